// Copyright (c) 2024, Jay Shah, Ganesh Bikshandi, Ying Zhang, Vijay Thakkar, Pradeep Ramani, Tri Dao.
// Splitting the different template instantiations to different files to speed up compilation.
// This file is auto-generated. See "generate_kernels.py"

#include "flash_fwd_hdim64_256_bf16_paged_sm90.cu"
#include "flash_fwd_hdim64_512_bf16_paged_sm90.cu"
#include "flash_fwd_hdim192_128_bf16_paged_sm90.cu"

// ===== COMPILED SASS (sm_90a) =====

	.target	sm_90a

	.elftype	@"ET_EXEC"


//--------------------- .note.nv.tkinfo           --------------------------
	.section	.note.nv.tkinfo,"",@"SHT_NOTE"
	.sectionflags	@"SHF_NOTE_NV_TKINFO"
	.tkinfo
        /*0018*/ 	.word	0x00000002
        /*0030*/ 	.string	""
        /*0030*/ 	.string	"ptxas"
        /*0030*/ 	.string	"Cuda compilation tools, release 13.0, V13.0.88"
        /*0030*/ 	.string	"Build cuda_13.0.r13.0/compiler.36424714_0"
        /*0030*/ 	.string	"-arch sm_90a -m 64 "



//--------------------- .note.nv.cuinfo           --------------------------
	.section	.note.nv.cuinfo,"",@"SHT_NOTE"
	.sectionflags	@"SHF_NOTE_NV_CUINFO"
        /*0018*/ 	.short	0x0002
        /*001a*/ 	.short	0x005a
        /*001c*/ 	.short	0x0082
	.zero		2


//--------------------- .nv.info                  --------------------------
	.section	.nv.info,"",@"SHT_CUDA_INFO"
	.align	4


	//----- nvinfo : EIATTR_REGCOUNT
	.align		4
        /*0000*/ 	.byte	0x04, 0x2f
        /*0002*/ 	.short	(.L_32 - .L_31)
	.align		4
.L_31:
        /*0004*/ 	.word	index@(_ZN7cutlass13device_kernelIN5flash11enable_sm90INS1_16FlashAttnFwdSm90INS1_25CollectiveMainloopFwdSm90ILi2EN4cute5tupleIJNS5_1CILi1EEES8_S8_EEENS6_IJNS7_ILi128EEENS7_ILi96EEENS7_ILi64EEEEEELi256ENS_10bfloat16_tEfNS_4arch4Sm90ELb1ELb0ELb0ELb1ELb1ELb1ELb1ELb1ELb0ELb1ELb0ELb0EEENS1_21CollectiveEpilogueFwdINS6_IJSA_NS7_ILi256EEESB_EEES9_SE_SG_Li256ELb1ELb1ELb0ELb0EEENS1_36VarlenDynamicPersistentTileSchedulerILi128ELi96ELi256ELi128ELb0ELb1ELb1ELb1ELb1ELb1EEEEEEEEEvNT_6ParamsE)
        /*0008*/ 	.word	0x000000a8


	//----- nvinfo : EIATTR_FRAME_SIZE
	.align		4
.L_32:
        /*000c*/ 	.byte	0x04, 0x11
        /*000e*/ 	.short	(.L_34 - .L_33)
	.align		4
.L_33:
        /*0010*/ 	.word	index@(_ZN7cutlass13device_kernelIN5flash11enable_sm90INS1_16FlashAttnFwdSm90INS1_25CollectiveMainloopFwdSm90ILi2EN4cute5tupleIJNS5_1CILi1EEES8_S8_EEENS6_IJNS7_ILi128EEENS7_ILi96EEENS7_ILi64EEEEEELi256ENS_10bfloat16_tEfNS_4arch4Sm90ELb1ELb0ELb0ELb1ELb1ELb1ELb1ELb1ELb0ELb1ELb0ELb0EEENS1_21CollectiveEpilogueFwdINS6_IJSA_NS7_ILi256EEESB_EEES9_SE_SG_Li256ELb1ELb1ELb0ELb0EEENS1_36VarlenDynamicPersistentTileSchedulerILi128ELi96ELi256ELi128ELb0ELb1ELb1ELb1ELb1ELb1EEEEEEEEEvNT_6ParamsE)
        /*0014*/ 	.word	0x000000c0


	//----- nvinfo : EIATTR_REGCOUNT
	.align		4
.L_34:
        /*0018*/ 	.byte	0x04, 0x2f
        /*001a*/ 	.short	(.L_36 - .L_35)
	.align		4
.L_35:
        /*001c*/ 	.word	index@(_ZN7cutlass13device_kernelIN5flash11enable_sm90INS1_16FlashAttnFwdSm90INS1_25CollectiveMainloopFwdSm90ILi2EN4cute5tupleIJNS5_1CILi1EEES8_S8_EEENS6_IJNS7_ILi128EEENS7_ILi96EEENS7_ILi64EEEEEELi256ENS_10bfloat16_tEfNS_4arch4Sm90ELb1ELb0ELb0ELb1ELb1ELb0ELb1ELb1ELb0ELb1ELb0ELb0EEENS1_21CollectiveEpilogueFwdINS6_IJSA_NS7_ILi256EEESB_EEES9_SE_SG_Li256ELb1ELb1ELb0ELb0EEENS1_36VarlenDynamicPersistentTileSchedulerILi128ELi96ELi256ELi128ELb0ELb1ELb1ELb1ELb1ELb1EEEEEEEEEvNT_6ParamsE)
        /*0020*/ 	.word	0x000000a8


	//----- nvinfo : EIATTR_FRAME_SIZE
	.align		4
.L_36:
        /*0024*/ 	.byte	0x04, 0x11
        /*0026*/ 	.short	(.L_38 - .L_37)
	.align		4
.L_37:
        /*0028*/ 	.word	index@(_ZN7cutlass13device_kernelIN5flash11enable_sm90INS1_16FlashAttnFwdSm90INS1_25CollectiveMainloopFwdSm90ILi2EN4cute5tupleIJNS5_1CILi1EEES8_S8_EEENS6_IJNS7_ILi128EEENS7_ILi96EEENS7_ILi64EEEEEELi256ENS_10bfloat16_tEfNS_4arch4Sm90ELb1ELb0ELb0ELb1ELb1ELb0ELb1ELb1ELb0ELb1ELb0ELb0EEENS1_21CollectiveEpilogueFwdINS6_IJSA_NS7_ILi256EEESB_EEES9_SE_SG_Li256ELb1ELb1ELb0ELb0EEENS1_36VarlenDynamicPersistentTileSchedulerILi128ELi96ELi256ELi128ELb0ELb1ELb1ELb1ELb1ELb1EEEEEEEEEvNT_6ParamsE)
        /*002c*/ 	.word	0x00000028


	//----- nvinfo : EIATTR_REGCOUNT
	.align		4
.L_38:
        /*0030*/ 	.byte	0x04, 0x2f
        /*0032*/ 	.short	(.L_40 - .L_39)
	.align		4
.L_39:
        /*0034*/ 	.word	index@(_ZN7cutlass13device_kernelIN5flash11enable_sm90INS1_16FlashAttnFwdSm90INS1_25CollectiveMainloopFwdSm90ILi2EN4cute5tupleIJNS5_1CILi1EEES8_S8_EEENS6_IJNS7_ILi128EEENS7_ILi96EEENS7_ILi64EEEEEELi256ENS_10bfloat16_tEfNS_4arch4Sm90ELb1ELb0ELb0ELb1ELb1ELb1ELb0ELb1ELb0ELb1ELb0ELb0EEENS1_21CollectiveEpilogueFwdINS6_IJSA_NS7_ILi256EEESB_EEES9_SE_SG_Li256ELb1ELb1ELb0ELb0EEENS1_36VarlenDynamicPersistentTileSchedulerILi128ELi96ELi256ELi128ELb0ELb1ELb1ELb1ELb1ELb1EEEEEEEEEvNT_6ParamsE)
        /*0038*/ 	.word	0x000000a8


	//----- nvinfo : EIATTR_FRAME_SIZE
	.align		4
.L_40:
        /*003c*/ 	.byte	0x04, 0x11
        /*003e*/ 	.short	(.L_42 - .L_41)
	.align		4
.L_41:
        /*0040*/ 	.word	index@(_ZN7cutlass13device_kernelIN5flash11enable_sm90INS1_16FlashAttnFwdSm90INS1_25CollectiveMainloopFwdSm90ILi2EN4cute5tupleIJNS5_1CILi1EEES8_S8_EEENS6_IJNS7_ILi128EEENS7_ILi96EEENS7_ILi64EEEEEELi256ENS_10bfloat16_tEfNS_4arch4Sm90ELb1ELb0ELb0ELb1ELb1ELb1ELb0ELb1ELb0ELb1ELb0ELb0EEENS1_21CollectiveEpilogueFwdINS6_IJSA_NS7_ILi256EEESB_EEES9_SE_SG_Li256ELb1ELb1ELb0ELb0EEENS1_36VarlenDynamicPersistentTileSchedulerILi128ELi96ELi256ELi128ELb0ELb1ELb1ELb1ELb1ELb1EEEEEEEEEvNT_6ParamsE)
        /*0044*/ 	.word	0x00000058


	//----- nvinfo : EIATTR_REGCOUNT
	.align		4
.L_42:
        /*0048*/ 	.byte	0x04, 0x2f
        /*004a*/ 	.short	(.L_44 - .L_43)
	.align		4
.L_43:
        /*004c*/ 	.word	index@(_ZN7cutlass13device_kernelIN5flash11enable_sm90INS1_16FlashAttnFwdSm90INS1_25CollectiveMainloopFwdSm90ILi2EN4cute5tupleIJNS5_1CILi1EEES8_S8_EEENS6_IJNS7_ILi128EEENS7_ILi96EEENS7_ILi64EEEEEELi256ENS_10bfloat16_tEfNS_4arch4Sm90ELb1ELb0ELb0ELb1ELb1ELb0ELb0ELb1ELb0ELb1ELb0ELb0EEENS1_21CollectiveEpilogueFwdINS6_IJSA_NS7_ILi256EEESB_EEES9_SE_SG_Li256ELb1ELb1ELb0ELb0EEENS1_36VarlenDynamicPersistentTileSchedulerILi128ELi96ELi256ELi128ELb0ELb1ELb1ELb1ELb1ELb1EEEEEEEEEvNT_6ParamsE)
        /*0050*/ 	.word	0x000000a8


	//----- nvinfo : EIATTR_FRAME_SIZE
	.align		4
.L_44:
        /*0054*/ 	.byte	0x04, 0x11
        /*0056*/ 	.short	(.L_46 - .L_45)
	.align		4
.L_45:
        /*0058*/ 	.word	index@(_ZN7cutlass13device_kernelIN5flash11enable_sm90INS1_16FlashAttnFwdSm90INS1_25CollectiveMainloopFwdSm90ILi2EN4cute5tupleIJNS5_1CILi1EEES8_S8_EEENS6_IJNS7_ILi128EEENS7_ILi96EEENS7_ILi64EEEEEELi256ENS_10bfloat16_tEfNS_4arch4Sm90ELb1ELb0ELb0ELb1ELb1ELb0ELb0ELb1ELb0ELb1ELb0ELb0EEENS1_21CollectiveEpilogueFwdINS6_IJSA_NS7_ILi256EEESB_EEES9_SE_SG_Li256ELb1ELb1ELb0ELb0EEENS1_36VarlenDynamicPersistentTileSchedulerILi128ELi96ELi256ELi128ELb0ELb1ELb1ELb1ELb1ELb1EEEEEEEEEvNT_6ParamsE)
        /*005c*/ 	.word	0x00000028


	//----- nvinfo : EIATTR_REGCOUNT
	.align		4
.L_46:
        /*0060*/ 	.byte	0x04, 0x2f
        /*0062*/ 	.short	(.L_48 - .L_47)
	.align		4
.L_47:
        /*0064*/ 	.word	index@(_ZN7cutlass13device_kernelIN5flash11enable_sm90INS1_16FlashAttnFwdSm90INS1_25CollectiveMainloopFwdSm90ILi2EN4cute5tupleIJNS5_1CILi1EEES8_S8_EEENS6_IJNS7_ILi128EEENS7_ILi96EEENS7_ILi64EEEEEELi256ENS_10bfloat16_tEfNS_4arch4Sm90ELb1ELb0ELb0ELb0ELb1ELb0ELb1ELb1ELb0ELb1ELb0ELb0EEENS1_21CollectiveEpilogueFwdINS6_IJSA_NS7_ILi256EEESB_EEES9_SE_SG_Li256ELb0ELb1ELb0ELb0EEENS1_30DynamicPersistentTileSchedulerILi256ELi128ELb0ELb1ELb1EEEEEEEEEvNT_6ParamsE)
        /*0068*/ 	.word	0x000000a8


	//----- nvinfo : EIATTR_FRAME_SIZE
	.align		4
.L_48:
        /*006c*/ 	.byte	0x04, 0x11
        /*006e*/ 	.short	(.L_50 - .L_49)
	.align		4
.L_49:
        /*0070*/ 	.word	index@(_ZN7cutlass13device_kernelIN5flash11enable_sm90INS1_16FlashAttnFwdSm90INS1_25CollectiveMainloopFwdSm90ILi2EN4cute5tupleIJNS5_1CILi1EEES8_S8_EEENS6_IJNS7_ILi128EEENS7_ILi96EEENS7_ILi64EEEEEELi256ENS_10bfloat16_tEfNS_4arch4Sm90ELb1ELb0ELb0ELb0ELb1ELb0ELb1ELb1ELb0ELb1ELb0ELb0EEENS1_21CollectiveEpilogueFwdINS6_IJSA_NS7_ILi256EEESB_EEES9_SE_SG_Li256ELb0ELb1ELb0ELb0EEENS1_30DynamicPersistentTileSchedulerILi256ELi128ELb0ELb1ELb1EEEEEEEEEvNT_6ParamsE)
        /*0074*/ 	.word	0x00000010


	//----- nvinfo : EIATTR_REGCOUNT
	.align		4
.L_50:
        /*0078*/ 	.byte	0x04, 0x2f
        /*007a*/ 	.short	(.L_52 - .L_51)
	.align		4
.L_51:
        /*007c*/ 	.word	index@(_ZN7cutlass13device_kernelIN5flash11enable_sm90INS1_16FlashAttnFwdSm90INS1_25CollectiveMainloopFwdSm90ILi2EN4cute5tupleIJNS5_1CILi1EEES8_S8_EEENS6_IJNS7_ILi128EEENS7_ILi96EEENS7_ILi64EEEEEELi256ENS_10bfloat16_tEfNS_4arch4Sm90ELb1ELb0ELb0ELb0ELb1ELb0ELb0ELb1ELb0ELb1ELb0ELb0EEENS1_21CollectiveEpilogueFwdINS6_IJSA_NS7_ILi256EEESB_EEES9_SE_SG_Li256ELb0ELb1ELb0ELb0EEENS1_30DynamicPersistentTileSchedulerILi256ELi128ELb0ELb1ELb1EEEEEEEEEvNT_6ParamsE)
        /*0080*/ 	.word	0x000000a8


	//----- nvinfo : EIATTR_FRAME_SIZE
	.align		4
.L_52:
        /*0084*/ 	.byte	0x04, 0x11
        /*0086*/ 	.short	(.L_54 - .L_53)
	.align		4
.L_53:
        /*0088*/ 	.word	index@(_ZN7cutlass13device_kernelIN5flash11enable_sm90INS1_16FlashAttnFwdSm90INS1_25CollectiveMainloopFwdSm90ILi2EN4cute5tupleIJNS5_1CILi1EEES8_S8_EEENS6_IJNS7_ILi128EEENS7_ILi96EEENS7_ILi64EEEEEELi256ENS_10bfloat16_tEfNS_4arch4Sm90ELb1ELb0ELb0ELb0ELb1ELb0ELb0ELb1ELb0ELb1ELb0ELb0EEENS1_21CollectiveEpilogueFwdINS6_IJSA_NS7_ILi256EEESB_EEES9_SE_SG_Li256ELb0ELb1ELb0ELb0EEENS1_30DynamicPersistentTileSchedulerILi256ELi128ELb0ELb1ELb1EEEEEEEEEvNT_6ParamsE)
        /*008c*/ 	.word	0x00000008


	//----- nvinfo : EIATTR_REGCOUNT
	.align		4
.L_54:
        /*0090*/ 	.byte	0x04, 0x2f
        /*0092*/ 	.short	(.L_56 - .L_55)
	.align		4
.L_55:
        /*0094*/ 	.word	index@(_ZN7cutlass13device_kernelIN5flash11enable_sm90INS1_16FlashAttnFwdSm90INS1_25CollectiveMainloopFwdSm90ILi2EN4cute5tupleIJNS5_1CILi1EEES8_S8_EEENS6_IJNS7_ILi128EEENS7_ILi96EEENS7_ILi64EEEEEELi256ENS_10bfloat16_tEfNS_4arch4Sm90ELb0ELb1ELb0ELb1ELb1ELb1ELb1ELb1ELb0ELb1ELb0ELb0EEENS1_21CollectiveEpilogueFwdINS6_IJSA_NS7_ILi256EEESB_EEES9_SE_SG_Li256ELb1ELb1ELb0ELb0EEENS1_36VarlenDynamicPersistentTileSchedulerILi128ELi96ELi256ELi128ELb0ELb1ELb1ELb1ELb0ELb1EEEEEEEEEvNT_6ParamsE)
        /*0098*/ 	.word	0x000000a8


	//----- nvinfo : EIATTR_FRAME_SIZE
	.align		4
.L_56:
        /*009c*/ 	.byte	0x04, 0x11
        /*009e*/ 	.short	(.L_58 - .L_57)
	.align		4
.L_57:
        /*00a0*/ 	.word	index@($_ZN7cutlass13device_kernelIN5flash11enable_sm90INS1_16FlashAttnFwdSm90INS1_25CollectiveMainloopFwdSm90ILi2EN4cute5tupleIJNS5_1CILi1EEES8_S8_EEENS6_IJNS7_ILi128EEENS7_ILi96EEENS7_ILi64EEEEEELi256ENS_10bfloat16_tEfNS_4arch4Sm90ELb0ELb1ELb0ELb1ELb1ELb1ELb1ELb1ELb0ELb1ELb0ELb0EEENS1_21CollectiveEpilogueFwdINS6_IJSA_NS7_ILi256EEESB_EEES9_SE_SG_Li256ELb1ELb1ELb0ELb0EEENS1_36VarlenDynamicPersistentTileSchedulerILi128ELi96ELi256ELi128ELb0ELb1ELb1ELb1ELb0ELb1EEEEEEEEEvNT_6ParamsE$_ZZN5flash25CollectiveMainloopFwdSm90ILi2EN4cute5tupleIJNS1_1CILi1EEES4_S4_EEENS2_IJNS3_ILi128EEENS3_ILi96EEENS3_ILi64EEEEEELi256EN7cutlass10bfloat16_tEfNSA_4arch4Sm90ELb0ELb1ELb0ELb1ELb1ELb1ELb1ELb1ELb0ELb1ELb0ELb0EE3mmaINS_16FlashAttnFwdSm90ISE_NS_21CollectiveEpilogueFwdINS2_IJS6_NS3_ILi256EEES7_EEES5_SB_SD_Li256ELb1ELb1ELb0ELb0EEENS_36VarlenDynamicPersistentTileSchedulerILi128ELi96ELi256ELi128ELb0ELb1ELb1ELb1ELb0ELb1EEEE13SharedStorageENS1_6TensorINS1_11ArrayEngineIfLm128EEENS1_6LayoutINS2_IJNS2_IJNS3_ILi2EEEST_NS3_ILi32EEEEEES4_S4_EEENS2_IJNS2_IJS4_ST_NS3_ILi4EEEEEENS3_ILi0EEESZ_EEEEEEENS_7SoftmaxILi2ELi0EEEEEbRKNSE_6ParamsENSA_13PipelineAsyncILi2EEES19_RNSA_13PipelineStateILj2EEERT0_RT1_iRiRKNS_16SeqlenInfoQKNewKILb1ELb1EEENS2_IJiiiiEEERT_ENKUliT_T0_T1_E_clIZSF_ISO_S12_S14_EbS17_S19_S19_S1C_S1E_S1G_iS1H_S1L_S1M_S1O_EUlRS1P_iE0_NS3_ILb1EEES1W_EEDaiS1P_S1Q_S1R_)
        /*00a4*/ 	.word	0x000004a0


	//----- nvinfo : EIATTR_FRAME_SIZE
	.align		4
.L_58:
        /*00a8*/ 	.byte	0x04, 0x11
        /*00aa*/ 	.short	(.L_60 - .L_59)
	.align		4
.L_59:
        /*00ac*/ 	.word	index@(_ZN7cutlass13device_kernelIN5flash11enable_sm90INS1_16FlashAttnFwdSm90INS1_25CollectiveMainloopFwdSm90ILi2EN4cute5tupleIJNS5_1CILi1EEES8_S8_EEENS6_IJNS7_ILi128EEENS7_ILi96EEENS7_ILi64EEEEEELi256ENS_10bfloat16_tEfNS_4arch4Sm90ELb0ELb1ELb0ELb1ELb1ELb1ELb1ELb1ELb0ELb1ELb0ELb0EEENS1_21CollectiveEpilogueFwdINS6_IJSA_NS7_ILi256EEESB_EEES9_SE_SG_Li256ELb1ELb1ELb0ELb0EEENS1_36VarlenDynamicPersistentTileSchedulerILi128ELi96ELi256ELi128ELb0ELb1ELb1ELb1ELb0ELb1EEEEEEEEEvNT_6ParamsE)
        /*00b0*/ 	.word	0x000004a0


	//----- nvinfo : EIATTR_REGCOUNT
	.align		4
.L_60:
        /*00b4*/ 	.byte	0x04, 0x2f
        /*00b6*/ 	.short	(.L_62 - .L_61)
	.align		4
.L_61:
        /*00b8*/ 	.word	index@(_ZN7cutlass13device_kernelIN5flash11enable_sm90INS1_16FlashAttnFwdSm90INS1_25CollectiveMainloopFwdSm90ILi2EN4cute5tupleIJNS5_1CILi1EEES8_S8_EEENS6_IJNS7_ILi128EEENS7_ILi96EEENS7_ILi64EEEEEELi256ENS_10bfloat16_tEfNS_4arch4Sm90ELb0ELb1ELb0ELb1ELb1ELb0ELb1ELb1ELb0ELb1ELb0ELb0EEENS1_21CollectiveEpilogueFwdINS6_IJSA_NS7_ILi256EEESB_EEES9_SE_SG_Li256ELb1ELb1ELb0ELb0EEENS1_36VarlenDynamicPersistentTileSchedulerILi128ELi96ELi256ELi128ELb0ELb1ELb1ELb1ELb0ELb1EEEEEEEEEvNT_6ParamsE)
        /*00bc*/ 	.word	0x000000a8


	//----- nvinfo : EIATTR_FRAME_SIZE
	.align		4
.L_62:
        /*00c0*/ 	.byte	0x04, 0x11
        /*00c2*/ 	.short	(.L_64 - .L_63)
	.align		4
.L_63:
        /*00c4*/ 	.word	index@($_ZN7cutlass13device_kernelIN5flash11enable_sm90INS1_16FlashAttnFwdSm90INS1_25CollectiveMainloopFwdSm90ILi2EN4cute5tupleIJNS5_1CILi1EEES8_S8_EEENS6_IJNS7_ILi128EEENS7_ILi96EEENS7_ILi64EEEEEELi256ENS_10bfloat16_tEfNS_4arch4Sm90ELb0ELb1ELb0ELb1ELb1ELb0ELb1ELb1ELb0ELb1ELb0ELb0EEENS1_21CollectiveEpilogueFwdINS6_IJSA_NS7_ILi256EEESB_EEES9_SE_SG_Li256ELb1ELb1ELb0ELb0EEENS1_36VarlenDynamicPersistentTileSchedulerILi128ELi96ELi256ELi128ELb0ELb1ELb1ELb1ELb0ELb1EEEEEEEEEvNT_6ParamsE$_ZZN5flash25CollectiveMainloopFwdSm90ILi2EN4cute5tupleIJNS1_1CILi1EEES4_S4_EEENS2_IJNS3_ILi128EEENS3_ILi96EEENS3_ILi64EEEEEELi256EN7cutlass10bfloat16_tEfNSA_4arch4Sm90ELb0ELb1ELb0ELb1ELb1ELb0ELb1ELb1ELb0ELb1ELb0ELb0EE3mmaINS_16FlashAttnFwdSm90ISE_NS_21CollectiveEpilogueFwdINS2_IJS6_NS3_ILi256EEES7_EEES5_SB_SD_Li256ELb1ELb1ELb0ELb0EEENS_36VarlenDynamicPersistentTileSchedulerILi128ELi96ELi256ELi128ELb0ELb1ELb1ELb1ELb0ELb1EEEE13SharedStorageENS1_6TensorINS1_11ArrayEngineIfLm128EEENS1_6LayoutINS2_IJNS2_IJNS3_ILi2EEEST_NS3_ILi32EEEEEES4_S4_EEENS2_IJNS2_IJS4_ST_NS3_ILi4EEEEEENS3_ILi0EEESZ_EEEEEEENS_7SoftmaxILi2ELi0EEEEEbRKNSE_6ParamsENSA_13PipelineAsyncILi2EEES19_RNSA_13PipelineStateILj2EEERT0_RT1_iRiRKNS_16SeqlenInfoQKNewKILb1ELb0EEENS2_IJiiiiEEERT_ENKUliT_T0_T1_E_clIZSF_ISO_S12_S14_EbS17_S19_S19_S1C_S1E_S1G_iS1H_S1L_S1M_S1O_EUlRS1P_iE1_NS3_ILb0EEENS3_ILb1EEEEEDaiS1P_S1Q_S1R_)
        /*00c8*/ 	.word	0x00000480


	//----- nvinfo : EIATTR_FRAME_SIZE
	.align		4
.L_64:
        /*00cc*/ 	.byte	0x04, 0x11
        /*00ce*/ 	.short	(.L_66 - .L_65)
	.align		4
.L_65:
        /*00d0*/ 	.word	index@(_ZN7cutlass13device_kernelIN5flash11enable_sm90INS1_16FlashAttnFwdSm90INS1_25CollectiveMainloopFwdSm90ILi2EN4cute5tupleIJNS5_1CILi1EEES8_S8_EEENS6_IJNS7_ILi128EEENS7_ILi96EEENS7_ILi64EEEEEELi256ENS_10bfloat16_tEfNS_4arch4Sm90ELb0ELb1ELb0ELb1ELb1ELb0ELb1ELb1ELb0ELb1ELb0ELb0EEENS1_21CollectiveEpilogueFwdINS6_IJSA_NS7_ILi256EEESB_EEES9_SE_SG_Li256ELb1ELb1ELb0ELb0EEENS1_36VarlenDynamicPersistentTileSchedulerILi128ELi96ELi256ELi128ELb0ELb1ELb1ELb1ELb0ELb1EEEEEEEEEvNT_6ParamsE)
        /*00d4*/ 	.word	0x00000480


	//----- nvinfo : EIATTR_REGCOUNT
	.align		4
.L_66:
        /*00d8*/ 	.byte	0x04, 0x2f
        /*00da*/ 	.short	(.L_68 - .L_67)
	.align		4
.L_67:
        /*00dc*/ 	.word	index@(_ZN7cutlass13device_kernelIN5flash11enable_sm90INS1_16FlashAttnFwdSm90INS1_25CollectiveMainloopFwdSm90ILi2EN4cute5tupleIJNS5_1CILi1EEES8_S8_EEENS6_IJNS7_ILi128EEENS7_ILi96EEENS7_ILi64EEEEEELi256ENS_10bfloat16_tEfNS_4arch4Sm90ELb0ELb1ELb0ELb1ELb1ELb1ELb0ELb1ELb0ELb1ELb0ELb0EEENS1_21CollectiveEpilogueFwdINS6_IJSA_NS7_ILi256EEESB_EEES9_SE_SG_Li256ELb1ELb1ELb0ELb0EEENS1_36VarlenDynamicPersistentTileSchedulerILi128ELi96ELi256ELi128ELb0ELb1ELb1ELb1ELb0ELb1EEEEEEEEEvNT_6ParamsE)
        /*00e0*/ 	.word	0x000000a8


	//----- nvinfo : EIATTR_FRAME_SIZE
	.align		4
.L_68:
        /*00e4*/ 	.byte	0x04, 0x11
        /*00e6*/ 	.short	(.L_70 - .L_69)
	.align		4
.L_69:
        /*00e8*/ 	.word	index@($_ZN7cutlass13device_kernelIN5flash11enable_sm90INS1_16FlashAttnFwdSm90INS1_25CollectiveMainloopFwdSm90ILi2EN4cute5tupleIJNS5_1CILi1EEES8_S8_EEENS6_IJNS7_ILi128EEENS7_ILi96EEENS7_ILi64EEEEEELi256ENS_10bfloat16_tEfNS_4arch4Sm90ELb0ELb1ELb0ELb1ELb1ELb1ELb0ELb1ELb0ELb1ELb0ELb0EEENS1_21CollectiveEpilogueFwdINS6_IJSA_NS7_ILi256EEESB_EEES9_SE_SG_Li256ELb1ELb1ELb0ELb0EEENS1_36VarlenDynamicPersistentTileSchedulerILi128ELi96ELi256ELi128ELb0ELb1ELb1ELb1ELb0ELb1EEEEEEEEEvNT_6ParamsE$_ZZN5flash25CollectiveMainloopFwdSm90ILi2EN4cute5tupleIJNS1_1CILi1EEES4_S4_EEENS2_IJNS3_ILi128EEENS3_ILi96EEENS3_ILi64EEEEEELi256EN7cutlass10bfloat16_tEfNSA_4arch4Sm90ELb0ELb1ELb0ELb1ELb1ELb1ELb0ELb1ELb0ELb1ELb0ELb0EE3mmaINS_16FlashAttnFwdSm90ISE_NS_21CollectiveEpilogueFwdINS2_IJS6_NS3_ILi256EEES7_EEES5_SB_SD_Li256ELb1ELb1ELb0ELb0EEENS_36VarlenDynamicPersistentTileSchedulerILi128ELi96ELi256ELi128ELb0ELb1ELb1ELb1ELb0ELb1EEEE13SharedStorageENS1_6TensorINS1_11ArrayEngineIfLm128EEENS1_6LayoutINS2_IJNS2_IJNS3_ILi2EEEST_NS3_ILi32EEEEEES4_S4_EEENS2_IJNS2_IJS4_ST_NS3_ILi4EEEEEENS3_ILi0EEESZ_EEEEEEENS_7SoftmaxILi2ELi0EEEEEbRKNSE_6ParamsENSA_13PipelineAsyncILi2EEES19_RNSA_13PipelineStateILj2EEERT0_RT1_iRiRKNS_16SeqlenInfoQKNewKILb1ELb1EEENS2_IJiiiiEEERT_ENKUliT_T0_T1_E_clIZSF_ISO_S12_S14_EbS17_S19_S19_S1C_S1E_S1G_iS1H_S1L_S1M_S1O_EUlRS1P_iE0_NS3_ILb1EEES1W_EEDaiS1P_S1Q_S1R_)
        /*00ec*/ 	.word	0x00000440


	//----- nvinfo : EIATTR_FRAME_SIZE
	.align		4
.L_70:
        /*00f0*/ 	.byte	0x04, 0x11
        /*00f2*/ 	.short	(.L_72 - .L_71)
	.align		4
.L_71:
        /*00f4*/ 	.word	index@(_ZN7cutlass13device_kernelIN5flash11enable_sm90INS1_16FlashAttnFwdSm90INS1_25CollectiveMainloopFwdSm90ILi2EN4cute5tupleIJNS5_1CILi1EEES8_S8_EEENS6_IJNS7_ILi128EEENS7_ILi96EEENS7_ILi64EEEEEELi256ENS_10bfloat16_tEfNS_4arch4Sm90ELb0ELb1ELb0ELb1ELb1ELb1ELb0ELb1ELb0ELb1ELb0ELb0EEENS1_21CollectiveEpilogueFwdINS6_IJSA_NS7_ILi256EEESB_EEES9_SE_SG_Li256ELb1ELb1ELb0ELb0EEENS1_36VarlenDynamicPersistentTileSchedulerILi128ELi96ELi256ELi128ELb0ELb1ELb1ELb1ELb0ELb1EEEEEEEEEvNT_6ParamsE)
        /*00f8*/ 	.word	0x00000440


	//----- nvinfo : EIATTR_REGCOUNT
	.align		4
.L_72:
        /*00fc*/ 	.byte	0x04, 0x2f
        /*00fe*/ 	.short	(.L_74 - .L_73)
	.align		4
.L_73:
        /*0100*/ 	.word	index@(_ZN7cutlass13device_kernelIN5flash11enable_sm90INS1_16FlashAttnFwdSm90INS1_25CollectiveMainloopFwdSm90ILi2EN4cute5tupleIJNS5_1CILi1EEES8_S8_EEENS6_IJNS7_ILi128EEENS7_ILi96EEENS7_ILi64EEEEEELi256ENS_10bfloat16_tEfNS_4arch4Sm90ELb0ELb1ELb0ELb1ELb1ELb0ELb0ELb1ELb0ELb1ELb0ELb0EEENS1_21CollectiveEpilogueFwdINS6_IJSA_NS7_ILi256EEESB_EEES9_SE_SG_Li256ELb1ELb1ELb0ELb0EEENS1_36VarlenDynamicPersistentTileSchedulerILi128ELi96ELi256ELi128ELb0ELb1ELb1ELb1ELb0ELb1EEEEEEEEEvNT_6ParamsE)
        /*0104*/ 	.word	0x000000a8


	//----- nvinfo : EIATTR_FRAME_SIZE
	.align		4
.L_74:
        /*0108*/ 	.byte	0x04, 0x11
        /*010a*/ 	.short	(.L_76 - .L_75)
	.align		4
.L_75:
        /*010c*/ 	.word	index@(_ZN7cutlass13device_kernelIN5flash11enable_sm90INS1_16FlashAttnFwdSm90INS1_25CollectiveMainloopFwdSm90ILi2EN4cute5tupleIJNS5_1CILi1EEES8_S8_EEENS6_IJNS7_ILi128EEENS7_ILi96EEENS7_ILi64EEEEEELi256ENS_10bfloat16_tEfNS_4arch4Sm90ELb0ELb1ELb0ELb1ELb1ELb0ELb0ELb1ELb0ELb1ELb0ELb0EEENS1_21CollectiveEpilogueFwdINS6_IJSA_NS7_ILi256EEESB_EEES9_SE_SG_Li256ELb1ELb1ELb0ELb0EEENS1_36VarlenDynamicPersistentTileSchedulerILi128ELi96ELi256ELi128ELb0ELb1ELb1ELb1ELb0ELb1EEEEEEEEEvNT_6ParamsE)
        /*0110*/ 	.word	0x00000018


	//----- nvinfo : EIATTR_REGCOUNT
	.align		4
.L_76:
        /*0114*/ 	.byte	0x04, 0x2f
        /*0116*/ 	.short	(.L_78 - .L_77)
	.align		4
.L_77:
        /*0118*/ 	.word	index@(_ZN7cutlass13device_kernelIN5flash11enable_sm90INS1_16FlashAttnFwdSm90INS1_25CollectiveMainloopFwdSm90ILi2EN4cute5tupleIJNS5_1CILi1EEES8_S8_EEENS6_IJNS7_ILi128EEENS7_ILi96EEENS7_ILi64EEEEEELi256ENS_10bfloat16_tEfNS_4arch4Sm90ELb0ELb1ELb0ELb0ELb1ELb0ELb1ELb1ELb0ELb1ELb0ELb0EEENS1_21CollectiveEpilogueFwdINS6_IJSA_NS7_ILi256EEESB_EEES9_SE_SG_Li256ELb0ELb1ELb0ELb0EEENS1_30DynamicPersistentTileSchedulerILi256ELi128ELb0ELb1ELb1EEEEEEEEEvNT_6ParamsE)
        /*011c*/ 	.word	0x000000a8


	//----- nvinfo : EIATTR_FRAME_SIZE
	.align		4
.L_78:
        /*0120*/ 	.byte	0x04, 0x11
        /*0122*/ 	.short	(.L_80 - .L_79)
	.align		4
.L_79:
        /*0124*/ 	.word	index@($_ZN7cutlass13device_kernelIN5flash11enable_sm90INS1_16FlashAttnFwdSm90INS1_25CollectiveMainloopFwdSm90ILi2EN4cute5tupleIJNS5_1CILi1EEES8_S8_EEENS6_IJNS7_ILi128EEENS7_ILi96EEENS7_ILi64EEEEEELi256ENS_10bfloat16_tEfNS_4arch4Sm90ELb0ELb1ELb0ELb0ELb1ELb0ELb1ELb1ELb0ELb1ELb0ELb0EEENS1_21CollectiveEpilogueFwdINS6_IJSA_NS7_ILi256EEESB_EEES9_SE_SG_Li256ELb0ELb1ELb0ELb0EEENS1_30DynamicPersistentTileSchedulerILi256ELi128ELb0ELb1ELb1EEEEEEEEEvNT_6ParamsE$_ZZN5flash25CollectiveMainloopFwdSm90ILi2EN4cute5tupleIJNS1_1CILi1EEES4_S4_EEENS2_IJNS3_ILi128EEENS3_ILi96EEENS3_ILi64EEEEEELi256EN7cutlass10bfloat16_tEfNSA_4arch4Sm90ELb0ELb1ELb0ELb0ELb1ELb0ELb1ELb1ELb0ELb1ELb0ELb0EE3mmaINS_16FlashAttnFwdSm90ISE_NS_21CollectiveEpilogueFwdINS2_IJS6_NS3_ILi256EEES7_EEES5_SB_SD_Li256ELb0ELb1ELb0ELb0EEENS_30DynamicPersistentTileSchedulerILi256ELi128ELb0ELb1ELb1EEEE13SharedStorageENS1_6TensorINS1_11ArrayEngineIfLm128EEENS1_6LayoutINS2_IJNS2_IJNS3_ILi2EEEST_NS3_ILi32EEEEEES4_S4_EEENS2_IJNS2_IJS4_ST_NS3_ILi4EEEEEENS3_ILi0EEESZ_EEEEEEENS_7SoftmaxILi2ELi0EEEEEbRKNSE_6ParamsENSA_13PipelineAsyncILi2EEES19_RNSA_13PipelineStateILj2EEERT0_RT1_iRiRKNS_16SeqlenInfoQKNewKILb0ELb0EEENS2_IJiiiiEEERT_ENKUliT_T0_T1_E_clIZSF_ISO_S12_S14_EbS17_S19_S19_S1C_S1E_S1G_iS1H_S1L_S1M_S1O_EUlRS1P_iE1_NS3_ILb0EEENS3_ILb1EEEEEDaiS1P_S1Q_S1R_)
        /*0128*/ 	.word	0x00000460


	//----- nvinfo : EIATTR_FRAME_SIZE
	.align		4
.L_80:
        /*012c*/ 	.byte	0x04, 0x11
        /*012e*/ 	.short	(.L_82 - .L_81)
	.align		4
.L_81:
        /*0130*/ 	.word	index@(_ZN7cutlass13device_kernelIN5flash11enable_sm90INS1_16FlashAttnFwdSm90INS1_25CollectiveMainloopFwdSm90ILi2EN4cute5tupleIJNS5_1CILi1EEES8_S8_EEENS6_IJNS7_ILi128EEENS7_ILi96EEENS7_ILi64EEEEEELi256ENS_10bfloat16_tEfNS_4arch4Sm90ELb0ELb1ELb0ELb0ELb1ELb0ELb1ELb1ELb0ELb1ELb0ELb0EEENS1_21CollectiveEpilogueFwdINS6_IJSA_NS7_ILi256EEESB_EEES9_SE_SG_Li256ELb0ELb1ELb0ELb0EEENS1_30DynamicPersistentTileSchedulerILi256ELi128ELb0ELb1ELb1EEEEEEEEEvNT_6ParamsE)
        /*0134*/ 	.word	0x00000460


	//----- nvinfo : EIATTR_REGCOUNT
	.align		4
.L_82:
        /*0138*/ 	.byte	0x04, 0x2f
        /*013a*/ 	.short	(.L_84 - .L_83)
	.align		4
.L_83:
        /*013c*/ 	.word	index@(_ZN7cutlass13device_kernelIN5flash11enable_sm90INS1_16FlashAttnFwdSm90INS1_25CollectiveMainloopFwdSm90ILi2EN4cute5tupleIJNS5_1CILi1EEES8_S8_EEENS6_IJNS7_ILi128EEENS7_ILi96EEENS7_ILi64EEEEEELi256ENS_10bfloat16_tEfNS_4arch4Sm90ELb0ELb1ELb0ELb0ELb1ELb0ELb0ELb1ELb0ELb1ELb0ELb0EEENS1_21CollectiveEpilogueFwdINS6_IJSA_NS7_ILi256EEESB_EEES9_SE_SG_Li256ELb0ELb1ELb0ELb0EEENS1_30DynamicPersistentTileSchedulerILi256ELi128ELb0ELb1ELb1EEEEEEEEEvNT_6ParamsE)
        /*0140*/ 	.word	0x000000a8


	//----- nvinfo : EIATTR_FRAME_SIZE
	.align		4
.L_84:
        /*0144*/ 	.byte	0x04, 0x11
        /*0146*/ 	.short	(.L_86 - .L_85)
	.align		4
.L_85:
        /*0148*/ 	.word	index@(_ZN7cutlass13device_kernelIN5flash11enable_sm90INS1_16FlashAttnFwdSm90INS1_25CollectiveMainloopFwdSm90ILi2EN4cute5tupleIJNS5_1CILi1EEES8_S8_EEENS6_IJNS7_ILi128EEENS7_ILi96EEENS7_ILi64EEEEEELi256ENS_10bfloat16_tEfNS_4arch4Sm90ELb0ELb1ELb0ELb0ELb1ELb0ELb0ELb1ELb0ELb1ELb0ELb0EEENS1_21CollectiveEpilogueFwdINS6_IJSA_NS7_ILi256EEESB_EEES9_SE_SG_Li256ELb0ELb1ELb0ELb0EEENS1_30DynamicPersistentTileSchedulerILi256ELi128ELb0ELb1ELb1EEEEEEEEEvNT_6ParamsE)
        /*014c*/ 	.word	0x00000008


	//----- nvinfo : EIATTR_REGCOUNT
	.align		4
.L_86:
        /*0150*/ 	.byte	0x04, 0x2f
        /*0152*/ 	.short	(.L_88 - .L_87)
	.align		4
.L_87:
        /*0154*/ 	.word	index@(_ZN7cutlass13device_kernelIN5flash11enable_sm90INS1_16FlashAttnFwdSm90INS1_25CollectiveMainloopFwdSm90ILi2EN4cute5tupleIJNS5_1CILi1EEES8_S8_EEENS6_IJNS7_ILi128EEENS7_ILi96EEENS7_ILi64EEEEEELi256ENS_10bfloat16_tEfNS_4arch4Sm90ELb0ELb0ELb0ELb1ELb1ELb1ELb1ELb1ELb0ELb1ELb0ELb0EEENS1_21CollectiveEpilogueFwdINS6_IJSA_NS7_ILi256EEESB_EEES9_SE_SG_Li256ELb1ELb1ELb0ELb0EEENS1_36VarlenDynamicPersistentTileSchedulerILi128ELi96ELi256ELi128ELb0ELb1ELb1ELb0ELb1ELb1EEEEEEEEEvNT_6ParamsE)
        /*0158*/ 	.word	0x000000a8


	//----- nvinfo : EIATTR_FRAME_SIZE
	.align		4
.L_88:
        /*015c*/ 	.byte	0x04, 0x11
        /*015e*/ 	.short	(.L_90 - .L_89)
	.align		4
.L_89:
        /*0160*/ 	.word	index@(_ZN7cutlass13device_kernelIN5flash11enable_sm90INS1_16FlashAttnFwdSm90INS1_25CollectiveMainloopFwdSm90ILi2EN4cute5tupleIJNS5_1CILi1EEES8_S8_EEENS6_IJNS7_ILi128EEENS7_ILi96EEENS7_ILi64EEEEEELi256ENS_10bfloat16_tEfNS_4arch4Sm90ELb0ELb0ELb0ELb1ELb1ELb1ELb1ELb1ELb0ELb1ELb0ELb0EEENS1_21CollectiveEpilogueFwdINS6_IJSA_NS7_ILi256EEESB_EEES9_SE_SG_Li256ELb1ELb1ELb0ELb0EEENS1_36VarlenDynamicPersistentTileSchedulerILi128ELi96ELi256ELi128ELb0ELb1ELb1ELb0ELb1ELb1EEEEEEEEEvNT_6ParamsE)
        /*0164*/ 	.word	0x00000090


	//----- nvinfo : EIATTR_REGCOUNT
	.align		4
.L_90:
        /*0168*/ 	.byte	0x04, 0x2f
        /*016a*/ 	.short	(.L_92 - .L_91)
	.align		4
.L_91:
        /*016c*/ 	.word	index@(_ZN7cutlass13device_kernelIN5flash11enable_sm90INS1_16FlashAttnFwdSm90INS1_25CollectiveMainloopFwdSm90ILi2EN4cute5tupleIJNS5_1CILi1EEES8_S8_EEENS6_IJNS7_ILi128EEENS7_ILi96EEENS7_ILi64EEEEEELi256ENS_10bfloat16_tEfNS_4arch4Sm90ELb0ELb0ELb0ELb1ELb1ELb0ELb1ELb1ELb0ELb1ELb0ELb0EEENS1_21CollectiveEpilogueFwdINS6_IJSA_NS7_ILi256EEESB_EEES9_SE_SG_Li256ELb1ELb1ELb0ELb0EEENS1_36VarlenDynamicPersistentTileSchedulerILi128ELi96ELi256ELi128ELb0ELb1ELb1ELb0ELb1ELb1EEEEEEEEEvNT_6ParamsE)
        /*0170*/ 	.word	0x000000a8


	//----- nvinfo : EIATTR_FRAME_SIZE
	.align		4
.L_92:
        /*0174*/ 	.byte	0x04, 0x11
        /*0176*/ 	.short	(.L_94 - .L_93)
	.align		4
.L_93:
        /*0178*/ 	.word	index@(_ZN7cutlass13device_kernelIN5flash11enable_sm90INS1_16FlashAttnFwdSm90INS1_25CollectiveMainloopFwdSm90ILi2EN4cute5tupleIJNS5_1CILi1EEES8_S8_EEENS6_IJNS7_ILi128EEENS7_ILi96EEENS7_ILi64EEEEEELi256ENS_10bfloat16_tEfNS_4arch4Sm90ELb0ELb0ELb0ELb1ELb1ELb0ELb1ELb1ELb0ELb1ELb0ELb0EEENS1_21CollectiveEpilogueFwdINS6_IJSA_NS7_ILi256EEESB_EEES9_SE_SG_Li256ELb1ELb1ELb0ELb0EEENS1_36VarlenDynamicPersistentTileSchedulerILi128ELi96ELi256ELi128ELb0ELb1ELb1ELb0ELb1ELb1EEEEEEEEEvNT_6ParamsE)
        /*017c*/ 	.word	0x00000028


	//----- nvinfo : EIATTR_REGCOUNT
	.align		4
.L_94:
        /*0180*/ 	.byte	0x04, 0x2f
        /*0182*/ 	.short	(.L_96 - .L_95)
	.align		4
.L_95:
        /*0184*/ 	.word	index@(_ZN7cutlass13device_kernelIN5flash11enable_sm90INS1_16FlashAttnFwdSm90INS1_25CollectiveMainloopFwdSm90ILi2EN4cute5tupleIJNS5_1CILi1EEES8_S8_EEENS6_IJNS7_ILi128EEENS7_ILi96EEENS7_ILi64EEEEEELi256ENS_10bfloat16_tEfNS_4arch4Sm90ELb0ELb0ELb0ELb1ELb1ELb1ELb0ELb1ELb0ELb1ELb0ELb0EEENS1_21CollectiveEpilogueFwdINS6_IJSA_NS7_ILi256EEESB_EEES9_SE_SG_Li256ELb1ELb1ELb0ELb0EEENS1_36VarlenDynamicPersistentTileSchedulerILi128ELi96ELi256ELi128ELb0ELb1ELb1ELb0ELb1ELb1EEEEEEEEEvNT_6ParamsE)
        /*0188*/ 	.word	0x000000a8


	//----- nvinfo : EIATTR_FRAME_SIZE
	.align		4
.L_96:
        /*018c*/ 	.byte	0x04, 0x11
        /*018e*/ 	.short	(.L_98 - .L_97)
	.align		4
.L_97:
        /*0190*/ 	.word	index@(_ZN7cutlass13device_kernelIN5flash11enable_sm90INS1_16FlashAttnFwdSm90INS1_25CollectiveMainloopFwdSm90ILi2EN4cute5tupleIJNS5_1CILi1EEES8_S8_EEENS6_IJNS7_ILi128EEENS7_ILi96EEENS7_ILi64EEEEEELi256ENS_10bfloat16_tEfNS_4arch4Sm90ELb0ELb0ELb0ELb1ELb1ELb1ELb0ELb1ELb0ELb1ELb0ELb0EEENS1_21CollectiveEpilogueFwdINS6_IJSA_NS7_ILi256EEESB_EEES9_SE_SG_Li256ELb1ELb1ELb0ELb0EEENS1_36VarlenDynamicPersistentTileSchedulerILi128ELi96ELi256ELi128ELb0ELb1ELb1ELb0ELb1ELb1EEEEEEEEEvNT_6ParamsE)
        /*0194*/ 	.word	0x00000058


	//----- nvinfo : EIATTR_REGCOUNT
	.align		4
.L_98:
        /*0198*/ 	.byte	0x04, 0x2f
        /*019a*/ 	.short	(.L_100 - .L_99)
	.align		4
.L_99:
        /*019c*/ 	.word	index@(_ZN7cutlass13device_kernelIN5flash11enable_sm90INS1_16FlashAttnFwdSm90INS1_25CollectiveMainloopFwdSm90ILi2EN4cute5tupleIJNS5_1CILi1EEES8_S8_EEENS6_IJNS7_ILi128EEENS7_ILi96EEENS7_ILi64EEEEEELi256ENS_10bfloat16_tEfNS_4arch4Sm90ELb0ELb0ELb0ELb1ELb1ELb0ELb0ELb1ELb0ELb1ELb0ELb0EEENS1_21CollectiveEpilogueFwdINS6_IJSA_NS7_ILi256EEESB_EEES9_SE_SG_Li256ELb1ELb1ELb0ELb0EEENS1_36VarlenDynamicPersistentTileSchedulerILi128ELi96ELi256ELi128ELb0ELb1ELb1ELb0ELb1ELb1EEEEEEEEEvNT_6ParamsE)
        /*01a0*/ 	.word	0x000000a8


	//----- nvinfo : EIATTR_FRAME_SIZE
	.align		4
.L_100:
        /*01a4*/ 	.byte	0x04, 0x11
        /*01a6*/ 	.short	(.L_102 - .L_101)
	.align		4
.L_101:
        /*01a8*/ 	.word	index@(_ZN7cutlass13device_kernelIN5flash11enable_sm90INS1_16FlashAttnFwdSm90INS1_25CollectiveMainloopFwdSm90ILi2EN4cute5tupleIJNS5_1CILi1EEES8_S8_EEENS6_IJNS7_ILi128EEENS7_ILi96EEENS7_ILi64EEEEEELi256ENS_10bfloat16_tEfNS_4arch4Sm90ELb0ELb0ELb0ELb1ELb1ELb0ELb0ELb1ELb0ELb1ELb0ELb0EEENS1_21CollectiveEpilogueFwdINS6_IJSA_NS7_ILi256EEESB_EEES9_SE_SG_Li256ELb1ELb1ELb0ELb0EEENS1_36VarlenDynamicPersistentTileSchedulerILi128ELi96ELi256ELi128ELb0ELb1ELb1ELb0ELb1ELb1EEEEEEEEEvNT_6ParamsE)
        /*01ac*/ 	.word	0x00000030


	//----- nvinfo : EIATTR_REGCOUNT
	.align		4
.L_102:
        /*01b0*/ 	.byte	0x04, 0x2f
        /*01b2*/ 	.short	(.L_104 - .L_103)
	.align		4
.L_103:
        /*01b4*/ 	.word	index@(_ZN7cutlass13device_kernelIN5flash11enable_sm90INS1_16FlashAttnFwdSm90INS1_25CollectiveMainloopFwdSm90ILi2EN4cute5tupleIJNS5_1CILi1EEES8_S8_EEENS6_IJNS7_ILi128EEENS7_ILi96EEENS7_ILi64EEEEEELi256ENS_10bfloat16_tEfNS_4arch4Sm90ELb0ELb0ELb0ELb0ELb1ELb0ELb1ELb1ELb0ELb1ELb0ELb0EEENS1_21CollectiveEpilogueFwdINS6_IJSA_NS7_ILi256EEESB_EEES9_SE_SG_Li256ELb0ELb1ELb0ELb0EEENS1_29StaticPersistentTileSchedulerILb0EEEEEEEEEvNT_6ParamsE)
        /*01b8*/ 	.word	0x000000a8


	//----- nvinfo : EIATTR_FRAME_SIZE
	.align		4
.L_104:
        /*01bc*/ 	.byte	0x04, 0x11
        /*01be*/ 	.short	(.L_106 - .L_105)
	.align		4
.L_105:
        /*01c0*/ 	.word	index@(_ZN7cutlass13device_kernelIN5flash11enable_sm90INS1_16FlashAttnFwdSm90INS1_25CollectiveMainloopFwdSm90ILi2EN4cute5tupleIJNS5_1CILi1EEES8_S8_EEENS6_IJNS7_ILi128EEENS7_ILi96EEENS7_ILi64EEEEEELi256ENS_10bfloat16_tEfNS_4arch4Sm90ELb0ELb0ELb0ELb0ELb1ELb0ELb1ELb1ELb0ELb1ELb0ELb0EEENS1_21CollectiveEpilogueFwdINS6_IJSA_NS7_ILi256EEESB_EEES9_SE_SG_Li256ELb0ELb1ELb0ELb0EEENS1_29StaticPersistentTileSchedulerILb0EEEEEEEEEvNT_6ParamsE)
        /*01c4*/ 	.word	0x00000020


	//----- nvinfo : EIATTR_REGCOUNT
	.align		4
.L_106:
        /*01c8*/ 	.byte	0x04, 0x2f
        /*01ca*/ 	.short	(.L_108 - .L_107)
	.align		4
.L_107:
        /*01cc*/ 	.word	index@(_ZN7cutlass13device_kernelIN5flash11enable_sm90INS1_16FlashAttnFwdSm90INS1_25CollectiveMainloopFwdSm90ILi2EN4cute5tupleIJNS5_1CILi1EEES8_S8_EEENS6_IJNS7_ILi128EEENS7_ILi96EEENS7_ILi64EEEEEELi256ENS_10bfloat16_tEfNS_4arch4Sm90ELb0ELb0ELb0ELb0ELb1ELb0ELb0ELb1ELb0ELb1ELb0ELb0EEENS1_21CollectiveEpilogueFwdINS6_IJSA_NS7_ILi256EEESB_EEES9_SE_SG_Li256ELb0ELb1ELb0ELb0EEENS1_29StaticPersistentTileSchedulerILb0EEEEEEEEEvNT_6ParamsE)
        /*01d0*/ 	.word	0x000000a8


	//----- nvinfo : EIATTR_FRAME_SIZE
	.align		4
.L_108:
        /*01d4*/ 	.byte	0x04, 0x11
        /*01d6*/ 	.short	(.L_110 - .L_109)
	.align		4
.L_109:
        /*01d8*/ 	.word	index@(_ZN7cutlass13device_kernelIN5flash11enable_sm90INS1_16FlashAttnFwdSm90INS1_25CollectiveMainloopFwdSm90ILi2EN4cute5tupleIJNS5_1CILi1EEES8_S8_EEENS6_IJNS7_ILi128EEENS7_ILi96EEENS7_ILi64EEEEEELi256ENS_10bfloat16_tEfNS_4arch4Sm90ELb0ELb0ELb0ELb0ELb1ELb0ELb0ELb1ELb0ELb1ELb0ELb0EEENS1_21CollectiveEpilogueFwdINS6_IJSA_NS7_ILi256EEESB_EEES9_SE_SG_Li256ELb0ELb1ELb0ELb0EEENS1_29StaticPersistentTileSchedulerILb0EEEEEEEEEvNT_6ParamsE)
        /*01dc*/ 	.word	0x00000020


	//----- nvinfo : EIATTR_REGCOUNT
	.align		4
.L_110:
        /*01e0*/ 	.byte	0x04, 0x2f
        /*01e2*/ 	.short	(.L_112 - .L_111)
	.align		4
.L_111:
        /*01e4*/ 	.word	index@(_ZN7cutlass13device_kernelIN5flash11enable_sm90INS1_16FlashAttnFwdSm90INS1_25CollectiveMainloopFwdSm90ILi2EN4cute5tupleIJNS5_1CILi1EEES8_S8_EEENS6_IJNS7_ILi64EEESA_SA_EEELi512ENS_10bfloat16_tEfNS_4arch4Sm90ELb1ELb0ELb0ELb1ELb1ELb1ELb1ELb0ELb0ELb1ELb0ELb0EEENS1_21CollectiveEpilogueFwdINS6_IJSA_NS7_ILi512EEESA_EEES9_SC_SE_Li256ELb1ELb1ELb0ELb0EEENS1_36VarlenDynamicPersistentTileSchedulerILi64ELi64ELi256ELi128ELb0ELb1ELb1ELb1ELb1ELb1EEEEEEEEEvNT_6ParamsE)
        /*01e8*/ 	.word	0x000000a8


	//----- nvinfo : EIATTR_FRAME_SIZE
	.align		4
.L_112:
        /*01ec*/ 	.byte	0x04, 0x11
        /*01ee*/ 	.short	(.L_114 - .L_113)
	.align		4
.L_113:
        /*01f0*/ 	.word	index@(_ZN7cutlass13device_kernelIN5flash11enable_sm90INS1_16FlashAttnFwdSm90INS1_25CollectiveMainloopFwdSm90ILi2EN4cute5tupleIJNS5_1CILi1EEES8_S8_EEENS6_IJNS7_ILi64EEESA_SA_EEELi512ENS_10bfloat16_tEfNS_4arch4Sm90ELb1ELb0ELb0ELb1ELb1ELb1ELb1ELb0ELb0ELb1ELb0ELb0EEENS1_21CollectiveEpilogueFwdINS6_IJSA_NS7_ILi512EEESA_EEES9_SC_SE_Li256ELb1ELb1ELb0ELb0EEENS1_36VarlenDynamicPersistentTileSchedulerILi64ELi64ELi256ELi128ELb0ELb1ELb1ELb1ELb1ELb1EEEEEEEEEvNT_6ParamsE)
        /*01f4*/ 	.word	0x00000078


	//----- nvinfo : EIATTR_REGCOUNT
	.align		4
.L_114:
        /*01f8*/ 	.byte	0x04, 0x2f
        /*01fa*/ 	.short	(.L_116 - .L_115)
	.align		4
.L_115:
        /*01fc*/ 	.word	index@(_ZN7cutlass13device_kernelIN5flash11enable_sm90INS1_16FlashAttnFwdSm90INS1_25CollectiveMainloopFwdSm90ILi2EN4cute5tupleIJNS5_1CILi1EEES8_S8_EEENS6_IJNS7_ILi64EEESA_SA_EEELi512ENS_10bfloat16_tEfNS_4arch4Sm90ELb1ELb0ELb0ELb1ELb1ELb0ELb1ELb0ELb0ELb1ELb0ELb0EEENS1_21CollectiveEpilogueFwdINS6_IJSA_NS7_ILi512EEESA_EEES9_SC_SE_Li256ELb1ELb1ELb0ELb0EEENS1_36VarlenDynamicPersistentTileSchedulerILi64ELi64ELi256ELi128ELb0ELb1ELb1ELb1ELb1ELb1EEEEEEEEEvNT_6ParamsE)
        /*0200*/ 	.word	0x000000a8


	//----- nvinfo : EIATTR_FRAME_SIZE
	.align		4
.L_116:
        /*0204*/ 	.byte	0x04, 0x11
        /*0206*/ 	.short	(.L_118 - .L_117)
	.align		4
.L_117:
        /*0208*/ 	.word	index@(_ZN7cutlass13device_kernelIN5flash11enable_sm90INS1_16FlashAttnFwdSm90INS1_25CollectiveMainloopFwdSm90ILi2EN4cute5tupleIJNS5_1CILi1EEES8_S8_EEENS6_IJNS7_ILi64EEESA_SA_EEELi512ENS_10bfloat16_tEfNS_4arch4Sm90ELb1ELb0ELb0ELb1ELb1ELb0ELb1ELb0ELb0ELb1ELb0ELb0EEENS1_21CollectiveEpilogueFwdINS6_IJSA_NS7_ILi512EEESA_EEES9_SC_SE_Li256ELb1ELb1ELb0ELb0EEENS1_36VarlenDynamicPersistentTileSchedulerILi64ELi64ELi256ELi128ELb0ELb1ELb1ELb1ELb1ELb1EEEEEEEEEvNT_6ParamsE)
        /*020c*/ 	.word	0x00000028


	//----- nvinfo : EIATTR_REGCOUNT
	.align		4
.L_118:
        /*0210*/ 	.byte	0x04, 0x2f
        /*0212*/ 	.short	(.L_120 - .L_119)
	.align		4
.L_119:
        /*0214*/ 	.word	index@(_ZN7cutlass13device_kernelIN5flash11enable_sm90INS1_16FlashAttnFwdSm90INS1_25CollectiveMainloopFwdSm90ILi2EN4cute5tupleIJNS5_1CILi1EEES8_S8_EEENS6_IJNS7_ILi64EEESA_SA_EEELi512ENS_10bfloat16_tEfNS_4arch4Sm90ELb1ELb0ELb0ELb1ELb1ELb1ELb0ELb0ELb0ELb1ELb0ELb0EEENS1_21CollectiveEpilogueFwdINS6_IJSA_NS7_ILi512EEESA_EEES9_SC_SE_Li256ELb1ELb1ELb0ELb0EEENS1_36VarlenDynamicPersistentTileSchedulerILi64ELi64ELi256ELi128ELb0ELb1ELb1ELb1ELb1ELb1EEEEEEEEEvNT_6ParamsE)
        /*0218*/ 	.word	0x000000a8


	//----- nvinfo : EIATTR_FRAME_SIZE
	.align		4
.L_120:
        /*021c*/ 	.byte	0x04, 0x11
        /*021e*/ 	.short	(.L_122 - .L_121)
	.align		4
.L_121:
        /*0220*/ 	.word	index@(_ZN7cutlass13device_kernelIN5flash11enable_sm90INS1_16FlashAttnFwdSm90INS1_25CollectiveMainloopFwdSm90ILi2EN4cute5tupleIJNS5_1CILi1EEES8_S8_EEENS6_IJNS7_ILi64EEESA_SA_EEELi512ENS_10bfloat16_tEfNS_4arch4Sm90ELb1ELb0ELb0ELb1ELb1ELb1ELb0ELb0ELb0ELb1ELb0ELb0EEENS1_21CollectiveEpilogueFwdINS6_IJSA_NS7_ILi512EEESA_EEES9_SC_SE_Li256ELb1ELb1ELb0ELb0EEENS1_36VarlenDynamicPersistentTileSchedulerILi64ELi64ELi256ELi128ELb0ELb1ELb1ELb1ELb1ELb1EEEEEEEEEvNT_6ParamsE)
        /*0224*/ 	.word	0x00000060


	//----- nvinfo : EIATTR_REGCOUNT
	.align		4
.L_122:
        /*0228*/ 	.byte	0x04, 0x2f
        /*022a*/ 	.short	(.L_124 - .L_123)
	.align		4
.L_123:
        /*022c*/ 	.word	index@(_ZN7cutlass13device_kernelIN5flash11enable_sm90INS1_16FlashAttnFwdSm90INS1_25CollectiveMainloopFwdSm90ILi2EN4cute5tupleIJNS5_1CILi1EEES8_S8_EEENS6_IJNS7_ILi64EEESA_SA_EEELi512ENS_10bfloat16_tEfNS_4arch4Sm90ELb1ELb0ELb0ELb1ELb1ELb0ELb0ELb0ELb0ELb1ELb0ELb0EEENS1_21CollectiveEpilogueFwdINS6_IJSA_NS7_ILi512EEESA_EEES9_SC_SE_Li256ELb1ELb1ELb0ELb0EEENS1_36VarlenDynamicPersistentTileSchedulerILi64ELi64ELi256ELi128ELb0ELb1ELb1ELb1ELb1ELb1EEEEEEEEEvNT_6ParamsE)
        /*0230*/ 	.word	0x000000a8


	//----- nvinfo : EIATTR_FRAME_SIZE
	.align		4
.L_124:
        /*0234*/ 	.byte	0x04, 0x11
        /*0236*/ 	.short	(.L_126 - .L_125)
	.align		4
.L_125:
        /*0238*/ 	.word	index@(_ZN7cutlass13device_kernelIN5flash11enable_sm90INS1_16FlashAttnFwdSm90INS1_25CollectiveMainloopFwdSm90ILi2EN4cute5tupleIJNS5_1CILi1EEES8_S8_EEENS6_IJNS7_ILi64EEESA_SA_EEELi512ENS_10bfloat16_tEfNS_4arch4Sm90ELb1ELb0ELb0ELb1ELb1ELb0ELb0ELb0ELb0ELb1ELb0ELb0EEENS1_21CollectiveEpilogueFwdINS6_IJSA_NS7_ILi512EEESA_EEES9_SC_SE_Li256ELb1ELb1ELb0ELb0EEENS1_36VarlenDynamicPersistentTileSchedulerILi64ELi64ELi256ELi128ELb0ELb1ELb1ELb1ELb1ELb1EEEEEEEEEvNT_6ParamsE)
        /*023c*/ 	.word	0x00000030


	//----- nvinfo : EIATTR_REGCOUNT
	.align		4
.L_126:
        /*0240*/ 	.byte	0x04, 0x2f
        /*0242*/ 	.short	(.L_128 - .L_127)
	.align		4
.L_127:
        /*0244*/ 	.word	index@(_ZN7cutlass13device_kernelIN5flash11enable_sm90INS1_16FlashAttnFwdSm90INS1_25CollectiveMainloopFwdSm90ILi2EN4cute5tupleIJNS5_1CILi1EEES8_S8_EEENS6_IJNS7_ILi64EEESA_SA_EEELi512ENS_10bfloat16_tEfNS_4arch4Sm90ELb1ELb0ELb0ELb0ELb1ELb0ELb1ELb0ELb0ELb1ELb0ELb0EEENS1_21CollectiveEpilogueFwdINS6_IJSA_NS7_ILi512EEESA_EEES9_SC_SE_Li256ELb0ELb1ELb0ELb0EEENS1_30DynamicPersistentTileSchedulerILi256ELi128ELb0ELb1ELb1EEEEEEEEEvNT_6ParamsE)
        /*0248*/ 	.word	0x000000a8


	//----- nvinfo : EIATTR_FRAME_SIZE
	.align		4
.L_128:
        /*024c*/ 	.byte	0x04, 0x11
        /*024e*/ 	.short	(.L_130 - .L_129)
	.align		4
.L_129:
        /*0250*/ 	.word	index@(_ZN7cutlass13device_kernelIN5flash11enable_sm90INS1_16FlashAttnFwdSm90INS1_25CollectiveMainloopFwdSm90ILi2EN4cute5tupleIJNS5_1CILi1EEES8_S8_EEENS6_IJNS7_ILi64EEESA_SA_EEELi512ENS_10bfloat16_tEfNS_4arch4Sm90ELb1ELb0ELb0ELb0ELb1ELb0ELb1ELb0ELb0ELb1ELb0ELb0EEENS1_21CollectiveEpilogueFwdINS6_IJSA_NS7_ILi512EEESA_EEES9_SC_SE_Li256ELb0ELb1ELb0ELb0EEENS1_30DynamicPersistentTileSchedulerILi256ELi128ELb0ELb1ELb1EEEEEEEEEvNT_6ParamsE)
        /*0254*/ 	.word	0x00000018


	//----- nvinfo : EIATTR_REGCOUNT
	.align		4
.L_130:
        /*0258*/ 	.byte	0x04, 0x2f
        /*025a*/ 	.short	(.L_132 - .L_131)
	.align		4
.L_131:
        /*025c*/ 	.word	index@(_ZN7cutlass13device_kernelIN5flash11enable_sm90INS1_16FlashAttnFwdSm90INS1_25CollectiveMainloopFwdSm90ILi2EN4cute5tupleIJNS5_1CILi1EEES8_S8_EEENS6_IJNS7_ILi64EEESA_SA_EEELi512ENS_10bfloat16_tEfNS_4arch4Sm90ELb1ELb0ELb0ELb0ELb1ELb0ELb0ELb0ELb0ELb1ELb0ELb0EEENS1_21CollectiveEpilogueFwdINS6_IJSA_NS7_ILi512EEESA_EEES9_SC_SE_Li256ELb0ELb1ELb0ELb0EEENS1_30DynamicPersistentTileSchedulerILi256ELi128ELb0ELb1ELb1EEEEEEEEEvNT_6ParamsE)
        /*0260*/ 	.word	0x000000a8


	//----- nvinfo : EIATTR_FRAME_SIZE
	.align		4
.L_132:
        /*0264*/ 	.byte	0x04, 0x11
        /*0266*/ 	.short	(.L_134 - .L_133)
	.align		4
.L_133:
        /*0268*/ 	.word	index@(_ZN7cutlass13device_kernelIN5flash11enable_sm90INS1_16FlashAttnFwdSm90INS1_25CollectiveMainloopFwdSm90ILi2EN4cute5tupleIJNS5_1CILi1EEES8_S8_EEENS6_IJNS7_ILi64EEESA_SA_EEELi512ENS_10bfloat16_tEfNS_4arch4Sm90ELb1ELb0ELb0ELb0ELb1ELb0ELb0ELb0ELb0ELb1ELb0ELb0EEENS1_21CollectiveEpilogueFwdINS6_IJSA_NS7_ILi512EEESA_EEES9_SC_SE_Li256ELb0ELb1ELb0ELb0EEENS1_30DynamicPersistentTileSchedulerILi256ELi128ELb0ELb1ELb1EEEEEEEEEvNT_6ParamsE)
        /*026c*/ 	.word	0x00000010


	//----- nvinfo : EIATTR_REGCOUNT
	.align		4
.L_134:
        /*0270*/ 	.byte	0x04, 0x2f
        /*0272*/ 	.short	(.L_136 - .L_135)
	.align		4
.L_135:
        /*0274*/ 	.word	index@(_ZN7cutlass13device_kernelIN5flash11enable_sm90INS1_16FlashAttnFwdSm90INS1_25CollectiveMainloopFwdSm90ILi2EN4cute5tupleIJNS5_1CILi1EEES8_S8_EEENS6_IJNS7_ILi64EEESA_SA_EEELi512ENS_10bfloat16_tEfNS_4arch4Sm90ELb0ELb1ELb0ELb1ELb1ELb1ELb1ELb0ELb0ELb1ELb0ELb0EEENS1_21CollectiveEpilogueFwdINS6_IJSA_NS7_ILi512EEESA_EEES9_SC_SE_Li256ELb1ELb1ELb0ELb0EEENS1_36VarlenDynamicPersistentTileSchedulerILi64ELi64ELi256ELi128ELb0ELb1ELb1ELb1ELb0ELb1EEEEEEEEEvNT_6ParamsE)
        /*0278*/ 	.word	0x000000a8


	//----- nvinfo : EIATTR_FRAME_SIZE
	.align		4
.L_136:
        /*027c*/ 	.byte	0x04, 0x11
        /*027e*/ 	.short	(.L_138 - .L_137)
	.align		4
.L_137:
        /*0280*/ 	.word	index@($_ZN7cutlass13device_kernelIN5flash11enable_sm90INS1_16FlashAttnFwdSm90INS1_25CollectiveMainloopFwdSm90ILi2EN4cute5tupleIJNS5_1CILi1EEES8_S8_EEENS6_IJNS7_ILi64EEESA_SA_EEELi512ENS_10bfloat16_tEfNS_4arch4Sm90ELb0ELb1ELb0ELb1ELb1ELb1ELb1ELb0ELb0ELb1ELb0ELb0EEENS1_21CollectiveEpilogueFwdINS6_IJSA_NS7_ILi512EEESA_EEES9_SC_SE_Li256ELb1ELb1ELb0ELb0EEENS1_36VarlenDynamicPersistentTileSchedulerILi64ELi64ELi256ELi128ELb0ELb1ELb1ELb1ELb0ELb1EEEEEEEEEvNT_6ParamsE$_ZZN5flash25CollectiveMainloopFwdSm90ILi2EN4cute5tupleIJNS1_1CILi1EEES4_S4_EEENS2_IJNS3_ILi64EEES6_S6_EEELi512EN7cutlass10bfloat16_tEfNS8_4arch4Sm90ELb0ELb1ELb0ELb1ELb1ELb1ELb1ELb0ELb0ELb1ELb0ELb0EE3mmaINS_16FlashAttnFwdSm90ISC_NS_21CollectiveEpilogueFwdINS2_IJS6_NS3_ILi512EEES6_EEES5_S9_SB_Li256ELb1ELb1ELb0ELb0EEENS_36VarlenDynamicPersistentTileSchedulerILi64ELi64ELi256ELi128ELb0ELb1ELb1ELb1ELb0ELb1EEEE13SharedStorageENS1_6TensorINS1_11ArrayEngineIfLm128EEENS1_6LayoutINS2_IJNS2_IJNS3_ILi2EEESR_NS3_ILi32EEEEEES4_S4_EEENS2_IJNS2_IJS4_SR_NS3_ILi4EEEEEENS3_ILi0EEESX_EEEEEEENS_7SoftmaxILi2ELi0EEEEEbRKNSC_6ParamsENS8_13PipelineAsyncILi2EEES17_RNS8_13PipelineStateILj2EEERT0_RT1_iRiRKNS_16SeqlenInfoQKNewKILb1ELb1EEENS2_IJiiiiEEERT_ENKUliT_T0_T1_E_clIZSD_ISM_S10_S12_EbS15_S17_S17_S1A_S1C_S1E_iS1F_S1J_S1K_S1M_EUlRS1N_iE0_NS3_ILb1EEES1U_EEDaiS1N_S1O_S1P_)
        /*0284*/ 	.word	0x00000460


	//----- nvinfo : EIATTR_FRAME_SIZE
	.align		4
.L_138:
        /*0288*/ 	.byte	0x04, 0x11
        /*028a*/ 	.short	(.L_140 - .L_139)
	.align		4
.L_139:
        /*028c*/ 	.word	index@(_ZN7cutlass13device_kernelIN5flash11enable_sm90INS1_16FlashAttnFwdSm90INS1_25CollectiveMainloopFwdSm90ILi2EN4cute5tupleIJNS5_1CILi1EEES8_S8_EEENS6_IJNS7_ILi64EEESA_SA_EEELi512ENS_10bfloat16_tEfNS_4arch4Sm90ELb0ELb1ELb0ELb1ELb1ELb1ELb1ELb0ELb0ELb1ELb0ELb0EEENS1_21CollectiveEpilogueFwdINS6_IJSA_NS7_ILi512EEESA_EEES9_SC_SE_Li256ELb1ELb1ELb0ELb0EEENS1_36VarlenDynamicPersistentTileSchedulerILi64ELi64ELi256ELi128ELb0ELb1ELb1ELb1ELb0ELb1EEEEEEEEEvNT_6ParamsE)
        /*0290*/ 	.word	0x00000460


	//----- nvinfo : EIATTR_REGCOUNT
	.align		4
.L_140:
        /*0294*/ 	.byte	0x04, 0x2f
        /*0296*/ 	.short	(.L_142 - .L_141)
	.align		4
.L_141:
        /*0298*/ 	.word	index@(_ZN7cutlass13device_kernelIN5flash11enable_sm90INS1_16FlashAttnFwdSm90INS1_25CollectiveMainloopFwdSm90ILi2EN4cute5tupleIJNS5_1CILi1EEES8_S8_EEENS6_IJNS7_ILi64EEESA_SA_EEELi512ENS_10bfloat16_tEfNS_4arch4Sm90ELb0ELb1ELb0ELb1ELb1ELb0ELb1ELb0ELb0ELb1ELb0ELb0EEENS1_21CollectiveEpilogueFwdINS6_IJSA_NS7_ILi512EEESA_EEES9_SC_SE_Li256ELb1ELb1ELb0ELb0EEENS1_36VarlenDynamicPersistentTileSchedulerILi64ELi64ELi256ELi128ELb0ELb1ELb1ELb1ELb0ELb1EEEEEEEEEvNT_6ParamsE)
        /*029c*/ 	.word	0x000000a8


	//----- nvinfo : EIATTR_FRAME_SIZE
	.align		4
.L_142:
        /*02a0*/ 	.byte	0x04, 0x11
        /*02a2*/ 	.short	(.L_144 - .L_143)
	.align		4
.L_143:
        /*02a4*/ 	.word	index@($_ZN7cutlass13device_kernelIN5flash11enable_sm90INS1_16FlashAttnFwdSm90INS1_25CollectiveMainloopFwdSm90ILi2EN4cute5tupleIJNS5_1CILi1EEES8_S8_EEENS6_IJNS7_ILi64EEESA_SA_EEELi512ENS_10bfloat16_tEfNS_4arch4Sm90ELb0ELb1ELb0ELb1ELb1ELb0ELb1ELb0ELb0ELb1ELb0ELb0EEENS1_21CollectiveEpilogueFwdINS6_IJSA_NS7_ILi512EEESA_EEES9_SC_SE_Li256ELb1ELb1ELb0ELb0EEENS1_36VarlenDynamicPersistentTileSchedulerILi64ELi64ELi256ELi128ELb0ELb1ELb1ELb1ELb0ELb1EEEEEEEEEvNT_6ParamsE$_ZZN5flash25CollectiveMainloopFwdSm90ILi2EN4cute5tupleIJNS1_1CILi1EEES4_S4_EEENS2_IJNS3_ILi64EEES6_S6_EEELi512EN7cutlass10bfloat16_tEfNS8_4arch4Sm90ELb0ELb1ELb0ELb1ELb1ELb0ELb1ELb0ELb0ELb1ELb0ELb0EE3mmaINS_16FlashAttnFwdSm90ISC_NS_21CollectiveEpilogueFwdINS2_IJS6_NS3_ILi512EEES6_EEES5_S9_SB_Li256ELb1ELb1ELb0ELb0EEENS_36VarlenDynamicPersistentTileSchedulerILi64ELi64ELi256ELi128ELb0ELb1ELb1ELb1ELb0ELb1EEEE13SharedStorageENS1_6TensorINS1_11ArrayEngineIfLm128EEENS1_6LayoutINS2_IJNS2_IJNS3_ILi2EEESR_NS3_ILi32EEEEEES4_S4_EEENS2_IJNS2_IJS4_SR_NS3_ILi4EEEEEENS3_ILi0EEESX_EEEEEEENS_7SoftmaxILi2ELi0EEEEEbRKNSC_6ParamsENS8_13PipelineAsyncILi2EEES17_RNS8_13PipelineStateILj2EEERT0_RT1_iRiRKNS_16SeqlenInfoQKNewKILb1ELb0EEENS2_IJiiiiEEERT_ENKUliT_T0_T1_E_clIZSD_ISM_S10_S12_EbS15_S17_S17_S1A_S1C_S1E_iS1F_S1J_S1K_S1M_EUlRS1N_iE1_NS3_ILb0EEENS3_ILb1EEEEEDaiS1N_S1O_S1P_)
        /*02a8*/ 	.word	0x00000440


	//----- nvinfo : EIATTR_FRAME_SIZE
	.align		4
.L_144:
        /*02ac*/ 	.byte	0x04, 0x11
        /*02ae*/ 	.short	(.L_146 - .L_145)
	.align		4
.L_145:
        /*02b0*/ 	.word	index@(_ZN7cutlass13device_kernelIN5flash11enable_sm90INS1_16FlashAttnFwdSm90INS1_25CollectiveMainloopFwdSm90ILi2EN4cute5tupleIJNS5_1CILi1EEES8_S8_EEENS6_IJNS7_ILi64EEESA_SA_EEELi512ENS_10bfloat16_tEfNS_4arch4Sm90ELb0ELb1ELb0ELb1ELb1ELb0ELb1ELb0ELb0ELb1ELb0ELb0EEENS1_21CollectiveEpilogueFwdINS6_IJSA_NS7_ILi512EEESA_EEES9_SC_SE_Li256ELb1ELb1ELb0ELb0EEENS1_36VarlenDynamicPersistentTileSchedulerILi64ELi64ELi256ELi128ELb0ELb1ELb1ELb1ELb0ELb1EEEEEEEEEvNT_6ParamsE)
        /*02b4*/ 	.word	0x00000440


	//----- nvinfo : EIATTR_REGCOUNT
	.align		4
.L_146:
        /*02b8*/ 	.byte	0x04, 0x2f
        /*02ba*/ 	.short	(.L_148 - .L_147)
	.align		4
.L_147:
        /*02bc*/ 	.word	index@(_ZN7cutlass13device_kernelIN5flash11enable_sm90INS1_16FlashAttnFwdSm90INS1_25CollectiveMainloopFwdSm90ILi2EN4cute5tupleIJNS5_1CILi1EEES8_S8_EEENS6_IJNS7_ILi64EEESA_SA_EEELi512ENS_10bfloat16_tEfNS_4arch4Sm90ELb0ELb1ELb0ELb1ELb1ELb1ELb0ELb0ELb0ELb1ELb0ELb0EEENS1_21CollectiveEpilogueFwdINS6_IJSA_NS7_ILi512EEESA_EEES9_SC_SE_Li256ELb1ELb1ELb0ELb0EEENS1_36VarlenDynamicPersistentTileSchedulerILi64ELi64ELi256ELi128ELb0ELb1ELb1ELb1ELb0ELb1EEEEEEEEEvNT_6ParamsE)
        /*02c0*/ 	.word	0x000000a8


	//----- nvinfo : EIATTR_FRAME_SIZE
	.align		4
.L_148:
        /*02c4*/ 	.byte	0x04, 0x11
        /*02c6*/ 	.short	(.L_150 - .L_149)
	.align		4
.L_149:
        /*02c8*/ 	.word	index@(_ZN7cutlass13device_kernelIN5flash11enable_sm90INS1_16FlashAttnFwdSm90INS1_25CollectiveMainloopFwdSm90ILi2EN4cute5tupleIJNS5_1CILi1EEES8_S8_EEENS6_IJNS7_ILi64EEESA_SA_EEELi512ENS_10bfloat16_tEfNS_4arch4Sm90ELb0ELb1ELb0ELb1ELb1ELb1ELb0ELb0ELb0ELb1ELb0ELb0EEENS1_21CollectiveEpilogueFwdINS6_IJSA_NS7_ILi512EEESA_EEES9_SC_SE_Li256ELb1ELb1ELb0ELb0EEENS1_36VarlenDynamicPersistentTileSchedulerILi64ELi64ELi256ELi128ELb0ELb1ELb1ELb1ELb0ELb1EEEEEEEEEvNT_6ParamsE)
        /*02cc*/ 	.word	0x00000068


	//----- nvinfo : EIATTR_REGCOUNT
	.align		4
.L_150:
        /*02d0*/ 	.byte	0x04, 0x2f
        /*02d2*/ 	.short	(.L_152 - .L_151)
	.align		4
.L_151:
        /*02d4*/ 	.word	index@(_ZN7cutlass13device_kernelIN5flash11enable_sm90INS1_16FlashAttnFwdSm90INS1_25CollectiveMainloopFwdSm90ILi2EN4cute5tupleIJNS5_1CILi1EEES8_S8_EEENS6_IJNS7_ILi64EEESA_SA_EEELi512ENS_10bfloat16_tEfNS_4arch4Sm90ELb0ELb1ELb0ELb1ELb1ELb0ELb0ELb0ELb0ELb1ELb0ELb0EEENS1_21CollectiveEpilogueFwdINS6_IJSA_NS7_ILi512EEESA_EEES9_SC_SE_Li256ELb1ELb1ELb0ELb0EEENS1_36VarlenDynamicPersistentTileSchedulerILi64ELi64ELi256ELi128ELb0ELb1ELb1ELb1ELb0ELb1EEEEEEEEEvNT_6ParamsE)
        /*02d8*/ 	.word	0x000000a8


	//----- nvinfo : EIATTR_FRAME_SIZE
	.align		4
.L_152:
        /*02dc*/ 	.byte	0x04, 0x11
        /*02de*/ 	.short	(.L_154 - .L_153)
	.align		4
.L_153:
        /*02e0*/ 	.word	index@(_ZN7cutlass13device_kernelIN5flash11enable_sm90INS1_16FlashAttnFwdSm90INS1_25CollectiveMainloopFwdSm90ILi2EN4cute5tupleIJNS5_1CILi1EEES8_S8_EEENS6_IJNS7_ILi64EEESA_SA_EEELi512ENS_10bfloat16_tEfNS_4arch4Sm90ELb0ELb1ELb0ELb1ELb1ELb0ELb0ELb0ELb0ELb1ELb0ELb0EEENS1_21CollectiveEpilogueFwdINS6_IJSA_NS7_ILi512EEESA_EEES9_SC_SE_Li256ELb1ELb1ELb0ELb0EEENS1_36VarlenDynamicPersistentTileSchedulerILi64ELi64ELi256ELi128ELb0ELb1ELb1ELb1ELb0ELb1EEEEEEEEEvNT_6ParamsE)
        /*02e4*/ 	.word	0x00000020


	//----- nvinfo : EIATTR_REGCOUNT
	.align		4
.L_154:
        /*02e8*/ 	.byte	0x04, 0x2f
        /*02ea*/ 	.short	(.L_156 - .L_155)
	.align		4
.L_155:
        /*02ec*/ 	.word	index@(_ZN7cutlass13device_kernelIN5flash11enable_sm90INS1_16FlashAttnFwdSm90INS1_25CollectiveMainloopFwdSm90ILi2EN4cute5tupleIJNS5_1CILi1EEES8_S8_EEENS6_IJNS7_ILi64EEESA_SA_EEELi512ENS_10bfloat16_tEfNS_4arch4Sm90ELb0ELb1ELb0ELb0ELb1ELb0ELb1ELb0ELb0ELb1ELb0ELb0EEENS1_21CollectiveEpilogueFwdINS6_IJSA_NS7_ILi512EEESA_EEES9_SC_SE_Li256ELb0ELb1ELb0ELb0EEENS1_30DynamicPersistentTileSchedulerILi256ELi128ELb0ELb1ELb1EEEEEEEEEvNT_6ParamsE)
        /*02f0*/ 	.word	0x000000a8


	//----- nvinfo : EIATTR_FRAME_SIZE
	.align		4
.L_156:
        /*02f4*/ 	.byte	0x04, 0x11
        /*02f6*/ 	.short	(.L_158 - .L_157)
	.align		4
.L_157:
        /*02f8*/ 	.word	index@($_ZN7cutlass13device_kernelIN5flash11enable_sm90INS1_16FlashAttnFwdSm90INS1_25CollectiveMainloopFwdSm90ILi2EN4cute5tupleIJNS5_1CILi1EEES8_S8_EEENS6_IJNS7_ILi64EEESA_SA_EEELi512ENS_10bfloat16_tEfNS_4arch4Sm90ELb0ELb1ELb0ELb0ELb1ELb0ELb1ELb0ELb0ELb1ELb0ELb0EEENS1_21CollectiveEpilogueFwdINS6_IJSA_NS7_ILi512EEESA_EEES9_SC_SE_Li256ELb0ELb1ELb0ELb0EEENS1_30DynamicPersistentTileSchedulerILi256ELi128ELb0ELb1ELb1EEEEEEEEEvNT_6ParamsE$_ZZN5flash25CollectiveMainloopFwdSm90ILi2EN4cute5tupleIJNS1_1CILi1EEES4_S4_EEENS2_IJNS3_ILi64EEES6_S6_EEELi512EN7cutlass10bfloat16_tEfNS8_4arch4Sm90ELb0ELb1ELb0ELb0ELb1ELb0ELb1ELb0ELb0ELb1ELb0ELb0EE3mmaINS_16FlashAttnFwdSm90ISC_NS_21CollectiveEpilogueFwdINS2_IJS6_NS3_ILi512EEES6_EEES5_S9_SB_Li256ELb0ELb1ELb0ELb0EEENS_30DynamicPersistentTileSchedulerILi256ELi128ELb0ELb1ELb1EEEE13SharedStorageENS1_6TensorINS1_11ArrayEngineIfLm128EEENS1_6LayoutINS2_IJNS2_IJNS3_ILi2EEESR_NS3_ILi32EEEEEES4_S4_EEENS2_IJNS2_IJS4_SR_NS3_ILi4EEEEEENS3_ILi0EEESX_EEEEEEENS_7SoftmaxILi2ELi0EEEEEbRKNSC_6ParamsENS8_13PipelineAsyncILi2EEES17_RNS8_13PipelineStateILj2EEERT0_RT1_iRiRKNS_16SeqlenInfoQKNewKILb0ELb0EEENS2_IJiiiiEEERT_ENKUliT_T0_T1_E_clIZSD_ISM_S10_S12_EbS15_S17_S17_S1A_S1C_S1E_iS1F_S1J_S1K_S1M_EUlRS1N_iE1_NS3_ILb0EEENS3_ILb1EEEEEDaiS1N_S1O_S1P_)
        /*02fc*/ 	.word	0x00000440


	//----- nvinfo : EIATTR_FRAME_SIZE
	.align		4
.L_158:
        /*0300*/ 	.byte	0x04, 0x11
        /*0302*/ 	.short	(.L_160 - .L_159)
	.align		4
.L_159:
        /*0304*/ 	.word	index@(_ZN7cutlass13device_kernelIN5flash11enable_sm90INS1_16FlashAttnFwdSm90INS1_25CollectiveMainloopFwdSm90ILi2EN4cute5tupleIJNS5_1CILi1EEES8_S8_EEENS6_IJNS7_ILi64EEESA_SA_EEELi512ENS_10bfloat16_tEfNS_4arch4Sm90ELb0ELb1ELb0ELb0ELb1ELb0ELb1ELb0ELb0ELb1ELb0ELb0EEENS1_21CollectiveEpilogueFwdINS6_IJSA_NS7_ILi512EEESA_EEES9_SC_SE_Li256ELb0ELb1ELb0ELb0EEENS1_30DynamicPersistentTileSchedulerILi256ELi128ELb0ELb1ELb1EEEEEEEEEvNT_6ParamsE)
        /*0308*/ 	.word	0x00000440


	//----- nvinfo : EIATTR_REGCOUNT
	.align		4
.L_160:
        /*030c*/ 	.byte	0x04, 0x2f
        /*030e*/ 	.short	(.L_162 - .L_161)
	.align		4
.L_161:
        /*0310*/ 	.word	index@(_ZN7cutlass13device_kernelIN5flash11enable_sm90INS1_16FlashAttnFwdSm90INS1_25CollectiveMainloopFwdSm90ILi2EN4cute5tupleIJNS5_1CILi1EEES8_S8_EEENS6_IJNS7_ILi64EEESA_SA_EEELi512ENS_10bfloat16_tEfNS_4arch4Sm90ELb0ELb1ELb0ELb0ELb1ELb0ELb0ELb0ELb0ELb1ELb0ELb0EEENS1_21CollectiveEpilogueFwdINS6_IJSA_NS7_ILi512EEESA_EEES9_SC_SE_Li256ELb0ELb1ELb0ELb0EEENS1_30DynamicPersistentTileSchedulerILi256ELi128ELb0ELb1ELb1EEEEEEEEEvNT_6ParamsE)
        /*0314*/ 	.word	0x000000a8


	//----- nvinfo : EIATTR_FRAME_SIZE
	.align		4
.L_162:
        /*0318*/ 	.byte	0x04, 0x11
        /*031a*/ 	.short	(.L_164 - .L_163)
	.align		4
.L_163:
        /*031c*/ 	.word	index@(_ZN7cutlass13device_kernelIN5flash11enable_sm90INS1_16FlashAttnFwdSm90INS1_25CollectiveMainloopFwdSm90ILi2EN4cute5tupleIJNS5_1CILi1EEES8_S8_EEENS6_IJNS7_ILi64EEESA_SA_EEELi512ENS_10bfloat16_tEfNS_4arch4Sm90ELb0ELb1ELb0ELb0ELb1ELb0ELb0ELb0ELb0ELb1ELb0ELb0EEENS1_21CollectiveEpilogueFwdINS6_IJSA_NS7_ILi512EEESA_EEES9_SC_SE_Li256ELb0ELb1ELb0ELb0EEENS1_30DynamicPersistentTileSchedulerILi256ELi128ELb0ELb1ELb1EEEEEEEEEvNT_6ParamsE)
        /*0320*/ 	.word	0x00000010


	//----- nvinfo : EIATTR_REGCOUNT
	.align		4
.L_164:
        /*0324*/ 	.byte	0x04, 0x2f
        /*0326*/ 	.short	(.L_166 - .L_165)
	.align		4
.L_165:
        /*0328*/ 	.word	index@(_ZN7cutlass13device_kernelIN5flash11enable_sm90INS1_16FlashAttnFwdSm90INS1_25CollectiveMainloopFwdSm90ILi2EN4cute5tupleIJNS5_1CILi1EEES8_S8_EEENS6_IJNS7_ILi64EEESA_SA_EEELi512ENS_10bfloat16_tEfNS_4arch4Sm90ELb0ELb0ELb0ELb1ELb1ELb1ELb1ELb0ELb0ELb1ELb0ELb0EEENS1_21CollectiveEpilogueFwdINS6_IJSA_NS7_ILi512EEESA_EEES9_SC_SE_Li256ELb1ELb1ELb0ELb0EEENS1_36VarlenDynamicPersistentTileSchedulerILi64ELi64ELi256ELi128ELb0ELb1ELb1ELb0ELb1ELb1EEEEEEEEEvNT_6ParamsE)
        /*032c*/ 	.word	0x000000a8


	//----- nvinfo : EIATTR_FRAME_SIZE
	.align		4
.L_166:
        /*0330*/ 	.byte	0x04, 0x11
        /*0332*/ 	.short	(.L_168 - .L_167)
	.align		4
.L_167:
        /*0334*/ 	.word	index@(_ZN7cutlass13device_kernelIN5flash11enable_sm90INS1_16FlashAttnFwdSm90INS1_25CollectiveMainloopFwdSm90ILi2EN4cute5tupleIJNS5_1CILi1EEES8_S8_EEENS6_IJNS7_ILi64EEESA_SA_EEELi512ENS_10bfloat16_tEfNS_4arch4Sm90ELb0ELb0ELb0ELb1ELb1ELb1ELb1ELb0ELb0ELb1ELb0ELb0EEENS1_21CollectiveEpilogueFwdINS6_IJSA_NS7_ILi512EEESA_EEES9_SC_SE_Li256ELb1ELb1ELb0ELb0EEENS1_36VarlenDynamicPersistentTileSchedulerILi64ELi64ELi256ELi128ELb0ELb1ELb1ELb0ELb1ELb1EEEEEEEEEvNT_6ParamsE)
        /*0338*/ 	.word	0x00000080


	//----- nvinfo : EIATTR_REGCOUNT
	.align		4
.L_168:
        /*033c*/ 	.byte	0x04, 0x2f
        /*033e*/ 	.short	(.L_170 - .L_169)
	.align		4
.L_169:
        /*0340*/ 	.word	index@(_ZN7cutlass13device_kernelIN5flash11enable_sm90INS1_16FlashAttnFwdSm90INS1_25CollectiveMainloopFwdSm90ILi2EN4cute5tupleIJNS5_1CILi1EEES8_S8_EEENS6_IJNS7_ILi64EEESA_SA_EEELi512ENS_10bfloat16_tEfNS_4arch4Sm90ELb0ELb0ELb0ELb1ELb1ELb0ELb1ELb0ELb0ELb1ELb0ELb0EEENS1_21CollectiveEpilogueFwdINS6_IJSA_NS7_ILi512EEESA_EEES9_SC_SE_Li256ELb1ELb1ELb0ELb0EEENS1_36VarlenDynamicPersistentTileSchedulerILi64ELi64ELi256ELi128ELb0ELb1ELb1ELb0ELb1ELb1EEEEEEEEEvNT_6ParamsE)
        /*0344*/ 	.word	0x000000a8


	//----- nvinfo : EIATTR_FRAME_SIZE
	.align		4
.L_170:
        /*0348*/ 	.byte	0x04, 0x11
        /*034a*/ 	.short	(.L_172 - .L_171)
	.align		4
.L_171:
        /*034c*/ 	.word	index@(_ZN7cutlass13device_kernelIN5flash11enable_sm90INS1_16FlashAttnFwdSm90INS1_25CollectiveMainloopFwdSm90ILi2EN4cute5tupleIJNS5_1CILi1EEES8_S8_EEENS6_IJNS7_ILi64EEESA_SA_EEELi512ENS_10bfloat16_tEfNS_4arch4Sm90ELb0ELb0ELb0ELb1ELb1ELb0ELb1ELb0ELb0ELb1ELb0ELb0EEENS1_21CollectiveEpilogueFwdINS6_IJSA_NS7_ILi512EEESA_EEES9_SC_SE_Li256ELb1ELb1ELb0ELb0EEENS1_36VarlenDynamicPersistentTileSchedulerILi64ELi64ELi256ELi128ELb0ELb1ELb1ELb0ELb1ELb1EEEEEEEEEvNT_6ParamsE)
        /*0350*/ 	.word	0x00000030


	//----- nvinfo : EIATTR_REGCOUNT
	.align		4
.L_172:
        /*0354*/ 	.byte	0x04, 0x2f
        /*0356*/ 	.short	(.L_174 - .L_173)
	.align		4
.L_173:
        /*0358*/ 	.word	index@(_ZN7cutlass13device_kernelIN5flash11enable_sm90INS1_16FlashAttnFwdSm90INS1_25CollectiveMainloopFwdSm90ILi2EN4cute5tupleIJNS5_1CILi1EEES8_S8_EEENS6_IJNS7_ILi64EEESA_SA_EEELi512ENS_10bfloat16_tEfNS_4arch4Sm90ELb0ELb0ELb0ELb1ELb1ELb1ELb0ELb0ELb0ELb1ELb0ELb0EEENS1_21CollectiveEpilogueFwdINS6_IJSA_NS7_ILi512EEESA_EEES9_SC_SE_Li256ELb1ELb1ELb0ELb0EEENS1_36VarlenDynamicPersistentTileSchedulerILi64ELi64ELi256ELi128ELb0ELb1ELb1ELb0ELb1ELb1EEEEEEEEEvNT_6ParamsE)
        /*035c*/ 	.word	0x000000a8


	//----- nvinfo : EIATTR_FRAME_SIZE
	.align		4
.L_174:
        /*0360*/ 	.byte	0x04, 0x11
        /*0362*/ 	.short	(.L_176 - .L_175)
	.align		4
.L_175:
        /*0364*/ 	.word	index@(_ZN7cutlass13device_kernelIN5flash11enable_sm90INS1_16FlashAttnFwdSm90INS1_25CollectiveMainloopFwdSm90ILi2EN4cute5tupleIJNS5_1CILi1EEES8_S8_EEENS6_IJNS7_ILi64EEESA_SA_EEELi512ENS_10bfloat16_tEfNS_4arch4Sm90ELb0ELb0ELb0ELb1ELb1ELb1ELb0ELb0ELb0ELb1ELb0ELb0EEENS1_21CollectiveEpilogueFwdINS6_IJSA_NS7_ILi512EEESA_EEES9_SC_SE_Li256ELb1ELb1ELb0ELb0EEENS1_36VarlenDynamicPersistentTileSchedulerILi64ELi64ELi256ELi128ELb0ELb1ELb1ELb0ELb1ELb1EEEEEEEEEvNT_6ParamsE)
        /*0368*/ 	.word	0x00000060


	//----- nvinfo : EIATTR_REGCOUNT
	.align		4
.L_176:
        /*036c*/ 	.byte	0x04, 0x2f
        /*036e*/ 	.short	(.L_178 - .L_177)
	.align		4
.L_177:
        /*0370*/ 	.word	index@(_ZN7cutlass13device_kernelIN5flash11enable_sm90INS1_16FlashAttnFwdSm90INS1_25CollectiveMainloopFwdSm90ILi2EN4cute5tupleIJNS5_1CILi1EEES8_S8_EEENS6_IJNS7_ILi64EEESA_SA_EEELi512ENS_10bfloat16_tEfNS_4arch4Sm90ELb0ELb0ELb0ELb1ELb1ELb0ELb0ELb0ELb0ELb1ELb0ELb0EEENS1_21CollectiveEpilogueFwdINS6_IJSA_NS7_ILi512EEESA_EEES9_SC_SE_Li256ELb1ELb1ELb0ELb0EEENS1_36VarlenDynamicPersistentTileSchedulerILi64ELi64ELi256ELi128ELb0ELb1ELb1ELb0ELb1ELb1EEEEEEEEEvNT_6ParamsE)
        /*0374*/ 	.word	0x000000a8


	//----- nvinfo : EIATTR_FRAME_SIZE
	.align		4
.L_178:
        /*0378*/ 	.byte	0x04, 0x11
        /*037a*/ 	.short	(.L_180 - .L_179)
	.align		4
.L_179:
        /*037c*/ 	.word	index@(_ZN7cutlass13device_kernelIN5flash11enable_sm90INS1_16FlashAttnFwdSm90INS1_25CollectiveMainloopFwdSm90ILi2EN4cute5tupleIJNS5_1CILi1EEES8_S8_EEENS6_IJNS7_ILi64EEESA_SA_EEELi512ENS_10bfloat16_tEfNS_4arch4Sm90ELb0ELb0ELb0ELb1ELb1ELb0ELb0ELb0ELb0ELb1ELb0ELb0EEENS1_21CollectiveEpilogueFwdINS6_IJSA_NS7_ILi512EEESA_EEES9_SC_SE_Li256ELb1ELb1ELb0ELb0EEENS1_36VarlenDynamicPersistentTileSchedulerILi64ELi64ELi256ELi128ELb0ELb1ELb1ELb0ELb1ELb1EEEEEEEEEvNT_6ParamsE)
        /*0380*/ 	.word	0x00000038


	//----- nvinfo : EIATTR_REGCOUNT
	.align		4
.L_180:
        /*0384*/ 	.byte	0x04, 0x2f
        /*0386*/ 	.short	(.L_182 - .L_181)
	.align		4
.L_181:
        /*0388*/ 	.word	index@(_ZN7cutlass13device_kernelIN5flash11enable_sm90INS1_16FlashAttnFwdSm90INS1_25CollectiveMainloopFwdSm90ILi2EN4cute5tupleIJNS5_1CILi1EEES8_S8_EEENS6_IJNS7_ILi64EEESA_SA_EEELi512ENS_10bfloat16_tEfNS_4arch4Sm90ELb0ELb0ELb0ELb0ELb1ELb0ELb1ELb0ELb0ELb1ELb0ELb0EEENS1_21CollectiveEpilogueFwdINS6_IJSA_NS7_ILi512EEESA_EEES9_SC_SE_Li256ELb0ELb1ELb0ELb0EEENS1_29StaticPersistentTileSchedulerILb0EEEEEEEEEvNT_6ParamsE)
        /*038c*/ 	.word	0x000000a8


	//----- nvinfo : EIATTR_FRAME_SIZE
	.align		4
.L_182:
        /*0390*/ 	.byte	0x04, 0x11
        /*0392*/ 	.short	(.L_184 - .L_183)
	.align		4
.L_183:
        /*0394*/ 	.word	index@(_ZN7cutlass13device_kernelIN5flash11enable_sm90INS1_16FlashAttnFwdSm90INS1_25CollectiveMainloopFwdSm90ILi2EN4cute5tupleIJNS5_1CILi1EEES8_S8_EEENS6_IJNS7_ILi64EEESA_SA_EEELi512ENS_10bfloat16_tEfNS_4arch4Sm90ELb0ELb0ELb0ELb0ELb1ELb0ELb1ELb0ELb0ELb1ELb0ELb0EEENS1_21CollectiveEpilogueFwdINS6_IJSA_NS7_ILi512EEESA_EEES9_SC_SE_Li256ELb0ELb1ELb0ELb0EEENS1_29StaticPersistentTileSchedulerILb0EEEEEEEEEvNT_6ParamsE)
        /*0398*/ 	.word	0x00000030


	//----- nvinfo : EIATTR_REGCOUNT
	.align		4
.L_184:
        /*039c*/ 	.byte	0x04, 0x2f
        /*039e*/ 	.short	(.L_186 - .L_185)
	.align		4
.L_185:
        /*03a0*/ 	.word	index@(_ZN7cutlass13device_kernelIN5flash11enable_sm90INS1_16FlashAttnFwdSm90INS1_25CollectiveMainloopFwdSm90ILi2EN4cute5tupleIJNS5_1CILi1EEES8_S8_EEENS6_IJNS7_ILi64EEESA_SA_EEELi512ENS_10bfloat16_tEfNS_4arch4Sm90ELb0ELb0ELb0ELb0ELb1ELb0ELb0ELb0ELb0ELb1ELb0ELb0EEENS1_21CollectiveEpilogueFwdINS6_IJSA_NS7_ILi512EEESA_EEES9_SC_SE_Li256ELb0ELb1ELb0ELb0EEENS1_29StaticPersistentTileSchedulerILb0EEEEEEEEEvNT_6ParamsE)
        /*03a4*/ 	.word	0x000000a8


	//----- nvinfo : EIATTR_FRAME_SIZE
	.align		4
.L_186:
        /*03a8*/ 	.byte	0x04, 0x11
        /*03aa*/ 	.short	(.L_188 - .L_187)
	.align		4
.L_187:
        /*03ac*/ 	.word	index@(_ZN7cutlass13device_kernelIN5flash11enable_sm90INS1_16FlashAttnFwdSm90INS1_25CollectiveMainloopFwdSm90ILi2EN4cute5tupleIJNS5_1CILi1EEES8_S8_EEENS6_IJNS7_ILi64EEESA_SA_EEELi512ENS_10bfloat16_tEfNS_4arch4Sm90ELb0ELb0ELb0ELb0ELb1ELb0ELb0ELb0ELb0ELb1ELb0ELb0EEENS1_21CollectiveEpilogueFwdINS6_IJSA_NS7_ILi512EEESA_EEES9_SC_SE_Li256ELb0ELb1ELb0ELb0EEENS1_29StaticPersistentTileSchedulerILb0EEEEEEEEEvNT_6ParamsE)
        /*03b0*/ 	.word	0x00000030


	//----- nvinfo : EIATTR_REGCOUNT
	.align		4
.L_188:
        /*03b4*/ 	.byte	0x04, 0x2f
        /*03b6*/ 	.short	(.L_190 - .L_189)
	.align		4
.L_189:
        /*03b8*/ 	.word	index@(_ZN7cutlass13device_kernelIN5flash11enable_sm90INS1_16FlashAttnFwdSm90INS1_25CollectiveMainloopFwdSm90ILi2EN4cute5tupleIJNS5_1CILi1EEES8_S8_EEENS6_IJNS7_ILi128EEENS7_ILi96EEENS7_ILi192EEEEEELi128ENS_10bfloat16_tEfNS_4arch4Sm90ELb1ELb0ELb0ELb1ELb1ELb1ELb0ELb1ELb1ELb1ELb0ELb0EEENS1_21CollectiveEpilogueFwdINS6_IJSA_SA_SB_EEES9_SE_SG_Li256ELb1ELb1ELb0ELb0EEENS1_36VarlenDynamicPersistentTileSchedulerILi128ELi96ELi256ELi128ELb0ELb1ELb1ELb1ELb1ELb1EEEEEEEEEvNT_6ParamsE)
        /*03bc*/ 	.word	0x000000a8


	//----- nvinfo : EIATTR_FRAME_SIZE
	.align		4
.L_190:
        /*03c0*/ 	.byte	0x04, 0x11
        /*03c2*/ 	.short	(.L_192 - .L_191)
	.align		4
.L_191:
        /*03c4*/ 	.word	index@(_ZN7cutlass13device_kernelIN5flash11enable_sm90INS1_16FlashAttnFwdSm90INS1_25CollectiveMainloopFwdSm90ILi2EN4cute5tupleIJNS5_1CILi1EEES8_S8_EEENS6_IJNS7_ILi128EEENS7_ILi96EEENS7_ILi192EEEEEELi128ENS_10bfloat16_tEfNS_4arch4Sm90ELb1ELb0ELb0ELb1ELb1ELb1ELb0ELb1ELb1ELb1ELb0ELb0EEENS1_21CollectiveEpilogueFwdINS6_IJSA_SA_SB_EEES9_SE_SG_Li256ELb1ELb1ELb0ELb0EEENS1_36VarlenDynamicPersistentTileSchedulerILi128ELi96ELi256ELi128ELb0ELb1ELb1ELb1ELb1ELb1EEEEEEEEEvNT_6ParamsE)
        /*03c8*/ 	.word	0x00000040


	//----- nvinfo : EIATTR_REGCOUNT
	.align		4
.L_192:
        /*03cc*/ 	.byte	0x04, 0x2f
        /*03ce*/ 	.short	(.L_194 - .L_193)
	.align		4
.L_193:
        /*03d0*/ 	.word	index@(_ZN7cutlass13device_kernelIN5flash11enable_sm90INS1_16FlashAttnFwdSm90INS1_25CollectiveMainloopFwdSm90ILi2EN4cute5tupleIJNS5_1CILi1EEES8_S8_EEENS6_IJNS7_ILi128EEENS7_ILi96EEENS7_ILi192EEEEEELi128ENS_10bfloat16_tEfNS_4arch4Sm90ELb1ELb0ELb0ELb1ELb1ELb0ELb0ELb1ELb1ELb1ELb0ELb0EEENS1_21CollectiveEpilogueFwdINS6_IJSA_SA_SB_EEES9_SE_SG_Li256ELb1ELb1ELb0ELb0EEENS1_36VarlenDynamicPersistentTileSchedulerILi128ELi96ELi256ELi128ELb0ELb1ELb1ELb1ELb1ELb1EEEEEEEEEvNT_6ParamsE)
        /*03d4*/ 	.word	0x000000a8


	//----- nvinfo : EIATTR_FRAME_SIZE
	.align		4
.L_194:
        /*03d8*/ 	.byte	0x04, 0x11
        /*03da*/ 	.short	(.L_196 - .L_195)
	.align		4
.L_195:
        /*03dc*/ 	.word	index@(_ZN7cutlass13device_kernelIN5flash11enable_sm90INS1_16FlashAttnFwdSm90INS1_25CollectiveMainloopFwdSm90ILi2EN4cute5tupleIJNS5_1CILi1EEES8_S8_EEENS6_IJNS7_ILi128EEENS7_ILi96EEENS7_ILi192EEEEEELi128ENS_10bfloat16_tEfNS_4arch4Sm90ELb1ELb0ELb0ELb1ELb1ELb0ELb0ELb1ELb1ELb1ELb0ELb0EEENS1_21CollectiveEpilogueFwdINS6_IJSA_SA_SB_EEES9_SE_SG_Li256ELb1ELb1ELb0ELb0EEENS1_36VarlenDynamicPersistentTileSchedulerILi128ELi96ELi256ELi128ELb0ELb1ELb1ELb1ELb1ELb1EEEEEEEEEvNT_6ParamsE)
        /*03e0*/ 	.word	0x00000020


	//----- nvinfo : EIATTR_REGCOUNT
	.align		4
.L_196:
        /*03e4*/ 	.byte	0x04, 0x2f
        /*03e6*/ 	.short	(.L_198 - .L_197)
	.align		4
.L_197:
        /*03e8*/ 	.word	index@(_ZN7cutlass13device_kernelIN5flash11enable_sm90INS1_16FlashAttnFwdSm90INS1_25CollectiveMainloopFwdSm90ILi2EN4cute5tupleIJNS5_1CILi1EEES8_S8_EEENS6_IJNS7_ILi128EEENS7_ILi96EEENS7_ILi192EEEEEELi128ENS_10bfloat16_tEfNS_4arch4Sm90ELb1ELb0ELb0ELb0ELb1ELb0ELb0ELb1ELb1ELb1ELb0ELb0EEENS1_21CollectiveEpilogueFwdINS6_IJSA_SA_SB_EEES9_SE_SG_Li256ELb0ELb1ELb0ELb0EEENS1_30DynamicPersistentTileSchedulerILi256ELi128ELb0ELb1ELb1EEEEEEEEEvNT_6ParamsE)
        /*03ec*/ 	.word	0x000000a8


	//----- nvinfo : EIATTR_FRAME_SIZE
	.align		4
.L_198:
        /*03f0*/ 	.byte	0x04, 0x11
        /*03f2*/ 	.short	(.L_200 - .L_199)
	.align		4
.L_199:
        /*03f4*/ 	.word	index@(_ZN7cutlass13device_kernelIN5flash11enable_sm90INS1_16FlashAttnFwdSm90INS1_25CollectiveMainloopFwdSm90ILi2EN4cute5tupleIJNS5_1CILi1EEES8_S8_EEENS6_IJNS7_ILi128EEENS7_ILi96EEENS7_ILi192EEEEEELi128ENS_10bfloat16_tEfNS_4arch4Sm90ELb1ELb0ELb0ELb0ELb1ELb0ELb0ELb1ELb1ELb1ELb0ELb0EEENS1_21CollectiveEpilogueFwdINS6_IJSA_SA_SB_EEES9_SE_SG_Li256ELb0ELb1ELb0ELb0EEENS1_30DynamicPersistentTileSchedulerILi256ELi128ELb0ELb1ELb1EEEEEEEEEvNT_6ParamsE)
        /*03f8*/ 	.word	0x00000008


	//----- nvinfo : EIATTR_REGCOUNT
	.align		4
.L_200:
        /*03fc*/ 	.byte	0x04, 0x2f
        /*03fe*/ 	.short	(.L_202 - .L_201)
	.align		4
.L_201:
        /*0400*/ 	.word	index@(_ZN7cutlass13device_kernelIN5flash11enable_sm90INS1_16FlashAttnFwdSm90INS1_25CollectiveMainloopFwdSm90ILi2EN4cute5tupleIJNS5_1CILi1EEES8_S8_EEENS6_IJNS7_ILi128EEENS7_ILi96EEENS7_ILi192EEEEEELi128ENS_10bfloat16_tEfNS_4arch4Sm90ELb0ELb1ELb0ELb1ELb1ELb1ELb0ELb1ELb1ELb1ELb0ELb0EEENS1_21CollectiveEpilogueFwdINS6_IJSA_SA_SB_EEES9_SE_SG_Li256ELb1ELb1ELb0ELb0EEENS1_36VarlenDynamicPersistentTileSchedulerILi128ELi96ELi256ELi128ELb0ELb1ELb1ELb1ELb0ELb1EEEEEEEEEvNT_6ParamsE)
        /*0404*/ 	.word	0x000000a8


	//----- nvinfo : EIATTR_FRAME_SIZE
	.align		4
.L_202:
        /*0408*/ 	.byte	0x04, 0x11
        /*040a*/ 	.short	(.L_204 - .L_203)
	.align		4
.L_203:
        /*040c*/ 	.word	index@(_ZN7cutlass13device_kernelIN5flash11enable_sm90INS1_16FlashAttnFwdSm90INS1_25CollectiveMainloopFwdSm90ILi2EN4cute5tupleIJNS5_1CILi1EEES8_S8_EEENS6_IJNS7_ILi128EEENS7_ILi96EEENS7_ILi192EEEEEELi128ENS_10bfloat16_tEfNS_4arch4Sm90ELb0ELb1ELb0ELb1ELb1ELb1ELb0ELb1ELb1ELb1ELb0ELb0EEENS1_21CollectiveEpilogueFwdINS6_IJSA_SA_SB_EEES9_SE_SG_Li256ELb1ELb1ELb0ELb0EEENS1_36VarlenDynamicPersistentTileSchedulerILi128ELi96ELi256ELi128ELb0ELb1ELb1ELb1ELb0ELb1EEEEEEEEEvNT_6ParamsE)
        /*0410*/ 	.word	0x00000048


	//----- nvinfo : EIATTR_REGCOUNT
	.align		4
.L_204:
        /*0414*/ 	.byte	0x04, 0x2f
        /*0416*/ 	.short	(.L_206 - .L_205)
	.align		4
.L_205:
        /*0418*/ 	.word	index@(_ZN7cutlass13device_kernelIN5flash11enable_sm90INS1_16FlashAttnFwdSm90INS1_25CollectiveMainloopFwdSm90ILi2EN4cute5tupleIJNS5_1CILi1EEES8_S8_EEENS6_IJNS7_ILi128EEENS7_ILi96EEENS7_ILi192EEEEEELi128ENS_10bfloat16_tEfNS_4arch4Sm90ELb0ELb1ELb0ELb1ELb1ELb0ELb0ELb1ELb1ELb1ELb0ELb0EEENS1_21CollectiveEpilogueFwdINS6_IJSA_SA_SB_EEES9_SE_SG_Li256ELb1ELb1ELb0ELb0EEENS1_36VarlenDynamicPersistentTileSchedulerILi128ELi96ELi256ELi128ELb0ELb1ELb1ELb1ELb0ELb1EEEEEEEEEvNT_6ParamsE)
        /*041c*/ 	.word	0x000000a8


	//----- nvinfo : EIATTR_FRAME_SIZE
	.align		4
.L_206:
        /*0420*/ 	.byte	0x04, 0x11
        /*0422*/ 	.short	(.L_208 - .L_207)
	.align		4
.L_207:
        /*0424*/ 	.word	index@(_ZN7cutlass13device_kernelIN5flash11enable_sm90INS1_16FlashAttnFwdSm90INS1_25CollectiveMainloopFwdSm90ILi2EN4cute5tupleIJNS5_1CILi1EEES8_S8_EEENS6_IJNS7_ILi128EEENS7_ILi96EEENS7_ILi192EEEEEELi128ENS_10bfloat16_tEfNS_4arch4Sm90ELb0ELb1ELb0ELb1ELb1ELb0ELb0ELb1ELb1ELb1ELb0ELb0EEENS1_21CollectiveEpilogueFwdINS6_IJSA_SA_SB_EEES9_SE_SG_Li256ELb1ELb1ELb0ELb0EEENS1_36VarlenDynamicPersistentTileSchedulerILi128ELi96ELi256ELi128ELb0ELb1ELb1ELb1ELb0ELb1EEEEEEEEEvNT_6ParamsE)
        /*0428*/ 	.word	0x00000020


	//----- nvinfo : EIATTR_REGCOUNT
	.align		4
.L_208:
        /*042c*/ 	.byte	0x04, 0x2f
        /*042e*/ 	.short	(.L_210 - .L_209)
	.align		4
.L_209:
        /*0430*/ 	.word	index@(_ZN7cutlass13device_kernelIN5flash11enable_sm90INS1_16FlashAttnFwdSm90INS1_25CollectiveMainloopFwdSm90ILi2EN4cute5tupleIJNS5_1CILi1EEES8_S8_EEENS6_IJNS7_ILi128EEENS7_ILi96EEENS7_ILi192EEEEEELi128ENS_10bfloat16_tEfNS_4arch4Sm90ELb0ELb1ELb0ELb0ELb1ELb0ELb0ELb1ELb1ELb1ELb0ELb0EEENS1_21CollectiveEpilogueFwdINS6_IJSA_SA_SB_EEES9_SE_SG_Li256ELb0ELb1ELb0ELb0EEENS1_30DynamicPersistentTileSchedulerILi256ELi128ELb0ELb1ELb1EEEEEEEEEvNT_6ParamsE)
        /*0434*/ 	.word	0x000000a8


	//----- nvinfo : EIATTR_FRAME_SIZE
	.align		4
.L_210:
        /*0438*/ 	.byte	0x04, 0x11
        /*043a*/ 	.short	(.L_212 - .L_211)
	.align		4
.L_211:
        /*043c*/ 	.word	index@(_ZN7cutlass13device_kernelIN5flash11enable_sm90INS1_16FlashAttnFwdSm90INS1_25CollectiveMainloopFwdSm90ILi2EN4cute5tupleIJNS5_1CILi1EEES8_S8_EEENS6_IJNS7_ILi128EEENS7_ILi96EEENS7_ILi192EEEEEELi128ENS_10bfloat16_tEfNS_4arch4Sm90ELb0ELb1ELb0ELb0ELb1ELb0ELb0ELb1ELb1ELb1ELb0ELb0EEENS1_21CollectiveEpilogueFwdINS6_IJSA_SA_SB_EEES9_SE_SG_Li256ELb0ELb1ELb0ELb0EEENS1_30DynamicPersistentTileSchedulerILi256ELi128ELb0ELb1ELb1EEEEEEEEEvNT_6ParamsE)
        /*0440*/ 	.word	0x00000008


	//----- nvinfo : EIATTR_REGCOUNT
	.align		4
.L_212:
        /*0444*/ 	.byte	0x04, 0x2f
        /*0446*/ 	.short	(.L_214 - .L_213)
	.align		4
.L_213:
        /*0448*/ 	.word	index@(_ZN7cutlass13device_kernelIN5flash11enable_sm90INS1_16FlashAttnFwdSm90INS1_25CollectiveMainloopFwdSm90ILi2EN4cute5tupleIJNS5_1CILi1EEES8_S8_EEENS6_IJNS7_ILi128EEENS7_ILi96EEENS7_ILi192EEEEEELi128ENS_10bfloat16_tEfNS_4arch4Sm90ELb0ELb0ELb0ELb1ELb1ELb1ELb0ELb1ELb1ELb1ELb0ELb0EEENS1_21CollectiveEpilogueFwdINS6_IJSA_SA_SB_EEES9_SE_SG_Li256ELb1ELb1ELb0ELb0EEENS1_36VarlenDynamicPersistentTileSchedulerILi128ELi96ELi256ELi128ELb0ELb1ELb1ELb0ELb1ELb1EEEEEEEEEvNT_6ParamsE)
        /*044c*/ 	.word	0x000000a8


	//----- nvinfo : EIATTR_FRAME_SIZE
	.align		4
.L_214:
        /*0450*/ 	.byte	0x04, 0x11
        /*0452*/ 	.short	(.L_216 - .L_215)
	.align		4
.L_215:
        /*0454*/ 	.word	index@(_ZN7cutlass13device_kernelIN5flash11enable_sm90INS1_16FlashAttnFwdSm90INS1_25CollectiveMainloopFwdSm90ILi2EN4cute5tupleIJNS5_1CILi1EEES8_S8_EEENS6_IJNS7_ILi128EEENS7_ILi96EEENS7_ILi192EEEEEELi128ENS_10bfloat16_tEfNS_4arch4Sm90ELb0ELb0ELb0ELb1ELb1ELb1ELb0ELb1ELb1ELb1ELb0ELb0EEENS1_21CollectiveEpilogueFwdINS6_IJSA_SA_SB_EEES9_SE_SG_Li256ELb1ELb1ELb0ELb0EEENS1_36VarlenDynamicPersistentTileSchedulerILi128ELi96ELi256ELi128ELb0ELb1ELb1ELb0ELb1ELb1EEEEEEEEEvNT_6ParamsE)
        /*0458*/ 	.word	0x00000050


	//----- nvinfo : EIATTR_REGCOUNT
	.align		4
.L_216:
        /*045c*/ 	.byte	0x04, 0x2f
        /*045e*/ 	.short	(.L_218 - .L_217)
	.align		4
.L_217:
        /*0460*/ 	.word	index@(_ZN7cutlass13device_kernelIN5flash11enable_sm90INS1_16FlashAttnFwdSm90INS1_25CollectiveMainloopFwdSm90ILi2EN4cute5tupleIJNS5_1CILi1EEES8_S8_EEENS6_IJNS7_ILi128EEENS7_ILi96EEENS7_ILi192EEEEEELi128ENS_10bfloat16_tEfNS_4arch4Sm90ELb0ELb0ELb0ELb1ELb1ELb0ELb0ELb1ELb1ELb1ELb0ELb0EEENS1_21CollectiveEpilogueFwdINS6_IJSA_SA_SB_EEES9_SE_SG_Li256ELb1ELb1ELb0ELb0EEENS1_36VarlenDynamicPersistentTileSchedulerILi128ELi96ELi256ELi128ELb0ELb1ELb1ELb0ELb1ELb1EEEEEEEEEvNT_6ParamsE)
        /*0464*/ 	.word	0x000000a8


	//----- nvinfo : EIATTR_FRAME_SIZE
	.align		4
.L_218:
        /*0468*/ 	.byte	0x04, 0x11
        /*046a*/ 	.short	(.L_220 - .L_219)
	.align		4
.L_219:
        /*046c*/ 	.word	index@(_ZN7cutlass13device_kernelIN5flash11enable_sm90INS1_16FlashAttnFwdSm90INS1_25CollectiveMainloopFwdSm90ILi2EN4cute5tupleIJNS5_1CILi1EEES8_S8_EEENS6_IJNS7_ILi128EEENS7_ILi96EEENS7_ILi192EEEEEELi128ENS_10bfloat16_tEfNS_4arch4Sm90ELb0ELb0ELb0ELb1ELb1ELb0ELb0ELb1ELb1ELb1ELb0ELb0EEENS1_21CollectiveEpilogueFwdINS6_IJSA_SA_SB_EEES9_SE_SG_Li256ELb1ELb1ELb0ELb0EEENS1_36VarlenDynamicPersistentTileSchedulerILi128ELi96ELi256ELi128ELb0ELb1ELb1ELb0ELb1ELb1EEEEEEEEEvNT_6ParamsE)
        /*0470*/ 	.word	0x00000028


	//----- nvinfo : EIATTR_REGCOUNT
	.align		4
.L_220:
        /*0474*/ 	.byte	0x04, 0x2f
        /*0476*/ 	.short	(.L_222 - .L_221)
	.align		4
.L_221:
        /*0478*/ 	.word	index@(_ZN7cutlass13device_kernelIN5flash11enable_sm90INS1_16FlashAttnFwdSm90INS1_25CollectiveMainloopFwdSm90ILi2EN4cute5tupleIJNS5_1CILi1EEES8_S8_EEENS6_IJNS7_ILi128EEENS7_ILi96EEENS7_ILi192EEEEEELi128ENS_10bfloat16_tEfNS_4arch4Sm90ELb0ELb0ELb0ELb0ELb1ELb0ELb0ELb1ELb1ELb1ELb0ELb0EEENS1_21CollectiveEpilogueFwdINS6_IJSA_SA_SB_EEES9_SE_SG_Li256ELb0ELb1ELb0ELb0EEENS1_29StaticPersistentTileSchedulerILb0EEEEEEEEEvNT_6ParamsE)
        /*047c*/ 	.word	0x000000a8


	//----- nvinfo : EIATTR_FRAME_SIZE
	.align		4
.L_222:
        /*0480*/ 	.byte	0x04, 0x11
        /*0482*/ 	.short	(.L_224 - .L_223)
	.align		4
.L_223:
        /*0484*/ 	.word	index@(_ZN7cutlass13device_kernelIN5flash11enable_sm90INS1_16FlashAttnFwdSm90INS1_25CollectiveMainloopFwdSm90ILi2EN4cute5tupleIJNS5_1CILi1EEES8_S8_EEENS6_IJNS7_ILi128EEENS7_ILi96EEENS7_ILi192EEEEEELi128ENS_10bfloat16_tEfNS_4arch4Sm90ELb0ELb0ELb0ELb0ELb1ELb0ELb0ELb1ELb1ELb1ELb0ELb0EEENS1_21CollectiveEpilogueFwdINS6_IJSA_SA_SB_EEES9_SE_SG_Li256ELb0ELb1ELb0ELb0EEENS1_29StaticPersistentTileSchedulerILb0EEEEEEEEEvNT_6ParamsE)
        /*0488*/ 	.word	0x00000008


	//----- nvinfo : EIATTR_MIN_STACK_SIZE
	.align		4
.L_224:
        /*048c*/ 	.byte	0x04, 0x12
        /*048e*/ 	.short	(.L_226 - .L_225)
	.align		4
.L_225:
        /*0490*/ 	.word	index@(_ZN7cutlass13device_kernelIN5flash11enable_sm90INS1_16FlashAttnFwdSm90INS1_25CollectiveMainloopFwdSm90ILi2EN4cute5tupleIJNS5_1CILi1EEES8_S8_EEENS6_IJNS7_ILi128EEENS7_ILi96EEENS7_ILi192EEEEEELi128ENS_10bfloat16_tEfNS_4arch4Sm90ELb0ELb0ELb0ELb0ELb1ELb0ELb0ELb1ELb1ELb1ELb0ELb0EEENS1_21CollectiveEpilogueFwdINS6_IJSA_SA_SB_EEES9_SE_SG_Li256ELb0ELb1ELb0ELb0EEENS1_29StaticPersistentTileSchedulerILb0EEEEEEEEEvNT_6ParamsE)
        /*0494*/ 	.word	0x00000008


	//----- nvinfo : EIATTR_MIN_STACK_SIZE
	.align		4
.L_226:
        /*0498*/ 	.byte	0x04, 0x12
        /*049a*/ 	.short	(.L_228 - .L_227)
	.align		4
.L_227:
        /*049c*/ 	.word	index@(_ZN7cutlass13device_kernelIN5flash11enable_sm90INS1_16FlashAttnFwdSm90INS1_25CollectiveMainloopFwdSm90ILi2EN4cute5tupleIJNS5_1CILi1EEES8_S8_EEENS6_IJNS7_ILi128EEENS7_ILi96EEENS7_ILi192EEEEEELi128ENS_10bfloat16_tEfNS_4arch4Sm90ELb0ELb0ELb0ELb1ELb1ELb0ELb0ELb1ELb1ELb1ELb0ELb0EEENS1_21CollectiveEpilogueFwdINS6_IJSA_SA_SB_EEES9_SE_SG_Li256ELb1ELb1ELb0ELb0EEENS1_36VarlenDynamicPersistentTileSchedulerILi128ELi96ELi256ELi128ELb0ELb1ELb1ELb0ELb1ELb1EEEEEEEEEvNT_6ParamsE)
        /*04a0*/ 	.word	0x00000028


	//----- nvinfo : EIATTR_MIN_STACK_SIZE
	.align		4
.L_228:
        /*04a4*/ 	.byte	0x04, 0x12
        /*04a6*/ 	.short	(.L_230 - .L_229)
	.align		4
.L_229:
        /*04a8*/ 	.word	index@(_ZN7cutlass13device_kernelIN5flash11enable_sm90INS1_16FlashAttnFwdSm90INS1_25CollectiveMainloopFwdSm90ILi2EN4cute5tupleIJNS5_1CILi1EEES8_S8_EEENS6_IJNS7_ILi128EEENS7_ILi96EEENS7_ILi192EEEEEELi128ENS_10bfloat16_tEfNS_4arch4Sm90ELb0ELb0ELb0ELb1ELb1ELb1ELb0ELb1ELb1ELb1ELb0ELb0EEENS1_21CollectiveEpilogueFwdINS6_IJSA_SA_SB_EEES9_SE_SG_Li256ELb1ELb1ELb0ELb0EEENS1_36VarlenDynamicPersistentTileSchedulerILi128ELi96ELi256ELi128ELb0ELb1ELb1ELb0ELb1ELb1EEEEEEEEEvNT_6ParamsE)
        /*04ac*/ 	.word	0x00000050


	//----- nvinfo : EIATTR_MIN_STACK_SIZE
	.align		4
.L_230:
        /*04b0*/ 	.byte	0x04, 0x12
        /*04b2*/ 	.short	(.L_232 - .L_231)
	.align		4
.L_231:
        /*04b4*/ 	.word	index@(_ZN7cutlass13device_kernelIN5flash11enable_sm90INS1_16FlashAttnFwdSm90INS1_25CollectiveMainloopFwdSm90ILi2EN4cute5tupleIJNS5_1CILi1EEES8_S8_EEENS6_IJNS7_ILi128EEENS7_ILi96EEENS7_ILi192EEEEEELi128ENS_10bfloat16_tEfNS_4arch4Sm90ELb0ELb1ELb0ELb0ELb1ELb0ELb0ELb1ELb1ELb1ELb0ELb0EEENS1_21CollectiveEpilogueFwdINS6_IJSA_SA_SB_EEES9_SE_SG_Li256ELb0ELb1ELb0ELb0EEENS1_30DynamicPersistentTileSchedulerILi256ELi128ELb0ELb1ELb1EEEEEEEEEvNT_6ParamsE)
        /*04b8*/ 	.word	0x00000008


	//----- nvinfo : EIATTR_MIN_STACK_SIZE
	.align		4
.L_232:
        /*04bc*/ 	.byte	0x04, 0x12
        /*04be*/ 	.short	(.L_234 - .L_233)
	.align		4
.L_233:
        /*04c0*/ 	.word	index@(_ZN7cutlass13device_kernelIN5flash11enable_sm90INS1_16FlashAttnFwdSm90INS1_25CollectiveMainloopFwdSm90ILi2EN4cute5tupleIJNS5_1CILi1EEES8_S8_EEENS6_IJNS7_ILi128EEENS7_ILi96EEENS7_ILi192EEEEEELi128ENS_10bfloat16_tEfNS_4arch4Sm90ELb0ELb1ELb0ELb1ELb1ELb0ELb0ELb1ELb1ELb1ELb0ELb0EEENS1_21CollectiveEpilogueFwdINS6_IJSA_SA_SB_EEES9_SE_SG_Li256ELb1ELb1ELb0ELb0EEENS1_36VarlenDynamicPersistentTileSchedulerILi128ELi96ELi256ELi128ELb0ELb1ELb1ELb1ELb0ELb1EEEEEEEEEvNT_6ParamsE)
        /*04c4*/ 	.word	0x00000020


	//----- nvinfo : EIATTR_MIN_STACK_SIZE
	.align		4
.L_234:
        /*04c8*/ 	.byte	0x04, 0x12
        /*04ca*/ 	.short	(.L_236 - .L_235)
	.align		4
.L_235:
        /*04cc*/ 	.word	index@(_ZN7cutlass13device_kernelIN5flash11enable_sm90INS1_16FlashAttnFwdSm90INS1_25CollectiveMainloopFwdSm90ILi2EN4cute5tupleIJNS5_1CILi1EEES8_S8_EEENS6_IJNS7_ILi128EEENS7_ILi96EEENS7_ILi192EEEEEELi128ENS_10bfloat16_tEfNS_4arch4Sm90ELb0ELb1ELb0ELb1ELb1ELb1ELb0ELb1ELb1ELb1ELb0ELb0EEENS1_21CollectiveEpilogueFwdINS6_IJSA_SA_SB_EEES9_SE_SG_Li256ELb1ELb1ELb0ELb0EEENS1_36VarlenDynamicPersistentTileSchedulerILi128ELi96ELi256ELi128ELb0ELb1ELb1ELb1ELb0ELb1EEEEEEEEEvNT_6ParamsE)
        /*04d0*/ 	.word	0x00000048


	//----- nvinfo : EIATTR_MIN_STACK_SIZE
	.align		4
.L_236:
        /*04d4*/ 	.byte	0x04, 0x12
        /*04d6*/ 	.short	(.L_238 - .L_237)
	.align		4
.L_237:
        /*04d8*/ 	.word	index@(_ZN7cutlass13device_kernelIN5flash11enable_sm90INS1_16FlashAttnFwdSm90INS1_25CollectiveMainloopFwdSm90ILi2EN4cute5tupleIJNS5_1CILi1EEES8_S8_EEENS6_IJNS7_ILi128EEENS7_ILi96EEENS7_ILi192EEEEEELi128ENS_10bfloat16_tEfNS_4arch4Sm90ELb1ELb0ELb0ELb0ELb1ELb0ELb0ELb1ELb1ELb1ELb0ELb0EEENS1_21CollectiveEpilogueFwdINS6_IJSA_SA_SB_EEES9_SE_SG_Li256ELb0ELb1ELb0ELb0EEENS1_30DynamicPersistentTileSchedulerILi256ELi128ELb0ELb1ELb1EEEEEEEEEvNT_6ParamsE)
        /*04dc*/ 	.word	0x00000008


	//----- nvinfo : EIATTR_MIN_STACK_SIZE
	.align		4
.L_238:
        /*04e0*/ 	.byte	0x04, 0x12
        /*04e2*/ 	.short	(.L_240 - .L_239)
	.align		4
.L_239:
        /*04e4*/ 	.word	index@(_ZN7cutlass13device_kernelIN5flash11enable_sm90INS1_16FlashAttnFwdSm90INS1_25CollectiveMainloopFwdSm90ILi2EN4cute5tupleIJNS5_1CILi1EEES8_S8_EEENS6_IJNS7_ILi128EEENS7_ILi96EEENS7_ILi192EEEEEELi128ENS_10bfloat16_tEfNS_4arch4Sm90ELb1ELb0ELb0ELb1ELb1ELb0ELb0ELb1ELb1ELb1ELb0ELb0EEENS1_21CollectiveEpilogueFwdINS6_IJSA_SA_SB_EEES9_SE_SG_Li256ELb1ELb1ELb0ELb0EEENS1_36VarlenDynamicPersistentTileSchedulerILi128ELi96ELi256ELi128ELb0ELb1ELb1ELb1ELb1ELb1EEEEEEEEEvNT_6ParamsE)
        /*04e8*/ 	.word	0x00000020


	//----- nvinfo : EIATTR_MIN_STACK_SIZE
	.align		4
.L_240:
        /*04ec*/ 	.byte	0x04, 0x12
        /*04ee*/ 	.short	(.L_242 - .L_241)
	.align		4
.L_241:
        /*04f0*/ 	.word	index@(_ZN7cutlass13device_kernelIN5flash11enable_sm90INS1_16FlashAttnFwdSm90INS1_25CollectiveMainloopFwdSm90ILi2EN4cute5tupleIJNS5_1CILi1EEES8_S8_EEENS6_IJNS7_ILi128EEENS7_ILi96EEENS7_ILi192EEEEEELi128ENS_10bfloat16_tEfNS_4arch4Sm90ELb1ELb0ELb0ELb1ELb1ELb1ELb0ELb1ELb1ELb1ELb0ELb0EEENS1_21CollectiveEpilogueFwdINS6_IJSA_SA_SB_EEES9_SE_SG_Li256ELb1ELb1ELb0ELb0EEENS1_36VarlenDynamicPersistentTileSchedulerILi128ELi96ELi256ELi128ELb0ELb1ELb1ELb1ELb1ELb1EEEEEEEEEvNT_6ParamsE)
        /*04f4*/ 	.word	0x00000040


	//----- nvinfo : EIATTR_MIN_STACK_SIZE
	.align		4
.L_242:
        /*04f8*/ 	.byte	0x04, 0x12
        /*04fa*/ 	.short	(.L_244 - .L_243)
	.align		4
.L_243:
        /*04fc*/ 	.word	index@(_ZN7cutlass13device_kernelIN5flash11enable_sm90INS1_16FlashAttnFwdSm90INS1_25CollectiveMainloopFwdSm90ILi2EN4cute5tupleIJNS5_1CILi1EEES8_S8_EEENS6_IJNS7_ILi64EEESA_SA_EEELi512ENS_10bfloat16_tEfNS_4arch4Sm90ELb0ELb0ELb0ELb0ELb1ELb0ELb0ELb0ELb0ELb1ELb0ELb0EEENS1_21CollectiveEpilogueFwdINS6_IJSA_NS7_ILi512EEESA_EEES9_SC_SE_Li256ELb0ELb1ELb0ELb0EEENS1_29StaticPersistentTileSchedulerILb0EEEEEEEEEvNT_6ParamsE)
        /*0500*/ 	.word	0x00000030


	//----- nvinfo : EIATTR_MIN_STACK_SIZE
	.align		4
.L_244:
        /*0504*/ 	.byte	0x04, 0x12
        /*0506*/ 	.short	(.L_246 - .L_245)
	.align		4
.L_245:
        /*0508*/ 	.word	index@(_ZN7cutlass13device_kernelIN5flash11enable_sm90INS1_16FlashAttnFwdSm90INS1_25CollectiveMainloopFwdSm90ILi2EN4cute5tupleIJNS5_1CILi1EEES8_S8_EEENS6_IJNS7_ILi64EEESA_SA_EEELi512ENS_10bfloat16_tEfNS_4arch4Sm90ELb0ELb0ELb0ELb0ELb1ELb0ELb1ELb0ELb0ELb1ELb0ELb0EEENS1_21CollectiveEpilogueFwdINS6_IJSA_NS7_ILi512EEESA_EEES9_SC_SE_Li256ELb0ELb1ELb0ELb0EEENS1_29StaticPersistentTileSchedulerILb0EEEEEEEEEvNT_6ParamsE)
        /*050c*/ 	.word	0x00000030


	//----- nvinfo : EIATTR_MIN_STACK_SIZE
	.align		4
.L_246:
        /*0510*/ 	.byte	0x04, 0x12
        /*0512*/ 	.short	(.L_248 - .L_247)
	.align		4
.L_247:
        /*0514*/ 	.word	index@(_ZN7cutlass13device_kernelIN5flash11enable_sm90INS1_16FlashAttnFwdSm90INS1_25CollectiveMainloopFwdSm90ILi2EN4cute5tupleIJNS5_1CILi1EEES8_S8_EEENS6_IJNS7_ILi64EEESA_SA_EEELi512ENS_10bfloat16_tEfNS_4arch4Sm90ELb0ELb0ELb0ELb1ELb1ELb0ELb0ELb0ELb0ELb1ELb0ELb0EEENS1_21CollectiveEpilogueFwdINS6_IJSA_NS7_ILi512EEESA_EEES9_SC_SE_Li256ELb1ELb1ELb0ELb0EEENS1_36VarlenDynamicPersistentTileSchedulerILi64ELi64ELi256ELi128ELb0ELb1ELb1ELb0ELb1ELb1EEEEEEEEEvNT_6ParamsE)
        /*0518*/ 	.word	0x00000038


	//----- nvinfo : EIATTR_MIN_STACK_SIZE
	.align		4
.L_248:
        /*051c*/ 	.byte	0x04, 0x12
        /*051e*/ 	.short	(.L_250 - .L_249)
	.align		4
.L_249:
        /*0520*/ 	.word	index@(_ZN7cutlass13device_kernelIN5flash11enable_sm90INS1_16FlashAttnFwdSm90INS1_25CollectiveMainloopFwdSm90ILi2EN4cute5tupleIJNS5_1CILi1EEES8_S8_EEENS6_IJNS7_ILi64EEESA_SA_EEELi512ENS_10bfloat16_tEfNS_4arch4Sm90ELb0ELb0ELb0ELb1ELb1ELb1ELb0ELb0ELb0ELb1ELb0ELb0EEENS1_21CollectiveEpilogueFwdINS6_IJSA_NS7_ILi512EEESA_EEES9_SC_SE_Li256ELb1ELb1ELb0ELb0EEENS1_36VarlenDynamicPersistentTileSchedulerILi64ELi64ELi256ELi128ELb0ELb1ELb1ELb0ELb1ELb1EEEEEEEEEvNT_6ParamsE)
        /*0524*/ 	.word	0x00000060


	//----- nvinfo : EIATTR_MIN_STACK_SIZE
	.align		4
.L_250:
        /*0528*/ 	.byte	0x04, 0x12
        /*052a*/ 	.short	(.L_252 - .L_251)
	.align		4
.L_251:
        /*052c*/ 	.word	index@(_ZN7cutlass13device_kernelIN5flash11enable_sm90INS1_16FlashAttnFwdSm90INS1_25CollectiveMainloopFwdSm90ILi2EN4cute5tupleIJNS5_1CILi1EEES8_S8_EEENS6_IJNS7_ILi64EEESA_SA_EEELi512ENS_10bfloat16_tEfNS_4arch4Sm90ELb0ELb0ELb0ELb1ELb1ELb0ELb1ELb0ELb0ELb1ELb0ELb0EEENS1_21CollectiveEpilogueFwdINS6_IJSA_NS7_ILi512EEESA_EEES9_SC_SE_Li256ELb1ELb1ELb0ELb0EEENS1_36VarlenDynamicPersistentTileSchedulerILi64ELi64ELi256ELi128ELb0ELb1ELb1ELb0ELb1ELb1EEEEEEEEEvNT_6ParamsE)
        /*0530*/ 	.word	0x00000030


	//----- nvinfo : EIATTR_MIN_STACK_SIZE
	.align		4
.L_252:
        /*0534*/ 	.byte	0x04, 0x12
        /*0536*/ 	.short	(.L_254 - .L_253)
	.align		4
.L_253:
        /*0538*/ 	.word	index@(_ZN7cutlass13device_kernelIN5flash11enable_sm90INS1_16FlashAttnFwdSm90INS1_25CollectiveMainloopFwdSm90ILi2EN4cute5tupleIJNS5_1CILi1EEES8_S8_EEENS6_IJNS7_ILi64EEESA_SA_EEELi512ENS_10bfloat16_tEfNS_4arch4Sm90ELb0ELb0ELb0ELb1ELb1ELb1ELb1ELb0ELb0ELb1ELb0ELb0EEENS1_21CollectiveEpilogueFwdINS6_IJSA_NS7_ILi512EEESA_EEES9_SC_SE_Li256ELb1ELb1ELb0ELb0EEENS1_36VarlenDynamicPersistentTileSchedulerILi64ELi64ELi256ELi128ELb0ELb1ELb1ELb0ELb1ELb1EEEEEEEEEvNT_6ParamsE)
        /*053c*/ 	.word	0x00000080


	//----- nvinfo : EIATTR_MIN_STACK_SIZE
	.align		4
.L_254:
        /*0540*/ 	.byte	0x04, 0x12
        /*0542*/ 	.short	(.L_256 - .L_255)
	.align		4
.L_255:
        /*0544*/ 	.word	index@(_ZN7cutlass13device_kernelIN5flash11enable_sm90INS1_16FlashAttnFwdSm90INS1_25CollectiveMainloopFwdSm90ILi2EN4cute5tupleIJNS5_1CILi1EEES8_S8_EEENS6_IJNS7_ILi64EEESA_SA_EEELi512ENS_10bfloat16_tEfNS_4arch4Sm90ELb0ELb1ELb0ELb0ELb1ELb0ELb0ELb0ELb0ELb1ELb0ELb0EEENS1_21CollectiveEpilogueFwdINS6_IJSA_NS7_ILi512EEESA_EEES9_SC_SE_Li256ELb0ELb1ELb0ELb0EEENS1_30DynamicPersistentTileSchedulerILi256ELi128ELb0ELb1ELb1EEEEEEEEEvNT_6ParamsE)
        /*0548*/ 	.word	0x00000010


	//----- nvinfo : EIATTR_MIN_STACK_SIZE
	.align		4
.L_256:
        /*054c*/ 	.byte	0x04, 0x12
        /*054e*/ 	.short	(.L_258 - .L_257)
	.align		4
.L_257:
        /*0550*/ 	.word	index@(_ZN7cutlass13device_kernelIN5flash11enable_sm90INS1_16FlashAttnFwdSm90INS1_25CollectiveMainloopFwdSm90ILi2EN4cute5tupleIJNS5_1CILi1EEES8_S8_EEENS6_IJNS7_ILi64EEESA_SA_EEELi512ENS_10bfloat16_tEfNS_4arch4Sm90ELb0ELb1ELb0ELb0ELb1ELb0ELb1ELb0ELb0ELb1ELb0ELb0EEENS1_21CollectiveEpilogueFwdINS6_IJSA_NS7_ILi512EEESA_EEES9_SC_SE_Li256ELb0ELb1ELb0ELb0EEENS1_30DynamicPersistentTileSchedulerILi256ELi128ELb0ELb1ELb1EEEEEEEEEvNT_6ParamsE)
        /*0554*/ 	.word	0x00000440


	//----- nvinfo : EIATTR_MIN_STACK_SIZE
	.align		4
.L_258:
        /*0558*/ 	.byte	0x04, 0x12
        /*055a*/ 	.short	(.L_260 - .L_259)
	.align		4
.L_259:
        /*055c*/ 	.word	index@(_ZN7cutlass13device_kernelIN5flash11enable_sm90INS1_16FlashAttnFwdSm90INS1_25CollectiveMainloopFwdSm90ILi2EN4cute5tupleIJNS5_1CILi1EEES8_S8_EEENS6_IJNS7_ILi64EEESA_SA_EEELi512ENS_10bfloat16_tEfNS_4arch4Sm90ELb0ELb1ELb0ELb1ELb1ELb0ELb0ELb0ELb0ELb1ELb0ELb0EEENS1_21CollectiveEpilogueFwdINS6_IJSA_NS7_ILi512EEESA_EEES9_SC_SE_Li256ELb1ELb1ELb0ELb0EEENS1_36VarlenDynamicPersistentTileSchedulerILi64ELi64ELi256ELi128ELb0ELb1ELb1ELb1ELb0ELb1EEEEEEEEEvNT_6ParamsE)
        /*0560*/ 	.word	0x00000020


	//----- nvinfo : EIATTR_MIN_STACK_SIZE
	.align		4
.L_260:
        /*0564*/ 	.byte	0x04, 0x12
        /*0566*/ 	.short	(.L_262 - .L_261)
	.align		4
.L_261:
        /*0568*/ 	.word	index@(_ZN7cutlass13device_kernelIN5flash11enable_sm90INS1_16FlashAttnFwdSm90INS1_25CollectiveMainloopFwdSm90ILi2EN4cute5tupleIJNS5_1CILi1EEES8_S8_EEENS6_IJNS7_ILi64EEESA_SA_EEELi512ENS_10bfloat16_tEfNS_4arch4Sm90ELb0ELb1ELb0ELb1ELb1ELb1ELb0ELb0ELb0ELb1ELb0ELb0EEENS1_21CollectiveEpilogueFwdINS6_IJSA_NS7_ILi512EEESA_EEES9_SC_SE_Li256ELb1ELb1ELb0ELb0EEENS1_36VarlenDynamicPersistentTileSchedulerILi64ELi64ELi256ELi128ELb0ELb1ELb1ELb1ELb0ELb1EEEEEEEEEvNT_6ParamsE)
        /*056c*/ 	.word	0x00000068


	//----- nvinfo : EIATTR_MIN_STACK_SIZE
	.align		4
.L_262:
        /*0570*/ 	.byte	0x04, 0x12
        /*0572*/ 	.short	(.L_264 - .L_263)
	.align		4
.L_263:
        /*0574*/ 	.word	index@(_ZN7cutlass13device_kernelIN5flash11enable_sm90INS1_16FlashAttnFwdSm90INS1_25CollectiveMainloopFwdSm90ILi2EN4cute5tupleIJNS5_1CILi1EEES8_S8_EEENS6_IJNS7_ILi64EEESA_SA_EEELi512ENS_10bfloat16_tEfNS_4arch4Sm90ELb0ELb1ELb0ELb1ELb1ELb0ELb1ELb0ELb0ELb1ELb0ELb0EEENS1_21CollectiveEpilogueFwdINS6_IJSA_NS7_ILi512EEESA_EEES9_SC_SE_Li256ELb1ELb1ELb0ELb0EEENS1_36VarlenDynamicPersistentTileSchedulerILi64ELi64ELi256ELi128ELb0ELb1ELb1ELb1ELb0ELb1EEEEEEEEEvNT_6ParamsE)
        /*0578*/ 	.word	0x00000440


	//----- nvinfo : EIATTR_MIN_STACK_SIZE
	.align		4
.L_264:
        /*057c*/ 	.byte	0x04, 0x12
        /*057e*/ 	.short	(.L_266 - .L_265)
	.align		4
.L_265:
        /*0580*/ 	.word	index@(_ZN7cutlass13device_kernelIN5flash11enable_sm90INS1_16FlashAttnFwdSm90INS1_25CollectiveMainloopFwdSm90ILi2EN4cute5tupleIJNS5_1CILi1EEES8_S8_EEENS6_IJNS7_ILi64EEESA_SA_EEELi512ENS_10bfloat16_tEfNS_4arch4Sm90ELb0ELb1ELb0ELb1ELb1ELb1ELb1ELb0ELb0ELb1ELb0ELb0EEENS1_21CollectiveEpilogueFwdINS6_IJSA_NS7_ILi512EEESA_EEES9_SC_SE_Li256ELb1ELb1ELb0ELb0EEENS1_36VarlenDynamicPersistentTileSchedulerILi64ELi64ELi256ELi128ELb0ELb1ELb1ELb1ELb0ELb1EEEEEEEEEvNT_6ParamsE)
        /*0584*/ 	.word	0x00000460


	//----- nvinfo : EIATTR_MIN_STACK_SIZE
	.align		4
.L_266:
        /*0588*/ 	.byte	0x04, 0x12
        /*058a*/ 	.short	(.L_268 - .L_267)
	.align		4
.L_267:
        /*058c*/ 	.word	index@(_ZN7cutlass13device_kernelIN5flash11enable_sm90INS1_16FlashAttnFwdSm90INS1_25CollectiveMainloopFwdSm90ILi2EN4cute5tupleIJNS5_1CILi1EEES8_S8_EEENS6_IJNS7_ILi64EEESA_SA_EEELi512ENS_10bfloat16_tEfNS_4arch4Sm90ELb1ELb0ELb0ELb0ELb1ELb0ELb0ELb0ELb0ELb1ELb0ELb0EEENS1_21CollectiveEpilogueFwdINS6_IJSA_NS7_ILi512EEESA_EEES9_SC_SE_Li256ELb0ELb1ELb0ELb0EEENS1_30DynamicPersistentTileSchedulerILi256ELi128ELb0ELb1ELb1EEEEEEEEEvNT_6ParamsE)
        /*0590*/ 	.word	0x00000010


	//----- nvinfo : EIATTR_MIN_STACK_SIZE
	.align		4
.L_268:
        /*0594*/ 	.byte	0x04, 0x12
        /*0596*/ 	.short	(.L_270 - .L_269)
	.align		4
.L_269:
        /*0598*/ 	.word	index@(_ZN7cutlass13device_kernelIN5flash11enable_sm90INS1_16FlashAttnFwdSm90INS1_25CollectiveMainloopFwdSm90ILi2EN4cute5tupleIJNS5_1CILi1EEES8_S8_EEENS6_IJNS7_ILi64EEESA_SA_EEELi512ENS_10bfloat16_tEfNS_4arch4Sm90ELb1ELb0ELb0ELb0ELb1ELb0ELb1ELb0ELb0ELb1ELb0ELb0EEENS1_21CollectiveEpilogueFwdINS6_IJSA_NS7_ILi512EEESA_EEES9_SC_SE_Li256ELb0ELb1ELb0ELb0EEENS1_30DynamicPersistentTileSchedulerILi256ELi128ELb0ELb1ELb1EEEEEEEEEvNT_6ParamsE)
        /*059c*/ 	.word	0x00000018


	//----- nvinfo : EIATTR_MIN_STACK_SIZE
	.align		4
.L_270:
        /*05a0*/ 	.byte	0x04, 0x12
        /*05a2*/ 	.short	(.L_272 - .L_271)
	.align		4
.L_271:
        /*05a4*/ 	.word	index@(_ZN7cutlass13device_kernelIN5flash11enable_sm90INS1_16FlashAttnFwdSm90INS1_25CollectiveMainloopFwdSm90ILi2EN4cute5tupleIJNS5_1CILi1EEES8_S8_EEENS6_IJNS7_ILi64EEESA_SA_EEELi512ENS_10bfloat16_tEfNS_4arch4Sm90ELb1ELb0ELb0ELb1ELb1ELb0ELb0ELb0ELb0ELb1ELb0ELb0EEENS1_21CollectiveEpilogueFwdINS6_IJSA_NS7_ILi512EEESA_EEES9_SC_SE_Li256ELb1ELb1ELb0ELb0EEENS1_36VarlenDynamicPersistentTileSchedulerILi64ELi64ELi256ELi128ELb0ELb1ELb1ELb1ELb1ELb1EEEEEEEEEvNT_6ParamsE)
        /*05a8*/ 	.word	0x00000030


	//----- nvinfo : EIATTR_MIN_STACK_SIZE
	.align		4
.L_272:
        /*05ac*/ 	.byte	0x04, 0x12
        /*05ae*/ 	.short	(.L_274 - .L_273)
	.align		4
.L_273:
        /*05b0*/ 	.word	index@(_ZN7cutlass13device_kernelIN5flash11enable_sm90INS1_16FlashAttnFwdSm90INS1_25CollectiveMainloopFwdSm90ILi2EN4cute5tupleIJNS5_1CILi1EEES8_S8_EEENS6_IJNS7_ILi64EEESA_SA_EEELi512ENS_10bfloat16_tEfNS_4arch4Sm90ELb1ELb0ELb0ELb1ELb1ELb1ELb0ELb0ELb0ELb1ELb0ELb0EEENS1_21CollectiveEpilogueFwdINS6_IJSA_NS7_ILi512EEESA_EEES9_SC_SE_Li256ELb1ELb1ELb0ELb0EEENS1_36VarlenDynamicPersistentTileSchedulerILi64ELi64ELi256ELi128ELb0ELb1ELb1ELb1ELb1ELb1EEEEEEEEEvNT_6ParamsE)
        /*05b4*/ 	.word	0x00000060


	//----- nvinfo : EIATTR_MIN_STACK_SIZE
	.align		4
.L_274:
        /*05b8*/ 	.byte	0x04, 0x12
        /*05ba*/ 	.short	(.L_276 - .L_275)
	.align		4
.L_275:
        /*05bc*/ 	.word	index@(_ZN7cutlass13device_kernelIN5flash11enable_sm90INS1_16FlashAttnFwdSm90INS1_25CollectiveMainloopFwdSm90ILi2EN4cute5tupleIJNS5_1CILi1EEES8_S8_EEENS6_IJNS7_ILi64EEESA_SA_EEELi512ENS_10bfloat16_tEfNS_4arch4Sm90ELb1ELb0ELb0ELb1ELb1ELb0ELb1ELb0ELb0ELb1ELb0ELb0EEENS1_21CollectiveEpilogueFwdINS6_IJSA_NS7_ILi512EEESA_EEES9_SC_SE_Li256ELb1ELb1ELb0ELb0EEENS1_36VarlenDynamicPersistentTileSchedulerILi64ELi64ELi256ELi128ELb0ELb1ELb1ELb1ELb1ELb1EEEEEEEEEvNT_6ParamsE)
        /*05c0*/ 	.word	0x00000028


	//----- nvinfo : EIATTR_MIN_STACK_SIZE
	.align		4
.L_276:
        /*05c4*/ 	.byte	0x04, 0x12
        /*05c6*/ 	.short	(.L_278 - .L_277)
	.align		4
.L_277:
        /*05c8*/ 	.word	index@(_ZN7cutlass13device_kernelIN5flash11enable_sm90INS1_16FlashAttnFwdSm90INS1_25CollectiveMainloopFwdSm90ILi2EN4cute5tupleIJNS5_1CILi1EEES8_S8_EEENS6_IJNS7_ILi64EEESA_SA_EEELi512ENS_10bfloat16_tEfNS_4arch4Sm90ELb1ELb0ELb0ELb1ELb1ELb1ELb1ELb0ELb0ELb1ELb0ELb0EEENS1_21CollectiveEpilogueFwdINS6_IJSA_NS7_ILi512EEESA_EEES9_SC_SE_Li256ELb1ELb1ELb0ELb0EEENS1_36VarlenDynamicPersistentTileSchedulerILi64ELi64ELi256ELi128ELb0ELb1ELb1ELb1ELb1ELb1EEEEEEEEEvNT_6ParamsE)
        /*05cc*/ 	.word	0x00000078


	//----- nvinfo : EIATTR_MIN_STACK_SIZE
	.align		4
.L_278:
        /*05d0*/ 	.byte	0x04, 0x12
        /*05d2*/ 	.short	(.L_280 - .L_279)
	.align		4
.L_279:
        /*05d4*/ 	.word	index@(_ZN7cutlass13device_kernelIN5flash11enable_sm90INS1_16FlashAttnFwdSm90INS1_25CollectiveMainloopFwdSm90ILi2EN4cute5tupleIJNS5_1CILi1EEES8_S8_EEENS6_IJNS7_ILi128EEENS7_ILi96EEENS7_ILi64EEEEEELi256ENS_10bfloat16_tEfNS_4arch4Sm90ELb0ELb0ELb0ELb0ELb1ELb0ELb0ELb1ELb0ELb1ELb0ELb0EEENS1_21CollectiveEpilogueFwdINS6_IJSA_NS7_ILi256EEESB_EEES9_SE_SG_Li256ELb0ELb1ELb0ELb0EEENS1_29StaticPersistentTileSchedulerILb0EEEEEEEEEvNT_6ParamsE)
        /*05d8*/ 	.word	0x00000020


	//----- nvinfo : EIATTR_MIN_STACK_SIZE
	.align		4
.L_280:
        /*05dc*/ 	.byte	0x04, 0x12
        /*05de*/ 	.short	(.L_282 - .L_281)
	.align		4
.L_281:
        /*05e0*/ 	.word	index@(_ZN7cutlass13device_kernelIN5flash11enable_sm90INS1_16FlashAttnFwdSm90INS1_25CollectiveMainloopFwdSm90ILi2EN4cute5tupleIJNS5_1CILi1EEES8_S8_EEENS6_IJNS7_ILi128EEENS7_ILi96EEENS7_ILi64EEEEEELi256ENS_10bfloat16_tEfNS_4arch4Sm90ELb0ELb0ELb0ELb0ELb1ELb0ELb1ELb1ELb0ELb1ELb0ELb0EEENS1_21CollectiveEpilogueFwdINS6_IJSA_NS7_ILi256EEESB_EEES9_SE_SG_Li256ELb0ELb1ELb0ELb0EEENS1_29StaticPersistentTileSchedulerILb0EEEEEEEEEvNT_6ParamsE)
        /*05e4*/ 	.word	0x00000020


	//----- nvinfo : EIATTR_MIN_STACK_SIZE
	.align		4
.L_282:
        /*05e8*/ 	.byte	0x04, 0x12
        /*05ea*/ 	.short	(.L_284 - .L_283)
	.align		4
.L_283:
        /*05ec*/ 	.word	index@(_ZN7cutlass13device_kernelIN5flash11enable_sm90INS1_16FlashAttnFwdSm90INS1_25CollectiveMainloopFwdSm90ILi2EN4cute5tupleIJNS5_1CILi1EEES8_S8_EEENS6_IJNS7_ILi128EEENS7_ILi96EEENS7_ILi64EEEEEELi256ENS_10bfloat16_tEfNS_4arch4Sm90ELb0ELb0ELb0ELb1ELb1ELb0ELb0ELb1ELb0ELb1ELb0ELb0EEENS1_21CollectiveEpilogueFwdINS6_IJSA_NS7_ILi256EEESB_EEES9_SE_SG_Li256ELb1ELb1ELb0ELb0EEENS1_36VarlenDynamicPersistentTileSchedulerILi128ELi96ELi256ELi128ELb0ELb1ELb1ELb0ELb1ELb1EEEEEEEEEvNT_6ParamsE)
        /*05f0*/ 	.word	0x00000030


	//----- nvinfo : EIATTR_MIN_STACK_SIZE
	.align		4
.L_284:
        /*05f4*/ 	.byte	0x04, 0x12
        /*05f6*/ 	.short	(.L_286 - .L_285)
	.align		4
.L_285:
        /*05f8*/ 	.word	index@(_ZN7cutlass13device_kernelIN5flash11enable_sm90INS1_16FlashAttnFwdSm90INS1_25CollectiveMainloopFwdSm90ILi2EN4cute5tupleIJNS5_1CILi1EEES8_S8_EEENS6_IJNS7_ILi128EEENS7_ILi96EEENS7_ILi64EEEEEELi256ENS_10bfloat16_tEfNS_4arch4Sm90ELb0ELb0ELb0ELb1ELb1ELb1ELb0ELb1ELb0ELb1ELb0ELb0EEENS1_21CollectiveEpilogueFwdINS6_IJSA_NS7_ILi256EEESB_EEES9_SE_SG_Li256ELb1ELb1ELb0ELb0EEENS1_36VarlenDynamicPersistentTileSchedulerILi128ELi96ELi256ELi128ELb0ELb1ELb1ELb0ELb1ELb1EEEEEEEEEvNT_6ParamsE)
        /*05fc*/ 	.word	0x00000058


	//----- nvinfo : EIATTR_MIN_STACK_SIZE
	.align		4
.L_286:
        /*0600*/ 	.byte	0x04, 0x12
        /*0602*/ 	.short	(.L_288 - .L_287)
	.align		4
.L_287:
        /*0604*/ 	.word	index@(_ZN7cutlass13device_kernelIN5flash11enable_sm90INS1_16FlashAttnFwdSm90INS1_25CollectiveMainloopFwdSm90ILi2EN4cute5tupleIJNS5_1CILi1EEES8_S8_EEENS6_IJNS7_ILi128EEENS7_ILi96EEENS7_ILi64EEEEEELi256ENS_10bfloat16_tEfNS_4arch4Sm90ELb0ELb0ELb0ELb1ELb1ELb0ELb1ELb1ELb0ELb1ELb0ELb0EEENS1_21CollectiveEpilogueFwdINS6_IJSA_NS7_ILi256EEESB_EEES9_SE_SG_Li256ELb1ELb1ELb0ELb0EEENS1_36VarlenDynamicPersistentTileSchedulerILi128ELi96ELi256ELi128ELb0ELb1ELb1ELb0ELb1ELb1EEEEEEEEEvNT_6ParamsE)
        /*0608*/ 	.word	0x00000028


	//----- nvinfo : EIATTR_MIN_STACK_SIZE
	.align		4
.L_288:
        /*060c*/ 	.byte	0x04, 0x12
        /*060e*/ 	.short	(.L_290 - .L_289)
	.align		4
.L_289:
        /*0610*/ 	.word	index@(_ZN7cutlass13device_kernelIN5flash11enable_sm90INS1_16FlashAttnFwdSm90INS1_25CollectiveMainloopFwdSm90ILi2EN4cute5tupleIJNS5_1CILi1EEES8_S8_EEENS6_IJNS7_ILi128EEENS7_ILi96EEENS7_ILi64EEEEEELi256ENS_10bfloat16_tEfNS_4arch4Sm90ELb0ELb0ELb0ELb1ELb1ELb1ELb1ELb1ELb0ELb1ELb0ELb0EEENS1_21CollectiveEpilogueFwdINS6_IJSA_NS7_ILi256EEESB_EEES9_SE_SG_Li256ELb1ELb1ELb0ELb0EEENS1_36VarlenDynamicPersistentTileSchedulerILi128ELi96ELi256ELi128ELb0ELb1ELb1ELb0ELb1ELb1EEEEEEEEEvNT_6ParamsE)
        /*0614*/ 	.word	0x00000090


	//----- nvinfo : EIATTR_MIN_STACK_SIZE
	.align		4
.L_290:
        /*0618*/ 	.byte	0x04, 0x12
        /*061a*/ 	.short	(.L_292 - .L_291)
	.align		4
.L_291:
        /*061c*/ 	.word	index@(_ZN7cutlass13device_kernelIN5flash11enable_sm90INS1_16FlashAttnFwdSm90INS1_25CollectiveMainloopFwdSm90ILi2EN4cute5tupleIJNS5_1CILi1EEES8_S8_EEENS6_IJNS7_ILi128EEENS7_ILi96EEENS7_ILi64EEEEEELi256ENS_10bfloat16_tEfNS_4arch4Sm90ELb0ELb1ELb0ELb0ELb1ELb0ELb0ELb1ELb0ELb1ELb0ELb0EEENS1_21CollectiveEpilogueFwdINS6_IJSA_NS7_ILi256EEESB_EEES9_SE_SG_Li256ELb0ELb1ELb0ELb0EEENS1_30DynamicPersistentTileSchedulerILi256ELi128ELb0ELb1ELb1EEEEEEEEEvNT_6ParamsE)
        /*0620*/ 	.word	0x00000008


	//----- nvinfo : EIATTR_MIN_STACK_SIZE
	.align		4
.L_292:
        /*0624*/ 	.byte	0x04, 0x12
        /*0626*/ 	.short	(.L_294 - .L_293)
	.align		4
.L_293:
        /*0628*/ 	.word	index@(_ZN7cutlass13device_kernelIN5flash11enable_sm90INS1_16FlashAttnFwdSm90INS1_25CollectiveMainloopFwdSm90ILi2EN4cute5tupleIJNS5_1CILi1EEES8_S8_EEENS6_IJNS7_ILi128EEENS7_ILi96EEENS7_ILi64EEEEEELi256ENS_10bfloat16_tEfNS_4arch4Sm90ELb0ELb1ELb0ELb0ELb1ELb0ELb1ELb1ELb0ELb1ELb0ELb0EEENS1_21CollectiveEpilogueFwdINS6_IJSA_NS7_ILi256EEESB_EEES9_SE_SG_Li256ELb0ELb1ELb0ELb0EEENS1_30DynamicPersistentTileSchedulerILi256ELi128ELb0ELb1ELb1EEEEEEEEEvNT_6ParamsE)
        /*062c*/ 	.word	0x00000460


	//----- nvinfo : EIATTR_MIN_STACK_SIZE
	.align		4
.L_294:
        /*0630*/ 	.byte	0x04, 0x12
        /*0632*/ 	.short	(.L_296 - .L_295)
	.align		4
.L_295:
        /*0634*/ 	.word	index@(_ZN7cutlass13device_kernelIN5flash11enable_sm90INS1_16FlashAttnFwdSm90INS1_25CollectiveMainloopFwdSm90ILi2EN4cute5tupleIJNS5_1CILi1EEES8_S8_EEENS6_IJNS7_ILi128EEENS7_ILi96EEENS7_ILi64EEEEEELi256ENS_10bfloat16_tEfNS_4arch4Sm90ELb0ELb1ELb0ELb1ELb1ELb0ELb0ELb1ELb0ELb1ELb0ELb0EEENS1_21CollectiveEpilogueFwdINS6_IJSA_NS7_ILi256EEESB_EEES9_SE_SG_Li256ELb1ELb1ELb0ELb0EEENS1_36VarlenDynamicPersistentTileSchedulerILi128ELi96ELi256ELi128ELb0ELb1ELb1ELb1ELb0ELb1EEEEEEEEEvNT_6ParamsE)
        /*0638*/ 	.word	0x00000018


	//----- nvinfo : EIATTR_MIN_STACK_SIZE
	.align		4
.L_296:
        /*063c*/ 	.byte	0x04, 0x12
        /*063e*/ 	.short	(.L_298 - .L_297)
	.align		4
.L_297:
        /*0640*/ 	.word	index@(_ZN7cutlass13device_kernelIN5flash11enable_sm90INS1_16FlashAttnFwdSm90INS1_25CollectiveMainloopFwdSm90ILi2EN4cute5tupleIJNS5_1CILi1EEES8_S8_EEENS6_IJNS7_ILi128EEENS7_ILi96EEENS7_ILi64EEEEEELi256ENS_10bfloat16_tEfNS_4arch4Sm90ELb0ELb1ELb0ELb1ELb1ELb1ELb0ELb1ELb0ELb1ELb0ELb0EEENS1_21CollectiveEpilogueFwdINS6_IJSA_NS7_ILi256EEESB_EEES9_SE_SG_Li256ELb1ELb1ELb0ELb0EEENS1_36VarlenDynamicPersistentTileSchedulerILi128ELi96ELi256ELi128ELb0ELb1ELb1ELb1ELb0ELb1EEEEEEEEEvNT_6ParamsE)
        /*0644*/ 	.word	0x00000440


	//----- nvinfo : EIATTR_MIN_STACK_SIZE
	.align		4
.L_298:
        /*0648*/ 	.byte	0x04, 0x12
        /*064a*/ 	.short	(.L_300 - .L_299)
	.align		4
.L_299:
        /*064c*/ 	.word	index@(_ZN7cutlass13device_kernelIN5flash11enable_sm90INS1_16FlashAttnFwdSm90INS1_25CollectiveMainloopFwdSm90ILi2EN4cute5tupleIJNS5_1CILi1EEES8_S8_EEENS6_IJNS7_ILi128EEENS7_ILi96EEENS7_ILi64EEEEEELi256ENS_10bfloat16_tEfNS_4arch4Sm90ELb0ELb1ELb0ELb1ELb1ELb0ELb1ELb1ELb0ELb1ELb0ELb0EEENS1_21CollectiveEpilogueFwdINS6_IJSA_NS7_ILi256EEESB_EEES9_SE_SG_Li256ELb1ELb1ELb0ELb0EEENS1_36VarlenDynamicPersistentTileSchedulerILi128ELi96ELi256ELi128ELb0ELb1ELb1ELb1ELb0ELb1EEEEEEEEEvNT_6ParamsE)
        /*0650*/ 	.word	0x00000480


	//----- nvinfo : EIATTR_MIN_STACK_SIZE
	.align		4
.L_300:
        /*0654*/ 	.byte	0x04, 0x12
        /*0656*/ 	.short	(.L_302 - .L_301)
	.align		4
.L_301:
        /*0658*/ 	.word	index@(_ZN7cutlass13device_kernelIN5flash11enable_sm90INS1_16FlashAttnFwdSm90INS1_25CollectiveMainloopFwdSm90ILi2EN4cute5tupleIJNS5_1CILi1EEES8_S8_EEENS6_IJNS7_ILi128EEENS7_ILi96EEENS7_ILi64EEEEEELi256ENS_10bfloat16_tEfNS_4arch4Sm90ELb0ELb1ELb0ELb1ELb1ELb1ELb1ELb1ELb0ELb1ELb0ELb0EEENS1_21CollectiveEpilogueFwdINS6_IJSA_NS7_ILi256EEESB_EEES9_SE_SG_Li256ELb1ELb1ELb0ELb0EEENS1_36VarlenDynamicPersistentTileSchedulerILi128ELi96ELi256ELi128ELb0ELb1ELb1ELb1ELb0ELb1EEEEEEEEEvNT_6ParamsE)
        /*065c*/ 	.word	0x000004a0


	//----- nvinfo : EIATTR_MIN_STACK_SIZE
	.align		4
.L_302:
        /*0660*/ 	.byte	0x04, 0x12
        /*0662*/ 	.short	(.L_304 - .L_303)
	.align		4
.L_303:
        /*0664*/ 	.word	index@(_ZN7cutlass13device_kernelIN5flash11enable_sm90INS1_16FlashAttnFwdSm90INS1_25CollectiveMainloopFwdSm90ILi2EN4cute5tupleIJNS5_1CILi1EEES8_S8_EEENS6_IJNS7_ILi128EEENS7_ILi96EEENS7_ILi64EEEEEELi256ENS_10bfloat16_tEfNS_4arch4Sm90ELb1ELb0ELb0ELb0ELb1ELb0ELb0ELb1ELb0ELb1ELb0ELb0EEENS1_21CollectiveEpilogueFwdINS6_IJSA_NS7_ILi256EEESB_EEES9_SE_SG_Li256ELb0ELb1ELb0ELb0EEENS1_30DynamicPersistentTileSchedulerILi256ELi128ELb0ELb1ELb1EEEEEEEEEvNT_6ParamsE)
        /*0668*/ 	.word	0x00000008


	//----- nvinfo : EIATTR_MIN_STACK_SIZE
	.align		4
.L_304:
        /*066c*/ 	.byte	0x04, 0x12
        /*066e*/ 	.short	(.L_306 - .L_305)
	.align		4
.L_305:
        /*0670*/ 	.word	index@(_ZN7cutlass13device_kernelIN5flash11enable_sm90INS1_16FlashAttnFwdSm90INS1_25CollectiveMainloopFwdSm90ILi2EN4cute5tupleIJNS5_1CILi1EEES8_S8_EEENS6_IJNS7_ILi128EEENS7_ILi96EEENS7_ILi64EEEEEELi256ENS_10bfloat16_tEfNS_4arch4Sm90ELb1ELb0ELb0ELb0ELb1ELb0ELb1ELb1ELb0ELb1ELb0ELb0EEENS1_21CollectiveEpilogueFwdINS6_IJSA_NS7_ILi256EEESB_EEES9_SE_SG_Li256ELb0ELb1ELb0ELb0EEENS1_30DynamicPersistentTileSchedulerILi256ELi128ELb0ELb1ELb1EEEEEEEEEvNT_6ParamsE)
        /*0674*/ 	.word	0x00000010


	//----- nvinfo : EIATTR_MIN_STACK_SIZE
	.align		4
.L_306:
        /*0678*/ 	.byte	0x04, 0x12
        /*067a*/ 	.short	(.L_308 - .L_307)
	.align		4
.L_307:
        /*067c*/ 	.word	index@(_ZN7cutlass13device_kernelIN5flash11enable_sm90INS1_16FlashAttnFwdSm90INS1_25CollectiveMainloopFwdSm90ILi2EN4cute5tupleIJNS5_1CILi1EEES8_S8_EEENS6_IJNS7_ILi128EEENS7_ILi96EEENS7_ILi64EEEEEELi256ENS_10bfloat16_tEfNS_4arch4Sm90ELb1ELb0ELb0ELb1ELb1ELb0ELb0ELb1ELb0ELb1ELb0ELb0EEENS1_21CollectiveEpilogueFwdINS6_IJSA_NS7_ILi256EEESB_EEES9_SE_SG_Li256ELb1ELb1ELb0ELb0EEENS1_36VarlenDynamicPersistentTileSchedulerILi128ELi96ELi256ELi128ELb0ELb1ELb1ELb1ELb1ELb1EEEEEEEEEvNT_6ParamsE)
        /*0680*/ 	.word	0x00000028


	//----- nvinfo : EIATTR_MIN_STACK_SIZE
	.align		4
.L_308:
        /*0684*/ 	.byte	0x04, 0x12
        /*0686*/ 	.short	(.L_310 - .L_309)
	.align		4
.L_309:
        /*0688*/ 	.word	index@(_ZN7cutlass13device_kernelIN5flash11enable_sm90INS1_16FlashAttnFwdSm90INS1_25CollectiveMainloopFwdSm90ILi2EN4cute5tupleIJNS5_1CILi1EEES8_S8_EEENS6_IJNS7_ILi128EEENS7_ILi96EEENS7_ILi64EEEEEELi256ENS_10bfloat16_tEfNS_4arch4Sm90ELb1ELb0ELb0ELb1ELb1ELb1ELb0ELb1ELb0ELb1ELb0ELb0EEENS1_21CollectiveEpilogueFwdINS6_IJSA_NS7_ILi256EEESB_EEES9_SE_SG_Li256ELb1ELb1ELb0ELb0EEENS1_36VarlenDynamicPersistentTileSchedulerILi128ELi96ELi256ELi128ELb0ELb1ELb1ELb1ELb1ELb1EEEEEEEEEvNT_6ParamsE)
        /*068c*/ 	.word	0x00000058


	//----- nvinfo : EIATTR_MIN_STACK_SIZE
	.align		4
.L_310:
        /*0690*/ 	.byte	0x04, 0x12
        /*0692*/ 	.short	(.L_312 - .L_311)
	.align		4
.L_311:
        /*0694*/ 	.word	index@(_ZN7cutlass13device_kernelIN5flash11enable_sm90INS1_16FlashAttnFwdSm90INS1_25CollectiveMainloopFwdSm90ILi2EN4cute5tupleIJNS5_1CILi1EEES8_S8_EEENS6_IJNS7_ILi128EEENS7_ILi96EEENS7_ILi64EEEEEELi256ENS_10bfloat16_tEfNS_4arch4Sm90ELb1ELb0ELb0ELb1ELb1ELb0ELb1ELb1ELb0ELb1ELb0ELb0EEENS1_21CollectiveEpilogueFwdINS6_IJSA_NS7_ILi256EEESB_EEES9_SE_SG_Li256ELb1ELb1ELb0ELb0EEENS1_36VarlenDynamicPersistentTileSchedulerILi128ELi96ELi256ELi128ELb0ELb1ELb1ELb1ELb1ELb1EEEEEEEEEvNT_6ParamsE)
        /*0698*/ 	.word	0x00000028


	//----- nvinfo : EIATTR_MIN_STACK_SIZE
	.align		4
.L_312:
        /*069c*/ 	.byte	0x04, 0x12
        /*069e*/ 	.short	(.L_314 - .L_313)
	.align		4
.L_313:
        /*06a0*/ 	.word	index@(_ZN7cutlass13device_kernelIN5flash11enable_sm90INS1_16FlashAttnFwdSm90INS1_25CollectiveMainloopFwdSm90ILi2EN4cute5tupleIJNS5_1CILi1EEES8_S8_EEENS6_IJNS7_ILi128EEENS7_ILi96EEENS7_ILi64EEEEEELi256ENS_10bfloat16_tEfNS_4arch4Sm90ELb1ELb0ELb0ELb1ELb1ELb1ELb1ELb1ELb0ELb1ELb0ELb0EEENS1_21CollectiveEpilogueFwdINS6_IJSA_NS7_ILi256EEESB_EEES9_SE_SG_Li256ELb1ELb1ELb0ELb0EEENS1_36VarlenDynamicPersistentTileSchedulerILi128ELi96ELi256ELi128ELb0ELb1ELb1ELb1ELb1ELb1EEEEEEEEEvNT_6ParamsE)
        /*06a4*/ 	.word	0x000000c0
.L_314:


//--------------------- .nv.compat                --------------------------
	.section	.nv.compat,"",@"SHT_CUDA_COMPAT_INFO"
	.align	4
        /*0000*/ 	.byte	0x02, 0x09, 0x01, 0x00, 0x02, 0x02, 0x04, 0x00, 0x02, 0x05, 0x05, 0x00, 0x03, 0x07, 0x01, 0x01
        /*0010*/ 	.byte	0x02, 0x03, 0x01, 0x00, 0x02, 0x06, 0x01, 0x00, 0x04, 0x0b, 0x08, 0x00, 0x00, 0x00, 0x00, 0x00
        /*0020*/ 	.byte	0x00, 0x00, 0x00, 0x00


//--------------------- .nv.info._ZN7cutlass13device_kernelIN5flash11enable_sm90INS1_16FlashAttnFwdSm90INS1_25CollectiveMainloopFwdSm90ILi2EN4cute5tupleIJNS5_1CILi1EEES8_S8_EEENS6_IJNS7_ILi128EEENS7_ILi96EEENS7_ILi192EEEEEELi128ENS_10bfloat16_tEfNS_4arch4Sm90ELb0ELb0ELb0ELb0ELb1ELb0ELb0ELb1ELb1ELb1ELb0ELb0EEENS1_21CollectiveEpilogueFwdINS6_IJSA_SA_SB_EEES9_SE_SG_Li256ELb0ELb1ELb0ELb0EEENS1_29StaticPersistentTileSchedulerILb0EEEEEEEEEvNT_6ParamsE --------------------------
	.section	.nv.info._ZN7cutlass13device_kernelIN5flash11enable_sm90INS1_16FlashAttnFwdSm90INS1_25CollectiveMainloopFwdSm90ILi2EN4cute5tupleIJNS5_1CILi1EEES8_S8_EEENS6_IJNS7_ILi128EEENS7_ILi96EEENS7_ILi192EEEEEELi128ENS_10bfloat16_tEfNS_4arch4Sm90ELb0ELb0ELb0ELb0ELb1ELb0ELb0ELb1ELb1ELb1ELb0ELb0EEENS1_21CollectiveEpilogueFwdINS6_IJSA_SA_SB_EEES9_SE_SG_Li256ELb0ELb1ELb0ELb0EEENS1_29StaticPersistentTileSchedulerILb0EEEEEEEEEvNT_6ParamsE,"",@"SHT_CUDA_INFO"
	.sectionflags	@""
	.align	4


	//----- nvinfo : EIATTR_CUDA_API_VERSION
	.align		4
        /*0000*/ 	.byte	0x04, 0x37
        /*0002*/ 	.short	(.L_316 - .L_315)
.L_315:
        /*0004*/ 	.word	0x00000082


	//----- nvinfo : EIATTR_KPARAM_INFO
	.align		4
.L_316:
        /*0008*/ 	.byte	0x04, 0x17
        /*000a*/ 	.short	(.L_318 - .L_317)
.L_317:
        /*000c*/ 	.word	0x00000000
        /*0010*/ 	.short	0x0000
        /*0012*/ 	.short	0x0070
        /*0014*/ 	.byte	0x00, 0xf0, 0x01, 0x28


	//----- nvinfo : EIATTR_SPARSE_MMA_MASK
	.align		4
.L_318:
        /*0018*/ 	.byte	0x03, 0x50
        /*001a*/ 	.short	0x0000


	//----- nvinfo : EIATTR_MAXREG_COUNT
	.align		4
        /*001c*/ 	.byte	0x03, 0x1b
        /*001e*/ 	.short	0x00a8


	//----- nvinfo : EIATTR_NUM_BARRIERS
	.align		4
        /*0020*/ 	.byte	0x02, 0x4c
        /*0022*/ 	.byte	0x09
	.zero		1


	//----- nvinfo : EIATTR_EXTERNS
	.align		4
        /*0024*/ 	.byte	0x04, 0x0f
        /*0026*/ 	.short	(.L_320 - .L_319)


	//   ....[0]....
	.align		4
.L_319:
        /*0028*/ 	.word	index@(__assertfail)


	//----- nvinfo : EIATTR_ANNOTATIONS
	.align		4
.L_320:
        /*002c*/ 	.byte	0x04, 0x55
        /*002e*/ 	.short	(.L_322 - .L_321)


	//   ....[0]....
.L_321:
        /*0030*/ 	.word	0x00000001
        /*0034*/ 	.byte	0xa0, 0x08, 0x00, 0x00, 0x01, 0x00, 0x00, 0x00, 0x50, 0x09, 0x00, 0x00, 0x01, 0x00, 0x00, 0x00
        /*0044*/ 	.byte	0x80, 0x6f, 0x00, 0x00, 0x01, 0x00, 0x00, 0x00, 0xb0, 0x70, 0x00, 0x00, 0x01, 0x00, 0x00, 0x00
        /*0054*/ 	.byte	0xf0, 0x8c, 0x00, 0x00, 0x01, 0x00, 0x00, 0x00, 0x90, 0xa2, 0x00, 0x00, 0x01, 0x00, 0x00, 0x00
        /*0064*/ 	.byte	0x40, 0xa3, 0x00, 0x00, 0x01, 0x00, 0x00, 0x00, 0xc0, 0xa4, 0x00, 0x00


	//----- nvinfo : EIATTR_MERCURY_ISA_VERSION
	.align		4
.L_322:
        /*0070*/ 	.byte	0x03, 0x5f
        /*0072*/ 	.short	0x0101


	//----- nvinfo : EIATTR_INT_WARP_WIDE_INSTR_OFFSETS
	.align		4
        /*0074*/ 	.byte	0x04, 0x31
        /*0076*/ 	.short	(.L_324 - .L_323)


	//   ....[0]....
.L_323:
        /*0078*/ 	.word	0x000000c0


	//   ....[1]....
        /*007c*/ 	.word	0x000000d0


	//   ....[2]....
        /*0080*/ 	.word	0x00000170


	//----- nvinfo : EIATTR_COOP_GROUP_MASK_REGIDS
	.align		4
.L_324:
        /*0084*/ 	.byte	0x04, 0x29
        /*0086*/ 	.short	(.L_326 - .L_325)


	//   ....[0]....
.L_325:
        /*0088*/ 	.word	0xffffffff


	//   ....[1]....
        /*008c*/ 	.word	0xffffffff


	//   ....[2]....
        /*0090*/ 	.word	0xffffffff


	//   ....[3]....
        /*0094*/ 	.word	0xffffffff


	//   ....[4]....
        /*0098*/ 	.word	0xffffffff


	//   ....[5]....
        /*009c*/ 	.word	0xffffffff


	//   ....[6]....
        /*00a0*/ 	.word	0xffffffff


	//   ....[7]....
        /*00a4*/ 	.word	0xffffffff


	//   ....[8]....
        /*00a8*/ 	.word	0xffffffff


	//   ....[9]....
        /*00ac*/ 	.word	0xffffffff


	//   ....[10]....
        /*00b0*/ 	.word	0xffffffff


	//   ....[11]....
        /*00b4*/ 	.word	0xffffffff


	//   ....[12]....
        /*00b8*/ 	.word	0xffffffff


	//   ....[13]....
        /*00bc*/ 	.word	0xffffffff


	//   ....[14]....
        /*00c0*/ 	.word	0xffffffff


	//   ....[15]....
        /*00c4*/ 	.word	0xffffffff


	//   ....[16]....
        /*00c8*/ 	.word	0xffffffff


	//   ....[17]....
        /*00cc*/ 	.word	0xffffffff


	//   ....[18]....
        /*00d0*/ 	.word	0xffffffff


	//   ....[19]....
        /*00d4*/ 	.word	0xffffffff


	//   ....[20]....
        /*00d8*/ 	.word	0xffffffff


	//   ....[21]....
        /*00dc*/ 	.word	0xffffffff


	//   ....[22]....
        /*00e0*/ 	.word	0xffffffff


	//   ....[23]....
        /*00e4*/ 	.word	0xffffffff


	//   ....[24]....
        /*00e8*/ 	.word	0xffffffff


	//   ....[25]....
        /*00ec*/ 	.word	0xffffffff


	//   ....[26]....
        /*00f0*/ 	.word	0xffffffff


	//   ....[27]....
        /*00f4*/ 	.word	0xffffffff


	//   ....[28]....
        /*00f8*/ 	.word	0xffffffff


	//   ....[29]....
        /*00fc*/ 	.word	0xffffffff


	//   ....[30]....
        /*0100*/ 	.word	0xffffffff


	//   ....[31]....
        /*0104*/ 	.word	0xffffffff


	//   ....[32]....
        /*0108*/ 	.word	0xffffffff


	//   ....[33]....
        /*010c*/ 	.word	0xffffffff


	//   ....[34]....
        /*0110*/ 	.word	0xffffffff


	//   ....[35]....
        /*0114*/ 	.word	0xffffffff


	//   ....[36]....
        /*0118*/ 	.word	0xffffffff


	//   ....[37]....
        /*011c*/ 	.word	0xffffffff


	//   ....[38]....
        /*0120*/ 	.word	0xffffffff


	//   ....[39]....
        /*0124*/ 	.word	0xffffffff


	//   ....[40]....
        /*0128*/ 	.word	0xffffffff


	//   ....[41]....
        /*012c*/ 	.word	0xffffffff


	//   ....[42]....
        /*0130*/ 	.word	0xffffffff


	//   ....[43]....
        /*0134*/ 	.word	0xffffffff


	//   ....[44]....
        /*0138*/ 	.word	0xffffffff


	//   ....[45]....
        /*013c*/ 	.word	0xffffffff


	//   ....[46]....
        /*0140*/ 	.word	0xffffffff


	//   ....[47]....
        /*0144*/ 	.word	0xffffffff


	//   ....[48]....
        /*0148*/ 	.word	0xffffffff


	//   ....[49]....
        /*014c*/ 	.word	0xffffffff


	//   ....[50]....
        /*0150*/ 	.word	0xffffffff


	//   ....[51]....
        /*0154*/ 	.word	0xffffffff


	//   ....[52]....
        /*0158*/ 	.word	0xffffffff


	//   ....[53]....
        /*015c*/ 	.word	0xffffffff


	//   ....[54]....
        /*0160*/ 	.word	0xffffffff


	//   ....[55]....
        /*0164*/ 	.word	0xffffffff


	//   ....[56]....
        /*0168*/ 	.word	0xffffffff


	//   ....[57]....
        /*016c*/ 	.word	0xffffffff


	//   ....[58]....
        /*0170*/ 	.word	0xffffffff


	//   ....[59]....
        /*0174*/ 	.word	0xffffffff


	//   ....[60]....
        /*0178*/ 	.word	0xffffffff


	//   ....[61]....
        /*017c*/ 	.word	0xffffffff


	//   ....[62]....
        /*0180*/ 	.word	0xffffffff


	//   ....[63]....
        /*0184*/ 	.word	0xffffffff


	//   ....[64]....
        /*0188*/ 	.word	0xffffffff


	//   ....[65]....
        /*018c*/ 	.word	0xffffffff


	//   ....[66]....
        /*0190*/ 	.word	0xffffffff


	//   ....[67]....
        /*0194*/ 	.word	0xffffffff


	//   ....[68]....
        /*0198*/ 	.word	0xffffffff


	//   ....[69]....
        /*019c*/ 	.word	0xffffffff


	//   ....[70]....
        /*01a0*/ 	.word	0xffffffff


	//   ....[71]....
        /*01a4*/ 	.word	0xffffffff


	//   ....[72]....
        /*01a8*/ 	.word	0xffffffff


	//   ....[73]....
        /*01ac*/ 	.word	0xffffffff


	//   ....[74]....
        /*01b0*/ 	.word	0xffffffff


	//   ....[75]....
        /*01b4*/ 	.word	0xffffffff


	//   ....[76]....
        /*01b8*/ 	.word	0xffffffff


	//   ....[77]....
        /*01bc*/ 	.word	0xffffffff


	//   ....[78]....
        /*01c0*/ 	.word	0xffffffff


	//   ....[79]....
        /*01c4*/ 	.word	0xffffffff


	//   ....[80]....
        /*01c8*/ 	.word	0xffffffff


	//   ....[81]....
        /*01cc*/ 	.word	0xffffffff


	//   ....[82]....
        /*01d0*/ 	.word	0xffffffff


	//   ....[83]....
        /*01d4*/ 	.word	0xffffffff


	//   ....[84]....
        /*01d8*/ 	.word	0xffffffff


	//   ....[85]....
        /*01dc*/ 	.word	0xffffffff


	//   ....[86]....
        /*01e0*/ 	.word	0xffffffff


	//   ....[87]....
        /*01e4*/ 	.word	0xffffffff


	//   ....[88]....
        /*01e8*/ 	.word	0xffffffff


	//   ....[89]....
        /*01ec*/ 	.word	0xffffffff


	//   ....[90]....
        /*01f0*/ 	.word	0xffffffff


	//   ....[91]....
        /*01f4*/ 	.word	0xffffffff


	//   ....[92]....
        /*01f8*/ 	.word	0xffffffff


	//   ....[93]....
        /*01fc*/ 	.word	0xffffffff


	//   ....[94]....
        /*0200*/ 	.word	0xffffffff


	//   ....[95]....
        /*0204*/ 	.word	0xffffffff


	//   ....[96]....
        /*0208*/ 	.word	0x0500000f


	//   ....[97]....
        /*020c*/ 	.word	0x0500000f


	//   ....[98]....
        /*0210*/ 	.word	0x0500000f


	//   ....[99]....
        /*0214*/ 	.word	0x0500000f


	//   ....[100]....
        /*0218*/ 	.word	0x0500000f


	//   ....[101]....
        /*021c*/ 	.word	0x0500000f


	//   ....[102]....
        /*0220*/ 	.word	0x0500000f


	//   ....[103]....
        /*0224*/ 	.word	0x0500000f


	//   ....[104]....
        /*0228*/ 	.word	0x0500000f


	//   ....[105]....
        /*022c*/ 	.word	0x0500000f


	//   ....[106]....
        /*0230*/ 	.word	0x0500000f


	//   ....[107]....
        /*0234*/ 	.word	0x0500000f


	//   ....[108]....
        /*0238*/ 	.word	0x0500000f


	//   ....[109]....
        /*023c*/ 	.word	0x0500000f


	//   ....[110]....
        /*0240*/ 	.word	0x0500000f


	//   ....[111]....
        /*0244*/ 	.word	0x0500000f


	//   ....[112]....
        /*0248*/ 	.word	0x0500000f


	//   ....[113]....
        /*024c*/ 	.word	0x0500000f


	//   ....[114]....
        /*0250*/ 	.word	0x0500000f


	//   ....[115]....
        /*0254*/ 	.word	0x0500000f


	//   ....[116]....
        /*0258*/ 	.word	0x0500000f


	//   ....[117]....
        /*025c*/ 	.word	0x0500000f


	//   ....[118]....
        /*0260*/ 	.word	0x0500000f


	//   ....[119]....
        /*0264*/ 	.word	0x0500000f


	//   ....[120]....
        /*0268*/ 	.word	0x0500000f


	//   ....[121]....
        /*026c*/ 	.word	0x0500000f


	//   ....[122]....
        /*0270*/ 	.word	0x0500000f


	//   ....[123]....
        /*0274*/ 	.word	0x0500000f


	//   ....[124]....
        /*0278*/ 	.word	0x0500000f


	//   ....[125]....
        /*027c*/ 	.word	0x0500000f


	//   ....[126]....
        /*0280*/ 	.word	0x0500000f


	//   ....[127]....
        /*0284*/ 	.word	0x0500000f


	//   ....[128]....
        /*0288*/ 	.word	0x0500000f


	//   ....[129]....
        /*028c*/ 	.word	0x0500000f


	//   ....[130]....
        /*0290*/ 	.word	0x0500000f


	//   ....[131]....
        /*0294*/ 	.word	0x0500000f


	//   ....[132]....
        /*0298*/ 	.word	0x0500000f


	//   ....[133]....
        /*029c*/ 	.word	0x0500000f


	//   ....[134]....
        /*02a0*/ 	.word	0x0500000f


	//   ....[135]....
        /*02a4*/ 	.word	0x0500000f


	//   ....[136]....
        /*02a8*/ 	.word	0x0500000f


	//   ....[137]....
        /*02ac*/ 	.word	0x0500000f


	//   ....[138]....
        /*02b0*/ 	.word	0x0500000f


	//   ....[139]....
        /*02b4*/ 	.word	0x0500000f


	//   ....[140]....
        /*02b8*/ 	.word	0x0500000f


	//   ....[141]....
        /*02bc*/ 	.word	0x0500000f


	//   ....[142]....
        /*02c0*/ 	.word	0x0500000f


	//   ....[143]....
        /*02c4*/ 	.word	0x0500000f


	//   ....[144]....
        /*02c8*/ 	.word	0x0500000f


	//   ....[145]....
        /*02cc*/ 	.word	0x0500000f


	//   ....[146]....
        /*02d0*/ 	.word	0x0500000f


	//   ....[147]....
        /*02d4*/ 	.word	0x0500000f


	//   ....[148]....
        /*02d8*/ 	.word	0x0500000f


	//   ....[149]....
        /*02dc*/ 	.word	0x0500000f


	//   ....[150]....
        /*02e0*/ 	.word	0x0500000f


	//   ....[151]....
        /*02e4*/ 	.word	0x0500000f


	//   ....[152]....
        /*02e8*/ 	.word	0x0500000f


	//   ....[153]....
        /*02ec*/ 	.word	0x0500000f


	//   ....[154]....
        /*02f0*/ 	.word	0x0500000f


	//   ....[155]....
        /*02f4*/ 	.word	0x0500000f


	//   ....[156]....
        /*02f8*/ 	.word	0x0500000f


	//   ....[157]....
        /*02fc*/ 	.word	0x0500000f


	//   ....[158]....
        /*0300*/ 	.word	0x0500000f


	//   ....[159]....
        /*0304*/ 	.word	0x0500000f


	//   ....[160]....
        /*0308*/ 	.word	0x0500000f


	//   ....[161]....
        /*030c*/ 	.word	0x0500000f


	//----- nvinfo : EIATTR_COOP_GROUP_INSTR_OFFSETS
	.align		4
.L_326:
        /*0310*/ 	.byte	0x04, 0x28
        /*0312*/ 	.short	(.L_328 - .L_327)


	//   ....[0]....
.L_327:
        /*0314*/ 	.word	0x00000070


	//   ....[1]....
        /*0318*/ 	.word	0x000000b0


	//   ....[2]....
        /*031c*/ 	.word	0x000002d0


	//   ....[3]....
        /*0320*/ 	.word	0x00000430


	//   ....[4]....
        /*0324*/ 	.word	0x00000550


	//   ....[5]....
        /*0328*/ 	.word	0x000006b0


	//   ....[6]....
        /*032c*/ 	.word	0x00000cf0


	//   ....[7]....
        /*0330*/ 	.word	0x00001ee0


	//   ....[8]....
        /*0334*/ 	.word	0x00001f80


	//   ....[9]....
        /*0338*/ 	.word	0x00002410


	//   ....[10]....
        /*033c*/ 	.word	0x00002480


	//   ....[11]....
        /*0340*/ 	.word	0x000041b0


	//   ....[12]....
        /*0344*/ 	.word	0x000041c0


	//   ....[13]....
        /*0348*/ 	.word	0x00004200


	//   ....[14]....
        /*034c*/ 	.word	0x00004210


	//   ....[15]....
        /*0350*/ 	.word	0x00005340


	//   ....[16]....
        /*0354*/ 	.word	0x00005370


	//   ....[17]....
        /*0358*/ 	.word	0x00005420


	//   ....[18]....
        /*035c*/ 	.word	0x00005440


	//   ....[19]....
        /*0360*/ 	.word	0x00006420


	//   ....[20]....
        /*0364*/ 	.word	0x00006470


	//   ....[21]....
        /*0368*/ 	.word	0x00006500


	//   ....[22]....
        /*036c*/ 	.word	0x00006570


	//   ....[23]....
        /*0370*/ 	.word	0x00006af0


	//   ....[24]....
        /*0374*/ 	.word	0x00006b30


	//   ....[25]....
        /*0378*/ 	.word	0x00006c00


	//   ....[26]....
        /*037c*/ 	.word	0x00006c20


	//   ....[27]....
        /*0380*/ 	.word	0x00006cd0


	//   ....[28]....
        /*0384*/ 	.word	0x00006cf0


	//   ....[29]....
        /*0388*/ 	.word	0x00006db0


	//   ....[30]....
        /*038c*/ 	.word	0x00006df0


	//   ....[31]....
        /*0390*/ 	.word	0x00007ee0


	//   ....[32]....
        /*0394*/ 	.word	0x00007f00


	//   ....[33]....
        /*0398*/ 	.word	0x00007f10


	//   ....[34]....
        /*039c*/ 	.word	0x00007f60


	//   ....[35]....
        /*03a0*/ 	.word	0x00007fb0


	//   ....[36]....
        /*03a4*/ 	.word	0x00008000


	//   ....[37]....
        /*03a8*/ 	.word	0x000080a0


	//   ....[38]....
        /*03ac*/ 	.word	0x000080c0


	//   ....[39]....
        /*03b0*/ 	.word	0x00008150


	//   ....[40]....
        /*03b4*/ 	.word	0x00008170


	//   ....[41]....
        /*03b8*/ 	.word	0x00008200


	//   ....[42]....
        /*03bc*/ 	.word	0x00008220


	//   ....[43]....
        /*03c0*/ 	.word	0x00008810


	//   ....[44]....
        /*03c4*/ 	.word	0x00008830


	//   ....[45]....
        /*03c8*/ 	.word	0x00008850


	//   ....[46]....
        /*03cc*/ 	.word	0x000088a0


	//   ....[47]....
        /*03d0*/ 	.word	0x00008920


	//   ....[48]....
        /*03d4*/ 	.word	0x00008950


	//   ....[49]....
        /*03d8*/ 	.word	0x000089d0


	//   ....[50]....
        /*03dc*/ 	.word	0x00008a00


	//   ....[51]....
        /*03e0*/ 	.word	0x00008a80


	//   ....[52]....
        /*03e4*/ 	.word	0x00008ab0


	//   ....[53]....
        /*03e8*/ 	.word	0x00008b30


	//   ....[54]....
        /*03ec*/ 	.word	0x00008b60


	//   ....[55]....
        /*03f0*/ 	.word	0x00008be0


	//   ....[56]....
        /*03f4*/ 	.word	0x00008c10


	//   ....[57]....
        /*03f8*/ 	.word	0x00008c90


	//   ....[58]....
        /*03fc*/ 	.word	0x00008cb0


	//   ....[59]....
        /*0400*/ 	.word	0x00009300


	//   ....[60]....
        /*0404*/ 	.word	0x00009330


	//   ....[61]....
        /*0408*/ 	.word	0x00009340


	//   ....[62]....
        /*040c*/ 	.word	0x00009360


	//   ....[63]....
        /*0410*/ 	.word	0x000093b0


	//   ....[64]....
        /*0414*/ 	.word	0x000093d0


	//   ....[65]....
        /*0418*/ 	.word	0x00009430


	//   ....[66]....
        /*041c*/ 	.word	0x00009450


	//   ....[67]....
        /*0420*/ 	.word	0x000094a0


	//   ....[68]....
        /*0424*/ 	.word	0x000094c0


	//   ....[69]....
        /*0428*/ 	.word	0x00009510


	//   ....[70]....
        /*042c*/ 	.word	0x00009530


	//   ....[71]....
        /*0430*/ 	.word	0x000097c0


	//   ....[72]....
        /*0434*/ 	.word	0x000097e0


	//   ....[73]....
        /*0438*/ 	.word	0x00009800


	//   ....[74]....
        /*043c*/ 	.word	0x00009860


	//   ....[75]....
        /*0440*/ 	.word	0x00009880


	//   ....[76]....
        /*0444*/ 	.word	0x000098e0


	//   ....[77]....
        /*0448*/ 	.word	0x00009900


	//   ....[78]....
        /*044c*/ 	.word	0x00009960


	//   ....[79]....
        /*0450*/ 	.word	0x00009980


	//   ....[80]....
        /*0454*/ 	.word	0x000099e0


	//   ....[81]....
        /*0458*/ 	.word	0x00009a00


	//   ....[82]....
        /*045c*/ 	.word	0x00009a10


	//   ....[83]....
        /*0460*/ 	.word	0x00009e80


	//   ....[84]....
        /*0464*/ 	.word	0x00009ea0


	//   ....[85]....
        /*0468*/ 	.word	0x00009ec0


	//   ....[86]....
        /*046c*/ 	.word	0x00009f00


	//   ....[87]....
        /*0470*/ 	.word	0x00009f50


	//   ....[88]....
        /*0474*/ 	.word	0x00009f80


	//   ....[89]....
        /*0478*/ 	.word	0x00009fd0


	//   ....[90]....
        /*047c*/ 	.word	0x0000a000


	//   ....[91]....
        /*0480*/ 	.word	0x0000a050


	//   ....[92]....
        /*0484*/ 	.word	0x0000a080


	//   ....[93]....
        /*0488*/ 	.word	0x0000a0d0


	//   ....[94]....
        /*048c*/ 	.word	0x0000a100


	//   ....[95]....
        /*0490*/ 	.word	0x0000a440


	//   ....[96]....
        /*0494*/ 	.word	0x0000a940


	//   ....[97]....
        /*0498*/ 	.word	0x0000aa30


	//   ....[98]....
        /*049c*/ 	.word	0x0000aad0


	//   ....[99]....
        /*04a0*/ 	.word	0x0000ab60


	//   ....[100]....
        /*04a4*/ 	.word	0x0000ac20


	//   ....[101]....
        /*04a8*/ 	.word	0x0000acb0


	//   ....[102]....
        /*04ac*/ 	.word	0x0000ad80


	//   ....[103]....
        /*04b0*/ 	.word	0x0000ae10


	//   ....[104]....
        /*04b4*/ 	.word	0x0000aee0


	//   ....[105]....
        /*04b8*/ 	.word	0x0000af60


	//   ....[106]....
        /*04bc*/ 	.word	0x0000b040


	//   ....[107]....
        /*04c0*/ 	.word	0x0000b0c0


	//   ....[108]....
        /*04c4*/ 	.word	0x0000b190


	//   ....[109]....
        /*04c8*/ 	.word	0x0000b220


	//   ....[110]....
        /*04cc*/ 	.word	0x0000b290


	//   ....[111]....
        /*04d0*/ 	.word	0x0000b310


	//   ....[112]....
        /*04d4*/ 	.word	0x0000b3d0


	//   ....[113]....
        /*04d8*/ 	.word	0x0000b440


	//   ....[114]....
        /*04dc*/ 	.word	0x0000b530


	//   ....[115]....
        /*04e0*/ 	.word	0x0000b5a0


	//   ....[116]....
        /*04e4*/ 	.word	0x0000b690


	//   ....[117]....
        /*04e8*/ 	.word	0x0000b700


	//   ....[118]....
        /*04ec*/ 	.word	0x0000b7f0


	//   ....[119]....
        /*04f0*/ 	.word	0x0000b860


	//   ....[120]....
        /*04f4*/ 	.word	0x0000b950


	//   ....[121]....
        /*04f8*/ 	.word	0x0000b9c0


	//   ....[122]....
        /*04fc*/ 	.word	0x0000bab0


	//   ....[123]....
        /*0500*/ 	.word	0x0000bb20


	//   ....[124]....
        /*0504*/ 	.word	0x0000bbf0


	//   ....[125]....
        /*0508*/ 	.word	0x0000bd30


	//   ....[126]....
        /*050c*/ 	.word	0x0000bde0


	//   ....[127]....
        /*0510*/ 	.word	0x0000be40


	//   ....[128]....
        /*0514*/ 	.word	0x0000bf00


	//   ....[129]....
        /*0518*/ 	.word	0x0000bf60


	//   ....[130]....
        /*051c*/ 	.word	0x0000c020


	//   ....[131]....
        /*0520*/ 	.word	0x0000c080


	//   ....[132]....
        /*0524*/ 	.word	0x0000c140


	//   ....[133]....
        /*0528*/ 	.word	0x0000c1a0


	//   ....[134]....
        /*052c*/ 	.word	0x0000c260


	//   ....[135]....
        /*0530*/ 	.word	0x0000c2c0


	//   ....[136]....
        /*0534*/ 	.word	0x0000c380


	//   ....[137]....
        /*0538*/ 	.word	0x0000c460


	//   ....[138]....
        /*053c*/ 	.word	0x0000c500


	//   ....[139]....
        /*0540*/ 	.word	0x0000c560


	//   ....[140]....
        /*0544*/ 	.word	0x0000c630


	//   ....[141]....
        /*0548*/ 	.word	0x0000c690


	//   ....[142]....
        /*054c*/ 	.word	0x0000c760


	//   ....[143]....
        /*0550*/ 	.word	0x0000c7c0


	//   ....[144]....
        /*0554*/ 	.word	0x0000c890


	//   ....[145]....
        /*0558*/ 	.word	0x0000c8f0


	//   ....[146]....
        /*055c*/ 	.word	0x0000c9c0


	//   ....[147]....
        /*0560*/ 	.word	0x0000ca20


	//   ....[148]....
        /*0564*/ 	.word	0x0000cae0


	//   ....[149]....
        /*0568*/ 	.word	0x0000cc00


	//   ....[150]....
        /*056c*/ 	.word	0x0000cca0


	//   ....[151]....
        /*0570*/ 	.word	0x0000cd00


	//   ....[152]....
        /*0574*/ 	.word	0x0000cdd0


	//   ....[153]....
        /*0578*/ 	.word	0x0000ce70


	//   ....[154]....
        /*057c*/ 	.word	0x0000cf30


	//   ....[155]....
        /*0580*/ 	.word	0x0000cfd0


	//   ....[156]....
        /*0584*/ 	.word	0x0000d090


	//   ....[157]....
        /*0588*/ 	.word	0x0000d130


	//   ....[158]....
        /*058c*/ 	.word	0x0000d1f0


	//   ....[159]....
        /*0590*/ 	.word	0x0000d290


	//   ....[160]....
        /*0594*/ 	.word	0x0000d350


	//   ....[161]....
        /*0598*/ 	.word	0x0000d4a0


	//----- nvinfo : EIATTR_REG_RECONFIG
	.align		4
.L_328:
        /*059c*/ 	.byte	0x01, 0x54
	.zero		2


	//----- nvinfo : EIATTR_SYSCALL_OFFSETS
	.align		4
        /*05a0*/ 	.byte	0x04, 0x46
        /*05a2*/ 	.short	(.L_330 - .L_329)


	//   ....[0]....
.L_329:
        /*05a4*/ 	.word	0x00001090


	//   ....[1]....
        /*05a8*/ 	.word	0x00007690


	//   ....[2]....
        /*05ac*/ 	.word	0x000077d0


	//   ....[3]....
        /*05b0*/ 	.word	0x000078c0


	//   ....[4]....
        /*05b4*/ 	.word	0x00008520


	//----- nvinfo : EIATTR_MBARRIER_INSTR_OFFSETS
	.align		4
.L_330:
        /*05b8*/ 	.byte	0x04, 0x39
        /*05ba*/ 	.short	(.L_332 - .L_331)


	//   ....[0]....
.L_331:
        /*05bc*/ 	.word	0x00000180
        /*05c0*/ 	.word	0x000000ff
        /*05c4*/ 	.word	0x0002a800
        /*05c8*/ 	.short	0x0100
        /*05ca*/ 	.byte	0x08
	.zero		1


	//   ....[1]....
        /*05cc*/ 	.word	0x00000190
        /*05d0*/ 	.word	0x000000ff
        /*05d4*/ 	.word	0x0002a820
        /*05d8*/ 	.short	0x0100
        /*05da*/ 	.byte	0x08
	.zero		1


	//   ....[2]....
        /*05dc*/ 	.word	0x00000280
        /*05e0*/ 	.word	0x000000ff
        /*05e4*/ 	.word	0x0002a830
        /*05e8*/ 	.short	0x0100
        /*05ea*/ 	.byte	0x08
	.zero		1


	//   ....[3]....
        /*05ec*/ 	.word	0x00000290
        /*05f0*/ 	.word	0x000000ff
        /*05f4*/ 	.word	0x0002a840
        /*05f8*/ 	.short	0x0100
        /*05fa*/ 	.byte	0x08
	.zero		1


	//   ....[4]....
        /*05fc*/ 	.word	0x000002a0
        /*0600*/ 	.word	0x000000ff
        /*0604*/ 	.word	0x0002a838
        /*0608*/ 	.short	0x0100
        /*060a*/ 	.byte	0x08
	.zero		1


	//   ....[5]....
        /*060c*/ 	.word	0x000002b0
        /*0610*/ 	.word	0x000000ff
        /*0614*/ 	.word	0x0002a848
        /*0618*/ 	.short	0x0100
        /*061a*/ 	.byte	0x08
	.zero		1


	//   ....[6]....
        /*061c*/ 	.word	0x000003e0
        /*0620*/ 	.word	0x000000ff
        /*0624*/ 	.word	0x0002a850
        /*0628*/ 	.short	0x0100
        /*062a*/ 	.byte	0x08
	.zero		1


	//   ....[7]....
        /*062c*/ 	.word	0x000003f0
        /*0630*/ 	.word	0x000000ff
        /*0634*/ 	.word	0x0002a860
        /*0638*/ 	.short	0x0100
        /*063a*/ 	.byte	0x08
	.zero		1


	//   ....[8]....
        /*063c*/ 	.word	0x00000400
        /*0640*/ 	.word	0x000000ff
        /*0644*/ 	.word	0x0002a858
        /*0648*/ 	.short	0x0100
        /*064a*/ 	.byte	0x08
	.zero		1


	//   ....[9]....
        /*064c*/ 	.word	0x00000410
        /*0650*/ 	.word	0x000000ff
        /*0654*/ 	.word	0x0002a868
        /*0658*/ 	.short	0x0100
        /*065a*/ 	.byte	0x08
	.zero		1


	//   ....[10]....
        /*065c*/ 	.word	0x00000500
        /*0660*/ 	.word	0x000000ff
        /*0664*/ 	.word	0x0002a870
        /*0668*/ 	.short	0x0100
        /*066a*/ 	.byte	0x06
	.zero		1


	//   ....[11]....
        /*066c*/ 	.word	0x00000510
        /*0670*/ 	.word	0x000000ff
        /*0674*/ 	.word	0x0002a880
        /*0678*/ 	.short	0x0100
        /*067a*/ 	.byte	0x06
	.zero		1


	//   ....[12]....
        /*067c*/ 	.word	0x00000520
        /*0680*/ 	.word	0x000000ff
        /*0684*/ 	.word	0x0002a878
        /*0688*/ 	.short	0x0100
        /*068a*/ 	.byte	0x06
	.zero		1


	//   ....[13]....
        /*068c*/ 	.word	0x00000530
        /*0690*/ 	.word	0x000000ff
        /*0694*/ 	.word	0x0002a888
        /*0698*/ 	.short	0x0100
        /*069a*/ 	.byte	0x06
	.zero		1


	//   ....[14]....
        /*069c*/ 	.word	0x00000660
        /*06a0*/ 	.word	0x000000ff
        /*06a4*/ 	.word	0x0002a890
        /*06a8*/ 	.short	0x0100
        /*06aa*/ 	.byte	0x08
	.zero		1


	//   ....[15]....
        /*06ac*/ 	.word	0x00000670
        /*06b0*/ 	.word	0x000000ff
        /*06b4*/ 	.word	0x0002a8a0
        /*06b8*/ 	.short	0x0100
        /*06ba*/ 	.byte	0x08
	.zero		1


	//   ....[16]....
        /*06bc*/ 	.word	0x00000680
        /*06c0*/ 	.word	0x000000ff
        /*06c4*/ 	.word	0x0002a898
        /*06c8*/ 	.short	0x0100
        /*06ca*/ 	.byte	0x08
	.zero		1


	//   ....[17]....
        /*06cc*/ 	.word	0x00000690
        /*06d0*/ 	.word	0x000000ff
        /*06d4*/ 	.word	0x0002a8a8
        /*06d8*/ 	.short	0x0100
        /*06da*/ 	.byte	0x08
	.zero		1


	//   ....[18]....
        /*06dc*/ 	.word	0x000007d0
        /*06e0*/ 	.word	0x000000ff
        /*06e4*/ 	.word	0x0002a8b0
        /*06e8*/ 	.short	0x0100
        /*06ea*/ 	.byte	0x08
	.zero		1


	//   ....[19]....
        /*06ec*/ 	.word	0x000007e0
        /*06f0*/ 	.word	0x000000ff
        /*06f4*/ 	.word	0x0002a8c0
        /*06f8*/ 	.short	0x0100
        /*06fa*/ 	.byte	0x08
	.zero		1


	//   ....[20]....
        /*06fc*/ 	.word	0x000007f0
        /*0700*/ 	.word	0x000000ff
        /*0704*/ 	.word	0x0002a8b8
        /*0708*/ 	.short	0x0100
        /*070a*/ 	.byte	0x08
	.zero		1


	//   ....[21]....
        /*070c*/ 	.word	0x00000800
        /*0710*/ 	.word	0x000000ff
        /*0714*/ 	.word	0x0002a8c8
        /*0718*/ 	.short	0x0100
        /*071a*/ 	.byte	0x08
	.zero		1


	//   ....[22]....
        /*071c*/ 	.word	0x000010d0
        /*0720*/ 	.word	0x000000ff
        /*0724*/ 	.word	0x0002a800
        /*0728*/ 	.short	0x010a
        /*072a*/ 	.byte	0x29
	.zero		1


	//   ....[23]....
        /*072c*/ 	.word	0x00001170
        /*0730*/ 	.word	0x00000004
        /*0734*/ 	.word	0x0002a830
        /*0738*/ 	.short	0x010a
        /*073a*/ 	.byte	0x3f
	.zero		1


	//   ....[24]....
        /*073c*/ 	.word	0x000011c0
        /*0740*/ 	.word	0x00000004
        /*0744*/ 	.word	0x0002a830
        /*0748*/ 	.short	0x010a
        /*074a*/ 	.byte	0x3f
	.zero		1


	//   ....[25]....
        /*074c*/ 	.word	0x00001f70
        /*0750*/ 	.word	0x000000ff
        /*0754*/ 	.word	0x00000000
        /*0758*/ 	.short	0x0101
        /*075a*/ 	.byte	0x04
	.zero		1


	//   ....[26]....
        /*075c*/ 	.word	0x00003280
        /*0760*/ 	.word	0x000000ff
        /*0764*/ 	.word	0x0002a830
        /*0768*/ 	.short	0x010a
        /*076a*/ 	.byte	0x07
	.zero		1


	//   ....[27]....
        /*076c*/ 	.word	0x000032c0
        /*0770*/ 	.word	0x000000ff
        /*0774*/ 	.word	0x0002a830
        /*0778*/ 	.short	0x010a
        /*077a*/ 	.byte	0x07
	.zero		1


	//   ....[28]....
        /*077c*/ 	.word	0x00003bc0
        /*0780*/ 	.word	0x000000ff
        /*0784*/ 	.word	0x0002a850
        /*0788*/ 	.short	0x010a
        /*078a*/ 	.byte	0x0a
	.zero		1


	//   ....[29]....
        /*078c*/ 	.word	0x00003c00
        /*0790*/ 	.word	0x000000ff
        /*0794*/ 	.word	0x0002a850
        /*0798*/ 	.short	0x010a
        /*079a*/ 	.byte	0x0a
	.zero		1


	//   ....[30]....
        /*079c*/ 	.word	0x00003f20
        /*07a0*/ 	.word	0x000000ff
        /*07a4*/ 	.word	0x00000000
        /*07a8*/ 	.short	0x0101
        /*07aa*/ 	.byte	0x07
	.zero		1


	//   ....[31]....
        /*07ac*/ 	.word	0x00004c90
        /*07b0*/ 	.word	0x000000ff
        /*07b4*/ 	.word	0x00000000
        /*07b8*/ 	.short	0x0101
        /*07ba*/ 	.byte	0x0a
	.zero		1


	//   ....[32]....
        /*07bc*/ 	.word	0x00005290
        /*07c0*/ 	.word	0x000000ff
        /*07c4*/ 	.word	0x0002a850
        /*07c8*/ 	.short	0x010a
        /*07ca*/ 	.byte	0x0a
	.zero		1


	//   ....[33]....
        /*07cc*/ 	.word	0x000052d0
        /*07d0*/ 	.word	0x000000ff
        /*07d4*/ 	.word	0x0002a850
        /*07d8*/ 	.short	0x010a
        /*07da*/ 	.byte	0x0a
	.zero		1


	//   ....[34]....
        /*07dc*/ 	.word	0x00005ca0
        /*07e0*/ 	.word	0x000000ff
        /*07e4*/ 	.word	0x00000000
        /*07e8*/ 	.short	0x0101
        /*07ea*/ 	.byte	0x05
	.zero		1


	//   ....[35]....
        /*07ec*/ 	.word	0x00006b20
        /*07f0*/ 	.word	0x000000ff
        /*07f4*/ 	.word	0x00000000
        /*07f8*/ 	.short	0x0101
        /*07fa*/ 	.byte	0x04
	.zero		1


	//   ....[36]....
        /*07fc*/ 	.word	0x00007d30
        /*0800*/ 	.word	0x00000000
        /*0804*/ 	.word	0x0002a840
        /*0808*/ 	.short	0x010a
        /*080a*/ 	.byte	0x3f
	.zero		1


	//   ....[37]....
        /*080c*/ 	.word	0x00008310
        /*0810*/ 	.word	0x00000000
        /*0814*/ 	.word	0x0002a830
        /*0818*/ 	.short	0x0107
        /*081a*/ 	.byte	0x3f
	.zero		1


	//   ....[38]....
        /*081c*/ 	.word	0x000083c0
        /*0820*/ 	.word	0x00000000
        /*0824*/ 	.word	0x0002a830
        /*0828*/ 	.short	0x0101
        /*082a*/ 	.byte	0x3f
	.zero		1


	//   ....[39]....
        /*082c*/ 	.word	0x00008da0
        /*0830*/ 	.word	0x000000ff
        /*0834*/ 	.word	0x0002a800
        /*0838*/ 	.short	0x0107
        /*083a*/ 	.byte	0x27
	.zero		1


	//   ....[40]....
        /*083c*/ 	.word	0x00008e00
        /*0840*/ 	.word	0x000000ff
        /*0844*/ 	.word	0x0002a800
        /*0848*/ 	.short	0x0101
        /*084a*/ 	.byte	0x27
	.zero		1


	//   ....[41]....
        /*084c*/ 	.word	0x00008e20
        /*0850*/ 	.word	0x000000ff
        /*0854*/ 	.word	0x0002a820
        /*0858*/ 	.short	0x010a
        /*085a*/ 	.byte	0x27
	.zero		1


	//   ....[42]....
        /*085c*/ 	.word	0x00009130
        /*0860*/ 	.word	0x00000006
        /*0864*/ 	.word	0x0002a840
        /*0868*/ 	.short	0x010a
        /*086a*/ 	.byte	0x3f
	.zero		1


	//   ....[43]....
        /*086c*/ 	.word	0x00009600
        /*0870*/ 	.word	0x00000006
        /*0874*/ 	.word	0x0002a830
        /*0878*/ 	.short	0x0107
        /*087a*/ 	.byte	0x3f
	.zero		1


	//   ....[44]....
        /*087c*/ 	.word	0x000096b0
        /*0880*/ 	.word	0x00000006
        /*0884*/ 	.word	0x0002a830
        /*0888*/ 	.short	0x0101
        /*088a*/ 	.byte	0x3f
	.zero		1


	//   ....[45]....
        /*088c*/ 	.word	0x00009730
        /*0890*/ 	.word	0x00000006
        /*0894*/ 	.word	0x0002a860
        /*0898*/ 	.short	0x010a
        /*089a*/ 	.byte	0x3f
	.zero		1


	//   ....[46]....
        /*089c*/ 	.word	0x00009b40
        /*08a0*/ 	.word	0x00000006
        /*08a4*/ 	.word	0x0002a850
        /*08a8*/ 	.short	0x0107
        /*08aa*/ 	.byte	0x3f
	.zero		1


	//   ....[47]....
        /*08ac*/ 	.word	0x00009c80
        /*08b0*/ 	.word	0x00000006
        /*08b4*/ 	.word	0x0002a850
        /*08b8*/ 	.short	0x0101
        /*08ba*/ 	.byte	0x3f
	.zero		1


	//   ....[48]....
        /*08bc*/ 	.word	0x00009df0
        /*08c0*/ 	.word	0x00000004
        /*08c4*/ 	.word	0x0002a860
        /*08c8*/ 	.short	0x010a
        /*08ca*/ 	.byte	0x3f
	.zero		1


	//   ....[49]....
        /*08cc*/ 	.word	0x0000a1e0
        /*08d0*/ 	.word	0x00000004
        /*08d4*/ 	.word	0x0002a850
        /*08d8*/ 	.short	0x0107
        /*08da*/ 	.byte	0x3f
	.zero		1


	//   ....[50]....
        /*08dc*/ 	.word	0x0000a2d0
        /*08e0*/ 	.word	0x00000004
        /*08e4*/ 	.word	0x0002a850
        /*08e8*/ 	.short	0x0101
        /*08ea*/ 	.byte	0x3f
	.zero		1


	//   ....[51]....
        /*08ec*/ 	.word	0x0000a3c0
        /*08f0*/ 	.word	0x00000005
        /*08f4*/ 	.word	0x0002a820
        /*08f8*/ 	.short	0x010a
        /*08fa*/ 	.byte	0x3f
	.zero		1


	//   ....[52]....
        /*08fc*/ 	.word	0x0000a560
        /*0900*/ 	.word	0x00000003
        /*0904*/ 	.word	0x0002a840
        /*0908*/ 	.short	0x010a
        /*090a*/ 	.byte	0x3f
	.zero		1


	//   ....[53]....
        /*090c*/ 	.word	0x0000a600
        /*0910*/ 	.word	0x00000005
        /*0914*/ 	.word	0x0002a840
        /*0918*/ 	.short	0x010a
        /*091a*/ 	.byte	0x3f
	.zero		1


	//   ....[54]....
        /*091c*/ 	.word	0x0000a640
        /*0920*/ 	.word	0x00000003
        /*0924*/ 	.word	0x0002a860
        /*0928*/ 	.short	0x010a
        /*092a*/ 	.byte	0x3f
	.zero		1


	//   ....[55]....
        /*092c*/ 	.word	0x0000a680
        /*0930*/ 	.word	0x00000005
        /*0934*/ 	.word	0x0002a860
        /*0938*/ 	.short	0x010a
        /*093a*/ 	.byte	0x3f
	.zero		1


	//   ....[56]....
        /*093c*/ 	.word	0x0000a6f0
        /*0940*/ 	.word	0x00000003
        /*0944*/ 	.word	0x0002a800
        /*0948*/ 	.short	0x010a
        /*094a*/ 	.byte	0x3f
	.zero		1


	//   ....[57]....
        /*094c*/ 	.word	0x0000a740
        /*0950*/ 	.word	0x00000004
        /*0954*/ 	.word	0x0002a830
        /*0958*/ 	.short	0x010a
        /*095a*/ 	.byte	0x3f
	.zero		1


	//   ....[58]....
        /*095c*/ 	.word	0x0000a7a0
        /*0960*/ 	.word	0x00000003
        /*0964*/ 	.word	0x0002a830
        /*0968*/ 	.short	0x010a
        /*096a*/ 	.byte	0x3f
	.zero		1


	//   ....[59]....
        /*096c*/ 	.word	0x0000a800
        /*0970*/ 	.word	0x00000003
        /*0974*/ 	.word	0x0002a850
        /*0978*/ 	.short	0x010a
        /*097a*/ 	.byte	0x3f
	.zero		1


	//   ....[60]....
        /*097c*/ 	.word	0x0000a860
        /*0980*/ 	.word	0x00000007
        /*0984*/ 	.word	0x0002a850
        /*0988*/ 	.short	0x010a
        /*098a*/ 	.byte	0x3f
	.zero		1


	//   ....[61]....
        /*098c*/ 	.word	0x0000a980
        /*0990*/ 	.word	0x00000000
        /*0994*/ 	.word	0x0002a840
        /*0998*/ 	.short	0x010a
        /*099a*/ 	.byte	0x3f
	.zero		1


	//   ....[62]....
        /*099c*/ 	.word	0x0000bc30
        /*09a0*/ 	.word	0x00000003
        /*09a4*/ 	.word	0x0002a820
        /*09a8*/ 	.short	0x010a
        /*09aa*/ 	.byte	0x3f
	.zero		1


	//   ....[63]....
        /*09ac*/ 	.word	0x0000bc80
        /*09b0*/ 	.word	0x00000006
        /*09b4*/ 	.word	0x0002a840
        /*09b8*/ 	.short	0x010a
        /*09ba*/ 	.byte	0x3f
	.zero		1


	//   ....[64]....
        /*09bc*/ 	.word	0x0000c3b0
        /*09c0*/ 	.word	0x00000006
        /*09c4*/ 	.word	0x0002a860
        /*09c8*/ 	.short	0x010a
        /*09ca*/ 	.byte	0x3f
	.zero		1


	//   ....[65]....
        /*09cc*/ 	.word	0x0000cb50
        /*09d0*/ 	.word	0x00000004
        /*09d4*/ 	.word	0x0002a860
        /*09d8*/ 	.short	0x010a
        /*09da*/ 	.byte	0x3f
	.zero		1


	//   ....[66]....
        /*09dc*/ 	.word	0x0000d3c0
        /*09e0*/ 	.word	0x00000005
        /*09e4*/ 	.word	0x0002a820
        /*09e8*/ 	.short	0x010a
        /*09ea*/ 	.byte	0x3f
	.zero		1


	//   ....[67]....
        /*09ec*/ 	.word	0x0000d560
        /*09f0*/ 	.word	0x00000003
        /*09f4*/ 	.word	0x0002a840
        /*09f8*/ 	.short	0x010a
        /*09fa*/ 	.byte	0x3f
	.zero		1


	//   ....[68]....
        /*09fc*/ 	.word	0x0000d5b0
        /*0a00*/ 	.word	0x00000005
        /*0a04*/ 	.word	0x0002a840
        /*0a08*/ 	.short	0x010a
        /*0a0a*/ 	.byte	0x3f
	.zero		1


	//   ....[69]....
        /*0a0c*/ 	.word	0x0000d600
        /*0a10*/ 	.word	0x00000003
        /*0a14*/ 	.word	0x0002a860
        /*0a18*/ 	.short	0x010a
        /*0a1a*/ 	.byte	0x3f
	.zero		1


	//----- nvinfo : EIATTR_NUM_MBARRIERS
	.align		4
.L_332:
        /*0a1c*/ 	.byte	0x03, 0x38
        /*0a1e*/ 	.short	0x0016


	//----- nvinfo : EIATTR_EXIT_INSTR_OFFSETS
	.align		4
        /*0a20*/ 	.byte	0x04, 0x1c
        /*0a22*/ 	.short	(.L_334 - .L_333)


	//   ....[0]....
.L_333:
        /*0a24*/ 	.word	0x00000940


	//   ....[1]....
        /*0a28*/ 	.word	0x00006ee0


	//   ....[2]....
        /*0a2c*/ 	.word	0x0000a6d0


	//----- nvinfo : EIATTR_MAX_THREADS
	.align		4
.L_334:
        /*0a30*/ 	.byte	0x04, 0x05
        /*0a32*/ 	.short	(.L_336 - .L_335)
.L_335:
        /*0a34*/ 	.word	0x00000180
        /*0a38*/ 	.word	0x00000001
        /*0a3c*/ 	.word	0x00000001


	//----- nvinfo : EIATTR_CRS_STACK_SIZE
	.align		4
.L_336:
        /*0a40*/ 	.byte	0x04, 0x1e
        /*0a42*/ 	.short	(.L_338 - .L_337)
.L_337:
        /*0a44*/ 	.word	0x00000000


	//----- nvinfo : EIATTR_CBANK_PARAM_SIZE
	.align		4
.L_338:
        /*0a48*/ 	.byte	0x03, 0x19
        /*0a4a*/ 	.short	0x0a70


	//----- nvinfo : EIATTR_PARAM_CBANK
	.align		4
        /*0a4c*/ 	.byte	0x04, 0x0a
        /*0a4e*/ 	.short	(.L_340 - .L_339)
	.align		4
.L_339:
        /*0a50*/ 	.word	index@(.nv.constant0._ZN7cutlass13device_kernelIN5flash11enable_sm90INS1_16FlashAttnFwdSm90INS1_25CollectiveMainloopFwdSm90ILi2EN4cute5tupleIJNS5_1CILi1EEES8_S8_EEENS6_IJNS7_ILi128EEENS7_ILi96EEENS7_ILi192EEEEEELi128ENS_10bfloat16_tEfNS_4arch4Sm90ELb0ELb0ELb0ELb0ELb1ELb0ELb0ELb1ELb1ELb1ELb0ELb0EEENS1_21CollectiveEpilogueFwdINS6_IJSA_SA_SB_EEES9_SE_SG_Li256ELb0ELb1ELb0ELb0EEENS1_29StaticPersistentTileSchedulerILb0EEEEEEEEEvNT_6ParamsE)
        /*0a54*/ 	.short	0x0210
        /*0a56*/ 	.short	0x0a70


	//----- nvinfo : EIATTR_SW_WAR
	.align		4
.L_340:
        /*0a58*/ 	.byte	0x04, 0x36
        /*0a5a*/ 	.short	(.L_342 - .L_341)
.L_341:
        /*0a5c*/ 	.word	0x00000008
.L_342:


//--------------------- .nv.info._ZN7cutlass13device_kernelIN5flash11enable_sm90INS1_16FlashAttnFwdSm90INS1_25CollectiveMainloopFwdSm90ILi2EN4cute5tupleIJNS5_1CILi1EEES8_S8_EEENS6_IJNS7_ILi128EEENS7_ILi96EEENS7_ILi192EEEEEELi128ENS_10bfloat16_tEfNS_4arch4Sm90ELb0ELb0ELb0ELb1ELb1ELb0ELb0ELb1ELb1ELb1ELb0ELb0EEENS1_21CollectiveEpilogueFwdINS6_IJSA_SA_SB_EEES9_SE_SG_Li256ELb1ELb1ELb0ELb0EEENS1_36VarlenDynamicPersistentTileSchedulerILi128ELi96ELi256ELi128ELb0ELb1ELb1ELb0ELb1ELb1EEEEEEEEEvNT_6ParamsE --------------------------
	.section	.nv.info._ZN7cutlass13device_kernelIN5flash11enable_sm90INS1_16FlashAttnFwdSm90INS1_25CollectiveMainloopFwdSm90ILi2EN4cute5tupleIJNS5_1CILi1EEES8_S8_EEENS6_IJNS7_ILi128EEENS7_ILi96EEENS7_ILi192EEEEEELi128ENS_10bfloat16_tEfNS_4arch4Sm90ELb0ELb0ELb0ELb1ELb1ELb0ELb0ELb1ELb1ELb1ELb0ELb0EEENS1_21CollectiveEpilogueFwdINS6_IJSA_SA_SB_EEES9_SE_SG_Li256ELb1ELb1ELb0ELb0EEENS1_36VarlenDynamicPersistentTileSchedulerILi128ELi96ELi256ELi128ELb0ELb1ELb1ELb0ELb1ELb1EEEEEEEEEvNT_6ParamsE,"",@"SHT_CUDA_INFO"
	.sectionflags	@""
	.align	4


	//----- nvinfo : EIATTR_CUDA_API_VERSION
	.align		4
        /*0000*/ 	.byte	0x04, 0x37
        /*0002*/ 	.short	(.L_344 - .L_343)
.L_343:
        /*0004*/ 	.word	0x00000082


	//----- nvinfo : EIATTR_KPARAM_INFO
	.align		4
.L_344:
        /*0008*/ 	.byte	0x04, 0x17
        /*000a*/ 	.short	(.L_346 - .L_345)
.L_345:
        /*000c*/ 	.word	0x00000000
        /*0010*/ 	.short	0x0000
        /*0012*/ 	.short	0x0070
        /*0014*/ 	.byte	0x00, 0xf0, 0x01, 0x2a


	//----- nvinfo : EIATTR_SPARSE_MMA_MASK
	.align		4
.L_346:
        /*0018*/ 	.byte	0x03, 0x50
        /*001a*/ 	.short	0x0000


	//----- nvinfo : EIATTR_MAXREG_COUNT
	.align		4
        /*001c*/ 	.byte	0x03, 0x1b
        /*001e*/ 	.short	0x00a8


	//----- nvinfo : EIATTR_NUM_BARRIERS
	.align		4
        /*0020*/ 	.byte	0x02, 0x4c
        /*0022*/ 	.byte	0x09
	.zero		1


	//----- nvinfo : EIATTR_EXTERNS
	.align		4
        /*0024*/ 	.byte	0x04, 0x0f
        /*0026*/ 	.short	(.L_348 - .L_347)


	//   ....[0]....
	.align		4
.L_347:
        /*0028*/ 	.word	index@(__assertfail)


	//----- nvinfo : EIATTR_ANNOTATIONS
	.align		4
.L_348:
        /*002c*/ 	.byte	0x04, 0x55
        /*002e*/ 	.short	(.L_350 - .L_349)


	//   ....[0]....
.L_349:
        /*0030*/ 	.word	0x00000001
        /*0034*/ 	.byte	0x60, 0x08, 0x00, 0x00, 0x01, 0x00, 0x00, 0x00, 0x70, 0x09, 0x00, 0x00, 0x01, 0x00, 0x00, 0x00
        /* <DEDUP_REMOVED lines=14> */
        /*0124*/ 	.byte	0x60, 0xcf, 0x00, 0x00


	//----- nvinfo : EIATTR_MERCURY_ISA_VERSION
	.align		4
.L_350:
        /*0128*/ 	.byte	0x03, 0x5f
        /*012a*/ 	.short	0x0101


	//----- nvinfo : EIATTR_UNUSED_LOAD_BYTE_OFFSET
	.align		4
        /*012c*/ 	.byte	0x04, 0x44
        /*012e*/ 	.short	(.L_352 - .L_351)


	//   ....[0]....
.L_351:
        /*0130*/ 	.word	0x00000920
        /*0134*/ 	.word	0x0000fff0


	//   ....[1]....
        /*0138*/ 	.word	0x00005e30
        /*013c*/ 	.word	0x0000fff0


	//----- nvinfo : EIATTR_INT_WARP_WIDE_INSTR_OFFSETS
	.align		4
.L_352:
        /*0140*/ 	.byte	0x04, 0x31
        /*0142*/ 	.short	(.L_354 - .L_353)


	//   ....[0]....
.L_353:
        /*0144*/ 	.word	0x000000c0


	//   ....[1]....
        /*0148*/ 	.word	0x000000d0


	//   ....[2]....
        /*014c*/ 	.word	0x00000170


	//   ....[3]....
        /*0150*/ 	.word	0x00008d80


	//   ....[4]....
        /*0154*/ 	.word	0x00008e10


	//   ....[5]....
        /*0158*/ 	.word	0x0000bd00


	//   ....[6]....
        /*015c*/ 	.word	0x0000bd90


	//----- nvinfo : EIATTR_COOP_GROUP_MASK_REGIDS
	.align		4
.L_354:
        /*0160*/ 	.byte	0x04, 0x29
        /*0162*/ 	.short	(.L_356 - .L_355)


	//   ....[0]....
.L_355:
        /*0164*/ 	.word	0xffffffff


	//   ....[1]....
        /*0168*/ 	.word	0xffffffff


	//   ....[2]....
        /*016c*/ 	.word	0xffffffff


	//   ....[3]....
        /*0170*/ 	.word	0xffffffff


	//   ....[4]....
        /*0174*/ 	.word	0xffffffff


	//   ....[5]....
        /*0178*/ 	.word	0xffffffff


	//   ....[6]....
        /*017c*/ 	.word	0xffffffff


	//   ....[7]....
        /*0180*/ 	.word	0xffffffff


	//   ....[8]....
        /*0184*/ 	.word	0xffffffff


	//   ....[9]....
        /*0188*/ 	.word	0xffffffff


	//   ....[10]....
        /*018c*/ 	.word	0xffffffff


	//   ....[11]....
        /*0190*/ 	.word	0xffffffff


	//   ....[12]....
        /*0194*/ 	.word	0xffffffff


	//   ....[13]....
        /*0198*/ 	.word	0xffffffff


	//   ....[14]....
        /*019c*/ 	.word	0xffffffff


	//   ....[15]....
        /*01a0*/ 	.word	0xffffffff


	//   ....[16]....
        /*01a4*/ 	.word	0xffffffff


	//   ....[17]....
        /*01a8*/ 	.word	0xffffffff


	//   ....[18]....
        /*01ac*/ 	.word	0xffffffff


	//   ....[19]....
        /*01b0*/ 	.word	0xffffffff


	//   ....[20]....
        /*01b4*/ 	.word	0xffffffff


	//   ....[21]....
        /*01b8*/ 	.word	0xffffffff


	//   ....[22]....
        /*01bc*/ 	.word	0xffffffff


	//   ....[23]....
        /*01c0*/ 	.word	0xffffffff


	//   ....[24]....
        /*01c4*/ 	.word	0xffffffff


	//   ....[25]....
        /*01c8*/ 	.word	0xffffffff


	//   ....[26]....
        /*01cc*/ 	.word	0xffffffff


	//   ....[27]....
        /*01d0*/ 	.word	0xffffffff


	//   ....[28]....
        /*01d4*/ 	.word	0xffffffff


	//   ....[29]....
        /*01d8*/ 	.word	0xffffffff


	//   ....[30]....
        /*01dc*/ 	.word	0xffffffff


	//   ....[31]....
        /*01e0*/ 	.word	0xffffffff


	//   ....[32]....
        /*01e4*/ 	.word	0xffffffff


	//   ....[33]....
        /*01e8*/ 	.word	0xffffffff


	//   ....[34]....
        /*01ec*/ 	.word	0xffffffff


	//   ....[35]....
        /*01f0*/ 	.word	0xffffffff


	//   ....[36]....
        /*01f4*/ 	.word	0xffffffff


	//   ....[37]....
        /*01f8*/ 	.word	0xffffffff


	//   ....[38]....
        /*01fc*/ 	.word	0xffffffff


	//   ....[39]....
        /*0200*/ 	.word	0xffffffff


	//   ....[40]....
        /*0204*/ 	.word	0xffffffff


	//   ....[41]....
        /*0208*/ 	.word	0xffffffff


	//   ....[42]....
        /*020c*/ 	.word	0xffffffff


	//   ....[43]....
        /*0210*/ 	.word	0xffffffff


	//   ....[44]....
        /*0214*/ 	.word	0xffffffff


	//   ....[45]....
        /*0218*/ 	.word	0xffffffff


	//   ....[46]....
        /*021c*/ 	.word	0xffffffff


	//   ....[47]....
        /*0220*/ 	.word	0xffffffff


	//   ....[48]....
        /*0224*/ 	.word	0xffffffff


	//   ....[49]....
        /*0228*/ 	.word	0xffffffff


	//   ....[50]....
        /*022c*/ 	.word	0xffffffff


	//   ....[51]....
        /*0230*/ 	.word	0xffffffff


	//   ....[52]....
        /*0234*/ 	.word	0xffffffff


	//   ....[53]....
        /*0238*/ 	.word	0xffffffff


	//   ....[54]....
        /*023c*/ 	.word	0xffffffff


	//   ....[55]....
        /*0240*/ 	.word	0xffffffff


	//   ....[56]....
        /*0244*/ 	.word	0xffffffff


	//   ....[57]....
        /*0248*/ 	.word	0xffffffff


	//   ....[58]....
        /*024c*/ 	.word	0xffffffff


	//   ....[59]....
        /*0250*/ 	.word	0xffffffff


	//   ....[60]....
        /*0254*/ 	.word	0xffffffff


	//   ....[61]....
        /*0258*/ 	.word	0xffffffff


	//   ....[62]....
        /*025c*/ 	.word	0xffffffff


	//   ....[63]....
        /*0260*/ 	.word	0xffffffff


	//   ....[64]....
        /*0264*/ 	.word	0xffffffff


	//   ....[65]....
        /*0268*/ 	.word	0xffffffff


	//   ....[66]....
        /*026c*/ 	.word	0xffffffff


	//   ....[67]....
        /*0270*/ 	.word	0xffffffff


	//   ....[68]....
        /*0274*/ 	.word	0xffffffff


	//   ....[69]....
        /*0278*/ 	.word	0xffffffff


	//   ....[70]....
        /*027c*/ 	.word	0xffffffff


	//   ....[71]....
        /*0280*/ 	.word	0xffffffff


	//   ....[72]....
        /*0284*/ 	.word	0xffffffff


	//   ....[73]....
        /*0288*/ 	.word	0xffffffff


	//   ....[74]....
        /*028c*/ 	.word	0xffffffff


	//   ....[75]....
        /*0290*/ 	.word	0xffffffff


	//   ....[76]....
        /*0294*/ 	.word	0xffffffff


	//   ....[77]....
        /*0298*/ 	.word	0xffffffff


	//   ....[78]....
        /*029c*/ 	.word	0xffffffff


	//   ....[79]....
        /*02a0*/ 	.word	0xffffffff


	//   ....[80]....
        /*02a4*/ 	.word	0xffffffff


	//   ....[81]....
        /*02a8*/ 	.word	0xffffffff


	//   ....[82]....
        /*02ac*/ 	.word	0xffffffff


	//   ....[83]....
        /*02b0*/ 	.word	0xffffffff


	//   ....[84]....
        /*02b4*/ 	.word	0xffffffff


	//   ....[85]....
        /*02b8*/ 	.word	0xffffffff


	//   ....[86]....
        /*02bc*/ 	.word	0xffffffff


	//   ....[87]....
        /*02c0*/ 	.word	0xffffffff


	//   ....[88]....
        /*02c4*/ 	.word	0xffffffff


	//   ....[89]....
        /*02c8*/ 	.word	0xffffffff


	//   ....[90]....
        /*02cc*/ 	.word	0xffffffff


	//   ....[91]....
        /*02d0*/ 	.word	0xffffffff


	//   ....[92]....
        /*02d4*/ 	.word	0xffffffff


	//   ....[93]....
        /*02d8*/ 	.word	0xffffffff


	//   ....[94]....
        /*02dc*/ 	.word	0xffffffff


	//   ....[95]....
        /*02e0*/ 	.word	0xffffffff


	//   ....[96]....
        /*02e4*/ 	.word	0xffffffff


	//   ....[97]....
        /*02e8*/ 	.word	0xffffffff


	//   ....[98]....
        /*02ec*/ 	.word	0xffffffff


	//   ....[99]....
        /*02f0*/ 	.word	0xffffffff


	//   ....[100]....
        /*02f4*/ 	.word	0xffffffff


	//   ....[101]....
        /*02f8*/ 	.word	0xffffffff


	//   ....[102]....
        /*02fc*/ 	.word	0xffffffff


	//   ....[103]....
        /*0300*/ 	.word	0xffffffff


	//   ....[104]....
        /*0304*/ 	.word	0xffffffff


	//   ....[105]....
        /*0308*/ 	.word	0xffffffff


	//   ....[106]....
        /*030c*/ 	.word	0xffffffff


	//   ....[107]....
        /*0310*/ 	.word	0xffffffff


	//   ....[108]....
        /*0314*/ 	.word	0xffffffff


	//   ....[109]....
        /*0318*/ 	.word	0xffffffff


	//   ....[110]....
        /*031c*/ 	.word	0xffffffff


	//   ....[111]....
        /*0320*/ 	.word	0xffffffff


	//   ....[112]....
        /*0324*/ 	.word	0xffffffff


	//   ....[113]....
        /*0328*/ 	.word	0xffffffff


	//   ....[114]....
        /*032c*/ 	.word	0xffffffff


	//   ....[115]....
        /*0330*/ 	.word	0xffffffff


	//   ....[116]....
        /*0334*/ 	.word	0xffffffff


	//   ....[117]....
        /*0338*/ 	.word	0xffffffff


	//   ....[118]....
        /*033c*/ 	.word	0xffffffff


	//   ....[119]....
        /*0340*/ 	.word	0xffffffff


	//   ....[120]....
        /*0344*/ 	.word	0xffffffff


	//   ....[121]....
        /*0348*/ 	.word	0xffffffff


	//   ....[122]....
        /*034c*/ 	.word	0xffffffff


	//   ....[123]....
        /*0350*/ 	.word	0xffffffff


	//   ....[124]....
        /*0354*/ 	.word	0xffffffff


	//   ....[125]....
        /*0358*/ 	.word	0xffffffff


	//   ....[126]....
        /*035c*/ 	.word	0xffffffff


	//   ....[127]....
        /*0360*/ 	.word	0xffffffff


	//   ....[128]....
        /*0364*/ 	.word	0xffffffff


	//   ....[129]....
        /*0368*/ 	.word	0xffffffff


	//   ....[130]....
        /*036c*/ 	.word	0xffffffff


	//   ....[131]....
        /*0370*/ 	.word	0xffffffff


	//   ....[132]....
        /*0374*/ 	.word	0xffffffff


	//   ....[133]....
        /*0378*/ 	.word	0xffffffff


	//   ....[134]....
        /*037c*/ 	.word	0xffffffff


	//   ....[135]....
        /*0380*/ 	.word	0xffffffff


	//   ....[136]....
        /*0384*/ 	.word	0xffffffff


	//   ....[137]....
        /*0388*/ 	.word	0x0500000f


	//   ....[138]....
        /*038c*/ 	.word	0x0500000f


	//   ....[139]....
        /*0390*/ 	.word	0x0500000f


	//   ....[140]....
        /*0394*/ 	.word	0x0500000f


	//   ....[141]....
        /*0398*/ 	.word	0x0500000f


	//   ....[142]....
        /*039c*/ 	.word	0x0500000f


	//   ....[143]....
        /*03a0*/ 	.word	0x0500000f


	//   ....[144]....
        /*03a4*/ 	.word	0x0500000f


	//   ....[145]....
        /*03a8*/ 	.word	0x0500000f


	//   ....[146]....
        /*03ac*/ 	.word	0x0500000f


	//   ....[147]....
        /*03b0*/ 	.word	0x0500000f


	//   ....[148]....
        /*03b4*/ 	.word	0x0500000f


	//   ....[149]....
        /*03b8*/ 	.word	0x0500000f


	//   ....[150]....
        /*03bc*/ 	.word	0x0500000f


	//   ....[151]....
        /*03c0*/ 	.word	0x0500000f


	//   ....[152]....
        /*03c4*/ 	.word	0x0500000f


	//   ....[153]....
        /*03c8*/ 	.word	0x0500000f


	//   ....[154]....
        /*03cc*/ 	.word	0x0500000f


	//   ....[155]....
        /*03d0*/ 	.word	0x0500000f


	//   ....[156]....
        /*03d4*/ 	.word	0x0500000f


	//   ....[157]....
        /*03d8*/ 	.word	0x0500000f


	//   ....[158]....
        /*03dc*/ 	.word	0x0500000f


	//   ....[159]....
        /*03e0*/ 	.word	0x0500000f


	//   ....[160]....
        /*03e4*/ 	.word	0x0500000f


	//   ....[161]....
        /*03e8*/ 	.word	0x0500000f


	//   ....[162]....
        /*03ec*/ 	.word	0x0500000f


	//   ....[163]....
        /*03f0*/ 	.word	0x0500000f


	//   ....[164]....
        /*03f4*/ 	.word	0x0500000f


	//   ....[165]....
        /*03f8*/ 	.word	0x0500000f


	//   ....[166]....
        /*03fc*/ 	.word	0x0500000f


	//   ....[167]....
        /*0400*/ 	.word	0x0500000f


	//   ....[168]....
        /*0404*/ 	.word	0x0500000f


	//   ....[169]....
        /*0408*/ 	.word	0x0500000f


	//   ....[170]....
        /*040c*/ 	.word	0x0500000f


	//   ....[171]....
        /*0410*/ 	.word	0x0500000f


	//   ....[172]....
        /*0414*/ 	.word	0x0500000f


	//   ....[173]....
        /*0418*/ 	.word	0x0500000f


	//   ....[174]....
        /*041c*/ 	.word	0x0500000f


	//   ....[175]....
        /*0420*/ 	.word	0x0500000f


	//   ....[176]....
        /*0424*/ 	.word	0x0500000f


	//   ....[177]....
        /*0428*/ 	.word	0x0500000f


	//   ....[178]....
        /*042c*/ 	.word	0x0500000f


	//   ....[179]....
        /*0430*/ 	.word	0x0500000f


	//   ....[180]....
        /*0434*/ 	.word	0x0500000f


	//   ....[181]....
        /*0438*/ 	.word	0x0500000f


	//   ....[182]....
        /*043c*/ 	.word	0x0500000f


	//   ....[183]....
        /*0440*/ 	.word	0x0500000f


	//   ....[184]....
        /*0444*/ 	.word	0x0500000f


	//   ....[185]....
        /*0448*/ 	.word	0x0500000f


	//   ....[186]....
        /*044c*/ 	.word	0x0500000f


	//   ....[187]....
        /*0450*/ 	.word	0x0500000f


	//   ....[188]....
        /*0454*/ 	.word	0x0500000f


	//   ....[189]....
        /*0458*/ 	.word	0x0500000f


	//   ....[190]....
        /*045c*/ 	.word	0x0500000f


	//   ....[191]....
        /*0460*/ 	.word	0x0500000f


	//   ....[192]....
        /*0464*/ 	.word	0x0500000f


	//   ....[193]....
        /*0468*/ 	.word	0x0500000f


	//   ....[194]....
        /*046c*/ 	.word	0x0500000f


	//   ....[195]....
        /*0470*/ 	.word	0x0500000f


	//   ....[196]....
        /*0474*/ 	.word	0x0500000f


	//   ....[197]....
        /*0478*/ 	.word	0x0500000f


	//   ....[198]....
        /*047c*/ 	.word	0x0500000f


	//   ....[199]....
        /*0480*/ 	.word	0x0500000f


	//   ....[200]....
        /*0484*/ 	.word	0x0500000f


	//   ....[201]....
        /*0488*/ 	.word	0x0500000f


	//   ....[202]....
        /*048c*/ 	.word	0x0500000f


	//   ....[203]....
        /*0490*/ 	.word	0x0500000f


	//   ....[204]....
        /*0494*/ 	.word	0x0500000f


	//   ....[205]....
        /*0498*/ 	.word	0x0500000f


	//   ....[206]....
        /*049c*/ 	.word	0x0500000f


	//   ....[207]....
        /*04a0*/ 	.word	0x0500000f


	//   ....[208]....
        /*04a4*/ 	.word	0x0500000f


	//   ....[209]....
        /*04a8*/ 	.word	0x0500000f


	//   ....[210]....
        /*04ac*/ 	.word	0x0500000f


	//   ....[211]....
        /*04b0*/ 	.word	0x0500000f


	//   ....[212]....
        /*04b4*/ 	.word	0x0500000f


	//   ....[213]....
        /*04b8*/ 	.word	0x0500000f


	//   ....[214]....
        /*04bc*/ 	.word	0x0500000f


	//   ....[215]....
        /*04c0*/ 	.word	0x0500000f


	//   ....[216]....
        /*04c4*/ 	.word	0x0500000f


	//   ....[217]....
        /*04c8*/ 	.word	0x0500000f


	//   ....[218]....
        /*04cc*/ 	.word	0x0500000f


	//   ....[219]....
        /*04d0*/ 	.word	0x0500000f


	//----- nvinfo : EIATTR_COOP_GROUP_INSTR_OFFSETS
	.align		4
.L_356:
        /*04d4*/ 	.byte	0x04, 0x28
        /*04d6*/ 	.short	(.L_358 - .L_357)


	//   ....[0]....
.L_357:
        /*04d8*/ 	.word	0x00000070


	//   ....[1]....
        /*04dc*/ 	.word	0x000000b0


	//   ....[2]....
        /*04e0*/ 	.word	0x000002d0


	//   ....[3]....
        /*04e4*/ 	.word	0x00000430


	//   ....[4]....
        /*04e8*/ 	.word	0x00000550


	//   ....[5]....
        /*04ec*/ 	.word	0x000006b0


	//   ....[6]....
        /*04f0*/ 	.word	0x00001210


	//   ....[7]....
        /*04f4*/ 	.word	0x00002240


	//   ....[8]....
        /*04f8*/ 	.word	0x000022a0


	//   ....[9]....
        /*04fc*/ 	.word	0x00002730


	//   ....[10]....
        /*0500*/ 	.word	0x000027b0


	//   ....[11]....
        /*0504*/ 	.word	0x000043e0


	//   ....[12]....
        /*0508*/ 	.word	0x000043f0


	//   ....[13]....
        /*050c*/ 	.word	0x00004430


	//   ....[14]....
        /*0510*/ 	.word	0x00004440


	//   ....[15]....
        /*0514*/ 	.word	0x00005550


	//   ....[16]....
        /*0518*/ 	.word	0x00005580


	//   ....[17]....
        /*051c*/ 	.word	0x00005670


	//   ....[18]....
        /*0520*/ 	.word	0x00005680


	//   ....[19]....
        /*0524*/ 	.word	0x00006870


	//   ....[20]....
        /*0528*/ 	.word	0x000068b0


	//   ....[21]....
        /*052c*/ 	.word	0x000068f0


	//   ....[22]....
        /*0530*/ 	.word	0x00006930


	//   ....[23]....
        /*0534*/ 	.word	0x00006eb0


	//   ....[24]....
        /*0538*/ 	.word	0x00006ee0


	//   ....[25]....
        /*053c*/ 	.word	0x00006fa0


	//   ....[26]....
        /*0540*/ 	.word	0x00006fc0


	//   ....[27]....
        /*0544*/ 	.word	0x00007080


	//   ....[28]....
        /*0548*/ 	.word	0x000070a0


	//   ....[29]....
        /*054c*/ 	.word	0x00007170


	//   ....[30]....
        /*0550*/ 	.word	0x00007190


	//   ....[31]....
        /*0554*/ 	.word	0x000079c0


	//   ....[32]....
        /*0558*/ 	.word	0x000079e0


	//   ....[33]....
        /*055c*/ 	.word	0x00007aa0


	//   ....[34]....
        /*0560*/ 	.word	0x00007ac0


	//   ....[35]....
        /*0564*/ 	.word	0x00007b80


	//   ....[36]....
        /*0568*/ 	.word	0x00007ba0


	//   ....[37]....
        /*056c*/ 	.word	0x00007c70


	//   ....[38]....
        /*0570*/ 	.word	0x00007c90


	//   ....[39]....
        /*0574*/ 	.word	0x00007dd0


	//   ....[40]....
        /*0578*/ 	.word	0x00007fa0


	//   ....[41]....
        /*057c*/ 	.word	0x00007fd0


	//   ....[42]....
        /*0580*/ 	.word	0x00008000


	//   ....[43]....
        /*0584*/ 	.word	0x00008030


	//   ....[44]....
        /*0588*/ 	.word	0x00008060


	//   ....[45]....
        /*058c*/ 	.word	0x00008090


	//   ....[46]....
        /*0590*/ 	.word	0x000081e0


	//   ....[47]....
        /*0594*/ 	.word	0x00008210


	//   ....[48]....
        /*0598*/ 	.word	0x00008240


	//   ....[49]....
        /*059c*/ 	.word	0x00008270


	//   ....[50]....
        /*05a0*/ 	.word	0x000082a0


	//   ....[51]....
        /*05a4*/ 	.word	0x000082d0


	//   ....[52]....
        /*05a8*/ 	.word	0x00008360


	//   ....[53]....
        /*05ac*/ 	.word	0x00008390


	//   ....[54]....
        /*05b0*/ 	.word	0x00008410


	//   ....[55]....
        /*05b4*/ 	.word	0x00009a20


	//   ....[56]....
        /*05b8*/ 	.word	0x00009a40


	//   ....[57]....
        /*05bc*/ 	.word	0x00009af0


	//   ....[58]....
        /*05c0*/ 	.word	0x00009b10


	//   ....[59]....
        /*05c4*/ 	.word	0x00009bb0


	//   ....[60]....
        /*05c8*/ 	.word	0x00009bd0


	//   ....[61]....
        /*05cc*/ 	.word	0x00009c70


	//   ....[62]....
        /*05d0*/ 	.word	0x00009c90


	//   ....[63]....
        /*05d4*/ 	.word	0x00009d30


	//   ....[64]....
        /*05d8*/ 	.word	0x00009d50


	//   ....[65]....
        /*05dc*/ 	.word	0x00009d60


	//   ....[66]....
        /*05e0*/ 	.word	0x00009df0


	//   ....[67]....
        /*05e4*/ 	.word	0x0000a580


	//   ....[68]....
        /*05e8*/ 	.word	0x0000a5b0


	//   ....[69]....
        /*05ec*/ 	.word	0x0000a5d0


	//   ....[70]....
        /*05f0*/ 	.word	0x0000a660


	//   ....[71]....
        /*05f4*/ 	.word	0x0000a670


	//   ....[72]....
        /*05f8*/ 	.word	0x0000a710


	//   ....[73]....
        /*05fc*/ 	.word	0x0000a720


	//   ....[74]....
        /*0600*/ 	.word	0x0000a7c0


	//   ....[75]....
        /*0604*/ 	.word	0x0000a7d0


	//   ....[76]....
        /*0608*/ 	.word	0x0000a870


	//   ....[77]....
        /*060c*/ 	.word	0x0000a880


	//   ....[78]....
        /*0610*/ 	.word	0x0000a920


	//   ....[79]....
        /*0614*/ 	.word	0x0000a930


	//   ....[80]....
        /*0618*/ 	.word	0x0000a9d0


	//   ....[81]....
        /*061c*/ 	.word	0x0000a9e0


	//   ....[82]....
        /*0620*/ 	.word	0x0000a9f0


	//   ....[83]....
        /*0624*/ 	.word	0x0000b1d0


	//   ....[84]....
        /*0628*/ 	.word	0x0000b1e0


	//   ....[85]....
        /*062c*/ 	.word	0x0000b200


	//   ....[86]....
        /*0630*/ 	.word	0x0000b280


	//   ....[87]....
        /*0634*/ 	.word	0x0000b290


	//   ....[88]....
        /*0638*/ 	.word	0x0000b2f0


	//   ....[89]....
        /*063c*/ 	.word	0x0000b320


	//   ....[90]....
        /*0640*/ 	.word	0x0000b360


	//   ....[91]....
        /*0644*/ 	.word	0x0000b390


	//   ....[92]....
        /*0648*/ 	.word	0x0000b3d0


	//   ....[93]....
        /*064c*/ 	.word	0x0000b400


	//   ....[94]....
        /*0650*/ 	.word	0x0000b440


	//   ....[95]....
        /*0654*/ 	.word	0x0000b6c0


	//   ....[96]....
        /*0658*/ 	.word	0x0000b6e0


	//   ....[97]....
        /*065c*/ 	.word	0x0000b770


	//   ....[98]....
        /*0660*/ 	.word	0x0000b780


	//   ....[99]....
        /*0664*/ 	.word	0x0000b7f0


	//   ....[100]....
        /*0668*/ 	.word	0x0000b800


	//   ....[101]....
        /*066c*/ 	.word	0x0000b870


	//   ....[102]....
        /*0670*/ 	.word	0x0000b880


	//   ....[103]....
        /*0674*/ 	.word	0x0000b8f0


	//   ....[104]....
        /*0678*/ 	.word	0x0000b900


	//   ....[105]....
        /*067c*/ 	.word	0x0000b910


	//   ....[106]....
        /*0680*/ 	.word	0x0000b980


	//   ....[107]....
        /*0684*/ 	.word	0x0000bf10


	//   ....[108]....
        /*0688*/ 	.word	0x0000bf30


	//   ....[109]....
        /*068c*/ 	.word	0x0000bf40


	//   ....[110]....
        /*0690*/ 	.word	0x0000bf50


	//   ....[111]....
        /*0694*/ 	.word	0x0000bfc0


	//   ....[112]....
        /*0698*/ 	.word	0x0000bfe0


	//   ....[113]....
        /*069c*/ 	.word	0x0000c050


	//   ....[114]....
        /*06a0*/ 	.word	0x0000c070


	//   ....[115]....
        /*06a4*/ 	.word	0x0000c0d0


	//   ....[116]....
        /*06a8*/ 	.word	0x0000c0f0


	//   ....[117]....
        /*06ac*/ 	.word	0x0000c140


	//   ....[118]....
        /*06b0*/ 	.word	0x0000c160


	//   ....[119]....
        /*06b4*/ 	.word	0x0000c560


	//   ....[120]....
        /*06b8*/ 	.word	0x0000c5b0


	//   ....[121]....
        /*06bc*/ 	.word	0x0000c5e0


	//   ....[122]....
        /*06c0*/ 	.word	0x0000c5f0


	//   ....[123]....
        /*06c4*/ 	.word	0x0000c620


	//   ....[124]....
        /*06c8*/ 	.word	0x0000c650


	//   ....[125]....
        /*06cc*/ 	.word	0x0000c680


	//   ....[126]....
        /*06d0*/ 	.word	0x0000c6b0


	//   ....[127]....
        /*06d4*/ 	.word	0x0000c830


	//   ....[128]....
        /*06d8*/ 	.word	0x0000c860


	//   ....[129]....
        /*06dc*/ 	.word	0x0000c890


	//   ....[130]....
        /*06e0*/ 	.word	0x0000c8c0


	//   ....[131]....
        /*06e4*/ 	.word	0x0000c8f0


	//   ....[132]....
        /*06e8*/ 	.word	0x0000c920


	//   ....[133]....
        /*06ec*/ 	.word	0x0000c9e0


	//   ....[134]....
        /*06f0*/ 	.word	0x0000ca00


	//   ....[135]....
        /*06f4*/ 	.word	0x0000ca70


	//   ....[136]....
        /*06f8*/ 	.word	0x0000cee0


	//   ....[137]....
        /*06fc*/ 	.word	0x0000d3c0


	//   ....[138]....
        /*0700*/ 	.word	0x0000d4b0


	//   ....[139]....
        /*0704*/ 	.word	0x0000d550


	//   ....[140]....
        /*0708*/ 	.word	0x0000d5b0


	//   ....[141]....
        /*070c*/ 	.word	0x0000d6d0


	//   ....[142]....
        /*0710*/ 	.word	0x0000d730


	//   ....[143]....
        /*0714*/ 	.word	0x0000d840


	//   ....[144]....
        /*0718*/ 	.word	0x0000d8b0


	//   ....[145]....
        /*071c*/ 	.word	0x0000d9c0


	//   ....[146]....
        /*0720*/ 	.word	0x0000da30


	//   ....[147]....
        /*0724*/ 	.word	0x0000db40


	//   ....[148]....
        /*0728*/ 	.word	0x0000dbb0


	//   ....[149]....
        /*072c*/ 	.word	0x0000dc50


	//   ....[150]....
        /*0730*/ 	.word	0x0000dd60


	//   ....[151]....
        /*0734*/ 	.word	0x0000ddc0


	//   ....[152]....
        /*0738*/ 	.word	0x0000de20


	//   ....[153]....
        /*073c*/ 	.word	0x0000df20


	//   ....[154]....
        /*0740*/ 	.word	0x0000df80


	//   ....[155]....
        /*0744*/ 	.word	0x0000e090


	//   ....[156]....
        /*0748*/ 	.word	0x0000e0f0


	//   ....[157]....
        /*074c*/ 	.word	0x0000e200


	//   ....[158]....
        /*0750*/ 	.word	0x0000e260


	//   ....[159]....
        /*0754*/ 	.word	0x0000e370


	//   ....[160]....
        /*0758*/ 	.word	0x0000e3d0


	//   ....[161]....
        /*075c*/ 	.word	0x0000e4e0


	//   ....[162]....
        /*0760*/ 	.word	0x0000e540


	//   ....[163]....
        /*0764*/ 	.word	0x0000e650


	//   ....[164]....
        /*0768*/ 	.word	0x0000e6b0


	//   ....[165]....
        /*076c*/ 	.word	0x0000e7a0


	//   ....[166]....
        /*0770*/ 	.word	0x0000e8d0


	//   ....[167]....
        /*0774*/ 	.word	0x0000e980


	//   ....[168]....
        /*0778*/ 	.word	0x0000e9f0


	//   ....[169]....
        /*077c*/ 	.word	0x0000eae0


	//   ....[170]....
        /*0780*/ 	.word	0x0000eb40


	//   ....[171]....
        /*0784*/ 	.word	0x0000ec10


	//   ....[172]....
        /*0788*/ 	.word	0x0000ec70


	//   ....[173]....
        /*078c*/ 	.word	0x0000ed40


	//   ....[174]....
        /*0790*/ 	.word	0x0000eda0


	//   ....[175]....
        /*0794*/ 	.word	0x0000ee70


	//   ....[176]....
        /*0798*/ 	.word	0x0000eed0


	//   ....[177]....
        /*079c*/ 	.word	0x0000efa0


	//   ....[178]....
        /*07a0*/ 	.word	0x0000f090


	//   ....[179]....
        /*07a4*/ 	.word	0x0000f130


	//   ....[180]....
        /*07a8*/ 	.word	0x0000f190


	//   ....[181]....
        /*07ac*/ 	.word	0x0000f280


	//   ....[182]....
        /*07b0*/ 	.word	0x0000f2e0


	//   ....[183]....
        /*07b4*/ 	.word	0x0000f3c0


	//   ....[184]....
        /*07b8*/ 	.word	0x0000f420


	//   ....[185]....
        /*07bc*/ 	.word	0x0000f500


	//   ....[186]....
        /*07c0*/ 	.word	0x0000f560


	//   ....[187]....
        /*07c4*/ 	.word	0x0000f640


	//   ....[188]....
        /*07c8*/ 	.word	0x0000f6a0


	//   ....[189]....
        /*07cc*/ 	.word	0x0000f770


	//   ....[190]....
        /*07d0*/ 	.word	0x0000f8a0


	//   ....[191]....
        /*07d4*/ 	.word	0x0000f970


	//   ....[192]....
        /*07d8*/ 	.word	0x0000fa30


	//   ....[193]....
        /*07dc*/ 	.word	0x0000fb00


	//   ....[194]....
        /*07e0*/ 	.word	0x0000fb60


	//   ....[195]....
        /*07e4*/ 	.word	0x0000fc30


	//   ....[196]....
        /*07e8*/ 	.word	0x0000fc90


	//   ....[197]....
        /*07ec*/ 	.word	0x0000fd70


	//   ....[198]....
        /*07f0*/ 	.word	0x0000fdd0


	//   ....[199]....
        /*07f4*/ 	.word	0x0000fea0


	//   ....[200]....
        /*07f8*/ 	.word	0x0000ff00


	//   ....[201]....
        /*07fc*/ 	.word	0x0000ffc0


	//   ....[202]....
        /*0800*/ 	.word	0x00010050


	//   ....[203]....
        /*0804*/ 	.word	0x000100f0


	//   ....[204]....
        /*0808*/ 	.word	0x00010210


	//   ....[205]....
        /*080c*/ 	.word	0x00010280


	//   ....[206]....
        /*0810*/ 	.word	0x000102f0


	//   ....[207]....
        /*0814*/ 	.word	0x00010360


	//   ....[208]....
        /*0818*/ 	.word	0x000103d0


	//   ....[209]....
        /*081c*/ 	.word	0x00010450


	//   ....[210]....
        /*0820*/ 	.word	0x000104e0


	//   ....[211]....
        /*0824*/ 	.word	0x00010570


	//   ....[212]....
        /*0828*/ 	.word	0x000105e0


	//   ....[213]....
        /*082c*/ 	.word	0x00010650


	//   ....[214]....
        /*0830*/ 	.word	0x000106c0


	//   ....[215]....
        /*0834*/ 	.word	0x00010740


	//   ....[216]....
        /*0838*/ 	.word	0x000107b0


	//   ....[217]....
        /*083c*/ 	.word	0x00010850


	//   ....[218]....
        /*0840*/ 	.word	0x000108e0


	//   ....[219]....
        /*0844*/ 	.word	0x00010a00


	//----- nvinfo : EIATTR_REG_RECONFIG
	.align		4
.L_358:
        /*0848*/ 	.byte	0x01, 0x54
	.zero		2


	//----- nvinfo : EIATTR_SYSCALL_OFFSETS
	.align		4
        /*084c*/ 	.byte	0x04, 0x46
        /*084e*/ 	.short	(.L_360 - .L_359)


	//   ....[0]....
.L_359:
        /*0850*/ 	.word	0x000013f0


	//   ....[1]....
        /*0854*/ 	.word	0x00008f70


	//   ....[2]....
        /*0858*/ 	.word	0x000090c0


	//   ....[3]....
        /*085c*/ 	.word	0x000091b0


	//   ....[4]....
        /*0860*/ 	.word	0x0000a190


	//----- nvinfo : EIATTR_MBARRIER_INSTR_OFFSETS
	.align		4
.L_360:
        /*0864*/ 	.byte	0x04, 0x39
        /*0866*/ 	.short	(.L_362 - .L_361)


	//   ....[0]....
.L_361:
        /*0868*/ 	.word	0x00000180
        /*086c*/ 	.word	0x000000ff
        /*0870*/ 	.word	0x0002a800
        /*0874*/ 	.short	0x0100
        /*0876*/ 	.byte	0x08
	.zero		1


	//   ....[1]....
        /*0878*/ 	.word	0x00000190
        /*087c*/ 	.word	0x000000ff
        /*0880*/ 	.word	0x0002a820
        /*0884*/ 	.short	0x0100
        /*0886*/ 	.byte	0x08
	.zero		1


	//   ....[2]....
        /*0888*/ 	.word	0x00000280
        /*088c*/ 	.word	0x000000ff
        /*0890*/ 	.word	0x0002a830
        /*0894*/ 	.short	0x0100
        /*0896*/ 	.byte	0x08
	.zero		1


	//   ....[3]....
        /*0898*/ 	.word	0x00000290
        /*089c*/ 	.word	0x000000ff
        /*08a0*/ 	.word	0x0002a840
        /*08a4*/ 	.short	0x0100
        /*08a6*/ 	.byte	0x08
	.zero		1


	//   ....[4]....
        /*08a8*/ 	.word	0x000002a0
        /*08ac*/ 	.word	0x000000ff
        /*08b0*/ 	.word	0x0002a838
        /*08b4*/ 	.short	0x0100
        /*08b6*/ 	.byte	0x08
	.zero		1


	//   ....[5]....
        /*08b8*/ 	.word	0x000002b0
        /*08bc*/ 	.word	0x000000ff
        /*08c0*/ 	.word	0x0002a848
        /*08c4*/ 	.short	0x0100
        /*08c6*/ 	.byte	0x08
	.zero		1


	//   ....[6]....
        /*08c8*/ 	.word	0x000003e0
        /*08cc*/ 	.word	0x000000ff
        /*08d0*/ 	.word	0x0002a850
        /*08d4*/ 	.short	0x0100
        /*08d6*/ 	.byte	0x08
	.zero		1


	//   ....[7]....
        /*08d8*/ 	.word	0x000003f0
        /*08dc*/ 	.word	0x000000ff
        /*08e0*/ 	.word	0x0002a860
        /*08e4*/ 	.short	0x0100
        /*08e6*/ 	.byte	0x08
	.zero		1


	//   ....[8]....
        /*08e8*/ 	.word	0x00000400
        /*08ec*/ 	.word	0x000000ff
        /*08f0*/ 	.word	0x0002a858
        /*08f4*/ 	.short	0x0100
        /*08f6*/ 	.byte	0x08
	.zero		1


	//   ....[9]....
        /*08f8*/ 	.word	0x00000410
        /*08fc*/ 	.word	0x000000ff
        /*0900*/ 	.word	0x0002a868
        /*0904*/ 	.short	0x0100
        /*0906*/ 	.byte	0x08
	.zero		1


	//   ....[10]....
        /*0908*/ 	.word	0x00000500
        /*090c*/ 	.word	0x000000ff
        /*0910*/ 	.word	0x0002a870
        /*0914*/ 	.short	0x0100
        /*0916*/ 	.byte	0x06
	.zero		1


	//   ....[11]....
        /*0918*/ 	.word	0x00000510
        /*091c*/ 	.word	0x000000ff
        /*0920*/ 	.word	0x0002a880
        /*0924*/ 	.short	0x0100
        /*0926*/ 	.byte	0x06
	.zero		1


	//   ....[12]....
        /*0928*/ 	.word	0x00000520
        /*092c*/ 	.word	0x000000ff
        /*0930*/ 	.word	0x0002a878
        /*0934*/ 	.short	0x0100
        /*0936*/ 	.byte	0x06
	.zero		1


	//   ....[13]....
        /*0938*/ 	.word	0x00000530
        /*093c*/ 	.word	0x000000ff
        /*0940*/ 	.word	0x0002a888
        /*0944*/ 	.short	0x0100
        /*0946*/ 	.byte	0x06
	.zero		1


	//   ....[14]....
        /*0948*/ 	.word	0x00000660
        /*094c*/ 	.word	0x000000ff
        /*0950*/ 	.word	0x0002a890
        /*0954*/ 	.short	0x0100
        /*0956*/ 	.byte	0x08
	.zero		1


	//   ....[15]....
        /*0958*/ 	.word	0x00000670
        /*095c*/ 	.word	0x000000ff
        /*0960*/ 	.word	0x0002a8a0
        /*0964*/ 	.short	0x0100
        /*0966*/ 	.byte	0x08
	.zero		1


	//   ....[16]....
        /*0968*/ 	.word	0x00000680
        /*096c*/ 	.word	0x000000ff
        /*0970*/ 	.word	0x0002a898
        /*0974*/ 	.short	0x0100
        /*0976*/ 	.byte	0x08
	.zero		1


	//   ....[17]....
        /*0978*/ 	.word	0x00000690
        /*097c*/ 	.word	0x000000ff
        /*0980*/ 	.word	0x0002a8a8
        /*0984*/ 	.short	0x0100
        /*0986*/ 	.byte	0x08
	.zero		1


	//   ....[18]....
        /*0988*/ 	.word	0x000007c0
        /*098c*/ 	.word	0x000000ff
        /*0990*/ 	.word	0x0002a8b0
        /*0994*/ 	.short	0x0100
        /*0996*/ 	.byte	0x08
	.zero		1


	//   ....[19]....
        /*0998*/ 	.word	0x000007d0
        /*099c*/ 	.word	0x000000ff
        /*09a0*/ 	.word	0x0002a8c0
        /*09a4*/ 	.short	0x0100
        /*09a6*/ 	.byte	0x08
	.zero		1


	//   ....[20]....
        /*09a8*/ 	.word	0x000007e0
        /*09ac*/ 	.word	0x000000ff
        /*09b0*/ 	.word	0x0002a8b8
        /*09b4*/ 	.short	0x0100
        /*09b6*/ 	.byte	0x08
	.zero		1


	//   ....[21]....
        /*09b8*/ 	.word	0x000007f0
        /*09bc*/ 	.word	0x000000ff
        /*09c0*/ 	.word	0x0002a8c8
        /*09c4*/ 	.short	0x0100
        /*09c6*/ 	.byte	0x08
	.zero		1


	//   ....[22]....
        /*09c8*/ 	.word	0x00001450
        /*09cc*/ 	.word	0x000000ff
        /*09d0*/ 	.word	0x0002a800
        /*09d4*/ 	.short	0x010a
        /*09d6*/ 	.byte	0x26
	.zero		1


	//   ....[23]....
        /*09d8*/ 	.word	0x000014d0
        /*09dc*/ 	.word	0x00000004
        /*09e0*/ 	.word	0x0002a830
        /*09e4*/ 	.short	0x010a
        /*09e6*/ 	.byte	0x3f
	.zero		1


	//   ....[24]....
        /*09e8*/ 	.word	0x00001520
        /*09ec*/ 	.word	0x00000004
        /*09f0*/ 	.word	0x0002a830
        /*09f4*/ 	.short	0x010a
        /*09f6*/ 	.byte	0x3f
	.zero		1


	//   ....[25]....
        /*09f8*/ 	.word	0x00002290
        /*09fc*/ 	.word	0x000000ff
        /*0a00*/ 	.word	0x00000000
        /*0a04*/ 	.short	0x0101
        /*0a06*/ 	.byte	0x06
	.zero		1


	//   ....[26]....
        /*0a08*/ 	.word	0x000035a0
        /*0a0c*/ 	.word	0x000000ff
        /*0a10*/ 	.word	0x0002a830
        /*0a14*/ 	.short	0x010a
        /*0a16*/ 	.byte	0x3b
	.zero		1


	//   ....[27]....
        /*0a18*/ 	.word	0x000035e0
        /*0a1c*/ 	.word	0x000000ff
        /*0a20*/ 	.word	0x0002a830
        /*0a24*/ 	.short	0x010a
        /*0a26*/ 	.byte	0x3b
	.zero		1


	//   ....[28]....
        /*0a28*/ 	.word	0x00003e10
        /*0a2c*/ 	.word	0x000000ff
        /*0a30*/ 	.word	0x0002a850
        /*0a34*/ 	.short	0x010a
        /*0a36*/ 	.byte	0x06
	.zero		1


	//   ....[29]....
        /*0a38*/ 	.word	0x00003e50
        /*0a3c*/ 	.word	0x000000ff
        /*0a40*/ 	.word	0x0002a850
        /*0a44*/ 	.short	0x010a
        /*0a46*/ 	.byte	0x06
	.zero		1


	//   ....[30]....
        /*0a48*/ 	.word	0x00004150
        /*0a4c*/ 	.word	0x000000ff
        /*0a50*/ 	.word	0x00000000
        /*0a54*/ 	.short	0x0101
        /*0a56*/ 	.byte	0x3b
	.zero		1


	//   ....[31]....
        /*0a58*/ 	.word	0x00004ed0
        /*0a5c*/ 	.word	0x000000ff
        /*0a60*/ 	.word	0x00000000
        /*0a64*/ 	.short	0x0101
        /*0a66*/ 	.byte	0x06
	.zero		1


	//   ....[32]....
        /*0a68*/ 	.word	0x000054c0
        /*0a6c*/ 	.word	0x000000ff
        /*0a70*/ 	.word	0x0002a850
        /*0a74*/ 	.short	0x010a
        /*0a76*/ 	.byte	0x05
	.zero		1


	//   ....[33]....
        /*0a78*/ 	.word	0x00005500
        /*0a7c*/ 	.word	0x000000ff
        /*0a80*/ 	.word	0x0002a850
        /*0a84*/ 	.short	0x010a
        /*0a86*/ 	.byte	0x05
	.zero		1


	//   ....[34]....
        /*0a88*/ 	.word	0x00005a10
        /*0a8c*/ 	.word	0x000000ff
        /*0a90*/ 	.word	0x00000000
        /*0a94*/ 	.short	0x0101
        /*0a96*/ 	.byte	0x04
	.zero		1


	//   ....[35]....
        /*0a98*/ 	.word	0x00006ec0
        /*0a9c*/ 	.word	0x00000000
        /*0aa0*/ 	.word	0x00000000
        /*0aa4*/ 	.short	0x0101
        /*0aa6*/ 	.byte	0x3f
	.zero		1


	//   ....[36]....
        /*0aa8*/ 	.word	0x000097e0
        /*0aac*/ 	.word	0x00000007
        /*0ab0*/ 	.word	0x0002a840
        /*0ab4*/ 	.short	0x010a
        /*0ab6*/ 	.byte	0x3f
	.zero		1


	//   ....[37]....
        /*0ab8*/ 	.word	0x00009eb0
        /*0abc*/ 	.word	0x00000007
        /*0ac0*/ 	.word	0x0002a830
        /*0ac4*/ 	.short	0x0107
        /*0ac6*/ 	.byte	0x3f
	.zero		1


	//   ....[38]....
        /*0ac8*/ 	.word	0x00009f90
        /*0acc*/ 	.word	0x00000007
        /*0ad0*/ 	.word	0x0002a830
        /*0ad4*/ 	.short	0x0101
        /*0ad6*/ 	.byte	0x3f
	.zero		1


	//   ....[39]....
        /*0ad8*/ 	.word	0x0000ab40
        /*0adc*/ 	.word	0x00000016
        /*0ae0*/ 	.word	0x0002a800
        /*0ae4*/ 	.short	0x0107
        /*0ae6*/ 	.byte	0x3f
	.zero		1


	//   ....[40]....
        /*0ae8*/ 	.word	0x0000ac40
        /*0aec*/ 	.word	0x00000016
        /*0af0*/ 	.word	0x0002a800
        /*0af4*/ 	.short	0x0101
        /*0af6*/ 	.byte	0x3f
	.zero		1


	//   ....[41]....
        /*0af8*/ 	.word	0x0000ac60
        /*0afc*/ 	.word	0x00000016
        /*0b00*/ 	.word	0x0002a820
        /*0b04*/ 	.short	0x010a
        /*0b06*/ 	.byte	0x3f
	.zero		1


	//   ....[42]....
        /*0b08*/ 	.word	0x0000afe0
        /*0b0c*/ 	.word	0x00000006
        /*0b10*/ 	.word	0x0002a840
        /*0b14*/ 	.short	0x010a
        /*0b16*/ 	.byte	0x3f
	.zero		1


	//   ....[43]....
        /*0b18*/ 	.word	0x0000b4e0
        /*0b1c*/ 	.word	0x00000006
        /*0b20*/ 	.word	0x0002a830
        /*0b24*/ 	.short	0x0107
        /*0b26*/ 	.byte	0x3f
	.zero		1


	//   ....[44]....
        /*0b28*/ 	.word	0x0000b5a0
        /*0b2c*/ 	.word	0x00000006
        /*0b30*/ 	.word	0x0002a830
        /*0b34*/ 	.short	0x0101
        /*0b36*/ 	.byte	0x3f
	.zero		1


	//   ....[45]....
        /*0b38*/ 	.word	0x0000b600
        /*0b3c*/ 	.word	0x00000004
        /*0b40*/ 	.word	0x0002a860
        /*0b44*/ 	.short	0x010a
        /*0b46*/ 	.byte	0x3f
	.zero		1


	//   ....[46]....
        /*0b48*/ 	.word	0x0000ba60
        /*0b4c*/ 	.word	0x00000004
        /*0b50*/ 	.word	0x0002a850
        /*0b54*/ 	.short	0x0107
        /*0b56*/ 	.byte	0x3f
	.zero		1


	//   ....[47]....
        /*0b58*/ 	.word	0x0000bbb0
        /*0b5c*/ 	.word	0x00000004
        /*0b60*/ 	.word	0x0002a850
        /*0b64*/ 	.short	0x0101
        /*0b66*/ 	.byte	0x3f
	.zero		1


	//   ....[48]....
        /*0b68*/ 	.word	0x0000be40
        /*0b6c*/ 	.word	0x00000000
        /*0b70*/ 	.word	0x0002a860
        /*0b74*/ 	.short	0x010a
        /*0b76*/ 	.byte	0x3f
	.zero		1


	//   ....[49]....
        /*0b78*/ 	.word	0x0000c2a0
        /*0b7c*/ 	.word	0x00000000
        /*0b80*/ 	.word	0x0002a850
        /*0b84*/ 	.short	0x0107
        /*0b86*/ 	.byte	0x3f
	.zero		1


	//   ....[50]....
        /*0b88*/ 	.word	0x0000c360
        /*0b8c*/ 	.word	0x00000000
        /*0b90*/ 	.word	0x0002a850
        /*0b94*/ 	.short	0x0101
        /*0b96*/ 	.byte	0x3f
	.zero		1


	//   ....[51]....
        /*0b98*/ 	.word	0x0000ce60
        /*0b9c*/ 	.word	0x00000004
        /*0ba0*/ 	.word	0x0002a820
        /*0ba4*/ 	.short	0x010a
        /*0ba6*/ 	.byte	0x3f
	.zero		1


	//   ....[52]....
        /*0ba8*/ 	.word	0x0000cfe0
        /*0bac*/ 	.word	0x00000005
        /*0bb0*/ 	.word	0x0002a840
        /*0bb4*/ 	.short	0x010a
        /*0bb6*/ 	.byte	0x3f
	.zero		1


	//   ....[53]....
        /*0bb8*/ 	.word	0x0000d080
        /*0bbc*/ 	.word	0x0000001b
        /*0bc0*/ 	.word	0x0002a840
        /*0bc4*/ 	.short	0x010a
        /*0bc6*/ 	.byte	0x3f
	.zero		1


	//   ....[54]....
        /*0bc8*/ 	.word	0x0000d0c0
        /*0bcc*/ 	.word	0x00000005
        /*0bd0*/ 	.word	0x0002a860
        /*0bd4*/ 	.short	0x010a
        /*0bd6*/ 	.byte	0x3f
	.zero		1


	//   ....[55]....
        /*0bd8*/ 	.word	0x0000d100
        /*0bdc*/ 	.word	0x0000001b
        /*0be0*/ 	.word	0x0002a860
        /*0be4*/ 	.short	0x010a
        /*0be6*/ 	.byte	0x3f
	.zero		1


	//   ....[56]....
        /*0be8*/ 	.word	0x0000d170
        /*0bec*/ 	.word	0x00000003
        /*0bf0*/ 	.word	0x0002a800
        /*0bf4*/ 	.short	0x010a
        /*0bf6*/ 	.byte	0x3f
	.zero		1


	//   ....[57]....
        /*0bf8*/ 	.word	0x0000d1c0
        /*0bfc*/ 	.word	0x00000004
        /*0c00*/ 	.word	0x0002a830
        /*0c04*/ 	.short	0x010a
        /*0c06*/ 	.byte	0x3f
	.zero		1


	//   ....[58]....
        /*0c08*/ 	.word	0x0000d220
        /*0c0c*/ 	.word	0x00000003
        /*0c10*/ 	.word	0x0002a830
        /*0c14*/ 	.short	0x010a
        /*0c16*/ 	.byte	0x3f
	.zero		1


	//   ....[59]....
        /*0c18*/ 	.word	0x0000d280
        /*0c1c*/ 	.word	0x00000003
        /*0c20*/ 	.word	0x0002a850
        /*0c24*/ 	.short	0x010a
        /*0c26*/ 	.byte	0x3f
	.zero		1


	//   ....[60]....
        /*0c28*/ 	.word	0x0000d2e0
        /*0c2c*/ 	.word	0x00000008
        /*0c30*/ 	.word	0x0002a850
        /*0c34*/ 	.short	0x010a
        /*0c36*/ 	.byte	0x3f
	.zero		1


	//   ....[61]....
        /*0c38*/ 	.word	0x0000d400
        /*0c3c*/ 	.word	0x00000007
        /*0c40*/ 	.word	0x0002a840
        /*0c44*/ 	.short	0x010a
        /*0c46*/ 	.byte	0x3f
	.zero		1


	//   ....[62]....
        /*0c48*/ 	.word	0x0000e7d0
        /*0c4c*/ 	.word	0x00000016
        /*0c50*/ 	.word	0x0002a820
        /*0c54*/ 	.short	0x010a
        /*0c56*/ 	.byte	0x3f
	.zero		1


	//   ....[63]....
        /*0c58*/ 	.word	0x0000e820
        /*0c5c*/ 	.word	0x00000006
        /*0c60*/ 	.word	0x0002a840
        /*0c64*/ 	.short	0x010a
        /*0c66*/ 	.byte	0x3f
	.zero		1


	//   ....[64]....
        /*0c68*/ 	.word	0x0000efe0
        /*0c6c*/ 	.word	0x00000004
        /*0c70*/ 	.word	0x0002a860
        /*0c74*/ 	.short	0x010a
        /*0c76*/ 	.byte	0x3f
	.zero		1


	//   ....[65]....
        /*0c78*/ 	.word	0x0000f7f0
        /*0c7c*/ 	.word	0x00000000
        /*0c80*/ 	.word	0x0002a860
        /*0c84*/ 	.short	0x010a
        /*0c86*/ 	.byte	0x3f
	.zero		1


	//   ....[66]....
        /*0c88*/ 	.word	0x00010920
        /*0c8c*/ 	.word	0x00000004
        /*0c90*/ 	.word	0x0002a820
        /*0c94*/ 	.short	0x010a
        /*0c96*/ 	.byte	0x3f
	.zero		1


	//   ....[67]....
        /*0c98*/ 	.word	0x00010ac0
        /*0c9c*/ 	.word	0x00000005
        /*0ca0*/ 	.word	0x0002a840
        /*0ca4*/ 	.short	0x010a
        /*0ca6*/ 	.byte	0x3f
	.zero		1


	//   ....[68]....
        /*0ca8*/ 	.word	0x00010b10
        /*0cac*/ 	.word	0x0000001b
        /*0cb0*/ 	.word	0x0002a840
        /*0cb4*/ 	.short	0x010a
        /*0cb6*/ 	.byte	0x3f
	.zero		1


	//   ....[69]....
        /*0cb8*/ 	.word	0x00010b60
        /*0cbc*/ 	.word	0x00000005
        /*0cc0*/ 	.word	0x0002a860
        /*0cc4*/ 	.short	0x010a
        /*0cc6*/ 	.byte	0x3f
	.zero		1


	//----- nvinfo : EIATTR_NUM_MBARRIERS
	.align		4
.L_362:
        /*0cc8*/ 	.byte	0x03, 0x38
        /*0cca*/ 	.short	0x0016


	//----- nvinfo : EIATTR_EXIT_INSTR_OFFSETS
	.align		4
        /*0ccc*/ 	.byte	0x04, 0x1c
        /*0cce*/ 	.short	(.L_364 - .L_363)


	//   ....[0]....
.L_363:
        /*0cd0*/ 	.word	0x00000960


	//   ....[1]....
        /*0cd4*/ 	.word	0x00007d80


	//   ....[2]....
        /*0cd8*/ 	.word	0x0000d150


	//----- nvinfo : EIATTR_MAX_THREADS
	.align		4
.L_364:
        /*0cdc*/ 	.byte	0x04, 0x05
        /*0cde*/ 	.short	(.L_366 - .L_365)
.L_365:
        /*0ce0*/ 	.word	0x00000180
        /*0ce4*/ 	.word	0x00000001
        /*0ce8*/ 	.word	0x00000001


	//----- nvinfo : EIATTR_CRS_STACK_SIZE
	.align		4
.L_366:
        /*0cec*/ 	.byte	0x04, 0x1e
        /*0cee*/ 	.short	(.L_368 - .L_367)
.L_367:
        /*0cf0*/ 	.word	0x00000000


	//----- nvinfo : EIATTR_CBANK_PARAM_SIZE
	.align		4
.L_368:
        /*0cf4*/ 	.byte	0x03, 0x19
        /*0cf6*/ 	.short	0x0af0


	//----- nvinfo : EIATTR_PARAM_CBANK
	.align		4
        /*0cf8*/ 	.byte	0x04, 0x0a
        /*0cfa*/ 	.short	(.L_370 - .L_369)
	.align		4
.L_369:
        /*0cfc*/ 	.word	index@(.nv.constant0._ZN7cutlass13device_kernelIN5flash11enable_sm90INS1_16FlashAttnFwdSm90INS1_25CollectiveMainloopFwdSm90ILi2EN4cute5tupleIJNS5_1CILi1EEES8_S8_EEENS6_IJNS7_ILi128EEENS7_ILi96EEENS7_ILi192EEEEEELi128ENS_10bfloat16_tEfNS_4arch4Sm90ELb0ELb0ELb0ELb1ELb1ELb0ELb0ELb1ELb1ELb1ELb0ELb0EEENS1_21CollectiveEpilogueFwdINS6_IJSA_SA_SB_EEES9_SE_SG_Li256ELb1ELb1ELb0ELb0EEENS1_36VarlenDynamicPersistentTileSchedulerILi128ELi96ELi256ELi128ELb0ELb1ELb1ELb0ELb1ELb1EEEEEEEEEvNT_6ParamsE)
        /*0d00*/ 	.short	0x0210
        /*0d02*/ 	.short	0x0af0


	//----- nvinfo : EIATTR_SW_WAR
	.align		4
.L_370:
        /*0d04*/ 	.byte	0x04, 0x36
        /*0d06*/ 	.short	(.L_372 - .L_371)
.L_371:
        /*0d08*/ 	.word	0x00000008
.L_372:


//--------------------- .nv.info._ZN7cutlass13device_kernelIN5flash11enable_sm90INS1_16FlashAttnFwdSm90INS1_25CollectiveMainloopFwdSm90ILi2EN4cute5tupleIJNS5_1CILi1EEES8_S8_EEENS6_IJNS7_ILi128EEENS7_ILi96EEENS7_ILi192EEEEEELi128ENS_10bfloat16_tEfNS_4arch4Sm90ELb0ELb0ELb0ELb1ELb1ELb1ELb0ELb1ELb1ELb1ELb0ELb0EEENS1_21CollectiveEpilogueFwdINS6_IJSA_SA_SB_EEES9_SE_SG_Li256ELb1ELb1ELb0ELb0EEENS1_36VarlenDynamicPersistentTileSchedulerILi128ELi96ELi256ELi128ELb0ELb1ELb1ELb0ELb1ELb1EEEEEEEEEvNT_6ParamsE --------------------------
	.section	.nv.info._ZN7cutlass13device_kernelIN5flash11enable_sm90INS1_16FlashAttnFwdSm90INS1_25CollectiveMainloopFwdSm90ILi2EN4cute5tupleIJNS5_1CILi1EEES8_S8_EEENS6_IJNS7_ILi128EEENS7_ILi96EEENS7_ILi192EEEEEELi128ENS_10bfloat16_tEfNS_4arch4Sm90ELb0ELb0ELb0ELb1ELb1ELb1ELb0ELb1ELb1ELb1ELb0ELb0EEENS1_21CollectiveEpilogueFwdINS6_IJSA_SA_SB_EEES9_SE_SG_Li256ELb1ELb1ELb0ELb0EEENS1_36VarlenDynamicPersistentTileSchedulerILi128ELi96ELi256ELi128ELb0ELb1ELb1ELb0ELb1ELb1EEEEEEEEEvNT_6ParamsE,"",@"SHT_CUDA_INFO"
	.sectionflags	@""
	.align	4


	//----- nvinfo : EIATTR_CUDA_API_VERSION
	.align		4
        /*0000*/ 	.byte	0x04, 0x37
        /*0002*/ 	.short	(.L_374 - .L_373)
.L_373:
        /*0004*/ 	.word	0x00000082


	//----- nvinfo : EIATTR_KPARAM_INFO
	.align		4
.L_374:
        /*0008*/ 	.byte	0x04, 0x17
        /*000a*/ 	.short	(.L_376 - .L_375)
.L_375:
        /*000c*/ 	.word	0x00000000
        /*0010*/ 	.short	0x0000
        /*0012*/ 	.short	0x0070
        /*0014*/ 	.byte	0x00, 0xf0, 0x01, 0x2a


	//----- nvinfo : EIATTR_SPARSE_MMA_MASK
	.align		4
.L_376:
        /*0018*/ 	.byte	0x03, 0x50
        /*001a*/ 	.short	0x0000


	//----- nvinfo : EIATTR_MAXREG_COUNT
	.align		4
        /*001c*/ 	.byte	0x03, 0x1b
        /*001e*/ 	.short	0x00a8


	//----- nvinfo : EIATTR_NUM_BARRIERS
	.align		4
        /*0020*/ 	.byte	0x02, 0x4c
        /*0022*/ 	.byte	0x10
	.zero		1


	//----- nvinfo : EIATTR_EXTERNS
	.align		4
        /*0024*/ 	.byte	0x04, 0x0f
        /*0026*/ 	.short	(.L_378 - .L_377)


	//   ....[0]....
	.align		4
.L_377:
        /*0028*/ 	.word	index@(__assertfail)


	//----- nvinfo : EIATTR_ANNOTATIONS
	.align		4
.L_378:
        /*002c*/ 	.byte	0x04, 0x55
        /*002e*/ 	.short	(.L_380 - .L_379)


	//   ....[0]....
.L_379:
        /* <DEDUP_REMOVED lines=36> */


	//----- nvinfo : EIATTR_MERCURY_ISA_VERSION
	.align		4
.L_380:
        /*0258*/ 	.byte	0x03, 0x5f
        /*025a*/ 	.short	0x0101


	//----- nvinfo : EIATTR_UNUSED_LOAD_BYTE_OFFSET
	.align		4
        /*025c*/ 	.byte	0x04, 0x44
        /*025e*/ 	.short	(.L_382 - .L_381)


	//   ....[0]....
.L_381:
        /*0260*/ 	.word	0x00000a50
        /*0264*/ 	.word	0x0000fff0


	//   ....[1]....
        /*0268*/ 	.word	0x00015ec0
        /*026c*/ 	.word	0x0000fff0


	//----- nvinfo : EIATTR_INT_WARP_WIDE_INSTR_OFFSETS
	.align		4
.L_382:
        /*0270*/ 	.byte	0x04, 0x31
        /*0272*/ 	.short	(.L_384 - .L_383)


	//   ....[0]....
.L_383:
        /*0274*/ 	.word	0x00000130


	//   ....[1]....
        /*0278*/ 	.word	0x00000170


	//   ....[2]....
        /*027c*/ 	.word	0x000001e0


	//   ....[3]....
        /*0280*/ 	.word	0x0001a280


	//   ....[4]....
        /*0284*/ 	.word	0x0001a310


	//   ....[5]....
        /*0288*/ 	.word	0x0001d240


	//   ....[6]....
        /*028c*/ 	.word	0x0001d2d0


	//----- nvinfo : EIATTR_COOP_GROUP_MASK_REGIDS
	.align		4
.L_384:
        /*0290*/ 	.byte	0x04, 0x29
        /*0292*/ 	.short	(.L_386 - .L_385)


	//   ....[0]....
.L_385:
        /*0294*/ 	.word	0xffffffff


	//   ....[1]....
        /*0298*/ 	.word	0xffffffff


	//   ....[2]....
        /*029c*/ 	.word	0xffffffff


	//   ....[3]....
        /*02a0*/ 	.word	0xffffffff


	//   ....[4]....
        /*02a4*/ 	.word	0xffffffff


	//   ....[5]....
        /*02a8*/ 	.word	0xffffffff


	//   ....[6]....
        /*02ac*/ 	.word	0xffffffff


	//   ....[7]....
        /*02b0*/ 	.word	0xffffffff


	//   ....[8]....
        /*02b4*/ 	.word	0xffffffff


	//   ....[9]....
        /*02b8*/ 	.word	0xffffffff


	//   ....[10]....
        /*02bc*/ 	.word	0xffffffff


	//   ....[11]....
        /*02c0*/ 	.word	0xffffffff


	//   ....[12]....
        /*02c4*/ 	.word	0xffffffff


	//   ....[13]....
        /*02c8*/ 	.word	0xffffffff


	//   ....[14]....
        /*02cc*/ 	.word	0xffffffff


	//   ....[15]....
        /*02d0*/ 	.word	0xffffffff


	//   ....[16]....
        /*02d4*/ 	.word	0xffffffff


	//   ....[17]....
        /*02d8*/ 	.word	0xffffffff


	//   ....[18]....
        /*02dc*/ 	.word	0xffffffff


	//   ....[19]....
        /*02e0*/ 	.word	0xffffffff


	//   ....[20]....
        /*02e4*/ 	.word	0xffffffff


	//   ....[21]....
        /*02e8*/ 	.word	0xffffffff


	//   ....[22]....
        /*02ec*/ 	.word	0xffffffff


	//   ....[23]....
        /*02f0*/ 	.word	0xffffffff


	//   ....[24]....
        /*02f4*/ 	.word	0xffffffff


	//   ....[25]....
        /*02f8*/ 	.word	0xffffffff


	//   ....[26]....
        /*02fc*/ 	.word	0xffffffff


	//   ....[27]....
        /*0300*/ 	.word	0xffffffff


	//   ....[28]....
        /*0304*/ 	.word	0xffffffff


	//   ....[29]....
        /*0308*/ 	.word	0xffffffff


	//   ....[30]....
        /*030c*/ 	.word	0xffffffff


	//   ....[31]....
        /*0310*/ 	.word	0xffffffff


	//   ....[32]....
        /*0314*/ 	.word	0xffffffff


	//   ....[33]....
        /*0318*/ 	.word	0xffffffff


	//   ....[34]....
        /*031c*/ 	.word	0xffffffff


	//   ....[35]....
        /*0320*/ 	.word	0xffffffff


	//   ....[36]....
        /*0324*/ 	.word	0xffffffff


	//   ....[37]....
        /*0328*/ 	.word	0xffffffff


	//   ....[38]....
        /*032c*/ 	.word	0xffffffff


	//   ....[39]....
        /*0330*/ 	.word	0xffffffff


	//   ....[40]....
        /*0334*/ 	.word	0xffffffff


	//   ....[41]....
        /*0338*/ 	.word	0xffffffff


	//   ....[42]....
        /*033c*/ 	.word	0xffffffff


	//   ....[43]....
        /*0340*/ 	.word	0xffffffff


	//   ....[44]....
        /*0344*/ 	.word	0xffffffff


	//   ....[45]....
        /*0348*/ 	.word	0xffffffff


	//   ....[46]....
        /*034c*/ 	.word	0xffffffff


	//   ....[47]....
        /*0350*/ 	.word	0xffffffff


	//   ....[48]....
        /*0354*/ 	.word	0xffffffff


	//   ....[49]....
        /*0358*/ 	.word	0xffffffff


	//   ....[50]....
        /*035c*/ 	.word	0xffffffff


	//   ....[51]....
        /*0360*/ 	.word	0xffffffff


	//   ....[52]....
        /*0364*/ 	.word	0xffffffff


	//   ....[53]....
        /*0368*/ 	.word	0xffffffff


	//   ....[54]....
        /*036c*/ 	.word	0xffffffff


	//   ....[55]....
        /*0370*/ 	.word	0xffffffff


	//   ....[56]....
        /*0374*/ 	.word	0xffffffff


	//   ....[57]....
        /*0378*/ 	.word	0xffffffff


	//   ....[58]....
        /*037c*/ 	.word	0xffffffff


	//   ....[59]....
        /*0380*/ 	.word	0xffffffff


	//   ....[60]....
        /*0384*/ 	.word	0xffffffff


	//   ....[61]....
        /*0388*/ 	.word	0xffffffff


	//   ....[62]....
        /*038c*/ 	.word	0xffffffff


	//   ....[63]....
        /*0390*/ 	.word	0xffffffff


	//   ....[64]....
        /*0394*/ 	.word	0xffffffff


	//   ....[65]....
        /*0398*/ 	.word	0xffffffff


	//   ....[66]....
        /*039c*/ 	.word	0xffffffff


	//   ....[67]....
        /*03a0*/ 	.word	0xffffffff


	//   ....[68]....
        /*03a4*/ 	.word	0xffffffff


	//   ....[69]....
        /*03a8*/ 	.word	0xffffffff


	//   ....[70]....
        /*03ac*/ 	.word	0xffffffff


	//   ....[71]....
        /*03b0*/ 	.word	0xffffffff


	//   ....[72]....
        /*03b4*/ 	.word	0xffffffff


	//   ....[73]....
        /*03b8*/ 	.word	0xffffffff


	//   ....[74]....
        /*03bc*/ 	.word	0xffffffff


	//   ....[75]....
        /*03c0*/ 	.word	0xffffffff


	//   ....[76]....
        /*03c4*/ 	.word	0xffffffff


	//   ....[77]....
        /*03c8*/ 	.word	0xffffffff


	//   ....[78]....
        /*03cc*/ 	.word	0xffffffff


	//   ....[79]....
        /*03d0*/ 	.word	0xffffffff


	//   ....[80]....
        /*03d4*/ 	.word	0xffffffff


	//   ....[81]....
        /*03d8*/ 	.word	0xffffffff


	//   ....[82]....
        /*03dc*/ 	.word	0xffffffff


	//   ....[83]....
        /*03e0*/ 	.word	0xffffffff


	//   ....[84]....
        /*03e4*/ 	.word	0xffffffff


	//   ....[85]....
        /*03e8*/ 	.word	0xffffffff


	//   ....[86]....
        /*03ec*/ 	.word	0xffffffff


	//   ....[87]....
        /*03f0*/ 	.word	0xffffffff


	//   ....[88]....
        /*03f4*/ 	.word	0xffffffff


	//   ....[89]....
        /*03f8*/ 	.word	0xffffffff


	//   ....[90]....
        /*03fc*/ 	.word	0xffffffff


	//   ....[91]....
        /*0400*/ 	.word	0xffffffff


	//   ....[92]....
        /*0404*/ 	.word	0xffffffff


	//   ....[93]....
        /*0408*/ 	.word	0xffffffff


	//   ....[94]....
        /*040c*/ 	.word	0xffffffff


	//   ....[95]....
        /*0410*/ 	.word	0xffffffff


	//   ....[96]....
        /*0414*/ 	.word	0xffffffff


	//   ....[97]....
        /*0418*/ 	.word	0xffffffff


	//   ....[98]....
        /*041c*/ 	.word	0xffffffff


	//   ....[99]....
        /*0420*/ 	.word	0xffffffff


	//   ....[100]....
        /*0424*/ 	.word	0xffffffff


	//   ....[101]....
        /*0428*/ 	.word	0xffffffff


	//   ....[102]....
        /*042c*/ 	.word	0xffffffff


	//   ....[103]....
        /*0430*/ 	.word	0xffffffff


	//   ....[104]....
        /*0434*/ 	.word	0xffffffff


	//   ....[105]....
        /*0438*/ 	.word	0xffffffff


	//   ....[106]....
        /*043c*/ 	.word	0xffffffff


	//   ....[107]....
        /*0440*/ 	.word	0xffffffff


	//   ....[108]....
        /*0444*/ 	.word	0xffffffff


	//   ....[109]....
        /*0448*/ 	.word	0xffffffff


	//   ....[110]....
        /*044c*/ 	.word	0xffffffff


	//   ....[111]....
        /*0450*/ 	.word	0xffffffff


	//   ....[112]....
        /*0454*/ 	.word	0xffffffff


	//   ....[113]....
        /*0458*/ 	.word	0xffffffff


	//   ....[114]....
        /*045c*/ 	.word	0xffffffff


	//   ....[115]....
        /*0460*/ 	.word	0xffffffff


	//   ....[116]....
        /*0464*/ 	.word	0xffffffff


	//   ....[117]....
        /*0468*/ 	.word	0xffffffff


	//   ....[118]....
        /*046c*/ 	.word	0xffffffff


	//   ....[119]....
        /*0470*/ 	.word	0xffffffff


	//   ....[120]....
        /*0474*/ 	.word	0xffffffff


	//   ....[121]....
        /*0478*/ 	.word	0xffffffff


	//   ....[122]....
        /*047c*/ 	.word	0xffffffff


	//   ....[123]....
        /*0480*/ 	.word	0xffffffff


	//   ....[124]....
        /*0484*/ 	.word	0xffffffff


	//   ....[125]....
        /*0488*/ 	.word	0xffffffff


	//   ....[126]....
        /*048c*/ 	.word	0xffffffff


	//   ....[127]....
        /*0490*/ 	.word	0xffffffff


	//   ....[128]....
        /*0494*/ 	.word	0xffffffff


	//   ....[129]....
        /*0498*/ 	.word	0xffffffff


	//   ....[130]....
        /*049c*/ 	.word	0xffffffff


	//   ....[131]....
        /*04a0*/ 	.word	0xffffffff


	//   ....[132]....
        /*04a4*/ 	.word	0xffffffff


	//   ....[133]....
        /*04a8*/ 	.word	0xffffffff


	//   ....[134]....
        /*04ac*/ 	.word	0xffffffff


	//   ....[135]....
        /*04b0*/ 	.word	0xffffffff


	//   ....[136]....
        /*04b4*/ 	.word	0xffffffff


	//   ....[137]....
        /*04b8*/ 	.word	0xffffffff


	//   ....[138]....
        /*04bc*/ 	.word	0xffffffff


	//   ....[139]....
        /*04c0*/ 	.word	0xffffffff


	//   ....[140]....
        /*04c4*/ 	.word	0xffffffff


	//   ....[141]....
        /*04c8*/ 	.word	0xffffffff


	//   ....[142]....
        /*04cc*/ 	.word	0xffffffff


	//   ....[143]....
        /*04d0*/ 	.word	0xffffffff


	//   ....[144]....
        /*04d4*/ 	.word	0xffffffff


	//   ....[145]....
        /*04d8*/ 	.word	0xffffffff


	//   ....[146]....
        /*04dc*/ 	.word	0xffffffff


	//   ....[147]....
        /*04e0*/ 	.word	0xffffffff


	//   ....[148]....
        /*04e4*/ 	.word	0xffffffff


	//   ....[149]....
        /*04e8*/ 	.word	0xffffffff


	//   ....[150]....
        /*04ec*/ 	.word	0xffffffff


	//   ....[151]....
        /*04f0*/ 	.word	0xffffffff


	//   ....[152]....
        /*04f4*/ 	.word	0xffffffff


	//   ....[153]....
        /*04f8*/ 	.word	0xffffffff


	//   ....[154]....
        /*04fc*/ 	.word	0xffffffff


	//   ....[155]....
        /*0500*/ 	.word	0xffffffff


	//   ....[156]....
        /*0504*/ 	.word	0xffffffff


	//   ....[157]....
        /*0508*/ 	.word	0xffffffff


	//   ....[158]....
        /*050c*/ 	.word	0xffffffff


	//   ....[159]....
        /*0510*/ 	.word	0xffffffff


	//   ....[160]....
        /*0514*/ 	.word	0xffffffff


	//   ....[161]....
        /*0518*/ 	.word	0xffffffff


	//   ....[162]....
        /*051c*/ 	.word	0xffffffff


	//   ....[163]....
        /*0520*/ 	.word	0x0500000f


	//   ....[164]....
        /*0524*/ 	.word	0x0500000f


	//   ....[165]....
        /*0528*/ 	.word	0x0500000f


	//   ....[166]....
        /*052c*/ 	.word	0x0500000f


	//   ....[167]....
        /*0530*/ 	.word	0x0500000f


	//   ....[168]....
        /*0534*/ 	.word	0x0500000f


	//   ....[169]....
        /*0538*/ 	.word	0x0500000f


	//   ....[170]....
        /*053c*/ 	.word	0x0500000f


	//   ....[171]....
        /*0540*/ 	.word	0x0500000f


	//   ....[172]....
        /*0544*/ 	.word	0x0500000f


	//   ....[173]....
        /*0548*/ 	.word	0x0500000f


	//   ....[174]....
        /*054c*/ 	.word	0x0500000f


	//   ....[175]....
        /*0550*/ 	.word	0x0500000f


	//   ....[176]....
        /*0554*/ 	.word	0x0500000f


	//   ....[177]....
        /*0558*/ 	.word	0x0500000f


	//   ....[178]....
        /*055c*/ 	.word	0x0500000f


	//   ....[179]....
        /*0560*/ 	.word	0x0500000f


	//   ....[180]....
        /*0564*/ 	.word	0x0500000f


	//   ....[181]....
        /*0568*/ 	.word	0x0500000f


	//   ....[182]....
        /*056c*/ 	.word	0x0500000f


	//   ....[183]....
        /*0570*/ 	.word	0x0500000f


	//   ....[184]....
        /*0574*/ 	.word	0x0500000f


	//   ....[185]....
        /*0578*/ 	.word	0x0500000f


	//   ....[186]....
        /*057c*/ 	.word	0x0500000f


	//   ....[187]....
        /*0580*/ 	.word	0x0500000f


	//   ....[188]....
        /*0584*/ 	.word	0x0500000f


	//   ....[189]....
        /*0588*/ 	.word	0x0500000f


	//   ....[190]....
        /*058c*/ 	.word	0x0500000f


	//   ....[191]....
        /*0590*/ 	.word	0x0500000f


	//   ....[192]....
        /*0594*/ 	.word	0x0500000f


	//   ....[193]....
        /*0598*/ 	.word	0x0500000f


	//   ....[194]....
        /*059c*/ 	.word	0x0500000f


	//   ....[195]....
        /*05a0*/ 	.word	0x0500000f


	//   ....[196]....
        /*05a4*/ 	.word	0x0500000f


	//   ....[197]....
        /*05a8*/ 	.word	0x0500000f


	//   ....[198]....
        /*05ac*/ 	.word	0x0500000f


	//   ....[199]....
        /*05b0*/ 	.word	0x0500000f


	//   ....[200]....
        /*05b4*/ 	.word	0x0500000f


	//   ....[201]....
        /*05b8*/ 	.word	0x0500000f


	//   ....[202]....
        /*05bc*/ 	.word	0x0500000f


	//   ....[203]....
        /*05c0*/ 	.word	0x0500000f


	//   ....[204]....
        /*05c4*/ 	.word	0x0500000f


	//   ....[205]....
        /*05c8*/ 	.word	0x0500000f


	//   ....[206]....
        /*05cc*/ 	.word	0x0500000f


	//   ....[207]....
        /*05d0*/ 	.word	0x0500000f


	//   ....[208]....
        /*05d4*/ 	.word	0x0500000f


	//   ....[209]....
        /*05d8*/ 	.word	0x0500000f


	//   ....[210]....
        /*05dc*/ 	.word	0x0500000f


	//   ....[211]....
        /*05e0*/ 	.word	0x0500000f


	//   ....[212]....
        /*05e4*/ 	.word	0x0500000f


	//   ....[213]....
        /*05e8*/ 	.word	0x0500000f


	//   ....[214]....
        /*05ec*/ 	.word	0x0500000f


	//   ....[215]....
        /*05f0*/ 	.word	0x0500000f


	//   ....[216]....
        /*05f4*/ 	.word	0x0500000f


	//   ....[217]....
        /*05f8*/ 	.word	0x0500000f


	//   ....[218]....
        /*05fc*/ 	.word	0x0500000f


	//   ....[219]....
        /*0600*/ 	.word	0x0500000f


	//   ....[220]....
        /*0604*/ 	.word	0x0500000f


	//   ....[221]....
        /*0608*/ 	.word	0x0500000f


	//   ....[222]....
        /*060c*/ 	.word	0x0500000f


	//   ....[223]....
        /*0610*/ 	.word	0x0500000f


	//   ....[224]....
        /*0614*/ 	.word	0x0500000f


	//   ....[225]....
        /*0618*/ 	.word	0x0500000f


	//   ....[226]....
        /*061c*/ 	.word	0x0500000f


	//   ....[227]....
        /*0620*/ 	.word	0x0500000f


	//   ....[228]....
        /*0624*/ 	.word	0x0500000f


	//   ....[229]....
        /*0628*/ 	.word	0x0500000f


	//   ....[230]....
        /*062c*/ 	.word	0x0500000f


	//   ....[231]....
        /*0630*/ 	.word	0x0500000f


	//   ....[232]....
        /*0634*/ 	.word	0x0500000f


	//   ....[233]....
        /*0638*/ 	.word	0x0500000f


	//   ....[234]....
        /*063c*/ 	.word	0x0500000f


	//   ....[235]....
        /*0640*/ 	.word	0x0500000f


	//   ....[236]....
        /*0644*/ 	.word	0x0500000f


	//   ....[237]....
        /*0648*/ 	.word	0x0500000f


	//   ....[238]....
        /*064c*/ 	.word	0x0500000f


	//   ....[239]....
        /*0650*/ 	.word	0x0500000f


	//   ....[240]....
        /*0654*/ 	.word	0x0500000f


	//   ....[241]....
        /*0658*/ 	.word	0x0500000f


	//   ....[242]....
        /*065c*/ 	.word	0x0500000f


	//   ....[243]....
        /*0660*/ 	.word	0x0500000f


	//   ....[244]....
        /*0664*/ 	.word	0x0500000f


	//   ....[245]....
        /*0668*/ 	.word	0x0500000f


	//   ....[246]....
        /*066c*/ 	.word	0x0500000f


	//   ....[247]....
        /*0670*/ 	.word	0x0500000f


	//   ....[248]....
        /*0674*/ 	.word	0x0500000f


	//   ....[249]....
        /*0678*/ 	.word	0x0500000f


	//   ....[250]....
        /*067c*/ 	.word	0x0500000f


	//   ....[251]....
        /*0680*/ 	.word	0x0500000f


	//   ....[252]....
        /*0684*/ 	.word	0x0500000f


	//   ....[253]....
        /*0688*/ 	.word	0x0500000f


	//   ....[254]....
        /*068c*/ 	.word	0x0500000f


	//   ....[255]....
        /*0690*/ 	.word	0x0500000f


	//   ....[0]....
        /*0694*/ 	.word	0x0500000f


	//   ....[1]....
        /*0698*/ 	.word	0x0500000f


	//   ....[2]....
        /*069c*/ 	.word	0x0500000f


	//   ....[3]....
        /*06a0*/ 	.word	0x0500000f


	//   ....[4]....
        /*06a4*/ 	.word	0x0500000f


	//   ....[5]....
        /*06a8*/ 	.word	0x0500000f


	//   ....[6]....
        /*06ac*/ 	.word	0x0500000f


	//   ....[7]....
        /*06b0*/ 	.word	0x0500000f


	//   ....[8]....
        /*06b4*/ 	.word	0x0500000f


	//   ....[9]....
        /*06b8*/ 	.word	0x0500000f


	//   ....[10]....
        /*06bc*/ 	.word	0x0500000f


	//----- nvinfo : EIATTR_COOP_GROUP_INSTR_OFFSETS
	.align		4
.L_386:
        /*06c0*/ 	.byte	0x04, 0x28
        /*06c2*/ 	.short	(.L_388 - .L_387)


	//   ....[0]....
.L_387:
        /*06c4*/ 	.word	0x00000060


	//   ....[1]....
        /*06c8*/ 	.word	0x00000140


	//   ....[2]....
        /*06cc*/ 	.word	0x00000190


	//   ....[3]....
        /*06d0*/ 	.word	0x000003c0


	//   ....[4]....
        /*06d4*/ 	.word	0x00000520


	//   ....[5]....
        /*06d8*/ 	.word	0x00000640


	//   ....[6]....
        /*06dc*/ 	.word	0x000007a0


	//   ....[7]....
        /*06e0*/ 	.word	0x00003770


	//   ....[8]....
        /*06e4*/ 	.word	0x00003780


	//   ....[9]....
        /*06e8*/ 	.word	0x00004e30


	//   ....[10]....
        /*06ec*/ 	.word	0x00004e40


	//   ....[11]....
        /*06f0*/ 	.word	0x00006fa0


	//   ....[12]....
        /*06f4*/ 	.word	0x00006fb0


	//   ....[13]....
        /*06f8*/ 	.word	0x000087e0


	//   ....[14]....
        /*06fc*/ 	.word	0x000087f0


	//   ....[15]....
        /*0700*/ 	.word	0x0000a1f0


	//   ....[16]....
        /*0704*/ 	.word	0x0000a200


	//   ....[17]....
        /*0708*/ 	.word	0x0000a490


	//   ....[18]....
        /*070c*/ 	.word	0x0000a4a0


	//   ....[19]....
        /*0710*/ 	.word	0x0000aa00


	//   ....[20]....
        /*0714*/ 	.word	0x0000aa10


	//   ....[21]....
        /*0718*/ 	.word	0x0000ab90


	//   ....[22]....
        /*071c*/ 	.word	0x0000abb0


	//   ....[23]....
        /*0720*/ 	.word	0x0000b130


	//   ....[24]....
        /*0724*/ 	.word	0x0000b6d0


	//   ....[25]....
        /*0728*/ 	.word	0x0000b6e0


	//   ....[26]....
        /*072c*/ 	.word	0x0000b6f0


	//   ....[27]....
        /*0730*/ 	.word	0x0000b700


	//   ....[28]....
        /*0734*/ 	.word	0x0000e140


	//   ....[29]....
        /*0738*/ 	.word	0x0000e150


	//   ....[30]....
        /*073c*/ 	.word	0x0000e160


	//   ....[31]....
        /*0740*/ 	.word	0x0000e170


	//   ....[32]....
        /*0744*/ 	.word	0x00011e20


	//   ....[33]....
        /*0748*/ 	.word	0x00011e60


	//   ....[34]....
        /*074c*/ 	.word	0x000122e0


	//   ....[35]....
        /*0750*/ 	.word	0x00012340


	//   ....[36]....
        /*0754*/ 	.word	0x000143d0


	//   ....[37]....
        /*0758*/ 	.word	0x000143e0


	//   ....[38]....
        /*075c*/ 	.word	0x00014420


	//   ....[39]....
        /*0760*/ 	.word	0x00014430


	//   ....[40]....
        /*0764*/ 	.word	0x000155b0


	//   ....[41]....
        /*0768*/ 	.word	0x000157c0


	//   ....[42]....
        /*076c*/ 	.word	0x00015840


	//   ....[43]....
        /*0770*/ 	.word	0x00015860


	//   ....[44]....
        /*0774*/ 	.word	0x00016910


	//   ....[45]....
        /*0778*/ 	.word	0x00016950


	//   ....[46]....
        /*077c*/ 	.word	0x00016990


	//   ....[47]....
        /*0780*/ 	.word	0x000169d0


	//   ....[48]....
        /*0784*/ 	.word	0x00016f40


	//   ....[49]....
        /*0788*/ 	.word	0x00016f80


	//   ....[50]....
        /*078c*/ 	.word	0x00017040


	//   ....[51]....
        /*0790*/ 	.word	0x00017060


	//   ....[52]....
        /*0794*/ 	.word	0x00017120


	//   ....[53]....
        /*0798*/ 	.word	0x00017140


	//   ....[54]....
        /*079c*/ 	.word	0x00017210


	//   ....[55]....
        /*07a0*/ 	.word	0x00017230


	//   ....[56]....
        /*07a4*/ 	.word	0x00017a80


	//   ....[57]....
        /*07a8*/ 	.word	0x00017aa0


	//   ....[58]....
        /*07ac*/ 	.word	0x00017b60


	//   ....[59]....
        /*07b0*/ 	.word	0x00017b80


	//   ....[60]....
        /*07b4*/ 	.word	0x00017c40


	//   ....[61]....
        /*07b8*/ 	.word	0x00017c60


	//   ....[62]....
        /*07bc*/ 	.word	0x00017d30


	//   ....[63]....
        /*07c0*/ 	.word	0x00017d50


	//   ....[64]....
        /*07c4*/ 	.word	0x00017ea0


	//   ....[65]....
        /*07c8*/ 	.word	0x00018050


	//   ....[66]....
        /*07cc*/ 	.word	0x00018080


	//   ....[67]....
        /*07d0*/ 	.word	0x000180b0


	//   ....[68]....
        /*07d4*/ 	.word	0x000180e0


	//   ....[69]....
        /*07d8*/ 	.word	0x00018110


	//   ....[70]....
        /*07dc*/ 	.word	0x00018140


	//   ....[71]....
        /*07e0*/ 	.word	0x000182b0


	//   ....[72]....
        /*07e4*/ 	.word	0x000182e0


	//   ....[73]....
        /*07e8*/ 	.word	0x00018310


	//   ....[74]....
        /*07ec*/ 	.word	0x00018340


	//   ....[75]....
        /*07f0*/ 	.word	0x00018370


	//   ....[76]....
        /*07f4*/ 	.word	0x000183a0


	//   ....[77]....
        /*07f8*/ 	.word	0x00018430


	//   ....[78]....
        /*07fc*/ 	.word	0x00018460


	//   ....[79]....
        /*0800*/ 	.word	0x000184e0


	//   ....[80]....
        /*0804*/ 	.word	0x00019000


	//   ....[81]....
        /*0808*/ 	.word	0x0001af40


	//   ....[82]....
        /*080c*/ 	.word	0x0001af60


	//   ....[83]....
        /*0810*/ 	.word	0x0001b010


	//   ....[84]....
        /*0814*/ 	.word	0x0001b030


	//   ....[85]....
        /*0818*/ 	.word	0x0001b0d0


	//   ....[86]....
        /*081c*/ 	.word	0x0001b0f0


	//   ....[87]....
        /*0820*/ 	.word	0x0001b190


	//   ....[88]....
        /*0824*/ 	.word	0x0001b1b0


	//   ....[89]....
        /*0828*/ 	.word	0x0001b250


	//   ....[90]....
        /*082c*/ 	.word	0x0001b270


	//   ....[91]....
        /*0830*/ 	.word	0x0001b280


	//   ....[92]....
        /*0834*/ 	.word	0x0001b310


	//   ....[93]....
        /*0838*/ 	.word	0x0001bad0


	//   ....[94]....
        /*083c*/ 	.word	0x0001bb00


	//   ....[95]....
        /*0840*/ 	.word	0x0001bb20


	//   ....[96]....
        /*0844*/ 	.word	0x0001bbb0


	//   ....[97]....
        /*0848*/ 	.word	0x0001bbc0


	//   ....[98]....
        /*084c*/ 	.word	0x0001bc60


	//   ....[99]....
        /*0850*/ 	.word	0x0001bc70


	//   ....[100]....
        /*0854*/ 	.word	0x0001bd10


	//   ....[101]....
        /*0858*/ 	.word	0x0001bd20


	//   ....[102]....
        /*085c*/ 	.word	0x0001bdc0


	//   ....[103]....
        /*0860*/ 	.word	0x0001bdd0


	//   ....[104]....
        /*0864*/ 	.word	0x0001be70


	//   ....[105]....
        /*0868*/ 	.word	0x0001be80


	//   ....[106]....
        /*086c*/ 	.word	0x0001bf20


	//   ....[107]....
        /*0870*/ 	.word	0x0001bf30


	//   ....[108]....
        /*0874*/ 	.word	0x0001bf40


	//   ....[109]....
        /*0878*/ 	.word	0x0001c720


	//   ....[110]....
        /*087c*/ 	.word	0x0001c730


	//   ....[111]....
        /*0880*/ 	.word	0x0001c740


	//   ....[112]....
        /*0884*/ 	.word	0x0001c7d0


	//   ....[113]....
        /*0888*/ 	.word	0x0001c7e0


	//   ....[114]....
        /*088c*/ 	.word	0x0001c840


	//   ....[115]....
        /*0890*/ 	.word	0x0001c870


	//   ....[116]....
        /*0894*/ 	.word	0x0001c8b0


	//   ....[117]....
        /*0898*/ 	.word	0x0001c8e0


	//   ....[118]....
        /*089c*/ 	.word	0x0001c920


	//   ....[119]....
        /*08a0*/ 	.word	0x0001c950


	//   ....[120]....
        /*08a4*/ 	.word	0x0001c990


	//   ....[121]....
        /*08a8*/ 	.word	0x0001cc10


	//   ....[122]....
        /*08ac*/ 	.word	0x0001cc30


	//   ....[123]....
        /*08b0*/ 	.word	0x0001ccc0


	//   ....[124]....
        /*08b4*/ 	.word	0x0001ccd0


	//   ....[125]....
        /*08b8*/ 	.word	0x0001cd40


	//   ....[126]....
        /*08bc*/ 	.word	0x0001cd50


	//   ....[127]....
        /*08c0*/ 	.word	0x0001cdc0


	//   ....[128]....
        /*08c4*/ 	.word	0x0001cdd0


	//   ....[129]....
        /*08c8*/ 	.word	0x0001ce40


	//   ....[130]....
        /*08cc*/ 	.word	0x0001ce50


	//   ....[131]....
        /*08d0*/ 	.word	0x0001ce60


	//   ....[132]....
        /*08d4*/ 	.word	0x0001ced0


	//   ....[133]....
        /*08d8*/ 	.word	0x0001d460


	//   ....[134]....
        /*08dc*/ 	.word	0x0001d490


	//   ....[135]....
        /*08e0*/ 	.word	0x0001d4b0


	//   ....[136]....
        /*08e4*/ 	.word	0x0001d4c0


	//   ....[137]....
        /*08e8*/ 	.word	0x0001d500


	//   ....[138]....
        /*08ec*/ 	.word	0x0001d520


	//   ....[139]....
        /*08f0*/ 	.word	0x0001d590


	//   ....[140]....
        /*08f4*/ 	.word	0x0001d5b0


	//   ....[141]....
        /*08f8*/ 	.word	0x0001d610


	//   ....[142]....
        /*08fc*/ 	.word	0x0001d630


	//   ....[143]....
        /*0900*/ 	.word	0x0001d680


	//   ....[144]....
        /*0904*/ 	.word	0x0001d6a0


	//   ....[145]....
        /*0908*/ 	.word	0x0001da90


	//   ....[146]....
        /*090c*/ 	.word	0x0001dae0


	//   ....[147]....
        /*0910*/ 	.word	0x0001db10


	//   ....[148]....
        /*0914*/ 	.word	0x0001db20


	//   ....[149]....
        /*0918*/ 	.word	0x0001db50


	//   ....[150]....
        /*091c*/ 	.word	0x0001db80


	//   ....[151]....
        /*0920*/ 	.word	0x0001dbb0


	//   ....[152]....
        /*0924*/ 	.word	0x0001dbe0


	//   ....[153]....
        /*0928*/ 	.word	0x0001dd60


	//   ....[154]....
        /*092c*/ 	.word	0x0001dd90


	//   ....[155]....
        /*0930*/ 	.word	0x0001ddc0


	//   ....[156]....
        /*0934*/ 	.word	0x0001ddf0


	//   ....[157]....
        /*0938*/ 	.word	0x0001de20


	//   ....[158]....
        /*093c*/ 	.word	0x0001de50


	//   ....[159]....
        /*0940*/ 	.word	0x0001df10


	//   ....[160]....
        /*0944*/ 	.word	0x0001df30


	//   ....[161]....
        /*0948*/ 	.word	0x0001dfa0


	//   ....[162]....
        /*094c*/ 	.word	0x0001e410


	//   ....[163]....
        /*0950*/ 	.word	0x0001e750


	//   ....[164]....
        /*0954*/ 	.word	0x0001e7e0


	//   ....[165]....
        /*0958*/ 	.word	0x0001e880


	//   ....[166]....
        /*095c*/ 	.word	0x0001e910


	//   ....[167]....
        /*0960*/ 	.word	0x0001ea00


	//   ....[168]....
        /*0964*/ 	.word	0x0001ea90


	//   ....[169]....
        /*0968*/ 	.word	0x0001eb30


	//   ....[170]....
        /*096c*/ 	.word	0x0001ebc0


	//   ....[171]....
        /*0970*/ 	.word	0x0001ecb0


	//   ....[172]....
        /*0974*/ 	.word	0x0001ed40


	//   ....[173]....
        /*0978*/ 	.word	0x0001ede0


	//   ....[174]....
        /*097c*/ 	.word	0x0001ee70


	//   ....[175]....
        /*0980*/ 	.word	0x0001ef60


	//   ....[176]....
        /*0984*/ 	.word	0x0001eff0


	//   ....[177]....
        /*0988*/ 	.word	0x0001f040


	//   ....[178]....
        /*098c*/ 	.word	0x0001f090


	//   ....[179]....
        /*0990*/ 	.word	0x0001f170


	//   ....[180]....
        /*0994*/ 	.word	0x0001f200


	//   ....[181]....
        /*0998*/ 	.word	0x0001f250


	//   ....[182]....
        /*099c*/ 	.word	0x0001f2a0


	//   ....[183]....
        /*09a0*/ 	.word	0x0001f500


	//   ....[184]....
        /*09a4*/ 	.word	0x0001f7e0


	//   ....[185]....
        /*09a8*/ 	.word	0x0001f8d0


	//   ....[186]....
        /*09ac*/ 	.word	0x0001f970


	//   ....[187]....
        /*09b0*/ 	.word	0x0001f9d0


	//   ....[188]....
        /*09b4*/ 	.word	0x0001faf0


	//   ....[189]....
        /*09b8*/ 	.word	0x0001fb50


	//   ....[190]....
        /*09bc*/ 	.word	0x0001fc60


	//   ....[191]....
        /*09c0*/ 	.word	0x0001fcd0


	//   ....[192]....
        /*09c4*/ 	.word	0x0001fde0


	//   ....[193]....
        /*09c8*/ 	.word	0x0001fe50


	//   ....[194]....
        /*09cc*/ 	.word	0x0001ff60


	//   ....[195]....
        /*09d0*/ 	.word	0x0001ffd0


	//   ....[196]....
        /*09d4*/ 	.word	0x00020070


	//   ....[197]....
        /*09d8*/ 	.word	0x00020180


	//   ....[198]....
        /*09dc*/ 	.word	0x000201e0


	//   ....[199]....
        /*09e0*/ 	.word	0x00020240


	//   ....[200]....
        /*09e4*/ 	.word	0x00020340


	//   ....[201]....
        /*09e8*/ 	.word	0x000203a0


	//   ....[202]....
        /*09ec*/ 	.word	0x000204b0


	//   ....[203]....
        /*09f0*/ 	.word	0x00020510


	//   ....[204]....
        /*09f4*/ 	.word	0x00020620


	//   ....[205]....
        /*09f8*/ 	.word	0x00020680


	//   ....[206]....
        /*09fc*/ 	.word	0x00020790


	//   ....[207]....
        /*0a00*/ 	.word	0x000207f0


	//   ....[208]....
        /*0a04*/ 	.word	0x00020900


	//   ....[209]....
        /*0a08*/ 	.word	0x00020960


	//   ....[210]....
        /*0a0c*/ 	.word	0x00020a70


	//   ....[211]....
        /*0a10*/ 	.word	0x00020ad0


	//   ....[212]....
        /*0a14*/ 	.word	0x00020bc0


	//   ....[213]....
        /*0a18*/ 	.word	0x00020cf0


	//   ....[214]....
        /*0a1c*/ 	.word	0x00020da0


	//   ....[215]....
        /*0a20*/ 	.word	0x00020e20


	//   ....[216]....
        /*0a24*/ 	.word	0x00020f00


	//   ....[217]....
        /*0a28*/ 	.word	0x00020f60


	//   ....[218]....
        /*0a2c*/ 	.word	0x00021030


	//   ....[219]....
        /*0a30*/ 	.word	0x00021090


	//   ....[220]....
        /*0a34*/ 	.word	0x00021160


	//   ....[221]....
        /*0a38*/ 	.word	0x000211c0


	//   ....[222]....
        /*0a3c*/ 	.word	0x00021290


	//   ....[223]....
        /*0a40*/ 	.word	0x000212f0


	//   ....[224]....
        /*0a44*/ 	.word	0x000213c0


	//   ....[225]....
        /*0a48*/ 	.word	0x000214b0


	//   ....[226]....
        /*0a4c*/ 	.word	0x00021550


	//   ....[227]....
        /*0a50*/ 	.word	0x000215b0


	//   ....[228]....
        /*0a54*/ 	.word	0x000216a0


	//   ....[229]....
        /*0a58*/ 	.word	0x00021700


	//   ....[230]....
        /*0a5c*/ 	.word	0x000217e0


	//   ....[231]....
        /*0a60*/ 	.word	0x00021840


	//   ....[232]....
        /*0a64*/ 	.word	0x00021920


	//   ....[233]....
        /*0a68*/ 	.word	0x00021980


	//   ....[234]....
        /*0a6c*/ 	.word	0x00021a60


	//   ....[235]....
        /*0a70*/ 	.word	0x00021ac0


	//   ....[236]....
        /*0a74*/ 	.word	0x00021b90


	//   ....[237]....
        /*0a78*/ 	.word	0x00021cc0


	//   ....[238]....
        /*0a7c*/ 	.word	0x00021da0


	//   ....[239]....
        /*0a80*/ 	.word	0x00021e50


	//   ....[240]....
        /*0a84*/ 	.word	0x00021f20


	//   ....[241]....
        /*0a88*/ 	.word	0x00021f80


	//   ....[242]....
        /*0a8c*/ 	.word	0x00022050


	//   ....[243]....
        /*0a90*/ 	.word	0x000220b0


	//   ....[244]....
        /*0a94*/ 	.word	0x00022190


	//   ....[245]....
        /*0a98*/ 	.word	0x000221f0


	//   ....[246]....
        /*0a9c*/ 	.word	0x000222c0


	//   ....[247]....
        /*0aa0*/ 	.word	0x00022320


	//   ....[248]....
        /*0aa4*/ 	.word	0x000223e0


	//   ....[249]....
        /*0aa8*/ 	.word	0x00022470


	//   ....[250]....
        /*0aac*/ 	.word	0x00022510


	//   ....[251]....
        /*0ab0*/ 	.word	0x00022630


	//   ....[252]....
        /*0ab4*/ 	.word	0x000226a0


	//   ....[253]....
        /*0ab8*/ 	.word	0x00022710


	//   ....[254]....
        /*0abc*/ 	.word	0x00022780


	//   ....[255]....
        /*0ac0*/ 	.word	0x000227f0


	//   ....[0]....
        /*0ac4*/ 	.word	0x00022870


	//   ....[1]....
        /*0ac8*/ 	.word	0x00022900


	//   ....[2]....
        /*0acc*/ 	.word	0x00022990


	//   ....[3]....
        /*0ad0*/ 	.word	0x00022a00


	//   ....[4]....
        /*0ad4*/ 	.word	0x00022a70


	//   ....[5]....
        /*0ad8*/ 	.word	0x00022ae0


	//   ....[6]....
        /*0adc*/ 	.word	0x00022b60


	//   ....[7]....
        /*0ae0*/ 	.word	0x00022bd0


	//   ....[8]....
        /*0ae4*/ 	.word	0x00022c70


	//   ....[9]....
        /*0ae8*/ 	.word	0x00022d00


	//   ....[10]....
        /*0aec*/ 	.word	0x00022e20


	//----- nvinfo : EIATTR_REG_RECONFIG
	.align		4
.L_388:
        /*0af0*/ 	.byte	0x01, 0x54
	.zero		2


	//----- nvinfo : EIATTR_SYSCALL_OFFSETS
	.align		4
        /*0af4*/ 	.byte	0x04, 0x46
        /*0af6*/ 	.short	(.L_390 - .L_389)


	//   ....[0]....
.L_389:
        /*0af8*/ 	.word	0x00001af0


	//   ....[1]....
        /*0afc*/ 	.word	0x00001c40


	//   ....[2]....
        /*0b00*/ 	.word	0x0000b2d0


	//   ....[3]....
        /*0b04*/ 	.word	0x0000b650


	//   ....[4]....
        /*0b08*/ 	.word	0x0001a470


	//   ....[5]....
        /*0b0c*/ 	.word	0x0001a5c0


	//   ....[6]....
        /*0b10*/ 	.word	0x0001a6b0


	//   ....[7]....
        /*0b14*/ 	.word	0x0001b6c0


	//----- nvinfo : EIATTR_MBARRIER_INSTR_OFFSETS
	.align		4
.L_390:
        /*0b18*/ 	.byte	0x04, 0x39
        /*0b1a*/ 	.short	(.L_392 - .L_391)


	//   ....[0]....
.L_391:
        /*0b1c*/ 	.word	0x00000270
        /*0b20*/ 	.word	0x000000ff
        /*0b24*/ 	.word	0x0002a800
        /*0b28*/ 	.short	0x0100
        /*0b2a*/ 	.byte	0x08
	.zero		1


	//   ....[1]....
        /*0b2c*/ 	.word	0x00000280
        /*0b30*/ 	.word	0x000000ff
        /*0b34*/ 	.word	0x0002a820
        /*0b38*/ 	.short	0x0100
        /*0b3a*/ 	.byte	0x08
	.zero		1


	//   ....[2]....
        /*0b3c*/ 	.word	0x00000370
        /*0b40*/ 	.word	0x000000ff
        /*0b44*/ 	.word	0x0002a830
        /*0b48*/ 	.short	0x0100
        /*0b4a*/ 	.byte	0x08
	.zero		1


	//   ....[3]....
        /*0b4c*/ 	.word	0x00000380
        /*0b50*/ 	.word	0x000000ff
        /*0b54*/ 	.word	0x0002a840
        /*0b58*/ 	.short	0x0100
        /*0b5a*/ 	.byte	0x08
	.zero		1


	//   ....[4]....
        /*0b5c*/ 	.word	0x00000390
        /*0b60*/ 	.word	0x000000ff
        /*0b64*/ 	.word	0x0002a838
        /*0b68*/ 	.short	0x0100
        /*0b6a*/ 	.byte	0x08
	.zero		1


	//   ....[5]....
        /*0b6c*/ 	.word	0x000003a0
        /*0b70*/ 	.word	0x000000ff
        /*0b74*/ 	.word	0x0002a848
        /*0b78*/ 	.short	0x0100
        /*0b7a*/ 	.byte	0x08
	.zero		1


	//   ....[6]....
        /*0b7c*/ 	.word	0x000004d0
        /*0b80*/ 	.word	0x000000ff
        /*0b84*/ 	.word	0x0002a850
        /*0b88*/ 	.short	0x0100
        /*0b8a*/ 	.byte	0x08
	.zero		1


	//   ....[7]....
        /*0b8c*/ 	.word	0x000004e0
        /*0b90*/ 	.word	0x000000ff
        /*0b94*/ 	.word	0x0002a860
        /*0b98*/ 	.short	0x0100
        /*0b9a*/ 	.byte	0x08
	.zero		1


	//   ....[8]....
        /*0b9c*/ 	.word	0x000004f0
        /*0ba0*/ 	.word	0x000000ff
        /*0ba4*/ 	.word	0x0002a858
        /*0ba8*/ 	.short	0x0100
        /*0baa*/ 	.byte	0x08
	.zero		1


	//   ....[9]....
        /*0bac*/ 	.word	0x00000500
        /*0bb0*/ 	.word	0x000000ff
        /*0bb4*/ 	.word	0x0002a868
        /*0bb8*/ 	.short	0x0100
        /*0bba*/ 	.byte	0x08
	.zero		1


	//   ....[10]....
        /*0bbc*/ 	.word	0x000005f0
        /*0bc0*/ 	.word	0x000000ff
        /*0bc4*/ 	.word	0x0002a870
        /*0bc8*/ 	.short	0x0100
        /*0bca*/ 	.byte	0x06
	.zero		1


	//   ....[11]....
        /*0bcc*/ 	.word	0x00000600
        /*0bd0*/ 	.word	0x000000ff
        /*0bd4*/ 	.word	0x0002a880
        /*0bd8*/ 	.short	0x0100
        /*0bda*/ 	.byte	0x06
	.zero		1


	//   ....[12]....
        /*0bdc*/ 	.word	0x00000610
        /*0be0*/ 	.word	0x000000ff
        /*0be4*/ 	.word	0x0002a878
        /*0be8*/ 	.short	0x0100
        /*0bea*/ 	.byte	0x06
	.zero		1


	//   ....[13]....
        /*0bec*/ 	.word	0x00000620
        /*0bf0*/ 	.word	0x000000ff
        /*0bf4*/ 	.word	0x0002a888
        /*0bf8*/ 	.short	0x0100
        /*0bfa*/ 	.byte	0x06
	.zero		1


	//   ....[14]....
        /*0bfc*/ 	.word	0x00000750
        /*0c00*/ 	.word	0x000000ff
        /*0c04*/ 	.word	0x0002a890
        /*0c08*/ 	.short	0x0100
        /*0c0a*/ 	.byte	0x08
	.zero		1


	//   ....[15]....
        /*0c0c*/ 	.word	0x00000760
        /*0c10*/ 	.word	0x000000ff
        /*0c14*/ 	.word	0x0002a8a0
        /*0c18*/ 	.short	0x0100
        /*0c1a*/ 	.byte	0x08
	.zero		1


	//   ....[16]....
        /*0c1c*/ 	.word	0x00000770
        /*0c20*/ 	.word	0x000000ff
        /*0c24*/ 	.word	0x0002a898
        /*0c28*/ 	.short	0x0100
        /*0c2a*/ 	.byte	0x08
	.zero		1


	//   ....[17]....
        /*0c2c*/ 	.word	0x00000780
        /*0c30*/ 	.word	0x000000ff
        /*0c34*/ 	.word	0x0002a8a8
        /*0c38*/ 	.short	0x0100
        /*0c3a*/ 	.byte	0x08
	.zero		1


	//   ....[18]....
        /*0c3c*/ 	.word	0x000008b0
        /*0c40*/ 	.word	0x000000ff
        /*0c44*/ 	.word	0x0002a8b0
        /*0c48*/ 	.short	0x0100
        /*0c4a*/ 	.byte	0x08
	.zero		1


	//   ....[19]....
        /*0c4c*/ 	.word	0x000008c0
        /*0c50*/ 	.word	0x000000ff
        /*0c54*/ 	.word	0x0002a8c0
        /*0c58*/ 	.short	0x0100
        /*0c5a*/ 	.byte	0x08
	.zero		1


	//   ....[20]....
        /*0c5c*/ 	.word	0x000008d0
        /*0c60*/ 	.word	0x000000ff
        /*0c64*/ 	.word	0x0002a8b8
        /*0c68*/ 	.short	0x0100
        /*0c6a*/ 	.byte	0x08
	.zero		1


	//   ....[21]....
        /*0c6c*/ 	.word	0x000008e0
        /*0c70*/ 	.word	0x000000ff
        /*0c74*/ 	.word	0x0002a8c8
        /*0c78*/ 	.short	0x0100
        /*0c7a*/ 	.byte	0x08
	.zero		1


	//   ....[22]....
        /*0c7c*/ 	.word	0x00003720
        /*0c80*/ 	.word	0x00000058
        /*0c84*/ 	.word	0x0002a890
        /*0c88*/ 	.short	0x010a
        /*0c8a*/ 	.byte	0x3f
	.zero		1


	//   ....[23]....
        /*0c8c*/ 	.word	0x00006f40
        /*0c90*/ 	.word	0x00000058
        /*0c94*/ 	.word	0x0002a890
        /*0c98*/ 	.short	0x010a
        /*0c9a*/ 	.byte	0x3f
	.zero		1


	//   ....[24]....
        /*0c9c*/ 	.word	0x0000a030
        /*0ca0*/ 	.word	0x00000058
        /*0ca4*/ 	.word	0x0002a890
        /*0ca8*/ 	.short	0x010a
        /*0caa*/ 	.byte	0x3f
	.zero		1


	//   ....[25]....
        /*0cac*/ 	.word	0x0000a7f0
        /*0cb0*/ 	.word	0x0000000b
        /*0cb4*/ 	.word	0x00000000
        /*0cb8*/ 	.short	0x0101
        /*0cba*/ 	.byte	0x3f
	.zero		1


	//   ....[26]....
        /*0cbc*/ 	.word	0x0000a830
        /*0cc0*/ 	.word	0x00000058
        /*0cc4*/ 	.word	0x0002a8b0
        /*0cc8*/ 	.short	0x010a
        /*0cca*/ 	.byte	0x3f
	.zero		1


	//   ....[27]....
        /*0ccc*/ 	.word	0x0000ade0
        /*0cd0*/ 	.word	0x00000058
        /*0cd4*/ 	.word	0x00000000
        /*0cd8*/ 	.short	0x0101
        /*0cda*/ 	.byte	0x3f
	.zero		1


	//   ....[28]....
        /*0cdc*/ 	.word	0x0000b350
        /*0ce0*/ 	.word	0x00000002
        /*0ce4*/ 	.word	0x0002a800
        /*0ce8*/ 	.short	0x010a
        /*0cea*/ 	.byte	0x3f
	.zero		1


	//   ....[29]....
        /*0cec*/ 	.word	0x0000b3a0
        /*0cf0*/ 	.word	0x00000002
        /*0cf4*/ 	.word	0x0002a800
        /*0cf8*/ 	.short	0x010a
        /*0cfa*/ 	.byte	0x3f
	.zero		1


	//   ....[30]....
        /*0cfc*/ 	.word	0x0000bd50
        /*0d00*/ 	.word	0x00000002
        /*0d04*/ 	.word	0x0002a800
        /*0d08*/ 	.short	0x010a
        /*0d0a*/ 	.byte	0x3f
	.zero		1


	//   ....[31]....
        /*0d0c*/ 	.word	0x0000e630
        /*0d10*/ 	.word	0x00000002
        /*0d14*/ 	.word	0x0002a800
        /*0d18*/ 	.short	0x010a
        /*0d1a*/ 	.byte	0x3f
	.zero		1


	//   ....[32]....
        /*0d1c*/ 	.word	0x00010db0
        /*0d20*/ 	.word	0x00000005
        /*0d24*/ 	.word	0x0002a830
        /*0d28*/ 	.short	0x010a
        /*0d2a*/ 	.byte	0x3f
	.zero		1


	//   ....[33]....
        /*0d2c*/ 	.word	0x00010e00
        /*0d30*/ 	.word	0x00000005
        /*0d34*/ 	.word	0x0002a830
        /*0d38*/ 	.short	0x010a
        /*0d3a*/ 	.byte	0x3f
	.zero		1


	//   ....[34]....
        /*0d3c*/ 	.word	0x00012870
        /*0d40*/ 	.word	0x00000018
        /*0d44*/ 	.word	0x00000000
        /*0d48*/ 	.short	0x0101
        /*0d4a*/ 	.byte	0x3f
	.zero		1


	//   ....[35]....
        /*0d4c*/ 	.word	0x00013160
        /*0d50*/ 	.word	0x00000015
        /*0d54*/ 	.word	0x0002a830
        /*0d58*/ 	.short	0x010a
        /*0d5a*/ 	.byte	0x3f
	.zero		1


	//   ....[36]....
        /*0d5c*/ 	.word	0x000131d0
        /*0d60*/ 	.word	0x00000015
        /*0d64*/ 	.word	0x0002a830
        /*0d68*/ 	.short	0x010a
        /*0d6a*/ 	.byte	0x3f
	.zero		1


	//   ....[37]....
        /*0d6c*/ 	.word	0x00013d40
        /*0d70*/ 	.word	0x0000000a
        /*0d74*/ 	.word	0x0002a850
        /*0d78*/ 	.short	0x010a
        /*0d7a*/ 	.byte	0x3f
	.zero		1


	//   ....[38]....
        /*0d7c*/ 	.word	0x00013de0
        /*0d80*/ 	.word	0x0000000a
        /*0d84*/ 	.word	0x0002a850
        /*0d88*/ 	.short	0x010a
        /*0d8a*/ 	.byte	0x3f
	.zero		1


	//   ....[39]....
        /*0d8c*/ 	.word	0x00014c80
        /*0d90*/ 	.word	0x00000006
        /*0d94*/ 	.word	0x00000000
        /*0d98*/ 	.short	0x0101
        /*0d9a*/ 	.byte	0x3f
	.zero		1


	//   ....[40]....
        /*0d9c*/ 	.word	0x00014ed0
        /*0da0*/ 	.word	0x0000000a
        /*0da4*/ 	.word	0x00000000
        /*0da8*/ 	.short	0x0101
        /*0daa*/ 	.byte	0x3f
	.zero		1


	//   ....[41]....
        /*0dac*/ 	.word	0x000154b0
        /*0db0*/ 	.word	0x0000000a
        /*0db4*/ 	.word	0x0002a850
        /*0db8*/ 	.short	0x010a
        /*0dba*/ 	.byte	0x3f
	.zero		1


	//   ....[42]....
        /*0dbc*/ 	.word	0x00015550
        /*0dc0*/ 	.word	0x0000000a
        /*0dc4*/ 	.word	0x0002a850
        /*0dc8*/ 	.short	0x010a
        /*0dca*/ 	.byte	0x3f
	.zero		1


	//   ....[43]....
        /*0dcc*/ 	.word	0x00015a50
        /*0dd0*/ 	.word	0x000000b5
        /*0dd4*/ 	.word	0x00000000
        /*0dd8*/ 	.short	0x0101
        /*0dda*/ 	.byte	0x3f
	.zero		1


	//   ....[44]....
        /*0ddc*/ 	.word	0x00016f70
        /*0de0*/ 	.word	0x00000000
        /*0de4*/ 	.word	0x00000000
        /*0de8*/ 	.short	0x0101
        /*0dea*/ 	.byte	0x3f
	.zero		1


	//   ....[45]....
        /*0dec*/ 	.word	0x000190e0
        /*0df0*/ 	.word	0x00000016
        /*0df4*/ 	.word	0x0002a820
        /*0df8*/ 	.short	0x010a
        /*0dfa*/ 	.byte	0x3f
	.zero		1


	//   ....[46]....
        /*0dfc*/ 	.word	0x00019170
        /*0e00*/ 	.word	0x00000009
        /*0e04*/ 	.word	0x0002a8a0
        /*0e08*/ 	.short	0x010a
        /*0e0a*/ 	.byte	0x3f
	.zero		1


	//   ....[47]....
        /*0e0c*/ 	.word	0x000195b0
        /*0e10*/ 	.word	0x00000009
        /*0e14*/ 	.word	0x0002a8c0
        /*0e18*/ 	.short	0x010a
        /*0e1a*/ 	.byte	0x3f
	.zero		1


	//   ....[48]....
        /*0e1c*/ 	.word	0x000199e0
        /*0e20*/ 	.word	0x00000006
        /*0e24*/ 	.word	0x0002a8a0
        /*0e28*/ 	.short	0x010a
        /*0e2a*/ 	.byte	0x3f
	.zero		1


	//   ....[49]....
        /*0e2c*/ 	.word	0x00019e10
        /*0e30*/ 	.word	0x00000006
        /*0e34*/ 	.word	0x0002a8c0
        /*0e38*/ 	.short	0x010a
        /*0e3a*/ 	.byte	0x3f
	.zero		1


	//   ....[50]....
        /*0e3c*/ 	.word	0x0001acf0
        /*0e40*/ 	.word	0x00000007
        /*0e44*/ 	.word	0x0002a840
        /*0e48*/ 	.short	0x010a
        /*0e4a*/ 	.byte	0x3f
	.zero		1


	//   ....[51]....
        /*0e4c*/ 	.word	0x0001b3d0
        /*0e50*/ 	.word	0x00000007
        /*0e54*/ 	.word	0x0002a830
        /*0e58*/ 	.short	0x0107
        /*0e5a*/ 	.byte	0x3f
	.zero		1


	//   ....[52]....
        /*0e5c*/ 	.word	0x0001b490
        /*0e60*/ 	.word	0x00000007
        /*0e64*/ 	.word	0x0002a830
        /*0e68*/ 	.short	0x0101
        /*0e6a*/ 	.byte	0x3f
	.zero		1


	//   ....[53]....
        /*0e6c*/ 	.word	0x0001c090
        /*0e70*/ 	.word	0x00000016
        /*0e74*/ 	.word	0x0002a800
        /*0e78*/ 	.short	0x0107
        /*0e7a*/ 	.byte	0x3f
	.zero		1


	//   ....[54]....
        /*0e7c*/ 	.word	0x0001c190
        /*0e80*/ 	.word	0x00000016
        /*0e84*/ 	.word	0x0002a800
        /*0e88*/ 	.short	0x0101
        /*0e8a*/ 	.byte	0x3f
	.zero		1


	//   ....[55]....
        /*0e8c*/ 	.word	0x0001c1b0
        /*0e90*/ 	.word	0x00000016
        /*0e94*/ 	.word	0x0002a820
        /*0e98*/ 	.short	0x010a
        /*0e9a*/ 	.byte	0x3f
	.zero		1


	//   ....[56]....
        /*0e9c*/ 	.word	0x0001c530
        /*0ea0*/ 	.word	0x00000005
        /*0ea4*/ 	.word	0x0002a840
        /*0ea8*/ 	.short	0x010a
        /*0eaa*/ 	.byte	0x3f
	.zero		1


	//   ....[57]....
        /*0eac*/ 	.word	0x0001ca30
        /*0eb0*/ 	.word	0x00000005
        /*0eb4*/ 	.word	0x0002a830
        /*0eb8*/ 	.short	0x0107
        /*0eba*/ 	.byte	0x3f
	.zero		1


	//   ....[58]....
        /*0ebc*/ 	.word	0x0001cae0
        /*0ec0*/ 	.word	0x00000005
        /*0ec4*/ 	.word	0x0002a830
        /*0ec8*/ 	.short	0x0101
        /*0eca*/ 	.byte	0x3f
	.zero		1


	//   ....[59]....
        /*0ecc*/ 	.word	0x0001cb40
        /*0ed0*/ 	.word	0x00000005
        /*0ed4*/ 	.word	0x0002a860
        /*0ed8*/ 	.short	0x010a
        /*0eda*/ 	.byte	0x3f
	.zero		1


	//   ....[60]....
        /*0edc*/ 	.word	0x0001cfb0
        /*0ee0*/ 	.word	0x00000005
        /*0ee4*/ 	.word	0x0002a850
        /*0ee8*/ 	.short	0x0107
        /*0eea*/ 	.byte	0x3f
	.zero		1


	//   ....[61]....
        /*0eec*/ 	.word	0x0001d0e0
        /*0ef0*/ 	.word	0x00000005
        /*0ef4*/ 	.word	0x0002a850
        /*0ef8*/ 	.short	0x0101
        /*0efa*/ 	.byte	0x3f
	.zero		1


	//   ....[62]....
        /*0efc*/ 	.word	0x0001d370
        /*0f00*/ 	.word	0x00000000
        /*0f04*/ 	.word	0x0002a860
        /*0f08*/ 	.short	0x010a
        /*0f0a*/ 	.byte	0x3f
	.zero		1


	//   ....[63]....
        /*0f0c*/ 	.word	0x0001d7e0
        /*0f10*/ 	.word	0x00000000
        /*0f14*/ 	.word	0x0002a850
        /*0f18*/ 	.short	0x0107
        /*0f1a*/ 	.byte	0x3f
	.zero		1


	//   ....[64]....
        /*0f1c*/ 	.word	0x0001d8a0
        /*0f20*/ 	.word	0x00000000
        /*0f24*/ 	.word	0x0002a850
        /*0f28*/ 	.short	0x0101
        /*0f2a*/ 	.byte	0x3f
	.zero		1


	//   ....[65]....
        /*0f2c*/ 	.word	0x0001e390
        /*0f30*/ 	.word	0x00000005
        /*0f34*/ 	.word	0x0002a820
        /*0f38*/ 	.short	0x010a
        /*0f3a*/ 	.byte	0x3f
	.zero		1


	//   ....[66]....
        /*0f3c*/ 	.word	0x0001e520
        /*0f40*/ 	.word	0x00000003
        /*0f44*/ 	.word	0x0002a840
        /*0f48*/ 	.short	0x010a
        /*0f4a*/ 	.byte	0x3f
	.zero		1


	//   ....[67]....
        /*0f4c*/ 	.word	0x0001e5c0
        /*0f50*/ 	.word	0x00000005
        /*0f54*/ 	.word	0x0002a840
        /*0f58*/ 	.short	0x010a
        /*0f5a*/ 	.byte	0x3f
	.zero		1


	//   ....[68]....
        /*0f5c*/ 	.word	0x0001e600
        /*0f60*/ 	.word	0x00000003
        /*0f64*/ 	.word	0x0002a860
        /*0f68*/ 	.short	0x010a
        /*0f6a*/ 	.byte	0x3f
	.zero		1


	//   ....[69]....
        /*0f6c*/ 	.word	0x0001e640
        /*0f70*/ 	.word	0x00000005
        /*0f74*/ 	.word	0x0002a860
        /*0f78*/ 	.short	0x010a
        /*0f7a*/ 	.byte	0x3f
	.zero		1


	//   ....[70]....
        /*0f7c*/ 	.word	0x0001e6a0
        /*0f80*/ 	.word	0x00000058
        /*0f84*/ 	.word	0x0002a890
        /*0f88*/ 	.short	0x010a
        /*0f8a*/ 	.byte	0x3f
	.zero		1


	//   ....[71]....
        /*0f8c*/ 	.word	0x0001e950
        /*0f90*/ 	.word	0x00000058
        /*0f94*/ 	.word	0x0002a890
        /*0f98*/ 	.short	0x010a
        /*0f9a*/ 	.byte	0x3f
	.zero		1


	//   ....[72]....
        /*0f9c*/ 	.word	0x0001ec00
        /*0fa0*/ 	.word	0x00000058
        /*0fa4*/ 	.word	0x0002a890
        /*0fa8*/ 	.short	0x010a
        /*0faa*/ 	.byte	0x3f
	.zero		1


	//   ....[73]....
        /*0fac*/ 	.word	0x0001eeb0
        /*0fb0*/ 	.word	0x00000058
        /*0fb4*/ 	.word	0x0002a8b0
        /*0fb8*/ 	.short	0x010a
        /*0fba*/ 	.byte	0x3f
	.zero		1


	//   ....[74]....
        /*0fbc*/ 	.word	0x0001f0c0
        /*0fc0*/ 	.word	0x00000002
        /*0fc4*/ 	.word	0x0002a800
        /*0fc8*/ 	.short	0x010a
        /*0fca*/ 	.byte	0x3f
	.zero		1


	//   ....[75]....
        /*0fcc*/ 	.word	0x0001f2e0
        /*0fd0*/ 	.word	0x00000002
        /*0fd4*/ 	.word	0x0002a800
        /*0fd8*/ 	.short	0x010a
        /*0fda*/ 	.byte	0x3f
	.zero		1


	//   ....[76]....
        /*0fdc*/ 	.word	0x0001f330
        /*0fe0*/ 	.word	0x00000005
        /*0fe4*/ 	.word	0x0002a830
        /*0fe8*/ 	.short	0x010a
        /*0fea*/ 	.byte	0x3f
	.zero		1


	//   ....[77]....
        /*0fec*/ 	.word	0x0001f380
        /*0ff0*/ 	.word	0x00000015
        /*0ff4*/ 	.word	0x0002a830
        /*0ff8*/ 	.short	0x010a
        /*0ffa*/ 	.byte	0x3f
	.zero		1


	//   ....[78]....
        /*0ffc*/ 	.word	0x0001f3d0
        /*1000*/ 	.word	0x0000000a
        /*1004*/ 	.word	0x0002a850
        /*1008*/ 	.short	0x010a
        /*100a*/ 	.byte	0x3f
	.zero		1


	//   ....[79]....
        /*100c*/ 	.word	0x0001f420
        /*1010*/ 	.word	0x0000000a
        /*1014*/ 	.word	0x0002a850
        /*1018*/ 	.short	0x010a
        /*101a*/ 	.byte	0x3f
	.zero		1


	//   ....[80]....
        /*101c*/ 	.word	0x0001f5c0
        /*1020*/ 	.word	0x00000016
        /*1024*/ 	.word	0x0002a820
        /*1028*/ 	.short	0x010a
        /*102a*/ 	.byte	0x3f
	.zero		1


	//   ....[81]....
        /*102c*/ 	.word	0x0001f610
        /*1030*/ 	.word	0x00000009
        /*1034*/ 	.word	0x0002a8a0
        /*1038*/ 	.short	0x010a
        /*103a*/ 	.byte	0x3f
	.zero		1


	//   ....[82]....
        /*103c*/ 	.word	0x0001f660
        /*1040*/ 	.word	0x00000009
        /*1044*/ 	.word	0x0002a8c0
        /*1048*/ 	.short	0x010a
        /*104a*/ 	.byte	0x3f
	.zero		1


	//   ....[83]....
        /*104c*/ 	.word	0x0001f6b0
        /*1050*/ 	.word	0x00000006
        /*1054*/ 	.word	0x0002a8a0
        /*1058*/ 	.short	0x010a
        /*105a*/ 	.byte	0x3f
	.zero		1


	//   ....[84]....
        /*105c*/ 	.word	0x0001f700
        /*1060*/ 	.word	0x00000006
        /*1064*/ 	.word	0x0002a8c0
        /*1068*/ 	.short	0x010a
        /*106a*/ 	.byte	0x3f
	.zero		1


	//   ....[85]....
        /*106c*/ 	.word	0x0001f820
        /*1070*/ 	.word	0x00000007
        /*1074*/ 	.word	0x0002a840
        /*1078*/ 	.short	0x010a
        /*107a*/ 	.byte	0x3f
	.zero		1


	//   ....[86]....
        /*107c*/ 	.word	0x00020bf0
        /*1080*/ 	.word	0x00000016
        /*1084*/ 	.word	0x0002a820
        /*1088*/ 	.short	0x010a
        /*108a*/ 	.byte	0x3f
	.zero		1


	//   ....[87]....
        /*108c*/ 	.word	0x00020c40
        /*1090*/ 	.word	0x00000005
        /*1094*/ 	.word	0x0002a840
        /*1098*/ 	.short	0x010a
        /*109a*/ 	.byte	0x3f
	.zero		1


	//   ....[88]....
        /*109c*/ 	.word	0x00021400
        /*10a0*/ 	.word	0x00000005
        /*10a4*/ 	.word	0x0002a860
        /*10a8*/ 	.short	0x010a
        /*10aa*/ 	.byte	0x3f
	.zero		1


	//   ....[89]....
        /*10ac*/ 	.word	0x00021c10
        /*10b0*/ 	.word	0x00000000
        /*10b4*/ 	.word	0x0002a860
        /*10b8*/ 	.short	0x010a
        /*10ba*/ 	.byte	0x3f
	.zero		1


	//   ....[90]....
        /*10bc*/ 	.word	0x00022d40
        /*10c0*/ 	.word	0x00000005
        /*10c4*/ 	.word	0x0002a820
        /*10c8*/ 	.short	0x010a
        /*10ca*/ 	.byte	0x3f
	.zero		1


	//   ....[91]....
        /*10cc*/ 	.word	0x00022ee0
        /*10d0*/ 	.word	0x00000003
        /*10d4*/ 	.word	0x0002a840
        /*10d8*/ 	.short	0x010a
        /*10da*/ 	.byte	0x3f
	.zero		1


	//   ....[92]....
        /*10dc*/ 	.word	0x00022f30
        /*10e0*/ 	.word	0x00000005
        /*10e4*/ 	.word	0x0002a840
        /*10e8*/ 	.short	0x010a
        /*10ea*/ 	.byte	0x3f
	.zero		1


	//   ....[93]....
        /*10ec*/ 	.word	0x00022f80
        /*10f0*/ 	.word	0x00000003
        /*10f4*/ 	.word	0x0002a860
        /*10f8*/ 	.short	0x010a
        /*10fa*/ 	.byte	0x3f
	.zero		1


	//----- nvinfo : EIATTR_NUM_MBARRIERS
	.align		4
.L_392:
        /*10fc*/ 	.byte	0x03, 0x38
        /*10fe*/ 	.short	0x0016


	//----- nvinfo : EIATTR_EXIT_INSTR_OFFSETS
	.align		4
        /*1100*/ 	.byte	0x04, 0x1c
        /*1102*/ 	.short	(.L_394 - .L_393)


	//   ....[0]....
.L_393:
        /*1104*/ 	.word	0x0001e690


	//----- nvinfo : EIATTR_MAX_THREADS
	.align		4
.L_394:
        /*1108*/ 	.byte	0x04, 0x05
        /*110a*/ 	.short	(.L_396 - .L_395)
.L_395:
        /*110c*/ 	.word	0x00000180
        /*1110*/ 	.word	0x00000001
        /*1114*/ 	.word	0x00000001


	//----- nvinfo : EIATTR_CRS_STACK_SIZE
	.align		4
.L_396:
        /*1118*/ 	.byte	0x04, 0x1e
        /*111a*/ 	.short	(.L_398 - .L_397)
.L_397:
        /*111c*/ 	.word	0x00000000


	//----- nvinfo : EIATTR_CBANK_PARAM_SIZE
	.align		4
.L_398:
        /*1120*/ 	.byte	0x03, 0x19
        /*1122*/ 	.short	0x0af0


	//----- nvinfo : EIATTR_PARAM_CBANK
	.align		4
        /*1124*/ 	.byte	0x04, 0x0a
        /*1126*/ 	.short	(.L_400 - .L_399)
	.align		4
.L_399:
        /*1128*/ 	.word	index@(.nv.constant0._ZN7cutlass13device_kernelIN5flash11enable_sm90INS1_16FlashAttnFwdSm90INS1_25CollectiveMainloopFwdSm90ILi2EN4cute5tupleIJNS5_1CILi1EEES8_S8_EEENS6_IJNS7_ILi128EEENS7_ILi96EEENS7_ILi192EEEEEELi128ENS_10bfloat16_tEfNS_4arch4Sm90ELb0ELb0ELb0ELb1ELb1ELb1ELb0ELb1ELb1ELb1ELb0ELb0EEENS1_21CollectiveEpilogueFwdINS6_IJSA_SA_SB_EEES9_SE_SG_Li256ELb1ELb1ELb0ELb0EEENS1_36VarlenDynamicPersistentTileSchedulerILi128ELi96ELi256ELi128ELb0ELb1ELb1ELb0ELb1ELb1EEEEEEEEEvNT_6ParamsE)
        /*112c*/ 	.short	0x0210
        /*112e*/ 	.short	0x0af0


	//----- nvinfo : EIATTR_SW_WAR
	.align		4
.L_400:
        /*1130*/ 	.byte	0x04, 0x36
        /*1132*/ 	.short	(.L_402 - .L_401)
.L_401:
        /*1134*/ 	.word	0x00000008
.L_402:


//--------------------- .nv.info._ZN7cutlass13device_kernelIN5flash11enable_sm90INS1_16FlashAttnFwdSm90INS1_25CollectiveMainloopFwdSm90ILi2EN4cute5tupleIJNS5_1CILi1EEES8_S8_EEENS6_IJNS7_ILi128EEENS7_ILi96EEENS7_ILi192EEEEEELi128ENS_10bfloat16_tEfNS_4arch4Sm90ELb0ELb1ELb0ELb0ELb1ELb0ELb0ELb1ELb1ELb1ELb0ELb0EEENS1_21CollectiveEpilogueFwdINS6_IJSA_SA_SB_EEES9_SE_SG_Li256ELb0ELb1ELb0ELb0EEENS1_30DynamicPersistentTileSchedulerILi256ELi128ELb0ELb1ELb1EEEEEEEEEvNT_6ParamsE --------------------------
	.section	.nv.info._ZN7cutlass13device_kernelIN5flash11enable_sm90INS1_16FlashAttnFwdSm90INS1_25CollectiveMainloopFwdSm90ILi2EN4cute5tupleIJNS5_1CILi1EEES8_S8_EEENS6_IJNS7_ILi128EEENS7_ILi96EEENS7_ILi192EEEEEELi128ENS_10bfloat16_tEfNS_4arch4Sm90ELb0ELb1ELb0ELb0ELb1ELb0ELb0ELb1ELb1ELb1ELb0ELb0EEENS1_21CollectiveEpilogueFwdINS6_IJSA_SA_SB_EEES9_SE_SG_Li256ELb0ELb1ELb0ELb0EEENS1_30DynamicPersistentTileSchedulerILi256ELi128ELb0ELb1ELb1EEEEEEEEEvNT_6ParamsE,"",@"SHT_CUDA_INFO"
	.sectionflags	@""
	.align	4


	//----- nvinfo : EIATTR_CUDA_API_VERSION
	.align		4
        /*0000*/ 	.byte	0x04, 0x37
        /*0002*/ 	.short	(.L_404 - .L_403)
.L_403:
        /*0004*/ 	.word	0x00000082


	//----- nvinfo : EIATTR_KPARAM_INFO
	.align		4
.L_404:
        /*0008*/ 	.byte	0x04, 0x17
        /*000a*/ 	.short	(.L_406 - .L_405)
.L_405:
        /*000c*/ 	.word	0x00000000
        /*0010*/ 	.short	0x0000
        /*0012*/ 	.short	0x0070
        /*0014*/ 	.byte	0x00, 0xf0, 0x01, 0x2a


	//----- nvinfo : EIATTR_SPARSE_MMA_MASK
	.align		4
.L_406:
        /*0018*/ 	.byte	0x03, 0x50
        /*001a*/ 	.short	0x0000


	//----- nvinfo : EIATTR_MAXREG_COUNT
	.align		4
        /*001c*/ 	.byte	0x03, 0x1b
        /*001e*/ 	.short	0x00a8


	//----- nvinfo : EIATTR_NUM_BARRIERS
	.align		4
        /*0020*/ 	.byte	0x02, 0x4c
        /*0022*/ 	.byte	0x09
	.zero		1


	//----- nvinfo : EIATTR_EXTERNS
	.align		4
        /*0024*/ 	.byte	0x04, 0x0f
        /*0026*/ 	.short	(.L_408 - .L_407)


	//   ....[0]....
	.align		4
.L_407:
        /*0028*/ 	.word	index@(__assertfail)


	//----- nvinfo : EIATTR_ANNOTATIONS
	.align		4
.L_408:
        /*002c*/ 	.byte	0x04, 0x55
        /*002e*/ 	.short	(.L_410 - .L_409)


	//   ....[0]....
.L_409:
        /*0030*/ 	.word	0x00000001
        /*0034*/ 	.byte	0xa0, 0x08, 0x00, 0x00, 0x01, 0x00, 0x00, 0x00, 0x60, 0x09, 0x00, 0x00, 0x01, 0x00, 0x00, 0x00
        /*0044*/ 	.byte	0x00, 0xe9, 0x00, 0x00, 0x01, 0x00, 0x00, 0x00, 0xa0, 0xe9, 0x00, 0x00, 0x01, 0x00, 0x00, 0x00
        /*0054*/ 	.byte	0x30, 0xea, 0x00, 0x00, 0x01, 0x00, 0x00, 0x00, 0x00, 0x11, 0x01, 0x00, 0x01, 0x00, 0x00, 0x00
        /*0064*/ 	.byte	0x20, 0x11, 0x01, 0x00, 0x01, 0x00, 0x00, 0x00, 0x70, 0x29, 0x01, 0x00, 0x01, 0x00, 0x00, 0x00
        /*0074*/ 	.byte	0x10, 0x2b, 0x01, 0x00


	//----- nvinfo : EIATTR_MERCURY_ISA_VERSION
	.align		4
.L_410:
        /*0078*/ 	.byte	0x03, 0x5f
        /*007a*/ 	.short	0x0101


	//----- nvinfo : EIATTR_INT_WARP_WIDE_INSTR_OFFSETS
	.align		4
        /*007c*/ 	.byte	0x04, 0x31
        /*007e*/ 	.short	(.L_412 - .L_411)


	//   ....[0]....
.L_411:
        /*0080*/ 	.word	0x000000c0


	//   ....[1]....
        /*0084*/ 	.word	0x000000d0


	//   ....[2]....
        /*0088*/ 	.word	0x00000170


	//   ....[3]....
        /*008c*/ 	.word	0x0000f620


	//   ....[4]....
        /*0090*/ 	.word	0x0000f6b0


	//   ....[5]....
        /*0094*/ 	.word	0x00012190


	//   ....[6]....
        /*0098*/ 	.word	0x00012220


	//----- nvinfo : EIATTR_COOP_GROUP_MASK_REGIDS
	.align		4
.L_412:
        /*009c*/ 	.byte	0x04, 0x29
        /*009e*/ 	.short	(.L_414 - .L_413)


	//   ....[0]....
.L_413:
        /*00a0*/ 	.word	0xffffffff


	//   ....[1]....
        /*00a4*/ 	.word	0xffffffff


	//   ....[2]....
        /*00a8*/ 	.word	0xffffffff


	//   ....[3]....
        /*00ac*/ 	.word	0xffffffff


	//   ....[4]....
        /*00b0*/ 	.word	0xffffffff


	//   ....[5]....
        /*00b4*/ 	.word	0xffffffff


	//   ....[6]....
        /*00b8*/ 	.word	0xffffffff


	//   ....[7]....
        /*00bc*/ 	.word	0xffffffff


	//   ....[8]....
        /*00c0*/ 	.word	0xffffffff


	//   ....[9]....
        /*00c4*/ 	.word	0xffffffff


	//   ....[10]....
        /*00c8*/ 	.word	0xffffffff


	//   ....[11]....
        /*00cc*/ 	.word	0xffffffff


	//   ....[12]....
        /*00d0*/ 	.word	0xffffffff


	//   ....[13]....
        /*00d4*/ 	.word	0xffffffff


	//   ....[14]....
        /*00d8*/ 	.word	0xffffffff


	//   ....[15]....
        /*00dc*/ 	.word	0xffffffff


	//   ....[16]....
        /*00e0*/ 	.word	0xffffffff


	//   ....[17]....
        /*00e4*/ 	.word	0xffffffff


	//   ....[18]....
        /*00e8*/ 	.word	0xffffffff


	//   ....[19]....
        /*00ec*/ 	.word	0xffffffff


	//   ....[20]....
        /*00f0*/ 	.word	0xffffffff


	//   ....[21]....
        /*00f4*/ 	.word	0xffffffff


	//   ....[22]....
        /*00f8*/ 	.word	0xffffffff


	//   ....[23]....
        /*00fc*/ 	.word	0xffffffff


	//   ....[24]....
        /*0100*/ 	.word	0xffffffff


	//   ....[25]....
        /*0104*/ 	.word	0xffffffff


	//   ....[26]....
        /*0108*/ 	.word	0xffffffff


	//   ....[27]....
        /*010c*/ 	.word	0xffffffff


	//   ....[28]....
        /*0110*/ 	.word	0xffffffff


	//   ....[29]....
        /*0114*/ 	.word	0xffffffff


	//   ....[30]....
        /*0118*/ 	.word	0xffffffff


	//   ....[31]....
        /*011c*/ 	.word	0xffffffff


	//   ....[32]....
        /*0120*/ 	.word	0xffffffff


	//   ....[33]....
        /*0124*/ 	.word	0xffffffff


	//   ....[34]....
        /*0128*/ 	.word	0xffffffff


	//   ....[35]....
        /*012c*/ 	.word	0xffffffff


	//   ....[36]....
        /*0130*/ 	.word	0xffffffff


	//   ....[37]....
        /*0134*/ 	.word	0xffffffff


	//   ....[38]....
        /*0138*/ 	.word	0xffffffff


	//   ....[39]....
        /*013c*/ 	.word	0xffffffff


	//   ....[40]....
        /*0140*/ 	.word	0xffffffff


	//   ....[41]....
        /*0144*/ 	.word	0xffffffff


	//   ....[42]....
        /*0148*/ 	.word	0xffffffff


	//   ....[43]....
        /*014c*/ 	.word	0xffffffff


	//   ....[44]....
        /*0150*/ 	.word	0xffffffff


	//   ....[45]....
        /*0154*/ 	.word	0xffffffff


	//   ....[46]....
        /*0158*/ 	.word	0xffffffff


	//   ....[47]....
        /*015c*/ 	.word	0xffffffff


	//   ....[48]....
        /*0160*/ 	.word	0xffffffff


	//   ....[49]....
        /*0164*/ 	.word	0xffffffff


	//   ....[50]....
        /*0168*/ 	.word	0xffffffff


	//   ....[51]....
        /*016c*/ 	.word	0xffffffff


	//   ....[52]....
        /*0170*/ 	.word	0xffffffff


	//   ....[53]....
        /*0174*/ 	.word	0xffffffff


	//   ....[54]....
        /*0178*/ 	.word	0xffffffff


	//   ....[55]....
        /*017c*/ 	.word	0xffffffff


	//   ....[56]....
        /*0180*/ 	.word	0xffffffff


	//   ....[57]....
        /*0184*/ 	.word	0xffffffff


	//   ....[58]....
        /*0188*/ 	.word	0xffffffff


	//   ....[59]....
        /*018c*/ 	.word	0xffffffff


	//   ....[60]....
        /*0190*/ 	.word	0xffffffff


	//   ....[61]....
        /*0194*/ 	.word	0xffffffff


	//   ....[62]....
        /*0198*/ 	.word	0xffffffff


	//   ....[63]....
        /*019c*/ 	.word	0xffffffff


	//   ....[64]....
        /*01a0*/ 	.word	0xffffffff


	//   ....[65]....
        /*01a4*/ 	.word	0xffffffff


	//   ....[66]....
        /*01a8*/ 	.word	0xffffffff


	//   ....[67]....
        /*01ac*/ 	.word	0xffffffff


	//   ....[68]....
        /*01b0*/ 	.word	0xffffffff


	//   ....[69]....
        /*01b4*/ 	.word	0xffffffff


	//   ....[70]....
        /*01b8*/ 	.word	0xffffffff


	//   ....[71]....
        /*01bc*/ 	.word	0xffffffff


	//   ....[72]....
        /*01c0*/ 	.word	0xffffffff


	//   ....[73]....
        /*01c4*/ 	.word	0xffffffff


	//   ....[74]....
        /*01c8*/ 	.word	0xffffffff


	//   ....[75]....
        /*01cc*/ 	.word	0xffffffff


	//   ....[76]....
        /*01d0*/ 	.word	0xffffffff


	//   ....[77]....
        /*01d4*/ 	.word	0xffffffff


	//   ....[78]....
        /*01d8*/ 	.word	0xffffffff


	//   ....[79]....
        /*01dc*/ 	.word	0xffffffff


	//   ....[80]....
        /*01e0*/ 	.word	0xffffffff


	//   ....[81]....
        /*01e4*/ 	.word	0xffffffff


	//   ....[82]....
        /*01e8*/ 	.word	0xffffffff


	//   ....[83]....
        /*01ec*/ 	.word	0xffffffff


	//   ....[84]....
        /*01f0*/ 	.word	0xffffffff


	//   ....[85]....
        /*01f4*/ 	.word	0xffffffff


	//   ....[86]....
        /*01f8*/ 	.word	0xffffffff


	//   ....[87]....
        /*01fc*/ 	.word	0xffffffff


	//   ....[88]....
        /*0200*/ 	.word	0xffffffff


	//   ....[89]....
        /*0204*/ 	.word	0xffffffff


	//   ....[90]....
        /*0208*/ 	.word	0xffffffff


	//   ....[91]....
        /*020c*/ 	.word	0xffffffff


	//   ....[92]....
        /*0210*/ 	.word	0xffffffff


	//   ....[93]....
        /*0214*/ 	.word	0xffffffff


	//   ....[94]....
        /*0218*/ 	.word	0xffffffff


	//   ....[95]....
        /*021c*/ 	.word	0xffffffff


	//   ....[96]....
        /*0220*/ 	.word	0xffffffff


	//   ....[97]....
        /*0224*/ 	.word	0xffffffff


	//   ....[98]....
        /*0228*/ 	.word	0xffffffff


	//   ....[99]....
        /*022c*/ 	.word	0xffffffff


	//   ....[100]....
        /*0230*/ 	.word	0xffffffff


	//   ....[101]....
        /*0234*/ 	.word	0xffffffff


	//   ....[102]....
        /*0238*/ 	.word	0xffffffff


	//   ....[103]....
        /*023c*/ 	.word	0xffffffff


	//   ....[104]....
        /*0240*/ 	.word	0xffffffff


	//   ....[105]....
        /*0244*/ 	.word	0xffffffff


	//   ....[106]....
        /*0248*/ 	.word	0xffffffff


	//   ....[107]....
        /*024c*/ 	.word	0xffffffff


	//   ....[108]....
        /*0250*/ 	.word	0xffffffff


	//   ....[109]....
        /*0254*/ 	.word	0xffffffff


	//   ....[110]....
        /*0258*/ 	.word	0xffffffff


	//   ....[111]....
        /*025c*/ 	.word	0xffffffff


	//   ....[112]....
        /*0260*/ 	.word	0xffffffff


	//   ....[113]....
        /*0264*/ 	.word	0xffffffff


	//   ....[114]....
        /*0268*/ 	.word	0xffffffff


	//   ....[115]....
        /*026c*/ 	.word	0xffffffff


	//   ....[116]....
        /*0270*/ 	.word	0xffffffff


	//   ....[117]....
        /*0274*/ 	.word	0xffffffff


	//   ....[118]....
        /*0278*/ 	.word	0xffffffff


	//   ....[119]....
        /*027c*/ 	.word	0xffffffff


	//   ....[120]....
        /*0280*/ 	.word	0x0500000f


	//   ....[121]....
        /*0284*/ 	.word	0x0500000f


	//   ....[122]....
        /*0288*/ 	.word	0x0500000f


	//   ....[123]....
        /*028c*/ 	.word	0x0500000f


	//   ....[124]....
        /*0290*/ 	.word	0x0500000f


	//   ....[125]....
        /*0294*/ 	.word	0x0500000f


	//   ....[126]....
        /*0298*/ 	.word	0x0500000f


	//   ....[127]....
        /*029c*/ 	.word	0x0500000f


	//   ....[128]....
        /*02a0*/ 	.word	0x0500000f


	//   ....[129]....
        /*02a4*/ 	.word	0x0500000f


	//   ....[130]....
        /*02a8*/ 	.word	0x0500000f


	//   ....[131]....
        /*02ac*/ 	.word	0x0500000f


	//   ....[132]....
        /*02b0*/ 	.word	0x0500000f


	//   ....[133]....
        /*02b4*/ 	.word	0x0500000f


	//   ....[134]....
        /*02b8*/ 	.word	0x0500000f


	//   ....[135]....
        /*02bc*/ 	.word	0x0500000f


	//   ....[136]....
        /*02c0*/ 	.word	0x0500000f


	//   ....[137]....
        /*02c4*/ 	.word	0x0500000f


	//   ....[138]....
        /*02c8*/ 	.word	0x0500000f


	//   ....[139]....
        /*02cc*/ 	.word	0x0500000f


	//   ....[140]....
        /*02d0*/ 	.word	0x0500000f


	//   ....[141]....
        /*02d4*/ 	.word	0x0500000f


	//   ....[142]....
        /*02d8*/ 	.word	0x0500000f


	//   ....[143]....
        /*02dc*/ 	.word	0x0500000f


	//   ....[144]....
        /*02e0*/ 	.word	0x0500000f


	//   ....[145]....
        /*02e4*/ 	.word	0x0500000f


	//   ....[146]....
        /*02e8*/ 	.word	0x0500000f


	//   ....[147]....
        /*02ec*/ 	.word	0x0500000f


	//   ....[148]....
        /*02f0*/ 	.word	0x0500000f


	//   ....[149]....
        /*02f4*/ 	.word	0x0500000f


	//   ....[150]....
        /*02f8*/ 	.word	0x0500000f


	//   ....[151]....
        /*02fc*/ 	.word	0x0500000f


	//   ....[152]....
        /*0300*/ 	.word	0x0500000f


	//   ....[153]....
        /*0304*/ 	.word	0x0500000f


	//   ....[154]....
        /*0308*/ 	.word	0x0500000f


	//   ....[155]....
        /*030c*/ 	.word	0x0500000f


	//   ....[156]....
        /*0310*/ 	.word	0x0500000f


	//   ....[157]....
        /*0314*/ 	.word	0x0500000f


	//   ....[158]....
        /*0318*/ 	.word	0x0500000f


	//   ....[159]....
        /*031c*/ 	.word	0x0500000f


	//   ....[160]....
        /*0320*/ 	.word	0x0500000f


	//   ....[161]....
        /*0324*/ 	.word	0x0500000f


	//   ....[162]....
        /*0328*/ 	.word	0x0500000f


	//   ....[163]....
        /*032c*/ 	.word	0x0500000f


	//   ....[164]....
        /*0330*/ 	.word	0x0500000f


	//   ....[165]....
        /*0334*/ 	.word	0x0500000f


	//   ....[166]....
        /*0338*/ 	.word	0x0500000f


	//   ....[167]....
        /*033c*/ 	.word	0x0500000f


	//   ....[168]....
        /*0340*/ 	.word	0x0500000f


	//   ....[169]....
        /*0344*/ 	.word	0x0500000f


	//   ....[170]....
        /*0348*/ 	.word	0x0500000f


	//   ....[171]....
        /*034c*/ 	.word	0x0500000f


	//   ....[172]....
        /*0350*/ 	.word	0x0500000f


	//   ....[173]....
        /*0354*/ 	.word	0x0500000f


	//   ....[174]....
        /*0358*/ 	.word	0x0500000f


	//   ....[175]....
        /*035c*/ 	.word	0x0500000f


	//   ....[176]....
        /*0360*/ 	.word	0x0500000f


	//   ....[177]....
        /*0364*/ 	.word	0x0500000f


	//   ....[178]....
        /*0368*/ 	.word	0x0500000f


	//   ....[179]....
        /*036c*/ 	.word	0x0500000f


	//   ....[180]....
        /*0370*/ 	.word	0x0500000f


	//   ....[181]....
        /*0374*/ 	.word	0x0500000f


	//   ....[182]....
        /*0378*/ 	.word	0x0500000f


	//   ....[183]....
        /*037c*/ 	.word	0x0500000f


	//   ....[184]....
        /*0380*/ 	.word	0x0500000f


	//   ....[185]....
        /*0384*/ 	.word	0x0500000f


	//   ....[186]....
        /*0388*/ 	.word	0x0500000f


	//----- nvinfo : EIATTR_COOP_GROUP_INSTR_OFFSETS
	.align		4
.L_414:
        /*038c*/ 	.byte	0x04, 0x28
        /*038e*/ 	.short	(.L_416 - .L_415)


	//   ....[0]....
.L_415:
        /*0390*/ 	.word	0x00000070


	//   ....[1]....
        /*0394*/ 	.word	0x000000b0


	//   ....[2]....
        /*0398*/ 	.word	0x000002d0


	//   ....[3]....
        /*039c*/ 	.word	0x00000430


	//   ....[4]....
        /*03a0*/ 	.word	0x00000550


	//   ....[5]....
        /*03a4*/ 	.word	0x000006b0


	//   ....[6]....
        /*03a8*/ 	.word	0x00001720


	//   ....[7]....
        /*03ac*/ 	.word	0x000021a0


	//   ....[8]....
        /*03b0*/ 	.word	0x00002ae0


	//   ....[9]....
        /*03b4*/ 	.word	0x00003140


	//   ....[10]....
        /*03b8*/ 	.word	0x00003250


	//   ....[11]....
        /*03bc*/ 	.word	0x000037a0


	//   ....[12]....
        /*03c0*/ 	.word	0x00003860


	//   ....[13]....
        /*03c4*/ 	.word	0x000052e0


	//   ....[14]....
        /*03c8*/ 	.word	0x000054d0


	//   ....[15]....
        /*03cc*/ 	.word	0x00006220


	//   ....[16]....
        /*03d0*/ 	.word	0x00006470


	//   ....[17]....
        /*03d4*/ 	.word	0x000068b0


	//   ....[18]....
        /*03d8*/ 	.word	0x00006910


	//   ....[19]....
        /*03dc*/ 	.word	0x00008510


	//   ....[20]....
        /*03e0*/ 	.word	0x00008520


	//   ....[21]....
        /*03e4*/ 	.word	0x00008550


	//   ....[22]....
        /*03e8*/ 	.word	0x00008560


	//   ....[23]....
        /*03ec*/ 	.word	0x00009f30


	//   ....[24]....
        /*03f0*/ 	.word	0x0000a120


	//   ....[25]....
        /*03f4*/ 	.word	0x0000ae70


	//   ....[26]....
        /*03f8*/ 	.word	0x0000af90


	//   ....[27]....
        /*03fc*/ 	.word	0x0000b530


	//   ....[28]....
        /*0400*/ 	.word	0x0000b5a0


	//   ....[29]....
        /*0404*/ 	.word	0x0000c430


	//   ....[30]....
        /*0408*/ 	.word	0x0000c460


	//   ....[31]....
        /*040c*/ 	.word	0x0000c520


	//   ....[32]....
        /*0410*/ 	.word	0x0000c530


	//   ....[33]....
        /*0414*/ 	.word	0x0000d630


	//   ....[34]....
        /*0418*/ 	.word	0x0000d670


	//   ....[35]....
        /*041c*/ 	.word	0x0000d6a0


	//   ....[36]....
        /*0420*/ 	.word	0x0000d700


	//   ....[37]....
        /*0424*/ 	.word	0x0000dba0


	//   ....[38]....
        /*0428*/ 	.word	0x0000dbe0


	//   ....[39]....
        /*042c*/ 	.word	0x0000dca0


	//   ....[40]....
        /*0430*/ 	.word	0x0000dcc0


	//   ....[41]....
        /*0434*/ 	.word	0x0000dd80


	//   ....[42]....
        /*0438*/ 	.word	0x0000dda0


	//   ....[43]....
        /*043c*/ 	.word	0x0000de70


	//   ....[44]....
        /*0440*/ 	.word	0x0000de90


	//   ....[45]....
        /*0444*/ 	.word	0x0000e4e0


	//   ....[46]....
        /*0448*/ 	.word	0x0000e500


	//   ....[47]....
        /*044c*/ 	.word	0x0000e5c0


	//   ....[48]....
        /*0450*/ 	.word	0x0000e5e0


	//   ....[49]....
        /*0454*/ 	.word	0x0000e6a0


	//   ....[50]....
        /*0458*/ 	.word	0x0000e6c0


	//   ....[51]....
        /*045c*/ 	.word	0x0000e790


	//   ....[52]....
        /*0460*/ 	.word	0x0000e7b0


	//   ....[53]....
        /*0464*/ 	.word	0x0000e930


	//   ....[54]....
        /*0468*/ 	.word	0x00010190


	//   ....[55]....
        /*046c*/ 	.word	0x000101b0


	//   ....[56]....
        /*0470*/ 	.word	0x000101c0


	//   ....[57]....
        /*0474*/ 	.word	0x00010200


	//   ....[58]....
        /*0478*/ 	.word	0x00010290


	//   ....[59]....
        /*047c*/ 	.word	0x000102b0


	//   ....[60]....
        /*0480*/ 	.word	0x00010340


	//   ....[61]....
        /*0484*/ 	.word	0x00010360


	//   ....[62]....
        /*0488*/ 	.word	0x000103f0


	//   ....[63]....
        /*048c*/ 	.word	0x00010410


	//   ....[64]....
        /*0490*/ 	.word	0x000104a0


	//   ....[65]....
        /*0494*/ 	.word	0x000104c0


	//   ....[66]....
        /*0498*/ 	.word	0x00010b00


	//   ....[67]....
        /*049c*/ 	.word	0x00010b20


	//   ....[68]....
        /*04a0*/ 	.word	0x00010b50


	//   ....[69]....
        /*04a4*/ 	.word	0x00010b90


	//   ....[70]....
        /*04a8*/ 	.word	0x00010c10


	//   ....[71]....
        /*04ac*/ 	.word	0x00010c40


	//   ....[72]....
        /*04b0*/ 	.word	0x00010cc0


	//   ....[73]....
        /*04b4*/ 	.word	0x00010cf0


	//   ....[74]....
        /*04b8*/ 	.word	0x00010d70


	//   ....[75]....
        /*04bc*/ 	.word	0x00010da0


	//   ....[76]....
        /*04c0*/ 	.word	0x00010e20


	//   ....[77]....
        /*04c4*/ 	.word	0x00010e50


	//   ....[78]....
        /*04c8*/ 	.word	0x00010ed0


	//   ....[79]....
        /*04cc*/ 	.word	0x00010f00


	//   ....[80]....
        /*04d0*/ 	.word	0x00010f80


	//   ....[81]....
        /*04d4*/ 	.word	0x00010fa0


	//   ....[82]....
        /*04d8*/ 	.word	0x000116c0


	//   ....[83]....
        /*04dc*/ 	.word	0x000116f0


	//   ....[84]....
        /*04e0*/ 	.word	0x00011700


	//   ....[85]....
        /*04e4*/ 	.word	0x00011720


	//   ....[86]....
        /*04e8*/ 	.word	0x00011770


	//   ....[87]....
        /*04ec*/ 	.word	0x00011790


	//   ....[88]....
        /*04f0*/ 	.word	0x000117f0


	//   ....[89]....
        /*04f4*/ 	.word	0x00011810


	//   ....[90]....
        /*04f8*/ 	.word	0x00011860


	//   ....[91]....
        /*04fc*/ 	.word	0x00011880


	//   ....[92]....
        /*0500*/ 	.word	0x000118d0


	//   ....[93]....
        /*0504*/ 	.word	0x000118f0


	//   ....[94]....
        /*0508*/ 	.word	0x00011b80


	//   ....[95]....
        /*050c*/ 	.word	0x00011ba0


	//   ....[96]....
        /*0510*/ 	.word	0x00011bc0


	//   ....[97]....
        /*0514*/ 	.word	0x00011c20


	//   ....[98]....
        /*0518*/ 	.word	0x00011c40


	//   ....[99]....
        /*051c*/ 	.word	0x00011ca0


	//   ....[100]....
        /*0520*/ 	.word	0x00011cc0


	//   ....[101]....
        /*0524*/ 	.word	0x00011d20


	//   ....[102]....
        /*0528*/ 	.word	0x00011d40


	//   ....[103]....
        /*052c*/ 	.word	0x00011da0


	//   ....[104]....
        /*0530*/ 	.word	0x00011dc0


	//   ....[105]....
        /*0534*/ 	.word	0x00011dd0


	//   ....[106]....
        /*0538*/ 	.word	0x00012360


	//   ....[107]....
        /*053c*/ 	.word	0x00012380


	//   ....[108]....
        /*0540*/ 	.word	0x000123a0


	//   ....[109]....
        /*0544*/ 	.word	0x000123e0


	//   ....[110]....
        /*0548*/ 	.word	0x00012430


	//   ....[111]....
        /*054c*/ 	.word	0x00012460


	//   ....[112]....
        /*0550*/ 	.word	0x000124b0


	//   ....[113]....
        /*0554*/ 	.word	0x000124e0


	//   ....[114]....
        /*0558*/ 	.word	0x00012530


	//   ....[115]....
        /*055c*/ 	.word	0x00012560


	//   ....[116]....
        /*0560*/ 	.word	0x000125b0


	//   ....[117]....
        /*0564*/ 	.word	0x000125e0


	//   ....[118]....
        /*0568*/ 	.word	0x000128b0


	//   ....[119]....
        /*056c*/ 	.word	0x00012a90


	//   ....[120]....
        /*0570*/ 	.word	0x00013100


	//   ....[121]....
        /*0574*/ 	.word	0x000131e0


	//   ....[122]....
        /*0578*/ 	.word	0x00013280


	//   ....[123]....
        /*057c*/ 	.word	0x00013300


	//   ....[124]....
        /*0580*/ 	.word	0x000133c0


	//   ....[125]....
        /*0584*/ 	.word	0x00013440


	//   ....[126]....
        /*0588*/ 	.word	0x00013520


	//   ....[127]....
        /*058c*/ 	.word	0x000135a0


	//   ....[128]....
        /*0590*/ 	.word	0x00013680


	//   ....[129]....
        /*0594*/ 	.word	0x00013700


	//   ....[130]....
        /*0598*/ 	.word	0x000137e0


	//   ....[131]....
        /*059c*/ 	.word	0x00013860


	//   ....[132]....
        /*05a0*/ 	.word	0x00013930


	//   ....[133]....
        /*05a4*/ 	.word	0x000139c0


	//   ....[134]....
        /*05a8*/ 	.word	0x00013a30


	//   ....[135]....
        /*05ac*/ 	.word	0x00013ab0


	//   ....[136]....
        /*05b0*/ 	.word	0x00013b70


	//   ....[137]....
        /*05b4*/ 	.word	0x00013be0


	//   ....[138]....
        /*05b8*/ 	.word	0x00013cd0


	//   ....[139]....
        /*05bc*/ 	.word	0x00013d40


	//   ....[140]....
        /*05c0*/ 	.word	0x00013e30


	//   ....[141]....
        /*05c4*/ 	.word	0x00013ea0


	//   ....[142]....
        /*05c8*/ 	.word	0x00013f90


	//   ....[143]....
        /*05cc*/ 	.word	0x00014000


	//   ....[144]....
        /*05d0*/ 	.word	0x000140f0


	//   ....[145]....
        /*05d4*/ 	.word	0x00014160


	//   ....[146]....
        /*05d8*/ 	.word	0x00014250


	//   ....[147]....
        /*05dc*/ 	.word	0x000142c0


	//   ....[148]....
        /*05e0*/ 	.word	0x00014390


	//   ....[149]....
        /*05e4*/ 	.word	0x000144c0


	//   ....[150]....
        /*05e8*/ 	.word	0x00014560


	//   ....[151]....
        /*05ec*/ 	.word	0x000145d0


	//   ....[152]....
        /*05f0*/ 	.word	0x00014690


	//   ....[153]....
        /*05f4*/ 	.word	0x000146f0


	//   ....[154]....
        /*05f8*/ 	.word	0x000147b0


	//   ....[155]....
        /*05fc*/ 	.word	0x00014810


	//   ....[156]....
        /*0600*/ 	.word	0x000148d0


	//   ....[157]....
        /*0604*/ 	.word	0x00014930


	//   ....[158]....
        /*0608*/ 	.word	0x000149f0


	//   ....[159]....
        /*060c*/ 	.word	0x00014a50


	//   ....[160]....
        /*0610*/ 	.word	0x00014b10


	//   ....[161]....
        /*0614*/ 	.word	0x00014bf0


	//   ....[162]....
        /*0618*/ 	.word	0x00014c90


	//   ....[163]....
        /*061c*/ 	.word	0x00014cf0


	//   ....[164]....
        /*0620*/ 	.word	0x00014dc0


	//   ....[165]....
        /*0624*/ 	.word	0x00014e20


	//   ....[166]....
        /*0628*/ 	.word	0x00014ef0


	//   ....[167]....
        /*062c*/ 	.word	0x00014f50


	//   ....[168]....
        /*0630*/ 	.word	0x00015020


	//   ....[169]....
        /*0634*/ 	.word	0x00015080


	//   ....[170]....
        /*0638*/ 	.word	0x00015150


	//   ....[171]....
        /*063c*/ 	.word	0x000151b0


	//   ....[172]....
        /*0640*/ 	.word	0x00015270


	//   ....[173]....
        /*0644*/ 	.word	0x00015390


	//   ....[174]....
        /*0648*/ 	.word	0x00015430


	//   ....[175]....
        /*064c*/ 	.word	0x00015490


	//   ....[176]....
        /*0650*/ 	.word	0x00015560


	//   ....[177]....
        /*0654*/ 	.word	0x00015600


	//   ....[178]....
        /*0658*/ 	.word	0x000156c0


	//   ....[179]....
        /*065c*/ 	.word	0x00015760


	//   ....[180]....
        /*0660*/ 	.word	0x00015820


	//   ....[181]....
        /*0664*/ 	.word	0x000158c0


	//   ....[182]....
        /*0668*/ 	.word	0x00015980


	//   ....[183]....
        /*066c*/ 	.word	0x00015a20


	//   ....[184]....
        /*0670*/ 	.word	0x00015ae0


	//   ....[185]....
        /*0674*/ 	.word	0x00015bb0


	//   ....[186]....
        /*0678*/ 	.word	0x00015cd0


	//----- nvinfo : EIATTR_REG_RECONFIG
	.align		4
.L_416:
        /*067c*/ 	.byte	0x01, 0x54
	.zero		2


	//----- nvinfo : EIATTR_SYSCALL_OFFSETS
	.align		4
        /*0680*/ 	.byte	0x04, 0x46
        /*0682*/ 	.short	(.L_418 - .L_417)


	//   ....[0]....
.L_417:
        /*0684*/ 	.word	0x00001900


	//   ....[1]....
        /*0688*/ 	.word	0x0000f810


	//   ....[2]....
        /*068c*/ 	.word	0x0000f960


	//   ....[3]....
        /*0690*/ 	.word	0x0000fa50


	//   ....[4]....
        /*0694*/ 	.word	0x000107c0


	//----- nvinfo : EIATTR_MBARRIER_INSTR_OFFSETS
	.align		4
.L_418:
        /*0698*/ 	.byte	0x04, 0x39
        /*069a*/ 	.short	(.L_420 - .L_419)


	//   ....[0]....
.L_419:
        /*069c*/ 	.word	0x00000180
        /*06a0*/ 	.word	0x000000ff
        /*06a4*/ 	.word	0x0002a800
        /*06a8*/ 	.short	0x0100
        /*06aa*/ 	.byte	0x08
	.zero		1


	//   ....[1]....
        /*06ac*/ 	.word	0x00000190
        /*06b0*/ 	.word	0x000000ff
        /*06b4*/ 	.word	0x0002a820
        /*06b8*/ 	.short	0x0100
        /*06ba*/ 	.byte	0x08
	.zero		1


	//   ....[2]....
        /*06bc*/ 	.word	0x00000280
        /*06c0*/ 	.word	0x000000ff
        /*06c4*/ 	.word	0x0002a830
        /*06c8*/ 	.short	0x0100
        /*06ca*/ 	.byte	0x08
	.zero		1


	//   ....[3]....
        /*06cc*/ 	.word	0x00000290
        /*06d0*/ 	.word	0x000000ff
        /*06d4*/ 	.word	0x0002a840
        /*06d8*/ 	.short	0x0100
        /*06da*/ 	.byte	0x08
	.zero		1


	//   ....[4]....
        /*06dc*/ 	.word	0x000002a0
        /*06e0*/ 	.word	0x000000ff
        /*06e4*/ 	.word	0x0002a838
        /*06e8*/ 	.short	0x0100
        /*06ea*/ 	.byte	0x08
	.zero		1


	//   ....[5]....
        /*06ec*/ 	.word	0x000002b0
        /*06f0*/ 	.word	0x000000ff
        /*06f4*/ 	.word	0x0002a848
        /*06f8*/ 	.short	0x0100
        /*06fa*/ 	.byte	0x08
	.zero		1


	//   ....[6]....
        /*06fc*/ 	.word	0x000003e0
        /*0700*/ 	.word	0x000000ff
        /*0704*/ 	.word	0x0002a850
        /*0708*/ 	.short	0x0100
        /*070a*/ 	.byte	0x08
	.zero		1


	//   ....[7]....
        /*070c*/ 	.word	0x000003f0
        /*0710*/ 	.word	0x000000ff
        /*0714*/ 	.word	0x0002a860
        /*0718*/ 	.short	0x0100
        /*071a*/ 	.byte	0x08
	.zero		1


	//   ....[8]....
        /*071c*/ 	.word	0x00000400
        /*0720*/ 	.word	0x000000ff
        /*0724*/ 	.word	0x0002a858
        /*0728*/ 	.short	0x0100
        /*072a*/ 	.byte	0x08
	.zero		1


	//   ....[9]....
        /*072c*/ 	.word	0x00000410
        /*0730*/ 	.word	0x000000ff
        /*0734*/ 	.word	0x0002a868
        /*0738*/ 	.short	0x0100
        /*073a*/ 	.byte	0x08
	.zero		1


	//   ....[10]....
        /*073c*/ 	.word	0x00000500
        /*0740*/ 	.word	0x000000ff
        /*0744*/ 	.word	0x0002a870
        /*0748*/ 	.short	0x0100
        /*074a*/ 	.byte	0x06
	.zero		1


	//   ....[11]....
        /*074c*/ 	.word	0x00000510
        /*0750*/ 	.word	0x000000ff
        /*0754*/ 	.word	0x0002a880
        /*0758*/ 	.short	0x0100
        /*075a*/ 	.byte	0x06
	.zero		1


	//   ....[12]....
        /*075c*/ 	.word	0x00000520
        /*0760*/ 	.word	0x000000ff
        /*0764*/ 	.word	0x0002a878
        /*0768*/ 	.short	0x0100
        /*076a*/ 	.byte	0x06
	.zero		1


	//   ....[13]....
        /*076c*/ 	.word	0x00000530
        /*0770*/ 	.word	0x000000ff
        /*0774*/ 	.word	0x0002a888
        /*0778*/ 	.short	0x0100
        /*077a*/ 	.byte	0x06
	.zero		1


	//   ....[14]....
        /*077c*/ 	.word	0x00000660
        /*0780*/ 	.word	0x000000ff
        /*0784*/ 	.word	0x0002a890
        /*0788*/ 	.short	0x0100
        /*078a*/ 	.byte	0x08
	.zero		1


	//   ....[15]....
        /*078c*/ 	.word	0x00000670
        /*0790*/ 	.word	0x000000ff
        /*0794*/ 	.word	0x0002a8a0
        /*0798*/ 	.short	0x0100
        /*079a*/ 	.byte	0x08
	.zero		1


	//   ....[16]....
        /*079c*/ 	.word	0x00000680
        /*07a0*/ 	.word	0x000000ff
        /*07a4*/ 	.word	0x0002a898
        /*07a8*/ 	.short	0x0100
        /*07aa*/ 	.byte	0x08
	.zero		1


	//   ....[17]....
        /*07ac*/ 	.word	0x00000690
        /*07b0*/ 	.word	0x000000ff
        /*07b4*/ 	.word	0x0002a8a8
        /*07b8*/ 	.short	0x0100
        /*07ba*/ 	.byte	0x08
	.zero		1


	//   ....[18]....
        /*07bc*/ 	.word	0x000007d0
        /*07c0*/ 	.word	0x000000ff
        /*07c4*/ 	.word	0x0002a8b0
        /*07c8*/ 	.short	0x0100
        /*07ca*/ 	.byte	0x08
	.zero		1


	//   ....[19]....
        /*07cc*/ 	.word	0x000007e0
        /*07d0*/ 	.word	0x000000ff
        /*07d4*/ 	.word	0x0002a8c0
        /*07d8*/ 	.short	0x0100
        /*07da*/ 	.byte	0x08
	.zero		1


	//   ....[20]....
        /*07dc*/ 	.word	0x000007f0
        /*07e0*/ 	.word	0x000000ff
        /*07e4*/ 	.word	0x0002a8b8
        /*07e8*/ 	.short	0x0100
        /*07ea*/ 	.byte	0x08
	.zero		1


	//   ....[21]....
        /*07ec*/ 	.word	0x00000800
        /*07f0*/ 	.word	0x000000ff
        /*07f4*/ 	.word	0x0002a8c8
        /*07f8*/ 	.short	0x0100
        /*07fa*/ 	.byte	0x08
	.zero		1


	//   ....[22]....
        /*07fc*/ 	.word	0x00001970
        /*0800*/ 	.word	0x000000ff
        /*0804*/ 	.word	0x0002a800
        /*0808*/ 	.short	0x010a
        /*080a*/ 	.byte	0x28
	.zero		1


	//   ....[23]....
        /*080c*/ 	.word	0x000019f0
        /*0810*/ 	.word	0x00000003
        /*0814*/ 	.word	0x0002a830
        /*0818*/ 	.short	0x010a
        /*081a*/ 	.byte	0x3f
	.zero		1


	//   ....[24]....
        /*081c*/ 	.word	0x00001a30
        /*0820*/ 	.word	0x00000003
        /*0824*/ 	.word	0x0002a830
        /*0828*/ 	.short	0x010a
        /*082a*/ 	.byte	0x3f
	.zero		1


	//   ....[25]....
        /*082c*/ 	.word	0x00002130
        /*0830*/ 	.word	0x000000ff
        /*0834*/ 	.word	0x00000000
        /*0838*/ 	.short	0x0101
        /*083a*/ 	.byte	0x04
	.zero		1


	//   ....[26]....
        /*083c*/ 	.word	0x00004640
        /*0840*/ 	.word	0x000000ff
        /*0844*/ 	.word	0x0002a830
        /*0848*/ 	.short	0x010a
        /*084a*/ 	.byte	0x06
	.zero		1


	//   ....[27]....
        /*084c*/ 	.word	0x00004680
        /*0850*/ 	.word	0x000000ff
        /*0854*/ 	.word	0x0002a830
        /*0858*/ 	.short	0x010a
        /*085a*/ 	.byte	0x06
	.zero		1


	//   ....[28]....
        /*085c*/ 	.word	0x00004f40
        /*0860*/ 	.word	0x000000ff
        /*0864*/ 	.word	0x0002a850
        /*0868*/ 	.short	0x010a
        /*086a*/ 	.byte	0x05
	.zero		1


	//   ....[29]....
        /*086c*/ 	.word	0x00004f80
        /*0870*/ 	.word	0x000000ff
        /*0874*/ 	.word	0x0002a850
        /*0878*/ 	.short	0x010a
        /*087a*/ 	.byte	0x05
	.zero		1


	//   ....[30]....
        /*087c*/ 	.word	0x000052a0
        /*0880*/ 	.word	0x000000ff
        /*0884*/ 	.word	0x00000000
        /*0888*/ 	.short	0x0101
        /*088a*/ 	.byte	0x06
	.zero		1


	//   ....[31]....
        /*088c*/ 	.word	0x00007190
        /*0890*/ 	.word	0x000000ff
        /*0894*/ 	.word	0x00000000
        /*0898*/ 	.short	0x0101
        /*089a*/ 	.byte	0x05
	.zero		1


	//   ....[32]....
        /*089c*/ 	.word	0x00007610
        /*08a0*/ 	.word	0x000000ff
        /*08a4*/ 	.word	0x0002a830
        /*08a8*/ 	.short	0x010a
        /*08aa*/ 	.byte	0x06
	.zero		1


	//   ....[33]....
        /*08ac*/ 	.word	0x00007650
        /*08b0*/ 	.word	0x000000ff
        /*08b4*/ 	.word	0x0002a830
        /*08b8*/ 	.short	0x010a
        /*08ba*/ 	.byte	0x06
	.zero		1


	//   ....[34]....
        /*08bc*/ 	.word	0x00007f10
        /*08c0*/ 	.word	0x000000ff
        /*08c4*/ 	.word	0x0002a850
        /*08c8*/ 	.short	0x010a
        /*08ca*/ 	.byte	0x05
	.zero		1


	//   ....[35]....
        /*08cc*/ 	.word	0x00007f50
        /*08d0*/ 	.word	0x000000ff
        /*08d4*/ 	.word	0x0002a850
        /*08d8*/ 	.short	0x010a
        /*08da*/ 	.byte	0x05
	.zero		1


	//   ....[36]....
        /*08dc*/ 	.word	0x00008290
        /*08e0*/ 	.word	0x000000ff
        /*08e4*/ 	.word	0x00000000
        /*08e8*/ 	.short	0x0101
        /*08ea*/ 	.byte	0x06
	.zero		1


	//   ....[37]....
        /*08ec*/ 	.word	0x00008ff0
        /*08f0*/ 	.word	0x000000ff
        /*08f4*/ 	.word	0x00000000
        /*08f8*/ 	.short	0x0101
        /*08fa*/ 	.byte	0x05
	.zero		1


	//   ....[38]....
        /*08fc*/ 	.word	0x000092a0
        /*0900*/ 	.word	0x000000ff
        /*0904*/ 	.word	0x0002a830
        /*0908*/ 	.short	0x010a
        /*090a*/ 	.byte	0x05
	.zero		1


	//   ....[39]....
        /*090c*/ 	.word	0x000092e0
        /*0910*/ 	.word	0x000000ff
        /*0914*/ 	.word	0x0002a830
        /*0918*/ 	.short	0x010a
        /*091a*/ 	.byte	0x05
	.zero		1


	//   ....[40]....
        /*091c*/ 	.word	0x00009ba0
        /*0920*/ 	.word	0x000000ff
        /*0924*/ 	.word	0x0002a850
        /*0928*/ 	.short	0x010a
        /*092a*/ 	.byte	0x05
	.zero		1


	//   ....[41]....
        /*092c*/ 	.word	0x00009be0
        /*0930*/ 	.word	0x000000ff
        /*0934*/ 	.word	0x0002a850
        /*0938*/ 	.short	0x010a
        /*093a*/ 	.byte	0x05
	.zero		1


	//   ....[42]....
        /*093c*/ 	.word	0x00009ee0
        /*0940*/ 	.word	0x000000ff
        /*0944*/ 	.word	0x00000000
        /*0948*/ 	.short	0x0101
        /*094a*/ 	.byte	0x04
	.zero		1


	//   ....[43]....
        /*094c*/ 	.word	0x0000bdf0
        /*0950*/ 	.word	0x000000ff
        /*0954*/ 	.word	0x00000000
        /*0958*/ 	.short	0x0101
        /*095a*/ 	.byte	0x05
	.zero		1


	//   ....[44]....
        /*095c*/ 	.word	0x0000c3a0
        /*0960*/ 	.word	0x000000ff
        /*0964*/ 	.word	0x0002a850
        /*0968*/ 	.short	0x010a
        /*096a*/ 	.byte	0x05
	.zero		1


	//   ....[45]....
        /*096c*/ 	.word	0x0000c3e0
        /*0970*/ 	.word	0x000000ff
        /*0974*/ 	.word	0x0002a850
        /*0978*/ 	.short	0x010a
        /*097a*/ 	.byte	0x05
	.zero		1


	//   ....[46]....
        /*097c*/ 	.word	0x0000c8b0
        /*0980*/ 	.word	0x000000ff
        /*0984*/ 	.word	0x00000000
        /*0988*/ 	.short	0x0101
        /*098a*/ 	.byte	0x04
	.zero		1


	//   ....[47]....
        /*098c*/ 	.word	0x0000dbd0
        /*0990*/ 	.word	0x00000017
        /*0994*/ 	.word	0x00000000
        /*0998*/ 	.short	0x0101
        /*099a*/ 	.byte	0x3f
	.zero		1


	//   ....[48]....
        /*099c*/ 	.word	0x0000ffa0
        /*09a0*/ 	.word	0x00000000
        /*09a4*/ 	.word	0x0002a840
        /*09a8*/ 	.short	0x010a
        /*09aa*/ 	.byte	0x3f
	.zero		1


	//   ....[49]....
        /*09ac*/ 	.word	0x000105b0
        /*09b0*/ 	.word	0x00000000
        /*09b4*/ 	.word	0x0002a830
        /*09b8*/ 	.short	0x0107
        /*09ba*/ 	.byte	0x3f
	.zero		1


	//   ....[50]....
        /*09bc*/ 	.word	0x00010660
        /*09c0*/ 	.word	0x00000000
        /*09c4*/ 	.word	0x0002a830
        /*09c8*/ 	.short	0x0101
        /*09ca*/ 	.byte	0x3f
	.zero		1


	//   ....[51]....
        /*09cc*/ 	.word	0x00011090
        /*09d0*/ 	.word	0x00000010
        /*09d4*/ 	.word	0x0002a800
        /*09d8*/ 	.short	0x0107
        /*09da*/ 	.byte	0x3f
	.zero		1


	//   ....[52]....
        /*09dc*/ 	.word	0x00011180
        /*09e0*/ 	.word	0x00000010
        /*09e4*/ 	.word	0x0002a800
        /*09e8*/ 	.short	0x0101
        /*09ea*/ 	.byte	0x3f
	.zero		1


	//   ....[53]....
        /*09ec*/ 	.word	0x000111a0
        /*09f0*/ 	.word	0x00000010
        /*09f4*/ 	.word	0x0002a820
        /*09f8*/ 	.short	0x010a
        /*09fa*/ 	.byte	0x3f
	.zero		1


	//   ....[54]....
        /*09fc*/ 	.word	0x000114f0
        /*0a00*/ 	.word	0x00000006
        /*0a04*/ 	.word	0x0002a840
        /*0a08*/ 	.short	0x010a
        /*0a0a*/ 	.byte	0x3f
	.zero		1


	//   ....[55]....
        /*0a0c*/ 	.word	0x000119c0
        /*0a10*/ 	.word	0x00000006
        /*0a14*/ 	.word	0x0002a830
        /*0a18*/ 	.short	0x0107
        /*0a1a*/ 	.byte	0x3f
	.zero		1


	//   ....[56]....
        /*0a1c*/ 	.word	0x00011a70
        /*0a20*/ 	.word	0x00000006
        /*0a24*/ 	.word	0x0002a830
        /*0a28*/ 	.short	0x0101
        /*0a2a*/ 	.byte	0x3f
	.zero		1


	//   ....[57]....
        /*0a2c*/ 	.word	0x00011ad0
        /*0a30*/ 	.word	0x00000006
        /*0a34*/ 	.word	0x0002a860
        /*0a38*/ 	.short	0x010a
        /*0a3a*/ 	.byte	0x3f
	.zero		1


	//   ....[58]....
        /*0a3c*/ 	.word	0x00011f00
        /*0a40*/ 	.word	0x00000006
        /*0a44*/ 	.word	0x0002a850
        /*0a48*/ 	.short	0x0107
        /*0a4a*/ 	.byte	0x3f
	.zero		1


	//   ....[59]....
        /*0a4c*/ 	.word	0x00012040
        /*0a50*/ 	.word	0x00000006
        /*0a54*/ 	.word	0x0002a850
        /*0a58*/ 	.short	0x0101
        /*0a5a*/ 	.byte	0x3f
	.zero		1


	//   ....[60]....
        /*0a5c*/ 	.word	0x000122c0
        /*0a60*/ 	.word	0x00000004
        /*0a64*/ 	.word	0x0002a860
        /*0a68*/ 	.short	0x010a
        /*0a6a*/ 	.byte	0x3f
	.zero		1


	//   ....[61]....
        /*0a6c*/ 	.word	0x000126c0
        /*0a70*/ 	.word	0x00000004
        /*0a74*/ 	.word	0x0002a850
        /*0a78*/ 	.short	0x0107
        /*0a7a*/ 	.byte	0x3f
	.zero		1


	//   ....[62]....
        /*0a7c*/ 	.word	0x00012770
        /*0a80*/ 	.word	0x00000004
        /*0a84*/ 	.word	0x0002a850
        /*0a88*/ 	.short	0x0101
        /*0a8a*/ 	.byte	0x3f
	.zero		1


	//   ....[63]....
        /*0a8c*/ 	.word	0x00012a10
        /*0a90*/ 	.word	0x00000004
        /*0a94*/ 	.word	0x0002a820
        /*0a98*/ 	.short	0x010a
        /*0a9a*/ 	.byte	0x3f
	.zero		1


	//   ....[64]....
        /*0a9c*/ 	.word	0x00012bb0
        /*0aa0*/ 	.word	0x00000005
        /*0aa4*/ 	.word	0x0002a840
        /*0aa8*/ 	.short	0x010a
        /*0aaa*/ 	.byte	0x3f
	.zero		1


	//   ....[65]....
        /*0aac*/ 	.word	0x00012c50
        /*0ab0*/ 	.word	0x00000017
        /*0ab4*/ 	.word	0x0002a840
        /*0ab8*/ 	.short	0x010a
        /*0aba*/ 	.byte	0x3f
	.zero		1


	//   ....[66]....
        /*0abc*/ 	.word	0x00012c90
        /*0ac0*/ 	.word	0x00000005
        /*0ac4*/ 	.word	0x0002a860
        /*0ac8*/ 	.short	0x010a
        /*0aca*/ 	.byte	0x3f
	.zero		1


	//   ....[67]....
        /*0acc*/ 	.word	0x00012cd0
        /*0ad0*/ 	.word	0x00000017
        /*0ad4*/ 	.word	0x0002a860
        /*0ad8*/ 	.short	0x010a
        /*0ada*/ 	.byte	0x3f
	.zero		1


	//   ....[68]....
        /*0adc*/ 	.word	0x00012d40
        /*0ae0*/ 	.word	0x00000003
        /*0ae4*/ 	.word	0x0002a800
        /*0ae8*/ 	.short	0x010a
        /*0aea*/ 	.byte	0x3f
	.zero		1


	//   ....[69]....
        /*0aec*/ 	.word	0x00012d90
        /*0af0*/ 	.word	0x00000003
        /*0af4*/ 	.word	0x0002a830
        /*0af8*/ 	.short	0x010a
        /*0afa*/ 	.byte	0x3f
	.zero		1


	//   ....[70]....
        /*0afc*/ 	.word	0x00012df0
        /*0b00*/ 	.word	0x0000000a
        /*0b04*/ 	.word	0x0002a830
        /*0b08*/ 	.short	0x010a
        /*0b0a*/ 	.byte	0x3f
	.zero		1


	//   ....[71]....
        /*0b0c*/ 	.word	0x00012e50
        /*0b10*/ 	.word	0x00000009
        /*0b14*/ 	.word	0x0002a850
        /*0b18*/ 	.short	0x010a
        /*0b1a*/ 	.byte	0x3f
	.zero		1


	//   ....[72]....
        /*0b1c*/ 	.word	0x00012eb0
        /*0b20*/ 	.word	0x0000000a
        /*0b24*/ 	.word	0x0002a830
        /*0b28*/ 	.short	0x010a
        /*0b2a*/ 	.byte	0x3f
	.zero		1


	//   ....[73]....
        /*0b2c*/ 	.word	0x00012f10
        /*0b30*/ 	.word	0x00000009
        /*0b34*/ 	.word	0x0002a850
        /*0b38*/ 	.short	0x010a
        /*0b3a*/ 	.byte	0x3f
	.zero		1


	//   ....[74]....
        /*0b3c*/ 	.word	0x00012f70
        /*0b40*/ 	.word	0x0000000a
        /*0b44*/ 	.word	0x0002a830
        /*0b48*/ 	.short	0x010a
        /*0b4a*/ 	.byte	0x3f
	.zero		1


	//   ....[75]....
        /*0b4c*/ 	.word	0x00012fd0
        /*0b50*/ 	.word	0x00000009
        /*0b54*/ 	.word	0x0002a850
        /*0b58*/ 	.short	0x010a
        /*0b5a*/ 	.byte	0x3f
	.zero		1


	//   ....[76]....
        /*0b5c*/ 	.word	0x00013030
        /*0b60*/ 	.word	0x00000005
        /*0b64*/ 	.word	0x0002a850
        /*0b68*/ 	.short	0x010a
        /*0b6a*/ 	.byte	0x3f
	.zero		1


	//   ....[77]....
        /*0b6c*/ 	.word	0x00013130
        /*0b70*/ 	.word	0x00000000
        /*0b74*/ 	.word	0x0002a840
        /*0b78*/ 	.short	0x010a
        /*0b7a*/ 	.byte	0x3f
	.zero		1


	//   ....[78]....
        /*0b7c*/ 	.word	0x000143c0
        /*0b80*/ 	.word	0x00000010
        /*0b84*/ 	.word	0x0002a820
        /*0b88*/ 	.short	0x010a
        /*0b8a*/ 	.byte	0x3f
	.zero		1


	//   ....[79]....
        /*0b8c*/ 	.word	0x00014410
        /*0b90*/ 	.word	0x00000006
        /*0b94*/ 	.word	0x0002a840
        /*0b98*/ 	.short	0x010a
        /*0b9a*/ 	.byte	0x3f
	.zero		1


	//   ....[80]....
        /*0b9c*/ 	.word	0x00014b40
        /*0ba0*/ 	.word	0x00000006
        /*0ba4*/ 	.word	0x0002a860
        /*0ba8*/ 	.short	0x010a
        /*0baa*/ 	.byte	0x3f
	.zero		1


	//   ....[81]....
        /*0bac*/ 	.word	0x000152e0
        /*0bb0*/ 	.word	0x00000004
        /*0bb4*/ 	.word	0x0002a860
        /*0bb8*/ 	.short	0x010a
        /*0bba*/ 	.byte	0x3f
	.zero		1


	//   ....[82]....
        /*0bbc*/ 	.word	0x00015bf0
        /*0bc0*/ 	.word	0x00000004
        /*0bc4*/ 	.word	0x0002a820
        /*0bc8*/ 	.short	0x010a
        /*0bca*/ 	.byte	0x3f
	.zero		1


	//   ....[83]....
        /*0bcc*/ 	.word	0x00015d90
        /*0bd0*/ 	.word	0x00000005
        /*0bd4*/ 	.word	0x0002a840
        /*0bd8*/ 	.short	0x010a
        /*0bda*/ 	.byte	0x3f
	.zero		1


	//   ....[84]....
        /*0bdc*/ 	.word	0x00015de0
        /*0be0*/ 	.word	0x00000017
        /*0be4*/ 	.word	0x0002a840
        /*0be8*/ 	.short	0x010a
        /*0bea*/ 	.byte	0x3f
	.zero		1


	//   ....[85]....
        /*0bec*/ 	.word	0x00015e30
        /*0bf0*/ 	.word	0x00000005
        /*0bf4*/ 	.word	0x0002a860
        /*0bf8*/ 	.short	0x010a
        /*0bfa*/ 	.byte	0x3f
	.zero		1


	//----- nvinfo : EIATTR_NUM_MBARRIERS
	.align		4
.L_420:
        /*0bfc*/ 	.byte	0x03, 0x38
        /*0bfe*/ 	.short	0x0016


	//----- nvinfo : EIATTR_EXIT_INSTR_OFFSETS
	.align		4
        /*0c00*/ 	.byte	0x04, 0x1c
        /*0c02*/ 	.short	(.L_422 - .L_421)


	//   ....[0]....
.L_421:
        /*0c04*/ 	.word	0x00000950


	//   ....[1]....
        /*0c08*/ 	.word	0x0000e8a0


	//   ....[2]....
        /*0c0c*/ 	.word	0x00012d20


	//----- nvinfo : EIATTR_MAX_THREADS
	.align		4
.L_422:
        /*0c10*/ 	.byte	0x04, 0x05
        /*0c12*/ 	.short	(.L_424 - .L_423)
.L_423:
        /*0c14*/ 	.word	0x00000180
        /*0c18*/ 	.word	0x00000001
        /*0c1c*/ 	.word	0x00000001


	//----- nvinfo : EIATTR_CRS_STACK_SIZE
	.align		4
.L_424:
        /*0c20*/ 	.byte	0x04, 0x1e
        /*0c22*/ 	.short	(.L_426 - .L_425)
.L_425:
        /*0c24*/ 	.word	0x00000000


	//----- nvinfo : EIATTR_CBANK_PARAM_SIZE
	.align		4
.L_426:
        /*0c28*/ 	.byte	0x03, 0x19
        /*0c2a*/ 	.short	0x0af0


	//----- nvinfo : EIATTR_PARAM_CBANK
	.align		4
        /*0c2c*/ 	.byte	0x04, 0x0a
        /*0c2e*/ 	.short	(.L_428 - .L_427)
	.align		4
.L_427:
        /*0c30*/ 	.word	index@(.nv.constant0._ZN7cutlass13device_kernelIN5flash11enable_sm90INS1_16FlashAttnFwdSm90INS1_25CollectiveMainloopFwdSm90ILi2EN4cute5tupleIJNS5_1CILi1EEES8_S8_EEENS6_IJNS7_ILi128EEENS7_ILi96EEENS7_ILi192EEEEEELi128ENS_10bfloat16_tEfNS_4arch4Sm90ELb0ELb1ELb0ELb0ELb1ELb0ELb0ELb1ELb1ELb1ELb0ELb0EEENS1_21CollectiveEpilogueFwdINS6_IJSA_SA_SB_EEES9_SE_SG_Li256ELb0ELb1ELb0ELb0EEENS1_30DynamicPersistentTileSchedulerILi256ELi128ELb0ELb1ELb1EEEEEEEEEvNT_6ParamsE)
        /*0c34*/ 	.short	0x0210
        /*0c36*/ 	.short	0x0af0


	//----- nvinfo : EIATTR_SW_WAR
	.align		4
.L_428:
        /*0c38*/ 	.byte	0x04, 0x36
        /*0c3a*/ 	.short	(.L_430 - .L_429)
.L_429:
        /*0c3c*/ 	.word	0x00000008
.L_430:


//--------------------- .nv.info._ZN7cutlass13device_kernelIN5flash11enable_sm90INS1_16FlashAttnFwdSm90INS1_25CollectiveMainloopFwdSm90ILi2EN4cute5tupleIJNS5_1CILi1EEES8_S8_EEENS6_IJNS7_ILi128EEENS7_ILi96EEENS7_ILi192EEEEEELi128ENS_10bfloat16_tEfNS_4arch4Sm90ELb0ELb1ELb0ELb1ELb1ELb0ELb0ELb1ELb1ELb1ELb0ELb0EEENS1_21CollectiveEpilogueFwdINS6_IJSA_SA_SB_EEES9_SE_SG_Li256ELb1ELb1ELb0ELb0EEENS1_36VarlenDynamicPersistentTileSchedulerILi128ELi96ELi256ELi128ELb0ELb1ELb1ELb1ELb0ELb1EEEEEEEEEvNT_6ParamsE --------------------------
	.section	.nv.info._ZN7cutlass13device_kernelIN5flash11enable_sm90INS1_16FlashAttnFwdSm90INS1_25CollectiveMainloopFwdSm90ILi2EN4cute5tupleIJNS5_1CILi1EEES8_S8_EEENS6_IJNS7_ILi128EEENS7_ILi96EEENS7_ILi192EEEEEELi128ENS_10bfloat16_tEfNS_4arch4Sm90ELb0ELb1ELb0ELb1ELb1ELb0ELb0ELb1ELb1ELb1ELb0ELb0EEENS1_21CollectiveEpilogueFwdINS6_IJSA_SA_SB_EEES9_SE_SG_Li256ELb1ELb1ELb0ELb0EEENS1_36VarlenDynamicPersistentTileSchedulerILi128ELi96ELi256ELi128ELb0ELb1ELb1ELb1ELb0ELb1EEEEEEEEEvNT_6ParamsE,"",@"SHT_CUDA_INFO"
	.sectionflags	@""
	.align	4


	//----- nvinfo : EIATTR_CUDA_API_VERSION
	.align		4
        /*0000*/ 	.byte	0x04, 0x37
        /*0002*/ 	.short	(.L_432 - .L_431)
.L_431:
        /*0004*/ 	.word	0x00000082


	//----- nvinfo : EIATTR_KPARAM_INFO
	.align		4
.L_432:
        /*0008*/ 	.byte	0x04, 0x17
        /*000a*/ 	.short	(.L_434 - .L_433)
.L_433:
        /*000c*/ 	.word	0x00000000
        /*0010*/ 	.short	0x0000
        /*0012*/ 	.short	0x0070
        /*0014*/ 	.byte	0x00, 0xf0, 0x01, 0x2a


	//----- nvinfo : EIATTR_SPARSE_MMA_MASK
	.align		4
.L_434:
        /*0018*/ 	.byte	0x03, 0x50
        /*001a*/ 	.short	0x0000


	//----- nvinfo : EIATTR_MAXREG_COUNT
	.align		4
        /*001c*/ 	.byte	0x03, 0x1b
        /*001e*/ 	.short	0x00a8


	//----- nvinfo : EIATTR_NUM_BARRIERS
	.align		4
        /*0020*/ 	.byte	0x02, 0x4c
        /*0022*/ 	.byte	0x09
	.zero		1


	//----- nvinfo : EIATTR_EXTERNS
	.align		4
        /*0024*/ 	.byte	0x04, 0x0f
        /*0026*/ 	.short	(.L_436 - .L_435)


	//   ....[0]....
	.align		4
.L_435:
        /*0028*/ 	.word	index@(__assertfail)


	//----- nvinfo : EIATTR_ANNOTATIONS
	.align		4
.L_436:
        /*002c*/ 	.byte	0x04, 0x55
        /*002e*/ 	.short	(.L_438 - .L_437)


	//   ....[0]....
.L_437:
        /* <DEDUP_REMOVED lines=19> */
        /*0154*/ 	.byte	0xc0, 0x45, 0x01, 0x00, 0x01, 0x00, 0x00, 0x00, 0x60, 0x47, 0x01, 0x00


	//----- nvinfo : EIATTR_MERCURY_ISA_VERSION
	.align		4
.L_438:
        /*0160*/ 	.byte	0x03, 0x5f
        /*0162*/ 	.short	0x0101


	//----- nvinfo : EIATTR_UNUSED_LOAD_BYTE_OFFSET
	.align		4
        /*0164*/ 	.byte	0x04, 0x44
        /*0166*/ 	.short	(.L_440 - .L_439)


	//   ....[0]....
.L_439:
        /*0168*/ 	.word	0x00000950
        /*016c*/ 	.word	0x0000fff0


	//   ....[1]....
        /*0170*/ 	.word	0x0000cd50
        /*0174*/ 	.word	0x0000fff0


	//----- nvinfo : EIATTR_INT_WARP_WIDE_INSTR_OFFSETS
	.align		4
.L_440:
        /*0178*/ 	.byte	0x04, 0x31
        /*017a*/ 	.short	(.L_442 - .L_441)


	//   ....[0]....
.L_441:
        /*017c*/ 	.word	0x000000c0


	//   ....[1]....
        /*0180*/ 	.word	0x000000d0


	//   ....[2]....
        /*0184*/ 	.word	0x00000170


	//   ....[3]....
        /*0188*/ 	.word	0x000102c0


	//   ....[4]....
        /*018c*/ 	.word	0x00010350


	//   ....[5]....
        /*0190*/ 	.word	0x000132c0


	//   ....[6]....
        /*0194*/ 	.word	0x00013350


	//----- nvinfo : EIATTR_COOP_GROUP_MASK_REGIDS
	.align		4
.L_442:
        /*0198*/ 	.byte	0x04, 0x29
        /*019a*/ 	.short	(.L_444 - .L_443)


	//   ....[0]....
.L_443:
        /*019c*/ 	.word	0xffffffff


	//   ....[1]....
        /*01a0*/ 	.word	0xffffffff


	//   ....[2]....
        /*01a4*/ 	.word	0xffffffff


	//   ....[3]....
        /*01a8*/ 	.word	0xffffffff


	//   ....[4]....
        /*01ac*/ 	.word	0xffffffff


	//   ....[5]....
        /*01b0*/ 	.word	0xffffffff


	//   ....[6]....
        /*01b4*/ 	.word	0xffffffff


	//   ....[7]....
        /*01b8*/ 	.word	0xffffffff


	//   ....[8]....
        /*01bc*/ 	.word	0xffffffff


	//   ....[9]....
        /*01c0*/ 	.word	0xffffffff


	//   ....[10]....
        /*01c4*/ 	.word	0xffffffff


	//   ....[11]....
        /*01c8*/ 	.word	0xffffffff


	//   ....[12]....
        /*01cc*/ 	.word	0xffffffff


	//   ....[13]....
        /*01d0*/ 	.word	0xffffffff


	//   ....[14]....
        /*01d4*/ 	.word	0xffffffff


	//   ....[15]....
        /*01d8*/ 	.word	0xffffffff


	//   ....[16]....
        /*01dc*/ 	.word	0xffffffff


	//   ....[17]....
        /*01e0*/ 	.word	0xffffffff


	//   ....[18]....
        /*01e4*/ 	.word	0xffffffff


	//   ....[19]....
        /*01e8*/ 	.word	0xffffffff


	//   ....[20]....
        /*01ec*/ 	.word	0xffffffff


	//   ....[21]....
        /*01f0*/ 	.word	0xffffffff


	//   ....[22]....
        /*01f4*/ 	.word	0xffffffff


	//   ....[23]....
        /*01f8*/ 	.word	0xffffffff


	//   ....[24]....
        /*01fc*/ 	.word	0xffffffff


	//   ....[25]....
        /*0200*/ 	.word	0xffffffff


	//   ....[26]....
        /*0204*/ 	.word	0xffffffff


	//   ....[27]....
        /*0208*/ 	.word	0xffffffff


	//   ....[28]....
        /*020c*/ 	.word	0xffffffff


	//   ....[29]....
        /*0210*/ 	.word	0xffffffff


	//   ....[30]....
        /*0214*/ 	.word	0xffffffff


	//   ....[31]....
        /*0218*/ 	.word	0xffffffff


	//   ....[32]....
        /*021c*/ 	.word	0xffffffff


	//   ....[33]....
        /*0220*/ 	.word	0xffffffff


	//   ....[34]....
        /*0224*/ 	.word	0xffffffff


	//   ....[35]....
        /*0228*/ 	.word	0xffffffff


	//   ....[36]....
        /*022c*/ 	.word	0xffffffff


	//   ....[37]....
        /*0230*/ 	.word	0xffffffff


	//   ....[38]....
        /*0234*/ 	.word	0xffffffff


	//   ....[39]....
        /*0238*/ 	.word	0xffffffff


	//   ....[40]....
        /*023c*/ 	.word	0xffffffff


	//   ....[41]....
        /*0240*/ 	.word	0xffffffff


	//   ....[42]....
        /*0244*/ 	.word	0xffffffff


	//   ....[43]....
        /*0248*/ 	.word	0xffffffff


	//   ....[44]....
        /*024c*/ 	.word	0xffffffff


	//   ....[45]....
        /*0250*/ 	.word	0xffffffff


	//   ....[46]....
        /*0254*/ 	.word	0xffffffff


	//   ....[47]....
        /*0258*/ 	.word	0xffffffff


	//   ....[48]....
        /*025c*/ 	.word	0xffffffff


	//   ....[49]....
        /*0260*/ 	.word	0xffffffff


	//   ....[50]....
        /*0264*/ 	.word	0xffffffff


	//   ....[51]....
        /*0268*/ 	.word	0xffffffff


	//   ....[52]....
        /*026c*/ 	.word	0xffffffff


	//   ....[53]....
        /*0270*/ 	.word	0xffffffff


	//   ....[54]....
        /*0274*/ 	.word	0xffffffff


	//   ....[55]....
        /*0278*/ 	.word	0xffffffff


	//   ....[56]....
        /*027c*/ 	.word	0xffffffff


	//   ....[57]....
        /*0280*/ 	.word	0xffffffff


	//   ....[58]....
        /*0284*/ 	.word	0xffffffff


	//   ....[59]....
        /*0288*/ 	.word	0xffffffff


	//   ....[60]....
        /*028c*/ 	.word	0xffffffff


	//   ....[61]....
        /*0290*/ 	.word	0xffffffff


	//   ....[62]....
        /*0294*/ 	.word	0xffffffff


	//   ....[63]....
        /*0298*/ 	.word	0xffffffff


	//   ....[64]....
        /*029c*/ 	.word	0xffffffff


	//   ....[65]....
        /*02a0*/ 	.word	0xffffffff


	//   ....[66]....
        /*02a4*/ 	.word	0xffffffff


	//   ....[67]....
        /*02a8*/ 	.word	0xffffffff


	//   ....[68]....
        /*02ac*/ 	.word	0xffffffff


	//   ....[69]....
        /*02b0*/ 	.word	0xffffffff


	//   ....[70]....
        /*02b4*/ 	.word	0xffffffff


	//   ....[71]....
        /*02b8*/ 	.word	0xffffffff


	//   ....[72]....
        /*02bc*/ 	.word	0xffffffff


	//   ....[73]....
        /*02c0*/ 	.word	0xffffffff


	//   ....[74]....
        /*02c4*/ 	.word	0xffffffff


	//   ....[75]....
        /*02c8*/ 	.word	0xffffffff


	//   ....[76]....
        /*02cc*/ 	.word	0xffffffff


	//   ....[77]....
        /*02d0*/ 	.word	0xffffffff


	//   ....[78]....
        /*02d4*/ 	.word	0xffffffff


	//   ....[79]....
        /*02d8*/ 	.word	0xffffffff


	//   ....[80]....
        /*02dc*/ 	.word	0xffffffff


	//   ....[81]....
        /*02e0*/ 	.word	0xffffffff


	//   ....[82]....
        /*02e4*/ 	.word	0xffffffff


	//   ....[83]....
        /*02e8*/ 	.word	0xffffffff


	//   ....[84]....
        /*02ec*/ 	.word	0xffffffff


	//   ....[85]....
        /*02f0*/ 	.word	0xffffffff


	//   ....[86]....
        /*02f4*/ 	.word	0xffffffff


	//   ....[87]....
        /*02f8*/ 	.word	0xffffffff


	//   ....[88]....
        /*02fc*/ 	.word	0xffffffff


	//   ....[89]....
        /*0300*/ 	.word	0xffffffff


	//   ....[90]....
        /*0304*/ 	.word	0xffffffff


	//   ....[91]....
        /*0308*/ 	.word	0xffffffff


	//   ....[92]....
        /*030c*/ 	.word	0xffffffff


	//   ....[93]....
        /*0310*/ 	.word	0xffffffff


	//   ....[94]....
        /*0314*/ 	.word	0xffffffff


	//   ....[95]....
        /*0318*/ 	.word	0xffffffff


	//   ....[96]....
        /*031c*/ 	.word	0xffffffff


	//   ....[97]....
        /*0320*/ 	.word	0xffffffff


	//   ....[98]....
        /*0324*/ 	.word	0xffffffff


	//   ....[99]....
        /*0328*/ 	.word	0xffffffff


	//   ....[100]....
        /*032c*/ 	.word	0xffffffff


	//   ....[101]....
        /*0330*/ 	.word	0xffffffff


	//   ....[102]....
        /*0334*/ 	.word	0xffffffff


	//   ....[103]....
        /*0338*/ 	.word	0xffffffff


	//   ....[104]....
        /*033c*/ 	.word	0xffffffff


	//   ....[105]....
        /*0340*/ 	.word	0xffffffff


	//   ....[106]....
        /*0344*/ 	.word	0xffffffff


	//   ....[107]....
        /*0348*/ 	.word	0xffffffff


	//   ....[108]....
        /*034c*/ 	.word	0xffffffff


	//   ....[109]....
        /*0350*/ 	.word	0xffffffff


	//   ....[110]....
        /*0354*/ 	.word	0xffffffff


	//   ....[111]....
        /*0358*/ 	.word	0xffffffff


	//   ....[112]....
        /*035c*/ 	.word	0xffffffff


	//   ....[113]....
        /*0360*/ 	.word	0xffffffff


	//   ....[114]....
        /*0364*/ 	.word	0xffffffff


	//   ....[115]....
        /*0368*/ 	.word	0xffffffff


	//   ....[116]....
        /*036c*/ 	.word	0xffffffff


	//   ....[117]....
        /*0370*/ 	.word	0xffffffff


	//   ....[118]....
        /*0374*/ 	.word	0xffffffff


	//   ....[119]....
        /*0378*/ 	.word	0xffffffff


	//   ....[120]....
        /*037c*/ 	.word	0xffffffff


	//   ....[121]....
        /*0380*/ 	.word	0xffffffff


	//   ....[122]....
        /*0384*/ 	.word	0xffffffff


	//   ....[123]....
        /*0388*/ 	.word	0xffffffff


	//   ....[124]....
        /*038c*/ 	.word	0xffffffff


	//   ....[125]....
        /*0390*/ 	.word	0xffffffff


	//   ....[126]....
        /*0394*/ 	.word	0xffffffff


	//   ....[127]....
        /*0398*/ 	.word	0xffffffff


	//   ....[128]....
        /*039c*/ 	.word	0xffffffff


	//   ....[129]....
        /*03a0*/ 	.word	0xffffffff


	//   ....[130]....
        /*03a4*/ 	.word	0xffffffff


	//   ....[131]....
        /*03a8*/ 	.word	0xffffffff


	//   ....[132]....
        /*03ac*/ 	.word	0xffffffff


	//   ....[133]....
        /*03b0*/ 	.word	0xffffffff


	//   ....[134]....
        /*03b4*/ 	.word	0xffffffff


	//   ....[135]....
        /*03b8*/ 	.word	0xffffffff


	//   ....[136]....
        /*03bc*/ 	.word	0xffffffff


	//   ....[137]....
        /*03c0*/ 	.word	0xffffffff


	//   ....[138]....
        /*03c4*/ 	.word	0xffffffff


	//   ....[139]....
        /*03c8*/ 	.word	0xffffffff


	//   ....[140]....
        /*03cc*/ 	.word	0xffffffff


	//   ....[141]....
        /*03d0*/ 	.word	0xffffffff


	//   ....[142]....
        /*03d4*/ 	.word	0xffffffff


	//   ....[143]....
        /*03d8*/ 	.word	0xffffffff


	//   ....[144]....
        /*03dc*/ 	.word	0xffffffff


	//   ....[145]....
        /*03e0*/ 	.word	0xffffffff


	//   ....[146]....
        /*03e4*/ 	.word	0xffffffff


	//   ....[147]....
        /*03e8*/ 	.word	0xffffffff


	//   ....[148]....
        /*03ec*/ 	.word	0xffffffff


	//   ....[149]....
        /*03f0*/ 	.word	0xffffffff


	//   ....[150]....
        /*03f4*/ 	.word	0xffffffff


	//   ....[151]....
        /*03f8*/ 	.word	0x0500000f


	//   ....[152]....
        /*03fc*/ 	.word	0x0500000f


	//   ....[153]....
        /*0400*/ 	.word	0x0500000f


	//   ....[154]....
        /*0404*/ 	.word	0x0500000f


	//   ....[155]....
        /*0408*/ 	.word	0x0500000f


	//   ....[156]....
        /*040c*/ 	.word	0x0500000f


	//   ....[157]....
        /*0410*/ 	.word	0x0500000f


	//   ....[158]....
        /*0414*/ 	.word	0x0500000f


	//   ....[159]....
        /*0418*/ 	.word	0x0500000f


	//   ....[160]....
        /*041c*/ 	.word	0x0500000f


	//   ....[161]....
        /*0420*/ 	.word	0x0500000f


	//   ....[162]....
        /*0424*/ 	.word	0x0500000f


	//   ....[163]....
        /*0428*/ 	.word	0x0500000f


	//   ....[164]....
        /*042c*/ 	.word	0x0500000f


	//   ....[165]....
        /*0430*/ 	.word	0x0500000f


	//   ....[166]....
        /*0434*/ 	.word	0x0500000f


	//   ....[167]....
        /*0438*/ 	.word	0x0500000f


	//   ....[168]....
        /*043c*/ 	.word	0x0500000f


	//   ....[169]....
        /*0440*/ 	.word	0x0500000f


	//   ....[170]....
        /*0444*/ 	.word	0x0500000f


	//   ....[171]....
        /*0448*/ 	.word	0x0500000f


	//   ....[172]....
        /*044c*/ 	.word	0x0500000f


	//   ....[173]....
        /*0450*/ 	.word	0x0500000f


	//   ....[174]....
        /*0454*/ 	.word	0x0500000f


	//   ....[175]....
        /*0458*/ 	.word	0x0500000f


	//   ....[176]....
        /*045c*/ 	.word	0x0500000f


	//   ....[177]....
        /*0460*/ 	.word	0x0500000f


	//   ....[178]....
        /*0464*/ 	.word	0x0500000f


	//   ....[179]....
        /*0468*/ 	.word	0x0500000f


	//   ....[180]....
        /*046c*/ 	.word	0x0500000f


	//   ....[181]....
        /*0470*/ 	.word	0x0500000f


	//   ....[182]....
        /*0474*/ 	.word	0x0500000f


	//   ....[183]....
        /*0478*/ 	.word	0x0500000f


	//   ....[184]....
        /*047c*/ 	.word	0x0500000f


	//   ....[185]....
        /*0480*/ 	.word	0x0500000f


	//   ....[186]....
        /*0484*/ 	.word	0x0500000f


	//   ....[187]....
        /*0488*/ 	.word	0x0500000f


	//   ....[188]....
        /*048c*/ 	.word	0x0500000f


	//   ....[189]....
        /*0490*/ 	.word	0x0500000f


	//   ....[190]....
        /*0494*/ 	.word	0x0500000f


	//   ....[191]....
        /*0498*/ 	.word	0x0500000f


	//   ....[192]....
        /*049c*/ 	.word	0x0500000f


	//   ....[193]....
        /*04a0*/ 	.word	0x0500000f


	//   ....[194]....
        /*04a4*/ 	.word	0x0500000f


	//   ....[195]....
        /*04a8*/ 	.word	0x0500000f


	//   ....[196]....
        /*04ac*/ 	.word	0x0500000f


	//   ....[197]....
        /*04b0*/ 	.word	0x0500000f


	//   ....[198]....
        /*04b4*/ 	.word	0x0500000f


	//   ....[199]....
        /*04b8*/ 	.word	0x0500000f


	//   ....[200]....
        /*04bc*/ 	.word	0x0500000f


	//   ....[201]....
        /*04c0*/ 	.word	0x0500000f


	//   ....[202]....
        /*04c4*/ 	.word	0x0500000f


	//   ....[203]....
        /*04c8*/ 	.word	0x0500000f


	//   ....[204]....
        /*04cc*/ 	.word	0x0500000f


	//   ....[205]....
        /*04d0*/ 	.word	0x0500000f


	//   ....[206]....
        /*04d4*/ 	.word	0x0500000f


	//   ....[207]....
        /*04d8*/ 	.word	0x0500000f


	//   ....[208]....
        /*04dc*/ 	.word	0x0500000f


	//   ....[209]....
        /*04e0*/ 	.word	0x0500000f


	//   ....[210]....
        /*04e4*/ 	.word	0x0500000f


	//   ....[211]....
        /*04e8*/ 	.word	0x0500000f


	//   ....[212]....
        /*04ec*/ 	.word	0x0500000f


	//   ....[213]....
        /*04f0*/ 	.word	0x0500000f


	//   ....[214]....
        /*04f4*/ 	.word	0x0500000f


	//   ....[215]....
        /*04f8*/ 	.word	0x0500000f


	//   ....[216]....
        /*04fc*/ 	.word	0x0500000f


	//   ....[217]....
        /*0500*/ 	.word	0x0500000f


	//   ....[218]....
        /*0504*/ 	.word	0x0500000f


	//   ....[219]....
        /*0508*/ 	.word	0x0500000f


	//   ....[220]....
        /*050c*/ 	.word	0x0500000f


	//   ....[221]....
        /*0510*/ 	.word	0x0500000f


	//   ....[222]....
        /*0514*/ 	.word	0x0500000f


	//   ....[223]....
        /*0518*/ 	.word	0x0500000f


	//   ....[224]....
        /*051c*/ 	.word	0x0500000f


	//   ....[225]....
        /*0520*/ 	.word	0x0500000f


	//   ....[226]....
        /*0524*/ 	.word	0x0500000f


	//   ....[227]....
        /*0528*/ 	.word	0x0500000f


	//   ....[228]....
        /*052c*/ 	.word	0x0500000f


	//   ....[229]....
        /*0530*/ 	.word	0x0500000f


	//   ....[230]....
        /*0534*/ 	.word	0x0500000f


	//   ....[231]....
        /*0538*/ 	.word	0x0500000f


	//   ....[232]....
        /*053c*/ 	.word	0x0500000f


	//   ....[233]....
        /*0540*/ 	.word	0x0500000f


	//----- nvinfo : EIATTR_COOP_GROUP_INSTR_OFFSETS
	.align		4
.L_444:
        /*0544*/ 	.byte	0x04, 0x28
        /*0546*/ 	.short	(.L_446 - .L_445)


	//   ....[0]....
.L_445:
        /*0548*/ 	.word	0x00000070


	//   ....[1]....
        /*054c*/ 	.word	0x000000b0


	//   ....[2]....
        /*0550*/ 	.word	0x000002d0


	//   ....[3]....
        /*0554*/ 	.word	0x00000430


	//   ....[4]....
        /*0558*/ 	.word	0x00000550


	//   ....[5]....
        /*055c*/ 	.word	0x000006b0


	//   ....[6]....
        /*0560*/ 	.word	0x00001780


	//   ....[7]....
        /*0564*/ 	.word	0x00002250


	//   ....[8]....
        /*0568*/ 	.word	0x00002b40


	//   ....[9]....
        /*056c*/ 	.word	0x000031a0


	//   ....[10]....
        /*0570*/ 	.word	0x000032b0


	//   ....[11]....
        /*0574*/ 	.word	0x00003800


	//   ....[12]....
        /*0578*/ 	.word	0x000038b0


	//   ....[13]....
        /*057c*/ 	.word	0x00005330


	//   ....[14]....
        /*0580*/ 	.word	0x00005530


	//   ....[15]....
        /*0584*/ 	.word	0x00006280


	//   ....[16]....
        /*0588*/ 	.word	0x000064d0


	//   ....[17]....
        /*058c*/ 	.word	0x000068f0


	//   ....[18]....
        /*0590*/ 	.word	0x00006960


	//   ....[19]....
        /*0594*/ 	.word	0x00008580


	//   ....[20]....
        /*0598*/ 	.word	0x00008590


	//   ....[21]....
        /*059c*/ 	.word	0x000085c0


	//   ....[22]....
        /*05a0*/ 	.word	0x000085d0


	//   ....[23]....
        /*05a4*/ 	.word	0x00009fa0


	//   ....[24]....
        /*05a8*/ 	.word	0x0000a1a0


	//   ....[25]....
        /*05ac*/ 	.word	0x0000aef0


	//   ....[26]....
        /*05b0*/ 	.word	0x0000b010


	//   ....[27]....
        /*05b4*/ 	.word	0x0000b5b0


	//   ....[28]....
        /*05b8*/ 	.word	0x0000b620


	//   ....[29]....
        /*05bc*/ 	.word	0x0000c4b0


	//   ....[30]....
        /*05c0*/ 	.word	0x0000c4e0


	//   ....[31]....
        /*05c4*/ 	.word	0x0000c590


	//   ....[32]....
        /*05c8*/ 	.word	0x0000c5a0


	//   ....[33]....
        /*05cc*/ 	.word	0x0000d7c0


	//   ....[34]....
        /*05d0*/ 	.word	0x0000d800


	//   ....[35]....
        /*05d4*/ 	.word	0x0000d840


	//   ....[36]....
        /*05d8*/ 	.word	0x0000d870


	//   ....[37]....
        /*05dc*/ 	.word	0x0000ddd0


	//   ....[38]....
        /*05e0*/ 	.word	0x0000de10


	//   ....[39]....
        /*05e4*/ 	.word	0x0000ded0


	//   ....[40]....
        /*05e8*/ 	.word	0x0000def0


	//   ....[41]....
        /*05ec*/ 	.word	0x0000dfb0


	//   ....[42]....
        /*05f0*/ 	.word	0x0000dfd0


	//   ....[43]....
        /*05f4*/ 	.word	0x0000e0a0


	//   ....[44]....
        /*05f8*/ 	.word	0x0000e0c0


	//   ....[45]....
        /*05fc*/ 	.word	0x0000e8d0


	//   ....[46]....
        /*0600*/ 	.word	0x0000e8f0


	//   ....[47]....
        /*0604*/ 	.word	0x0000e9b0


	//   ....[48]....
        /*0608*/ 	.word	0x0000e9d0


	//   ....[49]....
        /*060c*/ 	.word	0x0000ea90


	//   ....[50]....
        /*0610*/ 	.word	0x0000eab0


	//   ....[51]....
        /*0614*/ 	.word	0x0000eb80


	//   ....[52]....
        /*0618*/ 	.word	0x0000eba0


	//   ....[53]....
        /*061c*/ 	.word	0x0000ece0


	//   ....[54]....
        /*0620*/ 	.word	0x0000eed0


	//   ....[55]....
        /*0624*/ 	.word	0x0000ef00


	//   ....[56]....
        /*0628*/ 	.word	0x0000ef30


	//   ....[57]....
        /*062c*/ 	.word	0x0000ef60


	//   ....[58]....
        /*0630*/ 	.word	0x0000ef90


	//   ....[59]....
        /*0634*/ 	.word	0x0000efc0


	//   ....[60]....
        /*0638*/ 	.word	0x0000f110


	//   ....[61]....
        /*063c*/ 	.word	0x0000f140


	//   ....[62]....
        /*0640*/ 	.word	0x0000f170


	//   ....[63]....
        /*0644*/ 	.word	0x0000f1a0


	//   ....[64]....
        /*0648*/ 	.word	0x0000f1d0


	//   ....[65]....
        /*064c*/ 	.word	0x0000f200


	//   ....[66]....
        /*0650*/ 	.word	0x0000f290


	//   ....[67]....
        /*0654*/ 	.word	0x0000f2f0


	//   ....[68]....
        /*0658*/ 	.word	0x0000f380


	//   ....[69]....
        /*065c*/ 	.word	0x00010fd0


	//   ....[70]....
        /*0660*/ 	.word	0x00010ff0


	//   ....[71]....
        /*0664*/ 	.word	0x000110a0


	//   ....[72]....
        /*0668*/ 	.word	0x000110c0


	//   ....[73]....
        /*066c*/ 	.word	0x00011160


	//   ....[74]....
        /*0670*/ 	.word	0x00011180


	//   ....[75]....
        /*0674*/ 	.word	0x00011220


	//   ....[76]....
        /*0678*/ 	.word	0x00011240


	//   ....[77]....
        /*067c*/ 	.word	0x000112e0


	//   ....[78]....
        /*0680*/ 	.word	0x00011300


	//   ....[79]....
        /*0684*/ 	.word	0x00011310


	//   ....[80]....
        /*0688*/ 	.word	0x000113a0


	//   ....[81]....
        /*068c*/ 	.word	0x00011b20


	//   ....[82]....
        /*0690*/ 	.word	0x00011b50


	//   ....[83]....
        /*0694*/ 	.word	0x00011b70


	//   ....[84]....
        /*0698*/ 	.word	0x00011c00


	//   ....[85]....
        /*069c*/ 	.word	0x00011c10


	//   ....[86]....
        /*06a0*/ 	.word	0x00011cb0


	//   ....[87]....
        /*06a4*/ 	.word	0x00011cc0


	//   ....[88]....
        /*06a8*/ 	.word	0x00011d60


	//   ....[89]....
        /*06ac*/ 	.word	0x00011d70


	//   ....[90]....
        /*06b0*/ 	.word	0x00011e10


	//   ....[91]....
        /*06b4*/ 	.word	0x00011e20


	//   ....[92]....
        /*06b8*/ 	.word	0x00011ec0


	//   ....[93]....
        /*06bc*/ 	.word	0x00011ed0


	//   ....[94]....
        /*06c0*/ 	.word	0x00011f70


	//   ....[95]....
        /*06c4*/ 	.word	0x00011f80


	//   ....[96]....
        /*06c8*/ 	.word	0x00011f90


	//   ....[97]....
        /*06cc*/ 	.word	0x00012790


	//   ....[98]....
        /*06d0*/ 	.word	0x000127a0


	//   ....[99]....
        /*06d4*/ 	.word	0x000127c0


	//   ....[100]....
        /*06d8*/ 	.word	0x00012840


	//   ....[101]....
        /*06dc*/ 	.word	0x00012850


	//   ....[102]....
        /*06e0*/ 	.word	0x000128b0


	//   ....[103]....
        /*06e4*/ 	.word	0x000128e0


	//   ....[104]....
        /*06e8*/ 	.word	0x00012920


	//   ....[105]....
        /*06ec*/ 	.word	0x00012950


	//   ....[106]....
        /*06f0*/ 	.word	0x00012990


	//   ....[107]....
        /*06f4*/ 	.word	0x000129c0


	//   ....[108]....
        /*06f8*/ 	.word	0x00012a00


	//   ....[109]....
        /*06fc*/ 	.word	0x00012c80


	//   ....[110]....
        /*0700*/ 	.word	0x00012ca0


	//   ....[111]....
        /*0704*/ 	.word	0x00012d30


	//   ....[112]....
        /*0708*/ 	.word	0x00012d40


	//   ....[113]....
        /*070c*/ 	.word	0x00012db0


	//   ....[114]....
        /*0710*/ 	.word	0x00012dc0


	//   ....[115]....
        /*0714*/ 	.word	0x00012e30


	//   ....[116]....
        /*0718*/ 	.word	0x00012e40


	//   ....[117]....
        /*071c*/ 	.word	0x00012eb0


	//   ....[118]....
        /*0720*/ 	.word	0x00012ec0


	//   ....[119]....
        /*0724*/ 	.word	0x00012ed0


	//   ....[120]....
        /*0728*/ 	.word	0x00012f40


	//   ....[121]....
        /*072c*/ 	.word	0x000134d0


	//   ....[122]....
        /*0730*/ 	.word	0x000134f0


	//   ....[123]....
        /*0734*/ 	.word	0x00013500


	//   ....[124]....
        /*0738*/ 	.word	0x00013510


	//   ....[125]....
        /*073c*/ 	.word	0x00013580


	//   ....[126]....
        /*0740*/ 	.word	0x000135a0


	//   ....[127]....
        /*0744*/ 	.word	0x00013610


	//   ....[128]....
        /*0748*/ 	.word	0x00013630


	//   ....[129]....
        /*074c*/ 	.word	0x00013690


	//   ....[130]....
        /*0750*/ 	.word	0x000136b0


	//   ....[131]....
        /*0754*/ 	.word	0x00013700


	//   ....[132]....
        /*0758*/ 	.word	0x00013720


	//   ....[133]....
        /*075c*/ 	.word	0x00013b30


	//   ....[134]....
        /*0760*/ 	.word	0x00013b60


	//   ....[135]....
        /*0764*/ 	.word	0x00013b90


	//   ....[136]....
        /*0768*/ 	.word	0x00013bc0


	//   ....[137]....
        /*076c*/ 	.word	0x00013bf0


	//   ....[138]....
        /*0770*/ 	.word	0x00013c20


	//   ....[139]....
        /*0774*/ 	.word	0x00013c50


	//   ....[140]....
        /*0778*/ 	.word	0x00013c80


	//   ....[141]....
        /*077c*/ 	.word	0x00013e00


	//   ....[142]....
        /*0780*/ 	.word	0x00013e30


	//   ....[143]....
        /*0784*/ 	.word	0x00013e60


	//   ....[144]....
        /*0788*/ 	.word	0x00013e90


	//   ....[145]....
        /*078c*/ 	.word	0x00013ec0


	//   ....[146]....
        /*0790*/ 	.word	0x00013ef0


	//   ....[147]....
        /*0794*/ 	.word	0x00013fb0


	//   ....[148]....
        /*0798*/ 	.word	0x00013fd0


	//   ....[149]....
        /*079c*/ 	.word	0x00014040


	//   ....[150]....
        /*07a0*/ 	.word	0x000146e0


	//   ....[151]....
        /*07a4*/ 	.word	0x00014d50


	//   ....[152]....
        /*07a8*/ 	.word	0x00014e40


	//   ....[153]....
        /*07ac*/ 	.word	0x00014ee0


	//   ....[154]....
        /*07b0*/ 	.word	0x00014f40


	//   ....[155]....
        /*07b4*/ 	.word	0x00015050


	//   ....[156]....
        /*07b8*/ 	.word	0x000150c0


	//   ....[157]....
        /*07bc*/ 	.word	0x000151d0


	//   ....[158]....
        /*07c0*/ 	.word	0x00015240


	//   ....[159]....
        /*07c4*/ 	.word	0x00015350


	//   ....[160]....
        /*07c8*/ 	.word	0x000153c0


	//   ....[161]....
        /*07cc*/ 	.word	0x000154d0


	//   ....[162]....
        /*07d0*/ 	.word	0x00015540


	//   ....[163]....
        /*07d4*/ 	.word	0x000155e0


	//   ....[164]....
        /*07d8*/ 	.word	0x000156f0


	//   ....[165]....
        /*07dc*/ 	.word	0x00015760


	//   ....[166]....
        /*07e0*/ 	.word	0x000157c0


	//   ....[167]....
        /*07e4*/ 	.word	0x000158b0


	//   ....[168]....
        /*07e8*/ 	.word	0x00015910


	//   ....[169]....
        /*07ec*/ 	.word	0x00015a20


	//   ....[170]....
        /*07f0*/ 	.word	0x00015a80


	//   ....[171]....
        /*07f4*/ 	.word	0x00015b90


	//   ....[172]....
        /*07f8*/ 	.word	0x00015bf0


	//   ....[173]....
        /*07fc*/ 	.word	0x00015d00


	//   ....[174]....
        /*0800*/ 	.word	0x00015d60


	//   ....[175]....
        /*0804*/ 	.word	0x00015e70


	//   ....[176]....
        /*0808*/ 	.word	0x00015ed0


	//   ....[177]....
        /*080c*/ 	.word	0x00015fe0


	//   ....[178]....
        /*0810*/ 	.word	0x00016040


	//   ....[179]....
        /*0814*/ 	.word	0x00016130


	//   ....[180]....
        /*0818*/ 	.word	0x00016260


	//   ....[181]....
        /*081c*/ 	.word	0x00016310


	//   ....[182]....
        /*0820*/ 	.word	0x00016390


	//   ....[183]....
        /*0824*/ 	.word	0x00016470


	//   ....[184]....
        /*0828*/ 	.word	0x000164d0


	//   ....[185]....
        /*082c*/ 	.word	0x000165a0


	//   ....[186]....
        /*0830*/ 	.word	0x00016600


	//   ....[187]....
        /*0834*/ 	.word	0x000166d0


	//   ....[188]....
        /*0838*/ 	.word	0x00016730


	//   ....[189]....
        /*083c*/ 	.word	0x00016800


	//   ....[190]....
        /*0840*/ 	.word	0x00016860


	//   ....[191]....
        /*0844*/ 	.word	0x00016930


	//   ....[192]....
        /*0848*/ 	.word	0x00016a20


	//   ....[193]....
        /*084c*/ 	.word	0x00016ac0


	//   ....[194]....
        /*0850*/ 	.word	0x00016b20


	//   ....[195]....
        /*0854*/ 	.word	0x00016c10


	//   ....[196]....
        /*0858*/ 	.word	0x00016c70


	//   ....[197]....
        /*085c*/ 	.word	0x00016d50


	//   ....[198]....
        /*0860*/ 	.word	0x00016db0


	//   ....[199]....
        /*0864*/ 	.word	0x00016e90


	//   ....[200]....
        /*0868*/ 	.word	0x00016ef0


	//   ....[201]....
        /*086c*/ 	.word	0x00016fd0


	//   ....[202]....
        /*0870*/ 	.word	0x00017030


	//   ....[203]....
        /*0874*/ 	.word	0x00017100


	//   ....[204]....
        /*0878*/ 	.word	0x00017230


	//   ....[205]....
        /*087c*/ 	.word	0x00017320


	//   ....[206]....
        /*0880*/ 	.word	0x000173c0


	//   ....[207]....
        /*0884*/ 	.word	0x00017490


	//   ....[208]....
        /*0888*/ 	.word	0x000174f0


	//   ....[209]....
        /*088c*/ 	.word	0x000175c0


	//   ....[210]....
        /*0890*/ 	.word	0x00017620


	//   ....[211]....
        /*0894*/ 	.word	0x00017700


	//   ....[212]....
        /*0898*/ 	.word	0x00017760


	//   ....[213]....
        /*089c*/ 	.word	0x00017830


	//   ....[214]....
        /*08a0*/ 	.word	0x00017890


	//   ....[215]....
        /*08a4*/ 	.word	0x00017950


	//   ....[216]....
        /*08a8*/ 	.word	0x000179e0


	//   ....[217]....
        /*08ac*/ 	.word	0x00017a80


	//   ....[218]....
        /*08b0*/ 	.word	0x00017ba0


	//   ....[219]....
        /*08b4*/ 	.word	0x00017c10


	//   ....[220]....
        /*08b8*/ 	.word	0x00017c80


	//   ....[221]....
        /*08bc*/ 	.word	0x00017cf0


	//   ....[222]....
        /*08c0*/ 	.word	0x00017d60


	//   ....[223]....
        /*08c4*/ 	.word	0x00017de0


	//   ....[224]....
        /*08c8*/ 	.word	0x00017e70


	//   ....[225]....
        /*08cc*/ 	.word	0x00017f00


	//   ....[226]....
        /*08d0*/ 	.word	0x00017f70


	//   ....[227]....
        /*08d4*/ 	.word	0x00017fe0


	//   ....[228]....
        /*08d8*/ 	.word	0x00018050


	//   ....[229]....
        /*08dc*/ 	.word	0x000180d0


	//   ....[230]....
        /*08e0*/ 	.word	0x00018140


	//   ....[231]....
        /*08e4*/ 	.word	0x000181e0


	//   ....[232]....
        /*08e8*/ 	.word	0x00018270


	//   ....[233]....
        /*08ec*/ 	.word	0x00018390


	//----- nvinfo : EIATTR_REG_RECONFIG
	.align		4
.L_446:
        /*08f0*/ 	.byte	0x01, 0x54
	.zero		2


	//----- nvinfo : EIATTR_SYSCALL_OFFSETS
	.align		4
        /*08f4*/ 	.byte	0x04, 0x46
        /*08f6*/ 	.short	(.L_448 - .L_447)


	//   ....[0]....
.L_447:
        /*08f8*/ 	.word	0x00001960


	//   ....[1]....
        /*08fc*/ 	.word	0x000104b0


	//   ....[2]....
        /*0900*/ 	.word	0x00010600


	//   ....[3]....
        /*0904*/ 	.word	0x000106f0


	//   ....[4]....
        /*0908*/ 	.word	0x000116f0


	//----- nvinfo : EIATTR_MBARRIER_INSTR_OFFSETS
	.align		4
.L_448:
        /*090c*/ 	.byte	0x04, 0x39
        /*090e*/ 	.short	(.L_450 - .L_449)


	//   ....[0]....
.L_449:
        /*0910*/ 	.word	0x00000180
        /*0914*/ 	.word	0x000000ff
        /*0918*/ 	.word	0x0002a800
        /*091c*/ 	.short	0x0100
        /*091e*/ 	.byte	0x08
	.zero		1


	//   ....[1]....
        /*0920*/ 	.word	0x00000190
        /*0924*/ 	.word	0x000000ff
        /*0928*/ 	.word	0x0002a820
        /*092c*/ 	.short	0x0100
        /*092e*/ 	.byte	0x08
	.zero		1


	//   ....[2]....
        /*0930*/ 	.word	0x00000280
        /*0934*/ 	.word	0x000000ff
        /*0938*/ 	.word	0x0002a830
        /*093c*/ 	.short	0x0100
        /*093e*/ 	.byte	0x08
	.zero		1


	//   ....[3]....
        /*0940*/ 	.word	0x00000290
        /*0944*/ 	.word	0x000000ff
        /*0948*/ 	.word	0x0002a840
        /*094c*/ 	.short	0x0100
        /*094e*/ 	.byte	0x08
	.zero		1


	//   ....[4]....
        /*0950*/ 	.word	0x000002a0
        /*0954*/ 	.word	0x000000ff
        /*0958*/ 	.word	0x0002a838
        /*095c*/ 	.short	0x0100
        /*095e*/ 	.byte	0x08
	.zero		1


	//   ....[5]....
        /*0960*/ 	.word	0x000002b0
        /*0964*/ 	.word	0x000000ff
        /*0968*/ 	.word	0x0002a848
        /*096c*/ 	.short	0x0100
        /*096e*/ 	.byte	0x08
	.zero		1


	//   ....[6]....
        /*0970*/ 	.word	0x000003e0
        /*0974*/ 	.word	0x000000ff
        /*0978*/ 	.word	0x0002a850
        /*097c*/ 	.short	0x0100
        /*097e*/ 	.byte	0x08
	.zero		1


	//   ....[7]....
        /*0980*/ 	.word	0x000003f0
        /*0984*/ 	.word	0x000000ff
        /*0988*/ 	.word	0x0002a860
        /*098c*/ 	.short	0x0100
        /*098e*/ 	.byte	0x08
	.zero		1


	//   ....[8]....
        /*0990*/ 	.word	0x00000400
        /*0994*/ 	.word	0x000000ff
        /*0998*/ 	.word	0x0002a858
        /*099c*/ 	.short	0x0100
        /*099e*/ 	.byte	0x08
	.zero		1


	//   ....[9]....
        /*09a0*/ 	.word	0x00000410
        /*09a4*/ 	.word	0x000000ff
        /*09a8*/ 	.word	0x0002a868
        /*09ac*/ 	.short	0x0100
        /*09ae*/ 	.byte	0x08
	.zero		1


	//   ....[10]....
        /*09b0*/ 	.word	0x00000500
        /*09b4*/ 	.word	0x000000ff
        /*09b8*/ 	.word	0x0002a870
        /*09bc*/ 	.short	0x0100
        /*09be*/ 	.byte	0x06
	.zero		1


	//   ....[11]....
        /*09c0*/ 	.word	0x00000510
        /*09c4*/ 	.word	0x000000ff
        /*09c8*/ 	.word	0x0002a880
        /*09cc*/ 	.short	0x0100
        /*09ce*/ 	.byte	0x06
	.zero		1


	//   ....[12]....
        /*09d0*/ 	.word	0x00000520
        /*09d4*/ 	.word	0x000000ff
        /*09d8*/ 	.word	0x0002a878
        /*09dc*/ 	.short	0x0100
        /*09de*/ 	.byte	0x06
	.zero		1


	//   ....[13]....
        /*09e0*/ 	.word	0x00000530
        /*09e4*/ 	.word	0x000000ff
        /*09e8*/ 	.word	0x0002a888
        /*09ec*/ 	.short	0x0100
        /*09ee*/ 	.byte	0x06
	.zero		1


	//   ....[14]....
        /*09f0*/ 	.word	0x00000660
        /*09f4*/ 	.word	0x000000ff
        /*09f8*/ 	.word	0x0002a890
        /*09fc*/ 	.short	0x0100
        /*09fe*/ 	.byte	0x08
	.zero		1


	//   ....[15]....
        /*0a00*/ 	.word	0x00000670
        /*0a04*/ 	.word	0x000000ff
        /*0a08*/ 	.word	0x0002a8a0
        /*0a0c*/ 	.short	0x0100
        /*0a0e*/ 	.byte	0x08
	.zero		1


	//   ....[16]....
        /*0a10*/ 	.word	0x00000680
        /*0a14*/ 	.word	0x000000ff
        /*0a18*/ 	.word	0x0002a898
        /*0a1c*/ 	.short	0x0100
        /*0a1e*/ 	.byte	0x08
	.zero		1


	//   ....[17]....
        /*0a20*/ 	.word	0x00000690
        /*0a24*/ 	.word	0x000000ff
        /*0a28*/ 	.word	0x0002a8a8
        /*0a2c*/ 	.short	0x0100
        /*0a2e*/ 	.byte	0x08
	.zero		1


	//   ....[18]....
        /*0a30*/ 	.word	0x000007d0
        /*0a34*/ 	.word	0x000000ff
        /*0a38*/ 	.word	0x0002a8b0
        /*0a3c*/ 	.short	0x0100
        /*0a3e*/ 	.byte	0x08
	.zero		1


	//   ....[19]....
        /*0a40*/ 	.word	0x000007e0
        /*0a44*/ 	.word	0x000000ff
        /*0a48*/ 	.word	0x0002a8c0
        /*0a4c*/ 	.short	0x0100
        /*0a4e*/ 	.byte	0x08
	.zero		1


	//   ....[20]....
        /*0a50*/ 	.word	0x000007f0
        /*0a54*/ 	.word	0x000000ff
        /*0a58*/ 	.word	0x0002a8b8
        /*0a5c*/ 	.short	0x0100
        /*0a5e*/ 	.byte	0x08
	.zero		1


	//   ....[21]....
        /*0a60*/ 	.word	0x00000800
        /*0a64*/ 	.word	0x000000ff
        /*0a68*/ 	.word	0x0002a8c8
        /*0a6c*/ 	.short	0x0100
        /*0a6e*/ 	.byte	0x08
	.zero		1


	//   ....[22]....
        /*0a70*/ 	.word	0x000019d0
        /*0a74*/ 	.word	0x000000ff
        /*0a78*/ 	.word	0x0002a800
        /*0a7c*/ 	.short	0x010a
        /*0a7e*/ 	.byte	0x28
	.zero		1


	//   ....[23]....
        /*0a80*/ 	.word	0x00001a50
        /*0a84*/ 	.word	0x00000003
        /*0a88*/ 	.word	0x0002a830
        /*0a8c*/ 	.short	0x010a
        /*0a8e*/ 	.byte	0x3f
	.zero		1


	//   ....[24]....
        /*0a90*/ 	.word	0x00001a90
        /*0a94*/ 	.word	0x00000003
        /*0a98*/ 	.word	0x0002a830
        /*0a9c*/ 	.short	0x010a
        /*0a9e*/ 	.byte	0x3f
	.zero		1


	//   ....[25]....
        /*0aa0*/ 	.word	0x000021d0
        /*0aa4*/ 	.word	0x000000ff
        /*0aa8*/ 	.word	0x00000000
        /*0aac*/ 	.short	0x0101
        /*0aae*/ 	.byte	0x04
	.zero		1


	//   ....[26]....
        /*0ab0*/ 	.word	0x000046a0
        /*0ab4*/ 	.word	0x000000ff
        /*0ab8*/ 	.word	0x0002a830
        /*0abc*/ 	.short	0x010a
        /*0abe*/ 	.byte	0x06
	.zero		1


	//   ....[27]....
        /*0ac0*/ 	.word	0x000046e0
        /*0ac4*/ 	.word	0x000000ff
        /*0ac8*/ 	.word	0x0002a830
        /*0acc*/ 	.short	0x010a
        /*0ace*/ 	.byte	0x06
	.zero		1


	//   ....[28]....
        /*0ad0*/ 	.word	0x00004fa0
        /*0ad4*/ 	.word	0x000000ff
        /*0ad8*/ 	.word	0x0002a850
        /*0adc*/ 	.short	0x010a
        /*0ade*/ 	.byte	0x05
	.zero		1


	//   ....[29]....
        /*0ae0*/ 	.word	0x00004fe0
        /*0ae4*/ 	.word	0x000000ff
        /*0ae8*/ 	.word	0x0002a850
        /*0aec*/ 	.short	0x010a
        /*0aee*/ 	.byte	0x05
	.zero		1


	//   ....[30]....
        /*0af0*/ 	.word	0x000052f0
        /*0af4*/ 	.word	0x000000ff
        /*0af8*/ 	.word	0x00000000
        /*0afc*/ 	.short	0x0101
        /*0afe*/ 	.byte	0x06
	.zero		1


	//   ....[31]....
        /*0b00*/ 	.word	0x000071e0
        /*0b04*/ 	.word	0x000000ff
        /*0b08*/ 	.word	0x00000000
        /*0b0c*/ 	.short	0x0101
        /*0b0e*/ 	.byte	0x05
	.zero		1


	//   ....[32]....
        /*0b10*/ 	.word	0x00007680
        /*0b14*/ 	.word	0x000000ff
        /*0b18*/ 	.word	0x0002a830
        /*0b1c*/ 	.short	0x010a
        /*0b1e*/ 	.byte	0x06
	.zero		1


	//   ....[33]....
        /*0b20*/ 	.word	0x000076c0
        /*0b24*/ 	.word	0x000000ff
        /*0b28*/ 	.word	0x0002a830
        /*0b2c*/ 	.short	0x010a
        /*0b2e*/ 	.byte	0x06
	.zero		1


	//   ....[34]....
        /*0b30*/ 	.word	0x00007f80
        /*0b34*/ 	.word	0x000000ff
        /*0b38*/ 	.word	0x0002a850
        /*0b3c*/ 	.short	0x010a
        /*0b3e*/ 	.byte	0x05
	.zero		1


	//   ....[35]....
        /*0b40*/ 	.word	0x00007fc0
        /*0b44*/ 	.word	0x000000ff
        /*0b48*/ 	.word	0x0002a850
        /*0b4c*/ 	.short	0x010a
        /*0b4e*/ 	.byte	0x05
	.zero		1


	//   ....[36]....
        /*0b50*/ 	.word	0x00008300
        /*0b54*/ 	.word	0x000000ff
        /*0b58*/ 	.word	0x00000000
        /*0b5c*/ 	.short	0x0101
        /*0b5e*/ 	.byte	0x06
	.zero		1


	//   ....[37]....
        /*0b60*/ 	.word	0x00009060
        /*0b64*/ 	.word	0x000000ff
        /*0b68*/ 	.word	0x00000000
        /*0b6c*/ 	.short	0x0101
        /*0b6e*/ 	.byte	0x05
	.zero		1


	//   ....[38]....
        /*0b70*/ 	.word	0x00009300
        /*0b74*/ 	.word	0x000000ff
        /*0b78*/ 	.word	0x0002a830
        /*0b7c*/ 	.short	0x010a
        /*0b7e*/ 	.byte	0x05
	.zero		1


	//   ....[39]....
        /*0b80*/ 	.word	0x00009340
        /*0b84*/ 	.word	0x000000ff
        /*0b88*/ 	.word	0x0002a830
        /*0b8c*/ 	.short	0x010a
        /*0b8e*/ 	.byte	0x05
	.zero		1


	//   ....[40]....
        /*0b90*/ 	.word	0x00009c00
        /*0b94*/ 	.word	0x000000ff
        /*0b98*/ 	.word	0x0002a850
        /*0b9c*/ 	.short	0x010a
        /*0b9e*/ 	.byte	0x05
	.zero		1


	//   ....[41]....
        /*0ba0*/ 	.word	0x00009c40
        /*0ba4*/ 	.word	0x000000ff
        /*0ba8*/ 	.word	0x0002a850
        /*0bac*/ 	.short	0x010a
        /*0bae*/ 	.byte	0x05
	.zero		1


	//   ....[42]....
        /*0bb0*/ 	.word	0x00009f50
        /*0bb4*/ 	.word	0x000000ff
        /*0bb8*/ 	.word	0x00000000
        /*0bbc*/ 	.short	0x0101
        /*0bbe*/ 	.byte	0x04
	.zero		1


	//   ....[43]....
        /*0bc0*/ 	.word	0x0000be60
        /*0bc4*/ 	.word	0x000000ff
        /*0bc8*/ 	.word	0x00000000
        /*0bcc*/ 	.short	0x0101
        /*0bce*/ 	.byte	0x05
	.zero		1


	//   ....[44]....
        /*0bd0*/ 	.word	0x0000c420
        /*0bd4*/ 	.word	0x000000ff
        /*0bd8*/ 	.word	0x0002a850
        /*0bdc*/ 	.short	0x010a
        /*0bde*/ 	.byte	0x05
	.zero		1


	//   ....[45]....
        /*0be0*/ 	.word	0x0000c460
        /*0be4*/ 	.word	0x000000ff
        /*0be8*/ 	.word	0x0002a850
        /*0bec*/ 	.short	0x010a
        /*0bee*/ 	.byte	0x05
	.zero		1


	//   ....[46]....
        /*0bf0*/ 	.word	0x0000c930
        /*0bf4*/ 	.word	0x000000ff
        /*0bf8*/ 	.word	0x00000000
        /*0bfc*/ 	.short	0x0101
        /*0bfe*/ 	.byte	0x04
	.zero		1


	//   ....[47]....
        /*0c00*/ 	.word	0x0000de00
        /*0c04*/ 	.word	0x00000003
        /*0c08*/ 	.word	0x00000000
        /*0c0c*/ 	.short	0x0101
        /*0c0e*/ 	.byte	0x3f
	.zero		1


	//   ....[48]....
        /*0c10*/ 	.word	0x00010d80
        /*0c14*/ 	.word	0x00000007
        /*0c18*/ 	.word	0x0002a840
        /*0c1c*/ 	.short	0x010a
        /*0c1e*/ 	.byte	0x3f
	.zero		1


	//   ....[49]....
        /*0c20*/ 	.word	0x00011460
        /*0c24*/ 	.word	0x00000007
        /*0c28*/ 	.word	0x0002a830
        /*0c2c*/ 	.short	0x0107
        /*0c2e*/ 	.byte	0x3f
	.zero		1


	//   ....[50]....
        /*0c30*/ 	.word	0x00011520
        /*0c34*/ 	.word	0x00000007
        /*0c38*/ 	.word	0x0002a830
        /*0c3c*/ 	.short	0x0101
        /*0c3e*/ 	.byte	0x3f
	.zero		1


	//   ....[51]....
        /*0c40*/ 	.word	0x000120e0
        /*0c44*/ 	.word	0x00000016
        /*0c48*/ 	.word	0x0002a800
        /*0c4c*/ 	.short	0x0107
        /*0c4e*/ 	.byte	0x3f
	.zero		1


	//   ....[52]....
        /*0c50*/ 	.word	0x00012200
        /*0c54*/ 	.word	0x00000016
        /*0c58*/ 	.word	0x0002a800
        /*0c5c*/ 	.short	0x0101
        /*0c5e*/ 	.byte	0x3f
	.zero		1


	//   ....[53]....
        /*0c60*/ 	.word	0x00012220
        /*0c64*/ 	.word	0x00000016
        /*0c68*/ 	.word	0x0002a820
        /*0c6c*/ 	.short	0x010a
        /*0c6e*/ 	.byte	0x3f
	.zero		1


	//   ....[54]....
        /*0c70*/ 	.word	0x00012590
        /*0c74*/ 	.word	0x00000006
        /*0c78*/ 	.word	0x0002a840
        /*0c7c*/ 	.short	0x010a
        /*0c7e*/ 	.byte	0x3f
	.zero		1


	//   ....[55]....
        /*0c80*/ 	.word	0x00012aa0
        /*0c84*/ 	.word	0x00000006
        /*0c88*/ 	.word	0x0002a830
        /*0c8c*/ 	.short	0x0107
        /*0c8e*/ 	.byte	0x3f
	.zero		1


	//   ....[56]....
        /*0c90*/ 	.word	0x00012b60
        /*0c94*/ 	.word	0x00000006
        /*0c98*/ 	.word	0x0002a830
        /*0c9c*/ 	.short	0x0101
        /*0c9e*/ 	.byte	0x3f
	.zero		1


	//   ....[57]....
        /*0ca0*/ 	.word	0x00012bc0
        /*0ca4*/ 	.word	0x00000005
        /*0ca8*/ 	.word	0x0002a860
        /*0cac*/ 	.short	0x010a
        /*0cae*/ 	.byte	0x3f
	.zero		1


	//   ....[58]....
        /*0cb0*/ 	.word	0x00013020
        /*0cb4*/ 	.word	0x00000005
        /*0cb8*/ 	.word	0x0002a850
        /*0cbc*/ 	.short	0x0107
        /*0cbe*/ 	.byte	0x3f
	.zero		1


	//   ....[59]....
        /*0cc0*/ 	.word	0x00013170
        /*0cc4*/ 	.word	0x00000005
        /*0cc8*/ 	.word	0x0002a850
        /*0ccc*/ 	.short	0x0101
        /*0cce*/ 	.byte	0x3f
	.zero		1


	//   ....[60]....
        /*0cd0*/ 	.word	0x00013400
        /*0cd4*/ 	.word	0x00000000
        /*0cd8*/ 	.word	0x0002a860
        /*0cdc*/ 	.short	0x010a
        /*0cde*/ 	.byte	0x3f
	.zero		1


	//   ....[61]....
        /*0ce0*/ 	.word	0x00013860
        /*0ce4*/ 	.word	0x00000000
        /*0ce8*/ 	.word	0x0002a850
        /*0cec*/ 	.short	0x0107
        /*0cee*/ 	.byte	0x3f
	.zero		1


	//   ....[62]....
        /*0cf0*/ 	.word	0x00013930
        /*0cf4*/ 	.word	0x00000000
        /*0cf8*/ 	.word	0x0002a850
        /*0cfc*/ 	.short	0x0101
        /*0cfe*/ 	.byte	0x3f
	.zero		1


	//   ....[63]....
        /*0d00*/ 	.word	0x00014660
        /*0d04*/ 	.word	0x00000005
        /*0d08*/ 	.word	0x0002a820
        /*0d0c*/ 	.short	0x010a
        /*0d0e*/ 	.byte	0x3f
	.zero		1


	//   ....[64]....
        /*0d10*/ 	.word	0x00014800
        /*0d14*/ 	.word	0x00000003
        /*0d18*/ 	.word	0x0002a840
        /*0d1c*/ 	.short	0x010a
        /*0d1e*/ 	.byte	0x3f
	.zero		1


	//   ....[65]....
        /*0d20*/ 	.word	0x000148a0
        /*0d24*/ 	.word	0x00000019
        /*0d28*/ 	.word	0x0002a840
        /*0d2c*/ 	.short	0x010a
        /*0d2e*/ 	.byte	0x3f
	.zero		1


	//   ....[66]....
        /*0d30*/ 	.word	0x000148e0
        /*0d34*/ 	.word	0x00000003
        /*0d38*/ 	.word	0x0002a860
        /*0d3c*/ 	.short	0x010a
        /*0d3e*/ 	.byte	0x3f
	.zero		1


	//   ....[67]....
        /*0d40*/ 	.word	0x00014920
        /*0d44*/ 	.word	0x00000019
        /*0d48*/ 	.word	0x0002a860
        /*0d4c*/ 	.short	0x010a
        /*0d4e*/ 	.byte	0x3f
	.zero		1


	//   ....[68]....
        /*0d50*/ 	.word	0x00014990
        /*0d54*/ 	.word	0x00000003
        /*0d58*/ 	.word	0x0002a800
        /*0d5c*/ 	.short	0x010a
        /*0d5e*/ 	.byte	0x3f
	.zero		1


	//   ....[69]....
        /*0d60*/ 	.word	0x000149e0
        /*0d64*/ 	.word	0x00000003
        /*0d68*/ 	.word	0x0002a830
        /*0d6c*/ 	.short	0x010a
        /*0d6e*/ 	.byte	0x3f
	.zero		1


	//   ....[70]....
        /*0d70*/ 	.word	0x00014a40
        /*0d74*/ 	.word	0x0000000a
        /*0d78*/ 	.word	0x0002a830
        /*0d7c*/ 	.short	0x010a
        /*0d7e*/ 	.byte	0x3f
	.zero		1


	//   ....[71]....
        /*0d80*/ 	.word	0x00014aa0
        /*0d84*/ 	.word	0x00000009
        /*0d88*/ 	.word	0x0002a850
        /*0d8c*/ 	.short	0x010a
        /*0d8e*/ 	.byte	0x3f
	.zero		1


	//   ....[72]....
        /*0d90*/ 	.word	0x00014b00
        /*0d94*/ 	.word	0x0000000a
        /*0d98*/ 	.word	0x0002a830
        /*0d9c*/ 	.short	0x010a
        /*0d9e*/ 	.byte	0x3f
	.zero		1


	//   ....[73]....
        /*0da0*/ 	.word	0x00014b60
        /*0da4*/ 	.word	0x00000009
        /*0da8*/ 	.word	0x0002a850
        /*0dac*/ 	.short	0x010a
        /*0dae*/ 	.byte	0x3f
	.zero		1


	//   ....[74]....
        /*0db0*/ 	.word	0x00014bc0
        /*0db4*/ 	.word	0x0000000a
        /*0db8*/ 	.word	0x0002a830
        /*0dbc*/ 	.short	0x010a
        /*0dbe*/ 	.byte	0x3f
	.zero		1


	//   ....[75]....
        /*0dc0*/ 	.word	0x00014c20
        /*0dc4*/ 	.word	0x00000009
        /*0dc8*/ 	.word	0x0002a850
        /*0dcc*/ 	.short	0x010a
        /*0dce*/ 	.byte	0x3f
	.zero		1


	//   ....[76]....
        /*0dd0*/ 	.word	0x00014c80
        /*0dd4*/ 	.word	0x00000005
        /*0dd8*/ 	.word	0x0002a850
        /*0ddc*/ 	.short	0x010a
        /*0dde*/ 	.byte	0x3f
	.zero		1


	//   ....[77]....
        /*0de0*/ 	.word	0x00014d90
        /*0de4*/ 	.word	0x00000007
        /*0de8*/ 	.word	0x0002a840
        /*0dec*/ 	.short	0x010a
        /*0dee*/ 	.byte	0x3f
	.zero		1


	//   ....[78]....
        /*0df0*/ 	.word	0x00016160
        /*0df4*/ 	.word	0x00000016
        /*0df8*/ 	.word	0x0002a820
        /*0dfc*/ 	.short	0x010a
        /*0dfe*/ 	.byte	0x3f
	.zero		1


	//   ....[79]....
        /*0e00*/ 	.word	0x000161b0
        /*0e04*/ 	.word	0x00000006
        /*0e08*/ 	.word	0x0002a840
        /*0e0c*/ 	.short	0x010a
        /*0e0e*/ 	.byte	0x3f
	.zero		1


	//   ....[80]....
        /*0e10*/ 	.word	0x00016970
        /*0e14*/ 	.word	0x00000005
        /*0e18*/ 	.word	0x0002a860
        /*0e1c*/ 	.short	0x010a
        /*0e1e*/ 	.byte	0x3f
	.zero		1


	//   ....[81]....
        /*0e20*/ 	.word	0x00017180
        /*0e24*/ 	.word	0x00000000
        /*0e28*/ 	.word	0x0002a860
        /*0e2c*/ 	.short	0x010a
        /*0e2e*/ 	.byte	0x3f
	.zero		1


	//   ....[82]....
        /*0e30*/ 	.word	0x000182b0
        /*0e34*/ 	.word	0x00000005
        /*0e38*/ 	.word	0x0002a820
        /*0e3c*/ 	.short	0x010a
        /*0e3e*/ 	.byte	0x3f
	.zero		1


	//   ....[83]....
        /*0e40*/ 	.word	0x00018450
        /*0e44*/ 	.word	0x00000003
        /*0e48*/ 	.word	0x0002a840
        /*0e4c*/ 	.short	0x010a
        /*0e4e*/ 	.byte	0x3f
	.zero		1


	//   ....[84]....
        /*0e50*/ 	.word	0x000184a0
        /*0e54*/ 	.word	0x00000019
        /*0e58*/ 	.word	0x0002a840
        /*0e5c*/ 	.short	0x010a
        /*0e5e*/ 	.byte	0x3f
	.zero		1


	//   ....[85]....
        /*0e60*/ 	.word	0x000184f0
        /*0e64*/ 	.word	0x00000003
        /*0e68*/ 	.word	0x0002a860
        /*0e6c*/ 	.short	0x010a
        /*0e6e*/ 	.byte	0x3f
	.zero		1


	//----- nvinfo : EIATTR_NUM_MBARRIERS
	.align		4
.L_450:
        /*0e70*/ 	.byte	0x03, 0x38
        /*0e72*/ 	.short	0x0016


	//----- nvinfo : EIATTR_EXIT_INSTR_OFFSETS
	.align		4
        /*0e74*/ 	.byte	0x04, 0x1c
        /*0e76*/ 	.short	(.L_452 - .L_451)


	//   ....[0]....
.L_451:
        /*0e78*/ 	.word	0x00000990


	//   ....[1]....
        /*0e7c*/ 	.word	0x0000ec90


	//   ....[2]....
        /*0e80*/ 	.word	0x00014970


	//----- nvinfo : EIATTR_MAX_THREADS
	.align		4
.L_452:
        /*0e84*/ 	.byte	0x04, 0x05
        /*0e86*/ 	.short	(.L_454 - .L_453)
.L_453:
        /*0e88*/ 	.word	0x00000180
        /*0e8c*/ 	.word	0x00000001
        /*0e90*/ 	.word	0x00000001


	//----- nvinfo : EIATTR_CRS_STACK_SIZE
	.align		4
.L_454:
        /*0e94*/ 	.byte	0x04, 0x1e
        /*0e96*/ 	.short	(.L_456 - .L_455)
.L_455:
        /*0e98*/ 	.word	0x00000000


	//----- nvinfo : EIATTR_CBANK_PARAM_SIZE
	.align		4
.L_456:
        /*0e9c*/ 	.byte	0x03, 0x19
        /*0e9e*/ 	.short	0x0af0


	//----- nvinfo : EIATTR_PARAM_CBANK
	.align		4
        /*0ea0*/ 	.byte	0x04, 0x0a
        /*0ea2*/ 	.short	(.L_458 - .L_457)
	.align		4
.L_457:
        /*0ea4*/ 	.word	index@(.nv.constant0._ZN7cutlass13device_kernelIN5flash11enable_sm90INS1_16FlashAttnFwdSm90INS1_25CollectiveMainloopFwdSm90ILi2EN4cute5tupleIJNS5_1CILi1EEES8_S8_EEENS6_IJNS7_ILi128EEENS7_ILi96EEENS7_ILi192EEEEEELi128ENS_10bfloat16_tEfNS_4arch4Sm90ELb0ELb1ELb0ELb1ELb1ELb0ELb0ELb1ELb1ELb1ELb0ELb0EEENS1_21CollectiveEpilogueFwdINS6_IJSA_SA_SB_EEES9_SE_SG_Li256ELb1ELb1ELb0ELb0EEENS1_36VarlenDynamicPersistentTileSchedulerILi128ELi96ELi256ELi128ELb0ELb1ELb1ELb1ELb0ELb1EEEEEEEEEvNT_6ParamsE)
        /*0ea8*/ 	.short	0x0210
        /*0eaa*/ 	.short	0x0af0


	//----- nvinfo : EIATTR_SW_WAR
	.align		4
.L_458:
        /*0eac*/ 	.byte	0x04, 0x36
        /*0eae*/ 	.short	(.L_460 - .L_459)
.L_459:
        /*0eb0*/ 	.word	0x00000008
.L_460:


//--------------------- .nv.info._ZN7cutlass13device_kernelIN5flash11enable_sm90INS1_16FlashAttnFwdSm90INS1_25CollectiveMainloopFwdSm90ILi2EN4cute5tupleIJNS5_1CILi1EEES8_S8_EEENS6_IJNS7_ILi128EEENS7_ILi96EEENS7_ILi192EEEEEELi128ENS_10bfloat16_tEfNS_4arch4Sm90ELb0ELb1ELb0ELb1ELb1ELb1ELb0ELb1ELb1ELb1ELb0ELb0EEENS1_21CollectiveEpilogueFwdINS6_IJSA_SA_SB_EEES9_SE_SG_Li256ELb1ELb1ELb0ELb0EEENS1_36VarlenDynamicPersistentTileSchedulerILi128ELi96ELi256ELi128ELb0ELb1ELb1ELb1ELb0ELb1EEEEEEEEEvNT_6ParamsE --------------------------
	.section	.nv.info._ZN7cutlass13device_kernelIN5flash11enable_sm90INS1_16FlashAttnFwdSm90INS1_25CollectiveMainloopFwdSm90ILi2EN4cute5tupleIJNS5_1CILi1EEES8_S8_EEENS6_IJNS7_ILi128EEENS7_ILi96EEENS7_ILi192EEEEEELi128ENS_10bfloat16_tEfNS_4arch4Sm90ELb0ELb1ELb0ELb1ELb1ELb1ELb0ELb1ELb1ELb1ELb0ELb0EEENS1_21CollectiveEpilogueFwdINS6_IJSA_SA_SB_EEES9_SE_SG_Li256ELb1ELb1ELb0ELb0EEENS1_36VarlenDynamicPersistentTileSchedulerILi128ELi96ELi256ELi128ELb0ELb1ELb1ELb1ELb0ELb1EEEEEEEEEvNT_6ParamsE,"",@"SHT_CUDA_INFO"
	.sectionflags	@""
	.align	4


	//----- nvinfo : EIATTR_CUDA_API_VERSION
	.align		4
        /*0000*/ 	.byte	0x04, 0x37
        /*0002*/ 	.short	(.L_462 - .L_461)
.L_461:
        /*0004*/ 	.word	0x00000082


	//----- nvinfo : EIATTR_KPARAM_INFO
	.align		4
.L_462:
        /*0008*/ 	.byte	0x04, 0x17
        /*000a*/ 	.short	(.L_464 - .L_463)
.L_463:
        /*000c*/ 	.word	0x00000000
        /*0010*/ 	.short	0x0000
        /*0012*/ 	.short	0x0070
        /*0014*/ 	.byte	0x00, 0xf0, 0x01, 0x2a


	//----- nvinfo : EIATTR_SPARSE_MMA_MASK
	.align		4
.L_464:
        /*0018*/ 	.byte	0x03, 0x50
        /*001a*/ 	.short	0x0000


	//----- nvinfo : EIATTR_MAXREG_COUNT
	.align		4
        /*001c*/ 	.byte	0x03, 0x1b
        /*001e*/ 	.short	0x00a8


	//----- nvinfo : EIATTR_NUM_BARRIERS
	.align		4
        /*0020*/ 	.byte	0x02, 0x4c
        /*0022*/ 	.byte	0x10
	.zero		1


	//----- nvinfo : EIATTR_EXTERNS
	.align		4
        /*0024*/ 	.byte	0x04, 0x0f
        /*0026*/ 	.short	(.L_466 - .L_465)


	//   ....[0]....
	.align		4
.L_465:
        /*0028*/ 	.word	index@(__assertfail)


	//----- nvinfo : EIATTR_ANNOTATIONS
	.align		4
.L_466:
        /*002c*/ 	.byte	0x04, 0x55
        /*002e*/ 	.short	(.L_468 - .L_467)


	//   ....[0]....
.L_467:
        /* <DEDUP_REMOVED lines=36> */


	//----- nvinfo : EIATTR_MERCURY_ISA_VERSION
	.align		4
.L_468:
        /*0258*/ 	.byte	0x03, 0x5f
        /*025a*/ 	.short	0x0101


	//----- nvinfo : EIATTR_UNUSED_LOAD_BYTE_OFFSET
	.align		4
        /*025c*/ 	.byte	0x04, 0x44
        /*025e*/ 	.short	(.L_470 - .L_469)


	//   ....[0]....
.L_469:
        /*0260*/ 	.word	0x00000a50
        /*0264*/ 	.word	0x0000fff0


	//   ....[1]....
        /*0268*/ 	.word	0x0001f470
        /*026c*/ 	.word	0x0000fff0


	//----- nvinfo : EIATTR_INT_WARP_WIDE_INSTR_OFFSETS
	.align		4
.L_470:
        /*0270*/ 	.byte	0x04, 0x31
        /*0272*/ 	.short	(.L_472 - .L_471)


	//   ....[0]....
.L_471:
        /*0274*/ 	.word	0x00000130


	//   ....[1]....
        /*0278*/ 	.word	0x00000170


	//   ....[2]....
        /*027c*/ 	.word	0x000001e0


	//   ....[3]....
        /*0280*/ 	.word	0x000241d0


	//   ....[4]....
        /*0284*/ 	.word	0x00024260


	//   ....[5]....
        /*0288*/ 	.word	0x00027230


	//   ....[6]....
        /*028c*/ 	.word	0x000272c0


	//----- nvinfo : EIATTR_COOP_GROUP_MASK_REGIDS
	.align		4
.L_472:
        /*0290*/ 	.byte	0x04, 0x29
        /*0292*/ 	.short	(.L_474 - .L_473)


	//   ....[0]....
.L_473:
        /*0294*/ 	.word	0xffffffff


	//   ....[1]....
        /*0298*/ 	.word	0xffffffff


	//   ....[2]....
        /*029c*/ 	.word	0xffffffff


	//   ....[3]....
        /*02a0*/ 	.word	0xffffffff


	//   ....[4]....
        /*02a4*/ 	.word	0xffffffff


	//   ....[5]....
        /*02a8*/ 	.word	0xffffffff


	//   ....[6]....
        /*02ac*/ 	.word	0xffffffff


	//   ....[7]....
        /*02b0*/ 	.word	0xffffffff


	//   ....[8]....
        /*02b4*/ 	.word	0xffffffff


	//   ....[9]....
        /*02b8*/ 	.word	0xffffffff


	//   ....[10]....
        /*02bc*/ 	.word	0xffffffff


	//   ....[11]....
        /*02c0*/ 	.word	0xffffffff


	//   ....[12]....
        /*02c4*/ 	.word	0xffffffff


	//   ....[13]....
        /*02c8*/ 	.word	0xffffffff


	//   ....[14]....
        /*02cc*/ 	.word	0xffffffff


	//   ....[15]....
        /*02d0*/ 	.word	0xffffffff


	//   ....[16]....
        /*02d4*/ 	.word	0xffffffff


	//   ....[17]....
        /*02d8*/ 	.word	0xffffffff


	//   ....[18]....
        /*02dc*/ 	.word	0xffffffff


	//   ....[19]....
        /*02e0*/ 	.word	0xffffffff


	//   ....[20]....
        /*02e4*/ 	.word	0xffffffff


	//   ....[21]....
        /*02e8*/ 	.word	0xffffffff


	//   ....[22]....
        /*02ec*/ 	.word	0xffffffff


	//   ....[23]....
        /*02f0*/ 	.word	0xffffffff


	//   ....[24]....
        /*02f4*/ 	.word	0xffffffff


	//   ....[25]....
        /*02f8*/ 	.word	0xffffffff


	//   ....[26]....
        /*02fc*/ 	.word	0xffffffff


	//   ....[27]....
        /*0300*/ 	.word	0xffffffff


	//   ....[28]....
        /*0304*/ 	.word	0xffffffff


	//   ....[29]....
        /*0308*/ 	.word	0xffffffff


	//   ....[30]....
        /*030c*/ 	.word	0xffffffff


	//   ....[31]....
        /*0310*/ 	.word	0xffffffff


	//   ....[32]....
        /*0314*/ 	.word	0xffffffff


	//   ....[33]....
        /*0318*/ 	.word	0xffffffff


	//   ....[34]....
        /*031c*/ 	.word	0xffffffff


	//   ....[35]....
        /*0320*/ 	.word	0xffffffff


	//   ....[36]....
        /*0324*/ 	.word	0xffffffff


	//   ....[37]....
        /*0328*/ 	.word	0xffffffff


	//   ....[38]....
        /*032c*/ 	.word	0xffffffff


	//   ....[39]....
        /*0330*/ 	.word	0xffffffff


	//   ....[40]....
        /*0334*/ 	.word	0xffffffff


	//   ....[41]....
        /*0338*/ 	.word	0xffffffff


	//   ....[42]....
        /*033c*/ 	.word	0xffffffff


	//   ....[43]....
        /*0340*/ 	.word	0xffffffff


	//   ....[44]....
        /*0344*/ 	.word	0xffffffff


	//   ....[45]....
        /*0348*/ 	.word	0xffffffff


	//   ....[46]....
        /*034c*/ 	.word	0xffffffff


	//   ....[47]....
        /*0350*/ 	.word	0xffffffff


	//   ....[48]....
        /*0354*/ 	.word	0xffffffff


	//   ....[49]....
        /*0358*/ 	.word	0xffffffff


	//   ....[50]....
        /*035c*/ 	.word	0xffffffff


	//   ....[51]....
        /*0360*/ 	.word	0xffffffff


	//   ....[52]....
        /*0364*/ 	.word	0xffffffff


	//   ....[53]....
        /*0368*/ 	.word	0xffffffff


	//   ....[54]....
        /*036c*/ 	.word	0xffffffff


	//   ....[55]....
        /*0370*/ 	.word	0xffffffff


	//   ....[56]....
        /*0374*/ 	.word	0xffffffff


	//   ....[57]....
        /*0378*/ 	.word	0xffffffff


	//   ....[58]....
        /*037c*/ 	.word	0xffffffff


	//   ....[59]....
        /*0380*/ 	.word	0xffffffff


	//   ....[60]....
        /*0384*/ 	.word	0xffffffff


	//   ....[61]....
        /*0388*/ 	.word	0xffffffff


	//   ....[62]....
        /*038c*/ 	.word	0xffffffff


	//   ....[63]....
        /*0390*/ 	.word	0xffffffff


	//   ....[64]....
        /*0394*/ 	.word	0xffffffff


	//   ....[65]....
        /*0398*/ 	.word	0xffffffff


	//   ....[66]....
        /*039c*/ 	.word	0xffffffff


	//   ....[67]....
        /*03a0*/ 	.word	0xffffffff


	//   ....[68]....
        /*03a4*/ 	.word	0xffffffff


	//   ....[69]....
        /*03a8*/ 	.word	0xffffffff


	//   ....[70]....
        /*03ac*/ 	.word	0xffffffff


	//   ....[71]....
        /*03b0*/ 	.word	0xffffffff


	//   ....[72]....
        /*03b4*/ 	.word	0xffffffff


	//   ....[73]....
        /*03b8*/ 	.word	0xffffffff


	//   ....[74]....
        /*03bc*/ 	.word	0xffffffff


	//   ....[75]....
        /*03c0*/ 	.word	0xffffffff


	//   ....[76]....
        /*03c4*/ 	.word	0xffffffff


	//   ....[77]....
        /*03c8*/ 	.word	0xffffffff


	//   ....[78]....
        /*03cc*/ 	.word	0xffffffff


	//   ....[79]....
        /*03d0*/ 	.word	0xffffffff


	//   ....[80]....
        /*03d4*/ 	.word	0xffffffff


	//   ....[81]....
        /*03d8*/ 	.word	0xffffffff


	//   ....[82]....
        /*03dc*/ 	.word	0xffffffff


	//   ....[83]....
        /*03e0*/ 	.word	0xffffffff


	//   ....[84]....
        /*03e4*/ 	.word	0xffffffff


	//   ....[85]....
        /*03e8*/ 	.word	0xffffffff


	//   ....[86]....
        /*03ec*/ 	.word	0xffffffff


	//   ....[87]....
        /*03f0*/ 	.word	0xffffffff


	//   ....[88]....
        /*03f4*/ 	.word	0xffffffff


	//   ....[89]....
        /*03f8*/ 	.word	0xffffffff


	//   ....[90]....
        /*03fc*/ 	.word	0xffffffff


	//   ....[91]....
        /*0400*/ 	.word	0xffffffff


	//   ....[92]....
        /*0404*/ 	.word	0xffffffff


	//   ....[93]....
        /*0408*/ 	.word	0xffffffff


	//   ....[94]....
        /*040c*/ 	.word	0xffffffff


	//   ....[95]....
        /*0410*/ 	.word	0xffffffff


	//   ....[96]....
        /*0414*/ 	.word	0xffffffff


	//   ....[97]....
        /*0418*/ 	.word	0xffffffff


	//   ....[98]....
        /*041c*/ 	.word	0xffffffff


	//   ....[99]....
        /*0420*/ 	.word	0xffffffff


	//   ....[100]....
        /*0424*/ 	.word	0xffffffff


	//   ....[101]....
        /*0428*/ 	.word	0xffffffff


	//   ....[102]....
        /*042c*/ 	.word	0xffffffff


	//   ....[103]....
        /*0430*/ 	.word	0xffffffff


	//   ....[104]....
        /*0434*/ 	.word	0xffffffff


	//   ....[105]....
        /*0438*/ 	.word	0xffffffff


	//   ....[106]....
        /*043c*/ 	.word	0xffffffff


	//   ....[107]....
        /*0440*/ 	.word	0xffffffff


	//   ....[108]....
        /*0444*/ 	.word	0xffffffff


	//   ....[109]....
        /*0448*/ 	.word	0xffffffff


	//   ....[110]....
        /*044c*/ 	.word	0xffffffff


	//   ....[111]....
        /*0450*/ 	.word	0xffffffff


	//   ....[112]....
        /*0454*/ 	.word	0xffffffff


	//   ....[113]....
        /*0458*/ 	.word	0xffffffff


	//   ....[114]....
        /*045c*/ 	.word	0xffffffff


	//   ....[115]....
        /*0460*/ 	.word	0xffffffff


	//   ....[116]....
        /*0464*/ 	.word	0xffffffff


	//   ....[117]....
        /*0468*/ 	.word	0xffffffff


	//   ....[118]....
        /*046c*/ 	.word	0xffffffff


	//   ....[119]....
        /*0470*/ 	.word	0xffffffff


	//   ....[120]....
        /*0474*/ 	.word	0xffffffff


	//   ....[121]....
        /*0478*/ 	.word	0xffffffff


	//   ....[122]....
        /*047c*/ 	.word	0xffffffff


	//   ....[123]....
        /*0480*/ 	.word	0xffffffff


	//   ....[124]....
        /*0484*/ 	.word	0xffffffff


	//   ....[125]....
        /*0488*/ 	.word	0xffffffff


	//   ....[126]....
        /*048c*/ 	.word	0xffffffff


	//   ....[127]....
        /*0490*/ 	.word	0xffffffff


	//   ....[128]....
        /*0494*/ 	.word	0xffffffff


	//   ....[129]....
        /*0498*/ 	.word	0xffffffff


	//   ....[130]....
        /*049c*/ 	.word	0xffffffff


	//   ....[131]....
        /*04a0*/ 	.word	0xffffffff


	//   ....[132]....
        /*04a4*/ 	.word	0xffffffff


	//   ....[133]....
        /*04a8*/ 	.word	0xffffffff


	//   ....[134]....
        /*04ac*/ 	.word	0xffffffff


	//   ....[135]....
        /*04b0*/ 	.word	0xffffffff


	//   ....[136]....
        /*04b4*/ 	.word	0xffffffff


	//   ....[137]....
        /*04b8*/ 	.word	0xffffffff


	//   ....[138]....
        /*04bc*/ 	.word	0xffffffff


	//   ....[139]....
        /*04c0*/ 	.word	0xffffffff


	//   ....[140]....
        /*04c4*/ 	.word	0xffffffff


	//   ....[141]....
        /*04c8*/ 	.word	0xffffffff


	//   ....[142]....
        /*04cc*/ 	.word	0xffffffff


	//   ....[143]....
        /*04d0*/ 	.word	0xffffffff


	//   ....[144]....
        /*04d4*/ 	.word	0xffffffff


	//   ....[145]....
        /*04d8*/ 	.word	0xffffffff


	//   ....[146]....
        /*04dc*/ 	.word	0xffffffff


	//   ....[147]....
        /*04e0*/ 	.word	0xffffffff


	//   ....[148]....
        /*04e4*/ 	.word	0xffffffff


	//   ....[149]....
        /*04e8*/ 	.word	0xffffffff


	//   ....[150]....
        /*04ec*/ 	.word	0xffffffff


	//   ....[151]....
        /*04f0*/ 	.word	0xffffffff


	//   ....[152]....
        /*04f4*/ 	.word	0xffffffff


	//   ....[153]....
        /*04f8*/ 	.word	0xffffffff


	//   ....[154]....
        /*04fc*/ 	.word	0xffffffff


	//   ....[155]....
        /*0500*/ 	.word	0xffffffff


	//   ....[156]....
        /*0504*/ 	.word	0xffffffff


	//   ....[157]....
        /*0508*/ 	.word	0xffffffff


	//   ....[158]....
        /*050c*/ 	.word	0xffffffff


	//   ....[159]....
        /*0510*/ 	.word	0xffffffff


	//   ....[160]....
        /*0514*/ 	.word	0xffffffff


	//   ....[161]....
        /*0518*/ 	.word	0xffffffff


	//   ....[162]....
        /*051c*/ 	.word	0xffffffff


	//   ....[163]....
        /*0520*/ 	.word	0xffffffff


	//   ....[164]....
        /*0524*/ 	.word	0xffffffff


	//   ....[165]....
        /*0528*/ 	.word	0xffffffff


	//   ....[166]....
        /*052c*/ 	.word	0xffffffff


	//   ....[167]....
        /*0530*/ 	.word	0xffffffff


	//   ....[168]....
        /*0534*/ 	.word	0xffffffff


	//   ....[169]....
        /*0538*/ 	.word	0xffffffff


	//   ....[170]....
        /*053c*/ 	.word	0xffffffff


	//   ....[171]....
        /*0540*/ 	.word	0xffffffff


	//   ....[172]....
        /*0544*/ 	.word	0xffffffff


	//   ....[173]....
        /*0548*/ 	.word	0xffffffff


	//   ....[174]....
        /*054c*/ 	.word	0xffffffff


	//   ....[175]....
        /*0550*/ 	.word	0xffffffff


	//   ....[176]....
        /*0554*/ 	.word	0xffffffff


	//   ....[177]....
        /*0558*/ 	.word	0xffffffff


	//   ....[178]....
        /*055c*/ 	.word	0xffffffff


	//   ....[179]....
        /*0560*/ 	.word	0xffffffff


	//   ....[180]....
        /*0564*/ 	.word	0xffffffff


	//   ....[181]....
        /*0568*/ 	.word	0xffffffff


	//   ....[182]....
        /*056c*/ 	.word	0xffffffff


	//   ....[183]....
        /*0570*/ 	.word	0xffffffff


	//   ....[184]....
        /*0574*/ 	.word	0xffffffff


	//   ....[185]....
        /*0578*/ 	.word	0x0500000f


	//   ....[186]....
        /*057c*/ 	.word	0x0500000f


	//   ....[187]....
        /*0580*/ 	.word	0x0500000f


	//   ....[188]....
        /*0584*/ 	.word	0x0500000f


	//   ....[189]....
        /*0588*/ 	.word	0x0500000f


	//   ....[190]....
        /*058c*/ 	.word	0x0500000f


	//   ....[191]....
        /*0590*/ 	.word	0x0500000f


	//   ....[192]....
        /*0594*/ 	.word	0x0500000f


	//   ....[193]....
        /*0598*/ 	.word	0x0500000f


	//   ....[194]....
        /*059c*/ 	.word	0x0500000f


	//   ....[195]....
        /*05a0*/ 	.word	0x0500000f


	//   ....[196]....
        /*05a4*/ 	.word	0x0500000f


	//   ....[197]....
        /*05a8*/ 	.word	0x0500000f


	//   ....[198]....
        /*05ac*/ 	.word	0x0500000f


	//   ....[199]....
        /*05b0*/ 	.word	0x0500000f


	//   ....[200]....
        /*05b4*/ 	.word	0x0500000f


	//   ....[201]....
        /*05b8*/ 	.word	0x0500000f


	//   ....[202]....
        /*05bc*/ 	.word	0x0500000f


	//   ....[203]....
        /*05c0*/ 	.word	0x0500000f


	//   ....[204]....
        /*05c4*/ 	.word	0x0500000f


	//   ....[205]....
        /*05c8*/ 	.word	0x0500000f


	//   ....[206]....
        /*05cc*/ 	.word	0x0500000f


	//   ....[207]....
        /*05d0*/ 	.word	0x0500000f


	//   ....[208]....
        /*05d4*/ 	.word	0x0500000f


	//   ....[209]....
        /*05d8*/ 	.word	0x0500000f


	//   ....[210]....
        /*05dc*/ 	.word	0x0500000f


	//   ....[211]....
        /*05e0*/ 	.word	0x0500000f


	//   ....[212]....
        /*05e4*/ 	.word	0x0500000f


	//   ....[213]....
        /*05e8*/ 	.word	0x0500000f


	//   ....[214]....
        /*05ec*/ 	.word	0x0500000f


	//   ....[215]....
        /*05f0*/ 	.word	0x0500000f


	//   ....[216]....
        /*05f4*/ 	.word	0x0500000f


	//   ....[217]....
        /*05f8*/ 	.word	0x0500000f


	//   ....[218]....
        /*05fc*/ 	.word	0x0500000f


	//   ....[219]....
        /*0600*/ 	.word	0x0500000f


	//   ....[220]....
        /*0604*/ 	.word	0x0500000f


	//   ....[221]....
        /*0608*/ 	.word	0x0500000f


	//   ....[222]....
        /*060c*/ 	.word	0x0500000f


	//   ....[223]....
        /*0610*/ 	.word	0x0500000f


	//   ....[224]....
        /*0614*/ 	.word	0x0500000f


	//   ....[225]....
        /*0618*/ 	.word	0x0500000f


	//   ....[226]....
        /*061c*/ 	.word	0x0500000f


	//   ....[227]....
        /*0620*/ 	.word	0x0500000f


	//   ....[228]....
        /*0624*/ 	.word	0x0500000f


	//   ....[229]....
        /*0628*/ 	.word	0x0500000f


	//   ....[230]....
        /*062c*/ 	.word	0x0500000f


	//   ....[231]....
        /*0630*/ 	.word	0x0500000f


	//   ....[232]....
        /*0634*/ 	.word	0x0500000f


	//   ....[233]....
        /*0638*/ 	.word	0x0500000f


	//   ....[234]....
        /*063c*/ 	.word	0x0500000f


	//   ....[235]....
        /*0640*/ 	.word	0x0500000f


	//   ....[236]....
        /*0644*/ 	.word	0x0500000f


	//   ....[237]....
        /*0648*/ 	.word	0x0500000f


	//   ....[238]....
        /*064c*/ 	.word	0x0500000f


	//   ....[239]....
        /*0650*/ 	.word	0x0500000f


	//   ....[240]....
        /*0654*/ 	.word	0x0500000f


	//   ....[241]....
        /*0658*/ 	.word	0x0500000f


	//   ....[242]....
        /*065c*/ 	.word	0x0500000f


	//   ....[243]....
        /*0660*/ 	.word	0x0500000f


	//   ....[244]....
        /*0664*/ 	.word	0x0500000f


	//   ....[245]....
        /*0668*/ 	.word	0x0500000f


	//   ....[246]....
        /*066c*/ 	.word	0x0500000f


	//   ....[247]....
        /*0670*/ 	.word	0x0500000f


	//   ....[248]....
        /*0674*/ 	.word	0x0500000f


	//   ....[249]....
        /*0678*/ 	.word	0x0500000f


	//   ....[250]....
        /*067c*/ 	.word	0x0500000f


	//   ....[251]....
        /*0680*/ 	.word	0x0500000f


	//   ....[252]....
        /*0684*/ 	.word	0x0500000f


	//   ....[253]....
        /*0688*/ 	.word	0x0500000f


	//   ....[254]....
        /*068c*/ 	.word	0x0500000f


	//   ....[255]....
        /*0690*/ 	.word	0x0500000f


	//   ....[0]....
        /*0694*/ 	.word	0x0500000f


	//   ....[1]....
        /*0698*/ 	.word	0x0500000f


	//   ....[2]....
        /*069c*/ 	.word	0x0500000f


	//   ....[3]....
        /*06a0*/ 	.word	0x0500000f


	//   ....[4]....
        /*06a4*/ 	.word	0x0500000f


	//   ....[5]....
        /*06a8*/ 	.word	0x0500000f


	//   ....[6]....
        /*06ac*/ 	.word	0x0500000f


	//   ....[7]....
        /*06b0*/ 	.word	0x0500000f


	//   ....[8]....
        /*06b4*/ 	.word	0x0500000f


	//   ....[9]....
        /*06b8*/ 	.word	0x0500000f


	//   ....[10]....
        /*06bc*/ 	.word	0x0500000f


	//   ....[11]....
        /*06c0*/ 	.word	0x0500000f


	//   ....[12]....
        /*06c4*/ 	.word	0x0500000f


	//   ....[13]....
        /*06c8*/ 	.word	0x0500000f


	//   ....[14]....
        /*06cc*/ 	.word	0x0500000f


	//   ....[15]....
        /*06d0*/ 	.word	0x0500000f


	//   ....[16]....
        /*06d4*/ 	.word	0x0500000f


	//   ....[17]....
        /*06d8*/ 	.word	0x0500000f


	//   ....[18]....
        /*06dc*/ 	.word	0x0500000f


	//   ....[19]....
        /*06e0*/ 	.word	0x0500000f


	//   ....[20]....
        /*06e4*/ 	.word	0x0500000f


	//   ....[21]....
        /*06e8*/ 	.word	0x0500000f


	//   ....[22]....
        /*06ec*/ 	.word	0x0500000f


	//   ....[23]....
        /*06f0*/ 	.word	0x0500000f


	//   ....[24]....
        /*06f4*/ 	.word	0x0500000f


	//   ....[25]....
        /*06f8*/ 	.word	0x0500000f


	//   ....[26]....
        /*06fc*/ 	.word	0x0500000f


	//   ....[27]....
        /*0700*/ 	.word	0x0500000f


	//   ....[28]....
        /*0704*/ 	.word	0x0500000f


	//   ....[29]....
        /*0708*/ 	.word	0x0500000f


	//   ....[30]....
        /*070c*/ 	.word	0x0500000f


	//   ....[31]....
        /*0710*/ 	.word	0x0500000f


	//   ....[32]....
        /*0714*/ 	.word	0x0500000f


	//   ....[33]....
        /*0718*/ 	.word	0x0500000f


	//   ....[34]....
        /*071c*/ 	.word	0x0500000f


	//   ....[35]....
        /*0720*/ 	.word	0x0500000f


	//   ....[36]....
        /*0724*/ 	.word	0x0500000f


	//   ....[37]....
        /*0728*/ 	.word	0x0500000f


	//   ....[38]....
        /*072c*/ 	.word	0x0500000f


	//   ....[39]....
        /*0730*/ 	.word	0x0500000f


	//   ....[40]....
        /*0734*/ 	.word	0x0500000f


	//----- nvinfo : EIATTR_COOP_GROUP_INSTR_OFFSETS
	.align		4
.L_474:
        /*0738*/ 	.byte	0x04, 0x28
        /*073a*/ 	.short	(.L_476 - .L_475)


	//   ....[0]....
.L_475:
        /*073c*/ 	.word	0x00000060


	//   ....[1]....
        /*0740*/ 	.word	0x00000140


	//   ....[2]....
        /*0744*/ 	.word	0x00000190


	//   ....[3]....
        /*0748*/ 	.word	0x000003c0


	//   ....[4]....
        /*074c*/ 	.word	0x00000520


	//   ....[5]....
        /*0750*/ 	.word	0x00000640


	//   ....[6]....
        /*0754*/ 	.word	0x000007a0


	//   ....[7]....
        /*0758*/ 	.word	0x00003a50


	//   ....[8]....
        /*075c*/ 	.word	0x00003a60


	//   ....[9]....
        /*0760*/ 	.word	0x000050d0


	//   ....[10]....
        /*0764*/ 	.word	0x000050e0


	//   ....[11]....
        /*0768*/ 	.word	0x000072a0


	//   ....[12]....
        /*076c*/ 	.word	0x000072b0


	//   ....[13]....
        /*0770*/ 	.word	0x00008a80


	//   ....[14]....
        /*0774*/ 	.word	0x00008a90


	//   ....[15]....
        /*0778*/ 	.word	0x0000a460


	//   ....[16]....
        /*077c*/ 	.word	0x0000a470


	//   ....[17]....
        /*0780*/ 	.word	0x0000a700


	//   ....[18]....
        /*0784*/ 	.word	0x0000a710


	//   ....[19]....
        /*0788*/ 	.word	0x0000ac70


	//   ....[20]....
        /*078c*/ 	.word	0x0000ac80


	//   ....[21]....
        /*0790*/ 	.word	0x0000ae00


	//   ....[22]....
        /*0794*/ 	.word	0x0000ae20


	//   ....[23]....
        /*0798*/ 	.word	0x0000b7a0


	//   ....[24]....
        /*079c*/ 	.word	0x0000bea0


	//   ....[25]....
        /*07a0*/ 	.word	0x0000beb0


	//   ....[26]....
        /*07a4*/ 	.word	0x0000bec0


	//   ....[27]....
        /*07a8*/ 	.word	0x0000bed0


	//   ....[28]....
        /*07ac*/ 	.word	0x0000c740


	//   ....[29]....
        /*07b0*/ 	.word	0x0000c750


	//   ....[30]....
        /*07b4*/ 	.word	0x0000c760


	//   ....[31]....
        /*07b8*/ 	.word	0x0000c770


	//   ....[32]....
        /*07bc*/ 	.word	0x0000f850


	//   ....[33]....
        /*07c0*/ 	.word	0x0000f860


	//   ....[34]....
        /*07c4*/ 	.word	0x0000f870


	//   ....[35]....
        /*07c8*/ 	.word	0x0000f880


	//   ....[36]....
        /*07cc*/ 	.word	0x0000ff30


	//   ....[37]....
        /*07d0*/ 	.word	0x0000ff40


	//   ....[38]....
        /*07d4*/ 	.word	0x0000ff50


	//   ....[39]....
        /*07d8*/ 	.word	0x0000ff60


	//   ....[40]....
        /*07dc*/ 	.word	0x000139e0


	//   ....[41]....
        /*07e0*/ 	.word	0x00013c10


	//   ....[42]....
        /*07e4*/ 	.word	0x00014940


	//   ....[43]....
        /*07e8*/ 	.word	0x00014a50


	//   ....[44]....
        /*07ec*/ 	.word	0x00014fc0


	//   ....[45]....
        /*07f0*/ 	.word	0x00015090


	//   ....[46]....
        /*07f4*/ 	.word	0x00016ea0


	//   ....[47]....
        /*07f8*/ 	.word	0x000170b0


	//   ....[48]....
        /*07fc*/ 	.word	0x00017f00


	//   ....[49]....
        /*0800*/ 	.word	0x00018020


	//   ....[50]....
        /*0804*/ 	.word	0x000185e0


	//   ....[51]....
        /*0808*/ 	.word	0x00018660


	//   ....[52]....
        /*080c*/ 	.word	0x0001a6a0


	//   ....[53]....
        /*0810*/ 	.word	0x0001a6b0


	//   ....[54]....
        /*0814*/ 	.word	0x0001a6f0


	//   ....[55]....
        /*0818*/ 	.word	0x0001a700


	//   ....[56]....
        /*081c*/ 	.word	0x0001c4f0


	//   ....[57]....
        /*0820*/ 	.word	0x0001c6b0


	//   ....[58]....
        /*0824*/ 	.word	0x0001d510


	//   ....[59]....
        /*0828*/ 	.word	0x0001d620


	//   ....[60]....
        /*082c*/ 	.word	0x0001dbe0


	//   ....[61]....
        /*0830*/ 	.word	0x0001dc40


	//   ....[62]....
        /*0834*/ 	.word	0x0001ed60


	//   ....[63]....
        /*0838*/ 	.word	0x0001ede0


	//   ....[64]....
        /*083c*/ 	.word	0x0001ee00


	//   ....[65]....
        /*0840*/ 	.word	0x0001ee10


	//   ....[66]....
        /*0844*/ 	.word	0x0001feb0


	//   ....[67]....
        /*0848*/ 	.word	0x0001fef0


	//   ....[68]....
        /*084c*/ 	.word	0x0001ff30


	//   ....[69]....
        /*0850*/ 	.word	0x0001ff70


	//   ....[70]....
        /*0854*/ 	.word	0x00020510


	//   ....[71]....
        /*0858*/ 	.word	0x00020520


	//   ....[72]....
        /*085c*/ 	.word	0x000205e0


	//   ....[73]....
        /*0860*/ 	.word	0x00020600


	//   ....[74]....
        /*0864*/ 	.word	0x000206c0


	//   ....[75]....
        /*0868*/ 	.word	0x000206e0


	//   ....[76]....
        /*086c*/ 	.word	0x000207b0


	//   ....[77]....
        /*0870*/ 	.word	0x000207d0


	//   ....[78]....
        /*0874*/ 	.word	0x00020ff0


	//   ....[79]....
        /*0878*/ 	.word	0x00021010


	//   ....[80]....
        /*087c*/ 	.word	0x000210d0


	//   ....[81]....
        /*0880*/ 	.word	0x000210f0


	//   ....[82]....
        /*0884*/ 	.word	0x000211b0


	//   ....[83]....
        /*0888*/ 	.word	0x000211d0


	//   ....[84]....
        /*088c*/ 	.word	0x000212a0


	//   ....[85]....
        /*0890*/ 	.word	0x000212c0


	//   ....[86]....
        /*0894*/ 	.word	0x00021410


	//   ....[87]....
        /*0898*/ 	.word	0x000215c0


	//   ....[88]....
        /*089c*/ 	.word	0x000215f0


	//   ....[89]....
        /*08a0*/ 	.word	0x00021620


	//   ....[90]....
        /*08a4*/ 	.word	0x00021650


	//   ....[91]....
        /*08a8*/ 	.word	0x00021680


	//   ....[92]....
        /*08ac*/ 	.word	0x000216b0


	//   ....[93]....
        /*08b0*/ 	.word	0x00021820


	//   ....[94]....
        /*08b4*/ 	.word	0x00021850


	//   ....[95]....
        /*08b8*/ 	.word	0x00021880


	//   ....[96]....
        /*08bc*/ 	.word	0x000218b0


	//   ....[97]....
        /*08c0*/ 	.word	0x000218e0


	//   ....[98]....
        /*08c4*/ 	.word	0x00021910


	//   ....[99]....
        /*08c8*/ 	.word	0x000219a0


	//   ....[100]....
        /*08cc*/ 	.word	0x00021a00


	//   ....[101]....
        /*08d0*/ 	.word	0x00021a90


	//   ....[102]....
        /*08d4*/ 	.word	0x00022b30


	//   ....[103]....
        /*08d8*/ 	.word	0x00024ea0


	//   ....[104]....
        /*08dc*/ 	.word	0x00024ec0


	//   ....[105]....
        /*08e0*/ 	.word	0x00024f70


	//   ....[106]....
        /*08e4*/ 	.word	0x00024f90


	//   ....[107]....
        /*08e8*/ 	.word	0x00025030


	//   ....[108]....
        /*08ec*/ 	.word	0x00025050


	//   ....[109]....
        /*08f0*/ 	.word	0x000250f0


	//   ....[110]....
        /*08f4*/ 	.word	0x00025110


	//   ....[111]....
        /*08f8*/ 	.word	0x000251b0


	//   ....[112]....
        /*08fc*/ 	.word	0x000251d0


	//   ....[113]....
        /*0900*/ 	.word	0x000251e0


	//   ....[114]....
        /*0904*/ 	.word	0x00025270


	//   ....[115]....
        /*0908*/ 	.word	0x00025a30


	//   ....[116]....
        /*090c*/ 	.word	0x00025a60


	//   ....[117]....
        /*0910*/ 	.word	0x00025a90


	//   ....[118]....
        /*0914*/ 	.word	0x00025b40


	//   ....[119]....
        /*0918*/ 	.word	0x00025b50


	//   ....[120]....
        /*091c*/ 	.word	0x00025c00


	//   ....[121]....
        /*0920*/ 	.word	0x00025c10


	//   ....[122]....
        /*0924*/ 	.word	0x00025cc0


	//   ....[123]....
        /*0928*/ 	.word	0x00025cd0


	//   ....[124]....
        /*092c*/ 	.word	0x00025d80


	//   ....[125]....
        /*0930*/ 	.word	0x00025d90


	//   ....[126]....
        /*0934*/ 	.word	0x00025e40


	//   ....[127]....
        /*0938*/ 	.word	0x00025e50


	//   ....[128]....
        /*093c*/ 	.word	0x00025ef0


	//   ....[129]....
        /*0940*/ 	.word	0x00025f00


	//   ....[130]....
        /*0944*/ 	.word	0x00025f10


	//   ....[131]....
        /*0948*/ 	.word	0x00026700


	//   ....[132]....
        /*094c*/ 	.word	0x00026710


	//   ....[133]....
        /*0950*/ 	.word	0x00026720


	//   ....[134]....
        /*0954*/ 	.word	0x000267b0


	//   ....[135]....
        /*0958*/ 	.word	0x000267c0


	//   ....[136]....
        /*095c*/ 	.word	0x00026820


	//   ....[137]....
        /*0960*/ 	.word	0x00026850


	//   ....[138]....
        /*0964*/ 	.word	0x00026890


	//   ....[139]....
        /*0968*/ 	.word	0x000268c0


	//   ....[140]....
        /*096c*/ 	.word	0x00026900


	//   ....[141]....
        /*0970*/ 	.word	0x00026930


	//   ....[142]....
        /*0974*/ 	.word	0x00026970


	//   ....[143]....
        /*0978*/ 	.word	0x00026bf0


	//   ....[144]....
        /*097c*/ 	.word	0x00026c10


	//   ....[145]....
        /*0980*/ 	.word	0x00026ca0


	//   ....[146]....
        /*0984*/ 	.word	0x00026cb0


	//   ....[147]....
        /*0988*/ 	.word	0x00026d20


	//   ....[148]....
        /*098c*/ 	.word	0x00026d30


	//   ....[149]....
        /*0990*/ 	.word	0x00026da0


	//   ....[150]....
        /*0994*/ 	.word	0x00026db0


	//   ....[151]....
        /*0998*/ 	.word	0x00026e20


	//   ....[152]....
        /*099c*/ 	.word	0x00026e30


	//   ....[153]....
        /*09a0*/ 	.word	0x00026e40


	//   ....[154]....
        /*09a4*/ 	.word	0x00026eb0


	//   ....[155]....
        /*09a8*/ 	.word	0x00027450


	//   ....[156]....
        /*09ac*/ 	.word	0x00027480


	//   ....[157]....
        /*09b0*/ 	.word	0x000274a0


	//   ....[158]....
        /*09b4*/ 	.word	0x000274b0


	//   ....[159]....
        /*09b8*/ 	.word	0x000274f0


	//   ....[160]....
        /*09bc*/ 	.word	0x00027510


	//   ....[161]....
        /*09c0*/ 	.word	0x00027580


	//   ....[162]....
        /*09c4*/ 	.word	0x000275a0


	//   ....[163]....
        /*09c8*/ 	.word	0x00027600


	//   ....[164]....
        /*09cc*/ 	.word	0x00027620


	//   ....[165]....
        /*09d0*/ 	.word	0x00027670


	//   ....[166]....
        /*09d4*/ 	.word	0x00027690


	//   ....[167]....
        /*09d8*/ 	.word	0x00027a80


	//   ....[168]....
        /*09dc*/ 	.word	0x00027ab0


	//   ....[169]....
        /*09e0*/ 	.word	0x00027ae0


	//   ....[170]....
        /*09e4*/ 	.word	0x00027b10


	//   ....[171]....
        /*09e8*/ 	.word	0x00027b40


	//   ....[172]....
        /*09ec*/ 	.word	0x00027b70


	//   ....[173]....
        /*09f0*/ 	.word	0x00027ba0


	//   ....[174]....
        /*09f4*/ 	.word	0x00027bd0


	//   ....[175]....
        /*09f8*/ 	.word	0x00027d50


	//   ....[176]....
        /*09fc*/ 	.word	0x00027d80


	//   ....[177]....
        /*0a00*/ 	.word	0x00027db0


	//   ....[178]....
        /*0a04*/ 	.word	0x00027de0


	//   ....[179]....
        /*0a08*/ 	.word	0x00027e10


	//   ....[180]....
        /*0a0c*/ 	.word	0x00027e40


	//   ....[181]....
        /*0a10*/ 	.word	0x00027f00


	//   ....[182]....
        /*0a14*/ 	.word	0x00027f20


	//   ....[183]....
        /*0a18*/ 	.word	0x00027f90


	//   ....[184]....
        /*0a1c*/ 	.word	0x00028630


	//   ....[185]....
        /*0a20*/ 	.word	0x00028970


	//   ....[186]....
        /*0a24*/ 	.word	0x00028a00


	//   ....[187]....
        /*0a28*/ 	.word	0x00028aa0


	//   ....[188]....
        /*0a2c*/ 	.word	0x00028b30


	//   ....[189]....
        /*0a30*/ 	.word	0x00028c20


	//   ....[190]....
        /*0a34*/ 	.word	0x00028cb0


	//   ....[191]....
        /*0a38*/ 	.word	0x00028d50


	//   ....[192]....
        /*0a3c*/ 	.word	0x00028de0


	//   ....[193]....
        /*0a40*/ 	.word	0x00028ed0


	//   ....[194]....
        /*0a44*/ 	.word	0x00028f60


	//   ....[195]....
        /*0a48*/ 	.word	0x00029000


	//   ....[196]....
        /*0a4c*/ 	.word	0x00029090


	//   ....[197]....
        /*0a50*/ 	.word	0x00029180


	//   ....[198]....
        /*0a54*/ 	.word	0x00029210


	//   ....[199]....
        /*0a58*/ 	.word	0x00029260


	//   ....[200]....
        /*0a5c*/ 	.word	0x000292b0


	//   ....[201]....
        /*0a60*/ 	.word	0x00029340


	//   ....[202]....
        /*0a64*/ 	.word	0x000293d0


	//   ....[203]....
        /*0a68*/ 	.word	0x00029420


	//   ....[204]....
        /*0a6c*/ 	.word	0x00029470


	//   ....[205]....
        /*0a70*/ 	.word	0x00029560


	//   ....[206]....
        /*0a74*/ 	.word	0x000295f0


	//   ....[207]....
        /*0a78*/ 	.word	0x00029640


	//   ....[208]....
        /*0a7c*/ 	.word	0x00029690


	//   ....[209]....
        /*0a80*/ 	.word	0x00029720


	//   ....[210]....
        /*0a84*/ 	.word	0x000297b0


	//   ....[211]....
        /*0a88*/ 	.word	0x00029800


	//   ....[212]....
        /*0a8c*/ 	.word	0x00029850


	//   ....[213]....
        /*0a90*/ 	.word	0x00029bf0


	//   ....[214]....
        /*0a94*/ 	.word	0x00029ed0


	//   ....[215]....
        /*0a98*/ 	.word	0x00029fc0


	//   ....[216]....
        /*0a9c*/ 	.word	0x0002a060


	//   ....[217]....
        /*0aa0*/ 	.word	0x0002a0c0


	//   ....[218]....
        /*0aa4*/ 	.word	0x0002a1d0


	//   ....[219]....
        /*0aa8*/ 	.word	0x0002a240


	//   ....[220]....
        /*0aac*/ 	.word	0x0002a350


	//   ....[221]....
        /*0ab0*/ 	.word	0x0002a3c0


	//   ....[222]....
        /*0ab4*/ 	.word	0x0002a4d0


	//   ....[223]....
        /*0ab8*/ 	.word	0x0002a540


	//   ....[224]....
        /*0abc*/ 	.word	0x0002a650


	//   ....[225]....
        /*0ac0*/ 	.word	0x0002a6c0


	//   ....[226]....
        /*0ac4*/ 	.word	0x0002a760


	//   ....[227]....
        /*0ac8*/ 	.word	0x0002a870


	//   ....[228]....
        /*0acc*/ 	.word	0x0002a8e0


	//   ....[229]....
        /*0ad0*/ 	.word	0x0002a940


	//   ....[230]....
        /*0ad4*/ 	.word	0x0002aa60


	//   ....[231]....
        /*0ad8*/ 	.word	0x0002aac0


	//   ....[232]....
        /*0adc*/ 	.word	0x0002abe0


	//   ....[233]....
        /*0ae0*/ 	.word	0x0002ac40


	//   ....[234]....
        /*0ae4*/ 	.word	0x0002ad60


	//   ....[235]....
        /*0ae8*/ 	.word	0x0002adc0


	//   ....[236]....
        /*0aec*/ 	.word	0x0002aee0


	//   ....[237]....
        /*0af0*/ 	.word	0x0002af40


	//   ....[238]....
        /*0af4*/ 	.word	0x0002b060


	//   ....[239]....
        /*0af8*/ 	.word	0x0002b0c0


	//   ....[240]....
        /*0afc*/ 	.word	0x0002b1d0


	//   ....[241]....
        /*0b00*/ 	.word	0x0002b230


	//   ....[242]....
        /*0b04*/ 	.word	0x0002b330


	//   ....[243]....
        /*0b08*/ 	.word	0x0002b460


	//   ....[244]....
        /*0b0c*/ 	.word	0x0002b510


	//   ....[245]....
        /*0b10*/ 	.word	0x0002b590


	//   ....[246]....
        /*0b14*/ 	.word	0x0002b670


	//   ....[247]....
        /*0b18*/ 	.word	0x0002b6d0


	//   ....[248]....
        /*0b1c*/ 	.word	0x0002b7a0


	//   ....[249]....
        /*0b20*/ 	.word	0x0002b800


	//   ....[250]....
        /*0b24*/ 	.word	0x0002b8d0


	//   ....[251]....
        /*0b28*/ 	.word	0x0002b930


	//   ....[252]....
        /*0b2c*/ 	.word	0x0002ba00


	//   ....[253]....
        /*0b30*/ 	.word	0x0002ba60


	//   ....[254]....
        /*0b34*/ 	.word	0x0002bb30


	//   ....[255]....
        /*0b38*/ 	.word	0x0002bc20


	//   ....[0]....
        /*0b3c*/ 	.word	0x0002bcc0


	//   ....[1]....
        /*0b40*/ 	.word	0x0002bd20


	//   ....[2]....
        /*0b44*/ 	.word	0x0002be10


	//   ....[3]....
        /*0b48*/ 	.word	0x0002be70


	//   ....[4]....
        /*0b4c*/ 	.word	0x0002bf50


	//   ....[5]....
        /*0b50*/ 	.word	0x0002bfb0


	//   ....[6]....
        /*0b54*/ 	.word	0x0002c090


	//   ....[7]....
        /*0b58*/ 	.word	0x0002c0f0


	//   ....[8]....
        /*0b5c*/ 	.word	0x0002c1d0


	//   ....[9]....
        /*0b60*/ 	.word	0x0002c230


	//   ....[10]....
        /*0b64*/ 	.word	0x0002c300


	//   ....[11]....
        /*0b68*/ 	.word	0x0002c430


	//   ....[12]....
        /*0b6c*/ 	.word	0x0002c530


	//   ....[13]....
        /*0b70*/ 	.word	0x0002c5c0


	//   ....[14]....
        /*0b74*/ 	.word	0x0002c690


	//   ....[15]....
        /*0b78*/ 	.word	0x0002c6f0


	//   ....[16]....
        /*0b7c*/ 	.word	0x0002c7c0


	//   ....[17]....
        /*0b80*/ 	.word	0x0002c820


	//   ....[18]....
        /*0b84*/ 	.word	0x0002c900


	//   ....[19]....
        /*0b88*/ 	.word	0x0002c960


	//   ....[20]....
        /*0b8c*/ 	.word	0x0002ca30


	//   ....[21]....
        /*0b90*/ 	.word	0x0002ca90


	//   ....[22]....
        /*0b94*/ 	.word	0x0002cb50


	//   ....[23]....
        /*0b98*/ 	.word	0x0002cbe0


	//   ....[24]....
        /*0b9c*/ 	.word	0x0002cc80


	//   ....[25]....
        /*0ba0*/ 	.word	0x0002cda0


	//   ....[26]....
        /*0ba4*/ 	.word	0x0002ce10


	//   ....[27]....
        /*0ba8*/ 	.word	0x0002ce80


	//   ....[28]....
        /*0bac*/ 	.word	0x0002cef0


	//   ....[29]....
        /*0bb0*/ 	.word	0x0002cf60


	//   ....[30]....
        /*0bb4*/ 	.word	0x0002cfe0


	//   ....[31]....
        /*0bb8*/ 	.word	0x0002d070


	//   ....[32]....
        /*0bbc*/ 	.word	0x0002d100


	//   ....[33]....
        /*0bc0*/ 	.word	0x0002d170


	//   ....[34]....
        /*0bc4*/ 	.word	0x0002d1e0


	//   ....[35]....
        /*0bc8*/ 	.word	0x0002d250


	//   ....[36]....
        /*0bcc*/ 	.word	0x0002d2d0


	//   ....[37]....
        /*0bd0*/ 	.word	0x0002d340


	//   ....[38]....
        /*0bd4*/ 	.word	0x0002d3e0


	//   ....[39]....
        /*0bd8*/ 	.word	0x0002d470


	//   ....[40]....
        /*0bdc*/ 	.word	0x0002d590


	//----- nvinfo : EIATTR_REG_RECONFIG
	.align		4
.L_476:
        /*0be0*/ 	.byte	0x01, 0x54
	.zero		2


	//----- nvinfo : EIATTR_SYSCALL_OFFSETS
	.align		4
        /*0be4*/ 	.byte	0x04, 0x46
        /*0be6*/ 	.short	(.L_478 - .L_477)


	//   ....[0]....
.L_477:
        /*0be8*/ 	.word	0x00001e00


	//   ....[1]....
        /*0bec*/ 	.word	0x00001f50


	//   ....[2]....
        /*0bf0*/ 	.word	0x0000b940


	//   ....[3]....
        /*0bf4*/ 	.word	0x0000bc60


	//   ....[4]....
        /*0bf8*/ 	.word	0x000243c0


	//   ....[5]....
        /*0bfc*/ 	.word	0x00024510


	//   ....[6]....
        /*0c00*/ 	.word	0x00024600


	//   ....[7]....
        /*0c04*/ 	.word	0x00025630


	//----- nvinfo : EIATTR_MBARRIER_INSTR_OFFSETS
	.align		4
.L_478:
        /*0c08*/ 	.byte	0x04, 0x39
        /*0c0a*/ 	.short	(.L_480 - .L_479)


	//   ....[0]....
.L_479:
        /*0c0c*/ 	.word	0x00000270
        /*0c10*/ 	.word	0x000000ff
        /*0c14*/ 	.word	0x0002a800
        /*0c18*/ 	.short	0x0100
        /*0c1a*/ 	.byte	0x08
	.zero		1


	//   ....[1]....
        /*0c1c*/ 	.word	0x00000280
        /*0c20*/ 	.word	0x000000ff
        /*0c24*/ 	.word	0x0002a820
        /*0c28*/ 	.short	0x0100
        /*0c2a*/ 	.byte	0x08
	.zero		1


	//   ....[2]....
        /*0c2c*/ 	.word	0x00000370
        /*0c30*/ 	.word	0x000000ff
        /*0c34*/ 	.word	0x0002a830
        /*0c38*/ 	.short	0x0100
        /*0c3a*/ 	.byte	0x08
	.zero		1


	//   ....[3]....
        /*0c3c*/ 	.word	0x00000380
        /*0c40*/ 	.word	0x000000ff
        /*0c44*/ 	.word	0x0002a840
        /*0c48*/ 	.short	0x0100
        /*0c4a*/ 	.byte	0x08
	.zero		1


	//   ....[4]....
        /*0c4c*/ 	.word	0x00000390
        /*0c50*/ 	.word	0x000000ff
        /*0c54*/ 	.word	0x0002a838
        /*0c58*/ 	.short	0x0100
        /*0c5a*/ 	.byte	0x08
	.zero		1


	//   ....[5]....
        /*0c5c*/ 	.word	0x000003a0
        /*0c60*/ 	.word	0x000000ff
        /*0c64*/ 	.word	0x0002a848
        /*0c68*/ 	.short	0x0100
        /*0c6a*/ 	.byte	0x08
	.zero		1


	//   ....[6]....
        /*0c6c*/ 	.word	0x000004d0
        /*0c70*/ 	.word	0x000000ff
        /*0c74*/ 	.word	0x0002a850
        /*0c78*/ 	.short	0x0100
        /*0c7a*/ 	.byte	0x08
	.zero		1


	//   ....[7]....
        /*0c7c*/ 	.word	0x000004e0
        /*0c80*/ 	.word	0x000000ff
        /*0c84*/ 	.word	0x0002a860
        /*0c88*/ 	.short	0x0100
        /*0c8a*/ 	.byte	0x08
	.zero		1


	//   ....[8]....
        /*0c8c*/ 	.word	0x000004f0
        /*0c90*/ 	.word	0x000000ff
        /*0c94*/ 	.word	0x0002a858
        /*0c98*/ 	.short	0x0100
        /*0c9a*/ 	.byte	0x08
	.zero		1


	//   ....[9]....
        /*0c9c*/ 	.word	0x00000500
        /*0ca0*/ 	.word	0x000000ff
        /*0ca4*/ 	.word	0x0002a868
        /*0ca8*/ 	.short	0x0100
        /*0caa*/ 	.byte	0x08
	.zero		1


	//   ....[10]....
        /*0cac*/ 	.word	0x000005f0
        /*0cb0*/ 	.word	0x000000ff
        /*0cb4*/ 	.word	0x0002a870
        /*0cb8*/ 	.short	0x0100
        /*0cba*/ 	.byte	0x06
	.zero		1


	//   ....[11]....
        /*0cbc*/ 	.word	0x00000600
        /*0cc0*/ 	.word	0x000000ff
        /*0cc4*/ 	.word	0x0002a880
        /*0cc8*/ 	.short	0x0100
        /*0cca*/ 	.byte	0x06
	.zero		1


	//   ....[12]....
        /*0ccc*/ 	.word	0x00000610
        /*0cd0*/ 	.word	0x000000ff
        /*0cd4*/ 	.word	0x0002a878
        /*0cd8*/ 	.short	0x0100
        /*0cda*/ 	.byte	0x06
	.zero		1


	//   ....[13]....
        /*0cdc*/ 	.word	0x00000620
        /*0ce0*/ 	.word	0x000000ff
        /*0ce4*/ 	.word	0x0002a888
        /*0ce8*/ 	.short	0x0100
        /*0cea*/ 	.byte	0x06
	.zero		1


	//   ....[14]....
        /*0cec*/ 	.word	0x00000750
        /*0cf0*/ 	.word	0x000000ff
        /*0cf4*/ 	.word	0x0002a890
        /*0cf8*/ 	.short	0x0100
        /*0cfa*/ 	.byte	0x08
	.zero		1


	//   ....[15]....
        /*0cfc*/ 	.word	0x00000760
        /*0d00*/ 	.word	0x000000ff
        /*0d04*/ 	.word	0x0002a8a0
        /*0d08*/ 	.short	0x0100
        /*0d0a*/ 	.byte	0x08
	.zero		1


	//   ....[16]....
        /*0d0c*/ 	.word	0x00000770
        /*0d10*/ 	.word	0x000000ff
        /*0d14*/ 	.word	0x0002a898
        /*0d18*/ 	.short	0x0100
        /*0d1a*/ 	.byte	0x08
	.zero		1


	//   ....[17]....
        /*0d1c*/ 	.word	0x00000780
        /*0d20*/ 	.word	0x000000ff
        /*0d24*/ 	.word	0x0002a8a8
        /*0d28*/ 	.short	0x0100
        /*0d2a*/ 	.byte	0x08
	.zero		1


	//   ....[18]....
        /*0d2c*/ 	.word	0x000008b0
        /*0d30*/ 	.word	0x000000ff
        /*0d34*/ 	.word	0x0002a8b0
        /*0d38*/ 	.short	0x0100
        /*0d3a*/ 	.byte	0x08
	.zero		1


	//   ....[19]....
        /*0d3c*/ 	.word	0x000008c0
        /*0d40*/ 	.word	0x000000ff
        /*0d44*/ 	.word	0x0002a8c0
        /*0d48*/ 	.short	0x0100
        /*0d4a*/ 	.byte	0x08
	.zero		1


	//   ....[20]....
        /*0d4c*/ 	.word	0x000008d0
        /*0d50*/ 	.word	0x000000ff
        /*0d54*/ 	.word	0x0002a8b8
        /*0d58*/ 	.short	0x0100
        /*0d5a*/ 	.byte	0x08
	.zero		1


	//   ....[21]....
        /*0d5c*/ 	.word	0x000008e0
        /*0d60*/ 	.word	0x000000ff
        /*0d64*/ 	.word	0x0002a8c8
        /*0d68*/ 	.short	0x0100
        /*0d6a*/ 	.byte	0x08
	.zero		1


	//   ....[22]....
        /*0d6c*/ 	.word	0x00003a00
        /*0d70*/ 	.word	0x00000056
        /*0d74*/ 	.word	0x0002a890
        /*0d78*/ 	.short	0x010a
        /*0d7a*/ 	.byte	0x3f
	.zero		1


	//   ....[23]....
        /*0d7c*/ 	.word	0x00007240
        /*0d80*/ 	.word	0x00000056
        /*0d84*/ 	.word	0x0002a890
        /*0d88*/ 	.short	0x010a
        /*0d8a*/ 	.byte	0x3f
	.zero		1


	//   ....[24]....
        /*0d8c*/ 	.word	0x0000a2a0
        /*0d90*/ 	.word	0x00000056
        /*0d94*/ 	.word	0x0002a890
        /*0d98*/ 	.short	0x010a
        /*0d9a*/ 	.byte	0x3f
	.zero		1


	//   ....[25]....
        /*0d9c*/ 	.word	0x0000aa60
        /*0da0*/ 	.word	0x0000000b
        /*0da4*/ 	.word	0x00000000
        /*0da8*/ 	.short	0x0101
        /*0daa*/ 	.byte	0x3f
	.zero		1


	//   ....[26]....
        /*0dac*/ 	.word	0x0000aaa0
        /*0db0*/ 	.word	0x00000056
        /*0db4*/ 	.word	0x0002a8b0
        /*0db8*/ 	.short	0x010a
        /*0dba*/ 	.byte	0x3f
	.zero		1


	//   ....[27]....
        /*0dbc*/ 	.word	0x0000b050
        /*0dc0*/ 	.word	0x00000056
        /*0dc4*/ 	.word	0x00000000
        /*0dc8*/ 	.short	0x0101
        /*0dca*/ 	.byte	0x3f
	.zero		1


	//   ....[28]....
        /*0dcc*/ 	.word	0x0000b9c0
        /*0dd0*/ 	.word	0x00000012
        /*0dd4*/ 	.word	0x0002a800
        /*0dd8*/ 	.short	0x010a
        /*0dda*/ 	.byte	0x3f
	.zero		1


	//   ....[29]....
        /*0ddc*/ 	.word	0x0000ba10
        /*0de0*/ 	.word	0x00000012
        /*0de4*/ 	.word	0x0002a800
        /*0de8*/ 	.short	0x010a
        /*0dea*/ 	.byte	0x3f
	.zero		1


	//   ....[30]....
        /*0dec*/ 	.word	0x0000ce30
        /*0df0*/ 	.word	0x00000012
        /*0df4*/ 	.word	0x0002a800
        /*0df8*/ 	.short	0x010a
        /*0dfa*/ 	.byte	0x3f
	.zero		1


	//   ....[31]....
        /*0dfc*/ 	.word	0x000103d0
        /*0e00*/ 	.word	0x00000012
        /*0e04*/ 	.word	0x0002a800
        /*0e08*/ 	.short	0x010a
        /*0e0a*/ 	.byte	0x3f
	.zero		1


	//   ....[32]....
        /*0e0c*/ 	.word	0x00012f80
        /*0e10*/ 	.word	0x00000009
        /*0e14*/ 	.word	0x0002a830
        /*0e18*/ 	.short	0x010a
        /*0e1a*/ 	.byte	0x3f
	.zero		1


	//   ....[33]....
        /*0e1c*/ 	.word	0x00012fc0
        /*0e20*/ 	.word	0x00000009
        /*0e24*/ 	.word	0x0002a830
        /*0e28*/ 	.short	0x010a
        /*0e2a*/ 	.byte	0x3f
	.zero		1


	//   ....[34]....
        /*0e2c*/ 	.word	0x00013a30
        /*0e30*/ 	.word	0x00000003
        /*0e34*/ 	.word	0x00000000
        /*0e38*/ 	.short	0x0101
        /*0e3a*/ 	.byte	0x3f
	.zero		1


	//   ....[35]....
        /*0e3c*/ 	.word	0x00015e50
        /*0e40*/ 	.word	0x00000005
        /*0e44*/ 	.word	0x0002a830
        /*0e48*/ 	.short	0x010a
        /*0e4a*/ 	.byte	0x3f
	.zero		1


	//   ....[36]....
        /*0e4c*/ 	.word	0x00015ec0
        /*0e50*/ 	.word	0x00000005
        /*0e54*/ 	.word	0x0002a830
        /*0e58*/ 	.short	0x010a
        /*0e5a*/ 	.byte	0x3f
	.zero		1


	//   ....[37]....
        /*0e5c*/ 	.word	0x00016a50
        /*0e60*/ 	.word	0x0000000e
        /*0e64*/ 	.word	0x0002a850
        /*0e68*/ 	.short	0x010a
        /*0e6a*/ 	.byte	0x3f
	.zero		1


	//   ....[38]....
        /*0e6c*/ 	.word	0x00016af0
        /*0e70*/ 	.word	0x0000000e
        /*0e74*/ 	.word	0x0002a850
        /*0e78*/ 	.short	0x010a
        /*0e7a*/ 	.byte	0x3f
	.zero		1


	//   ....[39]....
        /*0e7c*/ 	.word	0x00016e60
        /*0e80*/ 	.word	0x00000005
        /*0e84*/ 	.word	0x00000000
        /*0e88*/ 	.short	0x0101
        /*0e8a*/ 	.byte	0x3f
	.zero		1


	//   ....[40]....
        /*0e8c*/ 	.word	0x00018e80
        /*0e90*/ 	.word	0x00000003
        /*0e94*/ 	.word	0x00000000
        /*0e98*/ 	.short	0x0101
        /*0e9a*/ 	.byte	0x3f
	.zero		1


	//   ....[41]....
        /*0e9c*/ 	.word	0x00019410
        /*0ea0*/ 	.word	0x0000000f
        /*0ea4*/ 	.word	0x0002a830
        /*0ea8*/ 	.short	0x010a
        /*0eaa*/ 	.byte	0x3f
	.zero		1


	//   ....[42]....
        /*0eac*/ 	.word	0x00019480
        /*0eb0*/ 	.word	0x0000000f
        /*0eb4*/ 	.word	0x0002a830
        /*0eb8*/ 	.short	0x010a
        /*0eba*/ 	.byte	0x3f
	.zero		1


	//   ....[43]....
        /*0ebc*/ 	.word	0x0001a010
        /*0ec0*/ 	.word	0x0000000a
        /*0ec4*/ 	.word	0x0002a850
        /*0ec8*/ 	.short	0x010a
        /*0eca*/ 	.byte	0x3f
	.zero		1


	//   ....[44]....
        /*0ecc*/ 	.word	0x0001a0b0
        /*0ed0*/ 	.word	0x0000000a
        /*0ed4*/ 	.word	0x0002a850
        /*0ed8*/ 	.short	0x010a
        /*0eda*/ 	.byte	0x3f
	.zero		1


	//   ....[45]....
        /*0edc*/ 	.word	0x0001af10
        /*0ee0*/ 	.word	0x00000007
        /*0ee4*/ 	.word	0x00000000
        /*0ee8*/ 	.short	0x0101
        /*0eea*/ 	.byte	0x3f
	.zero		1


	//   ....[46]....
        /*0eec*/ 	.word	0x0001b190
        /*0ef0*/ 	.word	0x0000006b
        /*0ef4*/ 	.word	0x00000000
        /*0ef8*/ 	.short	0x0101
        /*0efa*/ 	.byte	0x3f
	.zero		1


	//   ....[47]....
        /*0efc*/ 	.word	0x0001b460
        /*0f00*/ 	.word	0x0000000e
        /*0f04*/ 	.word	0x0002a830
        /*0f08*/ 	.short	0x010a
        /*0f0a*/ 	.byte	0x3f
	.zero		1


	//   ....[48]....
        /*0f0c*/ 	.word	0x0001b4d0
        /*0f10*/ 	.word	0x0000000e
        /*0f14*/ 	.word	0x0002a830
        /*0f18*/ 	.short	0x010a
        /*0f1a*/ 	.byte	0x3f
	.zero		1


	//   ....[49]....
        /*0f1c*/ 	.word	0x0001c060
        /*0f20*/ 	.word	0x0000000c
        /*0f24*/ 	.word	0x0002a850
        /*0f28*/ 	.short	0x010a
        /*0f2a*/ 	.byte	0x3f
	.zero		1


	//   ....[50]....
        /*0f2c*/ 	.word	0x0001c100
        /*0f30*/ 	.word	0x0000000c
        /*0f34*/ 	.word	0x0002a850
        /*0f38*/ 	.short	0x010a
        /*0f3a*/ 	.byte	0x3f
	.zero		1


	//   ....[51]....
        /*0f3c*/ 	.word	0x0001c510
        /*0f40*/ 	.word	0x00000003
        /*0f44*/ 	.word	0x00000000
        /*0f48*/ 	.short	0x0101
        /*0f4a*/ 	.byte	0x3f
	.zero		1


	//   ....[52]....
        /*0f4c*/ 	.word	0x0001e480
        /*0f50*/ 	.word	0x0000000b
        /*0f54*/ 	.word	0x00000000
        /*0f58*/ 	.short	0x0101
        /*0f5a*/ 	.byte	0x3f
	.zero		1


	//   ....[53]....
        /*0f5c*/ 	.word	0x0001ea60
        /*0f60*/ 	.word	0x0000000d
        /*0f64*/ 	.word	0x0002a850
        /*0f68*/ 	.short	0x010a
        /*0f6a*/ 	.byte	0x3f
	.zero		1


	//   ....[54]....
        /*0f6c*/ 	.word	0x0001eb00
        /*0f70*/ 	.word	0x0000000d
        /*0f74*/ 	.word	0x0002a850
        /*0f78*/ 	.short	0x010a
        /*0f7a*/ 	.byte	0x3f
	.zero		1


	//   ....[55]....
        /*0f7c*/ 	.word	0x0001f000
        /*0f80*/ 	.word	0x00000003
        /*0f84*/ 	.word	0x00000000
        /*0f88*/ 	.short	0x0101
        /*0f8a*/ 	.byte	0x3f
	.zero		1


	//   ....[56]....
        /*0f8c*/ 	.word	0x00020500
        /*0f90*/ 	.word	0x00000000
        /*0f94*/ 	.word	0x00000000
        /*0f98*/ 	.short	0x0101
        /*0f9a*/ 	.byte	0x3f
	.zero		1


	//   ....[57]....
        /*0f9c*/ 	.word	0x00022c10
        /*0fa0*/ 	.word	0x00000017
        /*0fa4*/ 	.word	0x0002a820
        /*0fa8*/ 	.short	0x010a
        /*0faa*/ 	.byte	0x3f
	.zero		1


	//   ....[58]....
        /*0fac*/ 	.word	0x00022ca0
        /*0fb0*/ 	.word	0x00000003
        /*0fb4*/ 	.word	0x0002a8a0
        /*0fb8*/ 	.short	0x010a
        /*0fba*/ 	.byte	0x3f
	.zero		1


	//   ....[59]....
        /*0fbc*/ 	.word	0x000230e0
        /*0fc0*/ 	.word	0x00000003
        /*0fc4*/ 	.word	0x0002a8c0
        /*0fc8*/ 	.short	0x010a
        /*0fca*/ 	.byte	0x3f
	.zero		1


	//   ....[60]....
        /*0fcc*/ 	.word	0x00023510
        /*0fd0*/ 	.word	0x0000000b
        /*0fd4*/ 	.word	0x0002a8a0
        /*0fd8*/ 	.short	0x010a
        /*0fda*/ 	.byte	0x3f
	.zero		1


	//   ....[61]....
        /*0fdc*/ 	.word	0x00023940
        /*0fe0*/ 	.word	0x0000000b
        /*0fe4*/ 	.word	0x0002a8c0
        /*0fe8*/ 	.short	0x010a
        /*0fea*/ 	.byte	0x3f
	.zero		1


	//   ....[62]....
        /*0fec*/ 	.word	0x00024c50
        /*0ff0*/ 	.word	0x00000007
        /*0ff4*/ 	.word	0x0002a840
        /*0ff8*/ 	.short	0x010a
        /*0ffa*/ 	.byte	0x3f
	.zero		1


	//   ....[63]....
        /*0ffc*/ 	.word	0x00025330
        /*1000*/ 	.word	0x00000007
        /*1004*/ 	.word	0x0002a830
        /*1008*/ 	.short	0x0107
        /*100a*/ 	.byte	0x3f
	.zero		1


	//   ....[64]....
        /*100c*/ 	.word	0x000253e0
        /*1010*/ 	.word	0x00000007
        /*1014*/ 	.word	0x0002a830
        /*1018*/ 	.short	0x0101
        /*101a*/ 	.byte	0x3f
	.zero		1


	//   ....[65]....
        /*101c*/ 	.word	0x00026070
        /*1020*/ 	.word	0x00000017
        /*1024*/ 	.word	0x0002a800
        /*1028*/ 	.short	0x0107
        /*102a*/ 	.byte	0x3f
	.zero		1


	//   ....[66]....
        /*102c*/ 	.word	0x00026180
        /*1030*/ 	.word	0x00000017
        /*1034*/ 	.word	0x0002a800
        /*1038*/ 	.short	0x0101
        /*103a*/ 	.byte	0x3f
	.zero		1


	//   ....[67]....
        /*103c*/ 	.word	0x000261a0
        /*1040*/ 	.word	0x00000017
        /*1044*/ 	.word	0x0002a820
        /*1048*/ 	.short	0x010a
        /*104a*/ 	.byte	0x3f
	.zero		1


	//   ....[68]....
        /*104c*/ 	.word	0x00026510
        /*1050*/ 	.word	0x00000005
        /*1054*/ 	.word	0x0002a840
        /*1058*/ 	.short	0x010a
        /*105a*/ 	.byte	0x3f
	.zero		1


	//   ....[69]....
        /*105c*/ 	.word	0x00026a10
        /*1060*/ 	.word	0x00000005
        /*1064*/ 	.word	0x0002a830
        /*1068*/ 	.short	0x0107
        /*106a*/ 	.byte	0x3f
	.zero		1


	//   ....[70]....
        /*106c*/ 	.word	0x00026ac0
        /*1070*/ 	.word	0x00000005
        /*1074*/ 	.word	0x0002a830
        /*1078*/ 	.short	0x0101
        /*107a*/ 	.byte	0x3f
	.zero		1


	//   ....[71]....
        /*107c*/ 	.word	0x00026b20
        /*1080*/ 	.word	0x00000005
        /*1084*/ 	.word	0x0002a860
        /*1088*/ 	.short	0x010a
        /*108a*/ 	.byte	0x3f
	.zero		1


	//   ....[72]....
        /*108c*/ 	.word	0x00026f90
        /*1090*/ 	.word	0x00000005
        /*1094*/ 	.word	0x0002a850
        /*1098*/ 	.short	0x0107
        /*109a*/ 	.byte	0x3f
	.zero		1


	//   ....[73]....
        /*109c*/ 	.word	0x000270d0
        /*10a0*/ 	.word	0x00000005
        /*10a4*/ 	.word	0x0002a850
        /*10a8*/ 	.short	0x0101
        /*10aa*/ 	.byte	0x3f
	.zero		1


	//   ....[74]....
        /*10ac*/ 	.word	0x00027360
        /*10b0*/ 	.word	0x00000000
        /*10b4*/ 	.word	0x0002a860
        /*10b8*/ 	.short	0x010a
        /*10ba*/ 	.byte	0x3f
	.zero		1


	//   ....[75]....
        /*10bc*/ 	.word	0x000277d0
        /*10c0*/ 	.word	0x00000000
        /*10c4*/ 	.word	0x0002a850
        /*10c8*/ 	.short	0x0107
        /*10ca*/ 	.byte	0x3f
	.zero		1


	//   ....[76]....
        /*10cc*/ 	.word	0x00027890
        /*10d0*/ 	.word	0x00000000
        /*10d4*/ 	.word	0x0002a850
        /*10d8*/ 	.short	0x0101
        /*10da*/ 	.byte	0x3f
	.zero		1


	//   ....[77]....
        /*10dc*/ 	.word	0x000285b0
        /*10e0*/ 	.word	0x00000005
        /*10e4*/ 	.word	0x0002a820
        /*10e8*/ 	.short	0x010a
        /*10ea*/ 	.byte	0x3f
	.zero		1


	//   ....[78]....
        /*10ec*/ 	.word	0x00028740
        /*10f0*/ 	.word	0x00000003
        /*10f4*/ 	.word	0x0002a840
        /*10f8*/ 	.short	0x010a
        /*10fa*/ 	.byte	0x3f
	.zero		1


	//   ....[79]....
        /*10fc*/ 	.word	0x000287e0
        /*1100*/ 	.word	0x0000001b
        /*1104*/ 	.word	0x0002a840
        /*1108*/ 	.short	0x010a
        /*110a*/ 	.byte	0x3f
	.zero		1


	//   ....[80]....
        /*110c*/ 	.word	0x00028820
        /*1110*/ 	.word	0x00000003
        /*1114*/ 	.word	0x0002a860
        /*1118*/ 	.short	0x010a
        /*111a*/ 	.byte	0x3f
	.zero		1


	//   ....[81]....
        /*111c*/ 	.word	0x00028860
        /*1120*/ 	.word	0x0000001b
        /*1124*/ 	.word	0x0002a860
        /*1128*/ 	.short	0x010a
        /*112a*/ 	.byte	0x3f
	.zero		1


	//   ....[82]....
        /*112c*/ 	.word	0x000288c0
        /*1130*/ 	.word	0x00000056
        /*1134*/ 	.word	0x0002a890
        /*1138*/ 	.short	0x010a
        /*113a*/ 	.byte	0x3f
	.zero		1


	//   ....[83]....
        /*113c*/ 	.word	0x00028b70
        /*1140*/ 	.word	0x00000056
        /*1144*/ 	.word	0x0002a890
        /*1148*/ 	.short	0x010a
        /*114a*/ 	.byte	0x3f
	.zero		1


	//   ....[84]....
        /*114c*/ 	.word	0x00028e20
        /*1150*/ 	.word	0x00000056
        /*1154*/ 	.word	0x0002a890
        /*1158*/ 	.short	0x010a
        /*115a*/ 	.byte	0x3f
	.zero		1


	//   ....[85]....
        /*115c*/ 	.word	0x000290d0
        /*1160*/ 	.word	0x00000056
        /*1164*/ 	.word	0x0002a8b0
        /*1168*/ 	.short	0x010a
        /*116a*/ 	.byte	0x3f
	.zero		1


	//   ....[86]....
        /*116c*/ 	.word	0x000294b0
        /*1170*/ 	.word	0x00000012
        /*1174*/ 	.word	0x0002a800
        /*1178*/ 	.short	0x010a
        /*117a*/ 	.byte	0x3f
	.zero		1


	//   ....[87]....
        /*117c*/ 	.word	0x00029890
        /*1180*/ 	.word	0x00000012
        /*1184*/ 	.word	0x0002a800
        /*1188*/ 	.short	0x010a
        /*118a*/ 	.byte	0x3f
	.zero		1


	//   ....[88]....
        /*118c*/ 	.word	0x000298e0
        /*1190*/ 	.word	0x00000009
        /*1194*/ 	.word	0x0002a830
        /*1198*/ 	.short	0x010a
        /*119a*/ 	.byte	0x3f
	.zero		1


	//   ....[89]....
        /*119c*/ 	.word	0x00029930
        /*11a0*/ 	.word	0x00000005
        /*11a4*/ 	.word	0x0002a830
        /*11a8*/ 	.short	0x010a
        /*11aa*/ 	.byte	0x3f
	.zero		1


	//   ....[90]....
        /*11ac*/ 	.word	0x00029980
        /*11b0*/ 	.word	0x0000000e
        /*11b4*/ 	.word	0x0002a850
        /*11b8*/ 	.short	0x010a
        /*11ba*/ 	.byte	0x3f
	.zero		1


	//   ....[91]....
        /*11bc*/ 	.word	0x000299d0
        /*11c0*/ 	.word	0x0000000f
        /*11c4*/ 	.word	0x0002a830
        /*11c8*/ 	.short	0x010a
        /*11ca*/ 	.byte	0x3f
	.zero		1


	//   ....[92]....
        /*11cc*/ 	.word	0x00029a20
        /*11d0*/ 	.word	0x0000000a
        /*11d4*/ 	.word	0x0002a850
        /*11d8*/ 	.short	0x010a
        /*11da*/ 	.byte	0x3f
	.zero		1


	//   ....[93]....
        /*11dc*/ 	.word	0x00029a70
        /*11e0*/ 	.word	0x0000000e
        /*11e4*/ 	.word	0x0002a830
        /*11e8*/ 	.short	0x010a
        /*11ea*/ 	.byte	0x3f
	.zero		1


	//   ....[94]....
        /*11ec*/ 	.word	0x00029ac0
        /*11f0*/ 	.word	0x0000000c
        /*11f4*/ 	.word	0x0002a850
        /*11f8*/ 	.short	0x010a
        /*11fa*/ 	.byte	0x3f
	.zero		1


	//   ....[95]....
        /*11fc*/ 	.word	0x00029b10
        /*1200*/ 	.word	0x0000000d
        /*1204*/ 	.word	0x0002a850
        /*1208*/ 	.short	0x010a
        /*120a*/ 	.byte	0x3f
	.zero		1


	//   ....[96]....
        /*120c*/ 	.word	0x00029cb0
        /*1210*/ 	.word	0x00000017
        /*1214*/ 	.word	0x0002a820
        /*1218*/ 	.short	0x010a
        /*121a*/ 	.byte	0x3f
	.zero		1


	//   ....[97]....
        /*121c*/ 	.word	0x00029d00
        /*1220*/ 	.word	0x00000003
        /*1224*/ 	.word	0x0002a8a0
        /*1228*/ 	.short	0x010a
        /*122a*/ 	.byte	0x3f
	.zero		1


	//   ....[98]....
        /*122c*/ 	.word	0x00029d50
        /*1230*/ 	.word	0x00000003
        /*1234*/ 	.word	0x0002a8c0
        /*1238*/ 	.short	0x010a
        /*123a*/ 	.byte	0x3f
	.zero		1


	//   ....[99]....
        /*123c*/ 	.word	0x00029da0
        /*1240*/ 	.word	0x0000000b
        /*1244*/ 	.word	0x0002a8a0
        /*1248*/ 	.short	0x010a
        /*124a*/ 	.byte	0x3f
	.zero		1


	//   ....[100]....
        /*124c*/ 	.word	0x00029df0
        /*1250*/ 	.word	0x0000000b
        /*1254*/ 	.word	0x0002a8c0
        /*1258*/ 	.short	0x010a
        /*125a*/ 	.byte	0x3f
	.zero		1


	//   ....[101]....
        /*125c*/ 	.word	0x00029f10
        /*1260*/ 	.word	0x00000007
        /*1264*/ 	.word	0x0002a840
        /*1268*/ 	.short	0x010a
        /*126a*/ 	.byte	0x3f
	.zero		1


	//   ....[102]....
        /*126c*/ 	.word	0x0002b360
        /*1270*/ 	.word	0x00000017
        /*1274*/ 	.word	0x0002a820
        /*1278*/ 	.short	0x010a
        /*127a*/ 	.byte	0x3f
	.zero		1


	//   ....[103]....
        /*127c*/ 	.word	0x0002b3b0
        /*1280*/ 	.word	0x00000005
        /*1284*/ 	.word	0x0002a840
        /*1288*/ 	.short	0x010a
        /*128a*/ 	.byte	0x3f
	.zero		1


	//   ....[104]....
        /*128c*/ 	.word	0x0002bb70
        /*1290*/ 	.word	0x00000005
        /*1294*/ 	.word	0x0002a860
        /*1298*/ 	.short	0x010a
        /*129a*/ 	.byte	0x3f
	.zero		1


	//   ....[105]....
        /*129c*/ 	.word	0x0002c380
        /*12a0*/ 	.word	0x00000000
        /*12a4*/ 	.word	0x0002a860
        /*12a8*/ 	.short	0x010a
        /*12aa*/ 	.byte	0x3f
	.zero		1


	//   ....[106]....
        /*12ac*/ 	.word	0x0002d4b0
        /*12b0*/ 	.word	0x00000005
        /*12b4*/ 	.word	0x0002a820
        /*12b8*/ 	.short	0x010a
        /*12ba*/ 	.byte	0x3f
	.zero		1


	//   ....[107]....
        /*12bc*/ 	.word	0x0002d650
        /*12c0*/ 	.word	0x00000003
        /*12c4*/ 	.word	0x0002a840
        /*12c8*/ 	.short	0x010a
        /*12ca*/ 	.byte	0x3f
	.zero		1


	//   ....[108]....
        /*12cc*/ 	.word	0x0002d6a0
        /*12d0*/ 	.word	0x0000001b
        /*12d4*/ 	.word	0x0002a840
        /*12d8*/ 	.short	0x010a
        /*12da*/ 	.byte	0x3f
	.zero		1


	//   ....[109]....
        /*12dc*/ 	.word	0x0002d6f0
        /*12e0*/ 	.word	0x00000003
        /*12e4*/ 	.word	0x0002a860
        /*12e8*/ 	.short	0x010a
        /*12ea*/ 	.byte	0x3f
	.zero		1


	//----- nvinfo : EIATTR_NUM_MBARRIERS
	.align		4
.L_480:
        /*12ec*/ 	.byte	0x03, 0x38
        /*12ee*/ 	.short	0x0016


	//----- nvinfo : EIATTR_EXIT_INSTR_OFFSETS
	.align		4
        /*12f0*/ 	.byte	0x04, 0x1c
        /*12f2*/ 	.short	(.L_482 - .L_481)


	//   ....[0]....
.L_481:
        /*12f4*/ 	.word	0x000288b0


	//----- nvinfo : EIATTR_MAX_THREADS
	.align		4
.L_482:
        /*12f8*/ 	.byte	0x04, 0x05
        /*12fa*/ 	.short	(.L_484 - .L_483)
.L_483:
        /*12fc*/ 	.word	0x00000180
        /*1300*/ 	.word	0x00000001
        /*1304*/ 	.word	0x00000001


	//----- nvinfo : EIATTR_CRS_STACK_SIZE
	.align		4
.L_484:
        /*1308*/ 	.byte	0x04, 0x1e
        /*130a*/ 	.short	(.L_486 - .L_485)
.L_485:
        /*130c*/ 	.word	0x00000000


	//----- nvinfo : EIATTR_CBANK_PARAM_SIZE
	.align		4
.L_486:
        /*1310*/ 	.byte	0x03, 0x19
        /*1312*/ 	.short	0x0af0


	//----- nvinfo : EIATTR_PARAM_CBANK
	.align		4
        /*1314*/ 	.byte	0x04, 0x0a
        /*1316*/ 	.short	(.L_488 - .L_487)
	.align		4
.L_487:
        /*1318*/ 	.word	index@(.nv.constant0._ZN7cutlass13device_kernelIN5flash11enable_sm90INS1_16FlashAttnFwdSm90INS1_25CollectiveMainloopFwdSm90ILi2EN4cute5tupleIJNS5_1CILi1EEES8_S8_EEENS6_IJNS7_ILi128EEENS7_ILi96EEENS7_ILi192EEEEEELi128ENS_10bfloat16_tEfNS_4arch4Sm90ELb0ELb1ELb0ELb1ELb1ELb1ELb0ELb1ELb1ELb1ELb0ELb0EEENS1_21CollectiveEpilogueFwdINS6_IJSA_SA_SB_EEES9_SE_SG_Li256ELb1ELb1ELb0ELb0EEENS1_36VarlenDynamicPersistentTileSchedulerILi128ELi96ELi256ELi128ELb0ELb1ELb1ELb1ELb0ELb1EEEEEEEEEvNT_6ParamsE)
        /*131c*/ 	.short	0x0210
        /*131e*/ 	.short	0x0af0


	//----- nvinfo : EIATTR_SW_WAR
	.align		4
.L_488:
        /*1320*/ 	.byte	0x04, 0x36
        /*1322*/ 	.short	(.L_490 - .L_489)
.L_489:
        /*1324*/ 	.word	0x00000008
.L_490:


//--------------------- .nv.info._ZN7cutlass13device_kernelIN5flash11enable_sm90INS1_16FlashAttnFwdSm90INS1_25CollectiveMainloopFwdSm90ILi2EN4cute5tupleIJNS5_1CILi1EEES8_S8_EEENS6_IJNS7_ILi128EEENS7_ILi96EEENS7_ILi192EEEEEELi128ENS_10bfloat16_tEfNS_4arch4Sm90ELb1ELb0ELb0ELb0ELb1ELb0ELb0ELb1ELb1ELb1ELb0ELb0EEENS1_21CollectiveEpilogueFwdINS6_IJSA_SA_SB_EEES9_SE_SG_Li256ELb0ELb1ELb0ELb0EEENS1_30DynamicPersistentTileSchedulerILi256ELi128ELb0ELb1ELb1EEEEEEEEEvNT_6ParamsE --------------------------
	.section	.nv.info._ZN7cutlass13device_kernelIN5flash11enable_sm90INS1_16FlashAttnFwdSm90INS1_25CollectiveMainloopFwdSm90ILi2EN4cute5tupleIJNS5_1CILi1EEES8_S8_EEENS6_IJNS7_ILi128EEENS7_ILi96EEENS7_ILi192EEEEEELi128ENS_10bfloat16_tEfNS_4arch4Sm90ELb1ELb0ELb0ELb0ELb1ELb0ELb0ELb1ELb1ELb1ELb0ELb0EEENS1_21CollectiveEpilogueFwdINS6_IJSA_SA_SB_EEES9_SE_SG_Li256ELb0ELb1ELb0ELb0EEENS1_30DynamicPersistentTileSchedulerILi256ELi128ELb0ELb1ELb1EEEEEEEEEvNT_6ParamsE,"",@"SHT_CUDA_INFO"
	.sectionflags	@""
	.align	4


	//----- nvinfo : EIATTR_CUDA_API_VERSION
	.align		4
        /*0000*/ 	.byte	0x04, 0x37
        /*0002*/ 	.short	(.L_492 - .L_491)
.L_491:
        /*0004*/ 	.word	0x00000082


	//----- nvinfo : EIATTR_KPARAM_INFO
	.align		4
.L_492:
        /*0008*/ 	.byte	0x04, 0x17
        /*000a*/ 	.short	(.L_494 - .L_493)
.L_493:
        /*000c*/ 	.word	0x00000000
        /*0010*/ 	.short	0x0000
        /*0012*/ 	.short	0x0070
        /*0014*/ 	.byte	0x00, 0xf0, 0x01, 0x2a


	//----- nvinfo : EIATTR_SPARSE_MMA_MASK
	.align		4
.L_494:
        /*0018*/ 	.byte	0x03, 0x50
        /*001a*/ 	.short	0x0000


	//----- nvinfo : EIATTR_MAXREG_COUNT
	.align		4
        /*001c*/ 	.byte	0x03, 0x1b
        /*001e*/ 	.short	0x00a8


	//----- nvinfo : EIATTR_NUM_BARRIERS
	.align		4
        /*0020*/ 	.byte	0x02, 0x4c
        /*0022*/ 	.byte	0x09
	.zero		1


	//----- nvinfo : EIATTR_EXTERNS
	.align		4
        /*0024*/ 	.byte	0x04, 0x0f
        /*0026*/ 	.short	(.L_496 - .L_495)


	//   ....[0]....
	.align		4
.L_495:
        /*0028*/ 	.word	index@(__assertfail)


	//----- nvinfo : EIATTR_ANNOTATIONS
	.align		4
.L_496:
        /*002c*/ 	.byte	0x04, 0x55
        /*002e*/ 	.short	(.L_498 - .L_497)


	//   ....[0]....
.L_497:
        /*0030*/ 	.word	0x00000001
        /*0034*/ 	.byte	0xa0, 0x08, 0x00, 0x00, 0x01, 0x00, 0x00, 0x00, 0x60, 0x09, 0x00, 0x00, 0x01, 0x00, 0x00, 0x00
        /*0044*/ 	.byte	0xf0, 0x9f, 0x00, 0x00, 0x01, 0x00, 0x00, 0x00, 0x90, 0xa0, 0x00, 0x00, 0x01, 0x00, 0x00, 0x00
        /*0054*/ 	.byte	0x20, 0xa1, 0x00, 0x00, 0x01, 0x00, 0x00, 0x00, 0x60, 0xc4, 0x00, 0x00, 0x01, 0x00, 0x00, 0x00
        /*0064*/ 	.byte	0x80, 0xc4, 0x00, 0x00, 0x01, 0x00, 0x00, 0x00, 0xd0, 0xdc, 0x00, 0x00, 0x01, 0x00, 0x00, 0x00
        /*0074*/ 	.byte	0x70, 0xde, 0x00, 0x00


	//----- nvinfo : EIATTR_MERCURY_ISA_VERSION
	.align		4
.L_498:
        /*0078*/ 	.byte	0x03, 0x5f
        /*007a*/ 	.short	0x0101


	//----- nvinfo : EIATTR_INT_WARP_WIDE_INSTR_OFFSETS
	.align		4
        /*007c*/ 	.byte	0x04, 0x31
        /*007e*/ 	.short	(.L_500 - .L_499)


	//   ....[0]....
.L_499:
        /*0080*/ 	.word	0x000000c0


	//   ....[1]....
        /*0084*/ 	.word	0x000000d0


	//   ....[2]....
        /*0088*/ 	.word	0x00000170


	//   ....[3]....
        /*008c*/ 	.word	0x0000a960


	//   ....[4]....
        /*0090*/ 	.word	0x0000a9f0


	//   ....[5]....
        /*0094*/ 	.word	0x0000d4f0


	//   ....[6]....
        /*0098*/ 	.word	0x0000d580


	//----- nvinfo : EIATTR_COOP_GROUP_MASK_REGIDS
	.align		4
.L_500:
        /*009c*/ 	.byte	0x04, 0x29
        /*009e*/ 	.short	(.L_502 - .L_501)


	//   ....[0]....
.L_501:
        /*00a0*/ 	.word	0xffffffff


	//   ....[1]....
        /*00a4*/ 	.word	0xffffffff


	//   ....[2]....
        /*00a8*/ 	.word	0xffffffff


	//   ....[3]....
        /*00ac*/ 	.word	0xffffffff


	//   ....[4]....
        /*00b0*/ 	.word	0xffffffff


	//   ....[5]....
        /*00b4*/ 	.word	0xffffffff


	//   ....[6]....
        /*00b8*/ 	.word	0xffffffff


	//   ....[7]....
        /*00bc*/ 	.word	0xffffffff


	//   ....[8]....
        /*00c0*/ 	.word	0xffffffff


	//   ....[9]....
        /*00c4*/ 	.word	0xffffffff


	//   ....[10]....
        /*00c8*/ 	.word	0xffffffff


	//   ....[11]....
        /*00cc*/ 	.word	0xffffffff


	//   ....[12]....
        /*00d0*/ 	.word	0xffffffff


	//   ....[13]....
        /*00d4*/ 	.word	0xffffffff


	//   ....[14]....
        /*00d8*/ 	.word	0xffffffff


	//   ....[15]....
        /*00dc*/ 	.word	0xffffffff


	//   ....[16]....
        /*00e0*/ 	.word	0xffffffff


	//   ....[17]....
        /*00e4*/ 	.word	0xffffffff


	//   ....[18]....
        /*00e8*/ 	.word	0xffffffff


	//   ....[19]....
        /*00ec*/ 	.word	0xffffffff


	//   ....[20]....
        /*00f0*/ 	.word	0xffffffff


	//   ....[21]....
        /*00f4*/ 	.word	0xffffffff


	//   ....[22]....
        /*00f8*/ 	.word	0xffffffff


	//   ....[23]....
        /*00fc*/ 	.word	0xffffffff


	//   ....[24]....
        /*0100*/ 	.word	0xffffffff


	//   ....[25]....
        /*0104*/ 	.word	0xffffffff


	//   ....[26]....
        /*0108*/ 	.word	0xffffffff


	//   ....[27]....
        /*010c*/ 	.word	0xffffffff


	//   ....[28]....
        /*0110*/ 	.word	0xffffffff


	//   ....[29]....
        /*0114*/ 	.word	0xffffffff


	//   ....[30]....
        /*0118*/ 	.word	0xffffffff


	//   ....[31]....
        /*011c*/ 	.word	0xffffffff


	//   ....[32]....
        /*0120*/ 	.word	0xffffffff


	//   ....[33]....
        /*0124*/ 	.word	0xffffffff


	//   ....[34]....
        /*0128*/ 	.word	0xffffffff


	//   ....[35]....
        /*012c*/ 	.word	0xffffffff


	//   ....[36]....
        /*0130*/ 	.word	0xffffffff


	//   ....[37]....
        /*0134*/ 	.word	0xffffffff


	//   ....[38]....
        /*0138*/ 	.word	0xffffffff


	//   ....[39]....
        /*013c*/ 	.word	0xffffffff


	//   ....[40]....
        /*0140*/ 	.word	0xffffffff


	//   ....[41]....
        /*0144*/ 	.word	0xffffffff


	//   ....[42]....
        /*0148*/ 	.word	0xffffffff


	//   ....[43]....
        /*014c*/ 	.word	0xffffffff


	//   ....[44]....
        /*0150*/ 	.word	0xffffffff


	//   ....[45]....
        /*0154*/ 	.word	0xffffffff


	//   ....[46]....
        /*0158*/ 	.word	0xffffffff


	//   ....[47]....
        /*015c*/ 	.word	0xffffffff


	//   ....[48]....
        /*0160*/ 	.word	0xffffffff


	//   ....[49]....
        /*0164*/ 	.word	0xffffffff


	//   ....[50]....
        /*0168*/ 	.word	0xffffffff


	//   ....[51]....
        /*016c*/ 	.word	0xffffffff


	//   ....[52]....
        /*0170*/ 	.word	0xffffffff


	//   ....[53]....
        /*0174*/ 	.word	0xffffffff


	//   ....[54]....
        /*0178*/ 	.word	0xffffffff


	//   ....[55]....
        /*017c*/ 	.word	0xffffffff


	//   ....[56]....
        /*0180*/ 	.word	0xffffffff


	//   ....[57]....
        /*0184*/ 	.word	0xffffffff


	//   ....[58]....
        /*0188*/ 	.word	0xffffffff


	//   ....[59]....
        /*018c*/ 	.word	0xffffffff


	//   ....[60]....
        /*0190*/ 	.word	0xffffffff


	//   ....[61]....
        /*0194*/ 	.word	0xffffffff


	//   ....[62]....
        /*0198*/ 	.word	0xffffffff


	//   ....[63]....
        /*019c*/ 	.word	0xffffffff


	//   ....[64]....
        /*01a0*/ 	.word	0xffffffff


	//   ....[65]....
        /*01a4*/ 	.word	0xffffffff


	//   ....[66]....
        /*01a8*/ 	.word	0xffffffff


	//   ....[67]....
        /*01ac*/ 	.word	0xffffffff


	//   ....[68]....
        /*01b0*/ 	.word	0xffffffff


	//   ....[69]....
        /*01b4*/ 	.word	0xffffffff


	//   ....[70]....
        /*01b8*/ 	.word	0xffffffff


	//   ....[71]....
        /*01bc*/ 	.word	0xffffffff


	//   ....[72]....
        /*01c0*/ 	.word	0xffffffff


	//   ....[73]....
        /*01c4*/ 	.word	0xffffffff


	//   ....[74]....
        /*01c8*/ 	.word	0xffffffff


	//   ....[75]....
        /*01cc*/ 	.word	0xffffffff


	//   ....[76]....
        /*01d0*/ 	.word	0xffffffff


	//   ....[77]....
        /*01d4*/ 	.word	0xffffffff


	//   ....[78]....
        /*01d8*/ 	.word	0xffffffff


	//   ....[79]....
        /*01dc*/ 	.word	0xffffffff


	//   ....[80]....
        /*01e0*/ 	.word	0xffffffff


	//   ....[81]....
        /*01e4*/ 	.word	0xffffffff


	//   ....[82]....
        /*01e8*/ 	.word	0xffffffff


	//   ....[83]....
        /*01ec*/ 	.word	0xffffffff


	//   ....[84]....
        /*01f0*/ 	.word	0xffffffff


	//   ....[85]....
        /*01f4*/ 	.word	0xffffffff


	//   ....[86]....
        /*01f8*/ 	.word	0xffffffff


	//   ....[87]....
        /*01fc*/ 	.word	0xffffffff


	//   ....[88]....
        /*0200*/ 	.word	0xffffffff


	//   ....[89]....
        /*0204*/ 	.word	0xffffffff


	//   ....[90]....
        /*0208*/ 	.word	0xffffffff


	//   ....[91]....
        /*020c*/ 	.word	0xffffffff


	//   ....[92]....
        /*0210*/ 	.word	0xffffffff


	//   ....[93]....
        /*0214*/ 	.word	0xffffffff


	//   ....[94]....
        /*0218*/ 	.word	0xffffffff


	//   ....[95]....
        /*021c*/ 	.word	0xffffffff


	//   ....[96]....
        /*0220*/ 	.word	0xffffffff


	//   ....[97]....
        /*0224*/ 	.word	0xffffffff


	//   ....[98]....
        /*0228*/ 	.word	0xffffffff


	//   ....[99]....
        /*022c*/ 	.word	0xffffffff


	//   ....[100]....
        /*0230*/ 	.word	0xffffffff


	//   ....[101]....
        /*0234*/ 	.word	0xffffffff


	//   ....[102]....
        /*0238*/ 	.word	0xffffffff


	//   ....[103]....
        /*023c*/ 	.word	0xffffffff


	//   ....[104]....
        /*0240*/ 	.word	0xffffffff


	//   ....[105]....
        /*0244*/ 	.word	0xffffffff


	//   ....[106]....
        /*0248*/ 	.word	0xffffffff


	//   ....[107]....
        /*024c*/ 	.word	0xffffffff


	//   ....[108]....
        /*0250*/ 	.word	0xffffffff


	//   ....[109]....
        /*0254*/ 	.word	0xffffffff


	//   ....[110]....
        /*0258*/ 	.word	0xffffffff


	//   ....[111]....
        /*025c*/ 	.word	0xffffffff


	//   ....[112]....
        /*0260*/ 	.word	0xffffffff


	//   ....[113]....
        /*0264*/ 	.word	0xffffffff


	//   ....[114]....
        /*0268*/ 	.word	0x0500000f


	//   ....[115]....
        /*026c*/ 	.word	0x0500000f


	//   ....[116]....
        /*0270*/ 	.word	0x0500000f


	//   ....[117]....
        /*0274*/ 	.word	0x0500000f


	//   ....[118]....
        /*0278*/ 	.word	0x0500000f


	//   ....[119]....
        /*027c*/ 	.word	0x0500000f


	//   ....[120]....
        /*0280*/ 	.word	0x0500000f


	//   ....[121]....
        /*0284*/ 	.word	0x0500000f


	//   ....[122]....
        /*0288*/ 	.word	0x0500000f


	//   ....[123]....
        /*028c*/ 	.word	0x0500000f


	//   ....[124]....
        /*0290*/ 	.word	0x0500000f


	//   ....[125]....
        /*0294*/ 	.word	0x0500000f


	//   ....[126]....
        /*0298*/ 	.word	0x0500000f


	//   ....[127]....
        /*029c*/ 	.word	0x0500000f


	//   ....[128]....
        /*02a0*/ 	.word	0x0500000f


	//   ....[129]....
        /*02a4*/ 	.word	0x0500000f


	//   ....[130]....
        /*02a8*/ 	.word	0x0500000f


	//   ....[131]....
        /*02ac*/ 	.word	0x0500000f


	//   ....[132]....
        /*02b0*/ 	.word	0x0500000f


	//   ....[133]....
        /*02b4*/ 	.word	0x0500000f


	//   ....[134]....
        /*02b8*/ 	.word	0x0500000f


	//   ....[135]....
        /*02bc*/ 	.word	0x0500000f


	//   ....[136]....
        /*02c0*/ 	.word	0x0500000f


	//   ....[137]....
        /*02c4*/ 	.word	0x0500000f


	//   ....[138]....
        /*02c8*/ 	.word	0x0500000f


	//   ....[139]....
        /*02cc*/ 	.word	0x0500000f


	//   ....[140]....
        /*02d0*/ 	.word	0x0500000f


	//   ....[141]....
        /*02d4*/ 	.word	0x0500000f


	//   ....[142]....
        /*02d8*/ 	.word	0x0500000f


	//   ....[143]....
        /*02dc*/ 	.word	0x0500000f


	//   ....[144]....
        /*02e0*/ 	.word	0x0500000f


	//   ....[145]....
        /*02e4*/ 	.word	0x0500000f


	//   ....[146]....
        /*02e8*/ 	.word	0x0500000f


	//   ....[147]....
        /*02ec*/ 	.word	0x0500000f


	//   ....[148]....
        /*02f0*/ 	.word	0x0500000f


	//   ....[149]....
        /*02f4*/ 	.word	0x0500000f


	//   ....[150]....
        /*02f8*/ 	.word	0x0500000f


	//   ....[151]....
        /*02fc*/ 	.word	0x0500000f


	//   ....[152]....
        /*0300*/ 	.word	0x0500000f


	//   ....[153]....
        /*0304*/ 	.word	0x0500000f


	//   ....[154]....
        /*0308*/ 	.word	0x0500000f


	//   ....[155]....
        /*030c*/ 	.word	0x0500000f


	//   ....[156]....
        /*0310*/ 	.word	0x0500000f


	//   ....[157]....
        /*0314*/ 	.word	0x0500000f


	//   ....[158]....
        /*0318*/ 	.word	0x0500000f


	//   ....[159]....
        /*031c*/ 	.word	0x0500000f


	//   ....[160]....
        /*0320*/ 	.word	0x0500000f


	//   ....[161]....
        /*0324*/ 	.word	0x0500000f


	//   ....[162]....
        /*0328*/ 	.word	0x0500000f


	//   ....[163]....
        /*032c*/ 	.word	0x0500000f


	//   ....[164]....
        /*0330*/ 	.word	0x0500000f


	//   ....[165]....
        /*0334*/ 	.word	0x0500000f


	//   ....[166]....
        /*0338*/ 	.word	0x0500000f


	//   ....[167]....
        /*033c*/ 	.word	0x0500000f


	//   ....[168]....
        /*0340*/ 	.word	0x0500000f


	//   ....[169]....
        /*0344*/ 	.word	0x0500000f


	//   ....[170]....
        /*0348*/ 	.word	0x0500000f


	//   ....[171]....
        /*034c*/ 	.word	0x0500000f


	//   ....[172]....
        /*0350*/ 	.word	0x0500000f


	//   ....[173]....
        /*0354*/ 	.word	0x0500000f


	//   ....[174]....
        /*0358*/ 	.word	0x0500000f


	//   ....[175]....
        /*035c*/ 	.word	0x0500000f


	//   ....[176]....
        /*0360*/ 	.word	0x0500000f


	//   ....[177]....
        /*0364*/ 	.word	0x0500000f


	//   ....[178]....
        /*0368*/ 	.word	0x0500000f


	//   ....[179]....
        /*036c*/ 	.word	0x0500000f


	//   ....[180]....
        /*0370*/ 	.word	0x0500000f


	//----- nvinfo : EIATTR_COOP_GROUP_INSTR_OFFSETS
	.align		4
.L_502:
        /*0374*/ 	.byte	0x04, 0x28
        /*0376*/ 	.short	(.L_504 - .L_503)


	//   ....[0]....
.L_503:
        /*0378*/ 	.word	0x00000070


	//   ....[1]....
        /*037c*/ 	.word	0x000000b0


	//   ....[2]....
        /*0380*/ 	.word	0x000002d0


	//   ....[3]....
        /*0384*/ 	.word	0x00000430


	//   ....[4]....
        /*0388*/ 	.word	0x00000550


	//   ....[5]....
        /*038c*/ 	.word	0x000006b0


	//   ....[6]....
        /*0390*/ 	.word	0x000013e0


	//   ....[7]....
        /*0394*/ 	.word	0x00001dc0


	//   ....[8]....
        /*0398*/ 	.word	0x00001df0


	//   ....[9]....
        /*039c*/ 	.word	0x000022f0


	//   ....[10]....
        /*03a0*/ 	.word	0x00002340


	//   ....[11]....
        /*03a4*/ 	.word	0x00002b40


	//   ....[12]....
        /*03a8*/ 	.word	0x00002bc0


	//   ....[13]....
        /*03ac*/ 	.word	0x00004350


	//   ....[14]....
        /*03b0*/ 	.word	0x00004370


	//   ....[15]....
        /*03b4*/ 	.word	0x00004870


	//   ....[16]....
        /*03b8*/ 	.word	0x00004940


	//   ....[17]....
        /*03bc*/ 	.word	0x00004f70


	//   ....[18]....
        /*03c0*/ 	.word	0x00004fd0


	//   ....[19]....
        /*03c4*/ 	.word	0x000069c0


	//   ....[20]....
        /*03c8*/ 	.word	0x000069d0


	//   ....[21]....
        /*03cc*/ 	.word	0x00006a00


	//   ....[22]....
        /*03d0*/ 	.word	0x00006a20


	//   ....[23]....
        /*03d4*/ 	.word	0x00007b10


	//   ....[24]....
        /*03d8*/ 	.word	0x00007b40


	//   ....[25]....
        /*03dc*/ 	.word	0x00007bf0


	//   ....[26]....
        /*03e0*/ 	.word	0x00007c00


	//   ....[27]....
        /*03e4*/ 	.word	0x00008d20


	//   ....[28]....
        /*03e8*/ 	.word	0x00008d60


	//   ....[29]....
        /*03ec*/ 	.word	0x00008d90


	//   ....[30]....
        /*03f0*/ 	.word	0x00008df0


	//   ....[31]....
        /*03f4*/ 	.word	0x00009290


	//   ....[32]....
        /*03f8*/ 	.word	0x000092d0


	//   ....[33]....
        /*03fc*/ 	.word	0x00009390


	//   ....[34]....
        /*0400*/ 	.word	0x000093b0


	//   ....[35]....
        /*0404*/ 	.word	0x00009470


	//   ....[36]....
        /*0408*/ 	.word	0x00009490


	//   ....[37]....
        /*040c*/ 	.word	0x00009560


	//   ....[38]....
        /*0410*/ 	.word	0x00009580


	//   ....[39]....
        /*0414*/ 	.word	0x00009bd0


	//   ....[40]....
        /*0418*/ 	.word	0x00009bf0


	//   ....[41]....
        /*041c*/ 	.word	0x00009cb0


	//   ....[42]....
        /*0420*/ 	.word	0x00009cd0


	//   ....[43]....
        /*0424*/ 	.word	0x00009d90


	//   ....[44]....
        /*0428*/ 	.word	0x00009db0


	//   ....[45]....
        /*042c*/ 	.word	0x00009e80


	//   ....[46]....
        /*0430*/ 	.word	0x00009ea0


	//   ....[47]....
        /*0434*/ 	.word	0x0000a020


	//   ....[48]....
        /*0438*/ 	.word	0x0000b4d0


	//   ....[49]....
        /*043c*/ 	.word	0x0000b4f0


	//   ....[50]....
        /*0440*/ 	.word	0x0000b500


	//   ....[51]....
        /*0444*/ 	.word	0x0000b540


	//   ....[52]....
        /*0448*/ 	.word	0x0000b5d0


	//   ....[53]....
        /*044c*/ 	.word	0x0000b5f0


	//   ....[54]....
        /*0450*/ 	.word	0x0000b680


	//   ....[55]....
        /*0454*/ 	.word	0x0000b6a0


	//   ....[56]....
        /*0458*/ 	.word	0x0000b730


	//   ....[57]....
        /*045c*/ 	.word	0x0000b750


	//   ....[58]....
        /*0460*/ 	.word	0x0000b7e0


	//   ....[59]....
        /*0464*/ 	.word	0x0000b800


	//   ....[60]....
        /*0468*/ 	.word	0x0000be50


	//   ....[61]....
        /*046c*/ 	.word	0x0000be70


	//   ....[62]....
        /*0470*/ 	.word	0x0000be90


	//   ....[63]....
        /*0474*/ 	.word	0x0000bef0


	//   ....[64]....
        /*0478*/ 	.word	0x0000bf70


	//   ....[65]....
        /*047c*/ 	.word	0x0000bfa0


	//   ....[66]....
        /*0480*/ 	.word	0x0000c020


	//   ....[67]....
        /*0484*/ 	.word	0x0000c050


	//   ....[68]....
        /*0488*/ 	.word	0x0000c0d0


	//   ....[69]....
        /*048c*/ 	.word	0x0000c0f0


	//   ....[70]....
        /*0490*/ 	.word	0x0000c180


	//   ....[71]....
        /*0494*/ 	.word	0x0000c1b0


	//   ....[72]....
        /*0498*/ 	.word	0x0000c230


	//   ....[73]....
        /*049c*/ 	.word	0x0000c250


	//   ....[74]....
        /*04a0*/ 	.word	0x0000c2e0


	//   ....[75]....
        /*04a4*/ 	.word	0x0000c300


	//   ....[76]....
        /*04a8*/ 	.word	0x0000ca20


	//   ....[77]....
        /*04ac*/ 	.word	0x0000ca50


	//   ....[78]....
        /*04b0*/ 	.word	0x0000ca60


	//   ....[79]....
        /*04b4*/ 	.word	0x0000ca80


	//   ....[80]....
        /*04b8*/ 	.word	0x0000cad0


	//   ....[81]....
        /*04bc*/ 	.word	0x0000caf0


	//   ....[82]....
        /*04c0*/ 	.word	0x0000cb50


	//   ....[83]....
        /*04c4*/ 	.word	0x0000cb70


	//   ....[84]....
        /*04c8*/ 	.word	0x0000cbc0


	//   ....[85]....
        /*04cc*/ 	.word	0x0000cbe0


	//   ....[86]....
        /*04d0*/ 	.word	0x0000cc30


	//   ....[87]....
        /*04d4*/ 	.word	0x0000cc50


	//   ....[88]....
        /*04d8*/ 	.word	0x0000cee0


	//   ....[89]....
        /*04dc*/ 	.word	0x0000cf00


	//   ....[90]....
        /*04e0*/ 	.word	0x0000cf20


	//   ....[91]....
        /*04e4*/ 	.word	0x0000cf80


	//   ....[92]....
        /*04e8*/ 	.word	0x0000cfa0


	//   ....[93]....
        /*04ec*/ 	.word	0x0000d000


	//   ....[94]....
        /*04f0*/ 	.word	0x0000d020


	//   ....[95]....
        /*04f4*/ 	.word	0x0000d080


	//   ....[96]....
        /*04f8*/ 	.word	0x0000d0a0


	//   ....[97]....
        /*04fc*/ 	.word	0x0000d100


	//   ....[98]....
        /*0500*/ 	.word	0x0000d120


	//   ....[99]....
        /*0504*/ 	.word	0x0000d130


	//   ....[100]....
        /*0508*/ 	.word	0x0000d6c0


	//   ....[101]....
        /*050c*/ 	.word	0x0000d6e0


	//   ....[102]....
        /*0510*/ 	.word	0x0000d6f0


	//   ....[103]....
        /*0514*/ 	.word	0x0000d710


	//   ....[104]....
        /*0518*/ 	.word	0x0000d790


	//   ....[105]....
        /*051c*/ 	.word	0x0000d7c0


	//   ....[106]....
        /*0520*/ 	.word	0x0000d810


	//   ....[107]....
        /*0524*/ 	.word	0x0000d840


	//   ....[108]....
        /*0528*/ 	.word	0x0000d890


	//   ....[109]....
        /*052c*/ 	.word	0x0000d8c0


	//   ....[110]....
        /*0530*/ 	.word	0x0000d910


	//   ....[111]....
        /*0534*/ 	.word	0x0000d940


	//   ....[112]....
        /*0538*/ 	.word	0x0000dc10


	//   ....[113]....
        /*053c*/ 	.word	0x0000ddf0


	//   ....[114]....
        /*0540*/ 	.word	0x0000e3a0


	//   ....[115]....
        /*0544*/ 	.word	0x0000e480


	//   ....[116]....
        /*0548*/ 	.word	0x0000e520


	//   ....[117]....
        /*054c*/ 	.word	0x0000e5a0


	//   ....[118]....
        /*0550*/ 	.word	0x0000e660


	//   ....[119]....
        /*0554*/ 	.word	0x0000e6e0


	//   ....[120]....
        /*0558*/ 	.word	0x0000e7c0


	//   ....[121]....
        /*055c*/ 	.word	0x0000e840


	//   ....[122]....
        /*0560*/ 	.word	0x0000e920


	//   ....[123]....
        /*0564*/ 	.word	0x0000e9a0


	//   ....[124]....
        /*0568*/ 	.word	0x0000ea80


	//   ....[125]....
        /*056c*/ 	.word	0x0000eb00


	//   ....[126]....
        /*0570*/ 	.word	0x0000ebd0


	//   ....[127]....
        /*0574*/ 	.word	0x0000ec60


	//   ....[128]....
        /*0578*/ 	.word	0x0000ece0


	//   ....[129]....
        /*057c*/ 	.word	0x0000ed60


	//   ....[130]....
        /*0580*/ 	.word	0x0000ee20


	//   ....[131]....
        /*0584*/ 	.word	0x0000ee90


	//   ....[132]....
        /*0588*/ 	.word	0x0000ef80


	//   ....[133]....
        /*058c*/ 	.word	0x0000f000


	//   ....[134]....
        /*0590*/ 	.word	0x0000f0e0


	//   ....[135]....
        /*0594*/ 	.word	0x0000f150


	//   ....[136]....
        /*0598*/ 	.word	0x0000f240


	//   ....[137]....
        /*059c*/ 	.word	0x0000f2b0


	//   ....[138]....
        /*05a0*/ 	.word	0x0000f3a0


	//   ....[139]....
        /*05a4*/ 	.word	0x0000f420


	//   ....[140]....
        /*05a8*/ 	.word	0x0000f500


	//   ....[141]....
        /*05ac*/ 	.word	0x0000f570


	//   ....[142]....
        /*05b0*/ 	.word	0x0000f640


	//   ....[143]....
        /*05b4*/ 	.word	0x0000f770


	//   ....[144]....
        /*05b8*/ 	.word	0x0000f820


	//   ....[145]....
        /*05bc*/ 	.word	0x0000f880


	//   ....[146]....
        /*05c0*/ 	.word	0x0000f940


	//   ....[147]....
        /*05c4*/ 	.word	0x0000f9a0


	//   ....[148]....
        /*05c8*/ 	.word	0x0000fa60


	//   ....[149]....
        /*05cc*/ 	.word	0x0000fac0


	//   ....[150]....
        /*05d0*/ 	.word	0x0000fb80


	//   ....[151]....
        /*05d4*/ 	.word	0x0000fbe0


	//   ....[152]....
        /*05d8*/ 	.word	0x0000fca0


	//   ....[153]....
        /*05dc*/ 	.word	0x0000fd00


	//   ....[154]....
        /*05e0*/ 	.word	0x0000fdc0


	//   ....[155]....
        /*05e4*/ 	.word	0x0000fea0


	//   ....[156]....
        /*05e8*/ 	.word	0x0000ff40


	//   ....[157]....
        /*05ec*/ 	.word	0x0000ffa0


	//   ....[158]....
        /*05f0*/ 	.word	0x00010070


	//   ....[159]....
        /*05f4*/ 	.word	0x000100d0


	//   ....[160]....
        /*05f8*/ 	.word	0x000101a0


	//   ....[161]....
        /*05fc*/ 	.word	0x00010200


	//   ....[162]....
        /*0600*/ 	.word	0x000102d0


	//   ....[163]....
        /*0604*/ 	.word	0x00010330


	//   ....[164]....
        /*0608*/ 	.word	0x00010400


	//   ....[165]....
        /*060c*/ 	.word	0x00010460


	//   ....[166]....
        /*0610*/ 	.word	0x00010520


	//   ....[167]....
        /*0614*/ 	.word	0x00010640


	//   ....[168]....
        /*0618*/ 	.word	0x000106e0


	//   ....[169]....
        /*061c*/ 	.word	0x00010740


	//   ....[170]....
        /*0620*/ 	.word	0x00010810


	//   ....[171]....
        /*0624*/ 	.word	0x000108b0


	//   ....[172]....
        /*0628*/ 	.word	0x00010970


	//   ....[173]....
        /*062c*/ 	.word	0x00010a10


	//   ....[174]....
        /*0630*/ 	.word	0x00010ad0


	//   ....[175]....
        /*0634*/ 	.word	0x00010b70


	//   ....[176]....
        /*0638*/ 	.word	0x00010c30


	//   ....[177]....
        /*063c*/ 	.word	0x00010cd0


	//   ....[178]....
        /*0640*/ 	.word	0x00010d90


	//   ....[179]....
        /*0644*/ 	.word	0x00010e60


	//   ....[180]....
        /*0648*/ 	.word	0x00010f80


	//----- nvinfo : EIATTR_REG_RECONFIG
	.align		4
.L_504:
        /*064c*/ 	.byte	0x01, 0x54
	.zero		2


	//----- nvinfo : EIATTR_SYSCALL_OFFSETS
	.align		4
        /*0650*/ 	.byte	0x04, 0x46
        /*0652*/ 	.short	(.L_506 - .L_505)


	//   ....[0]....
.L_505:
        /*0654*/ 	.word	0x000015c0


	//   ....[1]....
        /*0658*/ 	.word	0x0000ab50


	//   ....[2]....
        /*065c*/ 	.word	0x0000aca0


	//   ....[3]....
        /*0660*/ 	.word	0x0000ad90


	//   ....[4]....
        /*0664*/ 	.word	0x0000bb00


	//----- nvinfo : EIATTR_MBARRIER_INSTR_OFFSETS
	.align		4
.L_506:
        /*0668*/ 	.byte	0x04, 0x39
        /*066a*/ 	.short	(.L_508 - .L_507)


	//   ....[0]....
.L_507:
        /*066c*/ 	.word	0x00000180
        /*0670*/ 	.word	0x000000ff
        /*0674*/ 	.word	0x0002a800
        /*0678*/ 	.short	0x0100
        /*067a*/ 	.byte	0x08
	.zero		1


	//   ....[1]....
        /*067c*/ 	.word	0x00000190
        /*0680*/ 	.word	0x000000ff
        /*0684*/ 	.word	0x0002a820
        /*0688*/ 	.short	0x0100
        /*068a*/ 	.byte	0x08
	.zero		1


	//   ....[2]....
        /*068c*/ 	.word	0x00000280
        /*0690*/ 	.word	0x000000ff
        /*0694*/ 	.word	0x0002a830
        /*0698*/ 	.short	0x0100
        /*069a*/ 	.byte	0x08
	.zero		1


	//   ....[3]....
        /*069c*/ 	.word	0x00000290
        /*06a0*/ 	.word	0x000000ff
        /*06a4*/ 	.word	0x0002a840
        /*06a8*/ 	.short	0x0100
        /*06aa*/ 	.byte	0x08
	.zero		1


	//   ....[4]....
        /*06ac*/ 	.word	0x000002a0
        /*06b0*/ 	.word	0x000000ff
        /*06b4*/ 	.word	0x0002a838
        /*06b8*/ 	.short	0x0100
        /*06ba*/ 	.byte	0x08
	.zero		1


	//   ....[5]....
        /*06bc*/ 	.word	0x000002b0
        /*06c0*/ 	.word	0x000000ff
        /*06c4*/ 	.word	0x0002a848
        /*06c8*/ 	.short	0x0100
        /*06ca*/ 	.byte	0x08
	.zero		1


	//   ....[6]....
        /*06cc*/ 	.word	0x000003e0
        /*06d0*/ 	.word	0x000000ff
        /*06d4*/ 	.word	0x0002a850
        /*06d8*/ 	.short	0x0100
        /*06da*/ 	.byte	0x08
	.zero		1


	//   ....[7]....
        /*06dc*/ 	.word	0x000003f0
        /*06e0*/ 	.word	0x000000ff
        /*06e4*/ 	.word	0x0002a860
        /*06e8*/ 	.short	0x0100
        /*06ea*/ 	.byte	0x08
	.zero		1


	//   ....[8]....
        /*06ec*/ 	.word	0x00000400
        /*06f0*/ 	.word	0x000000ff
        /*06f4*/ 	.word	0x0002a858
        /*06f8*/ 	.short	0x0100
        /*06fa*/ 	.byte	0x08
	.zero		1


	//   ....[9]....
        /*06fc*/ 	.word	0x00000410
        /*0700*/ 	.word	0x000000ff
        /*0704*/ 	.word	0x0002a868
        /*0708*/ 	.short	0x0100
        /*070a*/ 	.byte	0x08
	.zero		1


	//   ....[10]....
        /*070c*/ 	.word	0x00000500
        /*0710*/ 	.word	0x000000ff
        /*0714*/ 	.word	0x0002a870
        /*0718*/ 	.short	0x0100
        /*071a*/ 	.byte	0x06
	.zero		1


	//   ....[11]....
        /*071c*/ 	.word	0x00000510
        /*0720*/ 	.word	0x000000ff
        /*0724*/ 	.word	0x0002a880
        /*0728*/ 	.short	0x0100
        /*072a*/ 	.byte	0x06
	.zero		1


	//   ....[12]....
        /*072c*/ 	.word	0x00000520
        /*0730*/ 	.word	0x000000ff
        /*0734*/ 	.word	0x0002a878
        /*0738*/ 	.short	0x0100
        /*073a*/ 	.byte	0x06
	.zero		1


	//   ....[13]....
        /*073c*/ 	.word	0x00000530
        /*0740*/ 	.word	0x000000ff
        /*0744*/ 	.word	0x0002a888
        /*0748*/ 	.short	0x0100
        /*074a*/ 	.byte	0x06
	.zero		1


	//   ....[14]....
        /*074c*/ 	.word	0x00000660
        /*0750*/ 	.word	0x000000ff
        /*0754*/ 	.word	0x0002a890
        /*0758*/ 	.short	0x0100
        /*075a*/ 	.byte	0x08
	.zero		1


	//   ....[15]....
        /*075c*/ 	.word	0x00000670
        /*0760*/ 	.word	0x000000ff
        /*0764*/ 	.word	0x0002a8a0
        /*0768*/ 	.short	0x0100
        /*076a*/ 	.byte	0x08
	.zero		1


	//   ....[16]....
        /*076c*/ 	.word	0x00000680
        /*0770*/ 	.word	0x000000ff
        /*0774*/ 	.word	0x0002a898
        /*0778*/ 	.short	0x0100
        /*077a*/ 	.byte	0x08
	.zero		1


	//   ....[17]....
        /*077c*/ 	.word	0x00000690
        /*0780*/ 	.word	0x000000ff
        /*0784*/ 	.word	0x0002a8a8
        /*0788*/ 	.short	0x0100
        /*078a*/ 	.byte	0x08
	.zero		1


	//   ....[18]....
        /*078c*/ 	.word	0x000007d0
        /*0790*/ 	.word	0x000000ff
        /*0794*/ 	.word	0x0002a8b0
        /*0798*/ 	.short	0x0100
        /*079a*/ 	.byte	0x08
	.zero		1


	//   ....[19]....
        /*079c*/ 	.word	0x000007e0
        /*07a0*/ 	.word	0x000000ff
        /*07a4*/ 	.word	0x0002a8c0
        /*07a8*/ 	.short	0x0100
        /*07aa*/ 	.byte	0x08
	.zero		1


	//   ....[20]....
        /*07ac*/ 	.word	0x000007f0
        /*07b0*/ 	.word	0x000000ff
        /*07b4*/ 	.word	0x0002a8b8
        /*07b8*/ 	.short	0x0100
        /*07ba*/ 	.byte	0x08
	.zero		1


	//   ....[21]....
        /*07bc*/ 	.word	0x00000800
        /*07c0*/ 	.word	0x000000ff
        /*07c4*/ 	.word	0x0002a8c8
        /*07c8*/ 	.short	0x0100
        /*07ca*/ 	.byte	0x08
	.zero		1


	//   ....[22]....
        /*07cc*/ 	.word	0x00001630
        /*07d0*/ 	.word	0x000000ff
        /*07d4*/ 	.word	0x0002a800
        /*07d8*/ 	.short	0x010a
        /*07da*/ 	.byte	0x27
	.zero		1


	//   ....[23]....
        /*07dc*/ 	.word	0x000016c0
        /*07e0*/ 	.word	0x00000000
        /*07e4*/ 	.word	0x0002a830
        /*07e8*/ 	.short	0x010a
        /*07ea*/ 	.byte	0x3f
	.zero		1


	//   ....[24]....
        /*07ec*/ 	.word	0x00001700
        /*07f0*/ 	.word	0x00000000
        /*07f4*/ 	.word	0x0002a830
        /*07f8*/ 	.short	0x010a
        /*07fa*/ 	.byte	0x3f
	.zero		1


	//   ....[25]....
        /*07fc*/ 	.word	0x00002aa0
        /*0800*/ 	.word	0x000000ff
        /*0804*/ 	.word	0x00000000
        /*0808*/ 	.short	0x0101
        /*080a*/ 	.byte	0x04
	.zero		1


	//   ....[26]....
        /*080c*/ 	.word	0x00003720
        /*0810*/ 	.word	0x000000ff
        /*0814*/ 	.word	0x0002a830
        /*0818*/ 	.short	0x010a
        /*081a*/ 	.byte	0x06
	.zero		1


	//   ....[27]....
        /*081c*/ 	.word	0x00003760
        /*0820*/ 	.word	0x000000ff
        /*0824*/ 	.word	0x0002a830
        /*0828*/ 	.short	0x010a
        /*082a*/ 	.byte	0x06
	.zero		1


	//   ....[28]....
        /*082c*/ 	.word	0x00003fe0
        /*0830*/ 	.word	0x000000ff
        /*0834*/ 	.word	0x0002a850
        /*0838*/ 	.short	0x010a
        /*083a*/ 	.byte	0x05
	.zero		1


	//   ....[29]....
        /*083c*/ 	.word	0x00004020
        /*0840*/ 	.word	0x000000ff
        /*0844*/ 	.word	0x0002a850
        /*0848*/ 	.short	0x010a
        /*084a*/ 	.byte	0x05
	.zero		1


	//   ....[30]....
        /*084c*/ 	.word	0x00004430
        /*0850*/ 	.word	0x000000ff
        /*0854*/ 	.word	0x00000000
        /*0858*/ 	.short	0x0101
        /*085a*/ 	.byte	0x06
	.zero		1


	//   ....[31]....
        /*085c*/ 	.word	0x000058e0
        /*0860*/ 	.word	0x000000ff
        /*0864*/ 	.word	0x00000000
        /*0868*/ 	.short	0x0101
        /*086a*/ 	.byte	0x05
	.zero		1


	//   ....[32]....
        /*086c*/ 	.word	0x00005ab0
        /*0870*/ 	.word	0x000000ff
        /*0874*/ 	.word	0x0002a830
        /*0878*/ 	.short	0x010a
        /*087a*/ 	.byte	0x05
	.zero		1


	//   ....[33]....
        /*087c*/ 	.word	0x00005af0
        /*0880*/ 	.word	0x000000ff
        /*0884*/ 	.word	0x0002a830
        /*0888*/ 	.short	0x010a
        /*088a*/ 	.byte	0x05
	.zero		1


	//   ....[34]....
        /*088c*/ 	.word	0x00006370
        /*0890*/ 	.word	0x000000ff
        /*0894*/ 	.word	0x0002a850
        /*0898*/ 	.short	0x010a
        /*089a*/ 	.byte	0x05
	.zero		1


	//   ....[35]....
        /*089c*/ 	.word	0x000063b0
        /*08a0*/ 	.word	0x000000ff
        /*08a4*/ 	.word	0x0002a850
        /*08a8*/ 	.short	0x010a
        /*08aa*/ 	.byte	0x05
	.zero		1


	//   ....[36]....
        /*08ac*/ 	.word	0x000067d0
        /*08b0*/ 	.word	0x000000ff
        /*08b4*/ 	.word	0x00000000
        /*08b8*/ 	.short	0x0101
        /*08ba*/ 	.byte	0x04
	.zero		1


	//   ....[37]....
        /*08bc*/ 	.word	0x00007560
        /*08c0*/ 	.word	0x000000ff
        /*08c4*/ 	.word	0x00000000
        /*08c8*/ 	.short	0x0101
        /*08ca*/ 	.byte	0x05
	.zero		1


	//   ....[38]....
        /*08cc*/ 	.word	0x00007a80
        /*08d0*/ 	.word	0x000000ff
        /*08d4*/ 	.word	0x0002a850
        /*08d8*/ 	.short	0x010a
        /*08da*/ 	.byte	0x05
	.zero		1


	//   ....[39]....
        /*08dc*/ 	.word	0x00007ac0
        /*08e0*/ 	.word	0x000000ff
        /*08e4*/ 	.word	0x0002a850
        /*08e8*/ 	.short	0x010a
        /*08ea*/ 	.byte	0x05
	.zero		1


	//   ....[40]....
        /*08ec*/ 	.word	0x000080d0
        /*08f0*/ 	.word	0x000000ff
        /*08f4*/ 	.word	0x00000000
        /*08f8*/ 	.short	0x0101
        /*08fa*/ 	.byte	0x04
	.zero		1


	//   ....[41]....
        /*08fc*/ 	.word	0x000092c0
        /*0900*/ 	.word	0x00000025
        /*0904*/ 	.word	0x00000000
        /*0908*/ 	.short	0x0101
        /*090a*/ 	.byte	0x3f
	.zero		1


	//   ....[42]....
        /*090c*/ 	.word	0x0000b2e0
        /*0910*/ 	.word	0x00000000
        /*0914*/ 	.word	0x0002a840
        /*0918*/ 	.short	0x010a
        /*091a*/ 	.byte	0x3f
	.zero		1


	//   ....[43]....
        /*091c*/ 	.word	0x0000b8f0
        /*0920*/ 	.word	0x00000000
        /*0924*/ 	.word	0x0002a830
        /*0928*/ 	.short	0x0107
        /*092a*/ 	.byte	0x3f
	.zero		1


	//   ....[44]....
        /*092c*/ 	.word	0x0000b9a0
        /*0930*/ 	.word	0x00000000
        /*0934*/ 	.word	0x0002a830
        /*0938*/ 	.short	0x0101
        /*093a*/ 	.byte	0x3f
	.zero		1


	//   ....[45]....
        /*093c*/ 	.word	0x0000c3f0
        /*0940*/ 	.word	0x00000011
        /*0944*/ 	.word	0x0002a800
        /*0948*/ 	.short	0x0107
        /*094a*/ 	.byte	0x3f
	.zero		1


	//   ....[46]....
        /*094c*/ 	.word	0x0000c4e0
        /*0950*/ 	.word	0x00000011
        /*0954*/ 	.word	0x0002a800
        /*0958*/ 	.short	0x0101
        /*095a*/ 	.byte	0x3f
	.zero		1


	//   ....[47]....
        /*095c*/ 	.word	0x0000c500
        /*0960*/ 	.word	0x00000011
        /*0964*/ 	.word	0x0002a820
        /*0968*/ 	.short	0x010a
        /*096a*/ 	.byte	0x3f
	.zero		1


	//   ....[48]....
        /*096c*/ 	.word	0x0000c850
        /*0970*/ 	.word	0x00000006
        /*0974*/ 	.word	0x0002a840
        /*0978*/ 	.short	0x010a
        /*097a*/ 	.byte	0x3f
	.zero		1


	//   ....[49]....
        /*097c*/ 	.word	0x0000cd20
        /*0980*/ 	.word	0x00000006
        /*0984*/ 	.word	0x0002a830
        /*0988*/ 	.short	0x0107
        /*098a*/ 	.byte	0x3f
	.zero		1


	//   ....[50]....
        /*098c*/ 	.word	0x0000cdd0
        /*0990*/ 	.word	0x00000006
        /*0994*/ 	.word	0x0002a830
        /*0998*/ 	.short	0x0101
        /*099a*/ 	.byte	0x3f
	.zero		1


	//   ....[51]....
        /*099c*/ 	.word	0x0000ce30
        /*09a0*/ 	.word	0x00000006
        /*09a4*/ 	.word	0x0002a860
        /*09a8*/ 	.short	0x010a
        /*09aa*/ 	.byte	0x3f
	.zero		1


	//   ....[52]....
        /*09ac*/ 	.word	0x0000d260
        /*09b0*/ 	.word	0x00000006
        /*09b4*/ 	.word	0x0002a850
        /*09b8*/ 	.short	0x0107
        /*09ba*/ 	.byte	0x3f
	.zero		1


	//   ....[53]....
        /*09bc*/ 	.word	0x0000d3a0
        /*09c0*/ 	.word	0x00000006
        /*09c4*/ 	.word	0x0002a850
        /*09c8*/ 	.short	0x0101
        /*09ca*/ 	.byte	0x3f
	.zero		1


	//   ....[54]....
        /*09cc*/ 	.word	0x0000d620
        /*09d0*/ 	.word	0x00000004
        /*09d4*/ 	.word	0x0002a860
        /*09d8*/ 	.short	0x010a
        /*09da*/ 	.byte	0x3f
	.zero		1


	//   ....[55]....
        /*09dc*/ 	.word	0x0000da20
        /*09e0*/ 	.word	0x00000004
        /*09e4*/ 	.word	0x0002a850
        /*09e8*/ 	.short	0x0107
        /*09ea*/ 	.byte	0x3f
	.zero		1


	//   ....[56]....
        /*09ec*/ 	.word	0x0000dad0
        /*09f0*/ 	.word	0x00000004
        /*09f4*/ 	.word	0x0002a850
        /*09f8*/ 	.short	0x0101
        /*09fa*/ 	.byte	0x3f
	.zero		1


	//   ....[57]....
        /*09fc*/ 	.word	0x0000dd70
        /*0a00*/ 	.word	0x00000004
        /*0a04*/ 	.word	0x0002a820
        /*0a08*/ 	.short	0x010a
        /*0a0a*/ 	.byte	0x3f
	.zero		1


	//   ....[58]....
        /*0a0c*/ 	.word	0x0000df10
        /*0a10*/ 	.word	0x00000005
        /*0a14*/ 	.word	0x0002a840
        /*0a18*/ 	.short	0x010a
        /*0a1a*/ 	.byte	0x3f
	.zero		1


	//   ....[59]....
        /*0a1c*/ 	.word	0x0000dfb0
        /*0a20*/ 	.word	0x00000017
        /*0a24*/ 	.word	0x0002a840
        /*0a28*/ 	.short	0x010a
        /*0a2a*/ 	.byte	0x3f
	.zero		1


	//   ....[60]....
        /*0a2c*/ 	.word	0x0000dff0
        /*0a30*/ 	.word	0x00000005
        /*0a34*/ 	.word	0x0002a860
        /*0a38*/ 	.short	0x010a
        /*0a3a*/ 	.byte	0x3f
	.zero		1


	//   ....[61]....
        /*0a3c*/ 	.word	0x0000e030
        /*0a40*/ 	.word	0x00000017
        /*0a44*/ 	.word	0x0002a860
        /*0a48*/ 	.short	0x010a
        /*0a4a*/ 	.byte	0x3f
	.zero		1


	//   ....[62]....
        /*0a4c*/ 	.word	0x0000e0a0
        /*0a50*/ 	.word	0x00000003
        /*0a54*/ 	.word	0x0002a800
        /*0a58*/ 	.short	0x010a
        /*0a5a*/ 	.byte	0x3f
	.zero		1


	//   ....[63]....
        /*0a5c*/ 	.word	0x0000e0f0
        /*0a60*/ 	.word	0x00000000
        /*0a64*/ 	.word	0x0002a830
        /*0a68*/ 	.short	0x010a
        /*0a6a*/ 	.byte	0x3f
	.zero		1


	//   ....[64]....
        /*0a6c*/ 	.word	0x0000e150
        /*0a70*/ 	.word	0x00000003
        /*0a74*/ 	.word	0x0002a830
        /*0a78*/ 	.short	0x010a
        /*0a7a*/ 	.byte	0x3f
	.zero		1


	//   ....[65]....
        /*0a7c*/ 	.word	0x0000e1b0
        /*0a80*/ 	.word	0x00000003
        /*0a84*/ 	.word	0x0002a850
        /*0a88*/ 	.short	0x010a
        /*0a8a*/ 	.byte	0x3f
	.zero		1


	//   ....[66]....
        /*0a8c*/ 	.word	0x0000e210
        /*0a90*/ 	.word	0x00000003
        /*0a94*/ 	.word	0x0002a830
        /*0a98*/ 	.short	0x010a
        /*0a9a*/ 	.byte	0x3f
	.zero		1


	//   ....[67]....
        /*0a9c*/ 	.word	0x0000e270
        /*0aa0*/ 	.word	0x00000003
        /*0aa4*/ 	.word	0x0002a850
        /*0aa8*/ 	.short	0x010a
        /*0aaa*/ 	.byte	0x3f
	.zero		1


	//   ....[68]....
        /*0aac*/ 	.word	0x0000e2d0
        /*0ab0*/ 	.word	0x00000007
        /*0ab4*/ 	.word	0x0002a850
        /*0ab8*/ 	.short	0x010a
        /*0aba*/ 	.byte	0x3f
	.zero		1


	//   ....[69]....
        /*0abc*/ 	.word	0x0000e3d0
        /*0ac0*/ 	.word	0x00000000
        /*0ac4*/ 	.word	0x0002a840
        /*0ac8*/ 	.short	0x010a
        /*0aca*/ 	.byte	0x3f
	.zero		1


	//   ....[70]....
        /*0acc*/ 	.word	0x0000f670
        /*0ad0*/ 	.word	0x00000011
        /*0ad4*/ 	.word	0x0002a820
        /*0ad8*/ 	.short	0x010a
        /*0ada*/ 	.byte	0x3f
	.zero		1


	//   ....[71]....
        /*0adc*/ 	.word	0x0000f6c0
        /*0ae0*/ 	.word	0x00000006
        /*0ae4*/ 	.word	0x0002a840
        /*0ae8*/ 	.short	0x010a
        /*0aea*/ 	.byte	0x3f
	.zero		1


	//   ....[72]....
        /*0aec*/ 	.word	0x0000fdf0
        /*0af0*/ 	.word	0x00000006
        /*0af4*/ 	.word	0x0002a860
        /*0af8*/ 	.short	0x010a
        /*0afa*/ 	.byte	0x3f
	.zero		1


	//   ....[73]....
        /*0afc*/ 	.word	0x00010590
        /*0b00*/ 	.word	0x00000004
        /*0b04*/ 	.word	0x0002a860
        /*0b08*/ 	.short	0x010a
        /*0b0a*/ 	.byte	0x3f
	.zero		1


	//   ....[74]....
        /*0b0c*/ 	.word	0x00010ea0
        /*0b10*/ 	.word	0x00000004
        /*0b14*/ 	.word	0x0002a820
        /*0b18*/ 	.short	0x010a
        /*0b1a*/ 	.byte	0x3f
	.zero		1


	//   ....[75]....
        /*0b1c*/ 	.word	0x00011040
        /*0b20*/ 	.word	0x00000005
        /*0b24*/ 	.word	0x0002a840
        /*0b28*/ 	.short	0x010a
        /*0b2a*/ 	.byte	0x3f
	.zero		1


	//   ....[76]....
        /*0b2c*/ 	.word	0x00011090
        /*0b30*/ 	.word	0x00000017
        /*0b34*/ 	.word	0x0002a840
        /*0b38*/ 	.short	0x010a
        /*0b3a*/ 	.byte	0x3f
	.zero		1


	//   ....[77]....
        /*0b3c*/ 	.word	0x000110e0
        /*0b40*/ 	.word	0x00000005
        /*0b44*/ 	.word	0x0002a860
        /*0b48*/ 	.short	0x010a
        /*0b4a*/ 	.byte	0x3f
	.zero		1


	//----- nvinfo : EIATTR_NUM_MBARRIERS
	.align		4
.L_508:
        /*0b4c*/ 	.byte	0x03, 0x38
        /*0b4e*/ 	.short	0x0016


	//----- nvinfo : EIATTR_EXIT_INSTR_OFFSETS
	.align		4
        /*0b50*/ 	.byte	0x04, 0x1c
        /*0b52*/ 	.short	(.L_510 - .L_509)


	//   ....[0]....
.L_509:
        /*0b54*/ 	.word	0x00000950


	//   ....[1]....
        /*0b58*/ 	.word	0x00009f90


	//   ....[2]....
        /*0b5c*/ 	.word	0x0000e080


	//----- nvinfo : EIATTR_MAX_THREADS
	.align		4
.L_510:
        /*0b60*/ 	.byte	0x04, 0x05
        /*0b62*/ 	.short	(.L_512 - .L_511)
.L_511:
        /*0b64*/ 	.word	0x00000180
        /*0b68*/ 	.word	0x00000001
        /*0b6c*/ 	.word	0x00000001


	//----- nvinfo : EIATTR_CRS_STACK_SIZE
	.align		4
.L_512:
        /*0b70*/ 	.byte	0x04, 0x1e
        /*0b72*/ 	.short	(.L_514 - .L_513)
.L_513:
        /*0b74*/ 	.word	0x00000000


	//----- nvinfo : EIATTR_CBANK_PARAM_SIZE
	.align		4
.L_514:
        /*0b78*/ 	.byte	0x03, 0x19
        /*0b7a*/ 	.short	0x0af0


	//----- nvinfo : EIATTR_PARAM_CBANK
	.align		4
        /*0b7c*/ 	.byte	0x04, 0x0a
        /*0b7e*/ 	.short	(.L_516 - .L_515)
	.align		4
.L_515:
        /*0b80*/ 	.word	index@(.nv.constant0._ZN7cutlass13device_kernelIN5flash11enable_sm90INS1_16FlashAttnFwdSm90INS1_25CollectiveMainloopFwdSm90ILi2EN4cute5tupleIJNS5_1CILi1EEES8_S8_EEENS6_IJNS7_ILi128EEENS7_ILi96EEENS7_ILi192EEEEEELi128ENS_10bfloat16_tEfNS_4arch4Sm90ELb1ELb0ELb0ELb0ELb1ELb0ELb0ELb1ELb1ELb1ELb0ELb0EEENS1_21CollectiveEpilogueFwdINS6_IJSA_SA_SB_EEES9_SE_SG_Li256ELb0ELb1ELb0ELb0EEENS1_30DynamicPersistentTileSchedulerILi256ELi128ELb0ELb1ELb1EEEEEEEEEvNT_6ParamsE)
        /*0b84*/ 	.short	0x0210
        /*0b86*/ 	.short	0x0af0


	//----- nvinfo : EIATTR_SW_WAR
	.align		4
.L_516:
        /*0b88*/ 	.byte	0x04, 0x36
        /*0b8a*/ 	.short	(.L_518 - .L_517)
.L_517:
        /*0b8c*/ 	.word	0x00000008
.L_518:


//--------------------- .nv.info._ZN7cutlass13device_kernelIN5flash11enable_sm90INS1_16FlashAttnFwdSm90INS1_25CollectiveMainloopFwdSm90ILi2EN4cute5tupleIJNS5_1CILi1EEES8_S8_EEENS6_IJNS7_ILi128EEENS7_ILi96EEENS7_ILi192EEEEEELi128ENS_10bfloat16_tEfNS_4arch4Sm90ELb1ELb0ELb0ELb1ELb1ELb0ELb0ELb1ELb1ELb1ELb0ELb0EEENS1_21CollectiveEpilogueFwdINS6_IJSA_SA_SB_EEES9_SE_SG_Li256ELb1ELb1ELb0ELb0EEENS1_36VarlenDynamicPersistentTileSchedulerILi128ELi96ELi256ELi128ELb0ELb1ELb1ELb1ELb1ELb1EEEEEEEEEvNT_6ParamsE --------------------------
	.section	.nv.info._ZN7cutlass13device_kernelIN5flash11enable_sm90INS1_16FlashAttnFwdSm90INS1_25CollectiveMainloopFwdSm90ILi2EN4cute5tupleIJNS5_1CILi1EEES8_S8_EEENS6_IJNS7_ILi128EEENS7_ILi96EEENS7_ILi192EEEEEELi128ENS_10bfloat16_tEfNS_4arch4Sm90ELb1ELb0ELb0ELb1ELb1ELb0ELb0ELb1ELb1ELb1ELb0ELb0EEENS1_21CollectiveEpilogueFwdINS6_IJSA_SA_SB_EEES9_SE_SG_Li256ELb1ELb1ELb0ELb0EEENS1_36VarlenDynamicPersistentTileSchedulerILi128ELi96ELi256ELi128ELb0ELb1ELb1ELb1ELb1ELb1EEEEEEEEEvNT_6ParamsE,"",@"SHT_CUDA_INFO"
	.sectionflags	@""
	.align	4


	//----- nvinfo : EIATTR_CUDA_API_VERSION
	.align		4
        /*0000*/ 	.byte	0x04, 0x37
        /*0002*/ 	.short	(.L_520 - .L_519)
.L_519:
        /*0004*/ 	.word	0x00000082


	//----- nvinfo : EIATTR_KPARAM_INFO
	.align		4
.L_520:
        /*0008*/ 	.byte	0x04, 0x17
        /*000a*/ 	.short	(.L_522 - .L_521)
.L_521:
        /*000c*/ 	.word	0x00000000
        /*0010*/ 	.short	0x0000
        /*0012*/ 	.short	0x0070
        /*0014*/ 	.byte	0x00, 0xf0, 0x01, 0x2a


	//----- nvinfo : EIATTR_SPARSE_MMA_MASK
	.align		4
.L_522:
        /*0018*/ 	.byte	0x03, 0x50
        /*001a*/ 	.short	0x0000


	//----- nvinfo : EIATTR_MAXREG_COUNT
	.align		4
        /*001c*/ 	.byte	0x03, 0x1b
        /*001e*/ 	.short	0x00a8


	//----- nvinfo : EIATTR_NUM_BARRIERS
	.align		4
        /*0020*/ 	.byte	0x02, 0x4c
        /*0022*/ 	.byte	0x09
	.zero		1


	//----- nvinfo : EIATTR_EXTERNS
	.align		4
        /*0024*/ 	.byte	0x04, 0x0f
        /*0026*/ 	.short	(.L_524 - .L_523)


	//   ....[0]....
	.align		4
.L_523:
        /*0028*/ 	.word	index@(__assertfail)


	//----- nvinfo : EIATTR_ANNOTATIONS
	.align		4
.L_524:
        /*002c*/ 	.byte	0x04, 0x55
        /*002e*/ 	.short	(.L_526 - .L_525)


	//   ....[0]....
.L_525:
        /* <DEDUP_REMOVED lines=13> */


	//----- nvinfo : EIATTR_MERCURY_ISA_VERSION
	.align		4
.L_526:
        /*00f0*/ 	.byte	0x03, 0x5f
        /*00f2*/ 	.short	0x0101


	//----- nvinfo : EIATTR_UNUSED_LOAD_BYTE_OFFSET
	.align		4
        /*00f4*/ 	.byte	0x04, 0x44
        /*00f6*/ 	.short	(.L_528 - .L_527)


	//   ....[0]....
.L_527:
        /*00f8*/ 	.word	0x00000950
        /*00fc*/ 	.word	0x0000fff0


	//   ....[1]....
        /*0100*/ 	.word	0x000083a0
        /*0104*/ 	.word	0x0000fff0


	//----- nvinfo : EIATTR_INT_WARP_WIDE_INSTR_OFFSETS
	.align		4
.L_528:
        /*0108*/ 	.byte	0x04, 0x31
        /*010a*/ 	.short	(.L_530 - .L_529)


	//   ....[0]....
.L_529:
        /*010c*/ 	.word	0x000000c0


	//   ....[1]....
        /*0110*/ 	.word	0x000000d0


	//   ....[2]....
        /*0114*/ 	.word	0x00000170


	//   ....[3]....
        /*0118*/ 	.word	0x0000b610


	//   ....[4]....
        /*011c*/ 	.word	0x0000b6a0


	//   ....[5]....
        /*0120*/ 	.word	0x0000e580


	//   ....[6]....
        /*0124*/ 	.word	0x0000e610


	//----- nvinfo : EIATTR_COOP_GROUP_MASK_REGIDS
	.align		4
.L_530:
        /*0128*/ 	.byte	0x04, 0x29
        /*012a*/ 	.short	(.L_532 - .L_531)


	//   ....[0]....
.L_531:
        /*012c*/ 	.word	0xffffffff


	//   ....[1]....
        /*0130*/ 	.word	0xffffffff


	//   ....[2]....
        /*0134*/ 	.word	0xffffffff


	//   ....[3]....
        /*0138*/ 	.word	0xffffffff


	//   ....[4]....
        /*013c*/ 	.word	0xffffffff


	//   ....[5]....
        /*0140*/ 	.word	0xffffffff


	//   ....[6]....
        /*0144*/ 	.word	0xffffffff


	//   ....[7]....
        /*0148*/ 	.word	0xffffffff


	//   ....[8]....
        /*014c*/ 	.word	0xffffffff


	//   ....[9]....
        /*0150*/ 	.word	0xffffffff


	//   ....[10]....
        /*0154*/ 	.word	0xffffffff


	//   ....[11]....
        /*0158*/ 	.word	0xffffffff


	//   ....[12]....
        /*015c*/ 	.word	0xffffffff


	//   ....[13]....
        /*0160*/ 	.word	0xffffffff


	//   ....[14]....
        /*0164*/ 	.word	0xffffffff


	//   ....[15]....
        /*0168*/ 	.word	0xffffffff


	//   ....[16]....
        /*016c*/ 	.word	0xffffffff


	//   ....[17]....
        /*0170*/ 	.word	0xffffffff


	//   ....[18]....
        /*0174*/ 	.word	0xffffffff


	//   ....[19]....
        /*0178*/ 	.word	0xffffffff


	//   ....[20]....
        /*017c*/ 	.word	0xffffffff


	//   ....[21]....
        /*0180*/ 	.word	0xffffffff


	//   ....[22]....
        /*0184*/ 	.word	0xffffffff


	//   ....[23]....
        /*0188*/ 	.word	0xffffffff


	//   ....[24]....
        /*018c*/ 	.word	0xffffffff


	//   ....[25]....
        /*0190*/ 	.word	0xffffffff


	//   ....[26]....
        /*0194*/ 	.word	0xffffffff


	//   ....[27]....
        /*0198*/ 	.word	0xffffffff


	//   ....[28]....
        /*019c*/ 	.word	0xffffffff


	//   ....[29]....
        /*01a0*/ 	.word	0xffffffff


	//   ....[30]....
        /*01a4*/ 	.word	0xffffffff


	//   ....[31]....
        /*01a8*/ 	.word	0xffffffff


	//   ....[32]....
        /*01ac*/ 	.word	0xffffffff


	//   ....[33]....
        /*01b0*/ 	.word	0xffffffff


	//   ....[34]....
        /*01b4*/ 	.word	0xffffffff


	//   ....[35]....
        /*01b8*/ 	.word	0xffffffff


	//   ....[36]....
        /*01bc*/ 	.word	0xffffffff


	//   ....[37]....
        /*01c0*/ 	.word	0xffffffff


	//   ....[38]....
        /*01c4*/ 	.word	0xffffffff


	//   ....[39]....
        /*01c8*/ 	.word	0xffffffff


	//   ....[40]....
        /*01cc*/ 	.word	0xffffffff


	//   ....[41]....
        /*01d0*/ 	.word	0xffffffff


	//   ....[42]....
        /*01d4*/ 	.word	0xffffffff


	//   ....[43]....
        /*01d8*/ 	.word	0xffffffff


	//   ....[44]....
        /*01dc*/ 	.word	0xffffffff


	//   ....[45]....
        /*01e0*/ 	.word	0xffffffff


	//   ....[46]....
        /*01e4*/ 	.word	0xffffffff


	//   ....[47]....
        /*01e8*/ 	.word	0xffffffff


	//   ....[48]....
        /*01ec*/ 	.word	0xffffffff


	//   ....[49]....
        /*01f0*/ 	.word	0xffffffff


	//   ....[50]....
        /*01f4*/ 	.word	0xffffffff


	//   ....[51]....
        /*01f8*/ 	.word	0xffffffff


	//   ....[52]....
        /*01fc*/ 	.word	0xffffffff


	//   ....[53]....
        /*0200*/ 	.word	0xffffffff


	//   ....[54]....
        /*0204*/ 	.word	0xffffffff


	//   ....[55]....
        /*0208*/ 	.word	0xffffffff


	//   ....[56]....
        /*020c*/ 	.word	0xffffffff


	//   ....[57]....
        /*0210*/ 	.word	0xffffffff


	//   ....[58]....
        /*0214*/ 	.word	0xffffffff


	//   ....[59]....
        /*0218*/ 	.word	0xffffffff


	//   ....[60]....
        /*021c*/ 	.word	0xffffffff


	//   ....[61]....
        /*0220*/ 	.word	0xffffffff


	//   ....[62]....
        /*0224*/ 	.word	0xffffffff


	//   ....[63]....
        /*0228*/ 	.word	0xffffffff


	//   ....[64]....
        /*022c*/ 	.word	0xffffffff


	//   ....[65]....
        /*0230*/ 	.word	0xffffffff


	//   ....[66]....
        /*0234*/ 	.word	0xffffffff


	//   ....[67]....
        /*0238*/ 	.word	0xffffffff


	//   ....[68]....
        /*023c*/ 	.word	0xffffffff


	//   ....[69]....
        /*0240*/ 	.word	0xffffffff


	//   ....[70]....
        /*0244*/ 	.word	0xffffffff


	//   ....[71]....
        /*0248*/ 	.word	0xffffffff


	//   ....[72]....
        /*024c*/ 	.word	0xffffffff


	//   ....[73]....
        /*0250*/ 	.word	0xffffffff


	//   ....[74]....
        /*0254*/ 	.word	0xffffffff


	//   ....[75]....
        /*0258*/ 	.word	0xffffffff


	//   ....[76]....
        /*025c*/ 	.word	0xffffffff


	//   ....[77]....
        /*0260*/ 	.word	0xffffffff


	//   ....[78]....
        /*0264*/ 	.word	0xffffffff


	//   ....[79]....
        /*0268*/ 	.word	0xffffffff


	//   ....[80]....
        /*026c*/ 	.word	0xffffffff


	//   ....[81]....
        /*0270*/ 	.word	0xffffffff


	//   ....[82]....
        /*0274*/ 	.word	0xffffffff


	//   ....[83]....
        /*0278*/ 	.word	0xffffffff


	//   ....[84]....
        /*027c*/ 	.word	0xffffffff


	//   ....[85]....
        /*0280*/ 	.word	0xffffffff


	//   ....[86]....
        /*0284*/ 	.word	0xffffffff


	//   ....[87]....
        /*0288*/ 	.word	0xffffffff


	//   ....[88]....
        /*028c*/ 	.word	0xffffffff


	//   ....[89]....
        /*0290*/ 	.word	0xffffffff


	//   ....[90]....
        /*0294*/ 	.word	0xffffffff


	//   ....[91]....
        /*0298*/ 	.word	0xffffffff


	//   ....[92]....
        /*029c*/ 	.word	0xffffffff


	//   ....[93]....
        /*02a0*/ 	.word	0xffffffff


	//   ....[94]....
        /*02a4*/ 	.word	0xffffffff


	//   ....[95]....
        /*02a8*/ 	.word	0xffffffff


	//   ....[96]....
        /*02ac*/ 	.word	0xffffffff


	//   ....[97]....
        /*02b0*/ 	.word	0xffffffff


	//   ....[98]....
        /*02b4*/ 	.word	0xffffffff


	//   ....[99]....
        /*02b8*/ 	.word	0xffffffff


	//   ....[100]....
        /*02bc*/ 	.word	0xffffffff


	//   ....[101]....
        /*02c0*/ 	.word	0xffffffff


	//   ....[102]....
        /*02c4*/ 	.word	0xffffffff


	//   ....[103]....
        /*02c8*/ 	.word	0xffffffff


	//   ....[104]....
        /*02cc*/ 	.word	0xffffffff


	//   ....[105]....
        /*02d0*/ 	.word	0xffffffff


	//   ....[106]....
        /*02d4*/ 	.word	0xffffffff


	//   ....[107]....
        /*02d8*/ 	.word	0xffffffff


	//   ....[108]....
        /*02dc*/ 	.word	0xffffffff


	//   ....[109]....
        /*02e0*/ 	.word	0xffffffff


	//   ....[110]....
        /*02e4*/ 	.word	0xffffffff


	//   ....[111]....
        /*02e8*/ 	.word	0xffffffff


	//   ....[112]....
        /*02ec*/ 	.word	0xffffffff


	//   ....[113]....
        /*02f0*/ 	.word	0xffffffff


	//   ....[114]....
        /*02f4*/ 	.word	0xffffffff


	//   ....[115]....
        /*02f8*/ 	.word	0xffffffff


	//   ....[116]....
        /*02fc*/ 	.word	0xffffffff


	//   ....[117]....
        /*0300*/ 	.word	0xffffffff


	//   ....[118]....
        /*0304*/ 	.word	0xffffffff


	//   ....[119]....
        /*0308*/ 	.word	0xffffffff


	//   ....[120]....
        /*030c*/ 	.word	0xffffffff


	//   ....[121]....
        /*0310*/ 	.word	0xffffffff


	//   ....[122]....
        /*0314*/ 	.word	0xffffffff


	//   ....[123]....
        /*0318*/ 	.word	0xffffffff


	//   ....[124]....
        /*031c*/ 	.word	0xffffffff


	//   ....[125]....
        /*0320*/ 	.word	0xffffffff


	//   ....[126]....
        /*0324*/ 	.word	0xffffffff


	//   ....[127]....
        /*0328*/ 	.word	0xffffffff


	//   ....[128]....
        /*032c*/ 	.word	0xffffffff


	//   ....[129]....
        /*0330*/ 	.word	0xffffffff


	//   ....[130]....
        /*0334*/ 	.word	0xffffffff


	//   ....[131]....
        /*0338*/ 	.word	0xffffffff


	//   ....[132]....
        /*033c*/ 	.word	0xffffffff


	//   ....[133]....
        /*0340*/ 	.word	0xffffffff


	//   ....[134]....
        /*0344*/ 	.word	0xffffffff


	//   ....[135]....
        /*0348*/ 	.word	0xffffffff


	//   ....[136]....
        /*034c*/ 	.word	0xffffffff


	//   ....[137]....
        /*0350*/ 	.word	0xffffffff


	//   ....[138]....
        /*0354*/ 	.word	0xffffffff


	//   ....[139]....
        /*0358*/ 	.word	0xffffffff


	//   ....[140]....
        /*035c*/ 	.word	0xffffffff


	//   ....[141]....
        /*0360*/ 	.word	0xffffffff


	//   ....[142]....
        /*0364*/ 	.word	0xffffffff


	//   ....[143]....
        /*0368*/ 	.word	0xffffffff


	//   ....[144]....
        /*036c*/ 	.word	0xffffffff


	//   ....[145]....
        /*0370*/ 	.word	0x0500000f


	//   ....[146]....
        /*0374*/ 	.word	0x0500000f


	//   ....[147]....
        /*0378*/ 	.word	0x0500000f


	//   ....[148]....
        /*037c*/ 	.word	0x0500000f


	//   ....[149]....
        /*0380*/ 	.word	0x0500000f


	//   ....[150]....
        /*0384*/ 	.word	0x0500000f


	//   ....[151]....
        /*0388*/ 	.word	0x0500000f


	//   ....[152]....
        /*038c*/ 	.word	0x0500000f


	//   ....[153]....
        /*0390*/ 	.word	0x0500000f


	//   ....[154]....
        /*0394*/ 	.word	0x0500000f


	//   ....[155]....
        /*0398*/ 	.word	0x0500000f


	//   ....[156]....
        /*039c*/ 	.word	0x0500000f


	//   ....[157]....
        /*03a0*/ 	.word	0x0500000f


	//   ....[158]....
        /*03a4*/ 	.word	0x0500000f


	//   ....[159]....
        /*03a8*/ 	.word	0x0500000f


	//   ....[160]....
        /*03ac*/ 	.word	0x0500000f


	//   ....[161]....
        /*03b0*/ 	.word	0x0500000f


	//   ....[162]....
        /*03b4*/ 	.word	0x0500000f


	//   ....[163]....
        /*03b8*/ 	.word	0x0500000f


	//   ....[164]....
        /*03bc*/ 	.word	0x0500000f


	//   ....[165]....
        /*03c0*/ 	.word	0x0500000f


	//   ....[166]....
        /*03c4*/ 	.word	0x0500000f


	//   ....[167]....
        /*03c8*/ 	.word	0x0500000f


	//   ....[168]....
        /*03cc*/ 	.word	0x0500000f


	//   ....[169]....
        /*03d0*/ 	.word	0x0500000f


	//   ....[170]....
        /*03d4*/ 	.word	0x0500000f


	//   ....[171]....
        /*03d8*/ 	.word	0x0500000f


	//   ....[172]....
        /*03dc*/ 	.word	0x0500000f


	//   ....[173]....
        /*03e0*/ 	.word	0x0500000f


	//   ....[174]....
        /*03e4*/ 	.word	0x0500000f


	//   ....[175]....
        /*03e8*/ 	.word	0x0500000f


	//   ....[176]....
        /*03ec*/ 	.word	0x0500000f


	//   ....[177]....
        /*03f0*/ 	.word	0x0500000f


	//   ....[178]....
        /*03f4*/ 	.word	0x0500000f


	//   ....[179]....
        /*03f8*/ 	.word	0x0500000f


	//   ....[180]....
        /*03fc*/ 	.word	0x0500000f


	//   ....[181]....
        /*0400*/ 	.word	0x0500000f


	//   ....[182]....
        /*0404*/ 	.word	0x0500000f


	//   ....[183]....
        /*0408*/ 	.word	0x0500000f


	//   ....[184]....
        /*040c*/ 	.word	0x0500000f


	//   ....[185]....
        /*0410*/ 	.word	0x0500000f


	//   ....[186]....
        /*0414*/ 	.word	0x0500000f


	//   ....[187]....
        /*0418*/ 	.word	0x0500000f


	//   ....[188]....
        /*041c*/ 	.word	0x0500000f


	//   ....[189]....
        /*0420*/ 	.word	0x0500000f


	//   ....[190]....
        /*0424*/ 	.word	0x0500000f


	//   ....[191]....
        /*0428*/ 	.word	0x0500000f


	//   ....[192]....
        /*042c*/ 	.word	0x0500000f


	//   ....[193]....
        /*0430*/ 	.word	0x0500000f


	//   ....[194]....
        /*0434*/ 	.word	0x0500000f


	//   ....[195]....
        /*0438*/ 	.word	0x0500000f


	//   ....[196]....
        /*043c*/ 	.word	0x0500000f


	//   ....[197]....
        /*0440*/ 	.word	0x0500000f


	//   ....[198]....
        /*0444*/ 	.word	0x0500000f


	//   ....[199]....
        /*0448*/ 	.word	0x0500000f


	//   ....[200]....
        /*044c*/ 	.word	0x0500000f


	//   ....[201]....
        /*0450*/ 	.word	0x0500000f


	//   ....[202]....
        /*0454*/ 	.word	0x0500000f


	//   ....[203]....
        /*0458*/ 	.word	0x0500000f


	//   ....[204]....
        /*045c*/ 	.word	0x0500000f


	//   ....[205]....
        /*0460*/ 	.word	0x0500000f


	//   ....[206]....
        /*0464*/ 	.word	0x0500000f


	//   ....[207]....
        /*0468*/ 	.word	0x0500000f


	//   ....[208]....
        /*046c*/ 	.word	0x0500000f


	//   ....[209]....
        /*0470*/ 	.word	0x0500000f


	//   ....[210]....
        /*0474*/ 	.word	0x0500000f


	//   ....[211]....
        /*0478*/ 	.word	0x0500000f


	//   ....[212]....
        /*047c*/ 	.word	0x0500000f


	//   ....[213]....
        /*0480*/ 	.word	0x0500000f


	//   ....[214]....
        /*0484*/ 	.word	0x0500000f


	//   ....[215]....
        /*0488*/ 	.word	0x0500000f


	//   ....[216]....
        /*048c*/ 	.word	0x0500000f


	//   ....[217]....
        /*0490*/ 	.word	0x0500000f


	//   ....[218]....
        /*0494*/ 	.word	0x0500000f


	//   ....[219]....
        /*0498*/ 	.word	0x0500000f


	//   ....[220]....
        /*049c*/ 	.word	0x0500000f


	//   ....[221]....
        /*04a0*/ 	.word	0x0500000f


	//   ....[222]....
        /*04a4*/ 	.word	0x0500000f


	//   ....[223]....
        /*04a8*/ 	.word	0x0500000f


	//   ....[224]....
        /*04ac*/ 	.word	0x0500000f


	//   ....[225]....
        /*04b0*/ 	.word	0x0500000f


	//   ....[226]....
        /*04b4*/ 	.word	0x0500000f


	//   ....[227]....
        /*04b8*/ 	.word	0x0500000f


	//----- nvinfo : EIATTR_COOP_GROUP_INSTR_OFFSETS
	.align		4
.L_532:
        /*04bc*/ 	.byte	0x04, 0x28
        /*04be*/ 	.short	(.L_534 - .L_533)


	//   ....[0]....
.L_533:
        /*04c0*/ 	.word	0x00000070


	//   ....[1]....
        /*04c4*/ 	.word	0x000000b0


	//   ....[2]....
        /*04c8*/ 	.word	0x000002d0


	//   ....[3]....
        /*04cc*/ 	.word	0x00000430


	//   ....[4]....
        /*04d0*/ 	.word	0x00000550


	//   ....[5]....
        /*04d4*/ 	.word	0x000006b0


	//   ....[6]....
        /*04d8*/ 	.word	0x00001450


	//   ....[7]....
        /*04dc*/ 	.word	0x00001e20


	//   ....[8]....
        /*04e0*/ 	.word	0x00001e50


	//   ....[9]....
        /*04e4*/ 	.word	0x00002350


	//   ....[10]....
        /*04e8*/ 	.word	0x00002400


	//   ....[11]....
        /*04ec*/ 	.word	0x00002b10


	//   ....[12]....
        /*04f0*/ 	.word	0x00002ba0


	//   ....[13]....
        /*04f4*/ 	.word	0x00004360


	//   ....[14]....
        /*04f8*/ 	.word	0x00004380


	//   ....[15]....
        /*04fc*/ 	.word	0x00004850


	//   ....[16]....
        /*0500*/ 	.word	0x00004920


	//   ....[17]....
        /*0504*/ 	.word	0x00004f50


	//   ....[18]....
        /*0508*/ 	.word	0x00004fb0


	//   ....[19]....
        /*050c*/ 	.word	0x000069a0


	//   ....[20]....
        /*0510*/ 	.word	0x000069b0


	//   ....[21]....
        /*0514*/ 	.word	0x000069e0


	//   ....[22]....
        /*0518*/ 	.word	0x00006a00


	//   ....[23]....
        /*051c*/ 	.word	0x00007af0


	//   ....[24]....
        /*0520*/ 	.word	0x00007b20


	//   ....[25]....
        /*0524*/ 	.word	0x00007bd0


	//   ....[26]....
        /*0528*/ 	.word	0x00007be0


	//   ....[27]....
        /*052c*/ 	.word	0x00008df0


	//   ....[28]....
        /*0530*/ 	.word	0x00008e30


	//   ....[29]....
        /*0534*/ 	.word	0x00008e70


	//   ....[30]....
        /*0538*/ 	.word	0x00008ea0


	//   ....[31]....
        /*053c*/ 	.word	0x00009400


	//   ....[32]....
        /*0540*/ 	.word	0x00009440


	//   ....[33]....
        /*0544*/ 	.word	0x00009500


	//   ....[34]....
        /*0548*/ 	.word	0x00009520


	//   ....[35]....
        /*054c*/ 	.word	0x000095e0


	//   ....[36]....
        /*0550*/ 	.word	0x00009600


	//   ....[37]....
        /*0554*/ 	.word	0x000096d0


	//   ....[38]....
        /*0558*/ 	.word	0x000096f0


	//   ....[39]....
        /*055c*/ 	.word	0x00009f20


	//   ....[40]....
        /*0560*/ 	.word	0x00009f30


	//   ....[41]....
        /*0564*/ 	.word	0x00009ff0


	//   ....[42]....
        /*0568*/ 	.word	0x0000a010


	//   ....[43]....
        /*056c*/ 	.word	0x0000a0d0


	//   ....[44]....
        /*0570*/ 	.word	0x0000a0f0


	//   ....[45]....
        /*0574*/ 	.word	0x0000a1c0


	//   ....[46]....
        /*0578*/ 	.word	0x0000a1e0


	//   ....[47]....
        /*057c*/ 	.word	0x0000a320


	//   ....[48]....
        /*0580*/ 	.word	0x0000a4f0


	//   ....[49]....
        /*0584*/ 	.word	0x0000a520


	//   ....[50]....
        /*0588*/ 	.word	0x0000a550


	//   ....[51]....
        /*058c*/ 	.word	0x0000a580


	//   ....[52]....
        /*0590*/ 	.word	0x0000a5b0


	//   ....[53]....
        /*0594*/ 	.word	0x0000a5e0


	//   ....[54]....
        /*0598*/ 	.word	0x0000a730


	//   ....[55]....
        /*059c*/ 	.word	0x0000a760


	//   ....[56]....
        /*05a0*/ 	.word	0x0000a790


	//   ....[57]....
        /*05a4*/ 	.word	0x0000a7c0


	//   ....[58]....
        /*05a8*/ 	.word	0x0000a7f0


	//   ....[59]....
        /*05ac*/ 	.word	0x0000a820


	//   ....[60]....
        /*05b0*/ 	.word	0x0000a8b0


	//   ....[61]....
        /*05b4*/ 	.word	0x0000a910


	//   ....[62]....
        /*05b8*/ 	.word	0x0000a9a0


	//   ....[63]....
        /*05bc*/ 	.word	0x0000c2c0


	//   ....[64]....
        /*05c0*/ 	.word	0x0000c2e0


	//   ....[65]....
        /*05c4*/ 	.word	0x0000c390


	//   ....[66]....
        /*05c8*/ 	.word	0x0000c3b0


	//   ....[67]....
        /*05cc*/ 	.word	0x0000c450


	//   ....[68]....
        /*05d0*/ 	.word	0x0000c470


	//   ....[69]....
        /*05d4*/ 	.word	0x0000c510


	//   ....[70]....
        /*05d8*/ 	.word	0x0000c530


	//   ....[71]....
        /*05dc*/ 	.word	0x0000c5d0


	//   ....[72]....
        /*05e0*/ 	.word	0x0000c5f0


	//   ....[73]....
        /*05e4*/ 	.word	0x0000c600


	//   ....[74]....
        /*05e8*/ 	.word	0x0000c690


	//   ....[75]....
        /*05ec*/ 	.word	0x0000ce30


	//   ....[76]....
        /*05f0*/ 	.word	0x0000ce60


	//   ....[77]....
        /*05f4*/ 	.word	0x0000cec0


	//   ....[78]....
        /*05f8*/ 	.word	0x0000cf20


	//   ....[79]....
        /*05fc*/ 	.word	0x0000cf70


	//   ....[80]....
        /*0600*/ 	.word	0x0000cfd0


	//   ....[81]....
        /*0604*/ 	.word	0x0000d010


	//   ....[82]....
        /*0608*/ 	.word	0x0000d080


	//   ....[83]....
        /*060c*/ 	.word	0x0000d0d0


	//   ....[84]....
        /*0610*/ 	.word	0x0000d130


	//   ....[85]....
        /*0614*/ 	.word	0x0000d170


	//   ....[86]....
        /*0618*/ 	.word	0x0000d1e0


	//   ....[87]....
        /*061c*/ 	.word	0x0000d230


	//   ....[88]....
        /*0620*/ 	.word	0x0000d280


	//   ....[89]....
        /*0624*/ 	.word	0x0000d2a0


	//   ....[90]....
        /*0628*/ 	.word	0x0000d2d0


	//   ....[91]....
        /*062c*/ 	.word	0x0000da80


	//   ....[92]....
        /*0630*/ 	.word	0x0000da90


	//   ....[93]....
        /*0634*/ 	.word	0x0000dab0


	//   ....[94]....
        /*0638*/ 	.word	0x0000db30


	//   ....[95]....
        /*063c*/ 	.word	0x0000db40


	//   ....[96]....
        /*0640*/ 	.word	0x0000dba0


	//   ....[97]....
        /*0644*/ 	.word	0x0000dbd0


	//   ....[98]....
        /*0648*/ 	.word	0x0000dc10


	//   ....[99]....
        /*064c*/ 	.word	0x0000dc40


	//   ....[100]....
        /*0650*/ 	.word	0x0000dc80


	//   ....[101]....
        /*0654*/ 	.word	0x0000dcb0


	//   ....[102]....
        /*0658*/ 	.word	0x0000dcf0


	//   ....[103]....
        /*065c*/ 	.word	0x0000df60


	//   ....[104]....
        /*0660*/ 	.word	0x0000df80


	//   ....[105]....
        /*0664*/ 	.word	0x0000df90


	//   ....[106]....
        /*0668*/ 	.word	0x0000e010


	//   ....[107]....
        /*066c*/ 	.word	0x0000e020


	//   ....[108]....
        /*0670*/ 	.word	0x0000e090


	//   ....[109]....
        /*0674*/ 	.word	0x0000e0a0


	//   ....[110]....
        /*0678*/ 	.word	0x0000e110


	//   ....[111]....
        /*067c*/ 	.word	0x0000e120


	//   ....[112]....
        /*0680*/ 	.word	0x0000e190


	//   ....[113]....
        /*0684*/ 	.word	0x0000e1a0


	//   ....[114]....
        /*0688*/ 	.word	0x0000e1b0


	//   ....[115]....
        /*068c*/ 	.word	0x0000e780


	//   ....[116]....
        /*0690*/ 	.word	0x0000e7a0


	//   ....[117]....
        /*0694*/ 	.word	0x0000e7b0


	//   ....[118]....
        /*0698*/ 	.word	0x0000e7c0


	//   ....[119]....
        /*069c*/ 	.word	0x0000e830


	//   ....[120]....
        /*06a0*/ 	.word	0x0000e850


	//   ....[121]....
        /*06a4*/ 	.word	0x0000e8c0


	//   ....[122]....
        /*06a8*/ 	.word	0x0000e8e0


	//   ....[123]....
        /*06ac*/ 	.word	0x0000e940


	//   ....[124]....
        /*06b0*/ 	.word	0x0000e960


	//   ....[125]....
        /*06b4*/ 	.word	0x0000e9b0


	//   ....[126]....
        /*06b8*/ 	.word	0x0000e9d0


	//   ....[127]....
        /*06bc*/ 	.word	0x0000edc0


	//   ....[128]....
        /*06c0*/ 	.word	0x0000edf0


	//   ....[129]....
        /*06c4*/ 	.word	0x0000ee20


	//   ....[130]....
        /*06c8*/ 	.word	0x0000ee50


	//   ....[131]....
        /*06cc*/ 	.word	0x0000ee80


	//   ....[132]....
        /*06d0*/ 	.word	0x0000eeb0


	//   ....[133]....
        /*06d4*/ 	.word	0x0000eee0


	//   ....[134]....
        /*06d8*/ 	.word	0x0000ef10


	//   ....[135]....
        /*06dc*/ 	.word	0x0000f090


	//   ....[136]....
        /*06e0*/ 	.word	0x0000f0c0


	//   ....[137]....
        /*06e4*/ 	.word	0x0000f0f0


	//   ....[138]....
        /*06e8*/ 	.word	0x0000f120


	//   ....[139]....
        /*06ec*/ 	.word	0x0000f150


	//   ....[140]....
        /*06f0*/ 	.word	0x0000f180


	//   ....[141]....
        /*06f4*/ 	.word	0x0000f240


	//   ....[142]....
        /*06f8*/ 	.word	0x0000f260


	//   ....[143]....
        /*06fc*/ 	.word	0x0000f2d0


	//   ....[144]....
        /*0700*/ 	.word	0x0000f970


	//   ....[145]....
        /*0704*/ 	.word	0x0000ff20


	//   ....[146]....
        /*0708*/ 	.word	0x00010010


	//   ....[147]....
        /*070c*/ 	.word	0x000100b0


	//   ....[148]....
        /*0710*/ 	.word	0x00010110


	//   ....[149]....
        /*0714*/ 	.word	0x00010220


	//   ....[150]....
        /*0718*/ 	.word	0x00010290


	//   ....[151]....
        /*071c*/ 	.word	0x000103a0


	//   ....[152]....
        /*0720*/ 	.word	0x00010410


	//   ....[153]....
        /*0724*/ 	.word	0x00010520


	//   ....[154]....
        /*0728*/ 	.word	0x00010590


	//   ....[155]....
        /*072c*/ 	.word	0x000106a0


	//   ....[156]....
        /*0730*/ 	.word	0x00010710


	//   ....[157]....
        /*0734*/ 	.word	0x000107b0


	//   ....[158]....
        /*0738*/ 	.word	0x000108c0


	//   ....[159]....
        /*073c*/ 	.word	0x00010930


	//   ....[160]....
        /*0740*/ 	.word	0x000109b0


	//   ....[161]....
        /*0744*/ 	.word	0x00010a80


	//   ....[162]....
        /*0748*/ 	.word	0x00010b00


	//   ....[163]....
        /*074c*/ 	.word	0x00010be0


	//   ....[164]....
        /*0750*/ 	.word	0x00010c60


	//   ....[165]....
        /*0754*/ 	.word	0x00010d40


	//   ....[166]....
        /*0758*/ 	.word	0x00010dc0


	//   ....[167]....
        /*075c*/ 	.word	0x00010ea0


	//   ....[168]....
        /*0760*/ 	.word	0x00010f20


	//   ....[169]....
        /*0764*/ 	.word	0x00011000


	//   ....[170]....
        /*0768*/ 	.word	0x00011080


	//   ....[171]....
        /*076c*/ 	.word	0x00011150


	//   ....[172]....
        /*0770*/ 	.word	0x000111d0


	//   ....[173]....
        /*0774*/ 	.word	0x00011290


	//   ....[174]....
        /*0778*/ 	.word	0x000113c0


	//   ....[175]....
        /*077c*/ 	.word	0x00011470


	//   ....[176]....
        /*0780*/ 	.word	0x000114e0


	//   ....[177]....
        /*0784*/ 	.word	0x000115d0


	//   ....[178]....
        /*0788*/ 	.word	0x00011630


	//   ....[179]....
        /*078c*/ 	.word	0x00011700


	//   ....[180]....
        /*0790*/ 	.word	0x00011760


	//   ....[181]....
        /*0794*/ 	.word	0x00011830


	//   ....[182]....
        /*0798*/ 	.word	0x00011890


	//   ....[183]....
        /*079c*/ 	.word	0x00011960


	//   ....[184]....
        /*07a0*/ 	.word	0x000119c0


	//   ....[185]....
        /*07a4*/ 	.word	0x00011a90


	//   ....[186]....
        /*07a8*/ 	.word	0x00011b80


	//   ....[187]....
        /*07ac*/ 	.word	0x00011c20


	//   ....[188]....
        /*07b0*/ 	.word	0x00011c80


	//   ....[189]....
        /*07b4*/ 	.word	0x00011d70


	//   ....[190]....
        /*07b8*/ 	.word	0x00011dd0


	//   ....[191]....
        /*07bc*/ 	.word	0x00011eb0


	//   ....[192]....
        /*07c0*/ 	.word	0x00011f10


	//   ....[193]....
        /*07c4*/ 	.word	0x00011ff0


	//   ....[194]....
        /*07c8*/ 	.word	0x00012050


	//   ....[195]....
        /*07cc*/ 	.word	0x00012130


	//   ....[196]....
        /*07d0*/ 	.word	0x00012190


	//   ....[197]....
        /*07d4*/ 	.word	0x00012260


	//   ....[198]....
        /*07d8*/ 	.word	0x00012380


	//   ....[199]....
        /*07dc*/ 	.word	0x00012470


	//   ....[200]....
        /*07e0*/ 	.word	0x00012510


	//   ....[201]....
        /*07e4*/ 	.word	0x000125e0


	//   ....[202]....
        /*07e8*/ 	.word	0x00012640


	//   ....[203]....
        /*07ec*/ 	.word	0x00012710


	//   ....[204]....
        /*07f0*/ 	.word	0x00012770


	//   ....[205]....
        /*07f4*/ 	.word	0x00012850


	//   ....[206]....
        /*07f8*/ 	.word	0x000128b0


	//   ....[207]....
        /*07fc*/ 	.word	0x00012980


	//   ....[208]....
        /*0800*/ 	.word	0x000129e0


	//   ....[209]....
        /*0804*/ 	.word	0x00012aa0


	//   ....[210]....
        /*0808*/ 	.word	0x00012b30


	//   ....[211]....
        /*080c*/ 	.word	0x00012bd0


	//   ....[212]....
        /*0810*/ 	.word	0x00012cf0


	//   ....[213]....
        /*0814*/ 	.word	0x00012d60


	//   ....[214]....
        /*0818*/ 	.word	0x00012dd0


	//   ....[215]....
        /*081c*/ 	.word	0x00012e40


	//   ....[216]....
        /*0820*/ 	.word	0x00012eb0


	//   ....[217]....
        /*0824*/ 	.word	0x00012f30


	//   ....[218]....
        /*0828*/ 	.word	0x00012fc0


	//   ....[219]....
        /*082c*/ 	.word	0x00013050


	//   ....[220]....
        /*0830*/ 	.word	0x000130c0


	//   ....[221]....
        /*0834*/ 	.word	0x00013130


	//   ....[222]....
        /*0838*/ 	.word	0x000131a0


	//   ....[223]....
        /*083c*/ 	.word	0x00013220


	//   ....[224]....
        /*0840*/ 	.word	0x00013290


	//   ....[225]....
        /*0844*/ 	.word	0x00013330


	//   ....[226]....
        /*0848*/ 	.word	0x000133c0


	//   ....[227]....
        /*084c*/ 	.word	0x000134e0


	//----- nvinfo : EIATTR_REG_RECONFIG
	.align		4
.L_534:
        /*0850*/ 	.byte	0x01, 0x54
	.zero		2


	//----- nvinfo : EIATTR_SYSCALL_OFFSETS
	.align		4
        /*0854*/ 	.byte	0x04, 0x46
        /*0856*/ 	.short	(.L_536 - .L_535)


	//   ....[0]....
.L_535:
        /*0858*/ 	.word	0x00001630


	//   ....[1]....
        /*085c*/ 	.word	0x0000b800


	//   ....[2]....
        /*0860*/ 	.word	0x0000b950


	//   ....[3]....
        /*0864*/ 	.word	0x0000ba40


	//   ....[4]....
        /*0868*/ 	.word	0x0000ca20


	//----- nvinfo : EIATTR_MBARRIER_INSTR_OFFSETS
	.align		4
.L_536:
        /*086c*/ 	.byte	0x04, 0x39
        /*086e*/ 	.short	(.L_538 - .L_537)


	//   ....[0]....
.L_537:
        /*0870*/ 	.word	0x00000180
        /*0874*/ 	.word	0x000000ff
        /*0878*/ 	.word	0x0002a800
        /*087c*/ 	.short	0x0100
        /*087e*/ 	.byte	0x08
	.zero		1


	//   ....[1]....
        /*0880*/ 	.word	0x00000190
        /*0884*/ 	.word	0x000000ff
        /*0888*/ 	.word	0x0002a820
        /*088c*/ 	.short	0x0100
        /*088e*/ 	.byte	0x08
	.zero		1


	//   ....[2]....
        /*0890*/ 	.word	0x00000280
        /*0894*/ 	.word	0x000000ff
        /*0898*/ 	.word	0x0002a830
        /*089c*/ 	.short	0x0100
        /*089e*/ 	.byte	0x08
	.zero		1


	//   ....[3]....
        /*08a0*/ 	.word	0x00000290
        /*08a4*/ 	.word	0x000000ff
        /*08a8*/ 	.word	0x0002a840
        /*08ac*/ 	.short	0x0100
        /*08ae*/ 	.byte	0x08
	.zero		1


	//   ....[4]....
        /*08b0*/ 	.word	0x000002a0
        /*08b4*/ 	.word	0x000000ff
        /*08b8*/ 	.word	0x0002a838
        /*08bc*/ 	.short	0x0100
        /*08be*/ 	.byte	0x08
	.zero		1


	//   ....[5]....
        /*08c0*/ 	.word	0x000002b0
        /*08c4*/ 	.word	0x000000ff
        /*08c8*/ 	.word	0x0002a848
        /*08cc*/ 	.short	0x0100
        /*08ce*/ 	.byte	0x08
	.zero		1


	//   ....[6]....
        /*08d0*/ 	.word	0x000003e0
        /*08d4*/ 	.word	0x000000ff
        /*08d8*/ 	.word	0x0002a850
        /*08dc*/ 	.short	0x0100
        /*08de*/ 	.byte	0x08
	.zero		1


	//   ....[7]....
        /*08e0*/ 	.word	0x000003f0
        /*08e4*/ 	.word	0x000000ff
        /*08e8*/ 	.word	0x0002a860
        /*08ec*/ 	.short	0x0100
        /*08ee*/ 	.byte	0x08
	.zero		1


	//   ....[8]....
        /*08f0*/ 	.word	0x00000400
        /*08f4*/ 	.word	0x000000ff
        /*08f8*/ 	.word	0x0002a858
        /*08fc*/ 	.short	0x0100
        /*08fe*/ 	.byte	0x08
	.zero		1


	//   ....[9]....
        /*0900*/ 	.word	0x00000410
        /*0904*/ 	.word	0x000000ff
        /*0908*/ 	.word	0x0002a868
        /*090c*/ 	.short	0x0100
        /*090e*/ 	.byte	0x08
	.zero		1


	//   ....[10]....
        /*0910*/ 	.word	0x00000500
        /*0914*/ 	.word	0x000000ff
        /*0918*/ 	.word	0x0002a870
        /*091c*/ 	.short	0x0100
        /*091e*/ 	.byte	0x06
	.zero		1


	//   ....[11]....
        /*0920*/ 	.word	0x00000510
        /*0924*/ 	.word	0x000000ff
        /*0928*/ 	.word	0x0002a880
        /*092c*/ 	.short	0x0100
        /*092e*/ 	.byte	0x06
	.zero		1


	//   ....[12]....
        /*0930*/ 	.word	0x00000520
        /*0934*/ 	.word	0x000000ff
        /*0938*/ 	.word	0x0002a878
        /*093c*/ 	.short	0x0100
        /*093e*/ 	.byte	0x06
	.zero		1


	//   ....[13]....
        /*0940*/ 	.word	0x00000530
        /*0944*/ 	.word	0x000000ff
        /*0948*/ 	.word	0x0002a888
        /*094c*/ 	.short	0x0100
        /*094e*/ 	.byte	0x06
	.zero		1


	//   ....[14]....
        /*0950*/ 	.word	0x00000660
        /*0954*/ 	.word	0x000000ff
        /*0958*/ 	.word	0x0002a890
        /*095c*/ 	.short	0x0100
        /*095e*/ 	.byte	0x08
	.zero		1


	//   ....[15]....
        /*0960*/ 	.word	0x00000670
        /*0964*/ 	.word	0x000000ff
        /*0968*/ 	.word	0x0002a8a0
        /*096c*/ 	.short	0x0100
        /*096e*/ 	.byte	0x08
	.zero		1


	//   ....[16]....
        /*0970*/ 	.word	0x00000680
        /*0974*/ 	.word	0x000000ff
        /*0978*/ 	.word	0x0002a898
        /*097c*/ 	.short	0x0100
        /*097e*/ 	.byte	0x08
	.zero		1


	//   ....[17]....
        /*0980*/ 	.word	0x00000690
        /*0984*/ 	.word	0x000000ff
        /*0988*/ 	.word	0x0002a8a8
        /*098c*/ 	.short	0x0100
        /*098e*/ 	.byte	0x08
	.zero		1


	//   ....[18]....
        /*0990*/ 	.word	0x000007d0
        /*0994*/ 	.word	0x000000ff
        /*0998*/ 	.word	0x0002a8b0
        /*099c*/ 	.short	0x0100
        /*099e*/ 	.byte	0x08
	.zero		1


	//   ....[19]....
        /*09a0*/ 	.word	0x000007e0
        /*09a4*/ 	.word	0x000000ff
        /*09a8*/ 	.word	0x0002a8c0
        /*09ac*/ 	.short	0x0100
        /*09ae*/ 	.byte	0x08
	.zero		1


	//   ....[20]....
        /*09b0*/ 	.word	0x000007f0
        /*09b4*/ 	.word	0x000000ff
        /*09b8*/ 	.word	0x0002a8b8
        /*09bc*/ 	.short	0x0100
        /*09be*/ 	.byte	0x08
	.zero		1


	//   ....[21]....
        /*09c0*/ 	.word	0x00000800
        /*09c4*/ 	.word	0x000000ff
        /*09c8*/ 	.word	0x0002a8c8
        /*09cc*/ 	.short	0x0100
        /*09ce*/ 	.byte	0x08
	.zero		1


	//   ....[22]....
        /*09d0*/ 	.word	0x000016a0
        /*09d4*/ 	.word	0x000000ff
        /*09d8*/ 	.word	0x0002a800
        /*09dc*/ 	.short	0x010a
        /*09de*/ 	.byte	0x27
	.zero		1


	//   ....[23]....
        /*09e0*/ 	.word	0x00001730
        /*09e4*/ 	.word	0x00000000
        /*09e8*/ 	.word	0x0002a830
        /*09ec*/ 	.short	0x010a
        /*09ee*/ 	.byte	0x3f
	.zero		1


	//   ....[24]....
        /*09f0*/ 	.word	0x00001770
        /*09f4*/ 	.word	0x00000000
        /*09f8*/ 	.word	0x0002a830
        /*09fc*/ 	.short	0x010a
        /*09fe*/ 	.byte	0x3f
	.zero		1


	//   ....[25]....
        /*0a00*/ 	.word	0x00002420
        /*0a04*/ 	.word	0x000000ff
        /*0a08*/ 	.word	0x00000000
        /*0a0c*/ 	.short	0x0101
        /*0a0e*/ 	.byte	0x04
	.zero		1


	//   ....[26]....
        /*0a10*/ 	.word	0x00003720
        /*0a14*/ 	.word	0x000000ff
        /*0a18*/ 	.word	0x0002a830
        /*0a1c*/ 	.short	0x010a
        /*0a1e*/ 	.byte	0x06
	.zero		1


	//   ....[27]....
        /*0a20*/ 	.word	0x00003760
        /*0a24*/ 	.word	0x000000ff
        /*0a28*/ 	.word	0x0002a830
        /*0a2c*/ 	.short	0x010a
        /*0a2e*/ 	.byte	0x06
	.zero		1


	//   ....[28]....
        /*0a30*/ 	.word	0x00003fe0
        /*0a34*/ 	.word	0x000000ff
        /*0a38*/ 	.word	0x0002a850
        /*0a3c*/ 	.short	0x010a
        /*0a3e*/ 	.byte	0x05
	.zero		1


	//   ....[29]....
        /*0a40*/ 	.word	0x00004020
        /*0a44*/ 	.word	0x000000ff
        /*0a48*/ 	.word	0x0002a850
        /*0a4c*/ 	.short	0x010a
        /*0a4e*/ 	.byte	0x05
	.zero		1


	//   ....[30]....
        /*0a50*/ 	.word	0x00004310
        /*0a54*/ 	.word	0x000000ff
        /*0a58*/ 	.word	0x00000000
        /*0a5c*/ 	.short	0x0101
        /*0a5e*/ 	.byte	0x06
	.zero		1


	//   ....[31]....
        /*0a60*/ 	.word	0x000058c0
        /*0a64*/ 	.word	0x000000ff
        /*0a68*/ 	.word	0x00000000
        /*0a6c*/ 	.short	0x0101
        /*0a6e*/ 	.byte	0x05
	.zero		1


	//   ....[32]....
        /*0a70*/ 	.word	0x00005a90
        /*0a74*/ 	.word	0x000000ff
        /*0a78*/ 	.word	0x0002a830
        /*0a7c*/ 	.short	0x010a
        /*0a7e*/ 	.byte	0x05
	.zero		1


	//   ....[33]....
        /*0a80*/ 	.word	0x00005ad0
        /*0a84*/ 	.word	0x000000ff
        /*0a88*/ 	.word	0x0002a830
        /*0a8c*/ 	.short	0x010a
        /*0a8e*/ 	.byte	0x05
	.zero		1


	//   ....[34]....
        /*0a90*/ 	.word	0x00006350
        /*0a94*/ 	.word	0x000000ff
        /*0a98*/ 	.word	0x0002a850
        /*0a9c*/ 	.short	0x010a
        /*0a9e*/ 	.byte	0x05
	.zero		1


	//   ....[35]....
        /*0aa0*/ 	.word	0x00006390
        /*0aa4*/ 	.word	0x000000ff
        /*0aa8*/ 	.word	0x0002a850
        /*0aac*/ 	.short	0x010a
        /*0aae*/ 	.byte	0x05
	.zero		1


	//   ....[36]....
        /*0ab0*/ 	.word	0x000067b0
        /*0ab4*/ 	.word	0x000000ff
        /*0ab8*/ 	.word	0x00000000
        /*0abc*/ 	.short	0x0101
        /*0abe*/ 	.byte	0x04
	.zero		1


	//   ....[37]....
        /*0ac0*/ 	.word	0x00007540
        /*0ac4*/ 	.word	0x000000ff
        /*0ac8*/ 	.word	0x00000000
        /*0acc*/ 	.short	0x0101
        /*0ace*/ 	.byte	0x05
	.zero		1


	//   ....[38]....
        /*0ad0*/ 	.word	0x00007a60
        /*0ad4*/ 	.word	0x000000ff
        /*0ad8*/ 	.word	0x0002a850
        /*0adc*/ 	.short	0x010a
        /*0ade*/ 	.byte	0x05
	.zero		1


	//   ....[39]....
        /*0ae0*/ 	.word	0x00007aa0
        /*0ae4*/ 	.word	0x000000ff
        /*0ae8*/ 	.word	0x0002a850
        /*0aec*/ 	.short	0x010a
        /*0aee*/ 	.byte	0x05
	.zero		1


	//   ....[40]....
        /*0af0*/ 	.word	0x000080b0
        /*0af4*/ 	.word	0x000000ff
        /*0af8*/ 	.word	0x00000000
        /*0afc*/ 	.short	0x0101
        /*0afe*/ 	.byte	0x04
	.zero		1


	//   ....[41]....
        /*0b00*/ 	.word	0x00009420
        /*0b04*/ 	.word	0x00000015
        /*0b08*/ 	.word	0x00000000
        /*0b0c*/ 	.short	0x0101
        /*0b0e*/ 	.byte	0x3f
	.zero		1


	//   ....[42]....
        /*0b10*/ 	.word	0x0000c080
        /*0b14*/ 	.word	0x00000007
        /*0b18*/ 	.word	0x0002a840
        /*0b1c*/ 	.short	0x010a
        /*0b1e*/ 	.byte	0x3f
	.zero		1


	//   ....[43]....
        /*0b20*/ 	.word	0x0000c750
        /*0b24*/ 	.word	0x00000007
        /*0b28*/ 	.word	0x0002a830
        /*0b2c*/ 	.short	0x0107
        /*0b2e*/ 	.byte	0x3f
	.zero		1


	//   ....[44]....
        /*0b30*/ 	.word	0x0000c820
        /*0b34*/ 	.word	0x00000007
        /*0b38*/ 	.word	0x0002a830
        /*0b3c*/ 	.short	0x0101
        /*0b3e*/ 	.byte	0x3f
	.zero		1


	//   ....[45]....
        /*0b40*/ 	.word	0x0000d3f0
        /*0b44*/ 	.word	0x00000016
        /*0b48*/ 	.word	0x0002a800
        /*0b4c*/ 	.short	0x0107
        /*0b4e*/ 	.byte	0x3f
	.zero		1


	//   ....[46]....
        /*0b50*/ 	.word	0x0000d4f0
        /*0b54*/ 	.word	0x00000016
        /*0b58*/ 	.word	0x0002a800
        /*0b5c*/ 	.short	0x0101
        /*0b5e*/ 	.byte	0x3f
	.zero		1


	//   ....[47]....
        /*0b60*/ 	.word	0x0000d510
        /*0b64*/ 	.word	0x00000016
        /*0b68*/ 	.word	0x0002a820
        /*0b6c*/ 	.short	0x010a
        /*0b6e*/ 	.byte	0x3f
	.zero		1


	//   ....[48]....
        /*0b70*/ 	.word	0x0000d890
        /*0b74*/ 	.word	0x00000005
        /*0b78*/ 	.word	0x0002a840
        /*0b7c*/ 	.short	0x010a
        /*0b7e*/ 	.byte	0x3f
	.zero		1


	//   ....[49]....
        /*0b80*/ 	.word	0x0000dd90
        /*0b84*/ 	.word	0x00000005
        /*0b88*/ 	.word	0x0002a830
        /*0b8c*/ 	.short	0x0107
        /*0b8e*/ 	.byte	0x3f
	.zero		1


	//   ....[50]....
        /*0b90*/ 	.word	0x0000de40
        /*0b94*/ 	.word	0x00000005
        /*0b98*/ 	.word	0x0002a830
        /*0b9c*/ 	.short	0x0101
        /*0b9e*/ 	.byte	0x3f
	.zero		1


	//   ....[51]....
        /*0ba0*/ 	.word	0x0000dea0
        /*0ba4*/ 	.word	0x00000005
        /*0ba8*/ 	.word	0x0002a860
        /*0bac*/ 	.short	0x010a
        /*0bae*/ 	.byte	0x3f
	.zero		1


	//   ....[52]....
        /*0bb0*/ 	.word	0x0000e2f0
        /*0bb4*/ 	.word	0x00000005
        /*0bb8*/ 	.word	0x0002a850
        /*0bbc*/ 	.short	0x0107
        /*0bbe*/ 	.byte	0x3f
	.zero		1


	//   ....[53]....
        /*0bc0*/ 	.word	0x0000e430
        /*0bc4*/ 	.word	0x00000005
        /*0bc8*/ 	.word	0x0002a850
        /*0bcc*/ 	.short	0x0101
        /*0bce*/ 	.byte	0x3f
	.zero		1


	//   ....[54]....
        /*0bd0*/ 	.word	0x0000e6b0
        /*0bd4*/ 	.word	0x00000000
        /*0bd8*/ 	.word	0x0002a860
        /*0bdc*/ 	.short	0x010a
        /*0bde*/ 	.byte	0x3f
	.zero		1


	//   ....[55]....
        /*0be0*/ 	.word	0x0000eb10
        /*0be4*/ 	.word	0x00000000
        /*0be8*/ 	.word	0x0002a850
        /*0bec*/ 	.short	0x0107
        /*0bee*/ 	.byte	0x3f
	.zero		1


	//   ....[56]....
        /*0bf0*/ 	.word	0x0000ebc0
        /*0bf4*/ 	.word	0x00000000
        /*0bf8*/ 	.word	0x0002a850
        /*0bfc*/ 	.short	0x0101
        /*0bfe*/ 	.byte	0x3f
	.zero		1


	//   ....[57]....
        /*0c00*/ 	.word	0x0000f8f0
        /*0c04*/ 	.word	0x00000004
        /*0c08*/ 	.word	0x0002a820
        /*0c0c*/ 	.short	0x010a
        /*0c0e*/ 	.byte	0x3f
	.zero		1


	//   ....[58]....
        /*0c10*/ 	.word	0x0000fa90
        /*0c14*/ 	.word	0x00000005
        /*0c18*/ 	.word	0x0002a840
        /*0c1c*/ 	.short	0x010a
        /*0c1e*/ 	.byte	0x3f
	.zero		1


	//   ....[59]....
        /*0c20*/ 	.word	0x0000fb30
        /*0c24*/ 	.word	0x0000001b
        /*0c28*/ 	.word	0x0002a840
        /*0c2c*/ 	.short	0x010a
        /*0c2e*/ 	.byte	0x3f
	.zero		1


	//   ....[60]....
        /*0c30*/ 	.word	0x0000fb70
        /*0c34*/ 	.word	0x00000005
        /*0c38*/ 	.word	0x0002a860
        /*0c3c*/ 	.short	0x010a
        /*0c3e*/ 	.byte	0x3f
	.zero		1


	//   ....[61]....
        /*0c40*/ 	.word	0x0000fbb0
        /*0c44*/ 	.word	0x0000001b
        /*0c48*/ 	.word	0x0002a860
        /*0c4c*/ 	.short	0x010a
        /*0c4e*/ 	.byte	0x3f
	.zero		1


	//   ....[62]....
        /*0c50*/ 	.word	0x0000fc20
        /*0c54*/ 	.word	0x00000003
        /*0c58*/ 	.word	0x0002a800
        /*0c5c*/ 	.short	0x010a
        /*0c5e*/ 	.byte	0x3f
	.zero		1


	//   ....[63]....
        /*0c60*/ 	.word	0x0000fc70
        /*0c64*/ 	.word	0x00000000
        /*0c68*/ 	.word	0x0002a830
        /*0c6c*/ 	.short	0x010a
        /*0c6e*/ 	.byte	0x3f
	.zero		1


	//   ....[64]....
        /*0c70*/ 	.word	0x0000fcd0
        /*0c74*/ 	.word	0x00000003
        /*0c78*/ 	.word	0x0002a830
        /*0c7c*/ 	.short	0x010a
        /*0c7e*/ 	.byte	0x3f
	.zero		1


	//   ....[65]....
        /*0c80*/ 	.word	0x0000fd30
        /*0c84*/ 	.word	0x00000003
        /*0c88*/ 	.word	0x0002a850
        /*0c8c*/ 	.short	0x010a
        /*0c8e*/ 	.byte	0x3f
	.zero		1


	//   ....[66]....
        /*0c90*/ 	.word	0x0000fd90
        /*0c94*/ 	.word	0x00000003
        /*0c98*/ 	.word	0x0002a830
        /*0c9c*/ 	.short	0x010a
        /*0c9e*/ 	.byte	0x3f
	.zero		1


	//   ....[67]....
        /*0ca0*/ 	.word	0x0000fdf0
        /*0ca4*/ 	.word	0x00000003
        /*0ca8*/ 	.word	0x0002a850
        /*0cac*/ 	.short	0x010a
        /*0cae*/ 	.byte	0x3f
	.zero		1


	//   ....[68]....
        /*0cb0*/ 	.word	0x0000fe50
        /*0cb4*/ 	.word	0x00000007
        /*0cb8*/ 	.word	0x0002a850
        /*0cbc*/ 	.short	0x010a
        /*0cbe*/ 	.byte	0x3f
	.zero		1


	//   ....[69]....
        /*0cc0*/ 	.word	0x0000ff60
        /*0cc4*/ 	.word	0x00000007
        /*0cc8*/ 	.word	0x0002a840
        /*0ccc*/ 	.short	0x010a
        /*0cce*/ 	.byte	0x3f
	.zero		1


	//   ....[70]....
        /*0cd0*/ 	.word	0x000112c0
        /*0cd4*/ 	.word	0x00000016
        /*0cd8*/ 	.word	0x0002a820
        /*0cdc*/ 	.short	0x010a
        /*0cde*/ 	.byte	0x3f
	.zero		1


	//   ....[71]....
        /*0ce0*/ 	.word	0x00011310
        /*0ce4*/ 	.word	0x00000005
        /*0ce8*/ 	.word	0x0002a840
        /*0cec*/ 	.short	0x010a
        /*0cee*/ 	.byte	0x3f
	.zero		1


	//   ....[72]....
        /*0cf0*/ 	.word	0x00011ad0
        /*0cf4*/ 	.word	0x00000005
        /*0cf8*/ 	.word	0x0002a860
        /*0cfc*/ 	.short	0x010a
        /*0cfe*/ 	.byte	0x3f
	.zero		1


	//   ....[73]....
        /*0d00*/ 	.word	0x000122d0
        /*0d04*/ 	.word	0x00000000
        /*0d08*/ 	.word	0x0002a860
        /*0d0c*/ 	.short	0x010a
        /*0d0e*/ 	.byte	0x3f
	.zero		1


	//   ....[74]....
        /*0d10*/ 	.word	0x00013400
        /*0d14*/ 	.word	0x00000004
        /*0d18*/ 	.word	0x0002a820
        /*0d1c*/ 	.short	0x010a
        /*0d1e*/ 	.byte	0x3f
	.zero		1


	//   ....[75]....
        /*0d20*/ 	.word	0x000135a0
        /*0d24*/ 	.word	0x00000005
        /*0d28*/ 	.word	0x0002a840
        /*0d2c*/ 	.short	0x010a
        /*0d2e*/ 	.byte	0x3f
	.zero		1


	//   ....[76]....
        /*0d30*/ 	.word	0x000135f0
        /*0d34*/ 	.word	0x0000001b
        /*0d38*/ 	.word	0x0002a840
        /*0d3c*/ 	.short	0x010a
        /*0d3e*/ 	.byte	0x3f
	.zero		1


	//   ....[77]....
        /*0d40*/ 	.word	0x00013640
        /*0d44*/ 	.word	0x00000005
        /*0d48*/ 	.word	0x0002a860
        /*0d4c*/ 	.short	0x010a
        /*0d4e*/ 	.byte	0x3f
	.zero		1


	//----- nvinfo : EIATTR_NUM_MBARRIERS
	.align		4
.L_538:
        /*0d50*/ 	.byte	0x03, 0x38
        /*0d52*/ 	.short	0x0016


	//----- nvinfo : EIATTR_EXIT_INSTR_OFFSETS
	.align		4
        /*0d54*/ 	.byte	0x04, 0x1c
        /*0d56*/ 	.short	(.L_540 - .L_539)


	//   ....[0]....
.L_539:
        /*0d58*/ 	.word	0x00000990


	//   ....[1]....
        /*0d5c*/ 	.word	0x0000a2d0


	//   ....[2]....
        /*0d60*/ 	.word	0x0000fc00


	//----- nvinfo : EIATTR_MAX_THREADS
	.align		4
.L_540:
        /*0d64*/ 	.byte	0x04, 0x05
        /*0d66*/ 	.short	(.L_542 - .L_541)
.L_541:
        /*0d68*/ 	.word	0x00000180
        /*0d6c*/ 	.word	0x00000001
        /*0d70*/ 	.word	0x00000001


	//----- nvinfo : EIATTR_CRS_STACK_SIZE
	.align		4
.L_542:
        /*0d74*/ 	.byte	0x04, 0x1e
        /*0d76*/ 	.short	(.L_544 - .L_543)
.L_543:
        /*0d78*/ 	.word	0x00000000


	//----- nvinfo : EIATTR_CBANK_PARAM_SIZE
	.align		4
.L_544:
        /*0d7c*/ 	.byte	0x03, 0x19
        /*0d7e*/ 	.short	0x0af0


	//----- nvinfo : EIATTR_PARAM_CBANK
	.align		4
        /*0d80*/ 	.byte	0x04, 0x0a
        /*0d82*/ 	.short	(.L_546 - .L_545)
	.align		4
.L_545:
        /*0d84*/ 	.word	index@(.nv.constant0._ZN7cutlass13device_kernelIN5flash11enable_sm90INS1_16FlashAttnFwdSm90INS1_25CollectiveMainloopFwdSm90ILi2EN4cute5tupleIJNS5_1CILi1EEES8_S8_EEENS6_IJNS7_ILi128EEENS7_ILi96EEENS7_ILi192EEEEEELi128ENS_10bfloat16_tEfNS_4arch4Sm90ELb1ELb0ELb0ELb1ELb1ELb0ELb0ELb1ELb1ELb1ELb0ELb0EEENS1_21CollectiveEpilogueFwdINS6_IJSA_SA_SB_EEES9_SE_SG_Li256ELb1ELb1ELb0ELb0EEENS1_36VarlenDynamicPersistentTileSchedulerILi128ELi96ELi256ELi128ELb0ELb1ELb1ELb1ELb1ELb1EEEEEEEEEvNT_6ParamsE)
        /*0d88*/ 	.short	0x0210
        /*0d8a*/ 	.short	0x0af0


	//----- nvinfo : EIATTR_SW_WAR
	.align		4
.L_546:
        /*0d8c*/ 	.byte	0x04, 0x36
        /*0d8e*/ 	.short	(.L_548 - .L_547)
.L_547:
        /*0d90*/ 	.word	0x00000008
.L_548:


//--------------------- .nv.info._ZN7cutlass13device_kernelIN5flash11enable_sm90INS1_16FlashAttnFwdSm90INS1_25CollectiveMainloopFwdSm90ILi2EN4cute5tupleIJNS5_1CILi1EEES8_S8_EEENS6_IJNS7_ILi128EEENS7_ILi96EEENS7_ILi192EEEEEELi128ENS_10bfloat16_tEfNS_4arch4Sm90ELb1ELb0ELb0ELb1ELb1ELb1ELb0ELb1ELb1ELb1ELb0ELb0EEENS1_21CollectiveEpilogueFwdINS6_IJSA_SA_SB_EEES9_SE_SG_Li256ELb1ELb1ELb0ELb0EEENS1_36VarlenDynamicPersistentTileSchedulerILi128ELi96ELi256ELi128ELb0ELb1ELb1ELb1ELb1ELb1EEEEEEEEEvNT_6ParamsE --------------------------
	.section	.nv.info._ZN7cutlass13device_kernelIN5flash11enable_sm90INS1_16FlashAttnFwdSm90INS1_25CollectiveMainloopFwdSm90ILi2EN4cute5tupleIJNS5_1CILi1EEES8_S8_EEENS6_IJNS7_ILi128EEENS7_ILi96EEENS7_ILi192EEEEEELi128ENS_10bfloat16_tEfNS_4arch4Sm90ELb1ELb0ELb0ELb1ELb1ELb1ELb0ELb1ELb1ELb1ELb0ELb0EEENS1_21CollectiveEpilogueFwdINS6_IJSA_SA_SB_EEES9_SE_SG_Li256ELb1ELb1ELb0ELb0EEENS1_36VarlenDynamicPersistentTileSchedulerILi128ELi96ELi256ELi128ELb0ELb1ELb1ELb1ELb1ELb1EEEEEEEEEvNT_6ParamsE,"",@"SHT_CUDA_INFO"
	.sectionflags	@""
	.align	4


	//----- nvinfo : EIATTR_CUDA_API_VERSION
	.align		4
        /*0000*/ 	.byte	0x04, 0x37
        /*0002*/ 	.short	(.L_550 - .L_549)
.L_549:
        /*0004*/ 	.word	0x00000082


	//----- nvinfo : EIATTR_KPARAM_INFO
	.align		4
.L_550:
        /*0008*/ 	.byte	0x04, 0x17
        /*000a*/ 	.short	(.L_552 - .L_551)
.L_551:
        /*000c*/ 	.word	0x00000000
        /*0010*/ 	.short	0x0000
        /*0012*/ 	.short	0x0070
        /*0014*/ 	.byte	0x00, 0xf0, 0x01, 0x2a


	//----- nvinfo : EIATTR_SPARSE_MMA_MASK
	.align		4
.L_552:
        /*0018*/ 	.byte	0x03, 0x50
        /*001a*/ 	.short	0x0000


	//----- nvinfo : EIATTR_MAXREG_COUNT
	.align		4
        /*001c*/ 	.byte	0x03, 0x1b
        /*001e*/ 	.short	0x00a8


	//----- nvinfo : EIATTR_NUM_BARRIERS
	.align		4
        /*0020*/ 	.byte	0x02, 0x4c
        /*0022*/ 	.byte	0x10
	.zero		1


	//----- nvinfo : EIATTR_EXTERNS
	.align		4
        /*0024*/ 	.byte	0x04, 0x0f
        /*0026*/ 	.short	(.L_554 - .L_553)


	//   ....[0]....
	.align		4
.L_553:
        /*0028*/ 	.word	index@(__assertfail)


	//----- nvinfo : EIATTR_ANNOTATIONS
	.align		4
.L_554:
        /*002c*/ 	.byte	0x04, 0x55
        /*002e*/ 	.short	(.L_556 - .L_555)


	//   ....[0]....
.L_555:
        /* <DEDUP_REMOVED lines=32> */


	//----- nvinfo : EIATTR_MERCURY_ISA_VERSION
	.align		4
.L_556:
        /*0218*/ 	.byte	0x03, 0x5f
        /*021a*/ 	.short	0x0101


	//----- nvinfo : EIATTR_UNUSED_LOAD_BYTE_OFFSET
	.align		4
        /*021c*/ 	.byte	0x04, 0x44
        /*021e*/ 	.short	(.L_558 - .L_557)


	//   ....[0]....
.L_557:
        /*0220*/ 	.word	0x00000a50
        /*0224*/ 	.word	0x0000fff0


	//   ....[1]....
        /*0228*/ 	.word	0x0001a0c0
        /*022c*/ 	.word	0x0000fff0


	//----- nvinfo : EIATTR_INT_WARP_WIDE_INSTR_OFFSETS
	.align		4
.L_558:
        /*0230*/ 	.byte	0x04, 0x31
        /*0232*/ 	.short	(.L_560 - .L_559)


	//   ....[0]....
.L_559:
        /*0234*/ 	.word	0x00000130


	//   ....[1]....
        /*0238*/ 	.word	0x00000170


	//   ....[2]....
        /*023c*/ 	.word	0x000001e0


	//   ....[3]....
        /*0240*/ 	.word	0x0001e7f0


	//   ....[4]....
        /*0244*/ 	.word	0x0001e880


	//   ....[5]....
        /*0248*/ 	.word	0x00021790


	//   ....[6]....
        /*024c*/ 	.word	0x00021820


	//----- nvinfo : EIATTR_COOP_GROUP_MASK_REGIDS
	.align		4
.L_560:
        /*0250*/ 	.byte	0x04, 0x29
        /*0252*/ 	.short	(.L_562 - .L_561)


	//   ....[0]....
.L_561:
        /*0254*/ 	.word	0xffffffff


	//   ....[1]....
        /*0258*/ 	.word	0xffffffff


	//   ....[2]....
        /*025c*/ 	.word	0xffffffff


	//   ....[3]....
        /*0260*/ 	.word	0xffffffff


	//   ....[4]....
        /*0264*/ 	.word	0xffffffff


	//   ....[5]....
        /*0268*/ 	.word	0xffffffff


	//   ....[6]....
        /*026c*/ 	.word	0xffffffff


	//   ....[7]....
        /*0270*/ 	.word	0xffffffff


	//   ....[8]....
        /*0274*/ 	.word	0xffffffff


	//   ....[9]....
        /*0278*/ 	.word	0xffffffff


	//   ....[10]....
        /*027c*/ 	.word	0xffffffff


	//   ....[11]....
        /*0280*/ 	.word	0xffffffff


	//   ....[12]....
        /*0284*/ 	.word	0xffffffff


	//   ....[13]....
        /*0288*/ 	.word	0xffffffff


	//   ....[14]....
        /*028c*/ 	.word	0xffffffff


	//   ....[15]....
        /*0290*/ 	.word	0xffffffff


	//   ....[16]....
        /*0294*/ 	.word	0xffffffff


	//   ....[17]....
        /*0298*/ 	.word	0xffffffff


	//   ....[18]....
        /*029c*/ 	.word	0xffffffff


	//   ....[19]....
        /*02a0*/ 	.word	0xffffffff


	//   ....[20]....
        /*02a4*/ 	.word	0xffffffff


	//   ....[21]....
        /*02a8*/ 	.word	0xffffffff


	//   ....[22]....
        /*02ac*/ 	.word	0xffffffff


	//   ....[23]....
        /*02b0*/ 	.word	0xffffffff


	//   ....[24]....
        /*02b4*/ 	.word	0xffffffff


	//   ....[25]....
        /*02b8*/ 	.word	0xffffffff


	//   ....[26]....
        /*02bc*/ 	.word	0xffffffff


	//   ....[27]....
        /*02c0*/ 	.word	0xffffffff


	//   ....[28]....
        /*02c4*/ 	.word	0xffffffff


	//   ....[29]....
        /*02c8*/ 	.word	0xffffffff


	//   ....[30]....
        /*02cc*/ 	.word	0xffffffff


	//   ....[31]....
        /*02d0*/ 	.word	0xffffffff


	//   ....[32]....
        /*02d4*/ 	.word	0xffffffff


	//   ....[33]....
        /*02d8*/ 	.word	0xffffffff


	//   ....[34]....
        /*02dc*/ 	.word	0xffffffff


	//   ....[35]....
        /*02e0*/ 	.word	0xffffffff


	//   ....[36]....
        /*02e4*/ 	.word	0xffffffff


	//   ....[37]....
        /*02e8*/ 	.word	0xffffffff


	//   ....[38]....
        /*02ec*/ 	.word	0xffffffff


	//   ....[39]....
        /*02f0*/ 	.word	0xffffffff


	//   ....[40]....
        /*02f4*/ 	.word	0xffffffff


	//   ....[41]....
        /*02f8*/ 	.word	0xffffffff


	//   ....[42]....
        /*02fc*/ 	.word	0xffffffff


	//   ....[43]....
        /*0300*/ 	.word	0xffffffff


	//   ....[44]....
        /*0304*/ 	.word	0xffffffff


	//   ....[45]....
        /*0308*/ 	.word	0xffffffff


	//   ....[46]....
        /*030c*/ 	.word	0xffffffff


	//   ....[47]....
        /*0310*/ 	.word	0xffffffff


	//   ....[48]....
        /*0314*/ 	.word	0xffffffff


	//   ....[49]....
        /*0318*/ 	.word	0xffffffff


	//   ....[50]....
        /*031c*/ 	.word	0xffffffff


	//   ....[51]....
        /*0320*/ 	.word	0xffffffff


	//   ....[52]....
        /*0324*/ 	.word	0xffffffff


	//   ....[53]....
        /*0328*/ 	.word	0xffffffff


	//   ....[54]....
        /*032c*/ 	.word	0xffffffff


	//   ....[55]....
        /*0330*/ 	.word	0xffffffff


	//   ....[56]....
        /*0334*/ 	.word	0xffffffff


	//   ....[57]....
        /*0338*/ 	.word	0xffffffff


	//   ....[58]....
        /*033c*/ 	.word	0xffffffff


	//   ....[59]....
        /*0340*/ 	.word	0xffffffff


	//   ....[60]....
        /*0344*/ 	.word	0xffffffff


	//   ....[61]....
        /*0348*/ 	.word	0xffffffff


	//   ....[62]....
        /*034c*/ 	.word	0xffffffff


	//   ....[63]....
        /*0350*/ 	.word	0xffffffff


	//   ....[64]....
        /*0354*/ 	.word	0xffffffff


	//   ....[65]....
        /*0358*/ 	.word	0xffffffff


	//   ....[66]....
        /*035c*/ 	.word	0xffffffff


	//   ....[67]....
        /*0360*/ 	.word	0xffffffff


	//   ....[68]....
        /*0364*/ 	.word	0xffffffff


	//   ....[69]....
        /*0368*/ 	.word	0xffffffff


	//   ....[70]....
        /*036c*/ 	.word	0xffffffff


	//   ....[71]....
        /*0370*/ 	.word	0xffffffff


	//   ....[72]....
        /*0374*/ 	.word	0xffffffff


	//   ....[73]....
        /*0378*/ 	.word	0xffffffff


	//   ....[74]....
        /*037c*/ 	.word	0xffffffff


	//   ....[75]....
        /*0380*/ 	.word	0xffffffff


	//   ....[76]....
        /*0384*/ 	.word	0xffffffff


	//   ....[77]....
        /*0388*/ 	.word	0xffffffff


	//   ....[78]....
        /*038c*/ 	.word	0xffffffff


	//   ....[79]....
        /*0390*/ 	.word	0xffffffff


	//   ....[80]....
        /*0394*/ 	.word	0xffffffff


	//   ....[81]....
        /*0398*/ 	.word	0xffffffff


	//   ....[82]....
        /*039c*/ 	.word	0xffffffff


	//   ....[83]....
        /*03a0*/ 	.word	0xffffffff


	//   ....[84]....
        /*03a4*/ 	.word	0xffffffff


	//   ....[85]....
        /*03a8*/ 	.word	0xffffffff


	//   ....[86]....
        /*03ac*/ 	.word	0xffffffff


	//   ....[87]....
        /*03b0*/ 	.word	0xffffffff


	//   ....[88]....
        /*03b4*/ 	.word	0xffffffff


	//   ....[89]....
        /*03b8*/ 	.word	0xffffffff


	//   ....[90]....
        /*03bc*/ 	.word	0xffffffff


	//   ....[91]....
        /*03c0*/ 	.word	0xffffffff


	//   ....[92]....
        /*03c4*/ 	.word	0xffffffff


	//   ....[93]....
        /*03c8*/ 	.word	0xffffffff


	//   ....[94]....
        /*03cc*/ 	.word	0xffffffff


	//   ....[95]....
        /*03d0*/ 	.word	0xffffffff


	//   ....[96]....
        /*03d4*/ 	.word	0xffffffff


	//   ....[97]....
        /*03d8*/ 	.word	0xffffffff


	//   ....[98]....
        /*03dc*/ 	.word	0xffffffff


	//   ....[99]....
        /*03e0*/ 	.word	0xffffffff


	//   ....[100]....
        /*03e4*/ 	.word	0xffffffff


	//   ....[101]....
        /*03e8*/ 	.word	0xffffffff


	//   ....[102]....
        /*03ec*/ 	.word	0xffffffff


	//   ....[103]....
        /*03f0*/ 	.word	0xffffffff


	//   ....[104]....
        /*03f4*/ 	.word	0xffffffff


	//   ....[105]....
        /*03f8*/ 	.word	0xffffffff


	//   ....[106]....
        /*03fc*/ 	.word	0xffffffff


	//   ....[107]....
        /*0400*/ 	.word	0xffffffff


	//   ....[108]....
        /*0404*/ 	.word	0xffffffff


	//   ....[109]....
        /*0408*/ 	.word	0xffffffff


	//   ....[110]....
        /*040c*/ 	.word	0xffffffff


	//   ....[111]....
        /*0410*/ 	.word	0xffffffff


	//   ....[112]....
        /*0414*/ 	.word	0xffffffff


	//   ....[113]....
        /*0418*/ 	.word	0xffffffff


	//   ....[114]....
        /*041c*/ 	.word	0xffffffff


	//   ....[115]....
        /*0420*/ 	.word	0xffffffff


	//   ....[116]....
        /*0424*/ 	.word	0xffffffff


	//   ....[117]....
        /*0428*/ 	.word	0xffffffff


	//   ....[118]....
        /*042c*/ 	.word	0xffffffff


	//   ....[119]....
        /*0430*/ 	.word	0xffffffff


	//   ....[120]....
        /*0434*/ 	.word	0xffffffff


	//   ....[121]....
        /*0438*/ 	.word	0xffffffff


	//   ....[122]....
        /*043c*/ 	.word	0xffffffff


	//   ....[123]....
        /*0440*/ 	.word	0xffffffff


	//   ....[124]....
        /*0444*/ 	.word	0xffffffff


	//   ....[125]....
        /*0448*/ 	.word	0xffffffff


	//   ....[126]....
        /*044c*/ 	.word	0xffffffff


	//   ....[127]....
        /*0450*/ 	.word	0xffffffff


	//   ....[128]....
        /*0454*/ 	.word	0xffffffff


	//   ....[129]....
        /*0458*/ 	.word	0xffffffff


	//   ....[130]....
        /*045c*/ 	.word	0xffffffff


	//   ....[131]....
        /*0460*/ 	.word	0xffffffff


	//   ....[132]....
        /*0464*/ 	.word	0xffffffff


	//   ....[133]....
        /*0468*/ 	.word	0xffffffff


	//   ....[134]....
        /*046c*/ 	.word	0xffffffff


	//   ....[135]....
        /*0470*/ 	.word	0xffffffff


	//   ....[136]....
        /*0474*/ 	.word	0xffffffff


	//   ....[137]....
        /*0478*/ 	.word	0xffffffff


	//   ....[138]....
        /*047c*/ 	.word	0xffffffff


	//   ....[139]....
        /*0480*/ 	.word	0xffffffff


	//   ....[140]....
        /*0484*/ 	.word	0xffffffff


	//   ....[141]....
        /*0488*/ 	.word	0xffffffff


	//   ....[142]....
        /*048c*/ 	.word	0xffffffff


	//   ....[143]....
        /*0490*/ 	.word	0xffffffff


	//   ....[144]....
        /*0494*/ 	.word	0xffffffff


	//   ....[145]....
        /*0498*/ 	.word	0xffffffff


	//   ....[146]....
        /*049c*/ 	.word	0xffffffff


	//   ....[147]....
        /*04a0*/ 	.word	0xffffffff


	//   ....[148]....
        /*04a4*/ 	.word	0xffffffff


	//   ....[149]....
        /*04a8*/ 	.word	0xffffffff


	//   ....[150]....
        /*04ac*/ 	.word	0xffffffff


	//   ....[151]....
        /*04b0*/ 	.word	0xffffffff


	//   ....[152]....
        /*04b4*/ 	.word	0xffffffff


	//   ....[153]....
        /*04b8*/ 	.word	0xffffffff


	//   ....[154]....
        /*04bc*/ 	.word	0xffffffff


	//   ....[155]....
        /*04c0*/ 	.word	0xffffffff


	//   ....[156]....
        /*04c4*/ 	.word	0xffffffff


	//   ....[157]....
        /*04c8*/ 	.word	0xffffffff


	//   ....[158]....
        /*04cc*/ 	.word	0xffffffff


	//   ....[159]....
        /*04d0*/ 	.word	0xffffffff


	//   ....[160]....
        /*04d4*/ 	.word	0xffffffff


	//   ....[161]....
        /*04d8*/ 	.word	0xffffffff


	//   ....[162]....
        /*04dc*/ 	.word	0xffffffff


	//   ....[163]....
        /*04e0*/ 	.word	0xffffffff


	//   ....[164]....
        /*04e4*/ 	.word	0xffffffff


	//   ....[165]....
        /*04e8*/ 	.word	0xffffffff


	//   ....[166]....
        /*04ec*/ 	.word	0xffffffff


	//   ....[167]....
        /*04f0*/ 	.word	0xffffffff


	//   ....[168]....
        /*04f4*/ 	.word	0xffffffff


	//   ....[169]....
        /*04f8*/ 	.word	0xffffffff


	//   ....[170]....
        /*04fc*/ 	.word	0xffffffff


	//   ....[171]....
        /*0500*/ 	.word	0xffffffff


	//   ....[172]....
        /*0504*/ 	.word	0xffffffff


	//   ....[173]....
        /*0508*/ 	.word	0xffffffff


	//   ....[174]....
        /*050c*/ 	.word	0xffffffff


	//   ....[175]....
        /*0510*/ 	.word	0xffffffff


	//   ....[176]....
        /*0514*/ 	.word	0xffffffff


	//   ....[177]....
        /*0518*/ 	.word	0xffffffff


	//   ....[178]....
        /*051c*/ 	.word	0xffffffff


	//   ....[179]....
        /*0520*/ 	.word	0x0500000f


	//   ....[180]....
        /*0524*/ 	.word	0x0500000f


	//   ....[181]....
        /*0528*/ 	.word	0x0500000f


	//   ....[182]....
        /*052c*/ 	.word	0x0500000f


	//   ....[183]....
        /*0530*/ 	.word	0x0500000f


	//   ....[184]....
        /*0534*/ 	.word	0x0500000f


	//   ....[185]....
        /*0538*/ 	.word	0x0500000f


	//   ....[186]....
        /*053c*/ 	.word	0x0500000f


	//   ....[187]....
        /*0540*/ 	.word	0x0500000f


	//   ....[188]....
        /*0544*/ 	.word	0x0500000f


	//   ....[189]....
        /*0548*/ 	.word	0x0500000f


	//   ....[190]....
        /*054c*/ 	.word	0x0500000f


	//   ....[191]....
        /*0550*/ 	.word	0x0500000f


	//   ....[192]....
        /*0554*/ 	.word	0x0500000f


	//   ....[193]....
        /*0558*/ 	.word	0x0500000f


	//   ....[194]....
        /*055c*/ 	.word	0x0500000f


	//   ....[195]....
        /*0560*/ 	.word	0x0500000f


	//   ....[196]....
        /*0564*/ 	.word	0x0500000f


	//   ....[197]....
        /*0568*/ 	.word	0x0500000f


	//   ....[198]....
        /*056c*/ 	.word	0x0500000f


	//   ....[199]....
        /*0570*/ 	.word	0x0500000f


	//   ....[200]....
        /*0574*/ 	.word	0x0500000f


	//   ....[201]....
        /*0578*/ 	.word	0x0500000f


	//   ....[202]....
        /*057c*/ 	.word	0x0500000f


	//   ....[203]....
        /*0580*/ 	.word	0x0500000f


	//   ....[204]....
        /*0584*/ 	.word	0x0500000f


	//   ....[205]....
        /*0588*/ 	.word	0x0500000f


	//   ....[206]....
        /*058c*/ 	.word	0x0500000f


	//   ....[207]....
        /*0590*/ 	.word	0x0500000f


	//   ....[208]....
        /*0594*/ 	.word	0x0500000f


	//   ....[209]....
        /*0598*/ 	.word	0x0500000f


	//   ....[210]....
        /*059c*/ 	.word	0x0500000f


	//   ....[211]....
        /*05a0*/ 	.word	0x0500000f


	//   ....[212]....
        /*05a4*/ 	.word	0x0500000f


	//   ....[213]....
        /*05a8*/ 	.word	0x0500000f


	//   ....[214]....
        /*05ac*/ 	.word	0x0500000f


	//   ....[215]....
        /*05b0*/ 	.word	0x0500000f


	//   ....[216]....
        /*05b4*/ 	.word	0x0500000f


	//   ....[217]....
        /*05b8*/ 	.word	0x0500000f


	//   ....[218]....
        /*05bc*/ 	.word	0x0500000f


	//   ....[219]....
        /*05c0*/ 	.word	0x0500000f


	//   ....[220]....
        /*05c4*/ 	.word	0x0500000f


	//   ....[221]....
        /*05c8*/ 	.word	0x0500000f


	//   ....[222]....
        /*05cc*/ 	.word	0x0500000f


	//   ....[223]....
        /*05d0*/ 	.word	0x0500000f


	//   ....[224]....
        /*05d4*/ 	.word	0x0500000f


	//   ....[225]....
        /*05d8*/ 	.word	0x0500000f


	//   ....[226]....
        /*05dc*/ 	.word	0x0500000f


	//   ....[227]....
        /*05e0*/ 	.word	0x0500000f


	//   ....[228]....
        /*05e4*/ 	.word	0x0500000f


	//   ....[229]....
        /*05e8*/ 	.word	0x0500000f


	//   ....[230]....
        /*05ec*/ 	.word	0x0500000f


	//   ....[231]....
        /*05f0*/ 	.word	0x0500000f


	//   ....[232]....
        /*05f4*/ 	.word	0x0500000f


	//   ....[233]....
        /*05f8*/ 	.word	0x0500000f


	//   ....[234]....
        /*05fc*/ 	.word	0x0500000f


	//   ....[235]....
        /*0600*/ 	.word	0x0500000f


	//   ....[236]....
        /*0604*/ 	.word	0x0500000f


	//   ....[237]....
        /*0608*/ 	.word	0x0500000f


	//   ....[238]....
        /*060c*/ 	.word	0x0500000f


	//   ....[239]....
        /*0610*/ 	.word	0x0500000f


	//   ....[240]....
        /*0614*/ 	.word	0x0500000f


	//   ....[241]....
        /*0618*/ 	.word	0x0500000f


	//   ....[242]....
        /*061c*/ 	.word	0x0500000f


	//   ....[243]....
        /*0620*/ 	.word	0x0500000f


	//   ....[244]....
        /*0624*/ 	.word	0x0500000f


	//   ....[245]....
        /*0628*/ 	.word	0x0500000f


	//   ....[246]....
        /*062c*/ 	.word	0x0500000f


	//   ....[247]....
        /*0630*/ 	.word	0x0500000f


	//   ....[248]....
        /*0634*/ 	.word	0x0500000f


	//   ....[249]....
        /*0638*/ 	.word	0x0500000f


	//   ....[250]....
        /*063c*/ 	.word	0x0500000f


	//   ....[251]....
        /*0640*/ 	.word	0x0500000f


	//   ....[252]....
        /*0644*/ 	.word	0x0500000f


	//   ....[253]....
        /*0648*/ 	.word	0x0500000f


	//   ....[254]....
        /*064c*/ 	.word	0x0500000f


	//   ....[255]....
        /*0650*/ 	.word	0x0500000f


	//   ....[0]....
        /*0654*/ 	.word	0x0500000f


	//   ....[1]....
        /*0658*/ 	.word	0x0500000f


	//   ....[2]....
        /*065c*/ 	.word	0x0500000f


	//   ....[3]....
        /*0660*/ 	.word	0x0500000f


	//   ....[4]....
        /*0664*/ 	.word	0x0500000f


	//   ....[5]....
        /*0668*/ 	.word	0x0500000f


	//   ....[6]....
        /*066c*/ 	.word	0x0500000f


	//   ....[7]....
        /*0670*/ 	.word	0x0500000f


	//   ....[8]....
        /*0674*/ 	.word	0x0500000f


	//   ....[9]....
        /*0678*/ 	.word	0x0500000f


	//   ....[10]....
        /*067c*/ 	.word	0x0500000f


	//   ....[11]....
        /*0680*/ 	.word	0x0500000f


	//   ....[12]....
        /*0684*/ 	.word	0x0500000f


	//   ....[13]....
        /*0688*/ 	.word	0x0500000f


	//   ....[14]....
        /*068c*/ 	.word	0x0500000f


	//   ....[15]....
        /*0690*/ 	.word	0x0500000f


	//   ....[16]....
        /*0694*/ 	.word	0x0500000f


	//   ....[17]....
        /*0698*/ 	.word	0x0500000f


	//   ....[18]....
        /*069c*/ 	.word	0x0500000f


	//   ....[19]....
        /*06a0*/ 	.word	0x0500000f


	//   ....[20]....
        /*06a4*/ 	.word	0x0500000f


	//   ....[21]....
        /*06a8*/ 	.word	0x0500000f


	//   ....[22]....
        /*06ac*/ 	.word	0x0500000f


	//   ....[23]....
        /*06b0*/ 	.word	0x0500000f


	//   ....[24]....
        /*06b4*/ 	.word	0x0500000f


	//   ....[25]....
        /*06b8*/ 	.word	0x0500000f


	//   ....[26]....
        /*06bc*/ 	.word	0x0500000f


	//   ....[27]....
        /*06c0*/ 	.word	0x0500000f


	//   ....[28]....
        /*06c4*/ 	.word	0x0500000f


	//   ....[29]....
        /*06c8*/ 	.word	0x0500000f


	//   ....[30]....
        /*06cc*/ 	.word	0x0500000f


	//   ....[31]....
        /*06d0*/ 	.word	0x0500000f


	//   ....[32]....
        /*06d4*/ 	.word	0x0500000f


	//   ....[33]....
        /*06d8*/ 	.word	0x0500000f


	//   ....[34]....
        /*06dc*/ 	.word	0x0500000f


	//----- nvinfo : EIATTR_COOP_GROUP_INSTR_OFFSETS
	.align		4
.L_562:
        /*06e0*/ 	.byte	0x04, 0x28
        /*06e2*/ 	.short	(.L_564 - .L_563)


	//   ....[0]....
.L_563:
        /*06e4*/ 	.word	0x00000060


	//   ....[1]....
        /*06e8*/ 	.word	0x00000140


	//   ....[2]....
        /*06ec*/ 	.word	0x00000190


	//   ....[3]....
        /*06f0*/ 	.word	0x000003c0


	//   ....[4]....
        /*06f4*/ 	.word	0x00000520


	//   ....[5]....
        /*06f8*/ 	.word	0x00000640


	//   ....[6]....
        /*06fc*/ 	.word	0x000007a0


	//   ....[7]....
        /*0700*/ 	.word	0x00003760


	//   ....[8]....
        /*0704*/ 	.word	0x00003770


	//   ....[9]....
        /*0708*/ 	.word	0x00004e00


	//   ....[10]....
        /*070c*/ 	.word	0x00004e10


	//   ....[11]....
        /*0710*/ 	.word	0x00006f70


	//   ....[12]....
        /*0714*/ 	.word	0x00006f80


	//   ....[13]....
        /*0718*/ 	.word	0x00008780


	//   ....[14]....
        /*071c*/ 	.word	0x00008790


	//   ....[15]....
        /*0720*/ 	.word	0x0000a160


	//   ....[16]....
        /*0724*/ 	.word	0x0000a170


	//   ....[17]....
        /*0728*/ 	.word	0x0000a400


	//   ....[18]....
        /*072c*/ 	.word	0x0000a410


	//   ....[19]....
        /*0730*/ 	.word	0x0000a970


	//   ....[20]....
        /*0734*/ 	.word	0x0000a980


	//   ....[21]....
        /*0738*/ 	.word	0x0000ab00


	//   ....[22]....
        /*073c*/ 	.word	0x0000ab20


	//   ....[23]....
        /*0740*/ 	.word	0x0000b150


	//   ....[24]....
        /*0744*/ 	.word	0x0000b850


	//   ....[25]....
        /*0748*/ 	.word	0x0000b860


	//   ....[26]....
        /*074c*/ 	.word	0x0000b870


	//   ....[27]....
        /*0750*/ 	.word	0x0000b880


	//   ....[28]....
        /*0754*/ 	.word	0x0000c0f0


	//   ....[29]....
        /*0758*/ 	.word	0x0000c100


	//   ....[30]....
        /*075c*/ 	.word	0x0000c110


	//   ....[31]....
        /*0760*/ 	.word	0x0000c120


	//   ....[32]....
        /*0764*/ 	.word	0x0000f200


	//   ....[33]....
        /*0768*/ 	.word	0x0000f210


	//   ....[34]....
        /*076c*/ 	.word	0x0000f220


	//   ....[35]....
        /*0770*/ 	.word	0x0000f230


	//   ....[36]....
        /*0774*/ 	.word	0x0000f8e0


	//   ....[37]....
        /*0778*/ 	.word	0x0000f8f0


	//   ....[38]....
        /*077c*/ 	.word	0x0000f900


	//   ....[39]....
        /*0780*/ 	.word	0x0000f910


	//   ....[40]....
        /*0784*/ 	.word	0x00013350


	//   ....[41]....
        /*0788*/ 	.word	0x00013370


	//   ....[42]....
        /*078c*/ 	.word	0x00013850


	//   ....[43]....
        /*0790*/ 	.word	0x00013950


	//   ....[44]....
        /*0794*/ 	.word	0x00013f80


	//   ....[45]....
        /*0798*/ 	.word	0x00014010


	//   ....[46]....
        /*079c*/ 	.word	0x00015c10


	//   ....[47]....
        /*07a0*/ 	.word	0x00015c30


	//   ....[48]....
        /*07a4*/ 	.word	0x00016130


	//   ....[49]....
        /*07a8*/ 	.word	0x00016220


	//   ....[50]....
        /*07ac*/ 	.word	0x00016750


	//   ....[51]....
        /*07b0*/ 	.word	0x000167e0


	//   ....[52]....
        /*07b4*/ 	.word	0x000185c0


	//   ....[53]....
        /*07b8*/ 	.word	0x000185d0


	//   ....[54]....
        /*07bc*/ 	.word	0x00018600


	//   ....[55]....
        /*07c0*/ 	.word	0x00018620


	//   ....[56]....
        /*07c4*/ 	.word	0x000197b0


	//   ....[57]....
        /*07c8*/ 	.word	0x000199b0


	//   ....[58]....
        /*07cc*/ 	.word	0x00019a30


	//   ....[59]....
        /*07d0*/ 	.word	0x00019a50


	//   ....[60]....
        /*07d4*/ 	.word	0x0001ab00


	//   ....[61]....
        /*07d8*/ 	.word	0x0001ab40


	//   ....[62]....
        /*07dc*/ 	.word	0x0001ab80


	//   ....[63]....
        /*07e0*/ 	.word	0x0001abc0


	//   ....[64]....
        /*07e4*/ 	.word	0x0001b150


	//   ....[65]....
        /*07e8*/ 	.word	0x0001b160


	//   ....[66]....
        /*07ec*/ 	.word	0x0001b220


	//   ....[67]....
        /*07f0*/ 	.word	0x0001b240


	//   ....[68]....
        /*07f4*/ 	.word	0x0001b300


	//   ....[69]....
        /*07f8*/ 	.word	0x0001b320


	//   ....[70]....
        /*07fc*/ 	.word	0x0001b3f0


	//   ....[71]....
        /*0800*/ 	.word	0x0001b410


	//   ....[72]....
        /*0804*/ 	.word	0x0001bc20


	//   ....[73]....
        /*0808*/ 	.word	0x0001bc40


	//   ....[74]....
        /*080c*/ 	.word	0x0001bd00


	//   ....[75]....
        /*0810*/ 	.word	0x0001bd20


	//   ....[76]....
        /*0814*/ 	.word	0x0001bde0


	//   ....[77]....
        /*0818*/ 	.word	0x0001be00


	//   ....[78]....
        /*081c*/ 	.word	0x0001bed0


	//   ....[79]....
        /*0820*/ 	.word	0x0001bef0


	//   ....[80]....
        /*0824*/ 	.word	0x0001c040


	//   ....[81]....
        /*0828*/ 	.word	0x0001c1f0


	//   ....[82]....
        /*082c*/ 	.word	0x0001c220


	//   ....[83]....
        /*0830*/ 	.word	0x0001c250


	//   ....[84]....
        /*0834*/ 	.word	0x0001c280


	//   ....[85]....
        /*0838*/ 	.word	0x0001c2b0


	//   ....[86]....
        /*083c*/ 	.word	0x0001c2e0


	//   ....[87]....
        /*0840*/ 	.word	0x0001c450


	//   ....[88]....
        /*0844*/ 	.word	0x0001c480


	//   ....[89]....
        /*0848*/ 	.word	0x0001c4b0


	//   ....[90]....
        /*084c*/ 	.word	0x0001c4e0


	//   ....[91]....
        /*0850*/ 	.word	0x0001c510


	//   ....[92]....
        /*0854*/ 	.word	0x0001c540


	//   ....[93]....
        /*0858*/ 	.word	0x0001c5d0


	//   ....[94]....
        /*085c*/ 	.word	0x0001c630


	//   ....[95]....
        /*0860*/ 	.word	0x0001c6c0


	//   ....[96]....
        /*0864*/ 	.word	0x0001d4b0


	//   ....[97]....
        /*0868*/ 	.word	0x0001f4b0


	//   ....[98]....
        /*086c*/ 	.word	0x0001f4d0


	//   ....[99]....
        /*0870*/ 	.word	0x0001f580


	//   ....[100]....
        /*0874*/ 	.word	0x0001f5a0


	//   ....[101]....
        /*0878*/ 	.word	0x0001f640


	//   ....[102]....
        /*087c*/ 	.word	0x0001f660


	//   ....[103]....
        /*0880*/ 	.word	0x0001f700


	//   ....[104]....
        /*0884*/ 	.word	0x0001f720


	//   ....[105]....
        /*0888*/ 	.word	0x0001f7c0


	//   ....[106]....
        /*088c*/ 	.word	0x0001f7e0


	//   ....[107]....
        /*0890*/ 	.word	0x0001f7f0


	//   ....[108]....
        /*0894*/ 	.word	0x0001f880


	//   ....[109]....
        /*0898*/ 	.word	0x00020030


	//   ....[110]....
        /*089c*/ 	.word	0x00020060


	//   ....[111]....
        /*08a0*/ 	.word	0x00020080


	//   ....[112]....
        /*08a4*/ 	.word	0x00020110


	//   ....[113]....
        /*08a8*/ 	.word	0x00020120


	//   ....[114]....
        /*08ac*/ 	.word	0x000201c0


	//   ....[115]....
        /*08b0*/ 	.word	0x000201d0


	//   ....[116]....
        /*08b4*/ 	.word	0x00020270


	//   ....[117]....
        /*08b8*/ 	.word	0x00020280


	//   ....[118]....
        /*08bc*/ 	.word	0x00020320


	//   ....[119]....
        /*08c0*/ 	.word	0x00020330


	//   ....[120]....
        /*08c4*/ 	.word	0x000203d0


	//   ....[121]....
        /*08c8*/ 	.word	0x000203e0


	//   ....[122]....
        /*08cc*/ 	.word	0x00020480


	//   ....[123]....
        /*08d0*/ 	.word	0x00020490


	//   ....[124]....
        /*08d4*/ 	.word	0x000204a0


	//   ....[125]....
        /*08d8*/ 	.word	0x00020c70


	//   ....[126]....
        /*08dc*/ 	.word	0x00020c80


	//   ....[127]....
        /*08e0*/ 	.word	0x00020c90


	//   ....[128]....
        /*08e4*/ 	.word	0x00020d20


	//   ....[129]....
        /*08e8*/ 	.word	0x00020d30


	//   ....[130]....
        /*08ec*/ 	.word	0x00020d90


	//   ....[131]....
        /*08f0*/ 	.word	0x00020dc0


	//   ....[132]....
        /*08f4*/ 	.word	0x00020e00


	//   ....[133]....
        /*08f8*/ 	.word	0x00020e30


	//   ....[134]....
        /*08fc*/ 	.word	0x00020e70


	//   ....[135]....
        /*0900*/ 	.word	0x00020ea0


	//   ....[136]....
        /*0904*/ 	.word	0x00020ee0


	//   ....[137]....
        /*0908*/ 	.word	0x00021160


	//   ....[138]....
        /*090c*/ 	.word	0x00021180


	//   ....[139]....
        /*0910*/ 	.word	0x00021210


	//   ....[140]....
        /*0914*/ 	.word	0x00021220


	//   ....[141]....
        /*0918*/ 	.word	0x00021290


	//   ....[142]....
        /*091c*/ 	.word	0x000212a0


	//   ....[143]....
        /*0920*/ 	.word	0x00021310


	//   ....[144]....
        /*0924*/ 	.word	0x00021320


	//   ....[145]....
        /*0928*/ 	.word	0x00021390


	//   ....[146]....
        /*092c*/ 	.word	0x000213a0


	//   ....[147]....
        /*0930*/ 	.word	0x000213b0


	//   ....[148]....
        /*0934*/ 	.word	0x00021420


	//   ....[149]....
        /*0938*/ 	.word	0x000219b0


	//   ....[150]....
        /*093c*/ 	.word	0x000219e0


	//   ....[151]....
        /*0940*/ 	.word	0x00021a00


	//   ....[152]....
        /*0944*/ 	.word	0x00021a10


	//   ....[153]....
        /*0948*/ 	.word	0x00021a50


	//   ....[154]....
        /*094c*/ 	.word	0x00021a70


	//   ....[155]....
        /*0950*/ 	.word	0x00021ae0


	//   ....[156]....
        /*0954*/ 	.word	0x00021b00


	//   ....[157]....
        /*0958*/ 	.word	0x00021b60


	//   ....[158]....
        /*095c*/ 	.word	0x00021b80


	//   ....[159]....
        /*0960*/ 	.word	0x00021bd0


	//   ....[160]....
        /*0964*/ 	.word	0x00021bf0


	//   ....[161]....
        /*0968*/ 	.word	0x00021fe0


	//   ....[162]....
        /*096c*/ 	.word	0x00022010


	//   ....[163]....
        /*0970*/ 	.word	0x00022040


	//   ....[164]....
        /*0974*/ 	.word	0x00022070


	//   ....[165]....
        /*0978*/ 	.word	0x000220a0


	//   ....[166]....
        /*097c*/ 	.word	0x000220d0


	//   ....[167]....
        /*0980*/ 	.word	0x00022100


	//   ....[168]....
        /*0984*/ 	.word	0x00022130


	//   ....[169]....
        /*0988*/ 	.word	0x000222b0


	//   ....[170]....
        /*098c*/ 	.word	0x000222e0


	//   ....[171]....
        /*0990*/ 	.word	0x00022310


	//   ....[172]....
        /*0994*/ 	.word	0x00022340


	//   ....[173]....
        /*0998*/ 	.word	0x00022370


	//   ....[174]....
        /*099c*/ 	.word	0x000223a0


	//   ....[175]....
        /*09a0*/ 	.word	0x00022460


	//   ....[176]....
        /*09a4*/ 	.word	0x00022480


	//   ....[177]....
        /*09a8*/ 	.word	0x000224f0


	//   ....[178]....
        /*09ac*/ 	.word	0x00022b90


	//   ....[179]....
        /*09b0*/ 	.word	0x00022ed0


	//   ....[180]....
        /*09b4*/ 	.word	0x00022f60


	//   ....[181]....
        /*09b8*/ 	.word	0x00023000


	//   ....[182]....
        /*09bc*/ 	.word	0x00023090


	//   ....[183]....
        /*09c0*/ 	.word	0x00023180


	//   ....[184]....
        /*09c4*/ 	.word	0x00023210


	//   ....[185]....
        /*09c8*/ 	.word	0x000232b0


	//   ....[186]....
        /*09cc*/ 	.word	0x00023340


	//   ....[187]....
        /*09d0*/ 	.word	0x00023430


	//   ....[188]....
        /*09d4*/ 	.word	0x000234c0


	//   ....[189]....
        /*09d8*/ 	.word	0x00023560


	//   ....[190]....
        /*09dc*/ 	.word	0x000235f0


	//   ....[191]....
        /*09e0*/ 	.word	0x000236e0


	//   ....[192]....
        /*09e4*/ 	.word	0x00023770


	//   ....[193]....
        /*09e8*/ 	.word	0x000237c0


	//   ....[194]....
        /*09ec*/ 	.word	0x00023810


	//   ....[195]....
        /*09f0*/ 	.word	0x000238a0


	//   ....[196]....
        /*09f4*/ 	.word	0x00023930


	//   ....[197]....
        /*09f8*/ 	.word	0x00023980


	//   ....[198]....
        /*09fc*/ 	.word	0x000239d0


	//   ....[199]....
        /*0a00*/ 	.word	0x00023ac0


	//   ....[200]....
        /*0a04*/ 	.word	0x00023b50


	//   ....[201]....
        /*0a08*/ 	.word	0x00023ba0


	//   ....[202]....
        /*0a0c*/ 	.word	0x00023bf0


	//   ....[203]....
        /*0a10*/ 	.word	0x00023c80


	//   ....[204]....
        /*0a14*/ 	.word	0x00023d10


	//   ....[205]....
        /*0a18*/ 	.word	0x00023d60


	//   ....[206]....
        /*0a1c*/ 	.word	0x00023db0


	//   ....[207]....
        /*0a20*/ 	.word	0x000240b0


	//   ....[208]....
        /*0a24*/ 	.word	0x00024390


	//   ....[209]....
        /*0a28*/ 	.word	0x00024480


	//   ....[210]....
        /*0a2c*/ 	.word	0x00024520


	//   ....[211]....
        /*0a30*/ 	.word	0x00024580


	//   ....[212]....
        /*0a34*/ 	.word	0x00024690


	//   ....[213]....
        /*0a38*/ 	.word	0x00024700


	//   ....[214]....
        /*0a3c*/ 	.word	0x00024810


	//   ....[215]....
        /*0a40*/ 	.word	0x00024880


	//   ....[216]....
        /*0a44*/ 	.word	0x00024990


	//   ....[217]....
        /*0a48*/ 	.word	0x00024a00


	//   ....[218]....
        /*0a4c*/ 	.word	0x00024b10


	//   ....[219]....
        /*0a50*/ 	.word	0x00024b80


	//   ....[220]....
        /*0a54*/ 	.word	0x00024c20


	//   ....[221]....
        /*0a58*/ 	.word	0x00024d30


	//   ....[222]....
        /*0a5c*/ 	.word	0x00024d90


	//   ....[223]....
        /*0a60*/ 	.word	0x00024df0


	//   ....[224]....
        /*0a64*/ 	.word	0x00024ef0


	//   ....[225]....
        /*0a68*/ 	.word	0x00024f50


	//   ....[226]....
        /*0a6c*/ 	.word	0x00025060


	//   ....[227]....
        /*0a70*/ 	.word	0x000250c0


	//   ....[228]....
        /*0a74*/ 	.word	0x000251d0


	//   ....[229]....
        /*0a78*/ 	.word	0x00025230


	//   ....[230]....
        /*0a7c*/ 	.word	0x00025340


	//   ....[231]....
        /*0a80*/ 	.word	0x000253a0


	//   ....[232]....
        /*0a84*/ 	.word	0x000254b0


	//   ....[233]....
        /*0a88*/ 	.word	0x00025510


	//   ....[234]....
        /*0a8c*/ 	.word	0x00025620


	//   ....[235]....
        /*0a90*/ 	.word	0x00025680


	//   ....[236]....
        /*0a94*/ 	.word	0x00025770


	//   ....[237]....
        /*0a98*/ 	.word	0x000258a0


	//   ....[238]....
        /*0a9c*/ 	.word	0x00025950


	//   ....[239]....
        /*0aa0*/ 	.word	0x000259d0


	//   ....[240]....
        /*0aa4*/ 	.word	0x00025ab0


	//   ....[241]....
        /*0aa8*/ 	.word	0x00025b10


	//   ....[242]....
        /*0aac*/ 	.word	0x00025be0


	//   ....[243]....
        /*0ab0*/ 	.word	0x00025c40


	//   ....[244]....
        /*0ab4*/ 	.word	0x00025d10


	//   ....[245]....
        /*0ab8*/ 	.word	0x00025d70


	//   ....[246]....
        /*0abc*/ 	.word	0x00025e40


	//   ....[247]....
        /*0ac0*/ 	.word	0x00025ea0


	//   ....[248]....
        /*0ac4*/ 	.word	0x00025f70


	//   ....[249]....
        /*0ac8*/ 	.word	0x00026060


	//   ....[250]....
        /*0acc*/ 	.word	0x00026100


	//   ....[251]....
        /*0ad0*/ 	.word	0x00026160


	//   ....[252]....
        /*0ad4*/ 	.word	0x00026250


	//   ....[253]....
        /*0ad8*/ 	.word	0x000262b0


	//   ....[254]....
        /*0adc*/ 	.word	0x00026390


	//   ....[255]....
        /*0ae0*/ 	.word	0x000263f0


	//   ....[0]....
        /*0ae4*/ 	.word	0x000264d0


	//   ....[1]....
        /*0ae8*/ 	.word	0x00026530


	//   ....[2]....
        /*0aec*/ 	.word	0x00026610


	//   ....[3]....
        /*0af0*/ 	.word	0x00026670


	//   ....[4]....
        /*0af4*/ 	.word	0x00026740


	//   ....[5]....
        /*0af8*/ 	.word	0x00026870


	//   ....[6]....
        /*0afc*/ 	.word	0x00026970


	//   ....[7]....
        /*0b00*/ 	.word	0x00026a00


	//   ....[8]....
        /*0b04*/ 	.word	0x00026ad0


	//   ....[9]....
        /*0b08*/ 	.word	0x00026b30


	//   ....[10]....
        /*0b0c*/ 	.word	0x00026c00


	//   ....[11]....
        /*0b10*/ 	.word	0x00026c60


	//   ....[12]....
        /*0b14*/ 	.word	0x00026d40


	//   ....[13]....
        /*0b18*/ 	.word	0x00026da0


	//   ....[14]....
        /*0b1c*/ 	.word	0x00026e70


	//   ....[15]....
        /*0b20*/ 	.word	0x00026ed0


	//   ....[16]....
        /*0b24*/ 	.word	0x00026f90


	//   ....[17]....
        /*0b28*/ 	.word	0x00027020


	//   ....[18]....
        /*0b2c*/ 	.word	0x000270c0


	//   ....[19]....
        /*0b30*/ 	.word	0x000271e0


	//   ....[20]....
        /*0b34*/ 	.word	0x00027250


	//   ....[21]....
        /*0b38*/ 	.word	0x000272c0


	//   ....[22]....
        /*0b3c*/ 	.word	0x00027330


	//   ....[23]....
        /*0b40*/ 	.word	0x000273a0


	//   ....[24]....
        /*0b44*/ 	.word	0x00027420


	//   ....[25]....
        /*0b48*/ 	.word	0x000274b0


	//   ....[26]....
        /*0b4c*/ 	.word	0x00027540


	//   ....[27]....
        /*0b50*/ 	.word	0x000275b0


	//   ....[28]....
        /*0b54*/ 	.word	0x00027620


	//   ....[29]....
        /*0b58*/ 	.word	0x00027690


	//   ....[30]....
        /*0b5c*/ 	.word	0x00027710


	//   ....[31]....
        /*0b60*/ 	.word	0x00027780


	//   ....[32]....
        /*0b64*/ 	.word	0x00027820


	//   ....[33]....
        /*0b68*/ 	.word	0x000278b0


	//   ....[34]....
        /*0b6c*/ 	.word	0x000279d0


	//----- nvinfo : EIATTR_REG_RECONFIG
	.align		4
.L_564:
        /*0b70*/ 	.byte	0x01, 0x54
	.zero		2


	//----- nvinfo : EIATTR_SYSCALL_OFFSETS
	.align		4
        /*0b74*/ 	.byte	0x04, 0x46
        /*0b76*/ 	.short	(.L_566 - .L_565)


	//   ....[0]....
.L_565:
        /*0b78*/ 	.word	0x00001b00


	//   ....[1]....
        /*0b7c*/ 	.word	0x00001c50


	//   ....[2]....
        /*0b80*/ 	.word	0x0000b2f0


	//   ....[3]....
        /*0b84*/ 	.word	0x0000b610


	//   ....[4]....
        /*0b88*/ 	.word	0x0001e9e0


	//   ....[5]....
        /*0b8c*/ 	.word	0x0001eb30


	//   ....[6]....
        /*0b90*/ 	.word	0x0001ec20


	//   ....[7]....
        /*0b94*/ 	.word	0x0001fc30


	//----- nvinfo : EIATTR_MBARRIER_INSTR_OFFSETS
	.align		4
.L_566:
        /*0b98*/ 	.byte	0x04, 0x39
        /*0b9a*/ 	.short	(.L_568 - .L_567)


	//   ....[0]....
.L_567:
        /*0b9c*/ 	.word	0x00000270
        /*0ba0*/ 	.word	0x000000ff
        /*0ba4*/ 	.word	0x0002a800
        /*0ba8*/ 	.short	0x0100
        /*0baa*/ 	.byte	0x08
	.zero		1


	//   ....[1]....
        /*0bac*/ 	.word	0x00000280
        /*0bb0*/ 	.word	0x000000ff
        /*0bb4*/ 	.word	0x0002a820
        /*0bb8*/ 	.short	0x0100
        /*0bba*/ 	.byte	0x08
	.zero		1


	//   ....[2]....
        /*0bbc*/ 	.word	0x00000370
        /*0bc0*/ 	.word	0x000000ff
        /*0bc4*/ 	.word	0x0002a830
        /*0bc8*/ 	.short	0x0100
        /*0bca*/ 	.byte	0x08
	.zero		1


	//   ....[3]....
        /*0bcc*/ 	.word	0x00000380
        /*0bd0*/ 	.word	0x000000ff
        /*0bd4*/ 	.word	0x0002a840
        /*0bd8*/ 	.short	0x0100
        /*0bda*/ 	.byte	0x08
	.zero		1


	//   ....[4]....
        /*0bdc*/ 	.word	0x00000390
        /*0be0*/ 	.word	0x000000ff
        /*0be4*/ 	.word	0x0002a838
        /*0be8*/ 	.short	0x0100
        /*0bea*/ 	.byte	0x08
	.zero		1


	//   ....[5]....
        /*0bec*/ 	.word	0x000003a0
        /*0bf0*/ 	.word	0x000000ff
        /*0bf4*/ 	.word	0x0002a848
        /*0bf8*/ 	.short	0x0100
        /*0bfa*/ 	.byte	0x08
	.zero		1


	//   ....[6]....
        /*0bfc*/ 	.word	0x000004d0
        /*0c00*/ 	.word	0x000000ff
        /*0c04*/ 	.word	0x0002a850
        /*0c08*/ 	.short	0x0100
        /*0c0a*/ 	.byte	0x08
	.zero		1


	//   ....[7]....
        /*0c0c*/ 	.word	0x000004e0
        /*0c10*/ 	.word	0x000000ff
        /*0c14*/ 	.word	0x0002a860
        /*0c18*/ 	.short	0x0100
        /*0c1a*/ 	.byte	0x08
	.zero		1


	//   ....[8]....
        /*0c1c*/ 	.word	0x000004f0
        /*0c20*/ 	.word	0x000000ff
        /*0c24*/ 	.word	0x0002a858
        /*0c28*/ 	.short	0x0100
        /*0c2a*/ 	.byte	0x08
	.zero		1


	//   ....[9]....
        /*0c2c*/ 	.word	0x00000500
        /*0c30*/ 	.word	0x000000ff
        /*0c34*/ 	.word	0x0002a868
        /*0c38*/ 	.short	0x0100
        /*0c3a*/ 	.byte	0x08
	.zero		1


	//   ....[10]....
        /*0c3c*/ 	.word	0x000005f0
        /*0c40*/ 	.word	0x000000ff
        /*0c44*/ 	.word	0x0002a870
        /*0c48*/ 	.short	0x0100
        /*0c4a*/ 	.byte	0x06
	.zero		1


	//   ....[11]....
        /*0c4c*/ 	.word	0x00000600
        /*0c50*/ 	.word	0x000000ff
        /*0c54*/ 	.word	0x0002a880
        /*0c58*/ 	.short	0x0100
        /*0c5a*/ 	.byte	0x06
	.zero		1


	//   ....[12]....
        /*0c5c*/ 	.word	0x00000610
        /*0c60*/ 	.word	0x000000ff
        /*0c64*/ 	.word	0x0002a878
        /*0c68*/ 	.short	0x0100
        /*0c6a*/ 	.byte	0x06
	.zero		1


	//   ....[13]....
        /*0c6c*/ 	.word	0x00000620
        /*0c70*/ 	.word	0x000000ff
        /*0c74*/ 	.word	0x0002a888
        /*0c78*/ 	.short	0x0100
        /*0c7a*/ 	.byte	0x06
	.zero		1


	//   ....[14]....
        /*0c7c*/ 	.word	0x00000750
        /*0c80*/ 	.word	0x000000ff
        /*0c84*/ 	.word	0x0002a890
        /*0c88*/ 	.short	0x0100
        /*0c8a*/ 	.byte	0x08
	.zero		1


	//   ....[15]....
        /*0c8c*/ 	.word	0x00000760
        /*0c90*/ 	.word	0x000000ff
        /*0c94*/ 	.word	0x0002a8a0
        /*0c98*/ 	.short	0x0100
        /*0c9a*/ 	.byte	0x08
	.zero		1


	//   ....[16]....
        /*0c9c*/ 	.word	0x00000770
        /*0ca0*/ 	.word	0x000000ff
        /*0ca4*/ 	.word	0x0002a898
        /*0ca8*/ 	.short	0x0100
        /*0caa*/ 	.byte	0x08
	.zero		1


	//   ....[17]....
        /*0cac*/ 	.word	0x00000780
        /*0cb0*/ 	.word	0x000000ff
        /*0cb4*/ 	.word	0x0002a8a8
        /*0cb8*/ 	.short	0x0100
        /*0cba*/ 	.byte	0x08
	.zero		1


	//   ....[18]....
        /*0cbc*/ 	.word	0x000008b0
        /*0cc0*/ 	.word	0x000000ff
        /*0cc4*/ 	.word	0x0002a8b0
        /*0cc8*/ 	.short	0x0100
        /*0cca*/ 	.byte	0x08
	.zero		1


	//   ....[19]....
        /*0ccc*/ 	.word	0x000008c0
        /*0cd0*/ 	.word	0x000000ff
        /*0cd4*/ 	.word	0x0002a8c0
        /*0cd8*/ 	.short	0x0100
        /*0cda*/ 	.byte	0x08
	.zero		1


	//   ....[20]....
        /*0cdc*/ 	.word	0x000008d0
        /*0ce0*/ 	.word	0x000000ff
        /*0ce4*/ 	.word	0x0002a8b8
        /*0ce8*/ 	.short	0x0100
        /*0cea*/ 	.byte	0x08
	.zero		1


	//   ....[21]....
        /*0cec*/ 	.word	0x000008e0
        /*0cf0*/ 	.word	0x000000ff
        /*0cf4*/ 	.word	0x0002a8c8
        /*0cf8*/ 	.short	0x0100
        /*0cfa*/ 	.byte	0x08
	.zero		1


	//   ....[22]....
        /*0cfc*/ 	.word	0x00003710
        /*0d00*/ 	.word	0x00000055
        /*0d04*/ 	.word	0x0002a890
        /*0d08*/ 	.short	0x010a
        /*0d0a*/ 	.byte	0x3f
	.zero		1


	//   ....[23]....
        /*0d0c*/ 	.word	0x00006f10
        /*0d10*/ 	.word	0x00000055
        /*0d14*/ 	.word	0x0002a890
        /*0d18*/ 	.short	0x010a
        /*0d1a*/ 	.byte	0x3f
	.zero		1


	//   ....[24]....
        /*0d1c*/ 	.word	0x00009fa0
        /*0d20*/ 	.word	0x00000055
        /*0d24*/ 	.word	0x0002a890
        /*0d28*/ 	.short	0x010a
        /*0d2a*/ 	.byte	0x3f
	.zero		1


	//   ....[25]....
        /*0d2c*/ 	.word	0x0000a760
        /*0d30*/ 	.word	0x0000000b
        /*0d34*/ 	.word	0x00000000
        /*0d38*/ 	.short	0x0101
        /*0d3a*/ 	.byte	0x3f
	.zero		1


	//   ....[26]....
        /*0d3c*/ 	.word	0x0000a7a0
        /*0d40*/ 	.word	0x00000055
        /*0d44*/ 	.word	0x0002a8b0
        /*0d48*/ 	.short	0x010a
        /*0d4a*/ 	.byte	0x3f
	.zero		1


	//   ....[27]....
        /*0d4c*/ 	.word	0x0000ad50
        /*0d50*/ 	.word	0x00000055
        /*0d54*/ 	.word	0x00000000
        /*0d58*/ 	.short	0x0101
        /*0d5a*/ 	.byte	0x3f
	.zero		1


	//   ....[28]....
        /*0d5c*/ 	.word	0x0000b370
        /*0d60*/ 	.word	0x00000012
        /*0d64*/ 	.word	0x0002a800
        /*0d68*/ 	.short	0x010a
        /*0d6a*/ 	.byte	0x3f
	.zero		1


	//   ....[29]....
        /*0d6c*/ 	.word	0x0000b3c0
        /*0d70*/ 	.word	0x00000012
        /*0d74*/ 	.word	0x0002a800
        /*0d78*/ 	.short	0x010a
        /*0d7a*/ 	.byte	0x3f
	.zero		1


	//   ....[30]....
        /*0d7c*/ 	.word	0x0000c7e0
        /*0d80*/ 	.word	0x00000012
        /*0d84*/ 	.word	0x0002a800
        /*0d88*/ 	.short	0x010a
        /*0d8a*/ 	.byte	0x3f
	.zero		1


	//   ....[31]....
        /*0d8c*/ 	.word	0x0000fd80
        /*0d90*/ 	.word	0x00000012
        /*0d94*/ 	.word	0x0002a800
        /*0d98*/ 	.short	0x010a
        /*0d9a*/ 	.byte	0x3f
	.zero		1


	//   ....[32]....
        /*0d9c*/ 	.word	0x00012920
        /*0da0*/ 	.word	0x00000000
        /*0da4*/ 	.word	0x0002a830
        /*0da8*/ 	.short	0x010a
        /*0daa*/ 	.byte	0x3f
	.zero		1


	//   ....[33]....
        /*0dac*/ 	.word	0x00012960
        /*0db0*/ 	.word	0x00000000
        /*0db4*/ 	.word	0x0002a830
        /*0db8*/ 	.short	0x010a
        /*0dba*/ 	.byte	0x3f
	.zero		1


	//   ....[34]....
        /*0dbc*/ 	.word	0x00014090
        /*0dc0*/ 	.word	0x00000007
        /*0dc4*/ 	.word	0x00000000
        /*0dc8*/ 	.short	0x0101
        /*0dca*/ 	.byte	0x3f
	.zero		1


	//   ....[35]....
        /*0dcc*/ 	.word	0x00014c00
        /*0dd0*/ 	.word	0x0000000f
        /*0dd4*/ 	.word	0x0002a830
        /*0dd8*/ 	.short	0x010a
        /*0dda*/ 	.byte	0x3f
	.zero		1


	//   ....[36]....
        /*0ddc*/ 	.word	0x00014c70
        /*0de0*/ 	.word	0x0000000f
        /*0de4*/ 	.word	0x0002a830
        /*0de8*/ 	.short	0x010a
        /*0dea*/ 	.byte	0x3f
	.zero		1


	//   ....[37]....
        /*0dec*/ 	.word	0x000157e0
        /*0df0*/ 	.word	0x0000000a
        /*0df4*/ 	.word	0x0002a850
        /*0df8*/ 	.short	0x010a
        /*0dfa*/ 	.byte	0x3f
	.zero		1


	//   ....[38]....
        /*0dfc*/ 	.word	0x00015880
        /*0e00*/ 	.word	0x0000000a
        /*0e04*/ 	.word	0x0002a850
        /*0e08*/ 	.short	0x010a
        /*0e0a*/ 	.byte	0x3f
	.zero		1


	//   ....[39]....
        /*0e0c*/ 	.word	0x00015bd0
        /*0e10*/ 	.word	0x0000000f
        /*0e14*/ 	.word	0x00000000
        /*0e18*/ 	.short	0x0101
        /*0e1a*/ 	.byte	0x3f
	.zero		1


	//   ....[40]....
        /*0e1c*/ 	.word	0x000170a0
        /*0e20*/ 	.word	0x0000000d
        /*0e24*/ 	.word	0x00000000
        /*0e28*/ 	.short	0x0101
        /*0e2a*/ 	.byte	0x3f
	.zero		1


	//   ....[41]....
        /*0e2c*/ 	.word	0x00017350
        /*0e30*/ 	.word	0x00000004
        /*0e34*/ 	.word	0x0002a830
        /*0e38*/ 	.short	0x010a
        /*0e3a*/ 	.byte	0x3f
	.zero		1


	//   ....[42]....
        /*0e3c*/ 	.word	0x000173c0
        /*0e40*/ 	.word	0x00000004
        /*0e44*/ 	.word	0x0002a830
        /*0e48*/ 	.short	0x010a
        /*0e4a*/ 	.byte	0x3f
	.zero		1


	//   ....[43]....
        /*0e4c*/ 	.word	0x00017f30
        /*0e50*/ 	.word	0x0000000a
        /*0e54*/ 	.word	0x0002a850
        /*0e58*/ 	.short	0x010a
        /*0e5a*/ 	.byte	0x3f
	.zero		1


	//   ....[44]....
        /*0e5c*/ 	.word	0x00017fd0
        /*0e60*/ 	.word	0x0000000a
        /*0e64*/ 	.word	0x0002a850
        /*0e68*/ 	.short	0x010a
        /*0e6a*/ 	.byte	0x3f
	.zero		1


	//   ....[45]....
        /*0e6c*/ 	.word	0x00018e80
        /*0e70*/ 	.word	0x00000007
        /*0e74*/ 	.word	0x00000000
        /*0e78*/ 	.short	0x0101
        /*0e7a*/ 	.byte	0x3f
	.zero		1


	//   ....[46]....
        /*0e7c*/ 	.word	0x000190a0
        /*0e80*/ 	.word	0x00000067
        /*0e84*/ 	.word	0x00000000
        /*0e88*/ 	.short	0x0101
        /*0e8a*/ 	.byte	0x3f
	.zero		1


	//   ....[47]....
        /*0e8c*/ 	.word	0x000196b0
        /*0e90*/ 	.word	0x0000000c
        /*0e94*/ 	.word	0x0002a850
        /*0e98*/ 	.short	0x010a
        /*0e9a*/ 	.byte	0x3f
	.zero		1


	//   ....[48]....
        /*0e9c*/ 	.word	0x00019750
        /*0ea0*/ 	.word	0x0000000c
        /*0ea4*/ 	.word	0x0002a850
        /*0ea8*/ 	.short	0x010a
        /*0eaa*/ 	.byte	0x3f
	.zero		1


	//   ....[49]....
        /*0eac*/ 	.word	0x00019c50
        /*0eb0*/ 	.word	0x00000003
        /*0eb4*/ 	.word	0x00000000
        /*0eb8*/ 	.short	0x0101
        /*0eba*/ 	.byte	0x3f
	.zero		1


	//   ....[50]....
        /*0ebc*/ 	.word	0x0001b140
        /*0ec0*/ 	.word	0x00000000
        /*0ec4*/ 	.word	0x00000000
        /*0ec8*/ 	.short	0x0101
        /*0eca*/ 	.byte	0x3f
	.zero		1


	//   ....[51]....
        /*0ecc*/ 	.word	0x0001d590
        /*0ed0*/ 	.word	0x00000016
        /*0ed4*/ 	.word	0x0002a820
        /*0ed8*/ 	.short	0x010a
        /*0eda*/ 	.byte	0x3f
	.zero		1


	//   ....[52]....
        /*0edc*/ 	.word	0x0001d620
        /*0ee0*/ 	.word	0x0000000b
        /*0ee4*/ 	.word	0x0002a8a0
        /*0ee8*/ 	.short	0x010a
        /*0eea*/ 	.byte	0x3f
	.zero		1


	//   ....[53]....
        /*0eec*/ 	.word	0x0001da60
        /*0ef0*/ 	.word	0x0000000b
        /*0ef4*/ 	.word	0x0002a8c0
        /*0ef8*/ 	.short	0x010a
        /*0efa*/ 	.byte	0x3f
	.zero		1


	//   ....[54]....
        /*0efc*/ 	.word	0x0001de90
        /*0f00*/ 	.word	0x0000000a
        /*0f04*/ 	.word	0x0002a8a0
        /*0f08*/ 	.short	0x010a
        /*0f0a*/ 	.byte	0x3f
	.zero		1


	//   ....[55]....
        /*0f0c*/ 	.word	0x0001e2c0
        /*0f10*/ 	.word	0x0000000a
        /*0f14*/ 	.word	0x0002a8c0
        /*0f18*/ 	.short	0x010a
        /*0f1a*/ 	.byte	0x3f
	.zero		1


	//   ....[56]....
        /*0f1c*/ 	.word	0x0001f260
        /*0f20*/ 	.word	0x00000007
        /*0f24*/ 	.word	0x0002a840
        /*0f28*/ 	.short	0x010a
        /*0f2a*/ 	.byte	0x3f
	.zero		1


	//   ....[57]....
        /*0f2c*/ 	.word	0x0001f940
        /*0f30*/ 	.word	0x00000007
        /*0f34*/ 	.word	0x0002a830
        /*0f38*/ 	.short	0x0107
        /*0f3a*/ 	.byte	0x3f
	.zero		1


	//   ....[58]....
        /*0f3c*/ 	.word	0x0001fa00
        /*0f40*/ 	.word	0x00000007
        /*0f44*/ 	.word	0x0002a830
        /*0f48*/ 	.short	0x0101
        /*0f4a*/ 	.byte	0x3f
	.zero		1


	//   ....[59]....
        /*0f4c*/ 	.word	0x000205f0
        /*0f50*/ 	.word	0x00000016
        /*0f54*/ 	.word	0x0002a800
        /*0f58*/ 	.short	0x0107
        /*0f5a*/ 	.byte	0x3f
	.zero		1


	//   ....[60]....
        /*0f5c*/ 	.word	0x000206f0
        /*0f60*/ 	.word	0x00000016
        /*0f64*/ 	.word	0x0002a800
        /*0f68*/ 	.short	0x0101
        /*0f6a*/ 	.byte	0x3f
	.zero		1


	//   ....[61]....
        /*0f6c*/ 	.word	0x00020710
        /*0f70*/ 	.word	0x00000016
        /*0f74*/ 	.word	0x0002a820
        /*0f78*/ 	.short	0x010a
        /*0f7a*/ 	.byte	0x3f
	.zero		1


	//   ....[62]....
        /*0f7c*/ 	.word	0x00020a80
        /*0f80*/ 	.word	0x00000005
        /*0f84*/ 	.word	0x0002a840
        /*0f88*/ 	.short	0x010a
        /*0f8a*/ 	.byte	0x3f
	.zero		1


	//   ....[63]....
        /*0f8c*/ 	.word	0x00020f80
        /*0f90*/ 	.word	0x00000005
        /*0f94*/ 	.word	0x0002a830
        /*0f98*/ 	.short	0x0107
        /*0f9a*/ 	.byte	0x3f
	.zero		1


	//   ....[64]....
        /*0f9c*/ 	.word	0x00021030
        /*0fa0*/ 	.word	0x00000005
        /*0fa4*/ 	.word	0x0002a830
        /*0fa8*/ 	.short	0x0101
        /*0faa*/ 	.byte	0x3f
	.zero		1


	//   ....[65]....
        /*0fac*/ 	.word	0x00021090
        /*0fb0*/ 	.word	0x00000005
        /*0fb4*/ 	.word	0x0002a860
        /*0fb8*/ 	.short	0x010a
        /*0fba*/ 	.byte	0x3f
	.zero		1


	//   ....[66]....
        /*0fbc*/ 	.word	0x00021500
        /*0fc0*/ 	.word	0x00000005
        /*0fc4*/ 	.word	0x0002a850
        /*0fc8*/ 	.short	0x0107
        /*0fca*/ 	.byte	0x3f
	.zero		1


	//   ....[67]....
        /*0fcc*/ 	.word	0x00021630
        /*0fd0*/ 	.word	0x00000005
        /*0fd4*/ 	.word	0x0002a850
        /*0fd8*/ 	.short	0x0101
        /*0fda*/ 	.byte	0x3f
	.zero		1


	//   ....[68]....
        /*0fdc*/ 	.word	0x000218c0
        /*0fe0*/ 	.word	0x00000000
        /*0fe4*/ 	.word	0x0002a860
        /*0fe8*/ 	.short	0x010a
        /*0fea*/ 	.byte	0x3f
	.zero		1


	//   ....[69]....
        /*0fec*/ 	.word	0x00021d30
        /*0ff0*/ 	.word	0x00000000
        /*0ff4*/ 	.word	0x0002a850
        /*0ff8*/ 	.short	0x0107
        /*0ffa*/ 	.byte	0x3f
	.zero		1


	//   ....[70]....
        /*0ffc*/ 	.word	0x00021df0
        /*1000*/ 	.word	0x00000000
        /*1004*/ 	.word	0x0002a850
        /*1008*/ 	.short	0x0101
        /*100a*/ 	.byte	0x3f
	.zero		1


	//   ....[71]....
        /*100c*/ 	.word	0x00022b10
        /*1010*/ 	.word	0x00000005
        /*1014*/ 	.word	0x0002a820
        /*1018*/ 	.short	0x010a
        /*101a*/ 	.byte	0x3f
	.zero		1


	//   ....[72]....
        /*101c*/ 	.word	0x00022ca0
        /*1020*/ 	.word	0x00000003
        /*1024*/ 	.word	0x0002a840
        /*1028*/ 	.short	0x010a
        /*102a*/ 	.byte	0x3f
	.zero		1


	//   ....[73]....
        /*102c*/ 	.word	0x00022d40
        /*1030*/ 	.word	0x00000005
        /*1034*/ 	.word	0x0002a840
        /*1038*/ 	.short	0x010a
        /*103a*/ 	.byte	0x3f
	.zero		1


	//   ....[74]....
        /*103c*/ 	.word	0x00022d80
        /*1040*/ 	.word	0x00000003
        /*1044*/ 	.word	0x0002a860
        /*1048*/ 	.short	0x010a
        /*104a*/ 	.byte	0x3f
	.zero		1


	//   ....[75]....
        /*104c*/ 	.word	0x00022dc0
        /*1050*/ 	.word	0x00000005
        /*1054*/ 	.word	0x0002a860
        /*1058*/ 	.short	0x010a
        /*105a*/ 	.byte	0x3f
	.zero		1


	//   ....[76]....
        /*105c*/ 	.word	0x00022e20
        /*1060*/ 	.word	0x00000055
        /*1064*/ 	.word	0x0002a890
        /*1068*/ 	.short	0x010a
        /*106a*/ 	.byte	0x3f
	.zero		1


	//   ....[77]....
        /*106c*/ 	.word	0x000230d0
        /*1070*/ 	.word	0x00000055
        /*1074*/ 	.word	0x0002a890
        /*1078*/ 	.short	0x010a
        /*107a*/ 	.byte	0x3f
	.zero		1


	//   ....[78]....
        /*107c*/ 	.word	0x00023380
        /*1080*/ 	.word	0x00000055
        /*1084*/ 	.word	0x0002a890
        /*1088*/ 	.short	0x010a
        /*108a*/ 	.byte	0x3f
	.zero		1


	//   ....[79]....
        /*108c*/ 	.word	0x00023630
        /*1090*/ 	.word	0x00000055
        /*1094*/ 	.word	0x0002a8b0
        /*1098*/ 	.short	0x010a
        /*109a*/ 	.byte	0x3f
	.zero		1


	//   ....[80]....
        /*109c*/ 	.word	0x00023a10
        /*10a0*/ 	.word	0x00000012
        /*10a4*/ 	.word	0x0002a800
        /*10a8*/ 	.short	0x010a
        /*10aa*/ 	.byte	0x3f
	.zero		1


	//   ....[81]....
        /*10ac*/ 	.word	0x00023df0
        /*10b0*/ 	.word	0x00000012
        /*10b4*/ 	.word	0x0002a800
        /*10b8*/ 	.short	0x010a
        /*10ba*/ 	.byte	0x3f
	.zero		1


	//   ....[82]....
        /*10bc*/ 	.word	0x00023e40
        /*10c0*/ 	.word	0x00000000
        /*10c4*/ 	.word	0x0002a830
        /*10c8*/ 	.short	0x010a
        /*10ca*/ 	.byte	0x3f
	.zero		1


	//   ....[83]....
        /*10cc*/ 	.word	0x00023e90
        /*10d0*/ 	.word	0x0000000f
        /*10d4*/ 	.word	0x0002a830
        /*10d8*/ 	.short	0x010a
        /*10da*/ 	.byte	0x3f
	.zero		1


	//   ....[84]....
        /*10dc*/ 	.word	0x00023ee0
        /*10e0*/ 	.word	0x0000000a
        /*10e4*/ 	.word	0x0002a850
        /*10e8*/ 	.short	0x010a
        /*10ea*/ 	.byte	0x3f
	.zero		1


	//   ....[85]....
        /*10ec*/ 	.word	0x00023f30
        /*10f0*/ 	.word	0x00000004
        /*10f4*/ 	.word	0x0002a830
        /*10f8*/ 	.short	0x010a
        /*10fa*/ 	.byte	0x3f
	.zero		1


	//   ....[86]....
        /*10fc*/ 	.word	0x00023f80
        /*1100*/ 	.word	0x0000000a
        /*1104*/ 	.word	0x0002a850
        /*1108*/ 	.short	0x010a
        /*110a*/ 	.byte	0x3f
	.zero		1


	//   ....[87]....
        /*110c*/ 	.word	0x00023fd0
        /*1110*/ 	.word	0x0000000c
        /*1114*/ 	.word	0x0002a850
        /*1118*/ 	.short	0x010a
        /*111a*/ 	.byte	0x3f
	.zero		1


	//   ....[88]....
        /*111c*/ 	.word	0x00024170
        /*1120*/ 	.word	0x00000016
        /*1124*/ 	.word	0x0002a820
        /*1128*/ 	.short	0x010a
        /*112a*/ 	.byte	0x3f
	.zero		1


	//   ....[89]....
        /*112c*/ 	.word	0x000241c0
        /*1130*/ 	.word	0x0000000b
        /*1134*/ 	.word	0x0002a8a0
        /*1138*/ 	.short	0x010a
        /*113a*/ 	.byte	0x3f
	.zero		1


	//   ....[90]....
        /*113c*/ 	.word	0x00024210
        /*1140*/ 	.word	0x0000000b
        /*1144*/ 	.word	0x0002a8c0
        /*1148*/ 	.short	0x010a
        /*114a*/ 	.byte	0x3f
	.zero		1


	//   ....[91]....
        /*114c*/ 	.word	0x00024260
        /*1150*/ 	.word	0x0000000a
        /*1154*/ 	.word	0x0002a8a0
        /*1158*/ 	.short	0x010a
        /*115a*/ 	.byte	0x3f
	.zero		1


	//   ....[92]....
        /*115c*/ 	.word	0x000242b0
        /*1160*/ 	.word	0x0000000a
        /*1164*/ 	.word	0x0002a8c0
        /*1168*/ 	.short	0x010a
        /*116a*/ 	.byte	0x3f
	.zero		1


	//   ....[93]....
        /*116c*/ 	.word	0x000243d0
        /*1170*/ 	.word	0x00000007
        /*1174*/ 	.word	0x0002a840
        /*1178*/ 	.short	0x010a
        /*117a*/ 	.byte	0x3f
	.zero		1


	//   ....[94]....
        /*117c*/ 	.word	0x000257a0
        /*1180*/ 	.word	0x00000016
        /*1184*/ 	.word	0x0002a820
        /*1188*/ 	.short	0x010a
        /*118a*/ 	.byte	0x3f
	.zero		1


	//   ....[95]....
        /*118c*/ 	.word	0x000257f0
        /*1190*/ 	.word	0x00000005
        /*1194*/ 	.word	0x0002a840
        /*1198*/ 	.short	0x010a
        /*119a*/ 	.byte	0x3f
	.zero		1


	//   ....[96]....
        /*119c*/ 	.word	0x00025fb0
        /*11a0*/ 	.word	0x00000005
        /*11a4*/ 	.word	0x0002a860
        /*11a8*/ 	.short	0x010a
        /*11aa*/ 	.byte	0x3f
	.zero		1


	//   ....[97]....
        /*11ac*/ 	.word	0x000267c0
        /*11b0*/ 	.word	0x00000000
        /*11b4*/ 	.word	0x0002a860
        /*11b8*/ 	.short	0x010a
        /*11ba*/ 	.byte	0x3f
	.zero		1


	//   ....[98]....
        /*11bc*/ 	.word	0x000278f0
        /*11c0*/ 	.word	0x00000005
        /*11c4*/ 	.word	0x0002a820
        /*11c8*/ 	.short	0x010a
        /*11ca*/ 	.byte	0x3f
	.zero		1


	//   ....[99]....
        /*11cc*/ 	.word	0x00027a90
        /*11d0*/ 	.word	0x00000003
        /*11d4*/ 	.word	0x0002a840
        /*11d8*/ 	.short	0x010a
        /*11da*/ 	.byte	0x3f
	.zero		1


	//   ....[100]....
        /*11dc*/ 	.word	0x00027ae0
        /*11e0*/ 	.word	0x00000005
        /*11e4*/ 	.word	0x0002a840
        /*11e8*/ 	.short	0x010a
        /*11ea*/ 	.byte	0x3f
	.zero		1


	//   ....[101]....
        /*11ec*/ 	.word	0x00027b30
        /*11f0*/ 	.word	0x00000003
        /*11f4*/ 	.word	0x0002a860
        /*11f8*/ 	.short	0x010a
        /*11fa*/ 	.byte	0x3f
	.zero		1


	//----- nvinfo : EIATTR_NUM_MBARRIERS
	.align		4
.L_568:
        /*11fc*/ 	.byte	0x03, 0x38
        /*11fe*/ 	.short	0x0016


	//----- nvinfo : EIATTR_EXIT_INSTR_OFFSETS
	.align		4
        /*1200*/ 	.byte	0x04, 0x1c
        /*1202*/ 	.short	(.L_570 - .L_569)


	//   ....[0]....
.L_569:
        /*1204*/ 	.word	0x00022e10


	//----- nvinfo : EIATTR_MAX_THREADS
	.align		4
.L_570:
        /*1208*/ 	.byte	0x04, 0x05
        /*120a*/ 	.short	(.L_572 - .L_571)
.L_571:
        /*120c*/ 	.word	0x00000180
        /*1210*/ 	.word	0x00000001
        /*1214*/ 	.word	0x00000001


	//----- nvinfo : EIATTR_CRS_STACK_SIZE
	.align		4
.L_572:
        /*1218*/ 	.byte	0x04, 0x1e
        /*121a*/ 	.short	(.L_574 - .L_573)
.L_573:
        /*121c*/ 	.word	0x00000000


	//----- nvinfo : EIATTR_CBANK_PARAM_SIZE
	.align		4
.L_574:
        /*1220*/ 	.byte	0x03, 0x19
        /*1222*/ 	.short	0x0af0


	//----- nvinfo : EIATTR_PARAM_CBANK
	.align		4
        /*1224*/ 	.byte	0x04, 0x0a
        /*1226*/ 	.short	(.L_576 - .L_575)
	.align		4
.L_575:
        /*1228*/ 	.word	index@(.nv.constant0._ZN7cutlass13device_kernelIN5flash11enable_sm90INS1_16FlashAttnFwdSm90INS1_25CollectiveMainloopFwdSm90ILi2EN4cute5tupleIJNS5_1CILi1EEES8_S8_EEENS6_IJNS7_ILi128EEENS7_ILi96EEENS7_ILi192EEEEEELi128ENS_10bfloat16_tEfNS_4arch4Sm90ELb1ELb0ELb0ELb1ELb1ELb1ELb0ELb1ELb1ELb1ELb0ELb0EEENS1_21CollectiveEpilogueFwdINS6_IJSA_SA_SB_EEES9_SE_SG_Li256ELb1ELb1ELb0ELb0EEENS1_36VarlenDynamicPersistentTileSchedulerILi128ELi96ELi256ELi128ELb0ELb1ELb1ELb1ELb1ELb1EEEEEEEEEvNT_6ParamsE)
        /*122c*/ 	.short	0x0210
        /*122e*/ 	.short	0x0af0


	//----- nvinfo : EIATTR_SW_WAR
	.align		4
.L_576:
        /*1230*/ 	.byte	0x04, 0x36
        /*1232*/ 	.short	(.L_578 - .L_577)
.L_577:
        /*1234*/ 	.word	0x00000008
.L_578:


//--------------------- .nv.info._ZN7cutlass13device_kernelIN5flash11enable_sm90INS1_16FlashAttnFwdSm90INS1_25CollectiveMainloopFwdSm90ILi2EN4cute5tupleIJNS5_1CILi1EEES8_S8_EEENS6_IJNS7_ILi64EEESA_SA_EEELi512ENS_10bfloat16_tEfNS_4arch4Sm90ELb0ELb0ELb0ELb0ELb1ELb0ELb0ELb0ELb0ELb1ELb0ELb0EEENS1_21CollectiveEpilogueFwdINS6_IJSA_NS7_ILi512EEESA_EEES9_SC_SE_Li256ELb0ELb1ELb0ELb0EEENS1_29StaticPersistentTileSchedulerILb0EEEEEEEEEvNT_6ParamsE --------------------------
	.section	.nv.info._ZN7cutlass13device_kernelIN5flash11enable_sm90INS1_16FlashAttnFwdSm90INS1_25CollectiveMainloopFwdSm90ILi2EN4cute5tupleIJNS5_1CILi1EEES8_S8_EEENS6_IJNS7_ILi64EEESA_SA_EEELi512ENS_10bfloat16_tEfNS_4arch4Sm90ELb0ELb0ELb0ELb0ELb1ELb0ELb0ELb0ELb0ELb1ELb0ELb0EEENS1_21CollectiveEpilogueFwdINS6_IJSA_NS7_ILi512EEESA_EEES9_SC_SE_Li256ELb0ELb1ELb0ELb0EEENS1_29StaticPersistentTileSchedulerILb0EEEEEEEEEvNT_6ParamsE,"",@"SHT_CUDA_INFO"
	.sectionflags	@""
	.align	4


	//----- nvinfo : EIATTR_CUDA_API_VERSION
	.align		4
        /*0000*/ 	.byte	0x04, 0x37
        /*0002*/ 	.short	(.L_580 - .L_579)
.L_579:
        /*0004*/ 	.word	0x00000082


	//----- nvinfo : EIATTR_KPARAM_INFO
	.align		4
.L_580:
        /*0008*/ 	.byte	0x04, 0x17
        /*000a*/ 	.short	(.L_582 - .L_581)
.L_581:
        /*000c*/ 	.word	0x00000000
        /*0010*/ 	.short	0x0000
        /*0012*/ 	.short	0x0070
        /*0014*/ 	.byte	0x00, 0xf0, 0x01, 0x28


	//----- nvinfo : EIATTR_SPARSE_MMA_MASK
	.align		4
.L_582:
        /*0018*/ 	.byte	0x03, 0x50
        /*001a*/ 	.short	0x0000


	//----- nvinfo : EIATTR_MAXREG_COUNT
	.align		4
        /*001c*/ 	.byte	0x03, 0x1b
        /*001e*/ 	.short	0x00a8


	//----- nvinfo : EIATTR_NUM_BARRIERS
	.align		4
        /*0020*/ 	.byte	0x02, 0x4c
        /*0022*/ 	.byte	0x10
	.zero		1


	//----- nvinfo : EIATTR_EXTERNS
	.align		4
        /*0024*/ 	.byte	0x04, 0x0f
        /*0026*/ 	.short	(.L_584 - .L_583)


	//   ....[0]....
	.align		4
.L_583:
        /*0028*/ 	.word	index@(__assertfail)


	//----- nvinfo : EIATTR_ANNOTATIONS
	.align		4
.L_584:
        /*002c*/ 	.byte	0x04, 0x55
        /*002e*/ 	.short	(.L_586 - .L_585)


	//   ....[0]....
.L_585:
        /* <DEDUP_REMOVED lines=15> */


	//----- nvinfo : EIATTR_MERCURY_ISA_VERSION
	.align		4
.L_586:
        /*0108*/ 	.byte	0x03, 0x5f
        /*010a*/ 	.short	0x0101


	//----- nvinfo : EIATTR_INT_WARP_WIDE_INSTR_OFFSETS
	.align		4
        /*010c*/ 	.byte	0x04, 0x31
        /*010e*/ 	.short	(.L_588 - .L_587)


	//   ....[0]....
.L_587:
        /*0110*/ 	.word	0x000000c0


	//   ....[1]....
        /*0114*/ 	.word	0x000000d0


	//   ....[2]....
        /*0118*/ 	.word	0x00000170


	//----- nvinfo : EIATTR_COOP_GROUP_MASK_REGIDS
	.align		4
.L_588:
        /*011c*/ 	.byte	0x04, 0x29
        /*011e*/ 	.short	(.L_590 - .L_589)


	//   ....[0]....
.L_589:
        /*0120*/ 	.word	0xffffffff


	//   ....[1]....
        /*0124*/ 	.word	0xffffffff


	//   ....[2]....
        /*0128*/ 	.word	0xffffffff


	//   ....[3]....
        /*012c*/ 	.word	0xffffffff


	//   ....[4]....
        /*0130*/ 	.word	0xffffffff


	//   ....[5]....
        /*0134*/ 	.word	0xffffffff


	//   ....[6]....
        /*0138*/ 	.word	0xffffffff


	//   ....[7]....
        /*013c*/ 	.word	0xffffffff


	//   ....[8]....
        /*0140*/ 	.word	0xffffffff


	//   ....[9]....
        /*0144*/ 	.word	0xffffffff


	//   ....[10]....
        /*0148*/ 	.word	0xffffffff


	//   ....[11]....
        /*014c*/ 	.word	0xffffffff


	//   ....[12]....
        /*0150*/ 	.word	0xffffffff


	//   ....[13]....
        /*0154*/ 	.word	0xffffffff


	//   ....[14]....
        /*0158*/ 	.word	0xffffffff


	//   ....[15]....
        /*015c*/ 	.word	0xffffffff


	//   ....[16]....
        /*0160*/ 	.word	0xffffffff


	//   ....[17]....
        /*0164*/ 	.word	0xffffffff


	//   ....[18]....
        /*0168*/ 	.word	0xffffffff


	//   ....[19]....
        /*016c*/ 	.word	0xffffffff


	//   ....[20]....
        /*0170*/ 	.word	0xffffffff


	//   ....[21]....
        /*0174*/ 	.word	0xffffffff


	//   ....[22]....
        /*0178*/ 	.word	0xffffffff


	//   ....[23]....
        /*017c*/ 	.word	0xffffffff


	//   ....[24]....
        /*0180*/ 	.word	0xffffffff


	//   ....[25]....
        /*0184*/ 	.word	0xffffffff


	//   ....[26]....
        /*0188*/ 	.word	0xffffffff


	//   ....[27]....
        /*018c*/ 	.word	0xffffffff


	//   ....[28]....
        /*0190*/ 	.word	0xffffffff


	//   ....[29]....
        /*0194*/ 	.word	0xffffffff


	//   ....[30]....
        /*0198*/ 	.word	0xffffffff


	//   ....[31]....
        /*019c*/ 	.word	0xffffffff


	//   ....[32]....
        /*01a0*/ 	.word	0xffffffff


	//   ....[33]....
        /*01a4*/ 	.word	0xffffffff


	//   ....[34]....
        /*01a8*/ 	.word	0xffffffff


	//   ....[35]....
        /*01ac*/ 	.word	0xffffffff


	//   ....[36]....
        /*01b0*/ 	.word	0xffffffff


	//   ....[37]....
        /*01b4*/ 	.word	0xffffffff


	//   ....[38]....
        /*01b8*/ 	.word	0xffffffff


	//   ....[39]....
        /*01bc*/ 	.word	0xffffffff


	//   ....[40]....
        /*01c0*/ 	.word	0xffffffff


	//   ....[41]....
        /*01c4*/ 	.word	0xffffffff


	//   ....[42]....
        /*01c8*/ 	.word	0xffffffff


	//   ....[43]....
        /*01cc*/ 	.word	0xffffffff


	//   ....[44]....
        /*01d0*/ 	.word	0xffffffff


	//   ....[45]....
        /*01d4*/ 	.word	0xffffffff


	//   ....[46]....
        /*01d8*/ 	.word	0xffffffff


	//   ....[47]....
        /*01dc*/ 	.word	0xffffffff


	//   ....[48]....
        /*01e0*/ 	.word	0xffffffff


	//   ....[49]....
        /*01e4*/ 	.word	0xffffffff


	//   ....[50]....
        /*01e8*/ 	.word	0xffffffff


	//   ....[51]....
        /*01ec*/ 	.word	0xffffffff


	//   ....[52]....
        /*01f0*/ 	.word	0xffffffff


	//   ....[53]....
        /*01f4*/ 	.word	0xffffffff


	//   ....[54]....
        /*01f8*/ 	.word	0xffffffff


	//   ....[55]....
        /*01fc*/ 	.word	0xffffffff


	//   ....[56]....
        /*0200*/ 	.word	0xffffffff


	//   ....[57]....
        /*0204*/ 	.word	0xffffffff


	//   ....[58]....
        /*0208*/ 	.word	0xffffffff


	//   ....[59]....
        /*020c*/ 	.word	0xffffffff


	//   ....[60]....
        /*0210*/ 	.word	0xffffffff


	//   ....[61]....
        /*0214*/ 	.word	0xffffffff


	//   ....[62]....
        /*0218*/ 	.word	0xffffffff


	//   ....[63]....
        /*021c*/ 	.word	0xffffffff


	//   ....[64]....
        /*0220*/ 	.word	0xffffffff


	//   ....[65]....
        /*0224*/ 	.word	0xffffffff


	//   ....[66]....
        /*0228*/ 	.word	0xffffffff


	//   ....[67]....
        /*022c*/ 	.word	0xffffffff


	//   ....[68]....
        /*0230*/ 	.word	0xffffffff


	//   ....[69]....
        /*0234*/ 	.word	0xffffffff


	//   ....[70]....
        /*0238*/ 	.word	0xffffffff


	//   ....[71]....
        /*023c*/ 	.word	0xffffffff


	//   ....[72]....
        /*0240*/ 	.word	0x0500000f


	//   ....[73]....
        /*0244*/ 	.word	0x0500000f


	//   ....[74]....
        /*0248*/ 	.word	0x0500000f


	//   ....[75]....
        /*024c*/ 	.word	0x0500000f


	//   ....[76]....
        /*0250*/ 	.word	0x0500000f


	//   ....[77]....
        /*0254*/ 	.word	0x0500000f


	//   ....[78]....
        /*0258*/ 	.word	0x0500000f


	//   ....[79]....
        /*025c*/ 	.word	0x0500000f


	//   ....[80]....
        /*0260*/ 	.word	0x0500000f


	//   ....[81]....
        /*0264*/ 	.word	0x0500000f


	//   ....[82]....
        /*0268*/ 	.word	0x0500000f


	//   ....[83]....
        /*026c*/ 	.word	0x0500000f


	//   ....[84]....
        /*0270*/ 	.word	0x0500000f


	//   ....[85]....
        /*0274*/ 	.word	0x0500000f


	//   ....[86]....
        /*0278*/ 	.word	0x0500000f


	//   ....[87]....
        /*027c*/ 	.word	0x0500000f


	//   ....[88]....
        /*0280*/ 	.word	0x0500000f


	//   ....[89]....
        /*0284*/ 	.word	0x0500000f


	//   ....[90]....
        /*0288*/ 	.word	0x0500000f


	//   ....[91]....
        /*028c*/ 	.word	0x0500000f


	//   ....[92]....
        /*0290*/ 	.word	0x0500000f


	//   ....[93]....
        /*0294*/ 	.word	0x0500000f


	//   ....[94]....
        /*0298*/ 	.word	0x0500000f


	//   ....[95]....
        /*029c*/ 	.word	0x0500000f


	//   ....[96]....
        /*02a0*/ 	.word	0x0500000f


	//   ....[97]....
        /*02a4*/ 	.word	0x0500000f


	//   ....[98]....
        /*02a8*/ 	.word	0x0500000f


	//   ....[99]....
        /*02ac*/ 	.word	0x0500000f


	//   ....[100]....
        /*02b0*/ 	.word	0x0500000f


	//   ....[101]....
        /*02b4*/ 	.word	0x0500000f


	//   ....[102]....
        /*02b8*/ 	.word	0x0500000f


	//   ....[103]....
        /*02bc*/ 	.word	0x0500000f


	//   ....[104]....
        /*02c0*/ 	.word	0x0500000f


	//   ....[105]....
        /*02c4*/ 	.word	0x0500000f


	//   ....[106]....
        /*02c8*/ 	.word	0x0500000f


	//   ....[107]....
        /*02cc*/ 	.word	0x0500000f


	//   ....[108]....
        /*02d0*/ 	.word	0x0500000f


	//   ....[109]....
        /*02d4*/ 	.word	0x0500000f


	//   ....[110]....
        /*02d8*/ 	.word	0x0500000f


	//   ....[111]....
        /*02dc*/ 	.word	0x0500000f


	//   ....[112]....
        /*02e0*/ 	.word	0x0500000f


	//   ....[113]....
        /*02e4*/ 	.word	0x0500000f


	//----- nvinfo : EIATTR_COOP_GROUP_INSTR_OFFSETS
	.align		4
.L_590:
        /*02e8*/ 	.byte	0x04, 0x28
        /*02ea*/ 	.short	(.L_592 - .L_591)


	//   ....[0]....
.L_591:
        /*02ec*/ 	.word	0x00000070


	//   ....[1]....
        /*02f0*/ 	.word	0x000000b0


	//   ....[2]....
        /*02f4*/ 	.word	0x00000290


	//   ....[3]....
        /*02f8*/ 	.word	0x000003f0


	//   ....[4]....
        /*02fc*/ 	.word	0x00000510


	//   ....[5]....
        /*0300*/ 	.word	0x00000670


	//   ....[6]....
        /*0304*/ 	.word	0x000010e0


	//   ....[7]....
        /*0308*/ 	.word	0x000029b0


	//   ....[8]....
        /*030c*/ 	.word	0x000033b0


	//   ....[9]....
        /*0310*/ 	.word	0x00003420


	//   ....[10]....
        /*0314*/ 	.word	0x00003600


	//   ....[11]....
        /*0318*/ 	.word	0x000036e0


	//   ....[12]....
        /*031c*/ 	.word	0x00003f50


	//   ....[13]....
        /*0320*/ 	.word	0x00004470


	//   ....[14]....
        /*0324*/ 	.word	0x000044a0


	//   ....[15]....
        /*0328*/ 	.word	0x000046e0


	//   ....[16]....
        /*032c*/ 	.word	0x00004880


	//   ....[17]....
        /*0330*/ 	.word	0x00005890


	//   ....[18]....
        /*0334*/ 	.word	0x00005940


	//   ....[19]....
        /*0338*/ 	.word	0x00005980


	//   ....[20]....
        /*033c*/ 	.word	0x00005a10


	//   ....[21]....
        /*0340*/ 	.word	0x00005a40


	//   ....[22]....
        /*0344*/ 	.word	0x00006470


	//   ....[23]....
        /*0348*/ 	.word	0x00007770


	//   ....[24]....
        /*034c*/ 	.word	0x000077a0


	//   ....[25]....
        /*0350*/ 	.word	0x000077d0


	//   ....[26]....
        /*0354*/ 	.word	0x000077e0


	//   ....[27]....
        /*0358*/ 	.word	0x00007e00


	//   ....[28]....
        /*035c*/ 	.word	0x00007e20


	//   ....[29]....
        /*0360*/ 	.word	0x00008070


	//   ....[30]....
        /*0364*/ 	.word	0x000080a0


	//   ....[31]....
        /*0368*/ 	.word	0x00009ad0


	//   ....[32]....
        /*036c*/ 	.word	0x00009b00


	//   ....[33]....
        /*0370*/ 	.word	0x00009b20


	//   ....[34]....
        /*0374*/ 	.word	0x00009b60


	//   ....[35]....
        /*0378*/ 	.word	0x00009bd0


	//   ....[36]....
        /*037c*/ 	.word	0x00009bf0


	//   ....[37]....
        /*0380*/ 	.word	0x00009c10


	//   ....[38]....
        /*0384*/ 	.word	0x00009c30


	//   ....[39]....
        /*0388*/ 	.word	0x0000a260


	//   ....[40]....
        /*038c*/ 	.word	0x0000a280


	//   ....[41]....
        /*0390*/ 	.word	0x0000a2b0


	//   ....[42]....
        /*0394*/ 	.word	0x0000a2f0


	//   ....[43]....
        /*0398*/ 	.word	0x0000a340


	//   ....[44]....
        /*039c*/ 	.word	0x0000a360


	//   ....[45]....
        /*03a0*/ 	.word	0x0000a390


	//   ....[46]....
        /*03a4*/ 	.word	0x0000a3b0


	//   ....[47]....
        /*03a8*/ 	.word	0x0000a880


	//   ....[48]....
        /*03ac*/ 	.word	0x0000a8b0


	//   ....[49]....
        /*03b0*/ 	.word	0x0000a990


	//   ....[50]....
        /*03b4*/ 	.word	0x0000a9d0


	//   ....[51]....
        /*03b8*/ 	.word	0x0000aa70


	//   ....[52]....
        /*03bc*/ 	.word	0x0000aaa0


	//   ....[53]....
        /*03c0*/ 	.word	0x0000adb0


	//   ....[54]....
        /*03c4*/ 	.word	0x0000ae20


	//   ....[55]....
        /*03c8*/ 	.word	0x0000b4d0


	//   ....[56]....
        /*03cc*/ 	.word	0x0000b4f0


	//   ....[57]....
        /*03d0*/ 	.word	0x0000b500


	//   ....[58]....
        /*03d4*/ 	.word	0x0000b510


	//   ....[59]....
        /*03d8*/ 	.word	0x0000b530


	//   ....[60]....
        /*03dc*/ 	.word	0x0000b590


	//   ....[61]....
        /*03e0*/ 	.word	0x0000b5a0


	//   ....[62]....
        /*03e4*/ 	.word	0x0000b5b0


	//   ....[63]....
        /*03e8*/ 	.word	0x0000b910


	//   ....[64]....
        /*03ec*/ 	.word	0x0000b940


	//   ....[65]....
        /*03f0*/ 	.word	0x0000b990


	//   ....[66]....
        /*03f4*/ 	.word	0x0000b9b0


	//   ....[67]....
        /*03f8*/ 	.word	0x0000ba40


	//   ....[68]....
        /*03fc*/ 	.word	0x0000ba60


	//   ....[69]....
        /*0400*/ 	.word	0x0000ba80


	//   ....[70]....
        /*0404*/ 	.word	0x0000baa0


	//   ....[71]....
        /*0408*/ 	.word	0x0000c040


	//   ....[72]....
        /*040c*/ 	.word	0x0000c5d0


	//   ....[73]....
        /*0410*/ 	.word	0x0000c6c0


	//   ....[74]....
        /*0414*/ 	.word	0x0000c760


	//   ....[75]....
        /*0418*/ 	.word	0x0000c7d0


	//   ....[76]....
        /*041c*/ 	.word	0x0000c8b0


	//   ....[77]....
        /*0420*/ 	.word	0x0000c920


	//   ....[78]....
        /*0424*/ 	.word	0x0000c9f0


	//   ....[79]....
        /*0428*/ 	.word	0x0000ca60


	//   ....[80]....
        /*042c*/ 	.word	0x0000cb20


	//   ....[81]....
        /*0430*/ 	.word	0x0000cbd0


	//   ....[82]....
        /*0434*/ 	.word	0x0000cc20


	//   ....[83]....
        /*0438*/ 	.word	0x0000cca0


	//   ....[84]....
        /*043c*/ 	.word	0x0000cd40


	//   ....[85]....
        /*0440*/ 	.word	0x0000cda0


	//   ....[86]....
        /*0444*/ 	.word	0x0000ce60


	//   ....[87]....
        /*0448*/ 	.word	0x0000cec0


	//   ....[88]....
        /*044c*/ 	.word	0x0000cf60


	//   ....[89]....
        /*0450*/ 	.word	0x0000d0a0


	//   ....[90]....
        /*0454*/ 	.word	0x0000d170


	//   ....[91]....
        /*0458*/ 	.word	0x0000d300


	//   ....[92]....
        /*045c*/ 	.word	0x0000d440


	//   ....[93]....
        /*0460*/ 	.word	0x0000d550


	//   ....[94]....
        /*0464*/ 	.word	0x0000d690


	//   ....[95]....
        /*0468*/ 	.word	0x0000d7a0


	//   ....[96]....
        /*046c*/ 	.word	0x0000d870


	//   ....[97]....
        /*0470*/ 	.word	0x0000d950


	//   ....[98]....
        /*0474*/ 	.word	0x0000d9f0


	//   ....[99]....
        /*0478*/ 	.word	0x0000da50


	//   ....[100]....
        /*047c*/ 	.word	0x0000daf0


	//   ....[101]....
        /*0480*/ 	.word	0x0000db50


	//   ....[102]....
        /*0484*/ 	.word	0x0000dc00


	//   ....[103]....
        /*0488*/ 	.word	0x0000dc60


	//   ....[104]....
        /*048c*/ 	.word	0x0000dd10


	//   ....[105]....
        /*0490*/ 	.word	0x0000ddf0


	//   ....[106]....
        /*0494*/ 	.word	0x0000dec0


	//   ....[107]....
        /*0498*/ 	.word	0x0000df90


	//   ....[108]....
        /*049c*/ 	.word	0x0000e0a0


	//   ....[109]....
        /*04a0*/ 	.word	0x0000e1b0


	//   ....[110]....
        /*04a4*/ 	.word	0x0000e290


	//   ....[111]....
        /*04a8*/ 	.word	0x0000e390


	//   ....[112]....
        /*04ac*/ 	.word	0x0000e460


	//   ....[113]....
        /*04b0*/ 	.word	0x0000e570


	//----- nvinfo : EIATTR_REG_RECONFIG
	.align		4
.L_592:
        /*04b4*/ 	.byte	0x01, 0x54
	.zero		2


	//----- nvinfo : EIATTR_SYSCALL_OFFSETS
	.align		4
        /*04b8*/ 	.byte	0x04, 0x46
        /*04ba*/ 	.short	(.L_594 - .L_593)


	//   ....[0]....
.L_593:
        /*04bc*/ 	.word	0x00002b70


	//   ....[1]....
        /*04c0*/ 	.word	0x00009380


	//   ....[2]....
        /*04c4*/ 	.word	0x000094c0


	//   ....[3]....
        /*04c8*/ 	.word	0x000095b0


	//   ....[4]....
        /*04cc*/ 	.word	0x00009f60


	//----- nvinfo : EIATTR_MBARRIER_INSTR_OFFSETS
	.align		4
.L_594:
        /*04d0*/ 	.byte	0x04, 0x39
        /*04d2*/ 	.short	(.L_596 - .L_595)


	//   ....[0]....
.L_595:
        /*04d4*/ 	.word	0x00000180
        /*04d8*/ 	.word	0x000000ff
        /*04dc*/ 	.word	0x00028c00
        /*04e0*/ 	.short	0x0100
        /*04e2*/ 	.byte	0x08
	.zero		1


	//   ....[1]....
        /*04e4*/ 	.word	0x00000190
        /*04e8*/ 	.word	0x000000ff
        /*04ec*/ 	.word	0x00028c20
        /*04f0*/ 	.short	0x0100
        /*04f2*/ 	.byte	0x08
	.zero		1


	//   ....[2]....
        /*04f4*/ 	.word	0x00000240
        /*04f8*/ 	.word	0x000000ff
        /*04fc*/ 	.word	0x00028c30
        /*0500*/ 	.short	0x0100
        /*0502*/ 	.byte	0x06
	.zero		1


	//   ....[3]....
        /*0504*/ 	.word	0x00000250
        /*0508*/ 	.word	0x000000ff
        /*050c*/ 	.word	0x00028c40
        /*0510*/ 	.short	0x0100
        /*0512*/ 	.byte	0x06
	.zero		1


	//   ....[4]....
        /*0514*/ 	.word	0x00000260
        /*0518*/ 	.word	0x000000ff
        /*051c*/ 	.word	0x00028c38
        /*0520*/ 	.short	0x0100
        /*0522*/ 	.byte	0x06
	.zero		1


	//   ....[5]....
        /*0524*/ 	.word	0x00000270
        /*0528*/ 	.word	0x000000ff
        /*052c*/ 	.word	0x00028c48
        /*0530*/ 	.short	0x0100
        /*0532*/ 	.byte	0x06
	.zero		1


	//   ....[6]....
        /*0534*/ 	.word	0x000003a0
        /*0538*/ 	.word	0x000000ff
        /*053c*/ 	.word	0x00028c50
        /*0540*/ 	.short	0x0100
        /*0542*/ 	.byte	0x08
	.zero		1


	//   ....[7]....
        /*0544*/ 	.word	0x000003b0
        /*0548*/ 	.word	0x000000ff
        /*054c*/ 	.word	0x00028c60
        /*0550*/ 	.short	0x0100
        /*0552*/ 	.byte	0x08
	.zero		1


	//   ....[8]....
        /*0554*/ 	.word	0x000003c0
        /*0558*/ 	.word	0x000000ff
        /*055c*/ 	.word	0x00028c58
        /*0560*/ 	.short	0x0100
        /*0562*/ 	.byte	0x08
	.zero		1


	//   ....[9]....
        /*0564*/ 	.word	0x000003d0
        /*0568*/ 	.word	0x000000ff
        /*056c*/ 	.word	0x00028c68
        /*0570*/ 	.short	0x0100
        /*0572*/ 	.byte	0x08
	.zero		1


	//   ....[10]....
        /*0574*/ 	.word	0x000004c0
        /*0578*/ 	.word	0x000000ff
        /*057c*/ 	.word	0x00028c70
        /*0580*/ 	.short	0x0100
        /*0582*/ 	.byte	0x06
	.zero		1


	//   ....[11]....
        /*0584*/ 	.word	0x000004d0
        /*0588*/ 	.word	0x000000ff
        /*058c*/ 	.word	0x00028c80
        /*0590*/ 	.short	0x0100
        /*0592*/ 	.byte	0x06
	.zero		1


	//   ....[12]....
        /*0594*/ 	.word	0x000004e0
        /*0598*/ 	.word	0x000000ff
        /*059c*/ 	.word	0x00028c78
        /*05a0*/ 	.short	0x0100
        /*05a2*/ 	.byte	0x06
	.zero		1


	//   ....[13]....
        /*05a4*/ 	.word	0x000004f0
        /*05a8*/ 	.word	0x000000ff
        /*05ac*/ 	.word	0x00028c88
        /*05b0*/ 	.short	0x0100
        /*05b2*/ 	.byte	0x06
	.zero		1


	//   ....[14]....
        /*05b4*/ 	.word	0x00000620
        /*05b8*/ 	.word	0x000000ff
        /*05bc*/ 	.word	0x00028c90
        /*05c0*/ 	.short	0x0100
        /*05c2*/ 	.byte	0x08
	.zero		1


	//   ....[15]....
        /*05c4*/ 	.word	0x00000630
        /*05c8*/ 	.word	0x000000ff
        /*05cc*/ 	.word	0x00028ca0
        /*05d0*/ 	.short	0x0100
        /*05d2*/ 	.byte	0x08
	.zero		1


	//   ....[16]....
        /*05d4*/ 	.word	0x00000640
        /*05d8*/ 	.word	0x000000ff
        /*05dc*/ 	.word	0x00028c98
        /*05e0*/ 	.short	0x0100
        /*05e2*/ 	.byte	0x08
	.zero		1


	//   ....[17]....
        /*05e4*/ 	.word	0x00000650
        /*05e8*/ 	.word	0x000000ff
        /*05ec*/ 	.word	0x00028ca8
        /*05f0*/ 	.short	0x0100
        /*05f2*/ 	.byte	0x08
	.zero		1


	//   ....[18]....
        /*05f4*/ 	.word	0x00000790
        /*05f8*/ 	.word	0x000000ff
        /*05fc*/ 	.word	0x00028cb0
        /*0600*/ 	.short	0x0100
        /*0602*/ 	.byte	0x08
	.zero		1


	//   ....[19]....
        /*0604*/ 	.word	0x000007a0
        /*0608*/ 	.word	0x000000ff
        /*060c*/ 	.word	0x00028cc0
        /*0610*/ 	.short	0x0100
        /*0612*/ 	.byte	0x08
	.zero		1


	//   ....[20]....
        /*0614*/ 	.word	0x000007b0
        /*0618*/ 	.word	0x000000ff
        /*061c*/ 	.word	0x00028cb8
        /*0620*/ 	.short	0x0100
        /*0622*/ 	.byte	0x08
	.zero		1


	//   ....[21]....
        /*0624*/ 	.word	0x000007c0
        /*0628*/ 	.word	0x000000ff
        /*062c*/ 	.word	0x00028cc8
        /*0630*/ 	.short	0x0100
        /*0632*/ 	.byte	0x08
	.zero		1


	//   ....[22]....
        /*0634*/ 	.word	0x000011f0
        /*0638*/ 	.word	0x000000ff
        /*063c*/ 	.word	0x00028c50
        /*0640*/ 	.short	0x010a
        /*0642*/ 	.byte	0x10
	.zero		1


	//   ....[23]....
        /*0644*/ 	.word	0x000014d0
        /*0648*/ 	.word	0x000000ff
        /*064c*/ 	.word	0x00000000
        /*0650*/ 	.short	0x0101
        /*0652*/ 	.byte	0x06
	.zero		1


	//   ....[24]....
        /*0654*/ 	.word	0x00001e10
        /*0658*/ 	.word	0x000000ff
        /*065c*/ 	.word	0x00028c50
        /*0660*/ 	.short	0x010a
        /*0662*/ 	.byte	0x06
	.zero		1


	//   ....[25]....
        /*0664*/ 	.word	0x00001e50
        /*0668*/ 	.word	0x000000ff
        /*066c*/ 	.word	0x00028c50
        /*0670*/ 	.short	0x010a
        /*0672*/ 	.byte	0x06
	.zero		1


	//   ....[26]....
        /*0674*/ 	.word	0x000020b0
        /*0678*/ 	.word	0x000000ff
        /*067c*/ 	.word	0x00000000
        /*0680*/ 	.short	0x0101
        /*0682*/ 	.byte	0x06
	.zero		1


	//   ....[27]....
        /*0684*/ 	.word	0x00002bf0
        /*0688*/ 	.word	0x000000ff
        /*068c*/ 	.word	0x00028c00
        /*0690*/ 	.short	0x010a
        /*0692*/ 	.byte	0x2a
	.zero		1


	//   ....[28]....
        /*0694*/ 	.word	0x00002c70
        /*0698*/ 	.word	0x00000007
        /*069c*/ 	.word	0x00028c30
        /*06a0*/ 	.short	0x010a
        /*06a2*/ 	.byte	0x3f
	.zero		1


	//   ....[29]....
        /*06a4*/ 	.word	0x00002cb0
        /*06a8*/ 	.word	0x00000007
        /*06ac*/ 	.word	0x00028c30
        /*06b0*/ 	.short	0x010a
        /*06b2*/ 	.byte	0x3f
	.zero		1


	//   ....[30]....
        /*06b4*/ 	.word	0x00003080
        /*06b8*/ 	.word	0x000000ff
        /*06bc*/ 	.word	0x00000000
        /*06c0*/ 	.short	0x0101
        /*06c2*/ 	.byte	0x06
	.zero		1


	//   ....[31]....
        /*06c4*/ 	.word	0x00003d00
        /*06c8*/ 	.word	0x00000007
        /*06cc*/ 	.word	0x00028c50
        /*06d0*/ 	.short	0x010a
        /*06d2*/ 	.byte	0x3f
	.zero		1


	//   ....[32]....
        /*06d4*/ 	.word	0x00003d50
        /*06d8*/ 	.word	0x00000007
        /*06dc*/ 	.word	0x00028c50
        /*06e0*/ 	.short	0x010a
        /*06e2*/ 	.byte	0x3f
	.zero		1


	//   ....[33]....
        /*06e4*/ 	.word	0x00003fe0
        /*06e8*/ 	.word	0x000000ff
        /*06ec*/ 	.word	0x00000000
        /*06f0*/ 	.short	0x0101
        /*06f2*/ 	.byte	0x06
	.zero		1


	//   ....[34]....
        /*06f4*/ 	.word	0x00004120
        /*06f8*/ 	.word	0x000000ff
        /*06fc*/ 	.word	0x00028c30
        /*0700*/ 	.short	0x010a
        /*0702*/ 	.byte	0x15
	.zero		1


	//   ....[35]....
        /*0704*/ 	.word	0x00004160
        /*0708*/ 	.word	0x000000ff
        /*070c*/ 	.word	0x00028c30
        /*0710*/ 	.short	0x010a
        /*0712*/ 	.byte	0x15
	.zero		1


	//   ....[36]....
        /*0714*/ 	.word	0x000043a0
        /*0718*/ 	.word	0x000000ff
        /*071c*/ 	.word	0x00000000
        /*0720*/ 	.short	0x0101
        /*0722*/ 	.byte	0x06
	.zero		1


	//   ....[37]....
        /*0724*/ 	.word	0x00005650
        /*0728*/ 	.word	0x000000ff
        /*072c*/ 	.word	0x00028c50
        /*0730*/ 	.short	0x010a
        /*0732*/ 	.byte	0x15
	.zero		1


	//   ....[38]....
        /*0734*/ 	.word	0x00005690
        /*0738*/ 	.word	0x000000ff
        /*073c*/ 	.word	0x00028c50
        /*0740*/ 	.short	0x010a
        /*0742*/ 	.byte	0x15
	.zero		1


	//   ....[39]....
        /*0744*/ 	.word	0x00005920
        /*0748*/ 	.word	0x000000ff
        /*074c*/ 	.word	0x00000000
        /*0750*/ 	.short	0x0101
        /*0752*/ 	.byte	0x15
	.zero		1


	//   ....[40]....
        /*0754*/ 	.word	0x00007e30
        /*0758*/ 	.word	0x000000ff
        /*075c*/ 	.word	0x00000000
        /*0760*/ 	.short	0x0101
        /*0762*/ 	.byte	0x04
	.zero		1


	//   ....[41]....
        /*0764*/ 	.word	0x000098d0
        /*0768*/ 	.word	0x00000013
        /*076c*/ 	.word	0x00028c40
        /*0770*/ 	.short	0x010a
        /*0772*/ 	.byte	0x3f
	.zero		1


	//   ....[42]....
        /*0774*/ 	.word	0x00009d40
        /*0778*/ 	.word	0x00000013
        /*077c*/ 	.word	0x00028c30
        /*0780*/ 	.short	0x0107
        /*0782*/ 	.byte	0x3f
	.zero		1


	//   ....[43]....
        /*0784*/ 	.word	0x00009e00
        /*0788*/ 	.word	0x00000013
        /*078c*/ 	.word	0x00028c30
        /*0790*/ 	.short	0x0101
        /*0792*/ 	.byte	0x3f
	.zero		1


	//   ....[44]....
        /*0794*/ 	.word	0x0000a470
        /*0798*/ 	.word	0x000000ff
        /*079c*/ 	.word	0x00028c00
        /*07a0*/ 	.short	0x0107
        /*07a2*/ 	.byte	0x27
	.zero		1


	//   ....[45]....
        /*07a4*/ 	.word	0x0000a4d0
        /*07a8*/ 	.word	0x000000ff
        /*07ac*/ 	.word	0x00028c00
        /*07b0*/ 	.short	0x0101
        /*07b2*/ 	.byte	0x27
	.zero		1


	//   ....[46]....
        /*07b4*/ 	.word	0x0000a4f0
        /*07b8*/ 	.word	0x000000ff
        /*07bc*/ 	.word	0x00028c20
        /*07c0*/ 	.short	0x010a
        /*07c2*/ 	.byte	0x27
	.zero		1


	//   ....[47]....
        /*07c4*/ 	.word	0x0000a580
        /*07c8*/ 	.word	0x00000013
        /*07cc*/ 	.word	0x00028c60
        /*07d0*/ 	.short	0x010a
        /*07d2*/ 	.byte	0x3f
	.zero		1


	//   ....[48]....
        /*07d4*/ 	.word	0x0000afb0
        /*07d8*/ 	.word	0x00000013
        /*07dc*/ 	.word	0x00028c50
        /*07e0*/ 	.short	0x0107
        /*07e2*/ 	.byte	0x3f
	.zero		1


	//   ....[49]....
        /*07e4*/ 	.word	0x0000b090
        /*07e8*/ 	.word	0x00000013
        /*07ec*/ 	.word	0x00028c50
        /*07f0*/ 	.short	0x0101
        /*07f2*/ 	.byte	0x3f
	.zero		1


	//   ....[50]....
        /*07f4*/ 	.word	0x0000b330
        /*07f8*/ 	.word	0x00000009
        /*07fc*/ 	.word	0x00028c40
        /*0800*/ 	.short	0x010a
        /*0802*/ 	.byte	0x3f
	.zero		1


	//   ....[51]....
        /*0804*/ 	.word	0x0000b660
        /*0808*/ 	.word	0x00000009
        /*080c*/ 	.word	0x00028c30
        /*0810*/ 	.short	0x0107
        /*0812*/ 	.byte	0x3f
	.zero		1


	//   ....[52]....
        /*0814*/ 	.word	0x0000b720
        /*0818*/ 	.word	0x00000009
        /*081c*/ 	.word	0x00028c30
        /*0820*/ 	.short	0x0101
        /*0822*/ 	.byte	0x3f
	.zero		1


	//   ....[53]....
        /*0824*/ 	.word	0x0000b750
        /*0828*/ 	.word	0x00000009
        /*082c*/ 	.word	0x00028c60
        /*0830*/ 	.short	0x010a
        /*0832*/ 	.byte	0x3f
	.zero		1


	//   ....[54]....
        /*0834*/ 	.word	0x0000bd60
        /*0838*/ 	.word	0x00000009
        /*083c*/ 	.word	0x00028c50
        /*0840*/ 	.short	0x0107
        /*0842*/ 	.byte	0x3f
	.zero		1


	//   ....[55]....
        /*0844*/ 	.word	0x0000be30
        /*0848*/ 	.word	0x00000009
        /*084c*/ 	.word	0x00028c50
        /*0850*/ 	.short	0x0101
        /*0852*/ 	.byte	0x3f
	.zero		1


	//   ....[56]....
        /*0854*/ 	.word	0x0000bfc0
        /*0858*/ 	.word	0x00000004
        /*085c*/ 	.word	0x00028c20
        /*0860*/ 	.short	0x010a
        /*0862*/ 	.byte	0x3f
	.zero		1


	//   ....[57]....
        /*0864*/ 	.word	0x0000c140
        /*0868*/ 	.word	0x00000005
        /*086c*/ 	.word	0x00028c40
        /*0870*/ 	.short	0x010a
        /*0872*/ 	.byte	0x3f
	.zero		1


	//   ....[58]....
        /*0874*/ 	.word	0x0000c1e0
        /*0878*/ 	.word	0x00000011
        /*087c*/ 	.word	0x00028c40
        /*0880*/ 	.short	0x010a
        /*0882*/ 	.byte	0x3f
	.zero		1


	//   ....[59]....
        /*0884*/ 	.word	0x0000c220
        /*0888*/ 	.word	0x00000005
        /*088c*/ 	.word	0x00028c60
        /*0890*/ 	.short	0x010a
        /*0892*/ 	.byte	0x3f
	.zero		1


	//   ....[60]....
        /*0894*/ 	.word	0x0000c260
        /*0898*/ 	.word	0x00000011
        /*089c*/ 	.word	0x00028c60
        /*08a0*/ 	.short	0x010a
        /*08a2*/ 	.byte	0x3f
	.zero		1


	//   ....[61]....
        /*08a4*/ 	.word	0x0000c2d0
        /*08a8*/ 	.word	0x00000003
        /*08ac*/ 	.word	0x00028c50
        /*08b0*/ 	.short	0x010a
        /*08b2*/ 	.byte	0x3f
	.zero		1


	//   ....[62]....
        /*08b4*/ 	.word	0x0000c330
        /*08b8*/ 	.word	0x00000004
        /*08bc*/ 	.word	0x00028c50
        /*08c0*/ 	.short	0x010a
        /*08c2*/ 	.byte	0x3f
	.zero		1


	//   ....[63]....
        /*08c4*/ 	.word	0x0000c390
        /*08c8*/ 	.word	0x00000003
        /*08cc*/ 	.word	0x00028c00
        /*08d0*/ 	.short	0x010a
        /*08d2*/ 	.byte	0x3f
	.zero		1


	//   ....[64]....
        /*08d4*/ 	.word	0x0000c3e0
        /*08d8*/ 	.word	0x00000007
        /*08dc*/ 	.word	0x00028c30
        /*08e0*/ 	.short	0x010a
        /*08e2*/ 	.byte	0x3f
	.zero		1


	//   ....[65]....
        /*08e4*/ 	.word	0x0000c430
        /*08e8*/ 	.word	0x00000007
        /*08ec*/ 	.word	0x00028c50
        /*08f0*/ 	.short	0x010a
        /*08f2*/ 	.byte	0x3f
	.zero		1


	//   ....[66]....
        /*08f4*/ 	.word	0x0000c490
        /*08f8*/ 	.word	0x00000003
        /*08fc*/ 	.word	0x00028c30
        /*0900*/ 	.short	0x010a
        /*0902*/ 	.byte	0x3f
	.zero		1


	//   ....[67]....
        /*0904*/ 	.word	0x0000c4f0
        /*0908*/ 	.word	0x00000007
        /*090c*/ 	.word	0x00028c50
        /*0910*/ 	.short	0x010a
        /*0912*/ 	.byte	0x3f
	.zero		1


	//   ....[68]....
        /*0914*/ 	.word	0x0000c610
        /*0918*/ 	.word	0x00000013
        /*091c*/ 	.word	0x00028c40
        /*0920*/ 	.short	0x010a
        /*0922*/ 	.byte	0x3f
	.zero		1


	//   ....[69]....
        /*0924*/ 	.word	0x0000cfa0
        /*0928*/ 	.word	0x00000003
        /*092c*/ 	.word	0x00028c20
        /*0930*/ 	.short	0x010a
        /*0932*/ 	.byte	0x3f
	.zero		1


	//   ....[70]....
        /*0934*/ 	.word	0x0000cff0
        /*0938*/ 	.word	0x00000013
        /*093c*/ 	.word	0x00028c60
        /*0940*/ 	.short	0x010a
        /*0942*/ 	.byte	0x3f
	.zero		1


	//   ....[71]....
        /*0944*/ 	.word	0x0000d8a0
        /*0948*/ 	.word	0x00000009
        /*094c*/ 	.word	0x00028c40
        /*0950*/ 	.short	0x010a
        /*0952*/ 	.byte	0x3f
	.zero		1


	//   ....[72]....
        /*0954*/ 	.word	0x0000dd40
        /*0958*/ 	.word	0x00000009
        /*095c*/ 	.word	0x00028c60
        /*0960*/ 	.short	0x010a
        /*0962*/ 	.byte	0x3f
	.zero		1


	//   ....[73]....
        /*0964*/ 	.word	0x0000e490
        /*0968*/ 	.word	0x00000004
        /*096c*/ 	.word	0x00028c20
        /*0970*/ 	.short	0x010a
        /*0972*/ 	.byte	0x3f
	.zero		1


	//   ....[74]....
        /*0974*/ 	.word	0x0000e630
        /*0978*/ 	.word	0x00000005
        /*097c*/ 	.word	0x00028c40
        /*0980*/ 	.short	0x010a
        /*0982*/ 	.byte	0x3f
	.zero		1


	//   ....[75]....
        /*0984*/ 	.word	0x0000e680
        /*0988*/ 	.word	0x00000011
        /*098c*/ 	.word	0x00028c40
        /*0990*/ 	.short	0x010a
        /*0992*/ 	.byte	0x3f
	.zero		1


	//   ....[76]....
        /*0994*/ 	.word	0x0000e6d0
        /*0998*/ 	.word	0x00000005
        /*099c*/ 	.word	0x00028c60
        /*09a0*/ 	.short	0x010a
        /*09a2*/ 	.byte	0x3f
	.zero		1


	//----- nvinfo : EIATTR_NUM_MBARRIERS
	.align		4
.L_596:
        /*09a4*/ 	.byte	0x03, 0x38
        /*09a6*/ 	.short	0x0016


	//----- nvinfo : EIATTR_EXIT_INSTR_OFFSETS
	.align		4
        /*09a8*/ 	.byte	0x04, 0x1c
        /*09aa*/ 	.short	(.L_598 - .L_597)


	//   ....[0]....
.L_597:
        /*09ac*/ 	.word	0x00000920


	//   ....[1]....
        /*09b0*/ 	.word	0x000082f0


	//   ....[2]....
        /*09b4*/ 	.word	0x0000c2b0


	//----- nvinfo : EIATTR_MAX_THREADS
	.align		4
.L_598:
        /*09b8*/ 	.byte	0x04, 0x05
        /*09ba*/ 	.short	(.L_600 - .L_599)
.L_599:
        /*09bc*/ 	.word	0x00000180
        /*09c0*/ 	.word	0x00000001
        /*09c4*/ 	.word	0x00000001


	//----- nvinfo : EIATTR_CRS_STACK_SIZE
	.align		4
.L_600:
        /*09c8*/ 	.byte	0x04, 0x1e
        /*09ca*/ 	.short	(.L_602 - .L_601)
.L_601:
        /*09cc*/ 	.word	0x00000000


	//----- nvinfo : EIATTR_CBANK_PARAM_SIZE
	.align		4
.L_602:
        /*09d0*/ 	.byte	0x03, 0x19
        /*09d2*/ 	.short	0x0a70


	//----- nvinfo : EIATTR_PARAM_CBANK
	.align		4
        /*09d4*/ 	.byte	0x04, 0x0a
        /*09d6*/ 	.short	(.L_604 - .L_603)
	.align		4
.L_603:
        /*09d8*/ 	.word	index@(.nv.constant0._ZN7cutlass13device_kernelIN5flash11enable_sm90INS1_16FlashAttnFwdSm90INS1_25CollectiveMainloopFwdSm90ILi2EN4cute5tupleIJNS5_1CILi1EEES8_S8_EEENS6_IJNS7_ILi64EEESA_SA_EEELi512ENS_10bfloat16_tEfNS_4arch4Sm90ELb0ELb0ELb0ELb0ELb1ELb0ELb0ELb0ELb0ELb1ELb0ELb0EEENS1_21CollectiveEpilogueFwdINS6_IJSA_NS7_ILi512EEESA_EEES9_SC_SE_Li256ELb0ELb1ELb0ELb0EEENS1_29StaticPersistentTileSchedulerILb0EEEEEEEEEvNT_6ParamsE)
        /*09dc*/ 	.short	0x0210
        /*09de*/ 	.short	0x0a70


	//----- nvinfo : EIATTR_SW_WAR
	.align		4
.L_604:
        /*09e0*/ 	.byte	0x04, 0x36
        /*09e2*/ 	.short	(.L_606 - .L_605)
.L_605:
        /*09e4*/ 	.word	0x00000008
.L_606:


//--------------------- .nv.info._ZN7cutlass13device_kernelIN5flash11enable_sm90INS1_16FlashAttnFwdSm90INS1_25CollectiveMainloopFwdSm90ILi2EN4cute5tupleIJNS5_1CILi1EEES8_S8_EEENS6_IJNS7_ILi64EEESA_SA_EEELi512ENS_10bfloat16_tEfNS_4arch4Sm90ELb0ELb0ELb0ELb0ELb1ELb0ELb1ELb0ELb0ELb1ELb0ELb0EEENS1_21CollectiveEpilogueFwdINS6_IJSA_NS7_ILi512EEESA_EEES9_SC_SE_Li256ELb0ELb1ELb0ELb0EEENS1_29StaticPersistentTileSchedulerILb0EEEEEEEEEvNT_6ParamsE --------------------------
	.section	.nv.info._ZN7cutlass13device_kernelIN5flash11enable_sm90INS1_16FlashAttnFwdSm90INS1_25CollectiveMainloopFwdSm90ILi2EN4cute5tupleIJNS5_1CILi1EEES8_S8_EEENS6_IJNS7_ILi64EEESA_SA_EEELi512ENS_10bfloat16_tEfNS_4arch4Sm90ELb0ELb0ELb0ELb0ELb1ELb0ELb1ELb0ELb0ELb1ELb0ELb0EEENS1_21CollectiveEpilogueFwdINS6_IJSA_NS7_ILi512EEESA_EEES9_SC_SE_Li256ELb0ELb1ELb0ELb0EEENS1_29StaticPersistentTileSchedulerILb0EEEEEEEEEvNT_6ParamsE,"",@"SHT_CUDA_INFO"
	.sectionflags	@""
	.align	4


	//----- nvinfo : EIATTR_CUDA_API_VERSION
	.align		4
        /*0000*/ 	.byte	0x04, 0x37
        /*0002*/ 	.short	(.L_608 - .L_607)
.L_607:
        /*0004*/ 	.word	0x00000082


	//----- nvinfo : EIATTR_KPARAM_INFO
	.align		4
.L_608:
        /*0008*/ 	.byte	0x04, 0x17
        /*000a*/ 	.short	(.L_610 - .L_609)
.L_609:
        /*000c*/ 	.word	0x00000000
        /*0010*/ 	.short	0x0000
        /*0012*/ 	.short	0x0070
        /*0014*/ 	.byte	0x00, 0xf0, 0x01, 0x2c


	//----- nvinfo : EIATTR_SPARSE_MMA_MASK
	.align		4
.L_610:
        /*0018*/ 	.byte	0x03, 0x50
        /*001a*/ 	.short	0x0000


	//----- nvinfo : EIATTR_MAXREG_COUNT
	.align		4
        /*001c*/ 	.byte	0x03, 0x1b
        /*001e*/ 	.short	0x00a8


	//----- nvinfo : EIATTR_NUM_BARRIERS
	.align		4
        /*0020*/ 	.byte	0x02, 0x4c
        /*0022*/ 	.byte	0x10
	.zero		1


	//----- nvinfo : EIATTR_EXTERNS
	.align		4
        /*0024*/ 	.byte	0x04, 0x0f
        /*0026*/ 	.short	(.L_612 - .L_611)


	//   ....[0]....
	.align		4
.L_611:
        /*0028*/ 	.word	index@(__assertfail)


	//----- nvinfo : EIATTR_ANNOTATIONS
	.align		4
.L_612:
        /*002c*/ 	.byte	0x04, 0x55
        /*002e*/ 	.short	(.L_614 - .L_613)


	//   ....[0]....
.L_613:
        /* <DEDUP_REMOVED lines=17> */


	//----- nvinfo : EIATTR_MERCURY_ISA_VERSION
	.align		4
.L_614:
        /*0128*/ 	.byte	0x03, 0x5f
        /*012a*/ 	.short	0x0101


	//----- nvinfo : EIATTR_INT_WARP_WIDE_INSTR_OFFSETS
	.align		4
        /*012c*/ 	.byte	0x04, 0x31
        /*012e*/ 	.short	(.L_616 - .L_615)


	//   ....[0]....
.L_615:
        /*0130*/ 	.word	0x000000d0


	//   ....[1]....
        /*0134*/ 	.word	0x000000e0


	//   ....[2]....
        /*0138*/ 	.word	0x000000f0


	//   ....[3]....
        /*013c*/ 	.word	0x00000190


	//----- nvinfo : EIATTR_COOP_GROUP_MASK_REGIDS
	.align		4
.L_616:
        /*0140*/ 	.byte	0x04, 0x29
        /*0142*/ 	.short	(.L_618 - .L_617)


	//   ....[0]....
.L_617:
        /*0144*/ 	.word	0xffffffff


	//   ....[1]....
        /*0148*/ 	.word	0xffffffff


	//   ....[2]....
        /*014c*/ 	.word	0xffffffff


	//   ....[3]....
        /*0150*/ 	.word	0xffffffff


	//   ....[4]....
        /*0154*/ 	.word	0xffffffff


	//   ....[5]....
        /*0158*/ 	.word	0xffffffff


	//   ....[6]....
        /*015c*/ 	.word	0xffffffff


	//   ....[7]....
        /*0160*/ 	.word	0xffffffff


	//   ....[8]....
        /*0164*/ 	.word	0xffffffff


	//   ....[9]....
        /*0168*/ 	.word	0xffffffff


	//   ....[10]....
        /*016c*/ 	.word	0xffffffff


	//   ....[11]....
        /*0170*/ 	.word	0xffffffff


	//   ....[12]....
        /*0174*/ 	.word	0xffffffff


	//   ....[13]....
        /*0178*/ 	.word	0xffffffff


	//   ....[14]....
        /*017c*/ 	.word	0xffffffff


	//   ....[15]....
        /*0180*/ 	.word	0xffffffff


	//   ....[16]....
        /*0184*/ 	.word	0xffffffff


	//   ....[17]....
        /*0188*/ 	.word	0xffffffff


	//   ....[18]....
        /*018c*/ 	.word	0xffffffff


	//   ....[19]....
        /*0190*/ 	.word	0xffffffff


	//   ....[20]....
        /*0194*/ 	.word	0xffffffff


	//   ....[21]....
        /*0198*/ 	.word	0xffffffff


	//   ....[22]....
        /*019c*/ 	.word	0xffffffff


	//   ....[23]....
        /*01a0*/ 	.word	0xffffffff


	//   ....[24]....
        /*01a4*/ 	.word	0xffffffff


	//   ....[25]....
        /*01a8*/ 	.word	0xffffffff


	//   ....[26]....
        /*01ac*/ 	.word	0xffffffff


	//   ....[27]....
        /*01b0*/ 	.word	0xffffffff


	//   ....[28]....
        /*01b4*/ 	.word	0xffffffff


	//   ....[29]....
        /*01b8*/ 	.word	0xffffffff


	//   ....[30]....
        /*01bc*/ 	.word	0xffffffff


	//   ....[31]....
        /*01c0*/ 	.word	0xffffffff


	//   ....[32]....
        /*01c4*/ 	.word	0xffffffff


	//   ....[33]....
        /*01c8*/ 	.word	0xffffffff


	//   ....[34]....
        /*01cc*/ 	.word	0xffffffff


	//   ....[35]....
        /*01d0*/ 	.word	0xffffffff


	//   ....[36]....
        /*01d4*/ 	.word	0xffffffff


	//   ....[37]....
        /*01d8*/ 	.word	0xffffffff


	//   ....[38]....
        /*01dc*/ 	.word	0xffffffff


	//   ....[39]....
        /*01e0*/ 	.word	0xffffffff


	//   ....[40]....
        /*01e4*/ 	.word	0xffffffff


	//   ....[41]....
        /*01e8*/ 	.word	0xffffffff


	//   ....[42]....
        /*01ec*/ 	.word	0xffffffff


	//   ....[43]....
        /*01f0*/ 	.word	0xffffffff


	//   ....[44]....
        /*01f4*/ 	.word	0xffffffff


	//   ....[45]....
        /*01f8*/ 	.word	0xffffffff


	//   ....[46]....
        /*01fc*/ 	.word	0xffffffff


	//   ....[47]....
        /*0200*/ 	.word	0xffffffff


	//   ....[48]....
        /*0204*/ 	.word	0xffffffff


	//   ....[49]....
        /*0208*/ 	.word	0xffffffff


	//   ....[50]....
        /*020c*/ 	.word	0xffffffff


	//   ....[51]....
        /*0210*/ 	.word	0xffffffff


	//   ....[52]....
        /*0214*/ 	.word	0xffffffff


	//   ....[53]....
        /*0218*/ 	.word	0xffffffff


	//   ....[54]....
        /*021c*/ 	.word	0xffffffff


	//   ....[55]....
        /*0220*/ 	.word	0xffffffff


	//   ....[56]....
        /*0224*/ 	.word	0xffffffff


	//   ....[57]....
        /*0228*/ 	.word	0xffffffff


	//   ....[58]....
        /*022c*/ 	.word	0xffffffff


	//   ....[59]....
        /*0230*/ 	.word	0xffffffff


	//   ....[60]....
        /*0234*/ 	.word	0xffffffff


	//   ....[61]....
        /*0238*/ 	.word	0xffffffff


	//   ....[62]....
        /*023c*/ 	.word	0xffffffff


	//   ....[63]....
        /*0240*/ 	.word	0xffffffff


	//   ....[64]....
        /*0244*/ 	.word	0xffffffff


	//   ....[65]....
        /*0248*/ 	.word	0xffffffff


	//   ....[66]....
        /*024c*/ 	.word	0xffffffff


	//   ....[67]....
        /*0250*/ 	.word	0xffffffff


	//   ....[68]....
        /*0254*/ 	.word	0xffffffff


	//   ....[69]....
        /*0258*/ 	.word	0xffffffff


	//   ....[70]....
        /*025c*/ 	.word	0xffffffff


	//   ....[71]....
        /*0260*/ 	.word	0xffffffff


	//   ....[72]....
        /*0264*/ 	.word	0xffffffff


	//   ....[73]....
        /*0268*/ 	.word	0xffffffff


	//   ....[74]....
        /*026c*/ 	.word	0xffffffff


	//   ....[75]....
        /*0270*/ 	.word	0xffffffff


	//   ....[76]....
        /*0274*/ 	.word	0xffffffff


	//   ....[77]....
        /*0278*/ 	.word	0xffffffff


	//   ....[78]....
        /*027c*/ 	.word	0xffffffff


	//   ....[79]....
        /*0280*/ 	.word	0xffffffff


	//   ....[80]....
        /*0284*/ 	.word	0xffffffff


	//   ....[81]....
        /*0288*/ 	.word	0xffffffff


	//   ....[82]....
        /*028c*/ 	.word	0x0500000f


	//   ....[83]....
        /*0290*/ 	.word	0x0500000f


	//   ....[84]....
        /*0294*/ 	.word	0x0500000f


	//   ....[85]....
        /*0298*/ 	.word	0x0500000f


	//   ....[86]....
        /*029c*/ 	.word	0x0500000f


	//   ....[87]....
        /*02a0*/ 	.word	0x0500000f


	//   ....[88]....
        /*02a4*/ 	.word	0x0500000f


	//   ....[89]....
        /*02a8*/ 	.word	0x0500000f


	//   ....[90]....
        /*02ac*/ 	.word	0x0500000f


	//   ....[91]....
        /*02b0*/ 	.word	0x0500000f


	//   ....[92]....
        /*02b4*/ 	.word	0x0500000f


	//   ....[93]....
        /*02b8*/ 	.word	0x0500000f


	//   ....[94]....
        /*02bc*/ 	.word	0x0500000f


	//   ....[95]....
        /*02c0*/ 	.word	0x0500000f


	//   ....[96]....
        /*02c4*/ 	.word	0x0500000f


	//   ....[97]....
        /*02c8*/ 	.word	0x0500000f


	//   ....[98]....
        /*02cc*/ 	.word	0x0500000f


	//   ....[99]....
        /*02d0*/ 	.word	0x0500000f


	//   ....[100]....
        /*02d4*/ 	.word	0x0500000f


	//   ....[101]....
        /*02d8*/ 	.word	0x0500000f


	//   ....[102]....
        /*02dc*/ 	.word	0x0500000f


	//   ....[103]....
        /*02e0*/ 	.word	0x0500000f


	//   ....[104]....
        /*02e4*/ 	.word	0x0500000f


	//   ....[105]....
        /*02e8*/ 	.word	0x0500000f


	//   ....[106]....
        /*02ec*/ 	.word	0x0500000f


	//   ....[107]....
        /*02f0*/ 	.word	0x0500000f


	//   ....[108]....
        /*02f4*/ 	.word	0x0500000f


	//   ....[109]....
        /*02f8*/ 	.word	0x0500000f


	//   ....[110]....
        /*02fc*/ 	.word	0x0500000f


	//   ....[111]....
        /*0300*/ 	.word	0x0500000f


	//   ....[112]....
        /*0304*/ 	.word	0x0500000f


	//   ....[113]....
        /*0308*/ 	.word	0x0500000f


	//   ....[114]....
        /*030c*/ 	.word	0x0500000f


	//   ....[115]....
        /*0310*/ 	.word	0x0500000f


	//   ....[116]....
        /*0314*/ 	.word	0x0500000f


	//   ....[117]....
        /*0318*/ 	.word	0x0500000f


	//   ....[118]....
        /*031c*/ 	.word	0x0500000f


	//   ....[119]....
        /*0320*/ 	.word	0x0500000f


	//   ....[120]....
        /*0324*/ 	.word	0x0500000f


	//   ....[121]....
        /*0328*/ 	.word	0x0500000f


	//   ....[122]....
        /*032c*/ 	.word	0x0500000f


	//   ....[123]....
        /*0330*/ 	.word	0x0500000f


	//   ....[124]....
        /*0334*/ 	.word	0x0500000f


	//   ....[125]....
        /*0338*/ 	.word	0x0500000f


	//   ....[126]....
        /*033c*/ 	.word	0x0500000f


	//   ....[127]....
        /*0340*/ 	.word	0x0500000f


	//   ....[128]....
        /*0344*/ 	.word	0x0500000f


	//   ....[129]....
        /*0348*/ 	.word	0x0500000f


	//   ....[130]....
        /*034c*/ 	.word	0x0500000f


	//   ....[131]....
        /*0350*/ 	.word	0x0500000f


	//----- nvinfo : EIATTR_COOP_GROUP_INSTR_OFFSETS
	.align		4
.L_618:
        /*0354*/ 	.byte	0x04, 0x28
        /*0356*/ 	.short	(.L_620 - .L_619)


	//   ....[0]....
.L_619:
        /*0358*/ 	.word	0x00000080


	//   ....[1]....
        /*035c*/ 	.word	0x00000090


	//   ....[2]....
        /*0360*/ 	.word	0x000002c0


	//   ....[3]....
        /*0364*/ 	.word	0x00000420


	//   ....[4]....
        /*0368*/ 	.word	0x00000540


	//   ....[5]....
        /*036c*/ 	.word	0x000006a0


	//   ....[6]....
        /*0370*/ 	.word	0x000010b0


	//   ....[7]....
        /*0374*/ 	.word	0x00002810


	//   ....[8]....
        /*0378*/ 	.word	0x00002fb0


	//   ....[9]....
        /*037c*/ 	.word	0x000043e0


	//   ....[10]....
        /*0380*/ 	.word	0x00004500


	//   ....[11]....
        /*0384*/ 	.word	0x00004690


	//   ....[12]....
        /*0388*/ 	.word	0x00004740


	//   ....[13]....
        /*038c*/ 	.word	0x00004e90


	//   ....[14]....
        /*0390*/ 	.word	0x00005430


	//   ....[15]....
        /*0394*/ 	.word	0x000065f0


	//   ....[16]....
        /*0398*/ 	.word	0x00006640


	//   ....[17]....
        /*039c*/ 	.word	0x000068f0


	//   ....[18]....
        /*03a0*/ 	.word	0x00006ac0


	//   ....[19]....
        /*03a4*/ 	.word	0x00007940


	//   ....[20]....
        /*03a8*/ 	.word	0x000079f0


	//   ....[21]....
        /*03ac*/ 	.word	0x00007a20


	//   ....[22]....
        /*03b0*/ 	.word	0x00007a90


	//   ....[23]....
        /*03b4*/ 	.word	0x00007ac0


	//   ....[24]....
        /*03b8*/ 	.word	0x00008af0


	//   ....[25]....
        /*03bc*/ 	.word	0x000097b0


	//   ....[26]....
        /*03c0*/ 	.word	0x000097f0


	//   ....[27]....
        /*03c4*/ 	.word	0x00009820


	//   ....[28]....
        /*03c8*/ 	.word	0x00009840


	//   ....[29]....
        /*03cc*/ 	.word	0x00009e70


	//   ....[30]....
        /*03d0*/ 	.word	0x00009e90


	//   ....[31]....
        /*03d4*/ 	.word	0x0000a0d0


	//   ....[32]....
        /*03d8*/ 	.word	0x0000a100


	//   ....[33]....
        /*03dc*/ 	.word	0x0000bde0


	//   ....[34]....
        /*03e0*/ 	.word	0x0000be10


	//   ....[35]....
        /*03e4*/ 	.word	0x0000beb0


	//   ....[36]....
        /*03e8*/ 	.word	0x0000bed0


	//   ....[37]....
        /*03ec*/ 	.word	0x0000bf40


	//   ....[38]....
        /*03f0*/ 	.word	0x0000bf60


	//   ....[39]....
        /*03f4*/ 	.word	0x0000bf70


	//   ....[40]....
        /*03f8*/ 	.word	0x0000bf80


	//   ....[41]....
        /*03fc*/ 	.word	0x0000c620


	//   ....[42]....
        /*0400*/ 	.word	0x0000c650


	//   ....[43]....
        /*0404*/ 	.word	0x0000c710


	//   ....[44]....
        /*0408*/ 	.word	0x0000c720


	//   ....[45]....
        /*040c*/ 	.word	0x0000c7b0


	//   ....[46]....
        /*0410*/ 	.word	0x0000c7c0


	//   ....[47]....
        /*0414*/ 	.word	0x0000c7e0


	//   ....[48]....
        /*0418*/ 	.word	0x0000c820


	//   ....[49]....
        /*041c*/ 	.word	0x0000cd80


	//   ....[50]....
        /*0420*/ 	.word	0x0000cdb0


	//   ....[51]....
        /*0424*/ 	.word	0x0000cdc0


	//   ....[52]....
        /*0428*/ 	.word	0x0000cde0


	//   ....[53]....
        /*042c*/ 	.word	0x0000cf50


	//   ....[54]....
        /*0430*/ 	.word	0x0000cf90


	//   ....[55]....
        /*0434*/ 	.word	0x0000cfb0


	//   ....[56]....
        /*0438*/ 	.word	0x0000d080


	//   ....[57]....
        /*043c*/ 	.word	0x0000d5a0


	//   ....[58]....
        /*0440*/ 	.word	0x0000d5d0


	//   ....[59]....
        /*0444*/ 	.word	0x0000d600


	//   ....[60]....
        /*0448*/ 	.word	0x0000d6c0


	//   ....[61]....
        /*044c*/ 	.word	0x0000d700


	//   ....[62]....
        /*0450*/ 	.word	0x0000d720


	//   ....[63]....
        /*0454*/ 	.word	0x0000d740


	//   ....[64]....
        /*0458*/ 	.word	0x0000dad0


	//   ....[65]....
        /*045c*/ 	.word	0x0000e330


	//   ....[66]....
        /*0460*/ 	.word	0x0000e350


	//   ....[67]....
        /*0464*/ 	.word	0x0000e3a0


	//   ....[68]....
        /*0468*/ 	.word	0x0000e3b0


	//   ....[69]....
        /*046c*/ 	.word	0x0000e3f0


	//   ....[70]....
        /*0470*/ 	.word	0x0000e400


	//   ....[71]....
        /*0474*/ 	.word	0x0000e410


	//   ....[72]....
        /*0478*/ 	.word	0x0000e450


	//   ....[73]....
        /*047c*/ 	.word	0x0000e780


	//   ....[74]....
        /*0480*/ 	.word	0x0000e7b0


	//   ....[75]....
        /*0484*/ 	.word	0x0000e7e0


	//   ....[76]....
        /*0488*/ 	.word	0x0000e820


	//   ....[77]....
        /*048c*/ 	.word	0x0000e840


	//   ....[78]....
        /*0490*/ 	.word	0x0000e900


	//   ....[79]....
        /*0494*/ 	.word	0x0000e920


	//   ....[80]....
        /*0498*/ 	.word	0x0000e9a0


	//   ....[81]....
        /*049c*/ 	.word	0x0000eee0


	//   ....[82]....
        /*04a0*/ 	.word	0x0000f400


	//   ....[83]....
        /*04a4*/ 	.word	0x0000f4f0


	//   ....[84]....
        /*04a8*/ 	.word	0x0000f590


	//   ....[85]....
        /*04ac*/ 	.word	0x0000f600


	//   ....[86]....
        /*04b0*/ 	.word	0x0000f6f0


	//   ....[87]....
        /*04b4*/ 	.word	0x0000f760


	//   ....[88]....
        /*04b8*/ 	.word	0x0000f850


	//   ....[89]....
        /*04bc*/ 	.word	0x0000f8c0


	//   ....[90]....
        /*04c0*/ 	.word	0x0000f960


	//   ....[91]....
        /*04c4*/ 	.word	0x0000fa50


	//   ....[92]....
        /*04c8*/ 	.word	0x0000fad0


	//   ....[93]....
        /*04cc*/ 	.word	0x0000fb30


	//   ....[94]....
        /*04d0*/ 	.word	0x0000fc20


	//   ....[95]....
        /*04d4*/ 	.word	0x0000fca0


	//   ....[96]....
        /*04d8*/ 	.word	0x0000fd80


	//   ....[97]....
        /*04dc*/ 	.word	0x0000fdf0


	//   ....[98]....
        /*04e0*/ 	.word	0x0000feb0


	//   ....[99]....
        /*04e4*/ 	.word	0x0000ff50


	//   ....[100]....
        /*04e8*/ 	.word	0x00010010


	//   ....[101]....
        /*04ec*/ 	.word	0x00010140


	//   ....[102]....
        /*04f0*/ 	.word	0x00010230


	//   ....[103]....
        /*04f4*/ 	.word	0x000103e0


	//   ....[104]....
        /*04f8*/ 	.word	0x00010430


	//   ....[105]....
        /*04fc*/ 	.word	0x00010540


	//   ....[106]....
        /*0500*/ 	.word	0x00010620


	//   ....[107]....
        /*0504*/ 	.word	0x000107a0


	//   ....[108]....
        /*0508*/ 	.word	0x00010890


	//   ....[109]....
        /*050c*/ 	.word	0x000109f0


	//   ....[110]....
        /*0510*/ 	.word	0x00010b30


	//   ....[111]....
        /*0514*/ 	.word	0x00010c40


	//   ....[112]....
        /*0518*/ 	.word	0x00010d80


	//   ....[113]....
        /*051c*/ 	.word	0x00010e80


	//   ....[114]....
        /*0520*/ 	.word	0x00010f50


	//   ....[115]....
        /*0524*/ 	.word	0x00011030


	//   ....[116]....
        /*0528*/ 	.word	0x000110d0


	//   ....[117]....
        /*052c*/ 	.word	0x00011130


	//   ....[118]....
        /*0530*/ 	.word	0x000111e0


	//   ....[119]....
        /*0534*/ 	.word	0x00011240


	//   ....[120]....
        /*0538*/ 	.word	0x000112f0


	//   ....[121]....
        /*053c*/ 	.word	0x00011350


	//   ....[122]....
        /*0540*/ 	.word	0x00011400


	//   ....[123]....
        /*0544*/ 	.word	0x000114f0


	//   ....[124]....
        /*0548*/ 	.word	0x000115c0


	//   ....[125]....
        /*054c*/ 	.word	0x00011690


	//   ....[126]....
        /*0550*/ 	.word	0x000117a0


	//   ....[127]....
        /*0554*/ 	.word	0x000118c0


	//   ....[128]....
        /*0558*/ 	.word	0x000119a0


	//   ....[129]....
        /*055c*/ 	.word	0x00011aa0


	//   ....[130]....
        /*0560*/ 	.word	0x00011b70


	//   ....[131]....
        /*0564*/ 	.word	0x00011c80


	//----- nvinfo : EIATTR_REG_RECONFIG
	.align		4
.L_620:
        /*0568*/ 	.byte	0x01, 0x54
	.zero		2


	//----- nvinfo : EIATTR_SYSCALL_OFFSETS
	.align		4
        /*056c*/ 	.byte	0x04, 0x46
        /*056e*/ 	.short	(.L_622 - .L_621)


	//   ....[0]....
.L_621:
        /*0570*/ 	.word	0x00002a10


	//   ....[1]....
        /*0574*/ 	.word	0x0000b680


	//   ....[2]....
        /*0578*/ 	.word	0x0000b7c0


	//   ....[3]....
        /*057c*/ 	.word	0x0000b8b0


	//   ....[4]....
        /*0580*/ 	.word	0x0000c2c0


	//   ....[5]....
        /*0584*/ 	.word	0x0000ca60


	//----- nvinfo : EIATTR_MBARRIER_INSTR_OFFSETS
	.align		4
.L_622:
        /*0588*/ 	.byte	0x04, 0x39
        /*058a*/ 	.short	(.L_624 - .L_623)


	//   ....[0]....
.L_623:
        /*058c*/ 	.word	0x000001a0
        /*0590*/ 	.word	0x000000ff
        /*0594*/ 	.word	0x00038800
        /*0598*/ 	.short	0x0100
        /*059a*/ 	.byte	0x08
	.zero		1


	//   ....[1]....
        /*059c*/ 	.word	0x000001b0
        /*05a0*/ 	.word	0x000000ff
        /*05a4*/ 	.word	0x00038810
        /*05a8*/ 	.short	0x0100
        /*05aa*/ 	.byte	0x08
	.zero		1


	//   ....[2]....
        /*05ac*/ 	.word	0x000001c0
        /*05b0*/ 	.word	0x000000ff
        /*05b4*/ 	.word	0x00038820
        /*05b8*/ 	.short	0x0100
        /*05ba*/ 	.byte	0x08
	.zero		1


	//   ....[3]....
        /*05bc*/ 	.word	0x00000270
        /*05c0*/ 	.word	0x000000ff
        /*05c4*/ 	.word	0x00038830
        /*05c8*/ 	.short	0x0100
        /*05ca*/ 	.byte	0x06
	.zero		1


	//   ....[4]....
        /*05cc*/ 	.word	0x00000280
        /*05d0*/ 	.word	0x000000ff
        /*05d4*/ 	.word	0x00038840
        /*05d8*/ 	.short	0x0100
        /*05da*/ 	.byte	0x06
	.zero		1


	//   ....[5]....
        /*05dc*/ 	.word	0x00000290
        /*05e0*/ 	.word	0x000000ff
        /*05e4*/ 	.word	0x00038838
        /*05e8*/ 	.short	0x0100
        /*05ea*/ 	.byte	0x06
	.zero		1


	//   ....[6]....
        /*05ec*/ 	.word	0x000002a0
        /*05f0*/ 	.word	0x000000ff
        /*05f4*/ 	.word	0x00038848
        /*05f8*/ 	.short	0x0100
        /*05fa*/ 	.byte	0x06
	.zero		1


	//   ....[7]....
        /*05fc*/ 	.word	0x000003d0
        /*0600*/ 	.word	0x000000ff
        /*0604*/ 	.word	0x00038850
        /*0608*/ 	.short	0x0100
        /*060a*/ 	.byte	0x08
	.zero		1


	//   ....[8]....
        /*060c*/ 	.word	0x000003e0
        /*0610*/ 	.word	0x000000ff
        /*0614*/ 	.word	0x00038860
        /*0618*/ 	.short	0x0100
        /*061a*/ 	.byte	0x08
	.zero		1


	//   ....[9]....
        /*061c*/ 	.word	0x000003f0
        /*0620*/ 	.word	0x000000ff
        /*0624*/ 	.word	0x00038858
        /*0628*/ 	.short	0x0100
        /*062a*/ 	.byte	0x08
	.zero		1


	//   ....[10]....
        /*062c*/ 	.word	0x00000400
        /*0630*/ 	.word	0x000000ff
        /*0634*/ 	.word	0x00038868
        /*0638*/ 	.short	0x0100
        /*063a*/ 	.byte	0x08
	.zero		1


	//   ....[11]....
        /*063c*/ 	.word	0x000004f0
        /*0640*/ 	.word	0x000000ff
        /*0644*/ 	.word	0x00038870
        /*0648*/ 	.short	0x0100
        /*064a*/ 	.byte	0x06
	.zero		1


	//   ....[12]....
        /*064c*/ 	.word	0x00000500
        /*0650*/ 	.word	0x000000ff
        /*0654*/ 	.word	0x00038880
        /*0658*/ 	.short	0x0100
        /*065a*/ 	.byte	0x06
	.zero		1


	//   ....[13]....
        /*065c*/ 	.word	0x00000510
        /*0660*/ 	.word	0x000000ff
        /*0664*/ 	.word	0x00038878
        /*0668*/ 	.short	0x0100
        /*066a*/ 	.byte	0x06
	.zero		1


	//   ....[14]....
        /*066c*/ 	.word	0x00000520
        /*0670*/ 	.word	0x000000ff
        /*0674*/ 	.word	0x00038888
        /*0678*/ 	.short	0x0100
        /*067a*/ 	.byte	0x06
	.zero		1


	//   ....[15]....
        /*067c*/ 	.word	0x00000650
        /*0680*/ 	.word	0x000000ff
        /*0684*/ 	.word	0x00038890
        /*0688*/ 	.short	0x0100
        /*068a*/ 	.byte	0x08
	.zero		1


	//   ....[16]....
        /*068c*/ 	.word	0x00000660
        /*0690*/ 	.word	0x000000ff
        /*0694*/ 	.word	0x000388a0
        /*0698*/ 	.short	0x0100
        /*069a*/ 	.byte	0x08
	.zero		1


	//   ....[17]....
        /*069c*/ 	.word	0x00000670
        /*06a0*/ 	.word	0x000000ff
        /*06a4*/ 	.word	0x00038898
        /*06a8*/ 	.short	0x0100
        /*06aa*/ 	.byte	0x08
	.zero		1


	//   ....[18]....
        /*06ac*/ 	.word	0x00000680
        /*06b0*/ 	.word	0x000000ff
        /*06b4*/ 	.word	0x000388a8
        /*06b8*/ 	.short	0x0100
        /*06ba*/ 	.byte	0x08
	.zero		1


	//   ....[19]....
        /*06bc*/ 	.word	0x000007b0
        /*06c0*/ 	.word	0x000000ff
        /*06c4*/ 	.word	0x000388b0
        /*06c8*/ 	.short	0x0100
        /*06ca*/ 	.byte	0x08
	.zero		1


	//   ....[20]....
        /*06cc*/ 	.word	0x000007c0
        /*06d0*/ 	.word	0x000000ff
        /*06d4*/ 	.word	0x000388c0
        /*06d8*/ 	.short	0x0100
        /*06da*/ 	.byte	0x08
	.zero		1


	//   ....[21]....
        /*06dc*/ 	.word	0x000007d0
        /*06e0*/ 	.word	0x000000ff
        /*06e4*/ 	.word	0x000388b8
        /*06e8*/ 	.short	0x0100
        /*06ea*/ 	.byte	0x08
	.zero		1


	//   ....[22]....
        /*06ec*/ 	.word	0x000007e0
        /*06f0*/ 	.word	0x000000ff
        /*06f4*/ 	.word	0x000388c8
        /*06f8*/ 	.short	0x0100
        /*06fa*/ 	.byte	0x08
	.zero		1


	//   ....[23]....
        /*06fc*/ 	.word	0x00001400
        /*0700*/ 	.word	0x000000ff
        /*0704*/ 	.word	0x00000000
        /*0708*/ 	.short	0x0101
        /*070a*/ 	.byte	0x06
	.zero		1


	//   ....[24]....
        /*070c*/ 	.word	0x00001f00
        /*0710*/ 	.word	0x000000ff
        /*0714*/ 	.word	0x00000000
        /*0718*/ 	.short	0x0101
        /*071a*/ 	.byte	0x06
	.zero		1


	//   ....[25]....
        /*071c*/ 	.word	0x00002a70
        /*0720*/ 	.word	0x000000ff
        /*0724*/ 	.word	0x00038800
        /*0728*/ 	.short	0x010a
        /*072a*/ 	.byte	0x26
	.zero		1


	//   ....[26]....
        /*072c*/ 	.word	0x00002ae0
        /*0730*/ 	.word	0x00000008
        /*0734*/ 	.word	0x00038830
        /*0738*/ 	.short	0x010a
        /*073a*/ 	.byte	0x3f
	.zero		1


	//   ....[27]....
        /*073c*/ 	.word	0x00002b20
        /*0740*/ 	.word	0x00000008
        /*0744*/ 	.word	0x00038830
        /*0748*/ 	.short	0x010a
        /*074a*/ 	.byte	0x3f
	.zero		1


	//   ....[28]....
        /*074c*/ 	.word	0x00002da0
        /*0750*/ 	.word	0x000000ff
        /*0754*/ 	.word	0x00038810
        /*0758*/ 	.short	0x010a
        /*075a*/ 	.byte	0x26
	.zero		1


	//   ....[29]....
        /*075c*/ 	.word	0x00002de0
        /*0760*/ 	.word	0x00000008
        /*0764*/ 	.word	0x00038850
        /*0768*/ 	.short	0x010a
        /*076a*/ 	.byte	0x3f
	.zero		1


	//   ....[30]....
        /*076c*/ 	.word	0x00002e20
        /*0770*/ 	.word	0x00000008
        /*0774*/ 	.word	0x00038850
        /*0778*/ 	.short	0x010a
        /*077a*/ 	.byte	0x3f
	.zero		1


	//   ....[31]....
        /*077c*/ 	.word	0x000040b0
        /*0780*/ 	.word	0x000000ff
        /*0784*/ 	.word	0x00000000
        /*0788*/ 	.short	0x0101
        /*078a*/ 	.byte	0x07
	.zero		1


	//   ....[32]....
        /*078c*/ 	.word	0x00004f10
        /*0790*/ 	.word	0x000000ff
        /*0794*/ 	.word	0x00000000
        /*0798*/ 	.short	0x0101
        /*079a*/ 	.byte	0x07
	.zero		1


	//   ....[33]....
        /*079c*/ 	.word	0x00005020
        /*07a0*/ 	.word	0x000000ff
        /*07a4*/ 	.word	0x00038830
        /*07a8*/ 	.short	0x010a
        /*07aa*/ 	.byte	0x07
	.zero		1


	//   ....[34]....
        /*07ac*/ 	.word	0x00005060
        /*07b0*/ 	.word	0x000000ff
        /*07b4*/ 	.word	0x00038830
        /*07b8*/ 	.short	0x010a
        /*07ba*/ 	.byte	0x07
	.zero		1


	//   ....[35]....
        /*07bc*/ 	.word	0x00005270
        /*07c0*/ 	.word	0x000000ff
        /*07c4*/ 	.word	0x00038850
        /*07c8*/ 	.short	0x010a
        /*07ca*/ 	.byte	0x07
	.zero		1


	//   ....[36]....
        /*07cc*/ 	.word	0x000052b0
        /*07d0*/ 	.word	0x000000ff
        /*07d4*/ 	.word	0x00038850
        /*07d8*/ 	.short	0x010a
        /*07da*/ 	.byte	0x07
	.zero		1


	//   ....[37]....
        /*07dc*/ 	.word	0x000064f0
        /*07e0*/ 	.word	0x000000ff
        /*07e4*/ 	.word	0x00000000
        /*07e8*/ 	.short	0x0101
        /*07ea*/ 	.byte	0x0b
	.zero		1


	//   ....[38]....
        /*07ec*/ 	.word	0x000079d0
        /*07f0*/ 	.word	0x000000ff
        /*07f4*/ 	.word	0x00000000
        /*07f8*/ 	.short	0x0101
        /*07fa*/ 	.byte	0x07
	.zero		1


	//   ....[39]....
        /*07fc*/ 	.word	0x00009e80
        /*0800*/ 	.word	0x000000ff
        /*0804*/ 	.word	0x00000000
        /*0808*/ 	.short	0x0101
        /*080a*/ 	.byte	0x04
	.zero		1


	//   ....[40]....
        /*080c*/ 	.word	0x0000bbd0
        /*0810*/ 	.word	0x00000019
        /*0814*/ 	.word	0x00038840
        /*0818*/ 	.short	0x010a
        /*081a*/ 	.byte	0x3f
	.zero		1


	//   ....[41]....
        /*081c*/ 	.word	0x0000c080
        /*0820*/ 	.word	0x00000019
        /*0824*/ 	.word	0x00038830
        /*0828*/ 	.short	0x0107
        /*082a*/ 	.byte	0x3f
	.zero		1


	//   ....[42]....
        /*082c*/ 	.word	0x0000c140
        /*0830*/ 	.word	0x00000019
        /*0834*/ 	.word	0x00038830
        /*0838*/ 	.short	0x0101
        /*083a*/ 	.byte	0x3f
	.zero		1


	//   ....[43]....
        /*083c*/ 	.word	0x0000c8e0
        /*0840*/ 	.word	0x000000ff
        /*0844*/ 	.word	0x00038800
        /*0848*/ 	.short	0x0107
        /*084a*/ 	.byte	0x25
	.zero		1


	//   ....[44]....
        /*084c*/ 	.word	0x0000c930
        /*0850*/ 	.word	0x000000ff
        /*0854*/ 	.word	0x00038800
        /*0858*/ 	.short	0x0101
        /*085a*/ 	.byte	0x25
	.zero		1


	//   ....[45]....
        /*085c*/ 	.word	0x0000d2a0
        /*0860*/ 	.word	0x000000ff
        /*0864*/ 	.word	0x00038810
        /*0868*/ 	.short	0x0107
        /*086a*/ 	.byte	0x25
	.zero		1


	//   ....[46]....
        /*086c*/ 	.word	0x0000d300
        /*0870*/ 	.word	0x000000ff
        /*0874*/ 	.word	0x00038810
        /*0878*/ 	.short	0x0101
        /*087a*/ 	.byte	0x25
	.zero		1


	//   ....[47]....
        /*087c*/ 	.word	0x0000d320
        /*0880*/ 	.word	0x000000ff
        /*0884*/ 	.word	0x00038820
        /*0888*/ 	.short	0x010a
        /*088a*/ 	.byte	0x25
	.zero		1


	//   ....[48]....
        /*088c*/ 	.word	0x0000d3b0
        /*0890*/ 	.word	0x00000019
        /*0894*/ 	.word	0x00038860
        /*0898*/ 	.short	0x010a
        /*089a*/ 	.byte	0x3f
	.zero		1


	//   ....[49]....
        /*089c*/ 	.word	0x0000de10
        /*08a0*/ 	.word	0x00000019
        /*08a4*/ 	.word	0x00038850
        /*08a8*/ 	.short	0x0107
        /*08aa*/ 	.byte	0x3f
	.zero		1


	//   ....[50]....
        /*08ac*/ 	.word	0x0000def0
        /*08b0*/ 	.word	0x00000019
        /*08b4*/ 	.word	0x00038850
        /*08b8*/ 	.short	0x0101
        /*08ba*/ 	.byte	0x3f
	.zero		1


	//   ....[51]....
        /*08bc*/ 	.word	0x0000e190
        /*08c0*/ 	.word	0x00000008
        /*08c4*/ 	.word	0x00038840
        /*08c8*/ 	.short	0x010a
        /*08ca*/ 	.byte	0x3f
	.zero		1


	//   ....[52]....
        /*08cc*/ 	.word	0x0000e4d0
        /*08d0*/ 	.word	0x00000008
        /*08d4*/ 	.word	0x00038830
        /*08d8*/ 	.short	0x0107
        /*08da*/ 	.byte	0x3f
	.zero		1


	//   ....[53]....
        /*08dc*/ 	.word	0x0000e590
        /*08e0*/ 	.word	0x00000008
        /*08e4*/ 	.word	0x00038830
        /*08e8*/ 	.short	0x0101
        /*08ea*/ 	.byte	0x3f
	.zero		1


	//   ....[54]....
        /*08ec*/ 	.word	0x0000e5c0
        /*08f0*/ 	.word	0x00000008
        /*08f4*/ 	.word	0x00038860
        /*08f8*/ 	.short	0x010a
        /*08fa*/ 	.byte	0x3f
	.zero		1


	//   ....[55]....
        /*08fc*/ 	.word	0x0000ec00
        /*0900*/ 	.word	0x00000008
        /*0904*/ 	.word	0x00038850
        /*0908*/ 	.short	0x0107
        /*090a*/ 	.byte	0x3f
	.zero		1


	//   ....[56]....
        /*090c*/ 	.word	0x0000ecd0
        /*0910*/ 	.word	0x00000008
        /*0914*/ 	.word	0x00038850
        /*0918*/ 	.short	0x0101
        /*091a*/ 	.byte	0x3f
	.zero		1


	//   ....[57]....
        /*091c*/ 	.word	0x0000ee60
        /*0920*/ 	.word	0x00000005
        /*0924*/ 	.word	0x00038820
        /*0928*/ 	.short	0x010a
        /*092a*/ 	.byte	0x3f
	.zero		1


	//   ....[58]....
        /*092c*/ 	.word	0x0000efd0
        /*0930*/ 	.word	0x00000003
        /*0934*/ 	.word	0x00038840
        /*0938*/ 	.short	0x010a
        /*093a*/ 	.byte	0x3f
	.zero		1


	//   ....[59]....
        /*093c*/ 	.word	0x0000f070
        /*0940*/ 	.word	0x00000005
        /*0944*/ 	.word	0x00038840
        /*0948*/ 	.short	0x010a
        /*094a*/ 	.byte	0x3f
	.zero		1


	//   ....[60]....
        /*094c*/ 	.word	0x0000f0b0
        /*0950*/ 	.word	0x00000003
        /*0954*/ 	.word	0x00038860
        /*0958*/ 	.short	0x010a
        /*095a*/ 	.byte	0x3f
	.zero		1


	//   ....[61]....
        /*095c*/ 	.word	0x0000f0f0
        /*0960*/ 	.word	0x00000005
        /*0964*/ 	.word	0x00038860
        /*0968*/ 	.short	0x010a
        /*096a*/ 	.byte	0x3f
	.zero		1


	//   ....[62]....
        /*096c*/ 	.word	0x0000f160
        /*0970*/ 	.word	0x00000000
        /*0974*/ 	.word	0x00038800
        /*0978*/ 	.short	0x010a
        /*097a*/ 	.byte	0x3f
	.zero		1


	//   ....[63]....
        /*097c*/ 	.word	0x0000f1b0
        /*0980*/ 	.word	0x00000008
        /*0984*/ 	.word	0x00038830
        /*0988*/ 	.short	0x010a
        /*098a*/ 	.byte	0x3f
	.zero		1


	//   ....[64]....
        /*098c*/ 	.word	0x0000f210
        /*0990*/ 	.word	0x00000004
        /*0994*/ 	.word	0x00038810
        /*0998*/ 	.short	0x010a
        /*099a*/ 	.byte	0x3f
	.zero		1


	//   ....[65]....
        /*099c*/ 	.word	0x0000f260
        /*09a0*/ 	.word	0x00000008
        /*09a4*/ 	.word	0x00038850
        /*09a8*/ 	.short	0x010a
        /*09aa*/ 	.byte	0x3f
	.zero		1


	//   ....[66]....
        /*09ac*/ 	.word	0x0000f2c0
        /*09b0*/ 	.word	0x00000004
        /*09b4*/ 	.word	0x00038830
        /*09b8*/ 	.short	0x010a
        /*09ba*/ 	.byte	0x3f
	.zero		1


	//   ....[67]....
        /*09bc*/ 	.word	0x0000f320
        /*09c0*/ 	.word	0x00000004
        /*09c4*/ 	.word	0x00038850
        /*09c8*/ 	.short	0x010a
        /*09ca*/ 	.byte	0x3f
	.zero		1


	//   ....[68]....
        /*09cc*/ 	.word	0x0000f440
        /*09d0*/ 	.word	0x00000019
        /*09d4*/ 	.word	0x00038840
        /*09d8*/ 	.short	0x010a
        /*09da*/ 	.byte	0x3f
	.zero		1


	//   ....[69]....
        /*09dc*/ 	.word	0x000106a0
        /*09e0*/ 	.word	0x00000003
        /*09e4*/ 	.word	0x00038820
        /*09e8*/ 	.short	0x010a
        /*09ea*/ 	.byte	0x3f
	.zero		1


	//   ....[70]....
        /*09ec*/ 	.word	0x000106f0
        /*09f0*/ 	.word	0x00000019
        /*09f4*/ 	.word	0x00038860
        /*09f8*/ 	.short	0x010a
        /*09fa*/ 	.byte	0x3f
	.zero		1


	//   ....[71]....
        /*09fc*/ 	.word	0x00010f80
        /*0a00*/ 	.word	0x00000008
        /*0a04*/ 	.word	0x00038840
        /*0a08*/ 	.short	0x010a
        /*0a0a*/ 	.byte	0x3f
	.zero		1


	//   ....[72]....
        /*0a0c*/ 	.word	0x00011440
        /*0a10*/ 	.word	0x00000008
        /*0a14*/ 	.word	0x00038860
        /*0a18*/ 	.short	0x010a
        /*0a1a*/ 	.byte	0x3f
	.zero		1


	//   ....[73]....
        /*0a1c*/ 	.word	0x00011ba0
        /*0a20*/ 	.word	0x00000005
        /*0a24*/ 	.word	0x00038820
        /*0a28*/ 	.short	0x010a
        /*0a2a*/ 	.byte	0x3f
	.zero		1


	//   ....[74]....
        /*0a2c*/ 	.word	0x00011d40
        /*0a30*/ 	.word	0x00000003
        /*0a34*/ 	.word	0x00038840
        /*0a38*/ 	.short	0x010a
        /*0a3a*/ 	.byte	0x3f
	.zero		1


	//   ....[75]....
        /*0a3c*/ 	.word	0x00011d90
        /*0a40*/ 	.word	0x00000005
        /*0a44*/ 	.word	0x00038840
        /*0a48*/ 	.short	0x010a
        /*0a4a*/ 	.byte	0x3f
	.zero		1


	//   ....[76]....
        /*0a4c*/ 	.word	0x00011de0
        /*0a50*/ 	.word	0x00000003
        /*0a54*/ 	.word	0x00038860
        /*0a58*/ 	.short	0x010a
        /*0a5a*/ 	.byte	0x3f
	.zero		1


	//----- nvinfo : EIATTR_NUM_MBARRIERS
	.align		4
.L_624:
        /*0a5c*/ 	.byte	0x03, 0x38
        /*0a5e*/ 	.short	0x0017


	//----- nvinfo : EIATTR_EXIT_INSTR_OFFSETS
	.align		4
        /*0a60*/ 	.byte	0x04, 0x1c
        /*0a62*/ 	.short	(.L_626 - .L_625)


	//   ....[0]....
.L_625:
        /*0a64*/ 	.word	0x00000930


	//   ....[1]....
        /*0a68*/ 	.word	0x0000a350


	//   ....[2]....
        /*0a6c*/ 	.word	0x0000f140


	//----- nvinfo : EIATTR_MAX_THREADS
	.align		4
.L_626:
        /*0a70*/ 	.byte	0x04, 0x05
        /*0a72*/ 	.short	(.L_628 - .L_627)
.L_627:
        /*0a74*/ 	.word	0x00000180
        /*0a78*/ 	.word	0x00000001
        /*0a7c*/ 	.word	0x00000001


	//----- nvinfo : EIATTR_CRS_STACK_SIZE
	.align		4
.L_628:
        /*0a80*/ 	.byte	0x04, 0x1e
        /*0a82*/ 	.short	(.L_630 - .L_629)
.L_629:
        /*0a84*/ 	.word	0x00000000


	//----- nvinfo : EIATTR_CBANK_PARAM_SIZE
	.align		4
.L_630:
        /*0a88*/ 	.byte	0x03, 0x19
        /*0a8a*/ 	.short	0x0b70


	//----- nvinfo : EIATTR_PARAM_CBANK
	.align		4
        /*0a8c*/ 	.byte	0x04, 0x0a
        /*0a8e*/ 	.short	(.L_632 - .L_631)
	.align		4
.L_631:
        /*0a90*/ 	.word	index@(.nv.constant0._ZN7cutlass13device_kernelIN5flash11enable_sm90INS1_16FlashAttnFwdSm90INS1_25CollectiveMainloopFwdSm90ILi2EN4cute5tupleIJNS5_1CILi1EEES8_S8_EEENS6_IJNS7_ILi64EEESA_SA_EEELi512ENS_10bfloat16_tEfNS_4arch4Sm90ELb0ELb0ELb0ELb0ELb1ELb0ELb1ELb0ELb0ELb1ELb0ELb0EEENS1_21CollectiveEpilogueFwdINS6_IJSA_NS7_ILi512EEESA_EEES9_SC_SE_Li256ELb0ELb1ELb0ELb0EEENS1_29StaticPersistentTileSchedulerILb0EEEEEEEEEvNT_6ParamsE)
        /*0a94*/ 	.short	0x0210
        /*0a96*/ 	.short	0x0b70


	//----- nvinfo : EIATTR_SW_WAR
	.align		4
.L_632:
        /*0a98*/ 	.byte	0x04, 0x36
        /*0a9a*/ 	.short	(.L_634 - .L_633)
.L_633:
        /*0a9c*/ 	.word	0x00000008
.L_634:


//--------------------- .nv.info._ZN7cutlass13device_kernelIN5flash11enable_sm90INS1_16FlashAttnFwdSm90INS1_25CollectiveMainloopFwdSm90ILi2EN4cute5tupleIJNS5_1CILi1EEES8_S8_EEENS6_IJNS7_ILi64EEESA_SA_EEELi512ENS_10bfloat16_tEfNS_4arch4Sm90ELb0ELb0ELb0ELb1ELb1ELb0ELb0ELb0ELb0ELb1ELb0ELb0EEENS1_21CollectiveEpilogueFwdINS6_IJSA_NS7_ILi512EEESA_EEES9_SC_SE_Li256ELb1ELb1ELb0ELb0EEENS1_36VarlenDynamicPersistentTileSchedulerILi64ELi64ELi256ELi128ELb0ELb1ELb1ELb0ELb1ELb1EEEEEEEEEvNT_6ParamsE --------------------------
	.section	.nv.info._ZN7cutlass13device_kernelIN5flash11enable_sm90INS1_16FlashAttnFwdSm90INS1_25CollectiveMainloopFwdSm90ILi2EN4cute5tupleIJNS5_1CILi1EEES8_S8_EEENS6_IJNS7_ILi64EEESA_SA_EEELi512ENS_10bfloat16_tEfNS_4arch4Sm90ELb0ELb0ELb0ELb1ELb1ELb0ELb0ELb0ELb0ELb1ELb0ELb0EEENS1_21CollectiveEpilogueFwdINS6_IJSA_NS7_ILi512EEESA_EEES9_SC_SE_Li256ELb1ELb1ELb0ELb0EEENS1_36VarlenDynamicPersistentTileSchedulerILi64ELi64ELi256ELi128ELb0ELb1ELb1ELb0ELb1ELb1EEEEEEEEEvNT_6ParamsE,"",@"SHT_CUDA_INFO"
	.sectionflags	@""
	.align	4


	//----- nvinfo : EIATTR_CUDA_API_VERSION
	.align		4
        /*0000*/ 	.byte	0x04, 0x37
        /*0002*/ 	.short	(.L_636 - .L_635)
.L_635:
        /*0004*/ 	.word	0x00000082


	//----- nvinfo : EIATTR_KPARAM_INFO
	.align		4
.L_636:
        /*0008*/ 	.byte	0x04, 0x17
        /*000a*/ 	.short	(.L_638 - .L_637)
.L_637:
        /*000c*/ 	.word	0x00000000
        /*0010*/ 	.short	0x0000
        /*0012*/ 	.short	0x0070
        /*0014*/ 	.byte	0x00, 0xf0, 0x01, 0x2a


	//----- nvinfo : EIATTR_SPARSE_MMA_MASK
	.align		4
.L_638:
        /*0018*/ 	.byte	0x03, 0x50
        /*001a*/ 	.short	0x0000


	//----- nvinfo : EIATTR_MAXREG_COUNT
	.align		4
        /*001c*/ 	.byte	0x03, 0x1b
        /*001e*/ 	.short	0x00a8


	//----- nvinfo : EIATTR_NUM_BARRIERS
	.align		4
        /*0020*/ 	.byte	0x02, 0x4c
        /*0022*/ 	.byte	0x10
	.zero		1


	//----- nvinfo : EIATTR_EXTERNS
	.align		4
        /*0024*/ 	.byte	0x04, 0x0f
        /*0026*/ 	.short	(.L_640 - .L_639)


	//   ....[0]....
	.align		4
.L_639:
        /*0028*/ 	.word	index@(__assertfail)


	//----- nvinfo : EIATTR_ANNOTATIONS
	.align		4
.L_640:
        /*002c*/ 	.byte	0x04, 0x55
        /*002e*/ 	.short	(.L_642 - .L_641)


	//   ....[0]....
.L_641:
        /* <DEDUP_REMOVED lines=19> */


	//----- nvinfo : EIATTR_MERCURY_ISA_VERSION
	.align		4
.L_642:
        /*0150*/ 	.byte	0x03, 0x5f
        /*0152*/ 	.short	0x0101


	//----- nvinfo : EIATTR_UNUSED_LOAD_BYTE_OFFSET
	.align		4
        /*0154*/ 	.byte	0x04, 0x44
        /*0156*/ 	.short	(.L_644 - .L_643)


	//   ....[0]....
.L_643:
        /*0158*/ 	.word	0x00000950
        /*015c*/ 	.word	0x0000fff0


	//   ....[1]....
        /*0160*/ 	.word	0x00006b60
        /*0164*/ 	.word	0x0000fff0


	//----- nvinfo : EIATTR_INT_WARP_WIDE_INSTR_OFFSETS
	.align		4
.L_644:
        /*0168*/ 	.byte	0x04, 0x31
        /*016a*/ 	.short	(.L_646 - .L_645)


	//   ....[0]....
.L_645:
        /*016c*/ 	.word	0x000000c0


	//   ....[1]....
        /*0170*/ 	.word	0x000000d0


	//   ....[2]....
        /*0174*/ 	.word	0x00000170


	//   ....[3]....
        /*0178*/ 	.word	0x0000ab70


	//   ....[4]....
        /*017c*/ 	.word	0x0000ac00


	//   ....[5]....
        /*0180*/ 	.word	0x0000e090


	//   ....[6]....
        /*0184*/ 	.word	0x0000e120


	//----- nvinfo : EIATTR_COOP_GROUP_MASK_REGIDS
	.align		4
.L_646:
        /*0188*/ 	.byte	0x04, 0x29
        /*018a*/ 	.short	(.L_648 - .L_647)


	//   ....[0]....
.L_647:
        /*018c*/ 	.word	0xffffffff


	//   ....[1]....
        /*0190*/ 	.word	0xffffffff


	//   ....[2]....
        /*0194*/ 	.word	0xffffffff


	//   ....[3]....
        /*0198*/ 	.word	0xffffffff


	//   ....[4]....
        /*019c*/ 	.word	0xffffffff


	//   ....[5]....
        /*01a0*/ 	.word	0xffffffff


	//   ....[6]....
        /*01a4*/ 	.word	0xffffffff


	//   ....[7]....
        /*01a8*/ 	.word	0xffffffff


	//   ....[8]....
        /*01ac*/ 	.word	0xffffffff


	//   ....[9]....
        /*01b0*/ 	.word	0xffffffff


	//   ....[10]....
        /*01b4*/ 	.word	0xffffffff


	//   ....[11]....
        /*01b8*/ 	.word	0xffffffff


	//   ....[12]....
        /*01bc*/ 	.word	0xffffffff


	//   ....[13]....
        /*01c0*/ 	.word	0xffffffff


	//   ....[14]....
        /*01c4*/ 	.word	0xffffffff


	//   ....[15]....
        /*01c8*/ 	.word	0xffffffff


	//   ....[16]....
        /*01cc*/ 	.word	0xffffffff


	//   ....[17]....
        /*01d0*/ 	.word	0xffffffff


	//   ....[18]....
        /*01d4*/ 	.word	0xffffffff


	//   ....[19]....
        /*01d8*/ 	.word	0xffffffff


	//   ....[20]....
        /*01dc*/ 	.word	0xffffffff


	//   ....[21]....
        /*01e0*/ 	.word	0xffffffff


	//   ....[22]....
        /*01e4*/ 	.word	0xffffffff


	//   ....[23]....
        /*01e8*/ 	.word	0xffffffff


	//   ....[24]....
        /*01ec*/ 	.word	0xffffffff


	//   ....[25]....
        /*01f0*/ 	.word	0xffffffff


	//   ....[26]....
        /*01f4*/ 	.word	0xffffffff


	//   ....[27]....
        /*01f8*/ 	.word	0xffffffff


	//   ....[28]....
        /*01fc*/ 	.word	0xffffffff


	//   ....[29]....
        /*0200*/ 	.word	0xffffffff


	//   ....[30]....
        /*0204*/ 	.word	0xffffffff


	//   ....[31]....
        /*0208*/ 	.word	0xffffffff


	//   ....[32]....
        /*020c*/ 	.word	0xffffffff


	//   ....[33]....
        /*0210*/ 	.word	0xffffffff


	//   ....[34]....
        /*0214*/ 	.word	0xffffffff


	//   ....[35]....
        /*0218*/ 	.word	0xffffffff


	//   ....[36]....
        /*021c*/ 	.word	0xffffffff


	//   ....[37]....
        /*0220*/ 	.word	0xffffffff


	//   ....[38]....
        /*0224*/ 	.word	0xffffffff


	//   ....[39]....
        /*0228*/ 	.word	0xffffffff


	//   ....[40]....
        /*022c*/ 	.word	0xffffffff


	//   ....[41]....
        /*0230*/ 	.word	0xffffffff


	//   ....[42]....
        /*0234*/ 	.word	0xffffffff


	//   ....[43]....
        /*0238*/ 	.word	0xffffffff


	//   ....[44]....
        /*023c*/ 	.word	0xffffffff


	//   ....[45]....
        /*0240*/ 	.word	0xffffffff


	//   ....[46]....
        /*0244*/ 	.word	0xffffffff


	//   ....[47]....
        /*0248*/ 	.word	0xffffffff


	//   ....[48]....
        /*024c*/ 	.word	0xffffffff


	//   ....[49]....
        /*0250*/ 	.word	0xffffffff


	//   ....[50]....
        /*0254*/ 	.word	0xffffffff


	//   ....[51]....
        /*0258*/ 	.word	0xffffffff


	//   ....[52]....
        /*025c*/ 	.word	0xffffffff


	//   ....[53]....
        /*0260*/ 	.word	0xffffffff


	//   ....[54]....
        /*0264*/ 	.word	0xffffffff


	//   ....[55]....
        /*0268*/ 	.word	0xffffffff


	//   ....[56]....
        /*026c*/ 	.word	0xffffffff


	//   ....[57]....
        /*0270*/ 	.word	0xffffffff


	//   ....[58]....
        /*0274*/ 	.word	0xffffffff


	//   ....[59]....
        /*0278*/ 	.word	0xffffffff


	//   ....[60]....
        /*027c*/ 	.word	0xffffffff


	//   ....[61]....
        /*0280*/ 	.word	0xffffffff


	//   ....[62]....
        /*0284*/ 	.word	0xffffffff


	//   ....[63]....
        /*0288*/ 	.word	0xffffffff


	//   ....[64]....
        /*028c*/ 	.word	0xffffffff


	//   ....[65]....
        /*0290*/ 	.word	0xffffffff


	//   ....[66]....
        /*0294*/ 	.word	0xffffffff


	//   ....[67]....
        /*0298*/ 	.word	0xffffffff


	//   ....[68]....
        /*029c*/ 	.word	0xffffffff


	//   ....[69]....
        /*02a0*/ 	.word	0xffffffff


	//   ....[70]....
        /*02a4*/ 	.word	0xffffffff


	//   ....[71]....
        /*02a8*/ 	.word	0xffffffff


	//   ....[72]....
        /*02ac*/ 	.word	0xffffffff


	//   ....[73]....
        /*02b0*/ 	.word	0xffffffff


	//   ....[74]....
        /*02b4*/ 	.word	0xffffffff


	//   ....[75]....
        /*02b8*/ 	.word	0xffffffff


	//   ....[76]....
        /*02bc*/ 	.word	0xffffffff


	//   ....[77]....
        /*02c0*/ 	.word	0xffffffff


	//   ....[78]....
        /*02c4*/ 	.word	0xffffffff


	//   ....[79]....
        /*02c8*/ 	.word	0xffffffff


	//   ....[80]....
        /*02cc*/ 	.word	0xffffffff


	//   ....[81]....
        /*02d0*/ 	.word	0xffffffff


	//   ....[82]....
        /*02d4*/ 	.word	0xffffffff


	//   ....[83]....
        /*02d8*/ 	.word	0xffffffff


	//   ....[84]....
        /*02dc*/ 	.word	0xffffffff


	//   ....[85]....
        /*02e0*/ 	.word	0xffffffff


	//   ....[86]....
        /*02e4*/ 	.word	0xffffffff


	//   ....[87]....
        /*02e8*/ 	.word	0xffffffff


	//   ....[88]....
        /*02ec*/ 	.word	0xffffffff


	//   ....[89]....
        /*02f0*/ 	.word	0xffffffff


	//   ....[90]....
        /*02f4*/ 	.word	0xffffffff


	//   ....[91]....
        /*02f8*/ 	.word	0xffffffff


	//   ....[92]....
        /*02fc*/ 	.word	0xffffffff


	//   ....[93]....
        /*0300*/ 	.word	0xffffffff


	//   ....[94]....
        /*0304*/ 	.word	0xffffffff


	//   ....[95]....
        /*0308*/ 	.word	0xffffffff


	//   ....[96]....
        /*030c*/ 	.word	0xffffffff


	//   ....[97]....
        /*0310*/ 	.word	0xffffffff


	//   ....[98]....
        /*0314*/ 	.word	0xffffffff


	//   ....[99]....
        /*0318*/ 	.word	0xffffffff


	//   ....[100]....
        /*031c*/ 	.word	0xffffffff


	//   ....[101]....
        /*0320*/ 	.word	0xffffffff


	//   ....[102]....
        /*0324*/ 	.word	0xffffffff


	//   ....[103]....
        /*0328*/ 	.word	0xffffffff


	//   ....[104]....
        /*032c*/ 	.word	0xffffffff


	//   ....[105]....
        /*0330*/ 	.word	0xffffffff


	//   ....[106]....
        /*0334*/ 	.word	0xffffffff


	//   ....[107]....
        /*0338*/ 	.word	0xffffffff


	//   ....[108]....
        /*033c*/ 	.word	0xffffffff


	//   ....[109]....
        /*0340*/ 	.word	0x0500000f


	//   ....[110]....
        /*0344*/ 	.word	0x0500000f


	//   ....[111]....
        /*0348*/ 	.word	0x0500000f


	//   ....[112]....
        /*034c*/ 	.word	0x0500000f


	//   ....[113]....
        /*0350*/ 	.word	0x0500000f


	//   ....[114]....
        /*0354*/ 	.word	0x0500000f


	//   ....[115]....
        /*0358*/ 	.word	0x0500000f


	//   ....[116]....
        /*035c*/ 	.word	0x0500000f


	//   ....[117]....
        /*0360*/ 	.word	0x0500000f


	//   ....[118]....
        /*0364*/ 	.word	0x0500000f


	//   ....[119]....
        /*0368*/ 	.word	0x0500000f


	//   ....[120]....
        /*036c*/ 	.word	0x0500000f


	//   ....[121]....
        /*0370*/ 	.word	0x0500000f


	//   ....[122]....
        /*0374*/ 	.word	0x0500000f


	//   ....[123]....
        /*0378*/ 	.word	0x0500000f


	//   ....[124]....
        /*037c*/ 	.word	0x0500000f


	//   ....[125]....
        /*0380*/ 	.word	0x0500000f


	//   ....[126]....
        /*0384*/ 	.word	0x0500000f


	//   ....[127]....
        /*0388*/ 	.word	0x0500000f


	//   ....[128]....
        /*038c*/ 	.word	0x0500000f


	//   ....[129]....
        /*0390*/ 	.word	0x0500000f


	//   ....[130]....
        /*0394*/ 	.word	0x0500000f


	//   ....[131]....
        /*0398*/ 	.word	0x0500000f


	//   ....[132]....
        /*039c*/ 	.word	0x0500000f


	//   ....[133]....
        /*03a0*/ 	.word	0x0500000f


	//   ....[134]....
        /*03a4*/ 	.word	0x0500000f


	//   ....[135]....
        /*03a8*/ 	.word	0x0500000f


	//   ....[136]....
        /*03ac*/ 	.word	0x0500000f


	//   ....[137]....
        /*03b0*/ 	.word	0x0500000f


	//   ....[138]....
        /*03b4*/ 	.word	0x0500000f


	//   ....[139]....
        /*03b8*/ 	.word	0x0500000f


	//   ....[140]....
        /*03bc*/ 	.word	0x0500000f


	//   ....[141]....
        /*03c0*/ 	.word	0x0500000f


	//   ....[142]....
        /*03c4*/ 	.word	0x0500000f


	//   ....[143]....
        /*03c8*/ 	.word	0x0500000f


	//   ....[144]....
        /*03cc*/ 	.word	0x0500000f


	//   ....[145]....
        /*03d0*/ 	.word	0x0500000f


	//   ....[146]....
        /*03d4*/ 	.word	0x0500000f


	//   ....[147]....
        /*03d8*/ 	.word	0x0500000f


	//   ....[148]....
        /*03dc*/ 	.word	0x0500000f


	//   ....[149]....
        /*03e0*/ 	.word	0x0500000f


	//   ....[150]....
        /*03e4*/ 	.word	0x0500000f


	//   ....[151]....
        /*03e8*/ 	.word	0x0500000f


	//   ....[152]....
        /*03ec*/ 	.word	0x0500000f


	//   ....[153]....
        /*03f0*/ 	.word	0x0500000f


	//   ....[154]....
        /*03f4*/ 	.word	0x0500000f


	//   ....[155]....
        /*03f8*/ 	.word	0x0500000f


	//   ....[156]....
        /*03fc*/ 	.word	0x0500000f


	//   ....[157]....
        /*0400*/ 	.word	0x0500000f


	//   ....[158]....
        /*0404*/ 	.word	0x0500000f


	//   ....[159]....
        /*0408*/ 	.word	0x0500000f


	//   ....[160]....
        /*040c*/ 	.word	0x0500000f


	//   ....[161]....
        /*0410*/ 	.word	0x0500000f


	//   ....[162]....
        /*0414*/ 	.word	0x0500000f


	//   ....[163]....
        /*0418*/ 	.word	0x0500000f


	//   ....[164]....
        /*041c*/ 	.word	0x0500000f


	//   ....[165]....
        /*0420*/ 	.word	0x0500000f


	//   ....[166]....
        /*0424*/ 	.word	0x0500000f


	//   ....[167]....
        /*0428*/ 	.word	0x0500000f


	//----- nvinfo : EIATTR_COOP_GROUP_INSTR_OFFSETS
	.align		4
.L_648:
        /*042c*/ 	.byte	0x04, 0x28
        /*042e*/ 	.short	(.L_650 - .L_649)


	//   ....[0]....
.L_649:
        /*0430*/ 	.word	0x00000070


	//   ....[1]....
        /*0434*/ 	.word	0x000000b0


	//   ....[2]....
        /*0438*/ 	.word	0x00000290


	//   ....[3]....
        /*043c*/ 	.word	0x000003f0


	//   ....[4]....
        /*0440*/ 	.word	0x00000510


	//   ....[5]....
        /*0444*/ 	.word	0x00000670


	//   ....[6]....
        /*0448*/ 	.word	0x000017c0


	//   ....[7]....
        /*044c*/ 	.word	0x000030d0


	//   ....[8]....
        /*0450*/ 	.word	0x00003ae0


	//   ....[9]....
        /*0454*/ 	.word	0x00003b40


	//   ....[10]....
        /*0458*/ 	.word	0x00003d50


	//   ....[11]....
        /*045c*/ 	.word	0x00003e10


	//   ....[12]....
        /*0460*/ 	.word	0x00004670


	//   ....[13]....
        /*0464*/ 	.word	0x00004ba0


	//   ....[14]....
        /*0468*/ 	.word	0x00004bd0


	//   ....[15]....
        /*046c*/ 	.word	0x00004ea0


	//   ....[16]....
        /*0470*/ 	.word	0x00005070


	//   ....[17]....
        /*0474*/ 	.word	0x00005fb0


	//   ....[18]....
        /*0478*/ 	.word	0x00006060


	//   ....[19]....
        /*047c*/ 	.word	0x000060a0


	//   ....[20]....
        /*0480*/ 	.word	0x00006120


	//   ....[21]....
        /*0484*/ 	.word	0x00006140


	//   ....[22]....
        /*0488*/ 	.word	0x00007a80


	//   ....[23]....
        /*048c*/ 	.word	0x000080c0


	//   ....[24]....
        /*0490*/ 	.word	0x00008100


	//   ....[25]....
        /*0494*/ 	.word	0x00008120


	//   ....[26]....
        /*0498*/ 	.word	0x00008140


	//   ....[27]....
        /*049c*/ 	.word	0x000087f0


	//   ....[28]....
        /*04a0*/ 	.word	0x00008800


	//   ....[29]....
        /*04a4*/ 	.word	0x00008a30


	//   ....[30]....
        /*04a8*/ 	.word	0x00008a50


	//   ....[31]....
        /*04ac*/ 	.word	0x00009640


	//   ....[32]....
        /*04b0*/ 	.word	0x00009660


	//   ....[33]....
        /*04b4*/ 	.word	0x000098a0


	//   ....[34]....
        /*04b8*/ 	.word	0x000098c0


	//   ....[35]....
        /*04bc*/ 	.word	0x00009b70


	//   ....[36]....
        /*04c0*/ 	.word	0x00009d40


	//   ....[37]....
        /*04c4*/ 	.word	0x00009d70


	//   ....[38]....
        /*04c8*/ 	.word	0x00009da0


	//   ....[39]....
        /*04cc*/ 	.word	0x00009dd0


	//   ....[40]....
        /*04d0*/ 	.word	0x00009e00


	//   ....[41]....
        /*04d4*/ 	.word	0x00009e30


	//   ....[42]....
        /*04d8*/ 	.word	0x00009f80


	//   ....[43]....
        /*04dc*/ 	.word	0x00009fb0


	//   ....[44]....
        /*04e0*/ 	.word	0x00009fe0


	//   ....[45]....
        /*04e4*/ 	.word	0x0000a010


	//   ....[46]....
        /*04e8*/ 	.word	0x0000a040


	//   ....[47]....
        /*04ec*/ 	.word	0x0000a070


	//   ....[48]....
        /*04f0*/ 	.word	0x0000a100


	//   ....[49]....
        /*04f4*/ 	.word	0x0000a130


	//   ....[50]....
        /*04f8*/ 	.word	0x0000a1b0


	//   ....[51]....
        /*04fc*/ 	.word	0x0000b900


	//   ....[52]....
        /*0500*/ 	.word	0x0000b920


	//   ....[53]....
        /*0504*/ 	.word	0x0000b9b0


	//   ....[54]....
        /*0508*/ 	.word	0x0000b9d0


	//   ....[55]....
        /*050c*/ 	.word	0x0000ba50


	//   ....[56]....
        /*0510*/ 	.word	0x0000ba70


	//   ....[57]....
        /*0514*/ 	.word	0x0000ba80


	//   ....[58]....
        /*0518*/ 	.word	0x0000ba90


	//   ....[59]....
        /*051c*/ 	.word	0x0000c230


	//   ....[60]....
        /*0520*/ 	.word	0x0000c260


	//   ....[61]....
        /*0524*/ 	.word	0x0000c300


	//   ....[62]....
        /*0528*/ 	.word	0x0000c320


	//   ....[63]....
        /*052c*/ 	.word	0x0000c3a0


	//   ....[64]....
        /*0530*/ 	.word	0x0000c3c0


	//   ....[65]....
        /*0534*/ 	.word	0x0000c3d0


	//   ....[66]....
        /*0538*/ 	.word	0x0000c3e0


	//   ....[67]....
        /*053c*/ 	.word	0x0000c880


	//   ....[68]....
        /*0540*/ 	.word	0x0000c940


	//   ....[69]....
        /*0544*/ 	.word	0x0000ca90


	//   ....[70]....
        /*0548*/ 	.word	0x0000cad0


	//   ....[71]....
        /*054c*/ 	.word	0x0000cae0


	//   ....[72]....
        /*0550*/ 	.word	0x0000caf0


	//   ....[73]....
        /*0554*/ 	.word	0x0000cc40


	//   ....[74]....
        /*0558*/ 	.word	0x0000cd90


	//   ....[75]....
        /*055c*/ 	.word	0x0000d5a0


	//   ....[76]....
        /*0560*/ 	.word	0x0000d5c0


	//   ....[77]....
        /*0564*/ 	.word	0x0000d610


	//   ....[78]....
        /*0568*/ 	.word	0x0000d620


	//   ....[79]....
        /*056c*/ 	.word	0x0000d660


	//   ....[80]....
        /*0570*/ 	.word	0x0000d670


	//   ....[81]....
        /*0574*/ 	.word	0x0000d680


	//   ....[82]....
        /*0578*/ 	.word	0x0000d6c0


	//   ....[83]....
        /*057c*/ 	.word	0x0000d9e0


	//   ....[84]....
        /*0580*/ 	.word	0x0000da20


	//   ....[85]....
        /*0584*/ 	.word	0x0000da40


	//   ....[86]....
        /*0588*/ 	.word	0x0000da60


	//   ....[87]....
        /*058c*/ 	.word	0x0000da90


	//   ....[88]....
        /*0590*/ 	.word	0x0000dab0


	//   ....[89]....
        /*0594*/ 	.word	0x0000dbb0


	//   ....[90]....
        /*0598*/ 	.word	0x0000dd00


	//   ....[91]....
        /*059c*/ 	.word	0x0000e300


	//   ....[92]....
        /*05a0*/ 	.word	0x0000e330


	//   ....[93]....
        /*05a4*/ 	.word	0x0000e360


	//   ....[94]....
        /*05a8*/ 	.word	0x0000e390


	//   ....[95]....
        /*05ac*/ 	.word	0x0000e3c0


	//   ....[96]....
        /*05b0*/ 	.word	0x0000e3f0


	//   ....[97]....
        /*05b4*/ 	.word	0x0000e420


	//   ....[98]....
        /*05b8*/ 	.word	0x0000e450


	//   ....[99]....
        /*05bc*/ 	.word	0x0000e5d0


	//   ....[100]....
        /*05c0*/ 	.word	0x0000e600


	//   ....[101]....
        /*05c4*/ 	.word	0x0000e630


	//   ....[102]....
        /*05c8*/ 	.word	0x0000e660


	//   ....[103]....
        /*05cc*/ 	.word	0x0000e690


	//   ....[104]....
        /*05d0*/ 	.word	0x0000e6c0


	//   ....[105]....
        /*05d4*/ 	.word	0x0000e780


	//   ....[106]....
        /*05d8*/ 	.word	0x0000e7a0


	//   ....[107]....
        /*05dc*/ 	.word	0x0000e810


	//   ....[108]....
        /*05e0*/ 	.word	0x0000ec80


	//   ....[109]....
        /*05e4*/ 	.word	0x0000f200


	//   ....[110]....
        /*05e8*/ 	.word	0x0000f2f0


	//   ....[111]....
        /*05ec*/ 	.word	0x0000f390


	//   ....[112]....
        /*05f0*/ 	.word	0x0000f3f0


	//   ....[113]....
        /*05f4*/ 	.word	0x0000f4e0


	//   ....[114]....
        /*05f8*/ 	.word	0x0000f550


	//   ....[115]....
        /*05fc*/ 	.word	0x0000f640


	//   ....[116]....
        /*0600*/ 	.word	0x0000f6b0


	//   ....[117]....
        /*0604*/ 	.word	0x0000f790


	//   ....[118]....
        /*0608*/ 	.word	0x0000f840


	//   ....[119]....
        /*060c*/ 	.word	0x0000f8b0


	//   ....[120]....
        /*0610*/ 	.word	0x0000f910


	//   ....[121]....
        /*0614*/ 	.word	0x0000fa00


	//   ....[122]....
        /*0618*/ 	.word	0x0000fa60


	//   ....[123]....
        /*061c*/ 	.word	0x0000fb60


	//   ....[124]....
        /*0620*/ 	.word	0x0000fbc0


	//   ....[125]....
        /*0624*/ 	.word	0x0000fc60


	//   ....[126]....
        /*0628*/ 	.word	0x0000fde0


	//   ....[127]....
        /*062c*/ 	.word	0x0000fee0


	//   ....[128]....
        /*0630*/ 	.word	0x00010160


	//   ....[129]....
        /*0634*/ 	.word	0x000101b0


	//   ....[130]....
        /*0638*/ 	.word	0x00010380


	//   ....[131]....
        /*063c*/ 	.word	0x000103d0


	//   ....[132]....
        /*0640*/ 	.word	0x000105a0


	//   ....[133]....
        /*0644*/ 	.word	0x000105f0


	//   ....[134]....
        /*0648*/ 	.word	0x000106e0


	//   ....[135]....
        /*064c*/ 	.word	0x00010780


	//   ....[136]....
        /*0650*/ 	.word	0x000107e0


	//   ....[137]....
        /*0654*/ 	.word	0x00010890


	//   ....[138]....
        /*0658*/ 	.word	0x000108f0


	//   ....[139]....
        /*065c*/ 	.word	0x000109a0


	//   ....[140]....
        /*0660*/ 	.word	0x00010a00


	//   ....[141]....
        /*0664*/ 	.word	0x00010ab0


	//   ....[142]....
        /*0668*/ 	.word	0x00010ba0


	//   ....[143]....
        /*066c*/ 	.word	0x00010c70


	//   ....[144]....
        /*0670*/ 	.word	0x00010d90


	//   ....[145]....
        /*0674*/ 	.word	0x00010e90


	//   ....[146]....
        /*0678*/ 	.word	0x00010fc0


	//   ....[147]....
        /*067c*/ 	.word	0x000110a0


	//   ....[148]....
        /*0680*/ 	.word	0x000111a0


	//   ....[149]....
        /*0684*/ 	.word	0x00011280


	//   ....[150]....
        /*0688*/ 	.word	0x00011310


	//   ....[151]....
        /*068c*/ 	.word	0x000113b0


	//   ....[152]....
        /*0690*/ 	.word	0x000114d0


	//   ....[153]....
        /*0694*/ 	.word	0x00011540


	//   ....[154]....
        /*0698*/ 	.word	0x000115b0


	//   ....[155]....
        /*069c*/ 	.word	0x00011620


	//   ....[156]....
        /*06a0*/ 	.word	0x00011690


	//   ....[157]....
        /*06a4*/ 	.word	0x00011710


	//   ....[158]....
        /*06a8*/ 	.word	0x000117a0


	//   ....[159]....
        /*06ac*/ 	.word	0x00011830


	//   ....[160]....
        /*06b0*/ 	.word	0x000118a0


	//   ....[161]....
        /*06b4*/ 	.word	0x00011910


	//   ....[162]....
        /*06b8*/ 	.word	0x00011980


	//   ....[163]....
        /*06bc*/ 	.word	0x00011a00


	//   ....[164]....
        /*06c0*/ 	.word	0x00011a70


	//   ....[165]....
        /*06c4*/ 	.word	0x00011b10


	//   ....[166]....
        /*06c8*/ 	.word	0x00011ba0


	//   ....[167]....
        /*06cc*/ 	.word	0x00011cc0


	//----- nvinfo : EIATTR_REG_RECONFIG
	.align		4
.L_650:
        /*06d0*/ 	.byte	0x01, 0x54
	.zero		2


	//----- nvinfo : EIATTR_SYSCALL_OFFSETS
	.align		4
        /*06d4*/ 	.byte	0x04, 0x46
        /*06d6*/ 	.short	(.L_652 - .L_651)


	//   ....[0]....
.L_651:
        /*06d8*/ 	.word	0x00003290


	//   ....[1]....
        /*06dc*/ 	.word	0x0000ad60


	//   ....[2]....
        /*06e0*/ 	.word	0x0000aeb0


	//   ....[3]....
        /*06e4*/ 	.word	0x0000afa0


	//   ....[4]....
        /*06e8*/ 	.word	0x0000bed0


	//----- nvinfo : EIATTR_MBARRIER_INSTR_OFFSETS
	.align		4
.L_652:
        /*06ec*/ 	.byte	0x04, 0x39
        /*06ee*/ 	.short	(.L_654 - .L_653)


	//   ....[0]....
.L_653:
        /*06f0*/ 	.word	0x00000180
        /*06f4*/ 	.word	0x000000ff
        /*06f8*/ 	.word	0x00028c00
        /*06fc*/ 	.short	0x0100
        /*06fe*/ 	.byte	0x08
	.zero		1


	//   ....[1]....
        /*0700*/ 	.word	0x00000190
        /*0704*/ 	.word	0x000000ff
        /*0708*/ 	.word	0x00028c20
        /*070c*/ 	.short	0x0100
        /*070e*/ 	.byte	0x08
	.zero		1


	//   ....[2]....
        /*0710*/ 	.word	0x00000240
        /*0714*/ 	.word	0x000000ff
        /*0718*/ 	.word	0x00028c30
        /*071c*/ 	.short	0x0100
        /*071e*/ 	.byte	0x06
	.zero		1


	//   ....[3]....
        /*0720*/ 	.word	0x00000250
        /*0724*/ 	.word	0x000000ff
        /*0728*/ 	.word	0x00028c40
        /*072c*/ 	.short	0x0100
        /*072e*/ 	.byte	0x06
	.zero		1


	//   ....[4]....
        /*0730*/ 	.word	0x00000260
        /*0734*/ 	.word	0x000000ff
        /*0738*/ 	.word	0x00028c38
        /*073c*/ 	.short	0x0100
        /*073e*/ 	.byte	0x06
	.zero		1


	//   ....[5]....
        /*0740*/ 	.word	0x00000270
        /*0744*/ 	.word	0x000000ff
        /*0748*/ 	.word	0x00028c48
        /*074c*/ 	.short	0x0100
        /*074e*/ 	.byte	0x06
	.zero		1


	//   ....[6]....
        /*0750*/ 	.word	0x000003a0
        /*0754*/ 	.word	0x000000ff
        /*0758*/ 	.word	0x00028c50
        /*075c*/ 	.short	0x0100
        /*075e*/ 	.byte	0x08
	.zero		1


	//   ....[7]....
        /*0760*/ 	.word	0x000003b0
        /*0764*/ 	.word	0x000000ff
        /*0768*/ 	.word	0x00028c60
        /*076c*/ 	.short	0x0100
        /*076e*/ 	.byte	0x08
	.zero		1


	//   ....[8]....
        /*0770*/ 	.word	0x000003c0
        /*0774*/ 	.word	0x000000ff
        /*0778*/ 	.word	0x00028c58
        /*077c*/ 	.short	0x0100
        /*077e*/ 	.byte	0x08
	.zero		1


	//   ....[9]....
        /*0780*/ 	.word	0x000003d0
        /*0784*/ 	.word	0x000000ff
        /*0788*/ 	.word	0x00028c68
        /*078c*/ 	.short	0x0100
        /*078e*/ 	.byte	0x08
	.zero		1


	//   ....[10]....
        /*0790*/ 	.word	0x000004c0
        /*0794*/ 	.word	0x000000ff
        /*0798*/ 	.word	0x00028c70
        /*079c*/ 	.short	0x0100
        /*079e*/ 	.byte	0x06
	.zero		1


	//   ....[11]....
        /*07a0*/ 	.word	0x000004d0
        /*07a4*/ 	.word	0x000000ff
        /*07a8*/ 	.word	0x00028c80
        /*07ac*/ 	.short	0x0100
        /*07ae*/ 	.byte	0x06
	.zero		1


	//   ....[12]....
        /*07b0*/ 	.word	0x000004e0
        /*07b4*/ 	.word	0x000000ff
        /*07b8*/ 	.word	0x00028c78
        /*07bc*/ 	.short	0x0100
        /*07be*/ 	.byte	0x06
	.zero		1


	//   ....[13]....
        /*07c0*/ 	.word	0x000004f0
        /*07c4*/ 	.word	0x000000ff
        /*07c8*/ 	.word	0x00028c88
        /*07cc*/ 	.short	0x0100
        /*07ce*/ 	.byte	0x06
	.zero		1


	//   ....[14]....
        /*07d0*/ 	.word	0x00000620
        /*07d4*/ 	.word	0x000000ff
        /*07d8*/ 	.word	0x00028c90
        /*07dc*/ 	.short	0x0100
        /*07de*/ 	.byte	0x08
	.zero		1


	//   ....[15]....
        /*07e0*/ 	.word	0x00000630
        /*07e4*/ 	.word	0x000000ff
        /*07e8*/ 	.word	0x00028ca0
        /*07ec*/ 	.short	0x0100
        /*07ee*/ 	.byte	0x08
	.zero		1


	//   ....[16]....
        /*07f0*/ 	.word	0x00000640
        /*07f4*/ 	.word	0x000000ff
        /*07f8*/ 	.word	0x00028c98
        /*07fc*/ 	.short	0x0100
        /*07fe*/ 	.byte	0x08
	.zero		1


	//   ....[17]....
        /*0800*/ 	.word	0x00000650
        /*0804*/ 	.word	0x000000ff
        /*0808*/ 	.word	0x00028ca8
        /*080c*/ 	.short	0x0100
        /*080e*/ 	.byte	0x08
	.zero		1


	//   ....[18]....
        /*0810*/ 	.word	0x00000790
        /*0814*/ 	.word	0x000000ff
        /*0818*/ 	.word	0x00028cb0
        /*081c*/ 	.short	0x0100
        /*081e*/ 	.byte	0x08
	.zero		1


	//   ....[19]....
        /*0820*/ 	.word	0x000007a0
        /*0824*/ 	.word	0x000000ff
        /*0828*/ 	.word	0x00028cc0
        /*082c*/ 	.short	0x0100
        /*082e*/ 	.byte	0x08
	.zero		1


	//   ....[20]....
        /*0830*/ 	.word	0x000007b0
        /*0834*/ 	.word	0x000000ff
        /*0838*/ 	.word	0x00028cb8
        /*083c*/ 	.short	0x0100
        /*083e*/ 	.byte	0x08
	.zero		1


	//   ....[21]....
        /*0840*/ 	.word	0x000007c0
        /*0844*/ 	.word	0x000000ff
        /*0848*/ 	.word	0x00028cc8
        /*084c*/ 	.short	0x0100
        /*084e*/ 	.byte	0x08
	.zero		1


	//   ....[22]....
        /*0850*/ 	.word	0x000018d0
        /*0854*/ 	.word	0x000000ff
        /*0858*/ 	.word	0x00028c50
        /*085c*/ 	.short	0x010a
        /*085e*/ 	.byte	0x10
	.zero		1


	//   ....[23]....
        /*0860*/ 	.word	0x00001bb0
        /*0864*/ 	.word	0x000000ff
        /*0868*/ 	.word	0x00000000
        /*086c*/ 	.short	0x0101
        /*086e*/ 	.byte	0x06
	.zero		1


	//   ....[24]....
        /*0870*/ 	.word	0x00002510
        /*0874*/ 	.word	0x000000ff
        /*0878*/ 	.word	0x00028c50
        /*087c*/ 	.short	0x010a
        /*087e*/ 	.byte	0x15
	.zero		1


	//   ....[25]....
        /*0880*/ 	.word	0x00002550
        /*0884*/ 	.word	0x000000ff
        /*0888*/ 	.word	0x00028c50
        /*088c*/ 	.short	0x010a
        /*088e*/ 	.byte	0x15
	.zero		1


	//   ....[26]....
        /*0890*/ 	.word	0x00002780
        /*0894*/ 	.word	0x000000ff
        /*0898*/ 	.word	0x00000000
        /*089c*/ 	.short	0x0101
        /*089e*/ 	.byte	0x06
	.zero		1


	//   ....[27]....
        /*08a0*/ 	.word	0x00003310
        /*08a4*/ 	.word	0x000000ff
        /*08a8*/ 	.word	0x00028c00
        /*08ac*/ 	.short	0x010a
        /*08ae*/ 	.byte	0x29
	.zero		1


	//   ....[28]....
        /*08b0*/ 	.word	0x00003390
        /*08b4*/ 	.word	0x00000007
        /*08b8*/ 	.word	0x00028c30
        /*08bc*/ 	.short	0x010a
        /*08be*/ 	.byte	0x3f
	.zero		1


	//   ....[29]....
        /*08c0*/ 	.word	0x000033d0
        /*08c4*/ 	.word	0x00000007
        /*08c8*/ 	.word	0x00028c30
        /*08cc*/ 	.short	0x010a
        /*08ce*/ 	.byte	0x3f
	.zero		1


	//   ....[30]....
        /*08d0*/ 	.word	0x000037a0
        /*08d4*/ 	.word	0x000000ff
        /*08d8*/ 	.word	0x00000000
        /*08dc*/ 	.short	0x0101
        /*08de*/ 	.byte	0x06
	.zero		1


	//   ....[31]....
        /*08e0*/ 	.word	0x00004420
        /*08e4*/ 	.word	0x00000007
        /*08e8*/ 	.word	0x00028c50
        /*08ec*/ 	.short	0x010a
        /*08ee*/ 	.byte	0x3f
	.zero		1


	//   ....[32]....
        /*08f0*/ 	.word	0x00004470
        /*08f4*/ 	.word	0x00000007
        /*08f8*/ 	.word	0x00028c50
        /*08fc*/ 	.short	0x010a
        /*08fe*/ 	.byte	0x3f
	.zero		1


	//   ....[33]....
        /*0900*/ 	.word	0x00004700
        /*0904*/ 	.word	0x000000ff
        /*0908*/ 	.word	0x00000000
        /*090c*/ 	.short	0x0101
        /*090e*/ 	.byte	0x06
	.zero		1


	//   ....[34]....
        /*0910*/ 	.word	0x00004840
        /*0914*/ 	.word	0x000000ff
        /*0918*/ 	.word	0x00028c30
        /*091c*/ 	.short	0x010a
        /*091e*/ 	.byte	0x15
	.zero		1


	//   ....[35]....
        /*0920*/ 	.word	0x00004880
        /*0924*/ 	.word	0x000000ff
        /*0928*/ 	.word	0x00028c30
        /*092c*/ 	.short	0x010a
        /*092e*/ 	.byte	0x15
	.zero		1


	//   ....[36]....
        /*0930*/ 	.word	0x00004ac0
        /*0934*/ 	.word	0x000000ff
        /*0938*/ 	.word	0x00000000
        /*093c*/ 	.short	0x0101
        /*093e*/ 	.byte	0x06
	.zero		1


	//   ....[37]....
        /*0940*/ 	.word	0x00005d70
        /*0944*/ 	.word	0x000000ff
        /*0948*/ 	.word	0x00028c50
        /*094c*/ 	.short	0x010a
        /*094e*/ 	.byte	0x15
	.zero		1


	//   ....[38]....
        /*0950*/ 	.word	0x00005db0
        /*0954*/ 	.word	0x000000ff
        /*0958*/ 	.word	0x00028c50
        /*095c*/ 	.short	0x010a
        /*095e*/ 	.byte	0x15
	.zero		1


	//   ....[39]....
        /*0960*/ 	.word	0x00006040
        /*0964*/ 	.word	0x000000ff
        /*0968*/ 	.word	0x00000000
        /*096c*/ 	.short	0x0101
        /*096e*/ 	.byte	0x15
	.zero		1


	//   ....[40]....
        /*0970*/ 	.word	0x000087e0
        /*0974*/ 	.word	0x000000ff
        /*0978*/ 	.word	0x00000000
        /*097c*/ 	.short	0x0101
        /*097e*/ 	.byte	0x04
	.zero		1


	//   ....[41]....
        /*0980*/ 	.word	0x0000b6b0
        /*0984*/ 	.word	0x0000001b
        /*0988*/ 	.word	0x00028c40
        /*098c*/ 	.short	0x010a
        /*098e*/ 	.byte	0x3f
	.zero		1


	//   ....[42]....
        /*0990*/ 	.word	0x0000bb90
        /*0994*/ 	.word	0x0000001b
        /*0998*/ 	.word	0x00028c30
        /*099c*/ 	.short	0x0107
        /*099e*/ 	.byte	0x3f
	.zero		1


	//   ....[43]....
        /*09a0*/ 	.word	0x0000bc70
        /*09a4*/ 	.word	0x0000001b
        /*09a8*/ 	.word	0x00028c30
        /*09ac*/ 	.short	0x0101
        /*09ae*/ 	.byte	0x3f
	.zero		1


	//   ....[44]....
        /*09b0*/ 	.word	0x0000c4e0
        /*09b4*/ 	.word	0x00000017
        /*09b8*/ 	.word	0x00028c00
        /*09bc*/ 	.short	0x0107
        /*09be*/ 	.byte	0x3f
	.zero		1


	//   ....[45]....
        /*09c0*/ 	.word	0x0000c5d0
        /*09c4*/ 	.word	0x00000017
        /*09c8*/ 	.word	0x00028c00
        /*09cc*/ 	.short	0x0101
        /*09ce*/ 	.byte	0x3f
	.zero		1


	//   ....[46]....
        /*09d0*/ 	.word	0x0000c5f0
        /*09d4*/ 	.word	0x00000017
        /*09d8*/ 	.word	0x00028c20
        /*09dc*/ 	.short	0x010a
        /*09de*/ 	.byte	0x3f
	.zero		1


	//   ....[47]....
        /*09e0*/ 	.word	0x0000c680
        /*09e4*/ 	.word	0x0000001b
        /*09e8*/ 	.word	0x00028c60
        /*09ec*/ 	.short	0x010a
        /*09ee*/ 	.byte	0x3f
	.zero		1


	//   ....[48]....
        /*09f0*/ 	.word	0x0000cfb0
        /*09f4*/ 	.word	0x0000001b
        /*09f8*/ 	.word	0x00028c50
        /*09fc*/ 	.short	0x0107
        /*09fe*/ 	.byte	0x3f
	.zero		1


	//   ....[49]....
        /*0a00*/ 	.word	0x0000d080
        /*0a04*/ 	.word	0x0000001b
        /*0a08*/ 	.word	0x00028c50
        /*0a0c*/ 	.short	0x0101
        /*0a0e*/ 	.byte	0x3f
	.zero		1


	//   ....[50]....
        /*0a10*/ 	.word	0x0000d400
        /*0a14*/ 	.word	0x00000006
        /*0a18*/ 	.word	0x00028c40
        /*0a1c*/ 	.short	0x010a
        /*0a1e*/ 	.byte	0x3f
	.zero		1


	//   ....[51]....
        /*0a20*/ 	.word	0x0000d740
        /*0a24*/ 	.word	0x00000006
        /*0a28*/ 	.word	0x00028c30
        /*0a2c*/ 	.short	0x0107
        /*0a2e*/ 	.byte	0x3f
	.zero		1


	//   ....[52]....
        /*0a30*/ 	.word	0x0000d800
        /*0a34*/ 	.word	0x00000006
        /*0a38*/ 	.word	0x00028c30
        /*0a3c*/ 	.short	0x0101
        /*0a3e*/ 	.byte	0x3f
	.zero		1


	//   ....[53]....
        /*0a40*/ 	.word	0x0000d830
        /*0a44*/ 	.word	0x00000006
        /*0a48*/ 	.word	0x00028c60
        /*0a4c*/ 	.short	0x010a
        /*0a4e*/ 	.byte	0x3f
	.zero		1


	//   ....[54]....
        /*0a50*/ 	.word	0x0000df00
        /*0a54*/ 	.word	0x00000006
        /*0a58*/ 	.word	0x00028c50
        /*0a5c*/ 	.short	0x0107
        /*0a5e*/ 	.byte	0x3f
	.zero		1


	//   ....[55]....
        /*0a60*/ 	.word	0x0000dfc0
        /*0a64*/ 	.word	0x00000006
        /*0a68*/ 	.word	0x00028c50
        /*0a6c*/ 	.short	0x0101
        /*0a6e*/ 	.byte	0x3f
	.zero		1


	//   ....[56]....
        /*0a70*/ 	.word	0x0000ec00
        /*0a74*/ 	.word	0x00000005
        /*0a78*/ 	.word	0x00028c20
        /*0a7c*/ 	.short	0x010a
        /*0a7e*/ 	.byte	0x3f
	.zero		1


	//   ....[57]....
        /*0a80*/ 	.word	0x0000ed80
        /*0a84*/ 	.word	0x00000003
        /*0a88*/ 	.word	0x00028c40
        /*0a8c*/ 	.short	0x010a
        /*0a8e*/ 	.byte	0x3f
	.zero		1


	//   ....[58]....
        /*0a90*/ 	.word	0x0000ee20
        /*0a94*/ 	.word	0x00000005
        /*0a98*/ 	.word	0x00028c40
        /*0a9c*/ 	.short	0x010a
        /*0a9e*/ 	.byte	0x3f
	.zero		1


	//   ....[59]....
        /*0aa0*/ 	.word	0x0000ee60
        /*0aa4*/ 	.word	0x00000003
        /*0aa8*/ 	.word	0x00028c60
        /*0aac*/ 	.short	0x010a
        /*0aae*/ 	.byte	0x3f
	.zero		1


	//   ....[60]....
        /*0ab0*/ 	.word	0x0000eea0
        /*0ab4*/ 	.word	0x00000005
        /*0ab8*/ 	.word	0x00028c60
        /*0abc*/ 	.short	0x010a
        /*0abe*/ 	.byte	0x3f
	.zero		1


	//   ....[61]....
        /*0ac0*/ 	.word	0x0000ef10
        /*0ac4*/ 	.word	0x00000003
        /*0ac8*/ 	.word	0x00028c50
        /*0acc*/ 	.short	0x010a
        /*0ace*/ 	.byte	0x3f
	.zero		1


	//   ....[62]....
        /*0ad0*/ 	.word	0x0000ef70
        /*0ad4*/ 	.word	0x00000004
        /*0ad8*/ 	.word	0x00028c50
        /*0adc*/ 	.short	0x010a
        /*0ade*/ 	.byte	0x3f
	.zero		1


	//   ....[63]....
        /*0ae0*/ 	.word	0x0000efd0
        /*0ae4*/ 	.word	0x00000003
        /*0ae8*/ 	.word	0x00028c00
        /*0aec*/ 	.short	0x010a
        /*0aee*/ 	.byte	0x3f
	.zero		1


	//   ....[64]....
        /*0af0*/ 	.word	0x0000f020
        /*0af4*/ 	.word	0x00000007
        /*0af8*/ 	.word	0x00028c30
        /*0afc*/ 	.short	0x010a
        /*0afe*/ 	.byte	0x3f
	.zero		1


	//   ....[65]....
        /*0b00*/ 	.word	0x0000f070
        /*0b04*/ 	.word	0x00000007
        /*0b08*/ 	.word	0x00028c50
        /*0b0c*/ 	.short	0x010a
        /*0b0e*/ 	.byte	0x3f
	.zero		1


	//   ....[66]....
        /*0b10*/ 	.word	0x0000f0d0
        /*0b14*/ 	.word	0x00000004
        /*0b18*/ 	.word	0x00028c30
        /*0b1c*/ 	.short	0x010a
        /*0b1e*/ 	.byte	0x3f
	.zero		1


	//   ....[67]....
        /*0b20*/ 	.word	0x0000f130
        /*0b24*/ 	.word	0x00000008
        /*0b28*/ 	.word	0x00028c50
        /*0b2c*/ 	.short	0x010a
        /*0b2e*/ 	.byte	0x3f
	.zero		1


	//   ....[68]....
        /*0b30*/ 	.word	0x0000f240
        /*0b34*/ 	.word	0x0000001b
        /*0b38*/ 	.word	0x00028c40
        /*0b3c*/ 	.short	0x010a
        /*0b3e*/ 	.byte	0x3f
	.zero		1


	//   ....[69]....
        /*0b40*/ 	.word	0x0000fce0
        /*0b44*/ 	.word	0x00000017
        /*0b48*/ 	.word	0x00028c20
        /*0b4c*/ 	.short	0x010a
        /*0b4e*/ 	.byte	0x3f
	.zero		1


	//   ....[70]....
        /*0b50*/ 	.word	0x0000fd30
        /*0b54*/ 	.word	0x0000001b
        /*0b58*/ 	.word	0x00028c60
        /*0b5c*/ 	.short	0x010a
        /*0b5e*/ 	.byte	0x3f
	.zero		1


	//   ....[71]....
        /*0b60*/ 	.word	0x00010630
        /*0b64*/ 	.word	0x00000006
        /*0b68*/ 	.word	0x00028c40
        /*0b6c*/ 	.short	0x010a
        /*0b6e*/ 	.byte	0x3f
	.zero		1


	//   ....[72]....
        /*0b70*/ 	.word	0x00010af0
        /*0b74*/ 	.word	0x00000006
        /*0b78*/ 	.word	0x00028c60
        /*0b7c*/ 	.short	0x010a
        /*0b7e*/ 	.byte	0x3f
	.zero		1


	//   ....[73]....
        /*0b80*/ 	.word	0x00011be0
        /*0b84*/ 	.word	0x00000005
        /*0b88*/ 	.word	0x00028c20
        /*0b8c*/ 	.short	0x010a
        /*0b8e*/ 	.byte	0x3f
	.zero		1


	//   ....[74]....
        /*0b90*/ 	.word	0x00011d80
        /*0b94*/ 	.word	0x00000003
        /*0b98*/ 	.word	0x00028c40
        /*0b9c*/ 	.short	0x010a
        /*0b9e*/ 	.byte	0x3f
	.zero		1


	//   ....[75]....
        /*0ba0*/ 	.word	0x00011dd0
        /*0ba4*/ 	.word	0x00000005
        /*0ba8*/ 	.word	0x00028c40
        /*0bac*/ 	.short	0x010a
        /*0bae*/ 	.byte	0x3f
	.zero		1


	//   ....[76]....
        /*0bb0*/ 	.word	0x00011e20
        /*0bb4*/ 	.word	0x00000003
        /*0bb8*/ 	.word	0x00028c60
        /*0bbc*/ 	.short	0x010a
        /*0bbe*/ 	.byte	0x3f
	.zero		1


	//----- nvinfo : EIATTR_NUM_MBARRIERS
	.align		4
.L_654:
        /*0bc0*/ 	.byte	0x03, 0x38
        /*0bc2*/ 	.short	0x0016


	//----- nvinfo : EIATTR_EXIT_INSTR_OFFSETS
	.align		4
        /*0bc4*/ 	.byte	0x04, 0x1c
        /*0bc6*/ 	.short	(.L_656 - .L_655)


	//   ....[0]....
.L_655:
        /*0bc8*/ 	.word	0x00000980


	//   ....[1]....
        /*0bcc*/ 	.word	0x00009b20


	//   ....[2]....
        /*0bd0*/ 	.word	0x0000eef0


	//----- nvinfo : EIATTR_MAX_THREADS
	.align		4
.L_656:
        /*0bd4*/ 	.byte	0x04, 0x05
        /*0bd6*/ 	.short	(.L_658 - .L_657)
.L_657:
        /*0bd8*/ 	.word	0x00000180
        /*0bdc*/ 	.word	0x00000001
        /*0be0*/ 	.word	0x00000001


	//----- nvinfo : EIATTR_CRS_STACK_SIZE
	.align		4
.L_658:
        /*0be4*/ 	.byte	0x04, 0x1e
        /*0be6*/ 	.short	(.L_660 - .L_659)
.L_659:
        /*0be8*/ 	.word	0x00000000


	//----- nvinfo : EIATTR_CBANK_PARAM_SIZE
	.align		4
.L_660:
        /*0bec*/ 	.byte	0x03, 0x19
        /*0bee*/ 	.short	0x0af0


	//----- nvinfo : EIATTR_PARAM_CBANK
	.align		4
        /*0bf0*/ 	.byte	0x04, 0x0a
        /*0bf2*/ 	.short	(.L_662 - .L_661)
	.align		4
.L_661:
        /*0bf4*/ 	.word	index@(.nv.constant0._ZN7cutlass13device_kernelIN5flash11enable_sm90INS1_16FlashAttnFwdSm90INS1_25CollectiveMainloopFwdSm90ILi2EN4cute5tupleIJNS5_1CILi1EEES8_S8_EEENS6_IJNS7_ILi64EEESA_SA_EEELi512ENS_10bfloat16_tEfNS_4arch4Sm90ELb0ELb0ELb0ELb1ELb1ELb0ELb0ELb0ELb0ELb1ELb0ELb0EEENS1_21CollectiveEpilogueFwdINS6_IJSA_NS7_ILi512EEESA_EEES9_SC_SE_Li256ELb1ELb1ELb0ELb0EEENS1_36VarlenDynamicPersistentTileSchedulerILi64ELi64ELi256ELi128ELb0ELb1ELb1ELb0ELb1ELb1EEEEEEEEEvNT_6ParamsE)
        /*0bf8*/ 	.short	0x0210
        /*0bfa*/ 	.short	0x0af0


	//----- nvinfo : EIATTR_SW_WAR
	.align		4
.L_662:
        /*0bfc*/ 	.byte	0x04, 0x36
        /*0bfe*/ 	.short	(.L_664 - .L_663)
.L_663:
        /*0c00*/ 	.word	0x00000008
.L_664:


//--------------------- .nv.info._ZN7cutlass13device_kernelIN5flash11enable_sm90INS1_16FlashAttnFwdSm90INS1_25CollectiveMainloopFwdSm90ILi2EN4cute5tupleIJNS5_1CILi1EEES8_S8_EEENS6_IJNS7_ILi64EEESA_SA_EEELi512ENS_10bfloat16_tEfNS_4arch4Sm90ELb0ELb0ELb0ELb1ELb1ELb1ELb0ELb0ELb0ELb1ELb0ELb0EEENS1_21CollectiveEpilogueFwdINS6_IJSA_NS7_ILi512EEESA_EEES9_SC_SE_Li256ELb1ELb1ELb0ELb0EEENS1_36VarlenDynamicPersistentTileSchedulerILi64ELi64ELi256ELi128ELb0ELb1ELb1ELb0ELb1ELb1EEEEEEEEEvNT_6ParamsE --------------------------
	.section	.nv.info._ZN7cutlass13device_kernelIN5flash11enable_sm90INS1_16FlashAttnFwdSm90INS1_25CollectiveMainloopFwdSm90ILi2EN4cute5tupleIJNS5_1CILi1EEES8_S8_EEENS6_IJNS7_ILi64EEESA_SA_EEELi512ENS_10bfloat16_tEfNS_4arch4Sm90ELb0ELb0ELb0ELb1ELb1ELb1ELb0ELb0ELb0ELb1ELb0ELb0EEENS1_21CollectiveEpilogueFwdINS6_IJSA_NS7_ILi512EEESA_EEES9_SC_SE_Li256ELb1ELb1ELb0ELb0EEENS1_36VarlenDynamicPersistentTileSchedulerILi64ELi64ELi256ELi128ELb0ELb1ELb1ELb0ELb1ELb1EEEEEEEEEvNT_6ParamsE,"",@"SHT_CUDA_INFO"
	.sectionflags	@""
	.align	4


	//----- nvinfo : EIATTR_CUDA_API_VERSION
	.align		4
        /*0000*/ 	.byte	0x04, 0x37
        /*0002*/ 	.short	(.L_666 - .L_665)
.L_665:
        /*0004*/ 	.word	0x00000082


	//----- nvinfo : EIATTR_KPARAM_INFO
	.align		4
.L_666:
        /*0008*/ 	.byte	0x04, 0x17
        /*000a*/ 	.short	(.L_668 - .L_667)
.L_667:
        /*000c*/ 	.word	0x00000000
        /*0010*/ 	.short	0x0000
        /*0012*/ 	.short	0x0070
        /*0014*/ 	.byte	0x00, 0xf0, 0x01, 0x2a


	//----- nvinfo : EIATTR_SPARSE_MMA_MASK
	.align		4
.L_668:
        /*0018*/ 	.byte	0x03, 0x50
        /*001a*/ 	.short	0x0000


	//----- nvinfo : EIATTR_MAXREG_COUNT
	.align		4
        /*001c*/ 	.byte	0x03, 0x1b
        /*001e*/ 	.short	0x00a8


	//----- nvinfo : EIATTR_NUM_BARRIERS
	.align		4
        /*0020*/ 	.byte	0x02, 0x4c
        /*0022*/ 	.byte	0x10
	.zero		1


	//----- nvinfo : EIATTR_EXTERNS
	.align		4
        /*0024*/ 	.byte	0x04, 0x0f
        /*0026*/ 	.short	(.L_670 - .L_669)


	//   ....[0]....
	.align		4
.L_669:
        /*0028*/ 	.word	index@(__assertfail)


	//----- nvinfo : EIATTR_ANNOTATIONS
	.align		4
.L_670:
        /*002c*/ 	.byte	0x04, 0x55
        /*002e*/ 	.short	(.L_672 - .L_671)


	//   ....[0]....
.L_671:
        /* <DEDUP_REMOVED lines=47> */


	//----- nvinfo : EIATTR_MERCURY_ISA_VERSION
	.align		4
.L_672:
        /*0310*/ 	.byte	0x03, 0x5f
        /*0312*/ 	.short	0x0101


	//----- nvinfo : EIATTR_UNUSED_LOAD_BYTE_OFFSET
	.align		4
        /*0314*/ 	.byte	0x04, 0x44
        /*0316*/ 	.short	(.L_674 - .L_673)


	//   ....[0]....
.L_673:
        /*0318*/ 	.word	0x00000a20
        /*031c*/ 	.word	0x0000fff0


	//   ....[1]....
        /*0320*/ 	.word	0x0000cb80
        /*0324*/ 	.word	0x0000fff0


	//----- nvinfo : EIATTR_INT_WARP_WIDE_INSTR_OFFSETS
	.align		4
.L_674:
        /*0328*/ 	.byte	0x04, 0x31
        /*032a*/ 	.short	(.L_676 - .L_675)


	//   ....[0]....
.L_675:
        /*032c*/ 	.word	0x00000130


	//   ....[1]....
        /*0330*/ 	.word	0x00000170


	//   ....[2]....
        /*0334*/ 	.word	0x00000240


	//   ....[3]....
        /*0338*/ 	.word	0x000129b0


	//   ....[4]....
        /*033c*/ 	.word	0x00012a40


	//   ....[5]....
        /*0340*/ 	.word	0x00016020


	//   ....[6]....
        /*0344*/ 	.word	0x000160b0


	//----- nvinfo : EIATTR_COOP_GROUP_MASK_REGIDS
	.align		4
.L_676:
        /*0348*/ 	.byte	0x04, 0x29
        /*034a*/ 	.short	(.L_678 - .L_677)


	//   ....[0]....
.L_677:
        /*034c*/ 	.word	0xffffffff


	//   ....[1]....
        /*0350*/ 	.word	0xffffffff


	//   ....[2]....
        /*0354*/ 	.word	0xffffffff


	//   ....[3]....
        /*0358*/ 	.word	0xffffffff


	//   ....[4]....
        /*035c*/ 	.word	0xffffffff


	//   ....[5]....
        /*0360*/ 	.word	0xffffffff


	//   ....[6]....
        /*0364*/ 	.word	0xffffffff


	//   ....[7]....
        /*0368*/ 	.word	0xffffffff


	//   ....[8]....
        /*036c*/ 	.word	0xffffffff


	//   ....[9]....
        /*0370*/ 	.word	0xffffffff


	//   ....[10]....
        /*0374*/ 	.word	0xffffffff


	//   ....[11]....
        /*0378*/ 	.word	0xffffffff


	//   ....[12]....
        /*037c*/ 	.word	0xffffffff


	//   ....[13]....
        /*0380*/ 	.word	0xffffffff


	//   ....[14]....
        /*0384*/ 	.word	0xffffffff


	//   ....[15]....
        /*0388*/ 	.word	0xffffffff


	//   ....[16]....
        /*038c*/ 	.word	0xffffffff


	//   ....[17]....
        /*0390*/ 	.word	0xffffffff


	//   ....[18]....
        /*0394*/ 	.word	0xffffffff


	//   ....[19]....
        /*0398*/ 	.word	0xffffffff


	//   ....[20]....
        /*039c*/ 	.word	0xffffffff


	//   ....[21]....
        /*03a0*/ 	.word	0xffffffff


	//   ....[22]....
        /*03a4*/ 	.word	0xffffffff


	//   ....[23]....
        /*03a8*/ 	.word	0xffffffff


	//   ....[24]....
        /*03ac*/ 	.word	0xffffffff


	//   ....[25]....
        /*03b0*/ 	.word	0xffffffff


	//   ....[26]....
        /*03b4*/ 	.word	0xffffffff


	//   ....[27]....
        /*03b8*/ 	.word	0xffffffff


	//   ....[28]....
        /*03bc*/ 	.word	0xffffffff


	//   ....[29]....
        /*03c0*/ 	.word	0xffffffff


	//   ....[30]....
        /*03c4*/ 	.word	0xffffffff


	//   ....[31]....
        /*03c8*/ 	.word	0xffffffff


	//   ....[32]....
        /*03cc*/ 	.word	0xffffffff


	//   ....[33]....
        /*03d0*/ 	.word	0xffffffff


	//   ....[34]....
        /*03d4*/ 	.word	0xffffffff


	//   ....[35]....
        /*03d8*/ 	.word	0xffffffff


	//   ....[36]....
        /*03dc*/ 	.word	0xffffffff


	//   ....[37]....
        /*03e0*/ 	.word	0xffffffff


	//   ....[38]....
        /*03e4*/ 	.word	0xffffffff


	//   ....[39]....
        /*03e8*/ 	.word	0xffffffff


	//   ....[40]....
        /*03ec*/ 	.word	0xffffffff


	//   ....[41]....
        /*03f0*/ 	.word	0xffffffff


	//   ....[42]....
        /*03f4*/ 	.word	0xffffffff


	//   ....[43]....
        /*03f8*/ 	.word	0xffffffff


	//   ....[44]....
        /*03fc*/ 	.word	0xffffffff


	//   ....[45]....
        /*0400*/ 	.word	0xffffffff


	//   ....[46]....
        /*0404*/ 	.word	0xffffffff


	//   ....[47]....
        /*0408*/ 	.word	0xffffffff


	//   ....[48]....
        /*040c*/ 	.word	0xffffffff


	//   ....[49]....
        /*0410*/ 	.word	0xffffffff


	//   ....[50]....
        /*0414*/ 	.word	0xffffffff


	//   ....[51]....
        /*0418*/ 	.word	0xffffffff


	//   ....[52]....
        /*041c*/ 	.word	0xffffffff


	//   ....[53]....
        /*0420*/ 	.word	0xffffffff


	//   ....[54]....
        /*0424*/ 	.word	0xffffffff


	//   ....[55]....
        /*0428*/ 	.word	0xffffffff


	//   ....[56]....
        /*042c*/ 	.word	0xffffffff


	//   ....[57]....
        /*0430*/ 	.word	0xffffffff


	//   ....[58]....
        /*0434*/ 	.word	0xffffffff


	//   ....[59]....
        /*0438*/ 	.word	0xffffffff


	//   ....[60]....
        /*043c*/ 	.word	0xffffffff


	//   ....[61]....
        /*0440*/ 	.word	0xffffffff


	//   ....[62]....
        /*0444*/ 	.word	0xffffffff


	//   ....[63]....
        /*0448*/ 	.word	0xffffffff


	//   ....[64]....
        /*044c*/ 	.word	0xffffffff


	//   ....[65]....
        /*0450*/ 	.word	0xffffffff


	//   ....[66]....
        /*0454*/ 	.word	0xffffffff


	//   ....[67]....
        /*0458*/ 	.word	0xffffffff


	//   ....[68]....
        /*045c*/ 	.word	0xffffffff


	//   ....[69]....
        /*0460*/ 	.word	0xffffffff


	//   ....[70]....
        /*0464*/ 	.word	0xffffffff


	//   ....[71]....
        /*0468*/ 	.word	0xffffffff


	//   ....[72]....
        /*046c*/ 	.word	0xffffffff


	//   ....[73]....
        /*0470*/ 	.word	0xffffffff


	//   ....[74]....
        /*0474*/ 	.word	0xffffffff


	//   ....[75]....
        /*0478*/ 	.word	0xffffffff


	//   ....[76]....
        /*047c*/ 	.word	0xffffffff


	//   ....[77]....
        /*0480*/ 	.word	0xffffffff


	//   ....[78]....
        /*0484*/ 	.word	0xffffffff


	//   ....[79]....
        /*0488*/ 	.word	0xffffffff


	//   ....[80]....
        /*048c*/ 	.word	0xffffffff


	//   ....[81]....
        /*0490*/ 	.word	0xffffffff


	//   ....[82]....
        /*0494*/ 	.word	0xffffffff


	//   ....[83]....
        /*0498*/ 	.word	0xffffffff


	//   ....[84]....
        /*049c*/ 	.word	0xffffffff


	//   ....[85]....
        /*04a0*/ 	.word	0xffffffff


	//   ....[86]....
        /*04a4*/ 	.word	0xffffffff


	//   ....[87]....
        /*04a8*/ 	.word	0xffffffff


	//   ....[88]....
        /*04ac*/ 	.word	0xffffffff


	//   ....[89]....
        /*04b0*/ 	.word	0xffffffff


	//   ....[90]....
        /*04b4*/ 	.word	0xffffffff


	//   ....[91]....
        /*04b8*/ 	.word	0xffffffff


	//   ....[92]....
        /*04bc*/ 	.word	0xffffffff


	//   ....[93]....
        /*04c0*/ 	.word	0xffffffff


	//   ....[94]....
        /*04c4*/ 	.word	0xffffffff


	//   ....[95]....
        /*04c8*/ 	.word	0xffffffff


	//   ....[96]....
        /*04cc*/ 	.word	0xffffffff


	//   ....[97]....
        /*04d0*/ 	.word	0xffffffff


	//   ....[98]....
        /*04d4*/ 	.word	0xffffffff


	//   ....[99]....
        /*04d8*/ 	.word	0xffffffff


	//   ....[100]....
        /*04dc*/ 	.word	0xffffffff


	//   ....[101]....
        /*04e0*/ 	.word	0xffffffff


	//   ....[102]....
        /*04e4*/ 	.word	0xffffffff


	//   ....[103]....
        /*04e8*/ 	.word	0xffffffff


	//   ....[104]....
        /*04ec*/ 	.word	0xffffffff


	//   ....[105]....
        /*04f0*/ 	.word	0xffffffff


	//   ....[106]....
        /*04f4*/ 	.word	0xffffffff


	//   ....[107]....
        /*04f8*/ 	.word	0xffffffff


	//   ....[108]....
        /*04fc*/ 	.word	0xffffffff


	//   ....[109]....
        /*0500*/ 	.word	0xffffffff


	//   ....[110]....
        /*0504*/ 	.word	0xffffffff


	//   ....[111]....
        /*0508*/ 	.word	0xffffffff


	//   ....[112]....
        /*050c*/ 	.word	0xffffffff


	//   ....[113]....
        /*0510*/ 	.word	0xffffffff


	//   ....[114]....
        /*0514*/ 	.word	0xffffffff


	//   ....[115]....
        /*0518*/ 	.word	0xffffffff


	//   ....[116]....
        /*051c*/ 	.word	0xffffffff


	//   ....[117]....
        /*0520*/ 	.word	0xffffffff


	//   ....[118]....
        /*0524*/ 	.word	0xffffffff


	//   ....[119]....
        /*0528*/ 	.word	0xffffffff


	//   ....[120]....
        /*052c*/ 	.word	0xffffffff


	//   ....[121]....
        /*0530*/ 	.word	0xffffffff


	//   ....[122]....
        /*0534*/ 	.word	0xffffffff


	//   ....[123]....
        /*0538*/ 	.word	0xffffffff


	//   ....[124]....
        /*053c*/ 	.word	0xffffffff


	//   ....[125]....
        /*0540*/ 	.word	0xffffffff


	//   ....[126]....
        /*0544*/ 	.word	0xffffffff


	//   ....[127]....
        /*0548*/ 	.word	0x0500000f


	//   ....[128]....
        /*054c*/ 	.word	0x0500000f


	//   ....[129]....
        /*0550*/ 	.word	0x0500000f


	//   ....[130]....
        /*0554*/ 	.word	0x0500000f


	//   ....[131]....
        /*0558*/ 	.word	0x0500000f


	//   ....[132]....
        /*055c*/ 	.word	0x0500000f


	//   ....[133]....
        /*0560*/ 	.word	0x0500000f


	//   ....[134]....
        /*0564*/ 	.word	0x0500000f


	//   ....[135]....
        /*0568*/ 	.word	0x0500000f


	//   ....[136]....
        /*056c*/ 	.word	0x0500000f


	//   ....[137]....
        /*0570*/ 	.word	0x0500000f


	//   ....[138]....
        /*0574*/ 	.word	0x0500000f


	//   ....[139]....
        /*0578*/ 	.word	0x0500000f


	//   ....[140]....
        /*057c*/ 	.word	0x0500000f


	//   ....[141]....
        /*0580*/ 	.word	0x0500000f


	//   ....[142]....
        /*0584*/ 	.word	0x0500000f


	//   ....[143]....
        /*0588*/ 	.word	0x0500000f


	//   ....[144]....
        /*058c*/ 	.word	0x0500000f


	//   ....[145]....
        /*0590*/ 	.word	0x0500000f


	//   ....[146]....
        /*0594*/ 	.word	0x0500000f


	//   ....[147]....
        /*0598*/ 	.word	0x0500000f


	//   ....[148]....
        /*059c*/ 	.word	0x0500000f


	//   ....[149]....
        /*05a0*/ 	.word	0x0500000f


	//   ....[150]....
        /*05a4*/ 	.word	0x0500000f


	//   ....[151]....
        /*05a8*/ 	.word	0x0500000f


	//   ....[152]....
        /*05ac*/ 	.word	0x0500000f


	//   ....[153]....
        /*05b0*/ 	.word	0x0500000f


	//   ....[154]....
        /*05b4*/ 	.word	0x0500000f


	//   ....[155]....
        /*05b8*/ 	.word	0x0500000f


	//   ....[156]....
        /*05bc*/ 	.word	0x0500000f


	//   ....[157]....
        /*05c0*/ 	.word	0x0500000f


	//   ....[158]....
        /*05c4*/ 	.word	0x0500000f


	//   ....[159]....
        /*05c8*/ 	.word	0x0500000f


	//   ....[160]....
        /*05cc*/ 	.word	0x0500000f


	//   ....[161]....
        /*05d0*/ 	.word	0x0500000f


	//   ....[162]....
        /*05d4*/ 	.word	0x0500000f


	//   ....[163]....
        /*05d8*/ 	.word	0x0500000f


	//   ....[164]....
        /*05dc*/ 	.word	0x0500000f


	//   ....[165]....
        /*05e0*/ 	.word	0x0500000f


	//   ....[166]....
        /*05e4*/ 	.word	0x0500000f


	//   ....[167]....
        /*05e8*/ 	.word	0x0500000f


	//   ....[168]....
        /*05ec*/ 	.word	0x0500000f


	//   ....[169]....
        /*05f0*/ 	.word	0x0500000f


	//   ....[170]....
        /*05f4*/ 	.word	0x0500000f


	//   ....[171]....
        /*05f8*/ 	.word	0x0500000f


	//   ....[172]....
        /*05fc*/ 	.word	0x0500000f


	//   ....[173]....
        /*0600*/ 	.word	0x0500000f


	//   ....[174]....
        /*0604*/ 	.word	0x0500000f


	//   ....[175]....
        /*0608*/ 	.word	0x0500000f


	//   ....[176]....
        /*060c*/ 	.word	0x0500000f


	//   ....[177]....
        /*0610*/ 	.word	0x0500000f


	//   ....[178]....
        /*0614*/ 	.word	0x0500000f


	//   ....[179]....
        /*0618*/ 	.word	0x0500000f


	//   ....[180]....
        /*061c*/ 	.word	0x0500000f


	//   ....[181]....
        /*0620*/ 	.word	0x0500000f


	//   ....[182]....
        /*0624*/ 	.word	0x0500000f


	//   ....[183]....
        /*0628*/ 	.word	0x0500000f


	//   ....[184]....
        /*062c*/ 	.word	0x0500000f


	//   ....[185]....
        /*0630*/ 	.word	0x0500000f


	//   ....[186]....
        /*0634*/ 	.word	0x0500000f


	//   ....[187]....
        /*0638*/ 	.word	0x0500000f


	//   ....[188]....
        /*063c*/ 	.word	0x0500000f


	//   ....[189]....
        /*0640*/ 	.word	0x0500000f


	//   ....[190]....
        /*0644*/ 	.word	0x0500000f


	//   ....[191]....
        /*0648*/ 	.word	0x0500000f


	//   ....[192]....
        /*064c*/ 	.word	0x0500000f


	//   ....[193]....
        /*0650*/ 	.word	0x0500000f


	//   ....[194]....
        /*0654*/ 	.word	0x0500000f


	//   ....[195]....
        /*0658*/ 	.word	0x0500000f


	//   ....[196]....
        /*065c*/ 	.word	0x0500000f


	//   ....[197]....
        /*0660*/ 	.word	0x0500000f


	//   ....[198]....
        /*0664*/ 	.word	0x0500000f


	//   ....[199]....
        /*0668*/ 	.word	0x0500000f


	//   ....[200]....
        /*066c*/ 	.word	0x0500000f


	//----- nvinfo : EIATTR_COOP_GROUP_INSTR_OFFSETS
	.align		4
.L_678:
        /*0670*/ 	.byte	0x04, 0x28
        /*0672*/ 	.short	(.L_680 - .L_679)


	//   ....[0]....
.L_679:
        /*0674*/ 	.word	0x00000060


	//   ....[1]....
        /*0678*/ 	.word	0x00000140


	//   ....[2]....
        /*067c*/ 	.word	0x00000180


	//   ....[3]....
        /*0680*/ 	.word	0x00000370


	//   ....[4]....
        /*0684*/ 	.word	0x000004d0


	//   ....[5]....
        /*0688*/ 	.word	0x000005f0


	//   ....[6]....
        /*068c*/ 	.word	0x00000750


	//   ....[7]....
        /*0690*/ 	.word	0x00002a20


	//   ....[8]....
        /*0694*/ 	.word	0x00002a30


	//   ....[9]....
        /*0698*/ 	.word	0x000034e0


	//   ....[10]....
        /*069c*/ 	.word	0x000034f0


	//   ....[11]....
        /*06a0*/ 	.word	0x00003ee0


	//   ....[12]....
        /*06a4*/ 	.word	0x00003ef0


	//   ....[13]....
        /*06a8*/ 	.word	0x000042d0


	//   ....[14]....
        /*06ac*/ 	.word	0x000042e0


	//   ....[15]....
        /*06b0*/ 	.word	0x00004fe0


	//   ....[16]....
        /*06b4*/ 	.word	0x00006ac0


	//   ....[17]....
        /*06b8*/ 	.word	0x00007080


	//   ....[18]....
        /*06bc*/ 	.word	0x00007090


	//   ....[19]....
        /*06c0*/ 	.word	0x000070a0


	//   ....[20]....
        /*06c4*/ 	.word	0x000070b0


	//   ....[21]....
        /*06c8*/ 	.word	0x00008080


	//   ....[22]....
        /*06cc*/ 	.word	0x00008090


	//   ....[23]....
        /*06d0*/ 	.word	0x000080a0


	//   ....[24]....
        /*06d4*/ 	.word	0x000080b0


	//   ....[25]....
        /*06d8*/ 	.word	0x00009890


	//   ....[26]....
        /*06dc*/ 	.word	0x00009970


	//   ....[27]....
        /*06e0*/ 	.word	0x00009b10


	//   ....[28]....
        /*06e4*/ 	.word	0x00009be0


	//   ....[29]....
        /*06e8*/ 	.word	0x0000a510


	//   ....[30]....
        /*06ec*/ 	.word	0x0000aad0


	//   ....[31]....
        /*06f0*/ 	.word	0x0000aaf0


	//   ....[32]....
        /*06f4*/ 	.word	0x0000b0c0


	//   ....[33]....
        /*06f8*/ 	.word	0x0000b290


	//   ....[34]....
        /*06fc*/ 	.word	0x0000bfb0


	//   ....[35]....
        /*0700*/ 	.word	0x0000c090


	//   ....[36]....
        /*0704*/ 	.word	0x0000c0a0


	//   ....[37]....
        /*0708*/ 	.word	0x0000c0d0


	//   ....[38]....
        /*070c*/ 	.word	0x0000c0e0


	//   ....[39]....
        /*0710*/ 	.word	0x0000dc70


	//   ....[40]....
        /*0714*/ 	.word	0x0000e150


	//   ....[41]....
        /*0718*/ 	.word	0x0000e170


	//   ....[42]....
        /*071c*/ 	.word	0x0000e1a0


	//   ....[43]....
        /*0720*/ 	.word	0x0000e1b0


	//   ....[44]....
        /*0724*/ 	.word	0x0000e900


	//   ....[45]....
        /*0728*/ 	.word	0x0000e940


	//   ....[46]....
        /*072c*/ 	.word	0x0000ebe0


	//   ....[47]....
        /*0730*/ 	.word	0x0000ec00


	//   ....[48]....
        /*0734*/ 	.word	0x0000f8b0


	//   ....[49]....
        /*0738*/ 	.word	0x0000f8f0


	//   ....[50]....
        /*073c*/ 	.word	0x0000fb90


	//   ....[51]....
        /*0740*/ 	.word	0x0000fbb0


	//   ....[52]....
        /*0744*/ 	.word	0x0000fe60


	//   ....[53]....
        /*0748*/ 	.word	0x00010010


	//   ....[54]....
        /*074c*/ 	.word	0x00010040


	//   ....[55]....
        /*0750*/ 	.word	0x00010070


	//   ....[56]....
        /*0754*/ 	.word	0x000100a0


	//   ....[57]....
        /*0758*/ 	.word	0x000100d0


	//   ....[58]....
        /*075c*/ 	.word	0x00010100


	//   ....[59]....
        /*0760*/ 	.word	0x00010270


	//   ....[60]....
        /*0764*/ 	.word	0x000102a0


	//   ....[61]....
        /*0768*/ 	.word	0x000102d0


	//   ....[62]....
        /*076c*/ 	.word	0x00010300


	//   ....[63]....
        /*0770*/ 	.word	0x00010330


	//   ....[64]....
        /*0774*/ 	.word	0x00010360


	//   ....[65]....
        /*0778*/ 	.word	0x000103f0


	//   ....[66]....
        /*077c*/ 	.word	0x00010420


	//   ....[67]....
        /*0780*/ 	.word	0x000104a0


	//   ....[68]....
        /*0784*/ 	.word	0x00010fd0


	//   ....[69]....
        /*0788*/ 	.word	0x000137e0


	//   ....[70]....
        /*078c*/ 	.word	0x00013800


	//   ....[71]....
        /*0790*/ 	.word	0x00013890


	//   ....[72]....
        /*0794*/ 	.word	0x000138b0


	//   ....[73]....
        /*0798*/ 	.word	0x00013930


	//   ....[74]....
        /*079c*/ 	.word	0x00013950


	//   ....[75]....
        /*07a0*/ 	.word	0x00013960


	//   ....[76]....
        /*07a4*/ 	.word	0x00013970


	//   ....[77]....
        /*07a8*/ 	.word	0x00014190


	//   ....[78]....
        /*07ac*/ 	.word	0x000141c0


	//   ....[79]....
        /*07b0*/ 	.word	0x00014260


	//   ....[80]....
        /*07b4*/ 	.word	0x00014280


	//   ....[81]....
        /*07b8*/ 	.word	0x00014300


	//   ....[82]....
        /*07bc*/ 	.word	0x00014320


	//   ....[83]....
        /*07c0*/ 	.word	0x00014330


	//   ....[84]....
        /*07c4*/ 	.word	0x000143a0


	//   ....[85]....
        /*07c8*/ 	.word	0x000147f0


	//   ....[86]....
        /*07cc*/ 	.word	0x000148b0


	//   ....[87]....
        /*07d0*/ 	.word	0x00014a00


	//   ....[88]....
        /*07d4*/ 	.word	0x00014a40


	//   ....[89]....
        /*07d8*/ 	.word	0x00014a50


	//   ....[90]....
        /*07dc*/ 	.word	0x00014a60


	//   ....[91]....
        /*07e0*/ 	.word	0x00014bb0


	//   ....[92]....
        /*07e4*/ 	.word	0x00014d00


	//   ....[93]....
        /*07e8*/ 	.word	0x00015530


	//   ....[94]....
        /*07ec*/ 	.word	0x00015550


	//   ....[95]....
        /*07f0*/ 	.word	0x000155a0


	//   ....[96]....
        /*07f4*/ 	.word	0x000155b0


	//   ....[97]....
        /*07f8*/ 	.word	0x000155f0


	//   ....[98]....
        /*07fc*/ 	.word	0x00015600


	//   ....[99]....
        /*0800*/ 	.word	0x00015610


	//   ....[100]....
        /*0804*/ 	.word	0x00015650


	//   ....[101]....
        /*0808*/ 	.word	0x00015970


	//   ....[102]....
        /*080c*/ 	.word	0x000159b0


	//   ....[103]....
        /*0810*/ 	.word	0x000159d0


	//   ....[104]....
        /*0814*/ 	.word	0x000159f0


	//   ....[105]....
        /*0818*/ 	.word	0x00015a20


	//   ....[106]....
        /*081c*/ 	.word	0x00015a40


	//   ....[107]....
        /*0820*/ 	.word	0x00015b40


	//   ....[108]....
        /*0824*/ 	.word	0x00015c90


	//   ....[109]....
        /*0828*/ 	.word	0x00016280


	//   ....[110]....
        /*082c*/ 	.word	0x000162b0


	//   ....[111]....
        /*0830*/ 	.word	0x000162f0


	//   ....[112]....
        /*0834*/ 	.word	0x00016320


	//   ....[113]....
        /*0838*/ 	.word	0x00016350


	//   ....[114]....
        /*083c*/ 	.word	0x00016380


	//   ....[115]....
        /*0840*/ 	.word	0x000163b0


	//   ....[116]....
        /*0844*/ 	.word	0x000163e0


	//   ....[117]....
        /*0848*/ 	.word	0x00016560


	//   ....[118]....
        /*084c*/ 	.word	0x00016590


	//   ....[119]....
        /*0850*/ 	.word	0x000165c0


	//   ....[120]....
        /*0854*/ 	.word	0x000165f0


	//   ....[121]....
        /*0858*/ 	.word	0x00016620


	//   ....[122]....
        /*085c*/ 	.word	0x00016650


	//   ....[123]....
        /*0860*/ 	.word	0x00016710


	//   ....[124]....
        /*0864*/ 	.word	0x00016730


	//   ....[125]....
        /*0868*/ 	.word	0x000167a0


	//   ....[126]....
        /*086c*/ 	.word	0x00016c10


	//   ....[127]....
        /*0870*/ 	.word	0x00016f20


	//   ....[128]....
        /*0874*/ 	.word	0x00016fb0


	//   ....[129]....
        /*0878*/ 	.word	0x00017090


	//   ....[130]....
        /*087c*/ 	.word	0x00017120


	//   ....[131]....
        /*0880*/ 	.word	0x00017200


	//   ....[132]....
        /*0884*/ 	.word	0x00017290


	//   ....[133]....
        /*0888*/ 	.word	0x00017410


	//   ....[134]....
        /*088c*/ 	.word	0x000174a0


	//   ....[135]....
        /*0890*/ 	.word	0x000174f0


	//   ....[136]....
        /*0894*/ 	.word	0x00017540


	//   ....[137]....
        /*0898*/ 	.word	0x00017620


	//   ....[138]....
        /*089c*/ 	.word	0x000176b0


	//   ....[139]....
        /*08a0*/ 	.word	0x00017700


	//   ....[140]....
        /*08a4*/ 	.word	0x00017750


	//   ....[141]....
        /*08a8*/ 	.word	0x000179a0


	//   ....[142]....
        /*08ac*/ 	.word	0x00017c80


	//   ....[143]....
        /*08b0*/ 	.word	0x00017d70


	//   ....[144]....
        /*08b4*/ 	.word	0x00017e10


	//   ....[145]....
        /*08b8*/ 	.word	0x00017e70


	//   ....[146]....
        /*08bc*/ 	.word	0x00017f60


	//   ....[147]....
        /*08c0*/ 	.word	0x00017fd0


	//   ....[148]....
        /*08c4*/ 	.word	0x000180c0


	//   ....[149]....
        /*08c8*/ 	.word	0x00018130


	//   ....[150]....
        /*08cc*/ 	.word	0x000181d0


	//   ....[151]....
        /*08d0*/ 	.word	0x000182c0


	//   ....[152]....
        /*08d4*/ 	.word	0x00018330


	//   ....[153]....
        /*08d8*/ 	.word	0x00018390


	//   ....[154]....
        /*08dc*/ 	.word	0x00018480


	//   ....[155]....
        /*08e0*/ 	.word	0x000184e0


	//   ....[156]....
        /*08e4*/ 	.word	0x000185e0


	//   ....[157]....
        /*08e8*/ 	.word	0x00018640


	//   ....[158]....
        /*08ec*/ 	.word	0x00018720


	//   ....[159]....
        /*08f0*/ 	.word	0x00018860


	//   ....[160]....
        /*08f4*/ 	.word	0x00018950


	//   ....[161]....
        /*08f8*/ 	.word	0x00018be0


	//   ....[162]....
        /*08fc*/ 	.word	0x00018c30


	//   ....[163]....
        /*0900*/ 	.word	0x00018e00


	//   ....[164]....
        /*0904*/ 	.word	0x00018e50


	//   ....[165]....
        /*0908*/ 	.word	0x00019020


	//   ....[166]....
        /*090c*/ 	.word	0x00019070


	//   ....[167]....
        /*0910*/ 	.word	0x00019160


	//   ....[168]....
        /*0914*/ 	.word	0x00019200


	//   ....[169]....
        /*0918*/ 	.word	0x00019260


	//   ....[170]....
        /*091c*/ 	.word	0x00019310


	//   ....[171]....
        /*0920*/ 	.word	0x00019370


	//   ....[172]....
        /*0924*/ 	.word	0x00019420


	//   ....[173]....
        /*0928*/ 	.word	0x00019480


	//   ....[174]....
        /*092c*/ 	.word	0x00019530


	//   ....[175]....
        /*0930*/ 	.word	0x00019620


	//   ....[176]....
        /*0934*/ 	.word	0x00019700


	//   ....[177]....
        /*0938*/ 	.word	0x00019810


	//   ....[178]....
        /*093c*/ 	.word	0x00019910


	//   ....[179]....
        /*0940*/ 	.word	0x00019a40


	//   ....[180]....
        /*0944*/ 	.word	0x00019b20


	//   ....[181]....
        /*0948*/ 	.word	0x00019c20


	//   ....[182]....
        /*094c*/ 	.word	0x00019d00


	//   ....[183]....
        /*0950*/ 	.word	0x00019d90


	//   ....[184]....
        /*0954*/ 	.word	0x00019e30


	//   ....[185]....
        /*0958*/ 	.word	0x00019f50


	//   ....[186]....
        /*095c*/ 	.word	0x00019fc0


	//   ....[187]....
        /*0960*/ 	.word	0x0001a030


	//   ....[188]....
        /*0964*/ 	.word	0x0001a0a0


	//   ....[189]....
        /*0968*/ 	.word	0x0001a110


	//   ....[190]....
        /*096c*/ 	.word	0x0001a190


	//   ....[191]....
        /*0970*/ 	.word	0x0001a220


	//   ....[192]....
        /*0974*/ 	.word	0x0001a2b0


	//   ....[193]....
        /*0978*/ 	.word	0x0001a320


	//   ....[194]....
        /*097c*/ 	.word	0x0001a390


	//   ....[195]....
        /*0980*/ 	.word	0x0001a400


	//   ....[196]....
        /*0984*/ 	.word	0x0001a480


	//   ....[197]....
        /*0988*/ 	.word	0x0001a4f0


	//   ....[198]....
        /*098c*/ 	.word	0x0001a590


	//   ....[199]....
        /*0990*/ 	.word	0x0001a620


	//   ....[200]....
        /*0994*/ 	.word	0x0001a740


	//----- nvinfo : EIATTR_REG_RECONFIG
	.align		4
.L_680:
        /*0998*/ 	.byte	0x01, 0x54
	.zero		2


	//----- nvinfo : EIATTR_SYSCALL_OFFSETS
	.align		4
        /*099c*/ 	.byte	0x04, 0x46
        /*099e*/ 	.short	(.L_682 - .L_681)


	//   ....[0]....
.L_681:
        /*09a0*/ 	.word	0x00001ca0


	//   ....[1]....
        /*09a4*/ 	.word	0x00001df0


	//   ....[2]....
        /*09a8*/ 	.word	0x00006c60


	//   ....[3]....
        /*09ac*/ 	.word	0x00006ff0


	//   ....[4]....
        /*09b0*/ 	.word	0x00012ba0


	//   ....[5]....
        /*09b4*/ 	.word	0x00012cf0


	//   ....[6]....
        /*09b8*/ 	.word	0x00012de0


	//   ....[7]....
        /*09bc*/ 	.word	0x00013dd0


	//----- nvinfo : EIATTR_MBARRIER_INSTR_OFFSETS
	.align		4
.L_682:
        /*09c0*/ 	.byte	0x04, 0x39
        /*09c2*/ 	.short	(.L_684 - .L_683)


	//   ....[0]....
.L_683:
        /*09c4*/ 	.word	0x00000260
        /*09c8*/ 	.word	0x000000ff
        /*09cc*/ 	.word	0x00028c00
        /*09d0*/ 	.short	0x0100
        /*09d2*/ 	.byte	0x08
	.zero		1


	//   ....[1]....
        /*09d4*/ 	.word	0x00000270
        /*09d8*/ 	.word	0x000000ff
        /*09dc*/ 	.word	0x00028c20
        /*09e0*/ 	.short	0x0100
        /*09e2*/ 	.byte	0x08
	.zero		1


	//   ....[2]....
        /*09e4*/ 	.word	0x00000320
        /*09e8*/ 	.word	0x000000ff
        /*09ec*/ 	.word	0x00028c30
        /*09f0*/ 	.short	0x0100
        /*09f2*/ 	.byte	0x06
	.zero		1


	//   ....[3]....
        /*09f4*/ 	.word	0x00000330
        /*09f8*/ 	.word	0x000000ff
        /*09fc*/ 	.word	0x00028c40
        /*0a00*/ 	.short	0x0100
        /*0a02*/ 	.byte	0x06
	.zero		1


	//   ....[4]....
        /*0a04*/ 	.word	0x00000340
        /*0a08*/ 	.word	0x000000ff
        /*0a0c*/ 	.word	0x00028c38
        /*0a10*/ 	.short	0x0100
        /*0a12*/ 	.byte	0x06
	.zero		1


	//   ....[5]....
        /*0a14*/ 	.word	0x00000350
        /*0a18*/ 	.word	0x000000ff
        /*0a1c*/ 	.word	0x00028c48
        /*0a20*/ 	.short	0x0100
        /*0a22*/ 	.byte	0x06
	.zero		1


	//   ....[6]....
        /*0a24*/ 	.word	0x00000480
        /*0a28*/ 	.word	0x000000ff
        /*0a2c*/ 	.word	0x00028c50
        /*0a30*/ 	.short	0x0100
        /*0a32*/ 	.byte	0x08
	.zero		1


	//   ....[7]....
        /*0a34*/ 	.word	0x00000490
        /*0a38*/ 	.word	0x000000ff
        /*0a3c*/ 	.word	0x00028c60
        /*0a40*/ 	.short	0x0100
        /*0a42*/ 	.byte	0x08
	.zero		1


	//   ....[8]....
        /*0a44*/ 	.word	0x000004a0
        /*0a48*/ 	.word	0x000000ff
        /*0a4c*/ 	.word	0x00028c58
        /*0a50*/ 	.short	0x0100
        /*0a52*/ 	.byte	0x08
	.zero		1


	//   ....[9]....
        /*0a54*/ 	.word	0x000004b0
        /*0a58*/ 	.word	0x000000ff
        /*0a5c*/ 	.word	0x00028c68
        /*0a60*/ 	.short	0x0100
        /*0a62*/ 	.byte	0x08
	.zero		1


	//   ....[10]....
        /*0a64*/ 	.word	0x000005a0
        /*0a68*/ 	.word	0x000000ff
        /*0a6c*/ 	.word	0x00028c70
        /*0a70*/ 	.short	0x0100
        /*0a72*/ 	.byte	0x06
	.zero		1


	//   ....[11]....
        /*0a74*/ 	.word	0x000005b0
        /*0a78*/ 	.word	0x000000ff
        /*0a7c*/ 	.word	0x00028c80
        /*0a80*/ 	.short	0x0100
        /*0a82*/ 	.byte	0x06
	.zero		1


	//   ....[12]....
        /*0a84*/ 	.word	0x000005c0
        /*0a88*/ 	.word	0x000000ff
        /*0a8c*/ 	.word	0x00028c78
        /*0a90*/ 	.short	0x0100
        /*0a92*/ 	.byte	0x06
	.zero		1


	//   ....[13]....
        /*0a94*/ 	.word	0x000005d0
        /*0a98*/ 	.word	0x000000ff
        /*0a9c*/ 	.word	0x00028c88
        /*0aa0*/ 	.short	0x0100
        /*0aa2*/ 	.byte	0x06
	.zero		1


	//   ....[14]....
        /*0aa4*/ 	.word	0x00000700
        /*0aa8*/ 	.word	0x000000ff
        /*0aac*/ 	.word	0x00028c90
        /*0ab0*/ 	.short	0x0100
        /*0ab2*/ 	.byte	0x08
	.zero		1


	//   ....[15]....
        /*0ab4*/ 	.word	0x00000710
        /*0ab8*/ 	.word	0x000000ff
        /*0abc*/ 	.word	0x00028ca0
        /*0ac0*/ 	.short	0x0100
        /*0ac2*/ 	.byte	0x08
	.zero		1


	//   ....[16]....
        /*0ac4*/ 	.word	0x00000720
        /*0ac8*/ 	.word	0x000000ff
        /*0acc*/ 	.word	0x00028c98
        /*0ad0*/ 	.short	0x0100
        /*0ad2*/ 	.byte	0x08
	.zero		1


	//   ....[17]....
        /*0ad4*/ 	.word	0x00000730
        /*0ad8*/ 	.word	0x000000ff
        /*0adc*/ 	.word	0x00028ca8
        /*0ae0*/ 	.short	0x0100
        /*0ae2*/ 	.byte	0x08
	.zero		1


	//   ....[18]....
        /*0ae4*/ 	.word	0x00000860
        /*0ae8*/ 	.word	0x000000ff
        /*0aec*/ 	.word	0x00028cb0
        /*0af0*/ 	.short	0x0100
        /*0af2*/ 	.byte	0x08
	.zero		1


	//   ....[19]....
        /*0af4*/ 	.word	0x00000870
        /*0af8*/ 	.word	0x000000ff
        /*0afc*/ 	.word	0x00028cc0
        /*0b00*/ 	.short	0x0100
        /*0b02*/ 	.byte	0x08
	.zero		1


	//   ....[20]....
        /*0b04*/ 	.word	0x00000880
        /*0b08*/ 	.word	0x000000ff
        /*0b0c*/ 	.word	0x00028cb8
        /*0b10*/ 	.short	0x0100
        /*0b12*/ 	.byte	0x08
	.zero		1


	//   ....[21]....
        /*0b14*/ 	.word	0x00000890
        /*0b18*/ 	.word	0x000000ff
        /*0b1c*/ 	.word	0x00028cc8
        /*0b20*/ 	.short	0x0100
        /*0b22*/ 	.byte	0x08
	.zero		1


	//   ....[22]....
        /*0b24*/ 	.word	0x000029d0
        /*0b28*/ 	.word	0x00000040
        /*0b2c*/ 	.word	0x00028c90
        /*0b30*/ 	.short	0x010a
        /*0b32*/ 	.byte	0x3f
	.zero		1


	//   ....[23]....
        /*0b34*/ 	.word	0x00003490
        /*0b38*/ 	.word	0x00000040
        /*0b3c*/ 	.word	0x00028c90
        /*0b40*/ 	.short	0x010a
        /*0b42*/ 	.byte	0x3f
	.zero		1


	//   ....[24]....
        /*0b44*/ 	.word	0x00003d30
        /*0b48*/ 	.word	0x00000040
        /*0b4c*/ 	.word	0x00028c90
        /*0b50*/ 	.short	0x010a
        /*0b52*/ 	.byte	0x3f
	.zero		1


	//   ....[25]....
        /*0b54*/ 	.word	0x00004110
        /*0b58*/ 	.word	0x00000004
        /*0b5c*/ 	.word	0x00000000
        /*0b60*/ 	.short	0x0101
        /*0b62*/ 	.byte	0x3f
	.zero		1


	//   ....[26]....
        /*0b64*/ 	.word	0x00004150
        /*0b68*/ 	.word	0x00000040
        /*0b6c*/ 	.word	0x00028cb0
        /*0b70*/ 	.short	0x010a
        /*0b72*/ 	.byte	0x3f
	.zero		1


	//   ....[27]....
        /*0b74*/ 	.word	0x00004980
        /*0b78*/ 	.word	0x00000040
        /*0b7c*/ 	.word	0x00000000
        /*0b80*/ 	.short	0x0101
        /*0b82*/ 	.byte	0x3f
	.zero		1


	//   ....[28]....
        /*0b84*/ 	.word	0x000050d0
        /*0b88*/ 	.word	0x00000003
        /*0b8c*/ 	.word	0x00028c50
        /*0b90*/ 	.short	0x010a
        /*0b92*/ 	.byte	0x3f
	.zero		1


	//   ....[29]....
        /*0b94*/ 	.word	0x00005480
        /*0b98*/ 	.word	0x0000000a
        /*0b9c*/ 	.word	0x00000000
        /*0ba0*/ 	.short	0x0101
        /*0ba2*/ 	.byte	0x3f
	.zero		1


	//   ....[30]....
        /*0ba4*/ 	.word	0x00005db0
        /*0ba8*/ 	.word	0x00000003
        /*0bac*/ 	.word	0x00028c50
        /*0bb0*/ 	.short	0x010a
        /*0bb2*/ 	.byte	0x3f
	.zero		1


	//   ....[31]....
        /*0bb4*/ 	.word	0x00005e00
        /*0bb8*/ 	.word	0x00000003
        /*0bbc*/ 	.word	0x00028c50
        /*0bc0*/ 	.short	0x010a
        /*0bc2*/ 	.byte	0x3f
	.zero		1


	//   ....[32]....
        /*0bc4*/ 	.word	0x00006110
        /*0bc8*/ 	.word	0x0000000a
        /*0bcc*/ 	.word	0x00000000
        /*0bd0*/ 	.short	0x0101
        /*0bd2*/ 	.byte	0x3f
	.zero		1


	//   ....[33]....
        /*0bd4*/ 	.word	0x00006d00
        /*0bd8*/ 	.word	0x00000002
        /*0bdc*/ 	.word	0x00028c00
        /*0be0*/ 	.short	0x010a
        /*0be2*/ 	.byte	0x3f
	.zero		1


	//   ....[34]....
        /*0be4*/ 	.word	0x00006d50
        /*0be8*/ 	.word	0x00000002
        /*0bec*/ 	.word	0x00028c00
        /*0bf0*/ 	.short	0x010a
        /*0bf2*/ 	.byte	0x3f
	.zero		1


	//   ....[35]....
        /*0bf4*/ 	.word	0x00007310
        /*0bf8*/ 	.word	0x00000002
        /*0bfc*/ 	.word	0x00028c00
        /*0c00*/ 	.short	0x010a
        /*0c02*/ 	.byte	0x3f
	.zero		1


	//   ....[36]....
        /*0c04*/ 	.word	0x00008280
        /*0c08*/ 	.word	0x00000002
        /*0c0c*/ 	.word	0x00028c00
        /*0c10*/ 	.short	0x010a
        /*0c12*/ 	.byte	0x3f
	.zero		1


	//   ....[37]....
        /*0c14*/ 	.word	0x000090e0
        /*0c18*/ 	.word	0x0000000e
        /*0c1c*/ 	.word	0x00028c30
        /*0c20*/ 	.short	0x010a
        /*0c22*/ 	.byte	0x3f
	.zero		1


	//   ....[38]....
        /*0c24*/ 	.word	0x00009190
        /*0c28*/ 	.word	0x0000000e
        /*0c2c*/ 	.word	0x00028c30
        /*0c30*/ 	.short	0x010a
        /*0c32*/ 	.byte	0x3f
	.zero		1


	//   ....[39]....
        /*0c34*/ 	.word	0x00009e40
        /*0c38*/ 	.word	0x0000000a
        /*0c3c*/ 	.word	0x00000000
        /*0c40*/ 	.short	0x0101
        /*0c42*/ 	.byte	0x3f
	.zero		1


	//   ....[40]....
        /*0c44*/ 	.word	0x0000a220
        /*0c48*/ 	.word	0x0000000e
        /*0c4c*/ 	.word	0x00028c50
        /*0c50*/ 	.short	0x010a
        /*0c52*/ 	.byte	0x3f
	.zero		1


	//   ....[41]....
        /*0c54*/ 	.word	0x0000a2b0
        /*0c58*/ 	.word	0x0000000e
        /*0c5c*/ 	.word	0x00028c50
        /*0c60*/ 	.short	0x010a
        /*0c62*/ 	.byte	0x3f
	.zero		1


	//   ....[42]....
        /*0c64*/ 	.word	0x0000a590
        /*0c68*/ 	.word	0x0000000e
        /*0c6c*/ 	.word	0x00000000
        /*0c70*/ 	.short	0x0101
        /*0c72*/ 	.byte	0x3f
	.zero		1


	//   ....[43]....
        /*0c74*/ 	.word	0x0000a6b0
        /*0c78*/ 	.word	0x00000015
        /*0c7c*/ 	.word	0x00028c30
        /*0c80*/ 	.short	0x010a
        /*0c82*/ 	.byte	0x3f
	.zero		1


	//   ....[44]....
        /*0c84*/ 	.word	0x0000a760
        /*0c88*/ 	.word	0x00000015
        /*0c8c*/ 	.word	0x00028c30
        /*0c90*/ 	.short	0x010a
        /*0c92*/ 	.byte	0x3f
	.zero		1


	//   ....[45]....
        /*0c94*/ 	.word	0x0000acb0
        /*0c98*/ 	.word	0x00000014
        /*0c9c*/ 	.word	0x00000000
        /*0ca0*/ 	.short	0x0101
        /*0ca2*/ 	.byte	0x3f
	.zero		1


	//   ....[46]....
        /*0ca4*/ 	.word	0x0000bce0
        /*0ca8*/ 	.word	0x00000015
        /*0cac*/ 	.word	0x00028c50
        /*0cb0*/ 	.short	0x010a
        /*0cb2*/ 	.byte	0x3f
	.zero		1


	//   ....[47]....
        /*0cb4*/ 	.word	0x0000bd30
        /*0cb8*/ 	.word	0x00000015
        /*0cbc*/ 	.word	0x00028c50
        /*0cc0*/ 	.short	0x010a
        /*0cc2*/ 	.byte	0x3f
	.zero		1


	//   ....[48]....
        /*0cc4*/ 	.word	0x0000c040
        /*0cc8*/ 	.word	0x00000015
        /*0ccc*/ 	.word	0x00000000
        /*0cd0*/ 	.short	0x0101
        /*0cd2*/ 	.byte	0x3f
	.zero		1


	//   ....[49]....
        /*0cd4*/ 	.word	0x0000e8e0
        /*0cd8*/ 	.word	0x00000000
        /*0cdc*/ 	.word	0x00000000
        /*0ce0*/ 	.short	0x0101
        /*0ce2*/ 	.byte	0x3f
	.zero		1


	//   ....[50]....
        /*0ce4*/ 	.word	0x000110b0
        /*0ce8*/ 	.word	0x00000017
        /*0cec*/ 	.word	0x00028c20
        /*0cf0*/ 	.short	0x010a
        /*0cf2*/ 	.byte	0x3f
	.zero		1


	//   ....[51]....
        /*0cf4*/ 	.word	0x00011140
        /*0cf8*/ 	.word	0x00000003
        /*0cfc*/ 	.word	0x00028ca0
        /*0d00*/ 	.short	0x010a
        /*0d02*/ 	.byte	0x3f
	.zero		1


	//   ....[52]....
        /*0d04*/ 	.word	0x00011390
        /*0d08*/ 	.word	0x00000003
        /*0d0c*/ 	.word	0x00028cc0
        /*0d10*/ 	.short	0x010a
        /*0d12*/ 	.byte	0x3f
	.zero		1


	//   ....[53]....
        /*0d14*/ 	.word	0x00011d60
        /*0d18*/ 	.word	0x00000006
        /*0d1c*/ 	.word	0x00028ca0
        /*0d20*/ 	.short	0x010a
        /*0d22*/ 	.byte	0x3f
	.zero		1


	//   ....[54]....
        /*0d24*/ 	.word	0x00011fa0
        /*0d28*/ 	.word	0x00000006
        /*0d2c*/ 	.word	0x00028cc0
        /*0d30*/ 	.short	0x010a
        /*0d32*/ 	.byte	0x3f
	.zero		1


	//   ....[55]....
        /*0d34*/ 	.word	0x00013570
        /*0d38*/ 	.word	0x0000001b
        /*0d3c*/ 	.word	0x00028c40
        /*0d40*/ 	.short	0x010a
        /*0d42*/ 	.byte	0x3f
	.zero		1


	//   ....[56]....
        /*0d44*/ 	.word	0x00013a70
        /*0d48*/ 	.word	0x0000001b
        /*0d4c*/ 	.word	0x00028c30
        /*0d50*/ 	.short	0x0107
        /*0d52*/ 	.byte	0x3f
	.zero		1


	//   ....[57]....
        /*0d54*/ 	.word	0x00013b40
        /*0d58*/ 	.word	0x0000001b
        /*0d5c*/ 	.word	0x00028c30
        /*0d60*/ 	.short	0x0101
        /*0d62*/ 	.byte	0x3f
	.zero		1


	//   ....[58]....
        /*0d64*/ 	.word	0x00014440
        /*0d68*/ 	.word	0x00000017
        /*0d6c*/ 	.word	0x00028c00
        /*0d70*/ 	.short	0x0107
        /*0d72*/ 	.byte	0x3f
	.zero		1


	//   ....[59]....
        /*0d74*/ 	.word	0x00014530
        /*0d78*/ 	.word	0x00000017
        /*0d7c*/ 	.word	0x00028c00
        /*0d80*/ 	.short	0x0101
        /*0d82*/ 	.byte	0x3f
	.zero		1


	//   ....[60]....
        /*0d84*/ 	.word	0x00014550
        /*0d88*/ 	.word	0x00000017
        /*0d8c*/ 	.word	0x00028c20
        /*0d90*/ 	.short	0x010a
        /*0d92*/ 	.byte	0x3f
	.zero		1


	//   ....[61]....
        /*0d94*/ 	.word	0x000145e0
        /*0d98*/ 	.word	0x0000001b
        /*0d9c*/ 	.word	0x00028c60
        /*0da0*/ 	.short	0x010a
        /*0da2*/ 	.byte	0x3f
	.zero		1


	//   ....[62]....
        /*0da4*/ 	.word	0x00014f20
        /*0da8*/ 	.word	0x0000001b
        /*0dac*/ 	.word	0x00028c50
        /*0db0*/ 	.short	0x0107
        /*0db2*/ 	.byte	0x3f
	.zero		1


	//   ....[63]....
        /*0db4*/ 	.word	0x00014ff0
        /*0db8*/ 	.word	0x0000001b
        /*0dbc*/ 	.word	0x00028c50
        /*0dc0*/ 	.short	0x0101
        /*0dc2*/ 	.byte	0x3f
	.zero		1


	//   ....[64]....
        /*0dc4*/ 	.word	0x00015390
        /*0dc8*/ 	.word	0x00000006
        /*0dcc*/ 	.word	0x00028c40
        /*0dd0*/ 	.short	0x010a
        /*0dd2*/ 	.byte	0x3f
	.zero		1


	//   ....[65]....
        /*0dd4*/ 	.word	0x000156d0
        /*0dd8*/ 	.word	0x00000006
        /*0ddc*/ 	.word	0x00028c30
        /*0de0*/ 	.short	0x0107
        /*0de2*/ 	.byte	0x3f
	.zero		1


	//   ....[66]....
        /*0de4*/ 	.word	0x00015790
        /*0de8*/ 	.word	0x00000006
        /*0dec*/ 	.word	0x00028c30
        /*0df0*/ 	.short	0x0101
        /*0df2*/ 	.byte	0x3f
	.zero		1


	//   ....[67]....
        /*0df4*/ 	.word	0x000157c0
        /*0df8*/ 	.word	0x00000006
        /*0dfc*/ 	.word	0x00028c60
        /*0e00*/ 	.short	0x010a
        /*0e02*/ 	.byte	0x3f
	.zero		1


	//   ....[68]....
        /*0e04*/ 	.word	0x00015e90
        /*0e08*/ 	.word	0x00000006
        /*0e0c*/ 	.word	0x00028c50
        /*0e10*/ 	.short	0x0107
        /*0e12*/ 	.byte	0x3f
	.zero		1


	//   ....[69]....
        /*0e14*/ 	.word	0x00015f50
        /*0e18*/ 	.word	0x00000006
        /*0e1c*/ 	.word	0x00028c50
        /*0e20*/ 	.short	0x0101
        /*0e22*/ 	.byte	0x3f
	.zero		1


	//   ....[70]....
        /*0e24*/ 	.word	0x00016b90
        /*0e28*/ 	.word	0x00000004
        /*0e2c*/ 	.word	0x00028c20
        /*0e30*/ 	.short	0x010a
        /*0e32*/ 	.byte	0x3f
	.zero		1


	//   ....[71]....
        /*0e34*/ 	.word	0x00016cf0
        /*0e38*/ 	.word	0x00000005
        /*0e3c*/ 	.word	0x00028c40
        /*0e40*/ 	.short	0x010a
        /*0e42*/ 	.byte	0x3f
	.zero		1


	//   ....[72]....
        /*0e44*/ 	.word	0x00016d90
        /*0e48*/ 	.word	0x00000019
        /*0e4c*/ 	.word	0x00028c40
        /*0e50*/ 	.short	0x010a
        /*0e52*/ 	.byte	0x3f
	.zero		1


	//   ....[73]....
        /*0e54*/ 	.word	0x00016dd0
        /*0e58*/ 	.word	0x00000005
        /*0e5c*/ 	.word	0x00028c60
        /*0e60*/ 	.short	0x010a
        /*0e62*/ 	.byte	0x3f
	.zero		1


	//   ....[74]....
        /*0e64*/ 	.word	0x00016e10
        /*0e68*/ 	.word	0x00000019
        /*0e6c*/ 	.word	0x00028c60
        /*0e70*/ 	.short	0x010a
        /*0e72*/ 	.byte	0x3f
	.zero		1


	//   ....[75]....
        /*0e74*/ 	.word	0x00016e70
        /*0e78*/ 	.word	0x00000040
        /*0e7c*/ 	.word	0x00028c90
        /*0e80*/ 	.short	0x010a
        /*0e82*/ 	.byte	0x3f
	.zero		1


	//   ....[76]....
        /*0e84*/ 	.word	0x00016fe0
        /*0e88*/ 	.word	0x00000040
        /*0e8c*/ 	.word	0x00028c90
        /*0e90*/ 	.short	0x010a
        /*0e92*/ 	.byte	0x3f
	.zero		1


	//   ....[77]....
        /*0e94*/ 	.word	0x00017160
        /*0e98*/ 	.word	0x00000040
        /*0e9c*/ 	.word	0x00028c90
        /*0ea0*/ 	.short	0x010a
        /*0ea2*/ 	.byte	0x3f
	.zero		1


	//   ....[78]....
        /*0ea4*/ 	.word	0x000172c0
        /*0ea8*/ 	.word	0x00000040
        /*0eac*/ 	.word	0x00028cb0
        /*0eb0*/ 	.short	0x010a
        /*0eb2*/ 	.byte	0x3f
	.zero		1


	//   ....[79]....
        /*0eb4*/ 	.word	0x00017310
        /*0eb8*/ 	.word	0x00000003
        /*0ebc*/ 	.word	0x00028c50
        /*0ec0*/ 	.short	0x010a
        /*0ec2*/ 	.byte	0x3f
	.zero		1


	//   ....[80]....
        /*0ec4*/ 	.word	0x00017360
        /*0ec8*/ 	.word	0x00000003
        /*0ecc*/ 	.word	0x00028c50
        /*0ed0*/ 	.short	0x010a
        /*0ed2*/ 	.byte	0x3f
	.zero		1


	//   ....[81]....
        /*0ed4*/ 	.word	0x00017570
        /*0ed8*/ 	.word	0x00000002
        /*0edc*/ 	.word	0x00028c00
        /*0ee0*/ 	.short	0x010a
        /*0ee2*/ 	.byte	0x3f
	.zero		1


	//   ....[82]....
        /*0ee4*/ 	.word	0x00017780
        /*0ee8*/ 	.word	0x00000002
        /*0eec*/ 	.word	0x00028c00
        /*0ef0*/ 	.short	0x010a
        /*0ef2*/ 	.byte	0x3f
	.zero		1


	//   ....[83]....
        /*0ef4*/ 	.word	0x000177d0
        /*0ef8*/ 	.word	0x0000000e
        /*0efc*/ 	.word	0x00028c30
        /*0f00*/ 	.short	0x010a
        /*0f02*/ 	.byte	0x3f
	.zero		1


	//   ....[84]....
        /*0f04*/ 	.word	0x00017820
        /*0f08*/ 	.word	0x0000000e
        /*0f0c*/ 	.word	0x00028c50
        /*0f10*/ 	.short	0x010a
        /*0f12*/ 	.byte	0x3f
	.zero		1


	//   ....[85]....
        /*0f14*/ 	.word	0x00017870
        /*0f18*/ 	.word	0x00000015
        /*0f1c*/ 	.word	0x00028c30
        /*0f20*/ 	.short	0x010a
        /*0f22*/ 	.byte	0x3f
	.zero		1


	//   ....[86]....
        /*0f24*/ 	.word	0x000178c0
        /*0f28*/ 	.word	0x00000015
        /*0f2c*/ 	.word	0x00028c50
        /*0f30*/ 	.short	0x010a
        /*0f32*/ 	.byte	0x3f
	.zero		1


	//   ....[87]....
        /*0f34*/ 	.word	0x00017a60
        /*0f38*/ 	.word	0x00000017
        /*0f3c*/ 	.word	0x00028c20
        /*0f40*/ 	.short	0x010a
        /*0f42*/ 	.byte	0x3f
	.zero		1


	//   ....[88]....
        /*0f44*/ 	.word	0x00017ab0
        /*0f48*/ 	.word	0x00000003
        /*0f4c*/ 	.word	0x00028ca0
        /*0f50*/ 	.short	0x010a
        /*0f52*/ 	.byte	0x3f
	.zero		1


	//   ....[89]....
        /*0f54*/ 	.word	0x00017b00
        /*0f58*/ 	.word	0x00000003
        /*0f5c*/ 	.word	0x00028cc0
        /*0f60*/ 	.short	0x010a
        /*0f62*/ 	.byte	0x3f
	.zero		1


	//   ....[90]....
        /*0f64*/ 	.word	0x00017b50
        /*0f68*/ 	.word	0x00000006
        /*0f6c*/ 	.word	0x00028ca0
        /*0f70*/ 	.short	0x010a
        /*0f72*/ 	.byte	0x3f
	.zero		1


	//   ....[91]....
        /*0f74*/ 	.word	0x00017ba0
        /*0f78*/ 	.word	0x00000006
        /*0f7c*/ 	.word	0x00028cc0
        /*0f80*/ 	.short	0x010a
        /*0f82*/ 	.byte	0x3f
	.zero		1


	//   ....[92]....
        /*0f84*/ 	.word	0x00017cc0
        /*0f88*/ 	.word	0x0000001b
        /*0f8c*/ 	.word	0x00028c40
        /*0f90*/ 	.short	0x010a
        /*0f92*/ 	.byte	0x3f
	.zero		1


	//   ....[93]....
        /*0f94*/ 	.word	0x00018760
        /*0f98*/ 	.word	0x00000017
        /*0f9c*/ 	.word	0x00028c20
        /*0fa0*/ 	.short	0x010a
        /*0fa2*/ 	.byte	0x3f
	.zero		1


	//   ....[94]....
        /*0fa4*/ 	.word	0x000187b0
        /*0fa8*/ 	.word	0x0000001b
        /*0fac*/ 	.word	0x00028c60
        /*0fb0*/ 	.short	0x010a
        /*0fb2*/ 	.byte	0x3f
	.zero		1


	//   ....[95]....
        /*0fb4*/ 	.word	0x000190b0
        /*0fb8*/ 	.word	0x00000006
        /*0fbc*/ 	.word	0x00028c40
        /*0fc0*/ 	.short	0x010a
        /*0fc2*/ 	.byte	0x3f
	.zero		1


	//   ....[96]....
        /*0fc4*/ 	.word	0x00019570
        /*0fc8*/ 	.word	0x00000006
        /*0fcc*/ 	.word	0x00028c60
        /*0fd0*/ 	.short	0x010a
        /*0fd2*/ 	.byte	0x3f
	.zero		1


	//   ....[97]....
        /*0fd4*/ 	.word	0x0001a660
        /*0fd8*/ 	.word	0x00000004
        /*0fdc*/ 	.word	0x00028c20
        /*0fe0*/ 	.short	0x010a
        /*0fe2*/ 	.byte	0x3f
	.zero		1


	//   ....[98]....
        /*0fe4*/ 	.word	0x0001a800
        /*0fe8*/ 	.word	0x00000005
        /*0fec*/ 	.word	0x00028c40
        /*0ff0*/ 	.short	0x010a
        /*0ff2*/ 	.byte	0x3f
	.zero		1


	//   ....[99]....
        /*0ff4*/ 	.word	0x0001a850
        /*0ff8*/ 	.word	0x00000019
        /*0ffc*/ 	.word	0x00028c40
        /*1000*/ 	.short	0x010a
        /*1002*/ 	.byte	0x3f
	.zero		1


	//   ....[100]....
        /*1004*/ 	.word	0x0001a8a0
        /*1008*/ 	.word	0x00000005
        /*100c*/ 	.word	0x00028c60
        /*1010*/ 	.short	0x010a
        /*1012*/ 	.byte	0x3f
	.zero		1


	//----- nvinfo : EIATTR_NUM_MBARRIERS
	.align		4
.L_684:
        /*1014*/ 	.byte	0x03, 0x38
        /*1016*/ 	.short	0x0016


	//----- nvinfo : EIATTR_EXIT_INSTR_OFFSETS
	.align		4
        /*1018*/ 	.byte	0x04, 0x1c
        /*101a*/ 	.short	(.L_686 - .L_685)


	//   ....[0]....
.L_685:
        /*101c*/ 	.word	0x00016e60


	//----- nvinfo : EIATTR_MAX_THREADS
	.align		4
.L_686:
        /*1020*/ 	.byte	0x04, 0x05
        /*1022*/ 	.short	(.L_688 - .L_687)
.L_687:
        /*1024*/ 	.word	0x00000180
        /*1028*/ 	.word	0x00000001
        /*102c*/ 	.word	0x00000001


	//----- nvinfo : EIATTR_CRS_STACK_SIZE
	.align		4
.L_688:
        /*1030*/ 	.byte	0x04, 0x1e
        /*1032*/ 	.short	(.L_690 - .L_689)
.L_689:
        /*1034*/ 	.word	0x00000000


	//----- nvinfo : EIATTR_CBANK_PARAM_SIZE
	.align		4
.L_690:
        /*1038*/ 	.byte	0x03, 0x19
        /*103a*/ 	.short	0x0af0


	//----- nvinfo : EIATTR_PARAM_CBANK
	.align		4
        /*103c*/ 	.byte	0x04, 0x0a
        /*103e*/ 	.short	(.L_692 - .L_691)
	.align		4
.L_691:
        /*1040*/ 	.word	index@(.nv.constant0._ZN7cutlass13device_kernelIN5flash11enable_sm90INS1_16FlashAttnFwdSm90INS1_25CollectiveMainloopFwdSm90ILi2EN4cute5tupleIJNS5_1CILi1EEES8_S8_EEENS6_IJNS7_ILi64EEESA_SA_EEELi512ENS_10bfloat16_tEfNS_4arch4Sm90ELb0ELb0ELb0ELb1ELb1ELb1ELb0ELb0ELb0ELb1ELb0ELb0EEENS1_21CollectiveEpilogueFwdINS6_IJSA_NS7_ILi512EEESA_EEES9_SC_SE_Li256ELb1ELb1ELb0ELb0EEENS1_36VarlenDynamicPersistentTileSchedulerILi64ELi64ELi256ELi128ELb0ELb1ELb1ELb0ELb1ELb1EEEEEEEEEvNT_6ParamsE)
        /*1044*/ 	.short	0x0210
        /*1046*/ 	.short	0x0af0


	//----- nvinfo : EIATTR_SW_WAR
	.align		4
.L_692:
        /*1048*/ 	.byte	0x04, 0x36
        /*104a*/ 	.short	(.L_694 - .L_693)
.L_693:
        /*104c*/ 	.word	0x00000008
.L_694:


//--------------------- .nv.info._ZN7cutlass13device_kernelIN5flash11enable_sm90INS1_16FlashAttnFwdSm90INS1_25CollectiveMainloopFwdSm90ILi2EN4cute5tupleIJNS5_1CILi1EEES8_S8_EEENS6_IJNS7_ILi64EEESA_SA_EEELi512ENS_10bfloat16_tEfNS_4arch4Sm90ELb0ELb0ELb0ELb1ELb1ELb0ELb1ELb0ELb0ELb1ELb0ELb0EEENS1_21CollectiveEpilogueFwdINS6_IJSA_NS7_ILi512EEESA_EEES9_SC_SE_Li256ELb1ELb1ELb0ELb0EEENS1_36VarlenDynamicPersistentTileSchedulerILi64ELi64ELi256ELi128ELb0ELb1ELb1ELb0ELb1ELb1EEEEEEEEEvNT_6ParamsE --------------------------
	.section	.nv.info._ZN7cutlass13device_kernelIN5flash11enable_sm90INS1_16FlashAttnFwdSm90INS1_25CollectiveMainloopFwdSm90ILi2EN4cute5tupleIJNS5_1CILi1EEES8_S8_EEENS6_IJNS7_ILi64EEESA_SA_EEELi512ENS_10bfloat16_tEfNS_4arch4Sm90ELb0ELb0ELb0ELb1ELb1ELb0ELb1ELb0ELb0ELb1ELb0ELb0EEENS1_21CollectiveEpilogueFwdINS6_IJSA_NS7_ILi512EEESA_EEES9_SC_SE_Li256ELb1ELb1ELb0ELb0EEENS1_36VarlenDynamicPersistentTileSchedulerILi64ELi64ELi256ELi128ELb0ELb1ELb1ELb0ELb1ELb1EEEEEEEEEvNT_6ParamsE,"",@"SHT_CUDA_INFO"
	.sectionflags	@""
	.align	4


	//----- nvinfo : EIATTR_CUDA_API_VERSION
	.align		4
        /*0000*/ 	.byte	0x04, 0x37
        /*0002*/ 	.short	(.L_696 - .L_695)
.L_695:
        /*0004*/ 	.word	0x00000082


	//----- nvinfo : EIATTR_KPARAM_INFO
	.align		4
.L_696:
        /*0008*/ 	.byte	0x04, 0x17
        /*000a*/ 	.short	(.L_698 - .L_697)
.L_697:
        /*000c*/ 	.word	0x00000000
        /*0010*/ 	.short	0x0000
        /*0012*/ 	.short	0x0070
        /*0014*/ 	.byte	0x00, 0xf0, 0x01, 0x2e


	//----- nvinfo : EIATTR_SPARSE_MMA_MASK
	.align		4
.L_698:
        /*0018*/ 	.byte	0x03, 0x50
        /*001a*/ 	.short	0x0000


	//----- nvinfo : EIATTR_MAXREG_COUNT
	.align		4
        /*001c*/ 	.byte	0x03, 0x1b
        /*001e*/ 	.short	0x00a8


	//----- nvinfo : EIATTR_NUM_BARRIERS
	.align		4
        /*0020*/ 	.byte	0x02, 0x4c
        /*0022*/ 	.byte	0x10
	.zero		1


	//----- nvinfo : EIATTR_EXTERNS
	.align		4
        /*0024*/ 	.byte	0x04, 0x0f
        /*0026*/ 	.short	(.L_700 - .L_699)


	//   ....[0]....
	.align		4
.L_699:
        /*0028*/ 	.word	index@(__assertfail)


	//----- nvinfo : EIATTR_ANNOTATIONS
	.align		4
.L_700:
        /*002c*/ 	.byte	0x04, 0x55
        /*002e*/ 	.short	(.L_702 - .L_701)


	//   ....[0]....
.L_701:
        /* <DEDUP_REMOVED lines=18> */


	//----- nvinfo : EIATTR_MERCURY_ISA_VERSION
	.align		4
.L_702:
        /*0140*/ 	.byte	0x03, 0x5f
        /*0142*/ 	.short	0x0101


	//----- nvinfo : EIATTR_UNUSED_LOAD_BYTE_OFFSET
	.align		4
        /*0144*/ 	.byte	0x04, 0x44
        /*0146*/ 	.short	(.L_704 - .L_703)


	//   ....[0]....
.L_703:
        /*0148*/ 	.word	0x00000970
        /*014c*/ 	.word	0x0000fff0


	//   ....[1]....
        /*0150*/ 	.word	0x00008a60
        /*0154*/ 	.word	0x0000fff0


	//----- nvinfo : EIATTR_INT_WARP_WIDE_INSTR_OFFSETS
	.align		4
.L_704:
        /*0158*/ 	.byte	0x04, 0x31
        /*015a*/ 	.short	(.L_706 - .L_705)


	//   ....[0]....
.L_705:
        /*015c*/ 	.word	0x000000c0


	//   ....[1]....
        /*0160*/ 	.word	0x000000d0


	//   ....[2]....
        /*0164*/ 	.word	0x000000e0


	//   ....[3]....
        /*0168*/ 	.word	0x00000180


	//   ....[4]....
        /*016c*/ 	.word	0x0000c8e0


	//   ....[5]....
        /*0170*/ 	.word	0x0000c970


	//   ....[6]....
        /*0174*/ 	.word	0x00010cd0


	//   ....[7]....
        /*0178*/ 	.word	0x00010d60


	//----- nvinfo : EIATTR_COOP_GROUP_MASK_REGIDS
	.align		4
.L_706:
        /*017c*/ 	.byte	0x04, 0x29
        /*017e*/ 	.short	(.L_708 - .L_707)


	//   ....[0]....
.L_707:
        /*0180*/ 	.word	0xffffffff


	//   ....[1]....
        /*0184*/ 	.word	0xffffffff


	//   ....[2]....
        /*0188*/ 	.word	0xffffffff


	//   ....[3]....
        /*018c*/ 	.word	0xffffffff


	//   ....[4]....
        /*0190*/ 	.word	0xffffffff


	//   ....[5]....
        /*0194*/ 	.word	0xffffffff


	//   ....[6]....
        /*0198*/ 	.word	0xffffffff


	//   ....[7]....
        /*019c*/ 	.word	0xffffffff


	//   ....[8]....
        /*01a0*/ 	.word	0xffffffff


	//   ....[9]....
        /*01a4*/ 	.word	0xffffffff


	//   ....[10]....
        /*01a8*/ 	.word	0xffffffff


	//   ....[11]....
        /*01ac*/ 	.word	0xffffffff


	//   ....[12]....
        /*01b0*/ 	.word	0xffffffff


	//   ....[13]....
        /*01b4*/ 	.word	0xffffffff


	//   ....[14]....
        /*01b8*/ 	.word	0xffffffff


	//   ....[15]....
        /*01bc*/ 	.word	0xffffffff


	//   ....[16]....
        /*01c0*/ 	.word	0xffffffff


	//   ....[17]....
        /*01c4*/ 	.word	0xffffffff


	//   ....[18]....
        /*01c8*/ 	.word	0xffffffff


	//   ....[19]....
        /*01cc*/ 	.word	0xffffffff


	//   ....[20]....
        /*01d0*/ 	.word	0xffffffff


	//   ....[21]....
        /*01d4*/ 	.word	0xffffffff


	//   ....[22]....
        /*01d8*/ 	.word	0xffffffff


	//   ....[23]....
        /*01dc*/ 	.word	0xffffffff


	//   ....[24]....
        /*01e0*/ 	.word	0xffffffff


	//   ....[25]....
        /*01e4*/ 	.word	0xffffffff


	//   ....[26]....
        /*01e8*/ 	.word	0xffffffff


	//   ....[27]....
        /*01ec*/ 	.word	0xffffffff


	//   ....[28]....
        /*01f0*/ 	.word	0xffffffff


	//   ....[29]....
        /*01f4*/ 	.word	0xffffffff


	//   ....[30]....
        /*01f8*/ 	.word	0xffffffff


	//   ....[31]....
        /*01fc*/ 	.word	0xffffffff


	//   ....[32]....
        /*0200*/ 	.word	0xffffffff


	//   ....[33]....
        /*0204*/ 	.word	0xffffffff


	//   ....[34]....
        /*0208*/ 	.word	0xffffffff


	//   ....[35]....
        /*020c*/ 	.word	0xffffffff


	//   ....[36]....
        /*0210*/ 	.word	0xffffffff


	//   ....[37]....
        /*0214*/ 	.word	0xffffffff


	//   ....[38]....
        /*0218*/ 	.word	0xffffffff


	//   ....[39]....
        /*021c*/ 	.word	0xffffffff


	//   ....[40]....
        /*0220*/ 	.word	0xffffffff


	//   ....[41]....
        /*0224*/ 	.word	0xffffffff


	//   ....[42]....
        /*0228*/ 	.word	0xffffffff


	//   ....[43]....
        /*022c*/ 	.word	0xffffffff


	//   ....[44]....
        /*0230*/ 	.word	0xffffffff


	//   ....[45]....
        /*0234*/ 	.word	0xffffffff


	//   ....[46]....
        /*0238*/ 	.word	0xffffffff


	//   ....[47]....
        /*023c*/ 	.word	0xffffffff


	//   ....[48]....
        /*0240*/ 	.word	0xffffffff


	//   ....[49]....
        /*0244*/ 	.word	0xffffffff


	//   ....[50]....
        /*0248*/ 	.word	0xffffffff


	//   ....[51]....
        /*024c*/ 	.word	0xffffffff


	//   ....[52]....
        /*0250*/ 	.word	0xffffffff


	//   ....[53]....
        /*0254*/ 	.word	0xffffffff


	//   ....[54]....
        /*0258*/ 	.word	0xffffffff


	//   ....[55]....
        /*025c*/ 	.word	0xffffffff


	//   ....[56]....
        /*0260*/ 	.word	0xffffffff


	//   ....[57]....
        /*0264*/ 	.word	0xffffffff


	//   ....[58]....
        /*0268*/ 	.word	0xffffffff


	//   ....[59]....
        /*026c*/ 	.word	0xffffffff


	//   ....[60]....
        /*0270*/ 	.word	0xffffffff


	//   ....[61]....
        /*0274*/ 	.word	0xffffffff


	//   ....[62]....
        /*0278*/ 	.word	0xffffffff


	//   ....[63]....
        /*027c*/ 	.word	0xffffffff


	//   ....[64]....
        /*0280*/ 	.word	0xffffffff


	//   ....[65]....
        /*0284*/ 	.word	0xffffffff


	//   ....[66]....
        /*0288*/ 	.word	0xffffffff


	//   ....[67]....
        /*028c*/ 	.word	0xffffffff


	//   ....[68]....
        /*0290*/ 	.word	0xffffffff


	//   ....[69]....
        /*0294*/ 	.word	0xffffffff


	//   ....[70]....
        /*0298*/ 	.word	0xffffffff


	//   ....[71]....
        /*029c*/ 	.word	0xffffffff


	//   ....[72]....
        /*02a0*/ 	.word	0xffffffff


	//   ....[73]....
        /*02a4*/ 	.word	0xffffffff


	//   ....[74]....
        /*02a8*/ 	.word	0xffffffff


	//   ....[75]....
        /*02ac*/ 	.word	0xffffffff


	//   ....[76]....
        /*02b0*/ 	.word	0xffffffff


	//   ....[77]....
        /*02b4*/ 	.word	0xffffffff


	//   ....[78]....
        /*02b8*/ 	.word	0xffffffff


	//   ....[79]....
        /*02bc*/ 	.word	0xffffffff


	//   ....[80]....
        /*02c0*/ 	.word	0xffffffff


	//   ....[81]....
        /*02c4*/ 	.word	0xffffffff


	//   ....[82]....
        /*02c8*/ 	.word	0xffffffff


	//   ....[83]....
        /*02cc*/ 	.word	0xffffffff


	//   ....[84]....
        /*02d0*/ 	.word	0xffffffff


	//   ....[85]....
        /*02d4*/ 	.word	0xffffffff


	//   ....[86]....
        /*02d8*/ 	.word	0xffffffff


	//   ....[87]....
        /*02dc*/ 	.word	0xffffffff


	//   ....[88]....
        /*02e0*/ 	.word	0xffffffff


	//   ....[89]....
        /*02e4*/ 	.word	0xffffffff


	//   ....[90]....
        /*02e8*/ 	.word	0xffffffff


	//   ....[91]....
        /*02ec*/ 	.word	0xffffffff


	//   ....[92]....
        /*02f0*/ 	.word	0xffffffff


	//   ....[93]....
        /*02f4*/ 	.word	0xffffffff


	//   ....[94]....
        /*02f8*/ 	.word	0xffffffff


	//   ....[95]....
        /*02fc*/ 	.word	0xffffffff


	//   ....[96]....
        /*0300*/ 	.word	0xffffffff


	//   ....[97]....
        /*0304*/ 	.word	0xffffffff


	//   ....[98]....
        /*0308*/ 	.word	0xffffffff


	//   ....[99]....
        /*030c*/ 	.word	0xffffffff


	//   ....[100]....
        /*0310*/ 	.word	0xffffffff


	//   ....[101]....
        /*0314*/ 	.word	0xffffffff


	//   ....[102]....
        /*0318*/ 	.word	0xffffffff


	//   ....[103]....
        /*031c*/ 	.word	0xffffffff


	//   ....[104]....
        /*0320*/ 	.word	0xffffffff


	//   ....[105]....
        /*0324*/ 	.word	0xffffffff


	//   ....[106]....
        /*0328*/ 	.word	0xffffffff


	//   ....[107]....
        /*032c*/ 	.word	0xffffffff


	//   ....[108]....
        /*0330*/ 	.word	0xffffffff


	//   ....[109]....
        /*0334*/ 	.word	0xffffffff


	//   ....[110]....
        /*0338*/ 	.word	0xffffffff


	//   ....[111]....
        /*033c*/ 	.word	0xffffffff


	//   ....[112]....
        /*0340*/ 	.word	0xffffffff


	//   ....[113]....
        /*0344*/ 	.word	0xffffffff


	//   ....[114]....
        /*0348*/ 	.word	0xffffffff


	//   ....[115]....
        /*034c*/ 	.word	0xffffffff


	//   ....[116]....
        /*0350*/ 	.word	0xffffffff


	//   ....[117]....
        /*0354*/ 	.word	0xffffffff


	//   ....[118]....
        /*0358*/ 	.word	0xffffffff


	//   ....[119]....
        /*035c*/ 	.word	0x0500000f


	//   ....[120]....
        /*0360*/ 	.word	0x0500000f


	//   ....[121]....
        /*0364*/ 	.word	0x0500000f


	//   ....[122]....
        /*0368*/ 	.word	0x0500000f


	//   ....[123]....
        /*036c*/ 	.word	0x0500000f


	//   ....[124]....
        /*0370*/ 	.word	0x0500000f


	//   ....[125]....
        /*0374*/ 	.word	0x0500000f


	//   ....[126]....
        /*0378*/ 	.word	0x0500000f


	//   ....[127]....
        /*037c*/ 	.word	0x0500000f


	//   ....[128]....
        /*0380*/ 	.word	0x0500000f


	//   ....[129]....
        /*0384*/ 	.word	0x0500000f


	//   ....[130]....
        /*0388*/ 	.word	0x0500000f


	//   ....[131]....
        /*038c*/ 	.word	0x0500000f


	//   ....[132]....
        /*0390*/ 	.word	0x0500000f


	//   ....[133]....
        /*0394*/ 	.word	0x0500000f


	//   ....[134]....
        /*0398*/ 	.word	0x0500000f


	//   ....[135]....
        /*039c*/ 	.word	0x0500000f


	//   ....[136]....
        /*03a0*/ 	.word	0x0500000f


	//   ....[137]....
        /*03a4*/ 	.word	0x0500000f


	//   ....[138]....
        /*03a8*/ 	.word	0x0500000f


	//   ....[139]....
        /*03ac*/ 	.word	0x0500000f


	//   ....[140]....
        /*03b0*/ 	.word	0x0500000f


	//   ....[141]....
        /*03b4*/ 	.word	0x0500000f


	//   ....[142]....
        /*03b8*/ 	.word	0x0500000f


	//   ....[143]....
        /*03bc*/ 	.word	0x0500000f


	//   ....[144]....
        /*03c0*/ 	.word	0x0500000f


	//   ....[145]....
        /*03c4*/ 	.word	0x0500000f


	//   ....[146]....
        /*03c8*/ 	.word	0x0500000f


	//   ....[147]....
        /*03cc*/ 	.word	0x0500000f


	//   ....[148]....
        /*03d0*/ 	.word	0x0500000f


	//   ....[149]....
        /*03d4*/ 	.word	0x0500000f


	//   ....[150]....
        /*03d8*/ 	.word	0x0500000f


	//   ....[151]....
        /*03dc*/ 	.word	0x0500000f


	//   ....[152]....
        /*03e0*/ 	.word	0x0500000f


	//   ....[153]....
        /*03e4*/ 	.word	0x0500000f


	//   ....[154]....
        /*03e8*/ 	.word	0x0500000f


	//   ....[155]....
        /*03ec*/ 	.word	0x0500000f


	//   ....[156]....
        /*03f0*/ 	.word	0x0500000f


	//   ....[157]....
        /*03f4*/ 	.word	0x0500000f


	//   ....[158]....
        /*03f8*/ 	.word	0x0500000f


	//   ....[159]....
        /*03fc*/ 	.word	0x0500000f


	//   ....[160]....
        /*0400*/ 	.word	0x0500000f


	//   ....[161]....
        /*0404*/ 	.word	0x0500000f


	//   ....[162]....
        /*0408*/ 	.word	0x0500000f


	//   ....[163]....
        /*040c*/ 	.word	0x0500000f


	//   ....[164]....
        /*0410*/ 	.word	0x0500000f


	//   ....[165]....
        /*0414*/ 	.word	0x0500000f


	//   ....[166]....
        /*0418*/ 	.word	0x0500000f


	//   ....[167]....
        /*041c*/ 	.word	0x0500000f


	//   ....[168]....
        /*0420*/ 	.word	0x0500000f


	//   ....[169]....
        /*0424*/ 	.word	0x0500000f


	//   ....[170]....
        /*0428*/ 	.word	0x0500000f


	//   ....[171]....
        /*042c*/ 	.word	0x0500000f


	//   ....[172]....
        /*0430*/ 	.word	0x0500000f


	//   ....[173]....
        /*0434*/ 	.word	0x0500000f


	//   ....[174]....
        /*0438*/ 	.word	0x0500000f


	//   ....[175]....
        /*043c*/ 	.word	0x0500000f


	//   ....[176]....
        /*0440*/ 	.word	0x0500000f


	//   ....[177]....
        /*0444*/ 	.word	0x0500000f


	//   ....[178]....
        /*0448*/ 	.word	0x0500000f


	//   ....[179]....
        /*044c*/ 	.word	0x0500000f


	//   ....[180]....
        /*0450*/ 	.word	0x0500000f


	//   ....[181]....
        /*0454*/ 	.word	0x0500000f


	//   ....[182]....
        /*0458*/ 	.word	0x0500000f


	//   ....[183]....
        /*045c*/ 	.word	0x0500000f


	//   ....[184]....
        /*0460*/ 	.word	0x0500000f


	//   ....[185]....
        /*0464*/ 	.word	0x0500000f


	//----- nvinfo : EIATTR_COOP_GROUP_INSTR_OFFSETS
	.align		4
.L_708:
        /*0468*/ 	.byte	0x04, 0x28
        /*046a*/ 	.short	(.L_710 - .L_709)


	//   ....[0]....
.L_709:
        /*046c*/ 	.word	0x00000080


	//   ....[1]....
        /*0470*/ 	.word	0x00000090


	//   ....[2]....
        /*0474*/ 	.word	0x000002b0


	//   ....[3]....
        /*0478*/ 	.word	0x00000410


	//   ....[4]....
        /*047c*/ 	.word	0x00000530


	//   ....[5]....
        /*0480*/ 	.word	0x00000690


	//   ....[6]....
        /*0484*/ 	.word	0x000016f0


	//   ....[7]....
        /*0488*/ 	.word	0x00002e50


	//   ....[8]....
        /*048c*/ 	.word	0x000035c0


	//   ....[9]....
        /*0490*/ 	.word	0x00004a20


	//   ....[10]....
        /*0494*/ 	.word	0x00004a80


	//   ....[11]....
        /*0498*/ 	.word	0x00004cb0


	//   ....[12]....
        /*049c*/ 	.word	0x00004d30


	//   ....[13]....
        /*04a0*/ 	.word	0x00005490


	//   ....[14]....
        /*04a4*/ 	.word	0x00005a10


	//   ....[15]....
        /*04a8*/ 	.word	0x00006b70


	//   ....[16]....
        /*04ac*/ 	.word	0x00006ba0


	//   ....[17]....
        /*04b0*/ 	.word	0x00006de0


	//   ....[18]....
        /*04b4*/ 	.word	0x00006f30


	//   ....[19]....
        /*04b8*/ 	.word	0x00007eb0


	//   ....[20]....
        /*04bc*/ 	.word	0x00007f60


	//   ....[21]....
        /*04c0*/ 	.word	0x00007f90


	//   ....[22]....
        /*04c4*/ 	.word	0x00008010


	//   ....[23]....
        /*04c8*/ 	.word	0x00008040


	//   ....[24]....
        /*04cc*/ 	.word	0x00009a60


	//   ....[25]....
        /*04d0*/ 	.word	0x00009f10


	//   ....[26]....
        /*04d4*/ 	.word	0x00009f40


	//   ....[27]....
        /*04d8*/ 	.word	0x00009f60


	//   ....[28]....
        /*04dc*/ 	.word	0x00009f90


	//   ....[29]....
        /*04e0*/ 	.word	0x0000a610


	//   ....[30]....
        /*04e4*/ 	.word	0x0000a630


	//   ....[31]....
        /*04e8*/ 	.word	0x0000a860


	//   ....[32]....
        /*04ec*/ 	.word	0x0000a880


	//   ....[33]....
        /*04f0*/ 	.word	0x0000b3b0


	//   ....[34]....
        /*04f4*/ 	.word	0x0000b3e0


	//   ....[35]....
        /*04f8*/ 	.word	0x0000b620


	//   ....[36]....
        /*04fc*/ 	.word	0x0000b640


	//   ....[37]....
        /*0500*/ 	.word	0x0000b8f0


	//   ....[38]....
        /*0504*/ 	.word	0x0000bac0


	//   ....[39]....
        /*0508*/ 	.word	0x0000baf0


	//   ....[40]....
        /*050c*/ 	.word	0x0000bb20


	//   ....[41]....
        /*0510*/ 	.word	0x0000bb50


	//   ....[42]....
        /*0514*/ 	.word	0x0000bb80


	//   ....[43]....
        /*0518*/ 	.word	0x0000bbb0


	//   ....[44]....
        /*051c*/ 	.word	0x0000bd00


	//   ....[45]....
        /*0520*/ 	.word	0x0000bd30


	//   ....[46]....
        /*0524*/ 	.word	0x0000bd60


	//   ....[47]....
        /*0528*/ 	.word	0x0000bd90


	//   ....[48]....
        /*052c*/ 	.word	0x0000bdc0


	//   ....[49]....
        /*0530*/ 	.word	0x0000bdf0


	//   ....[50]....
        /*0534*/ 	.word	0x0000be80


	//   ....[51]....
        /*0538*/ 	.word	0x0000beb0


	//   ....[52]....
        /*053c*/ 	.word	0x0000bf30


	//   ....[53]....
        /*0540*/ 	.word	0x0000d700


	//   ....[54]....
        /*0544*/ 	.word	0x0000d720


	//   ....[55]....
        /*0548*/ 	.word	0x0000d7b0


	//   ....[56]....
        /*054c*/ 	.word	0x0000d7d0


	//   ....[57]....
        /*0550*/ 	.word	0x0000d850


	//   ....[58]....
        /*0554*/ 	.word	0x0000d870


	//   ....[59]....
        /*0558*/ 	.word	0x0000d880


	//   ....[60]....
        /*055c*/ 	.word	0x0000d890


	//   ....[61]....
        /*0560*/ 	.word	0x0000e020


	//   ....[62]....
        /*0564*/ 	.word	0x0000e060


	//   ....[63]....
        /*0568*/ 	.word	0x0000e120


	//   ....[64]....
        /*056c*/ 	.word	0x0000e140


	//   ....[65]....
        /*0570*/ 	.word	0x0000e1e0


	//   ....[66]....
        /*0574*/ 	.word	0x0000e200


	//   ....[67]....
        /*0578*/ 	.word	0x0000e210


	//   ....[68]....
        /*057c*/ 	.word	0x0000e290


	//   ....[69]....
        /*0580*/ 	.word	0x0000eb00


	//   ....[70]....
        /*0584*/ 	.word	0x0000eb20


	//   ....[71]....
        /*0588*/ 	.word	0x0000ecc0


	//   ....[72]....
        /*058c*/ 	.word	0x0000ecf0


	//   ....[73]....
        /*0590*/ 	.word	0x0000ee00


	//   ....[74]....
        /*0594*/ 	.word	0x0000ee10


	//   ....[75]....
        /*0598*/ 	.word	0x0000ee40


	//   ....[76]....
        /*059c*/ 	.word	0x0000ee50


	//   ....[77]....
        /*05a0*/ 	.word	0x0000f480


	//   ....[78]....
        /*05a4*/ 	.word	0x0000f4e0


	//   ....[79]....
        /*05a8*/ 	.word	0x0000f6a0


	//   ....[80]....
        /*05ac*/ 	.word	0x0000f6e0


	//   ....[81]....
        /*05b0*/ 	.word	0x0000f6f0


	//   ....[82]....
        /*05b4*/ 	.word	0x0000f700


	//   ....[83]....
        /*05b8*/ 	.word	0x0000f850


	//   ....[84]....
        /*05bc*/ 	.word	0x0000f9a0


	//   ....[85]....
        /*05c0*/ 	.word	0x000101e0


	//   ....[86]....
        /*05c4*/ 	.word	0x00010200


	//   ....[87]....
        /*05c8*/ 	.word	0x00010250


	//   ....[88]....
        /*05cc*/ 	.word	0x00010260


	//   ....[89]....
        /*05d0*/ 	.word	0x000102a0


	//   ....[90]....
        /*05d4*/ 	.word	0x000102b0


	//   ....[91]....
        /*05d8*/ 	.word	0x000102c0


	//   ....[92]....
        /*05dc*/ 	.word	0x00010300


	//   ....[93]....
        /*05e0*/ 	.word	0x00010620


	//   ....[94]....
        /*05e4*/ 	.word	0x00010660


	//   ....[95]....
        /*05e8*/ 	.word	0x00010680


	//   ....[96]....
        /*05ec*/ 	.word	0x000106a0


	//   ....[97]....
        /*05f0*/ 	.word	0x000106d0


	//   ....[98]....
        /*05f4*/ 	.word	0x000106f0


	//   ....[99]....
        /*05f8*/ 	.word	0x000107f0


	//   ....[100]....
        /*05fc*/ 	.word	0x00010940


	//   ....[101]....
        /*0600*/ 	.word	0x00010f40


	//   ....[102]....
        /*0604*/ 	.word	0x00010f70


	//   ....[103]....
        /*0608*/ 	.word	0x00010fa0


	//   ....[104]....
        /*060c*/ 	.word	0x00010fd0


	//   ....[105]....
        /*0610*/ 	.word	0x00011000


	//   ....[106]....
        /*0614*/ 	.word	0x00011030


	//   ....[107]....
        /*0618*/ 	.word	0x00011060


	//   ....[108]....
        /*061c*/ 	.word	0x00011090


	//   ....[109]....
        /*0620*/ 	.word	0x00011210


	//   ....[110]....
        /*0624*/ 	.word	0x00011240


	//   ....[111]....
        /*0628*/ 	.word	0x00011270


	//   ....[112]....
        /*062c*/ 	.word	0x000112a0


	//   ....[113]....
        /*0630*/ 	.word	0x000112d0


	//   ....[114]....
        /*0634*/ 	.word	0x00011300


	//   ....[115]....
        /*0638*/ 	.word	0x000113c0


	//   ....[116]....
        /*063c*/ 	.word	0x000113e0


	//   ....[117]....
        /*0640*/ 	.word	0x00011450


	//   ....[118]....
        /*0644*/ 	.word	0x000118c0


	//   ....[119]....
        /*0648*/ 	.word	0x00011de0


	//   ....[120]....
        /*064c*/ 	.word	0x00011ed0


	//   ....[121]....
        /*0650*/ 	.word	0x00011f70


	//   ....[122]....
        /*0654*/ 	.word	0x00011fd0


	//   ....[123]....
        /*0658*/ 	.word	0x000120c0


	//   ....[124]....
        /*065c*/ 	.word	0x00012130


	//   ....[125]....
        /*0660*/ 	.word	0x00012220


	//   ....[126]....
        /*0664*/ 	.word	0x00012290


	//   ....[127]....
        /*0668*/ 	.word	0x00012330


	//   ....[128]....
        /*066c*/ 	.word	0x00012430


	//   ....[129]....
        /*0670*/ 	.word	0x000124c0


	//   ....[130]....
        /*0674*/ 	.word	0x00012520


	//   ....[131]....
        /*0678*/ 	.word	0x00012610


	//   ....[132]....
        /*067c*/ 	.word	0x00012690


	//   ....[133]....
        /*0680*/ 	.word	0x00012790


	//   ....[134]....
        /*0684*/ 	.word	0x00012800


	//   ....[135]....
        /*0688*/ 	.word	0x000128e0


	//   ....[136]....
        /*068c*/ 	.word	0x00012bf0


	//   ....[137]....
        /*0690*/ 	.word	0x00012cb0


	//   ....[138]....
        /*0694*/ 	.word	0x00012f20


	//   ....[139]....
        /*0698*/ 	.word	0x00012f70


	//   ....[140]....
        /*069c*/ 	.word	0x00013180


	//   ....[141]....
        /*06a0*/ 	.word	0x000131d0


	//   ....[142]....
        /*06a4*/ 	.word	0x00013380


	//   ....[143]....
        /*06a8*/ 	.word	0x000133d0


	//   ....[144]....
        /*06ac*/ 	.word	0x00013510


	//   ....[145]....
        /*06b0*/ 	.word	0x00013610


	//   ....[146]....
        /*06b4*/ 	.word	0x00013880


	//   ....[147]....
        /*06b8*/ 	.word	0x000138d0


	//   ....[148]....
        /*06bc*/ 	.word	0x00013aa0


	//   ....[149]....
        /*06c0*/ 	.word	0x00013af0


	//   ....[150]....
        /*06c4*/ 	.word	0x00013cc0


	//   ....[151]....
        /*06c8*/ 	.word	0x00013d10


	//   ....[152]....
        /*06cc*/ 	.word	0x00013e00


	//   ....[153]....
        /*06d0*/ 	.word	0x00013ea0


	//   ....[154]....
        /*06d4*/ 	.word	0x00013f00


	//   ....[155]....
        /*06d8*/ 	.word	0x00013fb0


	//   ....[156]....
        /*06dc*/ 	.word	0x00014010


	//   ....[157]....
        /*06e0*/ 	.word	0x000140c0


	//   ....[158]....
        /*06e4*/ 	.word	0x00014120


	//   ....[159]....
        /*06e8*/ 	.word	0x000141d0


	//   ....[160]....
        /*06ec*/ 	.word	0x000142c0


	//   ....[161]....
        /*06f0*/ 	.word	0x000143a0


	//   ....[162]....
        /*06f4*/ 	.word	0x000144b0


	//   ....[163]....
        /*06f8*/ 	.word	0x000145b0


	//   ....[164]....
        /*06fc*/ 	.word	0x000146e0


	//   ....[165]....
        /*0700*/ 	.word	0x000147c0


	//   ....[166]....
        /*0704*/ 	.word	0x000148c0


	//   ....[167]....
        /*0708*/ 	.word	0x000149a0


	//   ....[168]....
        /*070c*/ 	.word	0x00014a30


	//   ....[169]....
        /*0710*/ 	.word	0x00014ad0


	//   ....[170]....
        /*0714*/ 	.word	0x00014bf0


	//   ....[171]....
        /*0718*/ 	.word	0x00014c60


	//   ....[172]....
        /*071c*/ 	.word	0x00014cd0


	//   ....[173]....
        /*0720*/ 	.word	0x00014d40


	//   ....[174]....
        /*0724*/ 	.word	0x00014db0


	//   ....[175]....
        /*0728*/ 	.word	0x00014e30


	//   ....[176]....
        /*072c*/ 	.word	0x00014ec0


	//   ....[177]....
        /*0730*/ 	.word	0x00014f50


	//   ....[178]....
        /*0734*/ 	.word	0x00014fc0


	//   ....[179]....
        /*0738*/ 	.word	0x00015030


	//   ....[180]....
        /*073c*/ 	.word	0x000150a0


	//   ....[181]....
        /*0740*/ 	.word	0x00015120


	//   ....[182]....
        /*0744*/ 	.word	0x00015190


	//   ....[183]....
        /*0748*/ 	.word	0x00015230


	//   ....[184]....
        /*074c*/ 	.word	0x000152c0


	//   ....[185]....
        /*0750*/ 	.word	0x000153e0


	//----- nvinfo : EIATTR_REG_RECONFIG
	.align		4
.L_710:
        /*0754*/ 	.byte	0x01, 0x54
	.zero		2


	//----- nvinfo : EIATTR_SYSCALL_OFFSETS
	.align		4
        /*0758*/ 	.byte	0x04, 0x46
        /*075a*/ 	.short	(.L_712 - .L_711)


	//   ....[0]....
.L_711:
        /*075c*/ 	.word	0x00003010


	//   ....[1]....
        /*0760*/ 	.word	0x0000cad0


	//   ....[2]....
        /*0764*/ 	.word	0x0000cc20


	//   ....[3]....
        /*0768*/ 	.word	0x0000cd10


	//   ....[4]....
        /*076c*/ 	.word	0x0000dc30


	//   ....[5]....
        /*0770*/ 	.word	0x0000e510


	//----- nvinfo : EIATTR_MBARRIER_INSTR_OFFSETS
	.align		4
.L_712:
        /*0774*/ 	.byte	0x04, 0x39
        /*0776*/ 	.short	(.L_714 - .L_713)


	//   ....[0]....
.L_713:
        /*0778*/ 	.word	0x00000190
        /*077c*/ 	.word	0x000000ff
        /*0780*/ 	.word	0x00038800
        /*0784*/ 	.short	0x0100
        /*0786*/ 	.byte	0x08
	.zero		1


	//   ....[1]....
        /*0788*/ 	.word	0x000001a0
        /*078c*/ 	.word	0x000000ff
        /*0790*/ 	.word	0x00038810
        /*0794*/ 	.short	0x0100
        /*0796*/ 	.byte	0x08
	.zero		1


	//   ....[2]....
        /*0798*/ 	.word	0x000001b0
        /*079c*/ 	.word	0x000000ff
        /*07a0*/ 	.word	0x00038820
        /*07a4*/ 	.short	0x0100
        /*07a6*/ 	.byte	0x08
	.zero		1


	//   ....[3]....
        /*07a8*/ 	.word	0x00000260
        /*07ac*/ 	.word	0x000000ff
        /*07b0*/ 	.word	0x00038830
        /*07b4*/ 	.short	0x0100
        /*07b6*/ 	.byte	0x06
	.zero		1


	//   ....[4]....
        /*07b8*/ 	.word	0x00000270
        /*07bc*/ 	.word	0x000000ff
        /*07c0*/ 	.word	0x00038840
        /*07c4*/ 	.short	0x0100
        /*07c6*/ 	.byte	0x06
	.zero		1


	//   ....[5]....
        /*07c8*/ 	.word	0x00000280
        /*07cc*/ 	.word	0x000000ff
        /*07d0*/ 	.word	0x00038838
        /*07d4*/ 	.short	0x0100
        /*07d6*/ 	.byte	0x06
	.zero		1


	//   ....[6]....
        /*07d8*/ 	.word	0x00000290
        /*07dc*/ 	.word	0x000000ff
        /*07e0*/ 	.word	0x00038848
        /*07e4*/ 	.short	0x0100
        /*07e6*/ 	.byte	0x06
	.zero		1


	//   ....[7]....
        /*07e8*/ 	.word	0x000003c0
        /*07ec*/ 	.word	0x000000ff
        /*07f0*/ 	.word	0x00038850
        /*07f4*/ 	.short	0x0100
        /*07f6*/ 	.byte	0x08
	.zero		1


	//   ....[8]....
        /*07f8*/ 	.word	0x000003d0
        /*07fc*/ 	.word	0x000000ff
        /*0800*/ 	.word	0x00038860
        /*0804*/ 	.short	0x0100
        /*0806*/ 	.byte	0x08
	.zero		1


	//   ....[9]....
        /*0808*/ 	.word	0x000003e0
        /*080c*/ 	.word	0x000000ff
        /*0810*/ 	.word	0x00038858
        /*0814*/ 	.short	0x0100
        /*0816*/ 	.byte	0x08
	.zero		1


	//   ....[10]....
        /*0818*/ 	.word	0x000003f0
        /*081c*/ 	.word	0x000000ff
        /*0820*/ 	.word	0x00038868
        /*0824*/ 	.short	0x0100
        /*0826*/ 	.byte	0x08
	.zero		1


	//   ....[11]....
        /*0828*/ 	.word	0x000004e0
        /*082c*/ 	.word	0x000000ff
        /*0830*/ 	.word	0x00038870
        /*0834*/ 	.short	0x0100
        /*0836*/ 	.byte	0x06
	.zero		1


	//   ....[12]....
        /*0838*/ 	.word	0x000004f0
        /*083c*/ 	.word	0x000000ff
        /*0840*/ 	.word	0x00038880
        /*0844*/ 	.short	0x0100
        /*0846*/ 	.byte	0x06
	.zero		1


	//   ....[13]....
        /*0848*/ 	.word	0x00000500
        /*084c*/ 	.word	0x000000ff
        /*0850*/ 	.word	0x00038878
        /*0854*/ 	.short	0x0100
        /*0856*/ 	.byte	0x06
	.zero		1


	//   ....[14]....
        /*0858*/ 	.word	0x00000510
        /*085c*/ 	.word	0x000000ff
        /*0860*/ 	.word	0x00038888
        /*0864*/ 	.short	0x0100
        /*0866*/ 	.byte	0x06
	.zero		1


	//   ....[15]....
        /*0868*/ 	.word	0x00000640
        /*086c*/ 	.word	0x000000ff
        /*0870*/ 	.word	0x00038890
        /*0874*/ 	.short	0x0100
        /*0876*/ 	.byte	0x08
	.zero		1


	//   ....[16]....
        /*0878*/ 	.word	0x00000650
        /*087c*/ 	.word	0x000000ff
        /*0880*/ 	.word	0x000388a0
        /*0884*/ 	.short	0x0100
        /*0886*/ 	.byte	0x08
	.zero		1


	//   ....[17]....
        /*0888*/ 	.word	0x00000660
        /*088c*/ 	.word	0x000000ff
        /*0890*/ 	.word	0x00038898
        /*0894*/ 	.short	0x0100
        /*0896*/ 	.byte	0x08
	.zero		1


	//   ....[18]....
        /*0898*/ 	.word	0x00000670
        /*089c*/ 	.word	0x000000ff
        /*08a0*/ 	.word	0x000388a8
        /*08a4*/ 	.short	0x0100
        /*08a6*/ 	.byte	0x08
	.zero		1


	//   ....[19]....
        /*08a8*/ 	.word	0x000007b0
        /*08ac*/ 	.word	0x000000ff
        /*08b0*/ 	.word	0x000388b0
        /*08b4*/ 	.short	0x0100
        /*08b6*/ 	.byte	0x08
	.zero		1


	//   ....[20]....
        /*08b8*/ 	.word	0x000007c0
        /*08bc*/ 	.word	0x000000ff
        /*08c0*/ 	.word	0x000388c0
        /*08c4*/ 	.short	0x0100
        /*08c6*/ 	.byte	0x08
	.zero		1


	//   ....[21]....
        /*08c8*/ 	.word	0x000007d0
        /*08cc*/ 	.word	0x000000ff
        /*08d0*/ 	.word	0x000388b8
        /*08d4*/ 	.short	0x0100
        /*08d6*/ 	.byte	0x08
	.zero		1


	//   ....[22]....
        /*08d8*/ 	.word	0x000007e0
        /*08dc*/ 	.word	0x000000ff
        /*08e0*/ 	.word	0x000388c8
        /*08e4*/ 	.short	0x0100
        /*08e6*/ 	.byte	0x08
	.zero		1


	//   ....[23]....
        /*08e8*/ 	.word	0x00001a50
        /*08ec*/ 	.word	0x000000ff
        /*08f0*/ 	.word	0x00000000
        /*08f4*/ 	.short	0x0101
        /*08f6*/ 	.byte	0x06
	.zero		1


	//   ....[24]....
        /*08f8*/ 	.word	0x00002520
        /*08fc*/ 	.word	0x000000ff
        /*0900*/ 	.word	0x00000000
        /*0904*/ 	.short	0x0101
        /*0906*/ 	.byte	0x06
	.zero		1


	//   ....[25]....
        /*0908*/ 	.word	0x00003080
        /*090c*/ 	.word	0x000000ff
        /*0910*/ 	.word	0x00038800
        /*0914*/ 	.short	0x010a
        /*0916*/ 	.byte	0x28
	.zero		1


	//   ....[26]....
        /*0918*/ 	.word	0x000030f0
        /*091c*/ 	.word	0x00000007
        /*0920*/ 	.word	0x00038830
        /*0924*/ 	.short	0x010a
        /*0926*/ 	.byte	0x3f
	.zero		1


	//   ....[27]....
        /*0928*/ 	.word	0x00003130
        /*092c*/ 	.word	0x00000007
        /*0930*/ 	.word	0x00038830
        /*0934*/ 	.short	0x010a
        /*0936*/ 	.byte	0x3f
	.zero		1


	//   ....[28]....
        /*0938*/ 	.word	0x000033b0
        /*093c*/ 	.word	0x000000ff
        /*0940*/ 	.word	0x00038810
        /*0944*/ 	.short	0x010a
        /*0946*/ 	.byte	0x28
	.zero		1


	//   ....[29]....
        /*0948*/ 	.word	0x000033f0
        /*094c*/ 	.word	0x00000007
        /*0950*/ 	.word	0x00038850
        /*0954*/ 	.short	0x010a
        /*0956*/ 	.byte	0x3f
	.zero		1


	//   ....[30]....
        /*0958*/ 	.word	0x00003430
        /*095c*/ 	.word	0x00000007
        /*0960*/ 	.word	0x00038850
        /*0964*/ 	.short	0x010a
        /*0966*/ 	.byte	0x3f
	.zero		1


	//   ....[31]....
        /*0968*/ 	.word	0x000046f0
        /*096c*/ 	.word	0x000000ff
        /*0970*/ 	.word	0x00000000
        /*0974*/ 	.short	0x0101
        /*0976*/ 	.byte	0x05
	.zero		1


	//   ....[32]....
        /*0978*/ 	.word	0x00005510
        /*097c*/ 	.word	0x000000ff
        /*0980*/ 	.word	0x00000000
        /*0984*/ 	.short	0x0101
        /*0986*/ 	.byte	0x05
	.zero		1


	//   ....[33]....
        /*0988*/ 	.word	0x00005620
        /*098c*/ 	.word	0x000000ff
        /*0990*/ 	.word	0x00038830
        /*0994*/ 	.short	0x010a
        /*0996*/ 	.byte	0x05
	.zero		1


	//   ....[34]....
        /*0998*/ 	.word	0x00005660
        /*099c*/ 	.word	0x000000ff
        /*09a0*/ 	.word	0x00038830
        /*09a4*/ 	.short	0x010a
        /*09a6*/ 	.byte	0x05
	.zero		1


	//   ....[35]....
        /*09a8*/ 	.word	0x00005840
        /*09ac*/ 	.word	0x000000ff
        /*09b0*/ 	.word	0x00038850
        /*09b4*/ 	.short	0x010a
        /*09b6*/ 	.byte	0x05
	.zero		1


	//   ....[36]....
        /*09b8*/ 	.word	0x00005880
        /*09bc*/ 	.word	0x000000ff
        /*09c0*/ 	.word	0x00038850
        /*09c4*/ 	.short	0x010a
        /*09c6*/ 	.byte	0x05
	.zero		1


	//   ....[37]....
        /*09c8*/ 	.word	0x00006a90
        /*09cc*/ 	.word	0x000000ff
        /*09d0*/ 	.word	0x00000000
        /*09d4*/ 	.short	0x0101
        /*09d6*/ 	.byte	0x0a
	.zero		1


	//   ....[38]....
        /*09d8*/ 	.word	0x00007f40
        /*09dc*/ 	.word	0x000000ff
        /*09e0*/ 	.word	0x00000000
        /*09e4*/ 	.short	0x0101
        /*09e6*/ 	.byte	0x05
	.zero		1


	//   ....[39]....
        /*09e8*/ 	.word	0x0000a620
        /*09ec*/ 	.word	0x000000ff
        /*09f0*/ 	.word	0x00000000
        /*09f4*/ 	.short	0x0101
        /*09f6*/ 	.byte	0x06
	.zero		1


	//   ....[40]....
        /*09f8*/ 	.word	0x0000d460
        /*09fc*/ 	.word	0x0000001e
        /*0a00*/ 	.word	0x00038840
        /*0a04*/ 	.short	0x010a
        /*0a06*/ 	.byte	0x3f
	.zero		1


	//   ....[41]....
        /*0a08*/ 	.word	0x0000d990
        /*0a0c*/ 	.word	0x0000001e
        /*0a10*/ 	.word	0x00038830
        /*0a14*/ 	.short	0x0107
        /*0a16*/ 	.byte	0x3f
	.zero		1


	//   ....[42]....
        /*0a18*/ 	.word	0x0000da70
        /*0a1c*/ 	.word	0x0000001e
        /*0a20*/ 	.word	0x00038830
        /*0a24*/ 	.short	0x0101
        /*0a26*/ 	.byte	0x3f
	.zero		1


	//   ....[43]....
        /*0a28*/ 	.word	0x0000e350
        /*0a2c*/ 	.word	0x00000017
        /*0a30*/ 	.word	0x00038800
        /*0a34*/ 	.short	0x0107
        /*0a36*/ 	.byte	0x3f
	.zero		1


	//   ....[44]....
        /*0a38*/ 	.word	0x0000e3e0
        /*0a3c*/ 	.word	0x00000017
        /*0a40*/ 	.word	0x00038800
        /*0a44*/ 	.short	0x0101
        /*0a46*/ 	.byte	0x3f
	.zero		1


	//   ....[45]....
        /*0a48*/ 	.word	0x0000f0f0
        /*0a4c*/ 	.word	0x00000017
        /*0a50*/ 	.word	0x00038810
        /*0a54*/ 	.short	0x0107
        /*0a56*/ 	.byte	0x3f
	.zero		1


	//   ....[46]....
        /*0a58*/ 	.word	0x0000f1f0
        /*0a5c*/ 	.word	0x00000017
        /*0a60*/ 	.word	0x00038810
        /*0a64*/ 	.short	0x0101
        /*0a66*/ 	.byte	0x3f
	.zero		1


	//   ....[47]....
        /*0a68*/ 	.word	0x0000f210
        /*0a6c*/ 	.word	0x00000017
        /*0a70*/ 	.word	0x00038820
        /*0a74*/ 	.short	0x010a
        /*0a76*/ 	.byte	0x3f
	.zero		1


	//   ....[48]....
        /*0a78*/ 	.word	0x0000f2a0
        /*0a7c*/ 	.word	0x0000001e
        /*0a80*/ 	.word	0x00038860
        /*0a84*/ 	.short	0x010a
        /*0a86*/ 	.byte	0x3f
	.zero		1


	//   ....[49]....
        /*0a88*/ 	.word	0x0000fbc0
        /*0a8c*/ 	.word	0x0000001e
        /*0a90*/ 	.word	0x00038850
        /*0a94*/ 	.short	0x0107
        /*0a96*/ 	.byte	0x3f
	.zero		1


	//   ....[50]....
        /*0a98*/ 	.word	0x0000fc90
        /*0a9c*/ 	.word	0x0000001e
        /*0aa0*/ 	.word	0x00038850
        /*0aa4*/ 	.short	0x0101
        /*0aa6*/ 	.byte	0x3f
	.zero		1


	//   ....[51]....
        /*0aa8*/ 	.word	0x00010040
        /*0aac*/ 	.word	0x00000006
        /*0ab0*/ 	.word	0x00038840
        /*0ab4*/ 	.short	0x010a
        /*0ab6*/ 	.byte	0x3f
	.zero		1


	//   ....[52]....
        /*0ab8*/ 	.word	0x00010380
        /*0abc*/ 	.word	0x00000006
        /*0ac0*/ 	.word	0x00038830
        /*0ac4*/ 	.short	0x0107
        /*0ac6*/ 	.byte	0x3f
	.zero		1


	//   ....[53]....
        /*0ac8*/ 	.word	0x00010440
        /*0acc*/ 	.word	0x00000006
        /*0ad0*/ 	.word	0x00038830
        /*0ad4*/ 	.short	0x0101
        /*0ad6*/ 	.byte	0x3f
	.zero		1


	//   ....[54]....
        /*0ad8*/ 	.word	0x00010470
        /*0adc*/ 	.word	0x00000006
        /*0ae0*/ 	.word	0x00038860
        /*0ae4*/ 	.short	0x010a
        /*0ae6*/ 	.byte	0x3f
	.zero		1


	//   ....[55]....
        /*0ae8*/ 	.word	0x00010b40
        /*0aec*/ 	.word	0x00000006
        /*0af0*/ 	.word	0x00038850
        /*0af4*/ 	.short	0x0107
        /*0af6*/ 	.byte	0x3f
	.zero		1


	//   ....[56]....
        /*0af8*/ 	.word	0x00010c00
        /*0afc*/ 	.word	0x00000006
        /*0b00*/ 	.word	0x00038850
        /*0b04*/ 	.short	0x0101
        /*0b06*/ 	.byte	0x3f
	.zero		1


	//   ....[57]....
        /*0b08*/ 	.word	0x00011840
        /*0b0c*/ 	.word	0x00000007
        /*0b10*/ 	.word	0x00038820
        /*0b14*/ 	.short	0x010a
        /*0b16*/ 	.byte	0x3f
	.zero		1


	//   ....[58]....
        /*0b18*/ 	.word	0x000119c0
        /*0b1c*/ 	.word	0x00000005
        /*0b20*/ 	.word	0x00038840
        /*0b24*/ 	.short	0x010a
        /*0b26*/ 	.byte	0x3f
	.zero		1


	//   ....[59]....
        /*0b28*/ 	.word	0x00011a60
        /*0b2c*/ 	.word	0x00000003
        /*0b30*/ 	.word	0x00038840
        /*0b34*/ 	.short	0x010a
        /*0b36*/ 	.byte	0x3f
	.zero		1


	//   ....[60]....
        /*0b38*/ 	.word	0x00011aa0
        /*0b3c*/ 	.word	0x00000005
        /*0b40*/ 	.word	0x00038860
        /*0b44*/ 	.short	0x010a
        /*0b46*/ 	.byte	0x3f
	.zero		1


	//   ....[61]....
        /*0b48*/ 	.word	0x00011ae0
        /*0b4c*/ 	.word	0x00000003
        /*0b50*/ 	.word	0x00038860
        /*0b54*/ 	.short	0x010a
        /*0b56*/ 	.byte	0x3f
	.zero		1


	//   ....[62]....
        /*0b58*/ 	.word	0x00011b50
        /*0b5c*/ 	.word	0x00000000
        /*0b60*/ 	.word	0x00038800
        /*0b64*/ 	.short	0x010a
        /*0b66*/ 	.byte	0x3f
	.zero		1


	//   ....[63]....
        /*0b68*/ 	.word	0x00011ba0
        /*0b6c*/ 	.word	0x00000007
        /*0b70*/ 	.word	0x00038830
        /*0b74*/ 	.short	0x010a
        /*0b76*/ 	.byte	0x3f
	.zero		1


	//   ....[64]....
        /*0b78*/ 	.word	0x00011c00
        /*0b7c*/ 	.word	0x00000006
        /*0b80*/ 	.word	0x00038810
        /*0b84*/ 	.short	0x010a
        /*0b86*/ 	.byte	0x3f
	.zero		1


	//   ....[65]....
        /*0b88*/ 	.word	0x00011c50
        /*0b8c*/ 	.word	0x00000007
        /*0b90*/ 	.word	0x00038850
        /*0b94*/ 	.short	0x010a
        /*0b96*/ 	.byte	0x3f
	.zero		1


	//   ....[66]....
        /*0b98*/ 	.word	0x00011cb0
        /*0b9c*/ 	.word	0x00000004
        /*0ba0*/ 	.word	0x00038830
        /*0ba4*/ 	.short	0x010a
        /*0ba6*/ 	.byte	0x3f
	.zero		1


	//   ....[67]....
        /*0ba8*/ 	.word	0x00011d10
        /*0bac*/ 	.word	0x00000004
        /*0bb0*/ 	.word	0x00038850
        /*0bb4*/ 	.short	0x010a
        /*0bb6*/ 	.byte	0x3f
	.zero		1


	//   ....[68]....
        /*0bb8*/ 	.word	0x00011e20
        /*0bbc*/ 	.word	0x0000001e
        /*0bc0*/ 	.word	0x00038840
        /*0bc4*/ 	.short	0x010a
        /*0bc6*/ 	.byte	0x3f
	.zero		1


	//   ....[69]....
        /*0bc8*/ 	.word	0x00013410
        /*0bcc*/ 	.word	0x00000017
        /*0bd0*/ 	.word	0x00038820
        /*0bd4*/ 	.short	0x010a
        /*0bd6*/ 	.byte	0x3f
	.zero		1


	//   ....[70]....
        /*0bd8*/ 	.word	0x00013460
        /*0bdc*/ 	.word	0x0000001e
        /*0be0*/ 	.word	0x00038860
        /*0be4*/ 	.short	0x010a
        /*0be6*/ 	.byte	0x3f
	.zero		1


	//   ....[71]....
        /*0be8*/ 	.word	0x00013d50
        /*0bec*/ 	.word	0x00000006
        /*0bf0*/ 	.word	0x00038840
        /*0bf4*/ 	.short	0x010a
        /*0bf6*/ 	.byte	0x3f
	.zero		1


	//   ....[72]....
        /*0bf8*/ 	.word	0x00014210
        /*0bfc*/ 	.word	0x00000006
        /*0c00*/ 	.word	0x00038860
        /*0c04*/ 	.short	0x010a
        /*0c06*/ 	.byte	0x3f
	.zero		1


	//   ....[73]....
        /*0c08*/ 	.word	0x00015300
        /*0c0c*/ 	.word	0x00000007
        /*0c10*/ 	.word	0x00038820
        /*0c14*/ 	.short	0x010a
        /*0c16*/ 	.byte	0x3f
	.zero		1


	//   ....[74]....
        /*0c18*/ 	.word	0x000154a0
        /*0c1c*/ 	.word	0x00000005
        /*0c20*/ 	.word	0x00038840
        /*0c24*/ 	.short	0x010a
        /*0c26*/ 	.byte	0x3f
	.zero		1


	//   ....[75]....
        /*0c28*/ 	.word	0x000154f0
        /*0c2c*/ 	.word	0x00000003
        /*0c30*/ 	.word	0x00038840
        /*0c34*/ 	.short	0x010a
        /*0c36*/ 	.byte	0x3f
	.zero		1


	//   ....[76]....
        /*0c38*/ 	.word	0x00015540
        /*0c3c*/ 	.word	0x00000005
        /*0c40*/ 	.word	0x00038860
        /*0c44*/ 	.short	0x010a
        /*0c46*/ 	.byte	0x3f
	.zero		1


	//----- nvinfo : EIATTR_NUM_MBARRIERS
	.align		4
.L_714:
        /*0c48*/ 	.byte	0x03, 0x38
        /*0c4a*/ 	.short	0x0017


	//----- nvinfo : EIATTR_EXIT_INSTR_OFFSETS
	.align		4
        /*0c4c*/ 	.byte	0x04, 0x1c
        /*0c4e*/ 	.short	(.L_716 - .L_715)


	//   ....[0]....
.L_715:
        /*0c50*/ 	.word	0x000009a0


	//   ....[1]....
        /*0c54*/ 	.word	0x0000b8a0


	//   ....[2]....
        /*0c58*/ 	.word	0x00011b30


	//----- nvinfo : EIATTR_MAX_THREADS
	.align		4
.L_716:
        /*0c5c*/ 	.byte	0x04, 0x05
        /*0c5e*/ 	.short	(.L_718 - .L_717)
.L_717:
        /*0c60*/ 	.word	0x00000180
        /*0c64*/ 	.word	0x00000001
        /*0c68*/ 	.word	0x00000001


	//----- nvinfo : EIATTR_CRS_STACK_SIZE
	.align		4
.L_718:
        /*0c6c*/ 	.byte	0x04, 0x1e
        /*0c6e*/ 	.short	(.L_720 - .L_719)
.L_719:
        /*0c70*/ 	.word	0x00000000


	//----- nvinfo : EIATTR_CBANK_PARAM_SIZE
	.align		4
.L_720:
        /*0c74*/ 	.byte	0x03, 0x19
        /*0c76*/ 	.short	0x0bf0


	//----- nvinfo : EIATTR_PARAM_CBANK
	.align		4
        /*0c78*/ 	.byte	0x04, 0x0a
        /*0c7a*/ 	.short	(.L_722 - .L_721)
	.align		4
.L_721:
        /*0c7c*/ 	.word	index@(.nv.constant0._ZN7cutlass13device_kernelIN5flash11enable_sm90INS1_16FlashAttnFwdSm90INS1_25CollectiveMainloopFwdSm90ILi2EN4cute5tupleIJNS5_1CILi1EEES8_S8_EEENS6_IJNS7_ILi64EEESA_SA_EEELi512ENS_10bfloat16_tEfNS_4arch4Sm90ELb0ELb0ELb0ELb1ELb1ELb0ELb1ELb0ELb0ELb1ELb0ELb0EEENS1_21CollectiveEpilogueFwdINS6_IJSA_NS7_ILi512EEESA_EEES9_SC_SE_Li256ELb1ELb1ELb0ELb0EEENS1_36VarlenDynamicPersistentTileSchedulerILi64ELi64ELi256ELi128ELb0ELb1ELb1ELb0ELb1ELb1EEEEEEEEEvNT_6ParamsE)
        /*0c80*/ 	.short	0x0210
        /*0c82*/ 	.short	0x0bf0


	//----- nvinfo : EIATTR_SW_WAR
	.align		4
.L_722:
        /*0c84*/ 	.byte	0x04, 0x36
        /*0c86*/ 	.short	(.L_724 - .L_723)
.L_723:
        /*0c88*/ 	.word	0x00000008
.L_724:


//--------------------- .nv.info._ZN7cutlass13device_kernelIN5flash11enable_sm90INS1_16FlashAttnFwdSm90INS1_25CollectiveMainloopFwdSm90ILi2EN4cute5tupleIJNS5_1CILi1EEES8_S8_EEENS6_IJNS7_ILi64EEESA_SA_EEELi512ENS_10bfloat16_tEfNS_4arch4Sm90ELb0ELb0ELb0ELb1ELb1ELb1ELb1ELb0ELb0ELb1ELb0ELb0EEENS1_21CollectiveEpilogueFwdINS6_IJSA_NS7_ILi512EEESA_EEES9_SC_SE_Li256ELb1ELb1ELb0ELb0EEENS1_36VarlenDynamicPersistentTileSchedulerILi64ELi64ELi256ELi128ELb0ELb1ELb1ELb0ELb1ELb1EEEEEEEEEvNT_6ParamsE --------------------------
	.section	.nv.info._ZN7cutlass13device_kernelIN5flash11enable_sm90INS1_16FlashAttnFwdSm90INS1_25CollectiveMainloopFwdSm90ILi2EN4cute5tupleIJNS5_1CILi1EEES8_S8_EEENS6_IJNS7_ILi64EEESA_SA_EEELi512ENS_10bfloat16_tEfNS_4arch4Sm90ELb0ELb0ELb0ELb1ELb1ELb1ELb1ELb0ELb0ELb1ELb0ELb0EEENS1_21CollectiveEpilogueFwdINS6_IJSA_NS7_ILi512EEESA_EEES9_SC_SE_Li256ELb1ELb1ELb0ELb0EEENS1_36VarlenDynamicPersistentTileSchedulerILi64ELi64ELi256ELi128ELb0ELb1ELb1ELb0ELb1ELb1EEEEEEEEEvNT_6ParamsE,"",@"SHT_CUDA_INFO"
	.sectionflags	@""
	.align	4


	//----- nvinfo : EIATTR_CUDA_API_VERSION
	.align		4
        /*0000*/ 	.byte	0x04, 0x37
        /*0002*/ 	.short	(.L_726 - .L_725)
.L_725:
        /*0004*/ 	.word	0x00000082


	//----- nvinfo : EIATTR_KPARAM_INFO
	.align		4
.L_726:
        /*0008*/ 	.byte	0x04, 0x17
        /*000a*/ 	.short	(.L_728 - .L_727)
.L_727:
        /*000c*/ 	.word	0x00000000
        /*0010*/ 	.short	0x0000
        /*0012*/ 	.short	0x0070
        /*0014*/ 	.byte	0x00, 0xf0, 0x01, 0x2e


	//----- nvinfo : EIATTR_SPARSE_MMA_MASK
	.align		4
.L_728:
        /*0018*/ 	.byte	0x03, 0x50
        /*001a*/ 	.short	0x0000


	//----- nvinfo : EIATTR_MAXREG_COUNT
	.align		4
        /*001c*/ 	.byte	0x03, 0x1b
        /*001e*/ 	.short	0x00a8


	//----- nvinfo : EIATTR_NUM_BARRIERS
	.align		4
        /*0020*/ 	.byte	0x02, 0x4c
        /*0022*/ 	.byte	0x10
	.zero		1


	//----- nvinfo : EIATTR_EXTERNS
	.align		4
        /*0024*/ 	.byte	0x04, 0x0f
        /*0026*/ 	.short	(.L_730 - .L_729)


	//   ....[0]....
	.align		4
.L_729:
        /*0028*/ 	.word	index@(__assertfail)


	//----- nvinfo : EIATTR_ANNOTATIONS
	.align		4
.L_730:
        /*002c*/ 	.byte	0x04, 0x55
        /*002e*/ 	.short	(.L_732 - .L_731)


	//   ....[0]....
.L_731:
        /* <DEDUP_REMOVED lines=66> */


	//----- nvinfo : EIATTR_MERCURY_ISA_VERSION
	.align		4
.L_732:
        /*0440*/ 	.byte	0x03, 0x5f
        /*0442*/ 	.short	0x0101


	//----- nvinfo : EIATTR_UNUSED_LOAD_BYTE_OFFSET
	.align		4
        /*0444*/ 	.byte	0x04, 0x44
        /*0446*/ 	.short	(.L_734 - .L_733)


	//   ....[0]....
.L_733:
        /*0448*/ 	.word	0x00000a50
        /*044c*/ 	.word	0x0000fff0


	//   ....[1]....
        /*0450*/ 	.word	0x0000fd40
        /*0454*/ 	.word	0x0000fff0


	//----- nvinfo : EIATTR_INT_WARP_WIDE_INSTR_OFFSETS
	.align		4
.L_734:
        /*0458*/ 	.byte	0x04, 0x31
        /*045a*/ 	.short	(.L_736 - .L_735)


	//   ....[0]....
.L_735:
        /*045c*/ 	.word	0x00000130


	//   ....[1]....
        /*0460*/ 	.word	0x00000170


	//   ....[2]....
        /*0464*/ 	.word	0x000001e0


	//   ....[3]....
        /*0468*/ 	.word	0x00000250


	//   ....[4]....
        /*046c*/ 	.word	0x00015b80


	//   ....[5]....
        /*0470*/ 	.word	0x00015c10


	//   ....[6]....
        /*0474*/ 	.word	0x0001a130


	//   ....[7]....
        /*0478*/ 	.word	0x0001a1c0


	//----- nvinfo : EIATTR_COOP_GROUP_MASK_REGIDS
	.align		4
.L_736:
        /*047c*/ 	.byte	0x04, 0x29
        /*047e*/ 	.short	(.L_738 - .L_737)


	//   ....[0]....
.L_737:
        /*0480*/ 	.word	0xffffffff


	//   ....[1]....
        /*0484*/ 	.word	0xffffffff


	//   ....[2]....
        /*0488*/ 	.word	0xffffffff


	//   ....[3]....
        /*048c*/ 	.word	0xffffffff


	//   ....[4]....
        /*0490*/ 	.word	0xffffffff


	//   ....[5]....
        /*0494*/ 	.word	0xffffffff


	//   ....[6]....
        /*0498*/ 	.word	0xffffffff


	//   ....[7]....
        /*049c*/ 	.word	0xffffffff


	//   ....[8]....
        /*04a0*/ 	.word	0xffffffff


	//   ....[9]....
        /*04a4*/ 	.word	0xffffffff


	//   ....[10]....
        /*04a8*/ 	.word	0xffffffff


	//   ....[11]....
        /*04ac*/ 	.word	0xffffffff


	//   ....[12]....
        /*04b0*/ 	.word	0xffffffff


	//   ....[13]....
        /*04b4*/ 	.word	0xffffffff


	//   ....[14]....
        /*04b8*/ 	.word	0xffffffff


	//   ....[15]....
        /*04bc*/ 	.word	0xffffffff


	//   ....[16]....
        /*04c0*/ 	.word	0xffffffff


	//   ....[17]....
        /*04c4*/ 	.word	0xffffffff


	//   ....[18]....
        /*04c8*/ 	.word	0xffffffff


	//   ....[19]....
        /*04cc*/ 	.word	0xffffffff


	//   ....[20]....
        /*04d0*/ 	.word	0xffffffff


	//   ....[21]....
        /*04d4*/ 	.word	0xffffffff


	//   ....[22]....
        /*04d8*/ 	.word	0xffffffff


	//   ....[23]....
        /*04dc*/ 	.word	0xffffffff


	//   ....[24]....
        /*04e0*/ 	.word	0xffffffff


	//   ....[25]....
        /*04e4*/ 	.word	0xffffffff


	//   ....[26]....
        /*04e8*/ 	.word	0xffffffff


	//   ....[27]....
        /*04ec*/ 	.word	0xffffffff


	//   ....[28]....
        /*04f0*/ 	.word	0xffffffff


	//   ....[29]....
        /*04f4*/ 	.word	0xffffffff


	//   ....[30]....
        /*04f8*/ 	.word	0xffffffff


	//   ....[31]....
        /*04fc*/ 	.word	0xffffffff


	//   ....[32]....
        /*0500*/ 	.word	0xffffffff


	//   ....[33]....
        /*0504*/ 	.word	0xffffffff


	//   ....[34]....
        /*0508*/ 	.word	0xffffffff


	//   ....[35]....
        /*050c*/ 	.word	0xffffffff


	//   ....[36]....
        /*0510*/ 	.word	0xffffffff


	//   ....[37]....
        /*0514*/ 	.word	0xffffffff


	//   ....[38]....
        /*0518*/ 	.word	0xffffffff


	//   ....[39]....
        /*051c*/ 	.word	0xffffffff


	//   ....[40]....
        /*0520*/ 	.word	0xffffffff


	//   ....[41]....
        /*0524*/ 	.word	0xffffffff


	//   ....[42]....
        /*0528*/ 	.word	0xffffffff


	//   ....[43]....
        /*052c*/ 	.word	0xffffffff


	//   ....[44]....
        /*0530*/ 	.word	0xffffffff


	//   ....[45]....
        /*0534*/ 	.word	0xffffffff


	//   ....[46]....
        /*0538*/ 	.word	0xffffffff


	//   ....[47]....
        /*053c*/ 	.word	0xffffffff


	//   ....[48]....
        /*0540*/ 	.word	0xffffffff


	//   ....[49]....
        /*0544*/ 	.word	0xffffffff


	//   ....[50]....
        /*0548*/ 	.word	0xffffffff


	//   ....[51]....
        /*054c*/ 	.word	0xffffffff


	//   ....[52]....
        /*0550*/ 	.word	0xffffffff


	//   ....[53]....
        /*0554*/ 	.word	0xffffffff


	//   ....[54]....
        /*0558*/ 	.word	0xffffffff


	//   ....[55]....
        /*055c*/ 	.word	0xffffffff


	//   ....[56]....
        /*0560*/ 	.word	0xffffffff


	//   ....[57]....
        /*0564*/ 	.word	0xffffffff


	//   ....[58]....
        /*0568*/ 	.word	0xffffffff


	//   ....[59]....
        /*056c*/ 	.word	0xffffffff


	//   ....[60]....
        /*0570*/ 	.word	0xffffffff


	//   ....[61]....
        /*0574*/ 	.word	0xffffffff


	//   ....[62]....
        /*0578*/ 	.word	0xffffffff


	//   ....[63]....
        /*057c*/ 	.word	0xffffffff


	//   ....[64]....
        /*0580*/ 	.word	0xffffffff


	//   ....[65]....
        /*0584*/ 	.word	0xffffffff


	//   ....[66]....
        /*0588*/ 	.word	0xffffffff


	//   ....[67]....
        /*058c*/ 	.word	0xffffffff


	//   ....[68]....
        /*0590*/ 	.word	0xffffffff


	//   ....[69]....
        /*0594*/ 	.word	0xffffffff


	//   ....[70]....
        /*0598*/ 	.word	0xffffffff


	//   ....[71]....
        /*059c*/ 	.word	0xffffffff


	//   ....[72]....
        /*05a0*/ 	.word	0xffffffff


	//   ....[73]....
        /*05a4*/ 	.word	0xffffffff


	//   ....[74]....
        /*05a8*/ 	.word	0xffffffff


	//   ....[75]....
        /*05ac*/ 	.word	0xffffffff


	//   ....[76]....
        /*05b0*/ 	.word	0xffffffff


	//   ....[77]....
        /*05b4*/ 	.word	0xffffffff


	//   ....[78]....
        /*05b8*/ 	.word	0xffffffff


	//   ....[79]....
        /*05bc*/ 	.word	0xffffffff


	//   ....[80]....
        /*05c0*/ 	.word	0xffffffff


	//   ....[81]....
        /*05c4*/ 	.word	0xffffffff


	//   ....[82]....
        /*05c8*/ 	.word	0xffffffff


	//   ....[83]....
        /*05cc*/ 	.word	0xffffffff


	//   ....[84]....
        /*05d0*/ 	.word	0xffffffff


	//   ....[85]....
        /*05d4*/ 	.word	0xffffffff


	//   ....[86]....
        /*05d8*/ 	.word	0xffffffff


	//   ....[87]....
        /*05dc*/ 	.word	0xffffffff


	//   ....[88]....
        /*05e0*/ 	.word	0xffffffff


	//   ....[89]....
        /*05e4*/ 	.word	0xffffffff


	//   ....[90]....
        /*05e8*/ 	.word	0xffffffff


	//   ....[91]....
        /*05ec*/ 	.word	0xffffffff


	//   ....[92]....
        /*05f0*/ 	.word	0xffffffff


	//   ....[93]....
        /*05f4*/ 	.word	0xffffffff


	//   ....[94]....
        /*05f8*/ 	.word	0xffffffff


	//   ....[95]....
        /*05fc*/ 	.word	0xffffffff


	//   ....[96]....
        /*0600*/ 	.word	0xffffffff


	//   ....[97]....
        /*0604*/ 	.word	0xffffffff


	//   ....[98]....
        /*0608*/ 	.word	0xffffffff


	//   ....[99]....
        /*060c*/ 	.word	0xffffffff


	//   ....[100]....
        /*0610*/ 	.word	0xffffffff


	//   ....[101]....
        /*0614*/ 	.word	0xffffffff


	//   ....[102]....
        /*0618*/ 	.word	0xffffffff


	//   ....[103]....
        /*061c*/ 	.word	0xffffffff


	//   ....[104]....
        /*0620*/ 	.word	0xffffffff


	//   ....[105]....
        /*0624*/ 	.word	0xffffffff


	//   ....[106]....
        /*0628*/ 	.word	0xffffffff


	//   ....[107]....
        /*062c*/ 	.word	0xffffffff


	//   ....[108]....
        /*0630*/ 	.word	0xffffffff


	//   ....[109]....
        /*0634*/ 	.word	0xffffffff


	//   ....[110]....
        /*0638*/ 	.word	0xffffffff


	//   ....[111]....
        /*063c*/ 	.word	0xffffffff


	//   ....[112]....
        /*0640*/ 	.word	0xffffffff


	//   ....[113]....
        /*0644*/ 	.word	0xffffffff


	//   ....[114]....
        /*0648*/ 	.word	0xffffffff


	//   ....[115]....
        /*064c*/ 	.word	0xffffffff


	//   ....[116]....
        /*0650*/ 	.word	0xffffffff


	//   ....[117]....
        /*0654*/ 	.word	0xffffffff


	//   ....[118]....
        /*0658*/ 	.word	0xffffffff


	//   ....[119]....
        /*065c*/ 	.word	0xffffffff


	//   ....[120]....
        /*0660*/ 	.word	0xffffffff


	//   ....[121]....
        /*0664*/ 	.word	0xffffffff


	//   ....[122]....
        /*0668*/ 	.word	0xffffffff


	//   ....[123]....
        /*066c*/ 	.word	0xffffffff


	//   ....[124]....
        /*0670*/ 	.word	0xffffffff


	//   ....[125]....
        /*0674*/ 	.word	0xffffffff


	//   ....[126]....
        /*0678*/ 	.word	0xffffffff


	//   ....[127]....
        /*067c*/ 	.word	0xffffffff


	//   ....[128]....
        /*0680*/ 	.word	0xffffffff


	//   ....[129]....
        /*0684*/ 	.word	0xffffffff


	//   ....[130]....
        /*0688*/ 	.word	0xffffffff


	//   ....[131]....
        /*068c*/ 	.word	0xffffffff


	//   ....[132]....
        /*0690*/ 	.word	0xffffffff


	//   ....[133]....
        /*0694*/ 	.word	0xffffffff


	//   ....[134]....
        /*0698*/ 	.word	0xffffffff


	//   ....[135]....
        /*069c*/ 	.word	0xffffffff


	//   ....[136]....
        /*06a0*/ 	.word	0xffffffff


	//   ....[137]....
        /*06a4*/ 	.word	0x0500000f


	//   ....[138]....
        /*06a8*/ 	.word	0x0500000f


	//   ....[139]....
        /*06ac*/ 	.word	0x0500000f


	//   ....[140]....
        /*06b0*/ 	.word	0x0500000f


	//   ....[141]....
        /*06b4*/ 	.word	0x0500000f


	//   ....[142]....
        /*06b8*/ 	.word	0x0500000f


	//   ....[143]....
        /*06bc*/ 	.word	0x0500000f


	//   ....[144]....
        /*06c0*/ 	.word	0x0500000f


	//   ....[145]....
        /*06c4*/ 	.word	0x0500000f


	//   ....[146]....
        /*06c8*/ 	.word	0x0500000f


	//   ....[147]....
        /*06cc*/ 	.word	0x0500000f


	//   ....[148]....
        /*06d0*/ 	.word	0x0500000f


	//   ....[149]....
        /*06d4*/ 	.word	0x0500000f


	//   ....[150]....
        /*06d8*/ 	.word	0x0500000f


	//   ....[151]....
        /*06dc*/ 	.word	0x0500000f


	//   ....[152]....
        /*06e0*/ 	.word	0x0500000f


	//   ....[153]....
        /*06e4*/ 	.word	0x0500000f


	//   ....[154]....
        /*06e8*/ 	.word	0x0500000f


	//   ....[155]....
        /*06ec*/ 	.word	0x0500000f


	//   ....[156]....
        /*06f0*/ 	.word	0x0500000f


	//   ....[157]....
        /*06f4*/ 	.word	0x0500000f


	//   ....[158]....
        /*06f8*/ 	.word	0x0500000f


	//   ....[159]....
        /*06fc*/ 	.word	0x0500000f


	//   ....[160]....
        /*0700*/ 	.word	0x0500000f


	//   ....[161]....
        /*0704*/ 	.word	0x0500000f


	//   ....[162]....
        /*0708*/ 	.word	0x0500000f


	//   ....[163]....
        /*070c*/ 	.word	0x0500000f


	//   ....[164]....
        /*0710*/ 	.word	0x0500000f


	//   ....[165]....
        /*0714*/ 	.word	0x0500000f


	//   ....[166]....
        /*0718*/ 	.word	0x0500000f


	//   ....[167]....
        /*071c*/ 	.word	0x0500000f


	//   ....[168]....
        /*0720*/ 	.word	0x0500000f


	//   ....[169]....
        /*0724*/ 	.word	0x0500000f


	//   ....[170]....
        /*0728*/ 	.word	0x0500000f


	//   ....[171]....
        /*072c*/ 	.word	0x0500000f


	//   ....[172]....
        /*0730*/ 	.word	0x0500000f


	//   ....[173]....
        /*0734*/ 	.word	0x0500000f


	//   ....[174]....
        /*0738*/ 	.word	0x0500000f


	//   ....[175]....
        /*073c*/ 	.word	0x0500000f


	//   ....[176]....
        /*0740*/ 	.word	0x0500000f


	//   ....[177]....
        /*0744*/ 	.word	0x0500000f


	//   ....[178]....
        /*0748*/ 	.word	0x0500000f


	//   ....[179]....
        /*074c*/ 	.word	0x0500000f


	//   ....[180]....
        /*0750*/ 	.word	0x0500000f


	//   ....[181]....
        /*0754*/ 	.word	0x0500000f


	//   ....[182]....
        /*0758*/ 	.word	0x0500000f


	//   ....[183]....
        /*075c*/ 	.word	0x0500000f


	//   ....[184]....
        /*0760*/ 	.word	0x0500000f


	//   ....[185]....
        /*0764*/ 	.word	0x0500000f


	//   ....[186]....
        /*0768*/ 	.word	0x0500000f


	//   ....[187]....
        /*076c*/ 	.word	0x0500000f


	//   ....[188]....
        /*0770*/ 	.word	0x0500000f


	//   ....[189]....
        /*0774*/ 	.word	0x0500000f


	//   ....[190]....
        /*0778*/ 	.word	0x0500000f


	//   ....[191]....
        /*077c*/ 	.word	0x0500000f


	//   ....[192]....
        /*0780*/ 	.word	0x0500000f


	//   ....[193]....
        /*0784*/ 	.word	0x0500000f


	//   ....[194]....
        /*0788*/ 	.word	0x0500000f


	//   ....[195]....
        /*078c*/ 	.word	0x0500000f


	//   ....[196]....
        /*0790*/ 	.word	0x0500000f


	//   ....[197]....
        /*0794*/ 	.word	0x0500000f


	//   ....[198]....
        /*0798*/ 	.word	0x0500000f


	//   ....[199]....
        /*079c*/ 	.word	0x0500000f


	//   ....[200]....
        /*07a0*/ 	.word	0x0500000f


	//   ....[201]....
        /*07a4*/ 	.word	0x0500000f


	//   ....[202]....
        /*07a8*/ 	.word	0x0500000f


	//   ....[203]....
        /*07ac*/ 	.word	0x0500000f


	//   ....[204]....
        /*07b0*/ 	.word	0x0500000f


	//   ....[205]....
        /*07b4*/ 	.word	0x0500000f


	//   ....[206]....
        /*07b8*/ 	.word	0x0500000f


	//   ....[207]....
        /*07bc*/ 	.word	0x0500000f


	//   ....[208]....
        /*07c0*/ 	.word	0x0500000f


	//   ....[209]....
        /*07c4*/ 	.word	0x0500000f


	//   ....[210]....
        /*07c8*/ 	.word	0x0500000f


	//   ....[211]....
        /*07cc*/ 	.word	0x0500000f


	//   ....[212]....
        /*07d0*/ 	.word	0x0500000f


	//   ....[213]....
        /*07d4*/ 	.word	0x0500000f


	//   ....[214]....
        /*07d8*/ 	.word	0x0500000f


	//   ....[215]....
        /*07dc*/ 	.word	0x0500000f


	//   ....[216]....
        /*07e0*/ 	.word	0x0500000f


	//   ....[217]....
        /*07e4*/ 	.word	0x0500000f


	//   ....[218]....
        /*07e8*/ 	.word	0x0500000f


	//----- nvinfo : EIATTR_COOP_GROUP_INSTR_OFFSETS
	.align		4
.L_738:
        /*07ec*/ 	.byte	0x04, 0x28
        /*07ee*/ 	.short	(.L_740 - .L_739)


	//   ....[0]....
.L_739:
        /*07f0*/ 	.word	0x00000060


	//   ....[1]....
        /*07f4*/ 	.word	0x00000140


	//   ....[2]....
        /*07f8*/ 	.word	0x00000180


	//   ....[3]....
        /*07fc*/ 	.word	0x00000390


	//   ....[4]....
        /*0800*/ 	.word	0x000004f0


	//   ....[5]....
        /*0804*/ 	.word	0x00000610


	//   ....[6]....
        /*0808*/ 	.word	0x00000770


	//   ....[7]....
        /*080c*/ 	.word	0x00002ae0


	//   ....[8]....
        /*0810*/ 	.word	0x00002af0


	//   ....[9]....
        /*0814*/ 	.word	0x000035a0


	//   ....[10]....
        /*0818*/ 	.word	0x000035b0


	//   ....[11]....
        /*081c*/ 	.word	0x00003fa0


	//   ....[12]....
        /*0820*/ 	.word	0x00003fb0


	//   ....[13]....
        /*0824*/ 	.word	0x00004390


	//   ....[14]....
        /*0828*/ 	.word	0x000043a0


	//   ....[15]....
        /*082c*/ 	.word	0x000051f0


	//   ....[16]....
        /*0830*/ 	.word	0x00006aa0


	//   ....[17]....
        /*0834*/ 	.word	0x00007060


	//   ....[18]....
        /*0838*/ 	.word	0x00007070


	//   ....[19]....
        /*083c*/ 	.word	0x00007080


	//   ....[20]....
        /*0840*/ 	.word	0x00007090


	//   ....[21]....
        /*0844*/ 	.word	0x00008060


	//   ....[22]....
        /*0848*/ 	.word	0x00008070


	//   ....[23]....
        /*084c*/ 	.word	0x00008080


	//   ....[24]....
        /*0850*/ 	.word	0x00008090


	//   ....[25]....
        /*0854*/ 	.word	0x00009760


	//   ....[26]....
        /*0858*/ 	.word	0x0000b260


	//   ....[27]....
        /*085c*/ 	.word	0x0000b330


	//   ....[28]....
        /*0860*/ 	.word	0x0000b4e0


	//   ....[29]....
        /*0864*/ 	.word	0x0000b580


	//   ....[30]....
        /*0868*/ 	.word	0x0000be10


	//   ....[31]....
        /*086c*/ 	.word	0x0000c540


	//   ....[32]....
        /*0870*/ 	.word	0x0000dd40


	//   ....[33]....
        /*0874*/ 	.word	0x0000dd60


	//   ....[34]....
        /*0878*/ 	.word	0x0000e520


	//   ....[35]....
        /*087c*/ 	.word	0x0000e650


	//   ....[36]....
        /*0880*/ 	.word	0x0000f170


	//   ....[37]....
        /*0884*/ 	.word	0x0000f260


	//   ....[38]....
        /*0888*/ 	.word	0x0000f270


	//   ....[39]....
        /*088c*/ 	.word	0x0000f2a0


	//   ....[40]....
        /*0890*/ 	.word	0x0000f2b0


	//   ....[41]....
        /*0894*/ 	.word	0x00010e30


	//   ....[42]....
        /*0898*/ 	.word	0x00011300


	//   ....[43]....
        /*089c*/ 	.word	0x00011330


	//   ....[44]....
        /*08a0*/ 	.word	0x00011360


	//   ....[45]....
        /*08a4*/ 	.word	0x00011370


	//   ....[46]....
        /*08a8*/ 	.word	0x00011ae0


	//   ....[47]....
        /*08ac*/ 	.word	0x00011b10


	//   ....[48]....
        /*08b0*/ 	.word	0x00011da0


	//   ....[49]....
        /*08b4*/ 	.word	0x00011dc0


	//   ....[50]....
        /*08b8*/ 	.word	0x00012a70


	//   ....[51]....
        /*08bc*/ 	.word	0x00012ab0


	//   ....[52]....
        /*08c0*/ 	.word	0x00012d50


	//   ....[53]....
        /*08c4*/ 	.word	0x00012d70


	//   ....[54]....
        /*08c8*/ 	.word	0x00013020


	//   ....[55]....
        /*08cc*/ 	.word	0x000131d0


	//   ....[56]....
        /*08d0*/ 	.word	0x00013200


	//   ....[57]....
        /*08d4*/ 	.word	0x00013230


	//   ....[58]....
        /*08d8*/ 	.word	0x00013260


	//   ....[59]....
        /*08dc*/ 	.word	0x00013290


	//   ....[60]....
        /*08e0*/ 	.word	0x000132c0


	//   ....[61]....
        /*08e4*/ 	.word	0x00013430


	//   ....[62]....
        /*08e8*/ 	.word	0x00013460


	//   ....[63]....
        /*08ec*/ 	.word	0x00013490


	//   ....[64]....
        /*08f0*/ 	.word	0x000134c0


	//   ....[65]....
        /*08f4*/ 	.word	0x000134f0


	//   ....[66]....
        /*08f8*/ 	.word	0x00013520


	//   ....[67]....
        /*08fc*/ 	.word	0x000135b0


	//   ....[68]....
        /*0900*/ 	.word	0x000135e0


	//   ....[69]....
        /*0904*/ 	.word	0x00013660


	//   ....[70]....
        /*0908*/ 	.word	0x000141a0


	//   ....[71]....
        /*090c*/ 	.word	0x000169b0


	//   ....[72]....
        /*0910*/ 	.word	0x000169d0


	//   ....[73]....
        /*0914*/ 	.word	0x00016a60


	//   ....[74]....
        /*0918*/ 	.word	0x00016a80


	//   ....[75]....
        /*091c*/ 	.word	0x00016b00


	//   ....[76]....
        /*0920*/ 	.word	0x00016b20


	//   ....[77]....
        /*0924*/ 	.word	0x00016b30


	//   ....[78]....
        /*0928*/ 	.word	0x00016b40


	//   ....[79]....
        /*092c*/ 	.word	0x00017310


	//   ....[80]....
        /*0930*/ 	.word	0x00017340


	//   ....[81]....
        /*0934*/ 	.word	0x000173f0


	//   ....[82]....
        /*0938*/ 	.word	0x00017400


	//   ....[83]....
        /*093c*/ 	.word	0x00017410


	//   ....[84]....
        /*0940*/ 	.word	0x00017420


	//   ....[85]....
        /*0944*/ 	.word	0x000174a0


	//   ....[86]....
        /*0948*/ 	.word	0x000174b0


	//   ....[87]....
        /*094c*/ 	.word	0x00017e20


	//   ....[88]....
        /*0950*/ 	.word	0x00017eb0


	//   ....[89]....
        /*0954*/ 	.word	0x00017f30


	//   ....[90]....
        /*0958*/ 	.word	0x00018080


	//   ....[91]....
        /*095c*/ 	.word	0x000180e0


	//   ....[92]....
        /*0960*/ 	.word	0x00018100


	//   ....[93]....
        /*0964*/ 	.word	0x00018110


	//   ....[94]....
        /*0968*/ 	.word	0x000183a0


	//   ....[95]....
        /*096c*/ 	.word	0x00018900


	//   ....[96]....
        /*0970*/ 	.word	0x00018930


	//   ....[97]....
        /*0974*/ 	.word	0x00018b20


	//   ....[98]....
        /*0978*/ 	.word	0x00018b60


	//   ....[99]....
        /*097c*/ 	.word	0x00018b70


	//   ....[100]....
        /*0980*/ 	.word	0x00018b80


	//   ....[101]....
        /*0984*/ 	.word	0x00018cd0


	//   ....[102]....
        /*0988*/ 	.word	0x00018e20


	//   ....[103]....
        /*098c*/ 	.word	0x00019640


	//   ....[104]....
        /*0990*/ 	.word	0x00019660


	//   ....[105]....
        /*0994*/ 	.word	0x000196b0


	//   ....[106]....
        /*0998*/ 	.word	0x000196c0


	//   ....[107]....
        /*099c*/ 	.word	0x00019700


	//   ....[108]....
        /*09a0*/ 	.word	0x00019710


	//   ....[109]....
        /*09a4*/ 	.word	0x00019720


	//   ....[110]....
        /*09a8*/ 	.word	0x00019760


	//   ....[111]....
        /*09ac*/ 	.word	0x00019a80


	//   ....[112]....
        /*09b0*/ 	.word	0x00019ac0


	//   ....[113]....
        /*09b4*/ 	.word	0x00019ae0


	//   ....[114]....
        /*09b8*/ 	.word	0x00019b00


	//   ....[115]....
        /*09bc*/ 	.word	0x00019b30


	//   ....[116]....
        /*09c0*/ 	.word	0x00019b50


	//   ....[117]....
        /*09c4*/ 	.word	0x00019c50


	//   ....[118]....
        /*09c8*/ 	.word	0x00019da0


	//   ....[119]....
        /*09cc*/ 	.word	0x0001a390


	//   ....[120]....
        /*09d0*/ 	.word	0x0001a3c0


	//   ....[121]....
        /*09d4*/ 	.word	0x0001a400


	//   ....[122]....
        /*09d8*/ 	.word	0x0001a430


	//   ....[123]....
        /*09dc*/ 	.word	0x0001a460


	//   ....[124]....
        /*09e0*/ 	.word	0x0001a490


	//   ....[125]....
        /*09e4*/ 	.word	0x0001a4c0


	//   ....[126]....
        /*09e8*/ 	.word	0x0001a4f0


	//   ....[127]....
        /*09ec*/ 	.word	0x0001a670


	//   ....[128]....
        /*09f0*/ 	.word	0x0001a6a0


	//   ....[129]....
        /*09f4*/ 	.word	0x0001a6d0


	//   ....[130]....
        /*09f8*/ 	.word	0x0001a700


	//   ....[131]....
        /*09fc*/ 	.word	0x0001a730


	//   ....[132]....
        /*0a00*/ 	.word	0x0001a760


	//   ....[133]....
        /*0a04*/ 	.word	0x0001a820


	//   ....[134]....
        /*0a08*/ 	.word	0x0001a840


	//   ....[135]....
        /*0a0c*/ 	.word	0x0001a8b0


	//   ....[136]....
        /*0a10*/ 	.word	0x0001ad20


	//   ....[137]....
        /*0a14*/ 	.word	0x0001b040


	//   ....[138]....
        /*0a18*/ 	.word	0x0001b0d0


	//   ....[139]....
        /*0a1c*/ 	.word	0x0001b1b0


	//   ....[140]....
        /*0a20*/ 	.word	0x0001b240


	//   ....[141]....
        /*0a24*/ 	.word	0x0001b320


	//   ....[142]....
        /*0a28*/ 	.word	0x0001b3b0


	//   ....[143]....
        /*0a2c*/ 	.word	0x0001b490


	//   ....[144]....
        /*0a30*/ 	.word	0x0001b520


	//   ....[145]....
        /*0a34*/ 	.word	0x0001b570


	//   ....[146]....
        /*0a38*/ 	.word	0x0001b5c0


	//   ....[147]....
        /*0a3c*/ 	.word	0x0001b6a0


	//   ....[148]....
        /*0a40*/ 	.word	0x0001b730


	//   ....[149]....
        /*0a44*/ 	.word	0x0001b780


	//   ....[150]....
        /*0a48*/ 	.word	0x0001b7d0


	//   ....[151]....
        /*0a4c*/ 	.word	0x0001ba70


	//   ....[152]....
        /*0a50*/ 	.word	0x0001bd50


	//   ....[153]....
        /*0a54*/ 	.word	0x0001be40


	//   ....[154]....
        /*0a58*/ 	.word	0x0001bee0


	//   ....[155]....
        /*0a5c*/ 	.word	0x0001bf40


	//   ....[156]....
        /*0a60*/ 	.word	0x0001c030


	//   ....[157]....
        /*0a64*/ 	.word	0x0001c0a0


	//   ....[158]....
        /*0a68*/ 	.word	0x0001c190


	//   ....[159]....
        /*0a6c*/ 	.word	0x0001c200


	//   ....[160]....
        /*0a70*/ 	.word	0x0001c2a0


	//   ....[161]....
        /*0a74*/ 	.word	0x0001c390


	//   ....[162]....
        /*0a78*/ 	.word	0x0001c430


	//   ....[163]....
        /*0a7c*/ 	.word	0x0001c490


	//   ....[164]....
        /*0a80*/ 	.word	0x0001c550


	//   ....[165]....
        /*0a84*/ 	.word	0x0001c5b0


	//   ....[166]....
        /*0a88*/ 	.word	0x0001c650


	//   ....[167]....
        /*0a8c*/ 	.word	0x0001c700


	//   ....[168]....
        /*0a90*/ 	.word	0x0001c7a0


	//   ....[169]....
        /*0a94*/ 	.word	0x0001cad0


	//   ....[170]....
        /*0a98*/ 	.word	0x0001cb90


	//   ....[171]....
        /*0a9c*/ 	.word	0x0001ce00


	//   ....[172]....
        /*0aa0*/ 	.word	0x0001ce80


	//   ....[173]....
        /*0aa4*/ 	.word	0x0001d090


	//   ....[174]....
        /*0aa8*/ 	.word	0x0001d0e0


	//   ....[175]....
        /*0aac*/ 	.word	0x0001d250


	//   ....[176]....
        /*0ab0*/ 	.word	0x0001d2e0


	//   ....[177]....
        /*0ab4*/ 	.word	0x0001d420


	//   ....[178]....
        /*0ab8*/ 	.word	0x0001d520


	//   ....[179]....
        /*0abc*/ 	.word	0x0001d790


	//   ....[180]....
        /*0ac0*/ 	.word	0x0001d7e0


	//   ....[181]....
        /*0ac4*/ 	.word	0x0001d9b0


	//   ....[182]....
        /*0ac8*/ 	.word	0x0001da00


	//   ....[183]....
        /*0acc*/ 	.word	0x0001dbd0


	//   ....[184]....
        /*0ad0*/ 	.word	0x0001dc20


	//   ....[185]....
        /*0ad4*/ 	.word	0x0001dd10


	//   ....[186]....
        /*0ad8*/ 	.word	0x0001ddb0


	//   ....[187]....
        /*0adc*/ 	.word	0x0001de10


	//   ....[188]....
        /*0ae0*/ 	.word	0x0001dec0


	//   ....[189]....
        /*0ae4*/ 	.word	0x0001df20


	//   ....[190]....
        /*0ae8*/ 	.word	0x0001dfd0


	//   ....[191]....
        /*0aec*/ 	.word	0x0001e030


	//   ....[192]....
        /*0af0*/ 	.word	0x0001e0e0


	//   ....[193]....
        /*0af4*/ 	.word	0x0001e1d0


	//   ....[194]....
        /*0af8*/ 	.word	0x0001e2b0


	//   ....[195]....
        /*0afc*/ 	.word	0x0001e3c0


	//   ....[196]....
        /*0b00*/ 	.word	0x0001e4c0


	//   ....[197]....
        /*0b04*/ 	.word	0x0001e5f0


	//   ....[198]....
        /*0b08*/ 	.word	0x0001e6d0


	//   ....[199]....
        /*0b0c*/ 	.word	0x0001e7d0


	//   ....[200]....
        /*0b10*/ 	.word	0x0001e8b0


	//   ....[201]....
        /*0b14*/ 	.word	0x0001e940


	//   ....[202]....
        /*0b18*/ 	.word	0x0001e9e0


	//   ....[203]....
        /*0b1c*/ 	.word	0x0001eb00


	//   ....[204]....
        /*0b20*/ 	.word	0x0001eb70


	//   ....[205]....
        /*0b24*/ 	.word	0x0001ebe0


	//   ....[206]....
        /*0b28*/ 	.word	0x0001ec50


	//   ....[207]....
        /*0b2c*/ 	.word	0x0001ecc0


	//   ....[208]....
        /*0b30*/ 	.word	0x0001ed40


	//   ....[209]....
        /*0b34*/ 	.word	0x0001edd0


	//   ....[210]....
        /*0b38*/ 	.word	0x0001ee60


	//   ....[211]....
        /*0b3c*/ 	.word	0x0001eed0


	//   ....[212]....
        /*0b40*/ 	.word	0x0001ef40


	//   ....[213]....
        /*0b44*/ 	.word	0x0001efb0


	//   ....[214]....
        /*0b48*/ 	.word	0x0001f030


	//   ....[215]....
        /*0b4c*/ 	.word	0x0001f0a0


	//   ....[216]....
        /*0b50*/ 	.word	0x0001f140


	//   ....[217]....
        /*0b54*/ 	.word	0x0001f1d0


	//   ....[218]....
        /*0b58*/ 	.word	0x0001f2f0


	//----- nvinfo : EIATTR_REG_RECONFIG
	.align		4
.L_740:
        /*0b5c*/ 	.byte	0x01, 0x54
	.zero		2


	//----- nvinfo : EIATTR_SYSCALL_OFFSETS
	.align		4
        /*0b60*/ 	.byte	0x04, 0x46
        /*0b62*/ 	.short	(.L_742 - .L_741)


	//   ....[0]....
.L_741:
        /*0b64*/ 	.word	0x00001d60


	//   ....[1]....
        /*0b68*/ 	.word	0x00001eb0


	//   ....[2]....
        /*0b6c*/ 	.word	0x00006c40


	//   ....[3]....
        /*0b70*/ 	.word	0x00006fd0


	//   ....[4]....
        /*0b74*/ 	.word	0x00015d70


	//   ....[5]....
        /*0b78*/ 	.word	0x00015ec0


	//   ....[6]....
        /*0b7c*/ 	.word	0x00015fb0


	//   ....[7]....
        /*0b80*/ 	.word	0x00016f10


	//   ....[8]....
        /*0b84*/ 	.word	0x00017780


	//----- nvinfo : EIATTR_MBARRIER_INSTR_OFFSETS
	.align		4
.L_742:
        /*0b88*/ 	.byte	0x04, 0x39
        /*0b8a*/ 	.short	(.L_744 - .L_743)


	//   ....[0]....
.L_743:
        /*0b8c*/ 	.word	0x00000270
        /*0b90*/ 	.word	0x000000ff
        /*0b94*/ 	.word	0x00038800
        /*0b98*/ 	.short	0x0100
        /*0b9a*/ 	.byte	0x08
	.zero		1


	//   ....[1]....
        /*0b9c*/ 	.word	0x00000280
        /*0ba0*/ 	.word	0x000000ff
        /*0ba4*/ 	.word	0x00038810
        /*0ba8*/ 	.short	0x0100
        /*0baa*/ 	.byte	0x08
	.zero		1


	//   ....[2]....
        /*0bac*/ 	.word	0x00000290
        /*0bb0*/ 	.word	0x000000ff
        /*0bb4*/ 	.word	0x00038820
        /*0bb8*/ 	.short	0x0100
        /*0bba*/ 	.byte	0x08
	.zero		1


	//   ....[3]....
        /*0bbc*/ 	.word	0x00000340
        /*0bc0*/ 	.word	0x000000ff
        /*0bc4*/ 	.word	0x00038830
        /*0bc8*/ 	.short	0x0100
        /*0bca*/ 	.byte	0x06
	.zero		1


	//   ....[4]....
        /*0bcc*/ 	.word	0x00000350
        /*0bd0*/ 	.word	0x000000ff
        /*0bd4*/ 	.word	0x00038840
        /*0bd8*/ 	.short	0x0100
        /*0bda*/ 	.byte	0x06
	.zero		1


	//   ....[5]....
        /*0bdc*/ 	.word	0x00000360
        /*0be0*/ 	.word	0x000000ff
        /*0be4*/ 	.word	0x00038838
        /*0be8*/ 	.short	0x0100
        /*0bea*/ 	.byte	0x06
	.zero		1


	//   ....[6]....
        /*0bec*/ 	.word	0x00000370
        /*0bf0*/ 	.word	0x000000ff
        /*0bf4*/ 	.word	0x00038848
        /*0bf8*/ 	.short	0x0100
        /*0bfa*/ 	.byte	0x06
	.zero		1


	//   ....[7]....
        /*0bfc*/ 	.word	0x000004a0
        /*0c00*/ 	.word	0x000000ff
        /*0c04*/ 	.word	0x00038850
        /*0c08*/ 	.short	0x0100
        /*0c0a*/ 	.byte	0x08
	.zero		1


	//   ....[8]....
        /*0c0c*/ 	.word	0x000004b0
        /*0c10*/ 	.word	0x000000ff
        /*0c14*/ 	.word	0x00038860
        /*0c18*/ 	.short	0x0100
        /*0c1a*/ 	.byte	0x08
	.zero		1


	//   ....[9]....
        /*0c1c*/ 	.word	0x000004c0
        /*0c20*/ 	.word	0x000000ff
        /*0c24*/ 	.word	0x00038858
        /*0c28*/ 	.short	0x0100
        /*0c2a*/ 	.byte	0x08
	.zero		1


	//   ....[10]....
        /*0c2c*/ 	.word	0x000004d0
        /*0c30*/ 	.word	0x000000ff
        /*0c34*/ 	.word	0x00038868
        /*0c38*/ 	.short	0x0100
        /*0c3a*/ 	.byte	0x08
	.zero		1


	//   ....[11]....
        /*0c3c*/ 	.word	0x000005c0
        /*0c40*/ 	.word	0x000000ff
        /*0c44*/ 	.word	0x00038870
        /*0c48*/ 	.short	0x0100
        /*0c4a*/ 	.byte	0x06
	.zero		1


	//   ....[12]....
        /*0c4c*/ 	.word	0x000005d0
        /*0c50*/ 	.word	0x000000ff
        /*0c54*/ 	.word	0x00038880
        /*0c58*/ 	.short	0x0100
        /*0c5a*/ 	.byte	0x06
	.zero		1


	//   ....[13]....
        /*0c5c*/ 	.word	0x000005e0
        /*0c60*/ 	.word	0x000000ff
        /*0c64*/ 	.word	0x00038878
        /*0c68*/ 	.short	0x0100
        /*0c6a*/ 	.byte	0x06
	.zero		1


	//   ....[14]....
        /*0c6c*/ 	.word	0x000005f0
        /*0c70*/ 	.word	0x000000ff
        /*0c74*/ 	.word	0x00038888
        /*0c78*/ 	.short	0x0100
        /*0c7a*/ 	.byte	0x06
	.zero		1


	//   ....[15]....
        /*0c7c*/ 	.word	0x00000720
        /*0c80*/ 	.word	0x000000ff
        /*0c84*/ 	.word	0x00038890
        /*0c88*/ 	.short	0x0100
        /*0c8a*/ 	.byte	0x08
	.zero		1


	//   ....[16]....
        /*0c8c*/ 	.word	0x00000730
        /*0c90*/ 	.word	0x000000ff
        /*0c94*/ 	.word	0x000388a0
        /*0c98*/ 	.short	0x0100
        /*0c9a*/ 	.byte	0x08
	.zero		1


	//   ....[17]....
        /*0c9c*/ 	.word	0x00000740
        /*0ca0*/ 	.word	0x000000ff
        /*0ca4*/ 	.word	0x00038898
        /*0ca8*/ 	.short	0x0100
        /*0caa*/ 	.byte	0x08
	.zero		1


	//   ....[18]....
        /*0cac*/ 	.word	0x00000750
        /*0cb0*/ 	.word	0x000000ff
        /*0cb4*/ 	.word	0x000388a8
        /*0cb8*/ 	.short	0x0100
        /*0cba*/ 	.byte	0x08
	.zero		1


	//   ....[19]....
        /*0cbc*/ 	.word	0x00000880
        /*0cc0*/ 	.word	0x000000ff
        /*0cc4*/ 	.word	0x000388b0
        /*0cc8*/ 	.short	0x0100
        /*0cca*/ 	.byte	0x08
	.zero		1


	//   ....[20]....
        /*0ccc*/ 	.word	0x00000890
        /*0cd0*/ 	.word	0x000000ff
        /*0cd4*/ 	.word	0x000388c0
        /*0cd8*/ 	.short	0x0100
        /*0cda*/ 	.byte	0x08
	.zero		1


	//   ....[21]....
        /*0cdc*/ 	.word	0x000008a0
        /*0ce0*/ 	.word	0x000000ff
        /*0ce4*/ 	.word	0x000388b8
        /*0ce8*/ 	.short	0x0100
        /*0cea*/ 	.byte	0x08
	.zero		1


	//   ....[22]....
        /*0cec*/ 	.word	0x000008b0
        /*0cf0*/ 	.word	0x000000ff
        /*0cf4*/ 	.word	0x000388c8
        /*0cf8*/ 	.short	0x0100
        /*0cfa*/ 	.byte	0x08
	.zero		1


	//   ....[23]....
        /*0cfc*/ 	.word	0x00002a90
        /*0d00*/ 	.word	0x00000040
        /*0d04*/ 	.word	0x00038890
        /*0d08*/ 	.short	0x010a
        /*0d0a*/ 	.byte	0x3f
	.zero		1


	//   ....[24]....
        /*0d0c*/ 	.word	0x00003550
        /*0d10*/ 	.word	0x00000040
        /*0d14*/ 	.word	0x00038890
        /*0d18*/ 	.short	0x010a
        /*0d1a*/ 	.byte	0x3f
	.zero		1


	//   ....[25]....
        /*0d1c*/ 	.word	0x00003df0
        /*0d20*/ 	.word	0x00000040
        /*0d24*/ 	.word	0x00038890
        /*0d28*/ 	.short	0x010a
        /*0d2a*/ 	.byte	0x3f
	.zero		1


	//   ....[26]....
        /*0d2c*/ 	.word	0x000041d0
        /*0d30*/ 	.word	0x00000004
        /*0d34*/ 	.word	0x00000000
        /*0d38*/ 	.short	0x0101
        /*0d3a*/ 	.byte	0x3f
	.zero		1


	//   ....[27]....
        /*0d3c*/ 	.word	0x00004210
        /*0d40*/ 	.word	0x00000040
        /*0d44*/ 	.word	0x000388b0
        /*0d48*/ 	.short	0x010a
        /*0d4a*/ 	.byte	0x3f
	.zero		1


	//   ....[28]....
        /*0d4c*/ 	.word	0x00004ac0
        /*0d50*/ 	.word	0x00000040
        /*0d54*/ 	.word	0x00000000
        /*0d58*/ 	.short	0x0101
        /*0d5a*/ 	.byte	0x3f
	.zero		1


	//   ....[29]....
        /*0d5c*/ 	.word	0x00005540
        /*0d60*/ 	.word	0x00000003
        /*0d64*/ 	.word	0x00000000
        /*0d68*/ 	.short	0x0101
        /*0d6a*/ 	.byte	0x3f
	.zero		1


	//   ....[30]....
        /*0d6c*/ 	.word	0x00006110
        /*0d70*/ 	.word	0x00000003
        /*0d74*/ 	.word	0x00000000
        /*0d78*/ 	.short	0x0101
        /*0d7a*/ 	.byte	0x3f
	.zero		1


	//   ....[31]....
        /*0d7c*/ 	.word	0x00006ce0
        /*0d80*/ 	.word	0x00000002
        /*0d84*/ 	.word	0x00038800
        /*0d88*/ 	.short	0x010a
        /*0d8a*/ 	.byte	0x3f
	.zero		1


	//   ....[32]....
        /*0d8c*/ 	.word	0x00006d30
        /*0d90*/ 	.word	0x00000002
        /*0d94*/ 	.word	0x00038800
        /*0d98*/ 	.short	0x010a
        /*0d9a*/ 	.byte	0x3f
	.zero		1


	//   ....[33]....
        /*0d9c*/ 	.word	0x000072f0
        /*0da0*/ 	.word	0x00000002
        /*0da4*/ 	.word	0x00038800
        /*0da8*/ 	.short	0x010a
        /*0daa*/ 	.byte	0x3f
	.zero		1


	//   ....[34]....
        /*0dac*/ 	.word	0x00008260
        /*0db0*/ 	.word	0x00000002
        /*0db4*/ 	.word	0x00038800
        /*0db8*/ 	.short	0x010a
        /*0dba*/ 	.byte	0x3f
	.zero		1


	//   ....[35]....
        /*0dbc*/ 	.word	0x000090c0
        /*0dc0*/ 	.word	0x0000000d
        /*0dc4*/ 	.word	0x00038830
        /*0dc8*/ 	.short	0x010a
        /*0dca*/ 	.byte	0x3f
	.zero		1


	//   ....[36]....
        /*0dcc*/ 	.word	0x00009170
        /*0dd0*/ 	.word	0x0000000d
        /*0dd4*/ 	.word	0x00038830
        /*0dd8*/ 	.short	0x010a
        /*0dda*/ 	.byte	0x3f
	.zero		1


	//   ....[37]....
        /*0ddc*/ 	.word	0x00009480
        /*0de0*/ 	.word	0x00000002
        /*0de4*/ 	.word	0x00038810
        /*0de8*/ 	.short	0x010a
        /*0dea*/ 	.byte	0x3f
	.zero		1


	//   ....[38]....
        /*0dec*/ 	.word	0x000094d0
        /*0df0*/ 	.word	0x0000000d
        /*0df4*/ 	.word	0x00038850
        /*0df8*/ 	.short	0x010a
        /*0dfa*/ 	.byte	0x3f
	.zero		1


	//   ....[39]....
        /*0dfc*/ 	.word	0x00009580
        /*0e00*/ 	.word	0x0000000d
        /*0e04*/ 	.word	0x00038850
        /*0e08*/ 	.short	0x010a
        /*0e0a*/ 	.byte	0x3f
	.zero		1


	//   ....[40]....
        /*0e0c*/ 	.word	0x0000b710
        /*0e10*/ 	.word	0x0000000c
        /*0e14*/ 	.word	0x00000000
        /*0e18*/ 	.short	0x0101
        /*0e1a*/ 	.byte	0x3f
	.zero		1


	//   ....[41]....
        /*0e1c*/ 	.word	0x0000bea0
        /*0e20*/ 	.word	0x0000000d
        /*0e24*/ 	.word	0x00000000
        /*0e28*/ 	.short	0x0101
        /*0e2a*/ 	.byte	0x3f
	.zero		1


	//   ....[42]....
        /*0e2c*/ 	.word	0x0000bfc0
        /*0e30*/ 	.word	0x0000000e
        /*0e34*/ 	.word	0x00038830
        /*0e38*/ 	.short	0x010a
        /*0e3a*/ 	.byte	0x3f
	.zero		1


	//   ....[43]....
        /*0e3c*/ 	.word	0x0000c070
        /*0e40*/ 	.word	0x0000000e
        /*0e44*/ 	.word	0x00038830
        /*0e48*/ 	.short	0x010a
        /*0e4a*/ 	.byte	0x3f
	.zero		1


	//   ....[44]....
        /*0e4c*/ 	.word	0x0000c2e0
        /*0e50*/ 	.word	0x0000000e
        /*0e54*/ 	.word	0x00038850
        /*0e58*/ 	.short	0x010a
        /*0e5a*/ 	.byte	0x3f
	.zero		1


	//   ....[45]....
        /*0e5c*/ 	.word	0x0000c350
        /*0e60*/ 	.word	0x0000000e
        /*0e64*/ 	.word	0x00038850
        /*0e68*/ 	.short	0x010a
        /*0e6a*/ 	.byte	0x3f
	.zero		1


	//   ....[46]....
        /*0e6c*/ 	.word	0x0000e090
        /*0e70*/ 	.word	0x00000099
        /*0e74*/ 	.word	0x00000000
        /*0e78*/ 	.short	0x0101
        /*0e7a*/ 	.byte	0x3f
	.zero		1


	//   ....[47]....
        /*0e7c*/ 	.word	0x0000f200
        /*0e80*/ 	.word	0x0000000e
        /*0e84*/ 	.word	0x00000000
        /*0e88*/ 	.short	0x0101
        /*0e8a*/ 	.byte	0x3f
	.zero		1


	//   ....[48]....
        /*0e8c*/ 	.word	0x00011ac0
        /*0e90*/ 	.word	0x00000000
        /*0e94*/ 	.word	0x00000000
        /*0e98*/ 	.short	0x0101
        /*0e9a*/ 	.byte	0x3f
	.zero		1


	//   ....[49]....
        /*0e9c*/ 	.word	0x00014280
        /*0ea0*/ 	.word	0x00000017
        /*0ea4*/ 	.word	0x00038820
        /*0ea8*/ 	.short	0x010a
        /*0eaa*/ 	.byte	0x3f
	.zero		1


	//   ....[50]....
        /*0eac*/ 	.word	0x00014310
        /*0eb0*/ 	.word	0x00000003
        /*0eb4*/ 	.word	0x000388a0
        /*0eb8*/ 	.short	0x010a
        /*0eba*/ 	.byte	0x3f
	.zero		1


	//   ....[51]....
        /*0ebc*/ 	.word	0x00014560
        /*0ec0*/ 	.word	0x00000003
        /*0ec4*/ 	.word	0x000388c0
        /*0ec8*/ 	.short	0x010a
        /*0eca*/ 	.byte	0x3f
	.zero		1


	//   ....[52]....
        /*0ecc*/ 	.word	0x00014f30
        /*0ed0*/ 	.word	0x00000006
        /*0ed4*/ 	.word	0x000388a0
        /*0ed8*/ 	.short	0x010a
        /*0eda*/ 	.byte	0x3f
	.zero		1


	//   ....[53]....
        /*0edc*/ 	.word	0x00015170
        /*0ee0*/ 	.word	0x00000006
        /*0ee4*/ 	.word	0x000388c0
        /*0ee8*/ 	.short	0x010a
        /*0eea*/ 	.byte	0x3f
	.zero		1


	//   ....[54]....
        /*0eec*/ 	.word	0x00016730
        /*0ef0*/ 	.word	0x0000001b
        /*0ef4*/ 	.word	0x00038840
        /*0ef8*/ 	.short	0x010a
        /*0efa*/ 	.byte	0x3f
	.zero		1


	//   ....[55]....
        /*0efc*/ 	.word	0x00016c40
        /*0f00*/ 	.word	0x0000001b
        /*0f04*/ 	.word	0x00038830
        /*0f08*/ 	.short	0x0107
        /*0f0a*/ 	.byte	0x3f
	.zero		1


	//   ....[56]....
        /*0f0c*/ 	.word	0x00016d10
        /*0f10*/ 	.word	0x0000001b
        /*0f14*/ 	.word	0x00038830
        /*0f18*/ 	.short	0x0101
        /*0f1a*/ 	.byte	0x3f
	.zero		1


	//   ....[57]....
        /*0f1c*/ 	.word	0x000175c0
        /*0f20*/ 	.word	0x00000017
        /*0f24*/ 	.word	0x00038800
        /*0f28*/ 	.short	0x0107
        /*0f2a*/ 	.byte	0x3f
	.zero		1


	//   ....[58]....
        /*0f2c*/ 	.word	0x00017650
        /*0f30*/ 	.word	0x00000017
        /*0f34*/ 	.word	0x00038800
        /*0f38*/ 	.short	0x0101
        /*0f3a*/ 	.byte	0x3f
	.zero		1


	//   ....[59]....
        /*0f3c*/ 	.word	0x00018560
        /*0f40*/ 	.word	0x00000017
        /*0f44*/ 	.word	0x00038810
        /*0f48*/ 	.short	0x0107
        /*0f4a*/ 	.byte	0x3f
	.zero		1


	//   ....[60]....
        /*0f4c*/ 	.word	0x00018660
        /*0f50*/ 	.word	0x00000017
        /*0f54*/ 	.word	0x00038810
        /*0f58*/ 	.short	0x0101
        /*0f5a*/ 	.byte	0x3f
	.zero		1


	//   ....[61]....
        /*0f5c*/ 	.word	0x00018680
        /*0f60*/ 	.word	0x00000017
        /*0f64*/ 	.word	0x00038820
        /*0f68*/ 	.short	0x010a
        /*0f6a*/ 	.byte	0x3f
	.zero		1


	//   ....[62]....
        /*0f6c*/ 	.word	0x00018710
        /*0f70*/ 	.word	0x0000001b
        /*0f74*/ 	.word	0x00038860
        /*0f78*/ 	.short	0x010a
        /*0f7a*/ 	.byte	0x3f
	.zero		1


	//   ....[63]....
        /*0f7c*/ 	.word	0x00019040
        /*0f80*/ 	.word	0x0000001b
        /*0f84*/ 	.word	0x00038850
        /*0f88*/ 	.short	0x0107
        /*0f8a*/ 	.byte	0x3f
	.zero		1


	//   ....[64]....
        /*0f8c*/ 	.word	0x00019110
        /*0f90*/ 	.word	0x0000001b
        /*0f94*/ 	.word	0x00038850
        /*0f98*/ 	.short	0x0101
        /*0f9a*/ 	.byte	0x3f
	.zero		1


	//   ....[65]....
        /*0f9c*/ 	.word	0x000194a0
        /*0fa0*/ 	.word	0x00000006
        /*0fa4*/ 	.word	0x00038840
        /*0fa8*/ 	.short	0x010a
        /*0faa*/ 	.byte	0x3f
	.zero		1


	//   ....[66]....
        /*0fac*/ 	.word	0x000197e0
        /*0fb0*/ 	.word	0x00000006
        /*0fb4*/ 	.word	0x00038830
        /*0fb8*/ 	.short	0x0107
        /*0fba*/ 	.byte	0x3f
	.zero		1


	//   ....[67]....
        /*0fbc*/ 	.word	0x000198a0
        /*0fc0*/ 	.word	0x00000006
        /*0fc4*/ 	.word	0x00038830
        /*0fc8*/ 	.short	0x0101
        /*0fca*/ 	.byte	0x3f
	.zero		1


	//   ....[68]....
        /*0fcc*/ 	.word	0x000198d0
        /*0fd0*/ 	.word	0x00000006
        /*0fd4*/ 	.word	0x00038860
        /*0fd8*/ 	.short	0x010a
        /*0fda*/ 	.byte	0x3f
	.zero		1


	//   ....[69]....
        /*0fdc*/ 	.word	0x00019fa0
        /*0fe0*/ 	.word	0x00000006
        /*0fe4*/ 	.word	0x00038850
        /*0fe8*/ 	.short	0x0107
        /*0fea*/ 	.byte	0x3f
	.zero		1


	//   ....[70]....
        /*0fec*/ 	.word	0x0001a060
        /*0ff0*/ 	.word	0x00000006
        /*0ff4*/ 	.word	0x00038850
        /*0ff8*/ 	.short	0x0101
        /*0ffa*/ 	.byte	0x3f
	.zero		1


	//   ....[71]....
        /*0ffc*/ 	.word	0x0001aca0
        /*1000*/ 	.word	0x00000004
        /*1004*/ 	.word	0x00038820
        /*1008*/ 	.short	0x010a
        /*100a*/ 	.byte	0x3f
	.zero		1


	//   ....[72]....
        /*100c*/ 	.word	0x0001ae10
        /*1010*/ 	.word	0x00000005
        /*1014*/ 	.word	0x00038840
        /*1018*/ 	.short	0x010a
        /*101a*/ 	.byte	0x3f
	.zero		1


	//   ....[73]....
        /*101c*/ 	.word	0x0001aeb0
        /*1020*/ 	.word	0x00000019
        /*1024*/ 	.word	0x00038840
        /*1028*/ 	.short	0x010a
        /*102a*/ 	.byte	0x3f
	.zero		1


	//   ....[74]....
        /*102c*/ 	.word	0x0001aef0
        /*1030*/ 	.word	0x00000005
        /*1034*/ 	.word	0x00038860
        /*1038*/ 	.short	0x010a
        /*103a*/ 	.byte	0x3f
	.zero		1


	//   ....[75]....
        /*103c*/ 	.word	0x0001af30
        /*1040*/ 	.word	0x00000019
        /*1044*/ 	.word	0x00038860
        /*1048*/ 	.short	0x010a
        /*104a*/ 	.byte	0x3f
	.zero		1


	//   ....[76]....
        /*104c*/ 	.word	0x0001af90
        /*1050*/ 	.word	0x00000040
        /*1054*/ 	.word	0x00038890
        /*1058*/ 	.short	0x010a
        /*105a*/ 	.byte	0x3f
	.zero		1


	//   ....[77]....
        /*105c*/ 	.word	0x0001b100
        /*1060*/ 	.word	0x00000040
        /*1064*/ 	.word	0x00038890
        /*1068*/ 	.short	0x010a
        /*106a*/ 	.byte	0x3f
	.zero		1


	//   ....[78]....
        /*106c*/ 	.word	0x0001b280
        /*1070*/ 	.word	0x00000040
        /*1074*/ 	.word	0x00038890
        /*1078*/ 	.short	0x010a
        /*107a*/ 	.byte	0x3f
	.zero		1


	//   ....[79]....
        /*107c*/ 	.word	0x0001b3e0
        /*1080*/ 	.word	0x00000040
        /*1084*/ 	.word	0x000388b0
        /*1088*/ 	.short	0x010a
        /*108a*/ 	.byte	0x3f
	.zero		1


	//   ....[80]....
        /*108c*/ 	.word	0x0001b5f0
        /*1090*/ 	.word	0x00000002
        /*1094*/ 	.word	0x00038800
        /*1098*/ 	.short	0x010a
        /*109a*/ 	.byte	0x3f
	.zero		1


	//   ....[81]....
        /*109c*/ 	.word	0x0001b800
        /*10a0*/ 	.word	0x00000002
        /*10a4*/ 	.word	0x00038800
        /*10a8*/ 	.short	0x010a
        /*10aa*/ 	.byte	0x3f
	.zero		1


	//   ....[82]....
        /*10ac*/ 	.word	0x0001b850
        /*10b0*/ 	.word	0x0000000d
        /*10b4*/ 	.word	0x00038830
        /*10b8*/ 	.short	0x010a
        /*10ba*/ 	.byte	0x3f
	.zero		1


	//   ....[83]....
        /*10bc*/ 	.word	0x0001b8a0
        /*10c0*/ 	.word	0x00000002
        /*10c4*/ 	.word	0x00038810
        /*10c8*/ 	.short	0x010a
        /*10ca*/ 	.byte	0x3f
	.zero		1


	//   ....[84]....
        /*10cc*/ 	.word	0x0001b8f0
        /*10d0*/ 	.word	0x0000000d
        /*10d4*/ 	.word	0x00038850
        /*10d8*/ 	.short	0x010a
        /*10da*/ 	.byte	0x3f
	.zero		1


	//   ....[85]....
        /*10dc*/ 	.word	0x0001b940
        /*10e0*/ 	.word	0x0000000e
        /*10e4*/ 	.word	0x00038830
        /*10e8*/ 	.short	0x010a
        /*10ea*/ 	.byte	0x3f
	.zero		1


	//   ....[86]....
        /*10ec*/ 	.word	0x0001b990
        /*10f0*/ 	.word	0x0000000e
        /*10f4*/ 	.word	0x00038850
        /*10f8*/ 	.short	0x010a
        /*10fa*/ 	.byte	0x3f
	.zero		1


	//   ....[87]....
        /*10fc*/ 	.word	0x0001bb30
        /*1100*/ 	.word	0x00000017
        /*1104*/ 	.word	0x00038820
        /*1108*/ 	.short	0x010a
        /*110a*/ 	.byte	0x3f
	.zero		1


	//   ....[88]....
        /*110c*/ 	.word	0x0001bb80
        /*1110*/ 	.word	0x00000003
        /*1114*/ 	.word	0x000388a0
        /*1118*/ 	.short	0x010a
        /*111a*/ 	.byte	0x3f
	.zero		1


	//   ....[89]....
        /*111c*/ 	.word	0x0001bbd0
        /*1120*/ 	.word	0x00000003
        /*1124*/ 	.word	0x000388c0
        /*1128*/ 	.short	0x010a
        /*112a*/ 	.byte	0x3f
	.zero		1


	//   ....[90]....
        /*112c*/ 	.word	0x0001bc20
        /*1130*/ 	.word	0x00000006
        /*1134*/ 	.word	0x000388a0
        /*1138*/ 	.short	0x010a
        /*113a*/ 	.byte	0x3f
	.zero		1


	//   ....[91]....
        /*113c*/ 	.word	0x0001bc70
        /*1140*/ 	.word	0x00000006
        /*1144*/ 	.word	0x000388c0
        /*1148*/ 	.short	0x010a
        /*114a*/ 	.byte	0x3f
	.zero		1


	//   ....[92]....
        /*114c*/ 	.word	0x0001bd90
        /*1150*/ 	.word	0x0000001b
        /*1154*/ 	.word	0x00038840
        /*1158*/ 	.short	0x010a
        /*115a*/ 	.byte	0x3f
	.zero		1


	//   ....[93]....
        /*115c*/ 	.word	0x0001d320
        /*1160*/ 	.word	0x00000017
        /*1164*/ 	.word	0x00038820
        /*1168*/ 	.short	0x010a
        /*116a*/ 	.byte	0x3f
	.zero		1


	//   ....[94]....
        /*116c*/ 	.word	0x0001d370
        /*1170*/ 	.word	0x0000001b
        /*1174*/ 	.word	0x00038860
        /*1178*/ 	.short	0x010a
        /*117a*/ 	.byte	0x3f
	.zero		1


	//   ....[95]....
        /*117c*/ 	.word	0x0001dc60
        /*1180*/ 	.word	0x00000006
        /*1184*/ 	.word	0x00038840
        /*1188*/ 	.short	0x010a
        /*118a*/ 	.byte	0x3f
	.zero		1


	//   ....[96]....
        /*118c*/ 	.word	0x0001e120
        /*1190*/ 	.word	0x00000006
        /*1194*/ 	.word	0x00038860
        /*1198*/ 	.short	0x010a
        /*119a*/ 	.byte	0x3f
	.zero		1


	//   ....[97]....
        /*119c*/ 	.word	0x0001f210
        /*11a0*/ 	.word	0x00000004
        /*11a4*/ 	.word	0x00038820
        /*11a8*/ 	.short	0x010a
        /*11aa*/ 	.byte	0x3f
	.zero		1


	//   ....[98]....
        /*11ac*/ 	.word	0x0001f3b0
        /*11b0*/ 	.word	0x00000005
        /*11b4*/ 	.word	0x00038840
        /*11b8*/ 	.short	0x010a
        /*11ba*/ 	.byte	0x3f
	.zero		1


	//   ....[99]....
        /*11bc*/ 	.word	0x0001f400
        /*11c0*/ 	.word	0x00000019
        /*11c4*/ 	.word	0x00038840
        /*11c8*/ 	.short	0x010a
        /*11ca*/ 	.byte	0x3f
	.zero		1


	//   ....[100]....
        /*11cc*/ 	.word	0x0001f450
        /*11d0*/ 	.word	0x00000005
        /*11d4*/ 	.word	0x00038860
        /*11d8*/ 	.short	0x010a
        /*11da*/ 	.byte	0x3f
	.zero		1


	//----- nvinfo : EIATTR_NUM_MBARRIERS
	.align		4
.L_744:
        /*11dc*/ 	.byte	0x03, 0x38
        /*11de*/ 	.short	0x0017


	//----- nvinfo : EIATTR_EXIT_INSTR_OFFSETS
	.align		4
        /*11e0*/ 	.byte	0x04, 0x1c
        /*11e2*/ 	.short	(.L_746 - .L_745)


	//   ....[0]....
.L_745:
        /*11e4*/ 	.word	0x0001af80


	//----- nvinfo : EIATTR_MAX_THREADS
	.align		4
.L_746:
        /*11e8*/ 	.byte	0x04, 0x05
        /*11ea*/ 	.short	(.L_748 - .L_747)
.L_747:
        /*11ec*/ 	.word	0x00000180
        /*11f0*/ 	.word	0x00000001
        /*11f4*/ 	.word	0x00000001


	//----- nvinfo : EIATTR_CRS_STACK_SIZE
	.align		4
.L_748:
        /*11f8*/ 	.byte	0x04, 0x1e
        /*11fa*/ 	.short	(.L_750 - .L_749)
.L_749:
        /*11fc*/ 	.word	0x00000000


	//----- nvinfo : EIATTR_CBANK_PARAM_SIZE
	.align		4
.L_750:
        /*1200*/ 	.byte	0x03, 0x19
        /*1202*/ 	.short	0x0bf0


	//----- nvinfo : EIATTR_PARAM_CBANK
	.align		4
        /*1204*/ 	.byte	0x04, 0x0a
        /*1206*/ 	.short	(.L_752 - .L_751)
	.align		4
.L_751:
        /*1208*/ 	.word	index@(.nv.constant0._ZN7cutlass13device_kernelIN5flash11enable_sm90INS1_16FlashAttnFwdSm90INS1_25CollectiveMainloopFwdSm90ILi2EN4cute5tupleIJNS5_1CILi1EEES8_S8_EEENS6_IJNS7_ILi64EEESA_SA_EEELi512ENS_10bfloat16_tEfNS_4arch4Sm90ELb0ELb0ELb0ELb1ELb1ELb1ELb1ELb0ELb0ELb1ELb0ELb0EEENS1_21CollectiveEpilogueFwdINS6_IJSA_NS7_ILi512EEESA_EEES9_SC_SE_Li256ELb1ELb1ELb0ELb0EEENS1_36VarlenDynamicPersistentTileSchedulerILi64ELi64ELi256ELi128ELb0ELb1ELb1ELb0ELb1ELb1EEEEEEEEEvNT_6ParamsE)
        /*120c*/ 	.short	0x0210
        /*120e*/ 	.short	0x0bf0


	//----- nvinfo : EIATTR_SW_WAR
	.align		4
.L_752:
        /*1210*/ 	.byte	0x04, 0x36
        /*1212*/ 	.short	(.L_754 - .L_753)
.L_753:
        /*1214*/ 	.word	0x00000008
.L_754:


//--------------------- .nv.info._ZN7cutlass13device_kernelIN5flash11enable_sm90INS1_16FlashAttnFwdSm90INS1_25CollectiveMainloopFwdSm90ILi2EN4cute5tupleIJNS5_1CILi1EEES8_S8_EEENS6_IJNS7_ILi64EEESA_SA_EEELi512ENS_10bfloat16_tEfNS_4arch4Sm90ELb0ELb1ELb0ELb0ELb1ELb0ELb0ELb0ELb0ELb1ELb0ELb0EEENS1_21CollectiveEpilogueFwdINS6_IJSA_NS7_ILi512EEESA_EEES9_SC_SE_Li256ELb0ELb1ELb0ELb0EEENS1_30DynamicPersistentTileSchedulerILi256ELi128ELb0ELb1ELb1EEEEEEEEEvNT_6ParamsE --------------------------
	.section	.nv.info._ZN7cutlass13device_kernelIN5flash11enable_sm90INS1_16FlashAttnFwdSm90INS1_25CollectiveMainloopFwdSm90ILi2EN4cute5tupleIJNS5_1CILi1EEES8_S8_EEENS6_IJNS7_ILi64EEESA_SA_EEELi512ENS_10bfloat16_tEfNS_4arch4Sm90ELb0ELb1ELb0ELb0ELb1ELb0ELb0ELb0ELb0ELb1ELb0ELb0EEENS1_21CollectiveEpilogueFwdINS6_IJSA_NS7_ILi512EEESA_EEES9_SC_SE_Li256ELb0ELb1ELb0ELb0EEENS1_30DynamicPersistentTileSchedulerILi256ELi128ELb0ELb1ELb1EEEEEEEEEvNT_6ParamsE,"",@"SHT_CUDA_INFO"
	.sectionflags	@""
	.align	4


	//----- nvinfo : EIATTR_CUDA_API_VERSION
	.align		4
        /*0000*/ 	.byte	0x04, 0x37
        /*0002*/ 	.short	(.L_756 - .L_755)
.L_755:
        /*0004*/ 	.word	0x00000082


	//----- nvinfo : EIATTR_KPARAM_INFO
	.align		4
.L_756:
        /*0008*/ 	.byte	0x04, 0x17
        /*000a*/ 	.short	(.L_758 - .L_757)
.L_757:
        /*000c*/ 	.word	0x00000000
        /*0010*/ 	.short	0x0000
        /*0012*/ 	.short	0x0070
        /*0014*/ 	.byte	0x00, 0xf0, 0x01, 0x2a


	//----- nvinfo : EIATTR_SPARSE_MMA_MASK
	.align		4
.L_758:
        /*0018*/ 	.byte	0x03, 0x50
        /*001a*/ 	.short	0x0000


	//----- nvinfo : EIATTR_MAXREG_COUNT
	.align		4
        /*001c*/ 	.byte	0x03, 0x1b
        /*001e*/ 	.short	0x00a8


	//----- nvinfo : EIATTR_NUM_BARRIERS
	.align		4
        /*0020*/ 	.byte	0x02, 0x4c
        /*0022*/ 	.byte	0x10
	.zero		1


	//----- nvinfo : EIATTR_EXTERNS
	.align		4
        /*0024*/ 	.byte	0x04, 0x0f
        /*0026*/ 	.short	(.L_760 - .L_759)


	//   ....[0]....
	.align		4
.L_759:
        /*0028*/ 	.word	index@(__assertfail)


	//----- nvinfo : EIATTR_ANNOTATIONS
	.align		4
.L_760:
        /*002c*/ 	.byte	0x04, 0x55
        /*002e*/ 	.short	(.L_762 - .L_761)


	//   ....[0]....
.L_761:
        /*0030*/ 	.word	0x00000001
        /*0034*/ 	.byte	0xd0, 0xf9, 0x00, 0x00, 0x01, 0x00, 0x00, 0x00, 0xe0, 0xfa, 0x00, 0x00, 0x01, 0x00, 0x00, 0x00
        /*0044*/ 	.byte	0xe0, 0xfe, 0x00, 0x00, 0x01, 0x00, 0x00, 0x00, 0x30, 0x11, 0x01, 0x00, 0x01, 0x00, 0x00, 0x00
        /*0054*/ 	.byte	0xf0, 0x16, 0x01, 0x00, 0x01, 0x00, 0x00, 0x00, 0xd0, 0x1c, 0x01, 0x00, 0x01, 0x00, 0x00, 0x00
        /*0064*/ 	.byte	0xf0, 0x1c, 0x01, 0x00, 0x01, 0x00, 0x00, 0x00, 0x30, 0x1e, 0x01, 0x00, 0x01, 0x00, 0x00, 0x00
        /*0074*/ 	.byte	0xe0, 0x38, 0x01, 0x00


	//----- nvinfo : EIATTR_MERCURY_ISA_VERSION
	.align		4
.L_762:
        /*0078*/ 	.byte	0x03, 0x5f
        /*007a*/ 	.short	0x0101


	//----- nvinfo : EIATTR_INT_WARP_WIDE_INSTR_OFFSETS
	.align		4
        /*007c*/ 	.byte	0x04, 0x31
        /*007e*/ 	.short	(.L_764 - .L_763)


	//   ....[0]....
.L_763:
        /*0080*/ 	.word	0x000000c0


	//   ....[1]....
        /*0084*/ 	.word	0x000000d0


	//   ....[2]....
        /*0088*/ 	.word	0x00000170


	//   ....[3]....
        /*008c*/ 	.word	0x00010850


	//   ....[4]....
        /*0090*/ 	.word	0x000108e0


	//   ....[5]....
        /*0094*/ 	.word	0x00013670


	//   ....[6]....
        /*0098*/ 	.word	0x00013700


	//----- nvinfo : EIATTR_COOP_GROUP_MASK_REGIDS
	.align		4
.L_764:
        /*009c*/ 	.byte	0x04, 0x29
        /*009e*/ 	.short	(.L_766 - .L_765)


	//   ....[0]....
.L_765:
        /*00a0*/ 	.word	0xffffffff


	//   ....[1]....
        /*00a4*/ 	.word	0xffffffff


	//   ....[2]....
        /*00a8*/ 	.word	0xffffffff


	//   ....[3]....
        /*00ac*/ 	.word	0xffffffff


	//   ....[4]....
        /*00b0*/ 	.word	0xffffffff


	//   ....[5]....
        /*00b4*/ 	.word	0xffffffff


	//   ....[6]....
        /*00b8*/ 	.word	0xffffffff


	//   ....[7]....
        /*00bc*/ 	.word	0xffffffff


	//   ....[8]....
        /*00c0*/ 	.word	0xffffffff


	//   ....[9]....
        /*00c4*/ 	.word	0xffffffff


	//   ....[10]....
        /*00c8*/ 	.word	0xffffffff


	//   ....[11]....
        /*00cc*/ 	.word	0xffffffff


	//   ....[12]....
        /*00d0*/ 	.word	0xffffffff


	//   ....[13]....
        /*00d4*/ 	.word	0xffffffff


	//   ....[14]....
        /*00d8*/ 	.word	0xffffffff


	//   ....[15]....
        /*00dc*/ 	.word	0xffffffff


	//   ....[16]....
        /*00e0*/ 	.word	0xffffffff


	//   ....[17]....
        /*00e4*/ 	.word	0xffffffff


	//   ....[18]....
        /*00e8*/ 	.word	0xffffffff


	//   ....[19]....
        /*00ec*/ 	.word	0xffffffff


	//   ....[20]....
        /*00f0*/ 	.word	0xffffffff


	//   ....[21]....
        /*00f4*/ 	.word	0xffffffff


	//   ....[22]....
        /*00f8*/ 	.word	0xffffffff


	//   ....[23]....
        /*00fc*/ 	.word	0xffffffff


	//   ....[24]....
        /*0100*/ 	.word	0xffffffff


	//   ....[25]....
        /*0104*/ 	.word	0xffffffff


	//   ....[26]....
        /*0108*/ 	.word	0xffffffff


	//   ....[27]....
        /*010c*/ 	.word	0xffffffff


	//   ....[28]....
        /*0110*/ 	.word	0xffffffff


	//   ....[29]....
        /*0114*/ 	.word	0xffffffff


	//   ....[30]....
        /*0118*/ 	.word	0xffffffff


	//   ....[31]....
        /*011c*/ 	.word	0xffffffff


	//   ....[32]....
        /*0120*/ 	.word	0xffffffff


	//   ....[33]....
        /*0124*/ 	.word	0xffffffff


	//   ....[34]....
        /*0128*/ 	.word	0xffffffff


	//   ....[35]....
        /*012c*/ 	.word	0xffffffff


	//   ....[36]....
        /*0130*/ 	.word	0xffffffff


	//   ....[37]....
        /*0134*/ 	.word	0xffffffff


	//   ....[38]....
        /*0138*/ 	.word	0xffffffff


	//   ....[39]....
        /*013c*/ 	.word	0xffffffff


	//   ....[40]....
        /*0140*/ 	.word	0xffffffff


	//   ....[41]....
        /*0144*/ 	.word	0xffffffff


	//   ....[42]....
        /*0148*/ 	.word	0xffffffff


	//   ....[43]....
        /*014c*/ 	.word	0xffffffff


	//   ....[44]....
        /*0150*/ 	.word	0xffffffff


	//   ....[45]....
        /*0154*/ 	.word	0xffffffff


	//   ....[46]....
        /*0158*/ 	.word	0xffffffff


	//   ....[47]....
        /*015c*/ 	.word	0xffffffff


	//   ....[48]....
        /*0160*/ 	.word	0xffffffff


	//   ....[49]....
        /*0164*/ 	.word	0xffffffff


	//   ....[50]....
        /*0168*/ 	.word	0xffffffff


	//   ....[51]....
        /*016c*/ 	.word	0xffffffff


	//   ....[52]....
        /*0170*/ 	.word	0xffffffff


	//   ....[53]....
        /*0174*/ 	.word	0xffffffff


	//   ....[54]....
        /*0178*/ 	.word	0xffffffff


	//   ....[55]....
        /*017c*/ 	.word	0xffffffff


	//   ....[56]....
        /*0180*/ 	.word	0xffffffff


	//   ....[57]....
        /*0184*/ 	.word	0xffffffff


	//   ....[58]....
        /*0188*/ 	.word	0xffffffff


	//   ....[59]....
        /*018c*/ 	.word	0xffffffff


	//   ....[60]....
        /*0190*/ 	.word	0xffffffff


	//   ....[61]....
        /*0194*/ 	.word	0xffffffff


	//   ....[62]....
        /*0198*/ 	.word	0xffffffff


	//   ....[63]....
        /*019c*/ 	.word	0xffffffff


	//   ....[64]....
        /*01a0*/ 	.word	0xffffffff


	//   ....[65]....
        /*01a4*/ 	.word	0xffffffff


	//   ....[66]....
        /*01a8*/ 	.word	0xffffffff


	//   ....[67]....
        /*01ac*/ 	.word	0xffffffff


	//   ....[68]....
        /*01b0*/ 	.word	0xffffffff


	//   ....[69]....
        /*01b4*/ 	.word	0xffffffff


	//   ....[70]....
        /*01b8*/ 	.word	0xffffffff


	//   ....[71]....
        /*01bc*/ 	.word	0xffffffff


	//   ....[72]....
        /*01c0*/ 	.word	0xffffffff


	//   ....[73]....
        /*01c4*/ 	.word	0xffffffff


	//   ....[74]....
        /*01c8*/ 	.word	0xffffffff


	//   ....[75]....
        /*01cc*/ 	.word	0xffffffff


	//   ....[76]....
        /*01d0*/ 	.word	0xffffffff


	//   ....[77]....
        /*01d4*/ 	.word	0xffffffff


	//   ....[78]....
        /*01d8*/ 	.word	0xffffffff


	//   ....[79]....
        /*01dc*/ 	.word	0xffffffff


	//   ....[80]....
        /*01e0*/ 	.word	0xffffffff


	//   ....[81]....
        /*01e4*/ 	.word	0xffffffff


	//   ....[82]....
        /*01e8*/ 	.word	0xffffffff


	//   ....[83]....
        /*01ec*/ 	.word	0xffffffff


	//   ....[84]....
        /*01f0*/ 	.word	0xffffffff


	//   ....[85]....
        /*01f4*/ 	.word	0xffffffff


	//   ....[86]....
        /*01f8*/ 	.word	0xffffffff


	//   ....[87]....
        /*01fc*/ 	.word	0xffffffff


	//   ....[88]....
        /*0200*/ 	.word	0xffffffff


	//   ....[89]....
        /*0204*/ 	.word	0xffffffff


	//   ....[90]....
        /*0208*/ 	.word	0xffffffff


	//   ....[91]....
        /*020c*/ 	.word	0xffffffff


	//   ....[92]....
        /*0210*/ 	.word	0xffffffff


	//   ....[93]....
        /*0214*/ 	.word	0xffffffff


	//   ....[94]....
        /*0218*/ 	.word	0x0500000f


	//   ....[95]....
        /*021c*/ 	.word	0x0500000f


	//   ....[96]....
        /*0220*/ 	.word	0x0500000f


	//   ....[97]....
        /*0224*/ 	.word	0x0500000f


	//   ....[98]....
        /*0228*/ 	.word	0x0500000f


	//   ....[99]....
        /*022c*/ 	.word	0x0500000f


	//   ....[100]....
        /*0230*/ 	.word	0x0500000f


	//   ....[101]....
        /*0234*/ 	.word	0x0500000f


	//   ....[102]....
        /*0238*/ 	.word	0x0500000f


	//   ....[103]....
        /*023c*/ 	.word	0x0500000f


	//   ....[104]....
        /*0240*/ 	.word	0x0500000f


	//   ....[105]....
        /*0244*/ 	.word	0x0500000f


	//   ....[106]....
        /*0248*/ 	.word	0x0500000f


	//   ....[107]....
        /*024c*/ 	.word	0x0500000f


	//   ....[108]....
        /*0250*/ 	.word	0x0500000f


	//   ....[109]....
        /*0254*/ 	.word	0x0500000f


	//   ....[110]....
        /*0258*/ 	.word	0x0500000f


	//   ....[111]....
        /*025c*/ 	.word	0x0500000f


	//   ....[112]....
        /*0260*/ 	.word	0x0500000f


	//   ....[113]....
        /*0264*/ 	.word	0x0500000f


	//   ....[114]....
        /*0268*/ 	.word	0x0500000f


	//   ....[115]....
        /*026c*/ 	.word	0x0500000f


	//   ....[116]....
        /*0270*/ 	.word	0x0500000f


	//   ....[117]....
        /*0274*/ 	.word	0x0500000f


	//   ....[118]....
        /*0278*/ 	.word	0x0500000f


	//   ....[119]....
        /*027c*/ 	.word	0x0500000f


	//   ....[120]....
        /*0280*/ 	.word	0x0500000f


	//   ....[121]....
        /*0284*/ 	.word	0x0500000f


	//   ....[122]....
        /*0288*/ 	.word	0x0500000f


	//   ....[123]....
        /*028c*/ 	.word	0x0500000f


	//   ....[124]....
        /*0290*/ 	.word	0x0500000f


	//   ....[125]....
        /*0294*/ 	.word	0x0500000f


	//   ....[126]....
        /*0298*/ 	.word	0x0500000f


	//   ....[127]....
        /*029c*/ 	.word	0x0500000f


	//   ....[128]....
        /*02a0*/ 	.word	0x0500000f


	//   ....[129]....
        /*02a4*/ 	.word	0x0500000f


	//   ....[130]....
        /*02a8*/ 	.word	0x0500000f


	//   ....[131]....
        /*02ac*/ 	.word	0x0500000f


	//   ....[132]....
        /*02b0*/ 	.word	0x0500000f


	//   ....[133]....
        /*02b4*/ 	.word	0x0500000f


	//   ....[134]....
        /*02b8*/ 	.word	0x0500000f


	//   ....[135]....
        /*02bc*/ 	.word	0x0500000f


	//   ....[136]....
        /*02c0*/ 	.word	0x0500000f


	//----- nvinfo : EIATTR_COOP_GROUP_INSTR_OFFSETS
	.align		4
.L_766:
        /*02c4*/ 	.byte	0x04, 0x28
        /*02c6*/ 	.short	(.L_768 - .L_767)


	//   ....[0]....
.L_767:
        /*02c8*/ 	.word	0x00000070


	//   ....[1]....
        /*02cc*/ 	.word	0x000000b0


	//   ....[2]....
        /*02d0*/ 	.word	0x00000290


	//   ....[3]....
        /*02d4*/ 	.word	0x000003f0


	//   ....[4]....
        /*02d8*/ 	.word	0x00000510


	//   ....[5]....
        /*02dc*/ 	.word	0x00000670


	//   ....[6]....
        /*02e0*/ 	.word	0x00001b50


	//   ....[7]....
        /*02e4*/ 	.word	0x00003cc0


	//   ....[8]....
        /*02e8*/ 	.word	0x000043c0


	//   ....[9]....
        /*02ec*/ 	.word	0x00004630


	//   ....[10]....
        /*02f0*/ 	.word	0x00004f70


	//   ....[11]....
        /*02f4*/ 	.word	0x00005070


	//   ....[12]....
        /*02f8*/ 	.word	0x000053c0


	//   ....[13]....
        /*02fc*/ 	.word	0x00005490


	//   ....[14]....
        /*0300*/ 	.word	0x00005cd0


	//   ....[15]....
        /*0304*/ 	.word	0x000063c0


	//   ....[16]....
        /*0308*/ 	.word	0x00006600


	//   ....[17]....
        /*030c*/ 	.word	0x00006cf0


	//   ....[18]....
        /*0310*/ 	.word	0x00006df0


	//   ....[19]....
        /*0314*/ 	.word	0x000071a0


	//   ....[20]....
        /*0318*/ 	.word	0x000072b0


	//   ....[21]....
        /*031c*/ 	.word	0x00008360


	//   ....[22]....
        /*0320*/ 	.word	0x00008aa0


	//   ....[23]....
        /*0324*/ 	.word	0x00008ad0


	//   ....[24]....
        /*0328*/ 	.word	0x00008d70


	//   ....[25]....
        /*032c*/ 	.word	0x00008f40


	//   ....[26]....
        /*0330*/ 	.word	0x00009eb0


	//   ....[27]....
        /*0334*/ 	.word	0x0000a350


	//   ....[28]....
        /*0338*/ 	.word	0x0000a580


	//   ....[29]....
        /*033c*/ 	.word	0x0000ac70


	//   ....[30]....
        /*0340*/ 	.word	0x0000ad70


	//   ....[31]....
        /*0344*/ 	.word	0x0000b160


	//   ....[32]....
        /*0348*/ 	.word	0x0000b2f0


	//   ....[33]....
        /*034c*/ 	.word	0x0000c2e0


	//   ....[34]....
        /*0350*/ 	.word	0x0000c3b0


	//   ....[35]....
        /*0354*/ 	.word	0x0000c3f0


	//   ....[36]....
        /*0358*/ 	.word	0x0000c480


	//   ....[37]....
        /*035c*/ 	.word	0x0000c4c0


	//   ....[38]....
        /*0360*/ 	.word	0x0000d760


	//   ....[39]....
        /*0364*/ 	.word	0x0000e1d0


	//   ....[40]....
        /*0368*/ 	.word	0x0000e200


	//   ....[41]....
        /*036c*/ 	.word	0x0000e230


	//   ....[42]....
        /*0370*/ 	.word	0x0000e250


	//   ....[43]....
        /*0374*/ 	.word	0x0000e8a0


	//   ....[44]....
        /*0378*/ 	.word	0x0000e8b0


	//   ....[45]....
        /*037c*/ 	.word	0x0000eae0


	//   ....[46]....
        /*0380*/ 	.word	0x0000eb00


	//   ....[47]....
        /*0384*/ 	.word	0x0000f470


	//   ....[48]....
        /*0388*/ 	.word	0x0000f4b0


	//   ....[49]....
        /*038c*/ 	.word	0x0000f6f0


	//   ....[50]....
        /*0390*/ 	.word	0x0000f710


	//   ....[51]....
        /*0394*/ 	.word	0x0000fa00


	//   ....[52]....
        /*0398*/ 	.word	0x00011290


	//   ....[53]....
        /*039c*/ 	.word	0x000112b0


	//   ....[54]....
        /*03a0*/ 	.word	0x000112f0


	//   ....[55]....
        /*03a4*/ 	.word	0x00011320


	//   ....[56]....
        /*03a8*/ 	.word	0x00011370


	//   ....[57]....
        /*03ac*/ 	.word	0x000113a0


	//   ....[58]....
        /*03b0*/ 	.word	0x000113c0


	//   ....[59]....
        /*03b4*/ 	.word	0x00011400


	//   ....[60]....
        /*03b8*/ 	.word	0x00011a30


	//   ....[61]....
        /*03bc*/ 	.word	0x00011a50


	//   ....[62]....
        /*03c0*/ 	.word	0x00011ab0


	//   ....[63]....
        /*03c4*/ 	.word	0x00011af0


	//   ....[64]....
        /*03c8*/ 	.word	0x00011b30


	//   ....[65]....
        /*03cc*/ 	.word	0x00011b60


	//   ....[66]....
        /*03d0*/ 	.word	0x00011b70


	//   ....[67]....
        /*03d4*/ 	.word	0x00011bb0


	//   ....[68]....
        /*03d8*/ 	.word	0x00012010


	//   ....[69]....
        /*03dc*/ 	.word	0x00012040


	//   ....[70]....
        /*03e0*/ 	.word	0x00012070


	//   ....[71]....
        /*03e4*/ 	.word	0x000120d0


	//   ....[72]....
        /*03e8*/ 	.word	0x00012220


	//   ....[73]....
        /*03ec*/ 	.word	0x00012240


	//   ....[74]....
        /*03f0*/ 	.word	0x00012250


	//   ....[75]....
        /*03f4*/ 	.word	0x000123a0


	//   ....[76]....
        /*03f8*/ 	.word	0x00012c00


	//   ....[77]....
        /*03fc*/ 	.word	0x00012c20


	//   ....[78]....
        /*0400*/ 	.word	0x00012c40


	//   ....[79]....
        /*0404*/ 	.word	0x00012c70


	//   ....[80]....
        /*0408*/ 	.word	0x00012c90


	//   ....[81]....
        /*040c*/ 	.word	0x00012cc0


	//   ....[82]....
        /*0410*/ 	.word	0x00012ce0


	//   ....[83]....
        /*0414*/ 	.word	0x00012cf0


	//   ....[84]....
        /*0418*/ 	.word	0x00013030


	//   ....[85]....
        /*041c*/ 	.word	0x00013070


	//   ....[86]....
        /*0420*/ 	.word	0x000130a0


	//   ....[87]....
        /*0424*/ 	.word	0x000130e0


	//   ....[88]....
        /*0428*/ 	.word	0x00013100


	//   ....[89]....
        /*042c*/ 	.word	0x000131b0


	//   ....[90]....
        /*0430*/ 	.word	0x000131d0


	//   ....[91]....
        /*0434*/ 	.word	0x000131e0


	//   ....[92]....
        /*0438*/ 	.word	0x00013820


	//   ....[93]....
        /*043c*/ 	.word	0x00013a00


	//   ....[94]....
        /*0440*/ 	.word	0x00014100


	//   ....[95]....
        /*0444*/ 	.word	0x000141e0


	//   ....[96]....
        /*0448*/ 	.word	0x00014280


	//   ....[97]....
        /*044c*/ 	.word	0x00014300


	//   ....[98]....
        /*0450*/ 	.word	0x000143b0


	//   ....[99]....
        /*0454*/ 	.word	0x00014430


	//   ....[100]....
        /*0458*/ 	.word	0x000144e0


	//   ....[101]....
        /*045c*/ 	.word	0x00014560


	//   ....[102]....
        /*0460*/ 	.word	0x000145f0


	//   ....[103]....
        /*0464*/ 	.word	0x00014680


	//   ....[104]....
        /*0468*/ 	.word	0x000146f0


	//   ....[105]....
        /*046c*/ 	.word	0x00014770


	//   ....[106]....
        /*0470*/ 	.word	0x00014820


	//   ....[107]....
        /*0474*/ 	.word	0x000148a0


	//   ....[108]....
        /*0478*/ 	.word	0x00014940


	//   ....[109]....
        /*047c*/ 	.word	0x000149c0


	//   ....[110]....
        /*0480*/ 	.word	0x00014a50


	//   ....[111]....
        /*0484*/ 	.word	0x00014b80


	//   ....[112]....
        /*0488*/ 	.word	0x00014c80


	//   ....[113]....
        /*048c*/ 	.word	0x00014ea0


	//   ....[114]....
        /*0490*/ 	.word	0x00014ef0


	//   ....[115]....
        /*0494*/ 	.word	0x000150b0


	//   ....[116]....
        /*0498*/ 	.word	0x00015100


	//   ....[117]....
        /*049c*/ 	.word	0x000152c0


	//   ....[118]....
        /*04a0*/ 	.word	0x00015310


	//   ....[119]....
        /*04a4*/ 	.word	0x000153f0


	//   ....[120]....
        /*04a8*/ 	.word	0x00015490


	//   ....[121]....
        /*04ac*/ 	.word	0x000154f0


	//   ....[122]....
        /*04b0*/ 	.word	0x00015590


	//   ....[123]....
        /*04b4*/ 	.word	0x000155f0


	//   ....[124]....
        /*04b8*/ 	.word	0x00015690


	//   ....[125]....
        /*04bc*/ 	.word	0x000156f0


	//   ....[126]....
        /*04c0*/ 	.word	0x00015790


	//   ....[127]....
        /*04c4*/ 	.word	0x00015870


	//   ....[128]....
        /*04c8*/ 	.word	0x00015940


	//   ....[129]....
        /*04cc*/ 	.word	0x00015a30


	//   ....[130]....
        /*04d0*/ 	.word	0x00015b40


	//   ....[131]....
        /*04d4*/ 	.word	0x00015c50


	//   ....[132]....
        /*04d8*/ 	.word	0x00015d30


	//   ....[133]....
        /*04dc*/ 	.word	0x00015e40


	//   ....[134]....
        /*04e0*/ 	.word	0x00015f20


	//   ....[135]....
        /*04e4*/ 	.word	0x00015fb0


	//   ....[136]....
        /*04e8*/ 	.word	0x000160d0


	//----- nvinfo : EIATTR_REG_RECONFIG
	.align		4
.L_768:
        /*04ec*/ 	.byte	0x01, 0x54
	.zero		2


	//----- nvinfo : EIATTR_SYSCALL_OFFSETS
	.align		4
        /*04f0*/ 	.byte	0x04, 0x46
        /*04f2*/ 	.short	(.L_770 - .L_769)


	//   ....[0]....
.L_769:
        /*04f4*/ 	.word	0x00003e90


	//   ....[1]....
        /*04f8*/ 	.word	0x00010a40


	//   ....[2]....
        /*04fc*/ 	.word	0x00010b90


	//   ....[3]....
        /*0500*/ 	.word	0x00010c80


	//   ....[4]....
        /*0504*/ 	.word	0x000116d0


	//----- nvinfo : EIATTR_MBARRIER_INSTR_OFFSETS
	.align		4
.L_770:
        /*0508*/ 	.byte	0x04, 0x39
        /*050a*/ 	.short	(.L_772 - .L_771)


	//   ....[0]....
.L_771:
        /*050c*/ 	.word	0x00000180
        /*0510*/ 	.word	0x000000ff
        /*0514*/ 	.word	0x00028c00
        /*0518*/ 	.short	0x0100
        /*051a*/ 	.byte	0x08
	.zero		1


	//   ....[1]....
        /*051c*/ 	.word	0x00000190
        /*0520*/ 	.word	0x000000ff
        /*0524*/ 	.word	0x00028c20
        /*0528*/ 	.short	0x0100
        /*052a*/ 	.byte	0x08
	.zero		1


	//   ....[2]....
        /*052c*/ 	.word	0x00000240
        /*0530*/ 	.word	0x000000ff
        /*0534*/ 	.word	0x00028c30
        /*0538*/ 	.short	0x0100
        /*053a*/ 	.byte	0x06
	.zero		1


	//   ....[3]....
        /*053c*/ 	.word	0x00000250
        /*0540*/ 	.word	0x000000ff
        /*0544*/ 	.word	0x00028c40
        /*0548*/ 	.short	0x0100
        /*054a*/ 	.byte	0x06
	.zero		1


	//   ....[4]....
        /*054c*/ 	.word	0x00000260
        /*0550*/ 	.word	0x000000ff
        /*0554*/ 	.word	0x00028c38
        /*0558*/ 	.short	0x0100
        /*055a*/ 	.byte	0x06
	.zero		1


	//   ....[5]....
        /*055c*/ 	.word	0x00000270
        /*0560*/ 	.word	0x000000ff
        /*0564*/ 	.word	0x00028c48
        /*0568*/ 	.short	0x0100
        /*056a*/ 	.byte	0x06
	.zero		1


	//   ....[6]....
        /*056c*/ 	.word	0x000003a0
        /*0570*/ 	.word	0x000000ff
        /*0574*/ 	.word	0x00028c50
        /*0578*/ 	.short	0x0100
        /*057a*/ 	.byte	0x08
	.zero		1


	//   ....[7]....
        /*057c*/ 	.word	0x000003b0
        /*0580*/ 	.word	0x000000ff
        /*0584*/ 	.word	0x00028c60
        /*0588*/ 	.short	0x0100
        /*058a*/ 	.byte	0x08
	.zero		1


	//   ....[8]....
        /*058c*/ 	.word	0x000003c0
        /*0590*/ 	.word	0x000000ff
        /*0594*/ 	.word	0x00028c58
        /*0598*/ 	.short	0x0100
        /*059a*/ 	.byte	0x08
	.zero		1


	//   ....[9]....
        /*059c*/ 	.word	0x000003d0
        /*05a0*/ 	.word	0x000000ff
        /*05a4*/ 	.word	0x00028c68
        /*05a8*/ 	.short	0x0100
        /*05aa*/ 	.byte	0x08
	.zero		1


	//   ....[10]....
        /*05ac*/ 	.word	0x000004c0
        /*05b0*/ 	.word	0x000000ff
        /*05b4*/ 	.word	0x00028c70
        /*05b8*/ 	.short	0x0100
        /*05ba*/ 	.byte	0x06
	.zero		1


	//   ....[11]....
        /*05bc*/ 	.word	0x000004d0
        /*05c0*/ 	.word	0x000000ff
        /*05c4*/ 	.word	0x00028c80
        /*05c8*/ 	.short	0x0100
        /*05ca*/ 	.byte	0x06
	.zero		1


	//   ....[12]....
        /*05cc*/ 	.word	0x000004e0
        /*05d0*/ 	.word	0x000000ff
        /*05d4*/ 	.word	0x00028c78
        /*05d8*/ 	.short	0x0100
        /*05da*/ 	.byte	0x06
	.zero		1


	//   ....[13]....
        /*05dc*/ 	.word	0x000004f0
        /*05e0*/ 	.word	0x000000ff
        /*05e4*/ 	.word	0x00028c88
        /*05e8*/ 	.short	0x0100
        /*05ea*/ 	.byte	0x06
	.zero		1


	//   ....[14]....
        /*05ec*/ 	.word	0x00000620
        /*05f0*/ 	.word	0x000000ff
        /*05f4*/ 	.word	0x00028c90
        /*05f8*/ 	.short	0x0100
        /*05fa*/ 	.byte	0x08
	.zero		1


	//   ....[15]....
        /*05fc*/ 	.word	0x00000630
        /*0600*/ 	.word	0x000000ff
        /*0604*/ 	.word	0x00028ca0
        /*0608*/ 	.short	0x0100
        /*060a*/ 	.byte	0x08
	.zero		1


	//   ....[16]....
        /*060c*/ 	.word	0x00000640
        /*0610*/ 	.word	0x000000ff
        /*0614*/ 	.word	0x00028c98
        /*0618*/ 	.short	0x0100
        /*061a*/ 	.byte	0x08
	.zero		1


	//   ....[17]....
        /*061c*/ 	.word	0x00000650
        /*0620*/ 	.word	0x000000ff
        /*0624*/ 	.word	0x00028ca8
        /*0628*/ 	.short	0x0100
        /*062a*/ 	.byte	0x08
	.zero		1


	//   ....[18]....
        /*062c*/ 	.word	0x00000790
        /*0630*/ 	.word	0x000000ff
        /*0634*/ 	.word	0x00028cb0
        /*0638*/ 	.short	0x0100
        /*063a*/ 	.byte	0x08
	.zero		1


	//   ....[19]....
        /*063c*/ 	.word	0x000007a0
        /*0640*/ 	.word	0x000000ff
        /*0644*/ 	.word	0x00028cc0
        /*0648*/ 	.short	0x0100
        /*064a*/ 	.byte	0x08
	.zero		1


	//   ....[20]....
        /*064c*/ 	.word	0x000007b0
        /*0650*/ 	.word	0x000000ff
        /*0654*/ 	.word	0x00028cb8
        /*0658*/ 	.short	0x0100
        /*065a*/ 	.byte	0x08
	.zero		1


	//   ....[21]....
        /*065c*/ 	.word	0x000007c0
        /*0660*/ 	.word	0x000000ff
        /*0664*/ 	.word	0x00028cc8
        /*0668*/ 	.short	0x0100
        /*066a*/ 	.byte	0x08
	.zero		1


	//   ....[22]....
        /*066c*/ 	.word	0x00001c60
        /*0670*/ 	.word	0x000000ff
        /*0674*/ 	.word	0x00028c50
        /*0678*/ 	.short	0x010a
        /*067a*/ 	.byte	0x15
	.zero		1


	//   ....[23]....
        /*067c*/ 	.word	0x00001f20
        /*0680*/ 	.word	0x000000ff
        /*0684*/ 	.word	0x00000000
        /*0688*/ 	.short	0x0101
        /*068a*/ 	.byte	0x06
	.zero		1


	//   ....[24]....
        /*068c*/ 	.word	0x00002860
        /*0690*/ 	.word	0x000000ff
        /*0694*/ 	.word	0x00028c50
        /*0698*/ 	.short	0x010a
        /*069a*/ 	.byte	0x15
	.zero		1


	//   ....[25]....
        /*069c*/ 	.word	0x000028a0
        /*06a0*/ 	.word	0x000000ff
        /*06a4*/ 	.word	0x00028c50
        /*06a8*/ 	.short	0x010a
        /*06aa*/ 	.byte	0x15
	.zero		1


	//   ....[26]....
        /*06ac*/ 	.word	0x00002a80
        /*06b0*/ 	.word	0x000000ff
        /*06b4*/ 	.word	0x00000000
        /*06b8*/ 	.short	0x0101
        /*06ba*/ 	.byte	0x06
	.zero		1


	//   ....[27]....
        /*06bc*/ 	.word	0x00003f10
        /*06c0*/ 	.word	0x000000ff
        /*06c4*/ 	.word	0x00028c00
        /*06c8*/ 	.short	0x010a
        /*06ca*/ 	.byte	0x2a
	.zero		1


	//   ....[28]....
        /*06cc*/ 	.word	0x00003f90
        /*06d0*/ 	.word	0x00000009
        /*06d4*/ 	.word	0x00028c30
        /*06d8*/ 	.short	0x010a
        /*06da*/ 	.byte	0x3f
	.zero		1


	//   ....[29]....
        /*06dc*/ 	.word	0x00003fd0
        /*06e0*/ 	.word	0x00000009
        /*06e4*/ 	.word	0x00028c30
        /*06e8*/ 	.short	0x010a
        /*06ea*/ 	.byte	0x3f
	.zero		1


	//   ....[30]....
        /*06ec*/ 	.word	0x000043d0
        /*06f0*/ 	.word	0x000000ff
        /*06f4*/ 	.word	0x00000000
        /*06f8*/ 	.short	0x0101
        /*06fa*/ 	.byte	0x06
	.zero		1


	//   ....[31]....
        /*06fc*/ 	.word	0x00005a90
        /*0700*/ 	.word	0x00000009
        /*0704*/ 	.word	0x00028c50
        /*0708*/ 	.short	0x010a
        /*070a*/ 	.byte	0x3f
	.zero		1


	//   ....[32]....
        /*070c*/ 	.word	0x00005ad0
        /*0710*/ 	.word	0x00000009
        /*0714*/ 	.word	0x00028c50
        /*0718*/ 	.short	0x010a
        /*071a*/ 	.byte	0x3f
	.zero		1


	//   ....[33]....
        /*071c*/ 	.word	0x00005e00
        /*0720*/ 	.word	0x000000ff
        /*0724*/ 	.word	0x00000000
        /*0728*/ 	.short	0x0101
        /*072a*/ 	.byte	0x0e
	.zero		1


	//   ....[34]....
        /*072c*/ 	.word	0x00006100
        /*0730*/ 	.word	0x000000ff
        /*0734*/ 	.word	0x00028c30
        /*0738*/ 	.short	0x010a
        /*073a*/ 	.byte	0x15
	.zero		1


	//   ....[35]....
        /*073c*/ 	.word	0x00006140
        /*0740*/ 	.word	0x000000ff
        /*0744*/ 	.word	0x00028c30
        /*0748*/ 	.short	0x010a
        /*074a*/ 	.byte	0x15
	.zero		1


	//   ....[36]....
        /*074c*/ 	.word	0x00006400
        /*0750*/ 	.word	0x000000ff
        /*0754*/ 	.word	0x00000000
        /*0758*/ 	.short	0x0101
        /*075a*/ 	.byte	0x06
	.zero		1


	//   ....[37]....
        /*075c*/ 	.word	0x00008120
        /*0760*/ 	.word	0x000000ff
        /*0764*/ 	.word	0x00028c50
        /*0768*/ 	.short	0x010a
        /*076a*/ 	.byte	0x15
	.zero		1


	//   ....[38]....
        /*076c*/ 	.word	0x00008160
        /*0770*/ 	.word	0x000000ff
        /*0774*/ 	.word	0x00028c50
        /*0778*/ 	.short	0x010a
        /*077a*/ 	.byte	0x15
	.zero		1


	//   ....[39]....
        /*077c*/ 	.word	0x00008410
        /*0780*/ 	.word	0x000000ff
        /*0784*/ 	.word	0x00000000
        /*0788*/ 	.short	0x0101
        /*078a*/ 	.byte	0x15
	.zero		1


	//   ....[40]....
        /*078c*/ 	.word	0x00008780
        /*0790*/ 	.word	0x000000ff
        /*0794*/ 	.word	0x00028c30
        /*0798*/ 	.short	0x010a
        /*079a*/ 	.byte	0x15
	.zero		1


	//   ....[41]....
        /*079c*/ 	.word	0x000087c0
        /*07a0*/ 	.word	0x000000ff
        /*07a4*/ 	.word	0x00028c30
        /*07a8*/ 	.short	0x010a
        /*07aa*/ 	.byte	0x15
	.zero		1


	//   ....[42]....
        /*07ac*/ 	.word	0x000089c0
        /*07b0*/ 	.word	0x000000ff
        /*07b4*/ 	.word	0x00000000
        /*07b8*/ 	.short	0x0101
        /*07ba*/ 	.byte	0x06
	.zero		1


	//   ....[43]....
        /*07bc*/ 	.word	0x00009c70
        /*07c0*/ 	.word	0x000000ff
        /*07c4*/ 	.word	0x00028c50
        /*07c8*/ 	.short	0x010a
        /*07ca*/ 	.byte	0x15
	.zero		1


	//   ....[44]....
        /*07cc*/ 	.word	0x00009cb0
        /*07d0*/ 	.word	0x000000ff
        /*07d4*/ 	.word	0x00028c50
        /*07d8*/ 	.short	0x010a
        /*07da*/ 	.byte	0x15
	.zero		1


	//   ....[45]....
        /*07dc*/ 	.word	0x00009f40
        /*07e0*/ 	.word	0x000000ff
        /*07e4*/ 	.word	0x00000000
        /*07e8*/ 	.short	0x0101
        /*07ea*/ 	.byte	0x15
	.zero		1


	//   ....[46]....
        /*07ec*/ 	.word	0x0000a0a0
        /*07f0*/ 	.word	0x000000ff
        /*07f4*/ 	.word	0x00028c30
        /*07f8*/ 	.short	0x010a
        /*07fa*/ 	.byte	0x15
	.zero		1


	//   ....[47]....
        /*07fc*/ 	.word	0x0000a0e0
        /*0800*/ 	.word	0x000000ff
        /*0804*/ 	.word	0x00028c30
        /*0808*/ 	.short	0x010a
        /*080a*/ 	.byte	0x15
	.zero		1


	//   ....[48]....
        /*080c*/ 	.word	0x0000a380
        /*0810*/ 	.word	0x000000ff
        /*0814*/ 	.word	0x00000000
        /*0818*/ 	.short	0x0101
        /*081a*/ 	.byte	0x06
	.zero		1


	//   ....[49]....
        /*081c*/ 	.word	0x0000c0a0
        /*0820*/ 	.word	0x000000ff
        /*0824*/ 	.word	0x00028c50
        /*0828*/ 	.short	0x010a
        /*082a*/ 	.byte	0x15
	.zero		1


	//   ....[50]....
        /*082c*/ 	.word	0x0000c0e0
        /*0830*/ 	.word	0x000000ff
        /*0834*/ 	.word	0x00028c50
        /*0838*/ 	.short	0x010a
        /*083a*/ 	.byte	0x15
	.zero		1


	//   ....[51]....
        /*083c*/ 	.word	0x0000c390
        /*0840*/ 	.word	0x000000ff
        /*0844*/ 	.word	0x00000000
        /*0848*/ 	.short	0x0101
        /*084a*/ 	.byte	0x15
	.zero		1


	//   ....[52]....
        /*084c*/ 	.word	0x0000e870
        /*0850*/ 	.word	0x000000ff
        /*0854*/ 	.word	0x00000000
        /*0858*/ 	.short	0x0101
        /*085a*/ 	.byte	0x05
	.zero		1


	//   ....[53]....
        /*085c*/ 	.word	0x00011080
        /*0860*/ 	.word	0x00000019
        /*0864*/ 	.word	0x00028c40
        /*0868*/ 	.short	0x010a
        /*086a*/ 	.byte	0x3f
	.zero		1


	//   ....[54]....
        /*086c*/ 	.word	0x000114b0
        /*0870*/ 	.word	0x00000019
        /*0874*/ 	.word	0x00028c30
        /*0878*/ 	.short	0x0107
        /*087a*/ 	.byte	0x3f
	.zero		1


	//   ....[55]....
        /*087c*/ 	.word	0x00011580
        /*0880*/ 	.word	0x00000019
        /*0884*/ 	.word	0x00028c30
        /*0888*/ 	.short	0x0101
        /*088a*/ 	.byte	0x3f
	.zero		1


	//   ....[56]....
        /*088c*/ 	.word	0x00011c60
        /*0890*/ 	.word	0x00000011
        /*0894*/ 	.word	0x00028c00
        /*0898*/ 	.short	0x0107
        /*089a*/ 	.byte	0x3f
	.zero		1


	//   ....[57]....
        /*089c*/ 	.word	0x00011d50
        /*08a0*/ 	.word	0x00000011
        /*08a4*/ 	.word	0x00028c00
        /*08a8*/ 	.short	0x0101
        /*08aa*/ 	.byte	0x3f
	.zero		1


	//   ....[58]....
        /*08ac*/ 	.word	0x00011d70
        /*08b0*/ 	.word	0x00000011
        /*08b4*/ 	.word	0x00028c20
        /*08b8*/ 	.short	0x010a
        /*08ba*/ 	.byte	0x3f
	.zero		1


	//   ....[59]....
        /*08bc*/ 	.word	0x00011e00
        /*08c0*/ 	.word	0x00000019
        /*08c4*/ 	.word	0x00028c60
        /*08c8*/ 	.short	0x010a
        /*08ca*/ 	.byte	0x3f
	.zero		1


	//   ....[60]....
        /*08cc*/ 	.word	0x00012660
        /*08d0*/ 	.word	0x00000019
        /*08d4*/ 	.word	0x00028c50
        /*08d8*/ 	.short	0x0107
        /*08da*/ 	.byte	0x3f
	.zero		1


	//   ....[61]....
        /*08dc*/ 	.word	0x00012730
        /*08e0*/ 	.word	0x00000019
        /*08e4*/ 	.word	0x00028c50
        /*08e8*/ 	.short	0x0101
        /*08ea*/ 	.byte	0x3f
	.zero		1


	//   ....[62]....
        /*08ec*/ 	.word	0x00012a60
        /*08f0*/ 	.word	0x00000008
        /*08f4*/ 	.word	0x00028c40
        /*08f8*/ 	.short	0x010a
        /*08fa*/ 	.byte	0x3f
	.zero		1


	//   ....[63]....
        /*08fc*/ 	.word	0x00012d90
        /*0900*/ 	.word	0x00000008
        /*0904*/ 	.word	0x00028c30
        /*0908*/ 	.short	0x0107
        /*090a*/ 	.byte	0x3f
	.zero		1


	//   ....[64]....
        /*090c*/ 	.word	0x00012e50
        /*0910*/ 	.word	0x00000008
        /*0914*/ 	.word	0x00028c30
        /*0918*/ 	.short	0x0101
        /*091a*/ 	.byte	0x3f
	.zero		1


	//   ....[65]....
        /*091c*/ 	.word	0x00012e80
        /*0920*/ 	.word	0x00000008
        /*0924*/ 	.word	0x00028c60
        /*0928*/ 	.short	0x010a
        /*092a*/ 	.byte	0x3f
	.zero		1


	//   ....[66]....
        /*092c*/ 	.word	0x000134e0
        /*0930*/ 	.word	0x00000008
        /*0934*/ 	.word	0x00028c50
        /*0938*/ 	.short	0x0107
        /*093a*/ 	.byte	0x3f
	.zero		1


	//   ....[67]....
        /*093c*/ 	.word	0x000135a0
        /*0940*/ 	.word	0x00000008
        /*0944*/ 	.word	0x00028c50
        /*0948*/ 	.short	0x0101
        /*094a*/ 	.byte	0x3f
	.zero		1


	//   ....[68]....
        /*094c*/ 	.word	0x00013980
        /*0950*/ 	.word	0x00000007
        /*0954*/ 	.word	0x00028c20
        /*0958*/ 	.short	0x010a
        /*095a*/ 	.byte	0x3f
	.zero		1


	//   ....[69]....
        /*095c*/ 	.word	0x00013b00
        /*0960*/ 	.word	0x00000005
        /*0964*/ 	.word	0x00028c40
        /*0968*/ 	.short	0x010a
        /*096a*/ 	.byte	0x3f
	.zero		1


	//   ....[70]....
        /*096c*/ 	.word	0x00013ba0
        /*0970*/ 	.word	0x00000003
        /*0974*/ 	.word	0x00028c40
        /*0978*/ 	.short	0x010a
        /*097a*/ 	.byte	0x3f
	.zero		1


	//   ....[71]....
        /*097c*/ 	.word	0x00013be0
        /*0980*/ 	.word	0x00000005
        /*0984*/ 	.word	0x00028c60
        /*0988*/ 	.short	0x010a
        /*098a*/ 	.byte	0x3f
	.zero		1


	//   ....[72]....
        /*098c*/ 	.word	0x00013c20
        /*0990*/ 	.word	0x00000003
        /*0994*/ 	.word	0x00028c60
        /*0998*/ 	.short	0x010a
        /*099a*/ 	.byte	0x3f
	.zero		1


	//   ....[73]....
        /*099c*/ 	.word	0x00013c90
        /*09a0*/ 	.word	0x00000003
        /*09a4*/ 	.word	0x00028c50
        /*09a8*/ 	.short	0x010a
        /*09aa*/ 	.byte	0x3f
	.zero		1


	//   ....[74]....
        /*09ac*/ 	.word	0x00013cf0
        /*09b0*/ 	.word	0x00000003
        /*09b4*/ 	.word	0x00028c50
        /*09b8*/ 	.short	0x010a
        /*09ba*/ 	.byte	0x3f
	.zero		1


	//   ....[75]....
        /*09bc*/ 	.word	0x00013d50
        /*09c0*/ 	.word	0x00000003
        /*09c4*/ 	.word	0x00028c00
        /*09c8*/ 	.short	0x010a
        /*09ca*/ 	.byte	0x3f
	.zero		1


	//   ....[76]....
        /*09cc*/ 	.word	0x00013da0
        /*09d0*/ 	.word	0x00000009
        /*09d4*/ 	.word	0x00028c30
        /*09d8*/ 	.short	0x010a
        /*09da*/ 	.byte	0x3f
	.zero		1


	//   ....[77]....
        /*09dc*/ 	.word	0x00013df0
        /*09e0*/ 	.word	0x00000009
        /*09e4*/ 	.word	0x00028c50
        /*09e8*/ 	.short	0x010a
        /*09ea*/ 	.byte	0x3f
	.zero		1


	//   ....[78]....
        /*09ec*/ 	.word	0x00013e50
        /*09f0*/ 	.word	0x00000006
        /*09f4*/ 	.word	0x00028c30
        /*09f8*/ 	.short	0x010a
        /*09fa*/ 	.byte	0x3f
	.zero		1


	//   ....[79]....
        /*09fc*/ 	.word	0x00013eb0
        /*0a00*/ 	.word	0x0000000a
        /*0a04*/ 	.word	0x00028c50
        /*0a08*/ 	.short	0x010a
        /*0a0a*/ 	.byte	0x3f
	.zero		1


	//   ....[80]....
        /*0a0c*/ 	.word	0x00013f10
        /*0a10*/ 	.word	0x00000006
        /*0a14*/ 	.word	0x00028c30
        /*0a18*/ 	.short	0x010a
        /*0a1a*/ 	.byte	0x3f
	.zero		1


	//   ....[81]....
        /*0a1c*/ 	.word	0x00013f70
        /*0a20*/ 	.word	0x00000008
        /*0a24*/ 	.word	0x00028c50
        /*0a28*/ 	.short	0x010a
        /*0a2a*/ 	.byte	0x3f
	.zero		1


	//   ....[82]....
        /*0a2c*/ 	.word	0x00013fd0
        /*0a30*/ 	.word	0x00000005
        /*0a34*/ 	.word	0x00028c30
        /*0a38*/ 	.short	0x010a
        /*0a3a*/ 	.byte	0x3f
	.zero		1


	//   ....[83]....
        /*0a3c*/ 	.word	0x00014030
        /*0a40*/ 	.word	0x00000007
        /*0a44*/ 	.word	0x00028c50
        /*0a48*/ 	.short	0x010a
        /*0a4a*/ 	.byte	0x3f
	.zero		1


	//   ....[84]....
        /*0a4c*/ 	.word	0x00014130
        /*0a50*/ 	.word	0x00000019
        /*0a54*/ 	.word	0x00028c40
        /*0a58*/ 	.short	0x010a
        /*0a5a*/ 	.byte	0x3f
	.zero		1


	//   ....[85]....
        /*0a5c*/ 	.word	0x00014a80
        /*0a60*/ 	.word	0x00000011
        /*0a64*/ 	.word	0x00028c20
        /*0a68*/ 	.short	0x010a
        /*0a6a*/ 	.byte	0x3f
	.zero		1


	//   ....[86]....
        /*0a6c*/ 	.word	0x00014ad0
        /*0a70*/ 	.word	0x00000019
        /*0a74*/ 	.word	0x00028c60
        /*0a78*/ 	.short	0x010a
        /*0a7a*/ 	.byte	0x3f
	.zero		1


	//   ....[87]....
        /*0a7c*/ 	.word	0x00015340
        /*0a80*/ 	.word	0x00000008
        /*0a84*/ 	.word	0x00028c40
        /*0a88*/ 	.short	0x010a
        /*0a8a*/ 	.byte	0x3f
	.zero		1


	//   ....[88]....
        /*0a8c*/ 	.word	0x000157c0
        /*0a90*/ 	.word	0x00000008
        /*0a94*/ 	.word	0x00028c60
        /*0a98*/ 	.short	0x010a
        /*0a9a*/ 	.byte	0x3f
	.zero		1


	//   ....[89]....
        /*0a9c*/ 	.word	0x00015ff0
        /*0aa0*/ 	.word	0x00000007
        /*0aa4*/ 	.word	0x00028c20
        /*0aa8*/ 	.short	0x010a
        /*0aaa*/ 	.byte	0x3f
	.zero		1


	//   ....[90]....
        /*0aac*/ 	.word	0x00016190
        /*0ab0*/ 	.word	0x00000005
        /*0ab4*/ 	.word	0x00028c40
        /*0ab8*/ 	.short	0x010a
        /*0aba*/ 	.byte	0x3f
	.zero		1


	//   ....[91]....
        /*0abc*/ 	.word	0x000161e0
        /*0ac0*/ 	.word	0x00000003
        /*0ac4*/ 	.word	0x00028c40
        /*0ac8*/ 	.short	0x010a
        /*0aca*/ 	.byte	0x3f
	.zero		1


	//   ....[92]....
        /*0acc*/ 	.word	0x00016230
        /*0ad0*/ 	.word	0x00000005
        /*0ad4*/ 	.word	0x00028c60
        /*0ad8*/ 	.short	0x010a
        /*0ada*/ 	.byte	0x3f
	.zero		1


	//----- nvinfo : EIATTR_NUM_MBARRIERS
	.align		4
.L_772:
        /*0adc*/ 	.byte	0x03, 0x38
        /*0ade*/ 	.short	0x0016


	//----- nvinfo : EIATTR_EXIT_INSTR_OFFSETS
	.align		4
        /*0ae0*/ 	.byte	0x04, 0x1c
        /*0ae2*/ 	.short	(.L_774 - .L_773)


	//   ....[0]....
.L_773:
        /*0ae4*/ 	.word	0x00000930


	//   ....[1]....
        /*0ae8*/ 	.word	0x0000f970


	//   ....[2]....
        /*0aec*/ 	.word	0x00013c70


	//----- nvinfo : EIATTR_MAX_THREADS
	.align		4
.L_774:
        /*0af0*/ 	.byte	0x04, 0x05
        /*0af2*/ 	.short	(.L_776 - .L_775)
.L_775:
        /*0af4*/ 	.word	0x00000180
        /*0af8*/ 	.word	0x00000001
        /*0afc*/ 	.word	0x00000001


	//----- nvinfo : EIATTR_CRS_STACK_SIZE
	.align		4
.L_776:
        /*0b00*/ 	.byte	0x04, 0x1e
        /*0b02*/ 	.short	(.L_778 - .L_777)
.L_777:
        /*0b04*/ 	.word	0x00000000


	//----- nvinfo : EIATTR_CBANK_PARAM_SIZE
	.align		4
.L_778:
        /*0b08*/ 	.byte	0x03, 0x19
        /*0b0a*/ 	.short	0x0af0


	//----- nvinfo : EIATTR_PARAM_CBANK
	.align		4
        /*0b0c*/ 	.byte	0x04, 0x0a
        /*0b0e*/ 	.short	(.L_780 - .L_779)
	.align		4
.L_779:
        /*0b10*/ 	.word	index@(.nv.constant0._ZN7cutlass13device_kernelIN5flash11enable_sm90INS1_16FlashAttnFwdSm90INS1_25CollectiveMainloopFwdSm90ILi2EN4cute5tupleIJNS5_1CILi1EEES8_S8_EEENS6_IJNS7_ILi64EEESA_SA_EEELi512ENS_10bfloat16_tEfNS_4arch4Sm90ELb0ELb1ELb0ELb0ELb1ELb0ELb0ELb0ELb0ELb1ELb0ELb0EEENS1_21CollectiveEpilogueFwdINS6_IJSA_NS7_ILi512EEESA_EEES9_SC_SE_Li256ELb0ELb1ELb0ELb0EEENS1_30DynamicPersistentTileSchedulerILi256ELi128ELb0ELb1ELb1EEEEEEEEEvNT_6ParamsE)
        /*0b14*/ 	.short	0x0210
        /*0b16*/ 	.short	0x0af0


	//----- nvinfo : EIATTR_SW_WAR
	.align		4
.L_780:
        /*0b18*/ 	.byte	0x04, 0x36
        /*0b1a*/ 	.short	(.L_782 - .L_781)
.L_781:
        /*0b1c*/ 	.word	0x00000008
.L_782:


//--------------------- .nv.info._ZN7cutlass13device_kernelIN5flash11enable_sm90INS1_16FlashAttnFwdSm90INS1_25CollectiveMainloopFwdSm90ILi2EN4cute5tupleIJNS5_1CILi1EEES8_S8_EEENS6_IJNS7_ILi64EEESA_SA_EEELi512ENS_10bfloat16_tEfNS_4arch4Sm90ELb0ELb1ELb0ELb0ELb1ELb0ELb1ELb0ELb0ELb1ELb0ELb0EEENS1_21CollectiveEpilogueFwdINS6_IJSA_NS7_ILi512EEESA_EEES9_SC_SE_Li256ELb0ELb1ELb0ELb0EEENS1_30DynamicPersistentTileSchedulerILi256ELi128ELb0ELb1ELb1EEEEEEEEEvNT_6ParamsE --------------------------
	.section	.nv.info._ZN7cutlass13device_kernelIN5flash11enable_sm90INS1_16FlashAttnFwdSm90INS1_25CollectiveMainloopFwdSm90ILi2EN4cute5tupleIJNS5_1CILi1EEES8_S8_EEENS6_IJNS7_ILi64EEESA_SA_EEELi512ENS_10bfloat16_tEfNS_4arch4Sm90ELb0ELb1ELb0ELb0ELb1ELb0ELb1ELb0ELb0ELb1ELb0ELb0EEENS1_21CollectiveEpilogueFwdINS6_IJSA_NS7_ILi512EEESA_EEES9_SC_SE_Li256ELb0ELb1ELb0ELb0EEENS1_30DynamicPersistentTileSchedulerILi256ELi128ELb0ELb1ELb1EEEEEEEEEvNT_6ParamsE,"",@"SHT_CUDA_INFO"
	.sectionflags	@""
	.align	4


	//----- nvinfo : EIATTR_CUDA_API_VERSION
	.align		4
        /*0000*/ 	.byte	0x04, 0x37
        /*0002*/ 	.short	(.L_784 - .L_783)
.L_783:
        /*0004*/ 	.word	0x00000082


	//----- nvinfo : EIATTR_KPARAM_INFO
	.align		4
.L_784:
        /*0008*/ 	.byte	0x04, 0x17
        /*000a*/ 	.short	(.L_786 - .L_785)
.L_785:
        /*000c*/ 	.word	0x00000000
        /*0010*/ 	.short	0x0000
        /*0012*/ 	.short	0x0070
        /*0014*/ 	.byte	0x00, 0xf0, 0x01, 0x2e


	//----- nvinfo : EIATTR_SPARSE_MMA_MASK
	.align		4
.L_786:
        /*0018*/ 	.byte	0x03, 0x50
        /*001a*/ 	.short	0x0000


	//----- nvinfo : EIATTR_MAXREG_COUNT
	.align		4
        /*001c*/ 	.byte	0x03, 0x1b
        /*001e*/ 	.short	0x00a8


	//----- nvinfo : EIATTR_NUM_BARRIERS
	.align		4
        /*0020*/ 	.byte	0x02, 0x4c
        /*0022*/ 	.byte	0x10
	.zero		1


	//----- nvinfo : EIATTR_EXTERNS
	.align		4
        /*0024*/ 	.byte	0x04, 0x0f
        /*0026*/ 	.short	(.L_788 - .L_787)


	//   ....[0]....
	.align		4
.L_787:
        /*0028*/ 	.word	index@(__assertfail)


	//----- nvinfo : EIATTR_ANNOTATIONS
	.align		4
.L_788:
        /*002c*/ 	.byte	0x04, 0x55
        /*002e*/ 	.short	(.L_790 - .L_789)


	//   ....[0]....
.L_789:
        /* <DEDUP_REMOVED lines=12> */


	//----- nvinfo : EIATTR_MERCURY_ISA_VERSION
	.align		4
.L_790:
        /*00d8*/ 	.byte	0x03, 0x5f
        /*00da*/ 	.short	0x0101


	//----- nvinfo : EIATTR_INT_WARP_WIDE_INSTR_OFFSETS
	.align		4
        /*00dc*/ 	.byte	0x04, 0x31
        /*00de*/ 	.short	(.L_792 - .L_791)


	//   ....[0]....
.L_791:
        /*00e0*/ 	.word	0x000000c0


	//   ....[1]....
        /*00e4*/ 	.word	0x000000d0


	//   ....[2]....
        /*00e8*/ 	.word	0x000000e0


	//   ....[3]....
        /*00ec*/ 	.word	0x00000180


	//   ....[4]....
        /*00f0*/ 	.word	0x00025390


	//   ....[5]....
        /*00f4*/ 	.word	0x00025420


	//   ....[6]....
        /*00f8*/ 	.word	0x00028d30


	//   ....[7]....
        /*00fc*/ 	.word	0x00028dc0


	//----- nvinfo : EIATTR_COOP_GROUP_MASK_REGIDS
	.align		4
.L_792:
        /*0100*/ 	.byte	0x04, 0x29
        /*0102*/ 	.short	(.L_794 - .L_793)


	//   ....[0]....
.L_793:
        /*0104*/ 	.word	0xffffffff


	//   ....[1]....
        /*0108*/ 	.word	0xffffffff


	//   ....[2]....
        /*010c*/ 	.word	0xffffffff


	//   ....[3]....
        /*0110*/ 	.word	0xffffffff


	//   ....[4]....
        /*0114*/ 	.word	0xffffffff


	//   ....[5]....
        /*0118*/ 	.word	0xffffffff


	//   ....[6]....
        /*011c*/ 	.word	0xffffffff


	//   ....[7]....
        /*0120*/ 	.word	0xffffffff


	//   ....[8]....
        /*0124*/ 	.word	0xffffffff


	//   ....[9]....
        /*0128*/ 	.word	0xffffffff


	//   ....[10]....
        /*012c*/ 	.word	0xffffffff


	//   ....[11]....
        /*0130*/ 	.word	0xffffffff


	//   ....[12]....
        /*0134*/ 	.word	0xffffffff


	//   ....[13]....
        /*0138*/ 	.word	0xffffffff


	//   ....[14]....
        /*013c*/ 	.word	0xffffffff


	//   ....[15]....
        /*0140*/ 	.word	0xffffffff


	//   ....[16]....
        /*0144*/ 	.word	0xffffffff


	//   ....[17]....
        /*0148*/ 	.word	0xffffffff


	//   ....[18]....
        /*014c*/ 	.word	0xffffffff


	//   ....[19]....
        /*0150*/ 	.word	0xffffffff


	//   ....[20]....
        /*0154*/ 	.word	0xffffffff


	//   ....[21]....
        /*0158*/ 	.word	0xffffffff


	//   ....[22]....
        /*015c*/ 	.word	0xffffffff


	//   ....[23]....
        /*0160*/ 	.word	0xffffffff


	//   ....[24]....
        /*0164*/ 	.word	0xffffffff


	//   ....[25]....
        /*0168*/ 	.word	0xffffffff


	//   ....[26]....
        /*016c*/ 	.word	0xffffffff


	//   ....[27]....
        /*0170*/ 	.word	0xffffffff


	//   ....[28]....
        /*0174*/ 	.word	0xffffffff


	//   ....[29]....
        /*0178*/ 	.word	0xffffffff


	//   ....[30]....
        /*017c*/ 	.word	0xffffffff


	//   ....[31]....
        /*0180*/ 	.word	0xffffffff


	//   ....[32]....
        /*0184*/ 	.word	0xffffffff


	//   ....[33]....
        /*0188*/ 	.word	0xffffffff


	//   ....[34]....
        /*018c*/ 	.word	0xffffffff


	//   ....[35]....
        /*0190*/ 	.word	0xffffffff


	//   ....[36]....
        /*0194*/ 	.word	0xffffffff


	//   ....[37]....
        /*0198*/ 	.word	0xffffffff


	//   ....[38]....
        /*019c*/ 	.word	0xffffffff


	//   ....[39]....
        /*01a0*/ 	.word	0xffffffff


	//   ....[40]....
        /*01a4*/ 	.word	0xffffffff


	//   ....[41]....
        /*01a8*/ 	.word	0xffffffff


	//   ....[42]....
        /*01ac*/ 	.word	0xffffffff


	//   ....[43]....
        /*01b0*/ 	.word	0xffffffff


	//   ....[44]....
        /*01b4*/ 	.word	0xffffffff


	//   ....[45]....
        /*01b8*/ 	.word	0xffffffff


	//   ....[46]....
        /*01bc*/ 	.word	0xffffffff


	//   ....[47]....
        /*01c0*/ 	.word	0xffffffff


	//   ....[48]....
        /*01c4*/ 	.word	0xffffffff


	//   ....[49]....
        /*01c8*/ 	.word	0xffffffff


	//   ....[50]....
        /*01cc*/ 	.word	0xffffffff


	//   ....[51]....
        /*01d0*/ 	.word	0xffffffff


	//   ....[52]....
        /*01d4*/ 	.word	0xffffffff


	//   ....[53]....
        /*01d8*/ 	.word	0xffffffff


	//   ....[54]....
        /*01dc*/ 	.word	0xffffffff


	//   ....[55]....
        /*01e0*/ 	.word	0xffffffff


	//   ....[56]....
        /*01e4*/ 	.word	0xffffffff


	//   ....[57]....
        /*01e8*/ 	.word	0xffffffff


	//   ....[58]....
        /*01ec*/ 	.word	0xffffffff


	//   ....[59]....
        /*01f0*/ 	.word	0xffffffff


	//   ....[60]....
        /*01f4*/ 	.word	0xffffffff


	//   ....[61]....
        /*01f8*/ 	.word	0xffffffff


	//   ....[62]....
        /*01fc*/ 	.word	0xffffffff


	//   ....[63]....
        /*0200*/ 	.word	0xffffffff


	//   ....[64]....
        /*0204*/ 	.word	0xffffffff


	//   ....[65]....
        /*0208*/ 	.word	0xffffffff


	//   ....[66]....
        /*020c*/ 	.word	0xffffffff


	//   ....[67]....
        /*0210*/ 	.word	0xffffffff


	//   ....[68]....
        /*0214*/ 	.word	0xffffffff


	//   ....[69]....
        /*0218*/ 	.word	0xffffffff


	//   ....[70]....
        /*021c*/ 	.word	0xffffffff


	//   ....[71]....
        /*0220*/ 	.word	0xffffffff


	//   ....[72]....
        /*0224*/ 	.word	0xffffffff


	//   ....[73]....
        /*0228*/ 	.word	0xffffffff


	//   ....[74]....
        /*022c*/ 	.word	0xffffffff


	//   ....[75]....
        /*0230*/ 	.word	0xffffffff


	//   ....[76]....
        /*0234*/ 	.word	0xffffffff


	//   ....[77]....
        /*0238*/ 	.word	0xffffffff


	//   ....[78]....
        /*023c*/ 	.word	0xffffffff


	//   ....[79]....
        /*0240*/ 	.word	0xffffffff


	//   ....[80]....
        /*0244*/ 	.word	0xffffffff


	//   ....[81]....
        /*0248*/ 	.word	0xffffffff


	//   ....[82]....
        /*024c*/ 	.word	0xffffffff


	//   ....[83]....
        /*0250*/ 	.word	0xffffffff


	//   ....[84]....
        /*0254*/ 	.word	0xffffffff


	//   ....[85]....
        /*0258*/ 	.word	0xffffffff


	//   ....[86]....
        /*025c*/ 	.word	0xffffffff


	//   ....[87]....
        /*0260*/ 	.word	0xffffffff


	//   ....[88]....
        /*0264*/ 	.word	0xffffffff


	//   ....[89]....
        /*0268*/ 	.word	0xffffffff


	//   ....[90]....
        /*026c*/ 	.word	0xffffffff


	//   ....[91]....
        /*0270*/ 	.word	0xffffffff


	//   ....[92]....
        /*0274*/ 	.word	0xffffffff


	//   ....[93]....
        /*0278*/ 	.word	0xffffffff


	//   ....[94]....
        /*027c*/ 	.word	0xffffffff


	//   ....[95]....
        /*0280*/ 	.word	0xffffffff


	//   ....[96]....
        /*0284*/ 	.word	0xffffffff


	//   ....[97]....
        /*0288*/ 	.word	0xffffffff


	//   ....[98]....
        /*028c*/ 	.word	0x0500000f


	//   ....[99]....
        /*0290*/ 	.word	0x0500000f


	//   ....[100]....
        /*0294*/ 	.word	0x0500000f


	//   ....[101]....
        /*0298*/ 	.word	0x0500000f


	//   ....[102]....
        /*029c*/ 	.word	0x0500000f


	//   ....[103]....
        /*02a0*/ 	.word	0x0500000f


	//   ....[104]....
        /*02a4*/ 	.word	0x0500000f


	//   ....[105]....
        /*02a8*/ 	.word	0x0500000f


	//   ....[106]....
        /*02ac*/ 	.word	0x0500000f


	//   ....[107]....
        /*02b0*/ 	.word	0x0500000f


	//   ....[108]....
        /*02b4*/ 	.word	0x0500000f


	//   ....[109]....
        /*02b8*/ 	.word	0x0500000f


	//   ....[110]....
        /*02bc*/ 	.word	0x0500000f


	//   ....[111]....
        /*02c0*/ 	.word	0x0500000f


	//   ....[112]....
        /*02c4*/ 	.word	0x0500000f


	//   ....[113]....
        /*02c8*/ 	.word	0x0500000f


	//   ....[114]....
        /*02cc*/ 	.word	0x0500000f


	//   ....[115]....
        /*02d0*/ 	.word	0x0500000f


	//   ....[116]....
        /*02d4*/ 	.word	0x0500000f


	//   ....[117]....
        /*02d8*/ 	.word	0x0500000f


	//   ....[118]....
        /*02dc*/ 	.word	0x0500000f


	//   ....[119]....
        /*02e0*/ 	.word	0x0500000f


	//   ....[120]....
        /*02e4*/ 	.word	0x0500000f


	//   ....[121]....
        /*02e8*/ 	.word	0x0500000f


	//   ....[122]....
        /*02ec*/ 	.word	0x0500000f


	//   ....[123]....
        /*02f0*/ 	.word	0x0500000f


	//   ....[124]....
        /*02f4*/ 	.word	0x0500000f


	//   ....[125]....
        /*02f8*/ 	.word	0x0500000f


	//   ....[126]....
        /*02fc*/ 	.word	0x0500000f


	//   ....[127]....
        /*0300*/ 	.word	0x0500000f


	//   ....[128]....
        /*0304*/ 	.word	0x0500000f


	//   ....[129]....
        /*0308*/ 	.word	0x0500000f


	//   ....[130]....
        /*030c*/ 	.word	0x0500000f


	//   ....[131]....
        /*0310*/ 	.word	0x0500000f


	//   ....[132]....
        /*0314*/ 	.word	0x0500000f


	//   ....[133]....
        /*0318*/ 	.word	0x0500000f


	//   ....[134]....
        /*031c*/ 	.word	0x0500000f


	//   ....[135]....
        /*0320*/ 	.word	0x0500000f


	//   ....[136]....
        /*0324*/ 	.word	0x0500000f


	//   ....[137]....
        /*0328*/ 	.word	0x0500000f


	//   ....[138]....
        /*032c*/ 	.word	0x0500000f


	//   ....[139]....
        /*0330*/ 	.word	0x0500000f


	//   ....[140]....
        /*0334*/ 	.word	0x0500000f


	//   ....[141]....
        /*0338*/ 	.word	0x0500000f


	//   ....[142]....
        /*033c*/ 	.word	0x0500000f


	//   ....[143]....
        /*0340*/ 	.word	0x0500000f


	//   ....[144]....
        /*0344*/ 	.word	0x0500000f


	//   ....[145]....
        /*0348*/ 	.word	0x0500000f


	//   ....[146]....
        /*034c*/ 	.word	0x0500000f


	//   ....[147]....
        /*0350*/ 	.word	0x0500000f


	//   ....[148]....
        /*0354*/ 	.word	0x0500000f


	//   ....[149]....
        /*0358*/ 	.word	0xffffffff


	//   ....[150]....
        /*035c*/ 	.word	0xffffffff


	//   ....[151]....
        /*0360*/ 	.word	0xffffffff


	//   ....[152]....
        /*0364*/ 	.word	0xffffffff


	//   ....[153]....
        /*0368*/ 	.word	0xffffffff


	//   ....[154]....
        /*036c*/ 	.word	0xffffffff


	//   ....[155]....
        /*0370*/ 	.word	0xffffffff


	//   ....[156]....
        /*0374*/ 	.word	0xffffffff


	//----- nvinfo : EIATTR_COOP_GROUP_INSTR_OFFSETS
	.align		4
.L_794:
        /*0378*/ 	.byte	0x04, 0x28
        /*037a*/ 	.short	(.L_796 - .L_795)


	//   ....[0]....
.L_795:
        /*037c*/ 	.word	0x00000080


	//   ....[1]....
        /*0380*/ 	.word	0x00000090


	//   ....[2]....
        /*0384*/ 	.word	0x000002b0


	//   ....[3]....
        /*0388*/ 	.word	0x00000410


	//   ....[4]....
        /*038c*/ 	.word	0x00000530


	//   ....[5]....
        /*0390*/ 	.word	0x00000690


	//   ....[6]....
        /*0394*/ 	.word	0x000021c0


	//   ....[7]....
        /*0398*/ 	.word	0x00009c50


	//   ....[8]....
        /*039c*/ 	.word	0x0000bd00


	//   ....[9]....
        /*03a0*/ 	.word	0x0000cf10


	//   ....[10]....
        /*03a4*/ 	.word	0x0000d150


	//   ....[11]....
        /*03a8*/ 	.word	0x0000dc00


	//   ....[12]....
        /*03ac*/ 	.word	0x0000dea0


	//   ....[13]....
        /*03b0*/ 	.word	0x0000e350


	//   ....[14]....
        /*03b4*/ 	.word	0x0000e450


	//   ....[15]....
        /*03b8*/ 	.word	0x00011000


	//   ....[16]....
        /*03bc*/ 	.word	0x00012960


	//   ....[17]....
        /*03c0*/ 	.word	0x00013be0


	//   ....[18]....
        /*03c4*/ 	.word	0x00013c20


	//   ....[19]....
        /*03c8*/ 	.word	0x00013c60


	//   ....[20]....
        /*03cc*/ 	.word	0x00013c80


	//   ....[21]....
        /*03d0*/ 	.word	0x00018300


	//   ....[22]....
        /*03d4*/ 	.word	0x000196c0


	//   ....[23]....
        /*03d8*/ 	.word	0x0001a920


	//   ....[24]....
        /*03dc*/ 	.word	0x0001ab30


	//   ....[25]....
        /*03e0*/ 	.word	0x0001b710


	//   ....[26]....
        /*03e4*/ 	.word	0x0001b770


	//   ....[27]....
        /*03e8*/ 	.word	0x0001b7b0


	//   ....[28]....
        /*03ec*/ 	.word	0x0001b7d0


	//   ....[29]....
        /*03f0*/ 	.word	0x0001fed0


	//   ....[30]....
        /*03f4*/ 	.word	0x00020060


	//   ....[31]....
        /*03f8*/ 	.word	0x00020080


	//   ....[32]....
        /*03fc*/ 	.word	0x000200c0


	//   ....[33]....
        /*0400*/ 	.word	0x000200e0


	//   ....[34]....
        /*0404*/ 	.word	0x00021a80


	//   ....[35]....
        /*0408*/ 	.word	0x00022a50


	//   ....[36]....
        /*040c*/ 	.word	0x00022a80


	//   ....[37]....
        /*0410*/ 	.word	0x00022ac0


	//   ....[38]....
        /*0414*/ 	.word	0x00022ad0


	//   ....[39]....
        /*0418*/ 	.word	0x00023130


	//   ....[40]....
        /*041c*/ 	.word	0x00023140


	//   ....[41]....
        /*0420*/ 	.word	0x00023370


	//   ....[42]....
        /*0424*/ 	.word	0x00023390


	//   ....[43]....
        /*0428*/ 	.word	0x00023d40


	//   ....[44]....
        /*042c*/ 	.word	0x00023d60


	//   ....[45]....
        /*0430*/ 	.word	0x00023fa0


	//   ....[46]....
        /*0434*/ 	.word	0x00023fc0


	//   ....[47]....
        /*0438*/ 	.word	0x000242b0


	//   ....[48]....
        /*043c*/ 	.word	0x00025e30


	//   ....[49]....
        /*0440*/ 	.word	0x00025e50


	//   ....[50]....
        /*0444*/ 	.word	0x00025e70


	//   ....[51]....
        /*0448*/ 	.word	0x00025ec0


	//   ....[52]....
        /*044c*/ 	.word	0x00025ef0


	//   ....[53]....
        /*0450*/ 	.word	0x00025f40


	//   ....[54]....
        /*0454*/ 	.word	0x00025f70


	//   ....[55]....
        /*0458*/ 	.word	0x00025f80


	//   ....[56]....
        /*045c*/ 	.word	0x00026620


	//   ....[57]....
        /*0460*/ 	.word	0x00026650


	//   ....[58]....
        /*0464*/ 	.word	0x000266a0


	//   ....[59]....
        /*0468*/ 	.word	0x00026700


	//   ....[60]....
        /*046c*/ 	.word	0x00026720


	//   ....[61]....
        /*0470*/ 	.word	0x000267a0


	//   ....[62]....
        /*0474*/ 	.word	0x000267c0


	//   ....[63]....
        /*0478*/ 	.word	0x000267e0


	//   ....[64]....
        /*047c*/ 	.word	0x00026e30


	//   ....[65]....
        /*0480*/ 	.word	0x00026e60


	//   ....[66]....
        /*0484*/ 	.word	0x00026e70


	//   ....[67]....
        /*0488*/ 	.word	0x00026f10


	//   ....[68]....
        /*048c*/ 	.word	0x00027020


	//   ....[69]....
        /*0490*/ 	.word	0x00027030


	//   ....[70]....
        /*0494*/ 	.word	0x00027040


	//   ....[71]....
        /*0498*/ 	.word	0x00027150


	//   ....[72]....
        /*049c*/ 	.word	0x000276e0


	//   ....[73]....
        /*04a0*/ 	.word	0x00027710


	//   ....[74]....
        /*04a4*/ 	.word	0x00027740


	//   ....[75]....
        /*04a8*/ 	.word	0x000277a0


	//   ....[76]....
        /*04ac*/ 	.word	0x000278f0


	//   ....[77]....
        /*04b0*/ 	.word	0x00027910


	//   ....[78]....
        /*04b4*/ 	.word	0x00027920


	//   ....[79]....
        /*04b8*/ 	.word	0x00027a70


	//   ....[80]....
        /*04bc*/ 	.word	0x000282c0


	//   ....[81]....
        /*04c0*/ 	.word	0x000282e0


	//   ....[82]....
        /*04c4*/ 	.word	0x00028300


	//   ....[83]....
        /*04c8*/ 	.word	0x00028330


	//   ....[84]....
        /*04cc*/ 	.word	0x00028340


	//   ....[85]....
        /*04d0*/ 	.word	0x00028380


	//   ....[86]....
        /*04d4*/ 	.word	0x00028390


	//   ....[87]....
        /*04d8*/ 	.word	0x000283a0


	//   ....[88]....
        /*04dc*/ 	.word	0x000286e0


	//   ....[89]....
        /*04e0*/ 	.word	0x00028720


	//   ....[90]....
        /*04e4*/ 	.word	0x00028740


	//   ....[91]....
        /*04e8*/ 	.word	0x000287a0


	//   ....[92]....
        /*04ec*/ 	.word	0x000287d0


	//   ....[93]....
        /*04f0*/ 	.word	0x00028880


	//   ....[94]....
        /*04f4*/ 	.word	0x000288a0


	//   ....[95]....
        /*04f8*/ 	.word	0x000288b0


	//   ....[96]....
        /*04fc*/ 	.word	0x00028ee0


	//   ....[97]....
        /*0500*/ 	.word	0x000290c0


	//   ....[98]....
        /*0504*/ 	.word	0x00029660


	//   ....[99]....
        /*0508*/ 	.word	0x00029740


	//   ....[100]....
        /*050c*/ 	.word	0x000297e0


	//   ....[101]....
        /*0510*/ 	.word	0x00029840


	//   ....[102]....
        /*0514*/ 	.word	0x00029900


	//   ....[103]....
        /*0518*/ 	.word	0x00029970


	//   ....[104]....
        /*051c*/ 	.word	0x00029a30


	//   ....[105]....
        /*0520*/ 	.word	0x00029aa0


	//   ....[106]....
        /*0524*/ 	.word	0x00029b50


	//   ....[107]....
        /*0528*/ 	.word	0x00029bf0


	//   ....[108]....
        /*052c*/ 	.word	0x00029c70


	//   ....[109]....
        /*0530*/ 	.word	0x00029cd0


	//   ....[110]....
        /*0534*/ 	.word	0x00029db0


	//   ....[111]....
        /*0538*/ 	.word	0x00029e20


	//   ....[112]....
        /*053c*/ 	.word	0x00029f00


	//   ....[113]....
        /*0540*/ 	.word	0x00029f60


	//   ....[114]....
        /*0544*/ 	.word	0x0002a010


	//   ....[115]....
        /*0548*/ 	.word	0x0002a0a0


	//   ....[116]....
        /*054c*/ 	.word	0x0002a140


	//   ....[117]....
        /*0550*/ 	.word	0x0002a260


	//   ....[118]....
        /*0554*/ 	.word	0x0002a350


	//   ....[119]....
        /*0558*/ 	.word	0x0002a500


	//   ....[120]....
        /*055c*/ 	.word	0x0002a550


	//   ....[121]....
        /*0560*/ 	.word	0x0002a660


	//   ....[122]....
        /*0564*/ 	.word	0x0002a740


	//   ....[123]....
        /*0568*/ 	.word	0x0002a8b0


	//   ....[124]....
        /*056c*/ 	.word	0x0002a9b0


	//   ....[125]....
        /*0570*/ 	.word	0x0002abd0


	//   ....[126]....
        /*0574*/ 	.word	0x0002ac20


	//   ....[127]....
        /*0578*/ 	.word	0x0002ade0


	//   ....[128]....
        /*057c*/ 	.word	0x0002ae30


	//   ....[129]....
        /*0580*/ 	.word	0x0002aff0


	//   ....[130]....
        /*0584*/ 	.word	0x0002b040


	//   ....[131]....
        /*0588*/ 	.word	0x0002b120


	//   ....[132]....
        /*058c*/ 	.word	0x0002b1c0


	//   ....[133]....
        /*0590*/ 	.word	0x0002b220


	//   ....[134]....
        /*0594*/ 	.word	0x0002b2c0


	//   ....[135]....
        /*0598*/ 	.word	0x0002b320


	//   ....[136]....
        /*059c*/ 	.word	0x0002b3d0


	//   ....[137]....
        /*05a0*/ 	.word	0x0002b430


	//   ....[138]....
        /*05a4*/ 	.word	0x0002b4e0


	//   ....[139]....
        /*05a8*/ 	.word	0x0002b5c0


	//   ....[140]....
        /*05ac*/ 	.word	0x0002b6a0


	//   ....[141]....
        /*05b0*/ 	.word	0x0002b780


	//   ....[142]....
        /*05b4*/ 	.word	0x0002b890


	//   ....[143]....
        /*05b8*/ 	.word	0x0002b9a0


	//   ....[144]....
        /*05bc*/ 	.word	0x0002ba80


	//   ....[145]....
        /*05c0*/ 	.word	0x0002bb90


	//   ....[146]....
        /*05c4*/ 	.word	0x0002bc70


	//   ....[147]....
        /*05c8*/ 	.word	0x0002bd00


	//   ....[148]....
        /*05cc*/ 	.word	0x0002be20


	//   ....[149]....
        /*05d0*/ 	.word	0x0002de20


	//   ....[150]....
        /*05d4*/ 	.word	0x0002f520


	//   ....[151]....
        /*05d8*/ 	.word	0x0002f7d0


	//   ....[152]....
        /*05dc*/ 	.word	0x00030510


	//   ....[153]....
        /*05e0*/ 	.word	0x00030550


	//   ....[154]....
        /*05e4*/ 	.word	0x000305c0


	//   ....[155]....
        /*05e8*/ 	.word	0x000305e0


	//   ....[156]....
        /*05ec*/ 	.word	0x0003d700


	//----- nvinfo : EIATTR_REG_RECONFIG
	.align		4
.L_796:
        /*05f0*/ 	.byte	0x01, 0x54
	.zero		2


	//----- nvinfo : EIATTR_SYSCALL_OFFSETS
	.align		4
        /*05f4*/ 	.byte	0x04, 0x46
        /*05f6*/ 	.short	(.L_798 - .L_797)


	//   ....[0]....
.L_797:
        /*05f8*/ 	.word	0x0000a200


	//   ....[1]....
        /*05fc*/ 	.word	0x00025580


	//   ....[2]....
        /*0600*/ 	.word	0x000256d0


	//   ....[3]....
        /*0604*/ 	.word	0x000257c0


	//   ....[4]....
        /*0608*/ 	.word	0x00026270


	//   ....[5]....
        /*060c*/ 	.word	0x00026b00


	//----- nvinfo : EIATTR_MBARRIER_INSTR_OFFSETS
	.align		4
.L_798:
        /*0610*/ 	.byte	0x04, 0x39
        /*0612*/ 	.short	(.L_800 - .L_799)


	//   ....[0]....
.L_799:
        /*0614*/ 	.word	0x00000190
        /*0618*/ 	.word	0x000000ff
        /*061c*/ 	.word	0x00038800
        /*0620*/ 	.short	0x0100
        /*0622*/ 	.byte	0x08
	.zero		1


	//   ....[1]....
        /*0624*/ 	.word	0x000001a0
        /*0628*/ 	.word	0x000000ff
        /*062c*/ 	.word	0x00038810
        /*0630*/ 	.short	0x0100
        /*0632*/ 	.byte	0x08
	.zero		1


	//   ....[2]....
        /*0634*/ 	.word	0x000001b0
        /*0638*/ 	.word	0x000000ff
        /*063c*/ 	.word	0x00038820
        /*0640*/ 	.short	0x0100
        /*0642*/ 	.byte	0x08
	.zero		1


	//   ....[3]....
        /*0644*/ 	.word	0x00000260
        /*0648*/ 	.word	0x000000ff
        /*064c*/ 	.word	0x00038830
        /*0650*/ 	.short	0x0100
        /*0652*/ 	.byte	0x06
	.zero		1


	//   ....[4]....
        /*0654*/ 	.word	0x00000270
        /*0658*/ 	.word	0x000000ff
        /*065c*/ 	.word	0x00038840
        /*0660*/ 	.short	0x0100
        /*0662*/ 	.byte	0x06
	.zero		1


	//   ....[5]....
        /*0664*/ 	.word	0x00000280
        /*0668*/ 	.word	0x000000ff
        /*066c*/ 	.word	0x00038838
        /*0670*/ 	.short	0x0100
        /*0672*/ 	.byte	0x06
	.zero		1


	//   ....[6]....
        /*0674*/ 	.word	0x00000290
        /*0678*/ 	.word	0x000000ff
        /*067c*/ 	.word	0x00038848
        /*0680*/ 	.short	0x0100
        /*0682*/ 	.byte	0x06
	.zero		1


	//   ....[7]....
        /*0684*/ 	.word	0x000003c0
        /*0688*/ 	.word	0x000000ff
        /*068c*/ 	.word	0x00038850
        /*0690*/ 	.short	0x0100
        /*0692*/ 	.byte	0x08
	.zero		1


	//   ....[8]....
        /*0694*/ 	.word	0x000003d0
        /*0698*/ 	.word	0x000000ff
        /*069c*/ 	.word	0x00038860
        /*06a0*/ 	.short	0x0100
        /*06a2*/ 	.byte	0x08
	.zero		1


	//   ....[9]....
        /*06a4*/ 	.word	0x000003e0
        /*06a8*/ 	.word	0x000000ff
        /*06ac*/ 	.word	0x00038858
        /*06b0*/ 	.short	0x0100
        /*06b2*/ 	.byte	0x08
	.zero		1


	//   ....[10]....
        /*06b4*/ 	.word	0x000003f0
        /*06b8*/ 	.word	0x000000ff
        /*06bc*/ 	.word	0x00038868
        /*06c0*/ 	.short	0x0100
        /*06c2*/ 	.byte	0x08
	.zero		1


	//   ....[11]....
        /*06c4*/ 	.word	0x000004e0
        /*06c8*/ 	.word	0x000000ff
        /*06cc*/ 	.word	0x00038870
        /*06d0*/ 	.short	0x0100
        /*06d2*/ 	.byte	0x06
	.zero		1


	//   ....[12]....
        /*06d4*/ 	.word	0x000004f0
        /*06d8*/ 	.word	0x000000ff
        /*06dc*/ 	.word	0x00038880
        /*06e0*/ 	.short	0x0100
        /*06e2*/ 	.byte	0x06
	.zero		1


	//   ....[13]....
        /*06e4*/ 	.word	0x00000500
        /*06e8*/ 	.word	0x000000ff
        /*06ec*/ 	.word	0x00038878
        /*06f0*/ 	.short	0x0100
        /*06f2*/ 	.byte	0x06
	.zero		1


	//   ....[14]....
        /*06f4*/ 	.word	0x00000510
        /*06f8*/ 	.word	0x000000ff
        /*06fc*/ 	.word	0x00038888
        /*0700*/ 	.short	0x0100
        /*0702*/ 	.byte	0x06
	.zero		1


	//   ....[15]....
        /*0704*/ 	.word	0x00000640
        /*0708*/ 	.word	0x000000ff
        /*070c*/ 	.word	0x00038890
        /*0710*/ 	.short	0x0100
        /*0712*/ 	.byte	0x08
	.zero		1


	//   ....[16]....
        /*0714*/ 	.word	0x00000650
        /*0718*/ 	.word	0x000000ff
        /*071c*/ 	.word	0x000388a0
        /*0720*/ 	.short	0x0100
        /*0722*/ 	.byte	0x08
	.zero		1


	//   ....[17]....
        /*0724*/ 	.word	0x00000660
        /*0728*/ 	.word	0x000000ff
        /*072c*/ 	.word	0x00038898
        /*0730*/ 	.short	0x0100
        /*0732*/ 	.byte	0x08
	.zero		1


	//   ....[18]....
        /*0734*/ 	.word	0x00000670
        /*0738*/ 	.word	0x000000ff
        /*073c*/ 	.word	0x000388a8
        /*0740*/ 	.short	0x0100
        /*0742*/ 	.byte	0x08
	.zero		1


	//   ....[19]....
        /*0744*/ 	.word	0x000007d0
        /*0748*/ 	.word	0x000000ff
        /*074c*/ 	.word	0x000388b0
        /*0750*/ 	.short	0x0100
        /*0752*/ 	.byte	0x08
	.zero		1


	//   ....[20]....
        /*0754*/ 	.word	0x000007e0
        /*0758*/ 	.word	0x000000ff
        /*075c*/ 	.word	0x000388c0
        /*0760*/ 	.short	0x0100
        /*0762*/ 	.byte	0x08
	.zero		1


	//   ....[21]....
        /*0764*/ 	.word	0x000007f0
        /*0768*/ 	.word	0x000000ff
        /*076c*/ 	.word	0x000388b8
        /*0770*/ 	.short	0x0100
        /*0772*/ 	.byte	0x08
	.zero		1


	//   ....[22]....
        /*0774*/ 	.word	0x00000800
        /*0778*/ 	.word	0x000000ff
        /*077c*/ 	.word	0x000388c8
        /*0780*/ 	.short	0x0100
        /*0782*/ 	.byte	0x08
	.zero		1


	//   ....[23]....
        /*0784*/ 	.word	0x00004570
        /*0788*/ 	.word	0x00000004
        /*078c*/ 	.word	0x00000000
        /*0790*/ 	.short	0x0101
        /*0792*/ 	.byte	0x3f
	.zero		1


	//   ....[24]....
        /*0794*/ 	.word	0x00008300
        /*0798*/ 	.word	0x00000006
        /*079c*/ 	.word	0x00000000
        /*07a0*/ 	.short	0x0101
        /*07a2*/ 	.byte	0x3f
	.zero		1


	//   ....[25]....
        /*07a4*/ 	.word	0x0000a6f0
        /*07a8*/ 	.word	0x000000ff
        /*07ac*/ 	.word	0x00038800
        /*07b0*/ 	.short	0x010a
        /*07b2*/ 	.byte	0x2c
	.zero		1


	//   ....[26]....
        /*07b4*/ 	.word	0x0000ab70
        /*07b8*/ 	.word	0x0000000a
        /*07bc*/ 	.word	0x00000000
        /*07c0*/ 	.short	0x010a
        /*07c2*/ 	.byte	0x3f
	.zero		1


	//   ....[27]....
        /*07c4*/ 	.word	0x0000abd0
        /*07c8*/ 	.word	0x0000000a
        /*07cc*/ 	.word	0x00000000
        /*07d0*/ 	.short	0x010a
        /*07d2*/ 	.byte	0x3f
	.zero		1


	//   ....[28]....
        /*07d4*/ 	.word	0x0000af80
        /*07d8*/ 	.word	0x000000ff
        /*07dc*/ 	.word	0x00038810
        /*07e0*/ 	.short	0x010a
        /*07e2*/ 	.byte	0x2c
	.zero		1


	//   ....[29]....
        /*07e4*/ 	.word	0x0000b080
        /*07e8*/ 	.word	0x0000000a
        /*07ec*/ 	.word	0x00000000
        /*07f0*/ 	.short	0x010a
        /*07f2*/ 	.byte	0x3f
	.zero		1


	//   ....[30]....
        /*07f4*/ 	.word	0x0000b0e0
        /*07f8*/ 	.word	0x0000000a
        /*07fc*/ 	.word	0x00000000
        /*0800*/ 	.short	0x010a
        /*0802*/ 	.byte	0x3f
	.zero		1


	//   ....[31]....
        /*0804*/ 	.word	0x0000ccd0
        /*0808*/ 	.word	0x00000003
        /*080c*/ 	.word	0x00000000
        /*0810*/ 	.short	0x0101
        /*0812*/ 	.byte	0x3f
	.zero		1


	//   ....[32]....
        /*0814*/ 	.word	0x00011110
        /*0818*/ 	.word	0x00000000
        /*081c*/ 	.word	0x00000000
        /*0820*/ 	.short	0x0101
        /*0822*/ 	.byte	0x3f
	.zero		1


	//   ....[33]....
        /*0824*/ 	.word	0x00011880
        /*0828*/ 	.word	0x00000006
        /*082c*/ 	.word	0x00000000
        /*0830*/ 	.short	0x010a
        /*0832*/ 	.byte	0x3f
	.zero		1


	//   ....[34]....
        /*0834*/ 	.word	0x00011920
        /*0838*/ 	.word	0x00000008
        /*083c*/ 	.word	0x00000000
        /*0840*/ 	.short	0x010a
        /*0842*/ 	.byte	0x3f
	.zero		1


	//   ....[35]....
        /*0844*/ 	.word	0x00011d40
        /*0848*/ 	.word	0x0000000e
        /*084c*/ 	.word	0x00000000
        /*0850*/ 	.short	0x010a
        /*0852*/ 	.byte	0x3f
	.zero		1


	//   ....[36]....
        /*0854*/ 	.word	0x00011da0
        /*0858*/ 	.word	0x0000000e
        /*085c*/ 	.word	0x00000000
        /*0860*/ 	.short	0x010a
        /*0862*/ 	.byte	0x3f
	.zero		1


	//   ....[37]....
        /*0864*/ 	.word	0x00013990
        /*0868*/ 	.word	0x00000003
        /*086c*/ 	.word	0x00000000
        /*0870*/ 	.short	0x0101
        /*0872*/ 	.byte	0x3f
	.zero		1


	//   ....[38]....
        /*0874*/ 	.word	0x00018410
        /*0878*/ 	.word	0x00000003
        /*087c*/ 	.word	0x00000000
        /*0880*/ 	.short	0x0101
        /*0882*/ 	.byte	0x3f
	.zero		1


	//   ....[39]....
        /*0884*/ 	.word	0x000185e0
        /*0888*/ 	.word	0x00000006
        /*088c*/ 	.word	0x00000000
        /*0890*/ 	.short	0x010a
        /*0892*/ 	.byte	0x3f
	.zero		1


	//   ....[40]....
        /*0894*/ 	.word	0x00018680
        /*0898*/ 	.word	0x00000008
        /*089c*/ 	.word	0x00000000
        /*08a0*/ 	.short	0x010a
        /*08a2*/ 	.byte	0x3f
	.zero		1


	//   ....[41]....
        /*08a4*/ 	.word	0x00018aa0
        /*08a8*/ 	.word	0x0000000e
        /*08ac*/ 	.word	0x00000000
        /*08b0*/ 	.short	0x010a
        /*08b2*/ 	.byte	0x3f
	.zero		1


	//   ....[42]....
        /*08b4*/ 	.word	0x00018b00
        /*08b8*/ 	.word	0x0000000e
        /*08bc*/ 	.word	0x00000000
        /*08c0*/ 	.short	0x010a
        /*08c2*/ 	.byte	0x3f
	.zero		1


	//   ....[43]....
        /*08c4*/ 	.word	0x0001a6f0
        /*08c8*/ 	.word	0x00000003
        /*08cc*/ 	.word	0x00000000
        /*08d0*/ 	.short	0x0101
        /*08d2*/ 	.byte	0x3f
	.zero		1


	//   ....[44]....
        /*08d4*/ 	.word	0x0001ffe0
        /*08d8*/ 	.word	0x00000003
        /*08dc*/ 	.word	0x00000000
        /*08e0*/ 	.short	0x0101
        /*08e2*/ 	.byte	0x3f
	.zero		1


	//   ....[45]....
        /*08e4*/ 	.word	0x00023110
        /*08e8*/ 	.word	0x000000ff
        /*08ec*/ 	.word	0x00000000
        /*08f0*/ 	.short	0x0101
        /*08f2*/ 	.byte	0x05
	.zero		1


	//   ....[46]....
        /*08f4*/ 	.word	0x00025be0
        /*08f8*/ 	.word	0x0000001b
        /*08fc*/ 	.word	0x00038840
        /*0900*/ 	.short	0x010a
        /*0902*/ 	.byte	0x3f
	.zero		1


	//   ....[47]....
        /*0904*/ 	.word	0x00026050
        /*0908*/ 	.word	0x0000001b
        /*090c*/ 	.word	0x00038830
        /*0910*/ 	.short	0x0107
        /*0912*/ 	.byte	0x3f
	.zero		1


	//   ....[48]....
        /*0914*/ 	.word	0x00026100
        /*0918*/ 	.word	0x0000001b
        /*091c*/ 	.word	0x00038830
        /*0920*/ 	.short	0x0101
        /*0922*/ 	.byte	0x3f
	.zero		1


	//   ....[49]....
        /*0924*/ 	.word	0x000268d0
        /*0928*/ 	.word	0x00000011
        /*092c*/ 	.word	0x00038800
        /*0930*/ 	.short	0x0107
        /*0932*/ 	.byte	0x3f
	.zero		1


	//   ....[50]....
        /*0934*/ 	.word	0x00026970
        /*0938*/ 	.word	0x00000011
        /*093c*/ 	.word	0x00038800
        /*0940*/ 	.short	0x0101
        /*0942*/ 	.byte	0x3f
	.zero		1


	//   ....[51]....
        /*0944*/ 	.word	0x00027330
        /*0948*/ 	.word	0x00000011
        /*094c*/ 	.word	0x00038810
        /*0950*/ 	.short	0x0107
        /*0952*/ 	.byte	0x3f
	.zero		1


	//   ....[52]....
        /*0954*/ 	.word	0x00027420
        /*0958*/ 	.word	0x00000011
        /*095c*/ 	.word	0x00038810
        /*0960*/ 	.short	0x0101
        /*0962*/ 	.byte	0x3f
	.zero		1


	//   ....[53]....
        /*0964*/ 	.word	0x00027440
        /*0968*/ 	.word	0x00000011
        /*096c*/ 	.word	0x00038820
        /*0970*/ 	.short	0x010a
        /*0972*/ 	.byte	0x3f
	.zero		1


	//   ....[54]....
        /*0974*/ 	.word	0x000274c0
        /*0978*/ 	.word	0x0000001b
        /*097c*/ 	.word	0x00038860
        /*0980*/ 	.short	0x010a
        /*0982*/ 	.byte	0x3f
	.zero		1


	//   ....[55]....
        /*0984*/ 	.word	0x00027d30
        /*0988*/ 	.word	0x0000001b
        /*098c*/ 	.word	0x00038850
        /*0990*/ 	.short	0x0107
        /*0992*/ 	.byte	0x3f
	.zero		1


	//   ....[56]....
        /*0994*/ 	.word	0x00027df0
        /*0998*/ 	.word	0x0000001b
        /*099c*/ 	.word	0x00038850
        /*09a0*/ 	.short	0x0101
        /*09a2*/ 	.byte	0x3f
	.zero		1


	//   ....[57]....
        /*09a4*/ 	.word	0x00028120
        /*09a8*/ 	.word	0x00000008
        /*09ac*/ 	.word	0x00038840
        /*09b0*/ 	.short	0x010a
        /*09b2*/ 	.byte	0x3f
	.zero		1


	//   ....[58]....
        /*09b4*/ 	.word	0x00028450
        /*09b8*/ 	.word	0x00000008
        /*09bc*/ 	.word	0x00038830
        /*09c0*/ 	.short	0x0107
        /*09c2*/ 	.byte	0x3f
	.zero		1


	//   ....[59]....
        /*09c4*/ 	.word	0x00028500
        /*09c8*/ 	.word	0x00000008
        /*09cc*/ 	.word	0x00038830
        /*09d0*/ 	.short	0x0101
        /*09d2*/ 	.byte	0x3f
	.zero		1


	//   ....[60]....
        /*09d4*/ 	.word	0x00028530
        /*09d8*/ 	.word	0x00000008
        /*09dc*/ 	.word	0x00038860
        /*09e0*/ 	.short	0x010a
        /*09e2*/ 	.byte	0x3f
	.zero		1


	//   ....[61]....
        /*09e4*/ 	.word	0x00028bb0
        /*09e8*/ 	.word	0x00000008
        /*09ec*/ 	.word	0x00038850
        /*09f0*/ 	.short	0x0107
        /*09f2*/ 	.byte	0x3f
	.zero		1


	//   ....[62]....
        /*09f4*/ 	.word	0x00028c60
        /*09f8*/ 	.word	0x00000008
        /*09fc*/ 	.word	0x00038850
        /*0a00*/ 	.short	0x0101
        /*0a02*/ 	.byte	0x3f
	.zero		1


	//   ....[63]....
        /*0a04*/ 	.word	0x00029040
        /*0a08*/ 	.word	0x00000005
        /*0a0c*/ 	.word	0x00038820
        /*0a10*/ 	.short	0x010a
        /*0a12*/ 	.byte	0x3f
	.zero		1


	//   ....[64]....
        /*0a14*/ 	.word	0x000291c0
        /*0a18*/ 	.word	0x00000003
        /*0a1c*/ 	.word	0x00038840
        /*0a20*/ 	.short	0x010a
        /*0a22*/ 	.byte	0x3f
	.zero		1


	//   ....[65]....
        /*0a24*/ 	.word	0x00029260
        /*0a28*/ 	.word	0x00000005
        /*0a2c*/ 	.word	0x00038840
        /*0a30*/ 	.short	0x010a
        /*0a32*/ 	.byte	0x3f
	.zero		1


	//   ....[66]....
        /*0a34*/ 	.word	0x000292a0
        /*0a38*/ 	.word	0x00000003
        /*0a3c*/ 	.word	0x00038860
        /*0a40*/ 	.short	0x010a
        /*0a42*/ 	.byte	0x3f
	.zero		1


	//   ....[67]....
        /*0a44*/ 	.word	0x000292e0
        /*0a48*/ 	.word	0x00000005
        /*0a4c*/ 	.word	0x00038860
        /*0a50*/ 	.short	0x010a
        /*0a52*/ 	.byte	0x3f
	.zero		1


	//   ....[68]....
        /*0a54*/ 	.word	0x00029350
        /*0a58*/ 	.word	0x00000003
        /*0a5c*/ 	.word	0x00038800
        /*0a60*/ 	.short	0x010a
        /*0a62*/ 	.byte	0x3f
	.zero		1


	//   ....[69]....
        /*0a64*/ 	.word	0x000293a0
        /*0a68*/ 	.word	0x0000000a
        /*0a6c*/ 	.word	0x00000000
        /*0a70*/ 	.short	0x010a
        /*0a72*/ 	.byte	0x3f
	.zero		1


	//   ....[70]....
        /*0a74*/ 	.word	0x00029400
        /*0a78*/ 	.word	0x00000008
        /*0a7c*/ 	.word	0x00038810
        /*0a80*/ 	.short	0x010a
        /*0a82*/ 	.byte	0x3f
	.zero		1


	//   ....[71]....
        /*0a84*/ 	.word	0x00029450
        /*0a88*/ 	.word	0x0000000a
        /*0a8c*/ 	.word	0x00000000
        /*0a90*/ 	.short	0x010a
        /*0a92*/ 	.byte	0x3f
	.zero		1


	//   ....[72]....
        /*0a94*/ 	.word	0x000294a0
        /*0a98*/ 	.word	0x00000008
        /*0a9c*/ 	.word	0x00000000
        /*0aa0*/ 	.short	0x010a
        /*0aa2*/ 	.byte	0x3f
	.zero		1


	//   ....[73]....
        /*0aa4*/ 	.word	0x000294f0
        /*0aa8*/ 	.word	0x0000000e
        /*0aac*/ 	.word	0x00000000
        /*0ab0*/ 	.short	0x010a
        /*0ab2*/ 	.byte	0x3f
	.zero		1


	//   ....[74]....
        /*0ab4*/ 	.word	0x00029540
        /*0ab8*/ 	.word	0x00000008
        /*0abc*/ 	.word	0x00000000
        /*0ac0*/ 	.short	0x010a
        /*0ac2*/ 	.byte	0x3f
	.zero		1


	//   ....[75]....
        /*0ac4*/ 	.word	0x00029590
        /*0ac8*/ 	.word	0x0000000e
        /*0acc*/ 	.word	0x00000000
        /*0ad0*/ 	.short	0x010a
        /*0ad2*/ 	.byte	0x3f
	.zero		1


	//   ....[76]....
        /*0ad4*/ 	.word	0x00029690
        /*0ad8*/ 	.word	0x0000001b
        /*0adc*/ 	.word	0x00038840
        /*0ae0*/ 	.short	0x010a
        /*0ae2*/ 	.byte	0x3f
	.zero		1


	//   ....[77]....
        /*0ae4*/ 	.word	0x0002a7b0
        /*0ae8*/ 	.word	0x00000011
        /*0aec*/ 	.word	0x00038820
        /*0af0*/ 	.short	0x010a
        /*0af2*/ 	.byte	0x3f
	.zero		1


	//   ....[78]....
        /*0af4*/ 	.word	0x0002a800
        /*0af8*/ 	.word	0x0000001b
        /*0afc*/ 	.word	0x00038860
        /*0b00*/ 	.short	0x010a
        /*0b02*/ 	.byte	0x3f
	.zero		1


	//   ....[79]....
        /*0b04*/ 	.word	0x0002b070
        /*0b08*/ 	.word	0x00000008
        /*0b0c*/ 	.word	0x00038840
        /*0b10*/ 	.short	0x010a
        /*0b12*/ 	.byte	0x3f
	.zero		1


	//   ....[80]....
        /*0b14*/ 	.word	0x0002b510
        /*0b18*/ 	.word	0x00000008
        /*0b1c*/ 	.word	0x00038860
        /*0b20*/ 	.short	0x010a
        /*0b22*/ 	.byte	0x3f
	.zero		1


	//   ....[81]....
        /*0b24*/ 	.word	0x0002bd40
        /*0b28*/ 	.word	0x00000005
        /*0b2c*/ 	.word	0x00038820
        /*0b30*/ 	.short	0x010a
        /*0b32*/ 	.byte	0x3f
	.zero		1


	//   ....[82]....
        /*0b34*/ 	.word	0x0002bee0
        /*0b38*/ 	.word	0x00000003
        /*0b3c*/ 	.word	0x00038840
        /*0b40*/ 	.short	0x010a
        /*0b42*/ 	.byte	0x3f
	.zero		1


	//   ....[83]....
        /*0b44*/ 	.word	0x0002bf30
        /*0b48*/ 	.word	0x00000005
        /*0b4c*/ 	.word	0x00038840
        /*0b50*/ 	.short	0x010a
        /*0b52*/ 	.byte	0x3f
	.zero		1


	//   ....[84]....
        /*0b54*/ 	.word	0x0002bf80
        /*0b58*/ 	.word	0x00000003
        /*0b5c*/ 	.word	0x00038860
        /*0b60*/ 	.short	0x010a
        /*0b62*/ 	.byte	0x3f
	.zero		1


	//   ....[85]....
        /*0b64*/ 	.word	0x0002c340
        /*0b68*/ 	.word	0x0000001a
        /*0b6c*/ 	.word	0x00000000
        /*0b70*/ 	.short	0x010a
        /*0b72*/ 	.byte	0x3f
	.zero		1


	//   ....[86]....
        /*0b74*/ 	.word	0x0002c480
        /*0b78*/ 	.word	0x00000009
        /*0b7c*/ 	.word	0x00000000
        /*0b80*/ 	.short	0x010a
        /*0b82*/ 	.byte	0x3f
	.zero		1


	//   ....[87]....
        /*0b84*/ 	.word	0x0002cae0
        /*0b88*/ 	.word	0x0000003a
        /*0b8c*/ 	.word	0x00000000
        /*0b90*/ 	.short	0x010a
        /*0b92*/ 	.byte	0x3f
	.zero		1


	//   ....[88]....
        /*0b94*/ 	.word	0x0002cc20
        /*0b98*/ 	.word	0x00000038
        /*0b9c*/ 	.word	0x00000000
        /*0ba0*/ 	.short	0x010a
        /*0ba2*/ 	.byte	0x3f
	.zero		1


	//   ....[89]....
        /*0ba4*/ 	.word	0x0002f140
        /*0ba8*/ 	.word	0x00000009
        /*0bac*/ 	.word	0x00000000
        /*0bb0*/ 	.short	0x0101
        /*0bb2*/ 	.byte	0x3f
	.zero		1


	//   ....[90]....
        /*0bb4*/ 	.word	0x0003d8a0
        /*0bb8*/ 	.word	0x00000005
        /*0bbc*/ 	.word	0x00000000
        /*0bc0*/ 	.short	0x0101
        /*0bc2*/ 	.byte	0x3f
	.zero		1


	//   ....[91]....
        /*0bc4*/ 	.word	0x0003d8d0
        /*0bc8*/ 	.word	0x00000009
        /*0bcc*/ 	.word	0x00000000
        /*0bd0*/ 	.short	0x010a
        /*0bd2*/ 	.byte	0x3f
	.zero		1


	//   ....[92]....
        /*0bd4*/ 	.word	0x0003d920
        /*0bd8*/ 	.word	0x00000038
        /*0bdc*/ 	.word	0x00000000
        /*0be0*/ 	.short	0x010a
        /*0be2*/ 	.byte	0x3f
	.zero		1


	//----- nvinfo : EIATTR_NUM_MBARRIERS
	.align		4
.L_800:
        /*0be4*/ 	.byte	0x03, 0x38
        /*0be6*/ 	.short	0x0017


	//----- nvinfo : EIATTR_EXIT_INSTR_OFFSETS
	.align		4
        /*0be8*/ 	.byte	0x04, 0x1c
        /*0bea*/ 	.short	(.L_802 - .L_801)


	//   ....[0]....
.L_801:
        /*0bec*/ 	.word	0x00000a40


	//   ....[1]....
        /*0bf0*/ 	.word	0x00024220


	//   ....[2]....
        /*0bf4*/ 	.word	0x00029330


	//----- nvinfo : EIATTR_MAX_THREADS
	.align		4
.L_802:
        /*0bf8*/ 	.byte	0x04, 0x05
        /*0bfa*/ 	.short	(.L_804 - .L_803)
.L_803:
        /*0bfc*/ 	.word	0x00000180
        /*0c00*/ 	.word	0x00000001
        /*0c04*/ 	.word	0x00000001


	//----- nvinfo : EIATTR_CRS_STACK_SIZE
	.align		4
.L_804:
        /*0c08*/ 	.byte	0x04, 0x1e
        /*0c0a*/ 	.short	(.L_806 - .L_805)
.L_805:
        /*0c0c*/ 	.word	0x00000000


	//----- nvinfo : EIATTR_CBANK_PARAM_SIZE
	.align		4
.L_806:
        /*0c10*/ 	.byte	0x03, 0x19
        /*0c12*/ 	.short	0x0bf0


	//----- nvinfo : EIATTR_PARAM_CBANK
	.align		4
        /*0c14*/ 	.byte	0x04, 0x0a
        /*0c16*/ 	.short	(.L_808 - .L_807)
	.align		4
.L_807:
        /*0c18*/ 	.word	index@(.nv.constant0._ZN7cutlass13device_kernelIN5flash11enable_sm90INS1_16FlashAttnFwdSm90INS1_25CollectiveMainloopFwdSm90ILi2EN4cute5tupleIJNS5_1CILi1EEES8_S8_EEENS6_IJNS7_ILi64EEESA_SA_EEELi512ENS_10bfloat16_tEfNS_4arch4Sm90ELb0ELb1ELb0ELb0ELb1ELb0ELb1ELb0ELb0ELb1ELb0ELb0EEENS1_21CollectiveEpilogueFwdINS6_IJSA_NS7_ILi512EEESA_EEES9_SC_SE_Li256ELb0ELb1ELb0ELb0EEENS1_30DynamicPersistentTileSchedulerILi256ELi128ELb0ELb1ELb1EEEEEEEEEvNT_6ParamsE)
        /*0c1c*/ 	.short	0x0210
        /*0c1e*/ 	.short	0x0bf0


	//----- nvinfo : EIATTR_SW_WAR
	.align		4
.L_808:
        /*0c20*/ 	.byte	0x04, 0x36
        /*0c22*/ 	.short	(.L_810 - .L_809)
.L_809:
        /*0c24*/ 	.word	0x00000008
.L_810:


//--------------------- .nv.info._ZN7cutlass13device_kernelIN5flash11enable_sm90INS1_16FlashAttnFwdSm90INS1_25CollectiveMainloopFwdSm90ILi2EN4cute5tupleIJNS5_1CILi1EEES8_S8_EEENS6_IJNS7_ILi64EEESA_SA_EEELi512ENS_10bfloat16_tEfNS_4arch4Sm90ELb0ELb1ELb0ELb1ELb1ELb0ELb0ELb0ELb0ELb1ELb0ELb0EEENS1_21CollectiveEpilogueFwdINS6_IJSA_NS7_ILi512EEESA_EEES9_SC_SE_Li256ELb1ELb1ELb0ELb0EEENS1_36VarlenDynamicPersistentTileSchedulerILi64ELi64ELi256ELi128ELb0ELb1ELb1ELb1ELb0ELb1EEEEEEEEEvNT_6ParamsE --------------------------
	.section	.nv.info._ZN7cutlass13device_kernelIN5flash11enable_sm90INS1_16FlashAttnFwdSm90INS1_25CollectiveMainloopFwdSm90ILi2EN4cute5tupleIJNS5_1CILi1EEES8_S8_EEENS6_IJNS7_ILi64EEESA_SA_EEELi512ENS_10bfloat16_tEfNS_4arch4Sm90ELb0ELb1ELb0ELb1ELb1ELb0ELb0ELb0ELb0ELb1ELb0ELb0EEENS1_21CollectiveEpilogueFwdINS6_IJSA_NS7_ILi512EEESA_EEES9_SC_SE_Li256ELb1ELb1ELb0ELb0EEENS1_36VarlenDynamicPersistentTileSchedulerILi64ELi64ELi256ELi128ELb0ELb1ELb1ELb1ELb0ELb1EEEEEEEEEvNT_6ParamsE,"",@"SHT_CUDA_INFO"
	.sectionflags	@""
	.align	4


	//----- nvinfo : EIATTR_CUDA_API_VERSION
	.align		4
        /*0000*/ 	.byte	0x04, 0x37
        /*0002*/ 	.short	(.L_812 - .L_811)
.L_811:
        /*0004*/ 	.word	0x00000082


	//----- nvinfo : EIATTR_KPARAM_INFO
	.align		4
.L_812:
        /*0008*/ 	.byte	0x04, 0x17
        /*000a*/ 	.short	(.L_814 - .L_813)
.L_813:
        /*000c*/ 	.word	0x00000000
        /*0010*/ 	.short	0x0000
        /*0012*/ 	.short	0x0070
        /*0014*/ 	.byte	0x00, 0xf0, 0x01, 0x2a


	//----- nvinfo : EIATTR_SPARSE_MMA_MASK
	.align		4
.L_814:
        /*0018*/ 	.byte	0x03, 0x50
        /*001a*/ 	.short	0x0000


	//----- nvinfo : EIATTR_MAXREG_COUNT
	.align		4
        /*001c*/ 	.byte	0x03, 0x1b
        /*001e*/ 	.short	0x00a8


	//----- nvinfo : EIATTR_NUM_BARRIERS
	.align		4
        /*0020*/ 	.byte	0x02, 0x4c
        /*0022*/ 	.byte	0x10
	.zero		1


	//----- nvinfo : EIATTR_EXTERNS
	.align		4
        /*0024*/ 	.byte	0x04, 0x0f
        /*0026*/ 	.short	(.L_816 - .L_815)


	//   ....[0]....
	.align		4
.L_815:
        /*0028*/ 	.word	index@(__assertfail)


	//----- nvinfo : EIATTR_ANNOTATIONS
	.align		4
.L_816:
        /*002c*/ 	.byte	0x04, 0x55
        /*002e*/ 	.short	(.L_818 - .L_817)


	//   ....[0]....
.L_817:
        /* <DEDUP_REMOVED lines=10> */


	//----- nvinfo : EIATTR_MERCURY_ISA_VERSION
	.align		4
.L_818:
        /*00b8*/ 	.byte	0x03, 0x5f
        /*00ba*/ 	.short	0x0101


	//----- nvinfo : EIATTR_UNUSED_LOAD_BYTE_OFFSET
	.align		4
        /*00bc*/ 	.byte	0x04, 0x44
        /*00be*/ 	.short	(.L_820 - .L_819)


	//   ....[0]....
.L_819:
        /*00c0*/ 	.word	0x00000940
        /*00c4*/ 	.word	0x0000fff0


	//   ....[1]....
        /*00c8*/ 	.word	0x0000cf30
        /*00cc*/ 	.word	0x0000fff0


	//----- nvinfo : EIATTR_INT_WARP_WIDE_INSTR_OFFSETS
	.align		4
.L_820:
        /*00d0*/ 	.byte	0x04, 0x31
        /*00d2*/ 	.short	(.L_822 - .L_821)


	//   ....[0]....
.L_821:
        /*00d4*/ 	.word	0x000000c0


	//   ....[1]....
        /*00d8*/ 	.word	0x000000d0


	//   ....[2]....
        /*00dc*/ 	.word	0x00000170


	//   ....[3]....
        /*00e0*/ 	.word	0x00011480


	//   ....[4]....
        /*00e4*/ 	.word	0x00011510


	//   ....[5]....
        /*00e8*/ 	.word	0x000149d0


	//   ....[6]....
        /*00ec*/ 	.word	0x00014a60


	//----- nvinfo : EIATTR_COOP_GROUP_MASK_REGIDS
	.align		4
.L_822:
        /*00f0*/ 	.byte	0x04, 0x29
        /*00f2*/ 	.short	(.L_824 - .L_823)


	//   ....[0]....
.L_823:
        /*00f4*/ 	.word	0xffffffff


	//   ....[1]....
        /*00f8*/ 	.word	0xffffffff


	//   ....[2]....
        /*00fc*/ 	.word	0xffffffff


	//   ....[3]....
        /*0100*/ 	.word	0xffffffff


	//   ....[4]....
        /*0104*/ 	.word	0xffffffff


	//   ....[5]....
        /*0108*/ 	.word	0xffffffff


	//   ....[6]....
        /*010c*/ 	.word	0xffffffff


	//   ....[7]....
        /*0110*/ 	.word	0xffffffff


	//   ....[8]....
        /*0114*/ 	.word	0xffffffff


	//   ....[9]....
        /*0118*/ 	.word	0xffffffff


	//   ....[10]....
        /*011c*/ 	.word	0xffffffff


	//   ....[11]....
        /*0120*/ 	.word	0xffffffff


	//   ....[12]....
        /*0124*/ 	.word	0xffffffff


	//   ....[13]....
        /*0128*/ 	.word	0xffffffff


	//   ....[14]....
        /*012c*/ 	.word	0xffffffff


	//   ....[15]....
        /*0130*/ 	.word	0xffffffff


	//   ....[16]....
        /*0134*/ 	.word	0xffffffff


	//   ....[17]....
        /*0138*/ 	.word	0xffffffff


	//   ....[18]....
        /*013c*/ 	.word	0xffffffff


	//   ....[19]....
        /*0140*/ 	.word	0xffffffff


	//   ....[20]....
        /*0144*/ 	.word	0xffffffff


	//   ....[21]....
        /*0148*/ 	.word	0xffffffff


	//   ....[22]....
        /*014c*/ 	.word	0xffffffff


	//   ....[23]....
        /*0150*/ 	.word	0xffffffff


	//   ....[24]....
        /*0154*/ 	.word	0xffffffff


	//   ....[25]....
        /*0158*/ 	.word	0xffffffff


	//   ....[26]....
        /*015c*/ 	.word	0xffffffff


	//   ....[27]....
        /*0160*/ 	.word	0xffffffff


	//   ....[28]....
        /*0164*/ 	.word	0xffffffff


	//   ....[29]....
        /*0168*/ 	.word	0xffffffff


	//   ....[30]....
        /*016c*/ 	.word	0xffffffff


	//   ....[31]....
        /*0170*/ 	.word	0xffffffff


	//   ....[32]....
        /*0174*/ 	.word	0xffffffff


	//   ....[33]....
        /*0178*/ 	.word	0xffffffff


	//   ....[34]....
        /*017c*/ 	.word	0xffffffff


	//   ....[35]....
        /*0180*/ 	.word	0xffffffff


	//   ....[36]....
        /*0184*/ 	.word	0xffffffff


	//   ....[37]....
        /*0188*/ 	.word	0xffffffff


	//   ....[38]....
        /*018c*/ 	.word	0xffffffff


	//   ....[39]....
        /*0190*/ 	.word	0xffffffff


	//   ....[40]....
        /*0194*/ 	.word	0xffffffff


	//   ....[41]....
        /*0198*/ 	.word	0xffffffff


	//   ....[42]....
        /*019c*/ 	.word	0xffffffff


	//   ....[43]....
        /*01a0*/ 	.word	0xffffffff


	//   ....[44]....
        /*01a4*/ 	.word	0xffffffff


	//   ....[45]....
        /*01a8*/ 	.word	0xffffffff


	//   ....[46]....
        /*01ac*/ 	.word	0xffffffff


	//   ....[47]....
        /*01b0*/ 	.word	0xffffffff


	//   ....[48]....
        /*01b4*/ 	.word	0xffffffff


	//   ....[49]....
        /*01b8*/ 	.word	0xffffffff


	//   ....[50]....
        /*01bc*/ 	.word	0xffffffff


	//   ....[51]....
        /*01c0*/ 	.word	0xffffffff


	//   ....[52]....
        /*01c4*/ 	.word	0xffffffff


	//   ....[53]....
        /*01c8*/ 	.word	0xffffffff


	//   ....[54]....
        /*01cc*/ 	.word	0xffffffff


	//   ....[55]....
        /*01d0*/ 	.word	0xffffffff


	//   ....[56]....
        /*01d4*/ 	.word	0xffffffff


	//   ....[57]....
        /*01d8*/ 	.word	0xffffffff


	//   ....[58]....
        /*01dc*/ 	.word	0xffffffff


	//   ....[59]....
        /*01e0*/ 	.word	0xffffffff


	//   ....[60]....
        /*01e4*/ 	.word	0xffffffff


	//   ....[61]....
        /*01e8*/ 	.word	0xffffffff


	//   ....[62]....
        /*01ec*/ 	.word	0xffffffff


	//   ....[63]....
        /*01f0*/ 	.word	0xffffffff


	//   ....[64]....
        /*01f4*/ 	.word	0xffffffff


	//   ....[65]....
        /*01f8*/ 	.word	0xffffffff


	//   ....[66]....
        /*01fc*/ 	.word	0xffffffff


	//   ....[67]....
        /*0200*/ 	.word	0xffffffff


	//   ....[68]....
        /*0204*/ 	.word	0xffffffff


	//   ....[69]....
        /*0208*/ 	.word	0xffffffff


	//   ....[70]....
        /*020c*/ 	.word	0xffffffff


	//   ....[71]....
        /*0210*/ 	.word	0xffffffff


	//   ....[72]....
        /*0214*/ 	.word	0xffffffff


	//   ....[73]....
        /*0218*/ 	.word	0xffffffff


	//   ....[74]....
        /*021c*/ 	.word	0xffffffff


	//   ....[75]....
        /*0220*/ 	.word	0xffffffff


	//   ....[76]....
        /*0224*/ 	.word	0xffffffff


	//   ....[77]....
        /*0228*/ 	.word	0xffffffff


	//   ....[78]....
        /*022c*/ 	.word	0xffffffff


	//   ....[79]....
        /*0230*/ 	.word	0xffffffff


	//   ....[80]....
        /*0234*/ 	.word	0xffffffff


	//   ....[81]....
        /*0238*/ 	.word	0xffffffff


	//   ....[82]....
        /*023c*/ 	.word	0xffffffff


	//   ....[83]....
        /*0240*/ 	.word	0xffffffff


	//   ....[84]....
        /*0244*/ 	.word	0xffffffff


	//   ....[85]....
        /*0248*/ 	.word	0xffffffff


	//   ....[86]....
        /*024c*/ 	.word	0xffffffff


	//   ....[87]....
        /*0250*/ 	.word	0xffffffff


	//   ....[88]....
        /*0254*/ 	.word	0xffffffff


	//   ....[89]....
        /*0258*/ 	.word	0xffffffff


	//   ....[90]....
        /*025c*/ 	.word	0xffffffff


	//   ....[91]....
        /*0260*/ 	.word	0xffffffff


	//   ....[92]....
        /*0264*/ 	.word	0xffffffff


	//   ....[93]....
        /*0268*/ 	.word	0xffffffff


	//   ....[94]....
        /*026c*/ 	.word	0xffffffff


	//   ....[95]....
        /*0270*/ 	.word	0xffffffff


	//   ....[96]....
        /*0274*/ 	.word	0xffffffff


	//   ....[97]....
        /*0278*/ 	.word	0xffffffff


	//   ....[98]....
        /*027c*/ 	.word	0xffffffff


	//   ....[99]....
        /*0280*/ 	.word	0xffffffff


	//   ....[100]....
        /*0284*/ 	.word	0xffffffff


	//   ....[101]....
        /*0288*/ 	.word	0xffffffff


	//   ....[102]....
        /*028c*/ 	.word	0xffffffff


	//   ....[103]....
        /*0290*/ 	.word	0xffffffff


	//   ....[104]....
        /*0294*/ 	.word	0xffffffff


	//   ....[105]....
        /*0298*/ 	.word	0xffffffff


	//   ....[106]....
        /*029c*/ 	.word	0xffffffff


	//   ....[107]....
        /*02a0*/ 	.word	0xffffffff


	//   ....[108]....
        /*02a4*/ 	.word	0xffffffff


	//   ....[109]....
        /*02a8*/ 	.word	0xffffffff


	//   ....[110]....
        /*02ac*/ 	.word	0xffffffff


	//   ....[111]....
        /*02b0*/ 	.word	0xffffffff


	//   ....[112]....
        /*02b4*/ 	.word	0xffffffff


	//   ....[113]....
        /*02b8*/ 	.word	0xffffffff


	//   ....[114]....
        /*02bc*/ 	.word	0xffffffff


	//   ....[115]....
        /*02c0*/ 	.word	0xffffffff


	//   ....[116]....
        /*02c4*/ 	.word	0xffffffff


	//   ....[117]....
        /*02c8*/ 	.word	0xffffffff


	//   ....[118]....
        /*02cc*/ 	.word	0xffffffff


	//   ....[119]....
        /*02d0*/ 	.word	0xffffffff


	//   ....[120]....
        /*02d4*/ 	.word	0xffffffff


	//   ....[121]....
        /*02d8*/ 	.word	0xffffffff


	//   ....[122]....
        /*02dc*/ 	.word	0xffffffff


	//   ....[123]....
        /*02e0*/ 	.word	0xffffffff


	//   ....[124]....
        /*02e4*/ 	.word	0xffffffff


	//   ....[125]....
        /*02e8*/ 	.word	0x0500000f


	//   ....[126]....
        /*02ec*/ 	.word	0x0500000f


	//   ....[127]....
        /*02f0*/ 	.word	0x0500000f


	//   ....[128]....
        /*02f4*/ 	.word	0x0500000f


	//   ....[129]....
        /*02f8*/ 	.word	0x0500000f


	//   ....[130]....
        /*02fc*/ 	.word	0x0500000f


	//   ....[131]....
        /*0300*/ 	.word	0x0500000f


	//   ....[132]....
        /*0304*/ 	.word	0x0500000f


	//   ....[133]....
        /*0308*/ 	.word	0x0500000f


	//   ....[134]....
        /*030c*/ 	.word	0x0500000f


	//   ....[135]....
        /*0310*/ 	.word	0x0500000f


	//   ....[136]....
        /*0314*/ 	.word	0x0500000f


	//   ....[137]....
        /*0318*/ 	.word	0x0500000f


	//   ....[138]....
        /*031c*/ 	.word	0x0500000f


	//   ....[139]....
        /*0320*/ 	.word	0x0500000f


	//   ....[140]....
        /*0324*/ 	.word	0x0500000f


	//   ....[141]....
        /*0328*/ 	.word	0x0500000f


	//   ....[142]....
        /*032c*/ 	.word	0x0500000f


	//   ....[143]....
        /*0330*/ 	.word	0x0500000f


	//   ....[144]....
        /*0334*/ 	.word	0x0500000f


	//   ....[145]....
        /*0338*/ 	.word	0x0500000f


	//   ....[146]....
        /*033c*/ 	.word	0x0500000f


	//   ....[147]....
        /*0340*/ 	.word	0x0500000f


	//   ....[148]....
        /*0344*/ 	.word	0x0500000f


	//   ....[149]....
        /*0348*/ 	.word	0x0500000f


	//   ....[150]....
        /*034c*/ 	.word	0x0500000f


	//   ....[151]....
        /*0350*/ 	.word	0x0500000f


	//   ....[152]....
        /*0354*/ 	.word	0x0500000f


	//   ....[153]....
        /*0358*/ 	.word	0x0500000f


	//   ....[154]....
        /*035c*/ 	.word	0x0500000f


	//   ....[155]....
        /*0360*/ 	.word	0x0500000f


	//   ....[156]....
        /*0364*/ 	.word	0x0500000f


	//   ....[157]....
        /*0368*/ 	.word	0x0500000f


	//   ....[158]....
        /*036c*/ 	.word	0x0500000f


	//   ....[159]....
        /*0370*/ 	.word	0x0500000f


	//   ....[160]....
        /*0374*/ 	.word	0x0500000f


	//   ....[161]....
        /*0378*/ 	.word	0x0500000f


	//   ....[162]....
        /*037c*/ 	.word	0x0500000f


	//   ....[163]....
        /*0380*/ 	.word	0x0500000f


	//   ....[164]....
        /*0384*/ 	.word	0x0500000f


	//   ....[165]....
        /*0388*/ 	.word	0x0500000f


	//   ....[166]....
        /*038c*/ 	.word	0x0500000f


	//   ....[167]....
        /*0390*/ 	.word	0x0500000f


	//   ....[168]....
        /*0394*/ 	.word	0x0500000f


	//   ....[169]....
        /*0398*/ 	.word	0x0500000f


	//   ....[170]....
        /*039c*/ 	.word	0x0500000f


	//   ....[171]....
        /*03a0*/ 	.word	0x0500000f


	//   ....[172]....
        /*03a4*/ 	.word	0x0500000f


	//   ....[173]....
        /*03a8*/ 	.word	0x0500000f


	//   ....[174]....
        /*03ac*/ 	.word	0x0500000f


	//   ....[175]....
        /*03b0*/ 	.word	0x0500000f


	//   ....[176]....
        /*03b4*/ 	.word	0x0500000f


	//   ....[177]....
        /*03b8*/ 	.word	0x0500000f


	//   ....[178]....
        /*03bc*/ 	.word	0x0500000f


	//   ....[179]....
        /*03c0*/ 	.word	0x0500000f


	//   ....[180]....
        /*03c4*/ 	.word	0x0500000f


	//   ....[181]....
        /*03c8*/ 	.word	0x0500000f


	//   ....[182]....
        /*03cc*/ 	.word	0x0500000f


	//   ....[183]....
        /*03d0*/ 	.word	0x0500000f


	//----- nvinfo : EIATTR_COOP_GROUP_INSTR_OFFSETS
	.align		4
.L_824:
        /*03d4*/ 	.byte	0x04, 0x28
        /*03d6*/ 	.short	(.L_826 - .L_825)


	//   ....[0]....
.L_825:
        /*03d8*/ 	.word	0x00000070


	//   ....[1]....
        /*03dc*/ 	.word	0x000000b0


	//   ....[2]....
        /*03e0*/ 	.word	0x00000290


	//   ....[3]....
        /*03e4*/ 	.word	0x000003f0


	//   ....[4]....
        /*03e8*/ 	.word	0x00000510


	//   ....[5]....
        /*03ec*/ 	.word	0x00000670


	//   ....[6]....
        /*03f0*/ 	.word	0x00001cc0


	//   ....[7]....
        /*03f4*/ 	.word	0x00003df0


	//   ....[8]....
        /*03f8*/ 	.word	0x00004510


	//   ....[9]....
        /*03fc*/ 	.word	0x00004b90


	//   ....[10]....
        /*0400*/ 	.word	0x00005060


	//   ....[11]....
        /*0404*/ 	.word	0x00005160


	//   ....[12]....
        /*0408*/ 	.word	0x000054f0


	//   ....[13]....
        /*040c*/ 	.word	0x00005560


	//   ....[14]....
        /*0410*/ 	.word	0x00005dc0


	//   ....[15]....
        /*0414*/ 	.word	0x00006460


	//   ....[16]....
        /*0418*/ 	.word	0x00006680


	//   ....[17]....
        /*041c*/ 	.word	0x00006d70


	//   ....[18]....
        /*0420*/ 	.word	0x00006e70


	//   ....[19]....
        /*0424*/ 	.word	0x00007240


	//   ....[20]....
        /*0428*/ 	.word	0x000072c0


	//   ....[21]....
        /*042c*/ 	.word	0x000083e0


	//   ....[22]....
        /*0430*/ 	.word	0x00008b40


	//   ....[23]....
        /*0434*/ 	.word	0x00008b70


	//   ....[24]....
        /*0438*/ 	.word	0x00008dd0


	//   ....[25]....
        /*043c*/ 	.word	0x00008fa0


	//   ....[26]....
        /*0440*/ 	.word	0x00009f50


	//   ....[27]....
        /*0444*/ 	.word	0x0000a3e0


	//   ....[28]....
        /*0448*/ 	.word	0x0000a600


	//   ....[29]....
        /*044c*/ 	.word	0x0000acf0


	//   ....[30]....
        /*0450*/ 	.word	0x0000adf0


	//   ....[31]....
        /*0454*/ 	.word	0x0000b1c0


	//   ....[32]....
        /*0458*/ 	.word	0x0000b240


	//   ....[33]....
        /*045c*/ 	.word	0x0000c360


	//   ....[34]....
        /*0460*/ 	.word	0x0000c430


	//   ....[35]....
        /*0464*/ 	.word	0x0000c470


	//   ....[36]....
        /*0468*/ 	.word	0x0000c510


	//   ....[37]....
        /*046c*/ 	.word	0x0000c540


	//   ....[38]....
        /*0470*/ 	.word	0x0000de50


	//   ....[39]....
        /*0474*/ 	.word	0x0000e490


	//   ....[40]....
        /*0478*/ 	.word	0x0000e4c0


	//   ....[41]....
        /*047c*/ 	.word	0x0000e4e0


	//   ....[42]....
        /*0480*/ 	.word	0x0000e500


	//   ....[43]....
        /*0484*/ 	.word	0x0000eb90


	//   ....[44]....
        /*0488*/ 	.word	0x0000eba0


	//   ....[45]....
        /*048c*/ 	.word	0x0000edd0


	//   ....[46]....
        /*0490*/ 	.word	0x0000edf0


	//   ....[47]....
        /*0494*/ 	.word	0x0000f990


	//   ....[48]....
        /*0498*/ 	.word	0x0000f9c0


	//   ....[49]....
        /*049c*/ 	.word	0x0000fc00


	//   ....[50]....
        /*04a0*/ 	.word	0x0000fc20


	//   ....[51]....
        /*04a4*/ 	.word	0x0000fee0


	//   ....[52]....
        /*04a8*/ 	.word	0x00010090


	//   ....[53]....
        /*04ac*/ 	.word	0x000100c0


	//   ....[54]....
        /*04b0*/ 	.word	0x000100f0


	//   ....[55]....
        /*04b4*/ 	.word	0x00010120


	//   ....[56]....
        /*04b8*/ 	.word	0x00010150


	//   ....[57]....
        /*04bc*/ 	.word	0x00010180


	//   ....[58]....
        /*04c0*/ 	.word	0x000102d0


	//   ....[59]....
        /*04c4*/ 	.word	0x00010300


	//   ....[60]....
        /*04c8*/ 	.word	0x00010330


	//   ....[61]....
        /*04cc*/ 	.word	0x00010360


	//   ....[62]....
        /*04d0*/ 	.word	0x00010390


	//   ....[63]....
        /*04d4*/ 	.word	0x000103c0


	//   ....[64]....
        /*04d8*/ 	.word	0x00010450


	//   ....[65]....
        /*04dc*/ 	.word	0x000104b0


	//   ....[66]....
        /*04e0*/ 	.word	0x00010540


	//   ....[67]....
        /*04e4*/ 	.word	0x000122a0


	//   ....[68]....
        /*04e8*/ 	.word	0x000122c0


	//   ....[69]....
        /*04ec*/ 	.word	0x00012350


	//   ....[70]....
        /*04f0*/ 	.word	0x00012370


	//   ....[71]....
        /*04f4*/ 	.word	0x000123f0


	//   ....[72]....
        /*04f8*/ 	.word	0x00012410


	//   ....[73]....
        /*04fc*/ 	.word	0x00012420


	//   ....[74]....
        /*0500*/ 	.word	0x00012430


	//   ....[75]....
        /*0504*/ 	.word	0x00012b70


	//   ....[76]....
        /*0508*/ 	.word	0x00012ba0


	//   ....[77]....
        /*050c*/ 	.word	0x00012c40


	//   ....[78]....
        /*0510*/ 	.word	0x00012c60


	//   ....[79]....
        /*0514*/ 	.word	0x00012ce0


	//   ....[80]....
        /*0518*/ 	.word	0x00012d00


	//   ....[81]....
        /*051c*/ 	.word	0x00012d10


	//   ....[82]....
        /*0520*/ 	.word	0x00012d20


	//   ....[83]....
        /*0524*/ 	.word	0x00013190


	//   ....[84]....
        /*0528*/ 	.word	0x000131c0


	//   ....[85]....
        /*052c*/ 	.word	0x000133b0


	//   ....[86]....
        /*0530*/ 	.word	0x000133f0


	//   ....[87]....
        /*0534*/ 	.word	0x00013400


	//   ....[88]....
        /*0538*/ 	.word	0x00013410


	//   ....[89]....
        /*053c*/ 	.word	0x00013560


	//   ....[90]....
        /*0540*/ 	.word	0x000136b0


	//   ....[91]....
        /*0544*/ 	.word	0x00013ee0


	//   ....[92]....
        /*0548*/ 	.word	0x00013f00


	//   ....[93]....
        /*054c*/ 	.word	0x00013f50


	//   ....[94]....
        /*0550*/ 	.word	0x00013f60


	//   ....[95]....
        /*0554*/ 	.word	0x00013fa0


	//   ....[96]....
        /*0558*/ 	.word	0x00013fb0


	//   ....[97]....
        /*055c*/ 	.word	0x00013fc0


	//   ....[98]....
        /*0560*/ 	.word	0x00014000


	//   ....[99]....
        /*0564*/ 	.word	0x00014320


	//   ....[100]....
        /*0568*/ 	.word	0x00014360


	//   ....[101]....
        /*056c*/ 	.word	0x00014380


	//   ....[102]....
        /*0570*/ 	.word	0x000143a0


	//   ....[103]....
        /*0574*/ 	.word	0x000143d0


	//   ....[104]....
        /*0578*/ 	.word	0x000143f0


	//   ....[105]....
        /*057c*/ 	.word	0x000144f0


	//   ....[106]....
        /*0580*/ 	.word	0x00014640


	//   ....[107]....
        /*0584*/ 	.word	0x00014c40


	//   ....[108]....
        /*0588*/ 	.word	0x00014c90


	//   ....[109]....
        /*058c*/ 	.word	0x00014cc0


	//   ....[110]....
        /*0590*/ 	.word	0x00014cf0


	//   ....[111]....
        /*0594*/ 	.word	0x00014d00


	//   ....[112]....
        /*0598*/ 	.word	0x00014d30


	//   ....[113]....
        /*059c*/ 	.word	0x00014d60


	//   ....[114]....
        /*05a0*/ 	.word	0x00014d90


	//   ....[115]....
        /*05a4*/ 	.word	0x00014f10


	//   ....[116]....
        /*05a8*/ 	.word	0x00014f40


	//   ....[117]....
        /*05ac*/ 	.word	0x00014f70


	//   ....[118]....
        /*05b0*/ 	.word	0x00014fa0


	//   ....[119]....
        /*05b4*/ 	.word	0x00014fd0


	//   ....[120]....
        /*05b8*/ 	.word	0x00015000


	//   ....[121]....
        /*05bc*/ 	.word	0x000150c0


	//   ....[122]....
        /*05c0*/ 	.word	0x000150e0


	//   ....[123]....
        /*05c4*/ 	.word	0x00015150


	//   ....[124]....
        /*05c8*/ 	.word	0x000157f0


	//   ....[125]....
        /*05cc*/ 	.word	0x00015f00


	//   ....[126]....
        /*05d0*/ 	.word	0x00015ff0


	//   ....[127]....
        /*05d4*/ 	.word	0x00016090


	//   ....[128]....
        /*05d8*/ 	.word	0x000160f0


	//   ....[129]....
        /*05dc*/ 	.word	0x000161e0


	//   ....[130]....
        /*05e0*/ 	.word	0x00016250


	//   ....[131]....
        /*05e4*/ 	.word	0x00016340


	//   ....[132]....
        /*05e8*/ 	.word	0x000163b0


	//   ....[133]....
        /*05ec*/ 	.word	0x00016450


	//   ....[134]....
        /*05f0*/ 	.word	0x00016540


	//   ....[135]....
        /*05f4*/ 	.word	0x000165b0


	//   ....[136]....
        /*05f8*/ 	.word	0x00016610


	//   ....[137]....
        /*05fc*/ 	.word	0x00016700


	//   ....[138]....
        /*0600*/ 	.word	0x00016760


	//   ....[139]....
        /*0604*/ 	.word	0x00016860


	//   ....[140]....
        /*0608*/ 	.word	0x000168c0


	//   ....[141]....
        /*060c*/ 	.word	0x00016960


	//   ....[142]....
        /*0610*/ 	.word	0x00016ae0


	//   ....[143]....
        /*0614*/ 	.word	0x00016be0


	//   ....[144]....
        /*0618*/ 	.word	0x00016e50


	//   ....[145]....
        /*061c*/ 	.word	0x00016ea0


	//   ....[146]....
        /*0620*/ 	.word	0x00017070


	//   ....[147]....
        /*0624*/ 	.word	0x000170c0


	//   ....[148]....
        /*0628*/ 	.word	0x00017290


	//   ....[149]....
        /*062c*/ 	.word	0x000172e0


	//   ....[150]....
        /*0630*/ 	.word	0x000173d0


	//   ....[151]....
        /*0634*/ 	.word	0x00017470


	//   ....[152]....
        /*0638*/ 	.word	0x000174d0


	//   ....[153]....
        /*063c*/ 	.word	0x00017580


	//   ....[154]....
        /*0640*/ 	.word	0x000175e0


	//   ....[155]....
        /*0644*/ 	.word	0x00017690


	//   ....[156]....
        /*0648*/ 	.word	0x000176f0


	//   ....[157]....
        /*064c*/ 	.word	0x000177a0


	//   ....[158]....
        /*0650*/ 	.word	0x00017890


	//   ....[159]....
        /*0654*/ 	.word	0x00017970


	//   ....[160]....
        /*0658*/ 	.word	0x00017a80


	//   ....[161]....
        /*065c*/ 	.word	0x00017b80


	//   ....[162]....
        /*0660*/ 	.word	0x00017cb0


	//   ....[163]....
        /*0664*/ 	.word	0x00017d90


	//   ....[164]....
        /*0668*/ 	.word	0x00017e90


	//   ....[165]....
        /*066c*/ 	.word	0x00017f70


	//   ....[166]....
        /*0670*/ 	.word	0x00018000


	//   ....[167]....
        /*0674*/ 	.word	0x000180a0


	//   ....[168]....
        /*0678*/ 	.word	0x000181c0


	//   ....[169]....
        /*067c*/ 	.word	0x00018230


	//   ....[170]....
        /*0680*/ 	.word	0x000182a0


	//   ....[171]....
        /*0684*/ 	.word	0x00018310


	//   ....[172]....
        /*0688*/ 	.word	0x00018380


	//   ....[173]....
        /*068c*/ 	.word	0x00018400


	//   ....[174]....
        /*0690*/ 	.word	0x00018490


	//   ....[175]....
        /*0694*/ 	.word	0x00018520


	//   ....[176]....
        /*0698*/ 	.word	0x00018590


	//   ....[177]....
        /*069c*/ 	.word	0x00018600


	//   ....[178]....
        /*06a0*/ 	.word	0x00018670


	//   ....[179]....
        /*06a4*/ 	.word	0x000186f0


	//   ....[180]....
        /*06a8*/ 	.word	0x00018760


	//   ....[181]....
        /*06ac*/ 	.word	0x00018800


	//   ....[182]....
        /*06b0*/ 	.word	0x00018890


	//   ....[183]....
        /*06b4*/ 	.word	0x000189b0


	//----- nvinfo : EIATTR_REG_RECONFIG
	.align		4
.L_826:
        /*06b8*/ 	.byte	0x01, 0x54
	.zero		2


	//----- nvinfo : EIATTR_SYSCALL_OFFSETS
	.align		4
        /*06bc*/ 	.byte	0x04, 0x46
        /*06be*/ 	.short	(.L_828 - .L_827)


	//   ....[0]....
.L_827:
        /*06c0*/ 	.word	0x00003fc0


	//   ....[1]....
        /*06c4*/ 	.word	0x00011670


	//   ....[2]....
        /*06c8*/ 	.word	0x000117c0


	//   ....[3]....
        /*06cc*/ 	.word	0x000118b0


	//   ....[4]....
        /*06d0*/ 	.word	0x00012750


	//----- nvinfo : EIATTR_MBARRIER_INSTR_OFFSETS
	.align		4
.L_828:
        /*06d4*/ 	.byte	0x04, 0x39
        /*06d6*/ 	.short	(.L_830 - .L_829)


	//   ....[0]....
.L_829:
        /*06d8*/ 	.word	0x00000180
        /*06dc*/ 	.word	0x000000ff
        /*06e0*/ 	.word	0x00028c00
        /*06e4*/ 	.short	0x0100
        /*06e6*/ 	.byte	0x08
	.zero		1


	//   ....[1]....
        /*06e8*/ 	.word	0x00000190
        /*06ec*/ 	.word	0x000000ff
        /*06f0*/ 	.word	0x00028c20
        /*06f4*/ 	.short	0x0100
        /*06f6*/ 	.byte	0x08
	.zero		1


	//   ....[2]....
        /*06f8*/ 	.word	0x00000240
        /*06fc*/ 	.word	0x000000ff
        /*0700*/ 	.word	0x00028c30
        /*0704*/ 	.short	0x0100
        /*0706*/ 	.byte	0x06
	.zero		1


	//   ....[3]....
        /*0708*/ 	.word	0x00000250
        /*070c*/ 	.word	0x000000ff
        /*0710*/ 	.word	0x00028c40
        /*0714*/ 	.short	0x0100
        /*0716*/ 	.byte	0x06
	.zero		1


	//   ....[4]....
        /*0718*/ 	.word	0x00000260
        /*071c*/ 	.word	0x000000ff
        /*0720*/ 	.word	0x00028c38
        /*0724*/ 	.short	0x0100
        /*0726*/ 	.byte	0x06
	.zero		1


	//   ....[5]....
        /*0728*/ 	.word	0x00000270
        /*072c*/ 	.word	0x000000ff
        /*0730*/ 	.word	0x00028c48
        /*0734*/ 	.short	0x0100
        /*0736*/ 	.byte	0x06
	.zero		1


	//   ....[6]....
        /*0738*/ 	.word	0x000003a0
        /*073c*/ 	.word	0x000000ff
        /*0740*/ 	.word	0x00028c50
        /*0744*/ 	.short	0x0100
        /*0746*/ 	.byte	0x08
	.zero		1


	//   ....[7]....
        /*0748*/ 	.word	0x000003b0
        /*074c*/ 	.word	0x000000ff
        /*0750*/ 	.word	0x00028c60
        /*0754*/ 	.short	0x0100
        /*0756*/ 	.byte	0x08
	.zero		1


	//   ....[8]....
        /*0758*/ 	.word	0x000003c0
        /*075c*/ 	.word	0x000000ff
        /*0760*/ 	.word	0x00028c58
        /*0764*/ 	.short	0x0100
        /*0766*/ 	.byte	0x08
	.zero		1


	//   ....[9]....
        /*0768*/ 	.word	0x000003d0
        /*076c*/ 	.word	0x000000ff
        /*0770*/ 	.word	0x00028c68
        /*0774*/ 	.short	0x0100
        /*0776*/ 	.byte	0x08
	.zero		1


	//   ....[10]....
        /*0778*/ 	.word	0x000004c0
        /*077c*/ 	.word	0x000000ff
        /*0780*/ 	.word	0x00028c70
        /*0784*/ 	.short	0x0100
        /*0786*/ 	.byte	0x06
	.zero		1


	//   ....[11]....
        /*0788*/ 	.word	0x000004d0
        /*078c*/ 	.word	0x000000ff
        /*0790*/ 	.word	0x00028c80
        /*0794*/ 	.short	0x0100
        /*0796*/ 	.byte	0x06
	.zero		1


	//   ....[12]....
        /*0798*/ 	.word	0x000004e0
        /*079c*/ 	.word	0x000000ff
        /*07a0*/ 	.word	0x00028c78
        /*07a4*/ 	.short	0x0100
        /*07a6*/ 	.byte	0x06
	.zero		1


	//   ....[13]....
        /*07a8*/ 	.word	0x000004f0
        /*07ac*/ 	.word	0x000000ff
        /*07b0*/ 	.word	0x00028c88
        /*07b4*/ 	.short	0x0100
        /*07b6*/ 	.byte	0x06
	.zero		1


	//   ....[14]....
        /*07b8*/ 	.word	0x00000620
        /*07bc*/ 	.word	0x000000ff
        /*07c0*/ 	.word	0x00028c90
        /*07c4*/ 	.short	0x0100
        /*07c6*/ 	.byte	0x08
	.zero		1


	//   ....[15]....
        /*07c8*/ 	.word	0x00000630
        /*07cc*/ 	.word	0x000000ff
        /*07d0*/ 	.word	0x00028ca0
        /*07d4*/ 	.short	0x0100
        /*07d6*/ 	.byte	0x08
	.zero		1


	//   ....[16]....
        /*07d8*/ 	.word	0x00000640
        /*07dc*/ 	.word	0x000000ff
        /*07e0*/ 	.word	0x00028c98
        /*07e4*/ 	.short	0x0100
        /*07e6*/ 	.byte	0x08
	.zero		1


	//   ....[17]....
        /*07e8*/ 	.word	0x00000650
        /*07ec*/ 	.word	0x000000ff
        /*07f0*/ 	.word	0x00028ca8
        /*07f4*/ 	.short	0x0100
        /*07f6*/ 	.byte	0x08
	.zero		1


	//   ....[18]....
        /*07f8*/ 	.word	0x00000790
        /*07fc*/ 	.word	0x000000ff
        /*0800*/ 	.word	0x00028cb0
        /*0804*/ 	.short	0x0100
        /*0806*/ 	.byte	0x08
	.zero		1


	//   ....[19]....
        /*0808*/ 	.word	0x000007a0
        /*080c*/ 	.word	0x000000ff
        /*0810*/ 	.word	0x00028cc0
        /*0814*/ 	.short	0x0100
        /*0816*/ 	.byte	0x08
	.zero		1


	//   ....[20]....
        /*0818*/ 	.word	0x000007b0
        /*081c*/ 	.word	0x000000ff
        /*0820*/ 	.word	0x00028cb8
        /*0824*/ 	.short	0x0100
        /*0826*/ 	.byte	0x08
	.zero		1


	//   ....[21]....
        /*0828*/ 	.word	0x000007c0
        /*082c*/ 	.word	0x000000ff
        /*0830*/ 	.word	0x00028cc8
        /*0834*/ 	.short	0x0100
        /*0836*/ 	.byte	0x08
	.zero		1


	//   ....[22]....
        /*0838*/ 	.word	0x00001dd0
        /*083c*/ 	.word	0x000000ff
        /*0840*/ 	.word	0x00028c50
        /*0844*/ 	.short	0x010a
        /*0846*/ 	.byte	0x15
	.zero		1


	//   ....[23]....
        /*0848*/ 	.word	0x00002090
        /*084c*/ 	.word	0x000000ff
        /*0850*/ 	.word	0x00000000
        /*0854*/ 	.short	0x0101
        /*0856*/ 	.byte	0x06
	.zero		1


	//   ....[24]....
        /*0858*/ 	.word	0x000029d0
        /*085c*/ 	.word	0x000000ff
        /*0860*/ 	.word	0x00028c50
        /*0864*/ 	.short	0x010a
        /*0866*/ 	.byte	0x15
	.zero		1


	//   ....[25]....
        /*0868*/ 	.word	0x00002a10
        /*086c*/ 	.word	0x000000ff
        /*0870*/ 	.word	0x00028c50
        /*0874*/ 	.short	0x010a
        /*0876*/ 	.byte	0x15
	.zero		1


	//   ....[26]....
        /*0878*/ 	.word	0x00002bf0
        /*087c*/ 	.word	0x000000ff
        /*0880*/ 	.word	0x00000000
        /*0884*/ 	.short	0x0101
        /*0886*/ 	.byte	0x06
	.zero		1


	//   ....[27]....
        /*0888*/ 	.word	0x00004040
        /*088c*/ 	.word	0x000000ff
        /*0890*/ 	.word	0x00028c00
        /*0894*/ 	.short	0x010a
        /*0896*/ 	.byte	0x29
	.zero		1


	//   ....[28]....
        /*0898*/ 	.word	0x000040c0
        /*089c*/ 	.word	0x00000007
        /*08a0*/ 	.word	0x00028c30
        /*08a4*/ 	.short	0x010a
        /*08a6*/ 	.byte	0x3f
	.zero		1


	//   ....[29]....
        /*08a8*/ 	.word	0x00004100
        /*08ac*/ 	.word	0x00000007
        /*08b0*/ 	.word	0x00028c30
        /*08b4*/ 	.short	0x010a
        /*08b6*/ 	.byte	0x3f
	.zero		1


	//   ....[30]....
        /*08b8*/ 	.word	0x000044f0
        /*08bc*/ 	.word	0x000000ff
        /*08c0*/ 	.word	0x00000000
        /*08c4*/ 	.short	0x0101
        /*08c6*/ 	.byte	0x06
	.zero		1


	//   ....[31]....
        /*08c8*/ 	.word	0x00005b80
        /*08cc*/ 	.word	0x00000007
        /*08d0*/ 	.word	0x00028c50
        /*08d4*/ 	.short	0x010a
        /*08d6*/ 	.byte	0x3f
	.zero		1


	//   ....[32]....
        /*08d8*/ 	.word	0x00005bc0
        /*08dc*/ 	.word	0x00000007
        /*08e0*/ 	.word	0x00028c50
        /*08e4*/ 	.short	0x010a
        /*08e6*/ 	.byte	0x3f
	.zero		1


	//   ....[33]....
        /*08e8*/ 	.word	0x00005ea0
        /*08ec*/ 	.word	0x000000ff
        /*08f0*/ 	.word	0x00000000
        /*08f4*/ 	.short	0x0101
        /*08f6*/ 	.byte	0x0b
	.zero		1


	//   ....[34]....
        /*08f8*/ 	.word	0x000061b0
        /*08fc*/ 	.word	0x000000ff
        /*0900*/ 	.word	0x00028c30
        /*0904*/ 	.short	0x010a
        /*0906*/ 	.byte	0x15
	.zero		1


	//   ....[35]....
        /*0908*/ 	.word	0x000061f0
        /*090c*/ 	.word	0x000000ff
        /*0910*/ 	.word	0x00028c30
        /*0914*/ 	.short	0x010a
        /*0916*/ 	.byte	0x15
	.zero		1


	//   ....[36]....
        /*0918*/ 	.word	0x00006480
        /*091c*/ 	.word	0x000000ff
        /*0920*/ 	.word	0x00000000
        /*0924*/ 	.short	0x0101
        /*0926*/ 	.byte	0x06
	.zero		1


	//   ....[37]....
        /*0928*/ 	.word	0x000081a0
        /*092c*/ 	.word	0x000000ff
        /*0930*/ 	.word	0x00028c50
        /*0934*/ 	.short	0x010a
        /*0936*/ 	.byte	0x15
	.zero		1


	//   ....[38]....
        /*0938*/ 	.word	0x000081e0
        /*093c*/ 	.word	0x000000ff
        /*0940*/ 	.word	0x00028c50
        /*0944*/ 	.short	0x010a
        /*0946*/ 	.byte	0x15
	.zero		1


	//   ....[39]....
        /*0948*/ 	.word	0x00008490
        /*094c*/ 	.word	0x000000ff
        /*0950*/ 	.word	0x00000000
        /*0954*/ 	.short	0x0101
        /*0956*/ 	.byte	0x15
	.zero		1


	//   ....[40]....
        /*0958*/ 	.word	0x00008820
        /*095c*/ 	.word	0x000000ff
        /*0960*/ 	.word	0x00028c30
        /*0964*/ 	.short	0x010a
        /*0966*/ 	.byte	0x16
	.zero		1


	//   ....[41]....
        /*0968*/ 	.word	0x00008860
        /*096c*/ 	.word	0x000000ff
        /*0970*/ 	.word	0x00028c30
        /*0974*/ 	.short	0x010a
        /*0976*/ 	.byte	0x16
	.zero		1


	//   ....[42]....
        /*0978*/ 	.word	0x00008a60
        /*097c*/ 	.word	0x000000ff
        /*0980*/ 	.word	0x00000000
        /*0984*/ 	.short	0x0101
        /*0986*/ 	.byte	0x06
	.zero		1


	//   ....[43]....
        /*0988*/ 	.word	0x00009d10
        /*098c*/ 	.word	0x000000ff
        /*0990*/ 	.word	0x00028c50
        /*0994*/ 	.short	0x010a
        /*0996*/ 	.byte	0x16
	.zero		1


	//   ....[44]....
        /*0998*/ 	.word	0x00009d50
        /*099c*/ 	.word	0x000000ff
        /*09a0*/ 	.word	0x00028c50
        /*09a4*/ 	.short	0x010a
        /*09a6*/ 	.byte	0x16
	.zero		1


	//   ....[45]....
        /*09a8*/ 	.word	0x00009fe0
        /*09ac*/ 	.word	0x000000ff
        /*09b0*/ 	.word	0x00000000
        /*09b4*/ 	.short	0x0101
        /*09b6*/ 	.byte	0x16
	.zero		1


	//   ....[46]....
        /*09b8*/ 	.word	0x0000a130
        /*09bc*/ 	.word	0x000000ff
        /*09c0*/ 	.word	0x00028c30
        /*09c4*/ 	.short	0x010a
        /*09c6*/ 	.byte	0x15
	.zero		1


	//   ....[47]....
        /*09c8*/ 	.word	0x0000a170
        /*09cc*/ 	.word	0x000000ff
        /*09d0*/ 	.word	0x00028c30
        /*09d4*/ 	.short	0x010a
        /*09d6*/ 	.byte	0x15
	.zero		1


	//   ....[48]....
        /*09d8*/ 	.word	0x0000a400
        /*09dc*/ 	.word	0x000000ff
        /*09e0*/ 	.word	0x00000000
        /*09e4*/ 	.short	0x0101
        /*09e6*/ 	.byte	0x06
	.zero		1


	//   ....[49]....
        /*09e8*/ 	.word	0x0000c120
        /*09ec*/ 	.word	0x000000ff
        /*09f0*/ 	.word	0x00028c50
        /*09f4*/ 	.short	0x010a
        /*09f6*/ 	.byte	0x15
	.zero		1


	//   ....[50]....
        /*09f8*/ 	.word	0x0000c160
        /*09fc*/ 	.word	0x000000ff
        /*0a00*/ 	.word	0x00028c50
        /*0a04*/ 	.short	0x010a
        /*0a06*/ 	.byte	0x15
	.zero		1


	//   ....[51]....
        /*0a08*/ 	.word	0x0000c410
        /*0a0c*/ 	.word	0x000000ff
        /*0a10*/ 	.word	0x00000000
        /*0a14*/ 	.short	0x0101
        /*0a16*/ 	.byte	0x15
	.zero		1


	//   ....[52]....
        /*0a18*/ 	.word	0x0000eb70
        /*0a1c*/ 	.word	0x000000ff
        /*0a20*/ 	.word	0x00000000
        /*0a24*/ 	.short	0x0101
        /*0a26*/ 	.byte	0x04
	.zero		1


	//   ....[53]....
        /*0a28*/ 	.word	0x00012060
        /*0a2c*/ 	.word	0x0000001b
        /*0a30*/ 	.word	0x00028c40
        /*0a34*/ 	.short	0x010a
        /*0a36*/ 	.byte	0x3f
	.zero		1


	//   ....[54]....
        /*0a38*/ 	.word	0x00012530
        /*0a3c*/ 	.word	0x0000001b
        /*0a40*/ 	.word	0x00028c30
        /*0a44*/ 	.short	0x0107
        /*0a46*/ 	.byte	0x3f
	.zero		1


	//   ....[55]....
        /*0a48*/ 	.word	0x00012600
        /*0a4c*/ 	.word	0x0000001b
        /*0a50*/ 	.word	0x00028c30
        /*0a54*/ 	.short	0x0101
        /*0a56*/ 	.byte	0x3f
	.zero		1


	//   ....[56]....
        /*0a58*/ 	.word	0x00012e20
        /*0a5c*/ 	.word	0x00000017
        /*0a60*/ 	.word	0x00028c00
        /*0a64*/ 	.short	0x0107
        /*0a66*/ 	.byte	0x3f
	.zero		1


	//   ....[57]....
        /*0a68*/ 	.word	0x00012f10
        /*0a6c*/ 	.word	0x00000017
        /*0a70*/ 	.word	0x00028c00
        /*0a74*/ 	.short	0x0101
        /*0a76*/ 	.byte	0x3f
	.zero		1


	//   ....[58]....
        /*0a78*/ 	.word	0x00012f30
        /*0a7c*/ 	.word	0x00000017
        /*0a80*/ 	.word	0x00028c20
        /*0a84*/ 	.short	0x010a
        /*0a86*/ 	.byte	0x3f
	.zero		1


	//   ....[59]....
        /*0a88*/ 	.word	0x00012fc0
        /*0a8c*/ 	.word	0x0000001b
        /*0a90*/ 	.word	0x00028c60
        /*0a94*/ 	.short	0x010a
        /*0a96*/ 	.byte	0x3f
	.zero		1


	//   ....[60]....
        /*0a98*/ 	.word	0x000138d0
        /*0a9c*/ 	.word	0x0000001b
        /*0aa0*/ 	.word	0x00028c50
        /*0aa4*/ 	.short	0x0107
        /*0aa6*/ 	.byte	0x3f
	.zero		1


	//   ....[61]....
        /*0aa8*/ 	.word	0x000139a0
        /*0aac*/ 	.word	0x0000001b
        /*0ab0*/ 	.word	0x00028c50
        /*0ab4*/ 	.short	0x0101
        /*0ab6*/ 	.byte	0x3f
	.zero		1


	//   ....[62]....
        /*0ab8*/ 	.word	0x00013d40
        /*0abc*/ 	.word	0x00000006
        /*0ac0*/ 	.word	0x00028c40
        /*0ac4*/ 	.short	0x010a
        /*0ac6*/ 	.byte	0x3f
	.zero		1


	//   ....[63]....
        /*0ac8*/ 	.word	0x00014080
        /*0acc*/ 	.word	0x00000006
        /*0ad0*/ 	.word	0x00028c30
        /*0ad4*/ 	.short	0x0107
        /*0ad6*/ 	.byte	0x3f
	.zero		1


	//   ....[64]....
        /*0ad8*/ 	.word	0x00014140
        /*0adc*/ 	.word	0x00000006
        /*0ae0*/ 	.word	0x00028c30
        /*0ae4*/ 	.short	0x0101
        /*0ae6*/ 	.byte	0x3f
	.zero		1


	//   ....[65]....
        /*0ae8*/ 	.word	0x00014170
        /*0aec*/ 	.word	0x00000006
        /*0af0*/ 	.word	0x00028c60
        /*0af4*/ 	.short	0x010a
        /*0af6*/ 	.byte	0x3f
	.zero		1


	//   ....[66]....
        /*0af8*/ 	.word	0x00014840
        /*0afc*/ 	.word	0x00000006
        /*0b00*/ 	.word	0x00028c50
        /*0b04*/ 	.short	0x0107
        /*0b06*/ 	.byte	0x3f
	.zero		1


	//   ....[67]....
        /*0b08*/ 	.word	0x00014900
        /*0b0c*/ 	.word	0x00000006
        /*0b10*/ 	.word	0x00028c50
        /*0b14*/ 	.short	0x0101
        /*0b16*/ 	.byte	0x3f
	.zero		1


	//   ....[68]....
        /*0b18*/ 	.word	0x00015770
        /*0b1c*/ 	.word	0x00000005
        /*0b20*/ 	.word	0x00028c20
        /*0b24*/ 	.short	0x010a
        /*0b26*/ 	.byte	0x3f
	.zero		1


	//   ....[69]....
        /*0b28*/ 	.word	0x000158f0
        /*0b2c*/ 	.word	0x00000003
        /*0b30*/ 	.word	0x00028c40
        /*0b34*/ 	.short	0x010a
        /*0b36*/ 	.byte	0x3f
	.zero		1


	//   ....[70]....
        /*0b38*/ 	.word	0x00015990
        /*0b3c*/ 	.word	0x00000005
        /*0b40*/ 	.word	0x00028c40
        /*0b44*/ 	.short	0x010a
        /*0b46*/ 	.byte	0x3f
	.zero		1


	//   ....[71]....
        /*0b48*/ 	.word	0x000159d0
        /*0b4c*/ 	.word	0x00000003
        /*0b50*/ 	.word	0x00028c60
        /*0b54*/ 	.short	0x010a
        /*0b56*/ 	.byte	0x3f
	.zero		1


	//   ....[72]....
        /*0b58*/ 	.word	0x00015a10
        /*0b5c*/ 	.word	0x00000005
        /*0b60*/ 	.word	0x00028c60
        /*0b64*/ 	.short	0x010a
        /*0b66*/ 	.byte	0x3f
	.zero		1


	//   ....[73]....
        /*0b68*/ 	.word	0x00015a80
        /*0b6c*/ 	.word	0x00000006
        /*0b70*/ 	.word	0x00028c50
        /*0b74*/ 	.short	0x010a
        /*0b76*/ 	.byte	0x3f
	.zero		1


	//   ....[74]....
        /*0b78*/ 	.word	0x00015ae0
        /*0b7c*/ 	.word	0x00000005
        /*0b80*/ 	.word	0x00028c50
        /*0b84*/ 	.short	0x010a
        /*0b86*/ 	.byte	0x3f
	.zero		1


	//   ....[75]....
        /*0b88*/ 	.word	0x00015b40
        /*0b8c*/ 	.word	0x00000003
        /*0b90*/ 	.word	0x00028c00
        /*0b94*/ 	.short	0x010a
        /*0b96*/ 	.byte	0x3f
	.zero		1


	//   ....[76]....
        /*0b98*/ 	.word	0x00015b90
        /*0b9c*/ 	.word	0x00000007
        /*0ba0*/ 	.word	0x00028c30
        /*0ba4*/ 	.short	0x010a
        /*0ba6*/ 	.byte	0x3f
	.zero		1


	//   ....[77]....
        /*0ba8*/ 	.word	0x00015be0
        /*0bac*/ 	.word	0x00000007
        /*0bb0*/ 	.word	0x00028c50
        /*0bb4*/ 	.short	0x010a
        /*0bb6*/ 	.byte	0x3f
	.zero		1


	//   ....[78]....
        /*0bb8*/ 	.word	0x00015c40
        /*0bbc*/ 	.word	0x00000005
        /*0bc0*/ 	.word	0x00028c30
        /*0bc4*/ 	.short	0x010a
        /*0bc6*/ 	.byte	0x3f
	.zero		1


	//   ....[79]....
        /*0bc8*/ 	.word	0x00015ca0
        /*0bcc*/ 	.word	0x00000007
        /*0bd0*/ 	.word	0x00028c50
        /*0bd4*/ 	.short	0x010a
        /*0bd6*/ 	.byte	0x3f
	.zero		1


	//   ....[80]....
        /*0bd8*/ 	.word	0x00015d00
        /*0bdc*/ 	.word	0x00000006
        /*0be0*/ 	.word	0x00028c30
        /*0be4*/ 	.short	0x010a
        /*0be6*/ 	.byte	0x3f
	.zero		1


	//   ....[81]....
        /*0be8*/ 	.word	0x00015d60
        /*0bec*/ 	.word	0x00000008
        /*0bf0*/ 	.word	0x00028c50
        /*0bf4*/ 	.short	0x010a
        /*0bf6*/ 	.byte	0x3f
	.zero		1


	//   ....[82]....
        /*0bf8*/ 	.word	0x00015dc0
        /*0bfc*/ 	.word	0x00000005
        /*0c00*/ 	.word	0x00028c30
        /*0c04*/ 	.short	0x010a
        /*0c06*/ 	.byte	0x3f
	.zero		1


	//   ....[83]....
        /*0c08*/ 	.word	0x00015e20
        /*0c0c*/ 	.word	0x00000007
        /*0c10*/ 	.word	0x00028c50
        /*0c14*/ 	.short	0x010a
        /*0c16*/ 	.byte	0x3f
	.zero		1


	//   ....[84]....
        /*0c18*/ 	.word	0x00015f40
        /*0c1c*/ 	.word	0x0000001b
        /*0c20*/ 	.word	0x00028c40
        /*0c24*/ 	.short	0x010a
        /*0c26*/ 	.byte	0x3f
	.zero		1


	//   ....[85]....
        /*0c28*/ 	.word	0x000169e0
        /*0c2c*/ 	.word	0x00000017
        /*0c30*/ 	.word	0x00028c20
        /*0c34*/ 	.short	0x010a
        /*0c36*/ 	.byte	0x3f
	.zero		1


	//   ....[86]....
        /*0c38*/ 	.word	0x00016a30
        /*0c3c*/ 	.word	0x0000001b
        /*0c40*/ 	.word	0x00028c60
        /*0c44*/ 	.short	0x010a
        /*0c46*/ 	.byte	0x3f
	.zero		1


	//   ....[87]....
        /*0c48*/ 	.word	0x00017320
        /*0c4c*/ 	.word	0x00000006
        /*0c50*/ 	.word	0x00028c40
        /*0c54*/ 	.short	0x010a
        /*0c56*/ 	.byte	0x3f
	.zero		1


	//   ....[88]....
        /*0c58*/ 	.word	0x000177e0
        /*0c5c*/ 	.word	0x00000006
        /*0c60*/ 	.word	0x00028c60
        /*0c64*/ 	.short	0x010a
        /*0c66*/ 	.byte	0x3f
	.zero		1


	//   ....[89]....
        /*0c68*/ 	.word	0x000188d0
        /*0c6c*/ 	.word	0x00000005
        /*0c70*/ 	.word	0x00028c20
        /*0c74*/ 	.short	0x010a
        /*0c76*/ 	.byte	0x3f
	.zero		1


	//   ....[90]....
        /*0c78*/ 	.word	0x00018a70
        /*0c7c*/ 	.word	0x00000003
        /*0c80*/ 	.word	0x00028c40
        /*0c84*/ 	.short	0x010a
        /*0c86*/ 	.byte	0x3f
	.zero		1


	//   ....[91]....
        /*0c88*/ 	.word	0x00018ac0
        /*0c8c*/ 	.word	0x00000005
        /*0c90*/ 	.word	0x00028c40
        /*0c94*/ 	.short	0x010a
        /*0c96*/ 	.byte	0x3f
	.zero		1


	//   ....[92]....
        /*0c98*/ 	.word	0x00018b10
        /*0c9c*/ 	.word	0x00000003
        /*0ca0*/ 	.word	0x00028c60
        /*0ca4*/ 	.short	0x010a
        /*0ca6*/ 	.byte	0x3f
	.zero		1


	//----- nvinfo : EIATTR_NUM_MBARRIERS
	.align		4
.L_830:
        /*0ca8*/ 	.byte	0x03, 0x38
        /*0caa*/ 	.short	0x0016


	//----- nvinfo : EIATTR_EXIT_INSTR_OFFSETS
	.align		4
        /*0cac*/ 	.byte	0x04, 0x1c
        /*0cae*/ 	.short	(.L_832 - .L_831)


	//   ....[0]....
.L_831:
        /*0cb0*/ 	.word	0x00000970


	//   ....[1]....
        /*0cb4*/ 	.word	0x0000fe80


	//   ....[2]....
        /*0cb8*/ 	.word	0x00015a60


	//----- nvinfo : EIATTR_MAX_THREADS
	.align		4
.L_832:
        /*0cbc*/ 	.byte	0x04, 0x05
        /*0cbe*/ 	.short	(.L_834 - .L_833)
.L_833:
        /*0cc0*/ 	.word	0x00000180
        /*0cc4*/ 	.word	0x00000001
        /*0cc8*/ 	.word	0x00000001


	//----- nvinfo : EIATTR_CRS_STACK_SIZE
	.align		4
.L_834:
        /*0ccc*/ 	.byte	0x04, 0x1e
        /*0cce*/ 	.short	(.L_836 - .L_835)
.L_835:
        /*0cd0*/ 	.word	0x00000000


	//----- nvinfo : EIATTR_CBANK_PARAM_SIZE
	.align		4
.L_836:
        /*0cd4*/ 	.byte	0x03, 0x19
        /*0cd6*/ 	.short	0x0af0


	//----- nvinfo : EIATTR_PARAM_CBANK
	.align		4
        /*0cd8*/ 	.byte	0x04, 0x0a
        /*0cda*/ 	.short	(.L_838 - .L_837)
	.align		4
.L_837:
        /*0cdc*/ 	.word	index@(.nv.constant0._ZN7cutlass13device_kernelIN5flash11enable_sm90INS1_16FlashAttnFwdSm90INS1_25CollectiveMainloopFwdSm90ILi2EN4cute5tupleIJNS5_1CILi1EEES8_S8_EEENS6_IJNS7_ILi64EEESA_SA_EEELi512ENS_10bfloat16_tEfNS_4arch4Sm90ELb0ELb1ELb0ELb1ELb1ELb0ELb0ELb0ELb0ELb1ELb0ELb0EEENS1_21CollectiveEpilogueFwdINS6_IJSA_NS7_ILi512EEESA_EEES9_SC_SE_Li256ELb1ELb1ELb0ELb0EEENS1_36VarlenDynamicPersistentTileSchedulerILi64ELi64ELi256ELi128ELb0ELb1ELb1ELb1ELb0ELb1EEEEEEEEEvNT_6ParamsE)
        /*0ce0*/ 	.short	0x0210
        /*0ce2*/ 	.short	0x0af0


	//----- nvinfo : EIATTR_SW_WAR
	.align		4
.L_838:
        /*0ce4*/ 	.byte	0x04, 0x36
        /*0ce6*/ 	.short	(.L_840 - .L_839)
.L_839:
        /*0ce8*/ 	.word	0x00000008
.L_840:


//--------------------- .nv.info._ZN7cutlass13device_kernelIN5flash11enable_sm90INS1_16FlashAttnFwdSm90INS1_25CollectiveMainloopFwdSm90ILi2EN4cute5tupleIJNS5_1CILi1EEES8_S8_EEENS6_IJNS7_ILi64EEESA_SA_EEELi512ENS_10bfloat16_tEfNS_4arch4Sm90ELb0ELb1ELb0ELb1ELb1ELb1ELb0ELb0ELb0ELb1ELb0ELb0EEENS1_21CollectiveEpilogueFwdINS6_IJSA_NS7_ILi512EEESA_EEES9_SC_SE_Li256ELb1ELb1ELb0ELb0EEENS1_36VarlenDynamicPersistentTileSchedulerILi64ELi64ELi256ELi128ELb0ELb1ELb1ELb1ELb0ELb1EEEEEEEEEvNT_6ParamsE --------------------------
	.section	.nv.info._ZN7cutlass13device_kernelIN5flash11enable_sm90INS1_16FlashAttnFwdSm90INS1_25CollectiveMainloopFwdSm90ILi2EN4cute5tupleIJNS5_1CILi1EEES8_S8_EEENS6_IJNS7_ILi64EEESA_SA_EEELi512ENS_10bfloat16_tEfNS_4arch4Sm90ELb0ELb1ELb0ELb1ELb1ELb1ELb0ELb0ELb0ELb1ELb0ELb0EEENS1_21CollectiveEpilogueFwdINS6_IJSA_NS7_ILi512EEESA_EEES9_SC_SE_Li256ELb1ELb1ELb0ELb0EEENS1_36VarlenDynamicPersistentTileSchedulerILi64ELi64ELi256ELi128ELb0ELb1ELb1ELb1ELb0ELb1EEEEEEEEEvNT_6ParamsE,"",@"SHT_CUDA_INFO"
	.sectionflags	@""
	.align	4


	//----- nvinfo : EIATTR_CUDA_API_VERSION
	.align		4
        /*0000*/ 	.byte	0x04, 0x37
        /*0002*/ 	.short	(.L_842 - .L_841)
.L_841:
        /*0004*/ 	.word	0x00000082


	//----- nvinfo : EIATTR_KPARAM_INFO
	.align		4
.L_842:
        /*0008*/ 	.byte	0x04, 0x17
        /*000a*/ 	.short	(.L_844 - .L_843)
.L_843:
        /*000c*/ 	.word	0x00000000
        /*0010*/ 	.short	0x0000
        /*0012*/ 	.short	0x0070
        /*0014*/ 	.byte	0x00, 0xf0, 0x01, 0x2a


	//----- nvinfo : EIATTR_SPARSE_MMA_MASK
	.align		4
.L_844:
        /*0018*/ 	.byte	0x03, 0x50
        /*001a*/ 	.short	0x0000


	//----- nvinfo : EIATTR_MAXREG_COUNT
	.align		4
        /*001c*/ 	.byte	0x03, 0x1b
        /*001e*/ 	.short	0x00a8


	//----- nvinfo : EIATTR_NUM_BARRIERS
	.align		4
        /*0020*/ 	.byte	0x02, 0x4c
        /*0022*/ 	.byte	0x10
	.zero		1


	//----- nvinfo : EIATTR_EXTERNS
	.align		4
        /*0024*/ 	.byte	0x04, 0x0f
        /*0026*/ 	.short	(.L_846 - .L_845)


	//   ....[0]....
	.align		4
.L_845:
        /*0028*/ 	.word	index@(__assertfail)


	//----- nvinfo : EIATTR_ANNOTATIONS
	.align		4
.L_846:
        /*002c*/ 	.byte	0x04, 0x55
        /*002e*/ 	.short	(.L_848 - .L_847)


	//   ....[0]....
.L_847:
        /* <DEDUP_REMOVED lines=50> */


	//----- nvinfo : EIATTR_MERCURY_ISA_VERSION
	.align		4
.L_848:
        /*0340*/ 	.byte	0x03, 0x5f
        /*0342*/ 	.short	0x0101


	//----- nvinfo : EIATTR_UNUSED_LOAD_BYTE_OFFSET
	.align		4
        /*0344*/ 	.byte	0x04, 0x44
        /*0346*/ 	.short	(.L_850 - .L_849)


	//   ....[0]....
.L_849:
        /*0348*/ 	.word	0x00000a20
        /*034c*/ 	.word	0x0000fff0


	//   ....[1]....
        /*0350*/ 	.word	0x00014700
        /*0354*/ 	.word	0x0000fff0


	//----- nvinfo : EIATTR_INT_WARP_WIDE_INSTR_OFFSETS
	.align		4
.L_850:
        /*0358*/ 	.byte	0x04, 0x31
        /*035a*/ 	.short	(.L_852 - .L_851)


	//   ....[0]....
.L_851:
        /*035c*/ 	.word	0x00000130


	//   ....[1]....
        /*0360*/ 	.word	0x00000170


	//   ....[2]....
        /*0364*/ 	.word	0x000001e0


	//   ....[3]....
        /*0368*/ 	.word	0x0001ae90


	//   ....[4]....
        /*036c*/ 	.word	0x0001af20


	//   ....[5]....
        /*0370*/ 	.word	0x0001e4d0


	//   ....[6]....
        /*0374*/ 	.word	0x0001e560


	//----- nvinfo : EIATTR_COOP_GROUP_MASK_REGIDS
	.align		4
.L_852:
        /*0378*/ 	.byte	0x04, 0x29
        /*037a*/ 	.short	(.L_854 - .L_853)


	//   ....[0]....
.L_853:
        /*037c*/ 	.word	0xffffffff


	//   ....[1]....
        /*0380*/ 	.word	0xffffffff


	//   ....[2]....
        /*0384*/ 	.word	0xffffffff


	//   ....[3]....
        /*0388*/ 	.word	0xffffffff


	//   ....[4]....
        /*038c*/ 	.word	0xffffffff


	//   ....[5]....
        /*0390*/ 	.word	0xffffffff


	//   ....[6]....
        /*0394*/ 	.word	0xffffffff


	//   ....[7]....
        /*0398*/ 	.word	0xffffffff


	//   ....[8]....
        /*039c*/ 	.word	0xffffffff


	//   ....[9]....
        /*03a0*/ 	.word	0xffffffff


	//   ....[10]....
        /*03a4*/ 	.word	0xffffffff


	//   ....[11]....
        /*03a8*/ 	.word	0xffffffff


	//   ....[12]....
        /*03ac*/ 	.word	0xffffffff


	//   ....[13]....
        /*03b0*/ 	.word	0xffffffff


	//   ....[14]....
        /*03b4*/ 	.word	0xffffffff


	//   ....[15]....
        /*03b8*/ 	.word	0xffffffff


	//   ....[16]....
        /*03bc*/ 	.word	0xffffffff


	//   ....[17]....
        /*03c0*/ 	.word	0xffffffff


	//   ....[18]....
        /*03c4*/ 	.word	0xffffffff


	//   ....[19]....
        /*03c8*/ 	.word	0xffffffff


	//   ....[20]....
        /*03cc*/ 	.word	0xffffffff


	//   ....[21]....
        /*03d0*/ 	.word	0xffffffff


	//   ....[22]....
        /*03d4*/ 	.word	0xffffffff


	//   ....[23]....
        /*03d8*/ 	.word	0xffffffff


	//   ....[24]....
        /*03dc*/ 	.word	0xffffffff


	//   ....[25]....
        /*03e0*/ 	.word	0xffffffff


	//   ....[26]....
        /*03e4*/ 	.word	0xffffffff


	//   ....[27]....
        /*03e8*/ 	.word	0xffffffff


	//   ....[28]....
        /*03ec*/ 	.word	0xffffffff


	//   ....[29]....
        /*03f0*/ 	.word	0xffffffff


	//   ....[30]....
        /*03f4*/ 	.word	0xffffffff


	//   ....[31]....
        /*03f8*/ 	.word	0xffffffff


	//   ....[32]....
        /*03fc*/ 	.word	0xffffffff


	//   ....[33]....
        /*0400*/ 	.word	0xffffffff


	//   ....[34]....
        /*0404*/ 	.word	0xffffffff


	//   ....[35]....
        /*0408*/ 	.word	0xffffffff


	//   ....[36]....
        /*040c*/ 	.word	0xffffffff


	//   ....[37]....
        /*0410*/ 	.word	0xffffffff


	//   ....[38]....
        /*0414*/ 	.word	0xffffffff


	//   ....[39]....
        /*0418*/ 	.word	0xffffffff


	//   ....[40]....
        /*041c*/ 	.word	0xffffffff


	//   ....[41]....
        /*0420*/ 	.word	0xffffffff


	//   ....[42]....
        /*0424*/ 	.word	0xffffffff


	//   ....[43]....
        /*0428*/ 	.word	0xffffffff


	//   ....[44]....
        /*042c*/ 	.word	0xffffffff


	//   ....[45]....
        /*0430*/ 	.word	0xffffffff


	//   ....[46]....
        /*0434*/ 	.word	0xffffffff


	//   ....[47]....
        /*0438*/ 	.word	0xffffffff


	//   ....[48]....
        /*043c*/ 	.word	0xffffffff


	//   ....[49]....
        /*0440*/ 	.word	0xffffffff


	//   ....[50]....
        /*0444*/ 	.word	0xffffffff


	//   ....[51]....
        /*0448*/ 	.word	0xffffffff


	//   ....[52]....
        /*044c*/ 	.word	0xffffffff


	//   ....[53]....
        /*0450*/ 	.word	0xffffffff


	//   ....[54]....
        /*0454*/ 	.word	0xffffffff


	//   ....[55]....
        /*0458*/ 	.word	0xffffffff


	//   ....[56]....
        /*045c*/ 	.word	0xffffffff


	//   ....[57]....
        /*0460*/ 	.word	0xffffffff


	//   ....[58]....
        /*0464*/ 	.word	0xffffffff


	//   ....[59]....
        /*0468*/ 	.word	0xffffffff


	//   ....[60]....
        /*046c*/ 	.word	0xffffffff


	//   ....[61]....
        /*0470*/ 	.word	0xffffffff


	//   ....[62]....
        /*0474*/ 	.word	0xffffffff


	//   ....[63]....
        /*0478*/ 	.word	0xffffffff


	//   ....[64]....
        /*047c*/ 	.word	0xffffffff


	//   ....[65]....
        /*0480*/ 	.word	0xffffffff


	//   ....[66]....
        /*0484*/ 	.word	0xffffffff


	//   ....[67]....
        /*0488*/ 	.word	0xffffffff


	//   ....[68]....
        /*048c*/ 	.word	0xffffffff


	//   ....[69]....
        /*0490*/ 	.word	0xffffffff


	//   ....[70]....
        /*0494*/ 	.word	0xffffffff


	//   ....[71]....
        /*0498*/ 	.word	0xffffffff


	//   ....[72]....
        /*049c*/ 	.word	0xffffffff


	//   ....[73]....
        /*04a0*/ 	.word	0xffffffff


	//   ....[74]....
        /*04a4*/ 	.word	0xffffffff


	//   ....[75]....
        /*04a8*/ 	.word	0xffffffff


	//   ....[76]....
        /*04ac*/ 	.word	0xffffffff


	//   ....[77]....
        /*04b0*/ 	.word	0xffffffff


	//   ....[78]....
        /*04b4*/ 	.word	0xffffffff


	//   ....[79]....
        /*04b8*/ 	.word	0xffffffff


	//   ....[80]....
        /*04bc*/ 	.word	0xffffffff


	//   ....[81]....
        /*04c0*/ 	.word	0xffffffff


	//   ....[82]....
        /*04c4*/ 	.word	0xffffffff


	//   ....[83]....
        /*04c8*/ 	.word	0xffffffff


	//   ....[84]....
        /*04cc*/ 	.word	0xffffffff


	//   ....[85]....
        /*04d0*/ 	.word	0xffffffff


	//   ....[86]....
        /*04d4*/ 	.word	0xffffffff


	//   ....[87]....
        /*04d8*/ 	.word	0xffffffff


	//   ....[88]....
        /*04dc*/ 	.word	0xffffffff


	//   ....[89]....
        /*04e0*/ 	.word	0xffffffff


	//   ....[90]....
        /*04e4*/ 	.word	0xffffffff


	//   ....[91]....
        /*04e8*/ 	.word	0xffffffff


	//   ....[92]....
        /*04ec*/ 	.word	0xffffffff


	//   ....[93]....
        /*04f0*/ 	.word	0xffffffff


	//   ....[94]....
        /*04f4*/ 	.word	0xffffffff


	//   ....[95]....
        /*04f8*/ 	.word	0xffffffff


	//   ....[96]....
        /*04fc*/ 	.word	0xffffffff


	//   ....[97]....
        /*0500*/ 	.word	0xffffffff


	//   ....[98]....
        /*0504*/ 	.word	0xffffffff


	//   ....[99]....
        /*0508*/ 	.word	0xffffffff


	//   ....[100]....
        /*050c*/ 	.word	0xffffffff


	//   ....[101]....
        /*0510*/ 	.word	0xffffffff


	//   ....[102]....
        /*0514*/ 	.word	0xffffffff


	//   ....[103]....
        /*0518*/ 	.word	0xffffffff


	//   ....[104]....
        /*051c*/ 	.word	0xffffffff


	//   ....[105]....
        /*0520*/ 	.word	0xffffffff


	//   ....[106]....
        /*0524*/ 	.word	0xffffffff


	//   ....[107]....
        /*0528*/ 	.word	0xffffffff


	//   ....[108]....
        /*052c*/ 	.word	0xffffffff


	//   ....[109]....
        /*0530*/ 	.word	0xffffffff


	//   ....[110]....
        /*0534*/ 	.word	0xffffffff


	//   ....[111]....
        /*0538*/ 	.word	0xffffffff


	//   ....[112]....
        /*053c*/ 	.word	0xffffffff


	//   ....[113]....
        /*0540*/ 	.word	0xffffffff


	//   ....[114]....
        /*0544*/ 	.word	0xffffffff


	//   ....[115]....
        /*0548*/ 	.word	0xffffffff


	//   ....[116]....
        /*054c*/ 	.word	0xffffffff


	//   ....[117]....
        /*0550*/ 	.word	0xffffffff


	//   ....[118]....
        /*0554*/ 	.word	0xffffffff


	//   ....[119]....
        /*0558*/ 	.word	0xffffffff


	//   ....[120]....
        /*055c*/ 	.word	0xffffffff


	//   ....[121]....
        /*0560*/ 	.word	0xffffffff


	//   ....[122]....
        /*0564*/ 	.word	0xffffffff


	//   ....[123]....
        /*0568*/ 	.word	0xffffffff


	//   ....[124]....
        /*056c*/ 	.word	0xffffffff


	//   ....[125]....
        /*0570*/ 	.word	0xffffffff


	//   ....[126]....
        /*0574*/ 	.word	0xffffffff


	//   ....[127]....
        /*0578*/ 	.word	0xffffffff


	//   ....[128]....
        /*057c*/ 	.word	0xffffffff


	//   ....[129]....
        /*0580*/ 	.word	0xffffffff


	//   ....[130]....
        /*0584*/ 	.word	0xffffffff


	//   ....[131]....
        /*0588*/ 	.word	0xffffffff


	//   ....[132]....
        /*058c*/ 	.word	0xffffffff


	//   ....[133]....
        /*0590*/ 	.word	0xffffffff


	//   ....[134]....
        /*0594*/ 	.word	0xffffffff


	//   ....[135]....
        /*0598*/ 	.word	0xffffffff


	//   ....[136]....
        /*059c*/ 	.word	0xffffffff


	//   ....[137]....
        /*05a0*/ 	.word	0xffffffff


	//   ....[138]....
        /*05a4*/ 	.word	0xffffffff


	//   ....[139]....
        /*05a8*/ 	.word	0xffffffff


	//   ....[140]....
        /*05ac*/ 	.word	0xffffffff


	//   ....[141]....
        /*05b0*/ 	.word	0xffffffff


	//   ....[142]....
        /*05b4*/ 	.word	0xffffffff


	//   ....[143]....
        /*05b8*/ 	.word	0xffffffff


	//   ....[144]....
        /*05bc*/ 	.word	0xffffffff


	//   ....[145]....
        /*05c0*/ 	.word	0xffffffff


	//   ....[146]....
        /*05c4*/ 	.word	0xffffffff


	//   ....[147]....
        /*05c8*/ 	.word	0xffffffff


	//   ....[148]....
        /*05cc*/ 	.word	0xffffffff


	//   ....[149]....
        /*05d0*/ 	.word	0xffffffff


	//   ....[150]....
        /*05d4*/ 	.word	0xffffffff


	//   ....[151]....
        /*05d8*/ 	.word	0x0500000f


	//   ....[152]....
        /*05dc*/ 	.word	0x0500000f


	//   ....[153]....
        /*05e0*/ 	.word	0x0500000f


	//   ....[154]....
        /*05e4*/ 	.word	0x0500000f


	//   ....[155]....
        /*05e8*/ 	.word	0x0500000f


	//   ....[156]....
        /*05ec*/ 	.word	0x0500000f


	//   ....[157]....
        /*05f0*/ 	.word	0x0500000f


	//   ....[158]....
        /*05f4*/ 	.word	0x0500000f


	//   ....[159]....
        /*05f8*/ 	.word	0x0500000f


	//   ....[160]....
        /*05fc*/ 	.word	0x0500000f


	//   ....[161]....
        /*0600*/ 	.word	0x0500000f


	//   ....[162]....
        /*0604*/ 	.word	0x0500000f


	//   ....[163]....
        /*0608*/ 	.word	0x0500000f


	//   ....[164]....
        /*060c*/ 	.word	0x0500000f


	//   ....[165]....
        /*0610*/ 	.word	0x0500000f


	//   ....[166]....
        /*0614*/ 	.word	0x0500000f


	//   ....[167]....
        /*0618*/ 	.word	0x0500000f


	//   ....[168]....
        /*061c*/ 	.word	0x0500000f


	//   ....[169]....
        /*0620*/ 	.word	0x0500000f


	//   ....[170]....
        /*0624*/ 	.word	0x0500000f


	//   ....[171]....
        /*0628*/ 	.word	0x0500000f


	//   ....[172]....
        /*062c*/ 	.word	0x0500000f


	//   ....[173]....
        /*0630*/ 	.word	0x0500000f


	//   ....[174]....
        /*0634*/ 	.word	0x0500000f


	//   ....[175]....
        /*0638*/ 	.word	0x0500000f


	//   ....[176]....
        /*063c*/ 	.word	0x0500000f


	//   ....[177]....
        /*0640*/ 	.word	0x0500000f


	//   ....[178]....
        /*0644*/ 	.word	0x0500000f


	//   ....[179]....
        /*0648*/ 	.word	0x0500000f


	//   ....[180]....
        /*064c*/ 	.word	0x0500000f


	//   ....[181]....
        /*0650*/ 	.word	0x0500000f


	//   ....[182]....
        /*0654*/ 	.word	0x0500000f


	//   ....[183]....
        /*0658*/ 	.word	0x0500000f


	//   ....[184]....
        /*065c*/ 	.word	0x0500000f


	//   ....[185]....
        /*0660*/ 	.word	0x0500000f


	//   ....[186]....
        /*0664*/ 	.word	0x0500000f


	//   ....[187]....
        /*0668*/ 	.word	0x0500000f


	//   ....[188]....
        /*066c*/ 	.word	0x0500000f


	//   ....[189]....
        /*0670*/ 	.word	0x0500000f


	//   ....[190]....
        /*0674*/ 	.word	0x0500000f


	//   ....[191]....
        /*0678*/ 	.word	0x0500000f


	//   ....[192]....
        /*067c*/ 	.word	0x0500000f


	//   ....[193]....
        /*0680*/ 	.word	0x0500000f


	//   ....[194]....
        /*0684*/ 	.word	0x0500000f


	//   ....[195]....
        /*0688*/ 	.word	0x0500000f


	//   ....[196]....
        /*068c*/ 	.word	0x0500000f


	//   ....[197]....
        /*0690*/ 	.word	0x0500000f


	//   ....[198]....
        /*0694*/ 	.word	0x0500000f


	//   ....[199]....
        /*0698*/ 	.word	0x0500000f


	//   ....[200]....
        /*069c*/ 	.word	0x0500000f


	//   ....[201]....
        /*06a0*/ 	.word	0x0500000f


	//   ....[202]....
        /*06a4*/ 	.word	0x0500000f


	//   ....[203]....
        /*06a8*/ 	.word	0x0500000f


	//   ....[204]....
        /*06ac*/ 	.word	0x0500000f


	//   ....[205]....
        /*06b0*/ 	.word	0x0500000f


	//   ....[206]....
        /*06b4*/ 	.word	0x0500000f


	//   ....[207]....
        /*06b8*/ 	.word	0x0500000f


	//   ....[208]....
        /*06bc*/ 	.word	0x0500000f


	//   ....[209]....
        /*06c0*/ 	.word	0x0500000f


	//   ....[210]....
        /*06c4*/ 	.word	0x0500000f


	//   ....[211]....
        /*06c8*/ 	.word	0x0500000f


	//   ....[212]....
        /*06cc*/ 	.word	0x0500000f


	//   ....[213]....
        /*06d0*/ 	.word	0x0500000f


	//   ....[214]....
        /*06d4*/ 	.word	0x0500000f


	//   ....[215]....
        /*06d8*/ 	.word	0x0500000f


	//   ....[216]....
        /*06dc*/ 	.word	0x0500000f


	//   ....[217]....
        /*06e0*/ 	.word	0x0500000f


	//   ....[218]....
        /*06e4*/ 	.word	0x0500000f


	//   ....[219]....
        /*06e8*/ 	.word	0x0500000f


	//   ....[220]....
        /*06ec*/ 	.word	0x0500000f


	//   ....[221]....
        /*06f0*/ 	.word	0x0500000f


	//   ....[222]....
        /*06f4*/ 	.word	0x0500000f


	//   ....[223]....
        /*06f8*/ 	.word	0x0500000f


	//   ....[224]....
        /*06fc*/ 	.word	0x0500000f


	//   ....[225]....
        /*0700*/ 	.word	0x0500000f


	//   ....[226]....
        /*0704*/ 	.word	0x0500000f


	//   ....[227]....
        /*0708*/ 	.word	0x0500000f


	//   ....[228]....
        /*070c*/ 	.word	0x0500000f


	//   ....[229]....
        /*0710*/ 	.word	0x0500000f


	//   ....[230]....
        /*0714*/ 	.word	0x0500000f


	//   ....[231]....
        /*0718*/ 	.word	0x0500000f


	//   ....[232]....
        /*071c*/ 	.word	0x0500000f


	//----- nvinfo : EIATTR_COOP_GROUP_INSTR_OFFSETS
	.align		4
.L_854:
        /*0720*/ 	.byte	0x04, 0x28
        /*0722*/ 	.short	(.L_856 - .L_855)


	//   ....[0]....
.L_855:
        /*0724*/ 	.word	0x00000060


	//   ....[1]....
        /*0728*/ 	.word	0x00000140


	//   ....[2]....
        /*072c*/ 	.word	0x00000190


	//   ....[3]....
        /*0730*/ 	.word	0x00000380


	//   ....[4]....
        /*0734*/ 	.word	0x000004e0


	//   ....[5]....
        /*0738*/ 	.word	0x00000600


	//   ....[6]....
        /*073c*/ 	.word	0x00000760


	//   ....[7]....
        /*0740*/ 	.word	0x00002ea0


	//   ....[8]....
        /*0744*/ 	.word	0x00002eb0


	//   ....[9]....
        /*0748*/ 	.word	0x00003970


	//   ....[10]....
        /*074c*/ 	.word	0x00003980


	//   ....[11]....
        /*0750*/ 	.word	0x000043d0


	//   ....[12]....
        /*0754*/ 	.word	0x000043e0


	//   ....[13]....
        /*0758*/ 	.word	0x000047b0


	//   ....[14]....
        /*075c*/ 	.word	0x000047d0


	//   ....[15]....
        /*0760*/ 	.word	0x00005940


	//   ....[16]....
        /*0764*/ 	.word	0x00007cf0


	//   ....[17]....
        /*0768*/ 	.word	0x00008480


	//   ....[18]....
        /*076c*/ 	.word	0x00008490


	//   ....[19]....
        /*0770*/ 	.word	0x000084a0


	//   ....[20]....
        /*0774*/ 	.word	0x000084b0


	//   ....[21]....
        /*0778*/ 	.word	0x000087b0


	//   ....[22]....
        /*077c*/ 	.word	0x000087c0


	//   ....[23]....
        /*0780*/ 	.word	0x000087d0


	//   ....[24]....
        /*0784*/ 	.word	0x000087e0


	//   ....[25]....
        /*0788*/ 	.word	0x00009b90


	//   ....[26]....
        /*078c*/ 	.word	0x00009bb0


	//   ....[27]....
        /*0790*/ 	.word	0x00009bc0


	//   ....[28]....
        /*0794*/ 	.word	0x00009bd0


	//   ....[29]....
        /*0798*/ 	.word	0x00009cc0


	//   ....[30]....
        /*079c*/ 	.word	0x00009ce0


	//   ....[31]....
        /*07a0*/ 	.word	0x00009d70


	//   ....[32]....
        /*07a4*/ 	.word	0x00009da0


	//   ....[33]....
        /*07a8*/ 	.word	0x0000b540


	//   ....[34]....
        /*07ac*/ 	.word	0x0000bc20


	//   ....[35]....
        /*07b0*/ 	.word	0x0000c120


	//   ....[36]....
        /*07b4*/ 	.word	0x0000c230


	//   ....[37]....
        /*07b8*/ 	.word	0x0000c510


	//   ....[38]....
        /*07bc*/ 	.word	0x0000c5d0


	//   ....[39]....
        /*07c0*/ 	.word	0x0000cef0


	//   ....[40]....
        /*07c4*/ 	.word	0x0000d620


	//   ....[41]....
        /*07c8*/ 	.word	0x0000d870


	//   ....[42]....
        /*07cc*/ 	.word	0x0000dfb0


	//   ....[43]....
        /*07d0*/ 	.word	0x0000e0d0


	//   ....[44]....
        /*07d4*/ 	.word	0x0000e640


	//   ....[45]....
        /*07d8*/ 	.word	0x0000e6a0


	//   ....[46]....
        /*07dc*/ 	.word	0x0000f810


	//   ....[47]....
        /*07e0*/ 	.word	0x000100b0


	//   ....[48]....
        /*07e4*/ 	.word	0x000100d0


	//   ....[49]....
        /*07e8*/ 	.word	0x000106a0


	//   ....[50]....
        /*07ec*/ 	.word	0x00010870


	//   ....[51]....
        /*07f0*/ 	.word	0x00011590


	//   ....[52]....
        /*07f4*/ 	.word	0x00011b20


	//   ....[53]....
        /*07f8*/ 	.word	0x00011d30


	//   ....[54]....
        /*07fc*/ 	.word	0x00012410


	//   ....[55]....
        /*0800*/ 	.word	0x000124c0


	//   ....[56]....
        /*0804*/ 	.word	0x00012ae0


	//   ....[57]....
        /*0808*/ 	.word	0x00012cb0


	//   ....[58]....
        /*080c*/ 	.word	0x00013b00


	//   ....[59]....
        /*0810*/ 	.word	0x00013c00


	//   ....[60]....
        /*0814*/ 	.word	0x00013c10


	//   ....[61]....
        /*0818*/ 	.word	0x00013c50


	//   ....[62]....
        /*081c*/ 	.word	0x00013c60


	//   ....[63]....
        /*0820*/ 	.word	0x00015780


	//   ....[64]....
        /*0824*/ 	.word	0x00015c80


	//   ....[65]....
        /*0828*/ 	.word	0x00015ca0


	//   ....[66]....
        /*082c*/ 	.word	0x00015cd0


	//   ....[67]....
        /*0830*/ 	.word	0x00015ce0


	//   ....[68]....
        /*0834*/ 	.word	0x00016430


	//   ....[69]....
        /*0838*/ 	.word	0x00016470


	//   ....[70]....
        /*083c*/ 	.word	0x00016710


	//   ....[71]....
        /*0840*/ 	.word	0x00016730


	//   ....[72]....
        /*0844*/ 	.word	0x000173a0


	//   ....[73]....
        /*0848*/ 	.word	0x000173e0


	//   ....[74]....
        /*084c*/ 	.word	0x00017680


	//   ....[75]....
        /*0850*/ 	.word	0x000176a0


	//   ....[76]....
        /*0854*/ 	.word	0x00017950


	//   ....[77]....
        /*0858*/ 	.word	0x00017b00


	//   ....[78]....
        /*085c*/ 	.word	0x00017b30


	//   ....[79]....
        /*0860*/ 	.word	0x00017b60


	//   ....[80]....
        /*0864*/ 	.word	0x00017b90


	//   ....[81]....
        /*0868*/ 	.word	0x00017bc0


	//   ....[82]....
        /*086c*/ 	.word	0x00017bf0


	//   ....[83]....
        /*0870*/ 	.word	0x00017d60


	//   ....[84]....
        /*0874*/ 	.word	0x00017d90


	//   ....[85]....
        /*0878*/ 	.word	0x00017dc0


	//   ....[86]....
        /*087c*/ 	.word	0x00017df0


	//   ....[87]....
        /*0880*/ 	.word	0x00017e20


	//   ....[88]....
        /*0884*/ 	.word	0x00017e50


	//   ....[89]....
        /*0888*/ 	.word	0x00017ee0


	//   ....[90]....
        /*088c*/ 	.word	0x00017f40


	//   ....[91]....
        /*0890*/ 	.word	0x00017fd0


	//   ....[92]....
        /*0894*/ 	.word	0x000190a0


	//   ....[93]....
        /*0898*/ 	.word	0x0001bcb0


	//   ....[94]....
        /*089c*/ 	.word	0x0001bcd0


	//   ....[95]....
        /*08a0*/ 	.word	0x0001bd60


	//   ....[96]....
        /*08a4*/ 	.word	0x0001bd80


	//   ....[97]....
        /*08a8*/ 	.word	0x0001be00


	//   ....[98]....
        /*08ac*/ 	.word	0x0001be20


	//   ....[99]....
        /*08b0*/ 	.word	0x0001be30


	//   ....[100]....
        /*08b4*/ 	.word	0x0001be40


	//   ....[101]....
        /*08b8*/ 	.word	0x0001c650


	//   ....[102]....
        /*08bc*/ 	.word	0x0001c680


	//   ....[103]....
        /*08c0*/ 	.word	0x0001c720


	//   ....[104]....
        /*08c4*/ 	.word	0x0001c740


	//   ....[105]....
        /*08c8*/ 	.word	0x0001c7c0


	//   ....[106]....
        /*08cc*/ 	.word	0x0001c7e0


	//   ....[107]....
        /*08d0*/ 	.word	0x0001c7f0


	//   ....[108]....
        /*08d4*/ 	.word	0x0001c860


	//   ....[109]....
        /*08d8*/ 	.word	0x0001ccb0


	//   ....[110]....
        /*08dc*/ 	.word	0x0001cd70


	//   ....[111]....
        /*08e0*/ 	.word	0x0001cec0


	//   ....[112]....
        /*08e4*/ 	.word	0x0001cf00


	//   ....[113]....
        /*08e8*/ 	.word	0x0001cf10


	//   ....[114]....
        /*08ec*/ 	.word	0x0001cf20


	//   ....[115]....
        /*08f0*/ 	.word	0x0001d070


	//   ....[116]....
        /*08f4*/ 	.word	0x0001d1c0


	//   ....[117]....
        /*08f8*/ 	.word	0x0001d9e0


	//   ....[118]....
        /*08fc*/ 	.word	0x0001da00


	//   ....[119]....
        /*0900*/ 	.word	0x0001da50


	//   ....[120]....
        /*0904*/ 	.word	0x0001da60


	//   ....[121]....
        /*0908*/ 	.word	0x0001daa0


	//   ....[122]....
        /*090c*/ 	.word	0x0001dab0


	//   ....[123]....
        /*0910*/ 	.word	0x0001dac0


	//   ....[124]....
        /*0914*/ 	.word	0x0001db00


	//   ....[125]....
        /*0918*/ 	.word	0x0001de20


	//   ....[126]....
        /*091c*/ 	.word	0x0001de60


	//   ....[127]....
        /*0920*/ 	.word	0x0001de80


	//   ....[128]....
        /*0924*/ 	.word	0x0001dea0


	//   ....[129]....
        /*0928*/ 	.word	0x0001ded0


	//   ....[130]....
        /*092c*/ 	.word	0x0001def0


	//   ....[131]....
        /*0930*/ 	.word	0x0001dff0


	//   ....[132]....
        /*0934*/ 	.word	0x0001e140


	//   ....[133]....
        /*0938*/ 	.word	0x0001e740


	//   ....[134]....
        /*093c*/ 	.word	0x0001e790


	//   ....[135]....
        /*0940*/ 	.word	0x0001e7c0


	//   ....[136]....
        /*0944*/ 	.word	0x0001e7f0


	//   ....[137]....
        /*0948*/ 	.word	0x0001e800


	//   ....[138]....
        /*094c*/ 	.word	0x0001e830


	//   ....[139]....
        /*0950*/ 	.word	0x0001e860


	//   ....[140]....
        /*0954*/ 	.word	0x0001e890


	//   ....[141]....
        /*0958*/ 	.word	0x0001ea10


	//   ....[142]....
        /*095c*/ 	.word	0x0001ea40


	//   ....[143]....
        /*0960*/ 	.word	0x0001ea70


	//   ....[144]....
        /*0964*/ 	.word	0x0001eaa0


	//   ....[145]....
        /*0968*/ 	.word	0x0001ead0


	//   ....[146]....
        /*096c*/ 	.word	0x0001eb00


	//   ....[147]....
        /*0970*/ 	.word	0x0001ebc0


	//   ....[148]....
        /*0974*/ 	.word	0x0001ebe0


	//   ....[149]....
        /*0978*/ 	.word	0x0001ec50


	//   ....[150]....
        /*097c*/ 	.word	0x0001f2f0


	//   ....[151]....
        /*0980*/ 	.word	0x0001f610


	//   ....[152]....
        /*0984*/ 	.word	0x0001f6a0


	//   ....[153]....
        /*0988*/ 	.word	0x0001f780


	//   ....[154]....
        /*098c*/ 	.word	0x0001f810


	//   ....[155]....
        /*0990*/ 	.word	0x0001f8f0


	//   ....[156]....
        /*0994*/ 	.word	0x0001f980


	//   ....[157]....
        /*0998*/ 	.word	0x0001fb00


	//   ....[158]....
        /*099c*/ 	.word	0x0001fb90


	//   ....[159]....
        /*09a0*/ 	.word	0x0001fbe0


	//   ....[160]....
        /*09a4*/ 	.word	0x0001fc30


	//   ....[161]....
        /*09a8*/ 	.word	0x0001fcc0


	//   ....[162]....
        /*09ac*/ 	.word	0x0001fd50


	//   ....[163]....
        /*09b0*/ 	.word	0x0001fda0


	//   ....[164]....
        /*09b4*/ 	.word	0x0001fdf0


	//   ....[165]....
        /*09b8*/ 	.word	0x0001fee0


	//   ....[166]....
        /*09bc*/ 	.word	0x0001ff90


	//   ....[167]....
        /*09c0*/ 	.word	0x00020010


	//   ....[168]....
        /*09c4*/ 	.word	0x00020080


	//   ....[169]....
        /*09c8*/ 	.word	0x000201b0


	//   ....[170]....
        /*09cc*/ 	.word	0x000202d0


	//   ....[171]....
        /*09d0*/ 	.word	0x000203a0


	//   ....[172]....
        /*09d4*/ 	.word	0x000203f0


	//   ....[173]....
        /*09d8*/ 	.word	0x00020780


	//   ....[174]....
        /*09dc*/ 	.word	0x00020a60


	//   ....[175]....
        /*09e0*/ 	.word	0x00020b50


	//   ....[176]....
        /*09e4*/ 	.word	0x00020bf0


	//   ....[177]....
        /*09e8*/ 	.word	0x00020c50


	//   ....[178]....
        /*09ec*/ 	.word	0x00020d40


	//   ....[179]....
        /*09f0*/ 	.word	0x00020db0


	//   ....[180]....
        /*09f4*/ 	.word	0x00020ea0


	//   ....[181]....
        /*09f8*/ 	.word	0x00020f10


	//   ....[182]....
        /*09fc*/ 	.word	0x00020fb0


	//   ....[183]....
        /*0a00*/ 	.word	0x000210a0


	//   ....[184]....
        /*0a04*/ 	.word	0x00021110


	//   ....[185]....
        /*0a08*/ 	.word	0x00021170


	//   ....[186]....
        /*0a0c*/ 	.word	0x00021260


	//   ....[187]....
        /*0a10*/ 	.word	0x000212c0


	//   ....[188]....
        /*0a14*/ 	.word	0x000213c0


	//   ....[189]....
        /*0a18*/ 	.word	0x00021420


	//   ....[190]....
        /*0a1c*/ 	.word	0x00021500


	//   ....[191]....
        /*0a20*/ 	.word	0x00021640


	//   ....[192]....
        /*0a24*/ 	.word	0x00021740


	//   ....[193]....
        /*0a28*/ 	.word	0x000219c0


	//   ....[194]....
        /*0a2c*/ 	.word	0x00021a10


	//   ....[195]....
        /*0a30*/ 	.word	0x00021be0


	//   ....[196]....
        /*0a34*/ 	.word	0x00021c30


	//   ....[197]....
        /*0a38*/ 	.word	0x00021e00


	//   ....[198]....
        /*0a3c*/ 	.word	0x00021e50


	//   ....[199]....
        /*0a40*/ 	.word	0x00021f40


	//   ....[200]....
        /*0a44*/ 	.word	0x00021fe0


	//   ....[201]....
        /*0a48*/ 	.word	0x00022040


	//   ....[202]....
        /*0a4c*/ 	.word	0x000220f0


	//   ....[203]....
        /*0a50*/ 	.word	0x00022150


	//   ....[204]....
        /*0a54*/ 	.word	0x00022200


	//   ....[205]....
        /*0a58*/ 	.word	0x00022260


	//   ....[206]....
        /*0a5c*/ 	.word	0x00022310


	//   ....[207]....
        /*0a60*/ 	.word	0x00022400


	//   ....[208]....
        /*0a64*/ 	.word	0x000224e0


	//   ....[209]....
        /*0a68*/ 	.word	0x000225f0


	//   ....[210]....
        /*0a6c*/ 	.word	0x000226f0


	//   ....[211]....
        /*0a70*/ 	.word	0x00022820


	//   ....[212]....
        /*0a74*/ 	.word	0x00022900


	//   ....[213]....
        /*0a78*/ 	.word	0x00022a00


	//   ....[214]....
        /*0a7c*/ 	.word	0x00022ae0


	//   ....[215]....
        /*0a80*/ 	.word	0x00022b70


	//   ....[216]....
        /*0a84*/ 	.word	0x00022c10


	//   ....[217]....
        /*0a88*/ 	.word	0x00022d30


	//   ....[218]....
        /*0a8c*/ 	.word	0x00022da0


	//   ....[219]....
        /*0a90*/ 	.word	0x00022e10


	//   ....[220]....
        /*0a94*/ 	.word	0x00022e80


	//   ....[221]....
        /*0a98*/ 	.word	0x00022ef0


	//   ....[222]....
        /*0a9c*/ 	.word	0x00022f70


	//   ....[223]....
        /*0aa0*/ 	.word	0x00023000


	//   ....[224]....
        /*0aa4*/ 	.word	0x00023090


	//   ....[225]....
        /*0aa8*/ 	.word	0x00023100


	//   ....[226]....
        /*0aac*/ 	.word	0x00023170


	//   ....[227]....
        /*0ab0*/ 	.word	0x000231e0


	//   ....[228]....
        /*0ab4*/ 	.word	0x00023260


	//   ....[229]....
        /*0ab8*/ 	.word	0x000232d0


	//   ....[230]....
        /*0abc*/ 	.word	0x00023370


	//   ....[231]....
        /*0ac0*/ 	.word	0x00023400


	//   ....[232]....
        /*0ac4*/ 	.word	0x00023520


	//----- nvinfo : EIATTR_REG_RECONFIG
	.align		4
.L_856:
        /*0ac8*/ 	.byte	0x01, 0x54
	.zero		2


	//----- nvinfo : EIATTR_SYSCALL_OFFSETS
	.align		4
        /*0acc*/ 	.byte	0x04, 0x46
        /*0ace*/ 	.short	(.L_858 - .L_857)


	//   ....[0]....
.L_857:
        /*0ad0*/ 	.word	0x000020b0


	//   ....[1]....
        /*0ad4*/ 	.word	0x00002200


	//   ....[2]....
        /*0ad8*/ 	.word	0x00007ea0


	//   ....[3]....
        /*0adc*/ 	.word	0x000081d0


	//   ....[4]....
        /*0ae0*/ 	.word	0x0001b080


	//   ....[5]....
        /*0ae4*/ 	.word	0x0001b1d0


	//   ....[6]....
        /*0ae8*/ 	.word	0x0001b2c0


	//   ....[7]....
        /*0aec*/ 	.word	0x0001c290


	//----- nvinfo : EIATTR_MBARRIER_INSTR_OFFSETS
	.align		4
.L_858:
        /*0af0*/ 	.byte	0x04, 0x39
        /*0af2*/ 	.short	(.L_860 - .L_859)


	//   ....[0]....
.L_859:
        /*0af4*/ 	.word	0x00000270
        /*0af8*/ 	.word	0x000000ff
        /*0afc*/ 	.word	0x00028c00
        /*0b00*/ 	.short	0x0100
        /*0b02*/ 	.byte	0x08
	.zero		1


	//   ....[1]....
        /*0b04*/ 	.word	0x00000280
        /*0b08*/ 	.word	0x000000ff
        /*0b0c*/ 	.word	0x00028c20
        /*0b10*/ 	.short	0x0100
        /*0b12*/ 	.byte	0x08
	.zero		1


	//   ....[2]....
        /*0b14*/ 	.word	0x00000330
        /*0b18*/ 	.word	0x000000ff
        /*0b1c*/ 	.word	0x00028c30
        /*0b20*/ 	.short	0x0100
        /*0b22*/ 	.byte	0x06
	.zero		1


	//   ....[3]....
        /*0b24*/ 	.word	0x00000340
        /*0b28*/ 	.word	0x000000ff
        /*0b2c*/ 	.word	0x00028c40
        /*0b30*/ 	.short	0x0100
        /*0b32*/ 	.byte	0x06
	.zero		1


	//   ....[4]....
        /*0b34*/ 	.word	0x00000350
        /*0b38*/ 	.word	0x000000ff
        /*0b3c*/ 	.word	0x00028c38
        /*0b40*/ 	.short	0x0100
        /*0b42*/ 	.byte	0x06
	.zero		1


	//   ....[5]....
        /*0b44*/ 	.word	0x00000360
        /*0b48*/ 	.word	0x000000ff
        /*0b4c*/ 	.word	0x00028c48
        /*0b50*/ 	.short	0x0100
        /*0b52*/ 	.byte	0x06
	.zero		1


	//   ....[6]....
        /*0b54*/ 	.word	0x00000490
        /*0b58*/ 	.word	0x000000ff
        /*0b5c*/ 	.word	0x00028c50
        /*0b60*/ 	.short	0x0100
        /*0b62*/ 	.byte	0x08
	.zero		1


	//   ....[7]....
        /*0b64*/ 	.word	0x000004a0
        /*0b68*/ 	.word	0x000000ff
        /*0b6c*/ 	.word	0x00028c60
        /*0b70*/ 	.short	0x0100
        /*0b72*/ 	.byte	0x08
	.zero		1


	//   ....[8]....
        /*0b74*/ 	.word	0x000004b0
        /*0b78*/ 	.word	0x000000ff
        /*0b7c*/ 	.word	0x00028c58
        /*0b80*/ 	.short	0x0100
        /*0b82*/ 	.byte	0x08
	.zero		1


	//   ....[9]....
        /*0b84*/ 	.word	0x000004c0
        /*0b88*/ 	.word	0x000000ff
        /*0b8c*/ 	.word	0x00028c68
        /*0b90*/ 	.short	0x0100
        /*0b92*/ 	.byte	0x08
	.zero		1


	//   ....[10]....
        /*0b94*/ 	.word	0x000005b0
        /*0b98*/ 	.word	0x000000ff
        /*0b9c*/ 	.word	0x00028c70
        /*0ba0*/ 	.short	0x0100
        /*0ba2*/ 	.byte	0x06
	.zero		1


	//   ....[11]....
        /*0ba4*/ 	.word	0x000005c0
        /*0ba8*/ 	.word	0x000000ff
        /*0bac*/ 	.word	0x00028c80
        /*0bb0*/ 	.short	0x0100
        /*0bb2*/ 	.byte	0x06
	.zero		1


	//   ....[12]....
        /*0bb4*/ 	.word	0x000005d0
        /*0bb8*/ 	.word	0x000000ff
        /*0bbc*/ 	.word	0x00028c78
        /*0bc0*/ 	.short	0x0100
        /*0bc2*/ 	.byte	0x06
	.zero		1


	//   ....[13]....
        /*0bc4*/ 	.word	0x000005e0
        /*0bc8*/ 	.word	0x000000ff
        /*0bcc*/ 	.word	0x00028c88
        /*0bd0*/ 	.short	0x0100
        /*0bd2*/ 	.byte	0x06
	.zero		1


	//   ....[14]....
        /*0bd4*/ 	.word	0x00000710
        /*0bd8*/ 	.word	0x000000ff
        /*0bdc*/ 	.word	0x00028c90
        /*0be0*/ 	.short	0x0100
        /*0be2*/ 	.byte	0x08
	.zero		1


	//   ....[15]....
        /*0be4*/ 	.word	0x00000720
        /*0be8*/ 	.word	0x000000ff
        /*0bec*/ 	.word	0x00028ca0
        /*0bf0*/ 	.short	0x0100
        /*0bf2*/ 	.byte	0x08
	.zero		1


	//   ....[16]....
        /*0bf4*/ 	.word	0x00000730
        /*0bf8*/ 	.word	0x000000ff
        /*0bfc*/ 	.word	0x00028c98
        /*0c00*/ 	.short	0x0100
        /*0c02*/ 	.byte	0x08
	.zero		1


	//   ....[17]....
        /*0c04*/ 	.word	0x00000740
        /*0c08*/ 	.word	0x000000ff
        /*0c0c*/ 	.word	0x00028ca8
        /*0c10*/ 	.short	0x0100
        /*0c12*/ 	.byte	0x08
	.zero		1


	//   ....[18]....
        /*0c14*/ 	.word	0x00000870
        /*0c18*/ 	.word	0x000000ff
        /*0c1c*/ 	.word	0x00028cb0
        /*0c20*/ 	.short	0x0100
        /*0c22*/ 	.byte	0x08
	.zero		1


	//   ....[19]....
        /*0c24*/ 	.word	0x00000880
        /*0c28*/ 	.word	0x000000ff
        /*0c2c*/ 	.word	0x00028cc0
        /*0c30*/ 	.short	0x0100
        /*0c32*/ 	.byte	0x08
	.zero		1


	//   ....[20]....
        /*0c34*/ 	.word	0x00000890
        /*0c38*/ 	.word	0x000000ff
        /*0c3c*/ 	.word	0x00028cb8
        /*0c40*/ 	.short	0x0100
        /*0c42*/ 	.byte	0x08
	.zero		1


	//   ....[21]....
        /*0c44*/ 	.word	0x000008a0
        /*0c48*/ 	.word	0x000000ff
        /*0c4c*/ 	.word	0x00028cc8
        /*0c50*/ 	.short	0x0100
        /*0c52*/ 	.byte	0x08
	.zero		1


	//   ....[22]....
        /*0c54*/ 	.word	0x00002e50
        /*0c58*/ 	.word	0x0000003f
        /*0c5c*/ 	.word	0x00028c90
        /*0c60*/ 	.short	0x010a
        /*0c62*/ 	.byte	0x3f
	.zero		1


	//   ....[23]....
        /*0c64*/ 	.word	0x00003920
        /*0c68*/ 	.word	0x0000003f
        /*0c6c*/ 	.word	0x00028c90
        /*0c70*/ 	.short	0x010a
        /*0c72*/ 	.byte	0x3f
	.zero		1


	//   ....[24]....
        /*0c74*/ 	.word	0x00004220
        /*0c78*/ 	.word	0x0000003f
        /*0c7c*/ 	.word	0x00028c90
        /*0c80*/ 	.short	0x010a
        /*0c82*/ 	.byte	0x3f
	.zero		1


	//   ....[25]....
        /*0c84*/ 	.word	0x00004600
        /*0c88*/ 	.word	0x00000004
        /*0c8c*/ 	.word	0x00000000
        /*0c90*/ 	.short	0x0101
        /*0c92*/ 	.byte	0x3f
	.zero		1


	//   ....[26]....
        /*0c94*/ 	.word	0x00004640
        /*0c98*/ 	.word	0x0000003f
        /*0c9c*/ 	.word	0x00028cb0
        /*0ca0*/ 	.short	0x010a
        /*0ca2*/ 	.byte	0x3f
	.zero		1


	//   ....[27]....
        /*0ca4*/ 	.word	0x00004f20
        /*0ca8*/ 	.word	0x0000003f
        /*0cac*/ 	.word	0x00000000
        /*0cb0*/ 	.short	0x0101
        /*0cb2*/ 	.byte	0x3f
	.zero		1


	//   ....[28]....
        /*0cb4*/ 	.word	0x00005a60
        /*0cb8*/ 	.word	0x00000003
        /*0cbc*/ 	.word	0x00028c50
        /*0cc0*/ 	.short	0x010a
        /*0cc2*/ 	.byte	0x3f
	.zero		1


	//   ....[29]....
        /*0cc4*/ 	.word	0x00005e20
        /*0cc8*/ 	.word	0x0000000e
        /*0ccc*/ 	.word	0x00000000
        /*0cd0*/ 	.short	0x0101
        /*0cd2*/ 	.byte	0x3f
	.zero		1


	//   ....[30]....
        /*0cd4*/ 	.word	0x00006740
        /*0cd8*/ 	.word	0x00000007
        /*0cdc*/ 	.word	0x00028c50
        /*0ce0*/ 	.short	0x010a
        /*0ce2*/ 	.byte	0x3f
	.zero		1


	//   ....[31]....
        /*0ce4*/ 	.word	0x00006790
        /*0ce8*/ 	.word	0x00000007
        /*0cec*/ 	.word	0x00028c50
        /*0cf0*/ 	.short	0x010a
        /*0cf2*/ 	.byte	0x3f
	.zero		1


	//   ....[32]....
        /*0cf4*/ 	.word	0x00006a80
        /*0cf8*/ 	.word	0x0000000e
        /*0cfc*/ 	.word	0x00000000
        /*0d00*/ 	.short	0x0101
        /*0d02*/ 	.byte	0x3f
	.zero		1


	//   ....[33]....
        /*0d04*/ 	.word	0x00007f40
        /*0d08*/ 	.word	0x00000002
        /*0d0c*/ 	.word	0x00028c00
        /*0d10*/ 	.short	0x010a
        /*0d12*/ 	.byte	0x3f
	.zero		1


	//   ....[34]....
        /*0d14*/ 	.word	0x00007f90
        /*0d18*/ 	.word	0x00000002
        /*0d1c*/ 	.word	0x00028c00
        /*0d20*/ 	.short	0x010a
        /*0d22*/ 	.byte	0x3f
	.zero		1


	//   ....[35]....
        /*0d24*/ 	.word	0x00008a50
        /*0d28*/ 	.word	0x00000002
        /*0d2c*/ 	.word	0x00028c00
        /*0d30*/ 	.short	0x010a
        /*0d32*/ 	.byte	0x3f
	.zero		1


	//   ....[36]....
        /*0d34*/ 	.word	0x0000a020
        /*0d38*/ 	.word	0x00000002
        /*0d3c*/ 	.word	0x00028c00
        /*0d40*/ 	.short	0x010a
        /*0d42*/ 	.byte	0x3f
	.zero		1


	//   ....[37]....
        /*0d44*/ 	.word	0x0000b030
        /*0d48*/ 	.word	0x0000000f
        /*0d4c*/ 	.word	0x00028c30
        /*0d50*/ 	.short	0x010a
        /*0d52*/ 	.byte	0x3f
	.zero		1


	//   ....[38]....
        /*0d54*/ 	.word	0x0000b0e0
        /*0d58*/ 	.word	0x0000000f
        /*0d5c*/ 	.word	0x00028c30
        /*0d60*/ 	.short	0x010a
        /*0d62*/ 	.byte	0x3f
	.zero		1


	//   ....[39]....
        /*0d64*/ 	.word	0x0000b580
        /*0d68*/ 	.word	0x00000000
        /*0d6c*/ 	.word	0x00000000
        /*0d70*/ 	.short	0x0101
        /*0d72*/ 	.byte	0x3f
	.zero		1


	//   ....[40]....
        /*0d74*/ 	.word	0x0000cbe0
        /*0d78*/ 	.word	0x0000000f
        /*0d7c*/ 	.word	0x00028c50
        /*0d80*/ 	.short	0x010a
        /*0d82*/ 	.byte	0x3f
	.zero		1


	//   ....[41]....
        /*0d84*/ 	.word	0x0000cc90
        /*0d88*/ 	.word	0x0000000f
        /*0d8c*/ 	.word	0x00028c50
        /*0d90*/ 	.short	0x010a
        /*0d92*/ 	.byte	0x3f
	.zero		1


	//   ....[42]....
        /*0d94*/ 	.word	0x0000cf80
        /*0d98*/ 	.word	0x0000000f
        /*0d9c*/ 	.word	0x00000000
        /*0da0*/ 	.short	0x0101
        /*0da2*/ 	.byte	0x3f
	.zero		1


	//   ....[43]....
        /*0da4*/ 	.word	0x0000d2a0
        /*0da8*/ 	.word	0x000000d1
        /*0dac*/ 	.word	0x00028c30
        /*0db0*/ 	.short	0x010a
        /*0db2*/ 	.byte	0x3f
	.zero		1


	//   ....[44]....
        /*0db4*/ 	.word	0x0000d310
        /*0db8*/ 	.word	0x000000d1
        /*0dbc*/ 	.word	0x00028c30
        /*0dc0*/ 	.short	0x010a
        /*0dc2*/ 	.byte	0x3f
	.zero		1


	//   ....[45]....
        /*0dc4*/ 	.word	0x0000d640
        /*0dc8*/ 	.word	0x00000007
        /*0dcc*/ 	.word	0x00000000
        /*0dd0*/ 	.short	0x0101
        /*0dd2*/ 	.byte	0x3f
	.zero		1


	//   ....[46]....
        /*0dd4*/ 	.word	0x0000f550
        /*0dd8*/ 	.word	0x000000d1
        /*0ddc*/ 	.word	0x00028c50
        /*0de0*/ 	.short	0x010a
        /*0de2*/ 	.byte	0x3f
	.zero		1


	//   ....[47]....
        /*0de4*/ 	.word	0x0000f5a0
        /*0de8*/ 	.word	0x000000d1
        /*0dec*/ 	.word	0x00028c50
        /*0df0*/ 	.short	0x010a
        /*0df2*/ 	.byte	0x3f
	.zero		1


	//   ....[48]....
        /*0df4*/ 	.word	0x0000f8c0
        /*0df8*/ 	.word	0x000000d1
        /*0dfc*/ 	.word	0x00000000
        /*0e00*/ 	.short	0x0101
        /*0e02*/ 	.byte	0x3f
	.zero		1


	//   ....[49]....
        /*0e04*/ 	.word	0x0000fcc0
        /*0e08*/ 	.word	0x0000000f
        /*0e0c*/ 	.word	0x00028c30
        /*0e10*/ 	.short	0x010a
        /*0e12*/ 	.byte	0x3f
	.zero		1


	//   ....[50]....
        /*0e14*/ 	.word	0x0000fd30
        /*0e18*/ 	.word	0x0000000f
        /*0e1c*/ 	.word	0x00028c30
        /*0e20*/ 	.short	0x010a
        /*0e22*/ 	.byte	0x3f
	.zero		1


	//   ....[51]....
        /*0e24*/ 	.word	0x00010290
        /*0e28*/ 	.word	0x0000000e
        /*0e2c*/ 	.word	0x00000000
        /*0e30*/ 	.short	0x0101
        /*0e32*/ 	.byte	0x3f
	.zero		1


	//   ....[52]....
        /*0e34*/ 	.word	0x000112c0
        /*0e38*/ 	.word	0x0000000f
        /*0e3c*/ 	.word	0x00028c50
        /*0e40*/ 	.short	0x010a
        /*0e42*/ 	.byte	0x3f
	.zero		1


	//   ....[53]....
        /*0e44*/ 	.word	0x00011310
        /*0e48*/ 	.word	0x0000000f
        /*0e4c*/ 	.word	0x00028c50
        /*0e50*/ 	.short	0x010a
        /*0e52*/ 	.byte	0x3f
	.zero		1


	//   ....[54]....
        /*0e54*/ 	.word	0x00011620
        /*0e58*/ 	.word	0x0000000f
        /*0e5c*/ 	.word	0x00000000
        /*0e60*/ 	.short	0x0101
        /*0e62*/ 	.byte	0x3f
	.zero		1


	//   ....[55]....
        /*0e64*/ 	.word	0x00011770
        /*0e68*/ 	.word	0x00000014
        /*0e6c*/ 	.word	0x00028c30
        /*0e70*/ 	.short	0x010a
        /*0e72*/ 	.byte	0x3f
	.zero		1


	//   ....[56]....
        /*0e74*/ 	.word	0x000117e0
        /*0e78*/ 	.word	0x00000014
        /*0e7c*/ 	.word	0x00028c30
        /*0e80*/ 	.short	0x010a
        /*0e82*/ 	.byte	0x3f
	.zero		1


	//   ....[57]....
        /*0e84*/ 	.word	0x00011b60
        /*0e88*/ 	.word	0x00000006
        /*0e8c*/ 	.word	0x00000000
        /*0e90*/ 	.short	0x0101
        /*0e92*/ 	.byte	0x3f
	.zero		1


	//   ....[58]....
        /*0e94*/ 	.word	0x00013840
        /*0e98*/ 	.word	0x00000014
        /*0e9c*/ 	.word	0x00028c50
        /*0ea0*/ 	.short	0x010a
        /*0ea2*/ 	.byte	0x3f
	.zero		1


	//   ....[59]....
        /*0ea4*/ 	.word	0x00013890
        /*0ea8*/ 	.word	0x00000014
        /*0eac*/ 	.word	0x00028c50
        /*0eb0*/ 	.short	0x010a
        /*0eb2*/ 	.byte	0x3f
	.zero		1


	//   ....[60]....
        /*0eb4*/ 	.word	0x00013ba0
        /*0eb8*/ 	.word	0x00000014
        /*0ebc*/ 	.word	0x00000000
        /*0ec0*/ 	.short	0x0101
        /*0ec2*/ 	.byte	0x3f
	.zero		1


	//   ....[61]....
        /*0ec4*/ 	.word	0x00016410
        /*0ec8*/ 	.word	0x00000000
        /*0ecc*/ 	.word	0x00000000
        /*0ed0*/ 	.short	0x0101
        /*0ed2*/ 	.byte	0x3f
	.zero		1


	//   ....[62]....
        /*0ed4*/ 	.word	0x00019180
        /*0ed8*/ 	.word	0x00000017
        /*0edc*/ 	.word	0x00028c20
        /*0ee0*/ 	.short	0x010a
        /*0ee2*/ 	.byte	0x3f
	.zero		1


	//   ....[63]....
        /*0ee4*/ 	.word	0x00019210
        /*0ee8*/ 	.word	0x0000000c
        /*0eec*/ 	.word	0x00028ca0
        /*0ef0*/ 	.short	0x010a
        /*0ef2*/ 	.byte	0x3f
	.zero		1


	//   ....[64]....
        /*0ef4*/ 	.word	0x00019460
        /*0ef8*/ 	.word	0x0000000c
        /*0efc*/ 	.word	0x00028cc0
        /*0f00*/ 	.short	0x010a
        /*0f02*/ 	.byte	0x3f
	.zero		1


	//   ....[65]....
        /*0f04*/ 	.word	0x00019e30
        /*0f08*/ 	.word	0x0000000a
        /*0f0c*/ 	.word	0x00028ca0
        /*0f10*/ 	.short	0x010a
        /*0f12*/ 	.byte	0x3f
	.zero		1


	//   ....[66]....
        /*0f14*/ 	.word	0x0001a070
        /*0f18*/ 	.word	0x0000000a
        /*0f1c*/ 	.word	0x00028cc0
        /*0f20*/ 	.short	0x010a
        /*0f22*/ 	.byte	0x3f
	.zero		1


	//   ....[67]....
        /*0f24*/ 	.word	0x0001ba90
        /*0f28*/ 	.word	0x0000001b
        /*0f2c*/ 	.word	0x00028c40
        /*0f30*/ 	.short	0x010a
        /*0f32*/ 	.byte	0x3f
	.zero		1


	//   ....[68]....
        /*0f34*/ 	.word	0x0001bf40
        /*0f38*/ 	.word	0x0000001b
        /*0f3c*/ 	.word	0x00028c30
        /*0f40*/ 	.short	0x0107
        /*0f42*/ 	.byte	0x3f
	.zero		1


	//   ....[69]....
        /*0f44*/ 	.word	0x0001c010
        /*0f48*/ 	.word	0x0000001b
        /*0f4c*/ 	.word	0x00028c30
        /*0f50*/ 	.short	0x0101
        /*0f52*/ 	.byte	0x3f
	.zero		1


	//   ....[70]....
        /*0f54*/ 	.word	0x0001c900
        /*0f58*/ 	.word	0x00000017
        /*0f5c*/ 	.word	0x00028c00
        /*0f60*/ 	.short	0x0107
        /*0f62*/ 	.byte	0x3f
	.zero		1


	//   ....[71]....
        /*0f64*/ 	.word	0x0001c9f0
        /*0f68*/ 	.word	0x00000017
        /*0f6c*/ 	.word	0x00028c00
        /*0f70*/ 	.short	0x0101
        /*0f72*/ 	.byte	0x3f
	.zero		1


	//   ....[72]....
        /*0f74*/ 	.word	0x0001ca10
        /*0f78*/ 	.word	0x00000017
        /*0f7c*/ 	.word	0x00028c20
        /*0f80*/ 	.short	0x010a
        /*0f82*/ 	.byte	0x3f
	.zero		1


	//   ....[73]....
        /*0f84*/ 	.word	0x0001caa0
        /*0f88*/ 	.word	0x0000001b
        /*0f8c*/ 	.word	0x00028c60
        /*0f90*/ 	.short	0x010a
        /*0f92*/ 	.byte	0x3f
	.zero		1


	//   ....[74]....
        /*0f94*/ 	.word	0x0001d3e0
        /*0f98*/ 	.word	0x0000001b
        /*0f9c*/ 	.word	0x00028c50
        /*0fa0*/ 	.short	0x0107
        /*0fa2*/ 	.byte	0x3f
	.zero		1


	//   ....[75]....
        /*0fa4*/ 	.word	0x0001d4b0
        /*0fa8*/ 	.word	0x0000001b
        /*0fac*/ 	.word	0x00028c50
        /*0fb0*/ 	.short	0x0101
        /*0fb2*/ 	.byte	0x3f
	.zero		1


	//   ....[76]....
        /*0fb4*/ 	.word	0x0001d840
        /*0fb8*/ 	.word	0x00000006
        /*0fbc*/ 	.word	0x00028c40
        /*0fc0*/ 	.short	0x010a
        /*0fc2*/ 	.byte	0x3f
	.zero		1


	//   ....[77]....
        /*0fc4*/ 	.word	0x0001db80
        /*0fc8*/ 	.word	0x00000006
        /*0fcc*/ 	.word	0x00028c30
        /*0fd0*/ 	.short	0x0107
        /*0fd2*/ 	.byte	0x3f
	.zero		1


	//   ....[78]....
        /*0fd4*/ 	.word	0x0001dc40
        /*0fd8*/ 	.word	0x00000006
        /*0fdc*/ 	.word	0x00028c30
        /*0fe0*/ 	.short	0x0101
        /*0fe2*/ 	.byte	0x3f
	.zero		1


	//   ....[79]....
        /*0fe4*/ 	.word	0x0001dc70
        /*0fe8*/ 	.word	0x00000006
        /*0fec*/ 	.word	0x00028c60
        /*0ff0*/ 	.short	0x010a
        /*0ff2*/ 	.byte	0x3f
	.zero		1


	//   ....[80]....
        /*0ff4*/ 	.word	0x0001e340
        /*0ff8*/ 	.word	0x00000006
        /*0ffc*/ 	.word	0x00028c50
        /*1000*/ 	.short	0x0107
        /*1002*/ 	.byte	0x3f
	.zero		1


	//   ....[81]....
        /*1004*/ 	.word	0x0001e400
        /*1008*/ 	.word	0x00000006
        /*100c*/ 	.word	0x00028c50
        /*1010*/ 	.short	0x0101
        /*1012*/ 	.byte	0x3f
	.zero		1


	//   ....[82]....
        /*1014*/ 	.word	0x0001f270
        /*1018*/ 	.word	0x00000004
        /*101c*/ 	.word	0x00028c20
        /*1020*/ 	.short	0x010a
        /*1022*/ 	.byte	0x3f
	.zero		1


	//   ....[83]....
        /*1024*/ 	.word	0x0001f3e0
        /*1028*/ 	.word	0x00000005
        /*102c*/ 	.word	0x00028c40
        /*1030*/ 	.short	0x010a
        /*1032*/ 	.byte	0x3f
	.zero		1


	//   ....[84]....
        /*1034*/ 	.word	0x0001f480
        /*1038*/ 	.word	0x00000019
        /*103c*/ 	.word	0x00028c40
        /*1040*/ 	.short	0x010a
        /*1042*/ 	.byte	0x3f
	.zero		1


	//   ....[85]....
        /*1044*/ 	.word	0x0001f4c0
        /*1048*/ 	.word	0x00000005
        /*104c*/ 	.word	0x00028c60
        /*1050*/ 	.short	0x010a
        /*1052*/ 	.byte	0x3f
	.zero		1


	//   ....[86]....
        /*1054*/ 	.word	0x0001f500
        /*1058*/ 	.word	0x00000019
        /*105c*/ 	.word	0x00028c60
        /*1060*/ 	.short	0x010a
        /*1062*/ 	.byte	0x3f
	.zero		1


	//   ....[87]....
        /*1064*/ 	.word	0x0001f560
        /*1068*/ 	.word	0x0000003f
        /*106c*/ 	.word	0x00028c90
        /*1070*/ 	.short	0x010a
        /*1072*/ 	.byte	0x3f
	.zero		1


	//   ....[88]....
        /*1074*/ 	.word	0x0001f6d0
        /*1078*/ 	.word	0x0000003f
        /*107c*/ 	.word	0x00028c90
        /*1080*/ 	.short	0x010a
        /*1082*/ 	.byte	0x3f
	.zero		1


	//   ....[89]....
        /*1084*/ 	.word	0x0001f850
        /*1088*/ 	.word	0x0000003f
        /*108c*/ 	.word	0x00028c90
        /*1090*/ 	.short	0x010a
        /*1092*/ 	.byte	0x3f
	.zero		1


	//   ....[90]....
        /*1094*/ 	.word	0x0001f9b0
        /*1098*/ 	.word	0x0000003f
        /*109c*/ 	.word	0x00028cb0
        /*10a0*/ 	.short	0x010a
        /*10a2*/ 	.byte	0x3f
	.zero		1


	//   ....[91]....
        /*10a4*/ 	.word	0x0001fa00
        /*10a8*/ 	.word	0x00000003
        /*10ac*/ 	.word	0x00028c50
        /*10b0*/ 	.short	0x010a
        /*10b2*/ 	.byte	0x3f
	.zero		1


	//   ....[92]....
        /*10b4*/ 	.word	0x0001fa50
        /*10b8*/ 	.word	0x00000007
        /*10bc*/ 	.word	0x00028c50
        /*10c0*/ 	.short	0x010a
        /*10c2*/ 	.byte	0x3f
	.zero		1


	//   ....[93]....
        /*10c4*/ 	.word	0x0001fe20
        /*10c8*/ 	.word	0x00000002
        /*10cc*/ 	.word	0x00028c00
        /*10d0*/ 	.short	0x010a
        /*10d2*/ 	.byte	0x3f
	.zero		1


	//   ....[94]....
        /*10d4*/ 	.word	0x00020420
        /*10d8*/ 	.word	0x00000002
        /*10dc*/ 	.word	0x00028c00
        /*10e0*/ 	.short	0x010a
        /*10e2*/ 	.byte	0x3f
	.zero		1


	//   ....[95]....
        /*10e4*/ 	.word	0x00020470
        /*10e8*/ 	.word	0x0000000f
        /*10ec*/ 	.word	0x00028c30
        /*10f0*/ 	.short	0x010a
        /*10f2*/ 	.byte	0x3f
	.zero		1


	//   ....[96]....
        /*10f4*/ 	.word	0x000204c0
        /*10f8*/ 	.word	0x0000000f
        /*10fc*/ 	.word	0x00028c50
        /*1100*/ 	.short	0x010a
        /*1102*/ 	.byte	0x3f
	.zero		1


	//   ....[97]....
        /*1104*/ 	.word	0x00020510
        /*1108*/ 	.word	0x000000d1
        /*110c*/ 	.word	0x00028c30
        /*1110*/ 	.short	0x010a
        /*1112*/ 	.byte	0x3f
	.zero		1


	//   ....[98]....
        /*1114*/ 	.word	0x00020560
        /*1118*/ 	.word	0x000000d1
        /*111c*/ 	.word	0x00028c50
        /*1120*/ 	.short	0x010a
        /*1122*/ 	.byte	0x3f
	.zero		1


	//   ....[99]....
        /*1124*/ 	.word	0x000205b0
        /*1128*/ 	.word	0x0000000f
        /*112c*/ 	.word	0x00028c30
        /*1130*/ 	.short	0x010a
        /*1132*/ 	.byte	0x3f
	.zero		1


	//   ....[100]....
        /*1134*/ 	.word	0x00020600
        /*1138*/ 	.word	0x0000000f
        /*113c*/ 	.word	0x00028c50
        /*1140*/ 	.short	0x010a
        /*1142*/ 	.byte	0x3f
	.zero		1


	//   ....[101]....
        /*1144*/ 	.word	0x00020650
        /*1148*/ 	.word	0x00000014
        /*114c*/ 	.word	0x00028c30
        /*1150*/ 	.short	0x010a
        /*1152*/ 	.byte	0x3f
	.zero		1


	//   ....[102]....
        /*1154*/ 	.word	0x000206a0
        /*1158*/ 	.word	0x00000014
        /*115c*/ 	.word	0x00028c50
        /*1160*/ 	.short	0x010a
        /*1162*/ 	.byte	0x3f
	.zero		1


	//   ....[103]....
        /*1164*/ 	.word	0x00020840
        /*1168*/ 	.word	0x00000017
        /*116c*/ 	.word	0x00028c20
        /*1170*/ 	.short	0x010a
        /*1172*/ 	.byte	0x3f
	.zero		1


	//   ....[104]....
        /*1174*/ 	.word	0x00020890
        /*1178*/ 	.word	0x0000000c
        /*117c*/ 	.word	0x00028ca0
        /*1180*/ 	.short	0x010a
        /*1182*/ 	.byte	0x3f
	.zero		1


	//   ....[105]....
        /*1184*/ 	.word	0x000208e0
        /*1188*/ 	.word	0x0000000c
        /*118c*/ 	.word	0x00028cc0
        /*1190*/ 	.short	0x010a
        /*1192*/ 	.byte	0x3f
	.zero		1


	//   ....[106]....
        /*1194*/ 	.word	0x00020930
        /*1198*/ 	.word	0x0000000a
        /*119c*/ 	.word	0x00028ca0
        /*11a0*/ 	.short	0x010a
        /*11a2*/ 	.byte	0x3f
	.zero		1


	//   ....[107]....
        /*11a4*/ 	.word	0x00020980
        /*11a8*/ 	.word	0x0000000a
        /*11ac*/ 	.word	0x00028cc0
        /*11b0*/ 	.short	0x010a
        /*11b2*/ 	.byte	0x3f
	.zero		1


	//   ....[108]....
        /*11b4*/ 	.word	0x00020aa0
        /*11b8*/ 	.word	0x0000001b
        /*11bc*/ 	.word	0x00028c40
        /*11c0*/ 	.short	0x010a
        /*11c2*/ 	.byte	0x3f
	.zero		1


	//   ....[109]....
        /*11c4*/ 	.word	0x00021540
        /*11c8*/ 	.word	0x00000017
        /*11cc*/ 	.word	0x00028c20
        /*11d0*/ 	.short	0x010a
        /*11d2*/ 	.byte	0x3f
	.zero		1


	//   ....[110]....
        /*11d4*/ 	.word	0x00021590
        /*11d8*/ 	.word	0x0000001b
        /*11dc*/ 	.word	0x00028c60
        /*11e0*/ 	.short	0x010a
        /*11e2*/ 	.byte	0x3f
	.zero		1


	//   ....[111]....
        /*11e4*/ 	.word	0x00021e90
        /*11e8*/ 	.word	0x00000006
        /*11ec*/ 	.word	0x00028c40
        /*11f0*/ 	.short	0x010a
        /*11f2*/ 	.byte	0x3f
	.zero		1


	//   ....[112]....
        /*11f4*/ 	.word	0x00022350
        /*11f8*/ 	.word	0x00000006
        /*11fc*/ 	.word	0x00028c60
        /*1200*/ 	.short	0x010a
        /*1202*/ 	.byte	0x3f
	.zero		1


	//   ....[113]....
        /*1204*/ 	.word	0x00023440
        /*1208*/ 	.word	0x00000004
        /*120c*/ 	.word	0x00028c20
        /*1210*/ 	.short	0x010a
        /*1212*/ 	.byte	0x3f
	.zero		1


	//   ....[114]....
        /*1214*/ 	.word	0x000235e0
        /*1218*/ 	.word	0x00000005
        /*121c*/ 	.word	0x00028c40
        /*1220*/ 	.short	0x010a
        /*1222*/ 	.byte	0x3f
	.zero		1


	//   ....[115]....
        /*1224*/ 	.word	0x00023630
        /*1228*/ 	.word	0x00000019
        /*122c*/ 	.word	0x00028c40
        /*1230*/ 	.short	0x010a
        /*1232*/ 	.byte	0x3f
	.zero		1


	//   ....[116]....
        /*1234*/ 	.word	0x00023680
        /*1238*/ 	.word	0x00000005
        /*123c*/ 	.word	0x00028c60
        /*1240*/ 	.short	0x010a
        /*1242*/ 	.byte	0x3f
	.zero		1


	//----- nvinfo : EIATTR_NUM_MBARRIERS
	.align		4
.L_860:
        /*1244*/ 	.byte	0x03, 0x38
        /*1246*/ 	.short	0x0016


	//----- nvinfo : EIATTR_EXIT_INSTR_OFFSETS
	.align		4
        /*1248*/ 	.byte	0x04, 0x1c
        /*124a*/ 	.short	(.L_862 - .L_861)


	//   ....[0]....
.L_861:
        /*124c*/ 	.word	0x0001f550


	//----- nvinfo : EIATTR_MAX_THREADS
	.align		4
.L_862:
        /*1250*/ 	.byte	0x04, 0x05
        /*1252*/ 	.short	(.L_864 - .L_863)
.L_863:
        /*1254*/ 	.word	0x00000180
        /*1258*/ 	.word	0x00000001
        /*125c*/ 	.word	0x00000001


	//----- nvinfo : EIATTR_CRS_STACK_SIZE
	.align		4
.L_864:
        /*1260*/ 	.byte	0x04, 0x1e
        /*1262*/ 	.short	(.L_866 - .L_865)
.L_865:
        /*1264*/ 	.word	0x00000000


	//----- nvinfo : EIATTR_CBANK_PARAM_SIZE
	.align		4
.L_866:
        /*1268*/ 	.byte	0x03, 0x19
        /*126a*/ 	.short	0x0af0


	//----- nvinfo : EIATTR_PARAM_CBANK
	.align		4
        /*126c*/ 	.byte	0x04, 0x0a
        /*126e*/ 	.short	(.L_868 - .L_867)
	.align		4
.L_867:
        /*1270*/ 	.word	index@(.nv.constant0._ZN7cutlass13device_kernelIN5flash11enable_sm90INS1_16FlashAttnFwdSm90INS1_25CollectiveMainloopFwdSm90ILi2EN4cute5tupleIJNS5_1CILi1EEES8_S8_EEENS6_IJNS7_ILi64EEESA_SA_EEELi512ENS_10bfloat16_tEfNS_4arch4Sm90ELb0ELb1ELb0ELb1ELb1ELb1ELb0ELb0ELb0ELb1ELb0ELb0EEENS1_21CollectiveEpilogueFwdINS6_IJSA_NS7_ILi512EEESA_EEES9_SC_SE_Li256ELb1ELb1ELb0ELb0EEENS1_36VarlenDynamicPersistentTileSchedulerILi64ELi64ELi256ELi128ELb0ELb1ELb1ELb1ELb0ELb1EEEEEEEEEvNT_6ParamsE)
        /*1274*/ 	.short	0x0210
        /*1276*/ 	.short	0x0af0


	//----- nvinfo : EIATTR_SW_WAR
	.align		4
.L_868:
        /*1278*/ 	.byte	0x04, 0x36
        /*127a*/ 	.short	(.L_870 - .L_869)
.L_869:
        /*127c*/ 	.word	0x00000008
.L_870:


//--------------------- .nv.info._ZN7cutlass13device_kernelIN5flash11enable_sm90INS1_16FlashAttnFwdSm90INS1_25CollectiveMainloopFwdSm90ILi2EN4cute5tupleIJNS5_1CILi1EEES8_S8_EEENS6_IJNS7_ILi64EEESA_SA_EEELi512ENS_10bfloat16_tEfNS_4arch4Sm90ELb0ELb1ELb0ELb1ELb1ELb0ELb1ELb0ELb0ELb1ELb0ELb0EEENS1_21CollectiveEpilogueFwdINS6_IJSA_NS7_ILi512EEESA_EEES9_SC_SE_Li256ELb1ELb1ELb0ELb0EEENS1_36VarlenDynamicPersistentTileSchedulerILi64ELi64ELi256ELi128ELb0ELb1ELb1ELb1ELb0ELb1EEEEEEEEEvNT_6ParamsE --------------------------
	.section	.nv.info._ZN7cutlass13device_kernelIN5flash11enable_sm90INS1_16FlashAttnFwdSm90INS1_25CollectiveMainloopFwdSm90ILi2EN4cute5tupleIJNS5_1CILi1EEES8_S8_EEENS6_IJNS7_ILi64EEESA_SA_EEELi512ENS_10bfloat16_tEfNS_4arch4Sm90ELb0ELb1ELb0ELb1ELb1ELb0ELb1ELb0ELb0ELb1ELb0ELb0EEENS1_21CollectiveEpilogueFwdINS6_IJSA_NS7_ILi512EEESA_EEES9_SC_SE_Li256ELb1ELb1ELb0ELb0EEENS1_36VarlenDynamicPersistentTileSchedulerILi64ELi64ELi256ELi128ELb0ELb1ELb1ELb1ELb0ELb1EEEEEEEEEvNT_6ParamsE,"",@"SHT_CUDA_INFO"
	.sectionflags	@""
	.align	4


	//----- nvinfo : EIATTR_CUDA_API_VERSION
	.align		4
        /*0000*/ 	.byte	0x04, 0x37
        /*0002*/ 	.short	(.L_872 - .L_871)
.L_871:
        /*0004*/ 	.word	0x00000082


	//----- nvinfo : EIATTR_KPARAM_INFO
	.align		4
.L_872:
        /*0008*/ 	.byte	0x04, 0x17
        /*000a*/ 	.short	(.L_874 - .L_873)
.L_873:
        /*000c*/ 	.word	0x00000000
        /*0010*/ 	.short	0x0000
        /*0012*/ 	.short	0x0070
        /*0014*/ 	.byte	0x00, 0xf0, 0x01, 0x2e


	//----- nvinfo : EIATTR_SPARSE_MMA_MASK
	.align		4
.L_874:
        /*0018*/ 	.byte	0x03, 0x50
        /*001a*/ 	.short	0x0000


	//----- nvinfo : EIATTR_MAXREG_COUNT
	.align		4
        /*001c*/ 	.byte	0x03, 0x1b
        /*001e*/ 	.short	0x00a8


	//----- nvinfo : EIATTR_NUM_BARRIERS
	.align		4
        /*0020*/ 	.byte	0x02, 0x4c
        /*0022*/ 	.byte	0x10
	.zero		1


	//----- nvinfo : EIATTR_EXTERNS
	.align		4
        /*0024*/ 	.byte	0x04, 0x0f
        /*0026*/ 	.short	(.L_876 - .L_875)


	//   ....[0]....
	.align		4
.L_875:
        /*0028*/ 	.word	index@(__assertfail)


	//----- nvinfo : EIATTR_ANNOTATIONS
	.align		4
.L_876:
        /*002c*/ 	.byte	0x04, 0x55
        /*002e*/ 	.short	(.L_878 - .L_877)


	//   ....[0]....
.L_877:
        /* <DEDUP_REMOVED lines=19> */


	//----- nvinfo : EIATTR_MERCURY_ISA_VERSION
	.align		4
.L_878:
        /*0148*/ 	.byte	0x03, 0x5f
        /*014a*/ 	.short	0x0101


	//----- nvinfo : EIATTR_UNUSED_LOAD_BYTE_OFFSET
	.align		4
        /*014c*/ 	.byte	0x04, 0x44
        /*014e*/ 	.short	(.L_880 - .L_879)


	//   ....[0]....
.L_879:
        /*0150*/ 	.word	0x00000a70
        /*0154*/ 	.word	0x0000fff0


	//   ....[1]....
        /*0158*/ 	.word	0x00021640
        /*015c*/ 	.word	0x0000fff0


	//----- nvinfo : EIATTR_INT_WARP_WIDE_INSTR_OFFSETS
	.align		4
.L_880:
        /*0160*/ 	.byte	0x04, 0x31
        /*0162*/ 	.short	(.L_882 - .L_881)


	//   ....[0]....
.L_881:
        /*0164*/ 	.word	0x000000c0


	//   ....[1]....
        /*0168*/ 	.word	0x000000d0


	//   ....[2]....
        /*016c*/ 	.word	0x000000e0


	//   ....[3]....
        /*0170*/ 	.word	0x00000180


	//   ....[4]....
        /*0174*/ 	.word	0x00025e30


	//   ....[5]....
        /*0178*/ 	.word	0x00025ec0


	//   ....[6]....
        /*017c*/ 	.word	0x0002a190


	//   ....[7]....
        /*0180*/ 	.word	0x0002a220


	//----- nvinfo : EIATTR_COOP_GROUP_MASK_REGIDS
	.align		4
.L_882:
        /*0184*/ 	.byte	0x04, 0x29
        /*0186*/ 	.short	(.L_884 - .L_883)


	//   ....[0]....
.L_883:
        /*0188*/ 	.word	0xffffffff


	//   ....[1]....
        /*018c*/ 	.word	0xffffffff


	//   ....[2]....
        /*0190*/ 	.word	0xffffffff


	//   ....[3]....
        /*0194*/ 	.word	0xffffffff


	//   ....[4]....
        /*0198*/ 	.word	0xffffffff


	//   ....[5]....
        /*019c*/ 	.word	0xffffffff


	//   ....[6]....
        /*01a0*/ 	.word	0xffffffff


	//   ....[7]....
        /*01a4*/ 	.word	0xffffffff


	//   ....[8]....
        /*01a8*/ 	.word	0xffffffff


	//   ....[9]....
        /*01ac*/ 	.word	0xffffffff


	//   ....[10]....
        /*01b0*/ 	.word	0xffffffff


	//   ....[11]....
        /*01b4*/ 	.word	0xffffffff


	//   ....[12]....
        /*01b8*/ 	.word	0xffffffff


	//   ....[13]....
        /*01bc*/ 	.word	0xffffffff


	//   ....[14]....
        /*01c0*/ 	.word	0xffffffff


	//   ....[15]....
        /*01c4*/ 	.word	0xffffffff


	//   ....[16]....
        /*01c8*/ 	.word	0xffffffff


	//   ....[17]....
        /*01cc*/ 	.word	0xffffffff


	//   ....[18]....
        /*01d0*/ 	.word	0xffffffff


	//   ....[19]....
        /*01d4*/ 	.word	0xffffffff


	//   ....[20]....
        /*01d8*/ 	.word	0xffffffff


	//   ....[21]....
        /*01dc*/ 	.word	0xffffffff


	//   ....[22]....
        /*01e0*/ 	.word	0xffffffff


	//   ....[23]....
        /*01e4*/ 	.word	0xffffffff


	//   ....[24]....
        /*01e8*/ 	.word	0xffffffff


	//   ....[25]....
        /*01ec*/ 	.word	0xffffffff


	//   ....[26]....
        /*01f0*/ 	.word	0xffffffff


	//   ....[27]....
        /*01f4*/ 	.word	0xffffffff


	//   ....[28]....
        /*01f8*/ 	.word	0xffffffff


	//   ....[29]....
        /*01fc*/ 	.word	0xffffffff


	//   ....[30]....
        /*0200*/ 	.word	0xffffffff


	//   ....[31]....
        /*0204*/ 	.word	0xffffffff


	//   ....[32]....
        /*0208*/ 	.word	0xffffffff


	//   ....[33]....
        /*020c*/ 	.word	0xffffffff


	//   ....[34]....
        /*0210*/ 	.word	0xffffffff


	//   ....[35]....
        /*0214*/ 	.word	0xffffffff


	//   ....[36]....
        /*0218*/ 	.word	0xffffffff


	//   ....[37]....
        /*021c*/ 	.word	0xffffffff


	//   ....[38]....
        /*0220*/ 	.word	0xffffffff


	//   ....[39]....
        /*0224*/ 	.word	0xffffffff


	//   ....[40]....
        /*0228*/ 	.word	0xffffffff


	//   ....[41]....
        /*022c*/ 	.word	0xffffffff


	//   ....[42]....
        /*0230*/ 	.word	0xffffffff


	//   ....[43]....
        /*0234*/ 	.word	0xffffffff


	//   ....[44]....
        /*0238*/ 	.word	0xffffffff


	//   ....[45]....
        /*023c*/ 	.word	0xffffffff


	//   ....[46]....
        /*0240*/ 	.word	0xffffffff


	//   ....[47]....
        /*0244*/ 	.word	0xffffffff


	//   ....[48]....
        /*0248*/ 	.word	0xffffffff


	//   ....[49]....
        /*024c*/ 	.word	0xffffffff


	//   ....[50]....
        /*0250*/ 	.word	0xffffffff


	//   ....[51]....
        /*0254*/ 	.word	0xffffffff


	//   ....[52]....
        /*0258*/ 	.word	0xffffffff


	//   ....[53]....
        /*025c*/ 	.word	0xffffffff


	//   ....[54]....
        /*0260*/ 	.word	0xffffffff


	//   ....[55]....
        /*0264*/ 	.word	0xffffffff


	//   ....[56]....
        /*0268*/ 	.word	0xffffffff


	//   ....[57]....
        /*026c*/ 	.word	0xffffffff


	//   ....[58]....
        /*0270*/ 	.word	0xffffffff


	//   ....[59]....
        /*0274*/ 	.word	0xffffffff


	//   ....[60]....
        /*0278*/ 	.word	0xffffffff


	//   ....[61]....
        /*027c*/ 	.word	0xffffffff


	//   ....[62]....
        /*0280*/ 	.word	0xffffffff


	//   ....[63]....
        /*0284*/ 	.word	0xffffffff


	//   ....[64]....
        /*0288*/ 	.word	0xffffffff


	//   ....[65]....
        /*028c*/ 	.word	0xffffffff


	//   ....[66]....
        /*0290*/ 	.word	0xffffffff


	//   ....[67]....
        /*0294*/ 	.word	0xffffffff


	//   ....[68]....
        /*0298*/ 	.word	0xffffffff


	//   ....[69]....
        /*029c*/ 	.word	0xffffffff


	//   ....[70]....
        /*02a0*/ 	.word	0xffffffff


	//   ....[71]....
        /*02a4*/ 	.word	0xffffffff


	//   ....[72]....
        /*02a8*/ 	.word	0xffffffff


	//   ....[73]....
        /*02ac*/ 	.word	0xffffffff


	//   ....[74]....
        /*02b0*/ 	.word	0xffffffff


	//   ....[75]....
        /*02b4*/ 	.word	0xffffffff


	//   ....[76]....
        /*02b8*/ 	.word	0xffffffff


	//   ....[77]....
        /*02bc*/ 	.word	0xffffffff


	//   ....[78]....
        /*02c0*/ 	.word	0xffffffff


	//   ....[79]....
        /*02c4*/ 	.word	0xffffffff


	//   ....[80]....
        /*02c8*/ 	.word	0xffffffff


	//   ....[81]....
        /*02cc*/ 	.word	0xffffffff


	//   ....[82]....
        /*02d0*/ 	.word	0xffffffff


	//   ....[83]....
        /*02d4*/ 	.word	0xffffffff


	//   ....[84]....
        /*02d8*/ 	.word	0xffffffff


	//   ....[85]....
        /*02dc*/ 	.word	0xffffffff


	//   ....[86]....
        /*02e0*/ 	.word	0xffffffff


	//   ....[87]....
        /*02e4*/ 	.word	0xffffffff


	//   ....[88]....
        /*02e8*/ 	.word	0xffffffff


	//   ....[89]....
        /*02ec*/ 	.word	0xffffffff


	//   ....[90]....
        /*02f0*/ 	.word	0xffffffff


	//   ....[91]....
        /*02f4*/ 	.word	0xffffffff


	//   ....[92]....
        /*02f8*/ 	.word	0xffffffff


	//   ....[93]....
        /*02fc*/ 	.word	0xffffffff


	//   ....[94]....
        /*0300*/ 	.word	0xffffffff


	//   ....[95]....
        /*0304*/ 	.word	0xffffffff


	//   ....[96]....
        /*0308*/ 	.word	0xffffffff


	//   ....[97]....
        /*030c*/ 	.word	0xffffffff


	//   ....[98]....
        /*0310*/ 	.word	0xffffffff


	//   ....[99]....
        /*0314*/ 	.word	0xffffffff


	//   ....[100]....
        /*0318*/ 	.word	0xffffffff


	//   ....[101]....
        /*031c*/ 	.word	0xffffffff


	//   ....[102]....
        /*0320*/ 	.word	0xffffffff


	//   ....[103]....
        /*0324*/ 	.word	0xffffffff


	//   ....[104]....
        /*0328*/ 	.word	0xffffffff


	//   ....[105]....
        /*032c*/ 	.word	0xffffffff


	//   ....[106]....
        /*0330*/ 	.word	0xffffffff


	//   ....[107]....
        /*0334*/ 	.word	0xffffffff


	//   ....[108]....
        /*0338*/ 	.word	0xffffffff


	//   ....[109]....
        /*033c*/ 	.word	0xffffffff


	//   ....[110]....
        /*0340*/ 	.word	0xffffffff


	//   ....[111]....
        /*0344*/ 	.word	0xffffffff


	//   ....[112]....
        /*0348*/ 	.word	0xffffffff


	//   ....[113]....
        /*034c*/ 	.word	0xffffffff


	//   ....[114]....
        /*0350*/ 	.word	0xffffffff


	//   ....[115]....
        /*0354*/ 	.word	0xffffffff


	//   ....[116]....
        /*0358*/ 	.word	0xffffffff


	//   ....[117]....
        /*035c*/ 	.word	0xffffffff


	//   ....[118]....
        /*0360*/ 	.word	0xffffffff


	//   ....[119]....
        /*0364*/ 	.word	0xffffffff


	//   ....[120]....
        /*0368*/ 	.word	0xffffffff


	//   ....[121]....
        /*036c*/ 	.word	0xffffffff


	//   ....[122]....
        /*0370*/ 	.word	0xffffffff


	//   ....[123]....
        /*0374*/ 	.word	0xffffffff


	//   ....[124]....
        /*0378*/ 	.word	0xffffffff


	//   ....[125]....
        /*037c*/ 	.word	0xffffffff


	//   ....[126]....
        /*0380*/ 	.word	0xffffffff


	//   ....[127]....
        /*0384*/ 	.word	0xffffffff


	//   ....[128]....
        /*0388*/ 	.word	0xffffffff


	//   ....[129]....
        /*038c*/ 	.word	0x0500000f


	//   ....[130]....
        /*0390*/ 	.word	0x0500000f


	//   ....[131]....
        /*0394*/ 	.word	0x0500000f


	//   ....[132]....
        /*0398*/ 	.word	0x0500000f


	//   ....[133]....
        /*039c*/ 	.word	0x0500000f


	//   ....[134]....
        /*03a0*/ 	.word	0x0500000f


	//   ....[135]....
        /*03a4*/ 	.word	0x0500000f


	//   ....[136]....
        /*03a8*/ 	.word	0x0500000f


	//   ....[137]....
        /*03ac*/ 	.word	0x0500000f


	//   ....[138]....
        /*03b0*/ 	.word	0x0500000f


	//   ....[139]....
        /*03b4*/ 	.word	0x0500000f


	//   ....[140]....
        /*03b8*/ 	.word	0x0500000f


	//   ....[141]....
        /*03bc*/ 	.word	0x0500000f


	//   ....[142]....
        /*03c0*/ 	.word	0x0500000f


	//   ....[143]....
        /*03c4*/ 	.word	0x0500000f


	//   ....[144]....
        /*03c8*/ 	.word	0x0500000f


	//   ....[145]....
        /*03cc*/ 	.word	0x0500000f


	//   ....[146]....
        /*03d0*/ 	.word	0x0500000f


	//   ....[147]....
        /*03d4*/ 	.word	0x0500000f


	//   ....[148]....
        /*03d8*/ 	.word	0x0500000f


	//   ....[149]....
        /*03dc*/ 	.word	0x0500000f


	//   ....[150]....
        /*03e0*/ 	.word	0x0500000f


	//   ....[151]....
        /*03e4*/ 	.word	0x0500000f


	//   ....[152]....
        /*03e8*/ 	.word	0x0500000f


	//   ....[153]....
        /*03ec*/ 	.word	0x0500000f


	//   ....[154]....
        /*03f0*/ 	.word	0x0500000f


	//   ....[155]....
        /*03f4*/ 	.word	0x0500000f


	//   ....[156]....
        /*03f8*/ 	.word	0x0500000f


	//   ....[157]....
        /*03fc*/ 	.word	0x0500000f


	//   ....[158]....
        /*0400*/ 	.word	0x0500000f


	//   ....[159]....
        /*0404*/ 	.word	0x0500000f


	//   ....[160]....
        /*0408*/ 	.word	0x0500000f


	//   ....[161]....
        /*040c*/ 	.word	0x0500000f


	//   ....[162]....
        /*0410*/ 	.word	0x0500000f


	//   ....[163]....
        /*0414*/ 	.word	0x0500000f


	//   ....[164]....
        /*0418*/ 	.word	0x0500000f


	//   ....[165]....
        /*041c*/ 	.word	0x0500000f


	//   ....[166]....
        /*0420*/ 	.word	0x0500000f


	//   ....[167]....
        /*0424*/ 	.word	0x0500000f


	//   ....[168]....
        /*0428*/ 	.word	0x0500000f


	//   ....[169]....
        /*042c*/ 	.word	0x0500000f


	//   ....[170]....
        /*0430*/ 	.word	0x0500000f


	//   ....[171]....
        /*0434*/ 	.word	0x0500000f


	//   ....[172]....
        /*0438*/ 	.word	0x0500000f


	//   ....[173]....
        /*043c*/ 	.word	0x0500000f


	//   ....[174]....
        /*0440*/ 	.word	0x0500000f


	//   ....[175]....
        /*0444*/ 	.word	0x0500000f


	//   ....[176]....
        /*0448*/ 	.word	0x0500000f


	//   ....[177]....
        /*044c*/ 	.word	0x0500000f


	//   ....[178]....
        /*0450*/ 	.word	0x0500000f


	//   ....[179]....
        /*0454*/ 	.word	0x0500000f


	//   ....[180]....
        /*0458*/ 	.word	0x0500000f


	//   ....[181]....
        /*045c*/ 	.word	0x0500000f


	//   ....[182]....
        /*0460*/ 	.word	0x0500000f


	//   ....[183]....
        /*0464*/ 	.word	0x0500000f


	//   ....[184]....
        /*0468*/ 	.word	0x0500000f


	//   ....[185]....
        /*046c*/ 	.word	0x0500000f


	//   ....[186]....
        /*0470*/ 	.word	0x0500000f


	//   ....[187]....
        /*0474*/ 	.word	0x0500000f


	//   ....[188]....
        /*0478*/ 	.word	0x0500000f


	//   ....[189]....
        /*047c*/ 	.word	0x0500000f


	//   ....[190]....
        /*0480*/ 	.word	0x0500000f


	//   ....[191]....
        /*0484*/ 	.word	0x0500000f


	//   ....[192]....
        /*0488*/ 	.word	0x0500000f


	//   ....[193]....
        /*048c*/ 	.word	0x0500000f


	//   ....[194]....
        /*0490*/ 	.word	0x0500000f


	//   ....[195]....
        /*0494*/ 	.word	0x0500000f


	//   ....[196]....
        /*0498*/ 	.word	0xffffffff


	//   ....[197]....
        /*049c*/ 	.word	0xffffffff


	//   ....[198]....
        /*04a0*/ 	.word	0xffffffff


	//   ....[199]....
        /*04a4*/ 	.word	0xffffffff


	//   ....[200]....
        /*04a8*/ 	.word	0xffffffff


	//   ....[201]....
        /*04ac*/ 	.word	0xffffffff


	//   ....[202]....
        /*04b0*/ 	.word	0xffffffff


	//   ....[203]....
        /*04b4*/ 	.word	0xffffffff


	//----- nvinfo : EIATTR_COOP_GROUP_INSTR_OFFSETS
	.align		4
.L_884:
        /*04b8*/ 	.byte	0x04, 0x28
        /*04ba*/ 	.short	(.L_886 - .L_885)


	//   ....[0]....
.L_885:
        /*04bc*/ 	.word	0x00000080


	//   ....[1]....
        /*04c0*/ 	.word	0x00000090


	//   ....[2]....
        /*04c4*/ 	.word	0x000002b0


	//   ....[3]....
        /*04c8*/ 	.word	0x00000410


	//   ....[4]....
        /*04cc*/ 	.word	0x00000530


	//   ....[5]....
        /*04d0*/ 	.word	0x00000690


	//   ....[6]....
        /*04d4*/ 	.word	0x00002320


	//   ....[7]....
        /*04d8*/ 	.word	0x00009d50


	//   ....[8]....
        /*04dc*/ 	.word	0x0000bdf0


	//   ....[9]....
        /*04e0*/ 	.word	0x0000d000


	//   ....[10]....
        /*04e4*/ 	.word	0x0000d240


	//   ....[11]....
        /*04e8*/ 	.word	0x0000dcf0


	//   ....[12]....
        /*04ec*/ 	.word	0x0000df90


	//   ....[13]....
        /*04f0*/ 	.word	0x0000e430


	//   ....[14]....
        /*04f4*/ 	.word	0x0000e530


	//   ....[15]....
        /*04f8*/ 	.word	0x000110e0


	//   ....[16]....
        /*04fc*/ 	.word	0x00012a40


	//   ....[17]....
        /*0500*/ 	.word	0x00013cc0


	//   ....[18]....
        /*0504*/ 	.word	0x00013d00


	//   ....[19]....
        /*0508*/ 	.word	0x00013d40


	//   ....[20]....
        /*050c*/ 	.word	0x00013d60


	//   ....[21]....
        /*0510*/ 	.word	0x000183e0


	//   ....[22]....
        /*0514*/ 	.word	0x000197c0


	//   ....[23]....
        /*0518*/ 	.word	0x0001aa20


	//   ....[24]....
        /*051c*/ 	.word	0x0001ac30


	//   ....[25]....
        /*0520*/ 	.word	0x0001b810


	//   ....[26]....
        /*0524*/ 	.word	0x0001b870


	//   ....[27]....
        /*0528*/ 	.word	0x0001b8b0


	//   ....[28]....
        /*052c*/ 	.word	0x0001b8d0


	//   ....[29]....
        /*0530*/ 	.word	0x0001ffd0


	//   ....[30]....
        /*0534*/ 	.word	0x00020180


	//   ....[31]....
        /*0538*/ 	.word	0x000201a0


	//   ....[32]....
        /*053c*/ 	.word	0x000201e0


	//   ....[33]....
        /*0540*/ 	.word	0x00020200


	//   ....[34]....
        /*0544*/ 	.word	0x00022760


	//   ....[35]....
        /*0548*/ 	.word	0x00022dc0


	//   ....[36]....
        /*054c*/ 	.word	0x00022de0


	//   ....[37]....
        /*0550*/ 	.word	0x00022e10


	//   ....[38]....
        /*0554*/ 	.word	0x00022e20


	//   ....[39]....
        /*0558*/ 	.word	0x000234c0


	//   ....[40]....
        /*055c*/ 	.word	0x000234d0


	//   ....[41]....
        /*0560*/ 	.word	0x00023700


	//   ....[42]....
        /*0564*/ 	.word	0x00023720


	//   ....[43]....
        /*0568*/ 	.word	0x000242e0


	//   ....[44]....
        /*056c*/ 	.word	0x00024320


	//   ....[45]....
        /*0570*/ 	.word	0x00024560


	//   ....[46]....
        /*0574*/ 	.word	0x00024580


	//   ....[47]....
        /*0578*/ 	.word	0x00024830


	//   ....[48]....
        /*057c*/ 	.word	0x00024a00


	//   ....[49]....
        /*0580*/ 	.word	0x00024a30


	//   ....[50]....
        /*0584*/ 	.word	0x00024a60


	//   ....[51]....
        /*0588*/ 	.word	0x00024a90


	//   ....[52]....
        /*058c*/ 	.word	0x00024ac0


	//   ....[53]....
        /*0590*/ 	.word	0x00024af0


	//   ....[54]....
        /*0594*/ 	.word	0x00024c40


	//   ....[55]....
        /*0598*/ 	.word	0x00024c70


	//   ....[56]....
        /*059c*/ 	.word	0x00024ca0


	//   ....[57]....
        /*05a0*/ 	.word	0x00024cd0


	//   ....[58]....
        /*05a4*/ 	.word	0x00024d00


	//   ....[59]....
        /*05a8*/ 	.word	0x00024d30


	//   ....[60]....
        /*05ac*/ 	.word	0x00024dc0


	//   ....[61]....
        /*05b0*/ 	.word	0x00024e20


	//   ....[62]....
        /*05b4*/ 	.word	0x00024eb0


	//   ....[63]....
        /*05b8*/ 	.word	0x00026c20


	//   ....[64]....
        /*05bc*/ 	.word	0x00026c40


	//   ....[65]....
        /*05c0*/ 	.word	0x00026cd0


	//   ....[66]....
        /*05c4*/ 	.word	0x00026cf0


	//   ....[67]....
        /*05c8*/ 	.word	0x00026d70


	//   ....[68]....
        /*05cc*/ 	.word	0x00026d90


	//   ....[69]....
        /*05d0*/ 	.word	0x00026da0


	//   ....[70]....
        /*05d4*/ 	.word	0x00026db0


	//   ....[71]....
        /*05d8*/ 	.word	0x00027550


	//   ....[72]....
        /*05dc*/ 	.word	0x00027590


	//   ....[73]....
        /*05e0*/ 	.word	0x00027640


	//   ....[74]....
        /*05e4*/ 	.word	0x00027650


	//   ....[75]....
        /*05e8*/ 	.word	0x000276e0


	//   ....[76]....
        /*05ec*/ 	.word	0x000276f0


	//   ....[77]....
        /*05f0*/ 	.word	0x00027710


	//   ....[78]....
        /*05f4*/ 	.word	0x00027750


	//   ....[79]....
        /*05f8*/ 	.word	0x00027fd0


	//   ....[80]....
        /*05fc*/ 	.word	0x00027ff0


	//   ....[81]....
        /*0600*/ 	.word	0x00028190


	//   ....[82]....
        /*0604*/ 	.word	0x000281c0


	//   ....[83]....
        /*0608*/ 	.word	0x000282d0


	//   ....[84]....
        /*060c*/ 	.word	0x000282e0


	//   ....[85]....
        /*0610*/ 	.word	0x00028310


	//   ....[86]....
        /*0614*/ 	.word	0x00028320


	//   ....[87]....
        /*0618*/ 	.word	0x00028950


	//   ....[88]....
        /*061c*/ 	.word	0x000289b0


	//   ....[89]....
        /*0620*/ 	.word	0x00028b70


	//   ....[90]....
        /*0624*/ 	.word	0x00028bb0


	//   ....[91]....
        /*0628*/ 	.word	0x00028bc0


	//   ....[92]....
        /*062c*/ 	.word	0x00028bd0


	//   ....[93]....
        /*0630*/ 	.word	0x00028d20


	//   ....[94]....
        /*0634*/ 	.word	0x00028e70


	//   ....[95]....
        /*0638*/ 	.word	0x000296a0


	//   ....[96]....
        /*063c*/ 	.word	0x000296c0


	//   ....[97]....
        /*0640*/ 	.word	0x00029710


	//   ....[98]....
        /*0644*/ 	.word	0x00029720


	//   ....[99]....
        /*0648*/ 	.word	0x00029760


	//   ....[100]....
        /*064c*/ 	.word	0x00029770


	//   ....[101]....
        /*0650*/ 	.word	0x00029780


	//   ....[102]....
        /*0654*/ 	.word	0x000297c0


	//   ....[103]....
        /*0658*/ 	.word	0x00029ae0


	//   ....[104]....
        /*065c*/ 	.word	0x00029b20


	//   ....[105]....
        /*0660*/ 	.word	0x00029b40


	//   ....[106]....
        /*0664*/ 	.word	0x00029b60


	//   ....[107]....
        /*0668*/ 	.word	0x00029b90


	//   ....[108]....
        /*066c*/ 	.word	0x00029bb0


	//   ....[109]....
        /*0670*/ 	.word	0x00029cb0


	//   ....[110]....
        /*0674*/ 	.word	0x00029e00


	//   ....[111]....
        /*0678*/ 	.word	0x0002a400


	//   ....[112]....
        /*067c*/ 	.word	0x0002a450


	//   ....[113]....
        /*0680*/ 	.word	0x0002a480


	//   ....[114]....
        /*0684*/ 	.word	0x0002a4b0


	//   ....[115]....
        /*0688*/ 	.word	0x0002a4c0


	//   ....[116]....
        /*068c*/ 	.word	0x0002a4f0


	//   ....[117]....
        /*0690*/ 	.word	0x0002a520


	//   ....[118]....
        /*0694*/ 	.word	0x0002a550


	//   ....[119]....
        /*0698*/ 	.word	0x0002a6d0


	//   ....[120]....
        /*069c*/ 	.word	0x0002a700


	//   ....[121]....
        /*06a0*/ 	.word	0x0002a730


	//   ....[122]....
        /*06a4*/ 	.word	0x0002a760


	//   ....[123]....
        /*06a8*/ 	.word	0x0002a790


	//   ....[124]....
        /*06ac*/ 	.word	0x0002a7c0


	//   ....[125]....
        /*06b0*/ 	.word	0x0002a880


	//   ....[126]....
        /*06b4*/ 	.word	0x0002a8a0


	//   ....[127]....
        /*06b8*/ 	.word	0x0002a910


	//   ....[128]....
        /*06bc*/ 	.word	0x0002afb0


	//   ....[129]....
        /*06c0*/ 	.word	0x0002b550


	//   ....[130]....
        /*06c4*/ 	.word	0x0002b640


	//   ....[131]....
        /*06c8*/ 	.word	0x0002b6e0


	//   ....[132]....
        /*06cc*/ 	.word	0x0002b740


	//   ....[133]....
        /*06d0*/ 	.word	0x0002b830


	//   ....[134]....
        /*06d4*/ 	.word	0x0002b8a0


	//   ....[135]....
        /*06d8*/ 	.word	0x0002b990


	//   ....[136]....
        /*06dc*/ 	.word	0x0002ba00


	//   ....[137]....
        /*06e0*/ 	.word	0x0002baa0


	//   ....[138]....
        /*06e4*/ 	.word	0x0002bba0


	//   ....[139]....
        /*06e8*/ 	.word	0x0002bc30


	//   ....[140]....
        /*06ec*/ 	.word	0x0002bc90


	//   ....[141]....
        /*06f0*/ 	.word	0x0002bd60


	//   ....[142]....
        /*06f4*/ 	.word	0x0002bde0


	//   ....[143]....
        /*06f8*/ 	.word	0x0002bec0


	//   ....[144]....
        /*06fc*/ 	.word	0x0002bf30


	//   ....[145]....
        /*0700*/ 	.word	0x0002bff0


	//   ....[146]....
        /*0704*/ 	.word	0x0002c300


	//   ....[147]....
        /*0708*/ 	.word	0x0002c3c0


	//   ....[148]....
        /*070c*/ 	.word	0x0002c630


	//   ....[149]....
        /*0710*/ 	.word	0x0002c680


	//   ....[150]....
        /*0714*/ 	.word	0x0002c890


	//   ....[151]....
        /*0718*/ 	.word	0x0002c8e0


	//   ....[152]....
        /*071c*/ 	.word	0x0002ca90


	//   ....[153]....
        /*0720*/ 	.word	0x0002cae0


	//   ....[154]....
        /*0724*/ 	.word	0x0002cc20


	//   ....[155]....
        /*0728*/ 	.word	0x0002cd20


	//   ....[156]....
        /*072c*/ 	.word	0x0002cf90


	//   ....[157]....
        /*0730*/ 	.word	0x0002cfe0


	//   ....[158]....
        /*0734*/ 	.word	0x0002d1b0


	//   ....[159]....
        /*0738*/ 	.word	0x0002d200


	//   ....[160]....
        /*073c*/ 	.word	0x0002d3d0


	//   ....[161]....
        /*0740*/ 	.word	0x0002d420


	//   ....[162]....
        /*0744*/ 	.word	0x0002d510


	//   ....[163]....
        /*0748*/ 	.word	0x0002d5b0


	//   ....[164]....
        /*074c*/ 	.word	0x0002d610


	//   ....[165]....
        /*0750*/ 	.word	0x0002d6c0


	//   ....[166]....
        /*0754*/ 	.word	0x0002d720


	//   ....[167]....
        /*0758*/ 	.word	0x0002d7d0


	//   ....[168]....
        /*075c*/ 	.word	0x0002d830


	//   ....[169]....
        /*0760*/ 	.word	0x0002d8e0


	//   ....[170]....
        /*0764*/ 	.word	0x0002d9d0


	//   ....[171]....
        /*0768*/ 	.word	0x0002dab0


	//   ....[172]....
        /*076c*/ 	.word	0x0002dbc0


	//   ....[173]....
        /*0770*/ 	.word	0x0002dcc0


	//   ....[174]....
        /*0774*/ 	.word	0x0002ddf0


	//   ....[175]....
        /*0778*/ 	.word	0x0002ded0


	//   ....[176]....
        /*077c*/ 	.word	0x0002dfd0


	//   ....[177]....
        /*0780*/ 	.word	0x0002e0b0


	//   ....[178]....
        /*0784*/ 	.word	0x0002e140


	//   ....[179]....
        /*0788*/ 	.word	0x0002e1e0


	//   ....[180]....
        /*078c*/ 	.word	0x0002e300


	//   ....[181]....
        /*0790*/ 	.word	0x0002e370


	//   ....[182]....
        /*0794*/ 	.word	0x0002e3e0


	//   ....[183]....
        /*0798*/ 	.word	0x0002e450


	//   ....[184]....
        /*079c*/ 	.word	0x0002e4c0


	//   ....[185]....
        /*07a0*/ 	.word	0x0002e540


	//   ....[186]....
        /*07a4*/ 	.word	0x0002e5d0


	//   ....[187]....
        /*07a8*/ 	.word	0x0002e660


	//   ....[188]....
        /*07ac*/ 	.word	0x0002e6d0


	//   ....[189]....
        /*07b0*/ 	.word	0x0002e740


	//   ....[190]....
        /*07b4*/ 	.word	0x0002e7b0


	//   ....[191]....
        /*07b8*/ 	.word	0x0002e830


	//   ....[192]....
        /*07bc*/ 	.word	0x0002e8a0


	//   ....[193]....
        /*07c0*/ 	.word	0x0002e940


	//   ....[194]....
        /*07c4*/ 	.word	0x0002e9d0


	//   ....[195]....
        /*07c8*/ 	.word	0x0002eaf0


	//   ....[196]....
        /*07cc*/ 	.word	0x00030af0


	//   ....[197]....
        /*07d0*/ 	.word	0x000321f0


	//   ....[198]....
        /*07d4*/ 	.word	0x000324a0


	//   ....[199]....
        /*07d8*/ 	.word	0x000331e0


	//   ....[200]....
        /*07dc*/ 	.word	0x00033220


	//   ....[201]....
        /*07e0*/ 	.word	0x00033290


	//   ....[202]....
        /*07e4*/ 	.word	0x000332b0


	//   ....[203]....
        /*07e8*/ 	.word	0x000403b0


	//----- nvinfo : EIATTR_REG_RECONFIG
	.align		4
.L_886:
        /*07ec*/ 	.byte	0x01, 0x54
	.zero		2


	//----- nvinfo : EIATTR_SYSCALL_OFFSETS
	.align		4
        /*07f0*/ 	.byte	0x04, 0x46
        /*07f2*/ 	.short	(.L_888 - .L_887)


	//   ....[0]....
.L_887:
        /*07f4*/ 	.word	0x0000a300


	//   ....[1]....
        /*07f8*/ 	.word	0x00026020


	//   ....[2]....
        /*07fc*/ 	.word	0x00026170


	//   ....[3]....
        /*0800*/ 	.word	0x00026260


	//   ....[4]....
        /*0804*/ 	.word	0x00027150


	//   ....[5]....
        /*0808*/ 	.word	0x000279e0


	//----- nvinfo : EIATTR_MBARRIER_INSTR_OFFSETS
	.align		4
.L_888:
        /*080c*/ 	.byte	0x04, 0x39
        /*080e*/ 	.short	(.L_890 - .L_889)


	//   ....[0]....
.L_889:
        /*0810*/ 	.word	0x00000190
        /*0814*/ 	.word	0x000000ff
        /*0818*/ 	.word	0x00038800
        /*081c*/ 	.short	0x0100
        /*081e*/ 	.byte	0x08
	.zero		1


	//   ....[1]....
        /*0820*/ 	.word	0x000001a0
        /*0824*/ 	.word	0x000000ff
        /*0828*/ 	.word	0x00038810
        /*082c*/ 	.short	0x0100
        /*082e*/ 	.byte	0x08
	.zero		1


	//   ....[2]....
        /*0830*/ 	.word	0x000001b0
        /*0834*/ 	.word	0x000000ff
        /*0838*/ 	.word	0x00038820
        /*083c*/ 	.short	0x0100
        /*083e*/ 	.byte	0x08
	.zero		1


	//   ....[3]....
        /*0840*/ 	.word	0x00000260
        /*0844*/ 	.word	0x000000ff
        /*0848*/ 	.word	0x00038830
        /*084c*/ 	.short	0x0100
        /*084e*/ 	.byte	0x06
	.zero		1


	//   ....[4]....
        /*0850*/ 	.word	0x00000270
        /*0854*/ 	.word	0x000000ff
        /*0858*/ 	.word	0x00038840
        /*085c*/ 	.short	0x0100
        /*085e*/ 	.byte	0x06
	.zero		1


	//   ....[5]....
        /*0860*/ 	.word	0x00000280
        /*0864*/ 	.word	0x000000ff
        /*0868*/ 	.word	0x00038838
        /*086c*/ 	.short	0x0100
        /*086e*/ 	.byte	0x06
	.zero		1


	//   ....[6]....
        /*0870*/ 	.word	0x00000290
        /*0874*/ 	.word	0x000000ff
        /*0878*/ 	.word	0x00038848
        /*087c*/ 	.short	0x0100
        /*087e*/ 	.byte	0x06
	.zero		1


	//   ....[7]....
        /*0880*/ 	.word	0x000003c0
        /*0884*/ 	.word	0x000000ff
        /*0888*/ 	.word	0x00038850
        /*088c*/ 	.short	0x0100
        /*088e*/ 	.byte	0x08
	.zero		1


	//   ....[8]....
        /*0890*/ 	.word	0x000003d0
        /*0894*/ 	.word	0x000000ff
        /*0898*/ 	.word	0x00038860
        /*089c*/ 	.short	0x0100
        /*089e*/ 	.byte	0x08
	.zero		1


	//   ....[9]....
        /*08a0*/ 	.word	0x000003e0
        /*08a4*/ 	.word	0x000000ff
        /*08a8*/ 	.word	0x00038858
        /*08ac*/ 	.short	0x0100
        /*08ae*/ 	.byte	0x08
	.zero		1


	//   ....[10]....
        /*08b0*/ 	.word	0x000003f0
        /*08b4*/ 	.word	0x000000ff
        /*08b8*/ 	.word	0x00038868
        /*08bc*/ 	.short	0x0100
        /*08be*/ 	.byte	0x08
	.zero		1


	//   ....[11]....
        /*08c0*/ 	.word	0x000004e0
        /*08c4*/ 	.word	0x000000ff
        /*08c8*/ 	.word	0x00038870
        /*08cc*/ 	.short	0x0100
        /*08ce*/ 	.byte	0x06
	.zero		1


	//   ....[12]....
        /*08d0*/ 	.word	0x000004f0
        /*08d4*/ 	.word	0x000000ff
        /*08d8*/ 	.word	0x00038880
        /*08dc*/ 	.short	0x0100
        /*08de*/ 	.byte	0x06
	.zero		1


	//   ....[13]....
        /*08e0*/ 	.word	0x00000500
        /*08e4*/ 	.word	0x000000ff
        /*08e8*/ 	.word	0x00038878
        /*08ec*/ 	.short	0x0100
        /*08ee*/ 	.byte	0x06
	.zero		1


	//   ....[14]....
        /*08f0*/ 	.word	0x00000510
        /*08f4*/ 	.word	0x000000ff
        /*08f8*/ 	.word	0x00038888
        /*08fc*/ 	.short	0x0100
        /*08fe*/ 	.byte	0x06
	.zero		1


	//   ....[15]....
        /*0900*/ 	.word	0x00000640
        /*0904*/ 	.word	0x000000ff
        /*0908*/ 	.word	0x00038890
        /*090c*/ 	.short	0x0100
        /*090e*/ 	.byte	0x08
	.zero		1


	//   ....[16]....
        /*0910*/ 	.word	0x00000650
        /*0914*/ 	.word	0x000000ff
        /*0918*/ 	.word	0x000388a0
        /*091c*/ 	.short	0x0100
        /*091e*/ 	.byte	0x08
	.zero		1


	//   ....[17]....
        /*0920*/ 	.word	0x00000660
        /*0924*/ 	.word	0x000000ff
        /*0928*/ 	.word	0x00038898
        /*092c*/ 	.short	0x0100
        /*092e*/ 	.byte	0x08
	.zero		1


	//   ....[18]....
        /*0930*/ 	.word	0x00000670
        /*0934*/ 	.word	0x000000ff
        /*0938*/ 	.word	0x000388a8
        /*093c*/ 	.short	0x0100
        /*093e*/ 	.byte	0x08
	.zero		1


	//   ....[19]....
        /*0940*/ 	.word	0x000007b0
        /*0944*/ 	.word	0x000000ff
        /*0948*/ 	.word	0x000388b0
        /*094c*/ 	.short	0x0100
        /*094e*/ 	.byte	0x08
	.zero		1


	//   ....[20]....
        /*0950*/ 	.word	0x000007c0
        /*0954*/ 	.word	0x000000ff
        /*0958*/ 	.word	0x000388c0
        /*095c*/ 	.short	0x0100
        /*095e*/ 	.byte	0x08
	.zero		1


	//   ....[21]....
        /*0960*/ 	.word	0x000007d0
        /*0964*/ 	.word	0x000000ff
        /*0968*/ 	.word	0x000388b8
        /*096c*/ 	.short	0x0100
        /*096e*/ 	.byte	0x08
	.zero		1


	//   ....[22]....
        /*0970*/ 	.word	0x000007e0
        /*0974*/ 	.word	0x000000ff
        /*0978*/ 	.word	0x000388c8
        /*097c*/ 	.short	0x0100
        /*097e*/ 	.byte	0x08
	.zero		1


	//   ....[23]....
        /*0980*/ 	.word	0x000046d0
        /*0984*/ 	.word	0x00000004
        /*0988*/ 	.word	0x00000000
        /*098c*/ 	.short	0x0101
        /*098e*/ 	.byte	0x3f
	.zero		1


	//   ....[24]....
        /*0990*/ 	.word	0x00008460
        /*0994*/ 	.word	0x00000006
        /*0998*/ 	.word	0x00000000
        /*099c*/ 	.short	0x0101
        /*099e*/ 	.byte	0x3f
	.zero		1


	//   ....[25]....
        /*09a0*/ 	.word	0x0000a7f0
        /*09a4*/ 	.word	0x000000ff
        /*09a8*/ 	.word	0x00038800
        /*09ac*/ 	.short	0x010a
        /*09ae*/ 	.byte	0x2e
	.zero		1


	//   ....[26]....
        /*09b0*/ 	.word	0x0000ac60
        /*09b4*/ 	.word	0x0000000a
        /*09b8*/ 	.word	0x00000000
        /*09bc*/ 	.short	0x010a
        /*09be*/ 	.byte	0x3f
	.zero		1


	//   ....[27]....
        /*09c0*/ 	.word	0x0000acc0
        /*09c4*/ 	.word	0x0000000a
        /*09c8*/ 	.word	0x00000000
        /*09cc*/ 	.short	0x010a
        /*09ce*/ 	.byte	0x3f
	.zero		1


	//   ....[28]....
        /*09d0*/ 	.word	0x0000b070
        /*09d4*/ 	.word	0x000000ff
        /*09d8*/ 	.word	0x00038810
        /*09dc*/ 	.short	0x010a
        /*09de*/ 	.byte	0x2e
	.zero		1


	//   ....[29]....
        /*09e0*/ 	.word	0x0000b170
        /*09e4*/ 	.word	0x0000000a
        /*09e8*/ 	.word	0x00000000
        /*09ec*/ 	.short	0x010a
        /*09ee*/ 	.byte	0x3f
	.zero		1


	//   ....[30]....
        /*09f0*/ 	.word	0x0000b1d0
        /*09f4*/ 	.word	0x0000000a
        /*09f8*/ 	.word	0x00000000
        /*09fc*/ 	.short	0x010a
        /*09fe*/ 	.byte	0x3f
	.zero		1


	//   ....[31]....
        /*0a00*/ 	.word	0x0000cdc0
        /*0a04*/ 	.word	0x00000003
        /*0a08*/ 	.word	0x00000000
        /*0a0c*/ 	.short	0x0101
        /*0a0e*/ 	.byte	0x3f
	.zero		1


	//   ....[32]....
        /*0a10*/ 	.word	0x000111f0
        /*0a14*/ 	.word	0x00000000
        /*0a18*/ 	.word	0x00000000
        /*0a1c*/ 	.short	0x0101
        /*0a1e*/ 	.byte	0x3f
	.zero		1


	//   ....[33]....
        /*0a20*/ 	.word	0x00011960
        /*0a24*/ 	.word	0x00000006
        /*0a28*/ 	.word	0x00000000
        /*0a2c*/ 	.short	0x010a
        /*0a2e*/ 	.byte	0x3f
	.zero		1


	//   ....[34]....
        /*0a30*/ 	.word	0x00011a00
        /*0a34*/ 	.word	0x00000008
        /*0a38*/ 	.word	0x00000000
        /*0a3c*/ 	.short	0x010a
        /*0a3e*/ 	.byte	0x3f
	.zero		1


	//   ....[35]....
        /*0a40*/ 	.word	0x00011e20
        /*0a44*/ 	.word	0x0000000e
        /*0a48*/ 	.word	0x00000000
        /*0a4c*/ 	.short	0x010a
        /*0a4e*/ 	.byte	0x3f
	.zero		1


	//   ....[36]....
        /*0a50*/ 	.word	0x00011e80
        /*0a54*/ 	.word	0x0000000e
        /*0a58*/ 	.word	0x00000000
        /*0a5c*/ 	.short	0x010a
        /*0a5e*/ 	.byte	0x3f
	.zero		1


	//   ....[37]....
        /*0a60*/ 	.word	0x00013a70
        /*0a64*/ 	.word	0x00000003
        /*0a68*/ 	.word	0x00000000
        /*0a6c*/ 	.short	0x0101
        /*0a6e*/ 	.byte	0x3f
	.zero		1


	//   ....[38]....
        /*0a70*/ 	.word	0x000184f0
        /*0a74*/ 	.word	0x00000003
        /*0a78*/ 	.word	0x00000000
        /*0a7c*/ 	.short	0x0101
        /*0a7e*/ 	.byte	0x3f
	.zero		1


	//   ....[39]....
        /*0a80*/ 	.word	0x000186e0
        /*0a84*/ 	.word	0x00000006
        /*0a88*/ 	.word	0x00000000
        /*0a8c*/ 	.short	0x010a
        /*0a8e*/ 	.byte	0x3f
	.zero		1


	//   ....[40]....
        /*0a90*/ 	.word	0x00018780
        /*0a94*/ 	.word	0x00000008
        /*0a98*/ 	.word	0x00000000
        /*0a9c*/ 	.short	0x010a
        /*0a9e*/ 	.byte	0x3f
	.zero		1


	//   ....[41]....
        /*0aa0*/ 	.word	0x00018ba0
        /*0aa4*/ 	.word	0x0000000e
        /*0aa8*/ 	.word	0x00000000
        /*0aac*/ 	.short	0x010a
        /*0aae*/ 	.byte	0x3f
	.zero		1


	//   ....[42]....
        /*0ab0*/ 	.word	0x00018c00
        /*0ab4*/ 	.word	0x0000000e
        /*0ab8*/ 	.word	0x00000000
        /*0abc*/ 	.short	0x010a
        /*0abe*/ 	.byte	0x3f
	.zero		1


	//   ....[43]....
        /*0ac0*/ 	.word	0x0001a7f0
        /*0ac4*/ 	.word	0x00000003
        /*0ac8*/ 	.word	0x00000000
        /*0acc*/ 	.short	0x0101
        /*0ace*/ 	.byte	0x3f
	.zero		1


	//   ....[44]....
        /*0ad0*/ 	.word	0x00020100
        /*0ad4*/ 	.word	0x00000003
        /*0ad8*/ 	.word	0x00000000
        /*0adc*/ 	.short	0x0101
        /*0ade*/ 	.byte	0x3f
	.zero		1


	//   ....[45]....
        /*0ae0*/ 	.word	0x00023470
        /*0ae4*/ 	.word	0x000000ff
        /*0ae8*/ 	.word	0x00000000
        /*0aec*/ 	.short	0x0101
        /*0aee*/ 	.byte	0x04
	.zero		1


	//   ....[46]....
        /*0af0*/ 	.word	0x000269d0
        /*0af4*/ 	.word	0x00000011
        /*0af8*/ 	.word	0x00038840
        /*0afc*/ 	.short	0x010a
        /*0afe*/ 	.byte	0x3f
	.zero		1


	//   ....[47]....
        /*0b00*/ 	.word	0x00026eb0
        /*0b04*/ 	.word	0x00000011
        /*0b08*/ 	.word	0x00038830
        /*0b0c*/ 	.short	0x0107
        /*0b0e*/ 	.byte	0x3f
	.zero		1


	//   ....[48]....
        /*0b10*/ 	.word	0x00026f90
        /*0b14*/ 	.word	0x00000011
        /*0b18*/ 	.word	0x00038830
        /*0b1c*/ 	.short	0x0101
        /*0b1e*/ 	.byte	0x3f
	.zero		1


	//   ....[49]....
        /*0b20*/ 	.word	0x00027820
        /*0b24*/ 	.word	0x00000017
        /*0b28*/ 	.word	0x00038800
        /*0b2c*/ 	.short	0x0107
        /*0b2e*/ 	.byte	0x3f
	.zero		1


	//   ....[50]....
        /*0b30*/ 	.word	0x000278b0
        /*0b34*/ 	.word	0x00000017
        /*0b38*/ 	.word	0x00038800
        /*0b3c*/ 	.short	0x0101
        /*0b3e*/ 	.byte	0x3f
	.zero		1


	//   ....[51]....
        /*0b40*/ 	.word	0x000285c0
        /*0b44*/ 	.word	0x00000017
        /*0b48*/ 	.word	0x00038810
        /*0b4c*/ 	.short	0x0107
        /*0b4e*/ 	.byte	0x3f
	.zero		1


	//   ....[52]....
        /*0b50*/ 	.word	0x000286c0
        /*0b54*/ 	.word	0x00000017
        /*0b58*/ 	.word	0x00038810
        /*0b5c*/ 	.short	0x0101
        /*0b5e*/ 	.byte	0x3f
	.zero		1


	//   ....[53]....
        /*0b60*/ 	.word	0x000286e0
        /*0b64*/ 	.word	0x00000017
        /*0b68*/ 	.word	0x00038820
        /*0b6c*/ 	.short	0x010a
        /*0b6e*/ 	.byte	0x3f
	.zero		1


	//   ....[54]....
        /*0b70*/ 	.word	0x00028770
        /*0b74*/ 	.word	0x00000011
        /*0b78*/ 	.word	0x00038860
        /*0b7c*/ 	.short	0x010a
        /*0b7e*/ 	.byte	0x3f
	.zero		1


	//   ....[55]....
        /*0b80*/ 	.word	0x00029090
        /*0b84*/ 	.word	0x00000011
        /*0b88*/ 	.word	0x00038850
        /*0b8c*/ 	.short	0x0107
        /*0b8e*/ 	.byte	0x3f
	.zero		1


	//   ....[56]....
        /*0b90*/ 	.word	0x00029160
        /*0b94*/ 	.word	0x00000011
        /*0b98*/ 	.word	0x00038850
        /*0b9c*/ 	.short	0x0101
        /*0b9e*/ 	.byte	0x3f
	.zero		1


	//   ....[57]....
        /*0ba0*/ 	.word	0x00029500
        /*0ba4*/ 	.word	0x00000006
        /*0ba8*/ 	.word	0x00038840
        /*0bac*/ 	.short	0x010a
        /*0bae*/ 	.byte	0x3f
	.zero		1


	//   ....[58]....
        /*0bb0*/ 	.word	0x00029840
        /*0bb4*/ 	.word	0x00000006
        /*0bb8*/ 	.word	0x00038830
        /*0bbc*/ 	.short	0x0107
        /*0bbe*/ 	.byte	0x3f
	.zero		1


	//   ....[59]....
        /*0bc0*/ 	.word	0x00029900
        /*0bc4*/ 	.word	0x00000006
        /*0bc8*/ 	.word	0x00038830
        /*0bcc*/ 	.short	0x0101
        /*0bce*/ 	.byte	0x3f
	.zero		1


	//   ....[60]....
        /*0bd0*/ 	.word	0x00029930
        /*0bd4*/ 	.word	0x00000006
        /*0bd8*/ 	.word	0x00038860
        /*0bdc*/ 	.short	0x010a
        /*0bde*/ 	.byte	0x3f
	.zero		1


	//   ....[61]....
        /*0be0*/ 	.word	0x0002a000
        /*0be4*/ 	.word	0x00000006
        /*0be8*/ 	.word	0x00038850
        /*0bec*/ 	.short	0x0107
        /*0bee*/ 	.byte	0x3f
	.zero		1


	//   ....[62]....
        /*0bf0*/ 	.word	0x0002a0c0
        /*0bf4*/ 	.word	0x00000006
        /*0bf8*/ 	.word	0x00038850
        /*0bfc*/ 	.short	0x0101
        /*0bfe*/ 	.byte	0x3f
	.zero		1


	//   ....[63]....
        /*0c00*/ 	.word	0x0002af30
        /*0c04*/ 	.word	0x00000007
        /*0c08*/ 	.word	0x00038820
        /*0c0c*/ 	.short	0x010a
        /*0c0e*/ 	.byte	0x3f
	.zero		1


	//   ....[64]....
        /*0c10*/ 	.word	0x0002b0b0
        /*0c14*/ 	.word	0x00000005
        /*0c18*/ 	.word	0x00038840
        /*0c1c*/ 	.short	0x010a
        /*0c1e*/ 	.byte	0x3f
	.zero		1


	//   ....[65]....
        /*0c20*/ 	.word	0x0002b150
        /*0c24*/ 	.word	0x00000003
        /*0c28*/ 	.word	0x00038840
        /*0c2c*/ 	.short	0x010a
        /*0c2e*/ 	.byte	0x3f
	.zero		1


	//   ....[66]....
        /*0c30*/ 	.word	0x0002b190
        /*0c34*/ 	.word	0x00000005
        /*0c38*/ 	.word	0x00038860
        /*0c3c*/ 	.short	0x010a
        /*0c3e*/ 	.byte	0x3f
	.zero		1


	//   ....[67]....
        /*0c40*/ 	.word	0x0002b1d0
        /*0c44*/ 	.word	0x00000003
        /*0c48*/ 	.word	0x00038860
        /*0c4c*/ 	.short	0x010a
        /*0c4e*/ 	.byte	0x3f
	.zero		1


	//   ....[68]....
        /*0c50*/ 	.word	0x0002b240
        /*0c54*/ 	.word	0x00000003
        /*0c58*/ 	.word	0x00038800
        /*0c5c*/ 	.short	0x010a
        /*0c5e*/ 	.byte	0x3f
	.zero		1


	//   ....[69]....
        /*0c60*/ 	.word	0x0002b290
        /*0c64*/ 	.word	0x0000000a
        /*0c68*/ 	.word	0x00000000
        /*0c6c*/ 	.short	0x010a
        /*0c6e*/ 	.byte	0x3f
	.zero		1


	//   ....[70]....
        /*0c70*/ 	.word	0x0002b2f0
        /*0c74*/ 	.word	0x00000008
        /*0c78*/ 	.word	0x00038810
        /*0c7c*/ 	.short	0x010a
        /*0c7e*/ 	.byte	0x3f
	.zero		1


	//   ....[71]....
        /*0c80*/ 	.word	0x0002b340
        /*0c84*/ 	.word	0x0000000a
        /*0c88*/ 	.word	0x00000000
        /*0c8c*/ 	.short	0x010a
        /*0c8e*/ 	.byte	0x3f
	.zero		1


	//   ....[72]....
        /*0c90*/ 	.word	0x0002b390
        /*0c94*/ 	.word	0x00000008
        /*0c98*/ 	.word	0x00000000
        /*0c9c*/ 	.short	0x010a
        /*0c9e*/ 	.byte	0x3f
	.zero		1


	//   ....[73]....
        /*0ca0*/ 	.word	0x0002b3e0
        /*0ca4*/ 	.word	0x0000000e
        /*0ca8*/ 	.word	0x00000000
        /*0cac*/ 	.short	0x010a
        /*0cae*/ 	.byte	0x3f
	.zero		1


	//   ....[74]....
        /*0cb0*/ 	.word	0x0002b430
        /*0cb4*/ 	.word	0x00000008
        /*0cb8*/ 	.word	0x00000000
        /*0cbc*/ 	.short	0x010a
        /*0cbe*/ 	.byte	0x3f
	.zero		1


	//   ....[75]....
        /*0cc0*/ 	.word	0x0002b480
        /*0cc4*/ 	.word	0x0000000e
        /*0cc8*/ 	.word	0x00000000
        /*0ccc*/ 	.short	0x010a
        /*0cce*/ 	.byte	0x3f
	.zero		1


	//   ....[76]....
        /*0cd0*/ 	.word	0x0002b590
        /*0cd4*/ 	.word	0x00000011
        /*0cd8*/ 	.word	0x00038840
        /*0cdc*/ 	.short	0x010a
        /*0cde*/ 	.byte	0x3f
	.zero		1


	//   ....[77]....
        /*0ce0*/ 	.word	0x0002cb20
        /*0ce4*/ 	.word	0x00000017
        /*0ce8*/ 	.word	0x00038820
        /*0cec*/ 	.short	0x010a
        /*0cee*/ 	.byte	0x3f
	.zero		1


	//   ....[78]....
        /*0cf0*/ 	.word	0x0002cb70
        /*0cf4*/ 	.word	0x00000011
        /*0cf8*/ 	.word	0x00038860
        /*0cfc*/ 	.short	0x010a
        /*0cfe*/ 	.byte	0x3f
	.zero		1


	//   ....[79]....
        /*0d00*/ 	.word	0x0002d460
        /*0d04*/ 	.word	0x00000006
        /*0d08*/ 	.word	0x00038840
        /*0d0c*/ 	.short	0x010a
        /*0d0e*/ 	.byte	0x3f
	.zero		1


	//   ....[80]....
        /*0d10*/ 	.word	0x0002d920
        /*0d14*/ 	.word	0x00000006
        /*0d18*/ 	.word	0x00038860
        /*0d1c*/ 	.short	0x010a
        /*0d1e*/ 	.byte	0x3f
	.zero		1


	//   ....[81]....
        /*0d20*/ 	.word	0x0002ea10
        /*0d24*/ 	.word	0x00000007
        /*0d28*/ 	.word	0x00038820
        /*0d2c*/ 	.short	0x010a
        /*0d2e*/ 	.byte	0x3f
	.zero		1


	//   ....[82]....
        /*0d30*/ 	.word	0x0002ebb0
        /*0d34*/ 	.word	0x00000005
        /*0d38*/ 	.word	0x00038840
        /*0d3c*/ 	.short	0x010a
        /*0d3e*/ 	.byte	0x3f
	.zero		1


	//   ....[83]....
        /*0d40*/ 	.word	0x0002ec00
        /*0d44*/ 	.word	0x00000003
        /*0d48*/ 	.word	0x00038840
        /*0d4c*/ 	.short	0x010a
        /*0d4e*/ 	.byte	0x3f
	.zero		1


	//   ....[84]....
        /*0d50*/ 	.word	0x0002ec50
        /*0d54*/ 	.word	0x00000005
        /*0d58*/ 	.word	0x00038860
        /*0d5c*/ 	.short	0x010a
        /*0d5e*/ 	.byte	0x3f
	.zero		1


	//   ....[85]....
        /*0d60*/ 	.word	0x0002f010
        /*0d64*/ 	.word	0x0000001a
        /*0d68*/ 	.word	0x00000000
        /*0d6c*/ 	.short	0x010a
        /*0d6e*/ 	.byte	0x3f
	.zero		1


	//   ....[86]....
        /*0d70*/ 	.word	0x0002f150
        /*0d74*/ 	.word	0x00000009
        /*0d78*/ 	.word	0x00000000
        /*0d7c*/ 	.short	0x010a
        /*0d7e*/ 	.byte	0x3f
	.zero		1


	//   ....[87]....
        /*0d80*/ 	.word	0x0002f7b0
        /*0d84*/ 	.word	0x0000003a
        /*0d88*/ 	.word	0x00000000
        /*0d8c*/ 	.short	0x010a
        /*0d8e*/ 	.byte	0x3f
	.zero		1


	//   ....[88]....
        /*0d90*/ 	.word	0x0002f8f0
        /*0d94*/ 	.word	0x00000038
        /*0d98*/ 	.word	0x00000000
        /*0d9c*/ 	.short	0x010a
        /*0d9e*/ 	.byte	0x3f
	.zero		1


	//   ....[89]....
        /*0da0*/ 	.word	0x00031e10
        /*0da4*/ 	.word	0x00000009
        /*0da8*/ 	.word	0x00000000
        /*0dac*/ 	.short	0x0101
        /*0dae*/ 	.byte	0x3f
	.zero		1


	//   ....[90]....
        /*0db0*/ 	.word	0x00040550
        /*0db4*/ 	.word	0x00000005
        /*0db8*/ 	.word	0x00000000
        /*0dbc*/ 	.short	0x0101
        /*0dbe*/ 	.byte	0x3f
	.zero		1


	//   ....[91]....
        /*0dc0*/ 	.word	0x00040580
        /*0dc4*/ 	.word	0x00000009
        /*0dc8*/ 	.word	0x00000000
        /*0dcc*/ 	.short	0x010a
        /*0dce*/ 	.byte	0x3f
	.zero		1


	//   ....[92]....
        /*0dd0*/ 	.word	0x000405d0
        /*0dd4*/ 	.word	0x00000038
        /*0dd8*/ 	.word	0x00000000
        /*0ddc*/ 	.short	0x010a
        /*0dde*/ 	.byte	0x3f
	.zero		1


	//----- nvinfo : EIATTR_NUM_MBARRIERS
	.align		4
.L_890:
        /*0de0*/ 	.byte	0x03, 0x38
        /*0de2*/ 	.short	0x0017


	//----- nvinfo : EIATTR_EXIT_INSTR_OFFSETS
	.align		4
        /*0de4*/ 	.byte	0x04, 0x1c
        /*0de6*/ 	.short	(.L_892 - .L_891)


	//   ....[0]....
.L_891:
        /*0de8*/ 	.word	0x00000aa0


	//   ....[1]....
        /*0dec*/ 	.word	0x000247e0


	//   ....[2]....
        /*0df0*/ 	.word	0x0002b220


	//----- nvinfo : EIATTR_MAX_THREADS
	.align		4
.L_892:
        /*0df4*/ 	.byte	0x04, 0x05
        /*0df6*/ 	.short	(.L_894 - .L_893)
.L_893:
        /*0df8*/ 	.word	0x00000180
        /*0dfc*/ 	.word	0x00000001
        /*0e00*/ 	.word	0x00000001


	//----- nvinfo : EIATTR_CRS_STACK_SIZE
	.align		4
.L_894:
        /*0e04*/ 	.byte	0x04, 0x1e
        /*0e06*/ 	.short	(.L_896 - .L_895)
.L_895:
        /*0e08*/ 	.word	0x00000000


	//----- nvinfo : EIATTR_CBANK_PARAM_SIZE
	.align		4
.L_896:
        /*0e0c*/ 	.byte	0x03, 0x19
        /*0e0e*/ 	.short	0x0bf0


	//----- nvinfo : EIATTR_PARAM_CBANK
	.align		4
        /*0e10*/ 	.byte	0x04, 0x0a
        /*0e12*/ 	.short	(.L_898 - .L_897)
	.align		4
.L_897:
        /*0e14*/ 	.word	index@(.nv.constant0._ZN7cutlass13device_kernelIN5flash11enable_sm90INS1_16FlashAttnFwdSm90INS1_25CollectiveMainloopFwdSm90ILi2EN4cute5tupleIJNS5_1CILi1EEES8_S8_EEENS6_IJNS7_ILi64EEESA_SA_EEELi512ENS_10bfloat16_tEfNS_4arch4Sm90ELb0ELb1ELb0ELb1ELb1ELb0ELb1ELb0ELb0ELb1ELb0ELb0EEENS1_21CollectiveEpilogueFwdINS6_IJSA_NS7_ILi512EEESA_EEES9_SC_SE_Li256ELb1ELb1ELb0ELb0EEENS1_36VarlenDynamicPersistentTileSchedulerILi64ELi64ELi256ELi128ELb0ELb1ELb1ELb1ELb0ELb1EEEEEEEEEvNT_6ParamsE)
        /*0e18*/ 	.short	0x0210
        /*0e1a*/ 	.short	0x0bf0


	//----- nvinfo : EIATTR_SW_WAR
	.align		4
.L_898:
        /*0e1c*/ 	.byte	0x04, 0x36
        /*0e1e*/ 	.short	(.L_900 - .L_899)
.L_899:
        /*0e20*/ 	.word	0x00000008
.L_900:


//--------------------- .nv.info._ZN7cutlass13device_kernelIN5flash11enable_sm90INS1_16FlashAttnFwdSm90INS1_25CollectiveMainloopFwdSm90ILi2EN4cute5tupleIJNS5_1CILi1EEES8_S8_EEENS6_IJNS7_ILi64EEESA_SA_EEELi512ENS_10bfloat16_tEfNS_4arch4Sm90ELb0ELb1ELb0ELb1ELb1ELb1ELb1ELb0ELb0ELb1ELb0ELb0EEENS1_21CollectiveEpilogueFwdINS6_IJSA_NS7_ILi512EEESA_EEES9_SC_SE_Li256ELb1ELb1ELb0ELb0EEENS1_36VarlenDynamicPersistentTileSchedulerILi64ELi64ELi256ELi128ELb0ELb1ELb1ELb1ELb0ELb1EEEEEEEEEvNT_6ParamsE --------------------------
	.section	.nv.info._ZN7cutlass13device_kernelIN5flash11enable_sm90INS1_16FlashAttnFwdSm90INS1_25CollectiveMainloopFwdSm90ILi2EN4cute5tupleIJNS5_1CILi1EEES8_S8_EEENS6_IJNS7_ILi64EEESA_SA_EEELi512ENS_10bfloat16_tEfNS_4arch4Sm90ELb0ELb1ELb0ELb1ELb1ELb1ELb1ELb0ELb0ELb1ELb0ELb0EEENS1_21CollectiveEpilogueFwdINS6_IJSA_NS7_ILi512EEESA_EEES9_SC_SE_Li256ELb1ELb1ELb0ELb0EEENS1_36VarlenDynamicPersistentTileSchedulerILi64ELi64ELi256ELi128ELb0ELb1ELb1ELb1ELb0ELb1EEEEEEEEEvNT_6ParamsE,"",@"SHT_CUDA_INFO"
	.sectionflags	@""
	.align	4


	//----- nvinfo : EIATTR_CUDA_API_VERSION
	.align		4
        /*0000*/ 	.byte	0x04, 0x37
        /*0002*/ 	.short	(.L_902 - .L_901)
.L_901:
        /*0004*/ 	.word	0x00000082


	//----- nvinfo : EIATTR_KPARAM_INFO
	.align		4
.L_902:
        /*0008*/ 	.byte	0x04, 0x17
        /*000a*/ 	.short	(.L_904 - .L_903)
.L_903:
        /*000c*/ 	.word	0x00000000
        /*0010*/ 	.short	0x0000
        /*0012*/ 	.short	0x0070
        /*0014*/ 	.byte	0x00, 0xf0, 0x01, 0x2e


	//----- nvinfo : EIATTR_SPARSE_MMA_MASK
	.align		4
.L_904:
        /*0018*/ 	.byte	0x03, 0x50
        /*001a*/ 	.short	0x0000


	//----- nvinfo : EIATTR_MAXREG_COUNT
	.align		4
        /*001c*/ 	.byte	0x03, 0x1b
        /*001e*/ 	.short	0x00a8


	//----- nvinfo : EIATTR_NUM_BARRIERS
	.align		4
        /*0020*/ 	.byte	0x02, 0x4c
        /*0022*/ 	.byte	0x10
	.zero		1


	//----- nvinfo : EIATTR_EXTERNS
	.align		4
        /*0024*/ 	.byte	0x04, 0x0f
        /*0026*/ 	.short	(.L_906 - .L_905)


	//   ....[0]....
	.align		4
.L_905:
        /*0028*/ 	.word	index@(__assertfail)


	//----- nvinfo : EIATTR_ANNOTATIONS
	.align		4
.L_906:
        /*002c*/ 	.byte	0x04, 0x55
        /*002e*/ 	.short	(.L_908 - .L_907)


	//   ....[0]....
.L_907:
        /* <DEDUP_REMOVED lines=47> */


	//----- nvinfo : EIATTR_MERCURY_ISA_VERSION
	.align		4
.L_908:
        /*0308*/ 	.byte	0x03, 0x5f
        /*030a*/ 	.short	0x0101


	//----- nvinfo : EIATTR_UNUSED_LOAD_BYTE_OFFSET
	.align		4
        /*030c*/ 	.byte	0x04, 0x44
        /*030e*/ 	.short	(.L_910 - .L_909)


	//   ....[0]....
.L_909:
        /*0310*/ 	.word	0x00000ae0
        /*0314*/ 	.word	0x0000fff0


	//   ....[1]....
        /*0318*/ 	.word	0x000294e0
        /*031c*/ 	.word	0x0000fff0


	//----- nvinfo : EIATTR_INT_WARP_WIDE_INSTR_OFFSETS
	.align		4
.L_910:
        /*0320*/ 	.byte	0x04, 0x31
        /*0322*/ 	.short	(.L_912 - .L_911)


	//   ....[0]....
.L_911:
        /*0324*/ 	.word	0x00000180


	//   ....[1]....
        /*0328*/ 	.word	0x000001c0


	//   ....[2]....
        /*032c*/ 	.word	0x00000230


	//   ....[3]....
        /*0330*/ 	.word	0x000002a0


	//   ....[4]....
        /*0334*/ 	.word	0x0002faf0


	//   ....[5]....
        /*0338*/ 	.word	0x0002fb80


	//   ....[6]....
        /*033c*/ 	.word	0x00034070


	//   ....[7]....
        /*0340*/ 	.word	0x00034100


	//----- nvinfo : EIATTR_COOP_GROUP_MASK_REGIDS
	.align		4
.L_912:
        /*0344*/ 	.byte	0x04, 0x29
        /*0346*/ 	.short	(.L_914 - .L_913)


	//   ....[0]....
.L_913:
        /*0348*/ 	.word	0xffffffff


	//   ....[1]....
        /*034c*/ 	.word	0xffffffff


	//   ....[2]....
        /*0350*/ 	.word	0xffffffff


	//   ....[3]....
        /*0354*/ 	.word	0xffffffff


	//   ....[4]....
        /*0358*/ 	.word	0xffffffff


	//   ....[5]....
        /*035c*/ 	.word	0xffffffff


	//   ....[6]....
        /*0360*/ 	.word	0xffffffff


	//   ....[7]....
        /*0364*/ 	.word	0xffffffff


	//   ....[8]....
        /*0368*/ 	.word	0xffffffff


	//   ....[9]....
        /*036c*/ 	.word	0xffffffff


	//   ....[10]....
        /*0370*/ 	.word	0xffffffff


	//   ....[11]....
        /*0374*/ 	.word	0xffffffff


	//   ....[12]....
        /*0378*/ 	.word	0xffffffff


	//   ....[13]....
        /*037c*/ 	.word	0xffffffff


	//   ....[14]....
        /*0380*/ 	.word	0xffffffff


	//   ....[15]....
        /*0384*/ 	.word	0xffffffff


	//   ....[16]....
        /*0388*/ 	.word	0xffffffff


	//   ....[17]....
        /*038c*/ 	.word	0xffffffff


	//   ....[18]....
        /*0390*/ 	.word	0xffffffff


	//   ....[19]....
        /*0394*/ 	.word	0xffffffff


	//   ....[20]....
        /*0398*/ 	.word	0xffffffff


	//   ....[21]....
        /*039c*/ 	.word	0xffffffff


	//   ....[22]....
        /*03a0*/ 	.word	0xffffffff


	//   ....[23]....
        /*03a4*/ 	.word	0xffffffff


	//   ....[24]....
        /*03a8*/ 	.word	0xffffffff


	//   ....[25]....
        /*03ac*/ 	.word	0xffffffff


	//   ....[26]....
        /*03b0*/ 	.word	0xffffffff


	//   ....[27]....
        /*03b4*/ 	.word	0xffffffff


	//   ....[28]....
        /*03b8*/ 	.word	0xffffffff


	//   ....[29]....
        /*03bc*/ 	.word	0xffffffff


	//   ....[30]....
        /*03c0*/ 	.word	0xffffffff


	//   ....[31]....
        /*03c4*/ 	.word	0xffffffff


	//   ....[32]....
        /*03c8*/ 	.word	0xffffffff


	//   ....[33]....
        /*03cc*/ 	.word	0xffffffff


	//   ....[34]....
        /*03d0*/ 	.word	0xffffffff


	//   ....[35]....
        /*03d4*/ 	.word	0xffffffff


	//   ....[36]....
        /*03d8*/ 	.word	0xffffffff


	//   ....[37]....
        /*03dc*/ 	.word	0xffffffff


	//   ....[38]....
        /*03e0*/ 	.word	0xffffffff


	//   ....[39]....
        /*03e4*/ 	.word	0xffffffff


	//   ....[40]....
        /*03e8*/ 	.word	0xffffffff


	//   ....[41]....
        /*03ec*/ 	.word	0xffffffff


	//   ....[42]....
        /*03f0*/ 	.word	0xffffffff


	//   ....[43]....
        /*03f4*/ 	.word	0xffffffff


	//   ....[44]....
        /*03f8*/ 	.word	0xffffffff


	//   ....[45]....
        /*03fc*/ 	.word	0xffffffff


	//   ....[46]....
        /*0400*/ 	.word	0xffffffff


	//   ....[47]....
        /*0404*/ 	.word	0xffffffff


	//   ....[48]....
        /*0408*/ 	.word	0xffffffff


	//   ....[49]....
        /*040c*/ 	.word	0xffffffff


	//   ....[50]....
        /*0410*/ 	.word	0xffffffff


	//   ....[51]....
        /*0414*/ 	.word	0xffffffff


	//   ....[52]....
        /*0418*/ 	.word	0xffffffff


	//   ....[53]....
        /*041c*/ 	.word	0xffffffff


	//   ....[54]....
        /*0420*/ 	.word	0xffffffff


	//   ....[55]....
        /*0424*/ 	.word	0xffffffff


	//   ....[56]....
        /*0428*/ 	.word	0xffffffff


	//   ....[57]....
        /*042c*/ 	.word	0xffffffff


	//   ....[58]....
        /*0430*/ 	.word	0xffffffff


	//   ....[59]....
        /*0434*/ 	.word	0xffffffff


	//   ....[60]....
        /*0438*/ 	.word	0xffffffff


	//   ....[61]....
        /*043c*/ 	.word	0xffffffff


	//   ....[62]....
        /*0440*/ 	.word	0xffffffff


	//   ....[63]....
        /*0444*/ 	.word	0xffffffff


	//   ....[64]....
        /*0448*/ 	.word	0xffffffff


	//   ....[65]....
        /*044c*/ 	.word	0xffffffff


	//   ....[66]....
        /*0450*/ 	.word	0xffffffff


	//   ....[67]....
        /*0454*/ 	.word	0xffffffff


	//   ....[68]....
        /*0458*/ 	.word	0xffffffff


	//   ....[69]....
        /*045c*/ 	.word	0xffffffff


	//   ....[70]....
        /*0460*/ 	.word	0xffffffff


	//   ....[71]....
        /*0464*/ 	.word	0xffffffff


	//   ....[72]....
        /*0468*/ 	.word	0xffffffff


	//   ....[73]....
        /*046c*/ 	.word	0xffffffff


	//   ....[74]....
        /*0470*/ 	.word	0xffffffff


	//   ....[75]....
        /*0474*/ 	.word	0xffffffff


	//   ....[76]....
        /*0478*/ 	.word	0xffffffff


	//   ....[77]....
        /*047c*/ 	.word	0xffffffff


	//   ....[78]....
        /*0480*/ 	.word	0xffffffff


	//   ....[79]....
        /*0484*/ 	.word	0xffffffff


	//   ....[80]....
        /*0488*/ 	.word	0xffffffff


	//   ....[81]....
        /*048c*/ 	.word	0xffffffff


	//   ....[82]....
        /*0490*/ 	.word	0xffffffff


	//   ....[83]....
        /*0494*/ 	.word	0xffffffff


	//   ....[84]....
        /*0498*/ 	.word	0xffffffff


	//   ....[85]....
        /*049c*/ 	.word	0xffffffff


	//   ....[86]....
        /*04a0*/ 	.word	0xffffffff


	//   ....[87]....
        /*04a4*/ 	.word	0xffffffff


	//   ....[88]....
        /*04a8*/ 	.word	0xffffffff


	//   ....[89]....
        /*04ac*/ 	.word	0xffffffff


	//   ....[90]....
        /*04b0*/ 	.word	0xffffffff


	//   ....[91]....
        /*04b4*/ 	.word	0xffffffff


	//   ....[92]....
        /*04b8*/ 	.word	0xffffffff


	//   ....[93]....
        /*04bc*/ 	.word	0xffffffff


	//   ....[94]....
        /*04c0*/ 	.word	0xffffffff


	//   ....[95]....
        /*04c4*/ 	.word	0xffffffff


	//   ....[96]....
        /*04c8*/ 	.word	0xffffffff


	//   ....[97]....
        /*04cc*/ 	.word	0xffffffff


	//   ....[98]....
        /*04d0*/ 	.word	0xffffffff


	//   ....[99]....
        /*04d4*/ 	.word	0xffffffff


	//   ....[100]....
        /*04d8*/ 	.word	0xffffffff


	//   ....[101]....
        /*04dc*/ 	.word	0xffffffff


	//   ....[102]....
        /*04e0*/ 	.word	0xffffffff


	//   ....[103]....
        /*04e4*/ 	.word	0xffffffff


	//   ....[104]....
        /*04e8*/ 	.word	0xffffffff


	//   ....[105]....
        /*04ec*/ 	.word	0xffffffff


	//   ....[106]....
        /*04f0*/ 	.word	0xffffffff


	//   ....[107]....
        /*04f4*/ 	.word	0xffffffff


	//   ....[108]....
        /*04f8*/ 	.word	0xffffffff


	//   ....[109]....
        /*04fc*/ 	.word	0xffffffff


	//   ....[110]....
        /*0500*/ 	.word	0xffffffff


	//   ....[111]....
        /*0504*/ 	.word	0xffffffff


	//   ....[112]....
        /*0508*/ 	.word	0xffffffff


	//   ....[113]....
        /*050c*/ 	.word	0xffffffff


	//   ....[114]....
        /*0510*/ 	.word	0xffffffff


	//   ....[115]....
        /*0514*/ 	.word	0xffffffff


	//   ....[116]....
        /*0518*/ 	.word	0xffffffff


	//   ....[117]....
        /*051c*/ 	.word	0xffffffff


	//   ....[118]....
        /*0520*/ 	.word	0xffffffff


	//   ....[119]....
        /*0524*/ 	.word	0xffffffff


	//   ....[120]....
        /*0528*/ 	.word	0xffffffff


	//   ....[121]....
        /*052c*/ 	.word	0xffffffff


	//   ....[122]....
        /*0530*/ 	.word	0xffffffff


	//   ....[123]....
        /*0534*/ 	.word	0xffffffff


	//   ....[124]....
        /*0538*/ 	.word	0xffffffff


	//   ....[125]....
        /*053c*/ 	.word	0xffffffff


	//   ....[126]....
        /*0540*/ 	.word	0xffffffff


	//   ....[127]....
        /*0544*/ 	.word	0xffffffff


	//   ....[128]....
        /*0548*/ 	.word	0xffffffff


	//   ....[129]....
        /*054c*/ 	.word	0xffffffff


	//   ....[130]....
        /*0550*/ 	.word	0xffffffff


	//   ....[131]....
        /*0554*/ 	.word	0xffffffff


	//   ....[132]....
        /*0558*/ 	.word	0xffffffff


	//   ....[133]....
        /*055c*/ 	.word	0xffffffff


	//   ....[134]....
        /*0560*/ 	.word	0xffffffff


	//   ....[135]....
        /*0564*/ 	.word	0xffffffff


	//   ....[136]....
        /*0568*/ 	.word	0xffffffff


	//   ....[137]....
        /*056c*/ 	.word	0xffffffff


	//   ....[138]....
        /*0570*/ 	.word	0xffffffff


	//   ....[139]....
        /*0574*/ 	.word	0xffffffff


	//   ....[140]....
        /*0578*/ 	.word	0xffffffff


	//   ....[141]....
        /*057c*/ 	.word	0xffffffff


	//   ....[142]....
        /*0580*/ 	.word	0xffffffff


	//   ....[143]....
        /*0584*/ 	.word	0xffffffff


	//   ....[144]....
        /*0588*/ 	.word	0xffffffff


	//   ....[145]....
        /*058c*/ 	.word	0xffffffff


	//   ....[146]....
        /*0590*/ 	.word	0xffffffff


	//   ....[147]....
        /*0594*/ 	.word	0xffffffff


	//   ....[148]....
        /*0598*/ 	.word	0xffffffff


	//   ....[149]....
        /*059c*/ 	.word	0xffffffff


	//   ....[150]....
        /*05a0*/ 	.word	0xffffffff


	//   ....[151]....
        /*05a4*/ 	.word	0xffffffff


	//   ....[152]....
        /*05a8*/ 	.word	0xffffffff


	//   ....[153]....
        /*05ac*/ 	.word	0xffffffff


	//   ....[154]....
        /*05b0*/ 	.word	0xffffffff


	//   ....[155]....
        /*05b4*/ 	.word	0x0500000f


	//   ....[156]....
        /*05b8*/ 	.word	0x0500000f


	//   ....[157]....
        /*05bc*/ 	.word	0x0500000f


	//   ....[158]....
        /*05c0*/ 	.word	0x0500000f


	//   ....[159]....
        /*05c4*/ 	.word	0x0500000f


	//   ....[160]....
        /*05c8*/ 	.word	0x0500000f


	//   ....[161]....
        /*05cc*/ 	.word	0x0500000f


	//   ....[162]....
        /*05d0*/ 	.word	0x0500000f


	//   ....[163]....
        /*05d4*/ 	.word	0x0500000f


	//   ....[164]....
        /*05d8*/ 	.word	0x0500000f


	//   ....[165]....
        /*05dc*/ 	.word	0x0500000f


	//   ....[166]....
        /*05e0*/ 	.word	0x0500000f


	//   ....[167]....
        /*05e4*/ 	.word	0x0500000f


	//   ....[168]....
        /*05e8*/ 	.word	0x0500000f


	//   ....[169]....
        /*05ec*/ 	.word	0x0500000f


	//   ....[170]....
        /*05f0*/ 	.word	0x0500000f


	//   ....[171]....
        /*05f4*/ 	.word	0x0500000f


	//   ....[172]....
        /*05f8*/ 	.word	0x0500000f


	//   ....[173]....
        /*05fc*/ 	.word	0x0500000f


	//   ....[174]....
        /*0600*/ 	.word	0x0500000f


	//   ....[175]....
        /*0604*/ 	.word	0x0500000f


	//   ....[176]....
        /*0608*/ 	.word	0x0500000f


	//   ....[177]....
        /*060c*/ 	.word	0x0500000f


	//   ....[178]....
        /*0610*/ 	.word	0x0500000f


	//   ....[179]....
        /*0614*/ 	.word	0x0500000f


	//   ....[180]....
        /*0618*/ 	.word	0x0500000f


	//   ....[181]....
        /*061c*/ 	.word	0x0500000f


	//   ....[182]....
        /*0620*/ 	.word	0x0500000f


	//   ....[183]....
        /*0624*/ 	.word	0x0500000f


	//   ....[184]....
        /*0628*/ 	.word	0x0500000f


	//   ....[185]....
        /*062c*/ 	.word	0x0500000f


	//   ....[186]....
        /*0630*/ 	.word	0x0500000f


	//   ....[187]....
        /*0634*/ 	.word	0x0500000f


	//   ....[188]....
        /*0638*/ 	.word	0x0500000f


	//   ....[189]....
        /*063c*/ 	.word	0x0500000f


	//   ....[190]....
        /*0640*/ 	.word	0x0500000f


	//   ....[191]....
        /*0644*/ 	.word	0x0500000f


	//   ....[192]....
        /*0648*/ 	.word	0x0500000f


	//   ....[193]....
        /*064c*/ 	.word	0x0500000f


	//   ....[194]....
        /*0650*/ 	.word	0x0500000f


	//   ....[195]....
        /*0654*/ 	.word	0x0500000f


	//   ....[196]....
        /*0658*/ 	.word	0x0500000f


	//   ....[197]....
        /*065c*/ 	.word	0x0500000f


	//   ....[198]....
        /*0660*/ 	.word	0x0500000f


	//   ....[199]....
        /*0664*/ 	.word	0x0500000f


	//   ....[200]....
        /*0668*/ 	.word	0x0500000f


	//   ....[201]....
        /*066c*/ 	.word	0x0500000f


	//   ....[202]....
        /*0670*/ 	.word	0x0500000f


	//   ....[203]....
        /*0674*/ 	.word	0x0500000f


	//   ....[204]....
        /*0678*/ 	.word	0x0500000f


	//   ....[205]....
        /*067c*/ 	.word	0x0500000f


	//   ....[206]....
        /*0680*/ 	.word	0x0500000f


	//   ....[207]....
        /*0684*/ 	.word	0x0500000f


	//   ....[208]....
        /*0688*/ 	.word	0x0500000f


	//   ....[209]....
        /*068c*/ 	.word	0x0500000f


	//   ....[210]....
        /*0690*/ 	.word	0x0500000f


	//   ....[211]....
        /*0694*/ 	.word	0x0500000f


	//   ....[212]....
        /*0698*/ 	.word	0x0500000f


	//   ....[213]....
        /*069c*/ 	.word	0x0500000f


	//   ....[214]....
        /*06a0*/ 	.word	0x0500000f


	//   ....[215]....
        /*06a4*/ 	.word	0x0500000f


	//   ....[216]....
        /*06a8*/ 	.word	0x0500000f


	//   ....[217]....
        /*06ac*/ 	.word	0x0500000f


	//   ....[218]....
        /*06b0*/ 	.word	0x0500000f


	//   ....[219]....
        /*06b4*/ 	.word	0x0500000f


	//   ....[220]....
        /*06b8*/ 	.word	0x0500000f


	//   ....[221]....
        /*06bc*/ 	.word	0x0500000f


	//   ....[222]....
        /*06c0*/ 	.word	0x0500000f


	//   ....[223]....
        /*06c4*/ 	.word	0x0500000f


	//   ....[224]....
        /*06c8*/ 	.word	0x0500000f


	//   ....[225]....
        /*06cc*/ 	.word	0x0500000f


	//   ....[226]....
        /*06d0*/ 	.word	0x0500000f


	//   ....[227]....
        /*06d4*/ 	.word	0x0500000f


	//   ....[228]....
        /*06d8*/ 	.word	0x0500000f


	//   ....[229]....
        /*06dc*/ 	.word	0x0500000f


	//   ....[230]....
        /*06e0*/ 	.word	0x0500000f


	//   ....[231]....
        /*06e4*/ 	.word	0x0500000f


	//   ....[232]....
        /*06e8*/ 	.word	0x0500000f


	//   ....[233]....
        /*06ec*/ 	.word	0x0500000f


	//   ....[234]....
        /*06f0*/ 	.word	0x0500000f


	//   ....[235]....
        /*06f4*/ 	.word	0x0500000f


	//   ....[236]....
        /*06f8*/ 	.word	0x0500000f


	//   ....[237]....
        /*06fc*/ 	.word	0x0500000f


	//   ....[238]....
        /*0700*/ 	.word	0x0500000f


	//   ....[239]....
        /*0704*/ 	.word	0x0500000f


	//   ....[240]....
        /*0708*/ 	.word	0x0500000f


	//   ....[241]....
        /*070c*/ 	.word	0x0500000f


	//   ....[242]....
        /*0710*/ 	.word	0x0500000f


	//   ....[243]....
        /*0714*/ 	.word	0x0500000f


	//   ....[244]....
        /*0718*/ 	.word	0x0500000f


	//   ....[245]....
        /*071c*/ 	.word	0xffffffff


	//   ....[246]....
        /*0720*/ 	.word	0xffffffff


	//   ....[247]....
        /*0724*/ 	.word	0xffffffff


	//   ....[248]....
        /*0728*/ 	.word	0xffffffff


	//   ....[249]....
        /*072c*/ 	.word	0xffffffff


	//   ....[250]....
        /*0730*/ 	.word	0xffffffff


	//   ....[251]....
        /*0734*/ 	.word	0xffffffff


	//   ....[252]....
        /*0738*/ 	.word	0xffffffff


	//----- nvinfo : EIATTR_COOP_GROUP_INSTR_OFFSETS
	.align		4
.L_914:
        /*073c*/ 	.byte	0x04, 0x28
        /*073e*/ 	.short	(.L_916 - .L_915)


	//   ....[0]....
.L_915:
        /*0740*/ 	.word	0x000000c0


	//   ....[1]....
        /*0744*/ 	.word	0x00000190


	//   ....[2]....
        /*0748*/ 	.word	0x000001e0


	//   ....[3]....
        /*074c*/ 	.word	0x00000400


	//   ....[4]....
        /*0750*/ 	.word	0x00000560


	//   ....[5]....
        /*0754*/ 	.word	0x00000680


	//   ....[6]....
        /*0758*/ 	.word	0x000007e0


	//   ....[7]....
        /*075c*/ 	.word	0x00002d90


	//   ....[8]....
        /*0760*/ 	.word	0x00002da0


	//   ....[9]....
        /*0764*/ 	.word	0x00003840


	//   ....[10]....
        /*0768*/ 	.word	0x00003850


	//   ....[11]....
        /*076c*/ 	.word	0x00004240


	//   ....[12]....
        /*0770*/ 	.word	0x00004250


	//   ....[13]....
        /*0774*/ 	.word	0x00004610


	//   ....[14]....
        /*0778*/ 	.word	0x00004630


	//   ....[15]....
        /*077c*/ 	.word	0x00005c80


	//   ....[16]....
        /*0780*/ 	.word	0x0000d8e0


	//   ....[17]....
        /*0784*/ 	.word	0x0000e880


	//   ....[18]....
        /*0788*/ 	.word	0x0000e890


	//   ....[19]....
        /*078c*/ 	.word	0x0000e8a0


	//   ....[20]....
        /*0790*/ 	.word	0x0000e8b0


	//   ....[21]....
        /*0794*/ 	.word	0x0000ebf0


	//   ....[22]....
        /*0798*/ 	.word	0x0000ec00


	//   ....[23]....
        /*079c*/ 	.word	0x0000ec10


	//   ....[24]....
        /*07a0*/ 	.word	0x0000ec20


	//   ....[25]....
        /*07a4*/ 	.word	0x0000ff50


	//   ....[26]....
        /*07a8*/ 	.word	0x0000ff70


	//   ....[27]....
        /*07ac*/ 	.word	0x0000ff80


	//   ....[28]....
        /*07b0*/ 	.word	0x0000ff90


	//   ....[29]....
        /*07b4*/ 	.word	0x00010070


	//   ....[30]....
        /*07b8*/ 	.word	0x00010090


	//   ....[31]....
        /*07bc*/ 	.word	0x000100a0


	//   ....[32]....
        /*07c0*/ 	.word	0x00010120


	//   ....[33]....
        /*07c4*/ 	.word	0x00012bd0


	//   ....[34]....
        /*07c8*/ 	.word	0x00013de0


	//   ....[35]....
        /*07cc*/ 	.word	0x00013ff0


	//   ....[36]....
        /*07d0*/ 	.word	0x00014be0


	//   ....[37]....
        /*07d4*/ 	.word	0x00014c20


	//   ....[38]....
        /*07d8*/ 	.word	0x00014c70


	//   ....[39]....
        /*07dc*/ 	.word	0x00014c90


	//   ....[40]....
        /*07e0*/ 	.word	0x000193a0


	//   ....[41]....
        /*07e4*/ 	.word	0x0001a9b0


	//   ....[42]....
        /*07e8*/ 	.word	0x0001bbc0


	//   ....[43]....
        /*07ec*/ 	.word	0x0001bc00


	//   ....[44]....
        /*07f0*/ 	.word	0x0001bc50


	//   ....[45]....
        /*07f4*/ 	.word	0x0001bc70


	//   ....[46]....
        /*07f8*/ 	.word	0x00020300


	//   ....[47]....
        /*07fc*/ 	.word	0x000216c0


	//   ....[48]....
        /*0800*/ 	.word	0x000228c0


	//   ....[49]....
        /*0804*/ 	.word	0x00022ad0


	//   ....[50]....
        /*0808*/ 	.word	0x000236c0


	//   ....[51]....
        /*080c*/ 	.word	0x00023700


	//   ....[52]....
        /*0810*/ 	.word	0x00023750


	//   ....[53]....
        /*0814*/ 	.word	0x00023770


	//   ....[54]....
        /*0818*/ 	.word	0x00027e80


	//   ....[55]....
        /*081c*/ 	.word	0x00028020


	//   ....[56]....
        /*0820*/ 	.word	0x00028040


	//   ....[57]....
        /*0824*/ 	.word	0x00028080


	//   ....[58]....
        /*0828*/ 	.word	0x000280a0


	//   ....[59]....
        /*082c*/ 	.word	0x0002a890


	//   ....[60]....
        /*0830*/ 	.word	0x0002abd0


	//   ....[61]....
        /*0834*/ 	.word	0x0002abf0


	//   ....[62]....
        /*0838*/ 	.word	0x0002ac20


	//   ....[63]....
        /*083c*/ 	.word	0x0002ac30


	//   ....[64]....
        /*0840*/ 	.word	0x0002b290


	//   ....[65]....
        /*0844*/ 	.word	0x0002b2b0


	//   ....[66]....
        /*0848*/ 	.word	0x0002b4e0


	//   ....[67]....
        /*084c*/ 	.word	0x0002b500


	//   ....[68]....
        /*0850*/ 	.word	0x0002c040


	//   ....[69]....
        /*0854*/ 	.word	0x0002c060


	//   ....[70]....
        /*0858*/ 	.word	0x0002c290


	//   ....[71]....
        /*085c*/ 	.word	0x0002c2b0


	//   ....[72]....
        /*0860*/ 	.word	0x0002c550


	//   ....[73]....
        /*0864*/ 	.word	0x0002c720


	//   ....[74]....
        /*0868*/ 	.word	0x0002c750


	//   ....[75]....
        /*086c*/ 	.word	0x0002c780


	//   ....[76]....
        /*0870*/ 	.word	0x0002c7b0


	//   ....[77]....
        /*0874*/ 	.word	0x0002c7e0


	//   ....[78]....
        /*0878*/ 	.word	0x0002c810


	//   ....[79]....
        /*087c*/ 	.word	0x0002c980


	//   ....[80]....
        /*0880*/ 	.word	0x0002c9b0


	//   ....[81]....
        /*0884*/ 	.word	0x0002c9e0


	//   ....[82]....
        /*0888*/ 	.word	0x0002ca10


	//   ....[83]....
        /*088c*/ 	.word	0x0002ca40


	//   ....[84]....
        /*0890*/ 	.word	0x0002ca70


	//   ....[85]....
        /*0894*/ 	.word	0x0002cb00


	//   ....[86]....
        /*0898*/ 	.word	0x0002cb60


	//   ....[87]....
        /*089c*/ 	.word	0x0002cbf0


	//   ....[88]....
        /*08a0*/ 	.word	0x0002dd00


	//   ....[89]....
        /*08a4*/ 	.word	0x00030900


	//   ....[90]....
        /*08a8*/ 	.word	0x00030920


	//   ....[91]....
        /*08ac*/ 	.word	0x000309b0


	//   ....[92]....
        /*08b0*/ 	.word	0x000309d0


	//   ....[93]....
        /*08b4*/ 	.word	0x00030a50


	//   ....[94]....
        /*08b8*/ 	.word	0x00030a70


	//   ....[95]....
        /*08bc*/ 	.word	0x00030a80


	//   ....[96]....
        /*08c0*/ 	.word	0x00030a90


	//   ....[97]....
        /*08c4*/ 	.word	0x00031270


	//   ....[98]....
        /*08c8*/ 	.word	0x000312a0


	//   ....[99]....
        /*08cc*/ 	.word	0x00031350


	//   ....[100]....
        /*08d0*/ 	.word	0x00031360


	//   ....[101]....
        /*08d4*/ 	.word	0x00031370


	//   ....[102]....
        /*08d8*/ 	.word	0x00031380


	//   ....[103]....
        /*08dc*/ 	.word	0x00031400


	//   ....[104]....
        /*08e0*/ 	.word	0x00031410


	//   ....[105]....
        /*08e4*/ 	.word	0x00031d70


	//   ....[106]....
        /*08e8*/ 	.word	0x00031e00


	//   ....[107]....
        /*08ec*/ 	.word	0x00031e80


	//   ....[108]....
        /*08f0*/ 	.word	0x00031fd0


	//   ....[109]....
        /*08f4*/ 	.word	0x00032030


	//   ....[110]....
        /*08f8*/ 	.word	0x00032050


	//   ....[111]....
        /*08fc*/ 	.word	0x00032060


	//   ....[112]....
        /*0900*/ 	.word	0x000322f0


	//   ....[113]....
        /*0904*/ 	.word	0x00032850


	//   ....[114]....
        /*0908*/ 	.word	0x000328b0


	//   ....[115]....
        /*090c*/ 	.word	0x00032aa0


	//   ....[116]....
        /*0910*/ 	.word	0x00032ab0


	//   ....[117]....
        /*0914*/ 	.word	0x00032ad0


	//   ....[118]....
        /*0918*/ 	.word	0x00032b00


	//   ....[119]....
        /*091c*/ 	.word	0x00032b20


	//   ....[120]....
        /*0920*/ 	.word	0x00032d70


	//   ....[121]....
        /*0924*/ 	.word	0x00033580


	//   ....[122]....
        /*0928*/ 	.word	0x000335a0


	//   ....[123]....
        /*092c*/ 	.word	0x000335f0


	//   ....[124]....
        /*0930*/ 	.word	0x00033600


	//   ....[125]....
        /*0934*/ 	.word	0x00033640


	//   ....[126]....
        /*0938*/ 	.word	0x00033650


	//   ....[127]....
        /*093c*/ 	.word	0x00033660


	//   ....[128]....
        /*0940*/ 	.word	0x000336a0


	//   ....[129]....
        /*0944*/ 	.word	0x000339c0


	//   ....[130]....
        /*0948*/ 	.word	0x00033a00


	//   ....[131]....
        /*094c*/ 	.word	0x00033a20


	//   ....[132]....
        /*0950*/ 	.word	0x00033a40


	//   ....[133]....
        /*0954*/ 	.word	0x00033a70


	//   ....[134]....
        /*0958*/ 	.word	0x00033a90


	//   ....[135]....
        /*095c*/ 	.word	0x00033b90


	//   ....[136]....
        /*0960*/ 	.word	0x00033ce0


	//   ....[137]....
        /*0964*/ 	.word	0x000342e0


	//   ....[138]....
        /*0968*/ 	.word	0x00034330


	//   ....[139]....
        /*096c*/ 	.word	0x00034360


	//   ....[140]....
        /*0970*/ 	.word	0x00034390


	//   ....[141]....
        /*0974*/ 	.word	0x000343a0


	//   ....[142]....
        /*0978*/ 	.word	0x000343d0


	//   ....[143]....
        /*097c*/ 	.word	0x00034400


	//   ....[144]....
        /*0980*/ 	.word	0x00034430


	//   ....[145]....
        /*0984*/ 	.word	0x000345b0


	//   ....[146]....
        /*0988*/ 	.word	0x000345e0


	//   ....[147]....
        /*098c*/ 	.word	0x00034610


	//   ....[148]....
        /*0990*/ 	.word	0x00034640


	//   ....[149]....
        /*0994*/ 	.word	0x00034670


	//   ....[150]....
        /*0998*/ 	.word	0x000346a0


	//   ....[151]....
        /*099c*/ 	.word	0x00034760


	//   ....[152]....
        /*09a0*/ 	.word	0x00034780


	//   ....[153]....
        /*09a4*/ 	.word	0x000347f0


	//   ....[154]....
        /*09a8*/ 	.word	0x00034e90


	//   ....[155]....
        /*09ac*/ 	.word	0x000351b0


	//   ....[156]....
        /*09b0*/ 	.word	0x00035240


	//   ....[157]....
        /*09b4*/ 	.word	0x00035320


	//   ....[158]....
        /*09b8*/ 	.word	0x000353b0


	//   ....[159]....
        /*09bc*/ 	.word	0x00035490


	//   ....[160]....
        /*09c0*/ 	.word	0x00035520


	//   ....[161]....
        /*09c4*/ 	.word	0x00035600


	//   ....[162]....
        /*09c8*/ 	.word	0x00035690


	//   ....[163]....
        /*09cc*/ 	.word	0x000356e0


	//   ....[164]....
        /*09d0*/ 	.word	0x00035730


	//   ....[165]....
        /*09d4*/ 	.word	0x000357d0


	//   ....[166]....
        /*09d8*/ 	.word	0x00035860


	//   ....[167]....
        /*09dc*/ 	.word	0x000358b0


	//   ....[168]....
        /*09e0*/ 	.word	0x00035900


	//   ....[169]....
        /*09e4*/ 	.word	0x000359f0


	//   ....[170]....
        /*09e8*/ 	.word	0x00035aa0


	//   ....[171]....
        /*09ec*/ 	.word	0x00035b20


	//   ....[172]....
        /*09f0*/ 	.word	0x00035b90


	//   ....[173]....
        /*09f4*/ 	.word	0x00035ca0


	//   ....[174]....
        /*09f8*/ 	.word	0x00035dc0


	//   ....[175]....
        /*09fc*/ 	.word	0x00035ea0


	//   ....[176]....
        /*0a00*/ 	.word	0x00035ef0


	//   ....[177]....
        /*0a04*/ 	.word	0x000361e0


	//   ....[178]....
        /*0a08*/ 	.word	0x000364b0


	//   ....[179]....
        /*0a0c*/ 	.word	0x000365a0


	//   ....[180]....
        /*0a10*/ 	.word	0x00036640


	//   ....[181]....
        /*0a14*/ 	.word	0x000366a0


	//   ....[182]....
        /*0a18*/ 	.word	0x00036790


	//   ....[183]....
        /*0a1c*/ 	.word	0x00036800


	//   ....[184]....
        /*0a20*/ 	.word	0x000368f0


	//   ....[185]....
        /*0a24*/ 	.word	0x00036960


	//   ....[186]....
        /*0a28*/ 	.word	0x00036a00


	//   ....[187]....
        /*0a2c*/ 	.word	0x00036af0


	//   ....[188]....
        /*0a30*/ 	.word	0x00036b90


	//   ....[189]....
        /*0a34*/ 	.word	0x00036bf0


	//   ....[190]....
        /*0a38*/ 	.word	0x00036cb0


	//   ....[191]....
        /*0a3c*/ 	.word	0x00036d10


	//   ....[192]....
        /*0a40*/ 	.word	0x00036db0


	//   ....[193]....
        /*0a44*/ 	.word	0x00036e60


	//   ....[194]....
        /*0a48*/ 	.word	0x00036f00


	//   ....[195]....
        /*0a4c*/ 	.word	0x00037230


	//   ....[196]....
        /*0a50*/ 	.word	0x000372f0


	//   ....[197]....
        /*0a54*/ 	.word	0x00037560


	//   ....[198]....
        /*0a58*/ 	.word	0x000375e0


	//   ....[199]....
        /*0a5c*/ 	.word	0x000377f0


	//   ....[200]....
        /*0a60*/ 	.word	0x00037840


	//   ....[201]....
        /*0a64*/ 	.word	0x000379b0


	//   ....[202]....
        /*0a68*/ 	.word	0x00037a40


	//   ....[203]....
        /*0a6c*/ 	.word	0x00037b80


	//   ....[204]....
        /*0a70*/ 	.word	0x00037c80


	//   ....[205]....
        /*0a74*/ 	.word	0x00037ef0


	//   ....[206]....
        /*0a78*/ 	.word	0x00037f40


	//   ....[207]....
        /*0a7c*/ 	.word	0x00038110


	//   ....[208]....
        /*0a80*/ 	.word	0x00038160


	//   ....[209]....
        /*0a84*/ 	.word	0x00038330


	//   ....[210]....
        /*0a88*/ 	.word	0x00038380


	//   ....[211]....
        /*0a8c*/ 	.word	0x00038470


	//   ....[212]....
        /*0a90*/ 	.word	0x00038510


	//   ....[213]....
        /*0a94*/ 	.word	0x00038570


	//   ....[214]....
        /*0a98*/ 	.word	0x00038620


	//   ....[215]....
        /*0a9c*/ 	.word	0x00038680


	//   ....[216]....
        /*0aa0*/ 	.word	0x00038730


	//   ....[217]....
        /*0aa4*/ 	.word	0x00038790


	//   ....[218]....
        /*0aa8*/ 	.word	0x00038840


	//   ....[219]....
        /*0aac*/ 	.word	0x00038930


	//   ....[220]....
        /*0ab0*/ 	.word	0x00038a10


	//   ....[221]....
        /*0ab4*/ 	.word	0x00038b20


	//   ....[222]....
        /*0ab8*/ 	.word	0x00038c20


	//   ....[223]....
        /*0abc*/ 	.word	0x00038d50


	//   ....[224]....
        /*0ac0*/ 	.word	0x00038e30


	//   ....[225]....
        /*0ac4*/ 	.word	0x00038f30


	//   ....[226]....
        /*0ac8*/ 	.word	0x00039010


	//   ....[227]....
        /*0acc*/ 	.word	0x000390a0


	//   ....[228]....
        /*0ad0*/ 	.word	0x00039140


	//   ....[229]....
        /*0ad4*/ 	.word	0x00039260


	//   ....[230]....
        /*0ad8*/ 	.word	0x000392d0


	//   ....[231]....
        /*0adc*/ 	.word	0x00039340


	//   ....[232]....
        /*0ae0*/ 	.word	0x000393b0


	//   ....[233]....
        /*0ae4*/ 	.word	0x00039420


	//   ....[234]....
        /*0ae8*/ 	.word	0x000394a0


	//   ....[235]....
        /*0aec*/ 	.word	0x00039530


	//   ....[236]....
        /*0af0*/ 	.word	0x000395c0


	//   ....[237]....
        /*0af4*/ 	.word	0x00039630


	//   ....[238]....
        /*0af8*/ 	.word	0x000396a0


	//   ....[239]....
        /*0afc*/ 	.word	0x00039710


	//   ....[240]....
        /*0b00*/ 	.word	0x00039790


	//   ....[241]....
        /*0b04*/ 	.word	0x00039800


	//   ....[242]....
        /*0b08*/ 	.word	0x000398a0


	//   ....[243]....
        /*0b0c*/ 	.word	0x00039930


	//   ....[244]....
        /*0b10*/ 	.word	0x00039a50


	//   ....[245]....
        /*0b14*/ 	.word	0x0003b990


	//   ....[246]....
        /*0b18*/ 	.word	0x0003d010


	//   ....[247]....
        /*0b1c*/ 	.word	0x0003d310


	//   ....[248]....
        /*0b20*/ 	.word	0x0003e020


	//   ....[249]....
        /*0b24*/ 	.word	0x0003e070


	//   ....[250]....
        /*0b28*/ 	.word	0x0003e090


	//   ....[251]....
        /*0b2c*/ 	.word	0x0003e0a0


	//   ....[252]....
        /*0b30*/ 	.word	0x00048cf0


	//----- nvinfo : EIATTR_REG_RECONFIG
	.align		4
.L_916:
        /*0b34*/ 	.byte	0x01, 0x54
	.zero		2


	//----- nvinfo : EIATTR_SYSCALL_OFFSETS
	.align		4
        /*0b38*/ 	.byte	0x04, 0x46
        /*0b3a*/ 	.short	(.L_918 - .L_917)


	//   ....[0]....
.L_917:
        /*0b3c*/ 	.word	0x00002050


	//   ....[1]....
        /*0b40*/ 	.word	0x000021a0


	//   ....[2]....
        /*0b44*/ 	.word	0x0000dd20


	//   ....[3]....
        /*0b48*/ 	.word	0x0000e630


	//   ....[4]....
        /*0b4c*/ 	.word	0x0002fce0


	//   ....[5]....
        /*0b50*/ 	.word	0x0002fe30


	//   ....[6]....
        /*0b54*/ 	.word	0x0002ff20


	//   ....[7]....
        /*0b58*/ 	.word	0x00030e60


	//   ....[8]....
        /*0b5c*/ 	.word	0x000316e0


	//----- nvinfo : EIATTR_MBARRIER_INSTR_OFFSETS
	.align		4
.L_918:
        /*0b60*/ 	.byte	0x04, 0x39
        /*0b62*/ 	.short	(.L_920 - .L_919)


	//   ....[0]....
.L_919:
        /*0b64*/ 	.word	0x000002d0
        /*0b68*/ 	.word	0x000000ff
        /*0b6c*/ 	.word	0x00038800
        /*0b70*/ 	.short	0x0100
        /*0b72*/ 	.byte	0x08
	.zero		1


	//   ....[1]....
        /*0b74*/ 	.word	0x000002f0
        /*0b78*/ 	.word	0x000000ff
        /*0b7c*/ 	.word	0x00038810
        /*0b80*/ 	.short	0x0100
        /*0b82*/ 	.byte	0x08
	.zero		1


	//   ....[2]....
        /*0b84*/ 	.word	0x00000300
        /*0b88*/ 	.word	0x000000ff
        /*0b8c*/ 	.word	0x00038820
        /*0b90*/ 	.short	0x0100
        /*0b92*/ 	.byte	0x08
	.zero		1


	//   ....[3]....
        /*0b94*/ 	.word	0x000003b0
        /*0b98*/ 	.word	0x000000ff
        /*0b9c*/ 	.word	0x00038830
        /*0ba0*/ 	.short	0x0100
        /*0ba2*/ 	.byte	0x06
	.zero		1


	//   ....[4]....
        /*0ba4*/ 	.word	0x000003c0
        /*0ba8*/ 	.word	0x000000ff
        /*0bac*/ 	.word	0x00038840
        /*0bb0*/ 	.short	0x0100
        /*0bb2*/ 	.byte	0x06
	.zero		1


	//   ....[5]....
        /*0bb4*/ 	.word	0x000003d0
        /*0bb8*/ 	.word	0x000000ff
        /*0bbc*/ 	.word	0x00038838
        /*0bc0*/ 	.short	0x0100
        /*0bc2*/ 	.byte	0x06
	.zero		1


	//   ....[6]....
        /*0bc4*/ 	.word	0x000003e0
        /*0bc8*/ 	.word	0x000000ff
        /*0bcc*/ 	.word	0x00038848
        /*0bd0*/ 	.short	0x0100
        /*0bd2*/ 	.byte	0x06
	.zero		1


	//   ....[7]....
        /*0bd4*/ 	.word	0x00000510
        /*0bd8*/ 	.word	0x000000ff
        /*0bdc*/ 	.word	0x00038850
        /*0be0*/ 	.short	0x0100
        /*0be2*/ 	.byte	0x08
	.zero		1


	//   ....[8]....
        /*0be4*/ 	.word	0x00000520
        /*0be8*/ 	.word	0x000000ff
        /*0bec*/ 	.word	0x00038860
        /*0bf0*/ 	.short	0x0100
        /*0bf2*/ 	.byte	0x08
	.zero		1


	//   ....[9]....
        /*0bf4*/ 	.word	0x00000530
        /*0bf8*/ 	.word	0x000000ff
        /*0bfc*/ 	.word	0x00038858
        /*0c00*/ 	.short	0x0100
        /*0c02*/ 	.byte	0x08
	.zero		1


	//   ....[10]....
        /*0c04*/ 	.word	0x00000540
        /*0c08*/ 	.word	0x000000ff
        /*0c0c*/ 	.word	0x00038868
        /*0c10*/ 	.short	0x0100
        /*0c12*/ 	.byte	0x08
	.zero		1


	//   ....[11]....
        /*0c14*/ 	.word	0x00000630
        /*0c18*/ 	.word	0x000000ff
        /*0c1c*/ 	.word	0x00038870
        /*0c20*/ 	.short	0x0100
        /*0c22*/ 	.byte	0x06
	.zero		1


	//   ....[12]....
        /*0c24*/ 	.word	0x00000640
        /*0c28*/ 	.word	0x000000ff
        /*0c2c*/ 	.word	0x00038880
        /*0c30*/ 	.short	0x0100
        /*0c32*/ 	.byte	0x06
	.zero		1


	//   ....[13]....
        /*0c34*/ 	.word	0x00000650
        /*0c38*/ 	.word	0x000000ff
        /*0c3c*/ 	.word	0x00038878
        /*0c40*/ 	.short	0x0100
        /*0c42*/ 	.byte	0x06
	.zero		1


	//   ....[14]....
        /*0c44*/ 	.word	0x00000660
        /*0c48*/ 	.word	0x000000ff
        /*0c4c*/ 	.word	0x00038888
        /*0c50*/ 	.short	0x0100
        /*0c52*/ 	.byte	0x06
	.zero		1


	//   ....[15]....
        /*0c54*/ 	.word	0x00000790
        /*0c58*/ 	.word	0x000000ff
        /*0c5c*/ 	.word	0x00038890
        /*0c60*/ 	.short	0x0100
        /*0c62*/ 	.byte	0x08
	.zero		1


	//   ....[16]....
        /*0c64*/ 	.word	0x000007a0
        /*0c68*/ 	.word	0x000000ff
        /*0c6c*/ 	.word	0x000388a0
        /*0c70*/ 	.short	0x0100
        /*0c72*/ 	.byte	0x08
	.zero		1


	//   ....[17]....
        /*0c74*/ 	.word	0x000007b0
        /*0c78*/ 	.word	0x000000ff
        /*0c7c*/ 	.word	0x00038898
        /*0c80*/ 	.short	0x0100
        /*0c82*/ 	.byte	0x08
	.zero		1


	//   ....[18]....
        /*0c84*/ 	.word	0x000007c0
        /*0c88*/ 	.word	0x000000ff
        /*0c8c*/ 	.word	0x000388a8
        /*0c90*/ 	.short	0x0100
        /*0c92*/ 	.byte	0x08
	.zero		1


	//   ....[19]....
        /*0c94*/ 	.word	0x000008f0
        /*0c98*/ 	.word	0x000000ff
        /*0c9c*/ 	.word	0x000388b0
        /*0ca0*/ 	.short	0x0100
        /*0ca2*/ 	.byte	0x08
	.zero		1


	//   ....[20]....
        /*0ca4*/ 	.word	0x00000900
        /*0ca8*/ 	.word	0x000000ff
        /*0cac*/ 	.word	0x000388c0
        /*0cb0*/ 	.short	0x0100
        /*0cb2*/ 	.byte	0x08
	.zero		1


	//   ....[21]....
        /*0cb4*/ 	.word	0x00000910
        /*0cb8*/ 	.word	0x000000ff
        /*0cbc*/ 	.word	0x000388b8
        /*0cc0*/ 	.short	0x0100
        /*0cc2*/ 	.byte	0x08
	.zero		1


	//   ....[22]....
        /*0cc4*/ 	.word	0x00000920
        /*0cc8*/ 	.word	0x000000ff
        /*0ccc*/ 	.word	0x000388c8
        /*0cd0*/ 	.short	0x0100
        /*0cd2*/ 	.byte	0x08
	.zero		1


	//   ....[23]....
        /*0cd4*/ 	.word	0x00002d40
        /*0cd8*/ 	.word	0x0000003d
        /*0cdc*/ 	.word	0x00038890
        /*0ce0*/ 	.short	0x010a
        /*0ce2*/ 	.byte	0x3f
	.zero		1


	//   ....[24]....
        /*0ce4*/ 	.word	0x000037f0
        /*0ce8*/ 	.word	0x0000003d
        /*0cec*/ 	.word	0x00038890
        /*0cf0*/ 	.short	0x010a
        /*0cf2*/ 	.byte	0x3f
	.zero		1


	//   ....[25]....
        /*0cf4*/ 	.word	0x00004090
        /*0cf8*/ 	.word	0x0000003d
        /*0cfc*/ 	.word	0x00038890
        /*0d00*/ 	.short	0x010a
        /*0d02*/ 	.byte	0x3f
	.zero		1


	//   ....[26]....
        /*0d04*/ 	.word	0x00004470
        /*0d08*/ 	.word	0x00000004
        /*0d0c*/ 	.word	0x00000000
        /*0d10*/ 	.short	0x0101
        /*0d12*/ 	.byte	0x3f
	.zero		1


	//   ....[27]....
        /*0d14*/ 	.word	0x000044a0
        /*0d18*/ 	.word	0x0000003d
        /*0d1c*/ 	.word	0x000388b0
        /*0d20*/ 	.short	0x010a
        /*0d22*/ 	.byte	0x3f
	.zero		1


	//   ....[28]....
        /*0d24*/ 	.word	0x00004cb0
        /*0d28*/ 	.word	0x0000003d
        /*0d2c*/ 	.word	0x00000000
        /*0d30*/ 	.short	0x0101
        /*0d32*/ 	.byte	0x3f
	.zero		1


	//   ....[29]....
        /*0d34*/ 	.word	0x000080b0
        /*0d38*/ 	.word	0x0000000c
        /*0d3c*/ 	.word	0x00000000
        /*0d40*/ 	.short	0x0101
        /*0d42*/ 	.byte	0x3f
	.zero		1


	//   ....[30]....
        /*0d44*/ 	.word	0x0000bec0
        /*0d48*/ 	.word	0x0000000c
        /*0d4c*/ 	.word	0x00000000
        /*0d50*/ 	.short	0x0101
        /*0d52*/ 	.byte	0x3f
	.zero		1


	//   ....[31]....
        /*0d54*/ 	.word	0x0000e3b0
        /*0d58*/ 	.word	0x00000002
        /*0d5c*/ 	.word	0x00038800
        /*0d60*/ 	.short	0x010a
        /*0d62*/ 	.byte	0x3f
	.zero		1


	//   ....[32]....
        /*0d64*/ 	.word	0x0000e400
        /*0d68*/ 	.word	0x00000002
        /*0d6c*/ 	.word	0x00038800
        /*0d70*/ 	.short	0x010a
        /*0d72*/ 	.byte	0x3f
	.zero		1


	//   ....[33]....
        /*0d74*/ 	.word	0x0000ee80
        /*0d78*/ 	.word	0x00000002
        /*0d7c*/ 	.word	0x00038800
        /*0d80*/ 	.short	0x010a
        /*0d82*/ 	.byte	0x3f
	.zero		1


	//   ....[34]....
        /*0d84*/ 	.word	0x000103e0
        /*0d88*/ 	.word	0x00000002
        /*0d8c*/ 	.word	0x00038800
        /*0d90*/ 	.short	0x010a
        /*0d92*/ 	.byte	0x3f
	.zero		1


	//   ....[35]....
        /*0d94*/ 	.word	0x00011af0
        /*0d98*/ 	.word	0x00000004
        /*0d9c*/ 	.word	0x00000000
        /*0da0*/ 	.short	0x010a
        /*0da2*/ 	.byte	0x3f
	.zero		1


	//   ....[36]....
        /*0da4*/ 	.word	0x00011b90
        /*0da8*/ 	.word	0x00000006
        /*0dac*/ 	.word	0x00000000
        /*0db0*/ 	.short	0x010a
        /*0db2*/ 	.byte	0x3f
	.zero		1


	//   ....[37]....
        /*0db4*/ 	.word	0x00011fb0
        /*0db8*/ 	.word	0x00000002
        /*0dbc*/ 	.word	0x00000000
        /*0dc0*/ 	.short	0x010a
        /*0dc2*/ 	.byte	0x3f
	.zero		1


	//   ....[38]....
        /*0dc4*/ 	.word	0x00012010
        /*0dc8*/ 	.word	0x00000002
        /*0dcc*/ 	.word	0x00000000
        /*0dd0*/ 	.short	0x010a
        /*0dd2*/ 	.byte	0x3f
	.zero		1


	//   ....[39]....
        /*0dd4*/ 	.word	0x00013bb0
        /*0dd8*/ 	.word	0x0000000e
        /*0ddc*/ 	.word	0x00000000
        /*0de0*/ 	.short	0x0101
        /*0de2*/ 	.byte	0x3f
	.zero		1


	//   ....[40]....
        /*0de4*/ 	.word	0x000194b0
        /*0de8*/ 	.word	0x00000002
        /*0dec*/ 	.word	0x00000000
        /*0df0*/ 	.short	0x0101
        /*0df2*/ 	.byte	0x3f
	.zero		1


	//   ....[41]....
        /*0df4*/ 	.word	0x000198d0
        /*0df8*/ 	.word	0x00000004
        /*0dfc*/ 	.word	0x00000000
        /*0e00*/ 	.short	0x010a
        /*0e02*/ 	.byte	0x3f
	.zero		1


	//   ....[42]....
        /*0e04*/ 	.word	0x00019970
        /*0e08*/ 	.word	0x00000006
        /*0e0c*/ 	.word	0x00000000
        /*0e10*/ 	.short	0x010a
        /*0e12*/ 	.byte	0x3f
	.zero		1


	//   ....[43]....
        /*0e14*/ 	.word	0x00019d90
        /*0e18*/ 	.word	0x0000000c
        /*0e1c*/ 	.word	0x00000000
        /*0e20*/ 	.short	0x010a
        /*0e22*/ 	.byte	0x3f
	.zero		1


	//   ....[44]....
        /*0e24*/ 	.word	0x00019df0
        /*0e28*/ 	.word	0x0000000c
        /*0e2c*/ 	.word	0x00000000
        /*0e30*/ 	.short	0x010a
        /*0e32*/ 	.byte	0x3f
	.zero		1


	//   ....[45]....
        /*0e34*/ 	.word	0x0001b980
        /*0e38*/ 	.word	0x0000000c
        /*0e3c*/ 	.word	0x00000000
        /*0e40*/ 	.short	0x0101
        /*0e42*/ 	.byte	0x3f
	.zero		1


	//   ....[46]....
        /*0e44*/ 	.word	0x00020410
        /*0e48*/ 	.word	0x00000002
        /*0e4c*/ 	.word	0x00000000
        /*0e50*/ 	.short	0x0101
        /*0e52*/ 	.byte	0x3f
	.zero		1


	//   ....[47]....
        /*0e54*/ 	.word	0x000205e0
        /*0e58*/ 	.word	0x00000004
        /*0e5c*/ 	.word	0x00000000
        /*0e60*/ 	.short	0x010a
        /*0e62*/ 	.byte	0x3f
	.zero		1


	//   ....[48]....
        /*0e64*/ 	.word	0x00020680
        /*0e68*/ 	.word	0x00000006
        /*0e6c*/ 	.word	0x00000000
        /*0e70*/ 	.short	0x010a
        /*0e72*/ 	.byte	0x3f
	.zero		1


	//   ....[49]....
        /*0e74*/ 	.word	0x00020aa0
        /*0e78*/ 	.word	0x0000000c
        /*0e7c*/ 	.word	0x00000000
        /*0e80*/ 	.short	0x010a
        /*0e82*/ 	.byte	0x3f
	.zero		1


	//   ....[50]....
        /*0e84*/ 	.word	0x00020b00
        /*0e88*/ 	.word	0x0000000c
        /*0e8c*/ 	.word	0x00000000
        /*0e90*/ 	.short	0x010a
        /*0e92*/ 	.byte	0x3f
	.zero		1


	//   ....[51]....
        /*0e94*/ 	.word	0x00022690
        /*0e98*/ 	.word	0x0000000c
        /*0e9c*/ 	.word	0x00000000
        /*0ea0*/ 	.short	0x0101
        /*0ea2*/ 	.byte	0x3f
	.zero		1


	//   ....[52]....
        /*0ea4*/ 	.word	0x00027f90
        /*0ea8*/ 	.word	0x00000002
        /*0eac*/ 	.word	0x00000000
        /*0eb0*/ 	.short	0x0101
        /*0eb2*/ 	.byte	0x3f
	.zero		1


	//   ....[53]....
        /*0eb4*/ 	.word	0x0002b280
        /*0eb8*/ 	.word	0x00000003
        /*0ebc*/ 	.word	0x00000000
        /*0ec0*/ 	.short	0x0101
        /*0ec2*/ 	.byte	0x3f
	.zero		1


	//   ....[54]....
        /*0ec4*/ 	.word	0x0002dde0
        /*0ec8*/ 	.word	0x00000017
        /*0ecc*/ 	.word	0x00038820
        /*0ed0*/ 	.short	0x010a
        /*0ed2*/ 	.byte	0x3f
	.zero		1


	//   ....[55]....
        /*0ed4*/ 	.word	0x0002de90
        /*0ed8*/ 	.word	0x00000003
        /*0edc*/ 	.word	0x000388a0
        /*0ee0*/ 	.short	0x010a
        /*0ee2*/ 	.byte	0x3f
	.zero		1


	//   ....[56]....
        /*0ee4*/ 	.word	0x0002e0c0
        /*0ee8*/ 	.word	0x00000003
        /*0eec*/ 	.word	0x000388c0
        /*0ef0*/ 	.short	0x010a
        /*0ef2*/ 	.byte	0x3f
	.zero		1


	//   ....[57]....
        /*0ef4*/ 	.word	0x0002eab0
        /*0ef8*/ 	.word	0x0000000a
        /*0efc*/ 	.word	0x000388a0
        /*0f00*/ 	.short	0x010a
        /*0f02*/ 	.byte	0x3f
	.zero		1


	//   ....[58]....
        /*0f04*/ 	.word	0x0002ecd0
        /*0f08*/ 	.word	0x0000000a
        /*0f0c*/ 	.word	0x000388c0
        /*0f10*/ 	.short	0x010a
        /*0f12*/ 	.byte	0x3f
	.zero		1


	//   ....[59]....
        /*0f14*/ 	.word	0x000306d0
        /*0f18*/ 	.word	0x00000011
        /*0f1c*/ 	.word	0x00038840
        /*0f20*/ 	.short	0x010a
        /*0f22*/ 	.byte	0x3f
	.zero		1


	//   ....[60]....
        /*0f24*/ 	.word	0x00030b90
        /*0f28*/ 	.word	0x00000011
        /*0f2c*/ 	.word	0x00038830
        /*0f30*/ 	.short	0x0107
        /*0f32*/ 	.byte	0x3f
	.zero		1


	//   ....[61]....
        /*0f34*/ 	.word	0x00030c60
        /*0f38*/ 	.word	0x00000011
        /*0f3c*/ 	.word	0x00038830
        /*0f40*/ 	.short	0x0101
        /*0f42*/ 	.byte	0x3f
	.zero		1


	//   ....[62]....
        /*0f44*/ 	.word	0x00031520
        /*0f48*/ 	.word	0x00000017
        /*0f4c*/ 	.word	0x00038800
        /*0f50*/ 	.short	0x0107
        /*0f52*/ 	.byte	0x3f
	.zero		1


	//   ....[63]....
        /*0f54*/ 	.word	0x000315b0
        /*0f58*/ 	.word	0x00000017
        /*0f5c*/ 	.word	0x00038800
        /*0f60*/ 	.short	0x0101
        /*0f62*/ 	.byte	0x3f
	.zero		1


	//   ....[64]....
        /*0f64*/ 	.word	0x000324b0
        /*0f68*/ 	.word	0x00000017
        /*0f6c*/ 	.word	0x00038810
        /*0f70*/ 	.short	0x0107
        /*0f72*/ 	.byte	0x3f
	.zero		1


	//   ....[65]....
        /*0f74*/ 	.word	0x000325b0
        /*0f78*/ 	.word	0x00000017
        /*0f7c*/ 	.word	0x00038810
        /*0f80*/ 	.short	0x0101
        /*0f82*/ 	.byte	0x3f
	.zero		1


	//   ....[66]....
        /*0f84*/ 	.word	0x000325d0
        /*0f88*/ 	.word	0x00000017
        /*0f8c*/ 	.word	0x00038820
        /*0f90*/ 	.short	0x010a
        /*0f92*/ 	.byte	0x3f
	.zero		1


	//   ....[67]....
        /*0f94*/ 	.word	0x00032660
        /*0f98*/ 	.word	0x00000011
        /*0f9c*/ 	.word	0x00038860
        /*0fa0*/ 	.short	0x010a
        /*0fa2*/ 	.byte	0x3f
	.zero		1


	//   ....[68]....
        /*0fa4*/ 	.word	0x00032f90
        /*0fa8*/ 	.word	0x00000011
        /*0fac*/ 	.word	0x00038850
        /*0fb0*/ 	.short	0x0107
        /*0fb2*/ 	.byte	0x3f
	.zero		1


	//   ....[69]....
        /*0fb4*/ 	.word	0x00033060
        /*0fb8*/ 	.word	0x00000011
        /*0fbc*/ 	.word	0x00038850
        /*0fc0*/ 	.short	0x0101
        /*0fc2*/ 	.byte	0x3f
	.zero		1


	//   ....[70]....
        /*0fc4*/ 	.word	0x000333e0
        /*0fc8*/ 	.word	0x00000006
        /*0fcc*/ 	.word	0x00038840
        /*0fd0*/ 	.short	0x010a
        /*0fd2*/ 	.byte	0x3f
	.zero		1


	//   ....[71]....
        /*0fd4*/ 	.word	0x00033720
        /*0fd8*/ 	.word	0x00000006
        /*0fdc*/ 	.word	0x00038830
        /*0fe0*/ 	.short	0x0107
        /*0fe2*/ 	.byte	0x3f
	.zero		1


	//   ....[72]....
        /*0fe4*/ 	.word	0x000337e0
        /*0fe8*/ 	.word	0x00000006
        /*0fec*/ 	.word	0x00038830
        /*0ff0*/ 	.short	0x0101
        /*0ff2*/ 	.byte	0x3f
	.zero		1


	//   ....[73]....
        /*0ff4*/ 	.word	0x00033810
        /*0ff8*/ 	.word	0x00000006
        /*0ffc*/ 	.word	0x00038860
        /*1000*/ 	.short	0x010a
        /*1002*/ 	.byte	0x3f
	.zero		1


	//   ....[74]....
        /*1004*/ 	.word	0x00033ee0
        /*1008*/ 	.word	0x00000006
        /*100c*/ 	.word	0x00038850
        /*1010*/ 	.short	0x0107
        /*1012*/ 	.byte	0x3f
	.zero		1


	//   ....[75]....
        /*1014*/ 	.word	0x00033fa0
        /*1018*/ 	.word	0x00000006
        /*101c*/ 	.word	0x00038850
        /*1020*/ 	.short	0x0101
        /*1022*/ 	.byte	0x3f
	.zero		1


	//   ....[76]....
        /*1024*/ 	.word	0x00034e10
        /*1028*/ 	.word	0x00000004
        /*102c*/ 	.word	0x00038820
        /*1030*/ 	.short	0x010a
        /*1032*/ 	.byte	0x3f
	.zero		1


	//   ....[77]....
        /*1034*/ 	.word	0x00034f80
        /*1038*/ 	.word	0x00000005
        /*103c*/ 	.word	0x00038840
        /*1040*/ 	.short	0x010a
        /*1042*/ 	.byte	0x3f
	.zero		1


	//   ....[78]....
        /*1044*/ 	.word	0x00035020
        /*1048*/ 	.word	0x00000019
        /*104c*/ 	.word	0x00038840
        /*1050*/ 	.short	0x010a
        /*1052*/ 	.byte	0x3f
	.zero		1


	//   ....[79]....
        /*1054*/ 	.word	0x00035060
        /*1058*/ 	.word	0x00000005
        /*105c*/ 	.word	0x00038860
        /*1060*/ 	.short	0x010a
        /*1062*/ 	.byte	0x3f
	.zero		1


	//   ....[80]....
        /*1064*/ 	.word	0x000350a0
        /*1068*/ 	.word	0x00000019
        /*106c*/ 	.word	0x00038860
        /*1070*/ 	.short	0x010a
        /*1072*/ 	.byte	0x3f
	.zero		1


	//   ....[81]....
        /*1074*/ 	.word	0x00035100
        /*1078*/ 	.word	0x0000003d
        /*107c*/ 	.word	0x00038890
        /*1080*/ 	.short	0x010a
        /*1082*/ 	.byte	0x3f
	.zero		1


	//   ....[82]....
        /*1084*/ 	.word	0x00035270
        /*1088*/ 	.word	0x0000003d
        /*108c*/ 	.word	0x00038890
        /*1090*/ 	.short	0x010a
        /*1092*/ 	.byte	0x3f
	.zero		1


	//   ....[83]....
        /*1094*/ 	.word	0x000353f0
        /*1098*/ 	.word	0x0000003d
        /*109c*/ 	.word	0x00038890
        /*10a0*/ 	.short	0x010a
        /*10a2*/ 	.byte	0x3f
	.zero		1


	//   ....[84]....
        /*10a4*/ 	.word	0x00035550
        /*10a8*/ 	.word	0x0000003d
        /*10ac*/ 	.word	0x000388b0
        /*10b0*/ 	.short	0x010a
        /*10b2*/ 	.byte	0x3f
	.zero		1


	//   ....[85]....
        /*10b4*/ 	.word	0x00035930
        /*10b8*/ 	.word	0x00000002
        /*10bc*/ 	.word	0x00038800
        /*10c0*/ 	.short	0x010a
        /*10c2*/ 	.byte	0x3f
	.zero		1


	//   ....[86]....
        /*10c4*/ 	.word	0x00035f20
        /*10c8*/ 	.word	0x00000002
        /*10cc*/ 	.word	0x00038800
        /*10d0*/ 	.short	0x010a
        /*10d2*/ 	.byte	0x3f
	.zero		1


	//   ....[87]....
        /*10d4*/ 	.word	0x00035f70
        /*10d8*/ 	.word	0x00000006
        /*10dc*/ 	.word	0x00000000
        /*10e0*/ 	.short	0x010a
        /*10e2*/ 	.byte	0x3f
	.zero		1


	//   ....[88]....
        /*10e4*/ 	.word	0x00035fc0
        /*10e8*/ 	.word	0x00000002
        /*10ec*/ 	.word	0x00000000
        /*10f0*/ 	.short	0x010a
        /*10f2*/ 	.byte	0x3f
	.zero		1


	//   ....[89]....
        /*10f4*/ 	.word	0x00036010
        /*10f8*/ 	.word	0x00000006
        /*10fc*/ 	.word	0x00000000
        /*1100*/ 	.short	0x010a
        /*1102*/ 	.byte	0x3f
	.zero		1


	//   ....[90]....
        /*1104*/ 	.word	0x00036060
        /*1108*/ 	.word	0x0000000c
        /*110c*/ 	.word	0x00000000
        /*1110*/ 	.short	0x010a
        /*1112*/ 	.byte	0x3f
	.zero		1


	//   ....[91]....
        /*1114*/ 	.word	0x000360b0
        /*1118*/ 	.word	0x00000006
        /*111c*/ 	.word	0x00000000
        /*1120*/ 	.short	0x010a
        /*1122*/ 	.byte	0x3f
	.zero		1


	//   ....[92]....
        /*1124*/ 	.word	0x00036100
        /*1128*/ 	.word	0x0000000c
        /*112c*/ 	.word	0x00000000
        /*1130*/ 	.short	0x010a
        /*1132*/ 	.byte	0x3f
	.zero		1


	//   ....[93]....
        /*1134*/ 	.word	0x000362a0
        /*1138*/ 	.word	0x00000017
        /*113c*/ 	.word	0x00038820
        /*1140*/ 	.short	0x010a
        /*1142*/ 	.byte	0x3f
	.zero		1


	//   ....[94]....
        /*1144*/ 	.word	0x000362f0
        /*1148*/ 	.word	0x00000003
        /*114c*/ 	.word	0x000388a0
        /*1150*/ 	.short	0x010a
        /*1152*/ 	.byte	0x3f
	.zero		1


	//   ....[95]....
        /*1154*/ 	.word	0x00036340
        /*1158*/ 	.word	0x00000003
        /*115c*/ 	.word	0x000388c0
        /*1160*/ 	.short	0x010a
        /*1162*/ 	.byte	0x3f
	.zero		1


	//   ....[96]....
        /*1164*/ 	.word	0x00036390
        /*1168*/ 	.word	0x0000000a
        /*116c*/ 	.word	0x000388a0
        /*1170*/ 	.short	0x010a
        /*1172*/ 	.byte	0x3f
	.zero		1


	//   ....[97]....
        /*1174*/ 	.word	0x000363e0
        /*1178*/ 	.word	0x0000000a
        /*117c*/ 	.word	0x000388c0
        /*1180*/ 	.short	0x010a
        /*1182*/ 	.byte	0x3f
	.zero		1


	//   ....[98]....
        /*1184*/ 	.word	0x000364f0
        /*1188*/ 	.word	0x00000011
        /*118c*/ 	.word	0x00038840
        /*1190*/ 	.short	0x010a
        /*1192*/ 	.byte	0x3f
	.zero		1


	//   ....[99]....
        /*1194*/ 	.word	0x00037a80
        /*1198*/ 	.word	0x00000017
        /*119c*/ 	.word	0x00038820
        /*11a0*/ 	.short	0x010a
        /*11a2*/ 	.byte	0x3f
	.zero		1


	//   ....[100]....
        /*11a4*/ 	.word	0x00037ad0
        /*11a8*/ 	.word	0x00000011
        /*11ac*/ 	.word	0x00038860
        /*11b0*/ 	.short	0x010a
        /*11b2*/ 	.byte	0x3f
	.zero		1


	//   ....[101]....
        /*11b4*/ 	.word	0x000383c0
        /*11b8*/ 	.word	0x00000006
        /*11bc*/ 	.word	0x00038840
        /*11c0*/ 	.short	0x010a
        /*11c2*/ 	.byte	0x3f
	.zero		1


	//   ....[102]....
        /*11c4*/ 	.word	0x00038880
        /*11c8*/ 	.word	0x00000006
        /*11cc*/ 	.word	0x00038860
        /*11d0*/ 	.short	0x010a
        /*11d2*/ 	.byte	0x3f
	.zero		1


	//   ....[103]....
        /*11d4*/ 	.word	0x00039970
        /*11d8*/ 	.word	0x00000004
        /*11dc*/ 	.word	0x00038820
        /*11e0*/ 	.short	0x010a
        /*11e2*/ 	.byte	0x3f
	.zero		1


	//   ....[104]....
        /*11e4*/ 	.word	0x00039b10
        /*11e8*/ 	.word	0x00000005
        /*11ec*/ 	.word	0x00038840
        /*11f0*/ 	.short	0x010a
        /*11f2*/ 	.byte	0x3f
	.zero		1


	//   ....[105]....
        /*11f4*/ 	.word	0x00039b60
        /*11f8*/ 	.word	0x00000019
        /*11fc*/ 	.word	0x00038840
        /*1200*/ 	.short	0x010a
        /*1202*/ 	.byte	0x3f
	.zero		1


	//   ....[106]....
        /*1204*/ 	.word	0x00039bb0
        /*1208*/ 	.word	0x00000005
        /*120c*/ 	.word	0x00038860
        /*1210*/ 	.short	0x010a
        /*1212*/ 	.byte	0x3f
	.zero		1


	//   ....[107]....
        /*1214*/ 	.word	0x00039dd0
        /*1218*/ 	.word	0x0000000d
        /*121c*/ 	.word	0x00000000
        /*1220*/ 	.short	0x010a
        /*1222*/ 	.byte	0x3f
	.zero		1


	//   ....[108]....
        /*1224*/ 	.word	0x00039f10
        /*1228*/ 	.word	0x0000000a
        /*122c*/ 	.word	0x00000000
        /*1230*/ 	.short	0x010a
        /*1232*/ 	.byte	0x3f
	.zero		1


	//   ....[109]....
        /*1234*/ 	.word	0x0003a4d0
        /*1238*/ 	.word	0x0000000a
        /*123c*/ 	.word	0x00038810
        /*1240*/ 	.short	0x010a
        /*1242*/ 	.byte	0x3f
	.zero		1


	//   ....[110]....
        /*1244*/ 	.word	0x0003a650
        /*1248*/ 	.word	0x0000000e
        /*124c*/ 	.word	0x00000000
        /*1250*/ 	.short	0x010a
        /*1252*/ 	.byte	0x3f
	.zero		1


	//   ....[111]....
        /*1254*/ 	.word	0x0003a790
        /*1258*/ 	.word	0x0000000a
        /*125c*/ 	.word	0x00000000
        /*1260*/ 	.short	0x010a
        /*1262*/ 	.byte	0x3f
	.zero		1


	//   ....[112]....
        /*1264*/ 	.word	0x0003cc60
        /*1268*/ 	.word	0x00000008
        /*126c*/ 	.word	0x00000000
        /*1270*/ 	.short	0x0101
        /*1272*/ 	.byte	0x3f
	.zero		1


	//   ....[113]....
        /*1274*/ 	.word	0x00048ea0
        /*1278*/ 	.word	0x00000000
        /*127c*/ 	.word	0x00000000
        /*1280*/ 	.short	0x0101
        /*1282*/ 	.byte	0x3f
	.zero		1


	//   ....[114]....
        /*1284*/ 	.word	0x00048ec0
        /*1288*/ 	.word	0x0000000a
        /*128c*/ 	.word	0x00000000
        /*1290*/ 	.short	0x010a
        /*1292*/ 	.byte	0x3f
	.zero		1


	//   ....[115]....
        /*1294*/ 	.word	0x00048f10
        /*1298*/ 	.word	0x0000000a
        /*129c*/ 	.word	0x00038810
        /*12a0*/ 	.short	0x010a
        /*12a2*/ 	.byte	0x3f
	.zero		1


	//   ....[116]....
        /*12a4*/ 	.word	0x00048f60
        /*12a8*/ 	.word	0x0000000a
        /*12ac*/ 	.word	0x00000000
        /*12b0*/ 	.short	0x010a
        /*12b2*/ 	.byte	0x3f
	.zero		1


	//----- nvinfo : EIATTR_NUM_MBARRIERS
	.align		4
.L_920:
        /*12b4*/ 	.byte	0x03, 0x38
        /*12b6*/ 	.short	0x0017


	//----- nvinfo : EIATTR_EXIT_INSTR_OFFSETS
	.align		4
        /*12b8*/ 	.byte	0x04, 0x1c
        /*12ba*/ 	.short	(.L_922 - .L_921)


	//   ....[0]....
.L_921:
        /*12bc*/ 	.word	0x000350f0


	//----- nvinfo : EIATTR_MAX_THREADS
	.align		4
.L_922:
        /*12c0*/ 	.byte	0x04, 0x05
        /*12c2*/ 	.short	(.L_924 - .L_923)
.L_923:
        /*12c4*/ 	.word	0x00000180
        /*12c8*/ 	.word	0x00000001
        /*12cc*/ 	.word	0x00000001


	//----- nvinfo : EIATTR_CRS_STACK_SIZE
	.align		4
.L_924:
        /*12d0*/ 	.byte	0x04, 0x1e
        /*12d2*/ 	.short	(.L_926 - .L_925)
.L_925:
        /*12d4*/ 	.word	0x00000000


	//----- nvinfo : EIATTR_CBANK_PARAM_SIZE
	.align		4
.L_926:
        /*12d8*/ 	.byte	0x03, 0x19
        /*12da*/ 	.short	0x0bf0


	//----- nvinfo : EIATTR_PARAM_CBANK
	.align		4
        /*12dc*/ 	.byte	0x04, 0x0a
        /*12de*/ 	.short	(.L_928 - .L_927)
	.align		4
.L_927:
        /*12e0*/ 	.word	index@(.nv.constant0._ZN7cutlass13device_kernelIN5flash11enable_sm90INS1_16FlashAttnFwdSm90INS1_25CollectiveMainloopFwdSm90ILi2EN4cute5tupleIJNS5_1CILi1EEES8_S8_EEENS6_IJNS7_ILi64EEESA_SA_EEELi512ENS_10bfloat16_tEfNS_4arch4Sm90ELb0ELb1ELb0ELb1ELb1ELb1ELb1ELb0ELb0ELb1ELb0ELb0EEENS1_21CollectiveEpilogueFwdINS6_IJSA_NS7_ILi512EEESA_EEES9_SC_SE_Li256ELb1ELb1ELb0ELb0EEENS1_36VarlenDynamicPersistentTileSchedulerILi64ELi64ELi256ELi128ELb0ELb1ELb1ELb1ELb0ELb1EEEEEEEEEvNT_6ParamsE)
        /*12e4*/ 	.short	0x0210
        /*12e6*/ 	.short	0x0bf0


	//----- nvinfo : EIATTR_SW_WAR
	.align		4
.L_928:
        /*12e8*/ 	.byte	0x04, 0x36
        /*12ea*/ 	.short	(.L_930 - .L_929)
.L_929:
        /*12ec*/ 	.word	0x00000008
.L_930:


//--------------------- .nv.info._ZN7cutlass13device_kernelIN5flash11enable_sm90INS1_16FlashAttnFwdSm90INS1_25CollectiveMainloopFwdSm90ILi2EN4cute5tupleIJNS5_1CILi1EEES8_S8_EEENS6_IJNS7_ILi64EEESA_SA_EEELi512ENS_10bfloat16_tEfNS_4arch4Sm90ELb1ELb0ELb0ELb0ELb1ELb0ELb0ELb0ELb0ELb1ELb0ELb0EEENS1_21CollectiveEpilogueFwdINS6_IJSA_NS7_ILi512EEESA_EEES9_SC_SE_Li256ELb0ELb1ELb0ELb0EEENS1_30DynamicPersistentTileSchedulerILi256ELi128ELb0ELb1ELb1EEEEEEEEEvNT_6ParamsE --------------------------
	.section	.nv.info._ZN7cutlass13device_kernelIN5flash11enable_sm90INS1_16FlashAttnFwdSm90INS1_25CollectiveMainloopFwdSm90ILi2EN4cute5tupleIJNS5_1CILi1EEES8_S8_EEENS6_IJNS7_ILi64EEESA_SA_EEELi512ENS_10bfloat16_tEfNS_4arch4Sm90ELb1ELb0ELb0ELb0ELb1ELb0ELb0ELb0ELb0ELb1ELb0ELb0EEENS1_21CollectiveEpilogueFwdINS6_IJSA_NS7_ILi512EEESA_EEES9_SC_SE_Li256ELb0ELb1ELb0ELb0EEENS1_30DynamicPersistentTileSchedulerILi256ELi128ELb0ELb1ELb1EEEEEEEEEvNT_6ParamsE,"",@"SHT_CUDA_INFO"
	.sectionflags	@""
	.align	4


	//----- nvinfo : EIATTR_CUDA_API_VERSION
	.align		4
        /*0000*/ 	.byte	0x04, 0x37
        /*0002*/ 	.short	(.L_932 - .L_931)
.L_931:
        /*0004*/ 	.word	0x00000082


	//----- nvinfo : EIATTR_KPARAM_INFO
	.align		4
.L_932:
        /*0008*/ 	.byte	0x04, 0x17
        /*000a*/ 	.short	(.L_934 - .L_933)
.L_933:
        /*000c*/ 	.word	0x00000000
        /*0010*/ 	.short	0x0000
        /*0012*/ 	.short	0x0070
        /*0014*/ 	.byte	0x00, 0xf0, 0x01, 0x2a


	//----- nvinfo : EIATTR_SPARSE_MMA_MASK
	.align		4
.L_934:
        /*0018*/ 	.byte	0x03, 0x50
        /*001a*/ 	.short	0x0000


	//----- nvinfo : EIATTR_MAXREG_COUNT
	.align		4
        /*001c*/ 	.byte	0x03, 0x1b
        /*001e*/ 	.short	0x00a8


	//----- nvinfo : EIATTR_NUM_BARRIERS
	.align		4
        /*0020*/ 	.byte	0x02, 0x4c
        /*0022*/ 	.byte	0x10
	.zero		1


	//----- nvinfo : EIATTR_EXTERNS
	.align		4
        /*0024*/ 	.byte	0x04, 0x0f
        /*0026*/ 	.short	(.L_936 - .L_935)


	//   ....[0]....
	.align		4
.L_935:
        /*0028*/ 	.word	index@(__assertfail)


	//----- nvinfo : EIATTR_ANNOTATIONS
	.align		4
.L_936:
        /*002c*/ 	.byte	0x04, 0x55
        /*002e*/ 	.short	(.L_938 - .L_937)


	//   ....[0]....
.L_937:
        /*0030*/ 	.word	0x00000001
        /*0034*/ 	.byte	0xd0, 0xbc, 0x00, 0x00, 0x01, 0x00, 0x00, 0x00, 0xe0, 0xbd, 0x00, 0x00, 0x01, 0x00, 0x00, 0x00
        /*0044*/ 	.byte	0xd0, 0xc1, 0x00, 0x00, 0x01, 0x00, 0x00, 0x00, 0x90, 0xd0, 0x00, 0x00, 0x01, 0x00, 0x00, 0x00
        /*0054*/ 	.byte	0x50, 0xd6, 0x00, 0x00, 0x01, 0x00, 0x00, 0x00, 0x50, 0xdc, 0x00, 0x00, 0x01, 0x00, 0x00, 0x00
        /*0064*/ 	.byte	0x70, 0xdc, 0x00, 0x00, 0x01, 0x00, 0x00, 0x00, 0xb0, 0xdd, 0x00, 0x00, 0x01, 0x00, 0x00, 0x00
        /*0074*/ 	.byte	0x60, 0xf8, 0x00, 0x00


	//----- nvinfo : EIATTR_MERCURY_ISA_VERSION
	.align		4
.L_938:
        /*0078*/ 	.byte	0x03, 0x5f
        /*007a*/ 	.short	0x0101


	//----- nvinfo : EIATTR_INT_WARP_WIDE_INSTR_OFFSETS
	.align		4
        /*007c*/ 	.byte	0x04, 0x31
        /*007e*/ 	.short	(.L_940 - .L_939)


	//   ....[0]....
.L_939:
        /*0080*/ 	.word	0x000000c0


	//   ....[1]....
        /*0084*/ 	.word	0x000000d0


	//   ....[2]....
        /*0088*/ 	.word	0x00000170


	//   ....[3]....
        /*008c*/ 	.word	0x0000c7b0


	//   ....[4]....
        /*0090*/ 	.word	0x0000c840


	//   ....[5]....
        /*0094*/ 	.word	0x0000f5f0


	//   ....[6]....
        /*0098*/ 	.word	0x0000f680


	//----- nvinfo : EIATTR_COOP_GROUP_MASK_REGIDS
	.align		4
.L_940:
        /*009c*/ 	.byte	0x04, 0x29
        /*009e*/ 	.short	(.L_942 - .L_941)


	//   ....[0]....
.L_941:
        /*00a0*/ 	.word	0xffffffff


	//   ....[1]....
        /*00a4*/ 	.word	0xffffffff


	//   ....[2]....
        /*00a8*/ 	.word	0xffffffff


	//   ....[3]....
        /*00ac*/ 	.word	0xffffffff


	//   ....[4]....
        /*00b0*/ 	.word	0xffffffff


	//   ....[5]....
        /*00b4*/ 	.word	0xffffffff


	//   ....[6]....
        /*00b8*/ 	.word	0xffffffff


	//   ....[7]....
        /*00bc*/ 	.word	0xffffffff


	//   ....[8]....
        /*00c0*/ 	.word	0xffffffff


	//   ....[9]....
        /*00c4*/ 	.word	0xffffffff


	//   ....[10]....
        /*00c8*/ 	.word	0xffffffff


	//   ....[11]....
        /*00cc*/ 	.word	0xffffffff


	//   ....[12]....
        /*00d0*/ 	.word	0xffffffff


	//   ....[13]....
        /*00d4*/ 	.word	0xffffffff


	//   ....[14]....
        /*00d8*/ 	.word	0xffffffff


	//   ....[15]....
        /*00dc*/ 	.word	0xffffffff


	//   ....[16]....
        /*00e0*/ 	.word	0xffffffff


	//   ....[17]....
        /*00e4*/ 	.word	0xffffffff


	//   ....[18]....
        /*00e8*/ 	.word	0xffffffff


	//   ....[19]....
        /*00ec*/ 	.word	0xffffffff


	//   ....[20]....
        /*00f0*/ 	.word	0xffffffff


	//   ....[21]....
        /*00f4*/ 	.word	0xffffffff


	//   ....[22]....
        /*00f8*/ 	.word	0xffffffff


	//   ....[23]....
        /*00fc*/ 	.word	0xffffffff


	//   ....[24]....
        /*0100*/ 	.word	0xffffffff


	//   ....[25]....
        /*0104*/ 	.word	0xffffffff


	//   ....[26]....
        /*0108*/ 	.word	0xffffffff


	//   ....[27]....
        /*010c*/ 	.word	0xffffffff


	//   ....[28]....
        /*0110*/ 	.word	0xffffffff


	//   ....[29]....
        /*0114*/ 	.word	0xffffffff


	//   ....[30]....
        /*0118*/ 	.word	0xffffffff


	//   ....[31]....
        /*011c*/ 	.word	0xffffffff


	//   ....[32]....
        /*0120*/ 	.word	0xffffffff


	//   ....[33]....
        /*0124*/ 	.word	0xffffffff


	//   ....[34]....
        /*0128*/ 	.word	0xffffffff


	//   ....[35]....
        /*012c*/ 	.word	0xffffffff


	//   ....[36]....
        /*0130*/ 	.word	0xffffffff


	//   ....[37]....
        /*0134*/ 	.word	0xffffffff


	//   ....[38]....
        /*0138*/ 	.word	0xffffffff


	//   ....[39]....
        /*013c*/ 	.word	0xffffffff


	//   ....[40]....
        /*0140*/ 	.word	0xffffffff


	//   ....[41]....
        /*0144*/ 	.word	0xffffffff


	//   ....[42]....
        /*0148*/ 	.word	0xffffffff


	//   ....[43]....
        /*014c*/ 	.word	0xffffffff


	//   ....[44]....
        /*0150*/ 	.word	0xffffffff


	//   ....[45]....
        /*0154*/ 	.word	0xffffffff


	//   ....[46]....
        /*0158*/ 	.word	0xffffffff


	//   ....[47]....
        /*015c*/ 	.word	0xffffffff


	//   ....[48]....
        /*0160*/ 	.word	0xffffffff


	//   ....[49]....
        /*0164*/ 	.word	0xffffffff


	//   ....[50]....
        /*0168*/ 	.word	0xffffffff


	//   ....[51]....
        /*016c*/ 	.word	0xffffffff


	//   ....[52]....
        /*0170*/ 	.word	0xffffffff


	//   ....[53]....
        /*0174*/ 	.word	0xffffffff


	//   ....[54]....
        /*0178*/ 	.word	0xffffffff


	//   ....[55]....
        /*017c*/ 	.word	0xffffffff


	//   ....[56]....
        /*0180*/ 	.word	0xffffffff


	//   ....[57]....
        /*0184*/ 	.word	0xffffffff


	//   ....[58]....
        /*0188*/ 	.word	0xffffffff


	//   ....[59]....
        /*018c*/ 	.word	0xffffffff


	//   ....[60]....
        /*0190*/ 	.word	0xffffffff


	//   ....[61]....
        /*0194*/ 	.word	0xffffffff


	//   ....[62]....
        /*0198*/ 	.word	0xffffffff


	//   ....[63]....
        /*019c*/ 	.word	0xffffffff


	//   ....[64]....
        /*01a0*/ 	.word	0xffffffff


	//   ....[65]....
        /*01a4*/ 	.word	0xffffffff


	//   ....[66]....
        /*01a8*/ 	.word	0xffffffff


	//   ....[67]....
        /*01ac*/ 	.word	0xffffffff


	//   ....[68]....
        /*01b0*/ 	.word	0xffffffff


	//   ....[69]....
        /*01b4*/ 	.word	0xffffffff


	//   ....[70]....
        /*01b8*/ 	.word	0xffffffff


	//   ....[71]....
        /*01bc*/ 	.word	0xffffffff


	//   ....[72]....
        /*01c0*/ 	.word	0xffffffff


	//   ....[73]....
        /*01c4*/ 	.word	0xffffffff


	//   ....[74]....
        /*01c8*/ 	.word	0xffffffff


	//   ....[75]....
        /*01cc*/ 	.word	0xffffffff


	//   ....[76]....
        /*01d0*/ 	.word	0xffffffff


	//   ....[77]....
        /*01d4*/ 	.word	0xffffffff


	//   ....[78]....
        /*01d8*/ 	.word	0xffffffff


	//   ....[79]....
        /*01dc*/ 	.word	0xffffffff


	//   ....[80]....
        /*01e0*/ 	.word	0xffffffff


	//   ....[81]....
        /*01e4*/ 	.word	0xffffffff


	//   ....[82]....
        /*01e8*/ 	.word	0xffffffff


	//   ....[83]....
        /*01ec*/ 	.word	0xffffffff


	//   ....[84]....
        /*01f0*/ 	.word	0xffffffff


	//   ....[85]....
        /*01f4*/ 	.word	0xffffffff


	//   ....[86]....
        /*01f8*/ 	.word	0xffffffff


	//   ....[87]....
        /*01fc*/ 	.word	0x0500000f


	//   ....[88]....
        /*0200*/ 	.word	0x0500000f


	//   ....[89]....
        /*0204*/ 	.word	0x0500000f


	//   ....[90]....
        /*0208*/ 	.word	0x0500000f


	//   ....[91]....
        /*020c*/ 	.word	0x0500000f


	//   ....[92]....
        /*0210*/ 	.word	0x0500000f


	//   ....[93]....
        /*0214*/ 	.word	0x0500000f


	//   ....[94]....
        /*0218*/ 	.word	0x0500000f


	//   ....[95]....
        /*021c*/ 	.word	0x0500000f


	//   ....[96]....
        /*0220*/ 	.word	0x0500000f


	//   ....[97]....
        /*0224*/ 	.word	0x0500000f


	//   ....[98]....
        /*0228*/ 	.word	0x0500000f


	//   ....[99]....
        /*022c*/ 	.word	0x0500000f


	//   ....[100]....
        /*0230*/ 	.word	0x0500000f


	//   ....[101]....
        /*0234*/ 	.word	0x0500000f


	//   ....[102]....
        /*0238*/ 	.word	0x0500000f


	//   ....[103]....
        /*023c*/ 	.word	0x0500000f


	//   ....[104]....
        /*0240*/ 	.word	0x0500000f


	//   ....[105]....
        /*0244*/ 	.word	0x0500000f


	//   ....[106]....
        /*0248*/ 	.word	0x0500000f


	//   ....[107]....
        /*024c*/ 	.word	0x0500000f


	//   ....[108]....
        /*0250*/ 	.word	0x0500000f


	//   ....[109]....
        /*0254*/ 	.word	0x0500000f


	//   ....[110]....
        /*0258*/ 	.word	0x0500000f


	//   ....[111]....
        /*025c*/ 	.word	0x0500000f


	//   ....[112]....
        /*0260*/ 	.word	0x0500000f


	//   ....[113]....
        /*0264*/ 	.word	0x0500000f


	//   ....[114]....
        /*0268*/ 	.word	0x0500000f


	//   ....[115]....
        /*026c*/ 	.word	0x0500000f


	//   ....[116]....
        /*0270*/ 	.word	0x0500000f


	//   ....[117]....
        /*0274*/ 	.word	0x0500000f


	//   ....[118]....
        /*0278*/ 	.word	0x0500000f


	//   ....[119]....
        /*027c*/ 	.word	0x0500000f


	//   ....[120]....
        /*0280*/ 	.word	0x0500000f


	//   ....[121]....
        /*0284*/ 	.word	0x0500000f


	//   ....[122]....
        /*0288*/ 	.word	0x0500000f


	//   ....[123]....
        /*028c*/ 	.word	0x0500000f


	//   ....[124]....
        /*0290*/ 	.word	0x0500000f


	//   ....[125]....
        /*0294*/ 	.word	0x0500000f


	//   ....[126]....
        /*0298*/ 	.word	0x0500000f


	//   ....[127]....
        /*029c*/ 	.word	0x0500000f


	//   ....[128]....
        /*02a0*/ 	.word	0x0500000f


	//   ....[129]....
        /*02a4*/ 	.word	0x0500000f


	//----- nvinfo : EIATTR_COOP_GROUP_INSTR_OFFSETS
	.align		4
.L_942:
        /*02a8*/ 	.byte	0x04, 0x28
        /*02aa*/ 	.short	(.L_944 - .L_943)


	//   ....[0]....
.L_943:
        /*02ac*/ 	.word	0x00000070


	//   ....[1]....
        /*02b0*/ 	.word	0x000000b0


	//   ....[2]....
        /*02b4*/ 	.word	0x00000290


	//   ....[3]....
        /*02b8*/ 	.word	0x000003f0


	//   ....[4]....
        /*02bc*/ 	.word	0x00000510


	//   ....[5]....
        /*02c0*/ 	.word	0x00000670


	//   ....[6]....
        /*02c4*/ 	.word	0x00001830


	//   ....[7]....
        /*02c8*/ 	.word	0x00003610


	//   ....[8]....
        /*02cc*/ 	.word	0x00003c90


	//   ....[9]....
        /*02d0*/ 	.word	0x00003cc0


	//   ....[10]....
        /*02d4*/ 	.word	0x00004090


	//   ....[11]....
        /*02d8*/ 	.word	0x00004190


	//   ....[12]....
        /*02dc*/ 	.word	0x000043c0


	//   ....[13]....
        /*02e0*/ 	.word	0x00004510


	//   ....[14]....
        /*02e4*/ 	.word	0x00004dc0


	//   ....[15]....
        /*02e8*/ 	.word	0x000052d0


	//   ....[16]....
        /*02ec*/ 	.word	0x000052f0


	//   ....[17]....
        /*02f0*/ 	.word	0x00005680


	//   ....[18]....
        /*02f4*/ 	.word	0x00005780


	//   ....[19]....
        /*02f8*/ 	.word	0x000059d0


	//   ....[20]....
        /*02fc*/ 	.word	0x00005b30


	//   ....[21]....
        /*0300*/ 	.word	0x00006ce0


	//   ....[22]....
        /*0304*/ 	.word	0x000071e0


	//   ....[23]....
        /*0308*/ 	.word	0x00007210


	//   ....[24]....
        /*030c*/ 	.word	0x00007460


	//   ....[25]....
        /*0310*/ 	.word	0x00007630


	//   ....[26]....
        /*0314*/ 	.word	0x000085f0


	//   ....[27]....
        /*0318*/ 	.word	0x000086c0


	//   ....[28]....
        /*031c*/ 	.word	0x00008700


	//   ....[29]....
        /*0320*/ 	.word	0x00008790


	//   ....[30]....
        /*0324*/ 	.word	0x000087d0


	//   ....[31]....
        /*0328*/ 	.word	0x00009210


	//   ....[32]....
        /*032c*/ 	.word	0x0000a4e0


	//   ....[33]....
        /*0330*/ 	.word	0x0000a510


	//   ....[34]....
        /*0334*/ 	.word	0x0000a540


	//   ....[35]....
        /*0338*/ 	.word	0x0000a560


	//   ....[36]....
        /*033c*/ 	.word	0x0000abb0


	//   ....[37]....
        /*0340*/ 	.word	0x0000abc0


	//   ....[38]....
        /*0344*/ 	.word	0x0000adf0


	//   ....[39]....
        /*0348*/ 	.word	0x0000ae10


	//   ....[40]....
        /*034c*/ 	.word	0x0000b7a0


	//   ....[41]....
        /*0350*/ 	.word	0x0000b7c0


	//   ....[42]....
        /*0354*/ 	.word	0x0000b9f0


	//   ....[43]....
        /*0358*/ 	.word	0x0000ba10


	//   ....[44]....
        /*035c*/ 	.word	0x0000bd00


	//   ....[45]....
        /*0360*/ 	.word	0x0000d1f0


	//   ....[46]....
        /*0364*/ 	.word	0x0000d210


	//   ....[47]....
        /*0368*/ 	.word	0x0000d250


	//   ....[48]....
        /*036c*/ 	.word	0x0000d280


	//   ....[49]....
        /*0370*/ 	.word	0x0000d2d0


	//   ....[50]....
        /*0374*/ 	.word	0x0000d300


	//   ....[51]....
        /*0378*/ 	.word	0x0000d320


	//   ....[52]....
        /*037c*/ 	.word	0x0000d360


	//   ....[53]....
        /*0380*/ 	.word	0x0000d9a0


	//   ....[54]....
        /*0384*/ 	.word	0x0000d9c0


	//   ....[55]....
        /*0388*/ 	.word	0x0000da30


	//   ....[56]....
        /*038c*/ 	.word	0x0000da70


	//   ....[57]....
        /*0390*/ 	.word	0x0000dab0


	//   ....[58]....
        /*0394*/ 	.word	0x0000dae0


	//   ....[59]....
        /*0398*/ 	.word	0x0000daf0


	//   ....[60]....
        /*039c*/ 	.word	0x0000db30


	//   ....[61]....
        /*03a0*/ 	.word	0x0000df90


	//   ....[62]....
        /*03a4*/ 	.word	0x0000dfc0


	//   ....[63]....
        /*03a8*/ 	.word	0x0000dff0


	//   ....[64]....
        /*03ac*/ 	.word	0x0000e050


	//   ....[65]....
        /*03b0*/ 	.word	0x0000e1a0


	//   ....[66]....
        /*03b4*/ 	.word	0x0000e1c0


	//   ....[67]....
        /*03b8*/ 	.word	0x0000e1d0


	//   ....[68]....
        /*03bc*/ 	.word	0x0000e320


	//   ....[69]....
        /*03c0*/ 	.word	0x0000eb80


	//   ....[70]....
        /*03c4*/ 	.word	0x0000eba0


	//   ....[71]....
        /*03c8*/ 	.word	0x0000ebc0


	//   ....[72]....
        /*03cc*/ 	.word	0x0000ebf0


	//   ....[73]....
        /*03d0*/ 	.word	0x0000ec10


	//   ....[74]....
        /*03d4*/ 	.word	0x0000ec40


	//   ....[75]....
        /*03d8*/ 	.word	0x0000ec60


	//   ....[76]....
        /*03dc*/ 	.word	0x0000ec70


	//   ....[77]....
        /*03e0*/ 	.word	0x0000efb0


	//   ....[78]....
        /*03e4*/ 	.word	0x0000eff0


	//   ....[79]....
        /*03e8*/ 	.word	0x0000f020


	//   ....[80]....
        /*03ec*/ 	.word	0x0000f060


	//   ....[81]....
        /*03f0*/ 	.word	0x0000f080


	//   ....[82]....
        /*03f4*/ 	.word	0x0000f130


	//   ....[83]....
        /*03f8*/ 	.word	0x0000f150


	//   ....[84]....
        /*03fc*/ 	.word	0x0000f160


	//   ....[85]....
        /*0400*/ 	.word	0x0000f7a0


	//   ....[86]....
        /*0404*/ 	.word	0x0000f980


	//   ....[87]....
        /*0408*/ 	.word	0x0000ffc0


	//   ....[88]....
        /*040c*/ 	.word	0x000100a0


	//   ....[89]....
        /*0410*/ 	.word	0x00010140


	//   ....[90]....
        /*0414*/ 	.word	0x000101c0


	//   ....[91]....
        /*0418*/ 	.word	0x00010270


	//   ....[92]....
        /*041c*/ 	.word	0x000102f0


	//   ....[93]....
        /*0420*/ 	.word	0x000103a0


	//   ....[94]....
        /*0424*/ 	.word	0x00010420


	//   ....[95]....
        /*0428*/ 	.word	0x000104b0


	//   ....[96]....
        /*042c*/ 	.word	0x00010540


	//   ....[97]....
        /*0430*/ 	.word	0x000105c0


	//   ....[98]....
        /*0434*/ 	.word	0x00010640


	//   ....[99]....
        /*0438*/ 	.word	0x000106f0


	//   ....[100]....
        /*043c*/ 	.word	0x00010770


	//   ....[101]....
        /*0440*/ 	.word	0x00010810


	//   ....[102]....
        /*0444*/ 	.word	0x00010890


	//   ....[103]....
        /*0448*/ 	.word	0x00010920


	//   ....[104]....
        /*044c*/ 	.word	0x00010a50


	//   ....[105]....
        /*0450*/ 	.word	0x00010b40


	//   ....[106]....
        /*0454*/ 	.word	0x00010d70


	//   ....[107]....
        /*0458*/ 	.word	0x00010dc0


	//   ....[108]....
        /*045c*/ 	.word	0x00010f80


	//   ....[109]....
        /*0460*/ 	.word	0x00010fd0


	//   ....[110]....
        /*0464*/ 	.word	0x00011190


	//   ....[111]....
        /*0468*/ 	.word	0x000111e0


	//   ....[112]....
        /*046c*/ 	.word	0x000112c0


	//   ....[113]....
        /*0470*/ 	.word	0x00011360


	//   ....[114]....
        /*0474*/ 	.word	0x000113c0


	//   ....[115]....
        /*0478*/ 	.word	0x00011460


	//   ....[116]....
        /*047c*/ 	.word	0x000114c0


	//   ....[117]....
        /*0480*/ 	.word	0x00011560


	//   ....[118]....
        /*0484*/ 	.word	0x000115c0


	//   ....[119]....
        /*0488*/ 	.word	0x00011660


	//   ....[120]....
        /*048c*/ 	.word	0x00011740


	//   ....[121]....
        /*0490*/ 	.word	0x00011810


	//   ....[122]....
        /*0494*/ 	.word	0x00011900


	//   ....[123]....
        /*0498*/ 	.word	0x00011a10


	//   ....[124]....
        /*049c*/ 	.word	0x00011b20


	//   ....[125]....
        /*04a0*/ 	.word	0x00011c00


	//   ....[126]....
        /*04a4*/ 	.word	0x00011d10


	//   ....[127]....
        /*04a8*/ 	.word	0x00011df0


	//   ....[128]....
        /*04ac*/ 	.word	0x00011e80


	//   ....[129]....
        /*04b0*/ 	.word	0x00011fa0


	//----- nvinfo : EIATTR_REG_RECONFIG
	.align		4
.L_944:
        /*04b4*/ 	.byte	0x01, 0x54
	.zero		2


	//----- nvinfo : EIATTR_SYSCALL_OFFSETS
	.align		4
        /*04b8*/ 	.byte	0x04, 0x46
        /*04ba*/ 	.short	(.L_946 - .L_945)


	//   ....[0]....
.L_945:
        /*04bc*/ 	.word	0x000037e0


	//   ....[1]....
        /*04c0*/ 	.word	0x0000c9a0


	//   ....[2]....
        /*04c4*/ 	.word	0x0000caf0


	//   ....[3]....
        /*04c8*/ 	.word	0x0000cbe0


	//   ....[4]....
        /*04cc*/ 	.word	0x0000d630


	//----- nvinfo : EIATTR_MBARRIER_INSTR_OFFSETS
	.align		4
.L_946:
        /*04d0*/ 	.byte	0x04, 0x39
        /*04d2*/ 	.short	(.L_948 - .L_947)


	//   ....[0]....
.L_947:
        /*04d4*/ 	.word	0x00000180
        /*04d8*/ 	.word	0x000000ff
        /*04dc*/ 	.word	0x00028c00
        /*04e0*/ 	.short	0x0100
        /*04e2*/ 	.byte	0x08
	.zero		1


	//   ....[1]....
        /*04e4*/ 	.word	0x00000190
        /*04e8*/ 	.word	0x000000ff
        /*04ec*/ 	.word	0x00028c20
        /*04f0*/ 	.short	0x0100
        /*04f2*/ 	.byte	0x08
	.zero		1


	//   ....[2]....
        /*04f4*/ 	.word	0x00000240
        /*04f8*/ 	.word	0x000000ff
        /*04fc*/ 	.word	0x00028c30
        /*0500*/ 	.short	0x0100
        /*0502*/ 	.byte	0x06
	.zero		1


	//   ....[3]....
        /*0504*/ 	.word	0x00000250
        /*0508*/ 	.word	0x000000ff
        /*050c*/ 	.word	0x00028c40
        /*0510*/ 	.short	0x0100
        /*0512*/ 	.byte	0x06
	.zero		1


	//   ....[4]....
        /*0514*/ 	.word	0x00000260
        /*0518*/ 	.word	0x000000ff
        /*051c*/ 	.word	0x00028c38
        /*0520*/ 	.short	0x0100
        /*0522*/ 	.byte	0x06
	.zero		1


	//   ....[5]....
        /*0524*/ 	.word	0x00000270
        /*0528*/ 	.word	0x000000ff
        /*052c*/ 	.word	0x00028c48
        /*0530*/ 	.short	0x0100
        /*0532*/ 	.byte	0x06
	.zero		1


	//   ....[6]....
        /*0534*/ 	.word	0x000003a0
        /*0538*/ 	.word	0x000000ff
        /*053c*/ 	.word	0x00028c50
        /*0540*/ 	.short	0x0100
        /*0542*/ 	.byte	0x08
	.zero		1


	//   ....[7]....
        /*0544*/ 	.word	0x000003b0
        /*0548*/ 	.word	0x000000ff
        /*054c*/ 	.word	0x00028c60
        /*0550*/ 	.short	0x0100
        /*0552*/ 	.byte	0x08
	.zero		1


	//   ....[8]....
        /*0554*/ 	.word	0x000003c0
        /*0558*/ 	.word	0x000000ff
        /*055c*/ 	.word	0x00028c58
        /*0560*/ 	.short	0x0100
        /*0562*/ 	.byte	0x08
	.zero		1


	//   ....[9]....
        /*0564*/ 	.word	0x000003d0
        /*0568*/ 	.word	0x000000ff
        /*056c*/ 	.word	0x00028c68
        /*0570*/ 	.short	0x0100
        /*0572*/ 	.byte	0x08
	.zero		1


	//   ....[10]....
        /*0574*/ 	.word	0x000004c0
        /*0578*/ 	.word	0x000000ff
        /*057c*/ 	.word	0x00028c70
        /*0580*/ 	.short	0x0100
        /*0582*/ 	.byte	0x06
	.zero		1


	//   ....[11]....
        /*0584*/ 	.word	0x000004d0
        /*0588*/ 	.word	0x000000ff
        /*058c*/ 	.word	0x00028c80
        /*0590*/ 	.short	0x0100
        /*0592*/ 	.byte	0x06
	.zero		1


	//   ....[12]....
        /*0594*/ 	.word	0x000004e0
        /*0598*/ 	.word	0x000000ff
        /*059c*/ 	.word	0x00028c78
        /*05a0*/ 	.short	0x0100
        /*05a2*/ 	.byte	0x06
	.zero		1


	//   ....[13]....
        /*05a4*/ 	.word	0x000004f0
        /*05a8*/ 	.word	0x000000ff
        /*05ac*/ 	.word	0x00028c88
        /*05b0*/ 	.short	0x0100
        /*05b2*/ 	.byte	0x06
	.zero		1


	//   ....[14]....
        /*05b4*/ 	.word	0x00000620
        /*05b8*/ 	.word	0x000000ff
        /*05bc*/ 	.word	0x00028c90
        /*05c0*/ 	.short	0x0100
        /*05c2*/ 	.byte	0x08
	.zero		1


	//   ....[15]....
        /*05c4*/ 	.word	0x00000630
        /*05c8*/ 	.word	0x000000ff
        /*05cc*/ 	.word	0x00028ca0
        /*05d0*/ 	.short	0x0100
        /*05d2*/ 	.byte	0x08
	.zero		1


	//   ....[16]....
        /*05d4*/ 	.word	0x00000640
        /*05d8*/ 	.word	0x000000ff
        /*05dc*/ 	.word	0x00028c98
        /*05e0*/ 	.short	0x0100
        /*05e2*/ 	.byte	0x08
	.zero		1


	//   ....[17]....
        /*05e4*/ 	.word	0x00000650
        /*05e8*/ 	.word	0x000000ff
        /*05ec*/ 	.word	0x00028ca8
        /*05f0*/ 	.short	0x0100
        /*05f2*/ 	.byte	0x08
	.zero		1


	//   ....[18]....
        /*05f4*/ 	.word	0x00000790
        /*05f8*/ 	.word	0x000000ff
        /*05fc*/ 	.word	0x00028cb0
        /*0600*/ 	.short	0x0100
        /*0602*/ 	.byte	0x08
	.zero		1


	//   ....[19]....
        /*0604*/ 	.word	0x000007a0
        /*0608*/ 	.word	0x000000ff
        /*060c*/ 	.word	0x00028cc0
        /*0610*/ 	.short	0x0100
        /*0612*/ 	.byte	0x08
	.zero		1


	//   ....[20]....
        /*0614*/ 	.word	0x000007b0
        /*0618*/ 	.word	0x000000ff
        /*061c*/ 	.word	0x00028cb8
        /*0620*/ 	.short	0x0100
        /*0622*/ 	.byte	0x08
	.zero		1


	//   ....[21]....
        /*0624*/ 	.word	0x000007c0
        /*0628*/ 	.word	0x000000ff
        /*062c*/ 	.word	0x00028cc8
        /*0630*/ 	.short	0x0100
        /*0632*/ 	.byte	0x08
	.zero		1


	//   ....[22]....
        /*0634*/ 	.word	0x00001940
        /*0638*/ 	.word	0x000000ff
        /*063c*/ 	.word	0x00028c50
        /*0640*/ 	.short	0x010a
        /*0642*/ 	.byte	0x15
	.zero		1


	//   ....[23]....
        /*0644*/ 	.word	0x00001bf0
        /*0648*/ 	.word	0x000000ff
        /*064c*/ 	.word	0x00000000
        /*0650*/ 	.short	0x0101
        /*0652*/ 	.byte	0x06
	.zero		1


	//   ....[24]....
        /*0654*/ 	.word	0x00002540
        /*0658*/ 	.word	0x000000ff
        /*065c*/ 	.word	0x00028c50
        /*0660*/ 	.short	0x010a
        /*0662*/ 	.byte	0x15
	.zero		1


	//   ....[25]....
        /*0664*/ 	.word	0x00002580
        /*0668*/ 	.word	0x000000ff
        /*066c*/ 	.word	0x00028c50
        /*0670*/ 	.short	0x010a
        /*0672*/ 	.byte	0x15
	.zero		1


	//   ....[26]....
        /*0674*/ 	.word	0x00002760
        /*0678*/ 	.word	0x000000ff
        /*067c*/ 	.word	0x00000000
        /*0680*/ 	.short	0x0101
        /*0682*/ 	.byte	0x06
	.zero		1


	//   ....[27]....
        /*0684*/ 	.word	0x00003860
        /*0688*/ 	.word	0x000000ff
        /*068c*/ 	.word	0x00028c00
        /*0690*/ 	.short	0x010a
        /*0692*/ 	.byte	0x2a
	.zero		1


	//   ....[28]....
        /*0694*/ 	.word	0x000038e0
        /*0698*/ 	.word	0x00000007
        /*069c*/ 	.word	0x00028c30
        /*06a0*/ 	.short	0x010a
        /*06a2*/ 	.byte	0x3f
	.zero		1


	//   ....[29]....
        /*06a4*/ 	.word	0x00003920
        /*06a8*/ 	.word	0x00000007
        /*06ac*/ 	.word	0x00028c30
        /*06b0*/ 	.short	0x010a
        /*06b2*/ 	.byte	0x3f
	.zero		1


	//   ....[30]....
        /*06b4*/ 	.word	0x00003dc0
        /*06b8*/ 	.word	0x000000ff
        /*06bc*/ 	.word	0x00000000
        /*06c0*/ 	.short	0x0101
        /*06c2*/ 	.byte	0x06
	.zero		1


	//   ....[31]....
        /*06c4*/ 	.word	0x00004b80
        /*06c8*/ 	.word	0x00000007
        /*06cc*/ 	.word	0x00028c50
        /*06d0*/ 	.short	0x010a
        /*06d2*/ 	.byte	0x3f
	.zero		1


	//   ....[32]....
        /*06d4*/ 	.word	0x00004bc0
        /*06d8*/ 	.word	0x00000007
        /*06dc*/ 	.word	0x00028c50
        /*06e0*/ 	.short	0x010a
        /*06e2*/ 	.byte	0x3f
	.zero		1


	//   ....[33]....
        /*06e4*/ 	.word	0x00004ed0
        /*06e8*/ 	.word	0x000000ff
        /*06ec*/ 	.word	0x00000000
        /*06f0*/ 	.short	0x0101
        /*06f2*/ 	.byte	0x06
	.zero		1


	//   ....[34]....
        /*06f4*/ 	.word	0x00005040
        /*06f8*/ 	.word	0x000000ff
        /*06fc*/ 	.word	0x00028c30
        /*0700*/ 	.short	0x010a
        /*0702*/ 	.byte	0x17
	.zero		1


	//   ....[35]....
        /*0704*/ 	.word	0x00005080
        /*0708*/ 	.word	0x000000ff
        /*070c*/ 	.word	0x00028c30
        /*0710*/ 	.short	0x010a
        /*0712*/ 	.byte	0x17
	.zero		1


	//   ....[36]....
        /*0714*/ 	.word	0x00005330
        /*0718*/ 	.word	0x000000ff
        /*071c*/ 	.word	0x00000000
        /*0720*/ 	.short	0x0101
        /*0722*/ 	.byte	0x06
	.zero		1


	//   ....[37]....
        /*0724*/ 	.word	0x00006aa0
        /*0728*/ 	.word	0x000000ff
        /*072c*/ 	.word	0x00028c50
        /*0730*/ 	.short	0x010a
        /*0732*/ 	.byte	0x17
	.zero		1


	//   ....[38]....
        /*0734*/ 	.word	0x00006ae0
        /*0738*/ 	.word	0x000000ff
        /*073c*/ 	.word	0x00028c50
        /*0740*/ 	.short	0x010a
        /*0742*/ 	.byte	0x17
	.zero		1


	//   ....[39]....
        /*0744*/ 	.word	0x00006da0
        /*0748*/ 	.word	0x000000ff
        /*074c*/ 	.word	0x00000000
        /*0750*/ 	.short	0x0101
        /*0752*/ 	.byte	0x17
	.zero		1


	//   ....[40]....
        /*0754*/ 	.word	0x00006ec0
        /*0758*/ 	.word	0x000000ff
        /*075c*/ 	.word	0x00028c30
        /*0760*/ 	.short	0x010a
        /*0762*/ 	.byte	0x16
	.zero		1


	//   ....[41]....
        /*0764*/ 	.word	0x00006f00
        /*0768*/ 	.word	0x000000ff
        /*076c*/ 	.word	0x00028c30
        /*0770*/ 	.short	0x010a
        /*0772*/ 	.byte	0x16
	.zero		1


	//   ....[42]....
        /*0774*/ 	.word	0x00007100
        /*0778*/ 	.word	0x000000ff
        /*077c*/ 	.word	0x00000000
        /*0780*/ 	.short	0x0101
        /*0782*/ 	.byte	0x06
	.zero		1


	//   ....[43]....
        /*0784*/ 	.word	0x000083b0
        /*0788*/ 	.word	0x000000ff
        /*078c*/ 	.word	0x00028c50
        /*0790*/ 	.short	0x010a
        /*0792*/ 	.byte	0x16
	.zero		1


	//   ....[44]....
        /*0794*/ 	.word	0x000083f0
        /*0798*/ 	.word	0x000000ff
        /*079c*/ 	.word	0x00028c50
        /*07a0*/ 	.short	0x010a
        /*07a2*/ 	.byte	0x16
	.zero		1


	//   ....[45]....
        /*07a4*/ 	.word	0x000086a0
        /*07a8*/ 	.word	0x000000ff
        /*07ac*/ 	.word	0x00000000
        /*07b0*/ 	.short	0x0101
        /*07b2*/ 	.byte	0x16
	.zero		1


	//   ....[46]....
        /*07b4*/ 	.word	0x0000ab80
        /*07b8*/ 	.word	0x000000ff
        /*07bc*/ 	.word	0x00000000
        /*07c0*/ 	.short	0x0101
        /*07c2*/ 	.byte	0x05
	.zero		1


	//   ....[47]....
        /*07c4*/ 	.word	0x0000cfe0
        /*07c8*/ 	.word	0x00000019
        /*07cc*/ 	.word	0x00028c40
        /*07d0*/ 	.short	0x010a
        /*07d2*/ 	.byte	0x3f
	.zero		1


	//   ....[48]....
        /*07d4*/ 	.word	0x0000d410
        /*07d8*/ 	.word	0x00000019
        /*07dc*/ 	.word	0x00028c30
        /*07e0*/ 	.short	0x0107
        /*07e2*/ 	.byte	0x3f
	.zero		1


	//   ....[49]....
        /*07e4*/ 	.word	0x0000d4e0
        /*07e8*/ 	.word	0x00000019
        /*07ec*/ 	.word	0x00028c30
        /*07f0*/ 	.short	0x0101
        /*07f2*/ 	.byte	0x3f
	.zero		1


	//   ....[50]....
        /*07f4*/ 	.word	0x0000dbe0
        /*07f8*/ 	.word	0x00000011
        /*07fc*/ 	.word	0x00028c00
        /*0800*/ 	.short	0x0107
        /*0802*/ 	.byte	0x3f
	.zero		1


	//   ....[51]....
        /*0804*/ 	.word	0x0000dcd0
        /*0808*/ 	.word	0x00000011
        /*080c*/ 	.word	0x00028c00
        /*0810*/ 	.short	0x0101
        /*0812*/ 	.byte	0x3f
	.zero		1


	//   ....[52]....
        /*0814*/ 	.word	0x0000dcf0
        /*0818*/ 	.word	0x00000011
        /*081c*/ 	.word	0x00028c20
        /*0820*/ 	.short	0x010a
        /*0822*/ 	.byte	0x3f
	.zero		1


	//   ....[53]....
        /*0824*/ 	.word	0x0000dd80
        /*0828*/ 	.word	0x00000019
        /*082c*/ 	.word	0x00028c60
        /*0830*/ 	.short	0x010a
        /*0832*/ 	.byte	0x3f
	.zero		1


	//   ....[54]....
        /*0834*/ 	.word	0x0000e5e0
        /*0838*/ 	.word	0x00000019
        /*083c*/ 	.word	0x00028c50
        /*0840*/ 	.short	0x0107
        /*0842*/ 	.byte	0x3f
	.zero		1


	//   ....[55]....
        /*0844*/ 	.word	0x0000e6b0
        /*0848*/ 	.word	0x00000019
        /*084c*/ 	.word	0x00028c50
        /*0850*/ 	.short	0x0101
        /*0852*/ 	.byte	0x3f
	.zero		1


	//   ....[56]....
        /*0854*/ 	.word	0x0000e9e0
        /*0858*/ 	.word	0x00000008
        /*085c*/ 	.word	0x00028c40
        /*0860*/ 	.short	0x010a
        /*0862*/ 	.byte	0x3f
	.zero		1


	//   ....[57]....
        /*0864*/ 	.word	0x0000ed10
        /*0868*/ 	.word	0x00000008
        /*086c*/ 	.word	0x00028c30
        /*0870*/ 	.short	0x0107
        /*0872*/ 	.byte	0x3f
	.zero		1


	//   ....[58]....
        /*0874*/ 	.word	0x0000edd0
        /*0878*/ 	.word	0x00000008
        /*087c*/ 	.word	0x00028c30
        /*0880*/ 	.short	0x0101
        /*0882*/ 	.byte	0x3f
	.zero		1


	//   ....[59]....
        /*0884*/ 	.word	0x0000ee00
        /*0888*/ 	.word	0x00000008
        /*088c*/ 	.word	0x00028c60
        /*0890*/ 	.short	0x010a
        /*0892*/ 	.byte	0x3f
	.zero		1


	//   ....[60]....
        /*0894*/ 	.word	0x0000f460
        /*0898*/ 	.word	0x00000008
        /*089c*/ 	.word	0x00028c50
        /*08a0*/ 	.short	0x0107
        /*08a2*/ 	.byte	0x3f
	.zero		1


	//   ....[61]....
        /*08a4*/ 	.word	0x0000f520
        /*08a8*/ 	.word	0x00000008
        /*08ac*/ 	.word	0x00028c50
        /*08b0*/ 	.short	0x0101
        /*08b2*/ 	.byte	0x3f
	.zero		1


	//   ....[62]....
        /*08b4*/ 	.word	0x0000f900
        /*08b8*/ 	.word	0x00000007
        /*08bc*/ 	.word	0x00028c20
        /*08c0*/ 	.short	0x010a
        /*08c2*/ 	.byte	0x3f
	.zero		1


	//   ....[63]....
        /*08c4*/ 	.word	0x0000fa80
        /*08c8*/ 	.word	0x00000005
        /*08cc*/ 	.word	0x00028c40
        /*08d0*/ 	.short	0x010a
        /*08d2*/ 	.byte	0x3f
	.zero		1


	//   ....[64]....
        /*08d4*/ 	.word	0x0000fb20
        /*08d8*/ 	.word	0x00000003
        /*08dc*/ 	.word	0x00028c40
        /*08e0*/ 	.short	0x010a
        /*08e2*/ 	.byte	0x3f
	.zero		1


	//   ....[65]....
        /*08e4*/ 	.word	0x0000fb60
        /*08e8*/ 	.word	0x00000005
        /*08ec*/ 	.word	0x00028c60
        /*08f0*/ 	.short	0x010a
        /*08f2*/ 	.byte	0x3f
	.zero		1


	//   ....[66]....
        /*08f4*/ 	.word	0x0000fba0
        /*08f8*/ 	.word	0x00000003
        /*08fc*/ 	.word	0x00028c60
        /*0900*/ 	.short	0x010a
        /*0902*/ 	.byte	0x3f
	.zero		1


	//   ....[67]....
        /*0904*/ 	.word	0x0000fc10
        /*0908*/ 	.word	0x00000003
        /*090c*/ 	.word	0x00028c50
        /*0910*/ 	.short	0x010a
        /*0912*/ 	.byte	0x3f
	.zero		1


	//   ....[68]....
        /*0914*/ 	.word	0x0000fc70
        /*0918*/ 	.word	0x00000003
        /*091c*/ 	.word	0x00028c50
        /*0920*/ 	.short	0x010a
        /*0922*/ 	.byte	0x3f
	.zero		1


	//   ....[69]....
        /*0924*/ 	.word	0x0000fcd0
        /*0928*/ 	.word	0x00000003
        /*092c*/ 	.word	0x00028c00
        /*0930*/ 	.short	0x010a
        /*0932*/ 	.byte	0x3f
	.zero		1


	//   ....[70]....
        /*0934*/ 	.word	0x0000fd20
        /*0938*/ 	.word	0x00000007
        /*093c*/ 	.word	0x00028c30
        /*0940*/ 	.short	0x010a
        /*0942*/ 	.byte	0x3f
	.zero		1


	//   ....[71]....
        /*0944*/ 	.word	0x0000fd70
        /*0948*/ 	.word	0x00000007
        /*094c*/ 	.word	0x00028c50
        /*0950*/ 	.short	0x010a
        /*0952*/ 	.byte	0x3f
	.zero		1


	//   ....[72]....
        /*0954*/ 	.word	0x0000fdd0
        /*0958*/ 	.word	0x00000006
        /*095c*/ 	.word	0x00028c30
        /*0960*/ 	.short	0x010a
        /*0962*/ 	.byte	0x3f
	.zero		1


	//   ....[73]....
        /*0964*/ 	.word	0x0000fe30
        /*0968*/ 	.word	0x00000008
        /*096c*/ 	.word	0x00028c50
        /*0970*/ 	.short	0x010a
        /*0972*/ 	.byte	0x3f
	.zero		1


	//   ....[74]....
        /*0974*/ 	.word	0x0000fe90
        /*0978*/ 	.word	0x00000006
        /*097c*/ 	.word	0x00028c30
        /*0980*/ 	.short	0x010a
        /*0982*/ 	.byte	0x3f
	.zero		1


	//   ....[75]....
        /*0984*/ 	.word	0x0000fef0
        /*0988*/ 	.word	0x00000008
        /*098c*/ 	.word	0x00028c50
        /*0990*/ 	.short	0x010a
        /*0992*/ 	.byte	0x3f
	.zero		1


	//   ....[76]....
        /*0994*/ 	.word	0x0000fff0
        /*0998*/ 	.word	0x00000019
        /*099c*/ 	.word	0x00028c40
        /*09a0*/ 	.short	0x010a
        /*09a2*/ 	.byte	0x3f
	.zero		1


	//   ....[77]....
        /*09a4*/ 	.word	0x00010950
        /*09a8*/ 	.word	0x00000011
        /*09ac*/ 	.word	0x00028c20
        /*09b0*/ 	.short	0x010a
        /*09b2*/ 	.byte	0x3f
	.zero		1


	//   ....[78]....
        /*09b4*/ 	.word	0x000109a0
        /*09b8*/ 	.word	0x00000019
        /*09bc*/ 	.word	0x00028c60
        /*09c0*/ 	.short	0x010a
        /*09c2*/ 	.byte	0x3f
	.zero		1


	//   ....[79]....
        /*09c4*/ 	.word	0x00011210
        /*09c8*/ 	.word	0x00000008
        /*09cc*/ 	.word	0x00028c40
        /*09d0*/ 	.short	0x010a
        /*09d2*/ 	.byte	0x3f
	.zero		1


	//   ....[80]....
        /*09d4*/ 	.word	0x00011690
        /*09d8*/ 	.word	0x00000008
        /*09dc*/ 	.word	0x00028c60
        /*09e0*/ 	.short	0x010a
        /*09e2*/ 	.byte	0x3f
	.zero		1


	//   ....[81]....
        /*09e4*/ 	.word	0x00011ec0
        /*09e8*/ 	.word	0x00000007
        /*09ec*/ 	.word	0x00028c20
        /*09f0*/ 	.short	0x010a
        /*09f2*/ 	.byte	0x3f
	.zero		1


	//   ....[82]....
        /*09f4*/ 	.word	0x00012060
        /*09f8*/ 	.word	0x00000005
        /*09fc*/ 	.word	0x00028c40
        /*0a00*/ 	.short	0x010a
        /*0a02*/ 	.byte	0x3f
	.zero		1


	//   ....[83]....
        /*0a04*/ 	.word	0x000120b0
        /*0a08*/ 	.word	0x00000003
        /*0a0c*/ 	.word	0x00028c40
        /*0a10*/ 	.short	0x010a
        /*0a12*/ 	.byte	0x3f
	.zero		1


	//   ....[84]....
        /*0a14*/ 	.word	0x00012100
        /*0a18*/ 	.word	0x00000005
        /*0a1c*/ 	.word	0x00028c60
        /*0a20*/ 	.short	0x010a
        /*0a22*/ 	.byte	0x3f
	.zero		1


	//----- nvinfo : EIATTR_NUM_MBARRIERS
	.align		4
.L_948:
        /*0a24*/ 	.byte	0x03, 0x38
        /*0a26*/ 	.short	0x0016


	//----- nvinfo : EIATTR_EXIT_INSTR_OFFSETS
	.align		4
        /*0a28*/ 	.byte	0x04, 0x1c
        /*0a2a*/ 	.short	(.L_950 - .L_949)


	//   ....[0]....
.L_949:
        /*0a2c*/ 	.word	0x00000930


	//   ....[1]....
        /*0a30*/ 	.word	0x0000bc70


	//   ....[2]....
        /*0a34*/ 	.word	0x0000fbf0


	//----- nvinfo : EIATTR_MAX_THREADS
	.align		4
.L_950:
        /*0a38*/ 	.byte	0x04, 0x05
        /*0a3a*/ 	.short	(.L_952 - .L_951)
.L_951:
        /*0a3c*/ 	.word	0x00000180
        /*0a40*/ 	.word	0x00000001
        /*0a44*/ 	.word	0x00000001


	//----- nvinfo : EIATTR_CRS_STACK_SIZE
	.align		4
.L_952:
        /*0a48*/ 	.byte	0x04, 0x1e
        /*0a4a*/ 	.short	(.L_954 - .L_953)
.L_953:
        /*0a4c*/ 	.word	0x00000000


	//----- nvinfo : EIATTR_CBANK_PARAM_SIZE
	.align		4
.L_954:
        /*0a50*/ 	.byte	0x03, 0x19
        /*0a52*/ 	.short	0x0af0


	//----- nvinfo : EIATTR_PARAM_CBANK
	.align		4
        /*0a54*/ 	.byte	0x04, 0x0a
        /*0a56*/ 	.short	(.L_956 - .L_955)
	.align		4
.L_955:
        /*0a58*/ 	.word	index@(.nv.constant0._ZN7cutlass13device_kernelIN5flash11enable_sm90INS1_16FlashAttnFwdSm90INS1_25CollectiveMainloopFwdSm90ILi2EN4cute5tupleIJNS5_1CILi1EEES8_S8_EEENS6_IJNS7_ILi64EEESA_SA_EEELi512ENS_10bfloat16_tEfNS_4arch4Sm90ELb1ELb0ELb0ELb0ELb1ELb0ELb0ELb0ELb0ELb1ELb0ELb0EEENS1_21CollectiveEpilogueFwdINS6_IJSA_NS7_ILi512EEESA_EEES9_SC_SE_Li256ELb0ELb1ELb0ELb0EEENS1_30DynamicPersistentTileSchedulerILi256ELi128ELb0ELb1ELb1EEEEEEEEEvNT_6ParamsE)
        /*0a5c*/ 	.short	0x0210
        /*0a5e*/ 	.short	0x0af0


	//----- nvinfo : EIATTR_SW_WAR
	.align		4
.L_956:
        /*0a60*/ 	.byte	0x04, 0x36
        /*0a62*/ 	.short	(.L_958 - .L_957)
.L_957:
        /*0a64*/ 	.word	0x00000008
.L_958:


//--------------------- .nv.info._ZN7cutlass13device_kernelIN5flash11enable_sm90INS1_16FlashAttnFwdSm90INS1_25CollectiveMainloopFwdSm90ILi2EN4cute5tupleIJNS5_1CILi1EEES8_S8_EEENS6_IJNS7_ILi64EEESA_SA_EEELi512ENS_10bfloat16_tEfNS_4arch4Sm90ELb1ELb0ELb0ELb0ELb1ELb0ELb1ELb0ELb0ELb1ELb0ELb0EEENS1_21CollectiveEpilogueFwdINS6_IJSA_NS7_ILi512EEESA_EEES9_SC_SE_Li256ELb0ELb1ELb0ELb0EEENS1_30DynamicPersistentTileSchedulerILi256ELi128ELb0ELb1ELb1EEEEEEEEEvNT_6ParamsE --------------------------
	.section	.nv.info._ZN7cutlass13device_kernelIN5flash11enable_sm90INS1_16FlashAttnFwdSm90INS1_25CollectiveMainloopFwdSm90ILi2EN4cute5tupleIJNS5_1CILi1EEES8_S8_EEENS6_IJNS7_ILi64EEESA_SA_EEELi512ENS_10bfloat16_tEfNS_4arch4Sm90ELb1ELb0ELb0ELb0ELb1ELb0ELb1ELb0ELb0ELb1ELb0ELb0EEENS1_21CollectiveEpilogueFwdINS6_IJSA_NS7_ILi512EEESA_EEES9_SC_SE_Li256ELb0ELb1ELb0ELb0EEENS1_30DynamicPersistentTileSchedulerILi256ELi128ELb0ELb1ELb1EEEEEEEEEvNT_6ParamsE,"",@"SHT_CUDA_INFO"
	.sectionflags	@""
	.align	4


	//----- nvinfo : EIATTR_CUDA_API_VERSION
	.align		4
        /*0000*/ 	.byte	0x04, 0x37
        /*0002*/ 	.short	(.L_960 - .L_959)
.L_959:
        /*0004*/ 	.word	0x00000082


	//----- nvinfo : EIATTR_KPARAM_INFO
	.align		4
.L_960:
        /*0008*/ 	.byte	0x04, 0x17
        /*000a*/ 	.short	(.L_962 - .L_961)
.L_961:
        /*000c*/ 	.word	0x00000000
        /*0010*/ 	.short	0x0000
        /*0012*/ 	.short	0x0070
        /*0014*/ 	.byte	0x00, 0xf0, 0x01, 0x2e


	//----- nvinfo : EIATTR_SPARSE_MMA_MASK
	.align		4
.L_962:
        /*0018*/ 	.byte	0x03, 0x50
        /*001a*/ 	.short	0x0000


	//----- nvinfo : EIATTR_MAXREG_COUNT
	.align		4
        /*001c*/ 	.byte	0x03, 0x1b
        /*001e*/ 	.short	0x00a8


	//----- nvinfo : EIATTR_NUM_BARRIERS
	.align		4
        /*0020*/ 	.byte	0x02, 0x4c
        /*0022*/ 	.byte	0x10
	.zero		1


	//----- nvinfo : EIATTR_EXTERNS
	.align		4
        /*0024*/ 	.byte	0x04, 0x0f
        /*0026*/ 	.short	(.L_964 - .L_963)


	//   ....[0]....
	.align		4
.L_963:
        /*0028*/ 	.word	index@(__assertfail)


	//----- nvinfo : EIATTR_ANNOTATIONS
	.align		4
.L_964:
        /*002c*/ 	.byte	0x04, 0x55
        /*002e*/ 	.short	(.L_966 - .L_965)


	//   ....[0]....
.L_965:
        /*0030*/ 	.word	0x00000001
        /*0034*/ 	.byte	0xb0, 0xf9, 0x00, 0x00, 0x01, 0x00, 0x00, 0x00, 0xb0, 0xfa, 0x00, 0x00, 0x01, 0x00, 0x00, 0x00
        /*0044*/ 	.byte	0xf0, 0x01, 0x01, 0x00, 0x01, 0x00, 0x00, 0x00, 0x20, 0x02, 0x01, 0x00, 0x01, 0x00, 0x00, 0x00
        /*0054*/ 	.byte	0x10, 0x10, 0x01, 0x00, 0x01, 0x00, 0x00, 0x00, 0x20, 0x10, 0x01, 0x00, 0x01, 0x00, 0x00, 0x00
        /*0064*/ 	.byte	0x80, 0x1e, 0x01, 0x00, 0x01, 0x00, 0x00, 0x00, 0x90, 0x1e, 0x01, 0x00, 0x01, 0x00, 0x00, 0x00
        /*0074*/ 	.byte	0x10, 0x27, 0x01, 0x00, 0x01, 0x00, 0x00, 0x00, 0x30, 0x27, 0x01, 0x00, 0x01, 0x00, 0x00, 0x00
        /*0084*/ 	.byte	0x70, 0x28, 0x01, 0x00, 0x01, 0x00, 0x00, 0x00, 0x90, 0x28, 0x01, 0x00, 0x01, 0x00, 0x00, 0x00
        /*0094*/ 	.byte	0x80, 0x43, 0x01, 0x00


	//----- nvinfo : EIATTR_MERCURY_ISA_VERSION
	.align		4
.L_966:
        /*0098*/ 	.byte	0x03, 0x5f
        /*009a*/ 	.short	0x0101


	//----- nvinfo : EIATTR_INT_WARP_WIDE_INSTR_OFFSETS
	.align		4
        /*009c*/ 	.byte	0x04, 0x31
        /*009e*/ 	.short	(.L_968 - .L_967)


	//   ....[0]....
.L_967:
        /*00a0*/ 	.word	0x000000c0


	//   ....[1]....
        /*00a4*/ 	.word	0x000000d0


	//   ....[2]....
        /*00a8*/ 	.word	0x000000e0


	//   ....[3]....
        /*00ac*/ 	.word	0x00000180


	//   ....[4]....
        /*00b0*/ 	.word	0x00010730


	//   ....[5]....
        /*00b4*/ 	.word	0x000107c0


	//   ....[6]....
        /*00b8*/ 	.word	0x00014110


	//   ....[7]....
        /*00bc*/ 	.word	0x000141a0


	//----- nvinfo : EIATTR_COOP_GROUP_MASK_REGIDS
	.align		4
.L_968:
        /*00c0*/ 	.byte	0x04, 0x29
        /*00c2*/ 	.short	(.L_970 - .L_969)


	//   ....[0]....
.L_969:
        /*00c4*/ 	.word	0xffffffff


	//   ....[1]....
        /*00c8*/ 	.word	0xffffffff


	//   ....[2]....
        /*00cc*/ 	.word	0xffffffff


	//   ....[3]....
        /*00d0*/ 	.word	0xffffffff


	//   ....[4]....
        /*00d4*/ 	.word	0xffffffff


	//   ....[5]....
        /*00d8*/ 	.word	0xffffffff


	//   ....[6]....
        /*00dc*/ 	.word	0xffffffff


	//   ....[7]....
        /*00e0*/ 	.word	0xffffffff


	//   ....[8]....
        /*00e4*/ 	.word	0xffffffff


	//   ....[9]....
        /*00e8*/ 	.word	0xffffffff


	//   ....[10]....
        /*00ec*/ 	.word	0xffffffff


	//   ....[11]....
        /*00f0*/ 	.word	0xffffffff


	//   ....[12]....
        /*00f4*/ 	.word	0xffffffff


	//   ....[13]....
        /*00f8*/ 	.word	0xffffffff


	//   ....[14]....
        /*00fc*/ 	.word	0xffffffff


	//   ....[15]....
        /*0100*/ 	.word	0xffffffff


	//   ....[16]....
        /*0104*/ 	.word	0xffffffff


	//   ....[17]....
        /*0108*/ 	.word	0xffffffff


	//   ....[18]....
        /*010c*/ 	.word	0xffffffff


	//   ....[19]....
        /*0110*/ 	.word	0xffffffff


	//   ....[20]....
        /*0114*/ 	.word	0xffffffff


	//   ....[21]....
        /*0118*/ 	.word	0xffffffff


	//   ....[22]....
        /*011c*/ 	.word	0xffffffff


	//   ....[23]....
        /*0120*/ 	.word	0xffffffff


	//   ....[24]....
        /*0124*/ 	.word	0xffffffff


	//   ....[25]....
        /*0128*/ 	.word	0xffffffff


	//   ....[26]....
        /*012c*/ 	.word	0xffffffff


	//   ....[27]....
        /*0130*/ 	.word	0xffffffff


	//   ....[28]....
        /*0134*/ 	.word	0xffffffff


	//   ....[29]....
        /*0138*/ 	.word	0xffffffff


	//   ....[30]....
        /*013c*/ 	.word	0xffffffff


	//   ....[31]....
        /*0140*/ 	.word	0xffffffff


	//   ....[32]....
        /*0144*/ 	.word	0xffffffff


	//   ....[33]....
        /*0148*/ 	.word	0xffffffff


	//   ....[34]....
        /*014c*/ 	.word	0xffffffff


	//   ....[35]....
        /*0150*/ 	.word	0xffffffff


	//   ....[36]....
        /*0154*/ 	.word	0xffffffff


	//   ....[37]....
        /*0158*/ 	.word	0xffffffff


	//   ....[38]....
        /*015c*/ 	.word	0xffffffff


	//   ....[39]....
        /*0160*/ 	.word	0xffffffff


	//   ....[40]....
        /*0164*/ 	.word	0xffffffff


	//   ....[41]....
        /*0168*/ 	.word	0xffffffff


	//   ....[42]....
        /*016c*/ 	.word	0xffffffff


	//   ....[43]....
        /*0170*/ 	.word	0xffffffff


	//   ....[44]....
        /*0174*/ 	.word	0xffffffff


	//   ....[45]....
        /*0178*/ 	.word	0xffffffff


	//   ....[46]....
        /*017c*/ 	.word	0xffffffff


	//   ....[47]....
        /*0180*/ 	.word	0xffffffff


	//   ....[48]....
        /*0184*/ 	.word	0xffffffff


	//   ....[49]....
        /*0188*/ 	.word	0xffffffff


	//   ....[50]....
        /*018c*/ 	.word	0xffffffff


	//   ....[51]....
        /*0190*/ 	.word	0xffffffff


	//   ....[52]....
        /*0194*/ 	.word	0xffffffff


	//   ....[53]....
        /*0198*/ 	.word	0xffffffff


	//   ....[54]....
        /*019c*/ 	.word	0xffffffff


	//   ....[55]....
        /*01a0*/ 	.word	0xffffffff


	//   ....[56]....
        /*01a4*/ 	.word	0xffffffff


	//   ....[57]....
        /*01a8*/ 	.word	0xffffffff


	//   ....[58]....
        /*01ac*/ 	.word	0xffffffff


	//   ....[59]....
        /*01b0*/ 	.word	0xffffffff


	//   ....[60]....
        /*01b4*/ 	.word	0xffffffff


	//   ....[61]....
        /*01b8*/ 	.word	0xffffffff


	//   ....[62]....
        /*01bc*/ 	.word	0xffffffff


	//   ....[63]....
        /*01c0*/ 	.word	0xffffffff


	//   ....[64]....
        /*01c4*/ 	.word	0xffffffff


	//   ....[65]....
        /*01c8*/ 	.word	0xffffffff


	//   ....[66]....
        /*01cc*/ 	.word	0xffffffff


	//   ....[67]....
        /*01d0*/ 	.word	0xffffffff


	//   ....[68]....
        /*01d4*/ 	.word	0xffffffff


	//   ....[69]....
        /*01d8*/ 	.word	0xffffffff


	//   ....[70]....
        /*01dc*/ 	.word	0xffffffff


	//   ....[71]....
        /*01e0*/ 	.word	0xffffffff


	//   ....[72]....
        /*01e4*/ 	.word	0xffffffff


	//   ....[73]....
        /*01e8*/ 	.word	0xffffffff


	//   ....[74]....
        /*01ec*/ 	.word	0xffffffff


	//   ....[75]....
        /*01f0*/ 	.word	0xffffffff


	//   ....[76]....
        /*01f4*/ 	.word	0xffffffff


	//   ....[77]....
        /*01f8*/ 	.word	0xffffffff


	//   ....[78]....
        /*01fc*/ 	.word	0xffffffff


	//   ....[79]....
        /*0200*/ 	.word	0xffffffff


	//   ....[80]....
        /*0204*/ 	.word	0xffffffff


	//   ....[81]....
        /*0208*/ 	.word	0xffffffff


	//   ....[82]....
        /*020c*/ 	.word	0xffffffff


	//   ....[83]....
        /*0210*/ 	.word	0xffffffff


	//   ....[84]....
        /*0214*/ 	.word	0xffffffff


	//   ....[85]....
        /*0218*/ 	.word	0xffffffff


	//   ....[86]....
        /*021c*/ 	.word	0xffffffff


	//   ....[87]....
        /*0220*/ 	.word	0xffffffff


	//   ....[88]....
        /*0224*/ 	.word	0xffffffff


	//   ....[89]....
        /*0228*/ 	.word	0xffffffff


	//   ....[90]....
        /*022c*/ 	.word	0xffffffff


	//   ....[91]....
        /*0230*/ 	.word	0xffffffff


	//   ....[92]....
        /*0234*/ 	.word	0xffffffff


	//   ....[93]....
        /*0238*/ 	.word	0xffffffff


	//   ....[94]....
        /*023c*/ 	.word	0xffffffff


	//   ....[95]....
        /*0240*/ 	.word	0xffffffff


	//   ....[96]....
        /*0244*/ 	.word	0xffffffff


	//   ....[97]....
        /*0248*/ 	.word	0xffffffff


	//   ....[98]....
        /*024c*/ 	.word	0x0500000f


	//   ....[99]....
        /*0250*/ 	.word	0x0500000f


	//   ....[100]....
        /*0254*/ 	.word	0x0500000f


	//   ....[101]....
        /*0258*/ 	.word	0x0500000f


	//   ....[102]....
        /*025c*/ 	.word	0x0500000f


	//   ....[103]....
        /*0260*/ 	.word	0x0500000f


	//   ....[104]....
        /*0264*/ 	.word	0x0500000f


	//   ....[105]....
        /*0268*/ 	.word	0x0500000f


	//   ....[106]....
        /*026c*/ 	.word	0x0500000f


	//   ....[107]....
        /*0270*/ 	.word	0x0500000f


	//   ....[108]....
        /*0274*/ 	.word	0x0500000f


	//   ....[109]....
        /*0278*/ 	.word	0x0500000f


	//   ....[110]....
        /*027c*/ 	.word	0x0500000f


	//   ....[111]....
        /*0280*/ 	.word	0x0500000f


	//   ....[112]....
        /*0284*/ 	.word	0x0500000f


	//   ....[113]....
        /*0288*/ 	.word	0x0500000f


	//   ....[114]....
        /*028c*/ 	.word	0x0500000f


	//   ....[115]....
        /*0290*/ 	.word	0x0500000f


	//   ....[116]....
        /*0294*/ 	.word	0x0500000f


	//   ....[117]....
        /*0298*/ 	.word	0x0500000f


	//   ....[118]....
        /*029c*/ 	.word	0x0500000f


	//   ....[119]....
        /*02a0*/ 	.word	0x0500000f


	//   ....[120]....
        /*02a4*/ 	.word	0x0500000f


	//   ....[121]....
        /*02a8*/ 	.word	0x0500000f


	//   ....[122]....
        /*02ac*/ 	.word	0x0500000f


	//   ....[123]....
        /*02b0*/ 	.word	0x0500000f


	//   ....[124]....
        /*02b4*/ 	.word	0x0500000f


	//   ....[125]....
        /*02b8*/ 	.word	0x0500000f


	//   ....[126]....
        /*02bc*/ 	.word	0x0500000f


	//   ....[127]....
        /*02c0*/ 	.word	0x0500000f


	//   ....[128]....
        /*02c4*/ 	.word	0x0500000f


	//   ....[129]....
        /*02c8*/ 	.word	0x0500000f


	//   ....[130]....
        /*02cc*/ 	.word	0x0500000f


	//   ....[131]....
        /*02d0*/ 	.word	0x0500000f


	//   ....[132]....
        /*02d4*/ 	.word	0x0500000f


	//   ....[133]....
        /*02d8*/ 	.word	0x0500000f


	//   ....[134]....
        /*02dc*/ 	.word	0x0500000f


	//   ....[135]....
        /*02e0*/ 	.word	0x0500000f


	//   ....[136]....
        /*02e4*/ 	.word	0x0500000f


	//   ....[137]....
        /*02e8*/ 	.word	0x0500000f


	//   ....[138]....
        /*02ec*/ 	.word	0x0500000f


	//   ....[139]....
        /*02f0*/ 	.word	0x0500000f


	//   ....[140]....
        /*02f4*/ 	.word	0x0500000f


	//   ....[141]....
        /*02f8*/ 	.word	0x0500000f


	//   ....[142]....
        /*02fc*/ 	.word	0x0500000f


	//   ....[143]....
        /*0300*/ 	.word	0x0500000f


	//   ....[144]....
        /*0304*/ 	.word	0x0500000f


	//   ....[145]....
        /*0308*/ 	.word	0x0500000f


	//   ....[146]....
        /*030c*/ 	.word	0x0500000f


	//   ....[147]....
        /*0310*/ 	.word	0x0500000f


	//   ....[148]....
        /*0314*/ 	.word	0x0500000f


	//----- nvinfo : EIATTR_COOP_GROUP_INSTR_OFFSETS
	.align		4
.L_970:
        /*0318*/ 	.byte	0x04, 0x28
        /*031a*/ 	.short	(.L_972 - .L_971)


	//   ....[0]....
.L_971:
        /*031c*/ 	.word	0x00000080


	//   ....[1]....
        /*0320*/ 	.word	0x00000090


	//   ....[2]....
        /*0324*/ 	.word	0x000002b0


	//   ....[3]....
        /*0328*/ 	.word	0x00000410


	//   ....[4]....
        /*032c*/ 	.word	0x00000530


	//   ....[5]....
        /*0330*/ 	.word	0x00000690


	//   ....[6]....
        /*0334*/ 	.word	0x00001860


	//   ....[7]....
        /*0338*/ 	.word	0x000035b0


	//   ....[8]....
        /*033c*/ 	.word	0x00004540


	//   ....[9]....
        /*0340*/ 	.word	0x00005200


	//   ....[10]....
        /*0344*/ 	.word	0x00005220


	//   ....[11]....
        /*0348*/ 	.word	0x00005570


	//   ....[12]....
        /*034c*/ 	.word	0x000056a0


	//   ....[13]....
        /*0350*/ 	.word	0x000058d0


	//   ....[14]....
        /*0354*/ 	.word	0x00005a00


	//   ....[15]....
        /*0358*/ 	.word	0x00006250


	//   ....[16]....
        /*035c*/ 	.word	0x00006fd0


	//   ....[17]....
        /*0360*/ 	.word	0x00007c10


	//   ....[18]....
        /*0364*/ 	.word	0x00007c30


	//   ....[19]....
        /*0368*/ 	.word	0x00007f60


	//   ....[20]....
        /*036c*/ 	.word	0x00008060


	//   ....[21]....
        /*0370*/ 	.word	0x000083d0


	//   ....[22]....
        /*0374*/ 	.word	0x00008440


	//   ....[23]....
        /*0378*/ 	.word	0x00009590


	//   ....[24]....
        /*037c*/ 	.word	0x0000a260


	//   ....[25]....
        /*0380*/ 	.word	0x0000af50


	//   ....[26]....
        /*0384*/ 	.word	0x0000af80


	//   ....[27]....
        /*0388*/ 	.word	0x0000b1c0


	//   ....[28]....
        /*038c*/ 	.word	0x0000b390


	//   ....[29]....
        /*0390*/ 	.word	0x0000c300


	//   ....[30]....
        /*0394*/ 	.word	0x0000c3d0


	//   ....[31]....
        /*0398*/ 	.word	0x0000c400


	//   ....[32]....
        /*039c*/ 	.word	0x0000c460


	//   ....[33]....
        /*03a0*/ 	.word	0x0000c480


	//   ....[34]....
        /*03a4*/ 	.word	0x0000d680


	//   ....[35]....
        /*03a8*/ 	.word	0x0000e1c0


	//   ....[36]....
        /*03ac*/ 	.word	0x0000e1f0


	//   ....[37]....
        /*03b0*/ 	.word	0x0000e220


	//   ....[38]....
        /*03b4*/ 	.word	0x0000e240


	//   ....[39]....
        /*03b8*/ 	.word	0x0000e880


	//   ....[40]....
        /*03bc*/ 	.word	0x0000e8a0


	//   ....[41]....
        /*03c0*/ 	.word	0x0000ead0


	//   ....[42]....
        /*03c4*/ 	.word	0x0000eaf0


	//   ....[43]....
        /*03c8*/ 	.word	0x0000f470


	//   ....[44]....
        /*03cc*/ 	.word	0x0000f490


	//   ....[45]....
        /*03d0*/ 	.word	0x0000f6d0


	//   ....[46]....
        /*03d4*/ 	.word	0x0000f6f0


	//   ....[47]....
        /*03d8*/ 	.word	0x0000f9e0


	//   ....[48]....
        /*03dc*/ 	.word	0x000111d0


	//   ....[49]....
        /*03e0*/ 	.word	0x000111f0


	//   ....[50]....
        /*03e4*/ 	.word	0x00011210


	//   ....[51]....
        /*03e8*/ 	.word	0x00011260


	//   ....[52]....
        /*03ec*/ 	.word	0x00011290


	//   ....[53]....
        /*03f0*/ 	.word	0x000112e0


	//   ....[54]....
        /*03f4*/ 	.word	0x00011310


	//   ....[55]....
        /*03f8*/ 	.word	0x00011320


	//   ....[56]....
        /*03fc*/ 	.word	0x000119e0


	//   ....[57]....
        /*0400*/ 	.word	0x00011a10


	//   ....[58]....
        /*0404*/ 	.word	0x00011a60


	//   ....[59]....
        /*0408*/ 	.word	0x00011ad0


	//   ....[60]....
        /*040c*/ 	.word	0x00011af0


	//   ....[61]....
        /*0410*/ 	.word	0x00011b70


	//   ....[62]....
        /*0414*/ 	.word	0x00011b90


	//   ....[63]....
        /*0418*/ 	.word	0x00011bb0


	//   ....[64]....
        /*041c*/ 	.word	0x000121b0


	//   ....[65]....
        /*0420*/ 	.word	0x000121e0


	//   ....[66]....
        /*0424*/ 	.word	0x00012240


	//   ....[67]....
        /*0428*/ 	.word	0x00012330


	//   ....[68]....
        /*042c*/ 	.word	0x00012350


	//   ....[69]....
        /*0430*/ 	.word	0x00012450


	//   ....[70]....
        /*0434*/ 	.word	0x00012460


	//   ....[71]....
        /*0438*/ 	.word	0x00012490


	//   ....[72]....
        /*043c*/ 	.word	0x00012a60


	//   ....[73]....
        /*0440*/ 	.word	0x00012a90


	//   ....[74]....
        /*0444*/ 	.word	0x00012ac0


	//   ....[75]....
        /*0448*/ 	.word	0x00012b20


	//   ....[76]....
        /*044c*/ 	.word	0x00012c70


	//   ....[77]....
        /*0450*/ 	.word	0x00012c90


	//   ....[78]....
        /*0454*/ 	.word	0x00012ca0


	//   ....[79]....
        /*0458*/ 	.word	0x00012df0


	//   ....[80]....
        /*045c*/ 	.word	0x00013670


	//   ....[81]....
        /*0460*/ 	.word	0x00013690


	//   ....[82]....
        /*0464*/ 	.word	0x000136e0


	//   ....[83]....
        /*0468*/ 	.word	0x000136f0


	//   ....[84]....
        /*046c*/ 	.word	0x00013730


	//   ....[85]....
        /*0470*/ 	.word	0x00013740


	//   ....[86]....
        /*0474*/ 	.word	0x00013750


	//   ....[87]....
        /*0478*/ 	.word	0x00013790


	//   ....[88]....
        /*047c*/ 	.word	0x00013ab0


	//   ....[89]....
        /*0480*/ 	.word	0x00013af0


	//   ....[90]....
        /*0484*/ 	.word	0x00013b10


	//   ....[91]....
        /*0488*/ 	.word	0x00013b80


	//   ....[92]....
        /*048c*/ 	.word	0x00013ba0


	//   ....[93]....
        /*0490*/ 	.word	0x00013bc0


	//   ....[94]....
        /*0494*/ 	.word	0x00013c60


	//   ....[95]....
        /*0498*/ 	.word	0x00013c80


	//   ....[96]....
        /*049c*/ 	.word	0x000142c0


	//   ....[97]....
        /*04a0*/ 	.word	0x000144a0


	//   ....[98]....
        /*04a4*/ 	.word	0x00014a20


	//   ....[99]....
        /*04a8*/ 	.word	0x00014b00


	//   ....[100]....
        /*04ac*/ 	.word	0x00014ba0


	//   ....[101]....
        /*04b0*/ 	.word	0x00014c00


	//   ....[102]....
        /*04b4*/ 	.word	0x00014cc0


	//   ....[103]....
        /*04b8*/ 	.word	0x00014d30


	//   ....[104]....
        /*04bc*/ 	.word	0x00014df0


	//   ....[105]....
        /*04c0*/ 	.word	0x00014e60


	//   ....[106]....
        /*04c4*/ 	.word	0x00014f10


	//   ....[107]....
        /*04c8*/ 	.word	0x00014fb0


	//   ....[108]....
        /*04cc*/ 	.word	0x00015040


	//   ....[109]....
        /*04d0*/ 	.word	0x000150a0


	//   ....[110]....
        /*04d4*/ 	.word	0x00015180


	//   ....[111]....
        /*04d8*/ 	.word	0x000151f0


	//   ....[112]....
        /*04dc*/ 	.word	0x000152d0


	//   ....[113]....
        /*04e0*/ 	.word	0x00015330


	//   ....[114]....
        /*04e4*/ 	.word	0x000153e0


	//   ....[115]....
        /*04e8*/ 	.word	0x00015470


	//   ....[116]....
        /*04ec*/ 	.word	0x00015520


	//   ....[117]....
        /*04f0*/ 	.word	0x00015620


	//   ....[118]....
        /*04f4*/ 	.word	0x00015710


	//   ....[119]....
        /*04f8*/ 	.word	0x000158c0


	//   ....[120]....
        /*04fc*/ 	.word	0x00015910


	//   ....[121]....
        /*0500*/ 	.word	0x00015a20


	//   ....[122]....
        /*0504*/ 	.word	0x00015b00


	//   ....[123]....
        /*0508*/ 	.word	0x00015c70


	//   ....[124]....
        /*050c*/ 	.word	0x00015d70


	//   ....[125]....
        /*0510*/ 	.word	0x00015f90


	//   ....[126]....
        /*0514*/ 	.word	0x00015fe0


	//   ....[127]....
        /*0518*/ 	.word	0x000161a0


	//   ....[128]....
        /*051c*/ 	.word	0x000161f0


	//   ....[129]....
        /*0520*/ 	.word	0x000163b0


	//   ....[130]....
        /*0524*/ 	.word	0x00016400


	//   ....[131]....
        /*0528*/ 	.word	0x000164e0


	//   ....[132]....
        /*052c*/ 	.word	0x00016580


	//   ....[133]....
        /*0530*/ 	.word	0x000165e0


	//   ....[134]....
        /*0534*/ 	.word	0x00016690


	//   ....[135]....
        /*0538*/ 	.word	0x000166f0


	//   ....[136]....
        /*053c*/ 	.word	0x000167a0


	//   ....[137]....
        /*0540*/ 	.word	0x00016800


	//   ....[138]....
        /*0544*/ 	.word	0x000168b0


	//   ....[139]....
        /*0548*/ 	.word	0x000169a0


	//   ....[140]....
        /*054c*/ 	.word	0x00016a80


	//   ....[141]....
        /*0550*/ 	.word	0x00016b60


	//   ....[142]....
        /*0554*/ 	.word	0x00016c70


	//   ....[143]....
        /*0558*/ 	.word	0x00016d90


	//   ....[144]....
        /*055c*/ 	.word	0x00016e70


	//   ....[145]....
        /*0560*/ 	.word	0x00016f80


	//   ....[146]....
        /*0564*/ 	.word	0x00017060


	//   ....[147]....
        /*0568*/ 	.word	0x000170f0


	//   ....[148]....
        /*056c*/ 	.word	0x00017210


	//----- nvinfo : EIATTR_REG_RECONFIG
	.align		4
.L_972:
        /*0570*/ 	.byte	0x01, 0x54
	.zero		2


	//----- nvinfo : EIATTR_SYSCALL_OFFSETS
	.align		4
        /*0574*/ 	.byte	0x04, 0x46
        /*0576*/ 	.short	(.L_974 - .L_973)


	//   ....[0]....
.L_973:
        /*0578*/ 	.word	0x00003760


	//   ....[1]....
        /*057c*/ 	.word	0x00010920


	//   ....[2]....
        /*0580*/ 	.word	0x00010a70


	//   ....[3]....
        /*0584*/ 	.word	0x00010b60


	//   ....[4]....
        /*0588*/ 	.word	0x00011620


	//   ....[5]....
        /*058c*/ 	.word	0x00011e60


	//----- nvinfo : EIATTR_MBARRIER_INSTR_OFFSETS
	.align		4
.L_974:
        /*0590*/ 	.byte	0x04, 0x39
        /*0592*/ 	.short	(.L_976 - .L_975)


	//   ....[0]....
.L_975:
        /*0594*/ 	.word	0x00000190
        /*0598*/ 	.word	0x000000ff
        /*059c*/ 	.word	0x00038800
        /*05a0*/ 	.short	0x0100
        /*05a2*/ 	.byte	0x08
	.zero		1


	//   ....[1]....
        /*05a4*/ 	.word	0x000001a0
        /*05a8*/ 	.word	0x000000ff
        /*05ac*/ 	.word	0x00038810
        /*05b0*/ 	.short	0x0100
        /*05b2*/ 	.byte	0x08
	.zero		1


	//   ....[2]....
        /*05b4*/ 	.word	0x000001b0
        /*05b8*/ 	.word	0x000000ff
        /*05bc*/ 	.word	0x00038820
        /*05c0*/ 	.short	0x0100
        /*05c2*/ 	.byte	0x08
	.zero		1


	//   ....[3]....
        /*05c4*/ 	.word	0x00000260
        /*05c8*/ 	.word	0x000000ff
        /*05cc*/ 	.word	0x00038830
        /*05d0*/ 	.short	0x0100
        /*05d2*/ 	.byte	0x06
	.zero		1


	//   ....[4]....
        /*05d4*/ 	.word	0x00000270
        /*05d8*/ 	.word	0x000000ff
        /*05dc*/ 	.word	0x00038840
        /*05e0*/ 	.short	0x0100
        /*05e2*/ 	.byte	0x06
	.zero		1


	//   ....[5]....
        /*05e4*/ 	.word	0x00000280
        /*05e8*/ 	.word	0x000000ff
        /*05ec*/ 	.word	0x00038838
        /*05f0*/ 	.short	0x0100
        /*05f2*/ 	.byte	0x06
	.zero		1


	//   ....[6]....
        /*05f4*/ 	.word	0x00000290
        /*05f8*/ 	.word	0x000000ff
        /*05fc*/ 	.word	0x00038848
        /*0600*/ 	.short	0x0100
        /*0602*/ 	.byte	0x06
	.zero		1


	//   ....[7]....
        /*0604*/ 	.word	0x000003c0
        /*0608*/ 	.word	0x000000ff
        /*060c*/ 	.word	0x00038850
        /*0610*/ 	.short	0x0100
        /*0612*/ 	.byte	0x08
	.zero		1


	//   ....[8]....
        /*0614*/ 	.word	0x000003d0
        /*0618*/ 	.word	0x000000ff
        /*061c*/ 	.word	0x00038860
        /*0620*/ 	.short	0x0100
        /*0622*/ 	.byte	0x08
	.zero		1


	//   ....[9]....
        /*0624*/ 	.word	0x000003e0
        /*0628*/ 	.word	0x000000ff
        /*062c*/ 	.word	0x00038858
        /*0630*/ 	.short	0x0100
        /*0632*/ 	.byte	0x08
	.zero		1


	//   ....[10]....
        /*0634*/ 	.word	0x000003f0
        /*0638*/ 	.word	0x000000ff
        /*063c*/ 	.word	0x00038868
        /*0640*/ 	.short	0x0100
        /*0642*/ 	.byte	0x08
	.zero		1


	//   ....[11]....
        /*0644*/ 	.word	0x000004e0
        /*0648*/ 	.word	0x000000ff
        /*064c*/ 	.word	0x00038870
        /*0650*/ 	.short	0x0100
        /*0652*/ 	.byte	0x06
	.zero		1


	//   ....[12]....
        /*0654*/ 	.word	0x000004f0
        /*0658*/ 	.word	0x000000ff
        /*065c*/ 	.word	0x00038880
        /*0660*/ 	.short	0x0100
        /*0662*/ 	.byte	0x06
	.zero		1


	//   ....[13]....
        /*0664*/ 	.word	0x00000500
        /*0668*/ 	.word	0x000000ff
        /*066c*/ 	.word	0x00038878
        /*0670*/ 	.short	0x0100
        /*0672*/ 	.byte	0x06
	.zero		1


	//   ....[14]....
        /*0674*/ 	.word	0x00000510
        /*0678*/ 	.word	0x000000ff
        /*067c*/ 	.word	0x00038888
        /*0680*/ 	.short	0x0100
        /*0682*/ 	.byte	0x06
	.zero		1


	//   ....[15]....
        /*0684*/ 	.word	0x00000640
        /*0688*/ 	.word	0x000000ff
        /*068c*/ 	.word	0x00038890
        /*0690*/ 	.short	0x0100
        /*0692*/ 	.byte	0x08
	.zero		1


	//   ....[16]....
        /*0694*/ 	.word	0x00000650
        /*0698*/ 	.word	0x000000ff
        /*069c*/ 	.word	0x000388a0
        /*06a0*/ 	.short	0x0100
        /*06a2*/ 	.byte	0x08
	.zero		1


	//   ....[17]....
        /*06a4*/ 	.word	0x00000660
        /*06a8*/ 	.word	0x000000ff
        /*06ac*/ 	.word	0x00038898
        /*06b0*/ 	.short	0x0100
        /*06b2*/ 	.byte	0x08
	.zero		1


	//   ....[18]....
        /*06b4*/ 	.word	0x00000670
        /*06b8*/ 	.word	0x000000ff
        /*06bc*/ 	.word	0x000388a8
        /*06c0*/ 	.short	0x0100
        /*06c2*/ 	.byte	0x08
	.zero		1


	//   ....[19]....
        /*06c4*/ 	.word	0x000007b0
        /*06c8*/ 	.word	0x000000ff
        /*06cc*/ 	.word	0x000388b0
        /*06d0*/ 	.short	0x0100
        /*06d2*/ 	.byte	0x08
	.zero		1


	//   ....[20]....
        /*06d4*/ 	.word	0x000007c0
        /*06d8*/ 	.word	0x000000ff
        /*06dc*/ 	.word	0x000388c0
        /*06e0*/ 	.short	0x0100
        /*06e2*/ 	.byte	0x08
	.zero		1


	//   ....[21]....
        /*06e4*/ 	.word	0x000007d0
        /*06e8*/ 	.word	0x000000ff
        /*06ec*/ 	.word	0x000388b8
        /*06f0*/ 	.short	0x0100
        /*06f2*/ 	.byte	0x08
	.zero		1


	//   ....[22]....
        /*06f4*/ 	.word	0x000007e0
        /*06f8*/ 	.word	0x000000ff
        /*06fc*/ 	.word	0x000388c8
        /*0700*/ 	.short	0x0100
        /*0702*/ 	.byte	0x08
	.zero		1


	//   ....[23]....
        /*0704*/ 	.word	0x00001c30
        /*0708*/ 	.word	0x00000000
        /*070c*/ 	.word	0x00000000
        /*0710*/ 	.short	0x0101
        /*0712*/ 	.byte	0x3f
	.zero		1


	//   ....[24]....
        /*0714*/ 	.word	0x00002730
        /*0718*/ 	.word	0x00000000
        /*071c*/ 	.word	0x00000000
        /*0720*/ 	.short	0x0101
        /*0722*/ 	.byte	0x3f
	.zero		1


	//   ....[25]....
        /*0724*/ 	.word	0x000037e0
        /*0728*/ 	.word	0x00000011
        /*072c*/ 	.word	0x00038800
        /*0730*/ 	.short	0x010a
        /*0732*/ 	.byte	0x3f
	.zero		1


	//   ....[26]....
        /*0734*/ 	.word	0x00003840
        /*0738*/ 	.word	0x00000009
        /*073c*/ 	.word	0x00038830
        /*0740*/ 	.short	0x010a
        /*0742*/ 	.byte	0x3f
	.zero		1


	//   ....[27]....
        /*0744*/ 	.word	0x000038b0
        /*0748*/ 	.word	0x00000009
        /*074c*/ 	.word	0x00038830
        /*0750*/ 	.short	0x010a
        /*0752*/ 	.byte	0x3f
	.zero		1


	//   ....[28]....
        /*0754*/ 	.word	0x00003b30
        /*0758*/ 	.word	0x00000011
        /*075c*/ 	.word	0x00038810
        /*0760*/ 	.short	0x010a
        /*0762*/ 	.byte	0x3f
	.zero		1


	//   ....[29]....
        /*0764*/ 	.word	0x00003b70
        /*0768*/ 	.word	0x00000009
        /*076c*/ 	.word	0x00038850
        /*0770*/ 	.short	0x010a
        /*0772*/ 	.byte	0x3f
	.zero		1


	//   ....[30]....
        /*0774*/ 	.word	0x00003c40
        /*0778*/ 	.word	0x00000009
        /*077c*/ 	.word	0x00038850
        /*0780*/ 	.short	0x010a
        /*0782*/ 	.byte	0x3f
	.zero		1


	//   ....[31]....
        /*0784*/ 	.word	0x00005c20
        /*0788*/ 	.word	0x00000018
        /*078c*/ 	.word	0x00000000
        /*0790*/ 	.short	0x0101
        /*0792*/ 	.byte	0x3f
	.zero		1


	//   ....[32]....
        /*0794*/ 	.word	0x00006380
        /*0798*/ 	.word	0x0000000a
        /*079c*/ 	.word	0x00000000
        /*07a0*/ 	.short	0x0101
        /*07a2*/ 	.byte	0x3f
	.zero		1


	//   ....[33]....
        /*07a4*/ 	.word	0x000064d0
        /*07a8*/ 	.word	0x00000009
        /*07ac*/ 	.word	0x00038830
        /*07b0*/ 	.short	0x010a
        /*07b2*/ 	.byte	0x3f
	.zero		1


	//   ....[34]....
        /*07b4*/ 	.word	0x00006520
        /*07b8*/ 	.word	0x00000009
        /*07bc*/ 	.word	0x00038830
        /*07c0*/ 	.short	0x010a
        /*07c2*/ 	.byte	0x3f
	.zero		1


	//   ....[35]....
        /*07c4*/ 	.word	0x000066a0
        /*07c8*/ 	.word	0x00000009
        /*07cc*/ 	.word	0x00038850
        /*07d0*/ 	.short	0x010a
        /*07d2*/ 	.byte	0x3f
	.zero		1


	//   ....[36]....
        /*07d4*/ 	.word	0x000066f0
        /*07d8*/ 	.word	0x00000009
        /*07dc*/ 	.word	0x00038850
        /*07e0*/ 	.short	0x010a
        /*07e2*/ 	.byte	0x3f
	.zero		1


	//   ....[37]....
        /*07e4*/ 	.word	0x00008680
        /*07e8*/ 	.word	0x00000098
        /*07ec*/ 	.word	0x00000000
        /*07f0*/ 	.short	0x0101
        /*07f2*/ 	.byte	0x3f
	.zero		1


	//   ....[38]....
        /*07f4*/ 	.word	0x00009640
        /*07f8*/ 	.word	0x0000000a
        /*07fc*/ 	.word	0x00000000
        /*0800*/ 	.short	0x0101
        /*0802*/ 	.byte	0x3f
	.zero		1


	//   ....[39]....
        /*0804*/ 	.word	0x00009760
        /*0808*/ 	.word	0x00000009
        /*080c*/ 	.word	0x00038830
        /*0810*/ 	.short	0x010a
        /*0812*/ 	.byte	0x3f
	.zero		1


	//   ....[40]....
        /*0814*/ 	.word	0x000097b0
        /*0818*/ 	.word	0x00000009
        /*081c*/ 	.word	0x00038830
        /*0820*/ 	.short	0x010a
        /*0822*/ 	.byte	0x3f
	.zero		1


	//   ....[41]....
        /*0824*/ 	.word	0x00009930
        /*0828*/ 	.word	0x00000009
        /*082c*/ 	.word	0x00038850
        /*0830*/ 	.short	0x010a
        /*0832*/ 	.byte	0x3f
	.zero		1


	//   ....[42]....
        /*0834*/ 	.word	0x00009980
        /*0838*/ 	.word	0x00000009
        /*083c*/ 	.word	0x00038850
        /*0840*/ 	.short	0x010a
        /*0842*/ 	.byte	0x3f
	.zero		1


	//   ....[43]....
        /*0844*/ 	.word	0x0000b710
        /*0848*/ 	.word	0x0000009a
        /*084c*/ 	.word	0x00000000
        /*0850*/ 	.short	0x0101
        /*0852*/ 	.byte	0x3f
	.zero		1


	//   ....[44]....
        /*0854*/ 	.word	0x0000c3a0
        /*0858*/ 	.word	0x0000000a
        /*085c*/ 	.word	0x00000000
        /*0860*/ 	.short	0x0101
        /*0862*/ 	.byte	0x3f
	.zero		1


	//   ....[45]....
        /*0864*/ 	.word	0x0000e870
        /*0868*/ 	.word	0x00000000
        /*086c*/ 	.word	0x00000000
        /*0870*/ 	.short	0x0101
        /*0872*/ 	.byte	0x3f
	.zero		1


	//   ....[46]....
        /*0874*/ 	.word	0x00010f80
        /*0878*/ 	.word	0x0000001b
        /*087c*/ 	.word	0x00038840
        /*0880*/ 	.short	0x010a
        /*0882*/ 	.byte	0x3f
	.zero		1


	//   ....[47]....
        /*0884*/ 	.word	0x000113f0
        /*0888*/ 	.word	0x0000001b
        /*088c*/ 	.word	0x00038830
        /*0890*/ 	.short	0x0107
        /*0892*/ 	.byte	0x3f
	.zero		1


	//   ....[48]....
        /*0894*/ 	.word	0x000114b0
        /*0898*/ 	.word	0x0000001b
        /*089c*/ 	.word	0x00038830
        /*08a0*/ 	.short	0x0101
        /*08a2*/ 	.byte	0x3f
	.zero		1


	//   ....[49]....
        /*08a4*/ 	.word	0x00011ca0
        /*08a8*/ 	.word	0x00000011
        /*08ac*/ 	.word	0x00038800
        /*08b0*/ 	.short	0x0107
        /*08b2*/ 	.byte	0x3f
	.zero		1


	//   ....[50]....
        /*08b4*/ 	.word	0x00011d30
        /*08b8*/ 	.word	0x00000011
        /*08bc*/ 	.word	0x00038800
        /*08c0*/ 	.short	0x0101
        /*08c2*/ 	.byte	0x3f
	.zero		1


	//   ....[51]....
        /*08c4*/ 	.word	0x000126a0
        /*08c8*/ 	.word	0x00000011
        /*08cc*/ 	.word	0x00038810
        /*08d0*/ 	.short	0x0107
        /*08d2*/ 	.byte	0x3f
	.zero		1


	//   ....[52]....
        /*08d4*/ 	.word	0x00012790
        /*08d8*/ 	.word	0x00000011
        /*08dc*/ 	.word	0x00038810
        /*08e0*/ 	.short	0x0101
        /*08e2*/ 	.byte	0x3f
	.zero		1


	//   ....[53]....
        /*08e4*/ 	.word	0x000127b0
        /*08e8*/ 	.word	0x00000011
        /*08ec*/ 	.word	0x00038820
        /*08f0*/ 	.short	0x010a
        /*08f2*/ 	.byte	0x3f
	.zero		1


	//   ....[54]....
        /*08f4*/ 	.word	0x00012840
        /*08f8*/ 	.word	0x0000001b
        /*08fc*/ 	.word	0x00038860
        /*0900*/ 	.short	0x010a
        /*0902*/ 	.byte	0x3f
	.zero		1


	//   ....[55]....
        /*0904*/ 	.word	0x000130b0
        /*0908*/ 	.word	0x0000001b
        /*090c*/ 	.word	0x00038850
        /*0910*/ 	.short	0x0107
        /*0912*/ 	.byte	0x3f
	.zero		1


	//   ....[56]....
        /*0914*/ 	.word	0x00013180
        /*0918*/ 	.word	0x0000001b
        /*091c*/ 	.word	0x00038850
        /*0920*/ 	.short	0x0101
        /*0922*/ 	.byte	0x3f
	.zero		1


	//   ....[57]....
        /*0924*/ 	.word	0x000134d0
        /*0928*/ 	.word	0x00000008
        /*092c*/ 	.word	0x00038840
        /*0930*/ 	.short	0x010a
        /*0932*/ 	.byte	0x3f
	.zero		1


	//   ....[58]....
        /*0934*/ 	.word	0x00013810
        /*0938*/ 	.word	0x00000008
        /*093c*/ 	.word	0x00038830
        /*0940*/ 	.short	0x0107
        /*0942*/ 	.byte	0x3f
	.zero		1


	//   ....[59]....
        /*0944*/ 	.word	0x000138d0
        /*0948*/ 	.word	0x00000008
        /*094c*/ 	.word	0x00038830
        /*0950*/ 	.short	0x0101
        /*0952*/ 	.byte	0x3f
	.zero		1


	//   ....[60]....
        /*0954*/ 	.word	0x00013900
        /*0958*/ 	.word	0x00000008
        /*095c*/ 	.word	0x00038860
        /*0960*/ 	.short	0x010a
        /*0962*/ 	.byte	0x3f
	.zero		1


	//   ....[61]....
        /*0964*/ 	.word	0x00013f80
        /*0968*/ 	.word	0x00000008
        /*096c*/ 	.word	0x00038850
        /*0970*/ 	.short	0x0107
        /*0972*/ 	.byte	0x3f
	.zero		1


	//   ....[62]....
        /*0974*/ 	.word	0x00014040
        /*0978*/ 	.word	0x00000008
        /*097c*/ 	.word	0x00038850
        /*0980*/ 	.short	0x0101
        /*0982*/ 	.byte	0x3f
	.zero		1


	//   ....[63]....
        /*0984*/ 	.word	0x00014420
        /*0988*/ 	.word	0x00000005
        /*098c*/ 	.word	0x00038820
        /*0990*/ 	.short	0x010a
        /*0992*/ 	.byte	0x3f
	.zero		1


	//   ....[64]....
        /*0994*/ 	.word	0x000145a0
        /*0998*/ 	.word	0x00000003
        /*099c*/ 	.word	0x00038840
        /*09a0*/ 	.short	0x010a
        /*09a2*/ 	.byte	0x3f
	.zero		1


	//   ....[65]....
        /*09a4*/ 	.word	0x00014640
        /*09a8*/ 	.word	0x00000005
        /*09ac*/ 	.word	0x00038840
        /*09b0*/ 	.short	0x010a
        /*09b2*/ 	.byte	0x3f
	.zero		1


	//   ....[66]....
        /*09b4*/ 	.word	0x00014680
        /*09b8*/ 	.word	0x00000003
        /*09bc*/ 	.word	0x00038860
        /*09c0*/ 	.short	0x010a
        /*09c2*/ 	.byte	0x3f
	.zero		1


	//   ....[67]....
        /*09c4*/ 	.word	0x000146c0
        /*09c8*/ 	.word	0x00000005
        /*09cc*/ 	.word	0x00038860
        /*09d0*/ 	.short	0x010a
        /*09d2*/ 	.byte	0x3f
	.zero		1


	//   ....[68]....
        /*09d4*/ 	.word	0x00014720
        /*09d8*/ 	.word	0x00000011
        /*09dc*/ 	.word	0x00038800
        /*09e0*/ 	.short	0x010a
        /*09e2*/ 	.byte	0x3f
	.zero		1


	//   ....[69]....
        /*09e4*/ 	.word	0x00014770
        /*09e8*/ 	.word	0x00000009
        /*09ec*/ 	.word	0x00038830
        /*09f0*/ 	.short	0x010a
        /*09f2*/ 	.byte	0x3f
	.zero		1


	//   ....[70]....
        /*09f4*/ 	.word	0x000147c0
        /*09f8*/ 	.word	0x00000011
        /*09fc*/ 	.word	0x00038810
        /*0a00*/ 	.short	0x010a
        /*0a02*/ 	.byte	0x3f
	.zero		1


	//   ....[71]....
        /*0a04*/ 	.word	0x00014810
        /*0a08*/ 	.word	0x00000009
        /*0a0c*/ 	.word	0x00038850
        /*0a10*/ 	.short	0x010a
        /*0a12*/ 	.byte	0x3f
	.zero		1


	//   ....[72]....
        /*0a14*/ 	.word	0x00014860
        /*0a18*/ 	.word	0x00000009
        /*0a1c*/ 	.word	0x00038830
        /*0a20*/ 	.short	0x010a
        /*0a22*/ 	.byte	0x3f
	.zero		1


	//   ....[73]....
        /*0a24*/ 	.word	0x000148b0
        /*0a28*/ 	.word	0x00000009
        /*0a2c*/ 	.word	0x00038850
        /*0a30*/ 	.short	0x010a
        /*0a32*/ 	.byte	0x3f
	.zero		1


	//   ....[74]....
        /*0a34*/ 	.word	0x00014900
        /*0a38*/ 	.word	0x00000009
        /*0a3c*/ 	.word	0x00038830
        /*0a40*/ 	.short	0x010a
        /*0a42*/ 	.byte	0x3f
	.zero		1


	//   ....[75]....
        /*0a44*/ 	.word	0x00014950
        /*0a48*/ 	.word	0x00000009
        /*0a4c*/ 	.word	0x00038850
        /*0a50*/ 	.short	0x010a
        /*0a52*/ 	.byte	0x3f
	.zero		1


	//   ....[76]....
        /*0a54*/ 	.word	0x00014a50
        /*0a58*/ 	.word	0x0000001b
        /*0a5c*/ 	.word	0x00038840
        /*0a60*/ 	.short	0x010a
        /*0a62*/ 	.byte	0x3f
	.zero		1


	//   ....[77]....
        /*0a64*/ 	.word	0x00015b70
        /*0a68*/ 	.word	0x00000011
        /*0a6c*/ 	.word	0x00038820
        /*0a70*/ 	.short	0x010a
        /*0a72*/ 	.byte	0x3f
	.zero		1


	//   ....[78]....
        /*0a74*/ 	.word	0x00015bc0
        /*0a78*/ 	.word	0x0000001b
        /*0a7c*/ 	.word	0x00038860
        /*0a80*/ 	.short	0x010a
        /*0a82*/ 	.byte	0x3f
	.zero		1


	//   ....[79]....
        /*0a84*/ 	.word	0x00016430
        /*0a88*/ 	.word	0x00000008
        /*0a8c*/ 	.word	0x00038840
        /*0a90*/ 	.short	0x010a
        /*0a92*/ 	.byte	0x3f
	.zero		1


	//   ....[80]....
        /*0a94*/ 	.word	0x000168f0
        /*0a98*/ 	.word	0x00000008
        /*0a9c*/ 	.word	0x00038860
        /*0aa0*/ 	.short	0x010a
        /*0aa2*/ 	.byte	0x3f
	.zero		1


	//   ....[81]....
        /*0aa4*/ 	.word	0x00017130
        /*0aa8*/ 	.word	0x00000005
        /*0aac*/ 	.word	0x00038820
        /*0ab0*/ 	.short	0x010a
        /*0ab2*/ 	.byte	0x3f
	.zero		1


	//   ....[82]....
        /*0ab4*/ 	.word	0x000172d0
        /*0ab8*/ 	.word	0x00000003
        /*0abc*/ 	.word	0x00038840
        /*0ac0*/ 	.short	0x010a
        /*0ac2*/ 	.byte	0x3f
	.zero		1


	//   ....[83]....
        /*0ac4*/ 	.word	0x00017320
        /*0ac8*/ 	.word	0x00000005
        /*0acc*/ 	.word	0x00038840
        /*0ad0*/ 	.short	0x010a
        /*0ad2*/ 	.byte	0x3f
	.zero		1


	//   ....[84]....
        /*0ad4*/ 	.word	0x00017370
        /*0ad8*/ 	.word	0x00000003
        /*0adc*/ 	.word	0x00038860
        /*0ae0*/ 	.short	0x010a
        /*0ae2*/ 	.byte	0x3f
	.zero		1


	//----- nvinfo : EIATTR_NUM_MBARRIERS
	.align		4
.L_976:
        /*0ae4*/ 	.byte	0x03, 0x38
        /*0ae6*/ 	.short	0x0017


	//----- nvinfo : EIATTR_EXIT_INSTR_OFFSETS
	.align		4
        /*0ae8*/ 	.byte	0x04, 0x1c
        /*0aea*/ 	.short	(.L_978 - .L_977)


	//   ....[0]....
.L_977:
        /*0aec*/ 	.word	0x00000960


	//   ....[1]....
        /*0af0*/ 	.word	0x0000f950


	//   ....[2]....
        /*0af4*/ 	.word	0x00014710


	//----- nvinfo : EIATTR_MAX_THREADS
	.align		4
.L_978:
        /*0af8*/ 	.byte	0x04, 0x05
        /*0afa*/ 	.short	(.L_980 - .L_979)
.L_979:
        /*0afc*/ 	.word	0x00000180
        /*0b00*/ 	.word	0x00000001
        /*0b04*/ 	.word	0x00000001


	//----- nvinfo : EIATTR_CRS_STACK_SIZE
	.align		4
.L_980:
        /*0b08*/ 	.byte	0x04, 0x1e
        /*0b0a*/ 	.short	(.L_982 - .L_981)
.L_981:
        /*0b0c*/ 	.word	0x00000000


	//----- nvinfo : EIATTR_CBANK_PARAM_SIZE
	.align		4
.L_982:
        /*0b10*/ 	.byte	0x03, 0x19
        /*0b12*/ 	.short	0x0bf0


	//----- nvinfo : EIATTR_PARAM_CBANK
	.align		4
        /*0b14*/ 	.byte	0x04, 0x0a
        /*0b16*/ 	.short	(.L_984 - .L_983)
	.align		4
.L_983:
        /*0b18*/ 	.word	index@(.nv.constant0._ZN7cutlass13device_kernelIN5flash11enable_sm90INS1_16FlashAttnFwdSm90INS1_25CollectiveMainloopFwdSm90ILi2EN4cute5tupleIJNS5_1CILi1EEES8_S8_EEENS6_IJNS7_ILi64EEESA_SA_EEELi512ENS_10bfloat16_tEfNS_4arch4Sm90ELb1ELb0ELb0ELb0ELb1ELb0ELb1ELb0ELb0ELb1ELb0ELb0EEENS1_21CollectiveEpilogueFwdINS6_IJSA_NS7_ILi512EEESA_EEES9_SC_SE_Li256ELb0ELb1ELb0ELb0EEENS1_30DynamicPersistentTileSchedulerILi256ELi128ELb0ELb1ELb1EEEEEEEEEvNT_6ParamsE)
        /*0b1c*/ 	.short	0x0210
        /*0b1e*/ 	.short	0x0bf0


	//----- nvinfo : EIATTR_SW_WAR
	.align		4
.L_984:
        /*0b20*/ 	.byte	0x04, 0x36
        /*0b22*/ 	.short	(.L_986 - .L_985)
.L_985:
        /*0b24*/ 	.word	0x00000008
.L_986:


//--------------------- .nv.info._ZN7cutlass13device_kernelIN5flash11enable_sm90INS1_16FlashAttnFwdSm90INS1_25CollectiveMainloopFwdSm90ILi2EN4cute5tupleIJNS5_1CILi1EEES8_S8_EEENS6_IJNS7_ILi64EEESA_SA_EEELi512ENS_10bfloat16_tEfNS_4arch4Sm90ELb1ELb0ELb0ELb1ELb1ELb0ELb0ELb0ELb0ELb1ELb0ELb0EEENS1_21CollectiveEpilogueFwdINS6_IJSA_NS7_ILi512EEESA_EEES9_SC_SE_Li256ELb1ELb1ELb0ELb0EEENS1_36VarlenDynamicPersistentTileSchedulerILi64ELi64ELi256ELi128ELb0ELb1ELb1ELb1ELb1ELb1EEEEEEEEEvNT_6ParamsE --------------------------
	.section	.nv.info._ZN7cutlass13device_kernelIN5flash11enable_sm90INS1_16FlashAttnFwdSm90INS1_25CollectiveMainloopFwdSm90ILi2EN4cute5tupleIJNS5_1CILi1EEES8_S8_EEENS6_IJNS7_ILi64EEESA_SA_EEELi512ENS_10bfloat16_tEfNS_4arch4Sm90ELb1ELb0ELb0ELb1ELb1ELb0ELb0ELb0ELb0ELb1ELb0ELb0EEENS1_21CollectiveEpilogueFwdINS6_IJSA_NS7_ILi512EEESA_EEES9_SC_SE_Li256ELb1ELb1ELb0ELb0EEENS1_36VarlenDynamicPersistentTileSchedulerILi64ELi64ELi256ELi128ELb0ELb1ELb1ELb1ELb1ELb1EEEEEEEEEvNT_6ParamsE,"",@"SHT_CUDA_INFO"
	.sectionflags	@""
	.align	4


	//----- nvinfo : EIATTR_CUDA_API_VERSION
	.align		4
        /*0000*/ 	.byte	0x04, 0x37
        /*0002*/ 	.short	(.L_988 - .L_987)
.L_987:
        /*0004*/ 	.word	0x00000082


	//----- nvinfo : EIATTR_KPARAM_INFO
	.align		4
.L_988:
        /*0008*/ 	.byte	0x04, 0x17
        /*000a*/ 	.short	(.L_990 - .L_989)
.L_989:
        /*000c*/ 	.word	0x00000000
        /*0010*/ 	.short	0x0000
        /*0012*/ 	.short	0x0070
        /*0014*/ 	.byte	0x00, 0xf0, 0x01, 0x2a


	//----- nvinfo : EIATTR_SPARSE_MMA_MASK
	.align		4
.L_990:
        /*0018*/ 	.byte	0x03, 0x50
        /*001a*/ 	.short	0x0000


	//----- nvinfo : EIATTR_MAXREG_COUNT
	.align		4
        /*001c*/ 	.byte	0x03, 0x1b
        /*001e*/ 	.short	0x00a8


	//----- nvinfo : EIATTR_NUM_BARRIERS
	.align		4
        /*0020*/ 	.byte	0x02, 0x4c
        /*0022*/ 	.byte	0x10
	.zero		1


	//----- nvinfo : EIATTR_EXTERNS
	.align		4
        /*0024*/ 	.byte	0x04, 0x0f
        /*0026*/ 	.short	(.L_992 - .L_991)


	//   ....[0]....
	.align		4
.L_991:
        /*0028*/ 	.word	index@(__assertfail)


	//----- nvinfo : EIATTR_ANNOTATIONS
	.align		4
.L_992:
        /*002c*/ 	.byte	0x04, 0x55
        /*002e*/ 	.short	(.L_994 - .L_993)


	//   ....[0]....
.L_993:
        /* <DEDUP_REMOVED lines=18> */


	//----- nvinfo : EIATTR_MERCURY_ISA_VERSION
	.align		4
.L_994:
        /*0138*/ 	.byte	0x03, 0x5f
        /*013a*/ 	.short	0x0101


	//----- nvinfo : EIATTR_UNUSED_LOAD_BYTE_OFFSET
	.align		4
        /*013c*/ 	.byte	0x04, 0x44
        /*013e*/ 	.short	(.L_996 - .L_995)


	//   ....[0]....
.L_995:
        /*0140*/ 	.word	0x00000940
        /*0144*/ 	.word	0x0000fff0


	//   ....[1]....
        /*0148*/ 	.word	0x000092e0
        /*014c*/ 	.word	0x0000fff0


	//----- nvinfo : EIATTR_INT_WARP_WIDE_INSTR_OFFSETS
	.align		4
.L_996:
        /*0150*/ 	.byte	0x04, 0x31
        /*0152*/ 	.short	(.L_998 - .L_997)


	//   ....[0]....
.L_997:
        /*0154*/ 	.word	0x000000c0


	//   ....[1]....
        /*0158*/ 	.word	0x000000d0


	//   ....[2]....
        /*015c*/ 	.word	0x00000170


	//   ....[3]....
        /*0160*/ 	.word	0x0000d590


	//   ....[4]....
        /*0164*/ 	.word	0x0000d620


	//   ....[5]....
        /*0168*/ 	.word	0x00010a90


	//   ....[6]....
        /*016c*/ 	.word	0x00010b20


	//----- nvinfo : EIATTR_COOP_GROUP_MASK_REGIDS
	.align		4
.L_998:
        /*0170*/ 	.byte	0x04, 0x29
        /*0172*/ 	.short	(.L_1000 - .L_999)


	//   ....[0]....
.L_999:
        /*0174*/ 	.word	0xffffffff


	//   ....[1]....
        /*0178*/ 	.word	0xffffffff


	//   ....[2]....
        /*017c*/ 	.word	0xffffffff


	//   ....[3]....
        /*0180*/ 	.word	0xffffffff


	//   ....[4]....
        /*0184*/ 	.word	0xffffffff


	//   ....[5]....
        /*0188*/ 	.word	0xffffffff


	//   ....[6]....
        /*018c*/ 	.word	0xffffffff


	//   ....[7]....
        /*0190*/ 	.word	0xffffffff


	//   ....[8]....
        /*0194*/ 	.word	0xffffffff


	//   ....[9]....
        /*0198*/ 	.word	0xffffffff


	//   ....[10]....
        /*019c*/ 	.word	0xffffffff


	//   ....[11]....
        /*01a0*/ 	.word	0xffffffff


	//   ....[12]....
        /*01a4*/ 	.word	0xffffffff


	//   ....[13]....
        /*01a8*/ 	.word	0xffffffff


	//   ....[14]....
        /*01ac*/ 	.word	0xffffffff


	//   ....[15]....
        /*01b0*/ 	.word	0xffffffff


	//   ....[16]....
        /*01b4*/ 	.word	0xffffffff


	//   ....[17]....
        /*01b8*/ 	.word	0xffffffff


	//   ....[18]....
        /*01bc*/ 	.word	0xffffffff


	//   ....[19]....
        /*01c0*/ 	.word	0xffffffff


	//   ....[20]....
        /*01c4*/ 	.word	0xffffffff


	//   ....[21]....
        /*01c8*/ 	.word	0xffffffff


	//   ....[22]....
        /*01cc*/ 	.word	0xffffffff


	//   ....[23]....
        /*01d0*/ 	.word	0xffffffff


	//   ....[24]....
        /*01d4*/ 	.word	0xffffffff


	//   ....[25]....
        /*01d8*/ 	.word	0xffffffff


	//   ....[26]....
        /*01dc*/ 	.word	0xffffffff


	//   ....[27]....
        /*01e0*/ 	.word	0xffffffff


	//   ....[28]....
        /*01e4*/ 	.word	0xffffffff


	//   ....[29]....
        /*01e8*/ 	.word	0xffffffff


	//   ....[30]....
        /*01ec*/ 	.word	0xffffffff


	//   ....[31]....
        /*01f0*/ 	.word	0xffffffff


	//   ....[32]....
        /*01f4*/ 	.word	0xffffffff


	//   ....[33]....
        /*01f8*/ 	.word	0xffffffff


	//   ....[34]....
        /*01fc*/ 	.word	0xffffffff


	//   ....[35]....
        /*0200*/ 	.word	0xffffffff


	//   ....[36]....
        /*0204*/ 	.word	0xffffffff


	//   ....[37]....
        /*0208*/ 	.word	0xffffffff


	//   ....[38]....
        /*020c*/ 	.word	0xffffffff


	//   ....[39]....
        /*0210*/ 	.word	0xffffffff


	//   ....[40]....
        /*0214*/ 	.word	0xffffffff


	//   ....[41]....
        /*0218*/ 	.word	0xffffffff


	//   ....[42]....
        /*021c*/ 	.word	0xffffffff


	//   ....[43]....
        /*0220*/ 	.word	0xffffffff


	//   ....[44]....
        /*0224*/ 	.word	0xffffffff


	//   ....[45]....
        /*0228*/ 	.word	0xffffffff


	//   ....[46]....
        /*022c*/ 	.word	0xffffffff


	//   ....[47]....
        /*0230*/ 	.word	0xffffffff


	//   ....[48]....
        /*0234*/ 	.word	0xffffffff


	//   ....[49]....
        /*0238*/ 	.word	0xffffffff


	//   ....[50]....
        /*023c*/ 	.word	0xffffffff


	//   ....[51]....
        /*0240*/ 	.word	0xffffffff


	//   ....[52]....
        /*0244*/ 	.word	0xffffffff


	//   ....[53]....
        /*0248*/ 	.word	0xffffffff


	//   ....[54]....
        /*024c*/ 	.word	0xffffffff


	//   ....[55]....
        /*0250*/ 	.word	0xffffffff


	//   ....[56]....
        /*0254*/ 	.word	0xffffffff


	//   ....[57]....
        /*0258*/ 	.word	0xffffffff


	//   ....[58]....
        /*025c*/ 	.word	0xffffffff


	//   ....[59]....
        /*0260*/ 	.word	0xffffffff


	//   ....[60]....
        /*0264*/ 	.word	0xffffffff


	//   ....[61]....
        /*0268*/ 	.word	0xffffffff


	//   ....[62]....
        /*026c*/ 	.word	0xffffffff


	//   ....[63]....
        /*0270*/ 	.word	0xffffffff


	//   ....[64]....
        /*0274*/ 	.word	0xffffffff


	//   ....[65]....
        /*0278*/ 	.word	0xffffffff


	//   ....[66]....
        /*027c*/ 	.word	0xffffffff


	//   ....[67]....
        /*0280*/ 	.word	0xffffffff


	//   ....[68]....
        /*0284*/ 	.word	0xffffffff


	//   ....[69]....
        /*0288*/ 	.word	0xffffffff


	//   ....[70]....
        /*028c*/ 	.word	0xffffffff


	//   ....[71]....
        /*0290*/ 	.word	0xffffffff


	//   ....[72]....
        /*0294*/ 	.word	0xffffffff


	//   ....[73]....
        /*0298*/ 	.word	0xffffffff


	//   ....[74]....
        /*029c*/ 	.word	0xffffffff


	//   ....[75]....
        /*02a0*/ 	.word	0xffffffff


	//   ....[76]....
        /*02a4*/ 	.word	0xffffffff


	//   ....[77]....
        /*02a8*/ 	.word	0xffffffff


	//   ....[78]....
        /*02ac*/ 	.word	0xffffffff


	//   ....[79]....
        /*02b0*/ 	.word	0xffffffff


	//   ....[80]....
        /*02b4*/ 	.word	0xffffffff


	//   ....[81]....
        /*02b8*/ 	.word	0xffffffff


	//   ....[82]....
        /*02bc*/ 	.word	0xffffffff


	//   ....[83]....
        /*02c0*/ 	.word	0xffffffff


	//   ....[84]....
        /*02c4*/ 	.word	0xffffffff


	//   ....[85]....
        /*02c8*/ 	.word	0xffffffff


	//   ....[86]....
        /*02cc*/ 	.word	0xffffffff


	//   ....[87]....
        /*02d0*/ 	.word	0xffffffff


	//   ....[88]....
        /*02d4*/ 	.word	0xffffffff


	//   ....[89]....
        /*02d8*/ 	.word	0xffffffff


	//   ....[90]....
        /*02dc*/ 	.word	0xffffffff


	//   ....[91]....
        /*02e0*/ 	.word	0xffffffff


	//   ....[92]....
        /*02e4*/ 	.word	0xffffffff


	//   ....[93]....
        /*02e8*/ 	.word	0xffffffff


	//   ....[94]....
        /*02ec*/ 	.word	0xffffffff


	//   ....[95]....
        /*02f0*/ 	.word	0xffffffff


	//   ....[96]....
        /*02f4*/ 	.word	0xffffffff


	//   ....[97]....
        /*02f8*/ 	.word	0xffffffff


	//   ....[98]....
        /*02fc*/ 	.word	0xffffffff


	//   ....[99]....
        /*0300*/ 	.word	0xffffffff


	//   ....[100]....
        /*0304*/ 	.word	0xffffffff


	//   ....[101]....
        /*0308*/ 	.word	0xffffffff


	//   ....[102]....
        /*030c*/ 	.word	0xffffffff


	//   ....[103]....
        /*0310*/ 	.word	0xffffffff


	//   ....[104]....
        /*0314*/ 	.word	0xffffffff


	//   ....[105]....
        /*0318*/ 	.word	0xffffffff


	//   ....[106]....
        /*031c*/ 	.word	0xffffffff


	//   ....[107]....
        /*0320*/ 	.word	0xffffffff


	//   ....[108]....
        /*0324*/ 	.word	0xffffffff


	//   ....[109]....
        /*0328*/ 	.word	0xffffffff


	//   ....[110]....
        /*032c*/ 	.word	0xffffffff


	//   ....[111]....
        /*0330*/ 	.word	0xffffffff


	//   ....[112]....
        /*0334*/ 	.word	0xffffffff


	//   ....[113]....
        /*0338*/ 	.word	0xffffffff


	//   ....[114]....
        /*033c*/ 	.word	0xffffffff


	//   ....[115]....
        /*0340*/ 	.word	0xffffffff


	//   ....[116]....
        /*0344*/ 	.word	0xffffffff


	//   ....[117]....
        /*0348*/ 	.word	0xffffffff


	//   ....[118]....
        /*034c*/ 	.word	0x0500000f


	//   ....[119]....
        /*0350*/ 	.word	0x0500000f


	//   ....[120]....
        /*0354*/ 	.word	0x0500000f


	//   ....[121]....
        /*0358*/ 	.word	0x0500000f


	//   ....[122]....
        /*035c*/ 	.word	0x0500000f


	//   ....[123]....
        /*0360*/ 	.word	0x0500000f


	//   ....[124]....
        /*0364*/ 	.word	0x0500000f


	//   ....[125]....
        /*0368*/ 	.word	0x0500000f


	//   ....[126]....
        /*036c*/ 	.word	0x0500000f


	//   ....[127]....
        /*0370*/ 	.word	0x0500000f


	//   ....[128]....
        /*0374*/ 	.word	0x0500000f


	//   ....[129]....
        /*0378*/ 	.word	0x0500000f


	//   ....[130]....
        /*037c*/ 	.word	0x0500000f


	//   ....[131]....
        /*0380*/ 	.word	0x0500000f


	//   ....[132]....
        /*0384*/ 	.word	0x0500000f


	//   ....[133]....
        /*0388*/ 	.word	0x0500000f


	//   ....[134]....
        /*038c*/ 	.word	0x0500000f


	//   ....[135]....
        /*0390*/ 	.word	0x0500000f


	//   ....[136]....
        /*0394*/ 	.word	0x0500000f


	//   ....[137]....
        /*0398*/ 	.word	0x0500000f


	//   ....[138]....
        /*039c*/ 	.word	0x0500000f


	//   ....[139]....
        /*03a0*/ 	.word	0x0500000f


	//   ....[140]....
        /*03a4*/ 	.word	0x0500000f


	//   ....[141]....
        /*03a8*/ 	.word	0x0500000f


	//   ....[142]....
        /*03ac*/ 	.word	0x0500000f


	//   ....[143]....
        /*03b0*/ 	.word	0x0500000f


	//   ....[144]....
        /*03b4*/ 	.word	0x0500000f


	//   ....[145]....
        /*03b8*/ 	.word	0x0500000f


	//   ....[146]....
        /*03bc*/ 	.word	0x0500000f


	//   ....[147]....
        /*03c0*/ 	.word	0x0500000f


	//   ....[148]....
        /*03c4*/ 	.word	0x0500000f


	//   ....[149]....
        /*03c8*/ 	.word	0x0500000f


	//   ....[150]....
        /*03cc*/ 	.word	0x0500000f


	//   ....[151]....
        /*03d0*/ 	.word	0x0500000f


	//   ....[152]....
        /*03d4*/ 	.word	0x0500000f


	//   ....[153]....
        /*03d8*/ 	.word	0x0500000f


	//   ....[154]....
        /*03dc*/ 	.word	0x0500000f


	//   ....[155]....
        /*03e0*/ 	.word	0x0500000f


	//   ....[156]....
        /*03e4*/ 	.word	0x0500000f


	//   ....[157]....
        /*03e8*/ 	.word	0x0500000f


	//   ....[158]....
        /*03ec*/ 	.word	0x0500000f


	//   ....[159]....
        /*03f0*/ 	.word	0x0500000f


	//   ....[160]....
        /*03f4*/ 	.word	0x0500000f


	//   ....[161]....
        /*03f8*/ 	.word	0x0500000f


	//   ....[162]....
        /*03fc*/ 	.word	0x0500000f


	//   ....[163]....
        /*0400*/ 	.word	0x0500000f


	//   ....[164]....
        /*0404*/ 	.word	0x0500000f


	//   ....[165]....
        /*0408*/ 	.word	0x0500000f


	//   ....[166]....
        /*040c*/ 	.word	0x0500000f


	//   ....[167]....
        /*0410*/ 	.word	0x0500000f


	//   ....[168]....
        /*0414*/ 	.word	0x0500000f


	//   ....[169]....
        /*0418*/ 	.word	0x0500000f


	//   ....[170]....
        /*041c*/ 	.word	0x0500000f


	//   ....[171]....
        /*0420*/ 	.word	0x0500000f


	//   ....[172]....
        /*0424*/ 	.word	0x0500000f


	//   ....[173]....
        /*0428*/ 	.word	0x0500000f


	//   ....[174]....
        /*042c*/ 	.word	0x0500000f


	//   ....[175]....
        /*0430*/ 	.word	0x0500000f


	//   ....[176]....
        /*0434*/ 	.word	0x0500000f


	//----- nvinfo : EIATTR_COOP_GROUP_INSTR_OFFSETS
	.align		4
.L_1000:
        /*0438*/ 	.byte	0x04, 0x28
        /*043a*/ 	.short	(.L_1002 - .L_1001)


	//   ....[0]....
.L_1001:
        /*043c*/ 	.word	0x00000070


	//   ....[1]....
        /*0440*/ 	.word	0x000000b0


	//   ....[2]....
        /*0444*/ 	.word	0x00000290


	//   ....[3]....
        /*0448*/ 	.word	0x000003f0


	//   ....[4]....
        /*044c*/ 	.word	0x00000510


	//   ....[5]....
        /*0450*/ 	.word	0x00000670


	//   ....[6]....
        /*0454*/ 	.word	0x000019e0


	//   ....[7]....
        /*0458*/ 	.word	0x00003780


	//   ....[8]....
        /*045c*/ 	.word	0x00003de0


	//   ....[9]....
        /*0460*/ 	.word	0x00003e10


	//   ....[10]....
        /*0464*/ 	.word	0x000041d0


	//   ....[11]....
        /*0468*/ 	.word	0x000042d0


	//   ....[12]....
        /*046c*/ 	.word	0x00004500


	//   ....[13]....
        /*0470*/ 	.word	0x00004650


	//   ....[14]....
        /*0474*/ 	.word	0x00004f00


	//   ....[15]....
        /*0478*/ 	.word	0x000053f0


	//   ....[16]....
        /*047c*/ 	.word	0x00005410


	//   ....[17]....
        /*0480*/ 	.word	0x000057b0


	//   ....[18]....
        /*0484*/ 	.word	0x000058b0


	//   ....[19]....
        /*0488*/ 	.word	0x00005af0


	//   ....[20]....
        /*048c*/ 	.word	0x00005c50


	//   ....[21]....
        /*0490*/ 	.word	0x00006e00


	//   ....[22]....
        /*0494*/ 	.word	0x00007300


	//   ....[23]....
        /*0498*/ 	.word	0x00007330


	//   ....[24]....
        /*049c*/ 	.word	0x00007580


	//   ....[25]....
        /*04a0*/ 	.word	0x00007750


	//   ....[26]....
        /*04a4*/ 	.word	0x00008710


	//   ....[27]....
        /*04a8*/ 	.word	0x000087e0


	//   ....[28]....
        /*04ac*/ 	.word	0x00008820


	//   ....[29]....
        /*04b0*/ 	.word	0x000088c0


	//   ....[30]....
        /*04b4*/ 	.word	0x000088f0


	//   ....[31]....
        /*04b8*/ 	.word	0x0000a200


	//   ....[32]....
        /*04bc*/ 	.word	0x0000a830


	//   ....[33]....
        /*04c0*/ 	.word	0x0000a860


	//   ....[34]....
        /*04c4*/ 	.word	0x0000a880


	//   ....[35]....
        /*04c8*/ 	.word	0x0000a8a0


	//   ....[36]....
        /*04cc*/ 	.word	0x0000af30


	//   ....[37]....
        /*04d0*/ 	.word	0x0000af40


	//   ....[38]....
        /*04d4*/ 	.word	0x0000b170


	//   ....[39]....
        /*04d8*/ 	.word	0x0000b190


	//   ....[40]....
        /*04dc*/ 	.word	0x0000bd40


	//   ....[41]....
        /*04e0*/ 	.word	0x0000bd70


	//   ....[42]....
        /*04e4*/ 	.word	0x0000bfb0


	//   ....[43]....
        /*04e8*/ 	.word	0x0000bfd0


	//   ....[44]....
        /*04ec*/ 	.word	0x0000c290


	//   ....[45]....
        /*04f0*/ 	.word	0x0000c440


	//   ....[46]....
        /*04f4*/ 	.word	0x0000c470


	//   ....[47]....
        /*04f8*/ 	.word	0x0000c4a0


	//   ....[48]....
        /*04fc*/ 	.word	0x0000c4d0


	//   ....[49]....
        /*0500*/ 	.word	0x0000c500


	//   ....[50]....
        /*0504*/ 	.word	0x0000c530


	//   ....[51]....
        /*0508*/ 	.word	0x0000c680


	//   ....[52]....
        /*050c*/ 	.word	0x0000c6b0


	//   ....[53]....
        /*0510*/ 	.word	0x0000c6e0


	//   ....[54]....
        /*0514*/ 	.word	0x0000c710


	//   ....[55]....
        /*0518*/ 	.word	0x0000c740


	//   ....[56]....
        /*051c*/ 	.word	0x0000c770


	//   ....[57]....
        /*0520*/ 	.word	0x0000c800


	//   ....[58]....
        /*0524*/ 	.word	0x0000c860


	//   ....[59]....
        /*0528*/ 	.word	0x0000c8f0


	//   ....[60]....
        /*052c*/ 	.word	0x0000e320


	//   ....[61]....
        /*0530*/ 	.word	0x0000e340


	//   ....[62]....
        /*0534*/ 	.word	0x0000e3d0


	//   ....[63]....
        /*0538*/ 	.word	0x0000e3f0


	//   ....[64]....
        /*053c*/ 	.word	0x0000e470


	//   ....[65]....
        /*0540*/ 	.word	0x0000e490


	//   ....[66]....
        /*0544*/ 	.word	0x0000e4a0


	//   ....[67]....
        /*0548*/ 	.word	0x0000e4b0


	//   ....[68]....
        /*054c*/ 	.word	0x0000ec30


	//   ....[69]....
        /*0550*/ 	.word	0x0000ec60


	//   ....[70]....
        /*0554*/ 	.word	0x0000ed00


	//   ....[71]....
        /*0558*/ 	.word	0x0000ed20


	//   ....[72]....
        /*055c*/ 	.word	0x0000eda0


	//   ....[73]....
        /*0560*/ 	.word	0x0000edc0


	//   ....[74]....
        /*0564*/ 	.word	0x0000edd0


	//   ....[75]....
        /*0568*/ 	.word	0x0000ede0


	//   ....[76]....
        /*056c*/ 	.word	0x0000f280


	//   ....[77]....
        /*0570*/ 	.word	0x0000f340


	//   ....[78]....
        /*0574*/ 	.word	0x0000f490


	//   ....[79]....
        /*0578*/ 	.word	0x0000f4d0


	//   ....[80]....
        /*057c*/ 	.word	0x0000f4e0


	//   ....[81]....
        /*0580*/ 	.word	0x0000f4f0


	//   ....[82]....
        /*0584*/ 	.word	0x0000f640


	//   ....[83]....
        /*0588*/ 	.word	0x0000f790


	//   ....[84]....
        /*058c*/ 	.word	0x0000ffa0


	//   ....[85]....
        /*0590*/ 	.word	0x0000ffc0


	//   ....[86]....
        /*0594*/ 	.word	0x00010010


	//   ....[87]....
        /*0598*/ 	.word	0x00010020


	//   ....[88]....
        /*059c*/ 	.word	0x00010060


	//   ....[89]....
        /*05a0*/ 	.word	0x00010070


	//   ....[90]....
        /*05a4*/ 	.word	0x00010080


	//   ....[91]....
        /*05a8*/ 	.word	0x000100c0


	//   ....[92]....
        /*05ac*/ 	.word	0x000103e0


	//   ....[93]....
        /*05b0*/ 	.word	0x00010420


	//   ....[94]....
        /*05b4*/ 	.word	0x00010440


	//   ....[95]....
        /*05b8*/ 	.word	0x00010460


	//   ....[96]....
        /*05bc*/ 	.word	0x00010490


	//   ....[97]....
        /*05c0*/ 	.word	0x000104b0


	//   ....[98]....
        /*05c4*/ 	.word	0x000105b0


	//   ....[99]....
        /*05c8*/ 	.word	0x00010700


	//   ....[100]....
        /*05cc*/ 	.word	0x00010d00


	//   ....[101]....
        /*05d0*/ 	.word	0x00010d50


	//   ....[102]....
        /*05d4*/ 	.word	0x00010d80


	//   ....[103]....
        /*05d8*/ 	.word	0x00010db0


	//   ....[104]....
        /*05dc*/ 	.word	0x00010dc0


	//   ....[105]....
        /*05e0*/ 	.word	0x00010df0


	//   ....[106]....
        /*05e4*/ 	.word	0x00010e20


	//   ....[107]....
        /*05e8*/ 	.word	0x00010e50


	//   ....[108]....
        /*05ec*/ 	.word	0x00010fd0


	//   ....[109]....
        /*05f0*/ 	.word	0x00011000


	//   ....[110]....
        /*05f4*/ 	.word	0x00011030


	//   ....[111]....
        /*05f8*/ 	.word	0x00011060


	//   ....[112]....
        /*05fc*/ 	.word	0x00011090


	//   ....[113]....
        /*0600*/ 	.word	0x000110c0


	//   ....[114]....
        /*0604*/ 	.word	0x00011180


	//   ....[115]....
        /*0608*/ 	.word	0x000111a0


	//   ....[116]....
        /*060c*/ 	.word	0x00011210


	//   ....[117]....
        /*0610*/ 	.word	0x000118b0


	//   ....[118]....
        /*0614*/ 	.word	0x00011f00


	//   ....[119]....
        /*0618*/ 	.word	0x00011ff0


	//   ....[120]....
        /*061c*/ 	.word	0x00012090


	//   ....[121]....
        /*0620*/ 	.word	0x000120f0


	//   ....[122]....
        /*0624*/ 	.word	0x000121e0


	//   ....[123]....
        /*0628*/ 	.word	0x00012250


	//   ....[124]....
        /*062c*/ 	.word	0x00012340


	//   ....[125]....
        /*0630*/ 	.word	0x000123b0


	//   ....[126]....
        /*0634*/ 	.word	0x00012490


	//   ....[127]....
        /*0638*/ 	.word	0x00012540


	//   ....[128]....
        /*063c*/ 	.word	0x000125b0


	//   ....[129]....
        /*0640*/ 	.word	0x00012610


	//   ....[130]....
        /*0644*/ 	.word	0x00012700


	//   ....[131]....
        /*0648*/ 	.word	0x00012760


	//   ....[132]....
        /*064c*/ 	.word	0x00012860


	//   ....[133]....
        /*0650*/ 	.word	0x000128c0


	//   ....[134]....
        /*0654*/ 	.word	0x000129a0


	//   ....[135]....
        /*0658*/ 	.word	0x00012ae0


	//   ....[136]....
        /*065c*/ 	.word	0x00012bd0


	//   ....[137]....
        /*0660*/ 	.word	0x00012e60


	//   ....[138]....
        /*0664*/ 	.word	0x00012eb0


	//   ....[139]....
        /*0668*/ 	.word	0x00013080


	//   ....[140]....
        /*066c*/ 	.word	0x000130d0


	//   ....[141]....
        /*0670*/ 	.word	0x000132a0


	//   ....[142]....
        /*0674*/ 	.word	0x000132f0


	//   ....[143]....
        /*0678*/ 	.word	0x000133e0


	//   ....[144]....
        /*067c*/ 	.word	0x00013480


	//   ....[145]....
        /*0680*/ 	.word	0x000134e0


	//   ....[146]....
        /*0684*/ 	.word	0x00013590


	//   ....[147]....
        /*0688*/ 	.word	0x000135f0


	//   ....[148]....
        /*068c*/ 	.word	0x000136a0


	//   ....[149]....
        /*0690*/ 	.word	0x00013700


	//   ....[150]....
        /*0694*/ 	.word	0x000137b0


	//   ....[151]....
        /*0698*/ 	.word	0x000138a0


	//   ....[152]....
        /*069c*/ 	.word	0x00013970


	//   ....[153]....
        /*06a0*/ 	.word	0x00013a90


	//   ....[154]....
        /*06a4*/ 	.word	0x00013b90


	//   ....[155]....
        /*06a8*/ 	.word	0x00013cc0


	//   ....[156]....
        /*06ac*/ 	.word	0x00013da0


	//   ....[157]....
        /*06b0*/ 	.word	0x00013ea0


	//   ....[158]....
        /*06b4*/ 	.word	0x00013f80


	//   ....[159]....
        /*06b8*/ 	.word	0x00014010


	//   ....[160]....
        /*06bc*/ 	.word	0x000140b0


	//   ....[161]....
        /*06c0*/ 	.word	0x000141d0


	//   ....[162]....
        /*06c4*/ 	.word	0x00014240


	//   ....[163]....
        /*06c8*/ 	.word	0x000142b0


	//   ....[164]....
        /*06cc*/ 	.word	0x00014320


	//   ....[165]....
        /*06d0*/ 	.word	0x00014390


	//   ....[166]....
        /*06d4*/ 	.word	0x00014410


	//   ....[167]....
        /*06d8*/ 	.word	0x000144a0


	//   ....[168]....
        /*06dc*/ 	.word	0x00014530


	//   ....[169]....
        /*06e0*/ 	.word	0x000145a0


	//   ....[170]....
        /*06e4*/ 	.word	0x00014610


	//   ....[171]....
        /*06e8*/ 	.word	0x00014680


	//   ....[172]....
        /*06ec*/ 	.word	0x00014700


	//   ....[173]....
        /*06f0*/ 	.word	0x00014770


	//   ....[174]....
        /*06f4*/ 	.word	0x00014810


	//   ....[175]....
        /*06f8*/ 	.word	0x000148a0


	//   ....[176]....
        /*06fc*/ 	.word	0x000149c0


	//----- nvinfo : EIATTR_REG_RECONFIG
	.align		4
.L_1002:
        /*0700*/ 	.byte	0x01, 0x54
	.zero		2


	//----- nvinfo : EIATTR_SYSCALL_OFFSETS
	.align		4
        /*0704*/ 	.byte	0x04, 0x46
        /*0706*/ 	.short	(.L_1004 - .L_1003)


	//   ....[0]....
.L_1003:
        /*0708*/ 	.word	0x00003950


	//   ....[1]....
        /*070c*/ 	.word	0x0000d780


	//   ....[2]....
        /*0710*/ 	.word	0x0000d8d0


	//   ....[3]....
        /*0714*/ 	.word	0x0000d9c0


	//   ....[4]....
        /*0718*/ 	.word	0x0000e8d0


	//----- nvinfo : EIATTR_MBARRIER_INSTR_OFFSETS
	.align		4
.L_1004:
        /*071c*/ 	.byte	0x04, 0x39
        /*071e*/ 	.short	(.L_1006 - .L_1005)


	//   ....[0]....
.L_1005:
        /*0720*/ 	.word	0x00000180
        /*0724*/ 	.word	0x000000ff
        /*0728*/ 	.word	0x00028c00
        /*072c*/ 	.short	0x0100
        /*072e*/ 	.byte	0x08
	.zero		1


	//   ....[1]....
        /*0730*/ 	.word	0x00000190
        /*0734*/ 	.word	0x000000ff
        /*0738*/ 	.word	0x00028c20
        /*073c*/ 	.short	0x0100
        /*073e*/ 	.byte	0x08
	.zero		1


	//   ....[2]....
        /*0740*/ 	.word	0x00000240
        /*0744*/ 	.word	0x000000ff
        /*0748*/ 	.word	0x00028c30
        /*074c*/ 	.short	0x0100
        /*074e*/ 	.byte	0x06
	.zero		1


	//   ....[3]....
        /*0750*/ 	.word	0x00000250
        /*0754*/ 	.word	0x000000ff
        /*0758*/ 	.word	0x00028c40
        /*075c*/ 	.short	0x0100
        /*075e*/ 	.byte	0x06
	.zero		1


	//   ....[4]....
        /*0760*/ 	.word	0x00000260
        /*0764*/ 	.word	0x000000ff
        /*0768*/ 	.word	0x00028c38
        /*076c*/ 	.short	0x0100
        /*076e*/ 	.byte	0x06
	.zero		1


	//   ....[5]....
        /*0770*/ 	.word	0x00000270
        /*0774*/ 	.word	0x000000ff
        /*0778*/ 	.word	0x00028c48
        /*077c*/ 	.short	0x0100
        /*077e*/ 	.byte	0x06
	.zero		1


	//   ....[6]....
        /*0780*/ 	.word	0x000003a0
        /*0784*/ 	.word	0x000000ff
        /*0788*/ 	.word	0x00028c50
        /*078c*/ 	.short	0x0100
        /*078e*/ 	.byte	0x08
	.zero		1


	//   ....[7]....
        /*0790*/ 	.word	0x000003b0
        /*0794*/ 	.word	0x000000ff
        /*0798*/ 	.word	0x00028c60
        /*079c*/ 	.short	0x0100
        /*079e*/ 	.byte	0x08
	.zero		1


	//   ....[8]....
        /*07a0*/ 	.word	0x000003c0
        /*07a4*/ 	.word	0x000000ff
        /*07a8*/ 	.word	0x00028c58
        /*07ac*/ 	.short	0x0100
        /*07ae*/ 	.byte	0x08
	.zero		1


	//   ....[9]....
        /*07b0*/ 	.word	0x000003d0
        /*07b4*/ 	.word	0x000000ff
        /*07b8*/ 	.word	0x00028c68
        /*07bc*/ 	.short	0x0100
        /*07be*/ 	.byte	0x08
	.zero		1


	//   ....[10]....
        /*07c0*/ 	.word	0x000004c0
        /*07c4*/ 	.word	0x000000ff
        /*07c8*/ 	.word	0x00028c70
        /*07cc*/ 	.short	0x0100
        /*07ce*/ 	.byte	0x06
	.zero		1


	//   ....[11]....
        /*07d0*/ 	.word	0x000004d0
        /*07d4*/ 	.word	0x000000ff
        /*07d8*/ 	.word	0x00028c80
        /*07dc*/ 	.short	0x0100
        /*07de*/ 	.byte	0x06
	.zero		1


	//   ....[12]....
        /*07e0*/ 	.word	0x000004e0
        /*07e4*/ 	.word	0x000000ff
        /*07e8*/ 	.word	0x00028c78
        /*07ec*/ 	.short	0x0100
        /*07ee*/ 	.byte	0x06
	.zero		1


	//   ....[13]....
        /*07f0*/ 	.word	0x000004f0
        /*07f4*/ 	.word	0x000000ff
        /*07f8*/ 	.word	0x00028c88
        /*07fc*/ 	.short	0x0100
        /*07fe*/ 	.byte	0x06
	.zero		1


	//   ....[14]....
        /*0800*/ 	.word	0x00000620
        /*0804*/ 	.word	0x000000ff
        /*0808*/ 	.word	0x00028c90
        /*080c*/ 	.short	0x0100
        /*080e*/ 	.byte	0x08
	.zero		1


	//   ....[15]....
        /*0810*/ 	.word	0x00000630
        /*0814*/ 	.word	0x000000ff
        /*0818*/ 	.word	0x00028ca0
        /*081c*/ 	.short	0x0100
        /*081e*/ 	.byte	0x08
	.zero		1


	//   ....[16]....
        /*0820*/ 	.word	0x00000640
        /*0824*/ 	.word	0x000000ff
        /*0828*/ 	.word	0x00028c98
        /*082c*/ 	.short	0x0100
        /*082e*/ 	.byte	0x08
	.zero		1


	//   ....[17]....
        /*0830*/ 	.word	0x00000650
        /*0834*/ 	.word	0x000000ff
        /*0838*/ 	.word	0x00028ca8
        /*083c*/ 	.short	0x0100
        /*083e*/ 	.byte	0x08
	.zero		1


	//   ....[18]....
        /*0840*/ 	.word	0x00000790
        /*0844*/ 	.word	0x000000ff
        /*0848*/ 	.word	0x00028cb0
        /*084c*/ 	.short	0x0100
        /*084e*/ 	.byte	0x08
	.zero		1


	//   ....[19]....
        /*0850*/ 	.word	0x000007a0
        /*0854*/ 	.word	0x000000ff
        /*0858*/ 	.word	0x00028cc0
        /*085c*/ 	.short	0x0100
        /*085e*/ 	.byte	0x08
	.zero		1


	//   ....[20]....
        /*0860*/ 	.word	0x000007b0
        /*0864*/ 	.word	0x000000ff
        /*0868*/ 	.word	0x00028cb8
        /*086c*/ 	.short	0x0100
        /*086e*/ 	.byte	0x08
	.zero		1


	//   ....[21]....
        /*0870*/ 	.word	0x000007c0
        /*0874*/ 	.word	0x000000ff
        /*0878*/ 	.word	0x00028cc8
        /*087c*/ 	.short	0x0100
        /*087e*/ 	.byte	0x08
	.zero		1


	//   ....[22]....
        /*0880*/ 	.word	0x00001af0
        /*0884*/ 	.word	0x000000ff
        /*0888*/ 	.word	0x00028c50
        /*088c*/ 	.short	0x010a
        /*088e*/ 	.byte	0x15
	.zero		1


	//   ....[23]....
        /*0890*/ 	.word	0x00001da0
        /*0894*/ 	.word	0x000000ff
        /*0898*/ 	.word	0x00000000
        /*089c*/ 	.short	0x0101
        /*089e*/ 	.byte	0x06
	.zero		1


	//   ....[24]....
        /*08a0*/ 	.word	0x000026f0
        /*08a4*/ 	.word	0x000000ff
        /*08a8*/ 	.word	0x00028c50
        /*08ac*/ 	.short	0x010a
        /*08ae*/ 	.byte	0x15
	.zero		1


	//   ....[25]....
        /*08b0*/ 	.word	0x00002730
        /*08b4*/ 	.word	0x000000ff
        /*08b8*/ 	.word	0x00028c50
        /*08bc*/ 	.short	0x010a
        /*08be*/ 	.byte	0x15
	.zero		1


	//   ....[26]....
        /*08c0*/ 	.word	0x00002910
        /*08c4*/ 	.word	0x000000ff
        /*08c8*/ 	.word	0x00000000
        /*08cc*/ 	.short	0x0101
        /*08ce*/ 	.byte	0x06
	.zero		1


	//   ....[27]....
        /*08d0*/ 	.word	0x000039d0
        /*08d4*/ 	.word	0x000000ff
        /*08d8*/ 	.word	0x00028c00
        /*08dc*/ 	.short	0x010a
        /*08de*/ 	.byte	0x29
	.zero		1


	//   ....[28]....
        /*08e0*/ 	.word	0x00003a50
        /*08e4*/ 	.word	0x00000007
        /*08e8*/ 	.word	0x00028c30
        /*08ec*/ 	.short	0x010a
        /*08ee*/ 	.byte	0x3f
	.zero		1


	//   ....[29]....
        /*08f0*/ 	.word	0x00003a90
        /*08f4*/ 	.word	0x00000007
        /*08f8*/ 	.word	0x00028c30
        /*08fc*/ 	.short	0x010a
        /*08fe*/ 	.byte	0x3f
	.zero		1


	//   ....[30]....
        /*0900*/ 	.word	0x00003ec0
        /*0904*/ 	.word	0x000000ff
        /*0908*/ 	.word	0x00000000
        /*090c*/ 	.short	0x0101
        /*090e*/ 	.byte	0x06
	.zero		1


	//   ....[31]....
        /*0910*/ 	.word	0x00004cc0
        /*0914*/ 	.word	0x00000007
        /*0918*/ 	.word	0x00028c50
        /*091c*/ 	.short	0x010a
        /*091e*/ 	.byte	0x3f
	.zero		1


	//   ....[32]....
        /*0920*/ 	.word	0x00004d00
        /*0924*/ 	.word	0x00000007
        /*0928*/ 	.word	0x00028c50
        /*092c*/ 	.short	0x010a
        /*092e*/ 	.byte	0x3f
	.zero		1


	//   ....[33]....
        /*0930*/ 	.word	0x00005000
        /*0934*/ 	.word	0x000000ff
        /*0938*/ 	.word	0x00000000
        /*093c*/ 	.short	0x0101
        /*093e*/ 	.byte	0x06
	.zero		1


	//   ....[34]....
        /*0940*/ 	.word	0x00005160
        /*0944*/ 	.word	0x000000ff
        /*0948*/ 	.word	0x00028c30
        /*094c*/ 	.short	0x010a
        /*094e*/ 	.byte	0x17
	.zero		1


	//   ....[35]....
        /*0950*/ 	.word	0x000051a0
        /*0954*/ 	.word	0x000000ff
        /*0958*/ 	.word	0x00028c30
        /*095c*/ 	.short	0x010a
        /*095e*/ 	.byte	0x17
	.zero		1


	//   ....[36]....
        /*0960*/ 	.word	0x00005450
        /*0964*/ 	.word	0x000000ff
        /*0968*/ 	.word	0x00000000
        /*096c*/ 	.short	0x0101
        /*096e*/ 	.byte	0x06
	.zero		1


	//   ....[37]....
        /*0970*/ 	.word	0x00006bc0
        /*0974*/ 	.word	0x000000ff
        /*0978*/ 	.word	0x00028c50
        /*097c*/ 	.short	0x010a
        /*097e*/ 	.byte	0x17
	.zero		1


	//   ....[38]....
        /*0980*/ 	.word	0x00006c00
        /*0984*/ 	.word	0x000000ff
        /*0988*/ 	.word	0x00028c50
        /*098c*/ 	.short	0x010a
        /*098e*/ 	.byte	0x17
	.zero		1


	//   ....[39]....
        /*0990*/ 	.word	0x00006ec0
        /*0994*/ 	.word	0x000000ff
        /*0998*/ 	.word	0x00000000
        /*099c*/ 	.short	0x0101
        /*099e*/ 	.byte	0x17
	.zero		1


	//   ....[40]....
        /*09a0*/ 	.word	0x00006fe0
        /*09a4*/ 	.word	0x000000ff
        /*09a8*/ 	.word	0x00028c30
        /*09ac*/ 	.short	0x010a
        /*09ae*/ 	.byte	0x16
	.zero		1


	//   ....[41]....
        /*09b0*/ 	.word	0x00007020
        /*09b4*/ 	.word	0x000000ff
        /*09b8*/ 	.word	0x00028c30
        /*09bc*/ 	.short	0x010a
        /*09be*/ 	.byte	0x16
	.zero		1


	//   ....[42]....
        /*09c0*/ 	.word	0x00007220
        /*09c4*/ 	.word	0x000000ff
        /*09c8*/ 	.word	0x00000000
        /*09cc*/ 	.short	0x0101
        /*09ce*/ 	.byte	0x06
	.zero		1


	//   ....[43]....
        /*09d0*/ 	.word	0x000084d0
        /*09d4*/ 	.word	0x000000ff
        /*09d8*/ 	.word	0x00028c50
        /*09dc*/ 	.short	0x010a
        /*09de*/ 	.byte	0x16
	.zero		1


	//   ....[44]....
        /*09e0*/ 	.word	0x00008510
        /*09e4*/ 	.word	0x000000ff
        /*09e8*/ 	.word	0x00028c50
        /*09ec*/ 	.short	0x010a
        /*09ee*/ 	.byte	0x16
	.zero		1


	//   ....[45]....
        /*09f0*/ 	.word	0x000087c0
        /*09f4*/ 	.word	0x000000ff
        /*09f8*/ 	.word	0x00000000
        /*09fc*/ 	.short	0x0101
        /*09fe*/ 	.byte	0x16
	.zero		1


	//   ....[46]....
        /*0a00*/ 	.word	0x0000af00
        /*0a04*/ 	.word	0x000000ff
        /*0a08*/ 	.word	0x00000000
        /*0a0c*/ 	.short	0x0101
        /*0a0e*/ 	.byte	0x04
	.zero		1


	//   ....[47]....
        /*0a10*/ 	.word	0x0000e0e0
        /*0a14*/ 	.word	0x0000001b
        /*0a18*/ 	.word	0x00028c40
        /*0a1c*/ 	.short	0x010a
        /*0a1e*/ 	.byte	0x3f
	.zero		1


	//   ....[48]....
        /*0a20*/ 	.word	0x0000e5b0
        /*0a24*/ 	.word	0x0000001b
        /*0a28*/ 	.word	0x00028c30
        /*0a2c*/ 	.short	0x0107
        /*0a2e*/ 	.byte	0x3f
	.zero		1


	//   ....[49]....
        /*0a30*/ 	.word	0x0000e690
        /*0a34*/ 	.word	0x0000001b
        /*0a38*/ 	.word	0x00028c30
        /*0a3c*/ 	.short	0x0101
        /*0a3e*/ 	.byte	0x3f
	.zero		1


	//   ....[50]....
        /*0a40*/ 	.word	0x0000eee0
        /*0a44*/ 	.word	0x00000017
        /*0a48*/ 	.word	0x00028c00
        /*0a4c*/ 	.short	0x0107
        /*0a4e*/ 	.byte	0x3f
	.zero		1


	//   ....[51]....
        /*0a50*/ 	.word	0x0000efd0
        /*0a54*/ 	.word	0x00000017
        /*0a58*/ 	.word	0x00028c00
        /*0a5c*/ 	.short	0x0101
        /*0a5e*/ 	.byte	0x3f
	.zero		1


	//   ....[52]....
        /*0a60*/ 	.word	0x0000eff0
        /*0a64*/ 	.word	0x00000017
        /*0a68*/ 	.word	0x00028c20
        /*0a6c*/ 	.short	0x010a
        /*0a6e*/ 	.byte	0x3f
	.zero		1


	//   ....[53]....
        /*0a70*/ 	.word	0x0000f080
        /*0a74*/ 	.word	0x0000001b
        /*0a78*/ 	.word	0x00028c60
        /*0a7c*/ 	.short	0x010a
        /*0a7e*/ 	.byte	0x3f
	.zero		1


	//   ....[54]....
        /*0a80*/ 	.word	0x0000f9b0
        /*0a84*/ 	.word	0x0000001b
        /*0a88*/ 	.word	0x00028c50
        /*0a8c*/ 	.short	0x0107
        /*0a8e*/ 	.byte	0x3f
	.zero		1


	//   ....[55]....
        /*0a90*/ 	.word	0x0000fa80
        /*0a94*/ 	.word	0x0000001b
        /*0a98*/ 	.word	0x00028c50
        /*0a9c*/ 	.short	0x0101
        /*0a9e*/ 	.byte	0x3f
	.zero		1


	//   ....[56]....
        /*0aa0*/ 	.word	0x0000fe00
        /*0aa4*/ 	.word	0x00000006
        /*0aa8*/ 	.word	0x00028c40
        /*0aac*/ 	.short	0x010a
        /*0aae*/ 	.byte	0x3f
	.zero		1


	//   ....[57]....
        /*0ab0*/ 	.word	0x00010140
        /*0ab4*/ 	.word	0x00000006
        /*0ab8*/ 	.word	0x00028c30
        /*0abc*/ 	.short	0x0107
        /*0abe*/ 	.byte	0x3f
	.zero		1


	//   ....[58]....
        /*0ac0*/ 	.word	0x00010200
        /*0ac4*/ 	.word	0x00000006
        /*0ac8*/ 	.word	0x00028c30
        /*0acc*/ 	.short	0x0101
        /*0ace*/ 	.byte	0x3f
	.zero		1


	//   ....[59]....
        /*0ad0*/ 	.word	0x00010230
        /*0ad4*/ 	.word	0x00000006
        /*0ad8*/ 	.word	0x00028c60
        /*0adc*/ 	.short	0x010a
        /*0ade*/ 	.byte	0x3f
	.zero		1


	//   ....[60]....
        /*0ae0*/ 	.word	0x00010900
        /*0ae4*/ 	.word	0x00000006
        /*0ae8*/ 	.word	0x00028c50
        /*0aec*/ 	.short	0x0107
        /*0aee*/ 	.byte	0x3f
	.zero		1


	//   ....[61]....
        /*0af0*/ 	.word	0x000109c0
        /*0af4*/ 	.word	0x00000006
        /*0af8*/ 	.word	0x00028c50
        /*0afc*/ 	.short	0x0101
        /*0afe*/ 	.byte	0x3f
	.zero		1


	//   ....[62]....
        /*0b00*/ 	.word	0x00011830
        /*0b04*/ 	.word	0x00000005
        /*0b08*/ 	.word	0x00028c20
        /*0b0c*/ 	.short	0x010a
        /*0b0e*/ 	.byte	0x3f
	.zero		1


	//   ....[63]....
        /*0b10*/ 	.word	0x000119b0
        /*0b14*/ 	.word	0x00000003
        /*0b18*/ 	.word	0x00028c40
        /*0b1c*/ 	.short	0x010a
        /*0b1e*/ 	.byte	0x3f
	.zero		1


	//   ....[64]....
        /*0b20*/ 	.word	0x00011a50
        /*0b24*/ 	.word	0x00000005
        /*0b28*/ 	.word	0x00028c40
        /*0b2c*/ 	.short	0x010a
        /*0b2e*/ 	.byte	0x3f
	.zero		1


	//   ....[65]....
        /*0b30*/ 	.word	0x00011a90
        /*0b34*/ 	.word	0x00000003
        /*0b38*/ 	.word	0x00028c60
        /*0b3c*/ 	.short	0x010a
        /*0b3e*/ 	.byte	0x3f
	.zero		1


	//   ....[66]....
        /*0b40*/ 	.word	0x00011ad0
        /*0b44*/ 	.word	0x00000005
        /*0b48*/ 	.word	0x00028c60
        /*0b4c*/ 	.short	0x010a
        /*0b4e*/ 	.byte	0x3f
	.zero		1


	//   ....[67]....
        /*0b50*/ 	.word	0x00011b40
        /*0b54*/ 	.word	0x00000004
        /*0b58*/ 	.word	0x00028c50
        /*0b5c*/ 	.short	0x010a
        /*0b5e*/ 	.byte	0x3f
	.zero		1


	//   ....[68]....
        /*0b60*/ 	.word	0x00011ba0
        /*0b64*/ 	.word	0x00000004
        /*0b68*/ 	.word	0x00028c50
        /*0b6c*/ 	.short	0x010a
        /*0b6e*/ 	.byte	0x3f
	.zero		1


	//   ....[69]....
        /*0b70*/ 	.word	0x00011c00
        /*0b74*/ 	.word	0x00000003
        /*0b78*/ 	.word	0x00028c00
        /*0b7c*/ 	.short	0x010a
        /*0b7e*/ 	.byte	0x3f
	.zero		1


	//   ....[70]....
        /*0b80*/ 	.word	0x00011c50
        /*0b84*/ 	.word	0x00000007
        /*0b88*/ 	.word	0x00028c30
        /*0b8c*/ 	.short	0x010a
        /*0b8e*/ 	.byte	0x3f
	.zero		1


	//   ....[71]....
        /*0b90*/ 	.word	0x00011ca0
        /*0b94*/ 	.word	0x00000007
        /*0b98*/ 	.word	0x00028c50
        /*0b9c*/ 	.short	0x010a
        /*0b9e*/ 	.byte	0x3f
	.zero		1


	//   ....[72]....
        /*0ba0*/ 	.word	0x00011d00
        /*0ba4*/ 	.word	0x00000006
        /*0ba8*/ 	.word	0x00028c30
        /*0bac*/ 	.short	0x010a
        /*0bae*/ 	.byte	0x3f
	.zero		1


	//   ....[73]....
        /*0bb0*/ 	.word	0x00011d60
        /*0bb4*/ 	.word	0x00000008
        /*0bb8*/ 	.word	0x00028c50
        /*0bbc*/ 	.short	0x010a
        /*0bbe*/ 	.byte	0x3f
	.zero		1


	//   ....[74]....
        /*0bc0*/ 	.word	0x00011dc0
        /*0bc4*/ 	.word	0x00000006
        /*0bc8*/ 	.word	0x00028c30
        /*0bcc*/ 	.short	0x010a
        /*0bce*/ 	.byte	0x3f
	.zero		1


	//   ....[75]....
        /*0bd0*/ 	.word	0x00011e20
        /*0bd4*/ 	.word	0x00000008
        /*0bd8*/ 	.word	0x00028c50
        /*0bdc*/ 	.short	0x010a
        /*0bde*/ 	.byte	0x3f
	.zero		1


	//   ....[76]....
        /*0be0*/ 	.word	0x00011f40
        /*0be4*/ 	.word	0x0000001b
        /*0be8*/ 	.word	0x00028c40
        /*0bec*/ 	.short	0x010a
        /*0bee*/ 	.byte	0x3f
	.zero		1


	//   ....[77]....
        /*0bf0*/ 	.word	0x000129e0
        /*0bf4*/ 	.word	0x00000017
        /*0bf8*/ 	.word	0x00028c20
        /*0bfc*/ 	.short	0x010a
        /*0bfe*/ 	.byte	0x3f
	.zero		1


	//   ....[78]....
        /*0c00*/ 	.word	0x00012a30
        /*0c04*/ 	.word	0x0000001b
        /*0c08*/ 	.word	0x00028c60
        /*0c0c*/ 	.short	0x010a
        /*0c0e*/ 	.byte	0x3f
	.zero		1


	//   ....[79]....
        /*0c10*/ 	.word	0x00013330
        /*0c14*/ 	.word	0x00000006
        /*0c18*/ 	.word	0x00028c40
        /*0c1c*/ 	.short	0x010a
        /*0c1e*/ 	.byte	0x3f
	.zero		1


	//   ....[80]....
        /*0c20*/ 	.word	0x000137f0
        /*0c24*/ 	.word	0x00000006
        /*0c28*/ 	.word	0x00028c60
        /*0c2c*/ 	.short	0x010a
        /*0c2e*/ 	.byte	0x3f
	.zero		1


	//   ....[81]....
        /*0c30*/ 	.word	0x000148e0
        /*0c34*/ 	.word	0x00000005
        /*0c38*/ 	.word	0x00028c20
        /*0c3c*/ 	.short	0x010a
        /*0c3e*/ 	.byte	0x3f
	.zero		1


	//   ....[82]....
        /*0c40*/ 	.word	0x00014a80
        /*0c44*/ 	.word	0x00000003
        /*0c48*/ 	.word	0x00028c40
        /*0c4c*/ 	.short	0x010a
        /*0c4e*/ 	.byte	0x3f
	.zero		1


	//   ....[83]....
        /*0c50*/ 	.word	0x00014ad0
        /*0c54*/ 	.word	0x00000005
        /*0c58*/ 	.word	0x00028c40
        /*0c5c*/ 	.short	0x010a
        /*0c5e*/ 	.byte	0x3f
	.zero		1


	//   ....[84]....
        /*0c60*/ 	.word	0x00014b20
        /*0c64*/ 	.word	0x00000003
        /*0c68*/ 	.word	0x00028c60
        /*0c6c*/ 	.short	0x010a
        /*0c6e*/ 	.byte	0x3f
	.zero		1


	//----- nvinfo : EIATTR_NUM_MBARRIERS
	.align		4
.L_1006:
        /*0c70*/ 	.byte	0x03, 0x38
        /*0c72*/ 	.short	0x0016


	//----- nvinfo : EIATTR_EXIT_INSTR_OFFSETS
	.align		4
        /*0c74*/ 	.byte	0x04, 0x1c
        /*0c76*/ 	.short	(.L_1008 - .L_1007)


	//   ....[0]....
.L_1007:
        /*0c78*/ 	.word	0x00000970


	//   ....[1]....
        /*0c7c*/ 	.word	0x0000c230


	//   ....[2]....
        /*0c80*/ 	.word	0x00011b20


	//----- nvinfo : EIATTR_MAX_THREADS
	.align		4
.L_1008:
        /*0c84*/ 	.byte	0x04, 0x05
        /*0c86*/ 	.short	(.L_1010 - .L_1009)
.L_1009:
        /*0c88*/ 	.word	0x00000180
        /*0c8c*/ 	.word	0x00000001
        /*0c90*/ 	.word	0x00000001


	//----- nvinfo : EIATTR_CRS_STACK_SIZE
	.align		4
.L_1010:
        /*0c94*/ 	.byte	0x04, 0x1e
        /*0c96*/ 	.short	(.L_1012 - .L_1011)
.L_1011:
        /*0c98*/ 	.word	0x00000000


	//----- nvinfo : EIATTR_CBANK_PARAM_SIZE
	.align		4
.L_1012:
        /*0c9c*/ 	.byte	0x03, 0x19
        /*0c9e*/ 	.short	0x0af0


	//----- nvinfo : EIATTR_PARAM_CBANK
	.align		4
        /*0ca0*/ 	.byte	0x04, 0x0a
        /*0ca2*/ 	.short	(.L_1014 - .L_1013)
	.align		4
.L_1013:
        /*0ca4*/ 	.word	index@(.nv.constant0._ZN7cutlass13device_kernelIN5flash11enable_sm90INS1_16FlashAttnFwdSm90INS1_25CollectiveMainloopFwdSm90ILi2EN4cute5tupleIJNS5_1CILi1EEES8_S8_EEENS6_IJNS7_ILi64EEESA_SA_EEELi512ENS_10bfloat16_tEfNS_4arch4Sm90ELb1ELb0ELb0ELb1ELb1ELb0ELb0ELb0ELb0ELb1ELb0ELb0EEENS1_21CollectiveEpilogueFwdINS6_IJSA_NS7_ILi512EEESA_EEES9_SC_SE_Li256ELb1ELb1ELb0ELb0EEENS1_36VarlenDynamicPersistentTileSchedulerILi64ELi64ELi256ELi128ELb0ELb1ELb1ELb1ELb1ELb1EEEEEEEEEvNT_6ParamsE)
        /*0ca8*/ 	.short	0x0210
        /*0caa*/ 	.short	0x0af0


	//----- nvinfo : EIATTR_SW_WAR
	.align		4
.L_1014:
        /*0cac*/ 	.byte	0x04, 0x36
        /*0cae*/ 	.short	(.L_1016 - .L_1015)
.L_1015:
        /*0cb0*/ 	.word	0x00000008
.L_1016:


//--------------------- .nv.info._ZN7cutlass13device_kernelIN5flash11enable_sm90INS1_16FlashAttnFwdSm90INS1_25CollectiveMainloopFwdSm90ILi2EN4cute5tupleIJNS5_1CILi1EEES8_S8_EEENS6_IJNS7_ILi64EEESA_SA_EEELi512ENS_10bfloat16_tEfNS_4arch4Sm90ELb1ELb0ELb0ELb1ELb1ELb1ELb0ELb0ELb0ELb1ELb0ELb0EEENS1_21CollectiveEpilogueFwdINS6_IJSA_NS7_ILi512EEESA_EEES9_SC_SE_Li256ELb1ELb1ELb0ELb0EEENS1_36VarlenDynamicPersistentTileSchedulerILi64ELi64ELi256ELi128ELb0ELb1ELb1ELb1ELb1ELb1EEEEEEEEEvNT_6ParamsE --------------------------
	.section	.nv.info._ZN7cutlass13device_kernelIN5flash11enable_sm90INS1_16FlashAttnFwdSm90INS1_25CollectiveMainloopFwdSm90ILi2EN4cute5tupleIJNS5_1CILi1EEES8_S8_EEENS6_IJNS7_ILi64EEESA_SA_EEELi512ENS_10bfloat16_tEfNS_4arch4Sm90ELb1ELb0ELb0ELb1ELb1ELb1ELb0ELb0ELb0ELb1ELb0ELb0EEENS1_21CollectiveEpilogueFwdINS6_IJSA_NS7_ILi512EEESA_EEES9_SC_SE_Li256ELb1ELb1ELb0ELb0EEENS1_36VarlenDynamicPersistentTileSchedulerILi64ELi64ELi256ELi128ELb0ELb1ELb1ELb1ELb1ELb1EEEEEEEEEvNT_6ParamsE,"",@"SHT_CUDA_INFO"
	.sectionflags	@""
	.align	4


	//----- nvinfo : EIATTR_CUDA_API_VERSION
	.align		4
        /*0000*/ 	.byte	0x04, 0x37
        /*0002*/ 	.short	(.L_1018 - .L_1017)
.L_1017:
        /*0004*/ 	.word	0x00000082


	//----- nvinfo : EIATTR_KPARAM_INFO
	.align		4
.L_1018:
        /*0008*/ 	.byte	0x04, 0x17
        /*000a*/ 	.short	(.L_1020 - .L_1019)
.L_1019:
        /*000c*/ 	.word	0x00000000
        /*0010*/ 	.short	0x0000
        /*0012*/ 	.short	0x0070
        /*0014*/ 	.byte	0x00, 0xf0, 0x01, 0x2a


	//----- nvinfo : EIATTR_SPARSE_MMA_MASK
	.align		4
.L_1020:
        /*0018*/ 	.byte	0x03, 0x50
        /*001a*/ 	.short	0x0000


	//----- nvinfo : EIATTR_MAXREG_COUNT
	.align		4
        /*001c*/ 	.byte	0x03, 0x1b
        /*001e*/ 	.short	0x00a8


	//----- nvinfo : EIATTR_NUM_BARRIERS
	.align		4
        /*0020*/ 	.byte	0x02, 0x4c
        /*0022*/ 	.byte	0x10
	.zero		1


	//----- nvinfo : EIATTR_EXTERNS
	.align		4
        /*0024*/ 	.byte	0x04, 0x0f
        /*0026*/ 	.short	(.L_1022 - .L_1021)


	//   ....[0]....
	.align		4
.L_1021:
        /*0028*/ 	.word	index@(__assertfail)


	//----- nvinfo : EIATTR_ANNOTATIONS
	.align		4
.L_1022:
        /*002c*/ 	.byte	0x04, 0x55
        /*002e*/ 	.short	(.L_1024 - .L_1023)


	//   ....[0]....
.L_1023:
        /* <DEDUP_REMOVED lines=50> */


	//----- nvinfo : EIATTR_MERCURY_ISA_VERSION
	.align		4
.L_1024:
        /*0340*/ 	.byte	0x03, 0x5f
        /*0342*/ 	.short	0x0101


	//----- nvinfo : EIATTR_UNUSED_LOAD_BYTE_OFFSET
	.align		4
        /*0344*/ 	.byte	0x04, 0x44
        /*0346*/ 	.short	(.L_1026 - .L_1025)


	//   ....[0]....
.L_1025:
        /*0348*/ 	.word	0x00000a10
        /*034c*/ 	.word	0x0000fff0


	//   ....[1]....
        /*0350*/ 	.word	0x00010220
        /*0354*/ 	.word	0x0000fff0


	//----- nvinfo : EIATTR_INT_WARP_WIDE_INSTR_OFFSETS
	.align		4
.L_1026:
        /*0358*/ 	.byte	0x04, 0x31
        /*035a*/ 	.short	(.L_1028 - .L_1027)


	//   ....[0]....
.L_1027:
        /*035c*/ 	.word	0x00000130


	//   ....[1]....
        /*0360*/ 	.word	0x00000160


	//   ....[2]....
        /*0364*/ 	.word	0x00000230


	//   ....[3]....
        /*0368*/ 	.word	0x000163e0


	//   ....[4]....
        /*036c*/ 	.word	0x00016470


	//   ....[5]....
        /*0370*/ 	.word	0x00019a30


	//   ....[6]....
        /*0374*/ 	.word	0x00019ac0


	//----- nvinfo : EIATTR_COOP_GROUP_MASK_REGIDS
	.align		4
.L_1028:
        /*0378*/ 	.byte	0x04, 0x29
        /*037a*/ 	.short	(.L_1030 - .L_1029)


	//   ....[0]....
.L_1029:
        /*037c*/ 	.word	0xffffffff


	//   ....[1]....
        /*0380*/ 	.word	0xffffffff


	//   ....[2]....
        /*0384*/ 	.word	0xffffffff


	//   ....[3]....
        /*0388*/ 	.word	0xffffffff


	//   ....[4]....
        /*038c*/ 	.word	0xffffffff


	//   ....[5]....
        /*0390*/ 	.word	0xffffffff


	//   ....[6]....
        /*0394*/ 	.word	0xffffffff


	//   ....[7]....
        /*0398*/ 	.word	0xffffffff


	//   ....[8]....
        /*039c*/ 	.word	0xffffffff


	//   ....[9]....
        /*03a0*/ 	.word	0xffffffff


	//   ....[10]....
        /*03a4*/ 	.word	0xffffffff


	//   ....[11]....
        /*03a8*/ 	.word	0xffffffff


	//   ....[12]....
        /*03ac*/ 	.word	0xffffffff


	//   ....[13]....
        /*03b0*/ 	.word	0xffffffff


	//   ....[14]....
        /*03b4*/ 	.word	0xffffffff


	//   ....[15]....
        /*03b8*/ 	.word	0xffffffff


	//   ....[16]....
        /*03bc*/ 	.word	0xffffffff


	//   ....[17]....
        /*03c0*/ 	.word	0xffffffff


	//   ....[18]....
        /*03c4*/ 	.word	0xffffffff


	//   ....[19]....
        /*03c8*/ 	.word	0xffffffff


	//   ....[20]....
        /*03cc*/ 	.word	0xffffffff


	//   ....[21]....
        /*03d0*/ 	.word	0xffffffff


	//   ....[22]....
        /*03d4*/ 	.word	0xffffffff


	//   ....[23]....
        /*03d8*/ 	.word	0xffffffff


	//   ....[24]....
        /*03dc*/ 	.word	0xffffffff


	//   ....[25]....
        /*03e0*/ 	.word	0xffffffff


	//   ....[26]....
        /*03e4*/ 	.word	0xffffffff


	//   ....[27]....
        /*03e8*/ 	.word	0xffffffff


	//   ....[28]....
        /*03ec*/ 	.word	0xffffffff


	//   ....[29]....
        /*03f0*/ 	.word	0xffffffff


	//   ....[30]....
        /*03f4*/ 	.word	0xffffffff


	//   ....[31]....
        /*03f8*/ 	.word	0xffffffff


	//   ....[32]....
        /*03fc*/ 	.word	0xffffffff


	//   ....[33]....
        /*0400*/ 	.word	0xffffffff


	//   ....[34]....
        /*0404*/ 	.word	0xffffffff


	//   ....[35]....
        /*0408*/ 	.word	0xffffffff


	//   ....[36]....
        /*040c*/ 	.word	0xffffffff


	//   ....[37]....
        /*0410*/ 	.word	0xffffffff


	//   ....[38]....
        /*0414*/ 	.word	0xffffffff


	//   ....[39]....
        /*0418*/ 	.word	0xffffffff


	//   ....[40]....
        /*041c*/ 	.word	0xffffffff


	//   ....[41]....
        /*0420*/ 	.word	0xffffffff


	//   ....[42]....
        /*0424*/ 	.word	0xffffffff


	//   ....[43]....
        /*0428*/ 	.word	0xffffffff


	//   ....[44]....
        /*042c*/ 	.word	0xffffffff


	//   ....[45]....
        /*0430*/ 	.word	0xffffffff


	//   ....[46]....
        /*0434*/ 	.word	0xffffffff


	//   ....[47]....
        /*0438*/ 	.word	0xffffffff


	//   ....[48]....
        /*043c*/ 	.word	0xffffffff


	//   ....[49]....
        /*0440*/ 	.word	0xffffffff


	//   ....[50]....
        /*0444*/ 	.word	0xffffffff


	//   ....[51]....
        /*0448*/ 	.word	0xffffffff


	//   ....[52]....
        /*044c*/ 	.word	0xffffffff


	//   ....[53]....
        /*0450*/ 	.word	0xffffffff


	//   ....[54]....
        /*0454*/ 	.word	0xffffffff


	//   ....[55]....
        /*0458*/ 	.word	0xffffffff


	//   ....[56]....
        /*045c*/ 	.word	0xffffffff


	//   ....[57]....
        /*0460*/ 	.word	0xffffffff


	//   ....[58]....
        /*0464*/ 	.word	0xffffffff


	//   ....[59]....
        /*0468*/ 	.word	0xffffffff


	//   ....[60]....
        /*046c*/ 	.word	0xffffffff


	//   ....[61]....
        /*0470*/ 	.word	0xffffffff


	//   ....[62]....
        /*0474*/ 	.word	0xffffffff


	//   ....[63]....
        /*0478*/ 	.word	0xffffffff


	//   ....[64]....
        /*047c*/ 	.word	0xffffffff


	//   ....[65]....
        /*0480*/ 	.word	0xffffffff


	//   ....[66]....
        /*0484*/ 	.word	0xffffffff


	//   ....[67]....
        /*0488*/ 	.word	0xffffffff


	//   ....[68]....
        /*048c*/ 	.word	0xffffffff


	//   ....[69]....
        /*0490*/ 	.word	0xffffffff


	//   ....[70]....
        /*0494*/ 	.word	0xffffffff


	//   ....[71]....
        /*0498*/ 	.word	0xffffffff


	//   ....[72]....
        /*049c*/ 	.word	0xffffffff


	//   ....[73]....
        /*04a0*/ 	.word	0xffffffff


	//   ....[74]....
        /*04a4*/ 	.word	0xffffffff


	//   ....[75]....
        /*04a8*/ 	.word	0xffffffff


	//   ....[76]....
        /*04ac*/ 	.word	0xffffffff


	//   ....[77]....
        /*04b0*/ 	.word	0xffffffff


	//   ....[78]....
        /*04b4*/ 	.word	0xffffffff


	//   ....[79]....
        /*04b8*/ 	.word	0xffffffff


	//   ....[80]....
        /*04bc*/ 	.word	0xffffffff


	//   ....[81]....
        /*04c0*/ 	.word	0xffffffff


	//   ....[82]....
        /*04c4*/ 	.word	0xffffffff


	//   ....[83]....
        /*04c8*/ 	.word	0xffffffff


	//   ....[84]....
        /*04cc*/ 	.word	0xffffffff


	//   ....[85]....
        /*04d0*/ 	.word	0xffffffff


	//   ....[86]....
        /*04d4*/ 	.word	0xffffffff


	//   ....[87]....
        /*04d8*/ 	.word	0xffffffff


	//   ....[88]....
        /*04dc*/ 	.word	0xffffffff


	//   ....[89]....
        /*04e0*/ 	.word	0xffffffff


	//   ....[90]....
        /*04e4*/ 	.word	0xffffffff


	//   ....[91]....
        /*04e8*/ 	.word	0xffffffff


	//   ....[92]....
        /*04ec*/ 	.word	0xffffffff


	//   ....[93]....
        /*04f0*/ 	.word	0xffffffff


	//   ....[94]....
        /*04f4*/ 	.word	0xffffffff


	//   ....[95]....
        /*04f8*/ 	.word	0xffffffff


	//   ....[96]....
        /*04fc*/ 	.word	0xffffffff


	//   ....[97]....
        /*0500*/ 	.word	0xffffffff


	//   ....[98]....
        /*0504*/ 	.word	0xffffffff


	//   ....[99]....
        /*0508*/ 	.word	0xffffffff


	//   ....[100]....
        /*050c*/ 	.word	0xffffffff


	//   ....[101]....
        /*0510*/ 	.word	0xffffffff


	//   ....[102]....
        /*0514*/ 	.word	0xffffffff


	//   ....[103]....
        /*0518*/ 	.word	0xffffffff


	//   ....[104]....
        /*051c*/ 	.word	0xffffffff


	//   ....[105]....
        /*0520*/ 	.word	0xffffffff


	//   ....[106]....
        /*0524*/ 	.word	0xffffffff


	//   ....[107]....
        /*0528*/ 	.word	0xffffffff


	//   ....[108]....
        /*052c*/ 	.word	0xffffffff


	//   ....[109]....
        /*0530*/ 	.word	0xffffffff


	//   ....[110]....
        /*0534*/ 	.word	0xffffffff


	//   ....[111]....
        /*0538*/ 	.word	0xffffffff


	//   ....[112]....
        /*053c*/ 	.word	0xffffffff


	//   ....[113]....
        /*0540*/ 	.word	0xffffffff


	//   ....[114]....
        /*0544*/ 	.word	0xffffffff


	//   ....[115]....
        /*0548*/ 	.word	0xffffffff


	//   ....[116]....
        /*054c*/ 	.word	0xffffffff


	//   ....[117]....
        /*0550*/ 	.word	0xffffffff


	//   ....[118]....
        /*0554*/ 	.word	0xffffffff


	//   ....[119]....
        /*0558*/ 	.word	0xffffffff


	//   ....[120]....
        /*055c*/ 	.word	0xffffffff


	//   ....[121]....
        /*0560*/ 	.word	0xffffffff


	//   ....[122]....
        /*0564*/ 	.word	0xffffffff


	//   ....[123]....
        /*0568*/ 	.word	0xffffffff


	//   ....[124]....
        /*056c*/ 	.word	0xffffffff


	//   ....[125]....
        /*0570*/ 	.word	0xffffffff


	//   ....[126]....
        /*0574*/ 	.word	0xffffffff


	//   ....[127]....
        /*0578*/ 	.word	0xffffffff


	//   ....[128]....
        /*057c*/ 	.word	0xffffffff


	//   ....[129]....
        /*0580*/ 	.word	0xffffffff


	//   ....[130]....
        /*0584*/ 	.word	0xffffffff


	//   ....[131]....
        /*0588*/ 	.word	0xffffffff


	//   ....[132]....
        /*058c*/ 	.word	0xffffffff


	//   ....[133]....
        /*0590*/ 	.word	0xffffffff


	//   ....[134]....
        /*0594*/ 	.word	0xffffffff


	//   ....[135]....
        /*0598*/ 	.word	0xffffffff


	//   ....[136]....
        /*059c*/ 	.word	0xffffffff


	//   ....[137]....
        /*05a0*/ 	.word	0xffffffff


	//   ....[138]....
        /*05a4*/ 	.word	0xffffffff


	//   ....[139]....
        /*05a8*/ 	.word	0xffffffff


	//   ....[140]....
        /*05ac*/ 	.word	0xffffffff


	//   ....[141]....
        /*05b0*/ 	.word	0xffffffff


	//   ....[142]....
        /*05b4*/ 	.word	0xffffffff


	//   ....[143]....
        /*05b8*/ 	.word	0xffffffff


	//   ....[144]....
        /*05bc*/ 	.word	0x0500000f


	//   ....[145]....
        /*05c0*/ 	.word	0x0500000f


	//   ....[146]....
        /*05c4*/ 	.word	0x0500000f


	//   ....[147]....
        /*05c8*/ 	.word	0x0500000f


	//   ....[148]....
        /*05cc*/ 	.word	0x0500000f


	//   ....[149]....
        /*05d0*/ 	.word	0x0500000f


	//   ....[150]....
        /*05d4*/ 	.word	0x0500000f


	//   ....[151]....
        /*05d8*/ 	.word	0x0500000f


	//   ....[152]....
        /*05dc*/ 	.word	0x0500000f


	//   ....[153]....
        /*05e0*/ 	.word	0x0500000f


	//   ....[154]....
        /*05e4*/ 	.word	0x0500000f


	//   ....[155]....
        /*05e8*/ 	.word	0x0500000f


	//   ....[156]....
        /*05ec*/ 	.word	0x0500000f


	//   ....[157]....
        /*05f0*/ 	.word	0x0500000f


	//   ....[158]....
        /*05f4*/ 	.word	0x0500000f


	//   ....[159]....
        /*05f8*/ 	.word	0x0500000f


	//   ....[160]....
        /*05fc*/ 	.word	0x0500000f


	//   ....[161]....
        /*0600*/ 	.word	0x0500000f


	//   ....[162]....
        /*0604*/ 	.word	0x0500000f


	//   ....[163]....
        /*0608*/ 	.word	0x0500000f


	//   ....[164]....
        /*060c*/ 	.word	0x0500000f


	//   ....[165]....
        /*0610*/ 	.word	0x0500000f


	//   ....[166]....
        /*0614*/ 	.word	0x0500000f


	//   ....[167]....
        /*0618*/ 	.word	0x0500000f


	//   ....[168]....
        /*061c*/ 	.word	0x0500000f


	//   ....[169]....
        /*0620*/ 	.word	0x0500000f


	//   ....[170]....
        /*0624*/ 	.word	0x0500000f


	//   ....[171]....
        /*0628*/ 	.word	0x0500000f


	//   ....[172]....
        /*062c*/ 	.word	0x0500000f


	//   ....[173]....
        /*0630*/ 	.word	0x0500000f


	//   ....[174]....
        /*0634*/ 	.word	0x0500000f


	//   ....[175]....
        /*0638*/ 	.word	0x0500000f


	//   ....[176]....
        /*063c*/ 	.word	0x0500000f


	//   ....[177]....
        /*0640*/ 	.word	0x0500000f


	//   ....[178]....
        /*0644*/ 	.word	0x0500000f


	//   ....[179]....
        /*0648*/ 	.word	0x0500000f


	//   ....[180]....
        /*064c*/ 	.word	0x0500000f


	//   ....[181]....
        /*0650*/ 	.word	0x0500000f


	//   ....[182]....
        /*0654*/ 	.word	0x0500000f


	//   ....[183]....
        /*0658*/ 	.word	0x0500000f


	//   ....[184]....
        /*065c*/ 	.word	0x0500000f


	//   ....[185]....
        /*0660*/ 	.word	0x0500000f


	//   ....[186]....
        /*0664*/ 	.word	0x0500000f


	//   ....[187]....
        /*0668*/ 	.word	0x0500000f


	//   ....[188]....
        /*066c*/ 	.word	0x0500000f


	//   ....[189]....
        /*0670*/ 	.word	0x0500000f


	//   ....[190]....
        /*0674*/ 	.word	0x0500000f


	//   ....[191]....
        /*0678*/ 	.word	0x0500000f


	//   ....[192]....
        /*067c*/ 	.word	0x0500000f


	//   ....[193]....
        /*0680*/ 	.word	0x0500000f


	//   ....[194]....
        /*0684*/ 	.word	0x0500000f


	//   ....[195]....
        /*0688*/ 	.word	0x0500000f


	//   ....[196]....
        /*068c*/ 	.word	0x0500000f


	//   ....[197]....
        /*0690*/ 	.word	0x0500000f


	//   ....[198]....
        /*0694*/ 	.word	0x0500000f


	//   ....[199]....
        /*0698*/ 	.word	0x0500000f


	//   ....[200]....
        /*069c*/ 	.word	0x0500000f


	//   ....[201]....
        /*06a0*/ 	.word	0x0500000f


	//   ....[202]....
        /*06a4*/ 	.word	0x0500000f


	//   ....[203]....
        /*06a8*/ 	.word	0x0500000f


	//   ....[204]....
        /*06ac*/ 	.word	0x0500000f


	//   ....[205]....
        /*06b0*/ 	.word	0x0500000f


	//   ....[206]....
        /*06b4*/ 	.word	0x0500000f


	//   ....[207]....
        /*06b8*/ 	.word	0x0500000f


	//   ....[208]....
        /*06bc*/ 	.word	0x0500000f


	//   ....[209]....
        /*06c0*/ 	.word	0x0500000f


	//   ....[210]....
        /*06c4*/ 	.word	0x0500000f


	//   ....[211]....
        /*06c8*/ 	.word	0x0500000f


	//   ....[212]....
        /*06cc*/ 	.word	0x0500000f


	//   ....[213]....
        /*06d0*/ 	.word	0x0500000f


	//   ....[214]....
        /*06d4*/ 	.word	0x0500000f


	//   ....[215]....
        /*06d8*/ 	.word	0x0500000f


	//   ....[216]....
        /*06dc*/ 	.word	0x0500000f


	//   ....[217]....
        /*06e0*/ 	.word	0x0500000f


	//   ....[218]....
        /*06e4*/ 	.word	0x0500000f


	//   ....[219]....
        /*06e8*/ 	.word	0x0500000f


	//   ....[220]....
        /*06ec*/ 	.word	0x0500000f


	//   ....[221]....
        /*06f0*/ 	.word	0x0500000f


	//   ....[222]....
        /*06f4*/ 	.word	0x0500000f


	//   ....[223]....
        /*06f8*/ 	.word	0x0500000f


	//   ....[224]....
        /*06fc*/ 	.word	0x0500000f


	//   ....[225]....
        /*0700*/ 	.word	0x0500000f


	//----- nvinfo : EIATTR_COOP_GROUP_INSTR_OFFSETS
	.align		4
.L_1030:
        /*0704*/ 	.byte	0x04, 0x28
        /*0706*/ 	.short	(.L_1032 - .L_1031)


	//   ....[0]....
.L_1031:
        /*0708*/ 	.word	0x00000060


	//   ....[1]....
        /*070c*/ 	.word	0x00000120


	//   ....[2]....
        /*0710*/ 	.word	0x000001f0


	//   ....[3]....
        /*0714*/ 	.word	0x00000370


	//   ....[4]....
        /*0718*/ 	.word	0x000004d0


	//   ....[5]....
        /*071c*/ 	.word	0x000005f0


	//   ....[6]....
        /*0720*/ 	.word	0x00000750


	//   ....[7]....
        /*0724*/ 	.word	0x00002b00


	//   ....[8]....
        /*0728*/ 	.word	0x00002b10


	//   ....[9]....
        /*072c*/ 	.word	0x000035d0


	//   ....[10]....
        /*0730*/ 	.word	0x000035e0


	//   ....[11]....
        /*0734*/ 	.word	0x00003fe0


	//   ....[12]....
        /*0738*/ 	.word	0x00003ff0


	//   ....[13]....
        /*073c*/ 	.word	0x000043d0


	//   ....[14]....
        /*0740*/ 	.word	0x000043e0


	//   ....[15]....
        /*0744*/ 	.word	0x000051c0


	//   ....[16]....
        /*0748*/ 	.word	0x000071c0


	//   ....[17]....
        /*074c*/ 	.word	0x00007950


	//   ....[18]....
        /*0750*/ 	.word	0x00007960


	//   ....[19]....
        /*0754*/ 	.word	0x00007970


	//   ....[20]....
        /*0758*/ 	.word	0x00007980


	//   ....[21]....
        /*075c*/ 	.word	0x00007ca0


	//   ....[22]....
        /*0760*/ 	.word	0x00007cb0


	//   ....[23]....
        /*0764*/ 	.word	0x00007cc0


	//   ....[24]....
        /*0768*/ 	.word	0x00007cd0


	//   ....[25]....
        /*076c*/ 	.word	0x00009040


	//   ....[26]....
        /*0770*/ 	.word	0x00009060


	//   ....[27]....
        /*0774*/ 	.word	0x00009070


	//   ....[28]....
        /*0778*/ 	.word	0x00009080


	//   ....[29]....
        /*077c*/ 	.word	0x00009170


	//   ....[30]....
        /*0780*/ 	.word	0x00009190


	//   ....[31]....
        /*0784*/ 	.word	0x00009220


	//   ....[32]....
        /*0788*/ 	.word	0x00009250


	//   ....[33]....
        /*078c*/ 	.word	0x0000a8f0


	//   ....[34]....
        /*0790*/ 	.word	0x0000a910


	//   ....[35]....
        /*0794*/ 	.word	0x0000ad60


	//   ....[36]....
        /*0798*/ 	.word	0x0000aed0


	//   ....[37]....
        /*079c*/ 	.word	0x0000afa0


	//   ....[38]....
        /*07a0*/ 	.word	0x0000b0e0


	//   ....[39]....
        /*07a4*/ 	.word	0x0000bab0


	//   ....[40]....
        /*07a8*/ 	.word	0x0000c090


	//   ....[41]....
        /*07ac*/ 	.word	0x0000c0b0


	//   ....[42]....
        /*07b0*/ 	.word	0x0000c610


	//   ....[43]....
        /*07b4*/ 	.word	0x0000c650


	//   ....[44]....
        /*07b8*/ 	.word	0x0000cb80


	//   ....[45]....
        /*07bc*/ 	.word	0x0000cd50


	//   ....[46]....
        /*07c0*/ 	.word	0x0000db90


	//   ....[47]....
        /*07c4*/ 	.word	0x0000e160


	//   ....[48]....
        /*07c8*/ 	.word	0x0000e190


	//   ....[49]....
        /*07cc*/ 	.word	0x0000e750


	//   ....[50]....
        /*07d0*/ 	.word	0x0000e920


	//   ....[51]....
        /*07d4*/ 	.word	0x0000f640


	//   ....[52]....
        /*07d8*/ 	.word	0x0000f730


	//   ....[53]....
        /*07dc*/ 	.word	0x0000f740


	//   ....[54]....
        /*07e0*/ 	.word	0x0000f780


	//   ....[55]....
        /*07e4*/ 	.word	0x0000f790


	//   ....[56]....
        /*07e8*/ 	.word	0x00011300


	//   ....[57]....
        /*07ec*/ 	.word	0x000117d0


	//   ....[58]....
        /*07f0*/ 	.word	0x000117f0


	//   ....[59]....
        /*07f4*/ 	.word	0x00011820


	//   ....[60]....
        /*07f8*/ 	.word	0x00011830


	//   ....[61]....
        /*07fc*/ 	.word	0x00011f70


	//   ....[62]....
        /*0800*/ 	.word	0x00011fe0


	//   ....[63]....
        /*0804*/ 	.word	0x00012260


	//   ....[64]....
        /*0808*/ 	.word	0x00012280


	//   ....[65]....
        /*080c*/ 	.word	0x00012f00


	//   ....[66]....
        /*0810*/ 	.word	0x00012f40


	//   ....[67]....
        /*0814*/ 	.word	0x000131f0


	//   ....[68]....
        /*0818*/ 	.word	0x00013210


	//   ....[69]....
        /*081c*/ 	.word	0x000134c0


	//   ....[70]....
        /*0820*/ 	.word	0x00013670


	//   ....[71]....
        /*0824*/ 	.word	0x000136a0


	//   ....[72]....
        /*0828*/ 	.word	0x000136d0


	//   ....[73]....
        /*082c*/ 	.word	0x00013700


	//   ....[74]....
        /*0830*/ 	.word	0x00013730


	//   ....[75]....
        /*0834*/ 	.word	0x00013760


	//   ....[76]....
        /*0838*/ 	.word	0x000138d0


	//   ....[77]....
        /*083c*/ 	.word	0x00013900


	//   ....[78]....
        /*0840*/ 	.word	0x00013930


	//   ....[79]....
        /*0844*/ 	.word	0x00013960


	//   ....[80]....
        /*0848*/ 	.word	0x00013990


	//   ....[81]....
        /*084c*/ 	.word	0x000139c0


	//   ....[82]....
        /*0850*/ 	.word	0x00013a50


	//   ....[83]....
        /*0854*/ 	.word	0x00013ab0


	//   ....[84]....
        /*0858*/ 	.word	0x00013b40


	//   ....[85]....
        /*085c*/ 	.word	0x00014940


	//   ....[86]....
        /*0860*/ 	.word	0x00017200


	//   ....[87]....
        /*0864*/ 	.word	0x00017220


	//   ....[88]....
        /*0868*/ 	.word	0x000172b0


	//   ....[89]....
        /*086c*/ 	.word	0x000172d0


	//   ....[90]....
        /*0870*/ 	.word	0x00017350


	//   ....[91]....
        /*0874*/ 	.word	0x00017370


	//   ....[92]....
        /*0878*/ 	.word	0x00017380


	//   ....[93]....
        /*087c*/ 	.word	0x00017390


	//   ....[94]....
        /*0880*/ 	.word	0x00017bb0


	//   ....[95]....
        /*0884*/ 	.word	0x00017be0


	//   ....[96]....
        /*0888*/ 	.word	0x00017c80


	//   ....[97]....
        /*088c*/ 	.word	0x00017ca0


	//   ....[98]....
        /*0890*/ 	.word	0x00017d20


	//   ....[99]....
        /*0894*/ 	.word	0x00017d40


	//   ....[100]....
        /*0898*/ 	.word	0x00017d50


	//   ....[101]....
        /*089c*/ 	.word	0x00017dc0


	//   ....[102]....
        /*08a0*/ 	.word	0x00018210


	//   ....[103]....
        /*08a4*/ 	.word	0x000182d0


	//   ....[104]....
        /*08a8*/ 	.word	0x00018420


	//   ....[105]....
        /*08ac*/ 	.word	0x00018460


	//   ....[106]....
        /*08b0*/ 	.word	0x00018470


	//   ....[107]....
        /*08b4*/ 	.word	0x00018480


	//   ....[108]....
        /*08b8*/ 	.word	0x000185d0


	//   ....[109]....
        /*08bc*/ 	.word	0x00018720


	//   ....[110]....
        /*08c0*/ 	.word	0x00018f40


	//   ....[111]....
        /*08c4*/ 	.word	0x00018f60


	//   ....[112]....
        /*08c8*/ 	.word	0x00018fb0


	//   ....[113]....
        /*08cc*/ 	.word	0x00018fc0


	//   ....[114]....
        /*08d0*/ 	.word	0x00019000


	//   ....[115]....
        /*08d4*/ 	.word	0x00019010


	//   ....[116]....
        /*08d8*/ 	.word	0x00019020


	//   ....[117]....
        /*08dc*/ 	.word	0x00019060


	//   ....[118]....
        /*08e0*/ 	.word	0x00019380


	//   ....[119]....
        /*08e4*/ 	.word	0x000193c0


	//   ....[120]....
        /*08e8*/ 	.word	0x000193e0


	//   ....[121]....
        /*08ec*/ 	.word	0x00019400


	//   ....[122]....
        /*08f0*/ 	.word	0x00019430


	//   ....[123]....
        /*08f4*/ 	.word	0x00019450


	//   ....[124]....
        /*08f8*/ 	.word	0x00019550


	//   ....[125]....
        /*08fc*/ 	.word	0x000196a0


	//   ....[126]....
        /*0900*/ 	.word	0x00019c90


	//   ....[127]....
        /*0904*/ 	.word	0x00019cc0


	//   ....[128]....
        /*0908*/ 	.word	0x00019d00


	//   ....[129]....
        /*090c*/ 	.word	0x00019d30


	//   ....[130]....
        /*0910*/ 	.word	0x00019d60


	//   ....[131]....
        /*0914*/ 	.word	0x00019d90


	//   ....[132]....
        /*0918*/ 	.word	0x00019dc0


	//   ....[133]....
        /*091c*/ 	.word	0x00019df0


	//   ....[134]....
        /*0920*/ 	.word	0x00019f70


	//   ....[135]....
        /*0924*/ 	.word	0x00019fa0


	//   ....[136]....
        /*0928*/ 	.word	0x00019fd0


	//   ....[137]....
        /*092c*/ 	.word	0x0001a000


	//   ....[138]....
        /*0930*/ 	.word	0x0001a030


	//   ....[139]....
        /*0934*/ 	.word	0x0001a060


	//   ....[140]....
        /*0938*/ 	.word	0x0001a120


	//   ....[141]....
        /*093c*/ 	.word	0x0001a140


	//   ....[142]....
        /*0940*/ 	.word	0x0001a1b0


	//   ....[143]....
        /*0944*/ 	.word	0x0001a850


	//   ....[144]....
        /*0948*/ 	.word	0x0001ab60


	//   ....[145]....
        /*094c*/ 	.word	0x0001abf0


	//   ....[146]....
        /*0950*/ 	.word	0x0001acd0


	//   ....[147]....
        /*0954*/ 	.word	0x0001ad60


	//   ....[148]....
        /*0958*/ 	.word	0x0001ae40


	//   ....[149]....
        /*095c*/ 	.word	0x0001aed0


	//   ....[150]....
        /*0960*/ 	.word	0x0001b050


	//   ....[151]....
        /*0964*/ 	.word	0x0001b0e0


	//   ....[152]....
        /*0968*/ 	.word	0x0001b130


	//   ....[153]....
        /*096c*/ 	.word	0x0001b180


	//   ....[154]....
        /*0970*/ 	.word	0x0001b210


	//   ....[155]....
        /*0974*/ 	.word	0x0001b2a0


	//   ....[156]....
        /*0978*/ 	.word	0x0001b2f0


	//   ....[157]....
        /*097c*/ 	.word	0x0001b340


	//   ....[158]....
        /*0980*/ 	.word	0x0001b430


	//   ....[159]....
        /*0984*/ 	.word	0x0001b4e0


	//   ....[160]....
        /*0988*/ 	.word	0x0001b560


	//   ....[161]....
        /*098c*/ 	.word	0x0001b5d0


	//   ....[162]....
        /*0990*/ 	.word	0x0001b700


	//   ....[163]....
        /*0994*/ 	.word	0x0001b820


	//   ....[164]....
        /*0998*/ 	.word	0x0001b8f0


	//   ....[165]....
        /*099c*/ 	.word	0x0001b940


	//   ....[166]....
        /*09a0*/ 	.word	0x0001bc30


	//   ....[167]....
        /*09a4*/ 	.word	0x0001bf10


	//   ....[168]....
        /*09a8*/ 	.word	0x0001c000


	//   ....[169]....
        /*09ac*/ 	.word	0x0001c0a0


	//   ....[170]....
        /*09b0*/ 	.word	0x0001c100


	//   ....[171]....
        /*09b4*/ 	.word	0x0001c1f0


	//   ....[172]....
        /*09b8*/ 	.word	0x0001c260


	//   ....[173]....
        /*09bc*/ 	.word	0x0001c350


	//   ....[174]....
        /*09c0*/ 	.word	0x0001c3c0


	//   ....[175]....
        /*09c4*/ 	.word	0x0001c460


	//   ....[176]....
        /*09c8*/ 	.word	0x0001c550


	//   ....[177]....
        /*09cc*/ 	.word	0x0001c5c0


	//   ....[178]....
        /*09d0*/ 	.word	0x0001c620


	//   ....[179]....
        /*09d4*/ 	.word	0x0001c710


	//   ....[180]....
        /*09d8*/ 	.word	0x0001c770


	//   ....[181]....
        /*09dc*/ 	.word	0x0001c870


	//   ....[182]....
        /*09e0*/ 	.word	0x0001c8d0


	//   ....[183]....
        /*09e4*/ 	.word	0x0001c9b0


	//   ....[184]....
        /*09e8*/ 	.word	0x0001caf0


	//   ....[185]....
        /*09ec*/ 	.word	0x0001cbf0


	//   ....[186]....
        /*09f0*/ 	.word	0x0001ce70


	//   ....[187]....
        /*09f4*/ 	.word	0x0001cec0


	//   ....[188]....
        /*09f8*/ 	.word	0x0001d090


	//   ....[189]....
        /*09fc*/ 	.word	0x0001d0e0


	//   ....[190]....
        /*0a00*/ 	.word	0x0001d2b0


	//   ....[191]....
        /*0a04*/ 	.word	0x0001d300


	//   ....[192]....
        /*0a08*/ 	.word	0x0001d3f0


	//   ....[193]....
        /*0a0c*/ 	.word	0x0001d490


	//   ....[194]....
        /*0a10*/ 	.word	0x0001d4f0


	//   ....[195]....
        /*0a14*/ 	.word	0x0001d5a0


	//   ....[196]....
        /*0a18*/ 	.word	0x0001d600


	//   ....[197]....
        /*0a1c*/ 	.word	0x0001d6b0


	//   ....[198]....
        /*0a20*/ 	.word	0x0001d710


	//   ....[199]....
        /*0a24*/ 	.word	0x0001d7c0


	//   ....[200]....
        /*0a28*/ 	.word	0x0001d8b0


	//   ....[201]....
        /*0a2c*/ 	.word	0x0001d980


	//   ....[202]....
        /*0a30*/ 	.word	0x0001daa0


	//   ....[203]....
        /*0a34*/ 	.word	0x0001dba0


	//   ....[204]....
        /*0a38*/ 	.word	0x0001dcd0


	//   ....[205]....
        /*0a3c*/ 	.word	0x0001ddb0


	//   ....[206]....
        /*0a40*/ 	.word	0x0001deb0


	//   ....[207]....
        /*0a44*/ 	.word	0x0001df90


	//   ....[208]....
        /*0a48*/ 	.word	0x0001e020


	//   ....[209]....
        /*0a4c*/ 	.word	0x0001e0c0


	//   ....[210]....
        /*0a50*/ 	.word	0x0001e1e0


	//   ....[211]....
        /*0a54*/ 	.word	0x0001e250


	//   ....[212]....
        /*0a58*/ 	.word	0x0001e2c0


	//   ....[213]....
        /*0a5c*/ 	.word	0x0001e330


	//   ....[214]....
        /*0a60*/ 	.word	0x0001e3a0


	//   ....[215]....
        /*0a64*/ 	.word	0x0001e420


	//   ....[216]....
        /*0a68*/ 	.word	0x0001e4b0


	//   ....[217]....
        /*0a6c*/ 	.word	0x0001e540


	//   ....[218]....
        /*0a70*/ 	.word	0x0001e5b0


	//   ....[219]....
        /*0a74*/ 	.word	0x0001e620


	//   ....[220]....
        /*0a78*/ 	.word	0x0001e690


	//   ....[221]....
        /*0a7c*/ 	.word	0x0001e710


	//   ....[222]....
        /*0a80*/ 	.word	0x0001e780


	//   ....[223]....
        /*0a84*/ 	.word	0x0001e820


	//   ....[224]....
        /*0a88*/ 	.word	0x0001e8b0


	//   ....[225]....
        /*0a8c*/ 	.word	0x0001e9e0


	//----- nvinfo : EIATTR_REG_RECONFIG
	.align		4
.L_1032:
        /*0a90*/ 	.byte	0x01, 0x54
	.zero		2


	//----- nvinfo : EIATTR_SYSCALL_OFFSETS
	.align		4
        /*0a94*/ 	.byte	0x04, 0x46
        /*0a96*/ 	.short	(.L_1034 - .L_1033)


	//   ....[0]....
.L_1033:
        /*0a98*/ 	.word	0x00001da0


	//   ....[1]....
        /*0a9c*/ 	.word	0x00001ef0


	//   ....[2]....
        /*0aa0*/ 	.word	0x00007370


	//   ....[3]....
        /*0aa4*/ 	.word	0x000076a0


	//   ....[4]....
        /*0aa8*/ 	.word	0x000165d0


	//   ....[5]....
        /*0aac*/ 	.word	0x00016720


	//   ....[6]....
        /*0ab0*/ 	.word	0x00016810


	//   ....[7]....
        /*0ab4*/ 	.word	0x000177f0


	//----- nvinfo : EIATTR_MBARRIER_INSTR_OFFSETS
	.align		4
.L_1034:
        /*0ab8*/ 	.byte	0x04, 0x39
        /*0aba*/ 	.short	(.L_1036 - .L_1035)


	//   ....[0]....
.L_1035:
        /*0abc*/ 	.word	0x00000250
        /*0ac0*/ 	.word	0x000000ff
        /*0ac4*/ 	.word	0x00028c00
        /*0ac8*/ 	.short	0x0100
        /*0aca*/ 	.byte	0x08
	.zero		1


	//   ....[1]....
        /*0acc*/ 	.word	0x00000270
        /*0ad0*/ 	.word	0x000000ff
        /*0ad4*/ 	.word	0x00028c20
        /*0ad8*/ 	.short	0x0100
        /*0ada*/ 	.byte	0x08
	.zero		1


	//   ....[2]....
        /*0adc*/ 	.word	0x00000320
        /*0ae0*/ 	.word	0x000000ff
        /*0ae4*/ 	.word	0x00028c30
        /*0ae8*/ 	.short	0x0100
        /*0aea*/ 	.byte	0x06
	.zero		1


	//   ....[3]....
        /*0aec*/ 	.word	0x00000330
        /*0af0*/ 	.word	0x000000ff
        /*0af4*/ 	.word	0x00028c40
        /*0af8*/ 	.short	0x0100
        /*0afa*/ 	.byte	0x06
	.zero		1


	//   ....[4]....
        /*0afc*/ 	.word	0x00000340
        /*0b00*/ 	.word	0x000000ff
        /*0b04*/ 	.word	0x00028c38
        /*0b08*/ 	.short	0x0100
        /*0b0a*/ 	.byte	0x06
	.zero		1


	//   ....[5]....
        /*0b0c*/ 	.word	0x00000350
        /*0b10*/ 	.word	0x000000ff
        /*0b14*/ 	.word	0x00028c48
        /*0b18*/ 	.short	0x0100
        /*0b1a*/ 	.byte	0x06
	.zero		1


	//   ....[6]....
        /*0b1c*/ 	.word	0x00000480
        /*0b20*/ 	.word	0x000000ff
        /*0b24*/ 	.word	0x00028c50
        /*0b28*/ 	.short	0x0100
        /*0b2a*/ 	.byte	0x08
	.zero		1


	//   ....[7]....
        /*0b2c*/ 	.word	0x00000490
        /*0b30*/ 	.word	0x000000ff
        /*0b34*/ 	.word	0x00028c60
        /*0b38*/ 	.short	0x0100
        /*0b3a*/ 	.byte	0x08
	.zero		1


	//   ....[8]....
        /*0b3c*/ 	.word	0x000004a0
        /*0b40*/ 	.word	0x000000ff
        /*0b44*/ 	.word	0x00028c58
        /*0b48*/ 	.short	0x0100
        /*0b4a*/ 	.byte	0x08
	.zero		1


	//   ....[9]....
        /*0b4c*/ 	.word	0x000004b0
        /*0b50*/ 	.word	0x000000ff
        /*0b54*/ 	.word	0x00028c68
        /*0b58*/ 	.short	0x0100
        /*0b5a*/ 	.byte	0x08
	.zero		1


	//   ....[10]....
        /*0b5c*/ 	.word	0x000005a0
        /*0b60*/ 	.word	0x000000ff
        /*0b64*/ 	.word	0x00028c70
        /*0b68*/ 	.short	0x0100
        /*0b6a*/ 	.byte	0x06
	.zero		1


	//   ....[11]....
        /*0b6c*/ 	.word	0x000005b0
        /*0b70*/ 	.word	0x000000ff
        /*0b74*/ 	.word	0x00028c80
        /*0b78*/ 	.short	0x0100
        /*0b7a*/ 	.byte	0x06
	.zero		1


	//   ....[12]....
        /*0b7c*/ 	.word	0x000005c0
        /*0b80*/ 	.word	0x000000ff
        /*0b84*/ 	.word	0x00028c78
        /*0b88*/ 	.short	0x0100
        /*0b8a*/ 	.byte	0x06
	.zero		1


	//   ....[13]....
        /*0b8c*/ 	.word	0x000005d0
        /*0b90*/ 	.word	0x000000ff
        /*0b94*/ 	.word	0x00028c88
        /*0b98*/ 	.short	0x0100
        /*0b9a*/ 	.byte	0x06
	.zero		1


	//   ....[14]....
        /*0b9c*/ 	.word	0x00000700
        /*0ba0*/ 	.word	0x000000ff
        /*0ba4*/ 	.word	0x00028c90
        /*0ba8*/ 	.short	0x0100
        /*0baa*/ 	.byte	0x08
	.zero		1


	//   ....[15]....
        /*0bac*/ 	.word	0x00000710
        /*0bb0*/ 	.word	0x000000ff
        /*0bb4*/ 	.word	0x00028ca0
        /*0bb8*/ 	.short	0x0100
        /*0bba*/ 	.byte	0x08
	.zero		1


	//   ....[16]....
        /*0bbc*/ 	.word	0x00000720
        /*0bc0*/ 	.word	0x000000ff
        /*0bc4*/ 	.word	0x00028c98
        /*0bc8*/ 	.short	0x0100
        /*0bca*/ 	.byte	0x08
	.zero		1


	//   ....[17]....
        /*0bcc*/ 	.word	0x00000730
        /*0bd0*/ 	.word	0x000000ff
        /*0bd4*/ 	.word	0x00028ca8
        /*0bd8*/ 	.short	0x0100
        /*0bda*/ 	.byte	0x08
	.zero		1


	//   ....[18]....
        /*0bdc*/ 	.word	0x00000860
        /*0be0*/ 	.word	0x000000ff
        /*0be4*/ 	.word	0x00028cb0
        /*0be8*/ 	.short	0x0100
        /*0bea*/ 	.byte	0x08
	.zero		1


	//   ....[19]....
        /*0bec*/ 	.word	0x00000870
        /*0bf0*/ 	.word	0x000000ff
        /*0bf4*/ 	.word	0x00028cc0
        /*0bf8*/ 	.short	0x0100
        /*0bfa*/ 	.byte	0x08
	.zero		1


	//   ....[20]....
        /*0bfc*/ 	.word	0x00000880
        /*0c00*/ 	.word	0x000000ff
        /*0c04*/ 	.word	0x00028cb8
        /*0c08*/ 	.short	0x0100
        /*0c0a*/ 	.byte	0x08
	.zero		1


	//   ....[21]....
        /*0c0c*/ 	.word	0x00000890
        /*0c10*/ 	.word	0x000000ff
        /*0c14*/ 	.word	0x00028cc8
        /*0c18*/ 	.short	0x0100
        /*0c1a*/ 	.byte	0x08
	.zero		1


	//   ....[22]....
        /*0c1c*/ 	.word	0x00002ab0
        /*0c20*/ 	.word	0x0000003f
        /*0c24*/ 	.word	0x00028c90
        /*0c28*/ 	.short	0x010a
        /*0c2a*/ 	.byte	0x3f
	.zero		1


	//   ....[23]....
        /*0c2c*/ 	.word	0x00003580
        /*0c30*/ 	.word	0x0000003f
        /*0c34*/ 	.word	0x00028c90
        /*0c38*/ 	.short	0x010a
        /*0c3a*/ 	.byte	0x3f
	.zero		1


	//   ....[24]....
        /*0c3c*/ 	.word	0x00003e30
        /*0c40*/ 	.word	0x0000003f
        /*0c44*/ 	.word	0x00028c90
        /*0c48*/ 	.short	0x010a
        /*0c4a*/ 	.byte	0x3f
	.zero		1


	//   ....[25]....
        /*0c4c*/ 	.word	0x00004210
        /*0c50*/ 	.word	0x00000004
        /*0c54*/ 	.word	0x00000000
        /*0c58*/ 	.short	0x0101
        /*0c5a*/ 	.byte	0x3f
	.zero		1


	//   ....[26]....
        /*0c5c*/ 	.word	0x00004250
        /*0c60*/ 	.word	0x0000003f
        /*0c64*/ 	.word	0x00028cb0
        /*0c68*/ 	.short	0x010a
        /*0c6a*/ 	.byte	0x3f
	.zero		1


	//   ....[27]....
        /*0c6c*/ 	.word	0x00004b00
        /*0c70*/ 	.word	0x0000003f
        /*0c74*/ 	.word	0x00000000
        /*0c78*/ 	.short	0x0101
        /*0c7a*/ 	.byte	0x3f
	.zero		1


	//   ....[28]....
        /*0c7c*/ 	.word	0x000052c0
        /*0c80*/ 	.word	0x00000003
        /*0c84*/ 	.word	0x00028c50
        /*0c88*/ 	.short	0x010a
        /*0c8a*/ 	.byte	0x3f
	.zero		1


	//   ....[29]....
        /*0c8c*/ 	.word	0x00005660
        /*0c90*/ 	.word	0x00000003
        /*0c94*/ 	.word	0x00000000
        /*0c98*/ 	.short	0x0101
        /*0c9a*/ 	.byte	0x3f
	.zero		1


	//   ....[30]....
        /*0c9c*/ 	.word	0x00005f90
        /*0ca0*/ 	.word	0x00000014
        /*0ca4*/ 	.word	0x00028c50
        /*0ca8*/ 	.short	0x010a
        /*0caa*/ 	.byte	0x3f
	.zero		1


	//   ....[31]....
        /*0cac*/ 	.word	0x00005fe0
        /*0cb0*/ 	.word	0x00000014
        /*0cb4*/ 	.word	0x00028c50
        /*0cb8*/ 	.short	0x010a
        /*0cba*/ 	.byte	0x3f
	.zero		1


	//   ....[32]....
        /*0cbc*/ 	.word	0x000062d0
        /*0cc0*/ 	.word	0x0000000d
        /*0cc4*/ 	.word	0x00000000
        /*0cc8*/ 	.short	0x0101
        /*0cca*/ 	.byte	0x3f
	.zero		1


	//   ....[33]....
        /*0ccc*/ 	.word	0x00007410
        /*0cd0*/ 	.word	0x00000002
        /*0cd4*/ 	.word	0x00028c00
        /*0cd8*/ 	.short	0x010a
        /*0cda*/ 	.byte	0x3f
	.zero		1


	//   ....[34]....
        /*0cdc*/ 	.word	0x00007460
        /*0ce0*/ 	.word	0x00000002
        /*0ce4*/ 	.word	0x00028c00
        /*0ce8*/ 	.short	0x010a
        /*0cea*/ 	.byte	0x3f
	.zero		1


	//   ....[35]....
        /*0cec*/ 	.word	0x00007f30
        /*0cf0*/ 	.word	0x00000002
        /*0cf4*/ 	.word	0x00028c00
        /*0cf8*/ 	.short	0x010a
        /*0cfa*/ 	.byte	0x3f
	.zero		1


	//   ....[36]....
        /*0cfc*/ 	.word	0x000094d0
        /*0d00*/ 	.word	0x00000002
        /*0d04*/ 	.word	0x00028c00
        /*0d08*/ 	.short	0x010a
        /*0d0a*/ 	.byte	0x3f
	.zero		1


	//   ....[37]....
        /*0d0c*/ 	.word	0x0000a480
        /*0d10*/ 	.word	0x00000014
        /*0d14*/ 	.word	0x00028c30
        /*0d18*/ 	.short	0x010a
        /*0d1a*/ 	.byte	0x3f
	.zero		1


	//   ....[38]....
        /*0d1c*/ 	.word	0x0000a530
        /*0d20*/ 	.word	0x00000014
        /*0d24*/ 	.word	0x00028c30
        /*0d28*/ 	.short	0x010a
        /*0d2a*/ 	.byte	0x3f
	.zero		1


	//   ....[39]....
        /*0d2c*/ 	.word	0x0000b1f0
        /*0d30*/ 	.word	0x00000003
        /*0d34*/ 	.word	0x00000000
        /*0d38*/ 	.short	0x0101
        /*0d3a*/ 	.byte	0x3f
	.zero		1


	//   ....[40]....
        /*0d3c*/ 	.word	0x0000b7c0
        /*0d40*/ 	.word	0x00000014
        /*0d44*/ 	.word	0x00028c50
        /*0d48*/ 	.short	0x010a
        /*0d4a*/ 	.byte	0x3f
	.zero		1


	//   ....[41]....
        /*0d4c*/ 	.word	0x0000b850
        /*0d50*/ 	.word	0x00000014
        /*0d54*/ 	.word	0x00028c50
        /*0d58*/ 	.short	0x010a
        /*0d5a*/ 	.byte	0x3f
	.zero		1


	//   ....[42]....
        /*0d5c*/ 	.word	0x0000bb50
        /*0d60*/ 	.word	0x00000014
        /*0d64*/ 	.word	0x00000000
        /*0d68*/ 	.short	0x0101
        /*0d6a*/ 	.byte	0x3f
	.zero		1


	//   ....[43]....
        /*0d6c*/ 	.word	0x0000bd00
        /*0d70*/ 	.word	0x000000ba
        /*0d74*/ 	.word	0x00028c30
        /*0d78*/ 	.short	0x010a
        /*0d7a*/ 	.byte	0x3f
	.zero		1


	//   ....[44]....
        /*0d7c*/ 	.word	0x0000bd70
        /*0d80*/ 	.word	0x000000ba
        /*0d84*/ 	.word	0x00028c30
        /*0d88*/ 	.short	0x010a
        /*0d8a*/ 	.byte	0x3f
	.zero		1


	//   ....[45]....
        /*0d8c*/ 	.word	0x0000c770
        /*0d90*/ 	.word	0x0000000e
        /*0d94*/ 	.word	0x00000000
        /*0d98*/ 	.short	0x0101
        /*0d9a*/ 	.byte	0x3f
	.zero		1


	//   ....[46]....
        /*0d9c*/ 	.word	0x0000d8d0
        /*0da0*/ 	.word	0x000000ba
        /*0da4*/ 	.word	0x00028c50
        /*0da8*/ 	.short	0x010a
        /*0daa*/ 	.byte	0x3f
	.zero		1


	//   ....[47]....
        /*0dac*/ 	.word	0x0000d920
        /*0db0*/ 	.word	0x000000ba
        /*0db4*/ 	.word	0x00028c50
        /*0db8*/ 	.short	0x010a
        /*0dba*/ 	.byte	0x3f
	.zero		1


	//   ....[48]....
        /*0dbc*/ 	.word	0x0000dc40
        /*0dc0*/ 	.word	0x000000ba
        /*0dc4*/ 	.word	0x00000000
        /*0dc8*/ 	.short	0x0101
        /*0dca*/ 	.byte	0x3f
	.zero		1


	//   ....[49]....
        /*0dcc*/ 	.word	0x0000dd80
        /*0dd0*/ 	.word	0x000000d7
        /*0dd4*/ 	.word	0x00028c30
        /*0dd8*/ 	.short	0x010a
        /*0dda*/ 	.byte	0x3f
	.zero		1


	//   ....[50]....
        /*0ddc*/ 	.word	0x0000ddf0
        /*0de0*/ 	.word	0x000000d7
        /*0de4*/ 	.word	0x00028c30
        /*0de8*/ 	.short	0x010a
        /*0dea*/ 	.byte	0x3f
	.zero		1


	//   ....[51]....
        /*0dec*/ 	.word	0x0000e340
        /*0df0*/ 	.word	0x0000000d
        /*0df4*/ 	.word	0x00000000
        /*0df8*/ 	.short	0x0101
        /*0dfa*/ 	.byte	0x3f
	.zero		1


	//   ....[52]....
        /*0dfc*/ 	.word	0x0000f370
        /*0e00*/ 	.word	0x000000d7
        /*0e04*/ 	.word	0x00028c50
        /*0e08*/ 	.short	0x010a
        /*0e0a*/ 	.byte	0x3f
	.zero		1


	//   ....[53]....
        /*0e0c*/ 	.word	0x0000f3c0
        /*0e10*/ 	.word	0x000000d7
        /*0e14*/ 	.word	0x00028c50
        /*0e18*/ 	.short	0x010a
        /*0e1a*/ 	.byte	0x3f
	.zero		1


	//   ....[54]....
        /*0e1c*/ 	.word	0x0000f6f0
        /*0e20*/ 	.word	0x000000d7
        /*0e24*/ 	.word	0x00000000
        /*0e28*/ 	.short	0x0101
        /*0e2a*/ 	.byte	0x3f
	.zero		1


	//   ....[55]....
        /*0e2c*/ 	.word	0x00011f50
        /*0e30*/ 	.word	0x00000003
        /*0e34*/ 	.word	0x00000000
        /*0e38*/ 	.short	0x0101
        /*0e3a*/ 	.byte	0x3f
	.zero		1


	//   ....[56]....
        /*0e3c*/ 	.word	0x00014a20
        /*0e40*/ 	.word	0x00000017
        /*0e44*/ 	.word	0x00028c20
        /*0e48*/ 	.short	0x010a
        /*0e4a*/ 	.byte	0x3f
	.zero		1


	//   ....[57]....
        /*0e4c*/ 	.word	0x00014ab0
        /*0e50*/ 	.word	0x00000003
        /*0e54*/ 	.word	0x00028ca0
        /*0e58*/ 	.short	0x010a
        /*0e5a*/ 	.byte	0x3f
	.zero		1


	//   ....[58]....
        /*0e5c*/ 	.word	0x00014d00
        /*0e60*/ 	.word	0x00000003
        /*0e64*/ 	.word	0x00028cc0
        /*0e68*/ 	.short	0x010a
        /*0e6a*/ 	.byte	0x3f
	.zero		1


	//   ....[59]....
        /*0e6c*/ 	.word	0x000156d0
        /*0e70*/ 	.word	0x00000008
        /*0e74*/ 	.word	0x00028ca0
        /*0e78*/ 	.short	0x010a
        /*0e7a*/ 	.byte	0x3f
	.zero		1


	//   ....[60]....
        /*0e7c*/ 	.word	0x00015910
        /*0e80*/ 	.word	0x00000008
        /*0e84*/ 	.word	0x00028cc0
        /*0e88*/ 	.short	0x010a
        /*0e8a*/ 	.byte	0x3f
	.zero		1


	//   ....[61]....
        /*0e8c*/ 	.word	0x00016fe0
        /*0e90*/ 	.word	0x0000001f
        /*0e94*/ 	.word	0x00028c40
        /*0e98*/ 	.short	0x010a
        /*0e9a*/ 	.byte	0x3f
	.zero		1


	//   ....[62]....
        /*0e9c*/ 	.word	0x00017490
        /*0ea0*/ 	.word	0x0000001f
        /*0ea4*/ 	.word	0x00028c30
        /*0ea8*/ 	.short	0x0107
        /*0eaa*/ 	.byte	0x3f
	.zero		1


	//   ....[63]....
        /*0eac*/ 	.word	0x00017560
        /*0eb0*/ 	.word	0x0000001f
        /*0eb4*/ 	.word	0x00028c30
        /*0eb8*/ 	.short	0x0101
        /*0eba*/ 	.byte	0x3f
	.zero		1


	//   ....[64]....
        /*0ebc*/ 	.word	0x00017e60
        /*0ec0*/ 	.word	0x00000017
        /*0ec4*/ 	.word	0x00028c00
        /*0ec8*/ 	.short	0x0107
        /*0eca*/ 	.byte	0x3f
	.zero		1


	//   ....[65]....
        /*0ecc*/ 	.word	0x00017f50
        /*0ed0*/ 	.word	0x00000017
        /*0ed4*/ 	.word	0x00028c00
        /*0ed8*/ 	.short	0x0101
        /*0eda*/ 	.byte	0x3f
	.zero		1


	//   ....[66]....
        /*0edc*/ 	.word	0x00017f70
        /*0ee0*/ 	.word	0x00000017
        /*0ee4*/ 	.word	0x00028c20
        /*0ee8*/ 	.short	0x010a
        /*0eea*/ 	.byte	0x3f
	.zero		1


	//   ....[67]....
        /*0eec*/ 	.word	0x00018000
        /*0ef0*/ 	.word	0x0000001f
        /*0ef4*/ 	.word	0x00028c60
        /*0ef8*/ 	.short	0x010a
        /*0efa*/ 	.byte	0x3f
	.zero		1


	//   ....[68]....
        /*0efc*/ 	.word	0x00018940
        /*0f00*/ 	.word	0x0000001f
        /*0f04*/ 	.word	0x00028c50
        /*0f08*/ 	.short	0x0107
        /*0f0a*/ 	.byte	0x3f
	.zero		1


	//   ....[69]....
        /*0f0c*/ 	.word	0x00018a10
        /*0f10*/ 	.word	0x0000001f
        /*0f14*/ 	.word	0x00028c50
        /*0f18*/ 	.short	0x0101
        /*0f1a*/ 	.byte	0x3f
	.zero		1


	//   ....[70]....
        /*0f1c*/ 	.word	0x00018da0
        /*0f20*/ 	.word	0x00000006
        /*0f24*/ 	.word	0x00028c40
        /*0f28*/ 	.short	0x010a
        /*0f2a*/ 	.byte	0x3f
	.zero		1


	//   ....[71]....
        /*0f2c*/ 	.word	0x000190e0
        /*0f30*/ 	.word	0x00000006
        /*0f34*/ 	.word	0x00028c30
        /*0f38*/ 	.short	0x0107
        /*0f3a*/ 	.byte	0x3f
	.zero		1


	//   ....[72]....
        /*0f3c*/ 	.word	0x000191a0
        /*0f40*/ 	.word	0x00000006
        /*0f44*/ 	.word	0x00028c30
        /*0f48*/ 	.short	0x0101
        /*0f4a*/ 	.byte	0x3f
	.zero		1


	//   ....[73]....
        /*0f4c*/ 	.word	0x000191d0
        /*0f50*/ 	.word	0x00000006
        /*0f54*/ 	.word	0x00028c60
        /*0f58*/ 	.short	0x010a
        /*0f5a*/ 	.byte	0x3f
	.zero		1


	//   ....[74]....
        /*0f5c*/ 	.word	0x000198a0
        /*0f60*/ 	.word	0x00000006
        /*0f64*/ 	.word	0x00028c50
        /*0f68*/ 	.short	0x0107
        /*0f6a*/ 	.byte	0x3f
	.zero		1


	//   ....[75]....
        /*0f6c*/ 	.word	0x00019960
        /*0f70*/ 	.word	0x00000006
        /*0f74*/ 	.word	0x00028c50
        /*0f78*/ 	.short	0x0101
        /*0f7a*/ 	.byte	0x3f
	.zero		1


	//   ....[76]....
        /*0f7c*/ 	.word	0x0001a7d0
        /*0f80*/ 	.word	0x00000004
        /*0f84*/ 	.word	0x00028c20
        /*0f88*/ 	.short	0x010a
        /*0f8a*/ 	.byte	0x3f
	.zero		1


	//   ....[77]....
        /*0f8c*/ 	.word	0x0001a930
        /*0f90*/ 	.word	0x00000005
        /*0f94*/ 	.word	0x00028c40
        /*0f98*/ 	.short	0x010a
        /*0f9a*/ 	.byte	0x3f
	.zero		1


	//   ....[78]....
        /*0f9c*/ 	.word	0x0001a9d0
        /*0fa0*/ 	.word	0x00000019
        /*0fa4*/ 	.word	0x00028c40
        /*0fa8*/ 	.short	0x010a
        /*0faa*/ 	.byte	0x3f
	.zero		1


	//   ....[79]....
        /*0fac*/ 	.word	0x0001aa10
        /*0fb0*/ 	.word	0x00000005
        /*0fb4*/ 	.word	0x00028c60
        /*0fb8*/ 	.short	0x010a
        /*0fba*/ 	.byte	0x3f
	.zero		1


	//   ....[80]....
        /*0fbc*/ 	.word	0x0001aa50
        /*0fc0*/ 	.word	0x00000019
        /*0fc4*/ 	.word	0x00028c60
        /*0fc8*/ 	.short	0x010a
        /*0fca*/ 	.byte	0x3f
	.zero		1


	//   ....[81]....
        /*0fcc*/ 	.word	0x0001aab0
        /*0fd0*/ 	.word	0x0000003f
        /*0fd4*/ 	.word	0x00028c90
        /*0fd8*/ 	.short	0x010a
        /*0fda*/ 	.byte	0x3f
	.zero		1


	//   ....[82]....
        /*0fdc*/ 	.word	0x0001ac20
        /*0fe0*/ 	.word	0x0000003f
        /*0fe4*/ 	.word	0x00028c90
        /*0fe8*/ 	.short	0x010a
        /*0fea*/ 	.byte	0x3f
	.zero		1


	//   ....[83]....
        /*0fec*/ 	.word	0x0001ada0
        /*0ff0*/ 	.word	0x0000003f
        /*0ff4*/ 	.word	0x00028c90
        /*0ff8*/ 	.short	0x010a
        /*0ffa*/ 	.byte	0x3f
	.zero		1


	//   ....[84]....
        /*0ffc*/ 	.word	0x0001af00
        /*1000*/ 	.word	0x0000003f
        /*1004*/ 	.word	0x00028cb0
        /*1008*/ 	.short	0x010a
        /*100a*/ 	.byte	0x3f
	.zero		1


	//   ....[85]....
        /*100c*/ 	.word	0x0001af50
        /*1010*/ 	.word	0x00000003
        /*1014*/ 	.word	0x00028c50
        /*1018*/ 	.short	0x010a
        /*101a*/ 	.byte	0x3f
	.zero		1


	//   ....[86]....
        /*101c*/ 	.word	0x0001afa0
        /*1020*/ 	.word	0x00000014
        /*1024*/ 	.word	0x00028c50
        /*1028*/ 	.short	0x010a
        /*102a*/ 	.byte	0x3f
	.zero		1


	//   ....[87]....
        /*102c*/ 	.word	0x0001b370
        /*1030*/ 	.word	0x00000002
        /*1034*/ 	.word	0x00028c00
        /*1038*/ 	.short	0x010a
        /*103a*/ 	.byte	0x3f
	.zero		1


	//   ....[88]....
        /*103c*/ 	.word	0x0001b970
        /*1040*/ 	.word	0x00000002
        /*1044*/ 	.word	0x00028c00
        /*1048*/ 	.short	0x010a
        /*104a*/ 	.byte	0x3f
	.zero		1


	//   ....[89]....
        /*104c*/ 	.word	0x0001b9c0
        /*1050*/ 	.word	0x00000014
        /*1054*/ 	.word	0x00028c30
        /*1058*/ 	.short	0x010a
        /*105a*/ 	.byte	0x3f
	.zero		1


	//   ....[90]....
        /*105c*/ 	.word	0x0001ba10
        /*1060*/ 	.word	0x00000014
        /*1064*/ 	.word	0x00028c50
        /*1068*/ 	.short	0x010a
        /*106a*/ 	.byte	0x3f
	.zero		1


	//   ....[91]....
        /*106c*/ 	.word	0x0001ba60
        /*1070*/ 	.word	0x000000ba
        /*1074*/ 	.word	0x00028c30
        /*1078*/ 	.short	0x010a
        /*107a*/ 	.byte	0x3f
	.zero		1


	//   ....[92]....
        /*107c*/ 	.word	0x0001bab0
        /*1080*/ 	.word	0x000000ba
        /*1084*/ 	.word	0x00028c50
        /*1088*/ 	.short	0x010a
        /*108a*/ 	.byte	0x3f
	.zero		1


	//   ....[93]....
        /*108c*/ 	.word	0x0001bb00
        /*1090*/ 	.word	0x000000d7
        /*1094*/ 	.word	0x00028c30
        /*1098*/ 	.short	0x010a
        /*109a*/ 	.byte	0x3f
	.zero		1


	//   ....[94]....
        /*109c*/ 	.word	0x0001bb50
        /*10a0*/ 	.word	0x000000d7
        /*10a4*/ 	.word	0x00028c50
        /*10a8*/ 	.short	0x010a
        /*10aa*/ 	.byte	0x3f
	.zero		1


	//   ....[95]....
        /*10ac*/ 	.word	0x0001bcf0
        /*10b0*/ 	.word	0x00000017
        /*10b4*/ 	.word	0x00028c20
        /*10b8*/ 	.short	0x010a
        /*10ba*/ 	.byte	0x3f
	.zero		1


	//   ....[96]....
        /*10bc*/ 	.word	0x0001bd40
        /*10c0*/ 	.word	0x00000003
        /*10c4*/ 	.word	0x00028ca0
        /*10c8*/ 	.short	0x010a
        /*10ca*/ 	.byte	0x3f
	.zero		1


	//   ....[97]....
        /*10cc*/ 	.word	0x0001bd90
        /*10d0*/ 	.word	0x00000003
        /*10d4*/ 	.word	0x00028cc0
        /*10d8*/ 	.short	0x010a
        /*10da*/ 	.byte	0x3f
	.zero		1


	//   ....[98]....
        /*10dc*/ 	.word	0x0001bde0
        /*10e0*/ 	.word	0x00000008
        /*10e4*/ 	.word	0x00028ca0
        /*10e8*/ 	.short	0x010a
        /*10ea*/ 	.byte	0x3f
	.zero		1


	//   ....[99]....
        /*10ec*/ 	.word	0x0001be30
        /*10f0*/ 	.word	0x00000008
        /*10f4*/ 	.word	0x00028cc0
        /*10f8*/ 	.short	0x010a
        /*10fa*/ 	.byte	0x3f
	.zero		1


	//   ....[100]....
        /*10fc*/ 	.word	0x0001bf50
        /*1100*/ 	.word	0x0000001f
        /*1104*/ 	.word	0x00028c40
        /*1108*/ 	.short	0x010a
        /*110a*/ 	.byte	0x3f
	.zero		1


	//   ....[101]....
        /*110c*/ 	.word	0x0001c9f0
        /*1110*/ 	.word	0x00000017
        /*1114*/ 	.word	0x00028c20
        /*1118*/ 	.short	0x010a
        /*111a*/ 	.byte	0x3f
	.zero		1


	//   ....[102]....
        /*111c*/ 	.word	0x0001ca40
        /*1120*/ 	.word	0x0000001f
        /*1124*/ 	.word	0x00028c60
        /*1128*/ 	.short	0x010a
        /*112a*/ 	.byte	0x3f
	.zero		1


	//   ....[103]....
        /*112c*/ 	.word	0x0001d340
        /*1130*/ 	.word	0x00000006
        /*1134*/ 	.word	0x00028c40
        /*1138*/ 	.short	0x010a
        /*113a*/ 	.byte	0x3f
	.zero		1


	//   ....[104]....
        /*113c*/ 	.word	0x0001d800
        /*1140*/ 	.word	0x00000006
        /*1144*/ 	.word	0x00028c60
        /*1148*/ 	.short	0x010a
        /*114a*/ 	.byte	0x3f
	.zero		1


	//   ....[105]....
        /*114c*/ 	.word	0x0001e900
        /*1150*/ 	.word	0x00000004
        /*1154*/ 	.word	0x00028c20
        /*1158*/ 	.short	0x010a
        /*115a*/ 	.byte	0x3f
	.zero		1


	//   ....[106]....
        /*115c*/ 	.word	0x0001eaa0
        /*1160*/ 	.word	0x00000005
        /*1164*/ 	.word	0x00028c40
        /*1168*/ 	.short	0x010a
        /*116a*/ 	.byte	0x3f
	.zero		1


	//   ....[107]....
        /*116c*/ 	.word	0x0001eaf0
        /*1170*/ 	.word	0x00000019
        /*1174*/ 	.word	0x00028c40
        /*1178*/ 	.short	0x010a
        /*117a*/ 	.byte	0x3f
	.zero		1


	//   ....[108]....
        /*117c*/ 	.word	0x0001eb40
        /*1180*/ 	.word	0x00000005
        /*1184*/ 	.word	0x00028c60
        /*1188*/ 	.short	0x010a
        /*118a*/ 	.byte	0x3f
	.zero		1


	//----- nvinfo : EIATTR_NUM_MBARRIERS
	.align		4
.L_1036:
        /*118c*/ 	.byte	0x03, 0x38
        /*118e*/ 	.short	0x0016


	//----- nvinfo : EIATTR_EXIT_INSTR_OFFSETS
	.align		4
        /*1190*/ 	.byte	0x04, 0x1c
        /*1192*/ 	.short	(.L_1038 - .L_1037)


	//   ....[0]....
.L_1037:
        /*1194*/ 	.word	0x0001aaa0


	//----- nvinfo : EIATTR_MAX_THREADS
	.align		4
.L_1038:
        /*1198*/ 	.byte	0x04, 0x05
        /*119a*/ 	.short	(.L_1040 - .L_1039)
.L_1039:
        /*119c*/ 	.word	0x00000180
        /*11a0*/ 	.word	0x00000001
        /*11a4*/ 	.word	0x00000001


	//----- nvinfo : EIATTR_CRS_STACK_SIZE
	.align		4
.L_1040:
        /*11a8*/ 	.byte	0x04, 0x1e
        /*11aa*/ 	.short	(.L_1042 - .L_1041)
.L_1041:
        /*11ac*/ 	.word	0x00000000


	//----- nvinfo : EIATTR_CBANK_PARAM_SIZE
	.align		4
.L_1042:
        /*11b0*/ 	.byte	0x03, 0x19
        /*11b2*/ 	.short	0x0af0


	//----- nvinfo : EIATTR_PARAM_CBANK
	.align		4
        /*11b4*/ 	.byte	0x04, 0x0a
        /*11b6*/ 	.short	(.L_1044 - .L_1043)
	.align		4
.L_1043:
        /*11b8*/ 	.word	index@(.nv.constant0._ZN7cutlass13device_kernelIN5flash11enable_sm90INS1_16FlashAttnFwdSm90INS1_25CollectiveMainloopFwdSm90ILi2EN4cute5tupleIJNS5_1CILi1EEES8_S8_EEENS6_IJNS7_ILi64EEESA_SA_EEELi512ENS_10bfloat16_tEfNS_4arch4Sm90ELb1ELb0ELb0ELb1ELb1ELb1ELb0ELb0ELb0ELb1ELb0ELb0EEENS1_21CollectiveEpilogueFwdINS6_IJSA_NS7_ILi512EEESA_EEES9_SC_SE_Li256ELb1ELb1ELb0ELb0EEENS1_36VarlenDynamicPersistentTileSchedulerILi64ELi64ELi256ELi128ELb0ELb1ELb1ELb1ELb1ELb1EEEEEEEEEvNT_6ParamsE)
        /*11bc*/ 	.short	0x0210
        /*11be*/ 	.short	0x0af0


	//----- nvinfo : EIATTR_SW_WAR
	.align		4
.L_1044:
        /*11c0*/ 	.byte	0x04, 0x36
        /*11c2*/ 	.short	(.L_1046 - .L_1045)
.L_1045:
        /*11c4*/ 	.word	0x00000008
.L_1046:


//--------------------- .nv.info._ZN7cutlass13device_kernelIN5flash11enable_sm90INS1_16FlashAttnFwdSm90INS1_25CollectiveMainloopFwdSm90ILi2EN4cute5tupleIJNS5_1CILi1EEES8_S8_EEENS6_IJNS7_ILi64EEESA_SA_EEELi512ENS_10bfloat16_tEfNS_4arch4Sm90ELb1ELb0ELb0ELb1ELb1ELb0ELb1ELb0ELb0ELb1ELb0ELb0EEENS1_21CollectiveEpilogueFwdINS6_IJSA_NS7_ILi512EEESA_EEES9_SC_SE_Li256ELb1ELb1ELb0ELb0EEENS1_36VarlenDynamicPersistentTileSchedulerILi64ELi64ELi256ELi128ELb0ELb1ELb1ELb1ELb1ELb1EEEEEEEEEvNT_6ParamsE --------------------------
	.section	.nv.info._ZN7cutlass13device_kernelIN5flash11enable_sm90INS1_16FlashAttnFwdSm90INS1_25CollectiveMainloopFwdSm90ILi2EN4cute5tupleIJNS5_1CILi1EEES8_S8_EEENS6_IJNS7_ILi64EEESA_SA_EEELi512ENS_10bfloat16_tEfNS_4arch4Sm90ELb1ELb0ELb0ELb1ELb1ELb0ELb1ELb0ELb0ELb1ELb0ELb0EEENS1_21CollectiveEpilogueFwdINS6_IJSA_NS7_ILi512EEESA_EEES9_SC_SE_Li256ELb1ELb1ELb0ELb0EEENS1_36VarlenDynamicPersistentTileSchedulerILi64ELi64ELi256ELi128ELb0ELb1ELb1ELb1ELb1ELb1EEEEEEEEEvNT_6ParamsE,"",@"SHT_CUDA_INFO"
	.sectionflags	@""
	.align	4


	//----- nvinfo : EIATTR_CUDA_API_VERSION
	.align		4
        /*0000*/ 	.byte	0x04, 0x37
        /*0002*/ 	.short	(.L_1048 - .L_1047)
.L_1047:
        /*0004*/ 	.word	0x00000082


	//----- nvinfo : EIATTR_KPARAM_INFO
	.align		4
.L_1048:
        /*0008*/ 	.byte	0x04, 0x17
        /*000a*/ 	.short	(.L_1050 - .L_1049)
.L_1049:
        /*000c*/ 	.word	0x00000000
        /*0010*/ 	.short	0x0000
        /*0012*/ 	.short	0x0070
        /*0014*/ 	.byte	0x00, 0xf0, 0x01, 0x2e


	//----- nvinfo : EIATTR_SPARSE_MMA_MASK
	.align		4
.L_1050:
        /*0018*/ 	.byte	0x03, 0x50
        /*001a*/ 	.short	0x0000


	//----- nvinfo : EIATTR_MAXREG_COUNT
	.align		4
        /*001c*/ 	.byte	0x03, 0x1b
        /*001e*/ 	.short	0x00a8


	//----- nvinfo : EIATTR_NUM_BARRIERS
	.align		4
        /*0020*/ 	.byte	0x02, 0x4c
        /*0022*/ 	.byte	0x10
	.zero		1


	//----- nvinfo : EIATTR_EXTERNS
	.align		4
        /*0024*/ 	.byte	0x04, 0x0f
        /*0026*/ 	.short	(.L_1052 - .L_1051)


	//   ....[0]....
	.align		4
.L_1051:
        /*0028*/ 	.word	index@(__assertfail)


	//----- nvinfo : EIATTR_ANNOTATIONS
	.align		4
.L_1052:
        /*002c*/ 	.byte	0x04, 0x55
        /*002e*/ 	.short	(.L_1054 - .L_1053)


	//   ....[0]....
.L_1053:
        /* <DEDUP_REMOVED lines=17> */


	//----- nvinfo : EIATTR_MERCURY_ISA_VERSION
	.align		4
.L_1054:
        /*0130*/ 	.byte	0x03, 0x5f
        /*0132*/ 	.short	0x0101


	//----- nvinfo : EIATTR_UNUSED_LOAD_BYTE_OFFSET
	.align		4
        /*0134*/ 	.byte	0x04, 0x44
        /*0136*/ 	.short	(.L_1056 - .L_1055)


	//   ....[0]....
.L_1055:
        /*0138*/ 	.word	0x00000970
        /*013c*/ 	.word	0x0000fff0


	//   ....[1]....
        /*0140*/ 	.word	0x0000cf90
        /*0144*/ 	.word	0x0000fff0


	//----- nvinfo : EIATTR_INT_WARP_WIDE_INSTR_OFFSETS
	.align		4
.L_1056:
        /*0148*/ 	.byte	0x04, 0x31
        /*014a*/ 	.short	(.L_1058 - .L_1057)


	//   ....[0]....
.L_1057:
        /*014c*/ 	.word	0x000000c0


	//   ....[1]....
        /*0150*/ 	.word	0x000000d0


	//   ....[2]....
        /*0154*/ 	.word	0x000000e0


	//   ....[3]....
        /*0158*/ 	.word	0x00000180


	//   ....[4]....
        /*015c*/ 	.word	0x00011220


	//   ....[5]....
        /*0160*/ 	.word	0x000112b0


	//   ....[6]....
        /*0164*/ 	.word	0x000155c0


	//   ....[7]....
        /*0168*/ 	.word	0x00015650


	//----- nvinfo : EIATTR_COOP_GROUP_MASK_REGIDS
	.align		4
.L_1058:
        /*016c*/ 	.byte	0x04, 0x29
        /*016e*/ 	.short	(.L_1060 - .L_1059)


	//   ....[0]....
.L_1059:
        /*0170*/ 	.word	0xffffffff


	//   ....[1]....
        /*0174*/ 	.word	0xffffffff


	//   ....[2]....
        /*0178*/ 	.word	0xffffffff


	//   ....[3]....
        /*017c*/ 	.word	0xffffffff


	//   ....[4]....
        /*0180*/ 	.word	0xffffffff


	//   ....[5]....
        /*0184*/ 	.word	0xffffffff


	//   ....[6]....
        /*0188*/ 	.word	0xffffffff


	//   ....[7]....
        /*018c*/ 	.word	0xffffffff


	//   ....[8]....
        /*0190*/ 	.word	0xffffffff


	//   ....[9]....
        /*0194*/ 	.word	0xffffffff


	//   ....[10]....
        /*0198*/ 	.word	0xffffffff


	//   ....[11]....
        /*019c*/ 	.word	0xffffffff


	//   ....[12]....
        /*01a0*/ 	.word	0xffffffff


	//   ....[13]....
        /*01a4*/ 	.word	0xffffffff


	//   ....[14]....
        /*01a8*/ 	.word	0xffffffff


	//   ....[15]....
        /*01ac*/ 	.word	0xffffffff


	//   ....[16]....
        /*01b0*/ 	.word	0xffffffff


	//   ....[17]....
        /*01b4*/ 	.word	0xffffffff


	//   ....[18]....
        /*01b8*/ 	.word	0xffffffff


	//   ....[19]....
        /*01bc*/ 	.word	0xffffffff


	//   ....[20]....
        /*01c0*/ 	.word	0xffffffff


	//   ....[21]....
        /*01c4*/ 	.word	0xffffffff


	//   ....[22]....
        /*01c8*/ 	.word	0xffffffff


	//   ....[23]....
        /*01cc*/ 	.word	0xffffffff


	//   ....[24]....
        /*01d0*/ 	.word	0xffffffff


	//   ....[25]....
        /*01d4*/ 	.word	0xffffffff


	//   ....[26]....
        /*01d8*/ 	.word	0xffffffff


	//   ....[27]....
        /*01dc*/ 	.word	0xffffffff


	//   ....[28]....
        /*01e0*/ 	.word	0xffffffff


	//   ....[29]....
        /*01e4*/ 	.word	0xffffffff


	//   ....[30]....
        /*01e8*/ 	.word	0xffffffff


	//   ....[31]....
        /*01ec*/ 	.word	0xffffffff


	//   ....[32]....
        /*01f0*/ 	.word	0xffffffff


	//   ....[33]....
        /*01f4*/ 	.word	0xffffffff


	//   ....[34]....
        /*01f8*/ 	.word	0xffffffff


	//   ....[35]....
        /*01fc*/ 	.word	0xffffffff


	//   ....[36]....
        /*0200*/ 	.word	0xffffffff


	//   ....[37]....
        /*0204*/ 	.word	0xffffffff


	//   ....[38]....
        /*0208*/ 	.word	0xffffffff


	//   ....[39]....
        /*020c*/ 	.word	0xffffffff


	//   ....[40]....
        /*0210*/ 	.word	0xffffffff


	//   ....[41]....
        /*0214*/ 	.word	0xffffffff


	//   ....[42]....
        /*0218*/ 	.word	0xffffffff


	//   ....[43]....
        /*021c*/ 	.word	0xffffffff


	//   ....[44]....
        /*0220*/ 	.word	0xffffffff


	//   ....[45]....
        /*0224*/ 	.word	0xffffffff


	//   ....[46]....
        /*0228*/ 	.word	0xffffffff


	//   ....[47]....
        /*022c*/ 	.word	0xffffffff


	//   ....[48]....
        /*0230*/ 	.word	0xffffffff


	//   ....[49]....
        /*0234*/ 	.word	0xffffffff


	//   ....[50]....
        /*0238*/ 	.word	0xffffffff


	//   ....[51]....
        /*023c*/ 	.word	0xffffffff


	//   ....[52]....
        /*0240*/ 	.word	0xffffffff


	//   ....[53]....
        /*0244*/ 	.word	0xffffffff


	//   ....[54]....
        /*0248*/ 	.word	0xffffffff


	//   ....[55]....
        /*024c*/ 	.word	0xffffffff


	//   ....[56]....
        /*0250*/ 	.word	0xffffffff


	//   ....[57]....
        /*0254*/ 	.word	0xffffffff


	//   ....[58]....
        /*0258*/ 	.word	0xffffffff


	//   ....[59]....
        /*025c*/ 	.word	0xffffffff


	//   ....[60]....
        /*0260*/ 	.word	0xffffffff


	//   ....[61]....
        /*0264*/ 	.word	0xffffffff


	//   ....[62]....
        /*0268*/ 	.word	0xffffffff


	//   ....[63]....
        /*026c*/ 	.word	0xffffffff


	//   ....[64]....
        /*0270*/ 	.word	0xffffffff


	//   ....[65]....
        /*0274*/ 	.word	0xffffffff


	//   ....[66]....
        /*0278*/ 	.word	0xffffffff


	//   ....[67]....
        /*027c*/ 	.word	0xffffffff


	//   ....[68]....
        /*0280*/ 	.word	0xffffffff


	//   ....[69]....
        /*0284*/ 	.word	0xffffffff


	//   ....[70]....
        /*0288*/ 	.word	0xffffffff


	//   ....[71]....
        /*028c*/ 	.word	0xffffffff


	//   ....[72]....
        /*0290*/ 	.word	0xffffffff


	//   ....[73]....
        /*0294*/ 	.word	0xffffffff


	//   ....[74]....
        /*0298*/ 	.word	0xffffffff


	//   ....[75]....
        /*029c*/ 	.word	0xffffffff


	//   ....[76]....
        /*02a0*/ 	.word	0xffffffff


	//   ....[77]....
        /*02a4*/ 	.word	0xffffffff


	//   ....[78]....
        /*02a8*/ 	.word	0xffffffff


	//   ....[79]....
        /*02ac*/ 	.word	0xffffffff


	//   ....[80]....
        /*02b0*/ 	.word	0xffffffff


	//   ....[81]....
        /*02b4*/ 	.word	0xffffffff


	//   ....[82]....
        /*02b8*/ 	.word	0xffffffff


	//   ....[83]....
        /*02bc*/ 	.word	0xffffffff


	//   ....[84]....
        /*02c0*/ 	.word	0xffffffff


	//   ....[85]....
        /*02c4*/ 	.word	0xffffffff


	//   ....[86]....
        /*02c8*/ 	.word	0xffffffff


	//   ....[87]....
        /*02cc*/ 	.word	0xffffffff


	//   ....[88]....
        /*02d0*/ 	.word	0xffffffff


	//   ....[89]....
        /*02d4*/ 	.word	0xffffffff


	//   ....[90]....
        /*02d8*/ 	.word	0xffffffff


	//   ....[91]....
        /*02dc*/ 	.word	0xffffffff


	//   ....[92]....
        /*02e0*/ 	.word	0xffffffff


	//   ....[93]....
        /*02e4*/ 	.word	0xffffffff


	//   ....[94]....
        /*02e8*/ 	.word	0xffffffff


	//   ....[95]....
        /*02ec*/ 	.word	0xffffffff


	//   ....[96]....
        /*02f0*/ 	.word	0xffffffff


	//   ....[97]....
        /*02f4*/ 	.word	0xffffffff


	//   ....[98]....
        /*02f8*/ 	.word	0xffffffff


	//   ....[99]....
        /*02fc*/ 	.word	0xffffffff


	//   ....[100]....
        /*0300*/ 	.word	0xffffffff


	//   ....[101]....
        /*0304*/ 	.word	0xffffffff


	//   ....[102]....
        /*0308*/ 	.word	0xffffffff


	//   ....[103]....
        /*030c*/ 	.word	0xffffffff


	//   ....[104]....
        /*0310*/ 	.word	0xffffffff


	//   ....[105]....
        /*0314*/ 	.word	0xffffffff


	//   ....[106]....
        /*0318*/ 	.word	0xffffffff


	//   ....[107]....
        /*031c*/ 	.word	0xffffffff


	//   ....[108]....
        /*0320*/ 	.word	0xffffffff


	//   ....[109]....
        /*0324*/ 	.word	0xffffffff


	//   ....[110]....
        /*0328*/ 	.word	0xffffffff


	//   ....[111]....
        /*032c*/ 	.word	0xffffffff


	//   ....[112]....
        /*0330*/ 	.word	0xffffffff


	//   ....[113]....
        /*0334*/ 	.word	0xffffffff


	//   ....[114]....
        /*0338*/ 	.word	0xffffffff


	//   ....[115]....
        /*033c*/ 	.word	0xffffffff


	//   ....[116]....
        /*0340*/ 	.word	0xffffffff


	//   ....[117]....
        /*0344*/ 	.word	0xffffffff


	//   ....[118]....
        /*0348*/ 	.word	0xffffffff


	//   ....[119]....
        /*034c*/ 	.word	0xffffffff


	//   ....[120]....
        /*0350*/ 	.word	0xffffffff


	//   ....[121]....
        /*0354*/ 	.word	0xffffffff


	//   ....[122]....
        /*0358*/ 	.word	0xffffffff


	//   ....[123]....
        /*035c*/ 	.word	0xffffffff


	//   ....[124]....
        /*0360*/ 	.word	0xffffffff


	//   ....[125]....
        /*0364*/ 	.word	0xffffffff


	//   ....[126]....
        /*0368*/ 	.word	0xffffffff


	//   ....[127]....
        /*036c*/ 	.word	0xffffffff


	//   ....[128]....
        /*0370*/ 	.word	0xffffffff


	//   ....[129]....
        /*0374*/ 	.word	0x0500000f


	//   ....[130]....
        /*0378*/ 	.word	0x0500000f


	//   ....[131]....
        /*037c*/ 	.word	0x0500000f


	//   ....[132]....
        /*0380*/ 	.word	0x0500000f


	//   ....[133]....
        /*0384*/ 	.word	0x0500000f


	//   ....[134]....
        /*0388*/ 	.word	0x0500000f


	//   ....[135]....
        /*038c*/ 	.word	0x0500000f


	//   ....[136]....
        /*0390*/ 	.word	0x0500000f


	//   ....[137]....
        /*0394*/ 	.word	0x0500000f


	//   ....[138]....
        /*0398*/ 	.word	0x0500000f


	//   ....[139]....
        /*039c*/ 	.word	0x0500000f


	//   ....[140]....
        /*03a0*/ 	.word	0x0500000f


	//   ....[141]....
        /*03a4*/ 	.word	0x0500000f


	//   ....[142]....
        /*03a8*/ 	.word	0x0500000f


	//   ....[143]....
        /*03ac*/ 	.word	0x0500000f


	//   ....[144]....
        /*03b0*/ 	.word	0x0500000f


	//   ....[145]....
        /*03b4*/ 	.word	0x0500000f


	//   ....[146]....
        /*03b8*/ 	.word	0x0500000f


	//   ....[147]....
        /*03bc*/ 	.word	0x0500000f


	//   ....[148]....
        /*03c0*/ 	.word	0x0500000f


	//   ....[149]....
        /*03c4*/ 	.word	0x0500000f


	//   ....[150]....
        /*03c8*/ 	.word	0x0500000f


	//   ....[151]....
        /*03cc*/ 	.word	0x0500000f


	//   ....[152]....
        /*03d0*/ 	.word	0x0500000f


	//   ....[153]....
        /*03d4*/ 	.word	0x0500000f


	//   ....[154]....
        /*03d8*/ 	.word	0x0500000f


	//   ....[155]....
        /*03dc*/ 	.word	0x0500000f


	//   ....[156]....
        /*03e0*/ 	.word	0x0500000f


	//   ....[157]....
        /*03e4*/ 	.word	0x0500000f


	//   ....[158]....
        /*03e8*/ 	.word	0x0500000f


	//   ....[159]....
        /*03ec*/ 	.word	0x0500000f


	//   ....[160]....
        /*03f0*/ 	.word	0x0500000f


	//   ....[161]....
        /*03f4*/ 	.word	0x0500000f


	//   ....[162]....
        /*03f8*/ 	.word	0x0500000f


	//   ....[163]....
        /*03fc*/ 	.word	0x0500000f


	//   ....[164]....
        /*0400*/ 	.word	0x0500000f


	//   ....[165]....
        /*0404*/ 	.word	0x0500000f


	//   ....[166]....
        /*0408*/ 	.word	0x0500000f


	//   ....[167]....
        /*040c*/ 	.word	0x0500000f


	//   ....[168]....
        /*0410*/ 	.word	0x0500000f


	//   ....[169]....
        /*0414*/ 	.word	0x0500000f


	//   ....[170]....
        /*0418*/ 	.word	0x0500000f


	//   ....[171]....
        /*041c*/ 	.word	0x0500000f


	//   ....[172]....
        /*0420*/ 	.word	0x0500000f


	//   ....[173]....
        /*0424*/ 	.word	0x0500000f


	//   ....[174]....
        /*0428*/ 	.word	0x0500000f


	//   ....[175]....
        /*042c*/ 	.word	0x0500000f


	//   ....[176]....
        /*0430*/ 	.word	0x0500000f


	//   ....[177]....
        /*0434*/ 	.word	0x0500000f


	//   ....[178]....
        /*0438*/ 	.word	0x0500000f


	//   ....[179]....
        /*043c*/ 	.word	0x0500000f


	//   ....[180]....
        /*0440*/ 	.word	0x0500000f


	//   ....[181]....
        /*0444*/ 	.word	0x0500000f


	//   ....[182]....
        /*0448*/ 	.word	0x0500000f


	//   ....[183]....
        /*044c*/ 	.word	0x0500000f


	//   ....[184]....
        /*0450*/ 	.word	0x0500000f


	//   ....[185]....
        /*0454*/ 	.word	0x0500000f


	//   ....[186]....
        /*0458*/ 	.word	0x0500000f


	//   ....[187]....
        /*045c*/ 	.word	0x0500000f


	//   ....[188]....
        /*0460*/ 	.word	0x0500000f


	//   ....[189]....
        /*0464*/ 	.word	0x0500000f


	//   ....[190]....
        /*0468*/ 	.word	0x0500000f


	//   ....[191]....
        /*046c*/ 	.word	0x0500000f


	//   ....[192]....
        /*0470*/ 	.word	0x0500000f


	//   ....[193]....
        /*0474*/ 	.word	0x0500000f


	//   ....[194]....
        /*0478*/ 	.word	0x0500000f


	//   ....[195]....
        /*047c*/ 	.word	0x0500000f


	//----- nvinfo : EIATTR_COOP_GROUP_INSTR_OFFSETS
	.align		4
.L_1060:
        /*0480*/ 	.byte	0x04, 0x28
        /*0482*/ 	.short	(.L_1062 - .L_1061)


	//   ....[0]....
.L_1061:
        /*0484*/ 	.word	0x00000080


	//   ....[1]....
        /*0488*/ 	.word	0x00000090


	//   ....[2]....
        /*048c*/ 	.word	0x000002b0


	//   ....[3]....
        /*0490*/ 	.word	0x00000410


	//   ....[4]....
        /*0494*/ 	.word	0x00000530


	//   ....[5]....
        /*0498*/ 	.word	0x00000690


	//   ....[6]....
        /*049c*/ 	.word	0x000019c0


	//   ....[7]....
        /*04a0*/ 	.word	0x00003710


	//   ....[8]....
        /*04a4*/ 	.word	0x00004690


	//   ....[9]....
        /*04a8*/ 	.word	0x00005300


	//   ....[10]....
        /*04ac*/ 	.word	0x00005330


	//   ....[11]....
        /*04b0*/ 	.word	0x00005680


	//   ....[12]....
        /*04b4*/ 	.word	0x00005780


	//   ....[13]....
        /*04b8*/ 	.word	0x000059c0


	//   ....[14]....
        /*04bc*/ 	.word	0x00005b00


	//   ....[15]....
        /*04c0*/ 	.word	0x00006360


	//   ....[16]....
        /*04c4*/ 	.word	0x000070b0


	//   ....[17]....
        /*04c8*/ 	.word	0x00007cf0


	//   ....[18]....
        /*04cc*/ 	.word	0x00007d10


	//   ....[19]....
        /*04d0*/ 	.word	0x00008040


	//   ....[20]....
        /*04d4*/ 	.word	0x00008140


	//   ....[21]....
        /*04d8*/ 	.word	0x000084b0


	//   ....[22]....
        /*04dc*/ 	.word	0x00008510


	//   ....[23]....
        /*04e0*/ 	.word	0x00009670


	//   ....[24]....
        /*04e4*/ 	.word	0x0000a340


	//   ....[25]....
        /*04e8*/ 	.word	0x0000b020


	//   ....[26]....
        /*04ec*/ 	.word	0x0000b050


	//   ....[27]....
        /*04f0*/ 	.word	0x0000b290


	//   ....[28]....
        /*04f4*/ 	.word	0x0000b460


	//   ....[29]....
        /*04f8*/ 	.word	0x0000c3d0


	//   ....[30]....
        /*04fc*/ 	.word	0x0000c4a0


	//   ....[31]....
        /*0500*/ 	.word	0x0000c4c0


	//   ....[32]....
        /*0504*/ 	.word	0x0000c520


	//   ....[33]....
        /*0508*/ 	.word	0x0000c540


	//   ....[34]....
        /*050c*/ 	.word	0x0000de80


	//   ....[35]....
        /*0510*/ 	.word	0x0000e4a0


	//   ....[36]....
        /*0514*/ 	.word	0x0000e4d0


	//   ....[37]....
        /*0518*/ 	.word	0x0000e4f0


	//   ....[38]....
        /*051c*/ 	.word	0x0000e520


	//   ....[39]....
        /*0520*/ 	.word	0x0000eba0


	//   ....[40]....
        /*0524*/ 	.word	0x0000ebc0


	//   ....[41]....
        /*0528*/ 	.word	0x0000ee00


	//   ....[42]....
        /*052c*/ 	.word	0x0000ee20


	//   ....[43]....
        /*0530*/ 	.word	0x0000f9d0


	//   ....[44]....
        /*0534*/ 	.word	0x0000fa00


	//   ....[45]....
        /*0538*/ 	.word	0x0000fc40


	//   ....[46]....
        /*053c*/ 	.word	0x0000fc60


	//   ....[47]....
        /*0540*/ 	.word	0x0000ff00


	//   ....[48]....
        /*0544*/ 	.word	0x000100d0


	//   ....[49]....
        /*0548*/ 	.word	0x00010100


	//   ....[50]....
        /*054c*/ 	.word	0x00010130


	//   ....[51]....
        /*0550*/ 	.word	0x00010160


	//   ....[52]....
        /*0554*/ 	.word	0x00010190


	//   ....[53]....
        /*0558*/ 	.word	0x000101c0


	//   ....[54]....
        /*055c*/ 	.word	0x00010310


	//   ....[55]....
        /*0560*/ 	.word	0x00010340


	//   ....[56]....
        /*0564*/ 	.word	0x00010370


	//   ....[57]....
        /*0568*/ 	.word	0x000103a0


	//   ....[58]....
        /*056c*/ 	.word	0x000103d0


	//   ....[59]....
        /*0570*/ 	.word	0x00010400


	//   ....[60]....
        /*0574*/ 	.word	0x00010490


	//   ....[61]....
        /*0578*/ 	.word	0x000104f0


	//   ....[62]....
        /*057c*/ 	.word	0x00010580


	//   ....[63]....
        /*0580*/ 	.word	0x00012010


	//   ....[64]....
        /*0584*/ 	.word	0x00012030


	//   ....[65]....
        /*0588*/ 	.word	0x000120c0


	//   ....[66]....
        /*058c*/ 	.word	0x000120e0


	//   ....[67]....
        /*0590*/ 	.word	0x00012160


	//   ....[68]....
        /*0594*/ 	.word	0x00012180


	//   ....[69]....
        /*0598*/ 	.word	0x00012190


	//   ....[70]....
        /*059c*/ 	.word	0x000121a0


	//   ....[71]....
        /*05a0*/ 	.word	0x00012930


	//   ....[72]....
        /*05a4*/ 	.word	0x00012960


	//   ....[73]....
        /*05a8*/ 	.word	0x00012a20


	//   ....[74]....
        /*05ac*/ 	.word	0x00012a40


	//   ....[75]....
        /*05b0*/ 	.word	0x00012ae0


	//   ....[76]....
        /*05b4*/ 	.word	0x00012b00


	//   ....[77]....
        /*05b8*/ 	.word	0x00012b10


	//   ....[78]....
        /*05bc*/ 	.word	0x00012b90


	//   ....[79]....
        /*05c0*/ 	.word	0x00013400


	//   ....[80]....
        /*05c4*/ 	.word	0x00013420


	//   ....[81]....
        /*05c8*/ 	.word	0x000135c0


	//   ....[82]....
        /*05cc*/ 	.word	0x000135f0


	//   ....[83]....
        /*05d0*/ 	.word	0x00013700


	//   ....[84]....
        /*05d4*/ 	.word	0x00013710


	//   ....[85]....
        /*05d8*/ 	.word	0x00013740


	//   ....[86]....
        /*05dc*/ 	.word	0x00013750


	//   ....[87]....
        /*05e0*/ 	.word	0x00013d80


	//   ....[88]....
        /*05e4*/ 	.word	0x00013de0


	//   ....[89]....
        /*05e8*/ 	.word	0x00013fa0


	//   ....[90]....
        /*05ec*/ 	.word	0x00013fe0


	//   ....[91]....
        /*05f0*/ 	.word	0x00013ff0


	//   ....[92]....
        /*05f4*/ 	.word	0x00014000


	//   ....[93]....
        /*05f8*/ 	.word	0x00014150


	//   ....[94]....
        /*05fc*/ 	.word	0x000142a0


	//   ....[95]....
        /*0600*/ 	.word	0x00014ad0


	//   ....[96]....
        /*0604*/ 	.word	0x00014af0


	//   ....[97]....
        /*0608*/ 	.word	0x00014b40


	//   ....[98]....
        /*060c*/ 	.word	0x00014b50


	//   ....[99]....
        /*0610*/ 	.word	0x00014b90


	//   ....[100]....
        /*0614*/ 	.word	0x00014ba0


	//   ....[101]....
        /*0618*/ 	.word	0x00014bb0


	//   ....[102]....
        /*061c*/ 	.word	0x00014bf0


	//   ....[103]....
        /*0620*/ 	.word	0x00014f10


	//   ....[104]....
        /*0624*/ 	.word	0x00014f50


	//   ....[105]....
        /*0628*/ 	.word	0x00014f70


	//   ....[106]....
        /*062c*/ 	.word	0x00014f90


	//   ....[107]....
        /*0630*/ 	.word	0x00014fc0


	//   ....[108]....
        /*0634*/ 	.word	0x00014fe0


	//   ....[109]....
        /*0638*/ 	.word	0x000150e0


	//   ....[110]....
        /*063c*/ 	.word	0x00015230


	//   ....[111]....
        /*0640*/ 	.word	0x00015830


	//   ....[112]....
        /*0644*/ 	.word	0x00015880


	//   ....[113]....
        /*0648*/ 	.word	0x000158b0


	//   ....[114]....
        /*064c*/ 	.word	0x000158e0


	//   ....[115]....
        /*0650*/ 	.word	0x000158f0


	//   ....[116]....
        /*0654*/ 	.word	0x00015920


	//   ....[117]....
        /*0658*/ 	.word	0x00015950


	//   ....[118]....
        /*065c*/ 	.word	0x00015980


	//   ....[119]....
        /*0660*/ 	.word	0x00015b00


	//   ....[120]....
        /*0664*/ 	.word	0x00015b30


	//   ....[121]....
        /*0668*/ 	.word	0x00015b60


	//   ....[122]....
        /*066c*/ 	.word	0x00015b90


	//   ....[123]....
        /*0670*/ 	.word	0x00015bc0


	//   ....[124]....
        /*0674*/ 	.word	0x00015bf0


	//   ....[125]....
        /*0678*/ 	.word	0x00015cb0


	//   ....[126]....
        /*067c*/ 	.word	0x00015cd0


	//   ....[127]....
        /*0680*/ 	.word	0x00015d40


	//   ....[128]....
        /*0684*/ 	.word	0x000163e0


	//   ....[129]....
        /*0688*/ 	.word	0x00016960


	//   ....[130]....
        /*068c*/ 	.word	0x00016a50


	//   ....[131]....
        /*0690*/ 	.word	0x00016af0


	//   ....[132]....
        /*0694*/ 	.word	0x00016b50


	//   ....[133]....
        /*0698*/ 	.word	0x00016c40


	//   ....[134]....
        /*069c*/ 	.word	0x00016cb0


	//   ....[135]....
        /*06a0*/ 	.word	0x00016da0


	//   ....[136]....
        /*06a4*/ 	.word	0x00016e10


	//   ....[137]....
        /*06a8*/ 	.word	0x00016eb0


	//   ....[138]....
        /*06ac*/ 	.word	0x00016fb0


	//   ....[139]....
        /*06b0*/ 	.word	0x00017040


	//   ....[140]....
        /*06b4*/ 	.word	0x000170a0


	//   ....[141]....
        /*06b8*/ 	.word	0x00017190


	//   ....[142]....
        /*06bc*/ 	.word	0x00017210


	//   ....[143]....
        /*06c0*/ 	.word	0x00017310


	//   ....[144]....
        /*06c4*/ 	.word	0x00017380


	//   ....[145]....
        /*06c8*/ 	.word	0x00017460


	//   ....[146]....
        /*06cc*/ 	.word	0x00017770


	//   ....[147]....
        /*06d0*/ 	.word	0x00017830


	//   ....[148]....
        /*06d4*/ 	.word	0x00017aa0


	//   ....[149]....
        /*06d8*/ 	.word	0x00017af0


	//   ....[150]....
        /*06dc*/ 	.word	0x00017d00


	//   ....[151]....
        /*06e0*/ 	.word	0x00017d50


	//   ....[152]....
        /*06e4*/ 	.word	0x00017f00


	//   ....[153]....
        /*06e8*/ 	.word	0x00017f50


	//   ....[154]....
        /*06ec*/ 	.word	0x00018090


	//   ....[155]....
        /*06f0*/ 	.word	0x00018190


	//   ....[156]....
        /*06f4*/ 	.word	0x00018400


	//   ....[157]....
        /*06f8*/ 	.word	0x00018450


	//   ....[158]....
        /*06fc*/ 	.word	0x00018620


	//   ....[159]....
        /*0700*/ 	.word	0x00018670


	//   ....[160]....
        /*0704*/ 	.word	0x00018840


	//   ....[161]....
        /*0708*/ 	.word	0x00018890


	//   ....[162]....
        /*070c*/ 	.word	0x00018980


	//   ....[163]....
        /*0710*/ 	.word	0x00018a20


	//   ....[164]....
        /*0714*/ 	.word	0x00018a80


	//   ....[165]....
        /*0718*/ 	.word	0x00018b30


	//   ....[166]....
        /*071c*/ 	.word	0x00018b90


	//   ....[167]....
        /*0720*/ 	.word	0x00018c40


	//   ....[168]....
        /*0724*/ 	.word	0x00018ca0


	//   ....[169]....
        /*0728*/ 	.word	0x00018d50


	//   ....[170]....
        /*072c*/ 	.word	0x00018e40


	//   ....[171]....
        /*0730*/ 	.word	0x00018f20


	//   ....[172]....
        /*0734*/ 	.word	0x00019030


	//   ....[173]....
        /*0738*/ 	.word	0x00019130


	//   ....[174]....
        /*073c*/ 	.word	0x00019260


	//   ....[175]....
        /*0740*/ 	.word	0x00019340


	//   ....[176]....
        /*0744*/ 	.word	0x00019440


	//   ....[177]....
        /*0748*/ 	.word	0x00019520


	//   ....[178]....
        /*074c*/ 	.word	0x000195b0


	//   ....[179]....
        /*0750*/ 	.word	0x00019650


	//   ....[180]....
        /*0754*/ 	.word	0x00019770


	//   ....[181]....
        /*0758*/ 	.word	0x000197e0


	//   ....[182]....
        /*075c*/ 	.word	0x00019850


	//   ....[183]....
        /*0760*/ 	.word	0x000198c0


	//   ....[184]....
        /*0764*/ 	.word	0x00019930


	//   ....[185]....
        /*0768*/ 	.word	0x000199b0


	//   ....[186]....
        /*076c*/ 	.word	0x00019a40


	//   ....[187]....
        /*0770*/ 	.word	0x00019ad0


	//   ....[188]....
        /*0774*/ 	.word	0x00019b40


	//   ....[189]....
        /*0778*/ 	.word	0x00019bb0


	//   ....[190]....
        /*077c*/ 	.word	0x00019c20


	//   ....[191]....
        /*0780*/ 	.word	0x00019ca0


	//   ....[192]....
        /*0784*/ 	.word	0x00019d10


	//   ....[193]....
        /*0788*/ 	.word	0x00019db0


	//   ....[194]....
        /*078c*/ 	.word	0x00019e40


	//   ....[195]....
        /*0790*/ 	.word	0x00019f60


	//----- nvinfo : EIATTR_REG_RECONFIG
	.align		4
.L_1062:
        /*0794*/ 	.byte	0x01, 0x54
	.zero		2


	//----- nvinfo : EIATTR_SYSCALL_OFFSETS
	.align		4
        /*0798*/ 	.byte	0x04, 0x46
        /*079a*/ 	.short	(.L_1064 - .L_1063)


	//   ....[0]....
.L_1063:
        /*079c*/ 	.word	0x000038c0


	//   ....[1]....
        /*07a0*/ 	.word	0x00011410


	//   ....[2]....
        /*07a4*/ 	.word	0x00011560


	//   ....[3]....
        /*07a8*/ 	.word	0x00011650


	//   ....[4]....
        /*07ac*/ 	.word	0x00012540


	//   ....[5]....
        /*07b0*/ 	.word	0x00012e10


	//----- nvinfo : EIATTR_MBARRIER_INSTR_OFFSETS
	.align		4
.L_1064:
        /*07b4*/ 	.byte	0x04, 0x39
        /*07b6*/ 	.short	(.L_1066 - .L_1065)


	//   ....[0]....
.L_1065:
        /*07b8*/ 	.word	0x00000190
        /*07bc*/ 	.word	0x000000ff
        /*07c0*/ 	.word	0x00038800
        /*07c4*/ 	.short	0x0100
        /*07c6*/ 	.byte	0x08
	.zero		1


	//   ....[1]....
        /*07c8*/ 	.word	0x000001a0
        /*07cc*/ 	.word	0x000000ff
        /*07d0*/ 	.word	0x00038810
        /*07d4*/ 	.short	0x0100
        /*07d6*/ 	.byte	0x08
	.zero		1


	//   ....[2]....
        /*07d8*/ 	.word	0x000001b0
        /*07dc*/ 	.word	0x000000ff
        /*07e0*/ 	.word	0x00038820
        /*07e4*/ 	.short	0x0100
        /*07e6*/ 	.byte	0x08
	.zero		1


	//   ....[3]....
        /*07e8*/ 	.word	0x00000260
        /*07ec*/ 	.word	0x000000ff
        /*07f0*/ 	.word	0x00038830
        /*07f4*/ 	.short	0x0100
        /*07f6*/ 	.byte	0x06
	.zero		1


	//   ....[4]....
        /*07f8*/ 	.word	0x00000270
        /*07fc*/ 	.word	0x000000ff
        /*0800*/ 	.word	0x00038840
        /*0804*/ 	.short	0x0100
        /*0806*/ 	.byte	0x06
	.zero		1


	//   ....[5]....
        /*0808*/ 	.word	0x00000280
        /*080c*/ 	.word	0x000000ff
        /*0810*/ 	.word	0x00038838
        /*0814*/ 	.short	0x0100
        /*0816*/ 	.byte	0x06
	.zero		1


	//   ....[6]....
        /*0818*/ 	.word	0x00000290
        /*081c*/ 	.word	0x000000ff
        /*0820*/ 	.word	0x00038848
        /*0824*/ 	.short	0x0100
        /*0826*/ 	.byte	0x06
	.zero		1


	//   ....[7]....
        /*0828*/ 	.word	0x000003c0
        /*082c*/ 	.word	0x000000ff
        /*0830*/ 	.word	0x00038850
        /*0834*/ 	.short	0x0100
        /*0836*/ 	.byte	0x08
	.zero		1


	//   ....[8]....
        /*0838*/ 	.word	0x000003d0
        /*083c*/ 	.word	0x000000ff
        /*0840*/ 	.word	0x00038860
        /*0844*/ 	.short	0x0100
        /*0846*/ 	.byte	0x08
	.zero		1


	//   ....[9]....
        /*0848*/ 	.word	0x000003e0
        /*084c*/ 	.word	0x000000ff
        /*0850*/ 	.word	0x00038858
        /*0854*/ 	.short	0x0100
        /*0856*/ 	.byte	0x08
	.zero		1


	//   ....[10]....
        /*0858*/ 	.word	0x000003f0
        /*085c*/ 	.word	0x000000ff
        /*0860*/ 	.word	0x00038868
        /*0864*/ 	.short	0x0100
        /*0866*/ 	.byte	0x08
	.zero		1


	//   ....[11]....
        /*0868*/ 	.word	0x000004e0
        /*086c*/ 	.word	0x000000ff
        /*0870*/ 	.word	0x00038870
        /*0874*/ 	.short	0x0100
        /*0876*/ 	.byte	0x06
	.zero		1


	//   ....[12]....
        /*0878*/ 	.word	0x000004f0
        /*087c*/ 	.word	0x000000ff
        /*0880*/ 	.word	0x00038880
        /*0884*/ 	.short	0x0100
        /*0886*/ 	.byte	0x06
	.zero		1


	//   ....[13]....
        /*0888*/ 	.word	0x00000500
        /*088c*/ 	.word	0x000000ff
        /*0890*/ 	.word	0x00038878
        /*0894*/ 	.short	0x0100
        /*0896*/ 	.byte	0x06
	.zero		1


	//   ....[14]....
        /*0898*/ 	.word	0x00000510
        /*089c*/ 	.word	0x000000ff
        /*08a0*/ 	.word	0x00038888
        /*08a4*/ 	.short	0x0100
        /*08a6*/ 	.byte	0x06
	.zero		1


	//   ....[15]....
        /*08a8*/ 	.word	0x00000640
        /*08ac*/ 	.word	0x000000ff
        /*08b0*/ 	.word	0x00038890
        /*08b4*/ 	.short	0x0100
        /*08b6*/ 	.byte	0x08
	.zero		1


	//   ....[16]....
        /*08b8*/ 	.word	0x00000650
        /*08bc*/ 	.word	0x000000ff
        /*08c0*/ 	.word	0x000388a0
        /*08c4*/ 	.short	0x0100
        /*08c6*/ 	.byte	0x08
	.zero		1


	//   ....[17]....
        /*08c8*/ 	.word	0x00000660
        /*08cc*/ 	.word	0x000000ff
        /*08d0*/ 	.word	0x00038898
        /*08d4*/ 	.short	0x0100
        /*08d6*/ 	.byte	0x08
	.zero		1


	//   ....[18]....
        /*08d8*/ 	.word	0x00000670
        /*08dc*/ 	.word	0x000000ff
        /*08e0*/ 	.word	0x000388a8
        /*08e4*/ 	.short	0x0100
        /*08e6*/ 	.byte	0x08
	.zero		1


	//   ....[19]....
        /*08e8*/ 	.word	0x000007b0
        /*08ec*/ 	.word	0x000000ff
        /*08f0*/ 	.word	0x000388b0
        /*08f4*/ 	.short	0x0100
        /*08f6*/ 	.byte	0x08
	.zero		1


	//   ....[20]....
        /*08f8*/ 	.word	0x000007c0
        /*08fc*/ 	.word	0x000000ff
        /*0900*/ 	.word	0x000388c0
        /*0904*/ 	.short	0x0100
        /*0906*/ 	.byte	0x08
	.zero		1


	//   ....[21]....
        /*0908*/ 	.word	0x000007d0
        /*090c*/ 	.word	0x000000ff
        /*0910*/ 	.word	0x000388b8
        /*0914*/ 	.short	0x0100
        /*0916*/ 	.byte	0x08
	.zero		1


	//   ....[22]....
        /*0918*/ 	.word	0x000007e0
        /*091c*/ 	.word	0x000000ff
        /*0920*/ 	.word	0x000388c8
        /*0924*/ 	.short	0x0100
        /*0926*/ 	.byte	0x08
	.zero		1


	//   ....[23]....
        /*0928*/ 	.word	0x00001d90
        /*092c*/ 	.word	0x00000003
        /*0930*/ 	.word	0x00000000
        /*0934*/ 	.short	0x0101
        /*0936*/ 	.byte	0x3f
	.zero		1


	//   ....[24]....
        /*0938*/ 	.word	0x00002890
        /*093c*/ 	.word	0x00000003
        /*0940*/ 	.word	0x00000000
        /*0944*/ 	.short	0x0101
        /*0946*/ 	.byte	0x3f
	.zero		1


	//   ....[25]....
        /*0948*/ 	.word	0x00003940
        /*094c*/ 	.word	0x00000011
        /*0950*/ 	.word	0x00038800
        /*0954*/ 	.short	0x010a
        /*0956*/ 	.byte	0x3f
	.zero		1


	//   ....[26]....
        /*0958*/ 	.word	0x000039a0
        /*095c*/ 	.word	0x00000009
        /*0960*/ 	.word	0x00038830
        /*0964*/ 	.short	0x010a
        /*0966*/ 	.byte	0x3f
	.zero		1


	//   ....[27]....
        /*0968*/ 	.word	0x00003a10
        /*096c*/ 	.word	0x00000009
        /*0970*/ 	.word	0x00038830
        /*0974*/ 	.short	0x010a
        /*0976*/ 	.byte	0x3f
	.zero		1


	//   ....[28]....
        /*0978*/ 	.word	0x00003c90
        /*097c*/ 	.word	0x00000011
        /*0980*/ 	.word	0x00038810
        /*0984*/ 	.short	0x010a
        /*0986*/ 	.byte	0x3f
	.zero		1


	//   ....[29]....
        /*0988*/ 	.word	0x00003cd0
        /*098c*/ 	.word	0x00000009
        /*0990*/ 	.word	0x00038850
        /*0994*/ 	.short	0x010a
        /*0996*/ 	.byte	0x3f
	.zero		1


	//   ....[30]....
        /*0998*/ 	.word	0x00003da0
        /*099c*/ 	.word	0x00000009
        /*09a0*/ 	.word	0x00038850
        /*09a4*/ 	.short	0x010a
        /*09a6*/ 	.byte	0x3f
	.zero		1


	//   ....[31]....
        /*09a8*/ 	.word	0x00005bf0
        /*09ac*/ 	.word	0x00000019
        /*09b0*/ 	.word	0x00000000
        /*09b4*/ 	.short	0x0101
        /*09b6*/ 	.byte	0x3f
	.zero		1


	//   ....[32]....
        /*09b8*/ 	.word	0x00006410
        /*09bc*/ 	.word	0x00000009
        /*09c0*/ 	.word	0x00000000
        /*09c4*/ 	.short	0x0101
        /*09c6*/ 	.byte	0x3f
	.zero		1


	//   ....[33]....
        /*09c8*/ 	.word	0x000065b0
        /*09cc*/ 	.word	0x00000009
        /*09d0*/ 	.word	0x00038830
        /*09d4*/ 	.short	0x010a
        /*09d6*/ 	.byte	0x3f
	.zero		1


	//   ....[34]....
        /*09d8*/ 	.word	0x00006600
        /*09dc*/ 	.word	0x00000009
        /*09e0*/ 	.word	0x00038830
        /*09e4*/ 	.short	0x010a
        /*09e6*/ 	.byte	0x3f
	.zero		1


	//   ....[35]....
        /*09e8*/ 	.word	0x00006780
        /*09ec*/ 	.word	0x00000009
        /*09f0*/ 	.word	0x00038850
        /*09f4*/ 	.short	0x010a
        /*09f6*/ 	.byte	0x3f
	.zero		1


	//   ....[36]....
        /*09f8*/ 	.word	0x000067d0
        /*09fc*/ 	.word	0x00000009
        /*0a00*/ 	.word	0x00038850
        /*0a04*/ 	.short	0x010a
        /*0a06*/ 	.byte	0x3f
	.zero		1


	//   ....[37]....
        /*0a08*/ 	.word	0x00008770
        /*0a0c*/ 	.word	0x00000099
        /*0a10*/ 	.word	0x00000000
        /*0a14*/ 	.short	0x0101
        /*0a16*/ 	.byte	0x3f
	.zero		1


	//   ....[38]....
        /*0a18*/ 	.word	0x00009730
        /*0a1c*/ 	.word	0x00000009
        /*0a20*/ 	.word	0x00000000
        /*0a24*/ 	.short	0x0101
        /*0a26*/ 	.byte	0x3f
	.zero		1


	//   ....[39]....
        /*0a28*/ 	.word	0x00009840
        /*0a2c*/ 	.word	0x00000009
        /*0a30*/ 	.word	0x00038830
        /*0a34*/ 	.short	0x010a
        /*0a36*/ 	.byte	0x3f
	.zero		1


	//   ....[40]....
        /*0a38*/ 	.word	0x00009890
        /*0a3c*/ 	.word	0x00000009
        /*0a40*/ 	.word	0x00038830
        /*0a44*/ 	.short	0x010a
        /*0a46*/ 	.byte	0x3f
	.zero		1


	//   ....[41]....
        /*0a48*/ 	.word	0x00009a10
        /*0a4c*/ 	.word	0x00000009
        /*0a50*/ 	.word	0x00038850
        /*0a54*/ 	.short	0x010a
        /*0a56*/ 	.byte	0x3f
	.zero		1


	//   ....[42]....
        /*0a58*/ 	.word	0x00009a60
        /*0a5c*/ 	.word	0x00000009
        /*0a60*/ 	.word	0x00038850
        /*0a64*/ 	.short	0x010a
        /*0a66*/ 	.byte	0x3f
	.zero		1


	//   ....[43]....
        /*0a68*/ 	.word	0x0000b800
        /*0a6c*/ 	.word	0x00000099
        /*0a70*/ 	.word	0x00000000
        /*0a74*/ 	.short	0x0101
        /*0a76*/ 	.byte	0x3f
	.zero		1


	//   ....[44]....
        /*0a78*/ 	.word	0x0000c480
        /*0a7c*/ 	.word	0x00000009
        /*0a80*/ 	.word	0x00000000
        /*0a84*/ 	.short	0x0101
        /*0a86*/ 	.byte	0x3f
	.zero		1


	//   ....[45]....
        /*0a88*/ 	.word	0x0000ebd0
        /*0a8c*/ 	.word	0x00000000
        /*0a90*/ 	.word	0x00000000
        /*0a94*/ 	.short	0x0101
        /*0a96*/ 	.byte	0x3f
	.zero		1


	//   ....[46]....
        /*0a98*/ 	.word	0x00011dc0
        /*0a9c*/ 	.word	0x0000001b
        /*0aa0*/ 	.word	0x00038840
        /*0aa4*/ 	.short	0x010a
        /*0aa6*/ 	.byte	0x3f
	.zero		1


	//   ....[47]....
        /*0aa8*/ 	.word	0x000122a0
        /*0aac*/ 	.word	0x0000001b
        /*0ab0*/ 	.word	0x00038830
        /*0ab4*/ 	.short	0x0107
        /*0ab6*/ 	.byte	0x3f
	.zero		1


	//   ....[48]....
        /*0ab8*/ 	.word	0x00012380
        /*0abc*/ 	.word	0x0000001b
        /*0ac0*/ 	.word	0x00038830
        /*0ac4*/ 	.short	0x0101
        /*0ac6*/ 	.byte	0x3f
	.zero		1


	//   ....[49]....
        /*0ac8*/ 	.word	0x00012c50
        /*0acc*/ 	.word	0x00000017
        /*0ad0*/ 	.word	0x00038800
        /*0ad4*/ 	.short	0x0107
        /*0ad6*/ 	.byte	0x3f
	.zero		1


	//   ....[50]....
        /*0ad8*/ 	.word	0x00012ce0
        /*0adc*/ 	.word	0x00000017
        /*0ae0*/ 	.word	0x00038800
        /*0ae4*/ 	.short	0x0101
        /*0ae6*/ 	.byte	0x3f
	.zero		1


	//   ....[51]....
        /*0ae8*/ 	.word	0x000139f0
        /*0aec*/ 	.word	0x00000017
        /*0af0*/ 	.word	0x00038810
        /*0af4*/ 	.short	0x0107
        /*0af6*/ 	.byte	0x3f
	.zero		1


	//   ....[52]....
        /*0af8*/ 	.word	0x00013af0
        /*0afc*/ 	.word	0x00000017
        /*0b00*/ 	.word	0x00038810
        /*0b04*/ 	.short	0x0101
        /*0b06*/ 	.byte	0x3f
	.zero		1


	//   ....[53]....
        /*0b08*/ 	.word	0x00013b10
        /*0b0c*/ 	.word	0x00000017
        /*0b10*/ 	.word	0x00038820
        /*0b14*/ 	.short	0x010a
        /*0b16*/ 	.byte	0x3f
	.zero		1


	//   ....[54]....
        /*0b18*/ 	.word	0x00013ba0
        /*0b1c*/ 	.word	0x0000001b
        /*0b20*/ 	.word	0x00038860
        /*0b24*/ 	.short	0x010a
        /*0b26*/ 	.byte	0x3f
	.zero		1


	//   ....[55]....
        /*0b28*/ 	.word	0x000144c0
        /*0b2c*/ 	.word	0x0000001b
        /*0b30*/ 	.word	0x00038850
        /*0b34*/ 	.short	0x0107
        /*0b36*/ 	.byte	0x3f
	.zero		1


	//   ....[56]....
        /*0b38*/ 	.word	0x00014590
        /*0b3c*/ 	.word	0x0000001b
        /*0b40*/ 	.word	0x00038850
        /*0b44*/ 	.short	0x0101
        /*0b46*/ 	.byte	0x3f
	.zero		1


	//   ....[57]....
        /*0b48*/ 	.word	0x00014930
        /*0b4c*/ 	.word	0x00000006
        /*0b50*/ 	.word	0x00038840
        /*0b54*/ 	.short	0x010a
        /*0b56*/ 	.byte	0x3f
	.zero		1


	//   ....[58]....
        /*0b58*/ 	.word	0x00014c70
        /*0b5c*/ 	.word	0x00000006
        /*0b60*/ 	.word	0x00038830
        /*0b64*/ 	.short	0x0107
        /*0b66*/ 	.byte	0x3f
	.zero		1


	//   ....[59]....
        /*0b68*/ 	.word	0x00014d30
        /*0b6c*/ 	.word	0x00000006
        /*0b70*/ 	.word	0x00038830
        /*0b74*/ 	.short	0x0101
        /*0b76*/ 	.byte	0x3f
	.zero		1


	//   ....[60]....
        /*0b78*/ 	.word	0x00014d60
        /*0b7c*/ 	.word	0x00000006
        /*0b80*/ 	.word	0x00038860
        /*0b84*/ 	.short	0x010a
        /*0b86*/ 	.byte	0x3f
	.zero		1


	//   ....[61]....
        /*0b88*/ 	.word	0x00015430
        /*0b8c*/ 	.word	0x00000006
        /*0b90*/ 	.word	0x00038850
        /*0b94*/ 	.short	0x0107
        /*0b96*/ 	.byte	0x3f
	.zero		1


	//   ....[62]....
        /*0b98*/ 	.word	0x000154f0
        /*0b9c*/ 	.word	0x00000006
        /*0ba0*/ 	.word	0x00038850
        /*0ba4*/ 	.short	0x0101
        /*0ba6*/ 	.byte	0x3f
	.zero		1


	//   ....[63]....
        /*0ba8*/ 	.word	0x00016360
        /*0bac*/ 	.word	0x00000007
        /*0bb0*/ 	.word	0x00038820
        /*0bb4*/ 	.short	0x010a
        /*0bb6*/ 	.byte	0x3f
	.zero		1


	//   ....[64]....
        /*0bb8*/ 	.word	0x000164e0
        /*0bbc*/ 	.word	0x00000005
        /*0bc0*/ 	.word	0x00038840
        /*0bc4*/ 	.short	0x010a
        /*0bc6*/ 	.byte	0x3f
	.zero		1


	//   ....[65]....
        /*0bc8*/ 	.word	0x00016580
        /*0bcc*/ 	.word	0x00000003
        /*0bd0*/ 	.word	0x00038840
        /*0bd4*/ 	.short	0x010a
        /*0bd6*/ 	.byte	0x3f
	.zero		1


	//   ....[66]....
        /*0bd8*/ 	.word	0x000165c0
        /*0bdc*/ 	.word	0x00000005
        /*0be0*/ 	.word	0x00038860
        /*0be4*/ 	.short	0x010a
        /*0be6*/ 	.byte	0x3f
	.zero		1


	//   ....[67]....
        /*0be8*/ 	.word	0x00016600
        /*0bec*/ 	.word	0x00000003
        /*0bf0*/ 	.word	0x00038860
        /*0bf4*/ 	.short	0x010a
        /*0bf6*/ 	.byte	0x3f
	.zero		1


	//   ....[68]....
        /*0bf8*/ 	.word	0x00016660
        /*0bfc*/ 	.word	0x00000011
        /*0c00*/ 	.word	0x00038800
        /*0c04*/ 	.short	0x010a
        /*0c06*/ 	.byte	0x3f
	.zero		1


	//   ....[69]....
        /*0c08*/ 	.word	0x000166b0
        /*0c0c*/ 	.word	0x00000009
        /*0c10*/ 	.word	0x00038830
        /*0c14*/ 	.short	0x010a
        /*0c16*/ 	.byte	0x3f
	.zero		1


	//   ....[70]....
        /*0c18*/ 	.word	0x00016700
        /*0c1c*/ 	.word	0x00000011
        /*0c20*/ 	.word	0x00038810
        /*0c24*/ 	.short	0x010a
        /*0c26*/ 	.byte	0x3f
	.zero		1


	//   ....[71]....
        /*0c28*/ 	.word	0x00016750
        /*0c2c*/ 	.word	0x00000009
        /*0c30*/ 	.word	0x00038850
        /*0c34*/ 	.short	0x010a
        /*0c36*/ 	.byte	0x3f
	.zero		1


	//   ....[72]....
        /*0c38*/ 	.word	0x000167a0
        /*0c3c*/ 	.word	0x00000009
        /*0c40*/ 	.word	0x00038830
        /*0c44*/ 	.short	0x010a
        /*0c46*/ 	.byte	0x3f
	.zero		1


	//   ....[73]....
        /*0c48*/ 	.word	0x000167f0
        /*0c4c*/ 	.word	0x00000009
        /*0c50*/ 	.word	0x00038850
        /*0c54*/ 	.short	0x010a
        /*0c56*/ 	.byte	0x3f
	.zero		1


	//   ....[74]....
        /*0c58*/ 	.word	0x00016840
        /*0c5c*/ 	.word	0x00000009
        /*0c60*/ 	.word	0x00038830
        /*0c64*/ 	.short	0x010a
        /*0c66*/ 	.byte	0x3f
	.zero		1


	//   ....[75]....
        /*0c68*/ 	.word	0x00016890
        /*0c6c*/ 	.word	0x00000009
        /*0c70*/ 	.word	0x00038850
        /*0c74*/ 	.short	0x010a
        /*0c76*/ 	.byte	0x3f
	.zero		1


	//   ....[76]....
        /*0c78*/ 	.word	0x000169a0
        /*0c7c*/ 	.word	0x0000001b
        /*0c80*/ 	.word	0x00038840
        /*0c84*/ 	.short	0x010a
        /*0c86*/ 	.byte	0x3f
	.zero		1


	//   ....[77]....
        /*0c88*/ 	.word	0x00017f90
        /*0c8c*/ 	.word	0x00000017
        /*0c90*/ 	.word	0x00038820
        /*0c94*/ 	.short	0x010a
        /*0c96*/ 	.byte	0x3f
	.zero		1


	//   ....[78]....
        /*0c98*/ 	.word	0x00017fe0
        /*0c9c*/ 	.word	0x0000001b
        /*0ca0*/ 	.word	0x00038860
        /*0ca4*/ 	.short	0x010a
        /*0ca6*/ 	.byte	0x3f
	.zero		1


	//   ....[79]....
        /*0ca8*/ 	.word	0x000188d0
        /*0cac*/ 	.word	0x00000006
        /*0cb0*/ 	.word	0x00038840
        /*0cb4*/ 	.short	0x010a
        /*0cb6*/ 	.byte	0x3f
	.zero		1


	//   ....[80]....
        /*0cb8*/ 	.word	0x00018d90
        /*0cbc*/ 	.word	0x00000006
        /*0cc0*/ 	.word	0x00038860
        /*0cc4*/ 	.short	0x010a
        /*0cc6*/ 	.byte	0x3f
	.zero		1


	//   ....[81]....
        /*0cc8*/ 	.word	0x00019e80
        /*0ccc*/ 	.word	0x00000007
        /*0cd0*/ 	.word	0x00038820
        /*0cd4*/ 	.short	0x010a
        /*0cd6*/ 	.byte	0x3f
	.zero		1


	//   ....[82]....
        /*0cd8*/ 	.word	0x0001a020
        /*0cdc*/ 	.word	0x00000005
        /*0ce0*/ 	.word	0x00038840
        /*0ce4*/ 	.short	0x010a
        /*0ce6*/ 	.byte	0x3f
	.zero		1


	//   ....[83]....
        /*0ce8*/ 	.word	0x0001a070
        /*0cec*/ 	.word	0x00000003
        /*0cf0*/ 	.word	0x00038840
        /*0cf4*/ 	.short	0x010a
        /*0cf6*/ 	.byte	0x3f
	.zero		1


	//   ....[84]....
        /*0cf8*/ 	.word	0x0001a0c0
        /*0cfc*/ 	.word	0x00000005
        /*0d00*/ 	.word	0x00038860
        /*0d04*/ 	.short	0x010a
        /*0d06*/ 	.byte	0x3f
	.zero		1


	//----- nvinfo : EIATTR_NUM_MBARRIERS
	.align		4
.L_1066:
        /*0d08*/ 	.byte	0x03, 0x38
        /*0d0a*/ 	.short	0x0017


	//----- nvinfo : EIATTR_EXIT_INSTR_OFFSETS
	.align		4
        /*0d0c*/ 	.byte	0x04, 0x1c
        /*0d0e*/ 	.short	(.L_1068 - .L_1067)


	//   ....[0]....
.L_1067:
        /*0d10*/ 	.word	0x000009a0


	//   ....[1]....
        /*0d14*/ 	.word	0x0000feb0


	//   ....[2]....
        /*0d18*/ 	.word	0x00016650


	//----- nvinfo : EIATTR_MAX_THREADS
	.align		4
.L_1068:
        /*0d1c*/ 	.byte	0x04, 0x05
        /*0d1e*/ 	.short	(.L_1070 - .L_1069)
.L_1069:
        /*0d20*/ 	.word	0x00000180
        /*0d24*/ 	.word	0x00000001
        /*0d28*/ 	.word	0x00000001


	//----- nvinfo : EIATTR_CRS_STACK_SIZE
	.align		4
.L_1070:
        /*0d2c*/ 	.byte	0x04, 0x1e
        /*0d2e*/ 	.short	(.L_1072 - .L_1071)
.L_1071:
        /*0d30*/ 	.word	0x00000000


	//----- nvinfo : EIATTR_CBANK_PARAM_SIZE
	.align		4
.L_1072:
        /*0d34*/ 	.byte	0x03, 0x19
        /*0d36*/ 	.short	0x0bf0


	//----- nvinfo : EIATTR_PARAM_CBANK
	.align		4
        /*0d38*/ 	.byte	0x04, 0x0a
        /*0d3a*/ 	.short	(.L_1074 - .L_1073)
	.align		4
.L_1073:
        /*0d3c*/ 	.word	index@(.nv.constant0._ZN7cutlass13device_kernelIN5flash11enable_sm90INS1_16FlashAttnFwdSm90INS1_25CollectiveMainloopFwdSm90ILi2EN4cute5tupleIJNS5_1CILi1EEES8_S8_EEENS6_IJNS7_ILi64EEESA_SA_EEELi512ENS_10bfloat16_tEfNS_4arch4Sm90ELb1ELb0ELb0ELb1ELb1ELb0ELb1ELb0ELb0ELb1ELb0ELb0EEENS1_21CollectiveEpilogueFwdINS6_IJSA_NS7_ILi512EEESA_EEES9_SC_SE_Li256ELb1ELb1ELb0ELb0EEENS1_36VarlenDynamicPersistentTileSchedulerILi64ELi64ELi256ELi128ELb0ELb1ELb1ELb1ELb1ELb1EEEEEEEEEvNT_6ParamsE)
        /*0d40*/ 	.short	0x0210
        /*0d42*/ 	.short	0x0bf0


	//----- nvinfo : EIATTR_SW_WAR
	.align		4
.L_1074:
        /*0d44*/ 	.byte	0x04, 0x36
        /*0d46*/ 	.short	(.L_1076 - .L_1075)
.L_1075:
        /*0d48*/ 	.word	0x00000008
.L_1076:


//--------------------- .nv.info._ZN7cutlass13device_kernelIN5flash11enable_sm90INS1_16FlashAttnFwdSm90INS1_25CollectiveMainloopFwdSm90ILi2EN4cute5tupleIJNS5_1CILi1EEES8_S8_EEENS6_IJNS7_ILi64EEESA_SA_EEELi512ENS_10bfloat16_tEfNS_4arch4Sm90ELb1ELb0ELb0ELb1ELb1ELb1ELb1ELb0ELb0ELb1ELb0ELb0EEENS1_21CollectiveEpilogueFwdINS6_IJSA_NS7_ILi512EEESA_EEES9_SC_SE_Li256ELb1ELb1ELb0ELb0EEENS1_36VarlenDynamicPersistentTileSchedulerILi64ELi64ELi256ELi128ELb0ELb1ELb1ELb1ELb1ELb1EEEEEEEEEvNT_6ParamsE --------------------------
	.section	.nv.info._ZN7cutlass13device_kernelIN5flash11enable_sm90INS1_16FlashAttnFwdSm90INS1_25CollectiveMainloopFwdSm90ILi2EN4cute5tupleIJNS5_1CILi1EEES8_S8_EEENS6_IJNS7_ILi64EEESA_SA_EEELi512ENS_10bfloat16_tEfNS_4arch4Sm90ELb1ELb0ELb0ELb1ELb1ELb1ELb1ELb0ELb0ELb1ELb0ELb0EEENS1_21CollectiveEpilogueFwdINS6_IJSA_NS7_ILi512EEESA_EEES9_SC_SE_Li256ELb1ELb1ELb0ELb0EEENS1_36VarlenDynamicPersistentTileSchedulerILi64ELi64ELi256ELi128ELb0ELb1ELb1ELb1ELb1ELb1EEEEEEEEEvNT_6ParamsE,"",@"SHT_CUDA_INFO"
	.sectionflags	@""
	.align	4


	//----- nvinfo : EIATTR_CUDA_API_VERSION
	.align		4
        /*0000*/ 	.byte	0x04, 0x37
        /*0002*/ 	.short	(.L_1078 - .L_1077)
.L_1077:
        /*0004*/ 	.word	0x00000082


	//----- nvinfo : EIATTR_KPARAM_INFO
	.align		4
.L_1078:
        /*0008*/ 	.byte	0x04, 0x17
        /*000a*/ 	.short	(.L_1080 - .L_1079)
.L_1079:
        /*000c*/ 	.word	0x00000000
        /*0010*/ 	.short	0x0000
        /*0012*/ 	.short	0x0070
        /*0014*/ 	.byte	0x00, 0xf0, 0x01, 0x2e


	//----- nvinfo : EIATTR_SPARSE_MMA_MASK
	.align		4
.L_1080:
        /*0018*/ 	.byte	0x03, 0x50
        /*001a*/ 	.short	0x0000


	//----- nvinfo : EIATTR_MAXREG_COUNT
	.align		4
        /*001c*/ 	.byte	0x03, 0x1b
        /*001e*/ 	.short	0x00a8


	//----- nvinfo : EIATTR_NUM_BARRIERS
	.align		4
        /*0020*/ 	.byte	0x02, 0x4c
        /*0022*/ 	.byte	0x10
	.zero		1


	//----- nvinfo : EIATTR_EXTERNS
	.align		4
        /*0024*/ 	.byte	0x04, 0x0f
        /*0026*/ 	.short	(.L_1082 - .L_1081)


	//   ....[0]....
	.align		4
.L_1081:
        /*0028*/ 	.word	index@(__assertfail)


	//----- nvinfo : EIATTR_ANNOTATIONS
	.align		4
.L_1082:
        /*002c*/ 	.byte	0x04, 0x55
        /*002e*/ 	.short	(.L_1084 - .L_1083)


	//   ....[0]....
.L_1083:
        /* <DEDUP_REMOVED lines=68> */


	//----- nvinfo : EIATTR_MERCURY_ISA_VERSION
	.align		4
.L_1084:
        /*0460*/ 	.byte	0x03, 0x5f
        /*0462*/ 	.short	0x0101


	//----- nvinfo : EIATTR_UNUSED_LOAD_BYTE_OFFSET
	.align		4
        /*0464*/ 	.byte	0x04, 0x44
        /*0466*/ 	.short	(.L_1086 - .L_1085)


	//   ....[0]....
.L_1085:
        /*0468*/ 	.word	0x00000a50
        /*046c*/ 	.word	0x0000fff0


	//   ....[1]....
        /*0470*/ 	.word	0x00014ca0
        /*0474*/ 	.word	0x0000fff0


	//----- nvinfo : EIATTR_INT_WARP_WIDE_INSTR_OFFSETS
	.align		4
.L_1086:
        /*0478*/ 	.byte	0x04, 0x31
        /*047a*/ 	.short	(.L_1088 - .L_1087)


	//   ....[0]....
.L_1087:
        /*047c*/ 	.word	0x00000130


	//   ....[1]....
        /*0480*/ 	.word	0x00000170


	//   ....[2]....
        /*0484*/ 	.word	0x000001e0


	//   ....[3]....
        /*0488*/ 	.word	0x00000250


	//   ....[4]....
        /*048c*/ 	.word	0x0001ae80


	//   ....[5]....
        /*0490*/ 	.word	0x0001af10


	//   ....[6]....
        /*0494*/ 	.word	0x0001f410


	//   ....[7]....
        /*0498*/ 	.word	0x0001f4a0


	//----- nvinfo : EIATTR_COOP_GROUP_MASK_REGIDS
	.align		4
.L_1088:
        /*049c*/ 	.byte	0x04, 0x29
        /*049e*/ 	.short	(.L_1090 - .L_1089)


	//   ....[0]....
.L_1089:
        /*04a0*/ 	.word	0xffffffff


	//   ....[1]....
        /*04a4*/ 	.word	0xffffffff


	//   ....[2]....
        /*04a8*/ 	.word	0xffffffff


	//   ....[3]....
        /*04ac*/ 	.word	0xffffffff


	//   ....[4]....
        /*04b0*/ 	.word	0xffffffff


	//   ....[5]....
        /*04b4*/ 	.word	0xffffffff


	//   ....[6]....
        /*04b8*/ 	.word	0xffffffff


	//   ....[7]....
        /*04bc*/ 	.word	0xffffffff


	//   ....[8]....
        /*04c0*/ 	.word	0xffffffff


	//   ....[9]....
        /*04c4*/ 	.word	0xffffffff


	//   ....[10]....
        /*04c8*/ 	.word	0xffffffff


	//   ....[11]....
        /*04cc*/ 	.word	0xffffffff


	//   ....[12]....
        /*04d0*/ 	.word	0xffffffff


	//   ....[13]....
        /*04d4*/ 	.word	0xffffffff


	//   ....[14]....
        /*04d8*/ 	.word	0xffffffff


	//   ....[15]....
        /*04dc*/ 	.word	0xffffffff


	//   ....[16]....
        /*04e0*/ 	.word	0xffffffff


	//   ....[17]....
        /*04e4*/ 	.word	0xffffffff


	//   ....[18]....
        /*04e8*/ 	.word	0xffffffff


	//   ....[19]....
        /*04ec*/ 	.word	0xffffffff


	//   ....[20]....
        /*04f0*/ 	.word	0xffffffff


	//   ....[21]....
        /*04f4*/ 	.word	0xffffffff


	//   ....[22]....
        /*04f8*/ 	.word	0xffffffff


	//   ....[23]....
        /*04fc*/ 	.word	0xffffffff


	//   ....[24]....
        /*0500*/ 	.word	0xffffffff


	//   ....[25]....
        /*0504*/ 	.word	0xffffffff


	//   ....[26]....
        /*0508*/ 	.word	0xffffffff


	//   ....[27]....
        /*050c*/ 	.word	0xffffffff


	//   ....[28]....
        /*0510*/ 	.word	0xffffffff


	//   ....[29]....
        /*0514*/ 	.word	0xffffffff


	//   ....[30]....
        /*0518*/ 	.word	0xffffffff


	//   ....[31]....
        /*051c*/ 	.word	0xffffffff


	//   ....[32]....
        /*0520*/ 	.word	0xffffffff


	//   ....[33]....
        /*0524*/ 	.word	0xffffffff


	//   ....[34]....
        /*0528*/ 	.word	0xffffffff


	//   ....[35]....
        /*052c*/ 	.word	0xffffffff


	//   ....[36]....
        /*0530*/ 	.word	0xffffffff


	//   ....[37]....
        /*0534*/ 	.word	0xffffffff


	//   ....[38]....
        /*0538*/ 	.word	0xffffffff


	//   ....[39]....
        /*053c*/ 	.word	0xffffffff


	//   ....[40]....
        /*0540*/ 	.word	0xffffffff


	//   ....[41]....
        /*0544*/ 	.word	0xffffffff


	//   ....[42]....
        /*0548*/ 	.word	0xffffffff


	//   ....[43]....
        /*054c*/ 	.word	0xffffffff


	//   ....[44]....
        /*0550*/ 	.word	0xffffffff


	//   ....[45]....
        /*0554*/ 	.word	0xffffffff


	//   ....[46]....
        /*0558*/ 	.word	0xffffffff


	//   ....[47]....
        /*055c*/ 	.word	0xffffffff


	//   ....[48]....
        /*0560*/ 	.word	0xffffffff


	//   ....[49]....
        /*0564*/ 	.word	0xffffffff


	//   ....[50]....
        /*0568*/ 	.word	0xffffffff


	//   ....[51]....
        /*056c*/ 	.word	0xffffffff


	//   ....[52]....
        /*0570*/ 	.word	0xffffffff


	//   ....[53]....
        /*0574*/ 	.word	0xffffffff


	//   ....[54]....
        /*0578*/ 	.word	0xffffffff


	//   ....[55]....
        /*057c*/ 	.word	0xffffffff


	//   ....[56]....
        /*0580*/ 	.word	0xffffffff


	//   ....[57]....
        /*0584*/ 	.word	0xffffffff


	//   ....[58]....
        /*0588*/ 	.word	0xffffffff


	//   ....[59]....
        /*058c*/ 	.word	0xffffffff


	//   ....[60]....
        /*0590*/ 	.word	0xffffffff


	//   ....[61]....
        /*0594*/ 	.word	0xffffffff


	//   ....[62]....
        /*0598*/ 	.word	0xffffffff


	//   ....[63]....
        /*059c*/ 	.word	0xffffffff


	//   ....[64]....
        /*05a0*/ 	.word	0xffffffff


	//   ....[65]....
        /*05a4*/ 	.word	0xffffffff


	//   ....[66]....
        /*05a8*/ 	.word	0xffffffff


	//   ....[67]....
        /*05ac*/ 	.word	0xffffffff


	//   ....[68]....
        /*05b0*/ 	.word	0xffffffff


	//   ....[69]....
        /*05b4*/ 	.word	0xffffffff


	//   ....[70]....
        /*05b8*/ 	.word	0xffffffff


	//   ....[71]....
        /*05bc*/ 	.word	0xffffffff


	//   ....[72]....
        /*05c0*/ 	.word	0xffffffff


	//   ....[73]....
        /*05c4*/ 	.word	0xffffffff


	//   ....[74]....
        /*05c8*/ 	.word	0xffffffff


	//   ....[75]....
        /*05cc*/ 	.word	0xffffffff


	//   ....[76]....
        /*05d0*/ 	.word	0xffffffff


	//   ....[77]....
        /*05d4*/ 	.word	0xffffffff


	//   ....[78]....
        /*05d8*/ 	.word	0xffffffff


	//   ....[79]....
        /*05dc*/ 	.word	0xffffffff


	//   ....[80]....
        /*05e0*/ 	.word	0xffffffff


	//   ....[81]....
        /*05e4*/ 	.word	0xffffffff


	//   ....[82]....
        /*05e8*/ 	.word	0xffffffff


	//   ....[83]....
        /*05ec*/ 	.word	0xffffffff


	//   ....[84]....
        /*05f0*/ 	.word	0xffffffff


	//   ....[85]....
        /*05f4*/ 	.word	0xffffffff


	//   ....[86]....
        /*05f8*/ 	.word	0xffffffff


	//   ....[87]....
        /*05fc*/ 	.word	0xffffffff


	//   ....[88]....
        /*0600*/ 	.word	0xffffffff


	//   ....[89]....
        /*0604*/ 	.word	0xffffffff


	//   ....[90]....
        /*0608*/ 	.word	0xffffffff


	//   ....[91]....
        /*060c*/ 	.word	0xffffffff


	//   ....[92]....
        /*0610*/ 	.word	0xffffffff


	//   ....[93]....
        /*0614*/ 	.word	0xffffffff


	//   ....[94]....
        /*0618*/ 	.word	0xffffffff


	//   ....[95]....
        /*061c*/ 	.word	0xffffffff


	//   ....[96]....
        /*0620*/ 	.word	0xffffffff


	//   ....[97]....
        /*0624*/ 	.word	0xffffffff


	//   ....[98]....
        /*0628*/ 	.word	0xffffffff


	//   ....[99]....
        /*062c*/ 	.word	0xffffffff


	//   ....[100]....
        /*0630*/ 	.word	0xffffffff


	//   ....[101]....
        /*0634*/ 	.word	0xffffffff


	//   ....[102]....
        /*0638*/ 	.word	0xffffffff


	//   ....[103]....
        /*063c*/ 	.word	0xffffffff


	//   ....[104]....
        /*0640*/ 	.word	0xffffffff


	//   ....[105]....
        /*0644*/ 	.word	0xffffffff


	//   ....[106]....
        /*0648*/ 	.word	0xffffffff


	//   ....[107]....
        /*064c*/ 	.word	0xffffffff


	//   ....[108]....
        /*0650*/ 	.word	0xffffffff


	//   ....[109]....
        /*0654*/ 	.word	0xffffffff


	//   ....[110]....
        /*0658*/ 	.word	0xffffffff


	//   ....[111]....
        /*065c*/ 	.word	0xffffffff


	//   ....[112]....
        /*0660*/ 	.word	0xffffffff


	//   ....[113]....
        /*0664*/ 	.word	0xffffffff


	//   ....[114]....
        /*0668*/ 	.word	0xffffffff


	//   ....[115]....
        /*066c*/ 	.word	0xffffffff


	//   ....[116]....
        /*0670*/ 	.word	0xffffffff


	//   ....[117]....
        /*0674*/ 	.word	0xffffffff


	//   ....[118]....
        /*0678*/ 	.word	0xffffffff


	//   ....[119]....
        /*067c*/ 	.word	0xffffffff


	//   ....[120]....
        /*0680*/ 	.word	0xffffffff


	//   ....[121]....
        /*0684*/ 	.word	0xffffffff


	//   ....[122]....
        /*0688*/ 	.word	0xffffffff


	//   ....[123]....
        /*068c*/ 	.word	0xffffffff


	//   ....[124]....
        /*0690*/ 	.word	0xffffffff


	//   ....[125]....
        /*0694*/ 	.word	0xffffffff


	//   ....[126]....
        /*0698*/ 	.word	0xffffffff


	//   ....[127]....
        /*069c*/ 	.word	0xffffffff


	//   ....[128]....
        /*06a0*/ 	.word	0xffffffff


	//   ....[129]....
        /*06a4*/ 	.word	0xffffffff


	//   ....[130]....
        /*06a8*/ 	.word	0xffffffff


	//   ....[131]....
        /*06ac*/ 	.word	0xffffffff


	//   ....[132]....
        /*06b0*/ 	.word	0xffffffff


	//   ....[133]....
        /*06b4*/ 	.word	0xffffffff


	//   ....[134]....
        /*06b8*/ 	.word	0xffffffff


	//   ....[135]....
        /*06bc*/ 	.word	0xffffffff


	//   ....[136]....
        /*06c0*/ 	.word	0xffffffff


	//   ....[137]....
        /*06c4*/ 	.word	0xffffffff


	//   ....[138]....
        /*06c8*/ 	.word	0xffffffff


	//   ....[139]....
        /*06cc*/ 	.word	0xffffffff


	//   ....[140]....
        /*06d0*/ 	.word	0xffffffff


	//   ....[141]....
        /*06d4*/ 	.word	0xffffffff


	//   ....[142]....
        /*06d8*/ 	.word	0xffffffff


	//   ....[143]....
        /*06dc*/ 	.word	0xffffffff


	//   ....[144]....
        /*06e0*/ 	.word	0xffffffff


	//   ....[145]....
        /*06e4*/ 	.word	0xffffffff


	//   ....[146]....
        /*06e8*/ 	.word	0xffffffff


	//   ....[147]....
        /*06ec*/ 	.word	0xffffffff


	//   ....[148]....
        /*06f0*/ 	.word	0xffffffff


	//   ....[149]....
        /*06f4*/ 	.word	0xffffffff


	//   ....[150]....
        /*06f8*/ 	.word	0xffffffff


	//   ....[151]....
        /*06fc*/ 	.word	0xffffffff


	//   ....[152]....
        /*0700*/ 	.word	0xffffffff


	//   ....[153]....
        /*0704*/ 	.word	0xffffffff


	//   ....[154]....
        /*0708*/ 	.word	0xffffffff


	//   ....[155]....
        /*070c*/ 	.word	0x0500000f


	//   ....[156]....
        /*0710*/ 	.word	0x0500000f


	//   ....[157]....
        /*0714*/ 	.word	0x0500000f


	//   ....[158]....
        /*0718*/ 	.word	0x0500000f


	//   ....[159]....
        /*071c*/ 	.word	0x0500000f


	//   ....[160]....
        /*0720*/ 	.word	0x0500000f


	//   ....[161]....
        /*0724*/ 	.word	0x0500000f


	//   ....[162]....
        /*0728*/ 	.word	0x0500000f


	//   ....[163]....
        /*072c*/ 	.word	0x0500000f


	//   ....[164]....
        /*0730*/ 	.word	0x0500000f


	//   ....[165]....
        /*0734*/ 	.word	0x0500000f


	//   ....[166]....
        /*0738*/ 	.word	0x0500000f


	//   ....[167]....
        /*073c*/ 	.word	0x0500000f


	//   ....[168]....
        /*0740*/ 	.word	0x0500000f


	//   ....[169]....
        /*0744*/ 	.word	0x0500000f


	//   ....[170]....
        /*0748*/ 	.word	0x0500000f


	//   ....[171]....
        /*074c*/ 	.word	0x0500000f


	//   ....[172]....
        /*0750*/ 	.word	0x0500000f


	//   ....[173]....
        /*0754*/ 	.word	0x0500000f


	//   ....[174]....
        /*0758*/ 	.word	0x0500000f


	//   ....[175]....
        /*075c*/ 	.word	0x0500000f


	//   ....[176]....
        /*0760*/ 	.word	0x0500000f


	//   ....[177]....
        /*0764*/ 	.word	0x0500000f


	//   ....[178]....
        /*0768*/ 	.word	0x0500000f


	//   ....[179]....
        /*076c*/ 	.word	0x0500000f


	//   ....[180]....
        /*0770*/ 	.word	0x0500000f


	//   ....[181]....
        /*0774*/ 	.word	0x0500000f


	//   ....[182]....
        /*0778*/ 	.word	0x0500000f


	//   ....[183]....
        /*077c*/ 	.word	0x0500000f


	//   ....[184]....
        /*0780*/ 	.word	0x0500000f


	//   ....[185]....
        /*0784*/ 	.word	0x0500000f


	//   ....[186]....
        /*0788*/ 	.word	0x0500000f


	//   ....[187]....
        /*078c*/ 	.word	0x0500000f


	//   ....[188]....
        /*0790*/ 	.word	0x0500000f


	//   ....[189]....
        /*0794*/ 	.word	0x0500000f


	//   ....[190]....
        /*0798*/ 	.word	0x0500000f


	//   ....[191]....
        /*079c*/ 	.word	0x0500000f


	//   ....[192]....
        /*07a0*/ 	.word	0x0500000f


	//   ....[193]....
        /*07a4*/ 	.word	0x0500000f


	//   ....[194]....
        /*07a8*/ 	.word	0x0500000f


	//   ....[195]....
        /*07ac*/ 	.word	0x0500000f


	//   ....[196]....
        /*07b0*/ 	.word	0x0500000f


	//   ....[197]....
        /*07b4*/ 	.word	0x0500000f


	//   ....[198]....
        /*07b8*/ 	.word	0x0500000f


	//   ....[199]....
        /*07bc*/ 	.word	0x0500000f


	//   ....[200]....
        /*07c0*/ 	.word	0x0500000f


	//   ....[201]....
        /*07c4*/ 	.word	0x0500000f


	//   ....[202]....
        /*07c8*/ 	.word	0x0500000f


	//   ....[203]....
        /*07cc*/ 	.word	0x0500000f


	//   ....[204]....
        /*07d0*/ 	.word	0x0500000f


	//   ....[205]....
        /*07d4*/ 	.word	0x0500000f


	//   ....[206]....
        /*07d8*/ 	.word	0x0500000f


	//   ....[207]....
        /*07dc*/ 	.word	0x0500000f


	//   ....[208]....
        /*07e0*/ 	.word	0x0500000f


	//   ....[209]....
        /*07e4*/ 	.word	0x0500000f


	//   ....[210]....
        /*07e8*/ 	.word	0x0500000f


	//   ....[211]....
        /*07ec*/ 	.word	0x0500000f


	//   ....[212]....
        /*07f0*/ 	.word	0x0500000f


	//   ....[213]....
        /*07f4*/ 	.word	0x0500000f


	//   ....[214]....
        /*07f8*/ 	.word	0x0500000f


	//   ....[215]....
        /*07fc*/ 	.word	0x0500000f


	//   ....[216]....
        /*0800*/ 	.word	0x0500000f


	//   ....[217]....
        /*0804*/ 	.word	0x0500000f


	//   ....[218]....
        /*0808*/ 	.word	0x0500000f


	//   ....[219]....
        /*080c*/ 	.word	0x0500000f


	//   ....[220]....
        /*0810*/ 	.word	0x0500000f


	//   ....[221]....
        /*0814*/ 	.word	0x0500000f


	//   ....[222]....
        /*0818*/ 	.word	0x0500000f


	//   ....[223]....
        /*081c*/ 	.word	0x0500000f


	//   ....[224]....
        /*0820*/ 	.word	0x0500000f


	//   ....[225]....
        /*0824*/ 	.word	0x0500000f


	//   ....[226]....
        /*0828*/ 	.word	0x0500000f


	//   ....[227]....
        /*082c*/ 	.word	0x0500000f


	//   ....[228]....
        /*0830*/ 	.word	0x0500000f


	//   ....[229]....
        /*0834*/ 	.word	0x0500000f


	//   ....[230]....
        /*0838*/ 	.word	0x0500000f


	//   ....[231]....
        /*083c*/ 	.word	0x0500000f


	//   ....[232]....
        /*0840*/ 	.word	0x0500000f


	//   ....[233]....
        /*0844*/ 	.word	0x0500000f


	//   ....[234]....
        /*0848*/ 	.word	0x0500000f


	//   ....[235]....
        /*084c*/ 	.word	0x0500000f


	//   ....[236]....
        /*0850*/ 	.word	0x0500000f


	//   ....[237]....
        /*0854*/ 	.word	0x0500000f


	//   ....[238]....
        /*0858*/ 	.word	0x0500000f


	//   ....[239]....
        /*085c*/ 	.word	0x0500000f


	//   ....[240]....
        /*0860*/ 	.word	0x0500000f


	//   ....[241]....
        /*0864*/ 	.word	0x0500000f


	//   ....[242]....
        /*0868*/ 	.word	0x0500000f


	//   ....[243]....
        /*086c*/ 	.word	0x0500000f


	//   ....[244]....
        /*0870*/ 	.word	0x0500000f


	//----- nvinfo : EIATTR_COOP_GROUP_INSTR_OFFSETS
	.align		4
.L_1090:
        /*0874*/ 	.byte	0x04, 0x28
        /*0876*/ 	.short	(.L_1092 - .L_1091)


	//   ....[0]....
.L_1091:
        /*0878*/ 	.word	0x00000060


	//   ....[1]....
        /*087c*/ 	.word	0x00000140


	//   ....[2]....
        /*0880*/ 	.word	0x00000180


	//   ....[3]....
        /*0884*/ 	.word	0x00000390


	//   ....[4]....
        /*0888*/ 	.word	0x000004f0


	//   ....[5]....
        /*088c*/ 	.word	0x00000610


	//   ....[6]....
        /*0890*/ 	.word	0x00000770


	//   ....[7]....
        /*0894*/ 	.word	0x00002c40


	//   ....[8]....
        /*0898*/ 	.word	0x00002c50


	//   ....[9]....
        /*089c*/ 	.word	0x00003700


	//   ....[10]....
        /*08a0*/ 	.word	0x00003710


	//   ....[11]....
        /*08a4*/ 	.word	0x00004150


	//   ....[12]....
        /*08a8*/ 	.word	0x00004160


	//   ....[13]....
        /*08ac*/ 	.word	0x00004540


	//   ....[14]....
        /*08b0*/ 	.word	0x00004550


	//   ....[15]....
        /*08b4*/ 	.word	0x000053c0


	//   ....[16]....
        /*08b8*/ 	.word	0x00007210


	//   ....[17]....
        /*08bc*/ 	.word	0x000079a0


	//   ....[18]....
        /*08c0*/ 	.word	0x000079b0


	//   ....[19]....
        /*08c4*/ 	.word	0x000079c0


	//   ....[20]....
        /*08c8*/ 	.word	0x000079d0


	//   ....[21]....
        /*08cc*/ 	.word	0x00007cc0


	//   ....[22]....
        /*08d0*/ 	.word	0x00007cd0


	//   ....[23]....
        /*08d4*/ 	.word	0x00007ce0


	//   ....[24]....
        /*08d8*/ 	.word	0x00007cf0


	//   ....[25]....
        /*08dc*/ 	.word	0x00009080


	//   ....[26]....
        /*08e0*/ 	.word	0x000090a0


	//   ....[27]....
        /*08e4*/ 	.word	0x000090b0


	//   ....[28]....
        /*08e8*/ 	.word	0x000090c0


	//   ....[29]....
        /*08ec*/ 	.word	0x000091d0


	//   ....[30]....
        /*08f0*/ 	.word	0x000091e0


	//   ....[31]....
        /*08f4*/ 	.word	0x000091f0


	//   ....[32]....
        /*08f8*/ 	.word	0x00009200


	//   ....[33]....
        /*08fc*/ 	.word	0x0000abc0


	//   ....[34]....
        /*0900*/ 	.word	0x0000c380


	//   ....[35]....
        /*0904*/ 	.word	0x0000c5b0


	//   ....[36]....
        /*0908*/ 	.word	0x0000c710


	//   ....[37]....
        /*090c*/ 	.word	0x0000c850


	//   ....[38]....
        /*0910*/ 	.word	0x0000ca70


	//   ....[39]....
        /*0914*/ 	.word	0x0000ca90


	//   ....[40]....
        /*0918*/ 	.word	0x0000d480


	//   ....[41]....
        /*091c*/ 	.word	0x0000e520


	//   ....[42]....
        /*0920*/ 	.word	0x0000f330


	//   ....[43]....
        /*0924*/ 	.word	0x0000f340


	//   ....[44]....
        /*0928*/ 	.word	0x0000f6b0


	//   ....[45]....
        /*092c*/ 	.word	0x0000f6d0


	//   ....[46]....
        /*0930*/ 	.word	0x0000fcb0


	//   ....[47]....
        /*0934*/ 	.word	0x0000fcd0


	//   ....[48]....
        /*0938*/ 	.word	0x00010db0


	//   ....[49]....
        /*093c*/ 	.word	0x00011df0


	//   ....[50]....
        /*0940*/ 	.word	0x00012c80


	//   ....[51]....
        /*0944*/ 	.word	0x00012ca0


	//   ....[52]....
        /*0948*/ 	.word	0x00013270


	//   ....[53]....
        /*094c*/ 	.word	0x00013440


	//   ....[54]....
        /*0950*/ 	.word	0x000140b0


	//   ....[55]....
        /*0954*/ 	.word	0x000141a0


	//   ....[56]....
        /*0958*/ 	.word	0x000141b0


	//   ....[57]....
        /*095c*/ 	.word	0x000141f0


	//   ....[58]....
        /*0960*/ 	.word	0x00014200


	//   ....[59]....
        /*0964*/ 	.word	0x00015d80


	//   ....[60]....
        /*0968*/ 	.word	0x00016250


	//   ....[61]....
        /*096c*/ 	.word	0x00016280


	//   ....[62]....
        /*0970*/ 	.word	0x000162b0


	//   ....[63]....
        /*0974*/ 	.word	0x000162c0


	//   ....[64]....
        /*0978*/ 	.word	0x00016a00


	//   ....[65]....
        /*097c*/ 	.word	0x00016a70


	//   ....[66]....
        /*0980*/ 	.word	0x00016cf0


	//   ....[67]....
        /*0984*/ 	.word	0x00016d10


	//   ....[68]....
        /*0988*/ 	.word	0x000179d0


	//   ....[69]....
        /*098c*/ 	.word	0x00017a00


	//   ....[70]....
        /*0990*/ 	.word	0x00017c80


	//   ....[71]....
        /*0994*/ 	.word	0x00017ca0


	//   ....[72]....
        /*0998*/ 	.word	0x00017f50


	//   ....[73]....
        /*099c*/ 	.word	0x00018100


	//   ....[74]....
        /*09a0*/ 	.word	0x00018130


	//   ....[75]....
        /*09a4*/ 	.word	0x00018160


	//   ....[76]....
        /*09a8*/ 	.word	0x00018190


	//   ....[77]....
        /*09ac*/ 	.word	0x000181c0


	//   ....[78]....
        /*09b0*/ 	.word	0x000181f0


	//   ....[79]....
        /*09b4*/ 	.word	0x00018360


	//   ....[80]....
        /*09b8*/ 	.word	0x00018390


	//   ....[81]....
        /*09bc*/ 	.word	0x000183c0


	//   ....[82]....
        /*09c0*/ 	.word	0x000183f0


	//   ....[83]....
        /*09c4*/ 	.word	0x00018420


	//   ....[84]....
        /*09c8*/ 	.word	0x00018450


	//   ....[85]....
        /*09cc*/ 	.word	0x000184e0


	//   ....[86]....
        /*09d0*/ 	.word	0x00018540


	//   ....[87]....
        /*09d4*/ 	.word	0x000185d0


	//   ....[88]....
        /*09d8*/ 	.word	0x000193e0


	//   ....[89]....
        /*09dc*/ 	.word	0x0001bca0


	//   ....[90]....
        /*09e0*/ 	.word	0x0001bcc0


	//   ....[91]....
        /*09e4*/ 	.word	0x0001bd50


	//   ....[92]....
        /*09e8*/ 	.word	0x0001bd70


	//   ....[93]....
        /*09ec*/ 	.word	0x0001bdf0


	//   ....[94]....
        /*09f0*/ 	.word	0x0001be10


	//   ....[95]....
        /*09f4*/ 	.word	0x0001be20


	//   ....[96]....
        /*09f8*/ 	.word	0x0001be30


	//   ....[97]....
        /*09fc*/ 	.word	0x0001c600


	//   ....[98]....
        /*0a00*/ 	.word	0x0001c630


	//   ....[99]....
        /*0a04*/ 	.word	0x0001c6e0


	//   ....[100]....
        /*0a08*/ 	.word	0x0001c6f0


	//   ....[101]....
        /*0a0c*/ 	.word	0x0001c700


	//   ....[102]....
        /*0a10*/ 	.word	0x0001c710


	//   ....[103]....
        /*0a14*/ 	.word	0x0001c790


	//   ....[104]....
        /*0a18*/ 	.word	0x0001c7a0


	//   ....[105]....
        /*0a1c*/ 	.word	0x0001d110


	//   ....[106]....
        /*0a20*/ 	.word	0x0001d1a0


	//   ....[107]....
        /*0a24*/ 	.word	0x0001d220


	//   ....[108]....
        /*0a28*/ 	.word	0x0001d370


	//   ....[109]....
        /*0a2c*/ 	.word	0x0001d3d0


	//   ....[110]....
        /*0a30*/ 	.word	0x0001d3f0


	//   ....[111]....
        /*0a34*/ 	.word	0x0001d400


	//   ....[112]....
        /*0a38*/ 	.word	0x0001d690


	//   ....[113]....
        /*0a3c*/ 	.word	0x0001dbf0


	//   ....[114]....
        /*0a40*/ 	.word	0x0001dc20


	//   ....[115]....
        /*0a44*/ 	.word	0x0001de10


	//   ....[116]....
        /*0a48*/ 	.word	0x0001de50


	//   ....[117]....
        /*0a4c*/ 	.word	0x0001de60


	//   ....[118]....
        /*0a50*/ 	.word	0x0001de70


	//   ....[119]....
        /*0a54*/ 	.word	0x0001dfc0


	//   ....[120]....
        /*0a58*/ 	.word	0x0001e110


	//   ....[121]....
        /*0a5c*/ 	.word	0x0001e920


	//   ....[122]....
        /*0a60*/ 	.word	0x0001e940


	//   ....[123]....
        /*0a64*/ 	.word	0x0001e990


	//   ....[124]....
        /*0a68*/ 	.word	0x0001e9a0


	//   ....[125]....
        /*0a6c*/ 	.word	0x0001e9e0


	//   ....[126]....
        /*0a70*/ 	.word	0x0001e9f0


	//   ....[127]....
        /*0a74*/ 	.word	0x0001ea00


	//   ....[128]....
        /*0a78*/ 	.word	0x0001ea40


	//   ....[129]....
        /*0a7c*/ 	.word	0x0001ed60


	//   ....[130]....
        /*0a80*/ 	.word	0x0001eda0


	//   ....[131]....
        /*0a84*/ 	.word	0x0001edc0


	//   ....[132]....
        /*0a88*/ 	.word	0x0001ede0


	//   ....[133]....
        /*0a8c*/ 	.word	0x0001ee10


	//   ....[134]....
        /*0a90*/ 	.word	0x0001ee30


	//   ....[135]....
        /*0a94*/ 	.word	0x0001ef30


	//   ....[136]....
        /*0a98*/ 	.word	0x0001f080


	//   ....[137]....
        /*0a9c*/ 	.word	0x0001f670


	//   ....[138]....
        /*0aa0*/ 	.word	0x0001f6a0


	//   ....[139]....
        /*0aa4*/ 	.word	0x0001f6e0


	//   ....[140]....
        /*0aa8*/ 	.word	0x0001f710


	//   ....[141]....
        /*0aac*/ 	.word	0x0001f740


	//   ....[142]....
        /*0ab0*/ 	.word	0x0001f770


	//   ....[143]....
        /*0ab4*/ 	.word	0x0001f7a0


	//   ....[144]....
        /*0ab8*/ 	.word	0x0001f7d0


	//   ....[145]....
        /*0abc*/ 	.word	0x0001f950


	//   ....[146]....
        /*0ac0*/ 	.word	0x0001f980


	//   ....[147]....
        /*0ac4*/ 	.word	0x0001f9b0


	//   ....[148]....
        /*0ac8*/ 	.word	0x0001f9e0


	//   ....[149]....
        /*0acc*/ 	.word	0x0001fa10


	//   ....[150]....
        /*0ad0*/ 	.word	0x0001fa40


	//   ....[151]....
        /*0ad4*/ 	.word	0x0001fb00


	//   ....[152]....
        /*0ad8*/ 	.word	0x0001fb20


	//   ....[153]....
        /*0adc*/ 	.word	0x0001fb90


	//   ....[154]....
        /*0ae0*/ 	.word	0x00020230


	//   ....[155]....
        /*0ae4*/ 	.word	0x00020550


	//   ....[156]....
        /*0ae8*/ 	.word	0x000205e0


	//   ....[157]....
        /*0aec*/ 	.word	0x000206c0


	//   ....[158]....
        /*0af0*/ 	.word	0x00020750


	//   ....[159]....
        /*0af4*/ 	.word	0x00020830


	//   ....[160]....
        /*0af8*/ 	.word	0x000208c0


	//   ....[161]....
        /*0afc*/ 	.word	0x000209a0


	//   ....[162]....
        /*0b00*/ 	.word	0x00020a30


	//   ....[163]....
        /*0b04*/ 	.word	0x00020a80


	//   ....[164]....
        /*0b08*/ 	.word	0x00020ad0


	//   ....[165]....
        /*0b0c*/ 	.word	0x00020b60


	//   ....[166]....
        /*0b10*/ 	.word	0x00020bf0


	//   ....[167]....
        /*0b14*/ 	.word	0x00020c40


	//   ....[168]....
        /*0b18*/ 	.word	0x00020c90


	//   ....[169]....
        /*0b1c*/ 	.word	0x00020d90


	//   ....[170]....
        /*0b20*/ 	.word	0x00020e40


	//   ....[171]....
        /*0b24*/ 	.word	0x00020ec0


	//   ....[172]....
        /*0b28*/ 	.word	0x00020f50


	//   ....[173]....
        /*0b2c*/ 	.word	0x00021070


	//   ....[174]....
        /*0b30*/ 	.word	0x000211a0


	//   ....[175]....
        /*0b34*/ 	.word	0x00021270


	//   ....[176]....
        /*0b38*/ 	.word	0x000212c0


	//   ....[177]....
        /*0b3c*/ 	.word	0x00021600


	//   ....[178]....
        /*0b40*/ 	.word	0x000218e0


	//   ....[179]....
        /*0b44*/ 	.word	0x000219d0


	//   ....[180]....
        /*0b48*/ 	.word	0x00021a70


	//   ....[181]....
        /*0b4c*/ 	.word	0x00021ad0


	//   ....[182]....
        /*0b50*/ 	.word	0x00021bc0


	//   ....[183]....
        /*0b54*/ 	.word	0x00021c30


	//   ....[184]....
        /*0b58*/ 	.word	0x00021d20


	//   ....[185]....
        /*0b5c*/ 	.word	0x00021d90


	//   ....[186]....
        /*0b60*/ 	.word	0x00021e30


	//   ....[187]....
        /*0b64*/ 	.word	0x00021f20


	//   ....[188]....
        /*0b68*/ 	.word	0x00021fc0


	//   ....[189]....
        /*0b6c*/ 	.word	0x00022020


	//   ....[190]....
        /*0b70*/ 	.word	0x000220e0


	//   ....[191]....
        /*0b74*/ 	.word	0x00022140


	//   ....[192]....
        /*0b78*/ 	.word	0x000221e0


	//   ....[193]....
        /*0b7c*/ 	.word	0x00022290


	//   ....[194]....
        /*0b80*/ 	.word	0x00022330


	//   ....[195]....
        /*0b84*/ 	.word	0x00022660


	//   ....[196]....
        /*0b88*/ 	.word	0x00022720


	//   ....[197]....
        /*0b8c*/ 	.word	0x00022990


	//   ....[198]....
        /*0b90*/ 	.word	0x00022a10


	//   ....[199]....
        /*0b94*/ 	.word	0x00022c20


	//   ....[200]....
        /*0b98*/ 	.word	0x00022c70


	//   ....[201]....
        /*0b9c*/ 	.word	0x00022de0


	//   ....[202]....
        /*0ba0*/ 	.word	0x00022e70


	//   ....[203]....
        /*0ba4*/ 	.word	0x00022fb0


	//   ....[204]....
        /*0ba8*/ 	.word	0x000230b0


	//   ....[205]....
        /*0bac*/ 	.word	0x00023320


	//   ....[206]....
        /*0bb0*/ 	.word	0x00023370


	//   ....[207]....
        /*0bb4*/ 	.word	0x00023540


	//   ....[208]....
        /*0bb8*/ 	.word	0x00023590


	//   ....[209]....
        /*0bbc*/ 	.word	0x00023760


	//   ....[210]....
        /*0bc0*/ 	.word	0x000237b0


	//   ....[211]....
        /*0bc4*/ 	.word	0x000238a0


	//   ....[212]....
        /*0bc8*/ 	.word	0x00023940


	//   ....[213]....
        /*0bcc*/ 	.word	0x000239a0


	//   ....[214]....
        /*0bd0*/ 	.word	0x00023a50


	//   ....[215]....
        /*0bd4*/ 	.word	0x00023ab0


	//   ....[216]....
        /*0bd8*/ 	.word	0x00023b60


	//   ....[217]....
        /*0bdc*/ 	.word	0x00023bc0


	//   ....[218]....
        /*0be0*/ 	.word	0x00023c70


	//   ....[219]....
        /*0be4*/ 	.word	0x00023d60


	//   ....[220]....
        /*0be8*/ 	.word	0x00023e40


	//   ....[221]....
        /*0bec*/ 	.word	0x00023f50


	//   ....[222]....
        /*0bf0*/ 	.word	0x00024050


	//   ....[223]....
        /*0bf4*/ 	.word	0x00024180


	//   ....[224]....
        /*0bf8*/ 	.word	0x00024260


	//   ....[225]....
        /*0bfc*/ 	.word	0x00024360


	//   ....[226]....
        /*0c00*/ 	.word	0x00024440


	//   ....[227]....
        /*0c04*/ 	.word	0x000244d0


	//   ....[228]....
        /*0c08*/ 	.word	0x00024570


	//   ....[229]....
        /*0c0c*/ 	.word	0x00024690


	//   ....[230]....
        /*0c10*/ 	.word	0x00024700


	//   ....[231]....
        /*0c14*/ 	.word	0x00024770


	//   ....[232]....
        /*0c18*/ 	.word	0x000247e0


	//   ....[233]....
        /*0c1c*/ 	.word	0x00024850


	//   ....[234]....
        /*0c20*/ 	.word	0x000248d0


	//   ....[235]....
        /*0c24*/ 	.word	0x00024960


	//   ....[236]....
        /*0c28*/ 	.word	0x000249f0


	//   ....[237]....
        /*0c2c*/ 	.word	0x00024a60


	//   ....[238]....
        /*0c30*/ 	.word	0x00024ad0


	//   ....[239]....
        /*0c34*/ 	.word	0x00024b40


	//   ....[240]....
        /*0c38*/ 	.word	0x00024bc0


	//   ....[241]....
        /*0c3c*/ 	.word	0x00024c30


	//   ....[242]....
        /*0c40*/ 	.word	0x00024cd0


	//   ....[243]....
        /*0c44*/ 	.word	0x00024d60


	//   ....[244]....
        /*0c48*/ 	.word	0x00024e90


	//----- nvinfo : EIATTR_REG_RECONFIG
	.align		4
.L_1092:
        /*0c4c*/ 	.byte	0x01, 0x54
	.zero		2


	//----- nvinfo : EIATTR_SYSCALL_OFFSETS
	.align		4
        /*0c50*/ 	.byte	0x04, 0x46
        /*0c52*/ 	.short	(.L_1094 - .L_1093)


	//   ....[0]....
.L_1093:
        /*0c54*/ 	.word	0x00001e50


	//   ....[1]....
        /*0c58*/ 	.word	0x00001fa0


	//   ....[2]....
        /*0c5c*/ 	.word	0x000073c0


	//   ....[3]....
        /*0c60*/ 	.word	0x000076f0


	//   ....[4]....
        /*0c64*/ 	.word	0x0001b070


	//   ....[5]....
        /*0c68*/ 	.word	0x0001b1c0


	//   ....[6]....
        /*0c6c*/ 	.word	0x0001b2b0


	//   ....[7]....
        /*0c70*/ 	.word	0x0001c200


	//   ....[8]....
        /*0c74*/ 	.word	0x0001ca70


	//----- nvinfo : EIATTR_MBARRIER_INSTR_OFFSETS
	.align		4
.L_1094:
        /*0c78*/ 	.byte	0x04, 0x39
        /*0c7a*/ 	.short	(.L_1096 - .L_1095)


	//   ....[0]....
.L_1095:
        /*0c7c*/ 	.word	0x00000270
        /*0c80*/ 	.word	0x000000ff
        /*0c84*/ 	.word	0x00038800
        /*0c88*/ 	.short	0x0100
        /*0c8a*/ 	.byte	0x08
	.zero		1


	//   ....[1]....
        /*0c8c*/ 	.word	0x00000280
        /*0c90*/ 	.word	0x000000ff
        /*0c94*/ 	.word	0x00038810
        /*0c98*/ 	.short	0x0100
        /*0c9a*/ 	.byte	0x08
	.zero		1


	//   ....[2]....
        /*0c9c*/ 	.word	0x00000290
        /*0ca0*/ 	.word	0x000000ff
        /*0ca4*/ 	.word	0x00038820
        /*0ca8*/ 	.short	0x0100
        /*0caa*/ 	.byte	0x08
	.zero		1


	//   ....[3]....
        /*0cac*/ 	.word	0x00000340
        /*0cb0*/ 	.word	0x000000ff
        /*0cb4*/ 	.word	0x00038830
        /*0cb8*/ 	.short	0x0100
        /*0cba*/ 	.byte	0x06
	.zero		1


	//   ....[4]....
        /*0cbc*/ 	.word	0x00000350
        /*0cc0*/ 	.word	0x000000ff
        /*0cc4*/ 	.word	0x00038840
        /*0cc8*/ 	.short	0x0100
        /*0cca*/ 	.byte	0x06
	.zero		1


	//   ....[5]....
        /*0ccc*/ 	.word	0x00000360
        /*0cd0*/ 	.word	0x000000ff
        /*0cd4*/ 	.word	0x00038838
        /*0cd8*/ 	.short	0x0100
        /*0cda*/ 	.byte	0x06
	.zero		1


	//   ....[6]....
        /*0cdc*/ 	.word	0x00000370
        /*0ce0*/ 	.word	0x000000ff
        /*0ce4*/ 	.word	0x00038848
        /*0ce8*/ 	.short	0x0100
        /*0cea*/ 	.byte	0x06
	.zero		1


	//   ....[7]....
        /*0cec*/ 	.word	0x000004a0
        /*0cf0*/ 	.word	0x000000ff
        /*0cf4*/ 	.word	0x00038850
        /*0cf8*/ 	.short	0x0100
        /*0cfa*/ 	.byte	0x08
	.zero		1


	//   ....[8]....
        /*0cfc*/ 	.word	0x000004b0
        /*0d00*/ 	.word	0x000000ff
        /*0d04*/ 	.word	0x00038860
        /*0d08*/ 	.short	0x0100
        /*0d0a*/ 	.byte	0x08
	.zero		1


	//   ....[9]....
        /*0d0c*/ 	.word	0x000004c0
        /*0d10*/ 	.word	0x000000ff
        /*0d14*/ 	.word	0x00038858
        /*0d18*/ 	.short	0x0100
        /*0d1a*/ 	.byte	0x08
	.zero		1


	//   ....[10]....
        /*0d1c*/ 	.word	0x000004d0
        /*0d20*/ 	.word	0x000000ff
        /*0d24*/ 	.word	0x00038868
        /*0d28*/ 	.short	0x0100
        /*0d2a*/ 	.byte	0x08
	.zero		1


	//   ....[11]....
        /*0d2c*/ 	.word	0x000005c0
        /*0d30*/ 	.word	0x000000ff
        /*0d34*/ 	.word	0x00038870
        /*0d38*/ 	.short	0x0100
        /*0d3a*/ 	.byte	0x06
	.zero		1


	//   ....[12]....
        /*0d3c*/ 	.word	0x000005d0
        /*0d40*/ 	.word	0x000000ff
        /*0d44*/ 	.word	0x00038880
        /*0d48*/ 	.short	0x0100
        /*0d4a*/ 	.byte	0x06
	.zero		1


	//   ....[13]....
        /*0d4c*/ 	.word	0x000005e0
        /*0d50*/ 	.word	0x000000ff
        /*0d54*/ 	.word	0x00038878
        /*0d58*/ 	.short	0x0100
        /*0d5a*/ 	.byte	0x06
	.zero		1


	//   ....[14]....
        /*0d5c*/ 	.word	0x000005f0
        /*0d60*/ 	.word	0x000000ff
        /*0d64*/ 	.word	0x00038888
        /*0d68*/ 	.short	0x0100
        /*0d6a*/ 	.byte	0x06
	.zero		1


	//   ....[15]....
        /*0d6c*/ 	.word	0x00000720
        /*0d70*/ 	.word	0x000000ff
        /*0d74*/ 	.word	0x00038890
        /*0d78*/ 	.short	0x0100
        /*0d7a*/ 	.byte	0x08
	.zero		1


	//   ....[16]....
        /*0d7c*/ 	.word	0x00000730
        /*0d80*/ 	.word	0x000000ff
        /*0d84*/ 	.word	0x000388a0
        /*0d88*/ 	.short	0x0100
        /*0d8a*/ 	.byte	0x08
	.zero		1


	//   ....[17]....
        /*0d8c*/ 	.word	0x00000740
        /*0d90*/ 	.word	0x000000ff
        /*0d94*/ 	.word	0x00038898
        /*0d98*/ 	.short	0x0100
        /*0d9a*/ 	.byte	0x08
	.zero		1


	//   ....[18]....
        /*0d9c*/ 	.word	0x00000750
        /*0da0*/ 	.word	0x000000ff
        /*0da4*/ 	.word	0x000388a8
        /*0da8*/ 	.short	0x0100
        /*0daa*/ 	.byte	0x08
	.zero		1


	//   ....[19]....
        /*0dac*/ 	.word	0x00000880
        /*0db0*/ 	.word	0x000000ff
        /*0db4*/ 	.word	0x000388b0
        /*0db8*/ 	.short	0x0100
        /*0dba*/ 	.byte	0x08
	.zero		1


	//   ....[20]....
        /*0dbc*/ 	.word	0x00000890
        /*0dc0*/ 	.word	0x000000ff
        /*0dc4*/ 	.word	0x000388c0
        /*0dc8*/ 	.short	0x0100
        /*0dca*/ 	.byte	0x08
	.zero		1


	//   ....[21]....
        /*0dcc*/ 	.word	0x000008a0
        /*0dd0*/ 	.word	0x000000ff
        /*0dd4*/ 	.word	0x000388b8
        /*0dd8*/ 	.short	0x0100
        /*0dda*/ 	.byte	0x08
	.zero		1


	//   ....[22]....
        /*0ddc*/ 	.word	0x000008b0
        /*0de0*/ 	.word	0x000000ff
        /*0de4*/ 	.word	0x000388c8
        /*0de8*/ 	.short	0x0100
        /*0dea*/ 	.byte	0x08
	.zero		1


	//   ....[23]....
        /*0dec*/ 	.word	0x00002bf0
        /*0df0*/ 	.word	0x0000003e
        /*0df4*/ 	.word	0x00038890
        /*0df8*/ 	.short	0x010a
        /*0dfa*/ 	.byte	0x3f
	.zero		1


	//   ....[24]....
        /*0dfc*/ 	.word	0x000036b0
        /*0e00*/ 	.word	0x0000003e
        /*0e04*/ 	.word	0x00038890
        /*0e08*/ 	.short	0x010a
        /*0e0a*/ 	.byte	0x3f
	.zero		1


	//   ....[25]....
        /*0e0c*/ 	.word	0x00003fa0
        /*0e10*/ 	.word	0x0000003e
        /*0e14*/ 	.word	0x00038890
        /*0e18*/ 	.short	0x010a
        /*0e1a*/ 	.byte	0x3f
	.zero		1


	//   ....[26]....
        /*0e1c*/ 	.word	0x00004380
        /*0e20*/ 	.word	0x00000004
        /*0e24*/ 	.word	0x00000000
        /*0e28*/ 	.short	0x0101
        /*0e2a*/ 	.byte	0x3f
	.zero		1


	//   ....[27]....
        /*0e2c*/ 	.word	0x000043c0
        /*0e30*/ 	.word	0x0000003e
        /*0e34*/ 	.word	0x000388b0
        /*0e38*/ 	.short	0x010a
        /*0e3a*/ 	.byte	0x3f
	.zero		1


	//   ....[28]....
        /*0e3c*/ 	.word	0x00004ca0
        /*0e40*/ 	.word	0x0000003e
        /*0e44*/ 	.word	0x00000000
        /*0e48*/ 	.short	0x0101
        /*0e4a*/ 	.byte	0x3f
	.zero		1


	//   ....[29]....
        /*0e4c*/ 	.word	0x00005780
        /*0e50*/ 	.word	0x00000005
        /*0e54*/ 	.word	0x00000000
        /*0e58*/ 	.short	0x0101
        /*0e5a*/ 	.byte	0x3f
	.zero		1


	//   ....[30]....
        /*0e5c*/ 	.word	0x00006330
        /*0e60*/ 	.word	0x00000004
        /*0e64*/ 	.word	0x00000000
        /*0e68*/ 	.short	0x0101
        /*0e6a*/ 	.byte	0x3f
	.zero		1


	//   ....[31]....
        /*0e6c*/ 	.word	0x00007460
        /*0e70*/ 	.word	0x00000012
        /*0e74*/ 	.word	0x00038800
        /*0e78*/ 	.short	0x010a
        /*0e7a*/ 	.byte	0x3f
	.zero		1


	//   ....[32]....
        /*0e7c*/ 	.word	0x000074b0
        /*0e80*/ 	.word	0x00000012
        /*0e84*/ 	.word	0x00038800
        /*0e88*/ 	.short	0x010a
        /*0e8a*/ 	.byte	0x3f
	.zero		1


	//   ....[33]....
        /*0e8c*/ 	.word	0x00007f30
        /*0e90*/ 	.word	0x00000012
        /*0e94*/ 	.word	0x00038800
        /*0e98*/ 	.short	0x010a
        /*0e9a*/ 	.byte	0x3f
	.zero		1


	//   ....[34]....
        /*0e9c*/ 	.word	0x00009530
        /*0ea0*/ 	.word	0x00000012
        /*0ea4*/ 	.word	0x00038800
        /*0ea8*/ 	.short	0x010a
        /*0eaa*/ 	.byte	0x3f
	.zero		1


	//   ....[35]....
        /*0eac*/ 	.word	0x0000a530
        /*0eb0*/ 	.word	0x00000014
        /*0eb4*/ 	.word	0x00038830
        /*0eb8*/ 	.short	0x010a
        /*0eba*/ 	.byte	0x3f
	.zero		1


	//   ....[36]....
        /*0ebc*/ 	.word	0x0000a5e0
        /*0ec0*/ 	.word	0x00000014
        /*0ec4*/ 	.word	0x00038830
        /*0ec8*/ 	.short	0x010a
        /*0eca*/ 	.byte	0x3f
	.zero		1


	//   ....[37]....
        /*0ecc*/ 	.word	0x0000a8f0
        /*0ed0*/ 	.word	0x00000012
        /*0ed4*/ 	.word	0x00038810
        /*0ed8*/ 	.short	0x010a
        /*0eda*/ 	.byte	0x3f
	.zero		1


	//   ....[38]....
        /*0edc*/ 	.word	0x0000a940
        /*0ee0*/ 	.word	0x00000014
        /*0ee4*/ 	.word	0x00038850
        /*0ee8*/ 	.short	0x010a
        /*0eea*/ 	.byte	0x3f
	.zero		1


	//   ....[39]....
        /*0eec*/ 	.word	0x0000a9b0
        /*0ef0*/ 	.word	0x00000014
        /*0ef4*/ 	.word	0x00038850
        /*0ef8*/ 	.short	0x010a
        /*0efa*/ 	.byte	0x3f
	.zero		1


	//   ....[40]....
        /*0efc*/ 	.word	0x0000cf10
        /*0f00*/ 	.word	0x00000000
        /*0f04*/ 	.word	0x00000000
        /*0f08*/ 	.short	0x0101
        /*0f0a*/ 	.byte	0x3f
	.zero		1


	//   ....[41]....
        /*0f0c*/ 	.word	0x0000d530
        /*0f10*/ 	.word	0x00000014
        /*0f14*/ 	.word	0x00000000
        /*0f18*/ 	.short	0x0101
        /*0f1a*/ 	.byte	0x3f
	.zero		1


	//   ....[42]....
        /*0f1c*/ 	.word	0x0000d6c0
        /*0f20*/ 	.word	0x00000015
        /*0f24*/ 	.word	0x00038830
        /*0f28*/ 	.short	0x010a
        /*0f2a*/ 	.byte	0x3f
	.zero		1


	//   ....[43]....
        /*0f2c*/ 	.word	0x0000d730
        /*0f30*/ 	.word	0x00000015
        /*0f34*/ 	.word	0x00038830
        /*0f38*/ 	.short	0x010a
        /*0f3a*/ 	.byte	0x3f
	.zero		1


	//   ....[44]....
        /*0f3c*/ 	.word	0x0000d9a0
        /*0f40*/ 	.word	0x00000015
        /*0f44*/ 	.word	0x00038850
        /*0f48*/ 	.short	0x010a
        /*0f4a*/ 	.byte	0x3f
	.zero		1


	//   ....[45]....
        /*0f4c*/ 	.word	0x0000d9f0
        /*0f50*/ 	.word	0x00000015
        /*0f54*/ 	.word	0x00038850
        /*0f58*/ 	.short	0x010a
        /*0f5a*/ 	.byte	0x3f
	.zero		1


	//   ....[46]....
        /*0f5c*/ 	.word	0x0000faf0
        /*0f60*/ 	.word	0x0000000d
        /*0f64*/ 	.word	0x00000000
        /*0f68*/ 	.short	0x0101
        /*0f6a*/ 	.byte	0x3f
	.zero		1


	//   ....[47]....
        /*0f6c*/ 	.word	0x00010e60
        /*0f70*/ 	.word	0x00000015
        /*0f74*/ 	.word	0x00000000
        /*0f78*/ 	.short	0x0101
        /*0f7a*/ 	.byte	0x3f
	.zero		1


	//   ....[48]....
        /*0f7c*/ 	.word	0x00010f90
        /*0f80*/ 	.word	0x00000015
        /*0f84*/ 	.word	0x00038830
        /*0f88*/ 	.short	0x010a
        /*0f8a*/ 	.byte	0x3f
	.zero		1


	//   ....[49]....
        /*0f8c*/ 	.word	0x00011000
        /*0f90*/ 	.word	0x00000015
        /*0f94*/ 	.word	0x00038830
        /*0f98*/ 	.short	0x010a
        /*0f9a*/ 	.byte	0x3f
	.zero		1


	//   ....[50]....
        /*0f9c*/ 	.word	0x00011270
        /*0fa0*/ 	.word	0x00000015
        /*0fa4*/ 	.word	0x00038850
        /*0fa8*/ 	.short	0x010a
        /*0faa*/ 	.byte	0x3f
	.zero		1


	//   ....[51]....
        /*0fac*/ 	.word	0x000112c0
        /*0fb0*/ 	.word	0x00000015
        /*0fb4*/ 	.word	0x00038850
        /*0fb8*/ 	.short	0x010a
        /*0fba*/ 	.byte	0x3f
	.zero		1


	//   ....[52]....
        /*0fbc*/ 	.word	0x00012e60
        /*0fc0*/ 	.word	0x0000000f
        /*0fc4*/ 	.word	0x00000000
        /*0fc8*/ 	.short	0x0101
        /*0fca*/ 	.byte	0x3f
	.zero		1


	//   ....[53]....
        /*0fcc*/ 	.word	0x00014160
        /*0fd0*/ 	.word	0x00000015
        /*0fd4*/ 	.word	0x00000000
        /*0fd8*/ 	.short	0x0101
        /*0fda*/ 	.byte	0x3f
	.zero		1


	//   ....[54]....
        /*0fdc*/ 	.word	0x000169e0
        /*0fe0*/ 	.word	0x00000000
        /*0fe4*/ 	.word	0x00000000
        /*0fe8*/ 	.short	0x0101
        /*0fea*/ 	.byte	0x3f
	.zero		1


	//   ....[55]....
        /*0fec*/ 	.word	0x000194c0
        /*0ff0*/ 	.word	0x00000017
        /*0ff4*/ 	.word	0x00038820
        /*0ff8*/ 	.short	0x010a
        /*0ffa*/ 	.byte	0x3f
	.zero		1


	//   ....[56]....
        /*0ffc*/ 	.word	0x00019550
        /*1000*/ 	.word	0x00000003
        /*1004*/ 	.word	0x000388a0
        /*1008*/ 	.short	0x010a
        /*100a*/ 	.byte	0x3f
	.zero		1


	//   ....[57]....
        /*100c*/ 	.word	0x000197a0
        /*1010*/ 	.word	0x00000003
        /*1014*/ 	.word	0x000388c0
        /*1018*/ 	.short	0x010a
        /*101a*/ 	.byte	0x3f
	.zero		1


	//   ....[58]....
        /*101c*/ 	.word	0x0001a170
        /*1020*/ 	.word	0x00000008
        /*1024*/ 	.word	0x000388a0
        /*1028*/ 	.short	0x010a
        /*102a*/ 	.byte	0x3f
	.zero		1


	//   ....[59]....
        /*102c*/ 	.word	0x0001a3b0
        /*1030*/ 	.word	0x00000008
        /*1034*/ 	.word	0x000388c0
        /*1038*/ 	.short	0x010a
        /*103a*/ 	.byte	0x3f
	.zero		1


	//   ....[60]....
        /*103c*/ 	.word	0x0001ba70
        /*1040*/ 	.word	0x0000001f
        /*1044*/ 	.word	0x00038840
        /*1048*/ 	.short	0x010a
        /*104a*/ 	.byte	0x3f
	.zero		1


	//   ....[61]....
        /*104c*/ 	.word	0x0001bf30
        /*1050*/ 	.word	0x0000001f
        /*1054*/ 	.word	0x00038830
        /*1058*/ 	.short	0x0107
        /*105a*/ 	.byte	0x3f
	.zero		1


	//   ....[62]....
        /*105c*/ 	.word	0x0001c000
        /*1060*/ 	.word	0x0000001f
        /*1064*/ 	.word	0x00038830
        /*1068*/ 	.short	0x0101
        /*106a*/ 	.byte	0x3f
	.zero		1


	//   ....[63]....
        /*106c*/ 	.word	0x0001c8b0
        /*1070*/ 	.word	0x00000017
        /*1074*/ 	.word	0x00038800
        /*1078*/ 	.short	0x0107
        /*107a*/ 	.byte	0x3f
	.zero		1


	//   ....[64]....
        /*107c*/ 	.word	0x0001c940
        /*1080*/ 	.word	0x00000017
        /*1084*/ 	.word	0x00038800
        /*1088*/ 	.short	0x0101
        /*108a*/ 	.byte	0x3f
	.zero		1


	//   ....[65]....
        /*108c*/ 	.word	0x0001d850
        /*1090*/ 	.word	0x00000017
        /*1094*/ 	.word	0x00038810
        /*1098*/ 	.short	0x0107
        /*109a*/ 	.byte	0x3f
	.zero		1


	//   ....[66]....
        /*109c*/ 	.word	0x0001d950
        /*10a0*/ 	.word	0x00000017
        /*10a4*/ 	.word	0x00038810
        /*10a8*/ 	.short	0x0101
        /*10aa*/ 	.byte	0x3f
	.zero		1


	//   ....[67]....
        /*10ac*/ 	.word	0x0001d970
        /*10b0*/ 	.word	0x00000017
        /*10b4*/ 	.word	0x00038820
        /*10b8*/ 	.short	0x010a
        /*10ba*/ 	.byte	0x3f
	.zero		1


	//   ....[68]....
        /*10bc*/ 	.word	0x0001da00
        /*10c0*/ 	.word	0x0000001f
        /*10c4*/ 	.word	0x00038860
        /*10c8*/ 	.short	0x010a
        /*10ca*/ 	.byte	0x3f
	.zero		1


	//   ....[69]....
        /*10cc*/ 	.word	0x0001e330
        /*10d0*/ 	.word	0x0000001f
        /*10d4*/ 	.word	0x00038850
        /*10d8*/ 	.short	0x0107
        /*10da*/ 	.byte	0x3f
	.zero		1


	//   ....[70]....
        /*10dc*/ 	.word	0x0001e400
        /*10e0*/ 	.word	0x0000001f
        /*10e4*/ 	.word	0x00038850
        /*10e8*/ 	.short	0x0101
        /*10ea*/ 	.byte	0x3f
	.zero		1


	//   ....[71]....
        /*10ec*/ 	.word	0x0001e780
        /*10f0*/ 	.word	0x00000006
        /*10f4*/ 	.word	0x00038840
        /*10f8*/ 	.short	0x010a
        /*10fa*/ 	.byte	0x3f
	.zero		1


	//   ....[72]....
        /*10fc*/ 	.word	0x0001eac0
        /*1100*/ 	.word	0x00000006
        /*1104*/ 	.word	0x00038830
        /*1108*/ 	.short	0x0107
        /*110a*/ 	.byte	0x3f
	.zero		1


	//   ....[73]....
        /*110c*/ 	.word	0x0001eb80
        /*1110*/ 	.word	0x00000006
        /*1114*/ 	.word	0x00038830
        /*1118*/ 	.short	0x0101
        /*111a*/ 	.byte	0x3f
	.zero		1


	//   ....[74]....
        /*111c*/ 	.word	0x0001ebb0
        /*1120*/ 	.word	0x00000006
        /*1124*/ 	.word	0x00038860
        /*1128*/ 	.short	0x010a
        /*112a*/ 	.byte	0x3f
	.zero		1


	//   ....[75]....
        /*112c*/ 	.word	0x0001f280
        /*1130*/ 	.word	0x00000006
        /*1134*/ 	.word	0x00038850
        /*1138*/ 	.short	0x0107
        /*113a*/ 	.byte	0x3f
	.zero		1


	//   ....[76]....
        /*113c*/ 	.word	0x0001f340
        /*1140*/ 	.word	0x00000006
        /*1144*/ 	.word	0x00038850
        /*1148*/ 	.short	0x0101
        /*114a*/ 	.byte	0x3f
	.zero		1


	//   ....[77]....
        /*114c*/ 	.word	0x000201b0
        /*1150*/ 	.word	0x00000004
        /*1154*/ 	.word	0x00038820
        /*1158*/ 	.short	0x010a
        /*115a*/ 	.byte	0x3f
	.zero		1


	//   ....[78]....
        /*115c*/ 	.word	0x00020320
        /*1160*/ 	.word	0x00000005
        /*1164*/ 	.word	0x00038840
        /*1168*/ 	.short	0x010a
        /*116a*/ 	.byte	0x3f
	.zero		1


	//   ....[79]....
        /*116c*/ 	.word	0x000203c0
        /*1170*/ 	.word	0x00000019
        /*1174*/ 	.word	0x00038840
        /*1178*/ 	.short	0x010a
        /*117a*/ 	.byte	0x3f
	.zero		1


	//   ....[80]....
        /*117c*/ 	.word	0x00020400
        /*1180*/ 	.word	0x00000005
        /*1184*/ 	.word	0x00038860
        /*1188*/ 	.short	0x010a
        /*118a*/ 	.byte	0x3f
	.zero		1


	//   ....[81]....
        /*118c*/ 	.word	0x00020440
        /*1190*/ 	.word	0x00000019
        /*1194*/ 	.word	0x00038860
        /*1198*/ 	.short	0x010a
        /*119a*/ 	.byte	0x3f
	.zero		1


	//   ....[82]....
        /*119c*/ 	.word	0x000204a0
        /*11a0*/ 	.word	0x0000003e
        /*11a4*/ 	.word	0x00038890
        /*11a8*/ 	.short	0x010a
        /*11aa*/ 	.byte	0x3f
	.zero		1


	//   ....[83]....
        /*11ac*/ 	.word	0x00020610
        /*11b0*/ 	.word	0x0000003e
        /*11b4*/ 	.word	0x00038890
        /*11b8*/ 	.short	0x010a
        /*11ba*/ 	.byte	0x3f
	.zero		1


	//   ....[84]....
        /*11bc*/ 	.word	0x00020790
        /*11c0*/ 	.word	0x0000003e
        /*11c4*/ 	.word	0x00038890
        /*11c8*/ 	.short	0x010a
        /*11ca*/ 	.byte	0x3f
	.zero		1


	//   ....[85]....
        /*11cc*/ 	.word	0x000208f0
        /*11d0*/ 	.word	0x0000003e
        /*11d4*/ 	.word	0x000388b0
        /*11d8*/ 	.short	0x010a
        /*11da*/ 	.byte	0x3f
	.zero		1


	//   ....[86]....
        /*11dc*/ 	.word	0x00020cd0
        /*11e0*/ 	.word	0x00000012
        /*11e4*/ 	.word	0x00038800
        /*11e8*/ 	.short	0x010a
        /*11ea*/ 	.byte	0x3f
	.zero		1


	//   ....[87]....
        /*11ec*/ 	.word	0x000212f0
        /*11f0*/ 	.word	0x00000012
        /*11f4*/ 	.word	0x00038800
        /*11f8*/ 	.short	0x010a
        /*11fa*/ 	.byte	0x3f
	.zero		1


	//   ....[88]....
        /*11fc*/ 	.word	0x00021340
        /*1200*/ 	.word	0x00000014
        /*1204*/ 	.word	0x00038830
        /*1208*/ 	.short	0x010a
        /*120a*/ 	.byte	0x3f
	.zero		1


	//   ....[89]....
        /*120c*/ 	.word	0x00021390
        /*1210*/ 	.word	0x00000012
        /*1214*/ 	.word	0x00038810
        /*1218*/ 	.short	0x010a
        /*121a*/ 	.byte	0x3f
	.zero		1


	//   ....[90]....
        /*121c*/ 	.word	0x000213e0
        /*1220*/ 	.word	0x00000014
        /*1224*/ 	.word	0x00038850
        /*1228*/ 	.short	0x010a
        /*122a*/ 	.byte	0x3f
	.zero		1


	//   ....[91]....
        /*122c*/ 	.word	0x00021430
        /*1230*/ 	.word	0x00000015
        /*1234*/ 	.word	0x00038830
        /*1238*/ 	.short	0x010a
        /*123a*/ 	.byte	0x3f
	.zero		1


	//   ....[92]....
        /*123c*/ 	.word	0x00021480
        /*1240*/ 	.word	0x00000015
        /*1244*/ 	.word	0x00038850
        /*1248*/ 	.short	0x010a
        /*124a*/ 	.byte	0x3f
	.zero		1


	//   ....[93]....
        /*124c*/ 	.word	0x000214d0
        /*1250*/ 	.word	0x00000015
        /*1254*/ 	.word	0x00038830
        /*1258*/ 	.short	0x010a
        /*125a*/ 	.byte	0x3f
	.zero		1


	//   ....[94]....
        /*125c*/ 	.word	0x00021520
        /*1260*/ 	.word	0x00000015
        /*1264*/ 	.word	0x00038850
        /*1268*/ 	.short	0x010a
        /*126a*/ 	.byte	0x3f
	.zero		1


	//   ....[95]....
        /*126c*/ 	.word	0x000216c0
        /*1270*/ 	.word	0x00000017
        /*1274*/ 	.word	0x00038820
        /*1278*/ 	.short	0x010a
        /*127a*/ 	.byte	0x3f
	.zero		1


	//   ....[96]....
        /*127c*/ 	.word	0x00021710
        /*1280*/ 	.word	0x00000003
        /*1284*/ 	.word	0x000388a0
        /*1288*/ 	.short	0x010a
        /*128a*/ 	.byte	0x3f
	.zero		1


	//   ....[97]....
        /*128c*/ 	.word	0x00021760
        /*1290*/ 	.word	0x00000003
        /*1294*/ 	.word	0x000388c0
        /*1298*/ 	.short	0x010a
        /*129a*/ 	.byte	0x3f
	.zero		1


	//   ....[98]....
        /*129c*/ 	.word	0x000217b0
        /*12a0*/ 	.word	0x00000008
        /*12a4*/ 	.word	0x000388a0
        /*12a8*/ 	.short	0x010a
        /*12aa*/ 	.byte	0x3f
	.zero		1


	//   ....[99]....
        /*12ac*/ 	.word	0x00021800
        /*12b0*/ 	.word	0x00000008
        /*12b4*/ 	.word	0x000388c0
        /*12b8*/ 	.short	0x010a
        /*12ba*/ 	.byte	0x3f
	.zero		1


	//   ....[100]....
        /*12bc*/ 	.word	0x00021920
        /*12c0*/ 	.word	0x0000001f
        /*12c4*/ 	.word	0x00038840
        /*12c8*/ 	.short	0x010a
        /*12ca*/ 	.byte	0x3f
	.zero		1


	//   ....[101]....
        /*12cc*/ 	.word	0x00022eb0
        /*12d0*/ 	.word	0x00000017
        /*12d4*/ 	.word	0x00038820
        /*12d8*/ 	.short	0x010a
        /*12da*/ 	.byte	0x3f
	.zero		1


	//   ....[102]....
        /*12dc*/ 	.word	0x00022f00
        /*12e0*/ 	.word	0x0000001f
        /*12e4*/ 	.word	0x00038860
        /*12e8*/ 	.short	0x010a
        /*12ea*/ 	.byte	0x3f
	.zero		1


	//   ....[103]....
        /*12ec*/ 	.word	0x000237f0
        /*12f0*/ 	.word	0x00000006
        /*12f4*/ 	.word	0x00038840
        /*12f8*/ 	.short	0x010a
        /*12fa*/ 	.byte	0x3f
	.zero		1


	//   ....[104]....
        /*12fc*/ 	.word	0x00023cb0
        /*1300*/ 	.word	0x00000006
        /*1304*/ 	.word	0x00038860
        /*1308*/ 	.short	0x010a
        /*130a*/ 	.byte	0x3f
	.zero		1


	//   ....[105]....
        /*130c*/ 	.word	0x00024db0
        /*1310*/ 	.word	0x00000004
        /*1314*/ 	.word	0x00038820
        /*1318*/ 	.short	0x010a
        /*131a*/ 	.byte	0x3f
	.zero		1


	//   ....[106]....
        /*131c*/ 	.word	0x00024f50
        /*1320*/ 	.word	0x00000005
        /*1324*/ 	.word	0x00038840
        /*1328*/ 	.short	0x010a
        /*132a*/ 	.byte	0x3f
	.zero		1


	//   ....[107]....
        /*132c*/ 	.word	0x00024fa0
        /*1330*/ 	.word	0x00000019
        /*1334*/ 	.word	0x00038840
        /*1338*/ 	.short	0x010a
        /*133a*/ 	.byte	0x3f
	.zero		1


	//   ....[108]....
        /*133c*/ 	.word	0x00024ff0
        /*1340*/ 	.word	0x00000005
        /*1344*/ 	.word	0x00038860
        /*1348*/ 	.short	0x010a
        /*134a*/ 	.byte	0x3f
	.zero		1


	//----- nvinfo : EIATTR_NUM_MBARRIERS
	.align		4
.L_1096:
        /*134c*/ 	.byte	0x03, 0x38
        /*134e*/ 	.short	0x0017


	//----- nvinfo : EIATTR_EXIT_INSTR_OFFSETS
	.align		4
        /*1350*/ 	.byte	0x04, 0x1c
        /*1352*/ 	.short	(.L_1098 - .L_1097)


	//   ....[0]....
.L_1097:
        /*1354*/ 	.word	0x00020490


	//----- nvinfo : EIATTR_MAX_THREADS
	.align		4
.L_1098:
        /*1358*/ 	.byte	0x04, 0x05
        /*135a*/ 	.short	(.L_1100 - .L_1099)
.L_1099:
        /*135c*/ 	.word	0x00000180
        /*1360*/ 	.word	0x00000001
        /*1364*/ 	.word	0x00000001


	//----- nvinfo : EIATTR_CRS_STACK_SIZE
	.align		4
.L_1100:
        /*1368*/ 	.byte	0x04, 0x1e
        /*136a*/ 	.short	(.L_1102 - .L_1101)
.L_1101:
        /*136c*/ 	.word	0x00000000


	//----- nvinfo : EIATTR_CBANK_PARAM_SIZE
	.align		4
.L_1102:
        /*1370*/ 	.byte	0x03, 0x19
        /*1372*/ 	.short	0x0bf0


	//----- nvinfo : EIATTR_PARAM_CBANK
	.align		4
        /*1374*/ 	.byte	0x04, 0x0a
        /*1376*/ 	.short	(.L_1104 - .L_1103)
	.align		4
.L_1103:
        /*1378*/ 	.word	index@(.nv.constant0._ZN7cutlass13device_kernelIN5flash11enable_sm90INS1_16FlashAttnFwdSm90INS1_25CollectiveMainloopFwdSm90ILi2EN4cute5tupleIJNS5_1CILi1EEES8_S8_EEENS6_IJNS7_ILi64EEESA_SA_EEELi512ENS_10bfloat16_tEfNS_4arch4Sm90ELb1ELb0ELb0ELb1ELb1ELb1ELb1ELb0ELb0ELb1ELb0ELb0EEENS1_21CollectiveEpilogueFwdINS6_IJSA_NS7_ILi512EEESA_EEES9_SC_SE_Li256ELb1ELb1ELb0ELb0EEENS1_36VarlenDynamicPersistentTileSchedulerILi64ELi64ELi256ELi128ELb0ELb1ELb1ELb1ELb1ELb1EEEEEEEEEvNT_6ParamsE)
        /*137c*/ 	.short	0x0210
        /*137e*/ 	.short	0x0bf0


	//----- nvinfo : EIATTR_SW_WAR
	.align		4
.L_1104:
        /*1380*/ 	.byte	0x04, 0x36
        /*1382*/ 	.short	(.L_1106 - .L_1105)
.L_1105:
        /*1384*/ 	.word	0x00000008
.L_1106:


//--------------------- .nv.info._ZN7cutlass13device_kernelIN5flash11enable_sm90INS1_16FlashAttnFwdSm90INS1_25CollectiveMainloopFwdSm90ILi2EN4cute5tupleIJNS5_1CILi1EEES8_S8_EEENS6_IJNS7_ILi128EEENS7_ILi96EEENS7_ILi64EEEEEELi256ENS_10bfloat16_tEfNS_4arch4Sm90ELb0ELb0ELb0ELb0ELb1ELb0ELb0ELb1ELb0ELb1ELb0ELb0EEENS1_21CollectiveEpilogueFwdINS6_IJSA_NS7_ILi256EEESB_EEES9_SE_SG_Li256ELb0ELb1ELb0ELb0EEENS1_29StaticPersistentTileSchedulerILb0EEEEEEEEEvNT_6ParamsE --------------------------
	.section	.nv.info._ZN7cutlass13device_kernelIN5flash11enable_sm90INS1_16FlashAttnFwdSm90INS1_25CollectiveMainloopFwdSm90ILi2EN4cute5tupleIJNS5_1CILi1EEES8_S8_EEENS6_IJNS7_ILi128EEENS7_ILi96EEENS7_ILi64EEEEEELi256ENS_10bfloat16_tEfNS_4arch4Sm90ELb0ELb0ELb0ELb0ELb1ELb0ELb0ELb1ELb0ELb1ELb0ELb0EEENS1_21CollectiveEpilogueFwdINS6_IJSA_NS7_ILi256EEESB_EEES9_SE_SG_Li256ELb0ELb1ELb0ELb0EEENS1_29StaticPersistentTileSchedulerILb0EEEEEEEEEvNT_6ParamsE,"",@"SHT_CUDA_INFO"
	.sectionflags	@""
	.align	4


	//----- nvinfo : EIATTR_CUDA_API_VERSION
	.align		4
        /*0000*/ 	.byte	0x04, 0x37
        /*0002*/ 	.short	(.L_1108 - .L_1107)
.L_1107:
        /*0004*/ 	.word	0x00000082


	//----- nvinfo : EIATTR_KPARAM_INFO
	.align		4
.L_1108:
        /*0008*/ 	.byte	0x04, 0x17
        /*000a*/ 	.short	(.L_1110 - .L_1109)
.L_1109:
        /*000c*/ 	.word	0x00000000
        /*0010*/ 	.short	0x0000
        /*0012*/ 	.short	0x0070
        /*0014*/ 	.byte	0x00, 0xf0, 0x01, 0x28


	//----- nvinfo : EIATTR_SPARSE_MMA_MASK
	.align		4
.L_1110:
        /*0018*/ 	.byte	0x03, 0x50
        /*001a*/ 	.short	0x0000


	//----- nvinfo : EIATTR_MAXREG_COUNT
	.align		4
        /*001c*/ 	.byte	0x03, 0x1b
        /*001e*/ 	.short	0x00a8


	//----- nvinfo : EIATTR_NUM_BARRIERS
	.align		4
        /*0020*/ 	.byte	0x02, 0x4c
        /*0022*/ 	.byte	0x10
	.zero		1


	//----- nvinfo : EIATTR_EXTERNS
	.align		4
        /*0024*/ 	.byte	0x04, 0x0f
        /*0026*/ 	.short	(.L_1112 - .L_1111)


	//   ....[0]....
	.align		4
.L_1111:
        /*0028*/ 	.word	index@(__assertfail)


	//----- nvinfo : EIATTR_ANNOTATIONS
	.align		4
.L_1112:
        /*002c*/ 	.byte	0x04, 0x55
        /*002e*/ 	.short	(.L_1114 - .L_1113)


	//   ....[0]....
.L_1113:
        /* <DEDUP_REMOVED lines=10> */


	//----- nvinfo : EIATTR_MERCURY_ISA_VERSION
	.align		4
.L_1114:
        /*00c0*/ 	.byte	0x03, 0x5f
        /*00c2*/ 	.short	0x0101


	//----- nvinfo : EIATTR_INT_WARP_WIDE_INSTR_OFFSETS
	.align		4
        /*00c4*/ 	.byte	0x04, 0x31
        /*00c6*/ 	.short	(.L_1116 - .L_1115)


	//   ....[0]....
.L_1115:
        /*00c8*/ 	.word	0x000000c0


	//   ....[1]....
        /*00cc*/ 	.word	0x000000d0


	//   ....[2]....
        /*00d0*/ 	.word	0x00000170


	//----- nvinfo : EIATTR_COOP_GROUP_MASK_REGIDS
	.align		4
.L_1116:
        /*00d4*/ 	.byte	0x04, 0x29
        /*00d6*/ 	.short	(.L_1118 - .L_1117)


	//   ....[0]....
.L_1117:
        /*00d8*/ 	.word	0xffffffff


	//   ....[1]....
        /*00dc*/ 	.word	0xffffffff


	//   ....[2]....
        /*00e0*/ 	.word	0xffffffff


	//   ....[3]....
        /*00e4*/ 	.word	0xffffffff


	//   ....[4]....
        /*00e8*/ 	.word	0xffffffff


	//   ....[5]....
        /*00ec*/ 	.word	0xffffffff


	//   ....[6]....
        /*00f0*/ 	.word	0xffffffff


	//   ....[7]....
        /*00f4*/ 	.word	0xffffffff


	//   ....[8]....
        /*00f8*/ 	.word	0xffffffff


	//   ....[9]....
        /*00fc*/ 	.word	0xffffffff


	//   ....[10]....
        /*0100*/ 	.word	0xffffffff


	//   ....[11]....
        /*0104*/ 	.word	0xffffffff


	//   ....[12]....
        /*0108*/ 	.word	0xffffffff


	//   ....[13]....
        /*010c*/ 	.word	0xffffffff


	//   ....[14]....
        /*0110*/ 	.word	0xffffffff


	//   ....[15]....
        /*0114*/ 	.word	0xffffffff


	//   ....[16]....
        /*0118*/ 	.word	0xffffffff


	//   ....[17]....
        /*011c*/ 	.word	0xffffffff


	//   ....[18]....
        /*0120*/ 	.word	0xffffffff


	//   ....[19]....
        /*0124*/ 	.word	0xffffffff


	//   ....[20]....
        /*0128*/ 	.word	0xffffffff


	//   ....[21]....
        /*012c*/ 	.word	0xffffffff


	//   ....[22]....
        /*0130*/ 	.word	0xffffffff


	//   ....[23]....
        /*0134*/ 	.word	0xffffffff


	//   ....[24]....
        /*0138*/ 	.word	0xffffffff


	//   ....[25]....
        /*013c*/ 	.word	0xffffffff


	//   ....[26]....
        /*0140*/ 	.word	0xffffffff


	//   ....[27]....
        /*0144*/ 	.word	0xffffffff


	//   ....[28]....
        /*0148*/ 	.word	0xffffffff


	//   ....[29]....
        /*014c*/ 	.word	0xffffffff


	//   ....[30]....
        /*0150*/ 	.word	0xffffffff


	//   ....[31]....
        /*0154*/ 	.word	0xffffffff


	//   ....[32]....
        /*0158*/ 	.word	0xffffffff


	//   ....[33]....
        /*015c*/ 	.word	0xffffffff


	//   ....[34]....
        /*0160*/ 	.word	0xffffffff


	//   ....[35]....
        /*0164*/ 	.word	0xffffffff


	//   ....[36]....
        /*0168*/ 	.word	0xffffffff


	//   ....[37]....
        /*016c*/ 	.word	0xffffffff


	//   ....[38]....
        /*0170*/ 	.word	0xffffffff


	//   ....[39]....
        /*0174*/ 	.word	0xffffffff


	//   ....[40]....
        /*0178*/ 	.word	0xffffffff


	//   ....[41]....
        /*017c*/ 	.word	0xffffffff


	//   ....[42]....
        /*0180*/ 	.word	0xffffffff


	//   ....[43]....
        /*0184*/ 	.word	0xffffffff


	//   ....[44]....
        /*0188*/ 	.word	0xffffffff


	//   ....[45]....
        /*018c*/ 	.word	0xffffffff


	//   ....[46]....
        /*0190*/ 	.word	0xffffffff


	//   ....[47]....
        /*0194*/ 	.word	0xffffffff


	//   ....[48]....
        /*0198*/ 	.word	0xffffffff


	//   ....[49]....
        /*019c*/ 	.word	0xffffffff


	//   ....[50]....
        /*01a0*/ 	.word	0xffffffff


	//   ....[51]....
        /*01a4*/ 	.word	0xffffffff


	//   ....[52]....
        /*01a8*/ 	.word	0xffffffff


	//   ....[53]....
        /*01ac*/ 	.word	0xffffffff


	//   ....[54]....
        /*01b0*/ 	.word	0xffffffff


	//   ....[55]....
        /*01b4*/ 	.word	0xffffffff


	//   ....[56]....
        /*01b8*/ 	.word	0xffffffff


	//   ....[57]....
        /*01bc*/ 	.word	0xffffffff


	//   ....[58]....
        /*01c0*/ 	.word	0xffffffff


	//   ....[59]....
        /*01c4*/ 	.word	0xffffffff


	//   ....[60]....
        /*01c8*/ 	.word	0xffffffff


	//   ....[61]....
        /*01cc*/ 	.word	0xffffffff


	//   ....[62]....
        /*01d0*/ 	.word	0xffffffff


	//   ....[63]....
        /*01d4*/ 	.word	0xffffffff


	//   ....[64]....
        /*01d8*/ 	.word	0xffffffff


	//   ....[65]....
        /*01dc*/ 	.word	0xffffffff


	//   ....[66]....
        /*01e0*/ 	.word	0xffffffff


	//   ....[67]....
        /*01e4*/ 	.word	0xffffffff


	//   ....[68]....
        /*01e8*/ 	.word	0xffffffff


	//   ....[69]....
        /*01ec*/ 	.word	0xffffffff


	//   ....[70]....
        /*01f0*/ 	.word	0xffffffff


	//   ....[71]....
        /*01f4*/ 	.word	0xffffffff


	//   ....[72]....
        /*01f8*/ 	.word	0xffffffff


	//   ....[73]....
        /*01fc*/ 	.word	0xffffffff


	//   ....[74]....
        /*0200*/ 	.word	0xffffffff


	//   ....[75]....
        /*0204*/ 	.word	0xffffffff


	//   ....[76]....
        /*0208*/ 	.word	0xffffffff


	//   ....[77]....
        /*020c*/ 	.word	0xffffffff


	//   ....[78]....
        /*0210*/ 	.word	0xffffffff


	//   ....[79]....
        /*0214*/ 	.word	0xffffffff


	//   ....[80]....
        /*0218*/ 	.word	0xffffffff


	//   ....[81]....
        /*021c*/ 	.word	0xffffffff


	//   ....[82]....
        /*0220*/ 	.word	0xffffffff


	//   ....[83]....
        /*0224*/ 	.word	0xffffffff


	//   ....[84]....
        /*0228*/ 	.word	0xffffffff


	//   ....[85]....
        /*022c*/ 	.word	0xffffffff


	//   ....[86]....
        /*0230*/ 	.word	0xffffffff


	//   ....[87]....
        /*0234*/ 	.word	0xffffffff


	//   ....[88]....
        /*0238*/ 	.word	0xffffffff


	//   ....[89]....
        /*023c*/ 	.word	0xffffffff


	//   ....[90]....
        /*0240*/ 	.word	0xffffffff


	//   ....[91]....
        /*0244*/ 	.word	0xffffffff


	//   ....[92]....
        /*0248*/ 	.word	0xffffffff


	//   ....[93]....
        /*024c*/ 	.word	0xffffffff


	//   ....[94]....
        /*0250*/ 	.word	0xffffffff


	//   ....[95]....
        /*0254*/ 	.word	0xffffffff


	//   ....[96]....
        /*0258*/ 	.word	0x0500000f


	//   ....[97]....
        /*025c*/ 	.word	0x0500000f


	//   ....[98]....
        /*0260*/ 	.word	0x0500000f


	//   ....[99]....
        /*0264*/ 	.word	0x0500000f


	//   ....[100]....
        /*0268*/ 	.word	0x0500000f


	//   ....[101]....
        /*026c*/ 	.word	0x0500000f


	//   ....[102]....
        /*0270*/ 	.word	0x0500000f


	//   ....[103]....
        /*0274*/ 	.word	0x0500000f


	//   ....[104]....
        /*0278*/ 	.word	0x0500000f


	//   ....[105]....
        /*027c*/ 	.word	0x0500000f


	//   ....[106]....
        /*0280*/ 	.word	0x0500000f


	//   ....[107]....
        /*0284*/ 	.word	0x0500000f


	//   ....[108]....
        /*0288*/ 	.word	0x0500000f


	//   ....[109]....
        /*028c*/ 	.word	0x0500000f


	//   ....[110]....
        /*0290*/ 	.word	0x0500000f


	//   ....[111]....
        /*0294*/ 	.word	0x0500000f


	//   ....[112]....
        /*0298*/ 	.word	0x0500000f


	//   ....[113]....
        /*029c*/ 	.word	0x0500000f


	//   ....[114]....
        /*02a0*/ 	.word	0x0500000f


	//   ....[115]....
        /*02a4*/ 	.word	0x0500000f


	//   ....[116]....
        /*02a8*/ 	.word	0x0500000f


	//   ....[117]....
        /*02ac*/ 	.word	0x0500000f


	//   ....[118]....
        /*02b0*/ 	.word	0x0500000f


	//   ....[119]....
        /*02b4*/ 	.word	0x0500000f


	//   ....[120]....
        /*02b8*/ 	.word	0x0500000f


	//   ....[121]....
        /*02bc*/ 	.word	0x0500000f


	//   ....[122]....
        /*02c0*/ 	.word	0x0500000f


	//   ....[123]....
        /*02c4*/ 	.word	0x0500000f


	//   ....[124]....
        /*02c8*/ 	.word	0x0500000f


	//   ....[125]....
        /*02cc*/ 	.word	0x0500000f


	//   ....[126]....
        /*02d0*/ 	.word	0x0500000f


	//   ....[127]....
        /*02d4*/ 	.word	0x0500000f


	//   ....[128]....
        /*02d8*/ 	.word	0x0500000f


	//   ....[129]....
        /*02dc*/ 	.word	0x0500000f


	//   ....[130]....
        /*02e0*/ 	.word	0x0500000f


	//   ....[131]....
        /*02e4*/ 	.word	0x0500000f


	//   ....[132]....
        /*02e8*/ 	.word	0x0500000f


	//   ....[133]....
        /*02ec*/ 	.word	0x0500000f


	//   ....[134]....
        /*02f0*/ 	.word	0x0500000f


	//   ....[135]....
        /*02f4*/ 	.word	0x0500000f


	//   ....[136]....
        /*02f8*/ 	.word	0x0500000f


	//   ....[137]....
        /*02fc*/ 	.word	0x0500000f


	//   ....[138]....
        /*0300*/ 	.word	0x0500000f


	//   ....[139]....
        /*0304*/ 	.word	0x0500000f


	//   ....[140]....
        /*0308*/ 	.word	0x0500000f


	//   ....[141]....
        /*030c*/ 	.word	0x0500000f


	//   ....[142]....
        /*0310*/ 	.word	0x0500000f


	//   ....[143]....
        /*0314*/ 	.word	0x0500000f


	//   ....[144]....
        /*0318*/ 	.word	0x0500000f


	//   ....[145]....
        /*031c*/ 	.word	0x0500000f


	//   ....[146]....
        /*0320*/ 	.word	0x0500000f


	//   ....[147]....
        /*0324*/ 	.word	0x0500000f


	//   ....[148]....
        /*0328*/ 	.word	0x0500000f


	//   ....[149]....
        /*032c*/ 	.word	0x0500000f


	//   ....[150]....
        /*0330*/ 	.word	0x0500000f


	//   ....[151]....
        /*0334*/ 	.word	0x0500000f


	//   ....[152]....
        /*0338*/ 	.word	0x0500000f


	//   ....[153]....
        /*033c*/ 	.word	0x0500000f


	//   ....[154]....
        /*0340*/ 	.word	0x0500000f


	//   ....[155]....
        /*0344*/ 	.word	0x0500000f


	//   ....[156]....
        /*0348*/ 	.word	0x0500000f


	//   ....[157]....
        /*034c*/ 	.word	0x0500000f


	//   ....[158]....
        /*0350*/ 	.word	0x0500000f


	//   ....[159]....
        /*0354*/ 	.word	0x0500000f


	//   ....[160]....
        /*0358*/ 	.word	0x0500000f


	//   ....[161]....
        /*035c*/ 	.word	0x0500000f


	//----- nvinfo : EIATTR_COOP_GROUP_INSTR_OFFSETS
	.align		4
.L_1118:
        /*0360*/ 	.byte	0x04, 0x28
        /*0362*/ 	.short	(.L_1120 - .L_1119)


	//   ....[0]....
.L_1119:
        /*0364*/ 	.word	0x00000080


	//   ....[1]....
        /*0368*/ 	.word	0x00000090


	//   ....[2]....
        /*036c*/ 	.word	0x000002d0


	//   ....[3]....
        /*0370*/ 	.word	0x00000430


	//   ....[4]....
        /*0374*/ 	.word	0x00000550


	//   ....[5]....
        /*0378*/ 	.word	0x000006b0


	//   ....[6]....
        /*037c*/ 	.word	0x00000ce0


	//   ....[7]....
        /*0380*/ 	.word	0x00001a70


	//   ....[8]....
        /*0384*/ 	.word	0x00001ad0


	//   ....[9]....
        /*0388*/ 	.word	0x00001f00


	//   ....[10]....
        /*038c*/ 	.word	0x00001f80


	//   ....[11]....
        /*0390*/ 	.word	0x00003050


	//   ....[12]....
        /*0394*/ 	.word	0x00003070


	//   ....[13]....
        /*0398*/ 	.word	0x00003630


	//   ....[14]....
        /*039c*/ 	.word	0x00003800


	//   ....[15]....
        /*03a0*/ 	.word	0x000048d0


	//   ....[16]....
        /*03a4*/ 	.word	0x00004910


	//   ....[17]....
        /*03a8*/ 	.word	0x000049d0


	//   ....[18]....
        /*03ac*/ 	.word	0x00004a00


	//   ....[19]....
        /*03b0*/ 	.word	0x00006430


	//   ....[20]....
        /*03b4*/ 	.word	0x00006460


	//   ....[21]....
        /*03b8*/ 	.word	0x000065a0


	//   ....[22]....
        /*03bc*/ 	.word	0x00006630


	//   ....[23]....
        /*03c0*/ 	.word	0x00006ab0


	//   ....[24]....
        /*03c4*/ 	.word	0x00006af0


	//   ....[25]....
        /*03c8*/ 	.word	0x00006c40


	//   ....[26]....
        /*03cc*/ 	.word	0x00006c60


	//   ....[27]....
        /*03d0*/ 	.word	0x00006d90


	//   ....[28]....
        /*03d4*/ 	.word	0x00006db0


	//   ....[29]....
        /*03d8*/ 	.word	0x00006ef0


	//   ....[30]....
        /*03dc*/ 	.word	0x00006f30


	//   ....[31]....
        /*03e0*/ 	.word	0x00008560


	//   ....[32]....
        /*03e4*/ 	.word	0x00008590


	//   ....[33]....
        /*03e8*/ 	.word	0x000085c0


	//   ....[34]....
        /*03ec*/ 	.word	0x000085d0


	//   ....[35]....
        /*03f0*/ 	.word	0x00008610


	//   ....[36]....
        /*03f4*/ 	.word	0x00008650


	//   ....[37]....
        /*03f8*/ 	.word	0x00008670


	//   ....[38]....
        /*03fc*/ 	.word	0x000086d0


	//   ....[39]....
        /*0400*/ 	.word	0x000086f0


	//   ....[40]....
        /*0404*/ 	.word	0x00008710


	//   ....[41]....
        /*0408*/ 	.word	0x00008750


	//   ....[42]....
        /*040c*/ 	.word	0x00008780


	//   ....[43]....
        /*0410*/ 	.word	0x00008de0


	//   ....[44]....
        /*0414*/ 	.word	0x00008e00


	//   ....[45]....
        /*0418*/ 	.word	0x00008e30


	//   ....[46]....
        /*041c*/ 	.word	0x00008e70


	//   ....[47]....
        /*0420*/ 	.word	0x00008ec0


	//   ....[48]....
        /*0424*/ 	.word	0x00008ee0


	//   ....[49]....
        /*0428*/ 	.word	0x00008f30


	//   ....[50]....
        /*042c*/ 	.word	0x00008f50


	//   ....[51]....
        /*0430*/ 	.word	0x00008fa0


	//   ....[52]....
        /*0434*/ 	.word	0x00008fc0


	//   ....[53]....
        /*0438*/ 	.word	0x00009010


	//   ....[54]....
        /*043c*/ 	.word	0x00009030


	//   ....[55]....
        /*0440*/ 	.word	0x00009080


	//   ....[56]....
        /*0444*/ 	.word	0x000090a0


	//   ....[57]....
        /*0448*/ 	.word	0x000090e0


	//   ....[58]....
        /*044c*/ 	.word	0x00009100


	//   ....[59]....
        /*0450*/ 	.word	0x00009490


	//   ....[60]....
        /*0454*/ 	.word	0x00009580


	//   ....[61]....
        /*0458*/ 	.word	0x00009710


	//   ....[62]....
        /*045c*/ 	.word	0x00009740


	//   ....[63]....
        /*0460*/ 	.word	0x00009790


	//   ....[64]....
        /*0464*/ 	.word	0x000097e0


	//   ....[65]....
        /*0468*/ 	.word	0x00009830


	//   ....[66]....
        /*046c*/ 	.word	0x000098a0


	//   ....[67]....
        /*0470*/ 	.word	0x000098b0


	//   ....[68]....
        /*0474*/ 	.word	0x000098e0


	//   ....[69]....
        /*0478*/ 	.word	0x00009900


	//   ....[70]....
        /*047c*/ 	.word	0x00009930


	//   ....[71]....
        /*0480*/ 	.word	0x0000a0c0


	//   ....[72]....
        /*0484*/ 	.word	0x0000a0e0


	//   ....[73]....
        /*0488*/ 	.word	0x0000a0f0


	//   ....[74]....
        /*048c*/ 	.word	0x0000a100


	//   ....[75]....
        /*0490*/ 	.word	0x0000a120


	//   ....[76]....
        /*0494*/ 	.word	0x0000a150


	//   ....[77]....
        /*0498*/ 	.word	0x0000a170


	//   ....[78]....
        /*049c*/ 	.word	0x0000a1a0


	//   ....[79]....
        /*04a0*/ 	.word	0x0000a1c0


	//   ....[80]....
        /*04a4*/ 	.word	0x0000a1f0


	//   ....[81]....
        /*04a8*/ 	.word	0x0000a220


	//   ....[82]....
        /*04ac*/ 	.word	0x0000a240


	//   ....[83]....
        /*04b0*/ 	.word	0x0000a5b0


	//   ....[84]....
        /*04b4*/ 	.word	0x0000a5d0


	//   ....[85]....
        /*04b8*/ 	.word	0x0000a5e0


	//   ....[86]....
        /*04bc*/ 	.word	0x0000a600


	//   ....[87]....
        /*04c0*/ 	.word	0x0000a620


	//   ....[88]....
        /*04c4*/ 	.word	0x0000a680


	//   ....[89]....
        /*04c8*/ 	.word	0x0000a6a0


	//   ....[90]....
        /*04cc*/ 	.word	0x0000a700


	//   ....[91]....
        /*04d0*/ 	.word	0x0000a720


	//   ....[92]....
        /*04d4*/ 	.word	0x0000a780


	//   ....[93]....
        /*04d8*/ 	.word	0x0000a7a0


	//   ....[94]....
        /*04dc*/ 	.word	0x0000a800


	//   ....[95]....
        /*04e0*/ 	.word	0x0000abc0


	//   ....[96]....
        /*04e4*/ 	.word	0x0000b0d0


	//   ....[97]....
        /*04e8*/ 	.word	0x0000b1c0


	//   ....[98]....
        /*04ec*/ 	.word	0x0000b260


	//   ....[99]....
        /*04f0*/ 	.word	0x0000b2d0


	//   ....[100]....
        /*04f4*/ 	.word	0x0000b380


	//   ....[101]....
        /*04f8*/ 	.word	0x0000b480


	//   ....[102]....
        /*04fc*/ 	.word	0x0000b4d0


	//   ....[103]....
        /*0500*/ 	.word	0x0000b5d0


	//   ....[104]....
        /*0504*/ 	.word	0x0000b620


	//   ....[105]....
        /*0508*/ 	.word	0x0000b680


	//   ....[106]....
        /*050c*/ 	.word	0x0000b750


	//   ....[107]....
        /*0510*/ 	.word	0x0000b840


	//   ....[108]....
        /*0514*/ 	.word	0x0000b890


	//   ....[109]....
        /*0518*/ 	.word	0x0000b920


	//   ....[110]....
        /*051c*/ 	.word	0x0000b990


	//   ....[111]....
        /*0520*/ 	.word	0x0000ba10


	//   ....[112]....
        /*0524*/ 	.word	0x0000bab0


	//   ....[113]....
        /*0528*/ 	.word	0x0000bb10


	//   ....[114]....
        /*052c*/ 	.word	0x0000bbd0


	//   ....[115]....
        /*0530*/ 	.word	0x0000bc30


	//   ....[116]....
        /*0534*/ 	.word	0x0000bcf0


	//   ....[117]....
        /*0538*/ 	.word	0x0000bd50


	//   ....[118]....
        /*053c*/ 	.word	0x0000be10


	//   ....[119]....
        /*0540*/ 	.word	0x0000be70


	//   ....[120]....
        /*0544*/ 	.word	0x0000bf30


	//   ....[121]....
        /*0548*/ 	.word	0x0000bf90


	//   ....[122]....
        /*054c*/ 	.word	0x0000c050


	//   ....[123]....
        /*0550*/ 	.word	0x0000c0b0


	//   ....[124]....
        /*0554*/ 	.word	0x0000c150


	//   ....[125]....
        /*0558*/ 	.word	0x0000c290


	//   ....[126]....
        /*055c*/ 	.word	0x0000c380


	//   ....[127]....
        /*0560*/ 	.word	0x0000c410


	//   ....[128]....
        /*0564*/ 	.word	0x0000c540


	//   ....[129]....
        /*0568*/ 	.word	0x0000c5a0


	//   ....[130]....
        /*056c*/ 	.word	0x0000c6c0


	//   ....[131]....
        /*0570*/ 	.word	0x0000c720


	//   ....[132]....
        /*0574*/ 	.word	0x0000c840


	//   ....[133]....
        /*0578*/ 	.word	0x0000c8a0


	//   ....[134]....
        /*057c*/ 	.word	0x0000c9b0


	//   ....[135]....
        /*0580*/ 	.word	0x0000ca10


	//   ....[136]....
        /*0584*/ 	.word	0x0000caf0


	//   ....[137]....
        /*0588*/ 	.word	0x0000cbd0


	//   ....[138]....
        /*058c*/ 	.word	0x0000cc70


	//   ....[139]....
        /*0590*/ 	.word	0x0000ccd0


	//   ....[140]....
        /*0594*/ 	.word	0x0000cd70


	//   ....[141]....
        /*0598*/ 	.word	0x0000cdd0


	//   ....[142]....
        /*059c*/ 	.word	0x0000ce70


	//   ....[143]....
        /*05a0*/ 	.word	0x0000ced0


	//   ....[144]....
        /*05a4*/ 	.word	0x0000cf80


	//   ....[145]....
        /*05a8*/ 	.word	0x0000cfe0


	//   ....[146]....
        /*05ac*/ 	.word	0x0000d090


	//   ....[147]....
        /*05b0*/ 	.word	0x0000d0f0


	//   ....[148]....
        /*05b4*/ 	.word	0x0000d1a0


	//   ....[149]....
        /*05b8*/ 	.word	0x0000d280


	//   ....[150]....
        /*05bc*/ 	.word	0x0000d320


	//   ....[151]....
        /*05c0*/ 	.word	0x0000d380


	//   ....[152]....
        /*05c4*/ 	.word	0x0000d450


	//   ....[153]....
        /*05c8*/ 	.word	0x0000d4b0


	//   ....[154]....
        /*05cc*/ 	.word	0x0000d580


	//   ....[155]....
        /*05d0*/ 	.word	0x0000d5e0


	//   ....[156]....
        /*05d4*/ 	.word	0x0000d6b0


	//   ....[157]....
        /*05d8*/ 	.word	0x0000d710


	//   ....[158]....
        /*05dc*/ 	.word	0x0000d7e0


	//   ....[159]....
        /*05e0*/ 	.word	0x0000d840


	//   ....[160]....
        /*05e4*/ 	.word	0x0000d920


	//   ....[161]....
        /*05e8*/ 	.word	0x0000da30


	//----- nvinfo : EIATTR_REG_RECONFIG
	.align		4
.L_1120:
        /*05ec*/ 	.byte	0x01, 0x54
	.zero		2


	//----- nvinfo : EIATTR_SYSCALL_OFFSETS
	.align		4
        /*05f0*/ 	.byte	0x04, 0x46
        /*05f2*/ 	.short	(.L_1122 - .L_1121)


	//   ....[0]....
.L_1121:
        /*05f4*/ 	.word	0x00001040


	//   ....[1]....
        /*05f8*/ 	.word	0x00007e20


	//   ....[2]....
        /*05fc*/ 	.word	0x00007f60


	//   ....[3]....
        /*0600*/ 	.word	0x00008050


	//   ....[4]....
        /*0604*/ 	.word	0x00008ae0


	//----- nvinfo : EIATTR_MBARRIER_INSTR_OFFSETS
	.align		4
.L_1122:
        /*0608*/ 	.byte	0x04, 0x39
        /*060a*/ 	.short	(.L_1124 - .L_1123)


	//   ....[0]....
.L_1123:
        /*060c*/ 	.word	0x00000180
        /*0610*/ 	.word	0x000000ff
        /*0614*/ 	.word	0x00022800
        /*0618*/ 	.short	0x0100
        /*061a*/ 	.byte	0x08
	.zero		1


	//   ....[1]....
        /*061c*/ 	.word	0x00000190
        /*0620*/ 	.word	0x000000ff
        /*0624*/ 	.word	0x00022820
        /*0628*/ 	.short	0x0100
        /*062a*/ 	.byte	0x08
	.zero		1


	//   ....[2]....
        /*062c*/ 	.word	0x00000280
        /*0630*/ 	.word	0x000000ff
        /*0634*/ 	.word	0x00022830
        /*0638*/ 	.short	0x0100
        /*063a*/ 	.byte	0x08
	.zero		1


	//   ....[3]....
        /*063c*/ 	.word	0x00000290
        /*0640*/ 	.word	0x000000ff
        /*0644*/ 	.word	0x00022840
        /*0648*/ 	.short	0x0100
        /*064a*/ 	.byte	0x08
	.zero		1


	//   ....[4]....
        /*064c*/ 	.word	0x000002a0
        /*0650*/ 	.word	0x000000ff
        /*0654*/ 	.word	0x00022838
        /*0658*/ 	.short	0x0100
        /*065a*/ 	.byte	0x08
	.zero		1


	//   ....[5]....
        /*065c*/ 	.word	0x000002b0
        /*0660*/ 	.word	0x000000ff
        /*0664*/ 	.word	0x00022848
        /*0668*/ 	.short	0x0100
        /*066a*/ 	.byte	0x08
	.zero		1


	//   ....[6]....
        /*066c*/ 	.word	0x000003e0
        /*0670*/ 	.word	0x000000ff
        /*0674*/ 	.word	0x00022850
        /*0678*/ 	.short	0x0100
        /*067a*/ 	.byte	0x08
	.zero		1


	//   ....[7]....
        /*067c*/ 	.word	0x000003f0
        /*0680*/ 	.word	0x000000ff
        /*0684*/ 	.word	0x00022860
        /*0688*/ 	.short	0x0100
        /*068a*/ 	.byte	0x08
	.zero		1


	//   ....[8]....
        /*068c*/ 	.word	0x00000400
        /*0690*/ 	.word	0x000000ff
        /*0694*/ 	.word	0x00022858
        /*0698*/ 	.short	0x0100
        /*069a*/ 	.byte	0x08
	.zero		1


	//   ....[9]....
        /*069c*/ 	.word	0x00000410
        /*06a0*/ 	.word	0x000000ff
        /*06a4*/ 	.word	0x00022868
        /*06a8*/ 	.short	0x0100
        /*06aa*/ 	.byte	0x08
	.zero		1


	//   ....[10]....
        /*06ac*/ 	.word	0x00000500
        /*06b0*/ 	.word	0x000000ff
        /*06b4*/ 	.word	0x00022870
        /*06b8*/ 	.short	0x0100
        /*06ba*/ 	.byte	0x06
	.zero		1


	//   ....[11]....
        /*06bc*/ 	.word	0x00000510
        /*06c0*/ 	.word	0x000000ff
        /*06c4*/ 	.word	0x00022880
        /*06c8*/ 	.short	0x0100
        /*06ca*/ 	.byte	0x06
	.zero		1


	//   ....[12]....
        /*06cc*/ 	.word	0x00000520
        /*06d0*/ 	.word	0x000000ff
        /*06d4*/ 	.word	0x00022878
        /*06d8*/ 	.short	0x0100
        /*06da*/ 	.byte	0x06
	.zero		1


	//   ....[13]....
        /*06dc*/ 	.word	0x00000530
        /*06e0*/ 	.word	0x000000ff
        /*06e4*/ 	.word	0x00022888
        /*06e8*/ 	.short	0x0100
        /*06ea*/ 	.byte	0x06
	.zero		1


	//   ....[14]....
        /*06ec*/ 	.word	0x00000660
        /*06f0*/ 	.word	0x000000ff
        /*06f4*/ 	.word	0x00022890
        /*06f8*/ 	.short	0x0100
        /*06fa*/ 	.byte	0x08
	.zero		1


	//   ....[15]....
        /*06fc*/ 	.word	0x00000670
        /*0700*/ 	.word	0x000000ff
        /*0704*/ 	.word	0x000228a0
        /*0708*/ 	.short	0x0100
        /*070a*/ 	.byte	0x08
	.zero		1


	//   ....[16]....
        /*070c*/ 	.word	0x00000680
        /*0710*/ 	.word	0x000000ff
        /*0714*/ 	.word	0x00022898
        /*0718*/ 	.short	0x0100
        /*071a*/ 	.byte	0x08
	.zero		1


	//   ....[17]....
        /*071c*/ 	.word	0x00000690
        /*0720*/ 	.word	0x000000ff
        /*0724*/ 	.word	0x000228a8
        /*0728*/ 	.short	0x0100
        /*072a*/ 	.byte	0x08
	.zero		1


	//   ....[18]....
        /*072c*/ 	.word	0x000007d0
        /*0730*/ 	.word	0x000000ff
        /*0734*/ 	.word	0x000228b0
        /*0738*/ 	.short	0x0100
        /*073a*/ 	.byte	0x08
	.zero		1


	//   ....[19]....
        /*073c*/ 	.word	0x000007e0
        /*0740*/ 	.word	0x000000ff
        /*0744*/ 	.word	0x000228c0
        /*0748*/ 	.short	0x0100
        /*074a*/ 	.byte	0x08
	.zero		1


	//   ....[20]....
        /*074c*/ 	.word	0x000007f0
        /*0750*/ 	.word	0x000000ff
        /*0754*/ 	.word	0x000228b8
        /*0758*/ 	.short	0x0100
        /*075a*/ 	.byte	0x08
	.zero		1


	//   ....[21]....
        /*075c*/ 	.word	0x00000800
        /*0760*/ 	.word	0x000000ff
        /*0764*/ 	.word	0x000228c8
        /*0768*/ 	.short	0x0100
        /*076a*/ 	.byte	0x08
	.zero		1


	//   ....[22]....
        /*076c*/ 	.word	0x00001090
        /*0770*/ 	.word	0x000000ff
        /*0774*/ 	.word	0x00022800
        /*0778*/ 	.short	0x010a
        /*077a*/ 	.byte	0x29
	.zero		1


	//   ....[23]....
        /*077c*/ 	.word	0x00001160
        /*0780*/ 	.word	0x000000ff
        /*0784*/ 	.word	0x00022830
        /*0788*/ 	.short	0x010a
        /*078a*/ 	.byte	0x16
	.zero		1


	//   ....[24]....
        /*078c*/ 	.word	0x000011a0
        /*0790*/ 	.word	0x000000ff
        /*0794*/ 	.word	0x00022830
        /*0798*/ 	.short	0x010a
        /*079a*/ 	.byte	0x16
	.zero		1


	//   ....[25]....
        /*079c*/ 	.word	0x000014d0
        /*07a0*/ 	.word	0x000000ff
        /*07a4*/ 	.word	0x00000000
        /*07a8*/ 	.short	0x0101
        /*07aa*/ 	.byte	0x06
	.zero		1


	//   ....[26]....
        /*07ac*/ 	.word	0x00002780
        /*07b0*/ 	.word	0x000000ff
        /*07b4*/ 	.word	0x00022850
        /*07b8*/ 	.short	0x010a
        /*07ba*/ 	.byte	0x16
	.zero		1


	//   ....[27]....
        /*07bc*/ 	.word	0x000027c0
        /*07c0*/ 	.word	0x000000ff
        /*07c4*/ 	.word	0x00022850
        /*07c8*/ 	.short	0x010a
        /*07ca*/ 	.byte	0x16
	.zero		1


	//   ....[28]....
        /*07cc*/ 	.word	0x00002ae0
        /*07d0*/ 	.word	0x000000ff
        /*07d4*/ 	.word	0x00000000
        /*07d8*/ 	.short	0x0101
        /*07da*/ 	.byte	0x16
	.zero		1


	//   ....[29]....
        /*07dc*/ 	.word	0x00002c80
        /*07e0*/ 	.word	0x000000ff
        /*07e4*/ 	.word	0x00022830
        /*07e8*/ 	.short	0x010a
        /*07ea*/ 	.byte	0x19
	.zero		1


	//   ....[30]....
        /*07ec*/ 	.word	0x00002cd0
        /*07f0*/ 	.word	0x000000ff
        /*07f4*/ 	.word	0x00022830
        /*07f8*/ 	.short	0x010a
        /*07fa*/ 	.byte	0x19
	.zero		1


	//   ....[31]....
        /*07fc*/ 	.word	0x00002f00
        /*0800*/ 	.word	0x000000ff
        /*0804*/ 	.word	0x00000000
        /*0808*/ 	.short	0x0101
        /*080a*/ 	.byte	0x06
	.zero		1


	//   ....[32]....
        /*080c*/ 	.word	0x00004580
        /*0810*/ 	.word	0x000000ff
        /*0814*/ 	.word	0x00022850
        /*0818*/ 	.short	0x010a
        /*081a*/ 	.byte	0x19
	.zero		1


	//   ....[33]....
        /*081c*/ 	.word	0x000045e0
        /*0820*/ 	.word	0x000000ff
        /*0824*/ 	.word	0x00022850
        /*0828*/ 	.short	0x010a
        /*082a*/ 	.byte	0x19
	.zero		1


	//   ....[34]....
        /*082c*/ 	.word	0x000048b0
        /*0830*/ 	.word	0x000000ff
        /*0834*/ 	.word	0x00000000
        /*0838*/ 	.short	0x0101
        /*083a*/ 	.byte	0x19
	.zero		1


	//   ....[35]....
        /*083c*/ 	.word	0x00006ad0
        /*0840*/ 	.word	0x000000ff
        /*0844*/ 	.word	0x00000000
        /*0848*/ 	.short	0x0101
        /*084a*/ 	.byte	0x16
	.zero		1


	//   ....[36]....
        /*084c*/ 	.word	0x00008370
        /*0850*/ 	.word	0x00000016
        /*0854*/ 	.word	0x00022840
        /*0858*/ 	.short	0x010a
        /*085a*/ 	.byte	0x3f
	.zero		1


	//   ....[37]....
        /*085c*/ 	.word	0x000088c0
        /*0860*/ 	.word	0x00000016
        /*0864*/ 	.word	0x00022830
        /*0868*/ 	.short	0x0107
        /*086a*/ 	.byte	0x3f
	.zero		1


	//   ....[38]....
        /*086c*/ 	.word	0x00008980
        /*0870*/ 	.word	0x00000016
        /*0874*/ 	.word	0x00022830
        /*0878*/ 	.short	0x0101
        /*087a*/ 	.byte	0x3f
	.zero		1


	//   ....[39]....
        /*087c*/ 	.word	0x000091b0
        /*0880*/ 	.word	0x000000ff
        /*0884*/ 	.word	0x00022800
        /*0888*/ 	.short	0x0107
        /*088a*/ 	.byte	0x25
	.zero		1


	//   ....[40]....
        /*088c*/ 	.word	0x00009210
        /*0890*/ 	.word	0x000000ff
        /*0894*/ 	.word	0x00022800
        /*0898*/ 	.short	0x0101
        /*089a*/ 	.byte	0x25
	.zero		1


	//   ....[41]....
        /*089c*/ 	.word	0x00009230
        /*08a0*/ 	.word	0x000000ff
        /*08a4*/ 	.word	0x00022820
        /*08a8*/ 	.short	0x010a
        /*08aa*/ 	.byte	0x25
	.zero		1


	//   ....[42]....
        /*08ac*/ 	.word	0x000092c0
        /*08b0*/ 	.word	0x00000016
        /*08b4*/ 	.word	0x00022860
        /*08b8*/ 	.short	0x010a
        /*08ba*/ 	.byte	0x3f
	.zero		1


	//   ....[43]....
        /*08bc*/ 	.word	0x00009ba0
        /*08c0*/ 	.word	0x00000016
        /*08c4*/ 	.word	0x00022850
        /*08c8*/ 	.short	0x0107
        /*08ca*/ 	.byte	0x3f
	.zero		1


	//   ....[44]....
        /*08cc*/ 	.word	0x00009c80
        /*08d0*/ 	.word	0x00000016
        /*08d4*/ 	.word	0x00022850
        /*08d8*/ 	.short	0x0101
        /*08da*/ 	.byte	0x3f
	.zero		1


	//   ....[45]....
        /*08dc*/ 	.word	0x00009f20
        /*08e0*/ 	.word	0x00000012
        /*08e4*/ 	.word	0x00022840
        /*08e8*/ 	.short	0x010a
        /*08ea*/ 	.byte	0x3f
	.zero		1


	//   ....[46]....
        /*08ec*/ 	.word	0x0000a2f0
        /*08f0*/ 	.word	0x00000012
        /*08f4*/ 	.word	0x00022830
        /*08f8*/ 	.short	0x0107
        /*08fa*/ 	.byte	0x3f
	.zero		1


	//   ....[47]....
        /*08fc*/ 	.word	0x0000a3b0
        /*0900*/ 	.word	0x00000012
        /*0904*/ 	.word	0x00022830
        /*0908*/ 	.short	0x0101
        /*090a*/ 	.byte	0x3f
	.zero		1


	//   ....[48]....
        /*090c*/ 	.word	0x0000a3e0
        /*0910*/ 	.word	0x00000012
        /*0914*/ 	.word	0x00022860
        /*0918*/ 	.short	0x010a
        /*091a*/ 	.byte	0x3f
	.zero		1


	//   ....[49]....
        /*091c*/ 	.word	0x0000a900
        /*0920*/ 	.word	0x00000012
        /*0924*/ 	.word	0x00022850
        /*0928*/ 	.short	0x0107
        /*092a*/ 	.byte	0x3f
	.zero		1


	//   ....[50]....
        /*092c*/ 	.word	0x0000a9d0
        /*0930*/ 	.word	0x00000012
        /*0934*/ 	.word	0x00022850
        /*0938*/ 	.short	0x0101
        /*093a*/ 	.byte	0x3f
	.zero		1


	//   ....[51]....
        /*093c*/ 	.word	0x0000ab40
        /*0940*/ 	.word	0x00000004
        /*0944*/ 	.word	0x00022820
        /*0948*/ 	.short	0x010a
        /*094a*/ 	.byte	0x3f
	.zero		1


	//   ....[52]....
        /*094c*/ 	.word	0x0000acc0
        /*0950*/ 	.word	0x00000003
        /*0954*/ 	.word	0x00022840
        /*0958*/ 	.short	0x010a
        /*095a*/ 	.byte	0x3f
	.zero		1


	//   ....[53]....
        /*095c*/ 	.word	0x0000ad60
        /*0960*/ 	.word	0x00000011
        /*0964*/ 	.word	0x00022840
        /*0968*/ 	.short	0x010a
        /*096a*/ 	.byte	0x3f
	.zero		1


	//   ....[54]....
        /*096c*/ 	.word	0x0000ada0
        /*0970*/ 	.word	0x00000003
        /*0974*/ 	.word	0x00022860
        /*0978*/ 	.short	0x010a
        /*097a*/ 	.byte	0x3f
	.zero		1


	//   ....[55]....
        /*097c*/ 	.word	0x0000ade0
        /*0980*/ 	.word	0x00000011
        /*0984*/ 	.word	0x00022860
        /*0988*/ 	.short	0x010a
        /*098a*/ 	.byte	0x3f
	.zero		1


	//   ....[56]....
        /*098c*/ 	.word	0x0000ae50
        /*0990*/ 	.word	0x00000003
        /*0994*/ 	.word	0x00022800
        /*0998*/ 	.short	0x010a
        /*099a*/ 	.byte	0x3f
	.zero		1


	//   ....[57]....
        /*099c*/ 	.word	0x0000aeb0
        /*09a0*/ 	.word	0x00000003
        /*09a4*/ 	.word	0x00022830
        /*09a8*/ 	.short	0x010a
        /*09aa*/ 	.byte	0x3f
	.zero		1


	//   ....[58]....
        /*09ac*/ 	.word	0x0000af10
        /*09b0*/ 	.word	0x00000009
        /*09b4*/ 	.word	0x00022850
        /*09b8*/ 	.short	0x010a
        /*09ba*/ 	.byte	0x3f
	.zero		1


	//   ....[59]....
        /*09bc*/ 	.word	0x0000af80
        /*09c0*/ 	.word	0x00000000
        /*09c4*/ 	.word	0x00022830
        /*09c8*/ 	.short	0x010a
        /*09ca*/ 	.byte	0x3f
	.zero		1


	//   ....[60]....
        /*09cc*/ 	.word	0x0000aff0
        /*09d0*/ 	.word	0x00000008
        /*09d4*/ 	.word	0x00022850
        /*09d8*/ 	.short	0x010a
        /*09da*/ 	.byte	0x3f
	.zero		1


	//   ....[61]....
        /*09dc*/ 	.word	0x0000b110
        /*09e0*/ 	.word	0x00000016
        /*09e4*/ 	.word	0x00022840
        /*09e8*/ 	.short	0x010a
        /*09ea*/ 	.byte	0x3f
	.zero		1


	//   ....[62]....
        /*09ec*/ 	.word	0x0000c190
        /*09f0*/ 	.word	0x00000003
        /*09f4*/ 	.word	0x00022820
        /*09f8*/ 	.short	0x010a
        /*09fa*/ 	.byte	0x3f
	.zero		1


	//   ....[63]....
        /*09fc*/ 	.word	0x0000c1e0
        /*0a00*/ 	.word	0x00000016
        /*0a04*/ 	.word	0x00022860
        /*0a08*/ 	.short	0x010a
        /*0a0a*/ 	.byte	0x3f
	.zero		1


	//   ....[64]....
        /*0a0c*/ 	.word	0x0000cb20
        /*0a10*/ 	.word	0x00000012
        /*0a14*/ 	.word	0x00022840
        /*0a18*/ 	.short	0x010a
        /*0a1a*/ 	.byte	0x3f
	.zero		1


	//   ....[65]....
        /*0a1c*/ 	.word	0x0000d1d0
        /*0a20*/ 	.word	0x00000012
        /*0a24*/ 	.word	0x00022860
        /*0a28*/ 	.short	0x010a
        /*0a2a*/ 	.byte	0x3f
	.zero		1


	//   ....[66]....
        /*0a2c*/ 	.word	0x0000d950
        /*0a30*/ 	.word	0x00000004
        /*0a34*/ 	.word	0x00022820
        /*0a38*/ 	.short	0x010a
        /*0a3a*/ 	.byte	0x3f
	.zero		1


	//   ....[67]....
        /*0a3c*/ 	.word	0x0000daf0
        /*0a40*/ 	.word	0x00000003
        /*0a44*/ 	.word	0x00022840
        /*0a48*/ 	.short	0x010a
        /*0a4a*/ 	.byte	0x3f
	.zero		1


	//   ....[68]....
        /*0a4c*/ 	.word	0x0000db40
        /*0a50*/ 	.word	0x00000011
        /*0a54*/ 	.word	0x00022840
        /*0a58*/ 	.short	0x010a
        /*0a5a*/ 	.byte	0x3f
	.zero		1


	//   ....[69]....
        /*0a5c*/ 	.word	0x0000db90
        /*0a60*/ 	.word	0x00000003
        /*0a64*/ 	.word	0x00022860
        /*0a68*/ 	.short	0x010a
        /*0a6a*/ 	.byte	0x3f
	.zero		1


	//----- nvinfo : EIATTR_NUM_MBARRIERS
	.align		4
.L_1124:
        /*0a6c*/ 	.byte	0x03, 0x38
        /*0a6e*/ 	.short	0x0016


	//----- nvinfo : EIATTR_EXIT_INSTR_OFFSETS
	.align		4
        /*0a70*/ 	.byte	0x04, 0x1c
        /*0a72*/ 	.short	(.L_1126 - .L_1125)


	//   ....[0]....
.L_1125:
        /*0a74*/ 	.word	0x00000950


	//   ....[1]....
        /*0a78*/ 	.word	0x00007090


	//   ....[2]....
        /*0a7c*/ 	.word	0x0000ae30


	//----- nvinfo : EIATTR_MAX_THREADS
	.align		4
.L_1126:
        /*0a80*/ 	.byte	0x04, 0x05
        /*0a82*/ 	.short	(.L_1128 - .L_1127)
.L_1127:
        /*0a84*/ 	.word	0x00000180
        /*0a88*/ 	.word	0x00000001
        /*0a8c*/ 	.word	0x00000001


	//----- nvinfo : EIATTR_CRS_STACK_SIZE
	.align		4
.L_1128:
        /*0a90*/ 	.byte	0x04, 0x1e
        /*0a92*/ 	.short	(.L_1130 - .L_1129)
.L_1129:
        /*0a94*/ 	.word	0x00000000


	//----- nvinfo : EIATTR_CBANK_PARAM_SIZE
	.align		4
.L_1130:
        /*0a98*/ 	.byte	0x03, 0x19
        /*0a9a*/ 	.short	0x0a70


	//----- nvinfo : EIATTR_PARAM_CBANK
	.align		4
        /*0a9c*/ 	.byte	0x04, 0x0a
        /*0a9e*/ 	.short	(.L_1132 - .L_1131)
	.align		4
.L_1131:
        /*0aa0*/ 	.word	index@(.nv.constant0._ZN7cutlass13device_kernelIN5flash11enable_sm90INS1_16FlashAttnFwdSm90INS1_25CollectiveMainloopFwdSm90ILi2EN4cute5tupleIJNS5_1CILi1EEES8_S8_EEENS6_IJNS7_ILi128EEENS7_ILi96EEENS7_ILi64EEEEEELi256ENS_10bfloat16_tEfNS_4arch4Sm90ELb0ELb0ELb0ELb0ELb1ELb0ELb0ELb1ELb0ELb1ELb0ELb0EEENS1_21CollectiveEpilogueFwdINS6_IJSA_NS7_ILi256EEESB_EEES9_SE_SG_Li256ELb0ELb1ELb0ELb0EEENS1_29StaticPersistentTileSchedulerILb0EEEEEEEEEvNT_6ParamsE)
        /*0aa4*/ 	.short	0x0210
        /*0aa6*/ 	.short	0x0a70


	//----- nvinfo : EIATTR_SW_WAR
	.align		4
.L_1132:
        /*0aa8*/ 	.byte	0x04, 0x36
        /*0aaa*/ 	.short	(.L_1134 - .L_1133)
.L_1133:
        /*0aac*/ 	.word	0x00000008
.L_1134:


//--------------------- .nv.info._ZN7cutlass13device_kernelIN5flash11enable_sm90INS1_16FlashAttnFwdSm90INS1_25CollectiveMainloopFwdSm90ILi2EN4cute5tupleIJNS5_1CILi1EEES8_S8_EEENS6_IJNS7_ILi128EEENS7_ILi96EEENS7_ILi64EEEEEELi256ENS_10bfloat16_tEfNS_4arch4Sm90ELb0ELb0ELb0ELb0ELb1ELb0ELb1ELb1ELb0ELb1ELb0ELb0EEENS1_21CollectiveEpilogueFwdINS6_IJSA_NS7_ILi256EEESB_EEES9_SE_SG_Li256ELb0ELb1ELb0ELb0EEENS1_29StaticPersistentTileSchedulerILb0EEEEEEEEEvNT_6ParamsE --------------------------
	.section	.nv.info._ZN7cutlass13device_kernelIN5flash11enable_sm90INS1_16FlashAttnFwdSm90INS1_25CollectiveMainloopFwdSm90ILi2EN4cute5tupleIJNS5_1CILi1EEES8_S8_EEENS6_IJNS7_ILi128EEENS7_ILi96EEENS7_ILi64EEEEEELi256ENS_10bfloat16_tEfNS_4arch4Sm90ELb0ELb0ELb0ELb0ELb1ELb0ELb1ELb1ELb0ELb1ELb0ELb0EEENS1_21CollectiveEpilogueFwdINS6_IJSA_NS7_ILi256EEESB_EEES9_SE_SG_Li256ELb0ELb1ELb0ELb0EEENS1_29StaticPersistentTileSchedulerILb0EEEEEEEEEvNT_6ParamsE,"",@"SHT_CUDA_INFO"
	.sectionflags	@""
	.align	4


	//----- nvinfo : EIATTR_CUDA_API_VERSION
	.align		4
        /*0000*/ 	.byte	0x04, 0x37
        /*0002*/ 	.short	(.L_1136 - .L_1135)
.L_1135:
        /*0004*/ 	.word	0x00000082


	//----- nvinfo : EIATTR_KPARAM_INFO
	.align		4
.L_1136:
        /*0008*/ 	.byte	0x04, 0x17
        /*000a*/ 	.short	(.L_1138 - .L_1137)
.L_1137:
        /*000c*/ 	.word	0x00000000
        /*0010*/ 	.short	0x0000
        /*0012*/ 	.short	0x0070
        /*0014*/ 	.byte	0x00, 0xf0, 0x01, 0x2c


	//----- nvinfo : EIATTR_SPARSE_MMA_MASK
	.align		4
.L_1138:
        /*0018*/ 	.byte	0x03, 0x50
        /*001a*/ 	.short	0x0000


	//----- nvinfo : EIATTR_MAXREG_COUNT
	.align		4
        /*001c*/ 	.byte	0x03, 0x1b
        /*001e*/ 	.short	0x00a8


	//----- nvinfo : EIATTR_NUM_BARRIERS
	.align		4
        /*0020*/ 	.byte	0x02, 0x4c
        /*0022*/ 	.byte	0x10
	.zero		1


	//----- nvinfo : EIATTR_EXTERNS
	.align		4
        /*0024*/ 	.byte	0x04, 0x0f
        /*0026*/ 	.short	(.L_1140 - .L_1139)


	//   ....[0]....
	.align		4
.L_1139:
        /*0028*/ 	.word	index@(__assertfail)


	//----- nvinfo : EIATTR_ANNOTATIONS
	.align		4
.L_1140:
        /*002c*/ 	.byte	0x04, 0x55
        /*002e*/ 	.short	(.L_1142 - .L_1141)


	//   ....[0]....
.L_1141:
        /* <DEDUP_REMOVED lines=12> */


	//----- nvinfo : EIATTR_MERCURY_ISA_VERSION
	.align		4
.L_1142:
        /*00e0*/ 	.byte	0x03, 0x5f
        /*00e2*/ 	.short	0x0101


	//----- nvinfo : EIATTR_INT_WARP_WIDE_INSTR_OFFSETS
	.align		4
        /*00e4*/ 	.byte	0x04, 0x31
        /*00e6*/ 	.short	(.L_1144 - .L_1143)


	//   ....[0]....
.L_1143:
        /*00e8*/ 	.word	0x000000c0


	//   ....[1]....
        /*00ec*/ 	.word	0x000000d0


	//   ....[2]....
        /*00f0*/ 	.word	0x000000e0


	//   ....[3]....
        /*00f4*/ 	.word	0x00000180


	//----- nvinfo : EIATTR_COOP_GROUP_MASK_REGIDS
	.align		4
.L_1144:
        /*00f8*/ 	.byte	0x04, 0x29
        /*00fa*/ 	.short	(.L_1146 - .L_1145)


	//   ....[0]....
.L_1145:
        /*00fc*/ 	.word	0xffffffff


	//   ....[1]....
        /*0100*/ 	.word	0xffffffff


	//   ....[2]....
        /*0104*/ 	.word	0xffffffff


	//   ....[3]....
        /*0108*/ 	.word	0xffffffff


	//   ....[4]....
        /*010c*/ 	.word	0xffffffff


	//   ....[5]....
        /*0110*/ 	.word	0xffffffff


	//   ....[6]....
        /*0114*/ 	.word	0xffffffff


	//   ....[7]....
        /*0118*/ 	.word	0xffffffff


	//   ....[8]....
        /*011c*/ 	.word	0xffffffff


	//   ....[9]....
        /*0120*/ 	.word	0xffffffff


	//   ....[10]....
        /*0124*/ 	.word	0xffffffff


	//   ....[11]....
        /*0128*/ 	.word	0xffffffff


	//   ....[12]....
        /*012c*/ 	.word	0xffffffff


	//   ....[13]....
        /*0130*/ 	.word	0xffffffff


	//   ....[14]....
        /*0134*/ 	.word	0xffffffff


	//   ....[15]....
        /*0138*/ 	.word	0xffffffff


	//   ....[16]....
        /*013c*/ 	.word	0xffffffff


	//   ....[17]....
        /*0140*/ 	.word	0xffffffff


	//   ....[18]....
        /*0144*/ 	.word	0xffffffff


	//   ....[19]....
        /*0148*/ 	.word	0xffffffff


	//   ....[20]....
        /*014c*/ 	.word	0xffffffff


	//   ....[21]....
        /*0150*/ 	.word	0xffffffff


	//   ....[22]....
        /*0154*/ 	.word	0xffffffff


	//   ....[23]....
        /*0158*/ 	.word	0xffffffff


	//   ....[24]....
        /*015c*/ 	.word	0xffffffff


	//   ....[25]....
        /*0160*/ 	.word	0xffffffff


	//   ....[26]....
        /*0164*/ 	.word	0xffffffff


	//   ....[27]....
        /*0168*/ 	.word	0xffffffff


	//   ....[28]....
        /*016c*/ 	.word	0xffffffff


	//   ....[29]....
        /*0170*/ 	.word	0xffffffff


	//   ....[30]....
        /*0174*/ 	.word	0xffffffff


	//   ....[31]....
        /*0178*/ 	.word	0xffffffff


	//   ....[32]....
        /*017c*/ 	.word	0xffffffff


	//   ....[33]....
        /*0180*/ 	.word	0xffffffff


	//   ....[34]....
        /*0184*/ 	.word	0xffffffff


	//   ....[35]....
        /*0188*/ 	.word	0xffffffff


	//   ....[36]....
        /*018c*/ 	.word	0xffffffff


	//   ....[37]....
        /*0190*/ 	.word	0xffffffff


	//   ....[38]....
        /*0194*/ 	.word	0xffffffff


	//   ....[39]....
        /*0198*/ 	.word	0xffffffff


	//   ....[40]....
        /*019c*/ 	.word	0xffffffff


	//   ....[41]....
        /*01a0*/ 	.word	0xffffffff


	//   ....[42]....
        /*01a4*/ 	.word	0xffffffff


	//   ....[43]....
        /*01a8*/ 	.word	0xffffffff


	//   ....[44]....
        /*01ac*/ 	.word	0xffffffff


	//   ....[45]....
        /*01b0*/ 	.word	0xffffffff


	//   ....[46]....
        /*01b4*/ 	.word	0xffffffff


	//   ....[47]....
        /*01b8*/ 	.word	0xffffffff


	//   ....[48]....
        /*01bc*/ 	.word	0xffffffff


	//   ....[49]....
        /*01c0*/ 	.word	0xffffffff


	//   ....[50]....
        /*01c4*/ 	.word	0xffffffff


	//   ....[51]....
        /*01c8*/ 	.word	0xffffffff


	//   ....[52]....
        /*01cc*/ 	.word	0xffffffff


	//   ....[53]....
        /*01d0*/ 	.word	0xffffffff


	//   ....[54]....
        /*01d4*/ 	.word	0xffffffff


	//   ....[55]....
        /*01d8*/ 	.word	0xffffffff


	//   ....[56]....
        /*01dc*/ 	.word	0xffffffff


	//   ....[57]....
        /*01e0*/ 	.word	0xffffffff


	//   ....[58]....
        /*01e4*/ 	.word	0xffffffff


	//   ....[59]....
        /*01e8*/ 	.word	0xffffffff


	//   ....[60]....
        /*01ec*/ 	.word	0xffffffff


	//   ....[61]....
        /*01f0*/ 	.word	0xffffffff


	//   ....[62]....
        /*01f4*/ 	.word	0xffffffff


	//   ....[63]....
        /*01f8*/ 	.word	0xffffffff


	//   ....[64]....
        /*01fc*/ 	.word	0xffffffff


	//   ....[65]....
        /*0200*/ 	.word	0xffffffff


	//   ....[66]....
        /*0204*/ 	.word	0xffffffff


	//   ....[67]....
        /*0208*/ 	.word	0xffffffff


	//   ....[68]....
        /*020c*/ 	.word	0xffffffff


	//   ....[69]....
        /*0210*/ 	.word	0xffffffff


	//   ....[70]....
        /*0214*/ 	.word	0xffffffff


	//   ....[71]....
        /*0218*/ 	.word	0xffffffff


	//   ....[72]....
        /*021c*/ 	.word	0xffffffff


	//   ....[73]....
        /*0220*/ 	.word	0xffffffff


	//   ....[74]....
        /*0224*/ 	.word	0xffffffff


	//   ....[75]....
        /*0228*/ 	.word	0xffffffff


	//   ....[76]....
        /*022c*/ 	.word	0xffffffff


	//   ....[77]....
        /*0230*/ 	.word	0xffffffff


	//   ....[78]....
        /*0234*/ 	.word	0xffffffff


	//   ....[79]....
        /*0238*/ 	.word	0xffffffff


	//   ....[80]....
        /*023c*/ 	.word	0xffffffff


	//   ....[81]....
        /*0240*/ 	.word	0xffffffff


	//   ....[82]....
        /*0244*/ 	.word	0xffffffff


	//   ....[83]....
        /*0248*/ 	.word	0xffffffff


	//   ....[84]....
        /*024c*/ 	.word	0xffffffff


	//   ....[85]....
        /*0250*/ 	.word	0xffffffff


	//   ....[86]....
        /*0254*/ 	.word	0xffffffff


	//   ....[87]....
        /*0258*/ 	.word	0xffffffff


	//   ....[88]....
        /*025c*/ 	.word	0xffffffff


	//   ....[89]....
        /*0260*/ 	.word	0xffffffff


	//   ....[90]....
        /*0264*/ 	.word	0xffffffff


	//   ....[91]....
        /*0268*/ 	.word	0xffffffff


	//   ....[92]....
        /*026c*/ 	.word	0xffffffff


	//   ....[93]....
        /*0270*/ 	.word	0xffffffff


	//   ....[94]....
        /*0274*/ 	.word	0xffffffff


	//   ....[95]....
        /*0278*/ 	.word	0xffffffff


	//   ....[96]....
        /*027c*/ 	.word	0xffffffff


	//   ....[97]....
        /*0280*/ 	.word	0xffffffff


	//   ....[98]....
        /*0284*/ 	.word	0xffffffff


	//   ....[99]....
        /*0288*/ 	.word	0xffffffff


	//   ....[100]....
        /*028c*/ 	.word	0xffffffff


	//   ....[101]....
        /*0290*/ 	.word	0xffffffff


	//   ....[102]....
        /*0294*/ 	.word	0xffffffff


	//   ....[103]....
        /*0298*/ 	.word	0xffffffff


	//   ....[104]....
        /*029c*/ 	.word	0xffffffff


	//   ....[105]....
        /*02a0*/ 	.word	0xffffffff


	//   ....[106]....
        /*02a4*/ 	.word	0xffffffff


	//   ....[107]....
        /*02a8*/ 	.word	0xffffffff


	//   ....[108]....
        /*02ac*/ 	.word	0xffffffff


	//   ....[109]....
        /*02b0*/ 	.word	0xffffffff


	//   ....[110]....
        /*02b4*/ 	.word	0xffffffff


	//   ....[111]....
        /*02b8*/ 	.word	0xffffffff


	//   ....[112]....
        /*02bc*/ 	.word	0x0500000f


	//   ....[113]....
        /*02c0*/ 	.word	0x0500000f


	//   ....[114]....
        /*02c4*/ 	.word	0x0500000f


	//   ....[115]....
        /*02c8*/ 	.word	0x0500000f


	//   ....[116]....
        /*02cc*/ 	.word	0x0500000f


	//   ....[117]....
        /*02d0*/ 	.word	0x0500000f


	//   ....[118]....
        /*02d4*/ 	.word	0x0500000f


	//   ....[119]....
        /*02d8*/ 	.word	0x0500000f


	//   ....[120]....
        /*02dc*/ 	.word	0x0500000f


	//   ....[121]....
        /*02e0*/ 	.word	0x0500000f


	//   ....[122]....
        /*02e4*/ 	.word	0x0500000f


	//   ....[123]....
        /*02e8*/ 	.word	0x0500000f


	//   ....[124]....
        /*02ec*/ 	.word	0x0500000f


	//   ....[125]....
        /*02f0*/ 	.word	0x0500000f


	//   ....[126]....
        /*02f4*/ 	.word	0x0500000f


	//   ....[127]....
        /*02f8*/ 	.word	0x0500000f


	//   ....[128]....
        /*02fc*/ 	.word	0x0500000f


	//   ....[129]....
        /*0300*/ 	.word	0x0500000f


	//   ....[130]....
        /*0304*/ 	.word	0x0500000f


	//   ....[131]....
        /*0308*/ 	.word	0x0500000f


	//   ....[132]....
        /*030c*/ 	.word	0x0500000f


	//   ....[133]....
        /*0310*/ 	.word	0x0500000f


	//   ....[134]....
        /*0314*/ 	.word	0x0500000f


	//   ....[135]....
        /*0318*/ 	.word	0x0500000f


	//   ....[136]....
        /*031c*/ 	.word	0x0500000f


	//   ....[137]....
        /*0320*/ 	.word	0x0500000f


	//   ....[138]....
        /*0324*/ 	.word	0x0500000f


	//   ....[139]....
        /*0328*/ 	.word	0x0500000f


	//   ....[140]....
        /*032c*/ 	.word	0x0500000f


	//   ....[141]....
        /*0330*/ 	.word	0x0500000f


	//   ....[142]....
        /*0334*/ 	.word	0x0500000f


	//   ....[143]....
        /*0338*/ 	.word	0x0500000f


	//   ....[144]....
        /*033c*/ 	.word	0x0500000f


	//   ....[145]....
        /*0340*/ 	.word	0x0500000f


	//   ....[146]....
        /*0344*/ 	.word	0x0500000f


	//   ....[147]....
        /*0348*/ 	.word	0x0500000f


	//   ....[148]....
        /*034c*/ 	.word	0x0500000f


	//   ....[149]....
        /*0350*/ 	.word	0x0500000f


	//   ....[150]....
        /*0354*/ 	.word	0x0500000f


	//   ....[151]....
        /*0358*/ 	.word	0x0500000f


	//   ....[152]....
        /*035c*/ 	.word	0x0500000f


	//   ....[153]....
        /*0360*/ 	.word	0x0500000f


	//   ....[154]....
        /*0364*/ 	.word	0x0500000f


	//   ....[155]....
        /*0368*/ 	.word	0x0500000f


	//   ....[156]....
        /*036c*/ 	.word	0x0500000f


	//   ....[157]....
        /*0370*/ 	.word	0x0500000f


	//   ....[158]....
        /*0374*/ 	.word	0x0500000f


	//   ....[159]....
        /*0378*/ 	.word	0x0500000f


	//   ....[160]....
        /*037c*/ 	.word	0x0500000f


	//   ....[161]....
        /*0380*/ 	.word	0x0500000f


	//   ....[162]....
        /*0384*/ 	.word	0x0500000f


	//   ....[163]....
        /*0388*/ 	.word	0x0500000f


	//   ....[164]....
        /*038c*/ 	.word	0x0500000f


	//   ....[165]....
        /*0390*/ 	.word	0x0500000f


	//   ....[166]....
        /*0394*/ 	.word	0x0500000f


	//   ....[167]....
        /*0398*/ 	.word	0x0500000f


	//   ....[168]....
        /*039c*/ 	.word	0x0500000f


	//   ....[169]....
        /*03a0*/ 	.word	0x0500000f


	//   ....[170]....
        /*03a4*/ 	.word	0x0500000f


	//   ....[171]....
        /*03a8*/ 	.word	0x0500000f


	//   ....[172]....
        /*03ac*/ 	.word	0x0500000f


	//   ....[173]....
        /*03b0*/ 	.word	0x0500000f


	//   ....[174]....
        /*03b4*/ 	.word	0x0500000f


	//   ....[175]....
        /*03b8*/ 	.word	0x0500000f


	//   ....[176]....
        /*03bc*/ 	.word	0x0500000f


	//   ....[177]....
        /*03c0*/ 	.word	0x0500000f


	//   ....[178]....
        /*03c4*/ 	.word	0x0500000f


	//   ....[179]....
        /*03c8*/ 	.word	0x0500000f


	//   ....[180]....
        /*03cc*/ 	.word	0x0500000f


	//   ....[181]....
        /*03d0*/ 	.word	0x0500000f


	//   ....[182]....
        /*03d4*/ 	.word	0x0500000f


	//   ....[183]....
        /*03d8*/ 	.word	0x0500000f


	//   ....[184]....
        /*03dc*/ 	.word	0x0500000f


	//   ....[185]....
        /*03e0*/ 	.word	0x0500000f


	//   ....[186]....
        /*03e4*/ 	.word	0x0500000f


	//   ....[187]....
        /*03e8*/ 	.word	0x0500000f


	//   ....[188]....
        /*03ec*/ 	.word	0x0500000f


	//   ....[189]....
        /*03f0*/ 	.word	0x0500000f


	//   ....[190]....
        /*03f4*/ 	.word	0x0500000f


	//   ....[191]....
        /*03f8*/ 	.word	0x0500000f


	//   ....[192]....
        /*03fc*/ 	.word	0x0500000f


	//   ....[193]....
        /*0400*/ 	.word	0x0500000f


	//----- nvinfo : EIATTR_COOP_GROUP_INSTR_OFFSETS
	.align		4
.L_1146:
        /*0404*/ 	.byte	0x04, 0x28
        /*0406*/ 	.short	(.L_1148 - .L_1147)


	//   ....[0]....
.L_1147:
        /*0408*/ 	.word	0x00000080


	//   ....[1]....
        /*040c*/ 	.word	0x00000090


	//   ....[2]....
        /*0410*/ 	.word	0x000002f0


	//   ....[3]....
        /*0414*/ 	.word	0x00000450


	//   ....[4]....
        /*0418*/ 	.word	0x00000570


	//   ....[5]....
        /*041c*/ 	.word	0x000006d0


	//   ....[6]....
        /*0420*/ 	.word	0x00000d00


	//   ....[7]....
        /*0424*/ 	.word	0x000024b0


	//   ....[8]....
        /*0428*/ 	.word	0x000024d0


	//   ....[9]....
        /*042c*/ 	.word	0x000024f0


	//   ....[10]....
        /*0430*/ 	.word	0x00002510


	//   ....[11]....
        /*0434*/ 	.word	0x00004090


	//   ....[12]....
        /*0438*/ 	.word	0x00004100


	//   ....[13]....
        /*043c*/ 	.word	0x00004110


	//   ....[14]....
        /*0440*/ 	.word	0x00004140


	//   ....[15]....
        /*0444*/ 	.word	0x000056b0


	//   ....[16]....
        /*0448*/ 	.word	0x000056f0


	//   ....[17]....
        /*044c*/ 	.word	0x000057b0


	//   ....[18]....
        /*0450*/ 	.word	0x000057d0


	//   ....[19]....
        /*0454*/ 	.word	0x00007160


	//   ....[20]....
        /*0458*/ 	.word	0x00007190


	//   ....[21]....
        /*045c*/ 	.word	0x00007250


	//   ....[22]....
        /*0460*/ 	.word	0x00007280


	//   ....[23]....
        /*0464*/ 	.word	0x000078b0


	//   ....[24]....
        /*0468*/ 	.word	0x000078f0


	//   ....[25]....
        /*046c*/ 	.word	0x00007a30


	//   ....[26]....
        /*0470*/ 	.word	0x00007a50


	//   ....[27]....
        /*0474*/ 	.word	0x00007b80


	//   ....[28]....
        /*0478*/ 	.word	0x00007ba0


	//   ....[29]....
        /*047c*/ 	.word	0x00007ce0


	//   ....[30]....
        /*0480*/ 	.word	0x00007d20


	//   ....[31]....
        /*0484*/ 	.word	0x00009430


	//   ....[32]....
        /*0488*/ 	.word	0x00009460


	//   ....[33]....
        /*048c*/ 	.word	0x00009490


	//   ....[34]....
        /*0490*/ 	.word	0x000094a0


	//   ....[35]....
        /*0494*/ 	.word	0x000094e0


	//   ....[36]....
        /*0498*/ 	.word	0x00009520


	//   ....[37]....
        /*049c*/ 	.word	0x00009540


	//   ....[38]....
        /*04a0*/ 	.word	0x000095a0


	//   ....[39]....
        /*04a4*/ 	.word	0x000095c0


	//   ....[40]....
        /*04a8*/ 	.word	0x000095e0


	//   ....[41]....
        /*04ac*/ 	.word	0x00009620


	//   ....[42]....
        /*04b0*/ 	.word	0x00009650


	//   ....[43]....
        /*04b4*/ 	.word	0x00009cc0


	//   ....[44]....
        /*04b8*/ 	.word	0x00009cf0


	//   ....[45]....
        /*04bc*/ 	.word	0x00009d40


	//   ....[46]....
        /*04c0*/ 	.word	0x00009d60


	//   ....[47]....
        /*04c4*/ 	.word	0x00009d80


	//   ....[48]....
        /*04c8*/ 	.word	0x00009d90


	//   ....[49]....
        /*04cc*/ 	.word	0x00009da0


	//   ....[50]....
        /*04d0*/ 	.word	0x00009db0


	//   ....[51]....
        /*04d4*/ 	.word	0x00009dc0


	//   ....[52]....
        /*04d8*/ 	.word	0x00009e00


	//   ....[53]....
        /*04dc*/ 	.word	0x00009e30


	//   ....[54]....
        /*04e0*/ 	.word	0x00009ec0


	//   ....[55]....
        /*04e4*/ 	.word	0x00009ff0


	//   ....[56]....
        /*04e8*/ 	.word	0x0000a060


	//   ....[57]....
        /*04ec*/ 	.word	0x0000a1f0


	//   ....[58]....
        /*04f0*/ 	.word	0x0000a210


	//   ....[59]....
        /*04f4*/ 	.word	0x0000a760


	//   ....[60]....
        /*04f8*/ 	.word	0x0000a790


	//   ....[61]....
        /*04fc*/ 	.word	0x0000a7a0


	//   ....[62]....
        /*0500*/ 	.word	0x0000a7e0


	//   ....[63]....
        /*0504*/ 	.word	0x0000a8a0


	//   ....[64]....
        /*0508*/ 	.word	0x0000a900


	//   ....[65]....
        /*050c*/ 	.word	0x0000a980


	//   ....[66]....
        /*0510*/ 	.word	0x0000a9a0


	//   ....[67]....
        /*0514*/ 	.word	0x0000aa30


	//   ....[68]....
        /*0518*/ 	.word	0x0000aa50


	//   ....[69]....
        /*051c*/ 	.word	0x0000aae0


	//   ....[70]....
        /*0520*/ 	.word	0x0000ab00


	//   ....[71]....
        /*0524*/ 	.word	0x0000ab90


	//   ....[72]....
        /*0528*/ 	.word	0x0000abb0


	//   ....[73]....
        /*052c*/ 	.word	0x0000ac40


	//   ....[74]....
        /*0530*/ 	.word	0x0000ac90


	//   ....[75]....
        /*0534*/ 	.word	0x0000b040


	//   ....[76]....
        /*0538*/ 	.word	0x0000b130


	//   ....[77]....
        /*053c*/ 	.word	0x0000b2c0


	//   ....[78]....
        /*0540*/ 	.word	0x0000b2f0


	//   ....[79]....
        /*0544*/ 	.word	0x0000b340


	//   ....[80]....
        /*0548*/ 	.word	0x0000b390


	//   ....[81]....
        /*054c*/ 	.word	0x0000b3e0


	//   ....[82]....
        /*0550*/ 	.word	0x0000b450


	//   ....[83]....
        /*0554*/ 	.word	0x0000b460


	//   ....[84]....
        /*0558*/ 	.word	0x0000b490


	//   ....[85]....
        /*055c*/ 	.word	0x0000b4b0


	//   ....[86]....
        /*0560*/ 	.word	0x0000b4e0


	//   ....[87]....
        /*0564*/ 	.word	0x0000bc70


	//   ....[88]....
        /*0568*/ 	.word	0x0000bc90


	//   ....[89]....
        /*056c*/ 	.word	0x0000bca0


	//   ....[90]....
        /*0570*/ 	.word	0x0000bcb0


	//   ....[91]....
        /*0574*/ 	.word	0x0000bcd0


	//   ....[92]....
        /*0578*/ 	.word	0x0000bd00


	//   ....[93]....
        /*057c*/ 	.word	0x0000bd20


	//   ....[94]....
        /*0580*/ 	.word	0x0000bd50


	//   ....[95]....
        /*0584*/ 	.word	0x0000bd70


	//   ....[96]....
        /*0588*/ 	.word	0x0000bda0


	//   ....[97]....
        /*058c*/ 	.word	0x0000bdd0


	//   ....[98]....
        /*0590*/ 	.word	0x0000bdf0


	//   ....[99]....
        /*0594*/ 	.word	0x0000c160


	//   ....[100]....
        /*0598*/ 	.word	0x0000c180


	//   ....[101]....
        /*059c*/ 	.word	0x0000c190


	//   ....[102]....
        /*05a0*/ 	.word	0x0000c1b0


	//   ....[103]....
        /*05a4*/ 	.word	0x0000c1d0


	//   ....[104]....
        /*05a8*/ 	.word	0x0000c230


	//   ....[105]....
        /*05ac*/ 	.word	0x0000c250


	//   ....[106]....
        /*05b0*/ 	.word	0x0000c2b0


	//   ....[107]....
        /*05b4*/ 	.word	0x0000c2d0


	//   ....[108]....
        /*05b8*/ 	.word	0x0000c330


	//   ....[109]....
        /*05bc*/ 	.word	0x0000c360


	//   ....[110]....
        /*05c0*/ 	.word	0x0000c3b0


	//   ....[111]....
        /*05c4*/ 	.word	0x0000c770


	//   ....[112]....
        /*05c8*/ 	.word	0x0000ccc0


	//   ....[113]....
        /*05cc*/ 	.word	0x0000cdb0


	//   ....[114]....
        /*05d0*/ 	.word	0x0000ce50


	//   ....[115]....
        /*05d4*/ 	.word	0x0000cec0


	//   ....[116]....
        /*05d8*/ 	.word	0x0000cf70


	//   ....[117]....
        /*05dc*/ 	.word	0x0000d070


	//   ....[118]....
        /*05e0*/ 	.word	0x0000d0c0


	//   ....[119]....
        /*05e4*/ 	.word	0x0000d1c0


	//   ....[120]....
        /*05e8*/ 	.word	0x0000d210


	//   ....[121]....
        /*05ec*/ 	.word	0x0000d270


	//   ....[122]....
        /*05f0*/ 	.word	0x0000d340


	//   ....[123]....
        /*05f4*/ 	.word	0x0000d430


	//   ....[124]....
        /*05f8*/ 	.word	0x0000d480


	//   ....[125]....
        /*05fc*/ 	.word	0x0000d540


	//   ....[126]....
        /*0600*/ 	.word	0x0000d5d0


	//   ....[127]....
        /*0604*/ 	.word	0x0000d670


	//   ....[128]....
        /*0608*/ 	.word	0x0000d740


	//   ....[129]....
        /*060c*/ 	.word	0x0000d860


	//   ....[130]....
        /*0610*/ 	.word	0x0000d8d0


	//   ....[131]....
        /*0614*/ 	.word	0x0000d930


	//   ....[132]....
        /*0618*/ 	.word	0x0000da20


	//   ....[133]....
        /*061c*/ 	.word	0x0000dac0


	//   ....[134]....
        /*0620*/ 	.word	0x0000dbc0


	//   ....[135]....
        /*0624*/ 	.word	0x0000dcc0


	//   ....[136]....
        /*0628*/ 	.word	0x0000dd30


	//   ....[137]....
        /*062c*/ 	.word	0x0000dd90


	//   ....[138]....
        /*0630*/ 	.word	0x0000de70


	//   ....[139]....
        /*0634*/ 	.word	0x0000df80


	//   ....[140]....
        /*0638*/ 	.word	0x0000dfd0


	//   ....[141]....
        /*063c*/ 	.word	0x0000e060


	//   ....[142]....
        /*0640*/ 	.word	0x0000e100


	//   ....[143]....
        /*0644*/ 	.word	0x0000e180


	//   ....[144]....
        /*0648*/ 	.word	0x0000e250


	//   ....[145]....
        /*064c*/ 	.word	0x0000e360


	//   ....[146]....
        /*0650*/ 	.word	0x0000e3b0


	//   ....[147]....
        /*0654*/ 	.word	0x0000e420


	//   ....[148]....
        /*0658*/ 	.word	0x0000e510


	//   ....[149]....
        /*065c*/ 	.word	0x0000e620


	//   ....[150]....
        /*0660*/ 	.word	0x0000e670


	//   ....[151]....
        /*0664*/ 	.word	0x0000e6f0


	//   ....[152]....
        /*0668*/ 	.word	0x0000e7d0


	//   ....[153]....
        /*066c*/ 	.word	0x0000e8e0


	//   ....[154]....
        /*0670*/ 	.word	0x0000e930


	//   ....[155]....
        /*0674*/ 	.word	0x0000e9b0


	//   ....[156]....
        /*0678*/ 	.word	0x0000ea80


	//   ....[157]....
        /*067c*/ 	.word	0x0000ebc0


	//   ....[158]....
        /*0680*/ 	.word	0x0000ec90


	//   ....[159]....
        /*0684*/ 	.word	0x0000ed30


	//   ....[160]....
        /*0688*/ 	.word	0x0000ee70


	//   ....[161]....
        /*068c*/ 	.word	0x0000eed0


	//   ....[162]....
        /*0690*/ 	.word	0x0000eff0


	//   ....[163]....
        /*0694*/ 	.word	0x0000f050


	//   ....[164]....
        /*0698*/ 	.word	0x0000f170


	//   ....[165]....
        /*069c*/ 	.word	0x0000f1d0


	//   ....[166]....
        /*06a0*/ 	.word	0x0000f2e0


	//   ....[167]....
        /*06a4*/ 	.word	0x0000f340


	//   ....[168]....
        /*06a8*/ 	.word	0x0000f420


	//   ....[169]....
        /*06ac*/ 	.word	0x0000f500


	//   ....[170]....
        /*06b0*/ 	.word	0x0000f5a0


	//   ....[171]....
        /*06b4*/ 	.word	0x0000f600


	//   ....[172]....
        /*06b8*/ 	.word	0x0000f6a0


	//   ....[173]....
        /*06bc*/ 	.word	0x0000f700


	//   ....[174]....
        /*06c0*/ 	.word	0x0000f7a0


	//   ....[175]....
        /*06c4*/ 	.word	0x0000f800


	//   ....[176]....
        /*06c8*/ 	.word	0x0000f8b0


	//   ....[177]....
        /*06cc*/ 	.word	0x0000f910


	//   ....[178]....
        /*06d0*/ 	.word	0x0000f9c0


	//   ....[179]....
        /*06d4*/ 	.word	0x0000fa20


	//   ....[180]....
        /*06d8*/ 	.word	0x0000fad0


	//   ....[181]....
        /*06dc*/ 	.word	0x0000fbb0


	//   ....[182]....
        /*06e0*/ 	.word	0x0000fc50


	//   ....[183]....
        /*06e4*/ 	.word	0x0000fcb0


	//   ....[184]....
        /*06e8*/ 	.word	0x0000fd80


	//   ....[185]....
        /*06ec*/ 	.word	0x0000fde0


	//   ....[186]....
        /*06f0*/ 	.word	0x0000feb0


	//   ....[187]....
        /*06f4*/ 	.word	0x0000ff10


	//   ....[188]....
        /*06f8*/ 	.word	0x0000ffe0


	//   ....[189]....
        /*06fc*/ 	.word	0x00010040


	//   ....[190]....
        /*0700*/ 	.word	0x00010110


	//   ....[191]....
        /*0704*/ 	.word	0x00010170


	//   ....[192]....
        /*0708*/ 	.word	0x00010250


	//   ....[193]....
        /*070c*/ 	.word	0x00010360


	//----- nvinfo : EIATTR_REG_RECONFIG
	.align		4
.L_1148:
        /*0710*/ 	.byte	0x01, 0x54
	.zero		2


	//----- nvinfo : EIATTR_SYSCALL_OFFSETS
	.align		4
        /*0714*/ 	.byte	0x04, 0x46
        /*0716*/ 	.short	(.L_1150 - .L_1149)


	//   ....[0]....
.L_1149:
        /*0718*/ 	.word	0x00001070


	//   ....[1]....
        /*071c*/ 	.word	0x00008ce0


	//   ....[2]....
        /*0720*/ 	.word	0x00008e20


	//   ....[3]....
        /*0724*/ 	.word	0x00008f10


	//   ....[4]....
        /*0728*/ 	.word	0x000099c0


	//   ....[5]....
        /*072c*/ 	.word	0x0000a480


	//----- nvinfo : EIATTR_MBARRIER_INSTR_OFFSETS
	.align		4
.L_1150:
        /*0730*/ 	.byte	0x04, 0x39
        /*0732*/ 	.short	(.L_1152 - .L_1151)


	//   ....[0]....
.L_1151:
        /*0734*/ 	.word	0x00000190
        /*0738*/ 	.word	0x000000ff
        /*073c*/ 	.word	0x00032400
        /*0740*/ 	.short	0x0100
        /*0742*/ 	.byte	0x08
	.zero		1


	//   ....[1]....
        /*0744*/ 	.word	0x000001a0
        /*0748*/ 	.word	0x000000ff
        /*074c*/ 	.word	0x00032410
        /*0750*/ 	.short	0x0100
        /*0752*/ 	.byte	0x08
	.zero		1


	//   ....[2]....
        /*0754*/ 	.word	0x000001b0
        /*0758*/ 	.word	0x000000ff
        /*075c*/ 	.word	0x00032420
        /*0760*/ 	.short	0x0100
        /*0762*/ 	.byte	0x08
	.zero		1


	//   ....[3]....
        /*0764*/ 	.word	0x000002a0
        /*0768*/ 	.word	0x000000ff
        /*076c*/ 	.word	0x00032430
        /*0770*/ 	.short	0x0100
        /*0772*/ 	.byte	0x08
	.zero		1


	//   ....[4]....
        /*0774*/ 	.word	0x000002b0
        /*0778*/ 	.word	0x000000ff
        /*077c*/ 	.word	0x00032440
        /*0780*/ 	.short	0x0100
        /*0782*/ 	.byte	0x08
	.zero		1


	//   ....[5]....
        /*0784*/ 	.word	0x000002c0
        /*0788*/ 	.word	0x000000ff
        /*078c*/ 	.word	0x00032438
        /*0790*/ 	.short	0x0100
        /*0792*/ 	.byte	0x08
	.zero		1


	//   ....[6]....
        /*0794*/ 	.word	0x000002d0
        /*0798*/ 	.word	0x000000ff
        /*079c*/ 	.word	0x00032448
        /*07a0*/ 	.short	0x0100
        /*07a2*/ 	.byte	0x08
	.zero		1


	//   ....[7]....
        /*07a4*/ 	.word	0x00000400
        /*07a8*/ 	.word	0x000000ff
        /*07ac*/ 	.word	0x00032450
        /*07b0*/ 	.short	0x0100
        /*07b2*/ 	.byte	0x08
	.zero		1


	//   ....[8]....
        /*07b4*/ 	.word	0x00000410
        /*07b8*/ 	.word	0x000000ff
        /*07bc*/ 	.word	0x00032460
        /*07c0*/ 	.short	0x0100
        /*07c2*/ 	.byte	0x08
	.zero		1


	//   ....[9]....
        /*07c4*/ 	.word	0x00000420
        /*07c8*/ 	.word	0x000000ff
        /*07cc*/ 	.word	0x00032458
        /*07d0*/ 	.short	0x0100
        /*07d2*/ 	.byte	0x08
	.zero		1


	//   ....[10]....
        /*07d4*/ 	.word	0x00000430
        /*07d8*/ 	.word	0x000000ff
        /*07dc*/ 	.word	0x00032468
        /*07e0*/ 	.short	0x0100
        /*07e2*/ 	.byte	0x08
	.zero		1


	//   ....[11]....
        /*07e4*/ 	.word	0x00000520
        /*07e8*/ 	.word	0x000000ff
        /*07ec*/ 	.word	0x00032470
        /*07f0*/ 	.short	0x0100
        /*07f2*/ 	.byte	0x06
	.zero		1


	//   ....[12]....
        /*07f4*/ 	.word	0x00000530
        /*07f8*/ 	.word	0x000000ff
        /*07fc*/ 	.word	0x00032480
        /*0800*/ 	.short	0x0100
        /*0802*/ 	.byte	0x06
	.zero		1


	//   ....[13]....
        /*0804*/ 	.word	0x00000540
        /*0808*/ 	.word	0x000000ff
        /*080c*/ 	.word	0x00032478
        /*0810*/ 	.short	0x0100
        /*0812*/ 	.byte	0x06
	.zero		1


	//   ....[14]....
        /*0814*/ 	.word	0x00000550
        /*0818*/ 	.word	0x000000ff
        /*081c*/ 	.word	0x00032488
        /*0820*/ 	.short	0x0100
        /*0822*/ 	.byte	0x06
	.zero		1


	//   ....[15]....
        /*0824*/ 	.word	0x00000680
        /*0828*/ 	.word	0x000000ff
        /*082c*/ 	.word	0x00032490
        /*0830*/ 	.short	0x0100
        /*0832*/ 	.byte	0x08
	.zero		1


	//   ....[16]....
        /*0834*/ 	.word	0x00000690
        /*0838*/ 	.word	0x000000ff
        /*083c*/ 	.word	0x000324a0
        /*0840*/ 	.short	0x0100
        /*0842*/ 	.byte	0x08
	.zero		1


	//   ....[17]....
        /*0844*/ 	.word	0x000006a0
        /*0848*/ 	.word	0x000000ff
        /*084c*/ 	.word	0x00032498
        /*0850*/ 	.short	0x0100
        /*0852*/ 	.byte	0x08
	.zero		1


	//   ....[18]....
        /*0854*/ 	.word	0x000006b0
        /*0858*/ 	.word	0x000000ff
        /*085c*/ 	.word	0x000324a8
        /*0860*/ 	.short	0x0100
        /*0862*/ 	.byte	0x08
	.zero		1


	//   ....[19]....
        /*0864*/ 	.word	0x000007f0
        /*0868*/ 	.word	0x000000ff
        /*086c*/ 	.word	0x000324b0
        /*0870*/ 	.short	0x0100
        /*0872*/ 	.byte	0x08
	.zero		1


	//   ....[20]....
        /*0874*/ 	.word	0x00000800
        /*0878*/ 	.word	0x000000ff
        /*087c*/ 	.word	0x000324c0
        /*0880*/ 	.short	0x0100
        /*0882*/ 	.byte	0x08
	.zero		1


	//   ....[21]....
        /*0884*/ 	.word	0x00000810
        /*0888*/ 	.word	0x000000ff
        /*088c*/ 	.word	0x000324b8
        /*0890*/ 	.short	0x0100
        /*0892*/ 	.byte	0x08
	.zero		1


	//   ....[22]....
        /*0894*/ 	.word	0x00000820
        /*0898*/ 	.word	0x000000ff
        /*089c*/ 	.word	0x000324c8
        /*08a0*/ 	.short	0x0100
        /*08a2*/ 	.byte	0x08
	.zero		1


	//   ....[23]....
        /*08a4*/ 	.word	0x000010c0
        /*08a8*/ 	.word	0x000000ff
        /*08ac*/ 	.word	0x00032400
        /*08b0*/ 	.short	0x010a
        /*08b2*/ 	.byte	0x33
	.zero		1


	//   ....[24]....
        /*08b4*/ 	.word	0x00001190
        /*08b8*/ 	.word	0x000000ff
        /*08bc*/ 	.word	0x00032430
        /*08c0*/ 	.short	0x010a
        /*08c2*/ 	.byte	0x1b
	.zero		1


	//   ....[25]....
        /*08c4*/ 	.word	0x000011d0
        /*08c8*/ 	.word	0x000000ff
        /*08cc*/ 	.word	0x00032430
        /*08d0*/ 	.short	0x010a
        /*08d2*/ 	.byte	0x1b
	.zero		1


	//   ....[26]....
        /*08d4*/ 	.word	0x00001430
        /*08d8*/ 	.word	0x000000ff
        /*08dc*/ 	.word	0x00032410
        /*08e0*/ 	.short	0x010a
        /*08e2*/ 	.byte	0x33
	.zero		1


	//   ....[27]....
        /*08e4*/ 	.word	0x00001470
        /*08e8*/ 	.word	0x000000ff
        /*08ec*/ 	.word	0x00032450
        /*08f0*/ 	.short	0x010a
        /*08f2*/ 	.byte	0x1b
	.zero		1


	//   ....[28]....
        /*08f4*/ 	.word	0x000014b0
        /*08f8*/ 	.word	0x000000ff
        /*08fc*/ 	.word	0x00032450
        /*0900*/ 	.short	0x010a
        /*0902*/ 	.byte	0x1b
	.zero		1


	//   ....[29]....
        /*0904*/ 	.word	0x00001d60
        /*0908*/ 	.word	0x000000ff
        /*090c*/ 	.word	0x00000000
        /*0910*/ 	.short	0x0101
        /*0912*/ 	.byte	0x06
	.zero		1


	//   ....[30]....
        /*0914*/ 	.word	0x00003220
        /*0918*/ 	.word	0x000000ff
        /*091c*/ 	.word	0x00000000
        /*0920*/ 	.short	0x0101
        /*0922*/ 	.byte	0x1b
	.zero		1


	//   ....[31]....
        /*0924*/ 	.word	0x00003380
        /*0928*/ 	.word	0x000000ff
        /*092c*/ 	.word	0x00032430
        /*0930*/ 	.short	0x010a
        /*0932*/ 	.byte	0x1c
	.zero		1


	//   ....[32]....
        /*0934*/ 	.word	0x000033c0
        /*0938*/ 	.word	0x000000ff
        /*093c*/ 	.word	0x00032430
        /*0940*/ 	.short	0x010a
        /*0942*/ 	.byte	0x1c
	.zero		1


	//   ....[33]....
        /*0944*/ 	.word	0x00003540
        /*0948*/ 	.word	0x000000ff
        /*094c*/ 	.word	0x00032450
        /*0950*/ 	.short	0x010a
        /*0952*/ 	.byte	0x1c
	.zero		1


	//   ....[34]....
        /*0954*/ 	.word	0x00003580
        /*0958*/ 	.word	0x000000ff
        /*095c*/ 	.word	0x00032450
        /*0960*/ 	.short	0x010a
        /*0962*/ 	.byte	0x1c
	.zero		1


	//   ....[35]....
        /*0964*/ 	.word	0x00003e00
        /*0968*/ 	.word	0x000000ff
        /*096c*/ 	.word	0x00000000
        /*0970*/ 	.short	0x0101
        /*0972*/ 	.byte	0x06
	.zero		1


	//   ....[36]....
        /*0974*/ 	.word	0x00005690
        /*0978*/ 	.word	0x000000ff
        /*097c*/ 	.word	0x00000000
        /*0980*/ 	.short	0x0101
        /*0982*/ 	.byte	0x1c
	.zero		1


	//   ....[37]....
        /*0984*/ 	.word	0x000078d0
        /*0988*/ 	.word	0x000000cf
        /*098c*/ 	.word	0x00000000
        /*0990*/ 	.short	0x0101
        /*0992*/ 	.byte	0x3f
	.zero		1


	//   ....[38]....
        /*0994*/ 	.word	0x00009230
        /*0998*/ 	.word	0x00000011
        /*099c*/ 	.word	0x00032440
        /*09a0*/ 	.short	0x010a
        /*09a2*/ 	.byte	0x3f
	.zero		1


	//   ....[39]....
        /*09a4*/ 	.word	0x00009790
        /*09a8*/ 	.word	0x00000011
        /*09ac*/ 	.word	0x00032430
        /*09b0*/ 	.short	0x0107
        /*09b2*/ 	.byte	0x3f
	.zero		1


	//   ....[40]....
        /*09b4*/ 	.word	0x00009850
        /*09b8*/ 	.word	0x00000011
        /*09bc*/ 	.word	0x00032430
        /*09c0*/ 	.short	0x0101
        /*09c2*/ 	.byte	0x3f
	.zero		1


	//   ....[41]....
        /*09c4*/ 	.word	0x0000a300
        /*09c8*/ 	.word	0x000000ff
        /*09cc*/ 	.word	0x00032400
        /*09d0*/ 	.short	0x0107
        /*09d2*/ 	.byte	0x25
	.zero		1


	//   ....[42]....
        /*09d4*/ 	.word	0x0000a350
        /*09d8*/ 	.word	0x000000ff
        /*09dc*/ 	.word	0x00032400
        /*09e0*/ 	.short	0x0101
        /*09e2*/ 	.byte	0x25
	.zero		1


	//   ....[43]....
        /*09e4*/ 	.word	0x0000ad50
        /*09e8*/ 	.word	0x000000ff
        /*09ec*/ 	.word	0x00032410
        /*09f0*/ 	.short	0x0107
        /*09f2*/ 	.byte	0x25
	.zero		1


	//   ....[44]....
        /*09f4*/ 	.word	0x0000adb0
        /*09f8*/ 	.word	0x000000ff
        /*09fc*/ 	.word	0x00032410
        /*0a00*/ 	.short	0x0101
        /*0a02*/ 	.byte	0x25
	.zero		1


	//   ....[45]....
        /*0a04*/ 	.word	0x0000add0
        /*0a08*/ 	.word	0x000000ff
        /*0a0c*/ 	.word	0x00032420
        /*0a10*/ 	.short	0x010a
        /*0a12*/ 	.byte	0x25
	.zero		1


	//   ....[46]....
        /*0a14*/ 	.word	0x0000ae60
        /*0a18*/ 	.word	0x00000011
        /*0a1c*/ 	.word	0x00032460
        /*0a20*/ 	.short	0x010a
        /*0a22*/ 	.byte	0x3f
	.zero		1


	//   ....[47]....
        /*0a24*/ 	.word	0x0000b750
        /*0a28*/ 	.word	0x00000011
        /*0a2c*/ 	.word	0x00032450
        /*0a30*/ 	.short	0x0107
        /*0a32*/ 	.byte	0x3f
	.zero		1


	//   ....[48]....
        /*0a34*/ 	.word	0x0000b830
        /*0a38*/ 	.word	0x00000011
        /*0a3c*/ 	.word	0x00032450
        /*0a40*/ 	.short	0x0101
        /*0a42*/ 	.byte	0x3f
	.zero		1


	//   ....[49]....
        /*0a44*/ 	.word	0x0000bad0
        /*0a48*/ 	.word	0x00000011
        /*0a4c*/ 	.word	0x00032440
        /*0a50*/ 	.short	0x010a
        /*0a52*/ 	.byte	0x3f
	.zero		1


	//   ....[50]....
        /*0a54*/ 	.word	0x0000bea0
        /*0a58*/ 	.word	0x00000011
        /*0a5c*/ 	.word	0x00032430
        /*0a60*/ 	.short	0x0107
        /*0a62*/ 	.byte	0x3f
	.zero		1


	//   ....[51]....
        /*0a64*/ 	.word	0x0000bf60
        /*0a68*/ 	.word	0x00000011
        /*0a6c*/ 	.word	0x00032430
        /*0a70*/ 	.short	0x0101
        /*0a72*/ 	.byte	0x3f
	.zero		1


	//   ....[52]....
        /*0a74*/ 	.word	0x0000bf90
        /*0a78*/ 	.word	0x00000011
        /*0a7c*/ 	.word	0x00032460
        /*0a80*/ 	.short	0x010a
        /*0a82*/ 	.byte	0x3f
	.zero		1


	//   ....[53]....
        /*0a84*/ 	.word	0x0000c4b0
        /*0a88*/ 	.word	0x00000011
        /*0a8c*/ 	.word	0x00032450
        /*0a90*/ 	.short	0x0107
        /*0a92*/ 	.byte	0x3f
	.zero		1


	//   ....[54]....
        /*0a94*/ 	.word	0x0000c580
        /*0a98*/ 	.word	0x00000011
        /*0a9c*/ 	.word	0x00032450
        /*0aa0*/ 	.short	0x0101
        /*0aa2*/ 	.byte	0x3f
	.zero		1


	//   ....[55]....
        /*0aa4*/ 	.word	0x0000c6f0
        /*0aa8*/ 	.word	0x00000007
        /*0aac*/ 	.word	0x00032420
        /*0ab0*/ 	.short	0x010a
        /*0ab2*/ 	.byte	0x3f
	.zero		1


	//   ....[56]....
        /*0ab4*/ 	.word	0x0000c870
        /*0ab8*/ 	.word	0x00000005
        /*0abc*/ 	.word	0x00032440
        /*0ac0*/ 	.short	0x010a
        /*0ac2*/ 	.byte	0x3f
	.zero		1


	//   ....[57]....
        /*0ac4*/ 	.word	0x0000c910
        /*0ac8*/ 	.word	0x00000003
        /*0acc*/ 	.word	0x00032440
        /*0ad0*/ 	.short	0x010a
        /*0ad2*/ 	.byte	0x3f
	.zero		1


	//   ....[58]....
        /*0ad4*/ 	.word	0x0000c950
        /*0ad8*/ 	.word	0x00000005
        /*0adc*/ 	.word	0x00032460
        /*0ae0*/ 	.short	0x010a
        /*0ae2*/ 	.byte	0x3f
	.zero		1


	//   ....[59]....
        /*0ae4*/ 	.word	0x0000c990
        /*0ae8*/ 	.word	0x00000003
        /*0aec*/ 	.word	0x00032460
        /*0af0*/ 	.short	0x010a
        /*0af2*/ 	.byte	0x3f
	.zero		1


	//   ....[60]....
        /*0af4*/ 	.word	0x0000ca00
        /*0af8*/ 	.word	0x00000003
        /*0afc*/ 	.word	0x00032400
        /*0b00*/ 	.short	0x010a
        /*0b02*/ 	.byte	0x3f
	.zero		1


	//   ....[61]....
        /*0b04*/ 	.word	0x0000ca60
        /*0b08*/ 	.word	0x00000004
        /*0b0c*/ 	.word	0x00032430
        /*0b10*/ 	.short	0x010a
        /*0b12*/ 	.byte	0x3f
	.zero		1


	//   ....[62]....
        /*0b14*/ 	.word	0x0000cac0
        /*0b18*/ 	.word	0x00000005
        /*0b1c*/ 	.word	0x00032410
        /*0b20*/ 	.short	0x010a
        /*0b22*/ 	.byte	0x3f
	.zero		1


	//   ....[63]....
        /*0b24*/ 	.word	0x0000cb20
        /*0b28*/ 	.word	0x00000000
        /*0b2c*/ 	.word	0x00032450
        /*0b30*/ 	.short	0x010a
        /*0b32*/ 	.byte	0x3f
	.zero		1


	//   ....[64]....
        /*0b34*/ 	.word	0x0000cb80
        /*0b38*/ 	.word	0x00000003
        /*0b3c*/ 	.word	0x00032430
        /*0b40*/ 	.short	0x010a
        /*0b42*/ 	.byte	0x3f
	.zero		1


	//   ....[65]....
        /*0b44*/ 	.word	0x0000cbe0
        /*0b48*/ 	.word	0x00000003
        /*0b4c*/ 	.word	0x00032450
        /*0b50*/ 	.short	0x010a
        /*0b52*/ 	.byte	0x3f
	.zero		1


	//   ....[66]....
        /*0b54*/ 	.word	0x0000cd00
        /*0b58*/ 	.word	0x00000011
        /*0b5c*/ 	.word	0x00032440
        /*0b60*/ 	.short	0x010a
        /*0b62*/ 	.byte	0x3f
	.zero		1


	//   ....[67]....
        /*0b64*/ 	.word	0x0000eac0
        /*0b68*/ 	.word	0x00000003
        /*0b6c*/ 	.word	0x00032420
        /*0b70*/ 	.short	0x010a
        /*0b72*/ 	.byte	0x3f
	.zero		1


	//   ....[68]....
        /*0b74*/ 	.word	0x0000eb10
        /*0b78*/ 	.word	0x00000011
        /*0b7c*/ 	.word	0x00032460
        /*0b80*/ 	.short	0x010a
        /*0b82*/ 	.byte	0x3f
	.zero		1


	//   ....[69]....
        /*0b84*/ 	.word	0x0000f450
        /*0b88*/ 	.word	0x00000011
        /*0b8c*/ 	.word	0x00032440
        /*0b90*/ 	.short	0x010a
        /*0b92*/ 	.byte	0x3f
	.zero		1


	//   ....[70]....
        /*0b94*/ 	.word	0x0000fb00
        /*0b98*/ 	.word	0x00000011
        /*0b9c*/ 	.word	0x00032460
        /*0ba0*/ 	.short	0x010a
        /*0ba2*/ 	.byte	0x3f
	.zero		1


	//   ....[71]....
        /*0ba4*/ 	.word	0x00010280
        /*0ba8*/ 	.word	0x00000007
        /*0bac*/ 	.word	0x00032420
        /*0bb0*/ 	.short	0x010a
        /*0bb2*/ 	.byte	0x3f
	.zero		1


	//   ....[72]....
        /*0bb4*/ 	.word	0x00010420
        /*0bb8*/ 	.word	0x00000005
        /*0bbc*/ 	.word	0x00032440
        /*0bc0*/ 	.short	0x010a
        /*0bc2*/ 	.byte	0x3f
	.zero		1


	//   ....[73]....
        /*0bc4*/ 	.word	0x00010470
        /*0bc8*/ 	.word	0x00000003
        /*0bcc*/ 	.word	0x00032440
        /*0bd0*/ 	.short	0x010a
        /*0bd2*/ 	.byte	0x3f
	.zero		1


	//   ....[74]....
        /*0bd4*/ 	.word	0x000104c0
        /*0bd8*/ 	.word	0x00000005
        /*0bdc*/ 	.word	0x00032460
        /*0be0*/ 	.short	0x010a
        /*0be2*/ 	.byte	0x3f
	.zero		1


	//----- nvinfo : EIATTR_NUM_MBARRIERS
	.align		4
.L_1152:
        /*0be4*/ 	.byte	0x03, 0x38
        /*0be6*/ 	.short	0x0017


	//----- nvinfo : EIATTR_EXIT_INSTR_OFFSETS
	.align		4
        /*0be8*/ 	.byte	0x04, 0x1c
        /*0bea*/ 	.short	(.L_1154 - .L_1153)


	//   ....[0]....
.L_1153:
        /*0bec*/ 	.word	0x00000970


	//   ....[1]....
        /*0bf0*/ 	.word	0x00007e80


	//   ....[2]....
        /*0bf4*/ 	.word	0x0000c9e0


	//----- nvinfo : EIATTR_MAX_THREADS
	.align		4
.L_1154:
        /*0bf8*/ 	.byte	0x04, 0x05
        /*0bfa*/ 	.short	(.L_1156 - .L_1155)
.L_1155:
        /*0bfc*/ 	.word	0x00000180
        /*0c00*/ 	.word	0x00000001
        /*0c04*/ 	.word	0x00000001


	//----- nvinfo : EIATTR_CRS_STACK_SIZE
	.align		4
.L_1156:
        /*0c08*/ 	.byte	0x04, 0x1e
        /*0c0a*/ 	.short	(.L_1158 - .L_1157)
.L_1157:
        /*0c0c*/ 	.word	0x00000000


	//----- nvinfo : EIATTR_CBANK_PARAM_SIZE
	.align		4
.L_1158:
        /*0c10*/ 	.byte	0x03, 0x19
        /*0c12*/ 	.short	0x0b70


	//----- nvinfo : EIATTR_PARAM_CBANK
	.align		4
        /*0c14*/ 	.byte	0x04, 0x0a
        /*0c16*/ 	.short	(.L_1160 - .L_1159)
	.align		4
.L_1159:
        /*0c18*/ 	.word	index@(.nv.constant0._ZN7cutlass13device_kernelIN5flash11enable_sm90INS1_16FlashAttnFwdSm90INS1_25CollectiveMainloopFwdSm90ILi2EN4cute5tupleIJNS5_1CILi1EEES8_S8_EEENS6_IJNS7_ILi128EEENS7_ILi96EEENS7_ILi64EEEEEELi256ENS_10bfloat16_tEfNS_4arch4Sm90ELb0ELb0ELb0ELb0ELb1ELb0ELb1ELb1ELb0ELb1ELb0ELb0EEENS1_21CollectiveEpilogueFwdINS6_IJSA_NS7_ILi256EEESB_EEES9_SE_SG_Li256ELb0ELb1ELb0ELb0EEENS1_29StaticPersistentTileSchedulerILb0EEEEEEEEEvNT_6ParamsE)
        /*0c1c*/ 	.short	0x0210
        /*0c1e*/ 	.short	0x0b70


	//----- nvinfo : EIATTR_SW_WAR
	.align		4
.L_1160:
        /*0c20*/ 	.byte	0x04, 0x36
        /*0c22*/ 	.short	(.L_1162 - .L_1161)
.L_1161:
        /*0c24*/ 	.word	0x00000008
.L_1162:


//--------------------- .nv.info._ZN7cutlass13device_kernelIN5flash11enable_sm90INS1_16FlashAttnFwdSm90INS1_25CollectiveMainloopFwdSm90ILi2EN4cute5tupleIJNS5_1CILi1EEES8_S8_EEENS6_IJNS7_ILi128EEENS7_ILi96EEENS7_ILi64EEEEEELi256ENS_10bfloat16_tEfNS_4arch4Sm90ELb0ELb0ELb0ELb1ELb1ELb0ELb0ELb1ELb0ELb1ELb0ELb0EEENS1_21CollectiveEpilogueFwdINS6_IJSA_NS7_ILi256EEESB_EEES9_SE_SG_Li256ELb1ELb1ELb0ELb0EEENS1_36VarlenDynamicPersistentTileSchedulerILi128ELi96ELi256ELi128ELb0ELb1ELb1ELb0ELb1ELb1EEEEEEEEEvNT_6ParamsE --------------------------
	.section	.nv.info._ZN7cutlass13device_kernelIN5flash11enable_sm90INS1_16FlashAttnFwdSm90INS1_25CollectiveMainloopFwdSm90ILi2EN4cute5tupleIJNS5_1CILi1EEES8_S8_EEENS6_IJNS7_ILi128EEENS7_ILi96EEENS7_ILi64EEEEEELi256ENS_10bfloat16_tEfNS_4arch4Sm90ELb0ELb0ELb0ELb1ELb1ELb0ELb0ELb1ELb0ELb1ELb0ELb0EEENS1_21CollectiveEpilogueFwdINS6_IJSA_NS7_ILi256EEESB_EEES9_SE_SG_Li256ELb1ELb1ELb0ELb0EEENS1_36VarlenDynamicPersistentTileSchedulerILi128ELi96ELi256ELi128ELb0ELb1ELb1ELb0ELb1ELb1EEEEEEEEEvNT_6ParamsE,"",@"SHT_CUDA_INFO"
	.sectionflags	@""
	.align	4


	//----- nvinfo : EIATTR_CUDA_API_VERSION
	.align		4
        /*0000*/ 	.byte	0x04, 0x37
        /*0002*/ 	.short	(.L_1164 - .L_1163)
.L_1163:
        /*0004*/ 	.word	0x00000082


	//----- nvinfo : EIATTR_KPARAM_INFO
	.align		4
.L_1164:
        /*0008*/ 	.byte	0x04, 0x17
        /*000a*/ 	.short	(.L_1166 - .L_1165)
.L_1165:
        /*000c*/ 	.word	0x00000000
        /*0010*/ 	.short	0x0000
        /*0012*/ 	.short	0x0070
        /*0014*/ 	.byte	0x00, 0xf0, 0x01, 0x2a


	//----- nvinfo : EIATTR_SPARSE_MMA_MASK
	.align		4
.L_1166:
        /*0018*/ 	.byte	0x03, 0x50
        /*001a*/ 	.short	0x0000


	//----- nvinfo : EIATTR_MAXREG_COUNT
	.align		4
        /*001c*/ 	.byte	0x03, 0x1b
        /*001e*/ 	.short	0x00a8


	//----- nvinfo : EIATTR_NUM_BARRIERS
	.align		4
        /*0020*/ 	.byte	0x02, 0x4c
        /*0022*/ 	.byte	0x10
	.zero		1


	//----- nvinfo : EIATTR_EXTERNS
	.align		4
        /*0024*/ 	.byte	0x04, 0x0f
        /*0026*/ 	.short	(.L_1168 - .L_1167)


	//   ....[0]....
	.align		4
.L_1167:
        /*0028*/ 	.word	index@(__assertfail)


	//----- nvinfo : EIATTR_ANNOTATIONS
	.align		4
.L_1168:
        /*002c*/ 	.byte	0x04, 0x55
        /*002e*/ 	.short	(.L_1170 - .L_1169)


	//   ....[0]....
.L_1169:
        /* <DEDUP_REMOVED lines=15> */


	//----- nvinfo : EIATTR_MERCURY_ISA_VERSION
	.align		4
.L_1170:
        /*0108*/ 	.byte	0x03, 0x5f
        /*010a*/ 	.short	0x0101


	//----- nvinfo : EIATTR_UNUSED_LOAD_BYTE_OFFSET
	.align		4
        /*010c*/ 	.byte	0x04, 0x44
        /*010e*/ 	.short	(.L_1172 - .L_1171)


	//   ....[0]....
.L_1171:
        /*0110*/ 	.word	0x00000970
        /*0114*/ 	.word	0x0000fff0


	//   ....[1]....
        /*0118*/ 	.word	0x00005a30
        /*011c*/ 	.word	0x0000fff0


	//----- nvinfo : EIATTR_INT_WARP_WIDE_INSTR_OFFSETS
	.align		4
.L_1172:
        /*0120*/ 	.byte	0x04, 0x31
        /*0122*/ 	.short	(.L_1174 - .L_1173)


	//   ....[0]....
.L_1173:
        /*0124*/ 	.word	0x000000c0


	//   ....[1]....
        /*0128*/ 	.word	0x000000d0


	//   ....[2]....
        /*012c*/ 	.word	0x00000170


	//   ....[3]....
        /*0130*/ 	.word	0x000097f0


	//   ....[4]....
        /*0134*/ 	.word	0x00009880


	//   ....[5]....
        /*0138*/ 	.word	0x0000cbd0


	//   ....[6]....
        /*013c*/ 	.word	0x0000cc60


	//----- nvinfo : EIATTR_COOP_GROUP_MASK_REGIDS
	.align		4
.L_1174:
        /*0140*/ 	.byte	0x04, 0x29
        /*0142*/ 	.short	(.L_1176 - .L_1175)


	//   ....[0]....
.L_1175:
        /*0144*/ 	.word	0xffffffff


	//   ....[1]....
        /*0148*/ 	.word	0xffffffff


	//   ....[2]....
        /*014c*/ 	.word	0xffffffff


	//   ....[3]....
        /*0150*/ 	.word	0xffffffff


	//   ....[4]....
        /*0154*/ 	.word	0xffffffff


	//   ....[5]....
        /*0158*/ 	.word	0xffffffff


	//   ....[6]....
        /*015c*/ 	.word	0xffffffff


	//   ....[7]....
        /*0160*/ 	.word	0xffffffff


	//   ....[8]....
        /*0164*/ 	.word	0xffffffff


	//   ....[9]....
        /*0168*/ 	.word	0xffffffff


	//   ....[10]....
        /*016c*/ 	.word	0xffffffff


	//   ....[11]....
        /*0170*/ 	.word	0xffffffff


	//   ....[12]....
        /*0174*/ 	.word	0xffffffff


	//   ....[13]....
        /*0178*/ 	.word	0xffffffff


	//   ....[14]....
        /*017c*/ 	.word	0xffffffff


	//   ....[15]....
        /*0180*/ 	.word	0xffffffff


	//   ....[16]....
        /*0184*/ 	.word	0xffffffff


	//   ....[17]....
        /*0188*/ 	.word	0xffffffff


	//   ....[18]....
        /*018c*/ 	.word	0xffffffff


	//   ....[19]....
        /*0190*/ 	.word	0xffffffff


	//   ....[20]....
        /*0194*/ 	.word	0xffffffff


	//   ....[21]....
        /*0198*/ 	.word	0xffffffff


	//   ....[22]....
        /*019c*/ 	.word	0xffffffff


	//   ....[23]....
        /*01a0*/ 	.word	0xffffffff


	//   ....[24]....
        /*01a4*/ 	.word	0xffffffff


	//   ....[25]....
        /*01a8*/ 	.word	0xffffffff


	//   ....[26]....
        /*01ac*/ 	.word	0xffffffff


	//   ....[27]....
        /*01b0*/ 	.word	0xffffffff


	//   ....[28]....
        /*01b4*/ 	.word	0xffffffff


	//   ....[29]....
        /*01b8*/ 	.word	0xffffffff


	//   ....[30]....
        /*01bc*/ 	.word	0xffffffff


	//   ....[31]....
        /*01c0*/ 	.word	0xffffffff


	//   ....[32]....
        /*01c4*/ 	.word	0xffffffff


	//   ....[33]....
        /*01c8*/ 	.word	0xffffffff


	//   ....[34]....
        /*01cc*/ 	.word	0xffffffff


	//   ....[35]....
        /*01d0*/ 	.word	0xffffffff


	//   ....[36]....
        /*01d4*/ 	.word	0xffffffff


	//   ....[37]....
        /*01d8*/ 	.word	0xffffffff


	//   ....[38]....
        /*01dc*/ 	.word	0xffffffff


	//   ....[39]....
        /*01e0*/ 	.word	0xffffffff


	//   ....[40]....
        /*01e4*/ 	.word	0xffffffff


	//   ....[41]....
        /*01e8*/ 	.word	0xffffffff


	//   ....[42]....
        /*01ec*/ 	.word	0xffffffff


	//   ....[43]....
        /*01f0*/ 	.word	0xffffffff


	//   ....[44]....
        /*01f4*/ 	.word	0xffffffff


	//   ....[45]....
        /*01f8*/ 	.word	0xffffffff


	//   ....[46]....
        /*01fc*/ 	.word	0xffffffff


	//   ....[47]....
        /*0200*/ 	.word	0xffffffff


	//   ....[48]....
        /*0204*/ 	.word	0xffffffff


	//   ....[49]....
        /*0208*/ 	.word	0xffffffff


	//   ....[50]....
        /*020c*/ 	.word	0xffffffff


	//   ....[51]....
        /*0210*/ 	.word	0xffffffff


	//   ....[52]....
        /*0214*/ 	.word	0xffffffff


	//   ....[53]....
        /*0218*/ 	.word	0xffffffff


	//   ....[54]....
        /*021c*/ 	.word	0xffffffff


	//   ....[55]....
        /*0220*/ 	.word	0xffffffff


	//   ....[56]....
        /*0224*/ 	.word	0xffffffff


	//   ....[57]....
        /*0228*/ 	.word	0xffffffff


	//   ....[58]....
        /*022c*/ 	.word	0xffffffff


	//   ....[59]....
        /*0230*/ 	.word	0xffffffff


	//   ....[60]....
        /*0234*/ 	.word	0xffffffff


	//   ....[61]....
        /*0238*/ 	.word	0xffffffff


	//   ....[62]....
        /*023c*/ 	.word	0xffffffff


	//   ....[63]....
        /*0240*/ 	.word	0xffffffff


	//   ....[64]....
        /*0244*/ 	.word	0xffffffff


	//   ....[65]....
        /*0248*/ 	.word	0xffffffff


	//   ....[66]....
        /*024c*/ 	.word	0xffffffff


	//   ....[67]....
        /*0250*/ 	.word	0xffffffff


	//   ....[68]....
        /*0254*/ 	.word	0xffffffff


	//   ....[69]....
        /*0258*/ 	.word	0xffffffff


	//   ....[70]....
        /*025c*/ 	.word	0xffffffff


	//   ....[71]....
        /*0260*/ 	.word	0xffffffff


	//   ....[72]....
        /*0264*/ 	.word	0xffffffff


	//   ....[73]....
        /*0268*/ 	.word	0xffffffff


	//   ....[74]....
        /*026c*/ 	.word	0xffffffff


	//   ....[75]....
        /*0270*/ 	.word	0xffffffff


	//   ....[76]....
        /*0274*/ 	.word	0xffffffff


	//   ....[77]....
        /*0278*/ 	.word	0xffffffff


	//   ....[78]....
        /*027c*/ 	.word	0xffffffff


	//   ....[79]....
        /*0280*/ 	.word	0xffffffff


	//   ....[80]....
        /*0284*/ 	.word	0xffffffff


	//   ....[81]....
        /*0288*/ 	.word	0xffffffff


	//   ....[82]....
        /*028c*/ 	.word	0xffffffff


	//   ....[83]....
        /*0290*/ 	.word	0xffffffff


	//   ....[84]....
        /*0294*/ 	.word	0xffffffff


	//   ....[85]....
        /*0298*/ 	.word	0xffffffff


	//   ....[86]....
        /*029c*/ 	.word	0xffffffff


	//   ....[87]....
        /*02a0*/ 	.word	0xffffffff


	//   ....[88]....
        /*02a4*/ 	.word	0xffffffff


	//   ....[89]....
        /*02a8*/ 	.word	0xffffffff


	//   ....[90]....
        /*02ac*/ 	.word	0xffffffff


	//   ....[91]....
        /*02b0*/ 	.word	0xffffffff


	//   ....[92]....
        /*02b4*/ 	.word	0xffffffff


	//   ....[93]....
        /*02b8*/ 	.word	0xffffffff


	//   ....[94]....
        /*02bc*/ 	.word	0xffffffff


	//   ....[95]....
        /*02c0*/ 	.word	0xffffffff


	//   ....[96]....
        /*02c4*/ 	.word	0xffffffff


	//   ....[97]....
        /*02c8*/ 	.word	0xffffffff


	//   ....[98]....
        /*02cc*/ 	.word	0xffffffff


	//   ....[99]....
        /*02d0*/ 	.word	0xffffffff


	//   ....[100]....
        /*02d4*/ 	.word	0xffffffff


	//   ....[101]....
        /*02d8*/ 	.word	0xffffffff


	//   ....[102]....
        /*02dc*/ 	.word	0xffffffff


	//   ....[103]....
        /*02e0*/ 	.word	0xffffffff


	//   ....[104]....
        /*02e4*/ 	.word	0xffffffff


	//   ....[105]....
        /*02e8*/ 	.word	0xffffffff


	//   ....[106]....
        /*02ec*/ 	.word	0xffffffff


	//   ....[107]....
        /*02f0*/ 	.word	0xffffffff


	//   ....[108]....
        /*02f4*/ 	.word	0xffffffff


	//   ....[109]....
        /*02f8*/ 	.word	0xffffffff


	//   ....[110]....
        /*02fc*/ 	.word	0xffffffff


	//   ....[111]....
        /*0300*/ 	.word	0xffffffff


	//   ....[112]....
        /*0304*/ 	.word	0xffffffff


	//   ....[113]....
        /*0308*/ 	.word	0xffffffff


	//   ....[114]....
        /*030c*/ 	.word	0xffffffff


	//   ....[115]....
        /*0310*/ 	.word	0xffffffff


	//   ....[116]....
        /*0314*/ 	.word	0xffffffff


	//   ....[117]....
        /*0318*/ 	.word	0xffffffff


	//   ....[118]....
        /*031c*/ 	.word	0xffffffff


	//   ....[119]....
        /*0320*/ 	.word	0xffffffff


	//   ....[120]....
        /*0324*/ 	.word	0xffffffff


	//   ....[121]....
        /*0328*/ 	.word	0xffffffff


	//   ....[122]....
        /*032c*/ 	.word	0xffffffff


	//   ....[123]....
        /*0330*/ 	.word	0xffffffff


	//   ....[124]....
        /*0334*/ 	.word	0xffffffff


	//   ....[125]....
        /*0338*/ 	.word	0xffffffff


	//   ....[126]....
        /*033c*/ 	.word	0xffffffff


	//   ....[127]....
        /*0340*/ 	.word	0xffffffff


	//   ....[128]....
        /*0344*/ 	.word	0xffffffff


	//   ....[129]....
        /*0348*/ 	.word	0xffffffff


	//   ....[130]....
        /*034c*/ 	.word	0xffffffff


	//   ....[131]....
        /*0350*/ 	.word	0xffffffff


	//   ....[132]....
        /*0354*/ 	.word	0xffffffff


	//   ....[133]....
        /*0358*/ 	.word	0xffffffff


	//   ....[134]....
        /*035c*/ 	.word	0xffffffff


	//   ....[135]....
        /*0360*/ 	.word	0xffffffff


	//   ....[136]....
        /*0364*/ 	.word	0xffffffff


	//   ....[137]....
        /*0368*/ 	.word	0x0500000f


	//   ....[138]....
        /*036c*/ 	.word	0x0500000f


	//   ....[139]....
        /*0370*/ 	.word	0x0500000f


	//   ....[140]....
        /*0374*/ 	.word	0x0500000f


	//   ....[141]....
        /*0378*/ 	.word	0x0500000f


	//   ....[142]....
        /*037c*/ 	.word	0x0500000f


	//   ....[143]....
        /*0380*/ 	.word	0x0500000f


	//   ....[144]....
        /*0384*/ 	.word	0x0500000f


	//   ....[145]....
        /*0388*/ 	.word	0x0500000f


	//   ....[146]....
        /*038c*/ 	.word	0x0500000f


	//   ....[147]....
        /*0390*/ 	.word	0x0500000f


	//   ....[148]....
        /*0394*/ 	.word	0x0500000f


	//   ....[149]....
        /*0398*/ 	.word	0x0500000f


	//   ....[150]....
        /*039c*/ 	.word	0x0500000f


	//   ....[151]....
        /*03a0*/ 	.word	0x0500000f


	//   ....[152]....
        /*03a4*/ 	.word	0x0500000f


	//   ....[153]....
        /*03a8*/ 	.word	0x0500000f


	//   ....[154]....
        /*03ac*/ 	.word	0x0500000f


	//   ....[155]....
        /*03b0*/ 	.word	0x0500000f


	//   ....[156]....
        /*03b4*/ 	.word	0x0500000f


	//   ....[157]....
        /*03b8*/ 	.word	0x0500000f


	//   ....[158]....
        /*03bc*/ 	.word	0x0500000f


	//   ....[159]....
        /*03c0*/ 	.word	0x0500000f


	//   ....[160]....
        /*03c4*/ 	.word	0x0500000f


	//   ....[161]....
        /*03c8*/ 	.word	0x0500000f


	//   ....[162]....
        /*03cc*/ 	.word	0x0500000f


	//   ....[163]....
        /*03d0*/ 	.word	0x0500000f


	//   ....[164]....
        /*03d4*/ 	.word	0x0500000f


	//   ....[165]....
        /*03d8*/ 	.word	0x0500000f


	//   ....[166]....
        /*03dc*/ 	.word	0x0500000f


	//   ....[167]....
        /*03e0*/ 	.word	0x0500000f


	//   ....[168]....
        /*03e4*/ 	.word	0x0500000f


	//   ....[169]....
        /*03e8*/ 	.word	0x0500000f


	//   ....[170]....
        /*03ec*/ 	.word	0x0500000f


	//   ....[171]....
        /*03f0*/ 	.word	0x0500000f


	//   ....[172]....
        /*03f4*/ 	.word	0x0500000f


	//   ....[173]....
        /*03f8*/ 	.word	0x0500000f


	//   ....[174]....
        /*03fc*/ 	.word	0x0500000f


	//   ....[175]....
        /*0400*/ 	.word	0x0500000f


	//   ....[176]....
        /*0404*/ 	.word	0x0500000f


	//   ....[177]....
        /*0408*/ 	.word	0x0500000f


	//   ....[178]....
        /*040c*/ 	.word	0x0500000f


	//   ....[179]....
        /*0410*/ 	.word	0x0500000f


	//   ....[180]....
        /*0414*/ 	.word	0x0500000f


	//   ....[181]....
        /*0418*/ 	.word	0x0500000f


	//   ....[182]....
        /*041c*/ 	.word	0x0500000f


	//   ....[183]....
        /*0420*/ 	.word	0x0500000f


	//   ....[184]....
        /*0424*/ 	.word	0x0500000f


	//   ....[185]....
        /*0428*/ 	.word	0x0500000f


	//   ....[186]....
        /*042c*/ 	.word	0x0500000f


	//   ....[187]....
        /*0430*/ 	.word	0x0500000f


	//   ....[188]....
        /*0434*/ 	.word	0x0500000f


	//   ....[189]....
        /*0438*/ 	.word	0x0500000f


	//   ....[190]....
        /*043c*/ 	.word	0x0500000f


	//   ....[191]....
        /*0440*/ 	.word	0x0500000f


	//   ....[192]....
        /*0444*/ 	.word	0x0500000f


	//   ....[193]....
        /*0448*/ 	.word	0x0500000f


	//   ....[194]....
        /*044c*/ 	.word	0x0500000f


	//   ....[195]....
        /*0450*/ 	.word	0x0500000f


	//   ....[196]....
        /*0454*/ 	.word	0x0500000f


	//   ....[197]....
        /*0458*/ 	.word	0x0500000f


	//   ....[198]....
        /*045c*/ 	.word	0x0500000f


	//   ....[199]....
        /*0460*/ 	.word	0x0500000f


	//   ....[200]....
        /*0464*/ 	.word	0x0500000f


	//   ....[201]....
        /*0468*/ 	.word	0x0500000f


	//   ....[202]....
        /*046c*/ 	.word	0x0500000f


	//   ....[203]....
        /*0470*/ 	.word	0x0500000f


	//   ....[204]....
        /*0474*/ 	.word	0x0500000f


	//   ....[205]....
        /*0478*/ 	.word	0x0500000f


	//   ....[206]....
        /*047c*/ 	.word	0x0500000f


	//   ....[207]....
        /*0480*/ 	.word	0x0500000f


	//   ....[208]....
        /*0484*/ 	.word	0x0500000f


	//   ....[209]....
        /*0488*/ 	.word	0x0500000f


	//   ....[210]....
        /*048c*/ 	.word	0x0500000f


	//   ....[211]....
        /*0490*/ 	.word	0x0500000f


	//   ....[212]....
        /*0494*/ 	.word	0x0500000f


	//   ....[213]....
        /*0498*/ 	.word	0x0500000f


	//   ....[214]....
        /*049c*/ 	.word	0x0500000f


	//   ....[215]....
        /*04a0*/ 	.word	0x0500000f


	//   ....[216]....
        /*04a4*/ 	.word	0x0500000f


	//   ....[217]....
        /*04a8*/ 	.word	0x0500000f


	//   ....[218]....
        /*04ac*/ 	.word	0x0500000f


	//   ....[219]....
        /*04b0*/ 	.word	0x0500000f


	//----- nvinfo : EIATTR_COOP_GROUP_INSTR_OFFSETS
	.align		4
.L_1176:
        /*04b4*/ 	.byte	0x04, 0x28
        /*04b6*/ 	.short	(.L_1178 - .L_1177)


	//   ....[0]....
.L_1177:
        /*04b8*/ 	.word	0x00000080


	//   ....[1]....
        /*04bc*/ 	.word	0x00000090


	//   ....[2]....
        /*04c0*/ 	.word	0x000002d0


	//   ....[3]....
        /*04c4*/ 	.word	0x00000430


	//   ....[4]....
        /*04c8*/ 	.word	0x00000550


	//   ....[5]....
        /*04cc*/ 	.word	0x000006b0


	//   ....[6]....
        /*04d0*/ 	.word	0x00001590


	//   ....[7]....
        /*04d4*/ 	.word	0x000021c0


	//   ....[8]....
        /*04d8*/ 	.word	0x00002220


	//   ....[9]....
        /*04dc*/ 	.word	0x00002650


	//   ....[10]....
        /*04e0*/ 	.word	0x000026d0


	//   ....[11]....
        /*04e4*/ 	.word	0x00003750


	//   ....[12]....
        /*04e8*/ 	.word	0x00003770


	//   ....[13]....
        /*04ec*/ 	.word	0x00003d40


	//   ....[14]....
        /*04f0*/ 	.word	0x00003f10


	//   ....[15]....
        /*04f4*/ 	.word	0x00004fb0


	//   ....[16]....
        /*04f8*/ 	.word	0x00005030


	//   ....[17]....
        /*04fc*/ 	.word	0x000050a0


	//   ....[18]....
        /*0500*/ 	.word	0x000050c0


	//   ....[19]....
        /*0504*/ 	.word	0x00006b00


	//   ....[20]....
        /*0508*/ 	.word	0x00006b30


	//   ....[21]....
        /*050c*/ 	.word	0x00006c00


	//   ....[22]....
        /*0510*/ 	.word	0x00006c30


	//   ....[23]....
        /*0514*/ 	.word	0x00007440


	//   ....[24]....
        /*0518*/ 	.word	0x00007470


	//   ....[25]....
        /*051c*/ 	.word	0x000075b0


	//   ....[26]....
        /*0520*/ 	.word	0x000075d0


	//   ....[27]....
        /*0524*/ 	.word	0x00007710


	//   ....[28]....
        /*0528*/ 	.word	0x00007730


	//   ....[29]....
        /*052c*/ 	.word	0x00007880


	//   ....[30]....
        /*0530*/ 	.word	0x000078a0


	//   ....[31]....
        /*0534*/ 	.word	0x00008210


	//   ....[32]....
        /*0538*/ 	.word	0x00008240


	//   ....[33]....
        /*053c*/ 	.word	0x00008390


	//   ....[34]....
        /*0540*/ 	.word	0x000083b0


	//   ....[35]....
        /*0544*/ 	.word	0x000084f0


	//   ....[36]....
        /*0548*/ 	.word	0x00008510


	//   ....[37]....
        /*054c*/ 	.word	0x00008660


	//   ....[38]....
        /*0550*/ 	.word	0x00008680


	//   ....[39]....
        /*0554*/ 	.word	0x00008840


	//   ....[40]....
        /*0558*/ 	.word	0x00008a10


	//   ....[41]....
        /*055c*/ 	.word	0x00008a40


	//   ....[42]....
        /*0560*/ 	.word	0x00008a70


	//   ....[43]....
        /*0564*/ 	.word	0x00008aa0


	//   ....[44]....
        /*0568*/ 	.word	0x00008ad0


	//   ....[45]....
        /*056c*/ 	.word	0x00008b00


	//   ....[46]....
        /*0570*/ 	.word	0x00008c50


	//   ....[47]....
        /*0574*/ 	.word	0x00008c80


	//   ....[48]....
        /*0578*/ 	.word	0x00008cb0


	//   ....[49]....
        /*057c*/ 	.word	0x00008ce0


	//   ....[50]....
        /*0580*/ 	.word	0x00008d10


	//   ....[51]....
        /*0584*/ 	.word	0x00008d40


	//   ....[52]....
        /*0588*/ 	.word	0x00008dd0


	//   ....[53]....
        /*058c*/ 	.word	0x00008e00


	//   ....[54]....
        /*0590*/ 	.word	0x00008e80


	//   ....[55]....
        /*0594*/ 	.word	0x0000a390


	//   ....[56]....
        /*0598*/ 	.word	0x0000a3b0


	//   ....[57]....
        /*059c*/ 	.word	0x0000a440


	//   ....[58]....
        /*05a0*/ 	.word	0x0000a460


	//   ....[59]....
        /*05a4*/ 	.word	0x0000a4e0


	//   ....[60]....
        /*05a8*/ 	.word	0x0000a500


	//   ....[61]....
        /*05ac*/ 	.word	0x0000a580


	//   ....[62]....
        /*05b0*/ 	.word	0x0000a5a0


	//   ....[63]....
        /*05b4*/ 	.word	0x0000a620


	//   ....[64]....
        /*05b8*/ 	.word	0x0000a640


	//   ....[65]....
        /*05bc*/ 	.word	0x0000a650


	//   ....[66]....
        /*05c0*/ 	.word	0x0000a660


	//   ....[67]....
        /*05c4*/ 	.word	0x0000ae90


	//   ....[68]....
        /*05c8*/ 	.word	0x0000aec0


	//   ....[69]....
        /*05cc*/ 	.word	0x0000af80


	//   ....[70]....
        /*05d0*/ 	.word	0x0000af90


	//   ....[71]....
        /*05d4*/ 	.word	0x0000b020


	//   ....[72]....
        /*05d8*/ 	.word	0x0000b030


	//   ....[73]....
        /*05dc*/ 	.word	0x0000b0c0


	//   ....[74]....
        /*05e0*/ 	.word	0x0000b0d0


	//   ....[75]....
        /*05e4*/ 	.word	0x0000b160


	//   ....[76]....
        /*05e8*/ 	.word	0x0000b170


	//   ....[77]....
        /*05ec*/ 	.word	0x0000b200


	//   ....[78]....
        /*05f0*/ 	.word	0x0000b210


	//   ....[79]....
        /*05f4*/ 	.word	0x0000b290


	//   ....[80]....
        /*05f8*/ 	.word	0x0000b2a0


	//   ....[81]....
        /*05fc*/ 	.word	0x0000b2b0


	//   ....[82]....
        /*0600*/ 	.word	0x0000b2c0


	//   ....[83]....
        /*0604*/ 	.word	0x0000b740


	//   ....[84]....
        /*0608*/ 	.word	0x0000b770


	//   ....[85]....
        /*060c*/ 	.word	0x0000b7c0


	//   ....[86]....
        /*0610*/ 	.word	0x0000b870


	//   ....[87]....
        /*0614*/ 	.word	0x0000b890


	//   ....[88]....
        /*0618*/ 	.word	0x0000b940


	//   ....[89]....
        /*061c*/ 	.word	0x0000b950


	//   ....[90]....
        /*0620*/ 	.word	0x0000b980


	//   ....[91]....
        /*0624*/ 	.word	0x0000ba10


	//   ....[92]....
        /*0628*/ 	.word	0x0000bab0


	//   ....[93]....
        /*062c*/ 	.word	0x0000bad0


	//   ....[94]....
        /*0630*/ 	.word	0x0000bae0


	//   ....[95]....
        /*0634*/ 	.word	0x0000c210


	//   ....[96]....
        /*0638*/ 	.word	0x0000c230


	//   ....[97]....
        /*063c*/ 	.word	0x0000c240


	//   ....[98]....
        /*0640*/ 	.word	0x0000c280


	//   ....[99]....
        /*0644*/ 	.word	0x0000c290


	//   ....[100]....
        /*0648*/ 	.word	0x0000c2d0


	//   ....[101]....
        /*064c*/ 	.word	0x0000c2e0


	//   ....[102]....
        /*0650*/ 	.word	0x0000c320


	//   ....[103]....
        /*0654*/ 	.word	0x0000c330


	//   ....[104]....
        /*0658*/ 	.word	0x0000c370


	//   ....[105]....
        /*065c*/ 	.word	0x0000c380


	//   ....[106]....
        /*0660*/ 	.word	0x0000c390


	//   ....[107]....
        /*0664*/ 	.word	0x0000c700


	//   ....[108]....
        /*0668*/ 	.word	0x0000c720


	//   ....[109]....
        /*066c*/ 	.word	0x0000c730


	//   ....[110]....
        /*0670*/ 	.word	0x0000c740


	//   ....[111]....
        /*0674*/ 	.word	0x0000c750


	//   ....[112]....
        /*0678*/ 	.word	0x0000c770


	//   ....[113]....
        /*067c*/ 	.word	0x0000c7e0


	//   ....[114]....
        /*0680*/ 	.word	0x0000c810


	//   ....[115]....
        /*0684*/ 	.word	0x0000c820


	//   ....[116]....
        /*0688*/ 	.word	0x0000c890


	//   ....[117]....
        /*068c*/ 	.word	0x0000c8a0


	//   ....[118]....
        /*0690*/ 	.word	0x0000c9a0


	//   ....[119]....
        /*0694*/ 	.word	0x0000ce50


	//   ....[120]....
        /*0698*/ 	.word	0x0000cea0


	//   ....[121]....
        /*069c*/ 	.word	0x0000ced0


	//   ....[122]....
        /*06a0*/ 	.word	0x0000cee0


	//   ....[123]....
        /*06a4*/ 	.word	0x0000cf10


	//   ....[124]....
        /*06a8*/ 	.word	0x0000cf40


	//   ....[125]....
        /*06ac*/ 	.word	0x0000cf70


	//   ....[126]....
        /*06b0*/ 	.word	0x0000cfa0


	//   ....[127]....
        /*06b4*/ 	.word	0x0000d120


	//   ....[128]....
        /*06b8*/ 	.word	0x0000d150


	//   ....[129]....
        /*06bc*/ 	.word	0x0000d180


	//   ....[130]....
        /*06c0*/ 	.word	0x0000d1b0


	//   ....[131]....
        /*06c4*/ 	.word	0x0000d1e0


	//   ....[132]....
        /*06c8*/ 	.word	0x0000d210


	//   ....[133]....
        /*06cc*/ 	.word	0x0000d2d0


	//   ....[134]....
        /*06d0*/ 	.word	0x0000d2f0


	//   ....[135]....
        /*06d4*/ 	.word	0x0000d360


	//   ....[136]....
        /*06d8*/ 	.word	0x0000d7d0


	//   ....[137]....
        /*06dc*/ 	.word	0x0000dcb0


	//   ....[138]....
        /*06e0*/ 	.word	0x0000dda0


	//   ....[139]....
        /*06e4*/ 	.word	0x0000de40


	//   ....[140]....
        /*06e8*/ 	.word	0x0000dea0


	//   ....[141]....
        /*06ec*/ 	.word	0x0000df90


	//   ....[142]....
        /*06f0*/ 	.word	0x0000e000


	//   ....[143]....
        /*06f4*/ 	.word	0x0000e0f0


	//   ....[144]....
        /*06f8*/ 	.word	0x0000e160


	//   ....[145]....
        /*06fc*/ 	.word	0x0000e250


	//   ....[146]....
        /*0700*/ 	.word	0x0000e2c0


	//   ....[147]....
        /*0704*/ 	.word	0x0000e3b0


	//   ....[148]....
        /*0708*/ 	.word	0x0000e420


	//   ....[149]....
        /*070c*/ 	.word	0x0000e4c0


	//   ....[150]....
        /*0710*/ 	.word	0x0000e5b0


	//   ....[151]....
        /*0714*/ 	.word	0x0000e620


	//   ....[152]....
        /*0718*/ 	.word	0x0000e680


	//   ....[153]....
        /*071c*/ 	.word	0x0000e770


	//   ....[154]....
        /*0720*/ 	.word	0x0000e7d0


	//   ....[155]....
        /*0724*/ 	.word	0x0000e8d0


	//   ....[156]....
        /*0728*/ 	.word	0x0000e930


	//   ....[157]....
        /*072c*/ 	.word	0x0000ea30


	//   ....[158]....
        /*0730*/ 	.word	0x0000ea90


	//   ....[159]....
        /*0734*/ 	.word	0x0000eb90


	//   ....[160]....
        /*0738*/ 	.word	0x0000ebf0


	//   ....[161]....
        /*073c*/ 	.word	0x0000ecf0


	//   ....[162]....
        /*0740*/ 	.word	0x0000ed50


	//   ....[163]....
        /*0744*/ 	.word	0x0000ee50


	//   ....[164]....
        /*0748*/ 	.word	0x0000eeb0


	//   ....[165]....
        /*074c*/ 	.word	0x0000ef50


	//   ....[166]....
        /*0750*/ 	.word	0x0000f0d0


	//   ....[167]....
        /*0754*/ 	.word	0x0000f1b0


	//   ....[168]....
        /*0758*/ 	.word	0x0000f260


	//   ....[169]....
        /*075c*/ 	.word	0x0000f370


	//   ....[170]....
        /*0760*/ 	.word	0x0000f3d0


	//   ....[171]....
        /*0764*/ 	.word	0x0000f4e0


	//   ....[172]....
        /*0768*/ 	.word	0x0000f540


	//   ....[173]....
        /*076c*/ 	.word	0x0000f650


	//   ....[174]....
        /*0770*/ 	.word	0x0000f6b0


	//   ....[175]....
        /*0774*/ 	.word	0x0000f7c0


	//   ....[176]....
        /*0778*/ 	.word	0x0000f820


	//   ....[177]....
        /*077c*/ 	.word	0x0000f8e0


	//   ....[178]....
        /*0780*/ 	.word	0x0000fa40


	//   ....[179]....
        /*0784*/ 	.word	0x0000fae0


	//   ....[180]....
        /*0788*/ 	.word	0x0000fb40


	//   ....[181]....
        /*078c*/ 	.word	0x0000fbf0


	//   ....[182]....
        /*0790*/ 	.word	0x0000fc50


	//   ....[183]....
        /*0794*/ 	.word	0x0000fd00


	//   ....[184]....
        /*0798*/ 	.word	0x0000fd60


	//   ....[185]....
        /*079c*/ 	.word	0x0000fe10


	//   ....[186]....
        /*07a0*/ 	.word	0x0000fe70


	//   ....[187]....
        /*07a4*/ 	.word	0x0000ff20


	//   ....[188]....
        /*07a8*/ 	.word	0x0000ff80


	//   ....[189]....
        /*07ac*/ 	.word	0x00010030


	//   ....[190]....
        /*07b0*/ 	.word	0x00010110


	//   ....[191]....
        /*07b4*/ 	.word	0x000101b0


	//   ....[192]....
        /*07b8*/ 	.word	0x00010210


	//   ....[193]....
        /*07bc*/ 	.word	0x000102e0


	//   ....[194]....
        /*07c0*/ 	.word	0x00010340


	//   ....[195]....
        /*07c4*/ 	.word	0x00010410


	//   ....[196]....
        /*07c8*/ 	.word	0x00010470


	//   ....[197]....
        /*07cc*/ 	.word	0x00010550


	//   ....[198]....
        /*07d0*/ 	.word	0x000105b0


	//   ....[199]....
        /*07d4*/ 	.word	0x00010680


	//   ....[200]....
        /*07d8*/ 	.word	0x000106e0


	//   ....[201]....
        /*07dc*/ 	.word	0x000107b0


	//   ....[202]....
        /*07e0*/ 	.word	0x00010840


	//   ....[203]....
        /*07e4*/ 	.word	0x000108e0


	//   ....[204]....
        /*07e8*/ 	.word	0x00010a00


	//   ....[205]....
        /*07ec*/ 	.word	0x00010a70


	//   ....[206]....
        /*07f0*/ 	.word	0x00010ae0


	//   ....[207]....
        /*07f4*/ 	.word	0x00010b50


	//   ....[208]....
        /*07f8*/ 	.word	0x00010bc0


	//   ....[209]....
        /*07fc*/ 	.word	0x00010c40


	//   ....[210]....
        /*0800*/ 	.word	0x00010cd0


	//   ....[211]....
        /*0804*/ 	.word	0x00010d60


	//   ....[212]....
        /*0808*/ 	.word	0x00010dd0


	//   ....[213]....
        /*080c*/ 	.word	0x00010e40


	//   ....[214]....
        /*0810*/ 	.word	0x00010eb0


	//   ....[215]....
        /*0814*/ 	.word	0x00010f30


	//   ....[216]....
        /*0818*/ 	.word	0x00010fa0


	//   ....[217]....
        /*081c*/ 	.word	0x00011040


	//   ....[218]....
        /*0820*/ 	.word	0x000110d0


	//   ....[219]....
        /*0824*/ 	.word	0x000111f0


	//----- nvinfo : EIATTR_REG_RECONFIG
	.align		4
.L_1178:
        /*0828*/ 	.byte	0x01, 0x54
	.zero		2


	//----- nvinfo : EIATTR_SYSCALL_OFFSETS
	.align		4
        /*082c*/ 	.byte	0x04, 0x46
        /*082e*/ 	.short	(.L_1180 - .L_1179)


	//   ....[0]....
.L_1179:
        /*0830*/ 	.word	0x00001770


	//   ....[1]....
        /*0834*/ 	.word	0x000099e0


	//   ....[2]....
        /*0838*/ 	.word	0x00009b30


	//   ....[3]....
        /*083c*/ 	.word	0x00009c20


	//   ....[4]....
        /*0840*/ 	.word	0x0000aaf0


	//----- nvinfo : EIATTR_MBARRIER_INSTR_OFFSETS
	.align		4
.L_1180:
        /*0844*/ 	.byte	0x04, 0x39
        /*0846*/ 	.short	(.L_1182 - .L_1181)


	//   ....[0]....
.L_1181:
        /*0848*/ 	.word	0x00000180
        /*084c*/ 	.word	0x000000ff
        /*0850*/ 	.word	0x00022800
        /*0854*/ 	.short	0x0100
        /*0856*/ 	.byte	0x08
	.zero		1


	//   ....[1]....
        /*0858*/ 	.word	0x00000190
        /*085c*/ 	.word	0x000000ff
        /*0860*/ 	.word	0x00022820
        /*0864*/ 	.short	0x0100
        /*0866*/ 	.byte	0x08
	.zero		1


	//   ....[2]....
        /*0868*/ 	.word	0x00000280
        /*086c*/ 	.word	0x000000ff
        /*0870*/ 	.word	0x00022830
        /*0874*/ 	.short	0x0100
        /*0876*/ 	.byte	0x08
	.zero		1


	//   ....[3]....
        /*0878*/ 	.word	0x00000290
        /*087c*/ 	.word	0x000000ff
        /*0880*/ 	.word	0x00022840
        /*0884*/ 	.short	0x0100
        /*0886*/ 	.byte	0x08
	.zero		1


	//   ....[4]....
        /*0888*/ 	.word	0x000002a0
        /*088c*/ 	.word	0x000000ff
        /*0890*/ 	.word	0x00022838
        /*0894*/ 	.short	0x0100
        /*0896*/ 	.byte	0x08
	.zero		1


	//   ....[5]....
        /*0898*/ 	.word	0x000002b0
        /*089c*/ 	.word	0x000000ff
        /*08a0*/ 	.word	0x00022848
        /*08a4*/ 	.short	0x0100
        /*08a6*/ 	.byte	0x08
	.zero		1


	//   ....[6]....
        /*08a8*/ 	.word	0x000003e0
        /*08ac*/ 	.word	0x000000ff
        /*08b0*/ 	.word	0x00022850
        /*08b4*/ 	.short	0x0100
        /*08b6*/ 	.byte	0x08
	.zero		1


	//   ....[7]....
        /*08b8*/ 	.word	0x000003f0
        /*08bc*/ 	.word	0x000000ff
        /*08c0*/ 	.word	0x00022860
        /*08c4*/ 	.short	0x0100
        /*08c6*/ 	.byte	0x08
	.zero		1


	//   ....[8]....
        /*08c8*/ 	.word	0x00000400
        /*08cc*/ 	.word	0x000000ff
        /*08d0*/ 	.word	0x00022858
        /*08d4*/ 	.short	0x0100
        /*08d6*/ 	.byte	0x08
	.zero		1


	//   ....[9]....
        /*08d8*/ 	.word	0x00000410
        /*08dc*/ 	.word	0x000000ff
        /*08e0*/ 	.word	0x00022868
        /*08e4*/ 	.short	0x0100
        /*08e6*/ 	.byte	0x08
	.zero		1


	//   ....[10]....
        /*08e8*/ 	.word	0x00000500
        /*08ec*/ 	.word	0x000000ff
        /*08f0*/ 	.word	0x00022870
        /*08f4*/ 	.short	0x0100
        /*08f6*/ 	.byte	0x06
	.zero		1


	//   ....[11]....
        /*08f8*/ 	.word	0x00000510
        /*08fc*/ 	.word	0x000000ff
        /*0900*/ 	.word	0x00022880
        /*0904*/ 	.short	0x0100
        /*0906*/ 	.byte	0x06
	.zero		1


	//   ....[12]....
        /*0908*/ 	.word	0x00000520
        /*090c*/ 	.word	0x000000ff
        /*0910*/ 	.word	0x00022878
        /*0914*/ 	.short	0x0100
        /*0916*/ 	.byte	0x06
	.zero		1


	//   ....[13]....
        /*0918*/ 	.word	0x00000530
        /*091c*/ 	.word	0x000000ff
        /*0920*/ 	.word	0x00022888
        /*0924*/ 	.short	0x0100
        /*0926*/ 	.byte	0x06
	.zero		1


	//   ....[14]....
        /*0928*/ 	.word	0x00000660
        /*092c*/ 	.word	0x000000ff
        /*0930*/ 	.word	0x00022890
        /*0934*/ 	.short	0x0100
        /*0936*/ 	.byte	0x08
	.zero		1


	//   ....[15]....
        /*0938*/ 	.word	0x00000670
        /*093c*/ 	.word	0x000000ff
        /*0940*/ 	.word	0x000228a0
        /*0944*/ 	.short	0x0100
        /*0946*/ 	.byte	0x08
	.zero		1


	//   ....[16]....
        /*0948*/ 	.word	0x00000680
        /*094c*/ 	.word	0x000000ff
        /*0950*/ 	.word	0x00022898
        /*0954*/ 	.short	0x0100
        /*0956*/ 	.byte	0x08
	.zero		1


	//   ....[17]....
        /*0958*/ 	.word	0x00000690
        /*095c*/ 	.word	0x000000ff
        /*0960*/ 	.word	0x000228a8
        /*0964*/ 	.short	0x0100
        /*0966*/ 	.byte	0x08
	.zero		1


	//   ....[18]....
        /*0968*/ 	.word	0x000007d0
        /*096c*/ 	.word	0x000000ff
        /*0970*/ 	.word	0x000228b0
        /*0974*/ 	.short	0x0100
        /*0976*/ 	.byte	0x08
	.zero		1


	//   ....[19]....
        /*0978*/ 	.word	0x000007e0
        /*097c*/ 	.word	0x000000ff
        /*0980*/ 	.word	0x000228c0
        /*0984*/ 	.short	0x0100
        /*0986*/ 	.byte	0x08
	.zero		1


	//   ....[20]....
        /*0988*/ 	.word	0x000007f0
        /*098c*/ 	.word	0x000000ff
        /*0990*/ 	.word	0x000228b8
        /*0994*/ 	.short	0x0100
        /*0996*/ 	.byte	0x08
	.zero		1


	//   ....[21]....
        /*0998*/ 	.word	0x00000800
        /*099c*/ 	.word	0x000000ff
        /*09a0*/ 	.word	0x000228c8
        /*09a4*/ 	.short	0x0100
        /*09a6*/ 	.byte	0x08
	.zero		1


	//   ....[22]....
        /*09a8*/ 	.word	0x000017e0
        /*09ac*/ 	.word	0x000000ff
        /*09b0*/ 	.word	0x00022800
        /*09b4*/ 	.short	0x010a
        /*09b6*/ 	.byte	0x2d
	.zero		1


	//   ....[23]....
        /*09b8*/ 	.word	0x000018b0
        /*09bc*/ 	.word	0x000000ff
        /*09c0*/ 	.word	0x00022830
        /*09c4*/ 	.short	0x010a
        /*09c6*/ 	.byte	0x16
	.zero		1


	//   ....[24]....
        /*09c8*/ 	.word	0x000018f0
        /*09cc*/ 	.word	0x000000ff
        /*09d0*/ 	.word	0x00022830
        /*09d4*/ 	.short	0x010a
        /*09d6*/ 	.byte	0x16
	.zero		1


	//   ....[25]....
        /*09d8*/ 	.word	0x00001c20
        /*09dc*/ 	.word	0x000000ff
        /*09e0*/ 	.word	0x00000000
        /*09e4*/ 	.short	0x0101
        /*09e6*/ 	.byte	0x06
	.zero		1


	//   ....[26]....
        /*09e8*/ 	.word	0x00002ed0
        /*09ec*/ 	.word	0x000000ff
        /*09f0*/ 	.word	0x00022850
        /*09f4*/ 	.short	0x010a
        /*09f6*/ 	.byte	0x16
	.zero		1


	//   ....[27]....
        /*09f8*/ 	.word	0x00002f10
        /*09fc*/ 	.word	0x000000ff
        /*0a00*/ 	.word	0x00022850
        /*0a04*/ 	.short	0x010a
        /*0a06*/ 	.byte	0x16
	.zero		1


	//   ....[28]....
        /*0a08*/ 	.word	0x00003230
        /*0a0c*/ 	.word	0x000000ff
        /*0a10*/ 	.word	0x00000000
        /*0a14*/ 	.short	0x0101
        /*0a16*/ 	.byte	0x16
	.zero		1


	//   ....[29]....
        /*0a18*/ 	.word	0x00003390
        /*0a1c*/ 	.word	0x000000ff
        /*0a20*/ 	.word	0x00022830
        /*0a24*/ 	.short	0x010a
        /*0a26*/ 	.byte	0x18
	.zero		1


	//   ....[30]....
        /*0a28*/ 	.word	0x000033d0
        /*0a2c*/ 	.word	0x000000ff
        /*0a30*/ 	.word	0x00022830
        /*0a34*/ 	.short	0x010a
        /*0a36*/ 	.byte	0x18
	.zero		1


	//   ....[31]....
        /*0a38*/ 	.word	0x00003600
        /*0a3c*/ 	.word	0x000000ff
        /*0a40*/ 	.word	0x00000000
        /*0a44*/ 	.short	0x0101
        /*0a46*/ 	.byte	0x06
	.zero		1


	//   ....[32]....
        /*0a48*/ 	.word	0x00004c70
        /*0a4c*/ 	.word	0x000000ff
        /*0a50*/ 	.word	0x00022850
        /*0a54*/ 	.short	0x010a
        /*0a56*/ 	.byte	0x18
	.zero		1


	//   ....[33]....
        /*0a58*/ 	.word	0x00004cc0
        /*0a5c*/ 	.word	0x000000ff
        /*0a60*/ 	.word	0x00022850
        /*0a64*/ 	.short	0x010a
        /*0a66*/ 	.byte	0x18
	.zero		1


	//   ....[34]....
        /*0a68*/ 	.word	0x00004f90
        /*0a6c*/ 	.word	0x000000ff
        /*0a70*/ 	.word	0x00000000
        /*0a74*/ 	.short	0x0101
        /*0a76*/ 	.byte	0x18
	.zero		1


	//   ....[35]....
        /*0a78*/ 	.word	0x00007430
        /*0a7c*/ 	.word	0x00000003
        /*0a80*/ 	.word	0x00000000
        /*0a84*/ 	.short	0x0101
        /*0a86*/ 	.byte	0x3f
	.zero		1


	//   ....[36]....
        /*0a88*/ 	.word	0x0000a100
        /*0a8c*/ 	.word	0x00000021
        /*0a90*/ 	.word	0x00022840
        /*0a94*/ 	.short	0x010a
        /*0a96*/ 	.byte	0x3f
	.zero		1


	//   ....[37]....
        /*0a98*/ 	.word	0x0000a760
        /*0a9c*/ 	.word	0x00000021
        /*0aa0*/ 	.word	0x00022830
        /*0aa4*/ 	.short	0x0107
        /*0aa6*/ 	.byte	0x3f
	.zero		1


	//   ....[38]....
        /*0aa8*/ 	.word	0x0000a840
        /*0aac*/ 	.word	0x00000021
        /*0ab0*/ 	.word	0x00022830
        /*0ab4*/ 	.short	0x0101
        /*0ab6*/ 	.byte	0x3f
	.zero		1


	//   ....[39]....
        /*0ab8*/ 	.word	0x0000b3c0
        /*0abc*/ 	.word	0x00000016
        /*0ac0*/ 	.word	0x00022800
        /*0ac4*/ 	.short	0x0107
        /*0ac6*/ 	.byte	0x3f
	.zero		1


	//   ....[40]....
        /*0ac8*/ 	.word	0x0000b4b0
        /*0acc*/ 	.word	0x00000016
        /*0ad0*/ 	.word	0x00022800
        /*0ad4*/ 	.short	0x0101
        /*0ad6*/ 	.byte	0x3f
	.zero		1


	//   ....[41]....
        /*0ad8*/ 	.word	0x0000b4d0
        /*0adc*/ 	.word	0x00000016
        /*0ae0*/ 	.word	0x00022820
        /*0ae4*/ 	.short	0x010a
        /*0ae6*/ 	.byte	0x3f
	.zero		1


	//   ....[42]....
        /*0ae8*/ 	.word	0x0000b560
        /*0aec*/ 	.word	0x00000021
        /*0af0*/ 	.word	0x00022860
        /*0af4*/ 	.short	0x010a
        /*0af6*/ 	.byte	0x3f
	.zero		1


	//   ....[43]....
        /*0af8*/ 	.word	0x0000bc60
        /*0afc*/ 	.word	0x00000021
        /*0b00*/ 	.word	0x00022850
        /*0b04*/ 	.short	0x0107
        /*0b06*/ 	.byte	0x3f
	.zero		1


	//   ....[44]....
        /*0b08*/ 	.word	0x0000bd30
        /*0b0c*/ 	.word	0x00000021
        /*0b10*/ 	.word	0x00022850
        /*0b14*/ 	.short	0x0101
        /*0b16*/ 	.byte	0x3f
	.zero		1


	//   ....[45]....
        /*0b18*/ 	.word	0x0000c070
        /*0b1c*/ 	.word	0x0000000a
        /*0b20*/ 	.word	0x00022840
        /*0b24*/ 	.short	0x010a
        /*0b26*/ 	.byte	0x3f
	.zero		1


	//   ....[46]....
        /*0b28*/ 	.word	0x0000c440
        /*0b2c*/ 	.word	0x0000000a
        /*0b30*/ 	.word	0x00022830
        /*0b34*/ 	.short	0x0107
        /*0b36*/ 	.byte	0x3f
	.zero		1


	//   ....[47]....
        /*0b38*/ 	.word	0x0000c500
        /*0b3c*/ 	.word	0x0000000a
        /*0b40*/ 	.word	0x00022830
        /*0b44*/ 	.short	0x0101
        /*0b46*/ 	.byte	0x3f
	.zero		1


	//   ....[48]....
        /*0b48*/ 	.word	0x0000c530
        /*0b4c*/ 	.word	0x0000000a
        /*0b50*/ 	.word	0x00022860
        /*0b54*/ 	.short	0x010a
        /*0b56*/ 	.byte	0x3f
	.zero		1


	//   ....[49]....
        /*0b58*/ 	.word	0x0000ca50
        /*0b5c*/ 	.word	0x0000000a
        /*0b60*/ 	.word	0x00022850
        /*0b64*/ 	.short	0x0107
        /*0b66*/ 	.byte	0x3f
	.zero		1


	//   ....[50]....
        /*0b68*/ 	.word	0x0000cb10
        /*0b6c*/ 	.word	0x0000000a
        /*0b70*/ 	.word	0x00022850
        /*0b74*/ 	.short	0x0101
        /*0b76*/ 	.byte	0x3f
	.zero		1


	//   ....[51]....
        /*0b78*/ 	.word	0x0000d750
        /*0b7c*/ 	.word	0x00000007
        /*0b80*/ 	.word	0x00022820
        /*0b84*/ 	.short	0x010a
        /*0b86*/ 	.byte	0x3f
	.zero		1


	//   ....[52]....
        /*0b88*/ 	.word	0x0000d8d0
        /*0b8c*/ 	.word	0x00000005
        /*0b90*/ 	.word	0x00022840
        /*0b94*/ 	.short	0x010a
        /*0b96*/ 	.byte	0x3f
	.zero		1


	//   ....[53]....
        /*0b98*/ 	.word	0x0000d970
        /*0b9c*/ 	.word	0x00000003
        /*0ba0*/ 	.word	0x00022840
        /*0ba4*/ 	.short	0x010a
        /*0ba6*/ 	.byte	0x3f
	.zero		1


	//   ....[54]....
        /*0ba8*/ 	.word	0x0000d9b0
        /*0bac*/ 	.word	0x00000005
        /*0bb0*/ 	.word	0x00022860
        /*0bb4*/ 	.short	0x010a
        /*0bb6*/ 	.byte	0x3f
	.zero		1


	//   ....[55]....
        /*0bb8*/ 	.word	0x0000d9f0
        /*0bbc*/ 	.word	0x00000003
        /*0bc0*/ 	.word	0x00022860
        /*0bc4*/ 	.short	0x010a
        /*0bc6*/ 	.byte	0x3f
	.zero		1


	//   ....[56]....
        /*0bc8*/ 	.word	0x0000da60
        /*0bcc*/ 	.word	0x00000003
        /*0bd0*/ 	.word	0x00022800
        /*0bd4*/ 	.short	0x010a
        /*0bd6*/ 	.byte	0x3f
	.zero		1


	//   ....[57]....
        /*0bd8*/ 	.word	0x0000dac0
        /*0bdc*/ 	.word	0x00000003
        /*0be0*/ 	.word	0x00022830
        /*0be4*/ 	.short	0x010a
        /*0be6*/ 	.byte	0x3f
	.zero		1


	//   ....[58]....
        /*0be8*/ 	.word	0x0000db20
        /*0bec*/ 	.word	0x00000009
        /*0bf0*/ 	.word	0x00022850
        /*0bf4*/ 	.short	0x010a
        /*0bf6*/ 	.byte	0x3f
	.zero		1


	//   ....[59]....
        /*0bf8*/ 	.word	0x0000db80
        /*0bfc*/ 	.word	0x00000003
        /*0c00*/ 	.word	0x00022830
        /*0c04*/ 	.short	0x010a
        /*0c06*/ 	.byte	0x3f
	.zero		1


	//   ....[60]....
        /*0c08*/ 	.word	0x0000dbe0
        /*0c0c*/ 	.word	0x00000009
        /*0c10*/ 	.word	0x00022850
        /*0c14*/ 	.short	0x010a
        /*0c16*/ 	.byte	0x3f
	.zero		1


	//   ....[61]....
        /*0c18*/ 	.word	0x0000dcf0
        /*0c1c*/ 	.word	0x00000021
        /*0c20*/ 	.word	0x00022840
        /*0c24*/ 	.short	0x010a
        /*0c26*/ 	.byte	0x3f
	.zero		1


	//   ....[62]....
        /*0c28*/ 	.word	0x0000efd0
        /*0c2c*/ 	.word	0x00000016
        /*0c30*/ 	.word	0x00022820
        /*0c34*/ 	.short	0x010a
        /*0c36*/ 	.byte	0x3f
	.zero		1


	//   ....[63]....
        /*0c38*/ 	.word	0x0000f020
        /*0c3c*/ 	.word	0x00000021
        /*0c40*/ 	.word	0x00022860
        /*0c44*/ 	.short	0x010a
        /*0c46*/ 	.byte	0x3f
	.zero		1


	//   ....[64]....
        /*0c48*/ 	.word	0x0000f990
        /*0c4c*/ 	.word	0x0000000a
        /*0c50*/ 	.word	0x00022840
        /*0c54*/ 	.short	0x010a
        /*0c56*/ 	.byte	0x3f
	.zero		1


	//   ....[65]....
        /*0c58*/ 	.word	0x00010060
        /*0c5c*/ 	.word	0x0000000a
        /*0c60*/ 	.word	0x00022860
        /*0c64*/ 	.short	0x010a
        /*0c66*/ 	.byte	0x3f
	.zero		1


	//   ....[66]....
        /*0c68*/ 	.word	0x00011110
        /*0c6c*/ 	.word	0x00000007
        /*0c70*/ 	.word	0x00022820
        /*0c74*/ 	.short	0x010a
        /*0c76*/ 	.byte	0x3f
	.zero		1


	//   ....[67]....
        /*0c78*/ 	.word	0x000112b0
        /*0c7c*/ 	.word	0x00000005
        /*0c80*/ 	.word	0x00022840
        /*0c84*/ 	.short	0x010a
        /*0c86*/ 	.byte	0x3f
	.zero		1


	//   ....[68]....
        /*0c88*/ 	.word	0x00011300
        /*0c8c*/ 	.word	0x00000003
        /*0c90*/ 	.word	0x00022840
        /*0c94*/ 	.short	0x010a
        /*0c96*/ 	.byte	0x3f
	.zero		1


	//   ....[69]....
        /*0c98*/ 	.word	0x00011350
        /*0c9c*/ 	.word	0x00000005
        /*0ca0*/ 	.word	0x00022860
        /*0ca4*/ 	.short	0x010a
        /*0ca6*/ 	.byte	0x3f
	.zero		1


	//----- nvinfo : EIATTR_NUM_MBARRIERS
	.align		4
.L_1182:
        /*0ca8*/ 	.byte	0x03, 0x38
        /*0caa*/ 	.short	0x0016


	//----- nvinfo : EIATTR_EXIT_INSTR_OFFSETS
	.align		4
        /*0cac*/ 	.byte	0x04, 0x1c
        /*0cae*/ 	.short	(.L_1184 - .L_1183)


	//   ....[0]....
.L_1183:
        /*0cb0*/ 	.word	0x000009b0


	//   ....[1]....
        /*0cb4*/ 	.word	0x000087f0


	//   ....[2]....
        /*0cb8*/ 	.word	0x0000da40


	//----- nvinfo : EIATTR_MAX_THREADS
	.align		4
.L_1184:
        /*0cbc*/ 	.byte	0x04, 0x05
        /*0cbe*/ 	.short	(.L_1186 - .L_1185)
.L_1185:
        /*0cc0*/ 	.word	0x00000180
        /*0cc4*/ 	.word	0x00000001
        /*0cc8*/ 	.word	0x00000001


	//----- nvinfo : EIATTR_CRS_STACK_SIZE
	.align		4
.L_1186:
        /*0ccc*/ 	.byte	0x04, 0x1e
        /*0cce*/ 	.short	(.L_1188 - .L_1187)
.L_1187:
        /*0cd0*/ 	.word	0x00000000


	//----- nvinfo : EIATTR_CBANK_PARAM_SIZE
	.align		4
.L_1188:
        /*0cd4*/ 	.byte	0x03, 0x19
        /*0cd6*/ 	.short	0x0af0


	//----- nvinfo : EIATTR_PARAM_CBANK
	.align		4
        /*0cd8*/ 	.byte	0x04, 0x0a
        /*0cda*/ 	.short	(.L_1190 - .L_1189)
	.align		4
.L_1189:
        /*0cdc*/ 	.word	index@(.nv.constant0._ZN7cutlass13device_kernelIN5flash11enable_sm90INS1_16FlashAttnFwdSm90INS1_25CollectiveMainloopFwdSm90ILi2EN4cute5tupleIJNS5_1CILi1EEES8_S8_EEENS6_IJNS7_ILi128EEENS7_ILi96EEENS7_ILi64EEEEEELi256ENS_10bfloat16_tEfNS_4arch4Sm90ELb0ELb0ELb0ELb1ELb1ELb0ELb0ELb1ELb0ELb1ELb0ELb0EEENS1_21CollectiveEpilogueFwdINS6_IJSA_NS7_ILi256EEESB_EEES9_SE_SG_Li256ELb1ELb1ELb0ELb0EEENS1_36VarlenDynamicPersistentTileSchedulerILi128ELi96ELi256ELi128ELb0ELb1ELb1ELb0ELb1ELb1EEEEEEEEEvNT_6ParamsE)
        /*0ce0*/ 	.short	0x0210
        /*0ce2*/ 	.short	0x0af0


	//----- nvinfo : EIATTR_SW_WAR
	.align		4
.L_1190:
        /*0ce4*/ 	.byte	0x04, 0x36
        /*0ce6*/ 	.short	(.L_1192 - .L_1191)
.L_1191:
        /*0ce8*/ 	.word	0x00000008
.L_1192:


//--------------------- .nv.info._ZN7cutlass13device_kernelIN5flash11enable_sm90INS1_16FlashAttnFwdSm90INS1_25CollectiveMainloopFwdSm90ILi2EN4cute5tupleIJNS5_1CILi1EEES8_S8_EEENS6_IJNS7_ILi128EEENS7_ILi96EEENS7_ILi64EEEEEELi256ENS_10bfloat16_tEfNS_4arch4Sm90ELb0ELb0ELb0ELb1ELb1ELb1ELb0ELb1ELb0ELb1ELb0ELb0EEENS1_21CollectiveEpilogueFwdINS6_IJSA_NS7_ILi256EEESB_EEES9_SE_SG_Li256ELb1ELb1ELb0ELb0EEENS1_36VarlenDynamicPersistentTileSchedulerILi128ELi96ELi256ELi128ELb0ELb1ELb1ELb0ELb1ELb1EEEEEEEEEvNT_6ParamsE --------------------------
	.section	.nv.info._ZN7cutlass13device_kernelIN5flash11enable_sm90INS1_16FlashAttnFwdSm90INS1_25CollectiveMainloopFwdSm90ILi2EN4cute5tupleIJNS5_1CILi1EEES8_S8_EEENS6_IJNS7_ILi128EEENS7_ILi96EEENS7_ILi64EEEEEELi256ENS_10bfloat16_tEfNS_4arch4Sm90ELb0ELb0ELb0ELb1ELb1ELb1ELb0ELb1ELb0ELb1ELb0ELb0EEENS1_21CollectiveEpilogueFwdINS6_IJSA_NS7_ILi256EEESB_EEES9_SE_SG_Li256ELb1ELb1ELb0ELb0EEENS1_36VarlenDynamicPersistentTileSchedulerILi128ELi96ELi256ELi128ELb0ELb1ELb1ELb0ELb1ELb1EEEEEEEEEvNT_6ParamsE,"",@"SHT_CUDA_INFO"
	.sectionflags	@""
	.align	4


	//----- nvinfo : EIATTR_CUDA_API_VERSION
	.align		4
        /*0000*/ 	.byte	0x04, 0x37
        /*0002*/ 	.short	(.L_1194 - .L_1193)
.L_1193:
        /*0004*/ 	.word	0x00000082


	//----- nvinfo : EIATTR_KPARAM_INFO
	.align		4
.L_1194:
        /*0008*/ 	.byte	0x04, 0x17
        /*000a*/ 	.short	(.L_1196 - .L_1195)
.L_1195:
        /*000c*/ 	.word	0x00000000
        /*0010*/ 	.short	0x0000
        /*0012*/ 	.short	0x0070
        /*0014*/ 	.byte	0x00, 0xf0, 0x01, 0x2a


	//----- nvinfo : EIATTR_SPARSE_MMA_MASK
	.align		4
.L_1196:
        /*0018*/ 	.byte	0x03, 0x50
        /*001a*/ 	.short	0x0000


	//----- nvinfo : EIATTR_MAXREG_COUNT
	.align		4
        /*001c*/ 	.byte	0x03, 0x1b
        /*001e*/ 	.short	0x00a8


	//----- nvinfo : EIATTR_NUM_BARRIERS
	.align		4
        /*0020*/ 	.byte	0x02, 0x4c
        /*0022*/ 	.byte	0x10
	.zero		1


	//----- nvinfo : EIATTR_EXTERNS
	.align		4
        /*0024*/ 	.byte	0x04, 0x0f
        /*0026*/ 	.short	(.L_1198 - .L_1197)


	//   ....[0]....
	.align		4
.L_1197:
        /*0028*/ 	.word	index@(__assertfail)


	//----- nvinfo : EIATTR_ANNOTATIONS
	.align		4
.L_1198:
        /*002c*/ 	.byte	0x04, 0x55
        /*002e*/ 	.short	(.L_1200 - .L_1199)


	//   ....[0]....
.L_1199:
        /* <DEDUP_REMOVED lines=49> */


	//----- nvinfo : EIATTR_MERCURY_ISA_VERSION
	.align		4
.L_1200:
        /*0328*/ 	.byte	0x03, 0x5f
        /*032a*/ 	.short	0x0101


	//----- nvinfo : EIATTR_UNUSED_LOAD_BYTE_OFFSET
	.align		4
        /*032c*/ 	.byte	0x04, 0x44
        /*032e*/ 	.short	(.L_1202 - .L_1201)


	//   ....[0]....
.L_1201:
        /*0330*/ 	.word	0x00000a40
        /*0334*/ 	.word	0x0000fff0


	//   ....[1]....
        /*0338*/ 	.word	0x0000cf40
        /*033c*/ 	.word	0x0000fff0


	//----- nvinfo : EIATTR_INT_WARP_WIDE_INSTR_OFFSETS
	.align		4
.L_1202:
        /*0340*/ 	.byte	0x04, 0x31
        /*0342*/ 	.short	(.L_1204 - .L_1203)


	//   ....[0]....
.L_1203:
        /*0344*/ 	.word	0x00000120


	//   ....[1]....
        /*0348*/ 	.word	0x000001c0


	//   ....[2]....
        /*034c*/ 	.word	0x00000230


	//   ....[3]....
        /*0350*/ 	.word	0x00012540


	//   ....[4]....
        /*0354*/ 	.word	0x000125d0


	//   ....[5]....
        /*0358*/ 	.word	0x000159e0


	//   ....[6]....
        /*035c*/ 	.word	0x00015a70


	//----- nvinfo : EIATTR_COOP_GROUP_MASK_REGIDS
	.align		4
.L_1204:
        /*0360*/ 	.byte	0x04, 0x29
        /*0362*/ 	.short	(.L_1206 - .L_1205)


	//   ....[0]....
.L_1205:
        /*0364*/ 	.word	0xffffffff


	//   ....[1]....
        /*0368*/ 	.word	0xffffffff


	//   ....[2]....
        /*036c*/ 	.word	0xffffffff


	//   ....[3]....
        /*0370*/ 	.word	0xffffffff


	//   ....[4]....
        /*0374*/ 	.word	0xffffffff


	//   ....[5]....
        /*0378*/ 	.word	0xffffffff


	//   ....[6]....
        /*037c*/ 	.word	0xffffffff


	//   ....[7]....
        /*0380*/ 	.word	0xffffffff


	//   ....[8]....
        /*0384*/ 	.word	0xffffffff


	//   ....[9]....
        /*0388*/ 	.word	0xffffffff


	//   ....[10]....
        /*038c*/ 	.word	0xffffffff


	//   ....[11]....
        /*0390*/ 	.word	0xffffffff


	//   ....[12]....
        /*0394*/ 	.word	0xffffffff


	//   ....[13]....
        /*0398*/ 	.word	0xffffffff


	//   ....[14]....
        /*039c*/ 	.word	0xffffffff


	//   ....[15]....
        /*03a0*/ 	.word	0xffffffff


	//   ....[16]....
        /*03a4*/ 	.word	0xffffffff


	//   ....[17]....
        /*03a8*/ 	.word	0xffffffff


	//   ....[18]....
        /*03ac*/ 	.word	0xffffffff


	//   ....[19]....
        /*03b0*/ 	.word	0xffffffff


	//   ....[20]....
        /*03b4*/ 	.word	0xffffffff


	//   ....[21]....
        /*03b8*/ 	.word	0xffffffff


	//   ....[22]....
        /*03bc*/ 	.word	0xffffffff


	//   ....[23]....
        /*03c0*/ 	.word	0xffffffff


	//   ....[24]....
        /*03c4*/ 	.word	0xffffffff


	//   ....[25]....
        /*03c8*/ 	.word	0xffffffff


	//   ....[26]....
        /*03cc*/ 	.word	0xffffffff


	//   ....[27]....
        /*03d0*/ 	.word	0xffffffff


	//   ....[28]....
        /*03d4*/ 	.word	0xffffffff


	//   ....[29]....
        /*03d8*/ 	.word	0xffffffff


	//   ....[30]....
        /*03dc*/ 	.word	0xffffffff


	//   ....[31]....
        /*03e0*/ 	.word	0xffffffff


	//   ....[32]....
        /*03e4*/ 	.word	0xffffffff


	//   ....[33]....
        /*03e8*/ 	.word	0xffffffff


	//   ....[34]....
        /*03ec*/ 	.word	0xffffffff


	//   ....[35]....
        /*03f0*/ 	.word	0xffffffff


	//   ....[36]....
        /*03f4*/ 	.word	0xffffffff


	//   ....[37]....
        /*03f8*/ 	.word	0xffffffff


	//   ....[38]....
        /*03fc*/ 	.word	0xffffffff


	//   ....[39]....
        /*0400*/ 	.word	0xffffffff


	//   ....[40]....
        /*0404*/ 	.word	0xffffffff


	//   ....[41]....
        /*0408*/ 	.word	0xffffffff


	//   ....[42]....
        /*040c*/ 	.word	0xffffffff


	//   ....[43]....
        /*0410*/ 	.word	0xffffffff


	//   ....[44]....
        /*0414*/ 	.word	0xffffffff


	//   ....[45]....
        /*0418*/ 	.word	0xffffffff


	//   ....[46]....
        /*041c*/ 	.word	0xffffffff


	//   ....[47]....
        /*0420*/ 	.word	0xffffffff


	//   ....[48]....
        /*0424*/ 	.word	0xffffffff


	//   ....[49]....
        /*0428*/ 	.word	0xffffffff


	//   ....[50]....
        /*042c*/ 	.word	0xffffffff


	//   ....[51]....
        /*0430*/ 	.word	0xffffffff


	//   ....[52]....
        /*0434*/ 	.word	0xffffffff


	//   ....[53]....
        /*0438*/ 	.word	0xffffffff


	//   ....[54]....
        /*043c*/ 	.word	0xffffffff


	//   ....[55]....
        /*0440*/ 	.word	0xffffffff


	//   ....[56]....
        /*0444*/ 	.word	0xffffffff


	//   ....[57]....
        /*0448*/ 	.word	0xffffffff


	//   ....[58]....
        /*044c*/ 	.word	0xffffffff


	//   ....[59]....
        /*0450*/ 	.word	0xffffffff


	//   ....[60]....
        /*0454*/ 	.word	0xffffffff


	//   ....[61]....
        /*0458*/ 	.word	0xffffffff


	//   ....[62]....
        /*045c*/ 	.word	0xffffffff


	//   ....[63]....
        /*0460*/ 	.word	0xffffffff


	//   ....[64]....
        /*0464*/ 	.word	0xffffffff


	//   ....[65]....
        /*0468*/ 	.word	0xffffffff


	//   ....[66]....
        /*046c*/ 	.word	0xffffffff


	//   ....[67]....
        /*0470*/ 	.word	0xffffffff


	//   ....[68]....
        /*0474*/ 	.word	0xffffffff


	//   ....[69]....
        /*0478*/ 	.word	0xffffffff


	//   ....[70]....
        /*047c*/ 	.word	0xffffffff


	//   ....[71]....
        /*0480*/ 	.word	0xffffffff


	//   ....[72]....
        /*0484*/ 	.word	0xffffffff


	//   ....[73]....
        /*0488*/ 	.word	0xffffffff


	//   ....[74]....
        /*048c*/ 	.word	0xffffffff


	//   ....[75]....
        /*0490*/ 	.word	0xffffffff


	//   ....[76]....
        /*0494*/ 	.word	0xffffffff


	//   ....[77]....
        /*0498*/ 	.word	0xffffffff


	//   ....[78]....
        /*049c*/ 	.word	0xffffffff


	//   ....[79]....
        /*04a0*/ 	.word	0xffffffff


	//   ....[80]....
        /*04a4*/ 	.word	0xffffffff


	//   ....[81]....
        /*04a8*/ 	.word	0xffffffff


	//   ....[82]....
        /*04ac*/ 	.word	0xffffffff


	//   ....[83]....
        /*04b0*/ 	.word	0xffffffff


	//   ....[84]....
        /*04b4*/ 	.word	0xffffffff


	//   ....[85]....
        /*04b8*/ 	.word	0xffffffff


	//   ....[86]....
        /*04bc*/ 	.word	0xffffffff


	//   ....[87]....
        /*04c0*/ 	.word	0xffffffff


	//   ....[88]....
        /*04c4*/ 	.word	0xffffffff


	//   ....[89]....
        /*04c8*/ 	.word	0xffffffff


	//   ....[90]....
        /*04cc*/ 	.word	0xffffffff


	//   ....[91]....
        /*04d0*/ 	.word	0xffffffff


	//   ....[92]....
        /*04d4*/ 	.word	0xffffffff


	//   ....[93]....
        /*04d8*/ 	.word	0xffffffff


	//   ....[94]....
        /*04dc*/ 	.word	0xffffffff


	//   ....[95]....
        /*04e0*/ 	.word	0xffffffff


	//   ....[96]....
        /*04e4*/ 	.word	0xffffffff


	//   ....[97]....
        /*04e8*/ 	.word	0xffffffff


	//   ....[98]....
        /*04ec*/ 	.word	0xffffffff


	//   ....[99]....
        /*04f0*/ 	.word	0xffffffff


	//   ....[100]....
        /*04f4*/ 	.word	0xffffffff


	//   ....[101]....
        /*04f8*/ 	.word	0xffffffff


	//   ....[102]....
        /*04fc*/ 	.word	0xffffffff


	//   ....[103]....
        /*0500*/ 	.word	0xffffffff


	//   ....[104]....
        /*0504*/ 	.word	0xffffffff


	//   ....[105]....
        /*0508*/ 	.word	0xffffffff


	//   ....[106]....
        /*050c*/ 	.word	0xffffffff


	//   ....[107]....
        /*0510*/ 	.word	0xffffffff


	//   ....[108]....
        /*0514*/ 	.word	0xffffffff


	//   ....[109]....
        /*0518*/ 	.word	0xffffffff


	//   ....[110]....
        /*051c*/ 	.word	0xffffffff


	//   ....[111]....
        /*0520*/ 	.word	0xffffffff


	//   ....[112]....
        /*0524*/ 	.word	0xffffffff


	//   ....[113]....
        /*0528*/ 	.word	0xffffffff


	//   ....[114]....
        /*052c*/ 	.word	0xffffffff


	//   ....[115]....
        /*0530*/ 	.word	0xffffffff


	//   ....[116]....
        /*0534*/ 	.word	0xffffffff


	//   ....[117]....
        /*0538*/ 	.word	0xffffffff


	//   ....[118]....
        /*053c*/ 	.word	0xffffffff


	//   ....[119]....
        /*0540*/ 	.word	0xffffffff


	//   ....[120]....
        /*0544*/ 	.word	0xffffffff


	//   ....[121]....
        /*0548*/ 	.word	0xffffffff


	//   ....[122]....
        /*054c*/ 	.word	0xffffffff


	//   ....[123]....
        /*0550*/ 	.word	0xffffffff


	//   ....[124]....
        /*0554*/ 	.word	0xffffffff


	//   ....[125]....
        /*0558*/ 	.word	0xffffffff


	//   ....[126]....
        /*055c*/ 	.word	0xffffffff


	//   ....[127]....
        /*0560*/ 	.word	0xffffffff


	//   ....[128]....
        /*0564*/ 	.word	0xffffffff


	//   ....[129]....
        /*0568*/ 	.word	0xffffffff


	//   ....[130]....
        /*056c*/ 	.word	0xffffffff


	//   ....[131]....
        /*0570*/ 	.word	0xffffffff


	//   ....[132]....
        /*0574*/ 	.word	0xffffffff


	//   ....[133]....
        /*0578*/ 	.word	0xffffffff


	//   ....[134]....
        /*057c*/ 	.word	0xffffffff


	//   ....[135]....
        /*0580*/ 	.word	0xffffffff


	//   ....[136]....
        /*0584*/ 	.word	0xffffffff


	//   ....[137]....
        /*0588*/ 	.word	0xffffffff


	//   ....[138]....
        /*058c*/ 	.word	0xffffffff


	//   ....[139]....
        /*0590*/ 	.word	0xffffffff


	//   ....[140]....
        /*0594*/ 	.word	0xffffffff


	//   ....[141]....
        /*0598*/ 	.word	0xffffffff


	//   ....[142]....
        /*059c*/ 	.word	0xffffffff


	//   ....[143]....
        /*05a0*/ 	.word	0xffffffff


	//   ....[144]....
        /*05a4*/ 	.word	0xffffffff


	//   ....[145]....
        /*05a8*/ 	.word	0xffffffff


	//   ....[146]....
        /*05ac*/ 	.word	0xffffffff


	//   ....[147]....
        /*05b0*/ 	.word	0xffffffff


	//   ....[148]....
        /*05b4*/ 	.word	0xffffffff


	//   ....[149]....
        /*05b8*/ 	.word	0xffffffff


	//   ....[150]....
        /*05bc*/ 	.word	0xffffffff


	//   ....[151]....
        /*05c0*/ 	.word	0xffffffff


	//   ....[152]....
        /*05c4*/ 	.word	0xffffffff


	//   ....[153]....
        /*05c8*/ 	.word	0xffffffff


	//   ....[154]....
        /*05cc*/ 	.word	0xffffffff


	//   ....[155]....
        /*05d0*/ 	.word	0xffffffff


	//   ....[156]....
        /*05d4*/ 	.word	0xffffffff


	//   ....[157]....
        /*05d8*/ 	.word	0xffffffff


	//   ....[158]....
        /*05dc*/ 	.word	0xffffffff


	//   ....[159]....
        /*05e0*/ 	.word	0xffffffff


	//   ....[160]....
        /*05e4*/ 	.word	0xffffffff


	//   ....[161]....
        /*05e8*/ 	.word	0xffffffff


	//   ....[162]....
        /*05ec*/ 	.word	0xffffffff


	//   ....[163]....
        /*05f0*/ 	.word	0x0500000f


	//   ....[164]....
        /*05f4*/ 	.word	0x0500000f


	//   ....[165]....
        /*05f8*/ 	.word	0x0500000f


	//   ....[166]....
        /*05fc*/ 	.word	0x0500000f


	//   ....[167]....
        /*0600*/ 	.word	0x0500000f


	//   ....[168]....
        /*0604*/ 	.word	0x0500000f


	//   ....[169]....
        /*0608*/ 	.word	0x0500000f


	//   ....[170]....
        /*060c*/ 	.word	0x0500000f


	//   ....[171]....
        /*0610*/ 	.word	0x0500000f


	//   ....[172]....
        /*0614*/ 	.word	0x0500000f


	//   ....[173]....
        /*0618*/ 	.word	0x0500000f


	//   ....[174]....
        /*061c*/ 	.word	0x0500000f


	//   ....[175]....
        /*0620*/ 	.word	0x0500000f


	//   ....[176]....
        /*0624*/ 	.word	0x0500000f


	//   ....[177]....
        /*0628*/ 	.word	0x0500000f


	//   ....[178]....
        /*062c*/ 	.word	0x0500000f


	//   ....[179]....
        /*0630*/ 	.word	0x0500000f


	//   ....[180]....
        /*0634*/ 	.word	0x0500000f


	//   ....[181]....
        /*0638*/ 	.word	0x0500000f


	//   ....[182]....
        /*063c*/ 	.word	0x0500000f


	//   ....[183]....
        /*0640*/ 	.word	0x0500000f


	//   ....[184]....
        /*0644*/ 	.word	0x0500000f


	//   ....[185]....
        /*0648*/ 	.word	0x0500000f


	//   ....[186]....
        /*064c*/ 	.word	0x0500000f


	//   ....[187]....
        /*0650*/ 	.word	0x0500000f


	//   ....[188]....
        /*0654*/ 	.word	0x0500000f


	//   ....[189]....
        /*0658*/ 	.word	0x0500000f


	//   ....[190]....
        /*065c*/ 	.word	0x0500000f


	//   ....[191]....
        /*0660*/ 	.word	0x0500000f


	//   ....[192]....
        /*0664*/ 	.word	0x0500000f


	//   ....[193]....
        /*0668*/ 	.word	0x0500000f


	//   ....[194]....
        /*066c*/ 	.word	0x0500000f


	//   ....[195]....
        /*0670*/ 	.word	0x0500000f


	//   ....[196]....
        /*0674*/ 	.word	0x0500000f


	//   ....[197]....
        /*0678*/ 	.word	0x0500000f


	//   ....[198]....
        /*067c*/ 	.word	0x0500000f


	//   ....[199]....
        /*0680*/ 	.word	0x0500000f


	//   ....[200]....
        /*0684*/ 	.word	0x0500000f


	//   ....[201]....
        /*0688*/ 	.word	0x0500000f


	//   ....[202]....
        /*068c*/ 	.word	0x0500000f


	//   ....[203]....
        /*0690*/ 	.word	0x0500000f


	//   ....[204]....
        /*0694*/ 	.word	0x0500000f


	//   ....[205]....
        /*0698*/ 	.word	0x0500000f


	//   ....[206]....
        /*069c*/ 	.word	0x0500000f


	//   ....[207]....
        /*06a0*/ 	.word	0x0500000f


	//   ....[208]....
        /*06a4*/ 	.word	0x0500000f


	//   ....[209]....
        /*06a8*/ 	.word	0x0500000f


	//   ....[210]....
        /*06ac*/ 	.word	0x0500000f


	//   ....[211]....
        /*06b0*/ 	.word	0x0500000f


	//   ....[212]....
        /*06b4*/ 	.word	0x0500000f


	//   ....[213]....
        /*06b8*/ 	.word	0x0500000f


	//   ....[214]....
        /*06bc*/ 	.word	0x0500000f


	//   ....[215]....
        /*06c0*/ 	.word	0x0500000f


	//   ....[216]....
        /*06c4*/ 	.word	0x0500000f


	//   ....[217]....
        /*06c8*/ 	.word	0x0500000f


	//   ....[218]....
        /*06cc*/ 	.word	0x0500000f


	//   ....[219]....
        /*06d0*/ 	.word	0x0500000f


	//   ....[220]....
        /*06d4*/ 	.word	0x0500000f


	//   ....[221]....
        /*06d8*/ 	.word	0x0500000f


	//   ....[222]....
        /*06dc*/ 	.word	0x0500000f


	//   ....[223]....
        /*06e0*/ 	.word	0x0500000f


	//   ....[224]....
        /*06e4*/ 	.word	0x0500000f


	//   ....[225]....
        /*06e8*/ 	.word	0x0500000f


	//   ....[226]....
        /*06ec*/ 	.word	0x0500000f


	//   ....[227]....
        /*06f0*/ 	.word	0x0500000f


	//   ....[228]....
        /*06f4*/ 	.word	0x0500000f


	//   ....[229]....
        /*06f8*/ 	.word	0x0500000f


	//   ....[230]....
        /*06fc*/ 	.word	0x0500000f


	//   ....[231]....
        /*0700*/ 	.word	0x0500000f


	//   ....[232]....
        /*0704*/ 	.word	0x0500000f


	//   ....[233]....
        /*0708*/ 	.word	0x0500000f


	//   ....[234]....
        /*070c*/ 	.word	0x0500000f


	//   ....[235]....
        /*0710*/ 	.word	0x0500000f


	//   ....[236]....
        /*0714*/ 	.word	0x0500000f


	//   ....[237]....
        /*0718*/ 	.word	0x0500000f


	//   ....[238]....
        /*071c*/ 	.word	0x0500000f


	//   ....[239]....
        /*0720*/ 	.word	0x0500000f


	//   ....[240]....
        /*0724*/ 	.word	0x0500000f


	//   ....[241]....
        /*0728*/ 	.word	0x0500000f


	//   ....[242]....
        /*072c*/ 	.word	0x0500000f


	//   ....[243]....
        /*0730*/ 	.word	0x0500000f


	//   ....[244]....
        /*0734*/ 	.word	0x0500000f


	//   ....[245]....
        /*0738*/ 	.word	0x0500000f


	//   ....[246]....
        /*073c*/ 	.word	0x0500000f


	//   ....[247]....
        /*0740*/ 	.word	0x0500000f


	//   ....[248]....
        /*0744*/ 	.word	0x0500000f


	//   ....[249]....
        /*0748*/ 	.word	0x0500000f


	//   ....[250]....
        /*074c*/ 	.word	0x0500000f


	//   ....[251]....
        /*0750*/ 	.word	0x0500000f


	//   ....[252]....
        /*0754*/ 	.word	0x0500000f


	//   ....[253]....
        /*0758*/ 	.word	0x0500000f


	//   ....[254]....
        /*075c*/ 	.word	0x0500000f


	//   ....[255]....
        /*0760*/ 	.word	0x0500000f


	//   ....[0]....
        /*0764*/ 	.word	0x0500000f


	//   ....[1]....
        /*0768*/ 	.word	0x0500000f


	//   ....[2]....
        /*076c*/ 	.word	0x0500000f


	//   ....[3]....
        /*0770*/ 	.word	0x0500000f


	//   ....[4]....
        /*0774*/ 	.word	0x0500000f


	//   ....[5]....
        /*0778*/ 	.word	0x0500000f


	//   ....[6]....
        /*077c*/ 	.word	0x0500000f


	//   ....[7]....
        /*0780*/ 	.word	0x0500000f


	//   ....[8]....
        /*0784*/ 	.word	0x0500000f


	//   ....[9]....
        /*0788*/ 	.word	0x0500000f


	//   ....[10]....
        /*078c*/ 	.word	0x0500000f


	//   ....[11]....
        /*0790*/ 	.word	0x0500000f


	//   ....[12]....
        /*0794*/ 	.word	0x0500000f


	//   ....[13]....
        /*0798*/ 	.word	0x0500000f


	//   ....[14]....
        /*079c*/ 	.word	0x0500000f


	//   ....[15]....
        /*07a0*/ 	.word	0x0500000f


	//   ....[16]....
        /*07a4*/ 	.word	0x0500000f


	//   ....[17]....
        /*07a8*/ 	.word	0x0500000f


	//   ....[18]....
        /*07ac*/ 	.word	0x0500000f


	//   ....[19]....
        /*07b0*/ 	.word	0x0500000f


	//----- nvinfo : EIATTR_COOP_GROUP_INSTR_OFFSETS
	.align		4
.L_1206:
        /*07b4*/ 	.byte	0x04, 0x28
        /*07b6*/ 	.short	(.L_1208 - .L_1207)


	//   ....[0]....
.L_1207:
        /*07b8*/ 	.word	0x00000060


	//   ....[1]....
        /*07bc*/ 	.word	0x00000130


	//   ....[2]....
        /*07c0*/ 	.word	0x000001e0


	//   ....[3]....
        /*07c4*/ 	.word	0x000003a0


	//   ....[4]....
        /*07c8*/ 	.word	0x00000500


	//   ....[5]....
        /*07cc*/ 	.word	0x00000620


	//   ....[6]....
        /*07d0*/ 	.word	0x00000780


	//   ....[7]....
        /*07d4*/ 	.word	0x00002cd0


	//   ....[8]....
        /*07d8*/ 	.word	0x00002ce0


	//   ....[9]....
        /*07dc*/ 	.word	0x00003450


	//   ....[10]....
        /*07e0*/ 	.word	0x00003460


	//   ....[11]....
        /*07e4*/ 	.word	0x000040d0


	//   ....[12]....
        /*07e8*/ 	.word	0x000040e0


	//   ....[13]....
        /*07ec*/ 	.word	0x00004870


	//   ....[14]....
        /*07f0*/ 	.word	0x00004880


	//   ....[15]....
        /*07f4*/ 	.word	0x00005270


	//   ....[16]....
        /*07f8*/ 	.word	0x00005280


	//   ....[17]....
        /*07fc*/ 	.word	0x00005390


	//   ....[18]....
        /*0800*/ 	.word	0x000053a0


	//   ....[19]....
        /*0804*/ 	.word	0x00005760


	//   ....[20]....
        /*0808*/ 	.word	0x00005790


	//   ....[21]....
        /*080c*/ 	.word	0x00005a60


	//   ....[22]....
        /*0810*/ 	.word	0x00005a80


	//   ....[23]....
        /*0814*/ 	.word	0x000063c0


	//   ....[24]....
        /*0818*/ 	.word	0x00006970


	//   ....[25]....
        /*081c*/ 	.word	0x00006980


	//   ....[26]....
        /*0820*/ 	.word	0x00006990


	//   ....[27]....
        /*0824*/ 	.word	0x000069a0


	//   ....[28]....
        /*0828*/ 	.word	0x00007980


	//   ....[29]....
        /*082c*/ 	.word	0x00007990


	//   ....[30]....
        /*0830*/ 	.word	0x000079a0


	//   ....[31]....
        /*0834*/ 	.word	0x000079b0


	//   ....[32]....
        /*0838*/ 	.word	0x000093e0


	//   ....[33]....
        /*083c*/ 	.word	0x00009400


	//   ....[34]....
        /*0840*/ 	.word	0x00009820


	//   ....[35]....
        /*0844*/ 	.word	0x00009890


	//   ....[36]....
        /*0848*/ 	.word	0x0000aaf0


	//   ....[37]....
        /*084c*/ 	.word	0x0000ab10


	//   ....[38]....
        /*0850*/ 	.word	0x0000b400


	//   ....[39]....
        /*0854*/ 	.word	0x0000b530


	//   ....[40]....
        /*0858*/ 	.word	0x0000c4c0


	//   ....[41]....
        /*085c*/ 	.word	0x0000c530


	//   ....[42]....
        /*0860*/ 	.word	0x0000c590


	//   ....[43]....
        /*0864*/ 	.word	0x0000c5b0


	//   ....[44]....
        /*0868*/ 	.word	0x0000e020


	//   ....[45]....
        /*086c*/ 	.word	0x0000e060


	//   ....[46]....
        /*0870*/ 	.word	0x0000e140


	//   ....[47]....
        /*0874*/ 	.word	0x0000e190


	//   ....[48]....
        /*0878*/ 	.word	0x0000ea60


	//   ....[49]....
        /*087c*/ 	.word	0x0000ea80


	//   ....[50]....
        /*0880*/ 	.word	0x0000ebe0


	//   ....[51]....
        /*0884*/ 	.word	0x0000ec00


	//   ....[52]....
        /*0888*/ 	.word	0x0000ed40


	//   ....[53]....
        /*088c*/ 	.word	0x0000ed60


	//   ....[54]....
        /*0890*/ 	.word	0x0000eeb0


	//   ....[55]....
        /*0894*/ 	.word	0x0000eed0


	//   ....[56]....
        /*0898*/ 	.word	0x0000f800


	//   ....[57]....
        /*089c*/ 	.word	0x0000f810


	//   ....[58]....
        /*08a0*/ 	.word	0x0000fa50


	//   ....[59]....
        /*08a4*/ 	.word	0x0000fa60


	//   ....[60]....
        /*08a8*/ 	.word	0x0000fc90


	//   ....[61]....
        /*08ac*/ 	.word	0x0000fca0


	//   ....[62]....
        /*08b0*/ 	.word	0x0000fed0


	//   ....[63]....
        /*08b4*/ 	.word	0x0000fee0


	//   ....[64]....
        /*08b8*/ 	.word	0x00010170


	//   ....[65]....
        /*08bc*/ 	.word	0x00010320


	//   ....[66]....
        /*08c0*/ 	.word	0x00010350


	//   ....[67]....
        /*08c4*/ 	.word	0x00010380


	//   ....[68]....
        /*08c8*/ 	.word	0x000103b0


	//   ....[69]....
        /*08cc*/ 	.word	0x000103e0


	//   ....[70]....
        /*08d0*/ 	.word	0x00010410


	//   ....[71]....
        /*08d4*/ 	.word	0x00010580


	//   ....[72]....
        /*08d8*/ 	.word	0x000105b0


	//   ....[73]....
        /*08dc*/ 	.word	0x000105e0


	//   ....[74]....
        /*08e0*/ 	.word	0x00010610


	//   ....[75]....
        /*08e4*/ 	.word	0x00010640


	//   ....[76]....
        /*08e8*/ 	.word	0x00010670


	//   ....[77]....
        /*08ec*/ 	.word	0x00010700


	//   ....[78]....
        /*08f0*/ 	.word	0x00010730


	//   ....[79]....
        /*08f4*/ 	.word	0x000107b0


	//   ....[80]....
        /*08f8*/ 	.word	0x000112e0


	//   ....[81]....
        /*08fc*/ 	.word	0x00013120


	//   ....[82]....
        /*0900*/ 	.word	0x00013140


	//   ....[83]....
        /*0904*/ 	.word	0x000131d0


	//   ....[84]....
        /*0908*/ 	.word	0x000131f0


	//   ....[85]....
        /*090c*/ 	.word	0x00013270


	//   ....[86]....
        /*0910*/ 	.word	0x00013290


	//   ....[87]....
        /*0914*/ 	.word	0x00013310


	//   ....[88]....
        /*0918*/ 	.word	0x00013330


	//   ....[89]....
        /*091c*/ 	.word	0x000133b0


	//   ....[90]....
        /*0920*/ 	.word	0x000133d0


	//   ....[91]....
        /*0924*/ 	.word	0x000133e0


	//   ....[92]....
        /*0928*/ 	.word	0x000133f0


	//   ....[93]....
        /*092c*/ 	.word	0x00013c70


	//   ....[94]....
        /*0930*/ 	.word	0x00013ca0


	//   ....[95]....
        /*0934*/ 	.word	0x00013d60


	//   ....[96]....
        /*0938*/ 	.word	0x00013d70


	//   ....[97]....
        /*093c*/ 	.word	0x00013e00


	//   ....[98]....
        /*0940*/ 	.word	0x00013e10


	//   ....[99]....
        /*0944*/ 	.word	0x00013ea0


	//   ....[100]....
        /*0948*/ 	.word	0x00013eb0


	//   ....[101]....
        /*094c*/ 	.word	0x00013f40


	//   ....[102]....
        /*0950*/ 	.word	0x00013f50


	//   ....[103]....
        /*0954*/ 	.word	0x00013fe0


	//   ....[104]....
        /*0958*/ 	.word	0x00013ff0


	//   ....[105]....
        /*095c*/ 	.word	0x00014070


	//   ....[106]....
        /*0960*/ 	.word	0x00014080


	//   ....[107]....
        /*0964*/ 	.word	0x00014090


	//   ....[108]....
        /*0968*/ 	.word	0x00014100


	//   ....[109]....
        /*096c*/ 	.word	0x00014510


	//   ....[110]....
        /*0970*/ 	.word	0x00014530


	//   ....[111]....
        /*0974*/ 	.word	0x00014550


	//   ....[112]....
        /*0978*/ 	.word	0x00014660


	//   ....[113]....
        /*097c*/ 	.word	0x00014670


	//   ....[114]....
        /*0980*/ 	.word	0x000146a0


	//   ....[115]....
        /*0984*/ 	.word	0x00014730


	//   ....[116]....
        /*0988*/ 	.word	0x000147e0


	//   ....[117]....
        /*098c*/ 	.word	0x000147f0


	//   ....[118]....
        /*0990*/ 	.word	0x00014820


	//   ....[119]....
        /*0994*/ 	.word	0x00014830


	//   ....[120]....
        /*0998*/ 	.word	0x000148c0


	//   ....[121]....
        /*099c*/ 	.word	0x00015000


	//   ....[122]....
        /*09a0*/ 	.word	0x00015020


	//   ....[123]....
        /*09a4*/ 	.word	0x00015070


	//   ....[124]....
        /*09a8*/ 	.word	0x00015080


	//   ....[125]....
        /*09ac*/ 	.word	0x000150c0


	//   ....[126]....
        /*09b0*/ 	.word	0x000150d0


	//   ....[127]....
        /*09b4*/ 	.word	0x00015110


	//   ....[128]....
        /*09b8*/ 	.word	0x00015120


	//   ....[129]....
        /*09bc*/ 	.word	0x00015160


	//   ....[130]....
        /*09c0*/ 	.word	0x00015170


	//   ....[131]....
        /*09c4*/ 	.word	0x00015180


	//   ....[132]....
        /*09c8*/ 	.word	0x000151c0


	//   ....[133]....
        /*09cc*/ 	.word	0x00015500


	//   ....[134]....
        /*09d0*/ 	.word	0x00015520


	//   ....[135]....
        /*09d4*/ 	.word	0x00015530


	//   ....[136]....
        /*09d8*/ 	.word	0x00015550


	//   ....[137]....
        /*09dc*/ 	.word	0x000155c0


	//   ....[138]....
        /*09e0*/ 	.word	0x000155e0


	//   ....[139]....
        /*09e4*/ 	.word	0x00015640


	//   ....[140]....
        /*09e8*/ 	.word	0x00015660


	//   ....[141]....
        /*09ec*/ 	.word	0x000156c0


	//   ....[142]....
        /*09f0*/ 	.word	0x000156e0


	//   ....[143]....
        /*09f4*/ 	.word	0x00015740


	//   ....[144]....
        /*09f8*/ 	.word	0x00015760


	//   ....[145]....
        /*09fc*/ 	.word	0x00015c50


	//   ....[146]....
        /*0a00*/ 	.word	0x00015c80


	//   ....[147]....
        /*0a04*/ 	.word	0x00015cb0


	//   ....[148]....
        /*0a08*/ 	.word	0x00015ce0


	//   ....[149]....
        /*0a0c*/ 	.word	0x00015d10


	//   ....[150]....
        /*0a10*/ 	.word	0x00015d40


	//   ....[151]....
        /*0a14*/ 	.word	0x00015d70


	//   ....[152]....
        /*0a18*/ 	.word	0x00015da0


	//   ....[153]....
        /*0a1c*/ 	.word	0x00015f20


	//   ....[154]....
        /*0a20*/ 	.word	0x00015f50


	//   ....[155]....
        /*0a24*/ 	.word	0x00015f80


	//   ....[156]....
        /*0a28*/ 	.word	0x00015fb0


	//   ....[157]....
        /*0a2c*/ 	.word	0x00015fe0


	//   ....[158]....
        /*0a30*/ 	.word	0x00016010


	//   ....[159]....
        /*0a34*/ 	.word	0x000160d0


	//   ....[160]....
        /*0a38*/ 	.word	0x000160f0


	//   ....[161]....
        /*0a3c*/ 	.word	0x00016160


	//   ....[162]....
        /*0a40*/ 	.word	0x000165d0


	//   ....[163]....
        /*0a44*/ 	.word	0x000168f0


	//   ....[164]....
        /*0a48*/ 	.word	0x00016980


	//   ....[165]....
        /*0a4c*/ 	.word	0x00016a20


	//   ....[166]....
        /*0a50*/ 	.word	0x00016ab0


	//   ....[167]....
        /*0a54*/ 	.word	0x00016ba0


	//   ....[168]....
        /*0a58*/ 	.word	0x00016c30


	//   ....[169]....
        /*0a5c*/ 	.word	0x00016cd0


	//   ....[170]....
        /*0a60*/ 	.word	0x00016d60


	//   ....[171]....
        /*0a64*/ 	.word	0x00016e50


	//   ....[172]....
        /*0a68*/ 	.word	0x00016ee0


	//   ....[173]....
        /*0a6c*/ 	.word	0x00016f70


	//   ....[174]....
        /*0a70*/ 	.word	0x00017000


	//   ....[175]....
        /*0a74*/ 	.word	0x00017130


	//   ....[176]....
        /*0a78*/ 	.word	0x000171d0


	//   ....[177]....
        /*0a7c*/ 	.word	0x00017260


	//   ....[178]....
        /*0a80*/ 	.word	0x000172b0


	//   ....[179]....
        /*0a84*/ 	.word	0x00017300


	//   ....[180]....
        /*0a88*/ 	.word	0x000173e0


	//   ....[181]....
        /*0a8c*/ 	.word	0x00017470


	//   ....[182]....
        /*0a90*/ 	.word	0x000174c0


	//   ....[183]....
        /*0a94*/ 	.word	0x00017510


	//   ....[184]....
        /*0a98*/ 	.word	0x00017720


	//   ....[185]....
        /*0a9c*/ 	.word	0x00017770


	//   ....[186]....
        /*0aa0*/ 	.word	0x00017800


	//   ....[187]....
        /*0aa4*/ 	.word	0x00017890


	//   ....[188]....
        /*0aa8*/ 	.word	0x00017920


	//   ....[189]....
        /*0aac*/ 	.word	0x000179b0


	//   ....[190]....
        /*0ab0*/ 	.word	0x00017a40


	//   ....[191]....
        /*0ab4*/ 	.word	0x00017ad0


	//   ....[192]....
        /*0ab8*/ 	.word	0x00017b90


	//   ....[193]....
        /*0abc*/ 	.word	0x00017e70


	//   ....[194]....
        /*0ac0*/ 	.word	0x00017f60


	//   ....[195]....
        /*0ac4*/ 	.word	0x00018000


	//   ....[196]....
        /*0ac8*/ 	.word	0x00018060


	//   ....[197]....
        /*0acc*/ 	.word	0x00018150


	//   ....[198]....
        /*0ad0*/ 	.word	0x000181c0


	//   ....[199]....
        /*0ad4*/ 	.word	0x000182b0


	//   ....[200]....
        /*0ad8*/ 	.word	0x00018320


	//   ....[201]....
        /*0adc*/ 	.word	0x00018410


	//   ....[202]....
        /*0ae0*/ 	.word	0x00018480


	//   ....[203]....
        /*0ae4*/ 	.word	0x00018570


	//   ....[204]....
        /*0ae8*/ 	.word	0x000185e0


	//   ....[205]....
        /*0aec*/ 	.word	0x00018680


	//   ....[206]....
        /*0af0*/ 	.word	0x00018770


	//   ....[207]....
        /*0af4*/ 	.word	0x000187e0


	//   ....[208]....
        /*0af8*/ 	.word	0x00018840


	//   ....[209]....
        /*0afc*/ 	.word	0x00018930


	//   ....[210]....
        /*0b00*/ 	.word	0x00018990


	//   ....[211]....
        /*0b04*/ 	.word	0x00018a90


	//   ....[212]....
        /*0b08*/ 	.word	0x00018af0


	//   ....[213]....
        /*0b0c*/ 	.word	0x00018bf0


	//   ....[214]....
        /*0b10*/ 	.word	0x00018c50


	//   ....[215]....
        /*0b14*/ 	.word	0x00018d50


	//   ....[216]....
        /*0b18*/ 	.word	0x00018db0


	//   ....[217]....
        /*0b1c*/ 	.word	0x00018eb0


	//   ....[218]....
        /*0b20*/ 	.word	0x00018f10


	//   ....[219]....
        /*0b24*/ 	.word	0x00019010


	//   ....[220]....
        /*0b28*/ 	.word	0x00019070


	//   ....[221]....
        /*0b2c*/ 	.word	0x00019150


	//   ....[222]....
        /*0b30*/ 	.word	0x00019290


	//   ....[223]....
        /*0b34*/ 	.word	0x00019370


	//   ....[224]....
        /*0b38*/ 	.word	0x000193f0


	//   ....[225]....
        /*0b3c*/ 	.word	0x00019540


	//   ....[226]....
        /*0b40*/ 	.word	0x000195a0


	//   ....[227]....
        /*0b44*/ 	.word	0x000196b0


	//   ....[228]....
        /*0b48*/ 	.word	0x00019710


	//   ....[229]....
        /*0b4c*/ 	.word	0x00019820


	//   ....[230]....
        /*0b50*/ 	.word	0x00019880


	//   ....[231]....
        /*0b54*/ 	.word	0x00019990


	//   ....[232]....
        /*0b58*/ 	.word	0x000199f0


	//   ....[233]....
        /*0b5c*/ 	.word	0x00019ab0


	//   ....[234]....
        /*0b60*/ 	.word	0x00019c10


	//   ....[235]....
        /*0b64*/ 	.word	0x00019cb0


	//   ....[236]....
        /*0b68*/ 	.word	0x00019d10


	//   ....[237]....
        /*0b6c*/ 	.word	0x00019dc0


	//   ....[238]....
        /*0b70*/ 	.word	0x00019e20


	//   ....[239]....
        /*0b74*/ 	.word	0x00019ed0


	//   ....[240]....
        /*0b78*/ 	.word	0x00019f30


	//   ....[241]....
        /*0b7c*/ 	.word	0x00019fe0


	//   ....[242]....
        /*0b80*/ 	.word	0x0001a040


	//   ....[243]....
        /*0b84*/ 	.word	0x0001a0f0


	//   ....[244]....
        /*0b88*/ 	.word	0x0001a150


	//   ....[245]....
        /*0b8c*/ 	.word	0x0001a200


	//   ....[246]....
        /*0b90*/ 	.word	0x0001a2f0


	//   ....[247]....
        /*0b94*/ 	.word	0x0001a390


	//   ....[248]....
        /*0b98*/ 	.word	0x0001a3f0


	//   ....[249]....
        /*0b9c*/ 	.word	0x0001a4c0


	//   ....[250]....
        /*0ba0*/ 	.word	0x0001a520


	//   ....[251]....
        /*0ba4*/ 	.word	0x0001a5f0


	//   ....[252]....
        /*0ba8*/ 	.word	0x0001a650


	//   ....[253]....
        /*0bac*/ 	.word	0x0001a720


	//   ....[254]....
        /*0bb0*/ 	.word	0x0001a780


	//   ....[255]....
        /*0bb4*/ 	.word	0x0001a850


	//   ....[0]....
        /*0bb8*/ 	.word	0x0001a8b0


	//   ....[1]....
        /*0bbc*/ 	.word	0x0001a980


	//   ....[2]....
        /*0bc0*/ 	.word	0x0001aa10


	//   ....[3]....
        /*0bc4*/ 	.word	0x0001aab0


	//   ....[4]....
        /*0bc8*/ 	.word	0x0001abd0


	//   ....[5]....
        /*0bcc*/ 	.word	0x0001ac40


	//   ....[6]....
        /*0bd0*/ 	.word	0x0001acb0


	//   ....[7]....
        /*0bd4*/ 	.word	0x0001ad20


	//   ....[8]....
        /*0bd8*/ 	.word	0x0001ad90


	//   ....[9]....
        /*0bdc*/ 	.word	0x0001ae10


	//   ....[10]....
        /*0be0*/ 	.word	0x0001aea0


	//   ....[11]....
        /*0be4*/ 	.word	0x0001af30


	//   ....[12]....
        /*0be8*/ 	.word	0x0001afa0


	//   ....[13]....
        /*0bec*/ 	.word	0x0001b010


	//   ....[14]....
        /*0bf0*/ 	.word	0x0001b080


	//   ....[15]....
        /*0bf4*/ 	.word	0x0001b100


	//   ....[16]....
        /*0bf8*/ 	.word	0x0001b170


	//   ....[17]....
        /*0bfc*/ 	.word	0x0001b210


	//   ....[18]....
        /*0c00*/ 	.word	0x0001b2a0


	//   ....[19]....
        /*0c04*/ 	.word	0x0001b3c0


	//----- nvinfo : EIATTR_REG_RECONFIG
	.align		4
.L_1208:
        /*0c08*/ 	.byte	0x01, 0x54
	.zero		2


	//----- nvinfo : EIATTR_SYSCALL_OFFSETS
	.align		4
        /*0c0c*/ 	.byte	0x04, 0x46
        /*0c0e*/ 	.short	(.L_1210 - .L_1209)


	//   ....[0]....
.L_1209:
        /*0c10*/ 	.word	0x000018c0


	//   ....[1]....
        /*0c14*/ 	.word	0x00001a10


	//   ....[2]....
        /*0c18*/ 	.word	0x00006560


	//   ....[3]....
        /*0c1c*/ 	.word	0x000068e0


	//   ....[4]....
        /*0c20*/ 	.word	0x00012730


	//   ....[5]....
        /*0c24*/ 	.word	0x00012880


	//   ....[6]....
        /*0c28*/ 	.word	0x00012970


	//   ....[7]....
        /*0c2c*/ 	.word	0x000138a0


	//----- nvinfo : EIATTR_MBARRIER_INSTR_OFFSETS
	.align		4
.L_1210:
        /*0c30*/ 	.byte	0x04, 0x39
        /*0c32*/ 	.short	(.L_1212 - .L_1211)


	//   ....[0]....
.L_1211:
        /*0c34*/ 	.word	0x00000250
        /*0c38*/ 	.word	0x000000ff
        /*0c3c*/ 	.word	0x00022800
        /*0c40*/ 	.short	0x0100
        /*0c42*/ 	.byte	0x08
	.zero		1


	//   ....[1]....
        /*0c44*/ 	.word	0x00000260
        /*0c48*/ 	.word	0x000000ff
        /*0c4c*/ 	.word	0x00022820
        /*0c50*/ 	.short	0x0100
        /*0c52*/ 	.byte	0x08
	.zero		1


	//   ....[2]....
        /*0c54*/ 	.word	0x00000350
        /*0c58*/ 	.word	0x000000ff
        /*0c5c*/ 	.word	0x00022830
        /*0c60*/ 	.short	0x0100
        /*0c62*/ 	.byte	0x08
	.zero		1


	//   ....[3]....
        /*0c64*/ 	.word	0x00000360
        /*0c68*/ 	.word	0x000000ff
        /*0c6c*/ 	.word	0x00022840
        /*0c70*/ 	.short	0x0100
        /*0c72*/ 	.byte	0x08
	.zero		1


	//   ....[4]....
        /*0c74*/ 	.word	0x00000370
        /*0c78*/ 	.word	0x000000ff
        /*0c7c*/ 	.word	0x00022838
        /*0c80*/ 	.short	0x0100
        /*0c82*/ 	.byte	0x08
	.zero		1


	//   ....[5]....
        /*0c84*/ 	.word	0x00000380
        /*0c88*/ 	.word	0x000000ff
        /*0c8c*/ 	.word	0x00022848
        /*0c90*/ 	.short	0x0100
        /*0c92*/ 	.byte	0x08
	.zero		1


	//   ....[6]....
        /*0c94*/ 	.word	0x000004b0
        /*0c98*/ 	.word	0x000000ff
        /*0c9c*/ 	.word	0x00022850
        /*0ca0*/ 	.short	0x0100
        /*0ca2*/ 	.byte	0x08
	.zero		1


	//   ....[7]....
        /*0ca4*/ 	.word	0x000004c0
        /*0ca8*/ 	.word	0x000000ff
        /*0cac*/ 	.word	0x00022860
        /*0cb0*/ 	.short	0x0100
        /*0cb2*/ 	.byte	0x08
	.zero		1


	//   ....[8]....
        /*0cb4*/ 	.word	0x000004d0
        /*0cb8*/ 	.word	0x000000ff
        /*0cbc*/ 	.word	0x00022858
        /*0cc0*/ 	.short	0x0100
        /*0cc2*/ 	.byte	0x08
	.zero		1


	//   ....[9]....
        /*0cc4*/ 	.word	0x000004e0
        /*0cc8*/ 	.word	0x000000ff
        /*0ccc*/ 	.word	0x00022868
        /*0cd0*/ 	.short	0x0100
        /*0cd2*/ 	.byte	0x08
	.zero		1


	//   ....[10]....
        /*0cd4*/ 	.word	0x000005d0
        /*0cd8*/ 	.word	0x000000ff
        /*0cdc*/ 	.word	0x00022870
        /*0ce0*/ 	.short	0x0100
        /*0ce2*/ 	.byte	0x06
	.zero		1


	//   ....[11]....
        /*0ce4*/ 	.word	0x000005e0
        /*0ce8*/ 	.word	0x000000ff
        /*0cec*/ 	.word	0x00022880
        /*0cf0*/ 	.short	0x0100
        /*0cf2*/ 	.byte	0x06
	.zero		1


	//   ....[12]....
        /*0cf4*/ 	.word	0x000005f0
        /*0cf8*/ 	.word	0x000000ff
        /*0cfc*/ 	.word	0x00022878
        /*0d00*/ 	.short	0x0100
        /*0d02*/ 	.byte	0x06
	.zero		1


	//   ....[13]....
        /*0d04*/ 	.word	0x00000600
        /*0d08*/ 	.word	0x000000ff
        /*0d0c*/ 	.word	0x00022888
        /*0d10*/ 	.short	0x0100
        /*0d12*/ 	.byte	0x06
	.zero		1


	//   ....[14]....
        /*0d14*/ 	.word	0x00000730
        /*0d18*/ 	.word	0x000000ff
        /*0d1c*/ 	.word	0x00022890
        /*0d20*/ 	.short	0x0100
        /*0d22*/ 	.byte	0x08
	.zero		1


	//   ....[15]....
        /*0d24*/ 	.word	0x00000740
        /*0d28*/ 	.word	0x000000ff
        /*0d2c*/ 	.word	0x000228a0
        /*0d30*/ 	.short	0x0100
        /*0d32*/ 	.byte	0x08
	.zero		1


	//   ....[16]....
        /*0d34*/ 	.word	0x00000750
        /*0d38*/ 	.word	0x000000ff
        /*0d3c*/ 	.word	0x00022898
        /*0d40*/ 	.short	0x0100
        /*0d42*/ 	.byte	0x08
	.zero		1


	//   ....[17]....
        /*0d44*/ 	.word	0x00000760
        /*0d48*/ 	.word	0x000000ff
        /*0d4c*/ 	.word	0x000228a8
        /*0d50*/ 	.short	0x0100
        /*0d52*/ 	.byte	0x08
	.zero		1


	//   ....[18]....
        /*0d54*/ 	.word	0x00000890
        /*0d58*/ 	.word	0x000000ff
        /*0d5c*/ 	.word	0x000228b0
        /*0d60*/ 	.short	0x0100
        /*0d62*/ 	.byte	0x08
	.zero		1


	//   ....[19]....
        /*0d64*/ 	.word	0x000008a0
        /*0d68*/ 	.word	0x000000ff
        /*0d6c*/ 	.word	0x000228c0
        /*0d70*/ 	.short	0x0100
        /*0d72*/ 	.byte	0x08
	.zero		1


	//   ....[20]....
        /*0d74*/ 	.word	0x000008b0
        /*0d78*/ 	.word	0x000000ff
        /*0d7c*/ 	.word	0x000228b8
        /*0d80*/ 	.short	0x0100
        /*0d82*/ 	.byte	0x08
	.zero		1


	//   ....[21]....
        /*0d84*/ 	.word	0x000008c0
        /*0d88*/ 	.word	0x000000ff
        /*0d8c*/ 	.word	0x000228c8
        /*0d90*/ 	.short	0x0100
        /*0d92*/ 	.byte	0x08
	.zero		1


	//   ....[22]....
        /*0d94*/ 	.word	0x00002c80
        /*0d98*/ 	.word	0x00000059
        /*0d9c*/ 	.word	0x00022890
        /*0da0*/ 	.short	0x010a
        /*0da2*/ 	.byte	0x3f
	.zero		1


	//   ....[23]....
        /*0da4*/ 	.word	0x00004070
        /*0da8*/ 	.word	0x00000059
        /*0dac*/ 	.word	0x00022890
        /*0db0*/ 	.short	0x010a
        /*0db2*/ 	.byte	0x3f
	.zero		1


	//   ....[24]....
        /*0db4*/ 	.word	0x000050b0
        /*0db8*/ 	.word	0x00000059
        /*0dbc*/ 	.word	0x00022890
        /*0dc0*/ 	.short	0x010a
        /*0dc2*/ 	.byte	0x3f
	.zero		1


	//   ....[25]....
        /*0dc4*/ 	.word	0x00005570
        /*0dc8*/ 	.word	0x0000000b
        /*0dcc*/ 	.word	0x00000000
        /*0dd0*/ 	.short	0x0101
        /*0dd2*/ 	.byte	0x3f
	.zero		1


	//   ....[26]....
        /*0dd4*/ 	.word	0x000055b0
        /*0dd8*/ 	.word	0x00000059
        /*0ddc*/ 	.word	0x000228b0
        /*0de0*/ 	.short	0x010a
        /*0de2*/ 	.byte	0x3f
	.zero		1


	//   ....[27]....
        /*0de4*/ 	.word	0x00005df0
        /*0de8*/ 	.word	0x00000059
        /*0dec*/ 	.word	0x00000000
        /*0df0*/ 	.short	0x0101
        /*0df2*/ 	.byte	0x3f
	.zero		1


	//   ....[28]....
        /*0df4*/ 	.word	0x00006600
        /*0df8*/ 	.word	0x00000013
        /*0dfc*/ 	.word	0x00022800
        /*0e00*/ 	.short	0x010a
        /*0e02*/ 	.byte	0x3f
	.zero		1


	//   ....[29]....
        /*0e04*/ 	.word	0x00006650
        /*0e08*/ 	.word	0x00000013
        /*0e0c*/ 	.word	0x00022800
        /*0e10*/ 	.short	0x010a
        /*0e12*/ 	.byte	0x3f
	.zero		1


	//   ....[30]....
        /*0e14*/ 	.word	0x00006c10
        /*0e18*/ 	.word	0x00000013
        /*0e1c*/ 	.word	0x00022800
        /*0e20*/ 	.short	0x010a
        /*0e22*/ 	.byte	0x3f
	.zero		1


	//   ....[31]....
        /*0e24*/ 	.word	0x00007b80
        /*0e28*/ 	.word	0x00000013
        /*0e2c*/ 	.word	0x00022800
        /*0e30*/ 	.short	0x010a
        /*0e32*/ 	.byte	0x3f
	.zero		1


	//   ....[32]....
        /*0e34*/ 	.word	0x000089e0
        /*0e38*/ 	.word	0x00000008
        /*0e3c*/ 	.word	0x00022830
        /*0e40*/ 	.short	0x010a
        /*0e42*/ 	.byte	0x3f
	.zero		1


	//   ....[33]....
        /*0e44*/ 	.word	0x00008a90
        /*0e48*/ 	.word	0x00000008
        /*0e4c*/ 	.word	0x00022830
        /*0e50*/ 	.short	0x010a
        /*0e52*/ 	.byte	0x3f
	.zero		1


	//   ....[34]....
        /*0e54*/ 	.word	0x00009cf0
        /*0e58*/ 	.word	0x00000006
        /*0e5c*/ 	.word	0x00000000
        /*0e60*/ 	.short	0x0101
        /*0e62*/ 	.byte	0x3f
	.zero		1


	//   ....[35]....
        /*0e64*/ 	.word	0x0000a130
        /*0e68*/ 	.word	0x00000008
        /*0e6c*/ 	.word	0x00022850
        /*0e70*/ 	.short	0x010a
        /*0e72*/ 	.byte	0x3f
	.zero		1


	//   ....[36]....
        /*0e74*/ 	.word	0x0000a180
        /*0e78*/ 	.word	0x00000008
        /*0e7c*/ 	.word	0x00022850
        /*0e80*/ 	.short	0x010a
        /*0e82*/ 	.byte	0x3f
	.zero		1


	//   ....[37]....
        /*0e84*/ 	.word	0x0000a540
        /*0e88*/ 	.word	0x00000008
        /*0e8c*/ 	.word	0x00000000
        /*0e90*/ 	.short	0x0101
        /*0e92*/ 	.byte	0x3f
	.zero		1


	//   ....[38]....
        /*0e94*/ 	.word	0x0000a650
        /*0e98*/ 	.word	0x00000009
        /*0e9c*/ 	.word	0x00022830
        /*0ea0*/ 	.short	0x010a
        /*0ea2*/ 	.byte	0x3f
	.zero		1


	//   ....[39]....
        /*0ea4*/ 	.word	0x0000a6c0
        /*0ea8*/ 	.word	0x00000009
        /*0eac*/ 	.word	0x00022830
        /*0eb0*/ 	.short	0x010a
        /*0eb2*/ 	.byte	0x3f
	.zero		1


	//   ....[40]....
        /*0eb4*/ 	.word	0x0000b870
        /*0eb8*/ 	.word	0x0000009d
        /*0ebc*/ 	.word	0x00000000
        /*0ec0*/ 	.short	0x0101
        /*0ec2*/ 	.byte	0x3f
	.zero		1


	//   ....[41]....
        /*0ec4*/ 	.word	0x0000c060
        /*0ec8*/ 	.word	0x00000009
        /*0ecc*/ 	.word	0x00022850
        /*0ed0*/ 	.short	0x010a
        /*0ed2*/ 	.byte	0x3f
	.zero		1


	//   ....[42]....
        /*0ed4*/ 	.word	0x0000c0b0
        /*0ed8*/ 	.word	0x00000009
        /*0edc*/ 	.word	0x00022850
        /*0ee0*/ 	.short	0x010a
        /*0ee2*/ 	.byte	0x3f
	.zero		1


	//   ....[43]....
        /*0ee4*/ 	.word	0x0000c480
        /*0ee8*/ 	.word	0x00000009
        /*0eec*/ 	.word	0x00000000
        /*0ef0*/ 	.short	0x0101
        /*0ef2*/ 	.byte	0x3f
	.zero		1


	//   ....[44]....
        /*0ef4*/ 	.word	0x0000ea50
        /*0ef8*/ 	.word	0x00000003
        /*0efc*/ 	.word	0x00000000
        /*0f00*/ 	.short	0x0101
        /*0f02*/ 	.byte	0x3f
	.zero		1


	//   ....[45]....
        /*0f04*/ 	.word	0x000113c0
        /*0f08*/ 	.word	0x00000016
        /*0f0c*/ 	.word	0x00022820
        /*0f10*/ 	.short	0x010a
        /*0f12*/ 	.byte	0x3f
	.zero		1


	//   ....[46]....
        /*0f14*/ 	.word	0x00011450
        /*0f18*/ 	.word	0x00000003
        /*0f1c*/ 	.word	0x000228a0
        /*0f20*/ 	.short	0x010a
        /*0f22*/ 	.byte	0x3f
	.zero		1


	//   ....[47]....
        /*0f24*/ 	.word	0x000116a0
        /*0f28*/ 	.word	0x00000003
        /*0f2c*/ 	.word	0x000228c0
        /*0f30*/ 	.short	0x010a
        /*0f32*/ 	.byte	0x3f
	.zero		1


	//   ....[48]....
        /*0f34*/ 	.word	0x00011cb0
        /*0f38*/ 	.word	0x00000006
        /*0f3c*/ 	.word	0x000228a0
        /*0f40*/ 	.short	0x010a
        /*0f42*/ 	.byte	0x3f
	.zero		1


	//   ....[49]....
        /*0f44*/ 	.word	0x00011ef0
        /*0f48*/ 	.word	0x00000006
        /*0f4c*/ 	.word	0x000228c0
        /*0f50*/ 	.short	0x010a
        /*0f52*/ 	.byte	0x3f
	.zero		1


	//   ....[50]....
        /*0f54*/ 	.word	0x00012eb0
        /*0f58*/ 	.word	0x00000020
        /*0f5c*/ 	.word	0x00022840
        /*0f60*/ 	.short	0x010a
        /*0f62*/ 	.byte	0x3f
	.zero		1


	//   ....[51]....
        /*0f64*/ 	.word	0x000134f0
        /*0f68*/ 	.word	0x00000020
        /*0f6c*/ 	.word	0x00022830
        /*0f70*/ 	.short	0x0107
        /*0f72*/ 	.byte	0x3f
	.zero		1


	//   ....[52]....
        /*0f74*/ 	.word	0x000135d0
        /*0f78*/ 	.word	0x00000020
        /*0f7c*/ 	.word	0x00022830
        /*0f80*/ 	.short	0x0101
        /*0f82*/ 	.byte	0x3f
	.zero		1


	//   ....[53]....
        /*0f84*/ 	.word	0x000141a0
        /*0f88*/ 	.word	0x00000016
        /*0f8c*/ 	.word	0x00022800
        /*0f90*/ 	.short	0x0107
        /*0f92*/ 	.byte	0x3f
	.zero		1


	//   ....[54]....
        /*0f94*/ 	.word	0x00014290
        /*0f98*/ 	.word	0x00000016
        /*0f9c*/ 	.word	0x00022800
        /*0fa0*/ 	.short	0x0101
        /*0fa2*/ 	.byte	0x3f
	.zero		1


	//   ....[55]....
        /*0fa4*/ 	.word	0x000142b0
        /*0fa8*/ 	.word	0x00000016
        /*0fac*/ 	.word	0x00022820
        /*0fb0*/ 	.short	0x010a
        /*0fb2*/ 	.byte	0x3f
	.zero		1


	//   ....[56]....
        /*0fb4*/ 	.word	0x00014340
        /*0fb8*/ 	.word	0x00000020
        /*0fbc*/ 	.word	0x00022860
        /*0fc0*/ 	.short	0x010a
        /*0fc2*/ 	.byte	0x3f
	.zero		1


	//   ....[57]....
        /*0fc4*/ 	.word	0x00014a40
        /*0fc8*/ 	.word	0x00000020
        /*0fcc*/ 	.word	0x00022850
        /*0fd0*/ 	.short	0x0107
        /*0fd2*/ 	.byte	0x3f
	.zero		1


	//   ....[58]....
        /*0fd4*/ 	.word	0x00014b10
        /*0fd8*/ 	.word	0x00000020
        /*0fdc*/ 	.word	0x00022850
        /*0fe0*/ 	.short	0x0101
        /*0fe2*/ 	.byte	0x3f
	.zero		1


	//   ....[59]....
        /*0fe4*/ 	.word	0x00014e60
        /*0fe8*/ 	.word	0x00000004
        /*0fec*/ 	.word	0x00022840
        /*0ff0*/ 	.short	0x010a
        /*0ff2*/ 	.byte	0x3f
	.zero		1


	//   ....[60]....
        /*0ff4*/ 	.word	0x00015240
        /*0ff8*/ 	.word	0x00000004
        /*0ffc*/ 	.word	0x00022830
        /*1000*/ 	.short	0x0107
        /*1002*/ 	.byte	0x3f
	.zero		1


	//   ....[61]....
        /*1004*/ 	.word	0x00015300
        /*1008*/ 	.word	0x00000004
        /*100c*/ 	.word	0x00022830
        /*1010*/ 	.short	0x0101
        /*1012*/ 	.byte	0x3f
	.zero		1


	//   ....[62]....
        /*1014*/ 	.word	0x00015330
        /*1018*/ 	.word	0x00000004
        /*101c*/ 	.word	0x00022860
        /*1020*/ 	.short	0x010a
        /*1022*/ 	.byte	0x3f
	.zero		1


	//   ....[63]....
        /*1024*/ 	.word	0x00015850
        /*1028*/ 	.word	0x00000004
        /*102c*/ 	.word	0x00022850
        /*1030*/ 	.short	0x0107
        /*1032*/ 	.byte	0x3f
	.zero		1


	//   ....[64]....
        /*1034*/ 	.word	0x00015910
        /*1038*/ 	.word	0x00000004
        /*103c*/ 	.word	0x00022850
        /*1040*/ 	.short	0x0101
        /*1042*/ 	.byte	0x3f
	.zero		1


	//   ....[65]....
        /*1044*/ 	.word	0x00016550
        /*1048*/ 	.word	0x00000004
        /*104c*/ 	.word	0x00022820
        /*1050*/ 	.short	0x010a
        /*1052*/ 	.byte	0x3f
	.zero		1


	//   ....[66]....
        /*1054*/ 	.word	0x000166c0
        /*1058*/ 	.word	0x00000005
        /*105c*/ 	.word	0x00022840
        /*1060*/ 	.short	0x010a
        /*1062*/ 	.byte	0x3f
	.zero		1


	//   ....[67]....
        /*1064*/ 	.word	0x00016760
        /*1068*/ 	.word	0x00000019
        /*106c*/ 	.word	0x00022840
        /*1070*/ 	.short	0x010a
        /*1072*/ 	.byte	0x3f
	.zero		1


	//   ....[68]....
        /*1074*/ 	.word	0x000167a0
        /*1078*/ 	.word	0x00000005
        /*107c*/ 	.word	0x00022860
        /*1080*/ 	.short	0x010a
        /*1082*/ 	.byte	0x3f
	.zero		1


	//   ....[69]....
        /*1084*/ 	.word	0x000167e0
        /*1088*/ 	.word	0x00000019
        /*108c*/ 	.word	0x00022860
        /*1090*/ 	.short	0x010a
        /*1092*/ 	.byte	0x3f
	.zero		1


	//   ....[70]....
        /*1094*/ 	.word	0x00016840
        /*1098*/ 	.word	0x00000059
        /*109c*/ 	.word	0x00022890
        /*10a0*/ 	.short	0x010a
        /*10a2*/ 	.byte	0x3f
	.zero		1


	//   ....[71]....
        /*10a4*/ 	.word	0x00016af0
        /*10a8*/ 	.word	0x00000059
        /*10ac*/ 	.word	0x00022890
        /*10b0*/ 	.short	0x010a
        /*10b2*/ 	.byte	0x3f
	.zero		1


	//   ....[72]....
        /*10b4*/ 	.word	0x00016da0
        /*10b8*/ 	.word	0x00000059
        /*10bc*/ 	.word	0x00022890
        /*10c0*/ 	.short	0x010a
        /*10c2*/ 	.byte	0x3f
	.zero		1


	//   ....[73]....
        /*10c4*/ 	.word	0x00017030
        /*10c8*/ 	.word	0x00000059
        /*10cc*/ 	.word	0x000228b0
        /*10d0*/ 	.short	0x010a
        /*10d2*/ 	.byte	0x3f
	.zero		1


	//   ....[74]....
        /*10d4*/ 	.word	0x00017330
        /*10d8*/ 	.word	0x00000013
        /*10dc*/ 	.word	0x00022800
        /*10e0*/ 	.short	0x010a
        /*10e2*/ 	.byte	0x3f
	.zero		1


	//   ....[75]....
        /*10e4*/ 	.word	0x00017540
        /*10e8*/ 	.word	0x00000013
        /*10ec*/ 	.word	0x00022800
        /*10f0*/ 	.short	0x010a
        /*10f2*/ 	.byte	0x3f
	.zero		1


	//   ....[76]....
        /*10f4*/ 	.word	0x00017590
        /*10f8*/ 	.word	0x00000008
        /*10fc*/ 	.word	0x00022830
        /*1100*/ 	.short	0x010a
        /*1102*/ 	.byte	0x3f
	.zero		1


	//   ....[77]....
        /*1104*/ 	.word	0x000175e0
        /*1108*/ 	.word	0x00000008
        /*110c*/ 	.word	0x00022850
        /*1110*/ 	.short	0x010a
        /*1112*/ 	.byte	0x3f
	.zero		1


	//   ....[78]....
        /*1114*/ 	.word	0x00017630
        /*1118*/ 	.word	0x00000009
        /*111c*/ 	.word	0x00022830
        /*1120*/ 	.short	0x010a
        /*1122*/ 	.byte	0x3f
	.zero		1


	//   ....[79]....
        /*1124*/ 	.word	0x00017680
        /*1128*/ 	.word	0x00000009
        /*112c*/ 	.word	0x00022850
        /*1130*/ 	.short	0x010a
        /*1132*/ 	.byte	0x3f
	.zero		1


	//   ....[80]....
        /*1134*/ 	.word	0x00017c50
        /*1138*/ 	.word	0x00000016
        /*113c*/ 	.word	0x00022820
        /*1140*/ 	.short	0x010a
        /*1142*/ 	.byte	0x3f
	.zero		1


	//   ....[81]....
        /*1144*/ 	.word	0x00017ca0
        /*1148*/ 	.word	0x00000003
        /*114c*/ 	.word	0x000228a0
        /*1150*/ 	.short	0x010a
        /*1152*/ 	.byte	0x3f
	.zero		1


	//   ....[82]....
        /*1154*/ 	.word	0x00017cf0
        /*1158*/ 	.word	0x00000003
        /*115c*/ 	.word	0x000228c0
        /*1160*/ 	.short	0x010a
        /*1162*/ 	.byte	0x3f
	.zero		1


	//   ....[83]....
        /*1164*/ 	.word	0x00017d40
        /*1168*/ 	.word	0x00000006
        /*116c*/ 	.word	0x000228a0
        /*1170*/ 	.short	0x010a
        /*1172*/ 	.byte	0x3f
	.zero		1


	//   ....[84]....
        /*1174*/ 	.word	0x00017d90
        /*1178*/ 	.word	0x00000006
        /*117c*/ 	.word	0x000228c0
        /*1180*/ 	.short	0x010a
        /*1182*/ 	.byte	0x3f
	.zero		1


	//   ....[85]....
        /*1184*/ 	.word	0x00017eb0
        /*1188*/ 	.word	0x00000020
        /*118c*/ 	.word	0x00022840
        /*1190*/ 	.short	0x010a
        /*1192*/ 	.byte	0x3f
	.zero		1


	//   ....[86]....
        /*1194*/ 	.word	0x00019190
        /*1198*/ 	.word	0x00000016
        /*119c*/ 	.word	0x00022820
        /*11a0*/ 	.short	0x010a
        /*11a2*/ 	.byte	0x3f
	.zero		1


	//   ....[87]....
        /*11a4*/ 	.word	0x000191e0
        /*11a8*/ 	.word	0x00000020
        /*11ac*/ 	.word	0x00022860
        /*11b0*/ 	.short	0x010a
        /*11b2*/ 	.byte	0x3f
	.zero		1


	//   ....[88]....
        /*11b4*/ 	.word	0x00019b60
        /*11b8*/ 	.word	0x00000004
        /*11bc*/ 	.word	0x00022840
        /*11c0*/ 	.short	0x010a
        /*11c2*/ 	.byte	0x3f
	.zero		1


	//   ....[89]....
        /*11c4*/ 	.word	0x0001a240
        /*11c8*/ 	.word	0x00000004
        /*11cc*/ 	.word	0x00022860
        /*11d0*/ 	.short	0x010a
        /*11d2*/ 	.byte	0x3f
	.zero		1


	//   ....[90]....
        /*11d4*/ 	.word	0x0001b2e0
        /*11d8*/ 	.word	0x00000004
        /*11dc*/ 	.word	0x00022820
        /*11e0*/ 	.short	0x010a
        /*11e2*/ 	.byte	0x3f
	.zero		1


	//   ....[91]....
        /*11e4*/ 	.word	0x0001b480
        /*11e8*/ 	.word	0x00000005
        /*11ec*/ 	.word	0x00022840
        /*11f0*/ 	.short	0x010a
        /*11f2*/ 	.byte	0x3f
	.zero		1


	//   ....[92]....
        /*11f4*/ 	.word	0x0001b4d0
        /*11f8*/ 	.word	0x00000019
        /*11fc*/ 	.word	0x00022840
        /*1200*/ 	.short	0x010a
        /*1202*/ 	.byte	0x3f
	.zero		1


	//   ....[93]....
        /*1204*/ 	.word	0x0001b520
        /*1208*/ 	.word	0x00000005
        /*120c*/ 	.word	0x00022860
        /*1210*/ 	.short	0x010a
        /*1212*/ 	.byte	0x3f
	.zero		1


	//----- nvinfo : EIATTR_NUM_MBARRIERS
	.align		4
.L_1212:
        /*1214*/ 	.byte	0x03, 0x38
        /*1216*/ 	.short	0x0016


	//----- nvinfo : EIATTR_EXIT_INSTR_OFFSETS
	.align		4
        /*1218*/ 	.byte	0x04, 0x1c
        /*121a*/ 	.short	(.L_1214 - .L_1213)


	//   ....[0]....
.L_1213:
        /*121c*/ 	.word	0x00016830


	//----- nvinfo : EIATTR_MAX_THREADS
	.align		4
.L_1214:
        /*1220*/ 	.byte	0x04, 0x05
        /*1222*/ 	.short	(.L_1216 - .L_1215)
.L_1215:
        /*1224*/ 	.word	0x00000180
        /*1228*/ 	.word	0x00000001
        /*122c*/ 	.word	0x00000001


	//----- nvinfo : EIATTR_CRS_STACK_SIZE
	.align		4
.L_1216:
        /*1230*/ 	.byte	0x04, 0x1e
        /*1232*/ 	.short	(.L_1218 - .L_1217)
.L_1217:
        /*1234*/ 	.word	0x00000000


	//----- nvinfo : EIATTR_CBANK_PARAM_SIZE
	.align		4
.L_1218:
        /*1238*/ 	.byte	0x03, 0x19
        /*123a*/ 	.short	0x0af0


	//----- nvinfo : EIATTR_PARAM_CBANK
	.align		4
        /*123c*/ 	.byte	0x04, 0x0a
        /*123e*/ 	.short	(.L_1220 - .L_1219)
	.align		4
.L_1219:
        /*1240*/ 	.word	index@(.nv.constant0._ZN7cutlass13device_kernelIN5flash11enable_sm90INS1_16FlashAttnFwdSm90INS1_25CollectiveMainloopFwdSm90ILi2EN4cute5tupleIJNS5_1CILi1EEES8_S8_EEENS6_IJNS7_ILi128EEENS7_ILi96EEENS7_ILi64EEEEEELi256ENS_10bfloat16_tEfNS_4arch4Sm90ELb0ELb0ELb0ELb1ELb1ELb1ELb0ELb1ELb0ELb1ELb0ELb0EEENS1_21CollectiveEpilogueFwdINS6_IJSA_NS7_ILi256EEESB_EEES9_SE_SG_Li256ELb1ELb1ELb0ELb0EEENS1_36VarlenDynamicPersistentTileSchedulerILi128ELi96ELi256ELi128ELb0ELb1ELb1ELb0ELb1ELb1EEEEEEEEEvNT_6ParamsE)
        /*1244*/ 	.short	0x0210
        /*1246*/ 	.short	0x0af0


	//----- nvinfo : EIATTR_SW_WAR
	.align		4
.L_1220:
        /*1248*/ 	.byte	0x04, 0x36
        /*124a*/ 	.short	(.L_1222 - .L_1221)
.L_1221:
        /*124c*/ 	.word	0x00000008
.L_1222:


//--------------------- .nv.info._ZN7cutlass13device_kernelIN5flash11enable_sm90INS1_16FlashAttnFwdSm90INS1_25CollectiveMainloopFwdSm90ILi2EN4cute5tupleIJNS5_1CILi1EEES8_S8_EEENS6_IJNS7_ILi128EEENS7_ILi96EEENS7_ILi64EEEEEELi256ENS_10bfloat16_tEfNS_4arch4Sm90ELb0ELb0ELb0ELb1ELb1ELb0ELb1ELb1ELb0ELb1ELb0ELb0EEENS1_21CollectiveEpilogueFwdINS6_IJSA_NS7_ILi256EEESB_EEES9_SE_SG_Li256ELb1ELb1ELb0ELb0EEENS1_36VarlenDynamicPersistentTileSchedulerILi128ELi96ELi256ELi128ELb0ELb1ELb1ELb0ELb1ELb1EEEEEEEEEvNT_6ParamsE --------------------------
	.section	.nv.info._ZN7cutlass13device_kernelIN5flash11enable_sm90INS1_16FlashAttnFwdSm90INS1_25CollectiveMainloopFwdSm90ILi2EN4cute5tupleIJNS5_1CILi1EEES8_S8_EEENS6_IJNS7_ILi128EEENS7_ILi96EEENS7_ILi64EEEEEELi256ENS_10bfloat16_tEfNS_4arch4Sm90ELb0ELb0ELb0ELb1ELb1ELb0ELb1ELb1ELb0ELb1ELb0ELb0EEENS1_21CollectiveEpilogueFwdINS6_IJSA_NS7_ILi256EEESB_EEES9_SE_SG_Li256ELb1ELb1ELb0ELb0EEENS1_36VarlenDynamicPersistentTileSchedulerILi128ELi96ELi256ELi128ELb0ELb1ELb1ELb0ELb1ELb1EEEEEEEEEvNT_6ParamsE,"",@"SHT_CUDA_INFO"
	.sectionflags	@""
	.align	4


	//----- nvinfo : EIATTR_CUDA_API_VERSION
	.align		4
        /*0000*/ 	.byte	0x04, 0x37
        /*0002*/ 	.short	(.L_1224 - .L_1223)
.L_1223:
        /*0004*/ 	.word	0x00000082


	//----- nvinfo : EIATTR_KPARAM_INFO
	.align		4
.L_1224:
        /*0008*/ 	.byte	0x04, 0x17
        /*000a*/ 	.short	(.L_1226 - .L_1225)
.L_1225:
        /*000c*/ 	.word	0x00000000
        /*0010*/ 	.short	0x0000
        /*0012*/ 	.short	0x0070
        /*0014*/ 	.byte	0x00, 0xf0, 0x01, 0x2e


	//----- nvinfo : EIATTR_SPARSE_MMA_MASK
	.align		4
.L_1226:
        /*0018*/ 	.byte	0x03, 0x50
        /*001a*/ 	.short	0x0000


	//----- nvinfo : EIATTR_MAXREG_COUNT
	.align		4
        /*001c*/ 	.byte	0x03, 0x1b
        /*001e*/ 	.short	0x00a8


	//----- nvinfo : EIATTR_NUM_BARRIERS
	.align		4
        /*0020*/ 	.byte	0x02, 0x4c
        /*0022*/ 	.byte	0x10
	.zero		1


	//----- nvinfo : EIATTR_EXTERNS
	.align		4
        /*0024*/ 	.byte	0x04, 0x0f
        /*0026*/ 	.short	(.L_1228 - .L_1227)


	//   ....[0]....
	.align		4
.L_1227:
        /*0028*/ 	.word	index@(__assertfail)


	//----- nvinfo : EIATTR_ANNOTATIONS
	.align		4
.L_1228:
        /*002c*/ 	.byte	0x04, 0x55
        /*002e*/ 	.short	(.L_1230 - .L_1229)


	//   ....[0]....
.L_1229:
        /* <DEDUP_REMOVED lines=18> */


	//----- nvinfo : EIATTR_MERCURY_ISA_VERSION
	.align		4
.L_1230:
        /*0140*/ 	.byte	0x03, 0x5f
        /*0142*/ 	.short	0x0101


	//----- nvinfo : EIATTR_UNUSED_LOAD_BYTE_OFFSET
	.align		4
        /*0144*/ 	.byte	0x04, 0x44
        /*0146*/ 	.short	(.L_1232 - .L_1231)


	//   ....[0]....
.L_1231:
        /*0148*/ 	.word	0x000009b0
        /*014c*/ 	.word	0x0000fff0


	//   ....[1]....
        /*0150*/ 	.word	0x000069b0
        /*0154*/ 	.word	0x0000fff0


	//----- nvinfo : EIATTR_INT_WARP_WIDE_INSTR_OFFSETS
	.align		4
.L_1232:
        /*0158*/ 	.byte	0x04, 0x31
        /*015a*/ 	.short	(.L_1234 - .L_1233)


	//   ....[0]....
.L_1233:
        /*015c*/ 	.word	0x000000c0


	//   ....[1]....
        /*0160*/ 	.word	0x000000d0


	//   ....[2]....
        /*0164*/ 	.word	0x000000e0


	//   ....[3]....
        /*0168*/ 	.word	0x00000180


	//   ....[4]....
        /*016c*/ 	.word	0x0000a890


	//   ....[5]....
        /*0170*/ 	.word	0x0000a920


	//   ....[6]....
        /*0174*/ 	.word	0x0000e7c0


	//   ....[7]....
        /*0178*/ 	.word	0x0000e850


	//----- nvinfo : EIATTR_COOP_GROUP_MASK_REGIDS
	.align		4
.L_1234:
        /*017c*/ 	.byte	0x04, 0x29
        /*017e*/ 	.short	(.L_1236 - .L_1235)


	//   ....[0]....
.L_1235:
        /*0180*/ 	.word	0xffffffff


	//   ....[1]....
        /*0184*/ 	.word	0xffffffff


	//   ....[2]....
        /*0188*/ 	.word	0xffffffff


	//   ....[3]....
        /*018c*/ 	.word	0xffffffff


	//   ....[4]....
        /*0190*/ 	.word	0xffffffff


	//   ....[5]....
        /*0194*/ 	.word	0xffffffff


	//   ....[6]....
        /*0198*/ 	.word	0xffffffff


	//   ....[7]....
        /*019c*/ 	.word	0xffffffff


	//   ....[8]....
        /*01a0*/ 	.word	0xffffffff


	//   ....[9]....
        /*01a4*/ 	.word	0xffffffff


	//   ....[10]....
        /*01a8*/ 	.word	0xffffffff


	//   ....[11]....
        /*01ac*/ 	.word	0xffffffff


	//   ....[12]....
        /*01b0*/ 	.word	0xffffffff


	//   ....[13]....
        /*01b4*/ 	.word	0xffffffff


	//   ....[14]....
        /*01b8*/ 	.word	0xffffffff


	//   ....[15]....
        /*01bc*/ 	.word	0xffffffff


	//   ....[16]....
        /*01c0*/ 	.word	0xffffffff


	//   ....[17]....
        /*01c4*/ 	.word	0xffffffff


	//   ....[18]....
        /*01c8*/ 	.word	0xffffffff


	//   ....[19]....
        /*01cc*/ 	.word	0xffffffff


	//   ....[20]....
        /*01d0*/ 	.word	0xffffffff


	//   ....[21]....
        /*01d4*/ 	.word	0xffffffff


	//   ....[22]....
        /*01d8*/ 	.word	0xffffffff


	//   ....[23]....
        /*01dc*/ 	.word	0xffffffff


	//   ....[24]....
        /*01e0*/ 	.word	0xffffffff


	//   ....[25]....
        /*01e4*/ 	.word	0xffffffff


	//   ....[26]....
        /*01e8*/ 	.word	0xffffffff


	//   ....[27]....
        /*01ec*/ 	.word	0xffffffff


	//   ....[28]....
        /*01f0*/ 	.word	0xffffffff


	//   ....[29]....
        /*01f4*/ 	.word	0xffffffff


	//   ....[30]....
        /*01f8*/ 	.word	0xffffffff


	//   ....[31]....
        /*01fc*/ 	.word	0xffffffff


	//   ....[32]....
        /*0200*/ 	.word	0xffffffff


	//   ....[33]....
        /*0204*/ 	.word	0xffffffff


	//   ....[34]....
        /*0208*/ 	.word	0xffffffff


	//   ....[35]....
        /*020c*/ 	.word	0xffffffff


	//   ....[36]....
        /*0210*/ 	.word	0xffffffff


	//   ....[37]....
        /*0214*/ 	.word	0xffffffff


	//   ....[38]....
        /*0218*/ 	.word	0xffffffff


	//   ....[39]....
        /*021c*/ 	.word	0xffffffff


	//   ....[40]....
        /*0220*/ 	.word	0xffffffff


	//   ....[41]....
        /*0224*/ 	.word	0xffffffff


	//   ....[42]....
        /*0228*/ 	.word	0xffffffff


	//   ....[43]....
        /*022c*/ 	.word	0xffffffff


	//   ....[44]....
        /*0230*/ 	.word	0xffffffff


	//   ....[45]....
        /*0234*/ 	.word	0xffffffff


	//   ....[46]....
        /*0238*/ 	.word	0xffffffff


	//   ....[47]....
        /*023c*/ 	.word	0xffffffff


	//   ....[48]....
        /*0240*/ 	.word	0xffffffff


	//   ....[49]....
        /*0244*/ 	.word	0xffffffff


	//   ....[50]....
        /*0248*/ 	.word	0xffffffff


	//   ....[51]....
        /*024c*/ 	.word	0xffffffff


	//   ....[52]....
        /*0250*/ 	.word	0xffffffff


	//   ....[53]....
        /*0254*/ 	.word	0xffffffff


	//   ....[54]....
        /*0258*/ 	.word	0xffffffff


	//   ....[55]....
        /*025c*/ 	.word	0xffffffff


	//   ....[56]....
        /*0260*/ 	.word	0xffffffff


	//   ....[57]....
        /*0264*/ 	.word	0xffffffff


	//   ....[58]....
        /*0268*/ 	.word	0xffffffff


	//   ....[59]....
        /*026c*/ 	.word	0xffffffff


	//   ....[60]....
        /*0270*/ 	.word	0xffffffff


	//   ....[61]....
        /*0274*/ 	.word	0xffffffff


	//   ....[62]....
        /*0278*/ 	.word	0xffffffff


	//   ....[63]....
        /*027c*/ 	.word	0xffffffff


	//   ....[64]....
        /*0280*/ 	.word	0xffffffff


	//   ....[65]....
        /*0284*/ 	.word	0xffffffff


	//   ....[66]....
        /*0288*/ 	.word	0xffffffff


	//   ....[67]....
        /*028c*/ 	.word	0xffffffff


	//   ....[68]....
        /*0290*/ 	.word	0xffffffff


	//   ....[69]....
        /*0294*/ 	.word	0xffffffff


	//   ....[70]....
        /*0298*/ 	.word	0xffffffff


	//   ....[71]....
        /*029c*/ 	.word	0xffffffff


	//   ....[72]....
        /*02a0*/ 	.word	0xffffffff


	//   ....[73]....
        /*02a4*/ 	.word	0xffffffff


	//   ....[74]....
        /*02a8*/ 	.word	0xffffffff


	//   ....[75]....
        /*02ac*/ 	.word	0xffffffff


	//   ....[76]....
        /*02b0*/ 	.word	0xffffffff


	//   ....[77]....
        /*02b4*/ 	.word	0xffffffff


	//   ....[78]....
        /*02b8*/ 	.word	0xffffffff


	//   ....[79]....
        /*02bc*/ 	.word	0xffffffff


	//   ....[80]....
        /*02c0*/ 	.word	0xffffffff


	//   ....[81]....
        /*02c4*/ 	.word	0xffffffff


	//   ....[82]....
        /*02c8*/ 	.word	0xffffffff


	//   ....[83]....
        /*02cc*/ 	.word	0xffffffff


	//   ....[84]....
        /*02d0*/ 	.word	0xffffffff


	//   ....[85]....
        /*02d4*/ 	.word	0xffffffff


	//   ....[86]....
        /*02d8*/ 	.word	0xffffffff


	//   ....[87]....
        /*02dc*/ 	.word	0xffffffff


	//   ....[88]....
        /*02e0*/ 	.word	0xffffffff


	//   ....[89]....
        /*02e4*/ 	.word	0xffffffff


	//   ....[90]....
        /*02e8*/ 	.word	0xffffffff


	//   ....[91]....
        /*02ec*/ 	.word	0xffffffff


	//   ....[92]....
        /*02f0*/ 	.word	0xffffffff


	//   ....[93]....
        /*02f4*/ 	.word	0xffffffff


	//   ....[94]....
        /*02f8*/ 	.word	0xffffffff


	//   ....[95]....
        /*02fc*/ 	.word	0xffffffff


	//   ....[96]....
        /*0300*/ 	.word	0xffffffff


	//   ....[97]....
        /*0304*/ 	.word	0xffffffff


	//   ....[98]....
        /*0308*/ 	.word	0xffffffff


	//   ....[99]....
        /*030c*/ 	.word	0xffffffff


	//   ....[100]....
        /*0310*/ 	.word	0xffffffff


	//   ....[101]....
        /*0314*/ 	.word	0xffffffff


	//   ....[102]....
        /*0318*/ 	.word	0xffffffff


	//   ....[103]....
        /*031c*/ 	.word	0xffffffff


	//   ....[104]....
        /*0320*/ 	.word	0xffffffff


	//   ....[105]....
        /*0324*/ 	.word	0xffffffff


	//   ....[106]....
        /*0328*/ 	.word	0xffffffff


	//   ....[107]....
        /*032c*/ 	.word	0xffffffff


	//   ....[108]....
        /*0330*/ 	.word	0xffffffff


	//   ....[109]....
        /*0334*/ 	.word	0xffffffff


	//   ....[110]....
        /*0338*/ 	.word	0xffffffff


	//   ....[111]....
        /*033c*/ 	.word	0xffffffff


	//   ....[112]....
        /*0340*/ 	.word	0xffffffff


	//   ....[113]....
        /*0344*/ 	.word	0xffffffff


	//   ....[114]....
        /*0348*/ 	.word	0xffffffff


	//   ....[115]....
        /*034c*/ 	.word	0xffffffff


	//   ....[116]....
        /*0350*/ 	.word	0xffffffff


	//   ....[117]....
        /*0354*/ 	.word	0xffffffff


	//   ....[118]....
        /*0358*/ 	.word	0xffffffff


	//   ....[119]....
        /*035c*/ 	.word	0xffffffff


	//   ....[120]....
        /*0360*/ 	.word	0xffffffff


	//   ....[121]....
        /*0364*/ 	.word	0xffffffff


	//   ....[122]....
        /*0368*/ 	.word	0xffffffff


	//   ....[123]....
        /*036c*/ 	.word	0xffffffff


	//   ....[124]....
        /*0370*/ 	.word	0xffffffff


	//   ....[125]....
        /*0374*/ 	.word	0xffffffff


	//   ....[126]....
        /*0378*/ 	.word	0xffffffff


	//   ....[127]....
        /*037c*/ 	.word	0xffffffff


	//   ....[128]....
        /*0380*/ 	.word	0xffffffff


	//   ....[129]....
        /*0384*/ 	.word	0xffffffff


	//   ....[130]....
        /*0388*/ 	.word	0xffffffff


	//   ....[131]....
        /*038c*/ 	.word	0xffffffff


	//   ....[132]....
        /*0390*/ 	.word	0xffffffff


	//   ....[133]....
        /*0394*/ 	.word	0xffffffff


	//   ....[134]....
        /*0398*/ 	.word	0xffffffff


	//   ....[135]....
        /*039c*/ 	.word	0xffffffff


	//   ....[136]....
        /*03a0*/ 	.word	0xffffffff


	//   ....[137]....
        /*03a4*/ 	.word	0xffffffff


	//   ....[138]....
        /*03a8*/ 	.word	0xffffffff


	//   ....[139]....
        /*03ac*/ 	.word	0xffffffff


	//   ....[140]....
        /*03b0*/ 	.word	0xffffffff


	//   ....[141]....
        /*03b4*/ 	.word	0xffffffff


	//   ....[142]....
        /*03b8*/ 	.word	0xffffffff


	//   ....[143]....
        /*03bc*/ 	.word	0xffffffff


	//   ....[144]....
        /*03c0*/ 	.word	0xffffffff


	//   ....[145]....
        /*03c4*/ 	.word	0xffffffff


	//   ....[146]....
        /*03c8*/ 	.word	0xffffffff


	//   ....[147]....
        /*03cc*/ 	.word	0xffffffff


	//   ....[148]....
        /*03d0*/ 	.word	0xffffffff


	//   ....[149]....
        /*03d4*/ 	.word	0xffffffff


	//   ....[150]....
        /*03d8*/ 	.word	0xffffffff


	//   ....[151]....
        /*03dc*/ 	.word	0xffffffff


	//   ....[152]....
        /*03e0*/ 	.word	0xffffffff


	//   ....[153]....
        /*03e4*/ 	.word	0x0500000f


	//   ....[154]....
        /*03e8*/ 	.word	0x0500000f


	//   ....[155]....
        /*03ec*/ 	.word	0x0500000f


	//   ....[156]....
        /*03f0*/ 	.word	0x0500000f


	//   ....[157]....
        /*03f4*/ 	.word	0x0500000f


	//   ....[158]....
        /*03f8*/ 	.word	0x0500000f


	//   ....[159]....
        /*03fc*/ 	.word	0x0500000f


	//   ....[160]....
        /*0400*/ 	.word	0x0500000f


	//   ....[161]....
        /*0404*/ 	.word	0x0500000f


	//   ....[162]....
        /*0408*/ 	.word	0x0500000f


	//   ....[163]....
        /*040c*/ 	.word	0x0500000f


	//   ....[164]....
        /*0410*/ 	.word	0x0500000f


	//   ....[165]....
        /*0414*/ 	.word	0x0500000f


	//   ....[166]....
        /*0418*/ 	.word	0x0500000f


	//   ....[167]....
        /*041c*/ 	.word	0x0500000f


	//   ....[168]....
        /*0420*/ 	.word	0x0500000f


	//   ....[169]....
        /*0424*/ 	.word	0x0500000f


	//   ....[170]....
        /*0428*/ 	.word	0x0500000f


	//   ....[171]....
        /*042c*/ 	.word	0x0500000f


	//   ....[172]....
        /*0430*/ 	.word	0x0500000f


	//   ....[173]....
        /*0434*/ 	.word	0x0500000f


	//   ....[174]....
        /*0438*/ 	.word	0x0500000f


	//   ....[175]....
        /*043c*/ 	.word	0x0500000f


	//   ....[176]....
        /*0440*/ 	.word	0x0500000f


	//   ....[177]....
        /*0444*/ 	.word	0x0500000f


	//   ....[178]....
        /*0448*/ 	.word	0x0500000f


	//   ....[179]....
        /*044c*/ 	.word	0x0500000f


	//   ....[180]....
        /*0450*/ 	.word	0x0500000f


	//   ....[181]....
        /*0454*/ 	.word	0x0500000f


	//   ....[182]....
        /*0458*/ 	.word	0x0500000f


	//   ....[183]....
        /*045c*/ 	.word	0x0500000f


	//   ....[184]....
        /*0460*/ 	.word	0x0500000f


	//   ....[185]....
        /*0464*/ 	.word	0x0500000f


	//   ....[186]....
        /*0468*/ 	.word	0x0500000f


	//   ....[187]....
        /*046c*/ 	.word	0x0500000f


	//   ....[188]....
        /*0470*/ 	.word	0x0500000f


	//   ....[189]....
        /*0474*/ 	.word	0x0500000f


	//   ....[190]....
        /*0478*/ 	.word	0x0500000f


	//   ....[191]....
        /*047c*/ 	.word	0x0500000f


	//   ....[192]....
        /*0480*/ 	.word	0x0500000f


	//   ....[193]....
        /*0484*/ 	.word	0x0500000f


	//   ....[194]....
        /*0488*/ 	.word	0x0500000f


	//   ....[195]....
        /*048c*/ 	.word	0x0500000f


	//   ....[196]....
        /*0490*/ 	.word	0x0500000f


	//   ....[197]....
        /*0494*/ 	.word	0x0500000f


	//   ....[198]....
        /*0498*/ 	.word	0x0500000f


	//   ....[199]....
        /*049c*/ 	.word	0x0500000f


	//   ....[200]....
        /*04a0*/ 	.word	0x0500000f


	//   ....[201]....
        /*04a4*/ 	.word	0x0500000f


	//   ....[202]....
        /*04a8*/ 	.word	0x0500000f


	//   ....[203]....
        /*04ac*/ 	.word	0x0500000f


	//   ....[204]....
        /*04b0*/ 	.word	0x0500000f


	//   ....[205]....
        /*04b4*/ 	.word	0x0500000f


	//   ....[206]....
        /*04b8*/ 	.word	0x0500000f


	//   ....[207]....
        /*04bc*/ 	.word	0x0500000f


	//   ....[208]....
        /*04c0*/ 	.word	0x0500000f


	//   ....[209]....
        /*04c4*/ 	.word	0x0500000f


	//   ....[210]....
        /*04c8*/ 	.word	0x0500000f


	//   ....[211]....
        /*04cc*/ 	.word	0x0500000f


	//   ....[212]....
        /*04d0*/ 	.word	0x0500000f


	//   ....[213]....
        /*04d4*/ 	.word	0x0500000f


	//   ....[214]....
        /*04d8*/ 	.word	0x0500000f


	//   ....[215]....
        /*04dc*/ 	.word	0x0500000f


	//   ....[216]....
        /*04e0*/ 	.word	0x0500000f


	//   ....[217]....
        /*04e4*/ 	.word	0x0500000f


	//   ....[218]....
        /*04e8*/ 	.word	0x0500000f


	//   ....[219]....
        /*04ec*/ 	.word	0x0500000f


	//   ....[220]....
        /*04f0*/ 	.word	0x0500000f


	//   ....[221]....
        /*04f4*/ 	.word	0x0500000f


	//   ....[222]....
        /*04f8*/ 	.word	0x0500000f


	//   ....[223]....
        /*04fc*/ 	.word	0x0500000f


	//   ....[224]....
        /*0500*/ 	.word	0x0500000f


	//   ....[225]....
        /*0504*/ 	.word	0x0500000f


	//   ....[226]....
        /*0508*/ 	.word	0x0500000f


	//   ....[227]....
        /*050c*/ 	.word	0x0500000f


	//   ....[228]....
        /*0510*/ 	.word	0x0500000f


	//   ....[229]....
        /*0514*/ 	.word	0x0500000f


	//   ....[230]....
        /*0518*/ 	.word	0x0500000f


	//   ....[231]....
        /*051c*/ 	.word	0x0500000f


	//   ....[232]....
        /*0520*/ 	.word	0x0500000f


	//   ....[233]....
        /*0524*/ 	.word	0x0500000f


	//   ....[234]....
        /*0528*/ 	.word	0x0500000f


	//   ....[235]....
        /*052c*/ 	.word	0x0500000f


	//   ....[236]....
        /*0530*/ 	.word	0x0500000f


	//   ....[237]....
        /*0534*/ 	.word	0x0500000f


	//   ....[238]....
        /*0538*/ 	.word	0x0500000f


	//   ....[239]....
        /*053c*/ 	.word	0x0500000f


	//   ....[240]....
        /*0540*/ 	.word	0x0500000f


	//   ....[241]....
        /*0544*/ 	.word	0x0500000f


	//   ....[242]....
        /*0548*/ 	.word	0x0500000f


	//   ....[243]....
        /*054c*/ 	.word	0x0500000f


	//   ....[244]....
        /*0550*/ 	.word	0x0500000f


	//   ....[245]....
        /*0554*/ 	.word	0x0500000f


	//   ....[246]....
        /*0558*/ 	.word	0x0500000f


	//   ....[247]....
        /*055c*/ 	.word	0x0500000f


	//   ....[248]....
        /*0560*/ 	.word	0x0500000f


	//   ....[249]....
        /*0564*/ 	.word	0x0500000f


	//   ....[250]....
        /*0568*/ 	.word	0x0500000f


	//   ....[251]....
        /*056c*/ 	.word	0x0500000f


	//----- nvinfo : EIATTR_COOP_GROUP_INSTR_OFFSETS
	.align		4
.L_1236:
        /*0570*/ 	.byte	0x04, 0x28
        /*0572*/ 	.short	(.L_1238 - .L_1237)


	//   ....[0]....
.L_1237:
        /*0574*/ 	.word	0x00000080


	//   ....[1]....
        /*0578*/ 	.word	0x00000090


	//   ....[2]....
        /*057c*/ 	.word	0x000002f0


	//   ....[3]....
        /*0580*/ 	.word	0x00000450


	//   ....[4]....
        /*0584*/ 	.word	0x00000570


	//   ....[5]....
        /*0588*/ 	.word	0x000006d0


	//   ....[6]....
        /*058c*/ 	.word	0x000015d0


	//   ....[7]....
        /*0590*/ 	.word	0x00002e10


	//   ....[8]....
        /*0594*/ 	.word	0x00002e50


	//   ....[9]....
        /*0598*/ 	.word	0x00002e80


	//   ....[10]....
        /*059c*/ 	.word	0x00002ea0


	//   ....[11]....
        /*05a0*/ 	.word	0x000048d0


	//   ....[12]....
        /*05a4*/ 	.word	0x00004930


	//   ....[13]....
        /*05a8*/ 	.word	0x00004960


	//   ....[14]....
        /*05ac*/ 	.word	0x00004980


	//   ....[15]....
        /*05b0*/ 	.word	0x00005f30


	//   ....[16]....
        /*05b4*/ 	.word	0x00005f70


	//   ....[17]....
        /*05b8*/ 	.word	0x00006010


	//   ....[18]....
        /*05bc*/ 	.word	0x00006040


	//   ....[19]....
        /*05c0*/ 	.word	0x00007ad0


	//   ....[20]....
        /*05c4*/ 	.word	0x00007b00


	//   ....[21]....
        /*05c8*/ 	.word	0x00007b70


	//   ....[22]....
        /*05cc*/ 	.word	0x00007bd0


	//   ....[23]....
        /*05d0*/ 	.word	0x00008400


	//   ....[24]....
        /*05d4*/ 	.word	0x00008440


	//   ....[25]....
        /*05d8*/ 	.word	0x00008590


	//   ....[26]....
        /*05dc*/ 	.word	0x000085b0


	//   ....[27]....
        /*05e0*/ 	.word	0x000086f0


	//   ....[28]....
        /*05e4*/ 	.word	0x00008710


	//   ....[29]....
        /*05e8*/ 	.word	0x00008860


	//   ....[30]....
        /*05ec*/ 	.word	0x00008880


	//   ....[31]....
        /*05f0*/ 	.word	0x000092b0


	//   ....[32]....
        /*05f4*/ 	.word	0x000092d0


	//   ....[33]....
        /*05f8*/ 	.word	0x00009410


	//   ....[34]....
        /*05fc*/ 	.word	0x00009430


	//   ....[35]....
        /*0600*/ 	.word	0x00009570


	//   ....[36]....
        /*0604*/ 	.word	0x00009590


	//   ....[37]....
        /*0608*/ 	.word	0x000096e0


	//   ....[38]....
        /*060c*/ 	.word	0x00009700


	//   ....[39]....
        /*0610*/ 	.word	0x000098c0


	//   ....[40]....
        /*0614*/ 	.word	0x00009a90


	//   ....[41]....
        /*0618*/ 	.word	0x00009ac0


	//   ....[42]....
        /*061c*/ 	.word	0x00009af0


	//   ....[43]....
        /*0620*/ 	.word	0x00009b20


	//   ....[44]....
        /*0624*/ 	.word	0x00009b50


	//   ....[45]....
        /*0628*/ 	.word	0x00009b80


	//   ....[46]....
        /*062c*/ 	.word	0x00009cd0


	//   ....[47]....
        /*0630*/ 	.word	0x00009d00


	//   ....[48]....
        /*0634*/ 	.word	0x00009d30


	//   ....[49]....
        /*0638*/ 	.word	0x00009d60


	//   ....[50]....
        /*063c*/ 	.word	0x00009d90


	//   ....[51]....
        /*0640*/ 	.word	0x00009dc0


	//   ....[52]....
        /*0644*/ 	.word	0x00009e50


	//   ....[53]....
        /*0648*/ 	.word	0x00009e80


	//   ....[54]....
        /*064c*/ 	.word	0x00009f00


	//   ....[55]....
        /*0650*/ 	.word	0x0000b460


	//   ....[56]....
        /*0654*/ 	.word	0x0000b480


	//   ....[57]....
        /*0658*/ 	.word	0x0000b510


	//   ....[58]....
        /*065c*/ 	.word	0x0000b530


	//   ....[59]....
        /*0660*/ 	.word	0x0000b5b0


	//   ....[60]....
        /*0664*/ 	.word	0x0000b5d0


	//   ....[61]....
        /*0668*/ 	.word	0x0000b650


	//   ....[62]....
        /*066c*/ 	.word	0x0000b670


	//   ....[63]....
        /*0670*/ 	.word	0x0000b6f0


	//   ....[64]....
        /*0674*/ 	.word	0x0000b710


	//   ....[65]....
        /*0678*/ 	.word	0x0000b720


	//   ....[66]....
        /*067c*/ 	.word	0x0000b730


	//   ....[67]....
        /*0680*/ 	.word	0x0000beb0


	//   ....[68]....
        /*0684*/ 	.word	0x0000bed0


	//   ....[69]....
        /*0688*/ 	.word	0x0000bef0


	//   ....[70]....
        /*068c*/ 	.word	0x0000bf00


	//   ....[71]....
        /*0690*/ 	.word	0x0000bf30


	//   ....[72]....
        /*0694*/ 	.word	0x0000bf50


	//   ....[73]....
        /*0698*/ 	.word	0x0000bfc0


	//   ....[74]....
        /*069c*/ 	.word	0x0000c040


	//   ....[75]....
        /*06a0*/ 	.word	0x0000c060


	//   ....[76]....
        /*06a4*/ 	.word	0x0000c080


	//   ....[77]....
        /*06a8*/ 	.word	0x0000c140


	//   ....[78]....
        /*06ac*/ 	.word	0x0000c190


	//   ....[79]....
        /*06b0*/ 	.word	0x0000c1b0


	//   ....[80]....
        /*06b4*/ 	.word	0x0000c220


	//   ....[81]....
        /*06b8*/ 	.word	0x0000c300


	//   ....[82]....
        /*06bc*/ 	.word	0x0000c330


	//   ....[83]....
        /*06c0*/ 	.word	0x0000c9c0


	//   ....[84]....
        /*06c4*/ 	.word	0x0000c9f0


	//   ....[85]....
        /*06c8*/ 	.word	0x0000ca00


	//   ....[86]....
        /*06cc*/ 	.word	0x0000ca10


	//   ....[87]....
        /*06d0*/ 	.word	0x0000cad0


	//   ....[88]....
        /*06d4*/ 	.word	0x0000cb20


	//   ....[89]....
        /*06d8*/ 	.word	0x0000cb90


	//   ....[90]....
        /*06dc*/ 	.word	0x0000cc10


	//   ....[91]....
        /*06e0*/ 	.word	0x0000cc70


	//   ....[92]....
        /*06e4*/ 	.word	0x0000cca0


	//   ....[93]....
        /*06e8*/ 	.word	0x0000cd00


	//   ....[94]....
        /*06ec*/ 	.word	0x0000cd30


	//   ....[95]....
        /*06f0*/ 	.word	0x0000cd90


	//   ....[96]....
        /*06f4*/ 	.word	0x0000cdc0


	//   ....[97]....
        /*06f8*/ 	.word	0x0000ce10


	//   ....[98]....
        /*06fc*/ 	.word	0x0000ce40


	//   ....[99]....
        /*0700*/ 	.word	0x0000d370


	//   ....[100]....
        /*0704*/ 	.word	0x0000d390


	//   ....[101]....
        /*0708*/ 	.word	0x0000d3e0


	//   ....[102]....
        /*070c*/ 	.word	0x0000d4a0


	//   ....[103]....
        /*0710*/ 	.word	0x0000d4b0


	//   ....[104]....
        /*0714*/ 	.word	0x0000d4e0


	//   ....[105]....
        /*0718*/ 	.word	0x0000d570


	//   ....[106]....
        /*071c*/ 	.word	0x0000d620


	//   ....[107]....
        /*0720*/ 	.word	0x0000d630


	//   ....[108]....
        /*0724*/ 	.word	0x0000d660


	//   ....[109]....
        /*0728*/ 	.word	0x0000d670


	//   ....[110]....
        /*072c*/ 	.word	0x0000d700


	//   ....[111]....
        /*0730*/ 	.word	0x0000de20


	//   ....[112]....
        /*0734*/ 	.word	0x0000de40


	//   ....[113]....
        /*0738*/ 	.word	0x0000de50


	//   ....[114]....
        /*073c*/ 	.word	0x0000de90


	//   ....[115]....
        /*0740*/ 	.word	0x0000dea0


	//   ....[116]....
        /*0744*/ 	.word	0x0000dee0


	//   ....[117]....
        /*0748*/ 	.word	0x0000def0


	//   ....[118]....
        /*074c*/ 	.word	0x0000df30


	//   ....[119]....
        /*0750*/ 	.word	0x0000df40


	//   ....[120]....
        /*0754*/ 	.word	0x0000df80


	//   ....[121]....
        /*0758*/ 	.word	0x0000df90


	//   ....[122]....
        /*075c*/ 	.word	0x0000dfa0


	//   ....[123]....
        /*0760*/ 	.word	0x0000e300


	//   ....[124]....
        /*0764*/ 	.word	0x0000e320


	//   ....[125]....
        /*0768*/ 	.word	0x0000e330


	//   ....[126]....
        /*076c*/ 	.word	0x0000e340


	//   ....[127]....
        /*0770*/ 	.word	0x0000e350


	//   ....[128]....
        /*0774*/ 	.word	0x0000e370


	//   ....[129]....
        /*0778*/ 	.word	0x0000e3e0


	//   ....[130]....
        /*077c*/ 	.word	0x0000e410


	//   ....[131]....
        /*0780*/ 	.word	0x0000e420


	//   ....[132]....
        /*0784*/ 	.word	0x0000e490


	//   ....[133]....
        /*0788*/ 	.word	0x0000e4a0


	//   ....[134]....
        /*078c*/ 	.word	0x0000e5a0


	//   ....[135]....
        /*0790*/ 	.word	0x0000ea40


	//   ....[136]....
        /*0794*/ 	.word	0x0000ea90


	//   ....[137]....
        /*0798*/ 	.word	0x0000eac0


	//   ....[138]....
        /*079c*/ 	.word	0x0000ead0


	//   ....[139]....
        /*07a0*/ 	.word	0x0000eb00


	//   ....[140]....
        /*07a4*/ 	.word	0x0000eb30


	//   ....[141]....
        /*07a8*/ 	.word	0x0000eb60


	//   ....[142]....
        /*07ac*/ 	.word	0x0000eb90


	//   ....[143]....
        /*07b0*/ 	.word	0x0000ed10


	//   ....[144]....
        /*07b4*/ 	.word	0x0000ed40


	//   ....[145]....
        /*07b8*/ 	.word	0x0000ed70


	//   ....[146]....
        /*07bc*/ 	.word	0x0000eda0


	//   ....[147]....
        /*07c0*/ 	.word	0x0000edd0


	//   ....[148]....
        /*07c4*/ 	.word	0x0000ee00


	//   ....[149]....
        /*07c8*/ 	.word	0x0000eec0


	//   ....[150]....
        /*07cc*/ 	.word	0x0000eee0


	//   ....[151]....
        /*07d0*/ 	.word	0x0000ef50


	//   ....[152]....
        /*07d4*/ 	.word	0x0000f3c0


	//   ....[153]....
        /*07d8*/ 	.word	0x0000f920


	//   ....[154]....
        /*07dc*/ 	.word	0x0000fa10


	//   ....[155]....
        /*07e0*/ 	.word	0x0000fab0


	//   ....[156]....
        /*07e4*/ 	.word	0x0000fb10


	//   ....[157]....
        /*07e8*/ 	.word	0x0000fc00


	//   ....[158]....
        /*07ec*/ 	.word	0x0000fc70


	//   ....[159]....
        /*07f0*/ 	.word	0x0000fd60


	//   ....[160]....
        /*07f4*/ 	.word	0x0000fdd0


	//   ....[161]....
        /*07f8*/ 	.word	0x0000fec0


	//   ....[162]....
        /*07fc*/ 	.word	0x0000ff30


	//   ....[163]....
        /*0800*/ 	.word	0x00010020


	//   ....[164]....
        /*0804*/ 	.word	0x00010090


	//   ....[165]....
        /*0808*/ 	.word	0x00010130


	//   ....[166]....
        /*080c*/ 	.word	0x00010230


	//   ....[167]....
        /*0810*/ 	.word	0x00010280


	//   ....[168]....
        /*0814*/ 	.word	0x000102e0


	//   ....[169]....
        /*0818*/ 	.word	0x00010400


	//   ....[170]....
        /*081c*/ 	.word	0x00010480


	//   ....[171]....
        /*0820*/ 	.word	0x00010570


	//   ....[172]....
        /*0824*/ 	.word	0x00010640


	//   ....[173]....
        /*0828*/ 	.word	0x000106f0


	//   ....[174]....
        /*082c*/ 	.word	0x000107f0


	//   ....[175]....
        /*0830*/ 	.word	0x00010860


	//   ....[176]....
        /*0834*/ 	.word	0x00010970


	//   ....[177]....
        /*0838*/ 	.word	0x000109e0


	//   ....[178]....
        /*083c*/ 	.word	0x00010a60


	//   ....[179]....
        /*0840*/ 	.word	0x00010b30


	//   ....[180]....
        /*0844*/ 	.word	0x00010bc0


	//   ....[181]....
        /*0848*/ 	.word	0x00010c90


	//   ....[182]....
        /*084c*/ 	.word	0x00010d30


	//   ....[183]....
        /*0850*/ 	.word	0x00010dd0


	//   ....[184]....
        /*0854*/ 	.word	0x00010e30


	//   ....[185]....
        /*0858*/ 	.word	0x00010ed0


	//   ....[186]....
        /*085c*/ 	.word	0x00011020


	//   ....[187]....
        /*0860*/ 	.word	0x00011070


	//   ....[188]....
        /*0864*/ 	.word	0x000110d0


	//   ....[189]....
        /*0868*/ 	.word	0x000111c0


	//   ....[190]....
        /*086c*/ 	.word	0x000112c0


	//   ....[191]....
        /*0870*/ 	.word	0x00011310


	//   ....[192]....
        /*0874*/ 	.word	0x00011370


	//   ....[193]....
        /*0878*/ 	.word	0x00011460


	//   ....[194]....
        /*087c*/ 	.word	0x00011560


	//   ....[195]....
        /*0880*/ 	.word	0x000115b0


	//   ....[196]....
        /*0884*/ 	.word	0x00011610


	//   ....[197]....
        /*0888*/ 	.word	0x000116f0


	//   ....[198]....
        /*088c*/ 	.word	0x00011820


	//   ....[199]....
        /*0890*/ 	.word	0x00011900


	//   ....[200]....
        /*0894*/ 	.word	0x00011990


	//   ....[201]....
        /*0898*/ 	.word	0x00011aa0


	//   ....[202]....
        /*089c*/ 	.word	0x00011b00


	//   ....[203]....
        /*08a0*/ 	.word	0x00011c10


	//   ....[204]....
        /*08a4*/ 	.word	0x00011c70


	//   ....[205]....
        /*08a8*/ 	.word	0x00011d80


	//   ....[206]....
        /*08ac*/ 	.word	0x00011de0


	//   ....[207]....
        /*08b0*/ 	.word	0x00011ef0


	//   ....[208]....
        /*08b4*/ 	.word	0x00011f50


	//   ....[209]....
        /*08b8*/ 	.word	0x00012010


	//   ....[210]....
        /*08bc*/ 	.word	0x00012170


	//   ....[211]....
        /*08c0*/ 	.word	0x00012210


	//   ....[212]....
        /*08c4*/ 	.word	0x00012270


	//   ....[213]....
        /*08c8*/ 	.word	0x00012320


	//   ....[214]....
        /*08cc*/ 	.word	0x00012380


	//   ....[215]....
        /*08d0*/ 	.word	0x00012430


	//   ....[216]....
        /*08d4*/ 	.word	0x00012490


	//   ....[217]....
        /*08d8*/ 	.word	0x00012540


	//   ....[218]....
        /*08dc*/ 	.word	0x000125a0


	//   ....[219]....
        /*08e0*/ 	.word	0x00012650


	//   ....[220]....
        /*08e4*/ 	.word	0x000126b0


	//   ....[221]....
        /*08e8*/ 	.word	0x00012760


	//   ....[222]....
        /*08ec*/ 	.word	0x00012840


	//   ....[223]....
        /*08f0*/ 	.word	0x000128e0


	//   ....[224]....
        /*08f4*/ 	.word	0x00012940


	//   ....[225]....
        /*08f8*/ 	.word	0x00012a10


	//   ....[226]....
        /*08fc*/ 	.word	0x00012a70


	//   ....[227]....
        /*0900*/ 	.word	0x00012b40


	//   ....[228]....
        /*0904*/ 	.word	0x00012ba0


	//   ....[229]....
        /*0908*/ 	.word	0x00012c80


	//   ....[230]....
        /*090c*/ 	.word	0x00012ce0


	//   ....[231]....
        /*0910*/ 	.word	0x00012db0


	//   ....[232]....
        /*0914*/ 	.word	0x00012e10


	//   ....[233]....
        /*0918*/ 	.word	0x00012ee0


	//   ....[234]....
        /*091c*/ 	.word	0x00012f70


	//   ....[235]....
        /*0920*/ 	.word	0x00013010


	//   ....[236]....
        /*0924*/ 	.word	0x00013130


	//   ....[237]....
        /*0928*/ 	.word	0x000131a0


	//   ....[238]....
        /*092c*/ 	.word	0x00013210


	//   ....[239]....
        /*0930*/ 	.word	0x00013280


	//   ....[240]....
        /*0934*/ 	.word	0x000132f0


	//   ....[241]....
        /*0938*/ 	.word	0x00013370


	//   ....[242]....
        /*093c*/ 	.word	0x00013400


	//   ....[243]....
        /*0940*/ 	.word	0x00013490


	//   ....[244]....
        /*0944*/ 	.word	0x00013500


	//   ....[245]....
        /*0948*/ 	.word	0x00013570


	//   ....[246]....
        /*094c*/ 	.word	0x000135e0


	//   ....[247]....
        /*0950*/ 	.word	0x00013660


	//   ....[248]....
        /*0954*/ 	.word	0x000136d0


	//   ....[249]....
        /*0958*/ 	.word	0x00013770


	//   ....[250]....
        /*095c*/ 	.word	0x00013800


	//   ....[251]....
        /*0960*/ 	.word	0x00013920


	//----- nvinfo : EIATTR_REG_RECONFIG
	.align		4
.L_1238:
        /*0964*/ 	.byte	0x01, 0x54
	.zero		2


	//----- nvinfo : EIATTR_SYSCALL_OFFSETS
	.align		4
        /*0968*/ 	.byte	0x04, 0x46
        /*096a*/ 	.short	(.L_1240 - .L_1239)


	//   ....[0]....
.L_1239:
        /*096c*/ 	.word	0x00001770


	//   ....[1]....
        /*0970*/ 	.word	0x0000aa80


	//   ....[2]....
        /*0974*/ 	.word	0x0000abd0


	//   ....[3]....
        /*0978*/ 	.word	0x0000acc0


	//   ....[4]....
        /*097c*/ 	.word	0x0000bab0


	//   ....[5]....
        /*0980*/ 	.word	0x0000c610


	//----- nvinfo : EIATTR_MBARRIER_INSTR_OFFSETS
	.align		4
.L_1240:
        /*0984*/ 	.byte	0x04, 0x39
        /*0986*/ 	.short	(.L_1242 - .L_1241)


	//   ....[0]....
.L_1241:
        /*0988*/ 	.word	0x00000190
        /*098c*/ 	.word	0x000000ff
        /*0990*/ 	.word	0x00032400
        /*0994*/ 	.short	0x0100
        /*0996*/ 	.byte	0x08
	.zero		1


	//   ....[1]....
        /*0998*/ 	.word	0x000001a0
        /*099c*/ 	.word	0x000000ff
        /*09a0*/ 	.word	0x00032410
        /*09a4*/ 	.short	0x0100
        /*09a6*/ 	.byte	0x08
	.zero		1


	//   ....[2]....
        /*09a8*/ 	.word	0x000001b0
        /*09ac*/ 	.word	0x000000ff
        /*09b0*/ 	.word	0x00032420
        /*09b4*/ 	.short	0x0100
        /*09b6*/ 	.byte	0x08
	.zero		1


	//   ....[3]....
        /*09b8*/ 	.word	0x000002a0
        /*09bc*/ 	.word	0x000000ff
        /*09c0*/ 	.word	0x00032430
        /*09c4*/ 	.short	0x0100
        /*09c6*/ 	.byte	0x08
	.zero		1


	//   ....[4]....
        /*09c8*/ 	.word	0x000002b0
        /*09cc*/ 	.word	0x000000ff
        /*09d0*/ 	.word	0x00032440
        /*09d4*/ 	.short	0x0100
        /*09d6*/ 	.byte	0x08
	.zero		1


	//   ....[5]....
        /*09d8*/ 	.word	0x000002c0
        /*09dc*/ 	.word	0x000000ff
        /*09e0*/ 	.word	0x00032438
        /*09e4*/ 	.short	0x0100
        /*09e6*/ 	.byte	0x08
	.zero		1


	//   ....[6]....
        /*09e8*/ 	.word	0x000002d0
        /*09ec*/ 	.word	0x000000ff
        /*09f0*/ 	.word	0x00032448
        /*09f4*/ 	.short	0x0100
        /*09f6*/ 	.byte	0x08
	.zero		1


	//   ....[7]....
        /*09f8*/ 	.word	0x00000400
        /*09fc*/ 	.word	0x000000ff
        /*0a00*/ 	.word	0x00032450
        /*0a04*/ 	.short	0x0100
        /*0a06*/ 	.byte	0x08
	.zero		1


	//   ....[8]....
        /*0a08*/ 	.word	0x00000410
        /*0a0c*/ 	.word	0x000000ff
        /*0a10*/ 	.word	0x00032460
        /*0a14*/ 	.short	0x0100
        /*0a16*/ 	.byte	0x08
	.zero		1


	//   ....[9]....
        /*0a18*/ 	.word	0x00000420
        /*0a1c*/ 	.word	0x000000ff
        /*0a20*/ 	.word	0x00032458
        /*0a24*/ 	.short	0x0100
        /*0a26*/ 	.byte	0x08
	.zero		1


	//   ....[10]....
        /*0a28*/ 	.word	0x00000430
        /*0a2c*/ 	.word	0x000000ff
        /*0a30*/ 	.word	0x00032468
        /*0a34*/ 	.short	0x0100
        /*0a36*/ 	.byte	0x08
	.zero		1


	//   ....[11]....
        /*0a38*/ 	.word	0x00000520
        /*0a3c*/ 	.word	0x000000ff
        /*0a40*/ 	.word	0x00032470
        /*0a44*/ 	.short	0x0100
        /*0a46*/ 	.byte	0x06
	.zero		1


	//   ....[12]....
        /*0a48*/ 	.word	0x00000530
        /*0a4c*/ 	.word	0x000000ff
        /*0a50*/ 	.word	0x00032480
        /*0a54*/ 	.short	0x0100
        /*0a56*/ 	.byte	0x06
	.zero		1


	//   ....[13]....
        /*0a58*/ 	.word	0x00000540
        /*0a5c*/ 	.word	0x000000ff
        /*0a60*/ 	.word	0x00032478
        /*0a64*/ 	.short	0x0100
        /*0a66*/ 	.byte	0x06
	.zero		1


	//   ....[14]....
        /*0a68*/ 	.word	0x00000550
        /*0a6c*/ 	.word	0x000000ff
        /*0a70*/ 	.word	0x00032488
        /*0a74*/ 	.short	0x0100
        /*0a76*/ 	.byte	0x06
	.zero		1


	//   ....[15]....
        /*0a78*/ 	.word	0x00000680
        /*0a7c*/ 	.word	0x000000ff
        /*0a80*/ 	.word	0x00032490
        /*0a84*/ 	.short	0x0100
        /*0a86*/ 	.byte	0x08
	.zero		1


	//   ....[16]....
        /*0a88*/ 	.word	0x00000690
        /*0a8c*/ 	.word	0x000000ff
        /*0a90*/ 	.word	0x000324a0
        /*0a94*/ 	.short	0x0100
        /*0a96*/ 	.byte	0x08
	.zero		1


	//   ....[17]....
        /*0a98*/ 	.word	0x000006a0
        /*0a9c*/ 	.word	0x000000ff
        /*0aa0*/ 	.word	0x00032498
        /*0aa4*/ 	.short	0x0100
        /*0aa6*/ 	.byte	0x08
	.zero		1


	//   ....[18]....
        /*0aa8*/ 	.word	0x000006b0
        /*0aac*/ 	.word	0x000000ff
        /*0ab0*/ 	.word	0x000324a8
        /*0ab4*/ 	.short	0x0100
        /*0ab6*/ 	.byte	0x08
	.zero		1


	//   ....[19]....
        /*0ab8*/ 	.word	0x000007f0
        /*0abc*/ 	.word	0x000000ff
        /*0ac0*/ 	.word	0x000324b0
        /*0ac4*/ 	.short	0x0100
        /*0ac6*/ 	.byte	0x08
	.zero		1


	//   ....[20]....
        /*0ac8*/ 	.word	0x00000800
        /*0acc*/ 	.word	0x000000ff
        /*0ad0*/ 	.word	0x000324c0
        /*0ad4*/ 	.short	0x0100
        /*0ad6*/ 	.byte	0x08
	.zero		1


	//   ....[21]....
        /*0ad8*/ 	.word	0x00000810
        /*0adc*/ 	.word	0x000000ff
        /*0ae0*/ 	.word	0x000324b8
        /*0ae4*/ 	.short	0x0100
        /*0ae6*/ 	.byte	0x08
	.zero		1


	//   ....[22]....
        /*0ae8*/ 	.word	0x00000820
        /*0aec*/ 	.word	0x000000ff
        /*0af0*/ 	.word	0x000324c8
        /*0af4*/ 	.short	0x0100
        /*0af6*/ 	.byte	0x08
	.zero		1


	//   ....[23]....
        /*0af8*/ 	.word	0x00001800
        /*0afc*/ 	.word	0x000000ff
        /*0b00*/ 	.word	0x00032400
        /*0b04*/ 	.short	0x010a
        /*0b06*/ 	.byte	0x28
	.zero		1


	//   ....[24]....
        /*0b08*/ 	.word	0x000018d0
        /*0b0c*/ 	.word	0x000000ff
        /*0b10*/ 	.word	0x00032430
        /*0b14*/ 	.short	0x010a
        /*0b16*/ 	.byte	0x34
	.zero		1


	//   ....[25]....
        /*0b18*/ 	.word	0x00001910
        /*0b1c*/ 	.word	0x000000ff
        /*0b20*/ 	.word	0x00032430
        /*0b24*/ 	.short	0x010a
        /*0b26*/ 	.byte	0x34
	.zero		1


	//   ....[26]....
        /*0b28*/ 	.word	0x00001c70
        /*0b2c*/ 	.word	0x000000ff
        /*0b30*/ 	.word	0x00032410
        /*0b34*/ 	.short	0x010a
        /*0b36*/ 	.byte	0x28
	.zero		1


	//   ....[27]....
        /*0b38*/ 	.word	0x00001cb0
        /*0b3c*/ 	.word	0x000000ff
        /*0b40*/ 	.word	0x00032450
        /*0b44*/ 	.short	0x010a
        /*0b46*/ 	.byte	0x34
	.zero		1


	//   ....[28]....
        /*0b48*/ 	.word	0x00001cf0
        /*0b4c*/ 	.word	0x000000ff
        /*0b50*/ 	.word	0x00032450
        /*0b54*/ 	.short	0x010a
        /*0b56*/ 	.byte	0x34
	.zero		1


	//   ....[29]....
        /*0b58*/ 	.word	0x000026c0
        /*0b5c*/ 	.word	0x000000ff
        /*0b60*/ 	.word	0x00000000
        /*0b64*/ 	.short	0x0101
        /*0b66*/ 	.byte	0x05
	.zero		1


	//   ....[30]....
        /*0b68*/ 	.word	0x00003ba0
        /*0b6c*/ 	.word	0x000000ff
        /*0b70*/ 	.word	0x00000000
        /*0b74*/ 	.short	0x0101
        /*0b76*/ 	.byte	0x34
	.zero		1


	//   ....[31]....
        /*0b78*/ 	.word	0x00003ce0
        /*0b7c*/ 	.word	0x000000ff
        /*0b80*/ 	.word	0x00032430
        /*0b84*/ 	.short	0x010a
        /*0b86*/ 	.byte	0x04
	.zero		1


	//   ....[32]....
        /*0b88*/ 	.word	0x00003d20
        /*0b8c*/ 	.word	0x000000ff
        /*0b90*/ 	.word	0x00032430
        /*0b94*/ 	.short	0x010a
        /*0b96*/ 	.byte	0x04
	.zero		1


	//   ....[33]....
        /*0b98*/ 	.word	0x00003f30
        /*0b9c*/ 	.word	0x000000ff
        /*0ba0*/ 	.word	0x00032450
        /*0ba4*/ 	.short	0x010a
        /*0ba6*/ 	.byte	0x04
	.zero		1


	//   ....[34]....
        /*0ba8*/ 	.word	0x00003f70
        /*0bac*/ 	.word	0x000000ff
        /*0bb0*/ 	.word	0x00032450
        /*0bb4*/ 	.short	0x010a
        /*0bb6*/ 	.byte	0x04
	.zero		1


	//   ....[35]....
        /*0bb8*/ 	.word	0x00004630
        /*0bbc*/ 	.word	0x000000ff
        /*0bc0*/ 	.word	0x00000000
        /*0bc4*/ 	.short	0x0101
        /*0bc6*/ 	.byte	0x05
	.zero		1


	//   ....[36]....
        /*0bc8*/ 	.word	0x00005f10
        /*0bcc*/ 	.word	0x000000ff
        /*0bd0*/ 	.word	0x00000000
        /*0bd4*/ 	.short	0x0101
        /*0bd6*/ 	.byte	0x04
	.zero		1


	//   ....[37]....
        /*0bd8*/ 	.word	0x00008430
        /*0bdc*/ 	.word	0x0000009c
        /*0be0*/ 	.word	0x00000000
        /*0be4*/ 	.short	0x0101
        /*0be6*/ 	.byte	0x3f
	.zero		1


	//   ....[38]....
        /*0be8*/ 	.word	0x0000b1c0
        /*0bec*/ 	.word	0x00000019
        /*0bf0*/ 	.word	0x00032440
        /*0bf4*/ 	.short	0x010a
        /*0bf6*/ 	.byte	0x3f
	.zero		1


	//   ....[39]....
        /*0bf8*/ 	.word	0x0000b830
        /*0bfc*/ 	.word	0x00000019
        /*0c00*/ 	.word	0x00032430
        /*0c04*/ 	.short	0x0107
        /*0c06*/ 	.byte	0x3f
	.zero		1


	//   ....[40]....
        /*0c08*/ 	.word	0x0000b900
        /*0c0c*/ 	.word	0x00000019
        /*0c10*/ 	.word	0x00032430
        /*0c14*/ 	.short	0x0101
        /*0c16*/ 	.byte	0x3f
	.zero		1


	//   ....[41]....
        /*0c18*/ 	.word	0x0000c450
        /*0c1c*/ 	.word	0x00000016
        /*0c20*/ 	.word	0x00032400
        /*0c24*/ 	.short	0x0107
        /*0c26*/ 	.byte	0x3f
	.zero		1


	//   ....[42]....
        /*0c28*/ 	.word	0x0000c4e0
        /*0c2c*/ 	.word	0x00000016
        /*0c30*/ 	.word	0x00032400
        /*0c34*/ 	.short	0x0101
        /*0c36*/ 	.byte	0x3f
	.zero		1


	//   ....[43]....
        /*0c38*/ 	.word	0x0000cf60
        /*0c3c*/ 	.word	0x00000016
        /*0c40*/ 	.word	0x00032410
        /*0c44*/ 	.short	0x0107
        /*0c46*/ 	.byte	0x3f
	.zero		1


	//   ....[44]....
        /*0c48*/ 	.word	0x0000d060
        /*0c4c*/ 	.word	0x00000016
        /*0c50*/ 	.word	0x00032410
        /*0c54*/ 	.short	0x0101
        /*0c56*/ 	.byte	0x3f
	.zero		1


	//   ....[45]....
        /*0c58*/ 	.word	0x0000d080
        /*0c5c*/ 	.word	0x00000016
        /*0c60*/ 	.word	0x00032420
        /*0c64*/ 	.short	0x010a
        /*0c66*/ 	.byte	0x3f
	.zero		1


	//   ....[46]....
        /*0c68*/ 	.word	0x0000d100
        /*0c6c*/ 	.word	0x00000019
        /*0c70*/ 	.word	0x00032460
        /*0c74*/ 	.short	0x010a
        /*0c76*/ 	.byte	0x3f
	.zero		1


	//   ....[47]....
        /*0c78*/ 	.word	0x0000d880
        /*0c7c*/ 	.word	0x00000019
        /*0c80*/ 	.word	0x00032450
        /*0c84*/ 	.short	0x0107
        /*0c86*/ 	.byte	0x3f
	.zero		1


	//   ....[48]....
        /*0c88*/ 	.word	0x0000d940
        /*0c8c*/ 	.word	0x00000019
        /*0c90*/ 	.word	0x00032450
        /*0c94*/ 	.short	0x0101
        /*0c96*/ 	.byte	0x3f
	.zero		1


	//   ....[49]....
        /*0c98*/ 	.word	0x0000dc80
        /*0c9c*/ 	.word	0x0000000a
        /*0ca0*/ 	.word	0x00032440
        /*0ca4*/ 	.short	0x010a
        /*0ca6*/ 	.byte	0x3f
	.zero		1


	//   ....[50]....
        /*0ca8*/ 	.word	0x0000e050
        /*0cac*/ 	.word	0x0000000a
        /*0cb0*/ 	.word	0x00032430
        /*0cb4*/ 	.short	0x0107
        /*0cb6*/ 	.byte	0x3f
	.zero		1


	//   ....[51]....
        /*0cb8*/ 	.word	0x0000e100
        /*0cbc*/ 	.word	0x0000000a
        /*0cc0*/ 	.word	0x00032430
        /*0cc4*/ 	.short	0x0101
        /*0cc6*/ 	.byte	0x3f
	.zero		1


	//   ....[52]....
        /*0cc8*/ 	.word	0x0000e130
        /*0ccc*/ 	.word	0x0000000a
        /*0cd0*/ 	.word	0x00032460
        /*0cd4*/ 	.short	0x010a
        /*0cd6*/ 	.byte	0x3f
	.zero		1


	//   ....[53]....
        /*0cd8*/ 	.word	0x0000e650
        /*0cdc*/ 	.word	0x0000000a
        /*0ce0*/ 	.word	0x00032450
        /*0ce4*/ 	.short	0x0107
        /*0ce6*/ 	.byte	0x3f
	.zero		1


	//   ....[54]....
        /*0ce8*/ 	.word	0x0000e700
        /*0cec*/ 	.word	0x0000000a
        /*0cf0*/ 	.word	0x00032450
        /*0cf4*/ 	.short	0x0101
        /*0cf6*/ 	.byte	0x3f
	.zero		1


	//   ....[55]....
        /*0cf8*/ 	.word	0x0000f340
        /*0cfc*/ 	.word	0x00000005
        /*0d00*/ 	.word	0x00032420
        /*0d04*/ 	.short	0x010a
        /*0d06*/ 	.byte	0x3f
	.zero		1


	//   ....[56]....
        /*0d08*/ 	.word	0x0000f4e0
        /*0d0c*/ 	.word	0x00000003
        /*0d10*/ 	.word	0x00032440
        /*0d14*/ 	.short	0x010a
        /*0d16*/ 	.byte	0x3f
	.zero		1


	//   ....[57]....
        /*0d18*/ 	.word	0x0000f580
        /*0d1c*/ 	.word	0x00000005
        /*0d20*/ 	.word	0x00032440
        /*0d24*/ 	.short	0x010a
        /*0d26*/ 	.byte	0x3f
	.zero		1


	//   ....[58]....
        /*0d28*/ 	.word	0x0000f5c0
        /*0d2c*/ 	.word	0x00000003
        /*0d30*/ 	.word	0x00032460
        /*0d34*/ 	.short	0x010a
        /*0d36*/ 	.byte	0x3f
	.zero		1


	//   ....[59]....
        /*0d38*/ 	.word	0x0000f600
        /*0d3c*/ 	.word	0x00000005
        /*0d40*/ 	.word	0x00032460
        /*0d44*/ 	.short	0x010a
        /*0d46*/ 	.byte	0x3f
	.zero		1


	//   ....[60]....
        /*0d48*/ 	.word	0x0000f670
        /*0d4c*/ 	.word	0x00000003
        /*0d50*/ 	.word	0x00032400
        /*0d54*/ 	.short	0x010a
        /*0d56*/ 	.byte	0x3f
	.zero		1


	//   ....[61]....
        /*0d58*/ 	.word	0x0000f6d0
        /*0d5c*/ 	.word	0x00000004
        /*0d60*/ 	.word	0x00032430
        /*0d64*/ 	.short	0x010a
        /*0d66*/ 	.byte	0x3f
	.zero		1


	//   ....[62]....
        /*0d68*/ 	.word	0x0000f730
        /*0d6c*/ 	.word	0x00000005
        /*0d70*/ 	.word	0x00032410
        /*0d74*/ 	.short	0x010a
        /*0d76*/ 	.byte	0x3f
	.zero		1


	//   ....[63]....
        /*0d78*/ 	.word	0x0000f790
        /*0d7c*/ 	.word	0x00000000
        /*0d80*/ 	.word	0x00032450
        /*0d84*/ 	.short	0x010a
        /*0d86*/ 	.byte	0x3f
	.zero		1


	//   ....[64]....
        /*0d88*/ 	.word	0x0000f7f0
        /*0d8c*/ 	.word	0x00000003
        /*0d90*/ 	.word	0x00032430
        /*0d94*/ 	.short	0x010a
        /*0d96*/ 	.byte	0x3f
	.zero		1


	//   ....[65]....
        /*0d98*/ 	.word	0x0000f850
        /*0d9c*/ 	.word	0x00000003
        /*0da0*/ 	.word	0x00032450
        /*0da4*/ 	.short	0x010a
        /*0da6*/ 	.byte	0x3f
	.zero		1


	//   ....[66]....
        /*0da8*/ 	.word	0x0000f960
        /*0dac*/ 	.word	0x00000019
        /*0db0*/ 	.word	0x00032440
        /*0db4*/ 	.short	0x010a
        /*0db6*/ 	.byte	0x3f
	.zero		1


	//   ....[67]....
        /*0db8*/ 	.word	0x00011720
        /*0dbc*/ 	.word	0x00000016
        /*0dc0*/ 	.word	0x00032420
        /*0dc4*/ 	.short	0x010a
        /*0dc6*/ 	.byte	0x3f
	.zero		1


	//   ....[68]....
        /*0dc8*/ 	.word	0x00011770
        /*0dcc*/ 	.word	0x00000019
        /*0dd0*/ 	.word	0x00032460
        /*0dd4*/ 	.short	0x010a
        /*0dd6*/ 	.byte	0x3f
	.zero		1


	//   ....[69]....
        /*0dd8*/ 	.word	0x000120c0
        /*0ddc*/ 	.word	0x0000000a
        /*0de0*/ 	.word	0x00032440
        /*0de4*/ 	.short	0x010a
        /*0de6*/ 	.byte	0x3f
	.zero		1


	//   ....[70]....
        /*0de8*/ 	.word	0x00012790
        /*0dec*/ 	.word	0x0000000a
        /*0df0*/ 	.word	0x00032460
        /*0df4*/ 	.short	0x010a
        /*0df6*/ 	.byte	0x3f
	.zero		1


	//   ....[71]....
        /*0df8*/ 	.word	0x00013840
        /*0dfc*/ 	.word	0x00000005
        /*0e00*/ 	.word	0x00032420
        /*0e04*/ 	.short	0x010a
        /*0e06*/ 	.byte	0x3f
	.zero		1


	//   ....[72]....
        /*0e08*/ 	.word	0x000139e0
        /*0e0c*/ 	.word	0x00000003
        /*0e10*/ 	.word	0x00032440
        /*0e14*/ 	.short	0x010a
        /*0e16*/ 	.byte	0x3f
	.zero		1


	//   ....[73]....
        /*0e18*/ 	.word	0x00013a30
        /*0e1c*/ 	.word	0x00000005
        /*0e20*/ 	.word	0x00032440
        /*0e24*/ 	.short	0x010a
        /*0e26*/ 	.byte	0x3f
	.zero		1


	//   ....[74]....
        /*0e28*/ 	.word	0x00013a80
        /*0e2c*/ 	.word	0x00000003
        /*0e30*/ 	.word	0x00032460
        /*0e34*/ 	.short	0x010a
        /*0e36*/ 	.byte	0x3f
	.zero		1


	//----- nvinfo : EIATTR_NUM_MBARRIERS
	.align		4
.L_1242:
        /*0e38*/ 	.byte	0x03, 0x38
        /*0e3a*/ 	.short	0x0017


	//----- nvinfo : EIATTR_EXIT_INSTR_OFFSETS
	.align		4
        /*0e3c*/ 	.byte	0x04, 0x1c
        /*0e3e*/ 	.short	(.L_1244 - .L_1243)


	//   ....[0]....
.L_1243:
        /*0e40*/ 	.word	0x000009f0


	//   ....[1]....
        /*0e44*/ 	.word	0x00009870


	//   ....[2]....
        /*0e48*/ 	.word	0x0000f650


	//----- nvinfo : EIATTR_MAX_THREADS
	.align		4
.L_1244:
        /*0e4c*/ 	.byte	0x04, 0x05
        /*0e4e*/ 	.short	(.L_1246 - .L_1245)
.L_1245:
        /*0e50*/ 	.word	0x00000180
        /*0e54*/ 	.word	0x00000001
        /*0e58*/ 	.word	0x00000001


	//----- nvinfo : EIATTR_CRS_STACK_SIZE
	.align		4
.L_1246:
        /*0e5c*/ 	.byte	0x04, 0x1e
        /*0e5e*/ 	.short	(.L_1248 - .L_1247)
.L_1247:
        /*0e60*/ 	.word	0x00000000


	//----- nvinfo : EIATTR_CBANK_PARAM_SIZE
	.align		4
.L_1248:
        /*0e64*/ 	.byte	0x03, 0x19
        /*0e66*/ 	.short	0x0bf0


	//----- nvinfo : EIATTR_PARAM_CBANK
	.align		4
        /*0e68*/ 	.byte	0x04, 0x0a
        /*0e6a*/ 	.short	(.L_1250 - .L_1249)
	.align		4
.L_1249:
        /*0e6c*/ 	.word	index@(.nv.constant0._ZN7cutlass13device_kernelIN5flash11enable_sm90INS1_16FlashAttnFwdSm90INS1_25CollectiveMainloopFwdSm90ILi2EN4cute5tupleIJNS5_1CILi1EEES8_S8_EEENS6_IJNS7_ILi128EEENS7_ILi96EEENS7_ILi64EEEEEELi256ENS_10bfloat16_tEfNS_4arch4Sm90ELb0ELb0ELb0ELb1ELb1ELb0ELb1ELb1ELb0ELb1ELb0ELb0EEENS1_21CollectiveEpilogueFwdINS6_IJSA_NS7_ILi256EEESB_EEES9_SE_SG_Li256ELb1ELb1ELb0ELb0EEENS1_36VarlenDynamicPersistentTileSchedulerILi128ELi96ELi256ELi128ELb0ELb1ELb1ELb0ELb1ELb1EEEEEEEEEvNT_6ParamsE)
        /*0e70*/ 	.short	0x0210
        /*0e72*/ 	.short	0x0bf0


	//----- nvinfo : EIATTR_SW_WAR
	.align		4
.L_1250:
        /*0e74*/ 	.byte	0x04, 0x36
        /*0e76*/ 	.short	(.L_1252 - .L_1251)
.L_1251:
        /*0e78*/ 	.word	0x00000008
.L_1252:


//--------------------- .nv.info._ZN7cutlass13device_kernelIN5flash11enable_sm90INS1_16FlashAttnFwdSm90INS1_25CollectiveMainloopFwdSm90ILi2EN4cute5tupleIJNS5_1CILi1EEES8_S8_EEENS6_IJNS7_ILi128EEENS7_ILi96EEENS7_ILi64EEEEEELi256ENS_10bfloat16_tEfNS_4arch4Sm90ELb0ELb0ELb0ELb1ELb1ELb1ELb1ELb1ELb0ELb1ELb0ELb0EEENS1_21CollectiveEpilogueFwdINS6_IJSA_NS7_ILi256EEESB_EEES9_SE_SG_Li256ELb1ELb1ELb0ELb0EEENS1_36VarlenDynamicPersistentTileSchedulerILi128ELi96ELi256ELi128ELb0ELb1ELb1ELb0ELb1ELb1EEEEEEEEEvNT_6ParamsE --------------------------
	.section	.nv.info._ZN7cutlass13device_kernelIN5flash11enable_sm90INS1_16FlashAttnFwdSm90INS1_25CollectiveMainloopFwdSm90ILi2EN4cute5tupleIJNS5_1CILi1EEES8_S8_EEENS6_IJNS7_ILi128EEENS7_ILi96EEENS7_ILi64EEEEEELi256ENS_10bfloat16_tEfNS_4arch4Sm90ELb0ELb0ELb0ELb1ELb1ELb1ELb1ELb1ELb0ELb1ELb0ELb0EEENS1_21CollectiveEpilogueFwdINS6_IJSA_NS7_ILi256EEESB_EEES9_SE_SG_Li256ELb1ELb1ELb0ELb0EEENS1_36VarlenDynamicPersistentTileSchedulerILi128ELi96ELi256ELi128ELb0ELb1ELb1ELb0ELb1ELb1EEEEEEEEEvNT_6ParamsE,"",@"SHT_CUDA_INFO"
	.sectionflags	@""
	.align	4


	//----- nvinfo : EIATTR_CUDA_API_VERSION
	.align		4
        /*0000*/ 	.byte	0x04, 0x37
        /*0002*/ 	.short	(.L_1254 - .L_1253)
.L_1253:
        /*0004*/ 	.word	0x00000082


	//----- nvinfo : EIATTR_KPARAM_INFO
	.align		4
.L_1254:
        /*0008*/ 	.byte	0x04, 0x17
        /*000a*/ 	.short	(.L_1256 - .L_1255)
.L_1255:
        /*000c*/ 	.word	0x00000000
        /*0010*/ 	.short	0x0000
        /*0012*/ 	.short	0x0070
        /*0014*/ 	.byte	0x00, 0xf0, 0x01, 0x2e


	//----- nvinfo : EIATTR_SPARSE_MMA_MASK
	.align		4
.L_1256:
        /*0018*/ 	.byte	0x03, 0x50
        /*001a*/ 	.short	0x0000


	//----- nvinfo : EIATTR_MAXREG_COUNT
	.align		4
        /*001c*/ 	.byte	0x03, 0x1b
        /*001e*/ 	.short	0x00a8


	//----- nvinfo : EIATTR_NUM_BARRIERS
	.align		4
        /*0020*/ 	.byte	0x02, 0x4c
        /*0022*/ 	.byte	0x10
	.zero		1


	//----- nvinfo : EIATTR_EXTERNS
	.align		4
        /*0024*/ 	.byte	0x04, 0x0f
        /*0026*/ 	.short	(.L_1258 - .L_1257)


	//   ....[0]....
	.align		4
.L_1257:
        /*0028*/ 	.word	index@(__assertfail)


	//----- nvinfo : EIATTR_ANNOTATIONS
	.align		4
.L_1258:
        /*002c*/ 	.byte	0x04, 0x55
        /*002e*/ 	.short	(.L_1260 - .L_1259)


	//   ....[0]....
.L_1259:
        /* <DEDUP_REMOVED lines=69> */


	//----- nvinfo : EIATTR_MERCURY_ISA_VERSION
	.align		4
.L_1260:
        /*0470*/ 	.byte	0x03, 0x5f
        /*0472*/ 	.short	0x0101


	//----- nvinfo : EIATTR_UNUSED_LOAD_BYTE_OFFSET
	.align		4
        /*0474*/ 	.byte	0x04, 0x44
        /*0476*/ 	.short	(.L_1262 - .L_1261)


	//   ....[0]....
.L_1261:
        /*0478*/ 	.word	0x00000a70
        /*047c*/ 	.word	0x0000fff0


	//   ....[1]....
        /*0480*/ 	.word	0x0000e570
        /*0484*/ 	.word	0x0000fff0


	//----- nvinfo : EIATTR_INT_WARP_WIDE_INSTR_OFFSETS
	.align		4
.L_1262:
        /*0488*/ 	.byte	0x04, 0x31
        /*048a*/ 	.short	(.L_1264 - .L_1263)


	//   ....[0]....
.L_1263:
        /*048c*/ 	.word	0x00000120


	//   ....[1]....
        /*0490*/ 	.word	0x00000160


	//   ....[2]....
        /*0494*/ 	.word	0x000001d0


	//   ....[3]....
        /*0498*/ 	.word	0x00000240


	//   ....[4]....
        /*049c*/ 	.word	0x00013920


	//   ....[5]....
        /*04a0*/ 	.word	0x000139b0


	//   ....[6]....
        /*04a4*/ 	.word	0x00017970


	//   ....[7]....
        /*04a8*/ 	.word	0x00017a00


	//----- nvinfo : EIATTR_COOP_GROUP_MASK_REGIDS
	.align		4
.L_1264:
        /*04ac*/ 	.byte	0x04, 0x29
        /*04ae*/ 	.short	(.L_1266 - .L_1265)


	//   ....[0]....
.L_1265:
        /*04b0*/ 	.word	0xffffffff


	//   ....[1]....
        /*04b4*/ 	.word	0xffffffff


	//   ....[2]....
        /*04b8*/ 	.word	0xffffffff


	//   ....[3]....
        /*04bc*/ 	.word	0xffffffff


	//   ....[4]....
        /*04c0*/ 	.word	0xffffffff


	//   ....[5]....
        /*04c4*/ 	.word	0xffffffff


	//   ....[6]....
        /*04c8*/ 	.word	0xffffffff


	//   ....[7]....
        /*04cc*/ 	.word	0xffffffff


	//   ....[8]....
        /*04d0*/ 	.word	0xffffffff


	//   ....[9]....
        /*04d4*/ 	.word	0xffffffff


	//   ....[10]....
        /*04d8*/ 	.word	0xffffffff


	//   ....[11]....
        /*04dc*/ 	.word	0xffffffff


	//   ....[12]....
        /*04e0*/ 	.word	0xffffffff


	//   ....[13]....
        /*04e4*/ 	.word	0xffffffff


	//   ....[14]....
        /*04e8*/ 	.word	0xffffffff


	//   ....[15]....
        /*04ec*/ 	.word	0xffffffff


	//   ....[16]....
        /*04f0*/ 	.word	0xffffffff


	//   ....[17]....
        /*04f4*/ 	.word	0xffffffff


	//   ....[18]....
        /*04f8*/ 	.word	0xffffffff


	//   ....[19]....
        /*04fc*/ 	.word	0xffffffff


	//   ....[20]....
        /*0500*/ 	.word	0xffffffff


	//   ....[21]....
        /*0504*/ 	.word	0xffffffff


	//   ....[22]....
        /*0508*/ 	.word	0xffffffff


	//   ....[23]....
        /*050c*/ 	.word	0xffffffff


	//   ....[24]....
        /*0510*/ 	.word	0xffffffff


	//   ....[25]....
        /*0514*/ 	.word	0xffffffff


	//   ....[26]....
        /*0518*/ 	.word	0xffffffff


	//   ....[27]....
        /*051c*/ 	.word	0xffffffff


	//   ....[28]....
        /*0520*/ 	.word	0xffffffff


	//   ....[29]....
        /*0524*/ 	.word	0xffffffff


	//   ....[30]....
        /*0528*/ 	.word	0xffffffff


	//   ....[31]....
        /*052c*/ 	.word	0xffffffff


	//   ....[32]....
        /*0530*/ 	.word	0xffffffff


	//   ....[33]....
        /*0534*/ 	.word	0xffffffff


	//   ....[34]....
        /*0538*/ 	.word	0xffffffff


	//   ....[35]....
        /*053c*/ 	.word	0xffffffff


	//   ....[36]....
        /*0540*/ 	.word	0xffffffff


	//   ....[37]....
        /*0544*/ 	.word	0xffffffff


	//   ....[38]....
        /*0548*/ 	.word	0xffffffff


	//   ....[39]....
        /*054c*/ 	.word	0xffffffff


	//   ....[40]....
        /*0550*/ 	.word	0xffffffff


	//   ....[41]....
        /*0554*/ 	.word	0xffffffff


	//   ....[42]....
        /*0558*/ 	.word	0xffffffff


	//   ....[43]....
        /*055c*/ 	.word	0xffffffff


	//   ....[44]....
        /*0560*/ 	.word	0xffffffff


	//   ....[45]....
        /*0564*/ 	.word	0xffffffff


	//   ....[46]....
        /*0568*/ 	.word	0xffffffff


	//   ....[47]....
        /*056c*/ 	.word	0xffffffff


	//   ....[48]....
        /*0570*/ 	.word	0xffffffff


	//   ....[49]....
        /*0574*/ 	.word	0xffffffff


	//   ....[50]....
        /*0578*/ 	.word	0xffffffff


	//   ....[51]....
        /*057c*/ 	.word	0xffffffff


	//   ....[52]....
        /*0580*/ 	.word	0xffffffff


	//   ....[53]....
        /*0584*/ 	.word	0xffffffff


	//   ....[54]....
        /*0588*/ 	.word	0xffffffff


	//   ....[55]....
        /*058c*/ 	.word	0xffffffff


	//   ....[56]....
        /*0590*/ 	.word	0xffffffff


	//   ....[57]....
        /*0594*/ 	.word	0xffffffff


	//   ....[58]....
        /*0598*/ 	.word	0xffffffff


	//   ....[59]....
        /*059c*/ 	.word	0xffffffff


	//   ....[60]....
        /*05a0*/ 	.word	0xffffffff


	//   ....[61]....
        /*05a4*/ 	.word	0xffffffff


	//   ....[62]....
        /*05a8*/ 	.word	0xffffffff


	//   ....[63]....
        /*05ac*/ 	.word	0xffffffff


	//   ....[64]....
        /*05b0*/ 	.word	0xffffffff


	//   ....[65]....
        /*05b4*/ 	.word	0xffffffff


	//   ....[66]....
        /*05b8*/ 	.word	0xffffffff


	//   ....[67]....
        /*05bc*/ 	.word	0xffffffff


	//   ....[68]....
        /*05c0*/ 	.word	0xffffffff


	//   ....[69]....
        /*05c4*/ 	.word	0xffffffff


	//   ....[70]....
        /*05c8*/ 	.word	0xffffffff


	//   ....[71]....
        /*05cc*/ 	.word	0xffffffff


	//   ....[72]....
        /*05d0*/ 	.word	0xffffffff


	//   ....[73]....
        /*05d4*/ 	.word	0xffffffff


	//   ....[74]....
        /*05d8*/ 	.word	0xffffffff


	//   ....[75]....
        /*05dc*/ 	.word	0xffffffff


	//   ....[76]....
        /*05e0*/ 	.word	0xffffffff


	//   ....[77]....
        /*05e4*/ 	.word	0xffffffff


	//   ....[78]....
        /*05e8*/ 	.word	0xffffffff


	//   ....[79]....
        /*05ec*/ 	.word	0xffffffff


	//   ....[80]....
        /*05f0*/ 	.word	0xffffffff


	//   ....[81]....
        /*05f4*/ 	.word	0xffffffff


	//   ....[82]....
        /*05f8*/ 	.word	0xffffffff


	//   ....[83]....
        /*05fc*/ 	.word	0xffffffff


	//   ....[84]....
        /*0600*/ 	.word	0xffffffff


	//   ....[85]....
        /*0604*/ 	.word	0xffffffff


	//   ....[86]....
        /*0608*/ 	.word	0xffffffff


	//   ....[87]....
        /*060c*/ 	.word	0xffffffff


	//   ....[88]....
        /*0610*/ 	.word	0xffffffff


	//   ....[89]....
        /*0614*/ 	.word	0xffffffff


	//   ....[90]....
        /*0618*/ 	.word	0xffffffff


	//   ....[91]....
        /*061c*/ 	.word	0xffffffff


	//   ....[92]....
        /*0620*/ 	.word	0xffffffff


	//   ....[93]....
        /*0624*/ 	.word	0xffffffff


	//   ....[94]....
        /*0628*/ 	.word	0xffffffff


	//   ....[95]....
        /*062c*/ 	.word	0xffffffff


	//   ....[96]....
        /*0630*/ 	.word	0xffffffff


	//   ....[97]....
        /*0634*/ 	.word	0xffffffff


	//   ....[98]....
        /*0638*/ 	.word	0xffffffff


	//   ....[99]....
        /*063c*/ 	.word	0xffffffff


	//   ....[100]....
        /*0640*/ 	.word	0xffffffff


	//   ....[101]....
        /*0644*/ 	.word	0xffffffff


	//   ....[102]....
        /*0648*/ 	.word	0xffffffff


	//   ....[103]....
        /*064c*/ 	.word	0xffffffff


	//   ....[104]....
        /*0650*/ 	.word	0xffffffff


	//   ....[105]....
        /*0654*/ 	.word	0xffffffff


	//   ....[106]....
        /*0658*/ 	.word	0xffffffff


	//   ....[107]....
        /*065c*/ 	.word	0xffffffff


	//   ....[108]....
        /*0660*/ 	.word	0xffffffff


	//   ....[109]....
        /*0664*/ 	.word	0xffffffff


	//   ....[110]....
        /*0668*/ 	.word	0xffffffff


	//   ....[111]....
        /*066c*/ 	.word	0xffffffff


	//   ....[112]....
        /*0670*/ 	.word	0xffffffff


	//   ....[113]....
        /*0674*/ 	.word	0xffffffff


	//   ....[114]....
        /*0678*/ 	.word	0xffffffff


	//   ....[115]....
        /*067c*/ 	.word	0xffffffff


	//   ....[116]....
        /*0680*/ 	.word	0xffffffff


	//   ....[117]....
        /*0684*/ 	.word	0xffffffff


	//   ....[118]....
        /*0688*/ 	.word	0xffffffff


	//   ....[119]....
        /*068c*/ 	.word	0xffffffff


	//   ....[120]....
        /*0690*/ 	.word	0xffffffff


	//   ....[121]....
        /*0694*/ 	.word	0xffffffff


	//   ....[122]....
        /*0698*/ 	.word	0xffffffff


	//   ....[123]....
        /*069c*/ 	.word	0xffffffff


	//   ....[124]....
        /*06a0*/ 	.word	0xffffffff


	//   ....[125]....
        /*06a4*/ 	.word	0xffffffff


	//   ....[126]....
        /*06a8*/ 	.word	0xffffffff


	//   ....[127]....
        /*06ac*/ 	.word	0xffffffff


	//   ....[128]....
        /*06b0*/ 	.word	0xffffffff


	//   ....[129]....
        /*06b4*/ 	.word	0xffffffff


	//   ....[130]....
        /*06b8*/ 	.word	0xffffffff


	//   ....[131]....
        /*06bc*/ 	.word	0xffffffff


	//   ....[132]....
        /*06c0*/ 	.word	0xffffffff


	//   ....[133]....
        /*06c4*/ 	.word	0xffffffff


	//   ....[134]....
        /*06c8*/ 	.word	0xffffffff


	//   ....[135]....
        /*06cc*/ 	.word	0xffffffff


	//   ....[136]....
        /*06d0*/ 	.word	0xffffffff


	//   ....[137]....
        /*06d4*/ 	.word	0xffffffff


	//   ....[138]....
        /*06d8*/ 	.word	0xffffffff


	//   ....[139]....
        /*06dc*/ 	.word	0xffffffff


	//   ....[140]....
        /*06e0*/ 	.word	0xffffffff


	//   ....[141]....
        /*06e4*/ 	.word	0xffffffff


	//   ....[142]....
        /*06e8*/ 	.word	0xffffffff


	//   ....[143]....
        /*06ec*/ 	.word	0xffffffff


	//   ....[144]....
        /*06f0*/ 	.word	0xffffffff


	//   ....[145]....
        /*06f4*/ 	.word	0xffffffff


	//   ....[146]....
        /*06f8*/ 	.word	0xffffffff


	//   ....[147]....
        /*06fc*/ 	.word	0xffffffff


	//   ....[148]....
        /*0700*/ 	.word	0xffffffff


	//   ....[149]....
        /*0704*/ 	.word	0xffffffff


	//   ....[150]....
        /*0708*/ 	.word	0xffffffff


	//   ....[151]....
        /*070c*/ 	.word	0xffffffff


	//   ....[152]....
        /*0710*/ 	.word	0xffffffff


	//   ....[153]....
        /*0714*/ 	.word	0xffffffff


	//   ....[154]....
        /*0718*/ 	.word	0xffffffff


	//   ....[155]....
        /*071c*/ 	.word	0xffffffff


	//   ....[156]....
        /*0720*/ 	.word	0xffffffff


	//   ....[157]....
        /*0724*/ 	.word	0xffffffff


	//   ....[158]....
        /*0728*/ 	.word	0xffffffff


	//   ....[159]....
        /*072c*/ 	.word	0xffffffff


	//   ....[160]....
        /*0730*/ 	.word	0xffffffff


	//   ....[161]....
        /*0734*/ 	.word	0xffffffff


	//   ....[162]....
        /*0738*/ 	.word	0xffffffff


	//   ....[163]....
        /*073c*/ 	.word	0xffffffff


	//   ....[164]....
        /*0740*/ 	.word	0xffffffff


	//   ....[165]....
        /*0744*/ 	.word	0xffffffff


	//   ....[166]....
        /*0748*/ 	.word	0xffffffff


	//   ....[167]....
        /*074c*/ 	.word	0xffffffff


	//   ....[168]....
        /*0750*/ 	.word	0xffffffff


	//   ....[169]....
        /*0754*/ 	.word	0xffffffff


	//   ....[170]....
        /*0758*/ 	.word	0xffffffff


	//   ....[171]....
        /*075c*/ 	.word	0xffffffff


	//   ....[172]....
        /*0760*/ 	.word	0xffffffff


	//   ....[173]....
        /*0764*/ 	.word	0xffffffff


	//   ....[174]....
        /*0768*/ 	.word	0xffffffff


	//   ....[175]....
        /*076c*/ 	.word	0xffffffff


	//   ....[176]....
        /*0770*/ 	.word	0xffffffff


	//   ....[177]....
        /*0774*/ 	.word	0xffffffff


	//   ....[178]....
        /*0778*/ 	.word	0xffffffff


	//   ....[179]....
        /*077c*/ 	.word	0x0500000f


	//   ....[180]....
        /*0780*/ 	.word	0x0500000f


	//   ....[181]....
        /*0784*/ 	.word	0x0500000f


	//   ....[182]....
        /*0788*/ 	.word	0x0500000f


	//   ....[183]....
        /*078c*/ 	.word	0x0500000f


	//   ....[184]....
        /*0790*/ 	.word	0x0500000f


	//   ....[185]....
        /*0794*/ 	.word	0x0500000f


	//   ....[186]....
        /*0798*/ 	.word	0x0500000f


	//   ....[187]....
        /*079c*/ 	.word	0x0500000f


	//   ....[188]....
        /*07a0*/ 	.word	0x0500000f


	//   ....[189]....
        /*07a4*/ 	.word	0x0500000f


	//   ....[190]....
        /*07a8*/ 	.word	0x0500000f


	//   ....[191]....
        /*07ac*/ 	.word	0x0500000f


	//   ....[192]....
        /*07b0*/ 	.word	0x0500000f


	//   ....[193]....
        /*07b4*/ 	.word	0x0500000f


	//   ....[194]....
        /*07b8*/ 	.word	0x0500000f


	//   ....[195]....
        /*07bc*/ 	.word	0x0500000f


	//   ....[196]....
        /*07c0*/ 	.word	0x0500000f


	//   ....[197]....
        /*07c4*/ 	.word	0x0500000f


	//   ....[198]....
        /*07c8*/ 	.word	0x0500000f


	//   ....[199]....
        /*07cc*/ 	.word	0x0500000f


	//   ....[200]....
        /*07d0*/ 	.word	0x0500000f


	//   ....[201]....
        /*07d4*/ 	.word	0x0500000f


	//   ....[202]....
        /*07d8*/ 	.word	0x0500000f


	//   ....[203]....
        /*07dc*/ 	.word	0x0500000f


	//   ....[204]....
        /*07e0*/ 	.word	0x0500000f


	//   ....[205]....
        /*07e4*/ 	.word	0x0500000f


	//   ....[206]....
        /*07e8*/ 	.word	0x0500000f


	//   ....[207]....
        /*07ec*/ 	.word	0x0500000f


	//   ....[208]....
        /*07f0*/ 	.word	0x0500000f


	//   ....[209]....
        /*07f4*/ 	.word	0x0500000f


	//   ....[210]....
        /*07f8*/ 	.word	0x0500000f


	//   ....[211]....
        /*07fc*/ 	.word	0x0500000f


	//   ....[212]....
        /*0800*/ 	.word	0x0500000f


	//   ....[213]....
        /*0804*/ 	.word	0x0500000f


	//   ....[214]....
        /*0808*/ 	.word	0x0500000f


	//   ....[215]....
        /*080c*/ 	.word	0x0500000f


	//   ....[216]....
        /*0810*/ 	.word	0x0500000f


	//   ....[217]....
        /*0814*/ 	.word	0x0500000f


	//   ....[218]....
        /*0818*/ 	.word	0x0500000f


	//   ....[219]....
        /*081c*/ 	.word	0x0500000f


	//   ....[220]....
        /*0820*/ 	.word	0x0500000f


	//   ....[221]....
        /*0824*/ 	.word	0x0500000f


	//   ....[222]....
        /*0828*/ 	.word	0x0500000f


	//   ....[223]....
        /*082c*/ 	.word	0x0500000f


	//   ....[224]....
        /*0830*/ 	.word	0x0500000f


	//   ....[225]....
        /*0834*/ 	.word	0x0500000f


	//   ....[226]....
        /*0838*/ 	.word	0x0500000f


	//   ....[227]....
        /*083c*/ 	.word	0x0500000f


	//   ....[228]....
        /*0840*/ 	.word	0x0500000f


	//   ....[229]....
        /*0844*/ 	.word	0x0500000f


	//   ....[230]....
        /*0848*/ 	.word	0x0500000f


	//   ....[231]....
        /*084c*/ 	.word	0x0500000f


	//   ....[232]....
        /*0850*/ 	.word	0x0500000f


	//   ....[233]....
        /*0854*/ 	.word	0x0500000f


	//   ....[234]....
        /*0858*/ 	.word	0x0500000f


	//   ....[235]....
        /*085c*/ 	.word	0x0500000f


	//   ....[236]....
        /*0860*/ 	.word	0x0500000f


	//   ....[237]....
        /*0864*/ 	.word	0x0500000f


	//   ....[238]....
        /*0868*/ 	.word	0x0500000f


	//   ....[239]....
        /*086c*/ 	.word	0x0500000f


	//   ....[240]....
        /*0870*/ 	.word	0x0500000f


	//   ....[241]....
        /*0874*/ 	.word	0x0500000f


	//   ....[242]....
        /*0878*/ 	.word	0x0500000f


	//   ....[243]....
        /*087c*/ 	.word	0x0500000f


	//   ....[244]....
        /*0880*/ 	.word	0x0500000f


	//   ....[245]....
        /*0884*/ 	.word	0x0500000f


	//   ....[246]....
        /*0888*/ 	.word	0x0500000f


	//   ....[247]....
        /*088c*/ 	.word	0x0500000f


	//   ....[248]....
        /*0890*/ 	.word	0x0500000f


	//   ....[249]....
        /*0894*/ 	.word	0x0500000f


	//   ....[250]....
        /*0898*/ 	.word	0x0500000f


	//   ....[251]....
        /*089c*/ 	.word	0x0500000f


	//   ....[252]....
        /*08a0*/ 	.word	0x0500000f


	//   ....[253]....
        /*08a4*/ 	.word	0x0500000f


	//   ....[254]....
        /*08a8*/ 	.word	0x0500000f


	//   ....[255]....
        /*08ac*/ 	.word	0x0500000f


	//   ....[0]....
        /*08b0*/ 	.word	0x0500000f


	//   ....[1]....
        /*08b4*/ 	.word	0x0500000f


	//   ....[2]....
        /*08b8*/ 	.word	0x0500000f


	//   ....[3]....
        /*08bc*/ 	.word	0x0500000f


	//   ....[4]....
        /*08c0*/ 	.word	0x0500000f


	//   ....[5]....
        /*08c4*/ 	.word	0x0500000f


	//   ....[6]....
        /*08c8*/ 	.word	0x0500000f


	//   ....[7]....
        /*08cc*/ 	.word	0x0500000f


	//   ....[8]....
        /*08d0*/ 	.word	0x0500000f


	//   ....[9]....
        /*08d4*/ 	.word	0x0500000f


	//   ....[10]....
        /*08d8*/ 	.word	0x0500000f


	//   ....[11]....
        /*08dc*/ 	.word	0x0500000f


	//   ....[12]....
        /*08e0*/ 	.word	0x0500000f


	//   ....[13]....
        /*08e4*/ 	.word	0x0500000f


	//   ....[14]....
        /*08e8*/ 	.word	0x0500000f


	//   ....[15]....
        /*08ec*/ 	.word	0x0500000f


	//   ....[16]....
        /*08f0*/ 	.word	0x0500000f


	//   ....[17]....
        /*08f4*/ 	.word	0x0500000f


	//   ....[18]....
        /*08f8*/ 	.word	0x0500000f


	//   ....[19]....
        /*08fc*/ 	.word	0x0500000f


	//   ....[20]....
        /*0900*/ 	.word	0x0500000f


	//   ....[21]....
        /*0904*/ 	.word	0x0500000f


	//   ....[22]....
        /*0908*/ 	.word	0x0500000f


	//   ....[23]....
        /*090c*/ 	.word	0x0500000f


	//   ....[24]....
        /*0910*/ 	.word	0x0500000f


	//   ....[25]....
        /*0914*/ 	.word	0x0500000f


	//   ....[26]....
        /*0918*/ 	.word	0x0500000f


	//   ....[27]....
        /*091c*/ 	.word	0x0500000f


	//   ....[28]....
        /*0920*/ 	.word	0x0500000f


	//   ....[29]....
        /*0924*/ 	.word	0x0500000f


	//   ....[30]....
        /*0928*/ 	.word	0x0500000f


	//   ....[31]....
        /*092c*/ 	.word	0x0500000f


	//   ....[32]....
        /*0930*/ 	.word	0x0500000f


	//   ....[33]....
        /*0934*/ 	.word	0x0500000f


	//   ....[34]....
        /*0938*/ 	.word	0x0500000f


	//   ....[35]....
        /*093c*/ 	.word	0x0500000f


	//   ....[36]....
        /*0940*/ 	.word	0x0500000f


	//   ....[37]....
        /*0944*/ 	.word	0x0500000f


	//   ....[38]....
        /*0948*/ 	.word	0x0500000f


	//   ....[39]....
        /*094c*/ 	.word	0x0500000f


	//   ....[40]....
        /*0950*/ 	.word	0x0500000f


	//   ....[41]....
        /*0954*/ 	.word	0x0500000f


	//   ....[42]....
        /*0958*/ 	.word	0x0500000f


	//   ....[43]....
        /*095c*/ 	.word	0x0500000f


	//   ....[44]....
        /*0960*/ 	.word	0x0500000f


	//   ....[45]....
        /*0964*/ 	.word	0x0500000f


	//   ....[46]....
        /*0968*/ 	.word	0x0500000f


	//   ....[47]....
        /*096c*/ 	.word	0x0500000f


	//   ....[48]....
        /*0970*/ 	.word	0x0500000f


	//   ....[49]....
        /*0974*/ 	.word	0x0500000f


	//   ....[50]....
        /*0978*/ 	.word	0x0500000f


	//   ....[51]....
        /*097c*/ 	.word	0x0500000f


	//----- nvinfo : EIATTR_COOP_GROUP_INSTR_OFFSETS
	.align		4
.L_1266:
        /*0980*/ 	.byte	0x04, 0x28
        /*0982*/ 	.short	(.L_1268 - .L_1267)


	//   ....[0]....
.L_1267:
        /*0984*/ 	.word	0x00000060


	//   ....[1]....
        /*0988*/ 	.word	0x00000130


	//   ....[2]....
        /*098c*/ 	.word	0x000001f0


	//   ....[3]....
        /*0990*/ 	.word	0x000003c0


	//   ....[4]....
        /*0994*/ 	.word	0x00000520


	//   ....[5]....
        /*0998*/ 	.word	0x00000640


	//   ....[6]....
        /*099c*/ 	.word	0x000007a0


	//   ....[7]....
        /*09a0*/ 	.word	0x00002c90


	//   ....[8]....
        /*09a4*/ 	.word	0x00002ca0


	//   ....[9]....
        /*09a8*/ 	.word	0x00003410


	//   ....[10]....
        /*09ac*/ 	.word	0x00003420


	//   ....[11]....
        /*09b0*/ 	.word	0x00004090


	//   ....[12]....
        /*09b4*/ 	.word	0x000040a0


	//   ....[13]....
        /*09b8*/ 	.word	0x00004890


	//   ....[14]....
        /*09bc*/ 	.word	0x000048a0


	//   ....[15]....
        /*09c0*/ 	.word	0x000052f0


	//   ....[16]....
        /*09c4*/ 	.word	0x00005300


	//   ....[17]....
        /*09c8*/ 	.word	0x00005410


	//   ....[18]....
        /*09cc*/ 	.word	0x00005420


	//   ....[19]....
        /*09d0*/ 	.word	0x000057d0


	//   ....[20]....
        /*09d4*/ 	.word	0x00005800


	//   ....[21]....
        /*09d8*/ 	.word	0x00005ad0


	//   ....[22]....
        /*09dc*/ 	.word	0x00005af0


	//   ....[23]....
        /*09e0*/ 	.word	0x00006490


	//   ....[24]....
        /*09e4*/ 	.word	0x00006a10


	//   ....[25]....
        /*09e8*/ 	.word	0x00006a20


	//   ....[26]....
        /*09ec*/ 	.word	0x00006a30


	//   ....[27]....
        /*09f0*/ 	.word	0x00006a40


	//   ....[28]....
        /*09f4*/ 	.word	0x00007a80


	//   ....[29]....
        /*09f8*/ 	.word	0x00007a90


	//   ....[30]....
        /*09fc*/ 	.word	0x00007aa0


	//   ....[31]....
        /*0a00*/ 	.word	0x00007ab0


	//   ....[32]....
        /*0a04*/ 	.word	0x0000a3f0


	//   ....[33]....
        /*0a08*/ 	.word	0x0000a4d0


	//   ....[34]....
        /*0a0c*/ 	.word	0x0000a4e0


	//   ....[35]....
        /*0a10*/ 	.word	0x0000a530


	//   ....[36]....
        /*0a14*/ 	.word	0x0000c3d0


	//   ....[37]....
        /*0a18*/ 	.word	0x0000c3e0


	//   ....[38]....
        /*0a1c*/ 	.word	0x0000c410


	//   ....[39]....
        /*0a20*/ 	.word	0x0000c420


	//   ....[40]....
        /*0a24*/ 	.word	0x0000daf0


	//   ....[41]....
        /*0a28*/ 	.word	0x0000db50


	//   ....[42]....
        /*0a2c*/ 	.word	0x0000dbb0


	//   ....[43]....
        /*0a30*/ 	.word	0x0000dbd0


	//   ....[44]....
        /*0a34*/ 	.word	0x0000f6a0


	//   ....[45]....
        /*0a38*/ 	.word	0x0000f7c0


	//   ....[46]....
        /*0a3c*/ 	.word	0x0000fac0


	//   ....[47]....
        /*0a40*/ 	.word	0x0000fb00


	//   ....[48]....
        /*0a44*/ 	.word	0x00010040


	//   ....[49]....
        /*0a48*/ 	.word	0x00010090


	//   ....[50]....
        /*0a4c*/ 	.word	0x000101d0


	//   ....[51]....
        /*0a50*/ 	.word	0x000101f0


	//   ....[52]....
        /*0a54*/ 	.word	0x00010330


	//   ....[53]....
        /*0a58*/ 	.word	0x00010350


	//   ....[54]....
        /*0a5c*/ 	.word	0x000104a0


	//   ....[55]....
        /*0a60*/ 	.word	0x000104c0


	//   ....[56]....
        /*0a64*/ 	.word	0x00010e60


	//   ....[57]....
        /*0a68*/ 	.word	0x00010e70


	//   ....[58]....
        /*0a6c*/ 	.word	0x00011010


	//   ....[59]....
        /*0a70*/ 	.word	0x00011020


	//   ....[60]....
        /*0a74*/ 	.word	0x000111b0


	//   ....[61]....
        /*0a78*/ 	.word	0x000111c0


	//   ....[62]....
        /*0a7c*/ 	.word	0x00011350


	//   ....[63]....
        /*0a80*/ 	.word	0x00011360


	//   ....[64]....
        /*0a84*/ 	.word	0x00011540


	//   ....[65]....
        /*0a88*/ 	.word	0x00011710


	//   ....[66]....
        /*0a8c*/ 	.word	0x00011740


	//   ....[67]....
        /*0a90*/ 	.word	0x00011770


	//   ....[68]....
        /*0a94*/ 	.word	0x000117a0


	//   ....[69]....
        /*0a98*/ 	.word	0x000117d0


	//   ....[70]....
        /*0a9c*/ 	.word	0x00011800


	//   ....[71]....
        /*0aa0*/ 	.word	0x00011970


	//   ....[72]....
        /*0aa4*/ 	.word	0x000119a0


	//   ....[73]....
        /*0aa8*/ 	.word	0x000119d0


	//   ....[74]....
        /*0aac*/ 	.word	0x00011a00


	//   ....[75]....
        /*0ab0*/ 	.word	0x00011a30


	//   ....[76]....
        /*0ab4*/ 	.word	0x00011a60


	//   ....[77]....
        /*0ab8*/ 	.word	0x00011af0


	//   ....[78]....
        /*0abc*/ 	.word	0x00011b20


	//   ....[79]....
        /*0ac0*/ 	.word	0x00011ba0


	//   ....[80]....
        /*0ac4*/ 	.word	0x000126c0


	//   ....[81]....
        /*0ac8*/ 	.word	0x00014530


	//   ....[82]....
        /*0acc*/ 	.word	0x00014550


	//   ....[83]....
        /*0ad0*/ 	.word	0x000145e0


	//   ....[84]....
        /*0ad4*/ 	.word	0x00014600


	//   ....[85]....
        /*0ad8*/ 	.word	0x00014680


	//   ....[86]....
        /*0adc*/ 	.word	0x000146a0


	//   ....[87]....
        /*0ae0*/ 	.word	0x00014720


	//   ....[88]....
        /*0ae4*/ 	.word	0x00014740


	//   ....[89]....
        /*0ae8*/ 	.word	0x000147c0


	//   ....[90]....
        /*0aec*/ 	.word	0x000147e0


	//   ....[91]....
        /*0af0*/ 	.word	0x000147f0


	//   ....[92]....
        /*0af4*/ 	.word	0x00014800


	//   ....[93]....
        /*0af8*/ 	.word	0x00014fb0


	//   ....[94]....
        /*0afc*/ 	.word	0x00014fe0


	//   ....[95]....
        /*0b00*/ 	.word	0x000150e0


	//   ....[96]....
        /*0b04*/ 	.word	0x000150f0


	//   ....[97]....
        /*0b08*/ 	.word	0x00015170


	//   ....[98]....
        /*0b0c*/ 	.word	0x00015180


	//   ....[99]....
        /*0b10*/ 	.word	0x00015190


	//   ....[100]....
        /*0b14*/ 	.word	0x00015230


	//   ....[101]....
        /*0b18*/ 	.word	0x00015260


	//   ....[102]....
        /*0b1c*/ 	.word	0x000152e0


	//   ....[103]....
        /*0b20*/ 	.word	0x00015310


	//   ....[104]....
        /*0b24*/ 	.word	0x00015390


	//   ....[105]....
        /*0b28*/ 	.word	0x000153c0


	//   ....[106]....
        /*0b2c*/ 	.word	0x000153e0


	//   ....[107]....
        /*0b30*/ 	.word	0x00015430


	//   ....[108]....
        /*0b34*/ 	.word	0x00015440


	//   ....[109]....
        /*0b38*/ 	.word	0x00015b10


	//   ....[110]....
        /*0b3c*/ 	.word	0x00015b40


	//   ....[111]....
        /*0b40*/ 	.word	0x00015b60


	//   ....[112]....
        /*0b44*/ 	.word	0x00015c30


	//   ....[113]....
        /*0b48*/ 	.word	0x00015c60


	//   ....[114]....
        /*0b4c*/ 	.word	0x00015cd0


	//   ....[115]....
        /*0b50*/ 	.word	0x00015d40


	//   ....[116]....
        /*0b54*/ 	.word	0x00015d50


	//   ....[117]....
        /*0b58*/ 	.word	0x00015dd0


	//   ....[118]....
        /*0b5c*/ 	.word	0x00015de0


	//   ....[119]....
        /*0b60*/ 	.word	0x00015e60


	//   ....[120]....
        /*0b64*/ 	.word	0x00015e70


	//   ....[121]....
        /*0b68*/ 	.word	0x00015ef0


	//   ....[122]....
        /*0b6c*/ 	.word	0x00015f00


	//   ....[123]....
        /*0b70*/ 	.word	0x00015f80


	//   ....[124]....
        /*0b74*/ 	.word	0x00015f90


	//   ....[125]....
        /*0b78*/ 	.word	0x000164c0


	//   ....[126]....
        /*0b7c*/ 	.word	0x000164e0


	//   ....[127]....
        /*0b80*/ 	.word	0x00016510


	//   ....[128]....
        /*0b84*/ 	.word	0x000165f0


	//   ....[129]....
        /*0b88*/ 	.word	0x00016600


	//   ....[130]....
        /*0b8c*/ 	.word	0x00016630


	//   ....[131]....
        /*0b90*/ 	.word	0x000166c0


	//   ....[132]....
        /*0b94*/ 	.word	0x00016770


	//   ....[133]....
        /*0b98*/ 	.word	0x00016780


	//   ....[134]....
        /*0b9c*/ 	.word	0x000167b0


	//   ....[135]....
        /*0ba0*/ 	.word	0x000167c0


	//   ....[136]....
        /*0ba4*/ 	.word	0x00016850


	//   ....[137]....
        /*0ba8*/ 	.word	0x00016f90


	//   ....[138]....
        /*0bac*/ 	.word	0x00016fb0


	//   ....[139]....
        /*0bb0*/ 	.word	0x00017000


	//   ....[140]....
        /*0bb4*/ 	.word	0x00017010


	//   ....[141]....
        /*0bb8*/ 	.word	0x00017050


	//   ....[142]....
        /*0bbc*/ 	.word	0x00017060


	//   ....[143]....
        /*0bc0*/ 	.word	0x000170a0


	//   ....[144]....
        /*0bc4*/ 	.word	0x000170b0


	//   ....[145]....
        /*0bc8*/ 	.word	0x000170f0


	//   ....[146]....
        /*0bcc*/ 	.word	0x00017100


	//   ....[147]....
        /*0bd0*/ 	.word	0x00017110


	//   ....[148]....
        /*0bd4*/ 	.word	0x00017150


	//   ....[149]....
        /*0bd8*/ 	.word	0x00017490


	//   ....[150]....
        /*0bdc*/ 	.word	0x000174b0


	//   ....[151]....
        /*0be0*/ 	.word	0x000174c0


	//   ....[152]....
        /*0be4*/ 	.word	0x000174e0


	//   ....[153]....
        /*0be8*/ 	.word	0x00017550


	//   ....[154]....
        /*0bec*/ 	.word	0x00017570


	//   ....[155]....
        /*0bf0*/ 	.word	0x000175d0


	//   ....[156]....
        /*0bf4*/ 	.word	0x000175f0


	//   ....[157]....
        /*0bf8*/ 	.word	0x00017650


	//   ....[158]....
        /*0bfc*/ 	.word	0x00017670


	//   ....[159]....
        /*0c00*/ 	.word	0x000176d0


	//   ....[160]....
        /*0c04*/ 	.word	0x000176f0


	//   ....[161]....
        /*0c08*/ 	.word	0x00017be0


	//   ....[162]....
        /*0c0c*/ 	.word	0x00017c10


	//   ....[163]....
        /*0c10*/ 	.word	0x00017c40


	//   ....[164]....
        /*0c14*/ 	.word	0x00017c70


	//   ....[165]....
        /*0c18*/ 	.word	0x00017ca0


	//   ....[166]....
        /*0c1c*/ 	.word	0x00017cd0


	//   ....[167]....
        /*0c20*/ 	.word	0x00017d00


	//   ....[168]....
        /*0c24*/ 	.word	0x00017d30


	//   ....[169]....
        /*0c28*/ 	.word	0x00017eb0


	//   ....[170]....
        /*0c2c*/ 	.word	0x00017ee0


	//   ....[171]....
        /*0c30*/ 	.word	0x00017f10


	//   ....[172]....
        /*0c34*/ 	.word	0x00017f40


	//   ....[173]....
        /*0c38*/ 	.word	0x00017f70


	//   ....[174]....
        /*0c3c*/ 	.word	0x00017fa0


	//   ....[175]....
        /*0c40*/ 	.word	0x00018060


	//   ....[176]....
        /*0c44*/ 	.word	0x00018080


	//   ....[177]....
        /*0c48*/ 	.word	0x000180f0


	//   ....[178]....
        /*0c4c*/ 	.word	0x00018560


	//   ....[179]....
        /*0c50*/ 	.word	0x00018880


	//   ....[180]....
        /*0c54*/ 	.word	0x00018910


	//   ....[181]....
        /*0c58*/ 	.word	0x000189b0


	//   ....[182]....
        /*0c5c*/ 	.word	0x00018a40


	//   ....[183]....
        /*0c60*/ 	.word	0x00018b30


	//   ....[184]....
        /*0c64*/ 	.word	0x00018bc0


	//   ....[185]....
        /*0c68*/ 	.word	0x00018c60


	//   ....[186]....
        /*0c6c*/ 	.word	0x00018cf0


	//   ....[187]....
        /*0c70*/ 	.word	0x00018de0


	//   ....[188]....
        /*0c74*/ 	.word	0x00018e70


	//   ....[189]....
        /*0c78*/ 	.word	0x00018f00


	//   ....[190]....
        /*0c7c*/ 	.word	0x00018f90


	//   ....[191]....
        /*0c80*/ 	.word	0x000190c0


	//   ....[192]....
        /*0c84*/ 	.word	0x00019160


	//   ....[193]....
        /*0c88*/ 	.word	0x000191f0


	//   ....[194]....
        /*0c8c*/ 	.word	0x00019240


	//   ....[195]....
        /*0c90*/ 	.word	0x00019290


	//   ....[196]....
        /*0c94*/ 	.word	0x00019370


	//   ....[197]....
        /*0c98*/ 	.word	0x00019400


	//   ....[198]....
        /*0c9c*/ 	.word	0x00019450


	//   ....[199]....
        /*0ca0*/ 	.word	0x000194a0


	//   ....[200]....
        /*0ca4*/ 	.word	0x00019710


	//   ....[201]....
        /*0ca8*/ 	.word	0x00019760


	//   ....[202]....
        /*0cac*/ 	.word	0x000197f0


	//   ....[203]....
        /*0cb0*/ 	.word	0x00019880


	//   ....[204]....
        /*0cb4*/ 	.word	0x00019910


	//   ....[205]....
        /*0cb8*/ 	.word	0x000199a0


	//   ....[206]....
        /*0cbc*/ 	.word	0x00019a30


	//   ....[207]....
        /*0cc0*/ 	.word	0x00019ac0


	//   ....[208]....
        /*0cc4*/ 	.word	0x00019b80


	//   ....[209]....
        /*0cc8*/ 	.word	0x00019e60


	//   ....[210]....
        /*0ccc*/ 	.word	0x00019f50


	//   ....[211]....
        /*0cd0*/ 	.word	0x00019ff0


	//   ....[212]....
        /*0cd4*/ 	.word	0x0001a050


	//   ....[213]....
        /*0cd8*/ 	.word	0x0001a140


	//   ....[214]....
        /*0cdc*/ 	.word	0x0001a1b0


	//   ....[215]....
        /*0ce0*/ 	.word	0x0001a2a0


	//   ....[216]....
        /*0ce4*/ 	.word	0x0001a310


	//   ....[217]....
        /*0ce8*/ 	.word	0x0001a400


	//   ....[218]....
        /*0cec*/ 	.word	0x0001a470


	//   ....[219]....
        /*0cf0*/ 	.word	0x0001a560


	//   ....[220]....
        /*0cf4*/ 	.word	0x0001a5d0


	//   ....[221]....
        /*0cf8*/ 	.word	0x0001a670


	//   ....[222]....
        /*0cfc*/ 	.word	0x0001a760


	//   ....[223]....
        /*0d00*/ 	.word	0x0001a820


	//   ....[224]....
        /*0d04*/ 	.word	0x0001a880


	//   ....[225]....
        /*0d08*/ 	.word	0x0001a970


	//   ....[226]....
        /*0d0c*/ 	.word	0x0001a9d0


	//   ....[227]....
        /*0d10*/ 	.word	0x0001aac0


	//   ....[228]....
        /*0d14*/ 	.word	0x0001ab20


	//   ....[229]....
        /*0d18*/ 	.word	0x0001abc0


	//   ....[230]....
        /*0d1c*/ 	.word	0x0001ac90


	//   ....[231]....
        /*0d20*/ 	.word	0x0001ad30


	//   ....[232]....
        /*0d24*/ 	.word	0x0001ae00


	//   ....[233]....
        /*0d28*/ 	.word	0x0001aea0


	//   ....[234]....
        /*0d2c*/ 	.word	0x0001af70


	//   ....[235]....
        /*0d30*/ 	.word	0x0001b010


	//   ....[236]....
        /*0d34*/ 	.word	0x0001b0c0


	//   ....[237]....
        /*0d38*/ 	.word	0x0001b160


	//   ....[238]....
        /*0d3c*/ 	.word	0x0001b3d0


	//   ....[239]....
        /*0d40*/ 	.word	0x0001b490


	//   ....[240]....
        /*0d44*/ 	.word	0x0001b550


	//   ....[241]....
        /*0d48*/ 	.word	0x0001b640


	//   ....[242]....
        /*0d4c*/ 	.word	0x0001b700


	//   ....[243]....
        /*0d50*/ 	.word	0x0001b7c0


	//   ....[244]....
        /*0d54*/ 	.word	0x0001b880


	//   ....[245]....
        /*0d58*/ 	.word	0x0001b940


	//   ....[246]....
        /*0d5c*/ 	.word	0x0001ba00


	//   ....[247]....
        /*0d60*/ 	.word	0x0001bac0


	//   ....[248]....
        /*0d64*/ 	.word	0x0001bb80


	//   ....[249]....
        /*0d68*/ 	.word	0x0001bc40


	//   ....[250]....
        /*0d6c*/ 	.word	0x0001bd00


	//   ....[251]....
        /*0d70*/ 	.word	0x0001bdb0


	//   ....[252]....
        /*0d74*/ 	.word	0x0001be10


	//   ....[253]....
        /*0d78*/ 	.word	0x0001bef0


	//   ....[254]....
        /*0d7c*/ 	.word	0x0001c030


	//   ....[255]....
        /*0d80*/ 	.word	0x0001c100


	//   ....[0]....
        /*0d84*/ 	.word	0x0001c180


	//   ....[1]....
        /*0d88*/ 	.word	0x0001c2c0


	//   ....[2]....
        /*0d8c*/ 	.word	0x0001c320


	//   ....[3]....
        /*0d90*/ 	.word	0x0001c430


	//   ....[4]....
        /*0d94*/ 	.word	0x0001c490


	//   ....[5]....
        /*0d98*/ 	.word	0x0001c5a0


	//   ....[6]....
        /*0d9c*/ 	.word	0x0001c600


	//   ....[7]....
        /*0da0*/ 	.word	0x0001c710


	//   ....[8]....
        /*0da4*/ 	.word	0x0001c770


	//   ....[9]....
        /*0da8*/ 	.word	0x0001c830


	//   ....[10]....
        /*0dac*/ 	.word	0x0001c990


	//   ....[11]....
        /*0db0*/ 	.word	0x0001ca30


	//   ....[12]....
        /*0db4*/ 	.word	0x0001ca90


	//   ....[13]....
        /*0db8*/ 	.word	0x0001cb40


	//   ....[14]....
        /*0dbc*/ 	.word	0x0001cba0


	//   ....[15]....
        /*0dc0*/ 	.word	0x0001cc50


	//   ....[16]....
        /*0dc4*/ 	.word	0x0001ccb0


	//   ....[17]....
        /*0dc8*/ 	.word	0x0001cd60


	//   ....[18]....
        /*0dcc*/ 	.word	0x0001cdc0


	//   ....[19]....
        /*0dd0*/ 	.word	0x0001ce70


	//   ....[20]....
        /*0dd4*/ 	.word	0x0001ced0


	//   ....[21]....
        /*0dd8*/ 	.word	0x0001cf80


	//   ....[22]....
        /*0ddc*/ 	.word	0x0001d070


	//   ....[23]....
        /*0de0*/ 	.word	0x0001d110


	//   ....[24]....
        /*0de4*/ 	.word	0x0001d170


	//   ....[25]....
        /*0de8*/ 	.word	0x0001d240


	//   ....[26]....
        /*0dec*/ 	.word	0x0001d2a0


	//   ....[27]....
        /*0df0*/ 	.word	0x0001d370


	//   ....[28]....
        /*0df4*/ 	.word	0x0001d3d0


	//   ....[29]....
        /*0df8*/ 	.word	0x0001d4a0


	//   ....[30]....
        /*0dfc*/ 	.word	0x0001d500


	//   ....[31]....
        /*0e00*/ 	.word	0x0001d5d0


	//   ....[32]....
        /*0e04*/ 	.word	0x0001d630


	//   ....[33]....
        /*0e08*/ 	.word	0x0001d700


	//   ....[34]....
        /*0e0c*/ 	.word	0x0001d790


	//   ....[35]....
        /*0e10*/ 	.word	0x0001d830


	//   ....[36]....
        /*0e14*/ 	.word	0x0001d950


	//   ....[37]....
        /*0e18*/ 	.word	0x0001d9c0


	//   ....[38]....
        /*0e1c*/ 	.word	0x0001da30


	//   ....[39]....
        /*0e20*/ 	.word	0x0001daa0


	//   ....[40]....
        /*0e24*/ 	.word	0x0001db10


	//   ....[41]....
        /*0e28*/ 	.word	0x0001db90


	//   ....[42]....
        /*0e2c*/ 	.word	0x0001dc20


	//   ....[43]....
        /*0e30*/ 	.word	0x0001dcb0


	//   ....[44]....
        /*0e34*/ 	.word	0x0001dd20


	//   ....[45]....
        /*0e38*/ 	.word	0x0001dd90


	//   ....[46]....
        /*0e3c*/ 	.word	0x0001de00


	//   ....[47]....
        /*0e40*/ 	.word	0x0001de80


	//   ....[48]....
        /*0e44*/ 	.word	0x0001def0


	//   ....[49]....
        /*0e48*/ 	.word	0x0001df90


	//   ....[50]....
        /*0e4c*/ 	.word	0x0001e020


	//   ....[51]....
        /*0e50*/ 	.word	0x0001e140


	//----- nvinfo : EIATTR_REG_RECONFIG
	.align		4
.L_1268:
        /*0e54*/ 	.byte	0x01, 0x54
	.zero		2


	//----- nvinfo : EIATTR_SYSCALL_OFFSETS
	.align		4
        /*0e58*/ 	.byte	0x04, 0x46
        /*0e5a*/ 	.short	(.L_1270 - .L_1269)


	//   ....[0]....
.L_1269:
        /*0e5c*/ 	.word	0x00001810


	//   ....[1]....
        /*0e60*/ 	.word	0x00001960


	//   ....[2]....
        /*0e64*/ 	.word	0x00006600


	//   ....[3]....
        /*0e68*/ 	.word	0x00006980


	//   ....[4]....
        /*0e6c*/ 	.word	0x00013b10


	//   ....[5]....
        /*0e70*/ 	.word	0x00013c60


	//   ....[6]....
        /*0e74*/ 	.word	0x00013d50


	//   ....[7]....
        /*0e78*/ 	.word	0x00014bc0


	//   ....[8]....
        /*0e7c*/ 	.word	0x00015710


	//----- nvinfo : EIATTR_MBARRIER_INSTR_OFFSETS
	.align		4
.L_1270:
        /*0e80*/ 	.byte	0x04, 0x39
        /*0e82*/ 	.short	(.L_1272 - .L_1271)


	//   ....[0]....
.L_1271:
        /*0e84*/ 	.word	0x00000260
        /*0e88*/ 	.word	0x000000ff
        /*0e8c*/ 	.word	0x00032400
        /*0e90*/ 	.short	0x0100
        /*0e92*/ 	.byte	0x08
	.zero		1


	//   ....[1]....
        /*0e94*/ 	.word	0x00000270
        /*0e98*/ 	.word	0x000000ff
        /*0e9c*/ 	.word	0x00032410
        /*0ea0*/ 	.short	0x0100
        /*0ea2*/ 	.byte	0x08
	.zero		1


	//   ....[2]....
        /*0ea4*/ 	.word	0x00000280
        /*0ea8*/ 	.word	0x000000ff
        /*0eac*/ 	.word	0x00032420
        /*0eb0*/ 	.short	0x0100
        /*0eb2*/ 	.byte	0x08
	.zero		1


	//   ....[3]....
        /*0eb4*/ 	.word	0x00000370
        /*0eb8*/ 	.word	0x000000ff
        /*0ebc*/ 	.word	0x00032430
        /*0ec0*/ 	.short	0x0100
        /*0ec2*/ 	.byte	0x08
	.zero		1


	//   ....[4]....
        /*0ec4*/ 	.word	0x00000380
        /*0ec8*/ 	.word	0x000000ff
        /*0ecc*/ 	.word	0x00032440
        /*0ed0*/ 	.short	0x0100
        /*0ed2*/ 	.byte	0x08
	.zero		1


	//   ....[5]....
        /*0ed4*/ 	.word	0x00000390
        /*0ed8*/ 	.word	0x000000ff
        /*0edc*/ 	.word	0x00032438
        /*0ee0*/ 	.short	0x0100
        /*0ee2*/ 	.byte	0x08
	.zero		1


	//   ....[6]....
        /*0ee4*/ 	.word	0x000003a0
        /*0ee8*/ 	.word	0x000000ff
        /*0eec*/ 	.word	0x00032448
        /*0ef0*/ 	.short	0x0100
        /*0ef2*/ 	.byte	0x08
	.zero		1


	//   ....[7]....
        /*0ef4*/ 	.word	0x000004d0
        /*0ef8*/ 	.word	0x000000ff
        /*0efc*/ 	.word	0x00032450
        /*0f00*/ 	.short	0x0100
        /*0f02*/ 	.byte	0x08
	.zero		1


	//   ....[8]....
        /*0f04*/ 	.word	0x000004e0
        /*0f08*/ 	.word	0x000000ff
        /*0f0c*/ 	.word	0x00032460
        /*0f10*/ 	.short	0x0100
        /*0f12*/ 	.byte	0x08
	.zero		1


	//   ....[9]....
        /*0f14*/ 	.word	0x000004f0
        /*0f18*/ 	.word	0x000000ff
        /*0f1c*/ 	.word	0x00032458
        /*0f20*/ 	.short	0x0100
        /*0f22*/ 	.byte	0x08
	.zero		1


	//   ....[10]....
        /*0f24*/ 	.word	0x00000500
        /*0f28*/ 	.word	0x000000ff
        /*0f2c*/ 	.word	0x00032468
        /*0f30*/ 	.short	0x0100
        /*0f32*/ 	.byte	0x08
	.zero		1


	//   ....[11]....
        /*0f34*/ 	.word	0x000005f0
        /*0f38*/ 	.word	0x000000ff
        /*0f3c*/ 	.word	0x00032470
        /*0f40*/ 	.short	0x0100
        /*0f42*/ 	.byte	0x06
	.zero		1


	//   ....[12]....
        /*0f44*/ 	.word	0x00000600
        /*0f48*/ 	.word	0x000000ff
        /*0f4c*/ 	.word	0x00032480
        /*0f50*/ 	.short	0x0100
        /*0f52*/ 	.byte	0x06
	.zero		1


	//   ....[13]....
        /*0f54*/ 	.word	0x00000610
        /*0f58*/ 	.word	0x000000ff
        /*0f5c*/ 	.word	0x00032478
        /*0f60*/ 	.short	0x0100
        /*0f62*/ 	.byte	0x06
	.zero		1


	//   ....[14]....
        /*0f64*/ 	.word	0x00000620
        /*0f68*/ 	.word	0x000000ff
        /*0f6c*/ 	.word	0x00032488
        /*0f70*/ 	.short	0x0100
        /*0f72*/ 	.byte	0x06
	.zero		1


	//   ....[15]....
        /*0f74*/ 	.word	0x00000750
        /*0f78*/ 	.word	0x000000ff
        /*0f7c*/ 	.word	0x00032490
        /*0f80*/ 	.short	0x0100
        /*0f82*/ 	.byte	0x08
	.zero		1


	//   ....[16]....
        /*0f84*/ 	.word	0x00000760
        /*0f88*/ 	.word	0x000000ff
        /*0f8c*/ 	.word	0x000324a0
        /*0f90*/ 	.short	0x0100
        /*0f92*/ 	.byte	0x08
	.zero		1


	//   ....[17]....
        /*0f94*/ 	.word	0x00000770
        /*0f98*/ 	.word	0x000000ff
        /*0f9c*/ 	.word	0x00032498
        /*0fa0*/ 	.short	0x0100
        /*0fa2*/ 	.byte	0x08
	.zero		1


	//   ....[18]....
        /*0fa4*/ 	.word	0x00000780
        /*0fa8*/ 	.word	0x000000ff
        /*0fac*/ 	.word	0x000324a8
        /*0fb0*/ 	.short	0x0100
        /*0fb2*/ 	.byte	0x08
	.zero		1


	//   ....[19]....
        /*0fb4*/ 	.word	0x000008b0
        /*0fb8*/ 	.word	0x000000ff
        /*0fbc*/ 	.word	0x000324b0
        /*0fc0*/ 	.short	0x0100
        /*0fc2*/ 	.byte	0x08
	.zero		1


	//   ....[20]....
        /*0fc4*/ 	.word	0x000008c0
        /*0fc8*/ 	.word	0x000000ff
        /*0fcc*/ 	.word	0x000324c0
        /*0fd0*/ 	.short	0x0100
        /*0fd2*/ 	.byte	0x08
	.zero		1


	//   ....[21]....
        /*0fd4*/ 	.word	0x000008d0
        /*0fd8*/ 	.word	0x000000ff
        /*0fdc*/ 	.word	0x000324b8
        /*0fe0*/ 	.short	0x0100
        /*0fe2*/ 	.byte	0x08
	.zero		1


	//   ....[22]....
        /*0fe4*/ 	.word	0x000008e0
        /*0fe8*/ 	.word	0x000000ff
        /*0fec*/ 	.word	0x000324c8
        /*0ff0*/ 	.short	0x0100
        /*0ff2*/ 	.byte	0x08
	.zero		1


	//   ....[23]....
        /*0ff4*/ 	.word	0x00002c40
        /*0ff8*/ 	.word	0x00000004
        /*0ffc*/ 	.word	0x00032490
        /*1000*/ 	.short	0x010a
        /*1002*/ 	.byte	0x3f
	.zero		1


	//   ....[24]....
        /*1004*/ 	.word	0x00004030
        /*1008*/ 	.word	0x00000004
        /*100c*/ 	.word	0x00032490
        /*1010*/ 	.short	0x010a
        /*1012*/ 	.byte	0x3f
	.zero		1


	//   ....[25]....
        /*1014*/ 	.word	0x00005130
        /*1018*/ 	.word	0x00000004
        /*101c*/ 	.word	0x00032490
        /*1020*/ 	.short	0x010a
        /*1022*/ 	.byte	0x3f
	.zero		1


	//   ....[26]....
        /*1024*/ 	.word	0x000055e0
        /*1028*/ 	.word	0x0000000b
        /*102c*/ 	.word	0x00000000
        /*1030*/ 	.short	0x0101
        /*1032*/ 	.byte	0x3f
	.zero		1


	//   ....[27]....
        /*1034*/ 	.word	0x00005620
        /*1038*/ 	.word	0x00000004
        /*103c*/ 	.word	0x000324b0
        /*1040*/ 	.short	0x010a
        /*1042*/ 	.byte	0x3f
	.zero		1


	//   ....[28]....
        /*1044*/ 	.word	0x00005e60
        /*1048*/ 	.word	0x00000004
        /*104c*/ 	.word	0x00000000
        /*1050*/ 	.short	0x0101
        /*1052*/ 	.byte	0x3f
	.zero		1


	//   ....[29]....
        /*1054*/ 	.word	0x000066a0
        /*1058*/ 	.word	0x00000013
        /*105c*/ 	.word	0x00032400
        /*1060*/ 	.short	0x010a
        /*1062*/ 	.byte	0x3f
	.zero		1


	//   ....[30]....
        /*1064*/ 	.word	0x000066f0
        /*1068*/ 	.word	0x00000013
        /*106c*/ 	.word	0x00032400
        /*1070*/ 	.short	0x010a
        /*1072*/ 	.byte	0x3f
	.zero		1


	//   ....[31]....
        /*1074*/ 	.word	0x00006cd0
        /*1078*/ 	.word	0x00000013
        /*107c*/ 	.word	0x00032400
        /*1080*/ 	.short	0x010a
        /*1082*/ 	.byte	0x3f
	.zero		1


	//   ....[32]....
        /*1084*/ 	.word	0x00007c80
        /*1088*/ 	.word	0x00000013
        /*108c*/ 	.word	0x00032400
        /*1090*/ 	.short	0x010a
        /*1092*/ 	.byte	0x3f
	.zero		1


	//   ....[33]....
        /*1094*/ 	.word	0x00008b90
        /*1098*/ 	.word	0x00000003
        /*109c*/ 	.word	0x00032430
        /*10a0*/ 	.short	0x010a
        /*10a2*/ 	.byte	0x3f
	.zero		1


	//   ....[34]....
        /*10a4*/ 	.word	0x00008c00
        /*10a8*/ 	.word	0x00000003
        /*10ac*/ 	.word	0x00032430
        /*10b0*/ 	.short	0x010a
        /*10b2*/ 	.byte	0x3f
	.zero		1


	//   ....[35]....
        /*10b4*/ 	.word	0x00008ff0
        /*10b8*/ 	.word	0x00000013
        /*10bc*/ 	.word	0x00032410
        /*10c0*/ 	.short	0x010a
        /*10c2*/ 	.byte	0x3f
	.zero		1


	//   ....[36]....
        /*10c4*/ 	.word	0x00009040
        /*10c8*/ 	.word	0x00000003
        /*10cc*/ 	.word	0x00032450
        /*10d0*/ 	.short	0x010a
        /*10d2*/ 	.byte	0x3f
	.zero		1


	//   ....[37]....
        /*10d4*/ 	.word	0x00009080
        /*10d8*/ 	.word	0x00000003
        /*10dc*/ 	.word	0x00032450
        /*10e0*/ 	.short	0x010a
        /*10e2*/ 	.byte	0x3f
	.zero		1


	//   ....[38]....
        /*10e4*/ 	.word	0x0000a780
        /*10e8*/ 	.word	0x00000009
        /*10ec*/ 	.word	0x00000000
        /*10f0*/ 	.short	0x0101
        /*10f2*/ 	.byte	0x3f
	.zero		1


	//   ....[39]....
        /*10f4*/ 	.word	0x0000b300
        /*10f8*/ 	.word	0x00000003
        /*10fc*/ 	.word	0x00000000
        /*1100*/ 	.short	0x0101
        /*1102*/ 	.byte	0x3f
	.zero		1


	//   ....[40]....
        /*1104*/ 	.word	0x0000b410
        /*1108*/ 	.word	0x00000003
        /*110c*/ 	.word	0x00032430
        /*1110*/ 	.short	0x010a
        /*1112*/ 	.byte	0x3f
	.zero		1


	//   ....[41]....
        /*1114*/ 	.word	0x0000b470
        /*1118*/ 	.word	0x00000003
        /*111c*/ 	.word	0x00032430
        /*1120*/ 	.short	0x010a
        /*1122*/ 	.byte	0x3f
	.zero		1


	//   ....[42]....
        /*1124*/ 	.word	0x0000b720
        /*1128*/ 	.word	0x00000003
        /*112c*/ 	.word	0x00032450
        /*1130*/ 	.short	0x010a
        /*1132*/ 	.byte	0x3f
	.zero		1


	//   ....[43]....
        /*1134*/ 	.word	0x0000b760
        /*1138*/ 	.word	0x00000003
        /*113c*/ 	.word	0x00032450
        /*1140*/ 	.short	0x010a
        /*1142*/ 	.byte	0x3f
	.zero		1


	//   ....[44]....
        /*1144*/ 	.word	0x0000c890
        /*1148*/ 	.word	0x00000009
        /*114c*/ 	.word	0x00000000
        /*1150*/ 	.short	0x0101
        /*1152*/ 	.byte	0x3f
	.zero		1


	//   ....[45]....
        /*1154*/ 	.word	0x0000dab0
        /*1158*/ 	.word	0x00000003
        /*115c*/ 	.word	0x00000000
        /*1160*/ 	.short	0x0101
        /*1162*/ 	.byte	0x3f
	.zero		1


	//   ....[46]....
        /*1164*/ 	.word	0x00010050
        /*1168*/ 	.word	0x00000000
        /*116c*/ 	.word	0x00000000
        /*1170*/ 	.short	0x0101
        /*1172*/ 	.byte	0x3f
	.zero		1


	//   ....[47]....
        /*1174*/ 	.word	0x000127a0
        /*1178*/ 	.word	0x00000017
        /*117c*/ 	.word	0x00032420
        /*1180*/ 	.short	0x010a
        /*1182*/ 	.byte	0x3f
	.zero		1


	//   ....[48]....
        /*1184*/ 	.word	0x00012850
        /*1188*/ 	.word	0x00000003
        /*118c*/ 	.word	0x000324a0
        /*1190*/ 	.short	0x010a
        /*1192*/ 	.byte	0x3f
	.zero		1


	//   ....[49]....
        /*1194*/ 	.word	0x00012a80
        /*1198*/ 	.word	0x00000003
        /*119c*/ 	.word	0x000324c0
        /*11a0*/ 	.short	0x010a
        /*11a2*/ 	.byte	0x3f
	.zero		1


	//   ....[50]....
        /*11a4*/ 	.word	0x000130b0
        /*11a8*/ 	.word	0x00000006
        /*11ac*/ 	.word	0x000324a0
        /*11b0*/ 	.short	0x010a
        /*11b2*/ 	.byte	0x3f
	.zero		1


	//   ....[51]....
        /*11b4*/ 	.word	0x000132d0
        /*11b8*/ 	.word	0x00000006
        /*11bc*/ 	.word	0x000324c0
        /*11c0*/ 	.short	0x010a
        /*11c2*/ 	.byte	0x3f
	.zero		1


	//   ....[52]....
        /*11c4*/ 	.word	0x000142a0
        /*11c8*/ 	.word	0x0000001e
        /*11cc*/ 	.word	0x00032440
        /*11d0*/ 	.short	0x010a
        /*11d2*/ 	.byte	0x3f
	.zero		1


	//   ....[53]....
        /*11d4*/ 	.word	0x00014900
        /*11d8*/ 	.word	0x0000001e
        /*11dc*/ 	.word	0x00032430
        /*11e0*/ 	.short	0x0107
        /*11e2*/ 	.byte	0x3f
	.zero		1


	//   ....[54]....
        /*11e4*/ 	.word	0x000149d0
        /*11e8*/ 	.word	0x0000001e
        /*11ec*/ 	.word	0x00032430
        /*11f0*/ 	.short	0x0101
        /*11f2*/ 	.byte	0x3f
	.zero		1


	//   ....[55]....
        /*11f4*/ 	.word	0x00015550
        /*11f8*/ 	.word	0x00000017
        /*11fc*/ 	.word	0x00032400
        /*1200*/ 	.short	0x0107
        /*1202*/ 	.byte	0x3f
	.zero		1


	//   ....[56]....
        /*1204*/ 	.word	0x000155e0
        /*1208*/ 	.word	0x00000017
        /*120c*/ 	.word	0x00032400
        /*1210*/ 	.short	0x0101
        /*1212*/ 	.byte	0x3f
	.zero		1


	//   ....[57]....
        /*1214*/ 	.word	0x00016080
        /*1218*/ 	.word	0x00000017
        /*121c*/ 	.word	0x00032410
        /*1220*/ 	.short	0x0107
        /*1222*/ 	.byte	0x3f
	.zero		1


	//   ....[58]....
        /*1224*/ 	.word	0x00016180
        /*1228*/ 	.word	0x00000017
        /*122c*/ 	.word	0x00032410
        /*1230*/ 	.short	0x0101
        /*1232*/ 	.byte	0x3f
	.zero		1


	//   ....[59]....
        /*1234*/ 	.word	0x000161a0
        /*1238*/ 	.word	0x00000017
        /*123c*/ 	.word	0x00032420
        /*1240*/ 	.short	0x010a
        /*1242*/ 	.byte	0x3f
	.zero		1


	//   ....[60]....
        /*1244*/ 	.word	0x00016280
        /*1248*/ 	.word	0x0000001e
        /*124c*/ 	.word	0x00032460
        /*1250*/ 	.short	0x010a
        /*1252*/ 	.byte	0x3f
	.zero		1


	//   ....[61]....
        /*1254*/ 	.word	0x000169d0
        /*1258*/ 	.word	0x0000001e
        /*125c*/ 	.word	0x00032450
        /*1260*/ 	.short	0x0107
        /*1262*/ 	.byte	0x3f
	.zero		1


	//   ....[62]....
        /*1264*/ 	.word	0x00016aa0
        /*1268*/ 	.word	0x0000001e
        /*126c*/ 	.word	0x00032450
        /*1270*/ 	.short	0x0101
        /*1272*/ 	.byte	0x3f
	.zero		1


	//   ....[63]....
        /*1274*/ 	.word	0x00016df0
        /*1278*/ 	.word	0x00000004
        /*127c*/ 	.word	0x00032440
        /*1280*/ 	.short	0x010a
        /*1282*/ 	.byte	0x3f
	.zero		1


	//   ....[64]....
        /*1284*/ 	.word	0x000171d0
        /*1288*/ 	.word	0x00000004
        /*128c*/ 	.word	0x00032430
        /*1290*/ 	.short	0x0107
        /*1292*/ 	.byte	0x3f
	.zero		1


	//   ....[65]....
        /*1294*/ 	.word	0x00017290
        /*1298*/ 	.word	0x00000004
        /*129c*/ 	.word	0x00032430
        /*12a0*/ 	.short	0x0101
        /*12a2*/ 	.byte	0x3f
	.zero		1


	//   ....[66]....
        /*12a4*/ 	.word	0x000172c0
        /*12a8*/ 	.word	0x00000004
        /*12ac*/ 	.word	0x00032460
        /*12b0*/ 	.short	0x010a
        /*12b2*/ 	.byte	0x3f
	.zero		1


	//   ....[67]....
        /*12b4*/ 	.word	0x000177e0
        /*12b8*/ 	.word	0x00000004
        /*12bc*/ 	.word	0x00032450
        /*12c0*/ 	.short	0x0107
        /*12c2*/ 	.byte	0x3f
	.zero		1


	//   ....[68]....
        /*12c4*/ 	.word	0x000178a0
        /*12c8*/ 	.word	0x00000004
        /*12cc*/ 	.word	0x00032450
        /*12d0*/ 	.short	0x0101
        /*12d2*/ 	.byte	0x3f
	.zero		1


	//   ....[69]....
        /*12d4*/ 	.word	0x000184e0
        /*12d8*/ 	.word	0x00000005
        /*12dc*/ 	.word	0x00032420
        /*12e0*/ 	.short	0x010a
        /*12e2*/ 	.byte	0x3f
	.zero		1


	//   ....[70]....
        /*12e4*/ 	.word	0x00018650
        /*12e8*/ 	.word	0x00000003
        /*12ec*/ 	.word	0x00032440
        /*12f0*/ 	.short	0x010a
        /*12f2*/ 	.byte	0x3f
	.zero		1


	//   ....[71]....
        /*12f4*/ 	.word	0x000186f0
        /*12f8*/ 	.word	0x00000019
        /*12fc*/ 	.word	0x00032440
        /*1300*/ 	.short	0x010a
        /*1302*/ 	.byte	0x3f
	.zero		1


	//   ....[72]....
        /*1304*/ 	.word	0x00018730
        /*1308*/ 	.word	0x00000003
        /*130c*/ 	.word	0x00032460
        /*1310*/ 	.short	0x010a
        /*1312*/ 	.byte	0x3f
	.zero		1


	//   ....[73]....
        /*1314*/ 	.word	0x00018770
        /*1318*/ 	.word	0x00000019
        /*131c*/ 	.word	0x00032460
        /*1320*/ 	.short	0x010a
        /*1322*/ 	.byte	0x3f
	.zero		1


	//   ....[74]....
        /*1324*/ 	.word	0x000187d0
        /*1328*/ 	.word	0x00000004
        /*132c*/ 	.word	0x00032490
        /*1330*/ 	.short	0x010a
        /*1332*/ 	.byte	0x3f
	.zero		1


	//   ....[75]....
        /*1334*/ 	.word	0x00018a80
        /*1338*/ 	.word	0x00000004
        /*133c*/ 	.word	0x00032490
        /*1340*/ 	.short	0x010a
        /*1342*/ 	.byte	0x3f
	.zero		1


	//   ....[76]....
        /*1344*/ 	.word	0x00018d30
        /*1348*/ 	.word	0x00000004
        /*134c*/ 	.word	0x00032490
        /*1350*/ 	.short	0x010a
        /*1352*/ 	.byte	0x3f
	.zero		1


	//   ....[77]....
        /*1354*/ 	.word	0x00018fc0
        /*1358*/ 	.word	0x00000004
        /*135c*/ 	.word	0x000324b0
        /*1360*/ 	.short	0x010a
        /*1362*/ 	.byte	0x3f
	.zero		1


	//   ....[78]....
        /*1364*/ 	.word	0x000192c0
        /*1368*/ 	.word	0x00000013
        /*136c*/ 	.word	0x00032400
        /*1370*/ 	.short	0x010a
        /*1372*/ 	.byte	0x3f
	.zero		1


	//   ....[79]....
        /*1374*/ 	.word	0x000194e0
        /*1378*/ 	.word	0x00000013
        /*137c*/ 	.word	0x00032400
        /*1380*/ 	.short	0x010a
        /*1382*/ 	.byte	0x3f
	.zero		1


	//   ....[80]....
        /*1384*/ 	.word	0x00019530
        /*1388*/ 	.word	0x00000003
        /*138c*/ 	.word	0x00032430
        /*1390*/ 	.short	0x010a
        /*1392*/ 	.byte	0x3f
	.zero		1


	//   ....[81]....
        /*1394*/ 	.word	0x00019580
        /*1398*/ 	.word	0x00000013
        /*139c*/ 	.word	0x00032410
        /*13a0*/ 	.short	0x010a
        /*13a2*/ 	.byte	0x3f
	.zero		1


	//   ....[82]....
        /*13a4*/ 	.word	0x000195d0
        /*13a8*/ 	.word	0x00000003
        /*13ac*/ 	.word	0x00032450
        /*13b0*/ 	.short	0x010a
        /*13b2*/ 	.byte	0x3f
	.zero		1


	//   ....[83]....
        /*13b4*/ 	.word	0x00019620
        /*13b8*/ 	.word	0x00000003
        /*13bc*/ 	.word	0x00032430
        /*13c0*/ 	.short	0x010a
        /*13c2*/ 	.byte	0x3f
	.zero		1


	//   ....[84]....
        /*13c4*/ 	.word	0x00019670
        /*13c8*/ 	.word	0x00000003
        /*13cc*/ 	.word	0x00032450
        /*13d0*/ 	.short	0x010a
        /*13d2*/ 	.byte	0x3f
	.zero		1


	//   ....[85]....
        /*13d4*/ 	.word	0x00019c40
        /*13d8*/ 	.word	0x00000017
        /*13dc*/ 	.word	0x00032420
        /*13e0*/ 	.short	0x010a
        /*13e2*/ 	.byte	0x3f
	.zero		1


	//   ....[86]....
        /*13e4*/ 	.word	0x00019c90
        /*13e8*/ 	.word	0x00000003
        /*13ec*/ 	.word	0x000324a0
        /*13f0*/ 	.short	0x010a
        /*13f2*/ 	.byte	0x3f
	.zero		1


	//   ....[87]....
        /*13f4*/ 	.word	0x00019ce0
        /*13f8*/ 	.word	0x00000003
        /*13fc*/ 	.word	0x000324c0
        /*1400*/ 	.short	0x010a
        /*1402*/ 	.byte	0x3f
	.zero		1


	//   ....[88]....
        /*1404*/ 	.word	0x00019d30
        /*1408*/ 	.word	0x00000006
        /*140c*/ 	.word	0x000324a0
        /*1410*/ 	.short	0x010a
        /*1412*/ 	.byte	0x3f
	.zero		1


	//   ....[89]....
        /*1414*/ 	.word	0x00019d80
        /*1418*/ 	.word	0x00000006
        /*141c*/ 	.word	0x000324c0
        /*1420*/ 	.short	0x010a
        /*1422*/ 	.byte	0x3f
	.zero		1


	//   ....[90]....
        /*1424*/ 	.word	0x00019ea0
        /*1428*/ 	.word	0x0000001e
        /*142c*/ 	.word	0x00032440
        /*1430*/ 	.short	0x010a
        /*1432*/ 	.byte	0x3f
	.zero		1


	//   ....[91]....
        /*1434*/ 	.word	0x0001bf30
        /*1438*/ 	.word	0x00000017
        /*143c*/ 	.word	0x00032420
        /*1440*/ 	.short	0x010a
        /*1442*/ 	.byte	0x3f
	.zero		1


	//   ....[92]....
        /*1444*/ 	.word	0x0001bf80
        /*1448*/ 	.word	0x0000001e
        /*144c*/ 	.word	0x00032460
        /*1450*/ 	.short	0x010a
        /*1452*/ 	.byte	0x3f
	.zero		1


	//   ....[93]....
        /*1454*/ 	.word	0x0001c8e0
        /*1458*/ 	.word	0x00000004
        /*145c*/ 	.word	0x00032440
        /*1460*/ 	.short	0x010a
        /*1462*/ 	.byte	0x3f
	.zero		1


	//   ....[94]....
        /*1464*/ 	.word	0x0001cfc0
        /*1468*/ 	.word	0x00000004
        /*146c*/ 	.word	0x00032460
        /*1470*/ 	.short	0x010a
        /*1472*/ 	.byte	0x3f
	.zero		1


	//   ....[95]....
        /*1474*/ 	.word	0x0001e060
        /*1478*/ 	.word	0x00000005
        /*147c*/ 	.word	0x00032420
        /*1480*/ 	.short	0x010a
        /*1482*/ 	.byte	0x3f
	.zero		1


	//   ....[96]....
        /*1484*/ 	.word	0x0001e200
        /*1488*/ 	.word	0x00000003
        /*148c*/ 	.word	0x00032440
        /*1490*/ 	.short	0x010a
        /*1492*/ 	.byte	0x3f
	.zero		1


	//   ....[97]....
        /*1494*/ 	.word	0x0001e250
        /*1498*/ 	.word	0x00000019
        /*149c*/ 	.word	0x00032440
        /*14a0*/ 	.short	0x010a
        /*14a2*/ 	.byte	0x3f
	.zero		1


	//   ....[98]....
        /*14a4*/ 	.word	0x0001e2a0
        /*14a8*/ 	.word	0x00000003
        /*14ac*/ 	.word	0x00032460
        /*14b0*/ 	.short	0x010a
        /*14b2*/ 	.byte	0x3f
	.zero		1


	//----- nvinfo : EIATTR_NUM_MBARRIERS
	.align		4
.L_1272:
        /*14b4*/ 	.byte	0x03, 0x38
        /*14b6*/ 	.short	0x0017


	//----- nvinfo : EIATTR_EXIT_INSTR_OFFSETS
	.align		4
        /*14b8*/ 	.byte	0x04, 0x1c
        /*14ba*/ 	.short	(.L_1274 - .L_1273)


	//   ....[0]....
.L_1273:
        /*14bc*/ 	.word	0x000187c0


	//----- nvinfo : EIATTR_MAX_THREADS
	.align		4
.L_1274:
        /*14c0*/ 	.byte	0x04, 0x05
        /*14c2*/ 	.short	(.L_1276 - .L_1275)
.L_1275:
        /*14c4*/ 	.word	0x00000180
        /*14c8*/ 	.word	0x00000001
        /*14cc*/ 	.word	0x00000001


	//----- nvinfo : EIATTR_CRS_STACK_SIZE
	.align		4
.L_1276:
        /*14d0*/ 	.byte	0x04, 0x1e
        /*14d2*/ 	.short	(.L_1278 - .L_1277)
.L_1277:
        /*14d4*/ 	.word	0x00000000


	//----- nvinfo : EIATTR_CBANK_PARAM_SIZE
	.align		4
.L_1278:
        /*14d8*/ 	.byte	0x03, 0x19
        /*14da*/ 	.short	0x0bf0


	//----- nvinfo : EIATTR_PARAM_CBANK
	.align		4
        /*14dc*/ 	.byte	0x04, 0x0a
        /*14de*/ 	.short	(.L_1280 - .L_1279)
	.align		4
.L_1279:
        /*14e0*/ 	.word	index@(.nv.constant0._ZN7cutlass13device_kernelIN5flash11enable_sm90INS1_16FlashAttnFwdSm90INS1_25CollectiveMainloopFwdSm90ILi2EN4cute5tupleIJNS5_1CILi1EEES8_S8_EEENS6_IJNS7_ILi128EEENS7_ILi96EEENS7_ILi64EEEEEELi256ENS_10bfloat16_tEfNS_4arch4Sm90ELb0ELb0ELb0ELb1ELb1ELb1ELb1ELb1ELb0ELb1ELb0ELb0EEENS1_21CollectiveEpilogueFwdINS6_IJSA_NS7_ILi256EEESB_EEES9_SE_SG_Li256ELb1ELb1ELb0ELb0EEENS1_36VarlenDynamicPersistentTileSchedulerILi128ELi96ELi256ELi128ELb0ELb1ELb1ELb0ELb1ELb1EEEEEEEEEvNT_6ParamsE)
        /*14e4*/ 	.short	0x0210
        /*14e6*/ 	.short	0x0bf0


	//----- nvinfo : EIATTR_SW_WAR
	.align		4
.L_1280:
        /*14e8*/ 	.byte	0x04, 0x36
        /*14ea*/ 	.short	(.L_1282 - .L_1281)
.L_1281:
        /*14ec*/ 	.word	0x00000008
.L_1282:


//--------------------- .nv.info._ZN7cutlass13device_kernelIN5flash11enable_sm90INS1_16FlashAttnFwdSm90INS1_25CollectiveMainloopFwdSm90ILi2EN4cute5tupleIJNS5_1CILi1EEES8_S8_EEENS6_IJNS7_ILi128EEENS7_ILi96EEENS7_ILi64EEEEEELi256ENS_10bfloat16_tEfNS_4arch4Sm90ELb0ELb1ELb0ELb0ELb1ELb0ELb0ELb1ELb0ELb1ELb0ELb0EEENS1_21CollectiveEpilogueFwdINS6_IJSA_NS7_ILi256EEESB_EEES9_SE_SG_Li256ELb0ELb1ELb0ELb0EEENS1_30DynamicPersistentTileSchedulerILi256ELi128ELb0ELb1ELb1EEEEEEEEEvNT_6ParamsE --------------------------
	.section	.nv.info._ZN7cutlass13device_kernelIN5flash11enable_sm90INS1_16FlashAttnFwdSm90INS1_25CollectiveMainloopFwdSm90ILi2EN4cute5tupleIJNS5_1CILi1EEES8_S8_EEENS6_IJNS7_ILi128EEENS7_ILi96EEENS7_ILi64EEEEEELi256ENS_10bfloat16_tEfNS_4arch4Sm90ELb0ELb1ELb0ELb0ELb1ELb0ELb0ELb1ELb0ELb1ELb0ELb0EEENS1_21CollectiveEpilogueFwdINS6_IJSA_NS7_ILi256EEESB_EEES9_SE_SG_Li256ELb0ELb1ELb0ELb0EEENS1_30DynamicPersistentTileSchedulerILi256ELi128ELb0ELb1ELb1EEEEEEEEEvNT_6ParamsE,"",@"SHT_CUDA_INFO"
	.sectionflags	@""
	.align	4


	//----- nvinfo : EIATTR_CUDA_API_VERSION
	.align		4
        /*0000*/ 	.byte	0x04, 0x37
        /*0002*/ 	.short	(.L_1284 - .L_1283)
.L_1283:
        /*0004*/ 	.word	0x00000082


	//----- nvinfo : EIATTR_KPARAM_INFO
	.align		4
.L_1284:
        /*0008*/ 	.byte	0x04, 0x17
        /*000a*/ 	.short	(.L_1286 - .L_1285)
.L_1285:
        /*000c*/ 	.word	0x00000000
        /*0010*/ 	.short	0x0000
        /*0012*/ 	.short	0x0070
        /*0014*/ 	.byte	0x00, 0xf0, 0x01, 0x2a


	//----- nvinfo : EIATTR_SPARSE_MMA_MASK
	.align		4
.L_1286:
        /*0018*/ 	.byte	0x03, 0x50
        /*001a*/ 	.short	0x0000


	//----- nvinfo : EIATTR_MAXREG_COUNT
	.align		4
        /*001c*/ 	.byte	0x03, 0x1b
        /*001e*/ 	.short	0x00a8


	//----- nvinfo : EIATTR_NUM_BARRIERS
	.align		4
        /*0020*/ 	.byte	0x02, 0x4c
        /*0022*/ 	.byte	0x10
	.zero		1


	//----- nvinfo : EIATTR_EXTERNS
	.align		4
        /*0024*/ 	.byte	0x04, 0x0f
        /*0026*/ 	.short	(.L_1288 - .L_1287)


	//   ....[0]....
	.align		4
.L_1287:
        /*0028*/ 	.word	index@(__assertfail)


	//----- nvinfo : EIATTR_ANNOTATIONS
	.align		4
.L_1288:
        /*002c*/ 	.byte	0x04, 0x55
        /*002e*/ 	.short	(.L_1290 - .L_1289)


	//   ....[0]....
.L_1289:
        /*0030*/ 	.word	0x00000001
        /*0034*/ 	.byte	0xd0, 0xf9, 0x00, 0x00, 0x01, 0x00, 0x00, 0x00, 0x40, 0xfd, 0x00, 0x00, 0x01, 0x00, 0x00, 0x00
        /*0044*/ 	.byte	0x80, 0xfd, 0x00, 0x00, 0x01, 0x00, 0x00, 0x00, 0xe0, 0x1d, 0x01, 0x00, 0x01, 0x00, 0x00, 0x00
        /*0054*/ 	.byte	0x00, 0x1e, 0x01, 0x00, 0x01, 0x00, 0x00, 0x00, 0xa0, 0x20, 0x01, 0x00, 0x01, 0x00, 0x00, 0x00
        /*0064*/ 	.byte	0xe0, 0x37, 0x01, 0x00, 0x01, 0x00, 0x00, 0x00, 0x80, 0x50, 0x01, 0x00


	//----- nvinfo : EIATTR_MERCURY_ISA_VERSION
	.align		4
.L_1290:
        /*0070*/ 	.byte	0x03, 0x5f
        /*0072*/ 	.short	0x0101


	//----- nvinfo : EIATTR_INT_WARP_WIDE_INSTR_OFFSETS
	.align		4
        /*0074*/ 	.byte	0x04, 0x31
        /*0076*/ 	.short	(.L_1292 - .L_1291)


	//   ....[0]....
.L_1291:
        /*0078*/ 	.word	0x000000c0


	//   ....[1]....
        /*007c*/ 	.word	0x000000d0


	//   ....[2]....
        /*0080*/ 	.word	0x00000170


	//   ....[3]....
        /*0084*/ 	.word	0x00010700


	//   ....[4]....
        /*0088*/ 	.word	0x00010790


	//   ....[5]....
        /*008c*/ 	.word	0x00013570


	//   ....[6]....
        /*0090*/ 	.word	0x00013600


	//----- nvinfo : EIATTR_COOP_GROUP_MASK_REGIDS
	.align		4
.L_1292:
        /*0094*/ 	.byte	0x04, 0x29
        /*0096*/ 	.short	(.L_1294 - .L_1293)


	//   ....[0]....
.L_1293:
        /*0098*/ 	.word	0xffffffff


	//   ....[1]....
        /*009c*/ 	.word	0xffffffff


	//   ....[2]....
        /*00a0*/ 	.word	0xffffffff


	//   ....[3]....
        /*00a4*/ 	.word	0xffffffff


	//   ....[4]....
        /*00a8*/ 	.word	0xffffffff


	//   ....[5]....
        /*00ac*/ 	.word	0xffffffff


	//   ....[6]....
        /*00b0*/ 	.word	0xffffffff


	//   ....[7]....
        /*00b4*/ 	.word	0xffffffff


	//   ....[8]....
        /*00b8*/ 	.word	0xffffffff


	//   ....[9]....
        /*00bc*/ 	.word	0xffffffff


	//   ....[10]....
        /*00c0*/ 	.word	0xffffffff


	//   ....[11]....
        /*00c4*/ 	.word	0xffffffff


	//   ....[12]....
        /*00c8*/ 	.word	0xffffffff


	//   ....[13]....
        /*00cc*/ 	.word	0xffffffff


	//   ....[14]....
        /*00d0*/ 	.word	0xffffffff


	//   ....[15]....
        /*00d4*/ 	.word	0xffffffff


	//   ....[16]....
        /*00d8*/ 	.word	0xffffffff


	//   ....[17]....
        /*00dc*/ 	.word	0xffffffff


	//   ....[18]....
        /*00e0*/ 	.word	0xffffffff


	//   ....[19]....
        /*00e4*/ 	.word	0xffffffff


	//   ....[20]....
        /*00e8*/ 	.word	0xffffffff


	//   ....[21]....
        /*00ec*/ 	.word	0xffffffff


	//   ....[22]....
        /*00f0*/ 	.word	0xffffffff


	//   ....[23]....
        /*00f4*/ 	.word	0xffffffff


	//   ....[24]....
        /*00f8*/ 	.word	0xffffffff


	//   ....[25]....
        /*00fc*/ 	.word	0xffffffff


	//   ....[26]....
        /*0100*/ 	.word	0xffffffff


	//   ....[27]....
        /*0104*/ 	.word	0xffffffff


	//   ....[28]....
        /*0108*/ 	.word	0xffffffff


	//   ....[29]....
        /*010c*/ 	.word	0xffffffff


	//   ....[30]....
        /*0110*/ 	.word	0xffffffff


	//   ....[31]....
        /*0114*/ 	.word	0xffffffff


	//   ....[32]....
        /*0118*/ 	.word	0xffffffff


	//   ....[33]....
        /*011c*/ 	.word	0xffffffff


	//   ....[34]....
        /*0120*/ 	.word	0xffffffff


	//   ....[35]....
        /*0124*/ 	.word	0xffffffff


	//   ....[36]....
        /*0128*/ 	.word	0xffffffff


	//   ....[37]....
        /*012c*/ 	.word	0xffffffff


	//   ....[38]....
        /*0130*/ 	.word	0xffffffff


	//   ....[39]....
        /*0134*/ 	.word	0xffffffff


	//   ....[40]....
        /*0138*/ 	.word	0xffffffff


	//   ....[41]....
        /*013c*/ 	.word	0xffffffff


	//   ....[42]....
        /*0140*/ 	.word	0xffffffff


	//   ....[43]....
        /*0144*/ 	.word	0xffffffff


	//   ....[44]....
        /*0148*/ 	.word	0xffffffff


	//   ....[45]....
        /*014c*/ 	.word	0xffffffff


	//   ....[46]....
        /*0150*/ 	.word	0xffffffff


	//   ....[47]....
        /*0154*/ 	.word	0xffffffff


	//   ....[48]....
        /*0158*/ 	.word	0xffffffff


	//   ....[49]....
        /*015c*/ 	.word	0xffffffff


	//   ....[50]....
        /*0160*/ 	.word	0xffffffff


	//   ....[51]....
        /*0164*/ 	.word	0xffffffff


	//   ....[52]....
        /*0168*/ 	.word	0xffffffff


	//   ....[53]....
        /*016c*/ 	.word	0xffffffff


	//   ....[54]....
        /*0170*/ 	.word	0xffffffff


	//   ....[55]....
        /*0174*/ 	.word	0xffffffff


	//   ....[56]....
        /*0178*/ 	.word	0xffffffff


	//   ....[57]....
        /*017c*/ 	.word	0xffffffff


	//   ....[58]....
        /*0180*/ 	.word	0xffffffff


	//   ....[59]....
        /*0184*/ 	.word	0xffffffff


	//   ....[60]....
        /*0188*/ 	.word	0xffffffff


	//   ....[61]....
        /*018c*/ 	.word	0xffffffff


	//   ....[62]....
        /*0190*/ 	.word	0xffffffff


	//   ....[63]....
        /*0194*/ 	.word	0xffffffff


	//   ....[64]....
        /*0198*/ 	.word	0xffffffff


	//   ....[65]....
        /*019c*/ 	.word	0xffffffff


	//   ....[66]....
        /*01a0*/ 	.word	0xffffffff


	//   ....[67]....
        /*01a4*/ 	.word	0xffffffff


	//   ....[68]....
        /*01a8*/ 	.word	0xffffffff


	//   ....[69]....
        /*01ac*/ 	.word	0xffffffff


	//   ....[70]....
        /*01b0*/ 	.word	0xffffffff


	//   ....[71]....
        /*01b4*/ 	.word	0xffffffff


	//   ....[72]....
        /*01b8*/ 	.word	0xffffffff


	//   ....[73]....
        /*01bc*/ 	.word	0xffffffff


	//   ....[74]....
        /*01c0*/ 	.word	0xffffffff


	//   ....[75]....
        /*01c4*/ 	.word	0xffffffff


	//   ....[76]....
        /*01c8*/ 	.word	0xffffffff


	//   ....[77]....
        /*01cc*/ 	.word	0xffffffff


	//   ....[78]....
        /*01d0*/ 	.word	0xffffffff


	//   ....[79]....
        /*01d4*/ 	.word	0xffffffff


	//   ....[80]....
        /*01d8*/ 	.word	0xffffffff


	//   ....[81]....
        /*01dc*/ 	.word	0xffffffff


	//   ....[82]....
        /*01e0*/ 	.word	0xffffffff


	//   ....[83]....
        /*01e4*/ 	.word	0xffffffff


	//   ....[84]....
        /*01e8*/ 	.word	0xffffffff


	//   ....[85]....
        /*01ec*/ 	.word	0xffffffff


	//   ....[86]....
        /*01f0*/ 	.word	0xffffffff


	//   ....[87]....
        /*01f4*/ 	.word	0xffffffff


	//   ....[88]....
        /*01f8*/ 	.word	0xffffffff


	//   ....[89]....
        /*01fc*/ 	.word	0xffffffff


	//   ....[90]....
        /*0200*/ 	.word	0xffffffff


	//   ....[91]....
        /*0204*/ 	.word	0xffffffff


	//   ....[92]....
        /*0208*/ 	.word	0xffffffff


	//   ....[93]....
        /*020c*/ 	.word	0xffffffff


	//   ....[94]....
        /*0210*/ 	.word	0xffffffff


	//   ....[95]....
        /*0214*/ 	.word	0xffffffff


	//   ....[96]....
        /*0218*/ 	.word	0xffffffff


	//   ....[97]....
        /*021c*/ 	.word	0xffffffff


	//   ....[98]....
        /*0220*/ 	.word	0xffffffff


	//   ....[99]....
        /*0224*/ 	.word	0xffffffff


	//   ....[100]....
        /*0228*/ 	.word	0xffffffff


	//   ....[101]....
        /*022c*/ 	.word	0xffffffff


	//   ....[102]....
        /*0230*/ 	.word	0xffffffff


	//   ....[103]....
        /*0234*/ 	.word	0xffffffff


	//   ....[104]....
        /*0238*/ 	.word	0xffffffff


	//   ....[105]....
        /*023c*/ 	.word	0xffffffff


	//   ....[106]....
        /*0240*/ 	.word	0xffffffff


	//   ....[107]....
        /*0244*/ 	.word	0xffffffff


	//   ....[108]....
        /*0248*/ 	.word	0xffffffff


	//   ....[109]....
        /*024c*/ 	.word	0xffffffff


	//   ....[110]....
        /*0250*/ 	.word	0xffffffff


	//   ....[111]....
        /*0254*/ 	.word	0xffffffff


	//   ....[112]....
        /*0258*/ 	.word	0xffffffff


	//   ....[113]....
        /*025c*/ 	.word	0xffffffff


	//   ....[114]....
        /*0260*/ 	.word	0xffffffff


	//   ....[115]....
        /*0264*/ 	.word	0xffffffff


	//   ....[116]....
        /*0268*/ 	.word	0xffffffff


	//   ....[117]....
        /*026c*/ 	.word	0xffffffff


	//   ....[118]....
        /*0270*/ 	.word	0xffffffff


	//   ....[119]....
        /*0274*/ 	.word	0xffffffff


	//   ....[120]....
        /*0278*/ 	.word	0x0500000f


	//   ....[121]....
        /*027c*/ 	.word	0x0500000f


	//   ....[122]....
        /*0280*/ 	.word	0x0500000f


	//   ....[123]....
        /*0284*/ 	.word	0x0500000f


	//   ....[124]....
        /*0288*/ 	.word	0x0500000f


	//   ....[125]....
        /*028c*/ 	.word	0x0500000f


	//   ....[126]....
        /*0290*/ 	.word	0x0500000f


	//   ....[127]....
        /*0294*/ 	.word	0x0500000f


	//   ....[128]....
        /*0298*/ 	.word	0x0500000f


	//   ....[129]....
        /*029c*/ 	.word	0x0500000f


	//   ....[130]....
        /*02a0*/ 	.word	0x0500000f


	//   ....[131]....
        /*02a4*/ 	.word	0x0500000f


	//   ....[132]....
        /*02a8*/ 	.word	0x0500000f


	//   ....[133]....
        /*02ac*/ 	.word	0x0500000f


	//   ....[134]....
        /*02b0*/ 	.word	0x0500000f


	//   ....[135]....
        /*02b4*/ 	.word	0x0500000f


	//   ....[136]....
        /*02b8*/ 	.word	0x0500000f


	//   ....[137]....
        /*02bc*/ 	.word	0x0500000f


	//   ....[138]....
        /*02c0*/ 	.word	0x0500000f


	//   ....[139]....
        /*02c4*/ 	.word	0x0500000f


	//   ....[140]....
        /*02c8*/ 	.word	0x0500000f


	//   ....[141]....
        /*02cc*/ 	.word	0x0500000f


	//   ....[142]....
        /*02d0*/ 	.word	0x0500000f


	//   ....[143]....
        /*02d4*/ 	.word	0x0500000f


	//   ....[144]....
        /*02d8*/ 	.word	0x0500000f


	//   ....[145]....
        /*02dc*/ 	.word	0x0500000f


	//   ....[146]....
        /*02e0*/ 	.word	0x0500000f


	//   ....[147]....
        /*02e4*/ 	.word	0x0500000f


	//   ....[148]....
        /*02e8*/ 	.word	0x0500000f


	//   ....[149]....
        /*02ec*/ 	.word	0x0500000f


	//   ....[150]....
        /*02f0*/ 	.word	0x0500000f


	//   ....[151]....
        /*02f4*/ 	.word	0x0500000f


	//   ....[152]....
        /*02f8*/ 	.word	0x0500000f


	//   ....[153]....
        /*02fc*/ 	.word	0x0500000f


	//   ....[154]....
        /*0300*/ 	.word	0x0500000f


	//   ....[155]....
        /*0304*/ 	.word	0x0500000f


	//   ....[156]....
        /*0308*/ 	.word	0x0500000f


	//   ....[157]....
        /*030c*/ 	.word	0x0500000f


	//   ....[158]....
        /*0310*/ 	.word	0x0500000f


	//   ....[159]....
        /*0314*/ 	.word	0x0500000f


	//   ....[160]....
        /*0318*/ 	.word	0x0500000f


	//   ....[161]....
        /*031c*/ 	.word	0x0500000f


	//   ....[162]....
        /*0320*/ 	.word	0x0500000f


	//   ....[163]....
        /*0324*/ 	.word	0x0500000f


	//   ....[164]....
        /*0328*/ 	.word	0x0500000f


	//   ....[165]....
        /*032c*/ 	.word	0x0500000f


	//   ....[166]....
        /*0330*/ 	.word	0x0500000f


	//   ....[167]....
        /*0334*/ 	.word	0x0500000f


	//   ....[168]....
        /*0338*/ 	.word	0x0500000f


	//   ....[169]....
        /*033c*/ 	.word	0x0500000f


	//   ....[170]....
        /*0340*/ 	.word	0x0500000f


	//   ....[171]....
        /*0344*/ 	.word	0x0500000f


	//   ....[172]....
        /*0348*/ 	.word	0x0500000f


	//   ....[173]....
        /*034c*/ 	.word	0x0500000f


	//   ....[174]....
        /*0350*/ 	.word	0x0500000f


	//   ....[175]....
        /*0354*/ 	.word	0x0500000f


	//   ....[176]....
        /*0358*/ 	.word	0x0500000f


	//   ....[177]....
        /*035c*/ 	.word	0x0500000f


	//   ....[178]....
        /*0360*/ 	.word	0x0500000f


	//   ....[179]....
        /*0364*/ 	.word	0x0500000f


	//   ....[180]....
        /*0368*/ 	.word	0x0500000f


	//   ....[181]....
        /*036c*/ 	.word	0x0500000f


	//   ....[182]....
        /*0370*/ 	.word	0x0500000f


	//   ....[183]....
        /*0374*/ 	.word	0x0500000f


	//   ....[184]....
        /*0378*/ 	.word	0x0500000f


	//   ....[185]....
        /*037c*/ 	.word	0x0500000f


	//   ....[186]....
        /*0380*/ 	.word	0x0500000f


	//----- nvinfo : EIATTR_COOP_GROUP_INSTR_OFFSETS
	.align		4
.L_1294:
        /*0384*/ 	.byte	0x04, 0x28
        /*0386*/ 	.short	(.L_1296 - .L_1295)


	//   ....[0]....
.L_1295:
        /*0388*/ 	.word	0x00000080


	//   ....[1]....
        /*038c*/ 	.word	0x00000090


	//   ....[2]....
        /*0390*/ 	.word	0x000002d0


	//   ....[3]....
        /*0394*/ 	.word	0x00000430


	//   ....[4]....
        /*0398*/ 	.word	0x00000550


	//   ....[5]....
        /*039c*/ 	.word	0x000006b0


	//   ....[6]....
        /*03a0*/ 	.word	0x00001960


	//   ....[7]....
        /*03a4*/ 	.word	0x000020e0


	//   ....[8]....
        /*03a8*/ 	.word	0x00002300


	//   ....[9]....
        /*03ac*/ 	.word	0x00003030


	//   ....[10]....
        /*03b0*/ 	.word	0x00003140


	//   ....[11]....
        /*03b4*/ 	.word	0x00003770


	//   ....[12]....
        /*03b8*/ 	.word	0x000037d0


	//   ....[13]....
        /*03bc*/ 	.word	0x000049d0


	//   ....[14]....
        /*03c0*/ 	.word	0x00005400


	//   ....[15]....
        /*03c4*/ 	.word	0x00005980


	//   ....[16]....
        /*03c8*/ 	.word	0x00005aa0


	//   ....[17]....
        /*03cc*/ 	.word	0x000060c0


	//   ....[18]....
        /*03d0*/ 	.word	0x00006170


	//   ....[19]....
        /*03d4*/ 	.word	0x00007d50


	//   ....[20]....
        /*03d8*/ 	.word	0x00007d80


	//   ....[21]....
        /*03dc*/ 	.word	0x000081e0


	//   ....[22]....
        /*03e0*/ 	.word	0x000083b0


	//   ....[23]....
        /*03e4*/ 	.word	0x000099e0


	//   ....[24]....
        /*03e8*/ 	.word	0x00009bd0


	//   ....[25]....
        /*03ec*/ 	.word	0x0000a990


	//   ....[26]....
        /*03f0*/ 	.word	0x0000aab0


	//   ....[27]....
        /*03f4*/ 	.word	0x0000b120


	//   ....[28]....
        /*03f8*/ 	.word	0x0000b240


	//   ....[29]....
        /*03fc*/ 	.word	0x0000c5e0


	//   ....[30]....
        /*0400*/ 	.word	0x0000c660


	//   ....[31]....
        /*0404*/ 	.word	0x0000c6d0


	//   ....[32]....
        /*0408*/ 	.word	0x0000c720


	//   ....[33]....
        /*040c*/ 	.word	0x0000e250


	//   ....[34]....
        /*0410*/ 	.word	0x0000e280


	//   ....[35]....
        /*0414*/ 	.word	0x0000e2b0


	//   ....[36]....
        /*0418*/ 	.word	0x0000e310


	//   ....[37]....
        /*041c*/ 	.word	0x0000e820


	//   ....[38]....
        /*0420*/ 	.word	0x0000e850


	//   ....[39]....
        /*0424*/ 	.word	0x0000e990


	//   ....[40]....
        /*0428*/ 	.word	0x0000e9b0


	//   ....[41]....
        /*042c*/ 	.word	0x0000eaf0


	//   ....[42]....
        /*0430*/ 	.word	0x0000eb10


	//   ....[43]....
        /*0434*/ 	.word	0x0000ec60


	//   ....[44]....
        /*0438*/ 	.word	0x0000ec80


	//   ....[45]....
        /*043c*/ 	.word	0x0000f3a0


	//   ....[46]....
        /*0440*/ 	.word	0x0000f3c0


	//   ....[47]....
        /*0444*/ 	.word	0x0000f500


	//   ....[48]....
        /*0448*/ 	.word	0x0000f520


	//   ....[49]....
        /*044c*/ 	.word	0x0000f660


	//   ....[50]....
        /*0450*/ 	.word	0x0000f680


	//   ....[51]....
        /*0454*/ 	.word	0x0000f7d0


	//   ....[52]....
        /*0458*/ 	.word	0x0000f7f0


	//   ....[53]....
        /*045c*/ 	.word	0x0000fa00


	//   ....[54]....
        /*0460*/ 	.word	0x00011150


	//   ....[55]....
        /*0464*/ 	.word	0x00011170


	//   ....[56]....
        /*0468*/ 	.word	0x00011180


	//   ....[57]....
        /*046c*/ 	.word	0x000111c0


	//   ....[58]....
        /*0470*/ 	.word	0x00011210


	//   ....[59]....
        /*0474*/ 	.word	0x00011230


	//   ....[60]....
        /*0478*/ 	.word	0x00011280


	//   ....[61]....
        /*047c*/ 	.word	0x000112a0


	//   ....[62]....
        /*0480*/ 	.word	0x000112f0


	//   ....[63]....
        /*0484*/ 	.word	0x00011310


	//   ....[64]....
        /*0488*/ 	.word	0x00011340


	//   ....[65]....
        /*048c*/ 	.word	0x00011370


	//   ....[66]....
        /*0490*/ 	.word	0x000119a0


	//   ....[67]....
        /*0494*/ 	.word	0x000119c0


	//   ....[68]....
        /*0498*/ 	.word	0x000119f0


	//   ....[69]....
        /*049c*/ 	.word	0x00011a30


	//   ....[70]....
        /*04a0*/ 	.word	0x00011a80


	//   ....[71]....
        /*04a4*/ 	.word	0x00011aa0


	//   ....[72]....
        /*04a8*/ 	.word	0x00011af0


	//   ....[73]....
        /*04ac*/ 	.word	0x00011b10


	//   ....[74]....
        /*04b0*/ 	.word	0x00011b60


	//   ....[75]....
        /*04b4*/ 	.word	0x00011b80


	//   ....[76]....
        /*04b8*/ 	.word	0x00011bd0


	//   ....[77]....
        /*04bc*/ 	.word	0x00011bf0


	//   ....[78]....
        /*04c0*/ 	.word	0x00011c40


	//   ....[79]....
        /*04c4*/ 	.word	0x00011c60


	//   ....[80]....
        /*04c8*/ 	.word	0x00011c90


	//   ....[81]....
        /*04cc*/ 	.word	0x00011cb0


	//   ....[82]....
        /*04d0*/ 	.word	0x000120e0


	//   ....[83]....
        /*04d4*/ 	.word	0x00012130


	//   ....[84]....
        /*04d8*/ 	.word	0x00012150


	//   ....[85]....
        /*04dc*/ 	.word	0x00012220


	//   ....[86]....
        /*04e0*/ 	.word	0x00012230


	//   ....[87]....
        /*04e4*/ 	.word	0x00012260


	//   ....[88]....
        /*04e8*/ 	.word	0x000122f0


	//   ....[89]....
        /*04ec*/ 	.word	0x00012390


	//   ....[90]....
        /*04f0*/ 	.word	0x000123b0


	//   ....[91]....
        /*04f4*/ 	.word	0x00012450


	//   ....[92]....
        /*04f8*/ 	.word	0x00012470


	//   ....[93]....
        /*04fc*/ 	.word	0x00012480


	//   ....[94]....
        /*0500*/ 	.word	0x00012ba0


	//   ....[95]....
        /*0504*/ 	.word	0x00012bc0


	//   ....[96]....
        /*0508*/ 	.word	0x00012bd0


	//   ....[97]....
        /*050c*/ 	.word	0x00012be0


	//   ....[98]....
        /*0510*/ 	.word	0x00012c00


	//   ....[99]....
        /*0514*/ 	.word	0x00012c60


	//   ....[100]....
        /*0518*/ 	.word	0x00012c80


	//   ....[101]....
        /*051c*/ 	.word	0x00012c90


	//   ....[102]....
        /*0520*/ 	.word	0x00012cd0


	//   ....[103]....
        /*0524*/ 	.word	0x00012d00


	//   ....[104]....
        /*0528*/ 	.word	0x00012d10


	//   ....[105]....
        /*052c*/ 	.word	0x00012d30


	//   ....[106]....
        /*0530*/ 	.word	0x00013090


	//   ....[107]....
        /*0534*/ 	.word	0x000130b0


	//   ....[108]....
        /*0538*/ 	.word	0x000130c0


	//   ....[109]....
        /*053c*/ 	.word	0x000130d0


	//   ....[110]....
        /*0540*/ 	.word	0x000130e0


	//   ....[111]....
        /*0544*/ 	.word	0x00013100


	//   ....[112]....
        /*0548*/ 	.word	0x00013170


	//   ....[113]....
        /*054c*/ 	.word	0x00013190


	//   ....[114]....
        /*0550*/ 	.word	0x000131f0


	//   ....[115]....
        /*0554*/ 	.word	0x00013200


	//   ....[116]....
        /*0558*/ 	.word	0x00013270


	//   ....[117]....
        /*055c*/ 	.word	0x000132e0


	//   ....[118]....
        /*0560*/ 	.word	0x00013720


	//   ....[119]....
        /*0564*/ 	.word	0x00013900


	//   ....[120]....
        /*0568*/ 	.word	0x00013f50


	//   ....[121]....
        /*056c*/ 	.word	0x00014030


	//   ....[122]....
        /*0570*/ 	.word	0x000140d0


	//   ....[123]....
        /*0574*/ 	.word	0x00014150


	//   ....[124]....
        /*0578*/ 	.word	0x00014200


	//   ....[125]....
        /*057c*/ 	.word	0x00014260


	//   ....[126]....
        /*0580*/ 	.word	0x00014320


	//   ....[127]....
        /*0584*/ 	.word	0x00014380


	//   ....[128]....
        /*0588*/ 	.word	0x00014440


	//   ....[129]....
        /*058c*/ 	.word	0x000144a0


	//   ....[130]....
        /*0590*/ 	.word	0x00014560


	//   ....[131]....
        /*0594*/ 	.word	0x000145c0


	//   ....[132]....
        /*0598*/ 	.word	0x00014660


	//   ....[133]....
        /*059c*/ 	.word	0x000146f0


	//   ....[134]....
        /*05a0*/ 	.word	0x00014760


	//   ....[135]....
        /*05a4*/ 	.word	0x000147e0


	//   ....[136]....
        /*05a8*/ 	.word	0x00014880


	//   ....[137]....
        /*05ac*/ 	.word	0x000148e0


	//   ....[138]....
        /*05b0*/ 	.word	0x000149a0


	//   ....[139]....
        /*05b4*/ 	.word	0x00014a00


	//   ....[140]....
        /*05b8*/ 	.word	0x00014ac0


	//   ....[141]....
        /*05bc*/ 	.word	0x00014b20


	//   ....[142]....
        /*05c0*/ 	.word	0x00014be0


	//   ....[143]....
        /*05c4*/ 	.word	0x00014c40


	//   ....[144]....
        /*05c8*/ 	.word	0x00014d00


	//   ....[145]....
        /*05cc*/ 	.word	0x00014d60


	//   ....[146]....
        /*05d0*/ 	.word	0x00014e20


	//   ....[147]....
        /*05d4*/ 	.word	0x00014e80


	//   ....[148]....
        /*05d8*/ 	.word	0x00014f20


	//   ....[149]....
        /*05dc*/ 	.word	0x00015050


	//   ....[150]....
        /*05e0*/ 	.word	0x00015120


	//   ....[151]....
        /*05e4*/ 	.word	0x000151b0


	//   ....[152]....
        /*05e8*/ 	.word	0x000152e0


	//   ....[153]....
        /*05ec*/ 	.word	0x00015340


	//   ....[154]....
        /*05f0*/ 	.word	0x00015450


	//   ....[155]....
        /*05f4*/ 	.word	0x000154b0


	//   ....[156]....
        /*05f8*/ 	.word	0x000155c0


	//   ....[157]....
        /*05fc*/ 	.word	0x00015620


	//   ....[158]....
        /*0600*/ 	.word	0x00015730


	//   ....[159]....
        /*0604*/ 	.word	0x00015790


	//   ....[160]....
        /*0608*/ 	.word	0x00015850


	//   ....[161]....
        /*060c*/ 	.word	0x000159b0


	//   ....[162]....
        /*0610*/ 	.word	0x00015a50


	//   ....[163]....
        /*0614*/ 	.word	0x00015ab0


	//   ....[164]....
        /*0618*/ 	.word	0x00015b50


	//   ....[165]....
        /*061c*/ 	.word	0x00015bb0


	//   ....[166]....
        /*0620*/ 	.word	0x00015c60


	//   ....[167]....
        /*0624*/ 	.word	0x00015cc0


	//   ....[168]....
        /*0628*/ 	.word	0x00015d60


	//   ....[169]....
        /*062c*/ 	.word	0x00015dc0


	//   ....[170]....
        /*0630*/ 	.word	0x00015e60


	//   ....[171]....
        /*0634*/ 	.word	0x00015ec0


	//   ....[172]....
        /*0638*/ 	.word	0x00015f60


	//   ....[173]....
        /*063c*/ 	.word	0x00016040


	//   ....[174]....
        /*0640*/ 	.word	0x000160e0


	//   ....[175]....
        /*0644*/ 	.word	0x00016140


	//   ....[176]....
        /*0648*/ 	.word	0x00016210


	//   ....[177]....
        /*064c*/ 	.word	0x00016270


	//   ....[178]....
        /*0650*/ 	.word	0x00016340


	//   ....[179]....
        /*0654*/ 	.word	0x000163a0


	//   ....[180]....
        /*0658*/ 	.word	0x00016470


	//   ....[181]....
        /*065c*/ 	.word	0x000164d0


	//   ....[182]....
        /*0660*/ 	.word	0x000165a0


	//   ....[183]....
        /*0664*/ 	.word	0x00016600


	//   ....[184]....
        /*0668*/ 	.word	0x000166d0


	//   ....[185]....
        /*066c*/ 	.word	0x00016760


	//   ....[186]....
        /*0670*/ 	.word	0x00016880


	//----- nvinfo : EIATTR_REG_RECONFIG
	.align		4
.L_1296:
        /*0674*/ 	.byte	0x01, 0x54
	.zero		2


	//----- nvinfo : EIATTR_SYSCALL_OFFSETS
	.align		4
        /*0678*/ 	.byte	0x04, 0x46
        /*067a*/ 	.short	(.L_1298 - .L_1297)


	//   ....[0]....
.L_1297:
        /*067c*/ 	.word	0x00001b40


	//   ....[1]....
        /*0680*/ 	.word	0x000108f0


	//   ....[2]....
        /*0684*/ 	.word	0x00010a40


	//   ....[3]....
        /*0688*/ 	.word	0x00010b30


	//   ....[4]....
        /*068c*/ 	.word	0x00011650


	//----- nvinfo : EIATTR_MBARRIER_INSTR_OFFSETS
	.align		4
.L_1298:
        /*0690*/ 	.byte	0x04, 0x39
        /*0692*/ 	.short	(.L_1300 - .L_1299)


	//   ....[0]....
.L_1299:
        /*0694*/ 	.word	0x00000180
        /*0698*/ 	.word	0x000000ff
        /*069c*/ 	.word	0x00022800
        /*06a0*/ 	.short	0x0100
        /*06a2*/ 	.byte	0x08
	.zero		1


	//   ....[1]....
        /*06a4*/ 	.word	0x00000190
        /*06a8*/ 	.word	0x000000ff
        /*06ac*/ 	.word	0x00022820
        /*06b0*/ 	.short	0x0100
        /*06b2*/ 	.byte	0x08
	.zero		1


	//   ....[2]....
        /*06b4*/ 	.word	0x00000280
        /*06b8*/ 	.word	0x000000ff
        /*06bc*/ 	.word	0x00022830
        /*06c0*/ 	.short	0x0100
        /*06c2*/ 	.byte	0x08
	.zero		1


	//   ....[3]....
        /*06c4*/ 	.word	0x00000290
        /*06c8*/ 	.word	0x000000ff
        /*06cc*/ 	.word	0x00022840
        /*06d0*/ 	.short	0x0100
        /*06d2*/ 	.byte	0x08
	.zero		1


	//   ....[4]....
        /*06d4*/ 	.word	0x000002a0
        /*06d8*/ 	.word	0x000000ff
        /*06dc*/ 	.word	0x00022838
        /*06e0*/ 	.short	0x0100
        /*06e2*/ 	.byte	0x08
	.zero		1


	//   ....[5]....
        /*06e4*/ 	.word	0x000002b0
        /*06e8*/ 	.word	0x000000ff
        /*06ec*/ 	.word	0x00022848
        /*06f0*/ 	.short	0x0100
        /*06f2*/ 	.byte	0x08
	.zero		1


	//   ....[6]....
        /*06f4*/ 	.word	0x000003e0
        /*06f8*/ 	.word	0x000000ff
        /*06fc*/ 	.word	0x00022850
        /*0700*/ 	.short	0x0100
        /*0702*/ 	.byte	0x08
	.zero		1


	//   ....[7]....
        /*0704*/ 	.word	0x000003f0
        /*0708*/ 	.word	0x000000ff
        /*070c*/ 	.word	0x00022860
        /*0710*/ 	.short	0x0100
        /*0712*/ 	.byte	0x08
	.zero		1


	//   ....[8]....
        /*0714*/ 	.word	0x00000400
        /*0718*/ 	.word	0x000000ff
        /*071c*/ 	.word	0x00022858
        /*0720*/ 	.short	0x0100
        /*0722*/ 	.byte	0x08
	.zero		1


	//   ....[9]....
        /*0724*/ 	.word	0x00000410
        /*0728*/ 	.word	0x000000ff
        /*072c*/ 	.word	0x00022868
        /*0730*/ 	.short	0x0100
        /*0732*/ 	.byte	0x08
	.zero		1


	//   ....[10]....
        /*0734*/ 	.word	0x00000500
        /*0738*/ 	.word	0x000000ff
        /*073c*/ 	.word	0x00022870
        /*0740*/ 	.short	0x0100
        /*0742*/ 	.byte	0x06
	.zero		1


	//   ....[11]....
        /*0744*/ 	.word	0x00000510
        /*0748*/ 	.word	0x000000ff
        /*074c*/ 	.word	0x00022880
        /*0750*/ 	.short	0x0100
        /*0752*/ 	.byte	0x06
	.zero		1


	//   ....[12]....
        /*0754*/ 	.word	0x00000520
        /*0758*/ 	.word	0x000000ff
        /*075c*/ 	.word	0x00022878
        /*0760*/ 	.short	0x0100
        /*0762*/ 	.byte	0x06
	.zero		1


	//   ....[13]....
        /*0764*/ 	.word	0x00000530
        /*0768*/ 	.word	0x000000ff
        /*076c*/ 	.word	0x00022888
        /*0770*/ 	.short	0x0100
        /*0772*/ 	.byte	0x06
	.zero		1


	//   ....[14]....
        /*0774*/ 	.word	0x00000660
        /*0778*/ 	.word	0x000000ff
        /*077c*/ 	.word	0x00022890
        /*0780*/ 	.short	0x0100
        /*0782*/ 	.byte	0x08
	.zero		1


	//   ....[15]....
        /*0784*/ 	.word	0x00000670
        /*0788*/ 	.word	0x000000ff
        /*078c*/ 	.word	0x000228a0
        /*0790*/ 	.short	0x0100
        /*0792*/ 	.byte	0x08
	.zero		1


	//   ....[16]....
        /*0794*/ 	.word	0x00000680
        /*0798*/ 	.word	0x000000ff
        /*079c*/ 	.word	0x00022898
        /*07a0*/ 	.short	0x0100
        /*07a2*/ 	.byte	0x08
	.zero		1


	//   ....[17]....
        /*07a4*/ 	.word	0x00000690
        /*07a8*/ 	.word	0x000000ff
        /*07ac*/ 	.word	0x000228a8
        /*07b0*/ 	.short	0x0100
        /*07b2*/ 	.byte	0x08
	.zero		1


	//   ....[18]....
        /*07b4*/ 	.word	0x000007d0
        /*07b8*/ 	.word	0x000000ff
        /*07bc*/ 	.word	0x000228b0
        /*07c0*/ 	.short	0x0100
        /*07c2*/ 	.byte	0x08
	.zero		1


	//   ....[19]....
        /*07c4*/ 	.word	0x000007e0
        /*07c8*/ 	.word	0x000000ff
        /*07cc*/ 	.word	0x000228c0
        /*07d0*/ 	.short	0x0100
        /*07d2*/ 	.byte	0x08
	.zero		1


	//   ....[20]....
        /*07d4*/ 	.word	0x000007f0
        /*07d8*/ 	.word	0x000000ff
        /*07dc*/ 	.word	0x000228b8
        /*07e0*/ 	.short	0x0100
        /*07e2*/ 	.byte	0x08
	.zero		1


	//   ....[21]....
        /*07e4*/ 	.word	0x00000800
        /*07e8*/ 	.word	0x000000ff
        /*07ec*/ 	.word	0x000228c8
        /*07f0*/ 	.short	0x0100
        /*07f2*/ 	.byte	0x08
	.zero		1


	//   ....[22]....
        /*07f4*/ 	.word	0x00001bf0
        /*07f8*/ 	.word	0x00000007
        /*07fc*/ 	.word	0x00022800
        /*0800*/ 	.short	0x010a
        /*0802*/ 	.byte	0x3f
	.zero		1


	//   ....[23]....
        /*0804*/ 	.word	0x00001cc0
        /*0808*/ 	.word	0x000000ff
        /*080c*/ 	.word	0x00022830
        /*0810*/ 	.short	0x010a
        /*0812*/ 	.byte	0x18
	.zero		1


	//   ....[24]....
        /*0814*/ 	.word	0x00001d00
        /*0818*/ 	.word	0x000000ff
        /*081c*/ 	.word	0x00022830
        /*0820*/ 	.short	0x010a
        /*0822*/ 	.byte	0x18
	.zero		1


	//   ....[25]....
        /*0824*/ 	.word	0x00002080
        /*0828*/ 	.word	0x000000ff
        /*082c*/ 	.word	0x00000000
        /*0830*/ 	.short	0x0101
        /*0832*/ 	.byte	0x05
	.zero		1


	//   ....[26]....
        /*0834*/ 	.word	0x00003fe0
        /*0838*/ 	.word	0x000000ff
        /*083c*/ 	.word	0x00022850
        /*0840*/ 	.short	0x010a
        /*0842*/ 	.byte	0x18
	.zero		1


	//   ....[27]....
        /*0844*/ 	.word	0x00004020
        /*0848*/ 	.word	0x000000ff
        /*084c*/ 	.word	0x00022850
        /*0850*/ 	.short	0x010a
        /*0852*/ 	.byte	0x18
	.zero		1


	//   ....[28]....
        /*0854*/ 	.word	0x00004370
        /*0858*/ 	.word	0x000000ff
        /*085c*/ 	.word	0x00000000
        /*0860*/ 	.short	0x0101
        /*0862*/ 	.byte	0x18
	.zero		1


	//   ....[29]....
        /*0864*/ 	.word	0x000046f0
        /*0868*/ 	.word	0x000000ff
        /*086c*/ 	.word	0x00022830
        /*0870*/ 	.short	0x010a
        /*0872*/ 	.byte	0x19
	.zero		1


	//   ....[30]....
        /*0874*/ 	.word	0x00004730
        /*0878*/ 	.word	0x000000ff
        /*087c*/ 	.word	0x00022830
        /*0880*/ 	.short	0x010a
        /*0882*/ 	.byte	0x19
	.zero		1


	//   ....[31]....
        /*0884*/ 	.word	0x00004980
        /*0888*/ 	.word	0x000000ff
        /*088c*/ 	.word	0x00000000
        /*0890*/ 	.short	0x0101
        /*0892*/ 	.byte	0x0a
	.zero		1


	//   ....[32]....
        /*0894*/ 	.word	0x00007270
        /*0898*/ 	.word	0x000000ff
        /*089c*/ 	.word	0x00022850
        /*08a0*/ 	.short	0x010a
        /*08a2*/ 	.byte	0x19
	.zero		1


	//   ....[33]....
        /*08a4*/ 	.word	0x000072c0
        /*08a8*/ 	.word	0x000000ff
        /*08ac*/ 	.word	0x00022850
        /*08b0*/ 	.short	0x010a
        /*08b2*/ 	.byte	0x19
	.zero		1


	//   ....[34]....
        /*08b4*/ 	.word	0x000075b0
        /*08b8*/ 	.word	0x000000ff
        /*08bc*/ 	.word	0x00000000
        /*08c0*/ 	.short	0x0101
        /*08c2*/ 	.byte	0x19
	.zero		1


	//   ....[35]....
        /*08c4*/ 	.word	0x00007990
        /*08c8*/ 	.word	0x000000ff
        /*08cc*/ 	.word	0x00022830
        /*08d0*/ 	.short	0x010a
        /*08d2*/ 	.byte	0x19
	.zero		1


	//   ....[36]....
        /*08d4*/ 	.word	0x000079d0
        /*08d8*/ 	.word	0x000000ff
        /*08dc*/ 	.word	0x00022830
        /*08e0*/ 	.short	0x010a
        /*08e2*/ 	.byte	0x19
	.zero		1


	//   ....[37]....
        /*08e4*/ 	.word	0x00007c00
        /*08e8*/ 	.word	0x000000ff
        /*08ec*/ 	.word	0x00000000
        /*08f0*/ 	.short	0x0101
        /*08f2*/ 	.byte	0x0a
	.zero		1


	//   ....[38]....
        /*08f4*/ 	.word	0x00009260
        /*08f8*/ 	.word	0x000000ff
        /*08fc*/ 	.word	0x00022850
        /*0900*/ 	.short	0x010a
        /*0902*/ 	.byte	0x19
	.zero		1


	//   ....[39]....
        /*0904*/ 	.word	0x000092b0
        /*0908*/ 	.word	0x000000ff
        /*090c*/ 	.word	0x00022850
        /*0910*/ 	.short	0x010a
        /*0912*/ 	.byte	0x19
	.zero		1


	//   ....[40]....
        /*0914*/ 	.word	0x00009580
        /*0918*/ 	.word	0x000000ff
        /*091c*/ 	.word	0x00000000
        /*0920*/ 	.short	0x0101
        /*0922*/ 	.byte	0x19
	.zero		1


	//   ....[41]....
        /*0924*/ 	.word	0x00009710
        /*0928*/ 	.word	0x000000ff
        /*092c*/ 	.word	0x00022830
        /*0930*/ 	.short	0x010a
        /*0932*/ 	.byte	0x18
	.zero		1


	//   ....[42]....
        /*0934*/ 	.word	0x00009750
        /*0938*/ 	.word	0x000000ff
        /*093c*/ 	.word	0x00022830
        /*0940*/ 	.short	0x010a
        /*0942*/ 	.byte	0x18
	.zero		1


	//   ....[43]....
        /*0944*/ 	.word	0x00009990
        /*0948*/ 	.word	0x000000ff
        /*094c*/ 	.word	0x00000000
        /*0950*/ 	.short	0x0101
        /*0952*/ 	.byte	0x0a
	.zero		1


	//   ....[44]....
        /*0954*/ 	.word	0x0000c280
        /*0958*/ 	.word	0x000000ff
        /*095c*/ 	.word	0x00022850
        /*0960*/ 	.short	0x010a
        /*0962*/ 	.byte	0x18
	.zero		1


	//   ....[45]....
        /*0964*/ 	.word	0x0000c2d0
        /*0968*/ 	.word	0x000000ff
        /*096c*/ 	.word	0x00022850
        /*0970*/ 	.short	0x010a
        /*0972*/ 	.byte	0x18
	.zero		1


	//   ....[46]....
        /*0974*/ 	.word	0x0000c5c0
        /*0978*/ 	.word	0x000000ff
        /*097c*/ 	.word	0x00000000
        /*0980*/ 	.short	0x0101
        /*0982*/ 	.byte	0x18
	.zero		1


	//   ....[47]....
        /*0984*/ 	.word	0x0000e840
        /*0988*/ 	.word	0x000000b0
        /*098c*/ 	.word	0x00000000
        /*0990*/ 	.short	0x0101
        /*0992*/ 	.byte	0x3f
	.zero		1


	//   ....[48]....
        /*0994*/ 	.word	0x00010f30
        /*0998*/ 	.word	0x00000016
        /*099c*/ 	.word	0x00022840
        /*09a0*/ 	.short	0x010a
        /*09a2*/ 	.byte	0x3f
	.zero		1


	//   ....[49]....
        /*09a4*/ 	.word	0x00011430
        /*09a8*/ 	.word	0x00000016
        /*09ac*/ 	.word	0x00022830
        /*09b0*/ 	.short	0x0107
        /*09b2*/ 	.byte	0x3f
	.zero		1


	//   ....[50]....
        /*09b4*/ 	.word	0x00011500
        /*09b8*/ 	.word	0x00000016
        /*09bc*/ 	.word	0x00022830
        /*09c0*/ 	.short	0x0101
        /*09c2*/ 	.byte	0x3f
	.zero		1


	//   ....[51]....
        /*09c4*/ 	.word	0x00011d70
        /*09c8*/ 	.word	0x00000011
        /*09cc*/ 	.word	0x00022800
        /*09d0*/ 	.short	0x0107
        /*09d2*/ 	.byte	0x3f
	.zero		1


	//   ....[52]....
        /*09d4*/ 	.word	0x00011e60
        /*09d8*/ 	.word	0x00000011
        /*09dc*/ 	.word	0x00022800
        /*09e0*/ 	.short	0x0101
        /*09e2*/ 	.byte	0x3f
	.zero		1


	//   ....[53]....
        /*09e4*/ 	.word	0x00011e80
        /*09e8*/ 	.word	0x00000011
        /*09ec*/ 	.word	0x00022820
        /*09f0*/ 	.short	0x010a
        /*09f2*/ 	.byte	0x3f
	.zero		1


	//   ....[54]....
        /*09f4*/ 	.word	0x00011f10
        /*09f8*/ 	.word	0x00000016
        /*09fc*/ 	.word	0x00022860
        /*0a00*/ 	.short	0x010a
        /*0a02*/ 	.byte	0x3f
	.zero		1


	//   ....[55]....
        /*0a04*/ 	.word	0x00012600
        /*0a08*/ 	.word	0x00000016
        /*0a0c*/ 	.word	0x00022850
        /*0a10*/ 	.short	0x0107
        /*0a12*/ 	.byte	0x3f
	.zero		1


	//   ....[56]....
        /*0a14*/ 	.word	0x000126d0
        /*0a18*/ 	.word	0x00000016
        /*0a1c*/ 	.word	0x00022850
        /*0a20*/ 	.short	0x0101
        /*0a22*/ 	.byte	0x3f
	.zero		1


	//   ....[57]....
        /*0a24*/ 	.word	0x00012a00
        /*0a28*/ 	.word	0x0000000a
        /*0a2c*/ 	.word	0x00022840
        /*0a30*/ 	.short	0x010a
        /*0a32*/ 	.byte	0x3f
	.zero		1


	//   ....[58]....
        /*0a34*/ 	.word	0x00012dd0
        /*0a38*/ 	.word	0x0000000a
        /*0a3c*/ 	.word	0x00022830
        /*0a40*/ 	.short	0x0107
        /*0a42*/ 	.byte	0x3f
	.zero		1


	//   ....[59]....
        /*0a44*/ 	.word	0x00012e90
        /*0a48*/ 	.word	0x0000000a
        /*0a4c*/ 	.word	0x00022830
        /*0a50*/ 	.short	0x0101
        /*0a52*/ 	.byte	0x3f
	.zero		1


	//   ....[60]....
        /*0a54*/ 	.word	0x00012ec0
        /*0a58*/ 	.word	0x0000000a
        /*0a5c*/ 	.word	0x00022860
        /*0a60*/ 	.short	0x010a
        /*0a62*/ 	.byte	0x3f
	.zero		1


	//   ....[61]....
        /*0a64*/ 	.word	0x000133e0
        /*0a68*/ 	.word	0x0000000a
        /*0a6c*/ 	.word	0x00022850
        /*0a70*/ 	.short	0x0107
        /*0a72*/ 	.byte	0x3f
	.zero		1


	//   ....[62]....
        /*0a74*/ 	.word	0x000134a0
        /*0a78*/ 	.word	0x0000000a
        /*0a7c*/ 	.word	0x00022850
        /*0a80*/ 	.short	0x0101
        /*0a82*/ 	.byte	0x3f
	.zero		1


	//   ....[63]....
        /*0a84*/ 	.word	0x00013880
        /*0a88*/ 	.word	0x00000005
        /*0a8c*/ 	.word	0x00022820
        /*0a90*/ 	.short	0x010a
        /*0a92*/ 	.byte	0x3f
	.zero		1


	//   ....[64]....
        /*0a94*/ 	.word	0x00013a00
        /*0a98*/ 	.word	0x00000003
        /*0a9c*/ 	.word	0x00022840
        /*0aa0*/ 	.short	0x010a
        /*0aa2*/ 	.byte	0x3f
	.zero		1


	//   ....[65]....
        /*0aa4*/ 	.word	0x00013aa0
        /*0aa8*/ 	.word	0x00000005
        /*0aac*/ 	.word	0x00022840
        /*0ab0*/ 	.short	0x010a
        /*0ab2*/ 	.byte	0x3f
	.zero		1


	//   ....[66]....
        /*0ab4*/ 	.word	0x00013ae0
        /*0ab8*/ 	.word	0x00000003
        /*0abc*/ 	.word	0x00022860
        /*0ac0*/ 	.short	0x010a
        /*0ac2*/ 	.byte	0x3f
	.zero		1


	//   ....[67]....
        /*0ac4*/ 	.word	0x00013b20
        /*0ac8*/ 	.word	0x00000005
        /*0acc*/ 	.word	0x00022860
        /*0ad0*/ 	.short	0x010a
        /*0ad2*/ 	.byte	0x3f
	.zero		1


	//   ....[68]....
        /*0ad4*/ 	.word	0x00013b80
        /*0ad8*/ 	.word	0x00000007
        /*0adc*/ 	.word	0x00022800
        /*0ae0*/ 	.short	0x010a
        /*0ae2*/ 	.byte	0x3f
	.zero		1


	//   ....[69]....
        /*0ae4*/ 	.word	0x00013be0
        /*0ae8*/ 	.word	0x00000000
        /*0aec*/ 	.word	0x00022830
        /*0af0*/ 	.short	0x010a
        /*0af2*/ 	.byte	0x3f
	.zero		1


	//   ....[70]....
        /*0af4*/ 	.word	0x00013c40
        /*0af8*/ 	.word	0x0000000a
        /*0afc*/ 	.word	0x00022850
        /*0b00*/ 	.short	0x010a
        /*0b02*/ 	.byte	0x3f
	.zero		1


	//   ....[71]....
        /*0b04*/ 	.word	0x00013ca0
        /*0b08*/ 	.word	0x00000003
        /*0b0c*/ 	.word	0x00022830
        /*0b10*/ 	.short	0x010a
        /*0b12*/ 	.byte	0x3f
	.zero		1


	//   ....[72]....
        /*0b14*/ 	.word	0x00013d00
        /*0b18*/ 	.word	0x0000000b
        /*0b1c*/ 	.word	0x00022850
        /*0b20*/ 	.short	0x010a
        /*0b22*/ 	.byte	0x3f
	.zero		1


	//   ....[73]....
        /*0b24*/ 	.word	0x00013d60
        /*0b28*/ 	.word	0x00000003
        /*0b2c*/ 	.word	0x00022830
        /*0b30*/ 	.short	0x010a
        /*0b32*/ 	.byte	0x3f
	.zero		1


	//   ....[74]....
        /*0b34*/ 	.word	0x00013dc0
        /*0b38*/ 	.word	0x00000009
        /*0b3c*/ 	.word	0x00022850
        /*0b40*/ 	.short	0x010a
        /*0b42*/ 	.byte	0x3f
	.zero		1


	//   ....[75]....
        /*0b44*/ 	.word	0x00013e20
        /*0b48*/ 	.word	0x00000003
        /*0b4c*/ 	.word	0x00022830
        /*0b50*/ 	.short	0x010a
        /*0b52*/ 	.byte	0x3f
	.zero		1


	//   ....[76]....
        /*0b54*/ 	.word	0x00013e80
        /*0b58*/ 	.word	0x00000009
        /*0b5c*/ 	.word	0x00022850
        /*0b60*/ 	.short	0x010a
        /*0b62*/ 	.byte	0x3f
	.zero		1


	//   ....[77]....
        /*0b64*/ 	.word	0x00013f80
        /*0b68*/ 	.word	0x00000016
        /*0b6c*/ 	.word	0x00022840
        /*0b70*/ 	.short	0x010a
        /*0b72*/ 	.byte	0x3f
	.zero		1


	//   ....[78]....
        /*0b74*/ 	.word	0x00014f50
        /*0b78*/ 	.word	0x00000011
        /*0b7c*/ 	.word	0x00022820
        /*0b80*/ 	.short	0x010a
        /*0b82*/ 	.byte	0x3f
	.zero		1


	//   ....[79]....
        /*0b84*/ 	.word	0x00014fa0
        /*0b88*/ 	.word	0x00000016
        /*0b8c*/ 	.word	0x00022860
        /*0b90*/ 	.short	0x010a
        /*0b92*/ 	.byte	0x3f
	.zero		1


	//   ....[80]....
        /*0b94*/ 	.word	0x00015900
        /*0b98*/ 	.word	0x0000000a
        /*0b9c*/ 	.word	0x00022840
        /*0ba0*/ 	.short	0x010a
        /*0ba2*/ 	.byte	0x3f
	.zero		1


	//   ....[81]....
        /*0ba4*/ 	.word	0x00015f90
        /*0ba8*/ 	.word	0x0000000a
        /*0bac*/ 	.word	0x00022860
        /*0bb0*/ 	.short	0x010a
        /*0bb2*/ 	.byte	0x3f
	.zero		1


	//   ....[82]....
        /*0bb4*/ 	.word	0x000167a0
        /*0bb8*/ 	.word	0x00000005
        /*0bbc*/ 	.word	0x00022820
        /*0bc0*/ 	.short	0x010a
        /*0bc2*/ 	.byte	0x3f
	.zero		1


	//   ....[83]....
        /*0bc4*/ 	.word	0x00016940
        /*0bc8*/ 	.word	0x00000003
        /*0bcc*/ 	.word	0x00022840
        /*0bd0*/ 	.short	0x010a
        /*0bd2*/ 	.byte	0x3f
	.zero		1


	//   ....[84]....
        /*0bd4*/ 	.word	0x00016990
        /*0bd8*/ 	.word	0x00000005
        /*0bdc*/ 	.word	0x00022840
        /*0be0*/ 	.short	0x010a
        /*0be2*/ 	.byte	0x3f
	.zero		1


	//   ....[85]....
        /*0be4*/ 	.word	0x000169e0
        /*0be8*/ 	.word	0x00000003
        /*0bec*/ 	.word	0x00022860
        /*0bf0*/ 	.short	0x010a
        /*0bf2*/ 	.byte	0x3f
	.zero		1


	//----- nvinfo : EIATTR_NUM_MBARRIERS
	.align		4
.L_1300:
        /*0bf4*/ 	.byte	0x03, 0x38
        /*0bf6*/ 	.short	0x0016


	//----- nvinfo : EIATTR_EXIT_INSTR_OFFSETS
	.align		4
        /*0bf8*/ 	.byte	0x04, 0x1c
        /*0bfa*/ 	.short	(.L_1302 - .L_1301)


	//   ....[0]....
.L_1301:
        /*0bfc*/ 	.word	0x00000960


	//   ....[1]....
        /*0c00*/ 	.word	0x0000f970


	//   ....[2]....
        /*0c04*/ 	.word	0x00013b70


	//----- nvinfo : EIATTR_MAX_THREADS
	.align		4
.L_1302:
        /*0c08*/ 	.byte	0x04, 0x05
        /*0c0a*/ 	.short	(.L_1304 - .L_1303)
.L_1303:
        /*0c0c*/ 	.word	0x00000180
        /*0c10*/ 	.word	0x00000001
        /*0c14*/ 	.word	0x00000001


	//----- nvinfo : EIATTR_CRS_STACK_SIZE
	.align		4
.L_1304:
        /*0c18*/ 	.byte	0x04, 0x1e
        /*0c1a*/ 	.short	(.L_1306 - .L_1305)
.L_1305:
        /*0c1c*/ 	.word	0x00000000


	//----- nvinfo : EIATTR_CBANK_PARAM_SIZE
	.align		4
.L_1306:
        /*0c20*/ 	.byte	0x03, 0x19
        /*0c22*/ 	.short	0x0af0


	//----- nvinfo : EIATTR_PARAM_CBANK
	.align		4
        /*0c24*/ 	.byte	0x04, 0x0a
        /*0c26*/ 	.short	(.L_1308 - .L_1307)
	.align		4
.L_1307:
        /*0c28*/ 	.word	index@(.nv.constant0._ZN7cutlass13device_kernelIN5flash11enable_sm90INS1_16FlashAttnFwdSm90INS1_25CollectiveMainloopFwdSm90ILi2EN4cute5tupleIJNS5_1CILi1EEES8_S8_EEENS6_IJNS7_ILi128EEENS7_ILi96EEENS7_ILi64EEEEEELi256ENS_10bfloat16_tEfNS_4arch4Sm90ELb0ELb1ELb0ELb0ELb1ELb0ELb0ELb1ELb0ELb1ELb0ELb0EEENS1_21CollectiveEpilogueFwdINS6_IJSA_NS7_ILi256EEESB_EEES9_SE_SG_Li256ELb0ELb1ELb0ELb0EEENS1_30DynamicPersistentTileSchedulerILi256ELi128ELb0ELb1ELb1EEEEEEEEEvNT_6ParamsE)
        /*0c2c*/ 	.short	0x0210
        /*0c2e*/ 	.short	0x0af0


	//----- nvinfo : EIATTR_SW_WAR
	.align		4
.L_1308:
        /*0c30*/ 	.byte	0x04, 0x36
        /*0c32*/ 	.short	(.L_1310 - .L_1309)
.L_1309:
        /*0c34*/ 	.word	0x00000008
.L_1310:


//--------------------- .nv.info._ZN7cutlass13device_kernelIN5flash11enable_sm90INS1_16FlashAttnFwdSm90INS1_25CollectiveMainloopFwdSm90ILi2EN4cute5tupleIJNS5_1CILi1EEES8_S8_EEENS6_IJNS7_ILi128EEENS7_ILi96EEENS7_ILi64EEEEEELi256ENS_10bfloat16_tEfNS_4arch4Sm90ELb0ELb1ELb0ELb0ELb1ELb0ELb1ELb1ELb0ELb1ELb0ELb0EEENS1_21CollectiveEpilogueFwdINS6_IJSA_NS7_ILi256EEESB_EEES9_SE_SG_Li256ELb0ELb1ELb0ELb0EEENS1_30DynamicPersistentTileSchedulerILi256ELi128ELb0ELb1ELb1EEEEEEEEEvNT_6ParamsE --------------------------
	.section	.nv.info._ZN7cutlass13device_kernelIN5flash11enable_sm90INS1_16FlashAttnFwdSm90INS1_25CollectiveMainloopFwdSm90ILi2EN4cute5tupleIJNS5_1CILi1EEES8_S8_EEENS6_IJNS7_ILi128EEENS7_ILi96EEENS7_ILi64EEEEEELi256ENS_10bfloat16_tEfNS_4arch4Sm90ELb0ELb1ELb0ELb0ELb1ELb0ELb1ELb1ELb0ELb1ELb0ELb0EEENS1_21CollectiveEpilogueFwdINS6_IJSA_NS7_ILi256EEESB_EEES9_SE_SG_Li256ELb0ELb1ELb0ELb0EEENS1_30DynamicPersistentTileSchedulerILi256ELi128ELb0ELb1ELb1EEEEEEEEEvNT_6ParamsE,"",@"SHT_CUDA_INFO"
	.sectionflags	@""
	.align	4


	//----- nvinfo : EIATTR_CUDA_API_VERSION
	.align		4
        /*0000*/ 	.byte	0x04, 0x37
        /*0002*/ 	.short	(.L_1312 - .L_1311)
.L_1311:
        /*0004*/ 	.word	0x00000082


	//----- nvinfo : EIATTR_KPARAM_INFO
	.align		4
.L_1312:
        /*0008*/ 	.byte	0x04, 0x17
        /*000a*/ 	.short	(.L_1314 - .L_1313)
.L_1313:
        /*000c*/ 	.word	0x00000000
        /*0010*/ 	.short	0x0000
        /*0012*/ 	.short	0x0070
        /*0014*/ 	.byte	0x00, 0xf0, 0x01, 0x2e


	//----- nvinfo : EIATTR_SPARSE_MMA_MASK
	.align		4
.L_1314:
        /*0018*/ 	.byte	0x03, 0x50
        /*001a*/ 	.short	0x0000


	//----- nvinfo : EIATTR_MAXREG_COUNT
	.align		4
        /*001c*/ 	.byte	0x03, 0x1b
        /*001e*/ 	.short	0x00a8


	//----- nvinfo : EIATTR_NUM_BARRIERS
	.align		4
        /*0020*/ 	.byte	0x02, 0x4c
        /*0022*/ 	.byte	0x10
	.zero		1


	//----- nvinfo : EIATTR_EXTERNS
	.align		4
        /*0024*/ 	.byte	0x04, 0x0f
        /*0026*/ 	.short	(.L_1316 - .L_1315)


	//   ....[0]....
	.align		4
.L_1315:
        /*0028*/ 	.word	index@(__assertfail)


	//----- nvinfo : EIATTR_ANNOTATIONS
	.align		4
.L_1316:
        /*002c*/ 	.byte	0x04, 0x55
        /*002e*/ 	.short	(.L_1318 - .L_1317)


	//   ....[0]....
.L_1317:
        /* <DEDUP_REMOVED lines=14> */


	//----- nvinfo : EIATTR_MERCURY_ISA_VERSION
	.align		4
.L_1318:
        /*0100*/ 	.byte	0x03, 0x5f
        /*0102*/ 	.short	0x0101


	//----- nvinfo : EIATTR_INT_WARP_WIDE_INSTR_OFFSETS
	.align		4
        /*0104*/ 	.byte	0x04, 0x31
        /*0106*/ 	.short	(.L_1320 - .L_1319)


	//   ....[0]....
.L_1319:
        /*0108*/ 	.word	0x000000c0


	//   ....[1]....
        /*010c*/ 	.word	0x000000d0


	//   ....[2]....
        /*0110*/ 	.word	0x000000e0


	//   ....[3]....
        /*0114*/ 	.word	0x00000180


	//   ....[4]....
        /*0118*/ 	.word	0x00022720


	//   ....[5]....
        /*011c*/ 	.word	0x000227b0


	//   ....[6]....
        /*0120*/ 	.word	0x000262d0


	//   ....[7]....
        /*0124*/ 	.word	0x00026360


	//----- nvinfo : EIATTR_COOP_GROUP_MASK_REGIDS
	.align		4
.L_1320:
        /*0128*/ 	.byte	0x04, 0x29
        /*012a*/ 	.short	(.L_1322 - .L_1321)


	//   ....[0]....
.L_1321:
        /*012c*/ 	.word	0xffffffff


	//   ....[1]....
        /*0130*/ 	.word	0xffffffff


	//   ....[2]....
        /*0134*/ 	.word	0xffffffff


	//   ....[3]....
        /*0138*/ 	.word	0xffffffff


	//   ....[4]....
        /*013c*/ 	.word	0xffffffff


	//   ....[5]....
        /*0140*/ 	.word	0xffffffff


	//   ....[6]....
        /*0144*/ 	.word	0xffffffff


	//   ....[7]....
        /*0148*/ 	.word	0xffffffff


	//   ....[8]....
        /*014c*/ 	.word	0xffffffff


	//   ....[9]....
        /*0150*/ 	.word	0xffffffff


	//   ....[10]....
        /*0154*/ 	.word	0xffffffff


	//   ....[11]....
        /*0158*/ 	.word	0xffffffff


	//   ....[12]....
        /*015c*/ 	.word	0xffffffff


	//   ....[13]....
        /*0160*/ 	.word	0xffffffff


	//   ....[14]....
        /*0164*/ 	.word	0xffffffff


	//   ....[15]....
        /*0168*/ 	.word	0xffffffff


	//   ....[16]....
        /*016c*/ 	.word	0xffffffff


	//   ....[17]....
        /*0170*/ 	.word	0xffffffff


	//   ....[18]....
        /*0174*/ 	.word	0xffffffff


	//   ....[19]....
        /*0178*/ 	.word	0xffffffff


	//   ....[20]....
        /*017c*/ 	.word	0xffffffff


	//   ....[21]....
        /*0180*/ 	.word	0xffffffff


	//   ....[22]....
        /*0184*/ 	.word	0xffffffff


	//   ....[23]....
        /*0188*/ 	.word	0xffffffff


	//   ....[24]....
        /*018c*/ 	.word	0xffffffff


	//   ....[25]....
        /*0190*/ 	.word	0xffffffff


	//   ....[26]....
        /*0194*/ 	.word	0xffffffff


	//   ....[27]....
        /*0198*/ 	.word	0xffffffff


	//   ....[28]....
        /*019c*/ 	.word	0xffffffff


	//   ....[29]....
        /*01a0*/ 	.word	0xffffffff


	//   ....[30]....
        /*01a4*/ 	.word	0xffffffff


	//   ....[31]....
        /*01a8*/ 	.word	0xffffffff


	//   ....[32]....
        /*01ac*/ 	.word	0xffffffff


	//   ....[33]....
        /*01b0*/ 	.word	0xffffffff


	//   ....[34]....
        /*01b4*/ 	.word	0xffffffff


	//   ....[35]....
        /*01b8*/ 	.word	0xffffffff


	//   ....[36]....
        /*01bc*/ 	.word	0xffffffff


	//   ....[37]....
        /*01c0*/ 	.word	0xffffffff


	//   ....[38]....
        /*01c4*/ 	.word	0xffffffff


	//   ....[39]....
        /*01c8*/ 	.word	0xffffffff


	//   ....[40]....
        /*01cc*/ 	.word	0xffffffff


	//   ....[41]....
        /*01d0*/ 	.word	0xffffffff


	//   ....[42]....
        /*01d4*/ 	.word	0xffffffff


	//   ....[43]....
        /*01d8*/ 	.word	0xffffffff


	//   ....[44]....
        /*01dc*/ 	.word	0xffffffff


	//   ....[45]....
        /*01e0*/ 	.word	0xffffffff


	//   ....[46]....
        /*01e4*/ 	.word	0xffffffff


	//   ....[47]....
        /*01e8*/ 	.word	0xffffffff


	//   ....[48]....
        /*01ec*/ 	.word	0xffffffff


	//   ....[49]....
        /*01f0*/ 	.word	0xffffffff


	//   ....[50]....
        /*01f4*/ 	.word	0xffffffff


	//   ....[51]....
        /*01f8*/ 	.word	0xffffffff


	//   ....[52]....
        /*01fc*/ 	.word	0xffffffff


	//   ....[53]....
        /*0200*/ 	.word	0xffffffff


	//   ....[54]....
        /*0204*/ 	.word	0xffffffff


	//   ....[55]....
        /*0208*/ 	.word	0xffffffff


	//   ....[56]....
        /*020c*/ 	.word	0xffffffff


	//   ....[57]....
        /*0210*/ 	.word	0xffffffff


	//   ....[58]....
        /*0214*/ 	.word	0xffffffff


	//   ....[59]....
        /*0218*/ 	.word	0xffffffff


	//   ....[60]....
        /*021c*/ 	.word	0xffffffff


	//   ....[61]....
        /*0220*/ 	.word	0xffffffff


	//   ....[62]....
        /*0224*/ 	.word	0xffffffff


	//   ....[63]....
        /*0228*/ 	.word	0xffffffff


	//   ....[64]....
        /*022c*/ 	.word	0xffffffff


	//   ....[65]....
        /*0230*/ 	.word	0xffffffff


	//   ....[66]....
        /*0234*/ 	.word	0xffffffff


	//   ....[67]....
        /*0238*/ 	.word	0xffffffff


	//   ....[68]....
        /*023c*/ 	.word	0xffffffff


	//   ....[69]....
        /*0240*/ 	.word	0xffffffff


	//   ....[70]....
        /*0244*/ 	.word	0xffffffff


	//   ....[71]....
        /*0248*/ 	.word	0xffffffff


	//   ....[72]....
        /*024c*/ 	.word	0xffffffff


	//   ....[73]....
        /*0250*/ 	.word	0xffffffff


	//   ....[74]....
        /*0254*/ 	.word	0xffffffff


	//   ....[75]....
        /*0258*/ 	.word	0xffffffff


	//   ....[76]....
        /*025c*/ 	.word	0xffffffff


	//   ....[77]....
        /*0260*/ 	.word	0xffffffff


	//   ....[78]....
        /*0264*/ 	.word	0xffffffff


	//   ....[79]....
        /*0268*/ 	.word	0xffffffff


	//   ....[80]....
        /*026c*/ 	.word	0xffffffff


	//   ....[81]....
        /*0270*/ 	.word	0xffffffff


	//   ....[82]....
        /*0274*/ 	.word	0xffffffff


	//   ....[83]....
        /*0278*/ 	.word	0xffffffff


	//   ....[84]....
        /*027c*/ 	.word	0xffffffff


	//   ....[85]....
        /*0280*/ 	.word	0xffffffff


	//   ....[86]....
        /*0284*/ 	.word	0xffffffff


	//   ....[87]....
        /*0288*/ 	.word	0xffffffff


	//   ....[88]....
        /*028c*/ 	.word	0xffffffff


	//   ....[89]....
        /*0290*/ 	.word	0xffffffff


	//   ....[90]....
        /*0294*/ 	.word	0xffffffff


	//   ....[91]....
        /*0298*/ 	.word	0xffffffff


	//   ....[92]....
        /*029c*/ 	.word	0xffffffff


	//   ....[93]....
        /*02a0*/ 	.word	0xffffffff


	//   ....[94]....
        /*02a4*/ 	.word	0xffffffff


	//   ....[95]....
        /*02a8*/ 	.word	0xffffffff


	//   ....[96]....
        /*02ac*/ 	.word	0xffffffff


	//   ....[97]....
        /*02b0*/ 	.word	0xffffffff


	//   ....[98]....
        /*02b4*/ 	.word	0xffffffff


	//   ....[99]....
        /*02b8*/ 	.word	0xffffffff


	//   ....[100]....
        /*02bc*/ 	.word	0xffffffff


	//   ....[101]....
        /*02c0*/ 	.word	0xffffffff


	//   ....[102]....
        /*02c4*/ 	.word	0xffffffff


	//   ....[103]....
        /*02c8*/ 	.word	0xffffffff


	//   ....[104]....
        /*02cc*/ 	.word	0xffffffff


	//   ....[105]....
        /*02d0*/ 	.word	0xffffffff


	//   ....[106]....
        /*02d4*/ 	.word	0xffffffff


	//   ....[107]....
        /*02d8*/ 	.word	0xffffffff


	//   ....[108]....
        /*02dc*/ 	.word	0xffffffff


	//   ....[109]....
        /*02e0*/ 	.word	0xffffffff


	//   ....[110]....
        /*02e4*/ 	.word	0xffffffff


	//   ....[111]....
        /*02e8*/ 	.word	0xffffffff


	//   ....[112]....
        /*02ec*/ 	.word	0xffffffff


	//   ....[113]....
        /*02f0*/ 	.word	0xffffffff


	//   ....[114]....
        /*02f4*/ 	.word	0xffffffff


	//   ....[115]....
        /*02f8*/ 	.word	0xffffffff


	//   ....[116]....
        /*02fc*/ 	.word	0xffffffff


	//   ....[117]....
        /*0300*/ 	.word	0xffffffff


	//   ....[118]....
        /*0304*/ 	.word	0xffffffff


	//   ....[119]....
        /*0308*/ 	.word	0xffffffff


	//   ....[120]....
        /*030c*/ 	.word	0xffffffff


	//   ....[121]....
        /*0310*/ 	.word	0xffffffff


	//   ....[122]....
        /*0314*/ 	.word	0xffffffff


	//   ....[123]....
        /*0318*/ 	.word	0xffffffff


	//   ....[124]....
        /*031c*/ 	.word	0xffffffff


	//   ....[125]....
        /*0320*/ 	.word	0xffffffff


	//   ....[126]....
        /*0324*/ 	.word	0xffffffff


	//   ....[127]....
        /*0328*/ 	.word	0xffffffff


	//   ....[128]....
        /*032c*/ 	.word	0xffffffff


	//   ....[129]....
        /*0330*/ 	.word	0xffffffff


	//   ....[130]....
        /*0334*/ 	.word	0x0500000f


	//   ....[131]....
        /*0338*/ 	.word	0x0500000f


	//   ....[132]....
        /*033c*/ 	.word	0x0500000f


	//   ....[133]....
        /*0340*/ 	.word	0x0500000f


	//   ....[134]....
        /*0344*/ 	.word	0x0500000f


	//   ....[135]....
        /*0348*/ 	.word	0x0500000f


	//   ....[136]....
        /*034c*/ 	.word	0x0500000f


	//   ....[137]....
        /*0350*/ 	.word	0x0500000f


	//   ....[138]....
        /*0354*/ 	.word	0x0500000f


	//   ....[139]....
        /*0358*/ 	.word	0x0500000f


	//   ....[140]....
        /*035c*/ 	.word	0x0500000f


	//   ....[141]....
        /*0360*/ 	.word	0x0500000f


	//   ....[142]....
        /*0364*/ 	.word	0x0500000f


	//   ....[143]....
        /*0368*/ 	.word	0x0500000f


	//   ....[144]....
        /*036c*/ 	.word	0x0500000f


	//   ....[145]....
        /*0370*/ 	.word	0x0500000f


	//   ....[146]....
        /*0374*/ 	.word	0x0500000f


	//   ....[147]....
        /*0378*/ 	.word	0x0500000f


	//   ....[148]....
        /*037c*/ 	.word	0x0500000f


	//   ....[149]....
        /*0380*/ 	.word	0x0500000f


	//   ....[150]....
        /*0384*/ 	.word	0x0500000f


	//   ....[151]....
        /*0388*/ 	.word	0x0500000f


	//   ....[152]....
        /*038c*/ 	.word	0x0500000f


	//   ....[153]....
        /*0390*/ 	.word	0x0500000f


	//   ....[154]....
        /*0394*/ 	.word	0x0500000f


	//   ....[155]....
        /*0398*/ 	.word	0x0500000f


	//   ....[156]....
        /*039c*/ 	.word	0x0500000f


	//   ....[157]....
        /*03a0*/ 	.word	0x0500000f


	//   ....[158]....
        /*03a4*/ 	.word	0x0500000f


	//   ....[159]....
        /*03a8*/ 	.word	0x0500000f


	//   ....[160]....
        /*03ac*/ 	.word	0x0500000f


	//   ....[161]....
        /*03b0*/ 	.word	0x0500000f


	//   ....[162]....
        /*03b4*/ 	.word	0x0500000f


	//   ....[163]....
        /*03b8*/ 	.word	0x0500000f


	//   ....[164]....
        /*03bc*/ 	.word	0x0500000f


	//   ....[165]....
        /*03c0*/ 	.word	0x0500000f


	//   ....[166]....
        /*03c4*/ 	.word	0x0500000f


	//   ....[167]....
        /*03c8*/ 	.word	0x0500000f


	//   ....[168]....
        /*03cc*/ 	.word	0x0500000f


	//   ....[169]....
        /*03d0*/ 	.word	0x0500000f


	//   ....[170]....
        /*03d4*/ 	.word	0x0500000f


	//   ....[171]....
        /*03d8*/ 	.word	0x0500000f


	//   ....[172]....
        /*03dc*/ 	.word	0x0500000f


	//   ....[173]....
        /*03e0*/ 	.word	0x0500000f


	//   ....[174]....
        /*03e4*/ 	.word	0x0500000f


	//   ....[175]....
        /*03e8*/ 	.word	0x0500000f


	//   ....[176]....
        /*03ec*/ 	.word	0x0500000f


	//   ....[177]....
        /*03f0*/ 	.word	0x0500000f


	//   ....[178]....
        /*03f4*/ 	.word	0x0500000f


	//   ....[179]....
        /*03f8*/ 	.word	0x0500000f


	//   ....[180]....
        /*03fc*/ 	.word	0x0500000f


	//   ....[181]....
        /*0400*/ 	.word	0x0500000f


	//   ....[182]....
        /*0404*/ 	.word	0x0500000f


	//   ....[183]....
        /*0408*/ 	.word	0x0500000f


	//   ....[184]....
        /*040c*/ 	.word	0x0500000f


	//   ....[185]....
        /*0410*/ 	.word	0x0500000f


	//   ....[186]....
        /*0414*/ 	.word	0x0500000f


	//   ....[187]....
        /*0418*/ 	.word	0x0500000f


	//   ....[188]....
        /*041c*/ 	.word	0x0500000f


	//   ....[189]....
        /*0420*/ 	.word	0x0500000f


	//   ....[190]....
        /*0424*/ 	.word	0x0500000f


	//   ....[191]....
        /*0428*/ 	.word	0x0500000f


	//   ....[192]....
        /*042c*/ 	.word	0x0500000f


	//   ....[193]....
        /*0430*/ 	.word	0x0500000f


	//   ....[194]....
        /*0434*/ 	.word	0x0500000f


	//   ....[195]....
        /*0438*/ 	.word	0x0500000f


	//   ....[196]....
        /*043c*/ 	.word	0x0500000f


	//   ....[197]....
        /*0440*/ 	.word	0x0500000f


	//   ....[198]....
        /*0444*/ 	.word	0x0500000f


	//   ....[199]....
        /*0448*/ 	.word	0x0500000f


	//   ....[200]....
        /*044c*/ 	.word	0x0500000f


	//   ....[201]....
        /*0450*/ 	.word	0x0500000f


	//   ....[202]....
        /*0454*/ 	.word	0x0500000f


	//   ....[203]....
        /*0458*/ 	.word	0x0500000f


	//   ....[204]....
        /*045c*/ 	.word	0x0500000f


	//   ....[205]....
        /*0460*/ 	.word	0x0500000f


	//   ....[206]....
        /*0464*/ 	.word	0x0500000f


	//   ....[207]....
        /*0468*/ 	.word	0x0500000f


	//   ....[208]....
        /*046c*/ 	.word	0x0500000f


	//   ....[209]....
        /*0470*/ 	.word	0x0500000f


	//   ....[210]....
        /*0474*/ 	.word	0x0500000f


	//   ....[211]....
        /*0478*/ 	.word	0x0500000f


	//   ....[212]....
        /*047c*/ 	.word	0x0500000f


	//   ....[213]....
        /*0480*/ 	.word	0xffffffff


	//   ....[214]....
        /*0484*/ 	.word	0xffffffff


	//   ....[215]....
        /*0488*/ 	.word	0xffffffff


	//   ....[216]....
        /*048c*/ 	.word	0xffffffff


	//   ....[217]....
        /*0490*/ 	.word	0xffffffff


	//   ....[218]....
        /*0494*/ 	.word	0xffffffff


	//----- nvinfo : EIATTR_COOP_GROUP_INSTR_OFFSETS
	.align		4
.L_1322:
        /*0498*/ 	.byte	0x04, 0x28
        /*049a*/ 	.short	(.L_1324 - .L_1323)


	//   ....[0]....
.L_1323:
        /*049c*/ 	.word	0x00000080


	//   ....[1]....
        /*04a0*/ 	.word	0x00000090


	//   ....[2]....
        /*04a4*/ 	.word	0x000002f0


	//   ....[3]....
        /*04a8*/ 	.word	0x00000450


	//   ....[4]....
        /*04ac*/ 	.word	0x00000570


	//   ....[5]....
        /*04b0*/ 	.word	0x000006d0


	//   ....[6]....
        /*04b4*/ 	.word	0x00002010


	//   ....[7]....
        /*04b8*/ 	.word	0x00004270


	//   ....[8]....
        /*04bc*/ 	.word	0x000044d0


	//   ....[9]....
        /*04c0*/ 	.word	0x00005b10


	//   ....[10]....
        /*04c4*/ 	.word	0x00005ba0


	//   ....[11]....
        /*04c8*/ 	.word	0x00005ed0


	//   ....[12]....
        /*04cc*/ 	.word	0x00005f00


	//   ....[13]....
        /*04d0*/ 	.word	0x0000aea0


	//   ....[14]....
        /*04d4*/ 	.word	0x0000af40


	//   ....[15]....
        /*04d8*/ 	.word	0x0000b020


	//   ....[16]....
        /*04dc*/ 	.word	0x0000b040


	//   ....[17]....
        /*04e0*/ 	.word	0x00014840


	//   ....[18]....
        /*04e4*/ 	.word	0x00014a30


	//   ....[19]....
        /*04e8*/ 	.word	0x00015b70


	//   ....[20]....
        /*04ec*/ 	.word	0x00015c10


	//   ....[21]....
        /*04f0*/ 	.word	0x00015ca0


	//   ....[22]....
        /*04f4*/ 	.word	0x00015d00


	//   ....[23]....
        /*04f8*/ 	.word	0x0001e0e0


	//   ....[24]....
        /*04fc*/ 	.word	0x0001e100


	//   ....[25]....
        /*0500*/ 	.word	0x0001e160


	//   ....[26]....
        /*0504*/ 	.word	0x0001e1a0


	//   ....[27]....
        /*0508*/ 	.word	0x0001fd50


	//   ....[28]....
        /*050c*/ 	.word	0x0001fd60


	//   ....[29]....
        /*0510*/ 	.word	0x0001fe70


	//   ....[30]....
        /*0514*/ 	.word	0x0001fea0


	//   ....[31]....
        /*0518*/ 	.word	0x00020730


	//   ....[32]....
        /*051c*/ 	.word	0x00020740


	//   ....[33]....
        /*0520*/ 	.word	0x00020890


	//   ....[34]....
        /*0524*/ 	.word	0x000208b0


	//   ....[35]....
        /*0528*/ 	.word	0x000209f0


	//   ....[36]....
        /*052c*/ 	.word	0x00020a10


	//   ....[37]....
        /*0530*/ 	.word	0x00020b60


	//   ....[38]....
        /*0534*/ 	.word	0x00020b80


	//   ....[39]....
        /*0538*/ 	.word	0x000212c0


	//   ....[40]....
        /*053c*/ 	.word	0x000212e0


	//   ....[41]....
        /*0540*/ 	.word	0x00021420


	//   ....[42]....
        /*0544*/ 	.word	0x00021440


	//   ....[43]....
        /*0548*/ 	.word	0x00021580


	//   ....[44]....
        /*054c*/ 	.word	0x000215a0


	//   ....[45]....
        /*0550*/ 	.word	0x000216f0


	//   ....[46]....
        /*0554*/ 	.word	0x00021710


	//   ....[47]....
        /*0558*/ 	.word	0x00021920


	//   ....[48]....
        /*055c*/ 	.word	0x00023180


	//   ....[49]....
        /*0560*/ 	.word	0x000231a0


	//   ....[50]....
        /*0564*/ 	.word	0x000231b0


	//   ....[51]....
        /*0568*/ 	.word	0x000231f0


	//   ....[52]....
        /*056c*/ 	.word	0x00023240


	//   ....[53]....
        /*0570*/ 	.word	0x00023260


	//   ....[54]....
        /*0574*/ 	.word	0x000232b0


	//   ....[55]....
        /*0578*/ 	.word	0x000232d0


	//   ....[56]....
        /*057c*/ 	.word	0x00023320


	//   ....[57]....
        /*0580*/ 	.word	0x00023340


	//   ....[58]....
        /*0584*/ 	.word	0x00023370


	//   ....[59]....
        /*0588*/ 	.word	0x000233a0


	//   ....[60]....
        /*058c*/ 	.word	0x000239f0


	//   ....[61]....
        /*0590*/ 	.word	0x00023a30


	//   ....[62]....
        /*0594*/ 	.word	0x00023a40


	//   ....[63]....
        /*0598*/ 	.word	0x00023a60


	//   ....[64]....
        /*059c*/ 	.word	0x00023a80


	//   ....[65]....
        /*05a0*/ 	.word	0x00023aa0


	//   ....[66]....
        /*05a4*/ 	.word	0x00023ab0


	//   ....[67]....
        /*05a8*/ 	.word	0x00023ad0


	//   ....[68]....
        /*05ac*/ 	.word	0x00023b00


	//   ....[69]....
        /*05b0*/ 	.word	0x00023b30


	//   ....[70]....
        /*05b4*/ 	.word	0x00023b70


	//   ....[71]....
        /*05b8*/ 	.word	0x00023bd0


	//   ....[72]....
        /*05bc*/ 	.word	0x00023cf0


	//   ....[73]....
        /*05c0*/ 	.word	0x00023d80


	//   ....[74]....
        /*05c4*/ 	.word	0x00023d90


	//   ....[75]....
        /*05c8*/ 	.word	0x00023ea0


	//   ....[76]....
        /*05cc*/ 	.word	0x00024520


	//   ....[77]....
        /*05d0*/ 	.word	0x00024550


	//   ....[78]....
        /*05d4*/ 	.word	0x00024560


	//   ....[79]....
        /*05d8*/ 	.word	0x000245a0


	//   ....[80]....
        /*05dc*/ 	.word	0x00024660


	//   ....[81]....
        /*05e0*/ 	.word	0x000246c0


	//   ....[82]....
        /*05e4*/ 	.word	0x00024740


	//   ....[83]....
        /*05e8*/ 	.word	0x00024760


	//   ....[84]....
        /*05ec*/ 	.word	0x000247f0


	//   ....[85]....
        /*05f0*/ 	.word	0x00024810


	//   ....[86]....
        /*05f4*/ 	.word	0x000248a0


	//   ....[87]....
        /*05f8*/ 	.word	0x000248c0


	//   ....[88]....
        /*05fc*/ 	.word	0x00024950


	//   ....[89]....
        /*0600*/ 	.word	0x00024970


	//   ....[90]....
        /*0604*/ 	.word	0x00024a00


	//   ....[91]....
        /*0608*/ 	.word	0x00024a50


	//   ....[92]....
        /*060c*/ 	.word	0x00024e80


	//   ....[93]....
        /*0610*/ 	.word	0x00024ed0


	//   ....[94]....
        /*0614*/ 	.word	0x00024ef0


	//   ....[95]....
        /*0618*/ 	.word	0x00024fb0


	//   ....[96]....
        /*061c*/ 	.word	0x00024fd0


	//   ....[97]....
        /*0620*/ 	.word	0x00025080


	//   ....[98]....
        /*0624*/ 	.word	0x00025090


	//   ....[99]....
        /*0628*/ 	.word	0x000250c0


	//   ....[100]....
        /*062c*/ 	.word	0x00025150


	//   ....[101]....
        /*0630*/ 	.word	0x000251f0


	//   ....[102]....
        /*0634*/ 	.word	0x00025210


	//   ....[103]....
        /*0638*/ 	.word	0x00025220


	//   ....[104]....
        /*063c*/ 	.word	0x00025920


	//   ....[105]....
        /*0640*/ 	.word	0x00025940


	//   ....[106]....
        /*0644*/ 	.word	0x00025950


	//   ....[107]....
        /*0648*/ 	.word	0x00025960


	//   ....[108]....
        /*064c*/ 	.word	0x00025980


	//   ....[109]....
        /*0650*/ 	.word	0x000259e0


	//   ....[110]....
        /*0654*/ 	.word	0x00025a00


	//   ....[111]....
        /*0658*/ 	.word	0x00025a10


	//   ....[112]....
        /*065c*/ 	.word	0x00025a50


	//   ....[113]....
        /*0660*/ 	.word	0x00025a80


	//   ....[114]....
        /*0664*/ 	.word	0x00025a90


	//   ....[115]....
        /*0668*/ 	.word	0x00025ab0


	//   ....[116]....
        /*066c*/ 	.word	0x00025e00


	//   ....[117]....
        /*0670*/ 	.word	0x00025e20


	//   ....[118]....
        /*0674*/ 	.word	0x00025e30


	//   ....[119]....
        /*0678*/ 	.word	0x00025e40


	//   ....[120]....
        /*067c*/ 	.word	0x00025e50


	//   ....[121]....
        /*0680*/ 	.word	0x00025e70


	//   ....[122]....
        /*0684*/ 	.word	0x00025ee0


	//   ....[123]....
        /*0688*/ 	.word	0x00025f00


	//   ....[124]....
        /*068c*/ 	.word	0x00025f60


	//   ....[125]....
        /*0690*/ 	.word	0x00025f70


	//   ....[126]....
        /*0694*/ 	.word	0x00025fe0


	//   ....[127]....
        /*0698*/ 	.word	0x00026050


	//   ....[128]....
        /*069c*/ 	.word	0x00026480


	//   ....[129]....
        /*06a0*/ 	.word	0x00026660


	//   ....[130]....
        /*06a4*/ 	.word	0x00026c20


	//   ....[131]....
        /*06a8*/ 	.word	0x00026d00


	//   ....[132]....
        /*06ac*/ 	.word	0x00026da0


	//   ....[133]....
        /*06b0*/ 	.word	0x00026e20


	//   ....[134]....
        /*06b4*/ 	.word	0x00026ed0


	//   ....[135]....
        /*06b8*/ 	.word	0x00026f30


	//   ....[136]....
        /*06bc*/ 	.word	0x00026ff0


	//   ....[137]....
        /*06c0*/ 	.word	0x00027050


	//   ....[138]....
        /*06c4*/ 	.word	0x00027110


	//   ....[139]....
        /*06c8*/ 	.word	0x00027170


	//   ....[140]....
        /*06cc*/ 	.word	0x00027230


	//   ....[141]....
        /*06d0*/ 	.word	0x00027290


	//   ....[142]....
        /*06d4*/ 	.word	0x00027330


	//   ....[143]....
        /*06d8*/ 	.word	0x000273e0


	//   ....[144]....
        /*06dc*/ 	.word	0x00027480


	//   ....[145]....
        /*06e0*/ 	.word	0x00027510


	//   ....[146]....
        /*06e4*/ 	.word	0x000275e0


	//   ....[147]....
        /*06e8*/ 	.word	0x000276f0


	//   ....[148]....
        /*06ec*/ 	.word	0x00027770


	//   ....[149]....
        /*06f0*/ 	.word	0x000277d0


	//   ....[150]....
        /*06f4*/ 	.word	0x000278b0


	//   ....[151]....
        /*06f8*/ 	.word	0x00027930


	//   ....[152]....
        /*06fc*/ 	.word	0x00027a30


	//   ....[153]....
        /*0700*/ 	.word	0x00027b30


	//   ....[154]....
        /*0704*/ 	.word	0x00027ba0


	//   ....[155]....
        /*0708*/ 	.word	0x00027c00


	//   ....[156]....
        /*070c*/ 	.word	0x00027cd0


	//   ....[157]....
        /*0710*/ 	.word	0x00027df0


	//   ....[158]....
        /*0714*/ 	.word	0x00027e40


	//   ....[159]....
        /*0718*/ 	.word	0x00027ed0


	//   ....[160]....
        /*071c*/ 	.word	0x00027f70


	//   ....[161]....
        /*0720*/ 	.word	0x00027ff0


	//   ....[162]....
        /*0724*/ 	.word	0x000280c0


	//   ....[163]....
        /*0728*/ 	.word	0x000281d0


	//   ....[164]....
        /*072c*/ 	.word	0x00028220


	//   ....[165]....
        /*0730*/ 	.word	0x00028290


	//   ....[166]....
        /*0734*/ 	.word	0x00028380


	//   ....[167]....
        /*0738*/ 	.word	0x00028490


	//   ....[168]....
        /*073c*/ 	.word	0x000284e0


	//   ....[169]....
        /*0740*/ 	.word	0x00028550


	//   ....[170]....
        /*0744*/ 	.word	0x00028640


	//   ....[171]....
        /*0748*/ 	.word	0x00028750


	//   ....[172]....
        /*074c*/ 	.word	0x000287a0


	//   ....[173]....
        /*0750*/ 	.word	0x00028810


	//   ....[174]....
        /*0754*/ 	.word	0x000288f0


	//   ....[175]....
        /*0758*/ 	.word	0x00028a20


	//   ....[176]....
        /*075c*/ 	.word	0x00028af0


	//   ....[177]....
        /*0760*/ 	.word	0x00028b80


	//   ....[178]....
        /*0764*/ 	.word	0x00028cb0


	//   ....[179]....
        /*0768*/ 	.word	0x00028d10


	//   ....[180]....
        /*076c*/ 	.word	0x00028e20


	//   ....[181]....
        /*0770*/ 	.word	0x00028e80


	//   ....[182]....
        /*0774*/ 	.word	0x00028f90


	//   ....[183]....
        /*0778*/ 	.word	0x00028ff0


	//   ....[184]....
        /*077c*/ 	.word	0x00029100


	//   ....[185]....
        /*0780*/ 	.word	0x00029160


	//   ....[186]....
        /*0784*/ 	.word	0x00029220


	//   ....[187]....
        /*0788*/ 	.word	0x00029380


	//   ....[188]....
        /*078c*/ 	.word	0x00029420


	//   ....[189]....
        /*0790*/ 	.word	0x00029480


	//   ....[190]....
        /*0794*/ 	.word	0x00029520


	//   ....[191]....
        /*0798*/ 	.word	0x00029580


	//   ....[192]....
        /*079c*/ 	.word	0x00029630


	//   ....[193]....
        /*07a0*/ 	.word	0x00029690


	//   ....[194]....
        /*07a4*/ 	.word	0x00029730


	//   ....[195]....
        /*07a8*/ 	.word	0x00029790


	//   ....[196]....
        /*07ac*/ 	.word	0x00029830


	//   ....[197]....
        /*07b0*/ 	.word	0x00029890


	//   ....[198]....
        /*07b4*/ 	.word	0x00029930


	//   ....[199]....
        /*07b8*/ 	.word	0x00029a10


	//   ....[200]....
        /*07bc*/ 	.word	0x00029ab0


	//   ....[201]....
        /*07c0*/ 	.word	0x00029b10


	//   ....[202]....
        /*07c4*/ 	.word	0x00029be0


	//   ....[203]....
        /*07c8*/ 	.word	0x00029c40


	//   ....[204]....
        /*07cc*/ 	.word	0x00029d10


	//   ....[205]....
        /*07d0*/ 	.word	0x00029d70


	//   ....[206]....
        /*07d4*/ 	.word	0x00029e40


	//   ....[207]....
        /*07d8*/ 	.word	0x00029ea0


	//   ....[208]....
        /*07dc*/ 	.word	0x00029f70


	//   ....[209]....
        /*07e0*/ 	.word	0x00029fd0


	//   ....[210]....
        /*07e4*/ 	.word	0x0002a0a0


	//   ....[211]....
        /*07e8*/ 	.word	0x0002a130


	//   ....[212]....
        /*07ec*/ 	.word	0x0002a250


	//   ....[213]....
        /*07f0*/ 	.word	0x0002c730


	//   ....[214]....
        /*07f4*/ 	.word	0x0002d110


	//   ....[215]....
        /*07f8*/ 	.word	0x0002dcb0


	//   ....[216]....
        /*07fc*/ 	.word	0x0002dd10


	//   ....[217]....
        /*0800*/ 	.word	0x0002dd70


	//   ....[218]....
        /*0804*/ 	.word	0x0002dd90


	//----- nvinfo : EIATTR_REG_RECONFIG
	.align		4
.L_1324:
        /*0808*/ 	.byte	0x01, 0x54
	.zero		2


	//----- nvinfo : EIATTR_SYSCALL_OFFSETS
	.align		4
        /*080c*/ 	.byte	0x04, 0x46
        /*080e*/ 	.short	(.L_1326 - .L_1325)


	//   ....[0]....
.L_1325:
        /*0810*/ 	.word	0x00002580


	//   ....[1]....
        /*0814*/ 	.word	0x00022910


	//   ....[2]....
        /*0818*/ 	.word	0x00022a60


	//   ....[3]....
        /*081c*/ 	.word	0x00022b50


	//   ....[4]....
        /*0820*/ 	.word	0x00023680


	//   ....[5]....
        /*0824*/ 	.word	0x000241f0


	//----- nvinfo : EIATTR_MBARRIER_INSTR_OFFSETS
	.align		4
.L_1326:
        /*0828*/ 	.byte	0x04, 0x39
        /*082a*/ 	.short	(.L_1328 - .L_1327)


	//   ....[0]....
.L_1327:
        /*082c*/ 	.word	0x00000190
        /*0830*/ 	.word	0x000000ff
        /*0834*/ 	.word	0x00032400
        /*0838*/ 	.short	0x0100
        /*083a*/ 	.byte	0x08
	.zero		1


	//   ....[1]....
        /*083c*/ 	.word	0x000001a0
        /*0840*/ 	.word	0x000000ff
        /*0844*/ 	.word	0x00032410
        /*0848*/ 	.short	0x0100
        /*084a*/ 	.byte	0x08
	.zero		1


	//   ....[2]....
        /*084c*/ 	.word	0x000001b0
        /*0850*/ 	.word	0x000000ff
        /*0854*/ 	.word	0x00032420
        /*0858*/ 	.short	0x0100
        /*085a*/ 	.byte	0x08
	.zero		1


	//   ....[3]....
        /*085c*/ 	.word	0x000002a0
        /*0860*/ 	.word	0x000000ff
        /*0864*/ 	.word	0x00032430
        /*0868*/ 	.short	0x0100
        /*086a*/ 	.byte	0x08
	.zero		1


	//   ....[4]....
        /*086c*/ 	.word	0x000002b0
        /*0870*/ 	.word	0x000000ff
        /*0874*/ 	.word	0x00032440
        /*0878*/ 	.short	0x0100
        /*087a*/ 	.byte	0x08
	.zero		1


	//   ....[5]....
        /*087c*/ 	.word	0x000002c0
        /*0880*/ 	.word	0x000000ff
        /*0884*/ 	.word	0x00032438
        /*0888*/ 	.short	0x0100
        /*088a*/ 	.byte	0x08
	.zero		1


	//   ....[6]....
        /*088c*/ 	.word	0x000002d0
        /*0890*/ 	.word	0x000000ff
        /*0894*/ 	.word	0x00032448
        /*0898*/ 	.short	0x0100
        /*089a*/ 	.byte	0x08
	.zero		1


	//   ....[7]....
        /*089c*/ 	.word	0x00000400
        /*08a0*/ 	.word	0x000000ff
        /*08a4*/ 	.word	0x00032450
        /*08a8*/ 	.short	0x0100
        /*08aa*/ 	.byte	0x08
	.zero		1


	//   ....[8]....
        /*08ac*/ 	.word	0x00000410
        /*08b0*/ 	.word	0x000000ff
        /*08b4*/ 	.word	0x00032460
        /*08b8*/ 	.short	0x0100
        /*08ba*/ 	.byte	0x08
	.zero		1


	//   ....[9]....
        /*08bc*/ 	.word	0x00000420
        /*08c0*/ 	.word	0x000000ff
        /*08c4*/ 	.word	0x00032458
        /*08c8*/ 	.short	0x0100
        /*08ca*/ 	.byte	0x08
	.zero		1


	//   ....[10]....
        /*08cc*/ 	.word	0x00000430
        /*08d0*/ 	.word	0x000000ff
        /*08d4*/ 	.word	0x00032468
        /*08d8*/ 	.short	0x0100
        /*08da*/ 	.byte	0x08
	.zero		1


	//   ....[11]....
        /*08dc*/ 	.word	0x00000520
        /*08e0*/ 	.word	0x000000ff
        /*08e4*/ 	.word	0x00032470
        /*08e8*/ 	.short	0x0100
        /*08ea*/ 	.byte	0x06
	.zero		1


	//   ....[12]....
        /*08ec*/ 	.word	0x00000530
        /*08f0*/ 	.word	0x000000ff
        /*08f4*/ 	.word	0x00032480
        /*08f8*/ 	.short	0x0100
        /*08fa*/ 	.byte	0x06
	.zero		1


	//   ....[13]....
        /*08fc*/ 	.word	0x00000540
        /*0900*/ 	.word	0x000000ff
        /*0904*/ 	.word	0x00032478
        /*0908*/ 	.short	0x0100
        /*090a*/ 	.byte	0x06
	.zero		1


	//   ....[14]....
        /*090c*/ 	.word	0x00000550
        /*0910*/ 	.word	0x000000ff
        /*0914*/ 	.word	0x00032488
        /*0918*/ 	.short	0x0100
        /*091a*/ 	.byte	0x06
	.zero		1


	//   ....[15]....
        /*091c*/ 	.word	0x00000680
        /*0920*/ 	.word	0x000000ff
        /*0924*/ 	.word	0x00032490
        /*0928*/ 	.short	0x0100
        /*092a*/ 	.byte	0x08
	.zero		1


	//   ....[16]....
        /*092c*/ 	.word	0x00000690
        /*0930*/ 	.word	0x000000ff
        /*0934*/ 	.word	0x000324a0
        /*0938*/ 	.short	0x0100
        /*093a*/ 	.byte	0x08
	.zero		1


	//   ....[17]....
        /*093c*/ 	.word	0x000006a0
        /*0940*/ 	.word	0x000000ff
        /*0944*/ 	.word	0x00032498
        /*0948*/ 	.short	0x0100
        /*094a*/ 	.byte	0x08
	.zero		1


	//   ....[18]....
        /*094c*/ 	.word	0x000006b0
        /*0950*/ 	.word	0x000000ff
        /*0954*/ 	.word	0x000324a8
        /*0958*/ 	.short	0x0100
        /*095a*/ 	.byte	0x08
	.zero		1


	//   ....[19]....
        /*095c*/ 	.word	0x000007f0
        /*0960*/ 	.word	0x000000ff
        /*0964*/ 	.word	0x000324b0
        /*0968*/ 	.short	0x0100
        /*096a*/ 	.byte	0x08
	.zero		1


	//   ....[20]....
        /*096c*/ 	.word	0x00000800
        /*0970*/ 	.word	0x000000ff
        /*0974*/ 	.word	0x000324c0
        /*0978*/ 	.short	0x0100
        /*097a*/ 	.byte	0x08
	.zero		1


	//   ....[21]....
        /*097c*/ 	.word	0x00000810
        /*0980*/ 	.word	0x000000ff
        /*0984*/ 	.word	0x000324b8
        /*0988*/ 	.short	0x0100
        /*098a*/ 	.byte	0x08
	.zero		1


	//   ....[22]....
        /*098c*/ 	.word	0x00000820
        /*0990*/ 	.word	0x000000ff
        /*0994*/ 	.word	0x000324c8
        /*0998*/ 	.short	0x0100
        /*099a*/ 	.byte	0x08
	.zero		1


	//   ....[23]....
        /*099c*/ 	.word	0x000027d0
        /*09a0*/ 	.word	0x000000ff
        /*09a4*/ 	.word	0x00032400
        /*09a8*/ 	.short	0x010a
        /*09aa*/ 	.byte	0x2a
	.zero		1


	//   ....[24]....
        /*09ac*/ 	.word	0x00002c60
        /*09b0*/ 	.word	0x00000018
        /*09b4*/ 	.word	0x00000000
        /*09b8*/ 	.short	0x010a
        /*09ba*/ 	.byte	0x3f
	.zero		1


	//   ....[25]....
        /*09bc*/ 	.word	0x00002cc0
        /*09c0*/ 	.word	0x00000018
        /*09c4*/ 	.word	0x00000000
        /*09c8*/ 	.short	0x010a
        /*09ca*/ 	.byte	0x3f
	.zero		1


	//   ....[26]....
        /*09cc*/ 	.word	0x00003070
        /*09d0*/ 	.word	0x000000ff
        /*09d4*/ 	.word	0x00032410
        /*09d8*/ 	.short	0x010a
        /*09da*/ 	.byte	0x2a
	.zero		1


	//   ....[27]....
        /*09dc*/ 	.word	0x00003170
        /*09e0*/ 	.word	0x00000008
        /*09e4*/ 	.word	0x00000000
        /*09e8*/ 	.short	0x010a
        /*09ea*/ 	.byte	0x3f
	.zero		1


	//   ....[28]....
        /*09ec*/ 	.word	0x000031d0
        /*09f0*/ 	.word	0x00000008
        /*09f4*/ 	.word	0x00000000
        /*09f8*/ 	.short	0x010a
        /*09fa*/ 	.byte	0x3f
	.zero		1


	//   ....[29]....
        /*09fc*/ 	.word	0x00003f10
        /*0a00*/ 	.word	0x0000000c
        /*0a04*/ 	.word	0x00000000
        /*0a08*/ 	.short	0x0101
        /*0a0a*/ 	.byte	0x3f
	.zero		1


	//   ....[30]....
        /*0a0c*/ 	.word	0x00009240
        /*0a10*/ 	.word	0x00000006
        /*0a14*/ 	.word	0x00000000
        /*0a18*/ 	.short	0x0101
        /*0a1a*/ 	.byte	0x3f
	.zero		1


	//   ....[31]....
        /*0a1c*/ 	.word	0x00009990
        /*0a20*/ 	.word	0x00000002
        /*0a24*/ 	.word	0x00000000
        /*0a28*/ 	.short	0x010a
        /*0a2a*/ 	.byte	0x3f
	.zero		1


	//   ....[32]....
        /*0a2c*/ 	.word	0x00009a30
        /*0a30*/ 	.word	0x00000006
        /*0a34*/ 	.word	0x00000000
        /*0a38*/ 	.short	0x010a
        /*0a3a*/ 	.byte	0x3f
	.zero		1


	//   ....[33]....
        /*0a3c*/ 	.word	0x00009e40
        /*0a40*/ 	.word	0x00000002
        /*0a44*/ 	.word	0x00000000
        /*0a48*/ 	.short	0x010a
        /*0a4a*/ 	.byte	0x3f
	.zero		1


	//   ....[34]....
        /*0a4c*/ 	.word	0x00009f10
        /*0a50*/ 	.word	0x00000014
        /*0a54*/ 	.word	0x00000000
        /*0a58*/ 	.short	0x010a
        /*0a5a*/ 	.byte	0x3f
	.zero		1


	//   ....[35]....
        /*0a5c*/ 	.word	0x0000ac50
        /*0a60*/ 	.word	0x00000005
        /*0a64*/ 	.word	0x00000000
        /*0a68*/ 	.short	0x0101
        /*0a6a*/ 	.byte	0x3f
	.zero		1


	//   ....[36]....
        /*0a6c*/ 	.word	0x00013000
        /*0a70*/ 	.word	0x00000000
        /*0a74*/ 	.word	0x00000000
        /*0a78*/ 	.short	0x0101
        /*0a7a*/ 	.byte	0x3f
	.zero		1


	//   ....[37]....
        /*0a7c*/ 	.word	0x000131f0
        /*0a80*/ 	.word	0x00000002
        /*0a84*/ 	.word	0x00000000
        /*0a88*/ 	.short	0x010a
        /*0a8a*/ 	.byte	0x3f
	.zero		1


	//   ....[38]....
        /*0a8c*/ 	.word	0x00013290
        /*0a90*/ 	.word	0x00000006
        /*0a94*/ 	.word	0x00000000
        /*0a98*/ 	.short	0x010a
        /*0a9a*/ 	.byte	0x3f
	.zero		1


	//   ....[39]....
        /*0a9c*/ 	.word	0x000136a0
        /*0aa0*/ 	.word	0x00000002
        /*0aa4*/ 	.word	0x00000000
        /*0aa8*/ 	.short	0x010a
        /*0aaa*/ 	.byte	0x3f
	.zero		1


	//   ....[40]....
        /*0aac*/ 	.word	0x00013770
        /*0ab0*/ 	.word	0x0000000e
        /*0ab4*/ 	.word	0x00000000
        /*0ab8*/ 	.short	0x010a
        /*0aba*/ 	.byte	0x3f
	.zero		1


	//   ....[41]....
        /*0abc*/ 	.word	0x000144b0
        /*0ac0*/ 	.word	0x00000006
        /*0ac4*/ 	.word	0x00000000
        /*0ac8*/ 	.short	0x0101
        /*0aca*/ 	.byte	0x3f
	.zero		1


	//   ....[42]....
        /*0acc*/ 	.word	0x0001dca0
        /*0ad0*/ 	.word	0x00000003
        /*0ad4*/ 	.word	0x00000000
        /*0ad8*/ 	.short	0x0101
        /*0ada*/ 	.byte	0x3f
	.zero		1


	//   ....[43]....
        /*0adc*/ 	.word	0x00020750
        /*0ae0*/ 	.word	0x000000ff
        /*0ae4*/ 	.word	0x00000000
        /*0ae8*/ 	.short	0x0101
        /*0aea*/ 	.byte	0x05
	.zero		1


	//   ....[44]....
        /*0aec*/ 	.word	0x00022f50
        /*0af0*/ 	.word	0x00000018
        /*0af4*/ 	.word	0x00032440
        /*0af8*/ 	.short	0x010a
        /*0afa*/ 	.byte	0x3f
	.zero		1


	//   ....[45]....
        /*0afc*/ 	.word	0x00023460
        /*0b00*/ 	.word	0x00000018
        /*0b04*/ 	.word	0x00032430
        /*0b08*/ 	.short	0x0107
        /*0b0a*/ 	.byte	0x3f
	.zero		1


	//   ....[46]....
        /*0b0c*/ 	.word	0x00023510
        /*0b10*/ 	.word	0x00000018
        /*0b14*/ 	.word	0x00032430
        /*0b18*/ 	.short	0x0101
        /*0b1a*/ 	.byte	0x3f
	.zero		1


	//   ....[47]....
        /*0b1c*/ 	.word	0x00024030
        /*0b20*/ 	.word	0x00000011
        /*0b24*/ 	.word	0x00032400
        /*0b28*/ 	.short	0x0107
        /*0b2a*/ 	.byte	0x3f
	.zero		1


	//   ....[48]....
        /*0b2c*/ 	.word	0x000240c0
        /*0b30*/ 	.word	0x00000011
        /*0b34*/ 	.word	0x00032400
        /*0b38*/ 	.short	0x0101
        /*0b3a*/ 	.byte	0x3f
	.zero		1


	//   ....[49]....
        /*0b3c*/ 	.word	0x00024b10
        /*0b40*/ 	.word	0x00000011
        /*0b44*/ 	.word	0x00032410
        /*0b48*/ 	.short	0x0107
        /*0b4a*/ 	.byte	0x3f
	.zero		1


	//   ....[50]....
        /*0b4c*/ 	.word	0x00024c00
        /*0b50*/ 	.word	0x00000011
        /*0b54*/ 	.word	0x00032410
        /*0b58*/ 	.short	0x0101
        /*0b5a*/ 	.byte	0x3f
	.zero		1


	//   ....[51]....
        /*0b5c*/ 	.word	0x00024c20
        /*0b60*/ 	.word	0x00000011
        /*0b64*/ 	.word	0x00032420
        /*0b68*/ 	.short	0x010a
        /*0b6a*/ 	.byte	0x3f
	.zero		1


	//   ....[52]....
        /*0b6c*/ 	.word	0x00024ca0
        /*0b70*/ 	.word	0x00000018
        /*0b74*/ 	.word	0x00032460
        /*0b78*/ 	.short	0x010a
        /*0b7a*/ 	.byte	0x3f
	.zero		1


	//   ....[53]....
        /*0b7c*/ 	.word	0x000253a0
        /*0b80*/ 	.word	0x00000018
        /*0b84*/ 	.word	0x00032450
        /*0b88*/ 	.short	0x0107
        /*0b8a*/ 	.byte	0x3f
	.zero		1


	//   ....[54]....
        /*0b8c*/ 	.word	0x00025460
        /*0b90*/ 	.word	0x00000018
        /*0b94*/ 	.word	0x00032450
        /*0b98*/ 	.short	0x0101
        /*0b9a*/ 	.byte	0x3f
	.zero		1


	//   ....[55]....
        /*0b9c*/ 	.word	0x00025780
        /*0ba0*/ 	.word	0x0000000a
        /*0ba4*/ 	.word	0x00032440
        /*0ba8*/ 	.short	0x010a
        /*0baa*/ 	.byte	0x3f
	.zero		1


	//   ....[56]....
        /*0bac*/ 	.word	0x00025b50
        /*0bb0*/ 	.word	0x0000000a
        /*0bb4*/ 	.word	0x00032430
        /*0bb8*/ 	.short	0x0107
        /*0bba*/ 	.byte	0x3f
	.zero		1


	//   ....[57]....
        /*0bbc*/ 	.word	0x00025c00
        /*0bc0*/ 	.word	0x0000000a
        /*0bc4*/ 	.word	0x00032430
        /*0bc8*/ 	.short	0x0101
        /*0bca*/ 	.byte	0x3f
	.zero		1


	//   ....[58]....
        /*0bcc*/ 	.word	0x00025c30
        /*0bd0*/ 	.word	0x0000000a
        /*0bd4*/ 	.word	0x00032460
        /*0bd8*/ 	.short	0x010a
        /*0bda*/ 	.byte	0x3f
	.zero		1


	//   ....[59]....
        /*0bdc*/ 	.word	0x00026150
        /*0be0*/ 	.word	0x0000000a
        /*0be4*/ 	.word	0x00032450
        /*0be8*/ 	.short	0x0107
        /*0bea*/ 	.byte	0x3f
	.zero		1


	//   ....[60]....
        /*0bec*/ 	.word	0x00026200
        /*0bf0*/ 	.word	0x0000000a
        /*0bf4*/ 	.word	0x00032450
        /*0bf8*/ 	.short	0x0101
        /*0bfa*/ 	.byte	0x3f
	.zero		1


	//   ....[61]....
        /*0bfc*/ 	.word	0x000265e0
        /*0c00*/ 	.word	0x00000007
        /*0c04*/ 	.word	0x00032420
        /*0c08*/ 	.short	0x010a
        /*0c0a*/ 	.byte	0x3f
	.zero		1


	//   ....[62]....
        /*0c0c*/ 	.word	0x00026780
        /*0c10*/ 	.word	0x00000005
        /*0c14*/ 	.word	0x00032440
        /*0c18*/ 	.short	0x010a
        /*0c1a*/ 	.byte	0x3f
	.zero		1


	//   ....[63]....
        /*0c1c*/ 	.word	0x00026820
        /*0c20*/ 	.word	0x00000003
        /*0c24*/ 	.word	0x00032440
        /*0c28*/ 	.short	0x010a
        /*0c2a*/ 	.byte	0x3f
	.zero		1


	//   ....[64]....
        /*0c2c*/ 	.word	0x00026860
        /*0c30*/ 	.word	0x00000005
        /*0c34*/ 	.word	0x00032460
        /*0c38*/ 	.short	0x010a
        /*0c3a*/ 	.byte	0x3f
	.zero		1


	//   ....[65]....
        /*0c3c*/ 	.word	0x000268a0
        /*0c40*/ 	.word	0x00000003
        /*0c44*/ 	.word	0x00032460
        /*0c48*/ 	.short	0x010a
        /*0c4a*/ 	.byte	0x3f
	.zero		1


	//   ....[66]....
        /*0c4c*/ 	.word	0x00026910
        /*0c50*/ 	.word	0x00000009
        /*0c54*/ 	.word	0x00032400
        /*0c58*/ 	.short	0x010a
        /*0c5a*/ 	.byte	0x3f
	.zero		1


	//   ....[67]....
        /*0c5c*/ 	.word	0x00026960
        /*0c60*/ 	.word	0x00000018
        /*0c64*/ 	.word	0x00000000
        /*0c68*/ 	.short	0x010a
        /*0c6a*/ 	.byte	0x3f
	.zero		1


	//   ....[68]....
        /*0c6c*/ 	.word	0x000269c0
        /*0c70*/ 	.word	0x00000009
        /*0c74*/ 	.word	0x00032410
        /*0c78*/ 	.short	0x010a
        /*0c7a*/ 	.byte	0x3f
	.zero		1


	//   ....[69]....
        /*0c7c*/ 	.word	0x00026a10
        /*0c80*/ 	.word	0x00000008
        /*0c84*/ 	.word	0x00000000
        /*0c88*/ 	.short	0x010a
        /*0c8a*/ 	.byte	0x3f
	.zero		1


	//   ....[70]....
        /*0c8c*/ 	.word	0x00026a60
        /*0c90*/ 	.word	0x00000006
        /*0c94*/ 	.word	0x00000000
        /*0c98*/ 	.short	0x010a
        /*0c9a*/ 	.byte	0x3f
	.zero		1


	//   ....[71]....
        /*0c9c*/ 	.word	0x00026ab0
        /*0ca0*/ 	.word	0x00000014
        /*0ca4*/ 	.word	0x00000000
        /*0ca8*/ 	.short	0x010a
        /*0caa*/ 	.byte	0x3f
	.zero		1


	//   ....[72]....
        /*0cac*/ 	.word	0x00026b00
        /*0cb0*/ 	.word	0x00000006
        /*0cb4*/ 	.word	0x00000000
        /*0cb8*/ 	.short	0x010a
        /*0cba*/ 	.byte	0x3f
	.zero		1


	//   ....[73]....
        /*0cbc*/ 	.word	0x00026b50
        /*0cc0*/ 	.word	0x0000000e
        /*0cc4*/ 	.word	0x00000000
        /*0cc8*/ 	.short	0x010a
        /*0cca*/ 	.byte	0x3f
	.zero		1


	//   ....[74]....
        /*0ccc*/ 	.word	0x00026c50
        /*0cd0*/ 	.word	0x00000018
        /*0cd4*/ 	.word	0x00032440
        /*0cd8*/ 	.short	0x010a
        /*0cda*/ 	.byte	0x3f
	.zero		1


	//   ....[75]....
        /*0cdc*/ 	.word	0x00028920
        /*0ce0*/ 	.word	0x00000011
        /*0ce4*/ 	.word	0x00032420
        /*0ce8*/ 	.short	0x010a
        /*0cea*/ 	.byte	0x3f
	.zero		1


	//   ....[76]....
        /*0cec*/ 	.word	0x00028970
        /*0cf0*/ 	.word	0x00000018
        /*0cf4*/ 	.word	0x00032460
        /*0cf8*/ 	.short	0x010a
        /*0cfa*/ 	.byte	0x3f
	.zero		1


	//   ....[77]....
        /*0cfc*/ 	.word	0x000292d0
        /*0d00*/ 	.word	0x0000000a
        /*0d04*/ 	.word	0x00032440
        /*0d08*/ 	.short	0x010a
        /*0d0a*/ 	.byte	0x3f
	.zero		1


	//   ....[78]....
        /*0d0c*/ 	.word	0x00029960
        /*0d10*/ 	.word	0x0000000a
        /*0d14*/ 	.word	0x00032460
        /*0d18*/ 	.short	0x010a
        /*0d1a*/ 	.byte	0x3f
	.zero		1


	//   ....[79]....
        /*0d1c*/ 	.word	0x0002a170
        /*0d20*/ 	.word	0x00000007
        /*0d24*/ 	.word	0x00032420
        /*0d28*/ 	.short	0x010a
        /*0d2a*/ 	.byte	0x3f
	.zero		1


	//   ....[80]....
        /*0d2c*/ 	.word	0x0002a310
        /*0d30*/ 	.word	0x00000005
        /*0d34*/ 	.word	0x00032440
        /*0d38*/ 	.short	0x010a
        /*0d3a*/ 	.byte	0x3f
	.zero		1


	//   ....[81]....
        /*0d3c*/ 	.word	0x0002a360
        /*0d40*/ 	.word	0x00000003
        /*0d44*/ 	.word	0x00032440
        /*0d48*/ 	.short	0x010a
        /*0d4a*/ 	.byte	0x3f
	.zero		1


	//   ....[82]....
        /*0d4c*/ 	.word	0x0002a3b0
        /*0d50*/ 	.word	0x00000005
        /*0d54*/ 	.word	0x00032460
        /*0d58*/ 	.short	0x010a
        /*0d5a*/ 	.byte	0x3f
	.zero		1


	//   ....[83]....
        /*0d5c*/ 	.word	0x0002a760
        /*0d60*/ 	.word	0x0000000a
        /*0d64*/ 	.word	0x00000000
        /*0d68*/ 	.short	0x010a
        /*0d6a*/ 	.byte	0x3f
	.zero		1


	//   ....[84]....
        /*0d6c*/ 	.word	0x0002a8a0
        /*0d70*/ 	.word	0x00000002
        /*0d74*/ 	.word	0x00000000
        /*0d78*/ 	.short	0x010a
        /*0d7a*/ 	.byte	0x3f
	.zero		1


	//   ....[85]....
        /*0d7c*/ 	.word	0x0002af00
        /*0d80*/ 	.word	0x0000000a
        /*0d84*/ 	.word	0x00000000
        /*0d88*/ 	.short	0x010a
        /*0d8a*/ 	.byte	0x3f
	.zero		1


	//   ....[86]....
        /*0d8c*/ 	.word	0x0002b040
        /*0d90*/ 	.word	0x00000008
        /*0d94*/ 	.word	0x00000000
        /*0d98*/ 	.short	0x010a
        /*0d9a*/ 	.byte	0x3f
	.zero		1


	//   ....[87]....
        /*0d9c*/ 	.word	0x0002c310
        /*0da0*/ 	.word	0x00000006
        /*0da4*/ 	.word	0x00000000
        /*0da8*/ 	.short	0x0101
        /*0daa*/ 	.byte	0x3f
	.zero		1


	//   ....[88]....
        /*0dac*/ 	.word	0x00045a80
        /*0db0*/ 	.word	0x00000000
        /*0db4*/ 	.word	0x00000000
        /*0db8*/ 	.short	0x0101
        /*0dba*/ 	.byte	0x3f
	.zero		1


	//   ....[89]....
        /*0dbc*/ 	.word	0x00045aa0
        /*0dc0*/ 	.word	0x00000002
        /*0dc4*/ 	.word	0x00000000
        /*0dc8*/ 	.short	0x010a
        /*0dca*/ 	.byte	0x3f
	.zero		1


	//   ....[90]....
        /*0dcc*/ 	.word	0x00045af0
        /*0dd0*/ 	.word	0x00000008
        /*0dd4*/ 	.word	0x00000000
        /*0dd8*/ 	.short	0x010a
        /*0dda*/ 	.byte	0x3f
	.zero		1


	//----- nvinfo : EIATTR_NUM_MBARRIERS
	.align		4
.L_1328:
        /*0ddc*/ 	.byte	0x03, 0x38
        /*0dde*/ 	.short	0x0017


	//----- nvinfo : EIATTR_EXIT_INSTR_OFFSETS
	.align		4
        /*0de0*/ 	.byte	0x04, 0x1c
        /*0de2*/ 	.short	(.L_1330 - .L_1329)


	//   ....[0]....
.L_1329:
        /*0de4*/ 	.word	0x00000a60


	//   ....[1]....
        /*0de8*/ 	.word	0x00021890


	//   ....[2]....
        /*0dec*/ 	.word	0x000268f0


	//----- nvinfo : EIATTR_MAX_THREADS
	.align		4
.L_1330:
        /*0df0*/ 	.byte	0x04, 0x05
        /*0df2*/ 	.short	(.L_1332 - .L_1331)
.L_1331:
        /*0df4*/ 	.word	0x00000180
        /*0df8*/ 	.word	0x00000001
        /*0dfc*/ 	.word	0x00000001


	//----- nvinfo : EIATTR_CRS_STACK_SIZE
	.align		4
.L_1332:
        /*0e00*/ 	.byte	0x04, 0x1e
        /*0e02*/ 	.short	(.L_1334 - .L_1333)
.L_1333:
        /*0e04*/ 	.word	0x00000000


	//----- nvinfo : EIATTR_CBANK_PARAM_SIZE
	.align		4
.L_1334:
        /*0e08*/ 	.byte	0x03, 0x19
        /*0e0a*/ 	.short	0x0bf0


	//----- nvinfo : EIATTR_PARAM_CBANK
	.align		4
        /*0e0c*/ 	.byte	0x04, 0x0a
        /*0e0e*/ 	.short	(.L_1336 - .L_1335)
	.align		4
.L_1335:
        /*0e10*/ 	.word	index@(.nv.constant0._ZN7cutlass13device_kernelIN5flash11enable_sm90INS1_16FlashAttnFwdSm90INS1_25CollectiveMainloopFwdSm90ILi2EN4cute5tupleIJNS5_1CILi1EEES8_S8_EEENS6_IJNS7_ILi128EEENS7_ILi96EEENS7_ILi64EEEEEELi256ENS_10bfloat16_tEfNS_4arch4Sm90ELb0ELb1ELb0ELb0ELb1ELb0ELb1ELb1ELb0ELb1ELb0ELb0EEENS1_21CollectiveEpilogueFwdINS6_IJSA_NS7_ILi256EEESB_EEES9_SE_SG_Li256ELb0ELb1ELb0ELb0EEENS1_30DynamicPersistentTileSchedulerILi256ELi128ELb0ELb1ELb1EEEEEEEEEvNT_6ParamsE)
        /*0e14*/ 	.short	0x0210
        /*0e16*/ 	.short	0x0bf0


	//----- nvinfo : EIATTR_SW_WAR
	.align		4
.L_1336:
        /*0e18*/ 	.byte	0x04, 0x36
        /*0e1a*/ 	.short	(.L_1338 - .L_1337)
.L_1337:
        /*0e1c*/ 	.word	0x00000008
.L_1338:


//--------------------- .nv.info._ZN7cutlass13device_kernelIN5flash11enable_sm90INS1_16FlashAttnFwdSm90INS1_25CollectiveMainloopFwdSm90ILi2EN4cute5tupleIJNS5_1CILi1EEES8_S8_EEENS6_IJNS7_ILi128EEENS7_ILi96EEENS7_ILi64EEEEEELi256ENS_10bfloat16_tEfNS_4arch4Sm90ELb0ELb1ELb0ELb1ELb1ELb0ELb0ELb1ELb0ELb1ELb0ELb0EEENS1_21CollectiveEpilogueFwdINS6_IJSA_NS7_ILi256EEESB_EEES9_SE_SG_Li256ELb1ELb1ELb0ELb0EEENS1_36VarlenDynamicPersistentTileSchedulerILi128ELi96ELi256ELi128ELb0ELb1ELb1ELb1ELb0ELb1EEEEEEEEEvNT_6ParamsE --------------------------
	.section	.nv.info._ZN7cutlass13device_kernelIN5flash11enable_sm90INS1_16FlashAttnFwdSm90INS1_25CollectiveMainloopFwdSm90ILi2EN4cute5tupleIJNS5_1CILi1EEES8_S8_EEENS6_IJNS7_ILi128EEENS7_ILi96EEENS7_ILi64EEEEEELi256ENS_10bfloat16_tEfNS_4arch4Sm90ELb0ELb1ELb0ELb1ELb1ELb0ELb0ELb1ELb0ELb1ELb0ELb0EEENS1_21CollectiveEpilogueFwdINS6_IJSA_NS7_ILi256EEESB_EEES9_SE_SG_Li256ELb1ELb1ELb0ELb0EEENS1_36VarlenDynamicPersistentTileSchedulerILi128ELi96ELi256ELi128ELb0ELb1ELb1ELb1ELb0ELb1EEEEEEEEEvNT_6ParamsE,"",@"SHT_CUDA_INFO"
	.sectionflags	@""
	.align	4


	//----- nvinfo : EIATTR_CUDA_API_VERSION
	.align		4
        /*0000*/ 	.byte	0x04, 0x37
        /*0002*/ 	.short	(.L_1340 - .L_1339)
.L_1339:
        /*0004*/ 	.word	0x00000082


	//----- nvinfo : EIATTR_KPARAM_INFO
	.align		4
.L_1340:
        /*0008*/ 	.byte	0x04, 0x17
        /*000a*/ 	.short	(.L_1342 - .L_1341)
.L_1341:
        /*000c*/ 	.word	0x00000000
        /*0010*/ 	.short	0x0000
        /*0012*/ 	.short	0x0070
        /*0014*/ 	.byte	0x00, 0xf0, 0x01, 0x2a


	//----- nvinfo : EIATTR_SPARSE_MMA_MASK
	.align		4
.L_1342:
        /*0018*/ 	.byte	0x03, 0x50
        /*001a*/ 	.short	0x0000


	//----- nvinfo : EIATTR_MAXREG_COUNT
	.align		4
        /*001c*/ 	.byte	0x03, 0x1b
        /*001e*/ 	.short	0x00a8


	//----- nvinfo : EIATTR_NUM_BARRIERS
	.align		4
        /*0020*/ 	.byte	0x02, 0x4c
        /*0022*/ 	.byte	0x10
	.zero		1


	//----- nvinfo : EIATTR_EXTERNS
	.align		4
        /*0024*/ 	.byte	0x04, 0x0f
        /*0026*/ 	.short	(.L_1344 - .L_1343)


	//   ....[0]....
	.align		4
.L_1343:
        /*0028*/ 	.word	index@(__assertfail)


	//----- nvinfo : EIATTR_ANNOTATIONS
	.align		4
.L_1344:
        /*002c*/ 	.byte	0x04, 0x55
        /*002e*/ 	.short	(.L_1346 - .L_1345)


	//   ....[0]....
.L_1345:
        /* <DEDUP_REMOVED lines=9> */


	//----- nvinfo : EIATTR_MERCURY_ISA_VERSION
	.align		4
.L_1346:
        /*00a8*/ 	.byte	0x03, 0x5f
        /*00aa*/ 	.short	0x0101


	//----- nvinfo : EIATTR_UNUSED_LOAD_BYTE_OFFSET
	.align		4
        /*00ac*/ 	.byte	0x04, 0x44
        /*00ae*/ 	.short	(.L_1348 - .L_1347)


	//   ....[0]....
.L_1347:
        /*00b0*/ 	.word	0x00000960
        /*00b4*/ 	.word	0x0000fff0


	//   ....[1]....
        /*00b8*/ 	.word	0x0000d150
        /*00bc*/ 	.word	0x0000fff0


	//----- nvinfo : EIATTR_INT_WARP_WIDE_INSTR_OFFSETS
	.align		4
.L_1348:
        /*00c0*/ 	.byte	0x04, 0x31
        /*00c2*/ 	.short	(.L_1350 - .L_1349)


	//   ....[0]....
.L_1349:
        /*00c4*/ 	.word	0x000000c0


	//   ....[1]....
        /*00c8*/ 	.word	0x000000d0


	//   ....[2]....
        /*00cc*/ 	.word	0x00000170


	//   ....[3]....
        /*00d0*/ 	.word	0x00011470


	//   ....[4]....
        /*00d4*/ 	.word	0x00011500


	//   ....[5]....
        /*00d8*/ 	.word	0x00014800


	//   ....[6]....
        /*00dc*/ 	.word	0x00014890


	//----- nvinfo : EIATTR_COOP_GROUP_MASK_REGIDS
	.align		4
.L_1350:
        /*00e0*/ 	.byte	0x04, 0x29
        /*00e2*/ 	.short	(.L_1352 - .L_1351)


	//   ....[0]....
.L_1351:
        /*00e4*/ 	.word	0xffffffff


	//   ....[1]....
        /*00e8*/ 	.word	0xffffffff


	//   ....[2]....
        /*00ec*/ 	.word	0xffffffff


	//   ....[3]....
        /*00f0*/ 	.word	0xffffffff


	//   ....[4]....
        /*00f4*/ 	.word	0xffffffff


	//   ....[5]....
        /*00f8*/ 	.word	0xffffffff


	//   ....[6]....
        /*00fc*/ 	.word	0xffffffff


	//   ....[7]....
        /*0100*/ 	.word	0xffffffff


	//   ....[8]....
        /*0104*/ 	.word	0xffffffff


	//   ....[9]....
        /*0108*/ 	.word	0xffffffff


	//   ....[10]....
        /*010c*/ 	.word	0xffffffff


	//   ....[11]....
        /*0110*/ 	.word	0xffffffff


	//   ....[12]....
        /*0114*/ 	.word	0xffffffff


	//   ....[13]....
        /*0118*/ 	.word	0xffffffff


	//   ....[14]....
        /*011c*/ 	.word	0xffffffff


	//   ....[15]....
        /*0120*/ 	.word	0xffffffff


	//   ....[16]....
        /*0124*/ 	.word	0xffffffff


	//   ....[17]....
        /*0128*/ 	.word	0xffffffff


	//   ....[18]....
        /*012c*/ 	.word	0xffffffff


	//   ....[19]....
        /*0130*/ 	.word	0xffffffff


	//   ....[20]....
        /*0134*/ 	.word	0xffffffff


	//   ....[21]....
        /*0138*/ 	.word	0xffffffff


	//   ....[22]....
        /*013c*/ 	.word	0xffffffff


	//   ....[23]....
        /*0140*/ 	.word	0xffffffff


	//   ....[24]....
        /*0144*/ 	.word	0xffffffff


	//   ....[25]....
        /*0148*/ 	.word	0xffffffff


	//   ....[26]....
        /*014c*/ 	.word	0xffffffff


	//   ....[27]....
        /*0150*/ 	.word	0xffffffff


	//   ....[28]....
        /*0154*/ 	.word	0xffffffff


	//   ....[29]....
        /*0158*/ 	.word	0xffffffff


	//   ....[30]....
        /*015c*/ 	.word	0xffffffff


	//   ....[31]....
        /*0160*/ 	.word	0xffffffff


	//   ....[32]....
        /*0164*/ 	.word	0xffffffff


	//   ....[33]....
        /*0168*/ 	.word	0xffffffff


	//   ....[34]....
        /*016c*/ 	.word	0xffffffff


	//   ....[35]....
        /*0170*/ 	.word	0xffffffff


	//   ....[36]....
        /*0174*/ 	.word	0xffffffff


	//   ....[37]....
        /*0178*/ 	.word	0xffffffff


	//   ....[38]....
        /*017c*/ 	.word	0xffffffff


	//   ....[39]....
        /*0180*/ 	.word	0xffffffff


	//   ....[40]....
        /*0184*/ 	.word	0xffffffff


	//   ....[41]....
        /*0188*/ 	.word	0xffffffff


	//   ....[42]....
        /*018c*/ 	.word	0xffffffff


	//   ....[43]....
        /*0190*/ 	.word	0xffffffff


	//   ....[44]....
        /*0194*/ 	.word	0xffffffff


	//   ....[45]....
        /*0198*/ 	.word	0xffffffff


	//   ....[46]....
        /*019c*/ 	.word	0xffffffff


	//   ....[47]....
        /*01a0*/ 	.word	0xffffffff


	//   ....[48]....
        /*01a4*/ 	.word	0xffffffff


	//   ....[49]....
        /*01a8*/ 	.word	0xffffffff


	//   ....[50]....
        /*01ac*/ 	.word	0xffffffff


	//   ....[51]....
        /*01b0*/ 	.word	0xffffffff


	//   ....[52]....
        /*01b4*/ 	.word	0xffffffff


	//   ....[53]....
        /*01b8*/ 	.word	0xffffffff


	//   ....[54]....
        /*01bc*/ 	.word	0xffffffff


	//   ....[55]....
        /*01c0*/ 	.word	0xffffffff


	//   ....[56]....
        /*01c4*/ 	.word	0xffffffff


	//   ....[57]....
        /*01c8*/ 	.word	0xffffffff


	//   ....[58]....
        /*01cc*/ 	.word	0xffffffff


	//   ....[59]....
        /*01d0*/ 	.word	0xffffffff


	//   ....[60]....
        /*01d4*/ 	.word	0xffffffff


	//   ....[61]....
        /*01d8*/ 	.word	0xffffffff


	//   ....[62]....
        /*01dc*/ 	.word	0xffffffff


	//   ....[63]....
        /*01e0*/ 	.word	0xffffffff


	//   ....[64]....
        /*01e4*/ 	.word	0xffffffff


	//   ....[65]....
        /*01e8*/ 	.word	0xffffffff


	//   ....[66]....
        /*01ec*/ 	.word	0xffffffff


	//   ....[67]....
        /*01f0*/ 	.word	0xffffffff


	//   ....[68]....
        /*01f4*/ 	.word	0xffffffff


	//   ....[69]....
        /*01f8*/ 	.word	0xffffffff


	//   ....[70]....
        /*01fc*/ 	.word	0xffffffff


	//   ....[71]....
        /*0200*/ 	.word	0xffffffff


	//   ....[72]....
        /*0204*/ 	.word	0xffffffff


	//   ....[73]....
        /*0208*/ 	.word	0xffffffff


	//   ....[74]....
        /*020c*/ 	.word	0xffffffff


	//   ....[75]....
        /*0210*/ 	.word	0xffffffff


	//   ....[76]....
        /*0214*/ 	.word	0xffffffff


	//   ....[77]....
        /*0218*/ 	.word	0xffffffff


	//   ....[78]....
        /*021c*/ 	.word	0xffffffff


	//   ....[79]....
        /*0220*/ 	.word	0xffffffff


	//   ....[80]....
        /*0224*/ 	.word	0xffffffff


	//   ....[81]....
        /*0228*/ 	.word	0xffffffff


	//   ....[82]....
        /*022c*/ 	.word	0xffffffff


	//   ....[83]....
        /*0230*/ 	.word	0xffffffff


	//   ....[84]....
        /*0234*/ 	.word	0xffffffff


	//   ....[85]....
        /*0238*/ 	.word	0xffffffff


	//   ....[86]....
        /*023c*/ 	.word	0xffffffff


	//   ....[87]....
        /*0240*/ 	.word	0xffffffff


	//   ....[88]....
        /*0244*/ 	.word	0xffffffff


	//   ....[89]....
        /*0248*/ 	.word	0xffffffff


	//   ....[90]....
        /*024c*/ 	.word	0xffffffff


	//   ....[91]....
        /*0250*/ 	.word	0xffffffff


	//   ....[92]....
        /*0254*/ 	.word	0xffffffff


	//   ....[93]....
        /*0258*/ 	.word	0xffffffff


	//   ....[94]....
        /*025c*/ 	.word	0xffffffff


	//   ....[95]....
        /*0260*/ 	.word	0xffffffff


	//   ....[96]....
        /*0264*/ 	.word	0xffffffff


	//   ....[97]....
        /*0268*/ 	.word	0xffffffff


	//   ....[98]....
        /*026c*/ 	.word	0xffffffff


	//   ....[99]....
        /*0270*/ 	.word	0xffffffff


	//   ....[100]....
        /*0274*/ 	.word	0xffffffff


	//   ....[101]....
        /*0278*/ 	.word	0xffffffff


	//   ....[102]....
        /*027c*/ 	.word	0xffffffff


	//   ....[103]....
        /*0280*/ 	.word	0xffffffff


	//   ....[104]....
        /*0284*/ 	.word	0xffffffff


	//   ....[105]....
        /*0288*/ 	.word	0xffffffff


	//   ....[106]....
        /*028c*/ 	.word	0xffffffff


	//   ....[107]....
        /*0290*/ 	.word	0xffffffff


	//   ....[108]....
        /*0294*/ 	.word	0xffffffff


	//   ....[109]....
        /*0298*/ 	.word	0xffffffff


	//   ....[110]....
        /*029c*/ 	.word	0xffffffff


	//   ....[111]....
        /*02a0*/ 	.word	0xffffffff


	//   ....[112]....
        /*02a4*/ 	.word	0xffffffff


	//   ....[113]....
        /*02a8*/ 	.word	0xffffffff


	//   ....[114]....
        /*02ac*/ 	.word	0xffffffff


	//   ....[115]....
        /*02b0*/ 	.word	0xffffffff


	//   ....[116]....
        /*02b4*/ 	.word	0xffffffff


	//   ....[117]....
        /*02b8*/ 	.word	0xffffffff


	//   ....[118]....
        /*02bc*/ 	.word	0xffffffff


	//   ....[119]....
        /*02c0*/ 	.word	0xffffffff


	//   ....[120]....
        /*02c4*/ 	.word	0xffffffff


	//   ....[121]....
        /*02c8*/ 	.word	0xffffffff


	//   ....[122]....
        /*02cc*/ 	.word	0xffffffff


	//   ....[123]....
        /*02d0*/ 	.word	0xffffffff


	//   ....[124]....
        /*02d4*/ 	.word	0xffffffff


	//   ....[125]....
        /*02d8*/ 	.word	0xffffffff


	//   ....[126]....
        /*02dc*/ 	.word	0xffffffff


	//   ....[127]....
        /*02e0*/ 	.word	0xffffffff


	//   ....[128]....
        /*02e4*/ 	.word	0xffffffff


	//   ....[129]....
        /*02e8*/ 	.word	0xffffffff


	//   ....[130]....
        /*02ec*/ 	.word	0xffffffff


	//   ....[131]....
        /*02f0*/ 	.word	0xffffffff


	//   ....[132]....
        /*02f4*/ 	.word	0xffffffff


	//   ....[133]....
        /*02f8*/ 	.word	0xffffffff


	//   ....[134]....
        /*02fc*/ 	.word	0xffffffff


	//   ....[135]....
        /*0300*/ 	.word	0xffffffff


	//   ....[136]....
        /*0304*/ 	.word	0xffffffff


	//   ....[137]....
        /*0308*/ 	.word	0xffffffff


	//   ....[138]....
        /*030c*/ 	.word	0xffffffff


	//   ....[139]....
        /*0310*/ 	.word	0xffffffff


	//   ....[140]....
        /*0314*/ 	.word	0xffffffff


	//   ....[141]....
        /*0318*/ 	.word	0xffffffff


	//   ....[142]....
        /*031c*/ 	.word	0xffffffff


	//   ....[143]....
        /*0320*/ 	.word	0xffffffff


	//   ....[144]....
        /*0324*/ 	.word	0xffffffff


	//   ....[145]....
        /*0328*/ 	.word	0xffffffff


	//   ....[146]....
        /*032c*/ 	.word	0xffffffff


	//   ....[147]....
        /*0330*/ 	.word	0xffffffff


	//   ....[148]....
        /*0334*/ 	.word	0xffffffff


	//   ....[149]....
        /*0338*/ 	.word	0xffffffff


	//   ....[150]....
        /*033c*/ 	.word	0xffffffff


	//   ....[151]....
        /*0340*/ 	.word	0x0500000f


	//   ....[152]....
        /*0344*/ 	.word	0x0500000f


	//   ....[153]....
        /*0348*/ 	.word	0x0500000f


	//   ....[154]....
        /*034c*/ 	.word	0x0500000f


	//   ....[155]....
        /*0350*/ 	.word	0x0500000f


	//   ....[156]....
        /*0354*/ 	.word	0x0500000f


	//   ....[157]....
        /*0358*/ 	.word	0x0500000f


	//   ....[158]....
        /*035c*/ 	.word	0x0500000f


	//   ....[159]....
        /*0360*/ 	.word	0x0500000f


	//   ....[160]....
        /*0364*/ 	.word	0x0500000f


	//   ....[161]....
        /*0368*/ 	.word	0x0500000f


	//   ....[162]....
        /*036c*/ 	.word	0x0500000f


	//   ....[163]....
        /*0370*/ 	.word	0x0500000f


	//   ....[164]....
        /*0374*/ 	.word	0x0500000f


	//   ....[165]....
        /*0378*/ 	.word	0x0500000f


	//   ....[166]....
        /*037c*/ 	.word	0x0500000f


	//   ....[167]....
        /*0380*/ 	.word	0x0500000f


	//   ....[168]....
        /*0384*/ 	.word	0x0500000f


	//   ....[169]....
        /*0388*/ 	.word	0x0500000f


	//   ....[170]....
        /*038c*/ 	.word	0x0500000f


	//   ....[171]....
        /*0390*/ 	.word	0x0500000f


	//   ....[172]....
        /*0394*/ 	.word	0x0500000f


	//   ....[173]....
        /*0398*/ 	.word	0x0500000f


	//   ....[174]....
        /*039c*/ 	.word	0x0500000f


	//   ....[175]....
        /*03a0*/ 	.word	0x0500000f


	//   ....[176]....
        /*03a4*/ 	.word	0x0500000f


	//   ....[177]....
        /*03a8*/ 	.word	0x0500000f


	//   ....[178]....
        /*03ac*/ 	.word	0x0500000f


	//   ....[179]....
        /*03b0*/ 	.word	0x0500000f


	//   ....[180]....
        /*03b4*/ 	.word	0x0500000f


	//   ....[181]....
        /*03b8*/ 	.word	0x0500000f


	//   ....[182]....
        /*03bc*/ 	.word	0x0500000f


	//   ....[183]....
        /*03c0*/ 	.word	0x0500000f


	//   ....[184]....
        /*03c4*/ 	.word	0x0500000f


	//   ....[185]....
        /*03c8*/ 	.word	0x0500000f


	//   ....[186]....
        /*03cc*/ 	.word	0x0500000f


	//   ....[187]....
        /*03d0*/ 	.word	0x0500000f


	//   ....[188]....
        /*03d4*/ 	.word	0x0500000f


	//   ....[189]....
        /*03d8*/ 	.word	0x0500000f


	//   ....[190]....
        /*03dc*/ 	.word	0x0500000f


	//   ....[191]....
        /*03e0*/ 	.word	0x0500000f


	//   ....[192]....
        /*03e4*/ 	.word	0x0500000f


	//   ....[193]....
        /*03e8*/ 	.word	0x0500000f


	//   ....[194]....
        /*03ec*/ 	.word	0x0500000f


	//   ....[195]....
        /*03f0*/ 	.word	0x0500000f


	//   ....[196]....
        /*03f4*/ 	.word	0x0500000f


	//   ....[197]....
        /*03f8*/ 	.word	0x0500000f


	//   ....[198]....
        /*03fc*/ 	.word	0x0500000f


	//   ....[199]....
        /*0400*/ 	.word	0x0500000f


	//   ....[200]....
        /*0404*/ 	.word	0x0500000f


	//   ....[201]....
        /*0408*/ 	.word	0x0500000f


	//   ....[202]....
        /*040c*/ 	.word	0x0500000f


	//   ....[203]....
        /*0410*/ 	.word	0x0500000f


	//   ....[204]....
        /*0414*/ 	.word	0x0500000f


	//   ....[205]....
        /*0418*/ 	.word	0x0500000f


	//   ....[206]....
        /*041c*/ 	.word	0x0500000f


	//   ....[207]....
        /*0420*/ 	.word	0x0500000f


	//   ....[208]....
        /*0424*/ 	.word	0x0500000f


	//   ....[209]....
        /*0428*/ 	.word	0x0500000f


	//   ....[210]....
        /*042c*/ 	.word	0x0500000f


	//   ....[211]....
        /*0430*/ 	.word	0x0500000f


	//   ....[212]....
        /*0434*/ 	.word	0x0500000f


	//   ....[213]....
        /*0438*/ 	.word	0x0500000f


	//   ....[214]....
        /*043c*/ 	.word	0x0500000f


	//   ....[215]....
        /*0440*/ 	.word	0x0500000f


	//   ....[216]....
        /*0444*/ 	.word	0x0500000f


	//   ....[217]....
        /*0448*/ 	.word	0x0500000f


	//   ....[218]....
        /*044c*/ 	.word	0x0500000f


	//   ....[219]....
        /*0450*/ 	.word	0x0500000f


	//   ....[220]....
        /*0454*/ 	.word	0x0500000f


	//   ....[221]....
        /*0458*/ 	.word	0x0500000f


	//   ....[222]....
        /*045c*/ 	.word	0x0500000f


	//   ....[223]....
        /*0460*/ 	.word	0x0500000f


	//   ....[224]....
        /*0464*/ 	.word	0x0500000f


	//   ....[225]....
        /*0468*/ 	.word	0x0500000f


	//   ....[226]....
        /*046c*/ 	.word	0x0500000f


	//   ....[227]....
        /*0470*/ 	.word	0x0500000f


	//   ....[228]....
        /*0474*/ 	.word	0x0500000f


	//   ....[229]....
        /*0478*/ 	.word	0x0500000f


	//   ....[230]....
        /*047c*/ 	.word	0x0500000f


	//   ....[231]....
        /*0480*/ 	.word	0x0500000f


	//   ....[232]....
        /*0484*/ 	.word	0x0500000f


	//   ....[233]....
        /*0488*/ 	.word	0x0500000f


	//----- nvinfo : EIATTR_COOP_GROUP_INSTR_OFFSETS
	.align		4
.L_1352:
        /*048c*/ 	.byte	0x04, 0x28
        /*048e*/ 	.short	(.L_1354 - .L_1353)


	//   ....[0]....
.L_1353:
        /*0490*/ 	.word	0x00000080


	//   ....[1]....
        /*0494*/ 	.word	0x00000090


	//   ....[2]....
        /*0498*/ 	.word	0x000002d0


	//   ....[3]....
        /*049c*/ 	.word	0x00000430


	//   ....[4]....
        /*04a0*/ 	.word	0x00000550


	//   ....[5]....
        /*04a4*/ 	.word	0x000006b0


	//   ....[6]....
        /*04a8*/ 	.word	0x00001a80


	//   ....[7]....
        /*04ac*/ 	.word	0x000021e0


	//   ....[8]....
        /*04b0*/ 	.word	0x00002410


	//   ....[9]....
        /*04b4*/ 	.word	0x00003140


	//   ....[10]....
        /*04b8*/ 	.word	0x00003250


	//   ....[11]....
        /*04bc*/ 	.word	0x00003880


	//   ....[12]....
        /*04c0*/ 	.word	0x000038e0


	//   ....[13]....
        /*04c4*/ 	.word	0x00004ad0


	//   ....[14]....
        /*04c8*/ 	.word	0x00005500


	//   ....[15]....
        /*04cc*/ 	.word	0x00005a80


	//   ....[16]....
        /*04d0*/ 	.word	0x00005ba0


	//   ....[17]....
        /*04d4*/ 	.word	0x00006210


	//   ....[18]....
        /*04d8*/ 	.word	0x00006330


	//   ....[19]....
        /*04dc*/ 	.word	0x00007e50


	//   ....[20]....
        /*04e0*/ 	.word	0x00007e80


	//   ....[21]....
        /*04e4*/ 	.word	0x000082c0


	//   ....[22]....
        /*04e8*/ 	.word	0x00008490


	//   ....[23]....
        /*04ec*/ 	.word	0x00009ad0


	//   ....[24]....
        /*04f0*/ 	.word	0x0000a500


	//   ....[25]....
        /*04f4*/ 	.word	0x0000aa80


	//   ....[26]....
        /*04f8*/ 	.word	0x0000aba0


	//   ....[27]....
        /*04fc*/ 	.word	0x0000b210


	//   ....[28]....
        /*0500*/ 	.word	0x0000b330


	//   ....[29]....
        /*0504*/ 	.word	0x0000c6d0


	//   ....[30]....
        /*0508*/ 	.word	0x0000c710


	//   ....[31]....
        /*050c*/ 	.word	0x0000c7c0


	//   ....[32]....
        /*0510*/ 	.word	0x0000c820


	//   ....[33]....
        /*0514*/ 	.word	0x0000e1f0


	//   ....[34]....
        /*0518*/ 	.word	0x0000e230


	//   ....[35]....
        /*051c*/ 	.word	0x0000e270


	//   ....[36]....
        /*0520*/ 	.word	0x0000e2a0


	//   ....[37]....
        /*0524*/ 	.word	0x0000eb40


	//   ....[38]....
        /*0528*/ 	.word	0x0000eb70


	//   ....[39]....
        /*052c*/ 	.word	0x0000ecb0


	//   ....[40]....
        /*0530*/ 	.word	0x0000ecd0


	//   ....[41]....
        /*0534*/ 	.word	0x0000ee10


	//   ....[42]....
        /*0538*/ 	.word	0x0000ee30


	//   ....[43]....
        /*053c*/ 	.word	0x0000ef80


	//   ....[44]....
        /*0540*/ 	.word	0x0000efa0


	//   ....[45]....
        /*0544*/ 	.word	0x0000f8d0


	//   ....[46]....
        /*0548*/ 	.word	0x0000f900


	//   ....[47]....
        /*054c*/ 	.word	0x0000fa50


	//   ....[48]....
        /*0550*/ 	.word	0x0000fa70


	//   ....[49]....
        /*0554*/ 	.word	0x0000fbb0


	//   ....[50]....
        /*0558*/ 	.word	0x0000fbd0


	//   ....[51]....
        /*055c*/ 	.word	0x0000fd20


	//   ....[52]....
        /*0560*/ 	.word	0x0000fd40


	//   ....[53]....
        /*0564*/ 	.word	0x0000ff20


	//   ....[54]....
        /*0568*/ 	.word	0x000100d0


	//   ....[55]....
        /*056c*/ 	.word	0x00010100


	//   ....[56]....
        /*0570*/ 	.word	0x00010130


	//   ....[57]....
        /*0574*/ 	.word	0x00010160


	//   ....[58]....
        /*0578*/ 	.word	0x00010190


	//   ....[59]....
        /*057c*/ 	.word	0x000101c0


	//   ....[60]....
        /*0580*/ 	.word	0x00010310


	//   ....[61]....
        /*0584*/ 	.word	0x00010340


	//   ....[62]....
        /*0588*/ 	.word	0x00010370


	//   ....[63]....
        /*058c*/ 	.word	0x000103a0


	//   ....[64]....
        /*0590*/ 	.word	0x000103d0


	//   ....[65]....
        /*0594*/ 	.word	0x00010400


	//   ....[66]....
        /*0598*/ 	.word	0x00010490


	//   ....[67]....
        /*059c*/ 	.word	0x000104f0


	//   ....[68]....
        /*05a0*/ 	.word	0x00010580


	//   ....[69]....
        /*05a4*/ 	.word	0x00012020


	//   ....[70]....
        /*05a8*/ 	.word	0x00012040


	//   ....[71]....
        /*05ac*/ 	.word	0x000120d0


	//   ....[72]....
        /*05b0*/ 	.word	0x000120f0


	//   ....[73]....
        /*05b4*/ 	.word	0x00012170


	//   ....[74]....
        /*05b8*/ 	.word	0x00012190


	//   ....[75]....
        /*05bc*/ 	.word	0x00012210


	//   ....[76]....
        /*05c0*/ 	.word	0x00012230


	//   ....[77]....
        /*05c4*/ 	.word	0x000122b0


	//   ....[78]....
        /*05c8*/ 	.word	0x000122d0


	//   ....[79]....
        /*05cc*/ 	.word	0x000122e0


	//   ....[80]....
        /*05d0*/ 	.word	0x000122f0


	//   ....[81]....
        /*05d4*/ 	.word	0x00012a20


	//   ....[82]....
        /*05d8*/ 	.word	0x00012a50


	//   ....[83]....
        /*05dc*/ 	.word	0x00012b10


	//   ....[84]....
        /*05e0*/ 	.word	0x00012b20


	//   ....[85]....
        /*05e4*/ 	.word	0x00012bb0


	//   ....[86]....
        /*05e8*/ 	.word	0x00012bc0


	//   ....[87]....
        /*05ec*/ 	.word	0x00012c50


	//   ....[88]....
        /*05f0*/ 	.word	0x00012c60


	//   ....[89]....
        /*05f4*/ 	.word	0x00012cf0


	//   ....[90]....
        /*05f8*/ 	.word	0x00012d00


	//   ....[91]....
        /*05fc*/ 	.word	0x00012d90


	//   ....[92]....
        /*0600*/ 	.word	0x00012da0


	//   ....[93]....
        /*0604*/ 	.word	0x00012e20


	//   ....[94]....
        /*0608*/ 	.word	0x00012e30


	//   ....[95]....
        /*060c*/ 	.word	0x00012e40


	//   ....[96]....
        /*0610*/ 	.word	0x00012e50


	//   ....[97]....
        /*0614*/ 	.word	0x00013360


	//   ....[98]....
        /*0618*/ 	.word	0x00013380


	//   ....[99]....
        /*061c*/ 	.word	0x000133d0


	//   ....[100]....
        /*0620*/ 	.word	0x00013490


	//   ....[101]....
        /*0624*/ 	.word	0x000134a0


	//   ....[102]....
        /*0628*/ 	.word	0x000134d0


	//   ....[103]....
        /*062c*/ 	.word	0x00013560


	//   ....[104]....
        /*0630*/ 	.word	0x00013610


	//   ....[105]....
        /*0634*/ 	.word	0x00013620


	//   ....[106]....
        /*0638*/ 	.word	0x00013650


	//   ....[107]....
        /*063c*/ 	.word	0x00013660


	//   ....[108]....
        /*0640*/ 	.word	0x000136f0


	//   ....[109]....
        /*0644*/ 	.word	0x00013e30


	//   ....[110]....
        /*0648*/ 	.word	0x00013e50


	//   ....[111]....
        /*064c*/ 	.word	0x00013ea0


	//   ....[112]....
        /*0650*/ 	.word	0x00013eb0


	//   ....[113]....
        /*0654*/ 	.word	0x00013ef0


	//   ....[114]....
        /*0658*/ 	.word	0x00013f00


	//   ....[115]....
        /*065c*/ 	.word	0x00013f40


	//   ....[116]....
        /*0660*/ 	.word	0x00013f50


	//   ....[117]....
        /*0664*/ 	.word	0x00013f90


	//   ....[118]....
        /*0668*/ 	.word	0x00013fa0


	//   ....[119]....
        /*066c*/ 	.word	0x00013fb0


	//   ....[120]....
        /*0670*/ 	.word	0x00013ff0


	//   ....[121]....
        /*0674*/ 	.word	0x00014330


	//   ....[122]....
        /*0678*/ 	.word	0x00014350


	//   ....[123]....
        /*067c*/ 	.word	0x00014360


	//   ....[124]....
        /*0680*/ 	.word	0x00014370


	//   ....[125]....
        /*0684*/ 	.word	0x00014390


	//   ....[126]....
        /*0688*/ 	.word	0x00014400


	//   ....[127]....
        /*068c*/ 	.word	0x00014470


	//   ....[128]....
        /*0690*/ 	.word	0x00014490


	//   ....[129]....
        /*0694*/ 	.word	0x000144a0


	//   ....[130]....
        /*0698*/ 	.word	0x00014500


	//   ....[131]....
        /*069c*/ 	.word	0x00014520


	//   ....[132]....
        /*06a0*/ 	.word	0x00014580


	//   ....[133]....
        /*06a4*/ 	.word	0x00014a80


	//   ....[134]....
        /*06a8*/ 	.word	0x00014ab0


	//   ....[135]....
        /*06ac*/ 	.word	0x00014ae0


	//   ....[136]....
        /*06b0*/ 	.word	0x00014b10


	//   ....[137]....
        /*06b4*/ 	.word	0x00014b40


	//   ....[138]....
        /*06b8*/ 	.word	0x00014b70


	//   ....[139]....
        /*06bc*/ 	.word	0x00014ba0


	//   ....[140]....
        /*06c0*/ 	.word	0x00014bd0


	//   ....[141]....
        /*06c4*/ 	.word	0x00014d50


	//   ....[142]....
        /*06c8*/ 	.word	0x00014d80


	//   ....[143]....
        /*06cc*/ 	.word	0x00014db0


	//   ....[144]....
        /*06d0*/ 	.word	0x00014de0


	//   ....[145]....
        /*06d4*/ 	.word	0x00014e10


	//   ....[146]....
        /*06d8*/ 	.word	0x00014e40


	//   ....[147]....
        /*06dc*/ 	.word	0x00014f00


	//   ....[148]....
        /*06e0*/ 	.word	0x00014f20


	//   ....[149]....
        /*06e4*/ 	.word	0x00014f90


	//   ....[150]....
        /*06e8*/ 	.word	0x00015630


	//   ....[151]....
        /*06ec*/ 	.word	0x00015c90


	//   ....[152]....
        /*06f0*/ 	.word	0x00015d80


	//   ....[153]....
        /*06f4*/ 	.word	0x00015e20


	//   ....[154]....
        /*06f8*/ 	.word	0x00015e80


	//   ....[155]....
        /*06fc*/ 	.word	0x00015f70


	//   ....[156]....
        /*0700*/ 	.word	0x00015fe0


	//   ....[157]....
        /*0704*/ 	.word	0x000160d0


	//   ....[158]....
        /*0708*/ 	.word	0x00016140


	//   ....[159]....
        /*070c*/ 	.word	0x00016230


	//   ....[160]....
        /*0710*/ 	.word	0x000162a0


	//   ....[161]....
        /*0714*/ 	.word	0x00016390


	//   ....[162]....
        /*0718*/ 	.word	0x00016400


	//   ....[163]....
        /*071c*/ 	.word	0x000164a0


	//   ....[164]....
        /*0720*/ 	.word	0x00016590


	//   ....[165]....
        /*0724*/ 	.word	0x00016600


	//   ....[166]....
        /*0728*/ 	.word	0x00016660


	//   ....[167]....
        /*072c*/ 	.word	0x00016750


	//   ....[168]....
        /*0730*/ 	.word	0x000167b0


	//   ....[169]....
        /*0734*/ 	.word	0x000168b0


	//   ....[170]....
        /*0738*/ 	.word	0x00016910


	//   ....[171]....
        /*073c*/ 	.word	0x00016a10


	//   ....[172]....
        /*0740*/ 	.word	0x00016a70


	//   ....[173]....
        /*0744*/ 	.word	0x00016b70


	//   ....[174]....
        /*0748*/ 	.word	0x00016bd0


	//   ....[175]....
        /*074c*/ 	.word	0x00016cd0


	//   ....[176]....
        /*0750*/ 	.word	0x00016d30


	//   ....[177]....
        /*0754*/ 	.word	0x00016e30


	//   ....[178]....
        /*0758*/ 	.word	0x00016e90


	//   ....[179]....
        /*075c*/ 	.word	0x00016f30


	//   ....[180]....
        /*0760*/ 	.word	0x000170b0


	//   ....[181]....
        /*0764*/ 	.word	0x00017190


	//   ....[182]....
        /*0768*/ 	.word	0x00017220


	//   ....[183]....
        /*076c*/ 	.word	0x00017330


	//   ....[184]....
        /*0770*/ 	.word	0x00017390


	//   ....[185]....
        /*0774*/ 	.word	0x000174a0


	//   ....[186]....
        /*0778*/ 	.word	0x00017500


	//   ....[187]....
        /*077c*/ 	.word	0x00017610


	//   ....[188]....
        /*0780*/ 	.word	0x00017670


	//   ....[189]....
        /*0784*/ 	.word	0x00017780


	//   ....[190]....
        /*0788*/ 	.word	0x000177e0


	//   ....[191]....
        /*078c*/ 	.word	0x000178a0


	//   ....[192]....
        /*0790*/ 	.word	0x00017a00


	//   ....[193]....
        /*0794*/ 	.word	0x00017aa0


	//   ....[194]....
        /*0798*/ 	.word	0x00017b00


	//   ....[195]....
        /*079c*/ 	.word	0x00017bb0


	//   ....[196]....
        /*07a0*/ 	.word	0x00017c10


	//   ....[197]....
        /*07a4*/ 	.word	0x00017cc0


	//   ....[198]....
        /*07a8*/ 	.word	0x00017d20


	//   ....[199]....
        /*07ac*/ 	.word	0x00017dd0


	//   ....[200]....
        /*07b0*/ 	.word	0x00017e30


	//   ....[201]....
        /*07b4*/ 	.word	0x00017ee0


	//   ....[202]....
        /*07b8*/ 	.word	0x00017f40


	//   ....[203]....
        /*07bc*/ 	.word	0x00017ff0


	//   ....[204]....
        /*07c0*/ 	.word	0x000180e0


	//   ....[205]....
        /*07c4*/ 	.word	0x00018180


	//   ....[206]....
        /*07c8*/ 	.word	0x000181e0


	//   ....[207]....
        /*07cc*/ 	.word	0x000182b0


	//   ....[208]....
        /*07d0*/ 	.word	0x00018310


	//   ....[209]....
        /*07d4*/ 	.word	0x000183e0


	//   ....[210]....
        /*07d8*/ 	.word	0x00018440


	//   ....[211]....
        /*07dc*/ 	.word	0x00018510


	//   ....[212]....
        /*07e0*/ 	.word	0x00018570


	//   ....[213]....
        /*07e4*/ 	.word	0x00018640


	//   ....[214]....
        /*07e8*/ 	.word	0x000186a0


	//   ....[215]....
        /*07ec*/ 	.word	0x00018770


	//   ....[216]....
        /*07f0*/ 	.word	0x00018800


	//   ....[217]....
        /*07f4*/ 	.word	0x000188a0


	//   ....[218]....
        /*07f8*/ 	.word	0x000189c0


	//   ....[219]....
        /*07fc*/ 	.word	0x00018a30


	//   ....[220]....
        /*0800*/ 	.word	0x00018aa0


	//   ....[221]....
        /*0804*/ 	.word	0x00018b10


	//   ....[222]....
        /*0808*/ 	.word	0x00018b80


	//   ....[223]....
        /*080c*/ 	.word	0x00018c00


	//   ....[224]....
        /*0810*/ 	.word	0x00018c90


	//   ....[225]....
        /*0814*/ 	.word	0x00018d20


	//   ....[226]....
        /*0818*/ 	.word	0x00018d90


	//   ....[227]....
        /*081c*/ 	.word	0x00018e00


	//   ....[228]....
        /*0820*/ 	.word	0x00018e70


	//   ....[229]....
        /*0824*/ 	.word	0x00018ef0


	//   ....[230]....
        /*0828*/ 	.word	0x00018f60


	//   ....[231]....
        /*082c*/ 	.word	0x00019000


	//   ....[232]....
        /*0830*/ 	.word	0x00019090


	//   ....[233]....
        /*0834*/ 	.word	0x000191b0


	//----- nvinfo : EIATTR_REG_RECONFIG
	.align		4
.L_1354:
        /*0838*/ 	.byte	0x01, 0x54
	.zero		2


	//----- nvinfo : EIATTR_SYSCALL_OFFSETS
	.align		4
        /*083c*/ 	.byte	0x04, 0x46
        /*083e*/ 	.short	(.L_1356 - .L_1355)


	//   ....[0]....
.L_1355:
        /*0840*/ 	.word	0x00001c60


	//   ....[1]....
        /*0844*/ 	.word	0x00011660


	//   ....[2]....
        /*0848*/ 	.word	0x000117b0


	//   ....[3]....
        /*084c*/ 	.word	0x000118a0


	//   ....[4]....
        /*0850*/ 	.word	0x00012610


	//----- nvinfo : EIATTR_MBARRIER_INSTR_OFFSETS
	.align		4
.L_1356:
        /*0854*/ 	.byte	0x04, 0x39
        /*0856*/ 	.short	(.L_1358 - .L_1357)


	//   ....[0]....
.L_1357:
        /*0858*/ 	.word	0x00000180
        /*085c*/ 	.word	0x000000ff
        /*0860*/ 	.word	0x00022800
        /*0864*/ 	.short	0x0100
        /*0866*/ 	.byte	0x08
	.zero		1


	//   ....[1]....
        /*0868*/ 	.word	0x00000190
        /*086c*/ 	.word	0x000000ff
        /*0870*/ 	.word	0x00022820
        /*0874*/ 	.short	0x0100
        /*0876*/ 	.byte	0x08
	.zero		1


	//   ....[2]....
        /*0878*/ 	.word	0x00000280
        /*087c*/ 	.word	0x000000ff
        /*0880*/ 	.word	0x00022830
        /*0884*/ 	.short	0x0100
        /*0886*/ 	.byte	0x08
	.zero		1


	//   ....[3]....
        /*0888*/ 	.word	0x00000290
        /*088c*/ 	.word	0x000000ff
        /*0890*/ 	.word	0x00022840
        /*0894*/ 	.short	0x0100
        /*0896*/ 	.byte	0x08
	.zero		1


	//   ....[4]....
        /*0898*/ 	.word	0x000002a0
        /*089c*/ 	.word	0x000000ff
        /*08a0*/ 	.word	0x00022838
        /*08a4*/ 	.short	0x0100
        /*08a6*/ 	.byte	0x08
	.zero		1


	//   ....[5]....
        /*08a8*/ 	.word	0x000002b0
        /*08ac*/ 	.word	0x000000ff
        /*08b0*/ 	.word	0x00022848
        /*08b4*/ 	.short	0x0100
        /*08b6*/ 	.byte	0x08
	.zero		1


	//   ....[6]....
        /*08b8*/ 	.word	0x000003e0
        /*08bc*/ 	.word	0x000000ff
        /*08c0*/ 	.word	0x00022850
        /*08c4*/ 	.short	0x0100
        /*08c6*/ 	.byte	0x08
	.zero		1


	//   ....[7]....
        /*08c8*/ 	.word	0x000003f0
        /*08cc*/ 	.word	0x000000ff
        /*08d0*/ 	.word	0x00022860
        /*08d4*/ 	.short	0x0100
        /*08d6*/ 	.byte	0x08
	.zero		1


	//   ....[8]....
        /*08d8*/ 	.word	0x00000400
        /*08dc*/ 	.word	0x000000ff
        /*08e0*/ 	.word	0x00022858
        /*08e4*/ 	.short	0x0100
        /*08e6*/ 	.byte	0x08
	.zero		1


	//   ....[9]....
        /*08e8*/ 	.word	0x00000410
        /*08ec*/ 	.word	0x000000ff
        /*08f0*/ 	.word	0x00022868
        /*08f4*/ 	.short	0x0100
        /*08f6*/ 	.byte	0x08
	.zero		1


	//   ....[10]....
        /*08f8*/ 	.word	0x00000500
        /*08fc*/ 	.word	0x000000ff
        /*0900*/ 	.word	0x00022870
        /*0904*/ 	.short	0x0100
        /*0906*/ 	.byte	0x06
	.zero		1


	//   ....[11]....
        /*0908*/ 	.word	0x00000510
        /*090c*/ 	.word	0x000000ff
        /*0910*/ 	.word	0x00022880
        /*0914*/ 	.short	0x0100
        /*0916*/ 	.byte	0x06
	.zero		1


	//   ....[12]....
        /*0918*/ 	.word	0x00000520
        /*091c*/ 	.word	0x000000ff
        /*0920*/ 	.word	0x00022878
        /*0924*/ 	.short	0x0100
        /*0926*/ 	.byte	0x06
	.zero		1


	//   ....[13]....
        /*0928*/ 	.word	0x00000530
        /*092c*/ 	.word	0x000000ff
        /*0930*/ 	.word	0x00022888
        /*0934*/ 	.short	0x0100
        /*0936*/ 	.byte	0x06
	.zero		1


	//   ....[14]....
        /*0938*/ 	.word	0x00000660
        /*093c*/ 	.word	0x000000ff
        /*0940*/ 	.word	0x00022890
        /*0944*/ 	.short	0x0100
        /*0946*/ 	.byte	0x08
	.zero		1


	//   ....[15]....
        /*0948*/ 	.word	0x00000670
        /*094c*/ 	.word	0x000000ff
        /*0950*/ 	.word	0x000228a0
        /*0954*/ 	.short	0x0100
        /*0956*/ 	.byte	0x08
	.zero		1


	//   ....[16]....
        /*0958*/ 	.word	0x00000680
        /*095c*/ 	.word	0x000000ff
        /*0960*/ 	.word	0x00022898
        /*0964*/ 	.short	0x0100
        /*0966*/ 	.byte	0x08
	.zero		1


	//   ....[17]....
        /*0968*/ 	.word	0x00000690
        /*096c*/ 	.word	0x000000ff
        /*0970*/ 	.word	0x000228a8
        /*0974*/ 	.short	0x0100
        /*0976*/ 	.byte	0x08
	.zero		1


	//   ....[18]....
        /*0978*/ 	.word	0x000007d0
        /*097c*/ 	.word	0x000000ff
        /*0980*/ 	.word	0x000228b0
        /*0984*/ 	.short	0x0100
        /*0986*/ 	.byte	0x08
	.zero		1


	//   ....[19]....
        /*0988*/ 	.word	0x000007e0
        /*098c*/ 	.word	0x000000ff
        /*0990*/ 	.word	0x000228c0
        /*0994*/ 	.short	0x0100
        /*0996*/ 	.byte	0x08
	.zero		1


	//   ....[20]....
        /*0998*/ 	.word	0x000007f0
        /*099c*/ 	.word	0x000000ff
        /*09a0*/ 	.word	0x000228b8
        /*09a4*/ 	.short	0x0100
        /*09a6*/ 	.byte	0x08
	.zero		1


	//   ....[21]....
        /*09a8*/ 	.word	0x00000800
        /*09ac*/ 	.word	0x000000ff
        /*09b0*/ 	.word	0x000228c8
        /*09b4*/ 	.short	0x0100
        /*09b6*/ 	.byte	0x08
	.zero		1


	//   ....[22]....
        /*09b8*/ 	.word	0x00001d10
        /*09bc*/ 	.word	0x00000006
        /*09c0*/ 	.word	0x00022800
        /*09c4*/ 	.short	0x010a
        /*09c6*/ 	.byte	0x3f
	.zero		1


	//   ....[23]....
        /*09c8*/ 	.word	0x00001de0
        /*09cc*/ 	.word	0x000000ff
        /*09d0*/ 	.word	0x00022830
        /*09d4*/ 	.short	0x010a
        /*09d6*/ 	.byte	0x18
	.zero		1


	//   ....[24]....
        /*09d8*/ 	.word	0x00001e20
        /*09dc*/ 	.word	0x000000ff
        /*09e0*/ 	.word	0x00022830
        /*09e4*/ 	.short	0x010a
        /*09e6*/ 	.byte	0x18
	.zero		1


	//   ....[25]....
        /*09e8*/ 	.word	0x00002160
        /*09ec*/ 	.word	0x000000ff
        /*09f0*/ 	.word	0x00000000
        /*09f4*/ 	.short	0x0101
        /*09f6*/ 	.byte	0x05
	.zero		1


	//   ....[26]....
        /*09f8*/ 	.word	0x000040f0
        /*09fc*/ 	.word	0x000000ff
        /*0a00*/ 	.word	0x00022850
        /*0a04*/ 	.short	0x010a
        /*0a06*/ 	.byte	0x18
	.zero		1


	//   ....[27]....
        /*0a08*/ 	.word	0x00004130
        /*0a0c*/ 	.word	0x000000ff
        /*0a10*/ 	.word	0x00022850
        /*0a14*/ 	.short	0x010a
        /*0a16*/ 	.byte	0x18
	.zero		1


	//   ....[28]....
        /*0a18*/ 	.word	0x00004480
        /*0a1c*/ 	.word	0x000000ff
        /*0a20*/ 	.word	0x00000000
        /*0a24*/ 	.short	0x0101
        /*0a26*/ 	.byte	0x18
	.zero		1


	//   ....[29]....
        /*0a28*/ 	.word	0x00004800
        /*0a2c*/ 	.word	0x000000ff
        /*0a30*/ 	.word	0x00022830
        /*0a34*/ 	.short	0x010a
        /*0a36*/ 	.byte	0x19
	.zero		1


	//   ....[30]....
        /*0a38*/ 	.word	0x00004840
        /*0a3c*/ 	.word	0x000000ff
        /*0a40*/ 	.word	0x00022830
        /*0a44*/ 	.short	0x010a
        /*0a46*/ 	.byte	0x19
	.zero		1


	//   ....[31]....
        /*0a48*/ 	.word	0x00004a80
        /*0a4c*/ 	.word	0x000000ff
        /*0a50*/ 	.word	0x00000000
        /*0a54*/ 	.short	0x0101
        /*0a56*/ 	.byte	0x0a
	.zero		1


	//   ....[32]....
        /*0a58*/ 	.word	0x00007370
        /*0a5c*/ 	.word	0x000000ff
        /*0a60*/ 	.word	0x00022850
        /*0a64*/ 	.short	0x010a
        /*0a66*/ 	.byte	0x19
	.zero		1


	//   ....[33]....
        /*0a68*/ 	.word	0x000073c0
        /*0a6c*/ 	.word	0x000000ff
        /*0a70*/ 	.word	0x00022850
        /*0a74*/ 	.short	0x010a
        /*0a76*/ 	.byte	0x19
	.zero		1


	//   ....[34]....
        /*0a78*/ 	.word	0x000076b0
        /*0a7c*/ 	.word	0x000000ff
        /*0a80*/ 	.word	0x00000000
        /*0a84*/ 	.short	0x0101
        /*0a86*/ 	.byte	0x19
	.zero		1


	//   ....[35]....
        /*0a88*/ 	.word	0x00007a90
        /*0a8c*/ 	.word	0x000000ff
        /*0a90*/ 	.word	0x00022830
        /*0a94*/ 	.short	0x010a
        /*0a96*/ 	.byte	0x19
	.zero		1


	//   ....[36]....
        /*0a98*/ 	.word	0x00007ad0
        /*0a9c*/ 	.word	0x000000ff
        /*0aa0*/ 	.word	0x00022830
        /*0aa4*/ 	.short	0x010a
        /*0aa6*/ 	.byte	0x19
	.zero		1


	//   ....[37]....
        /*0aa8*/ 	.word	0x00007d00
        /*0aac*/ 	.word	0x000000ff
        /*0ab0*/ 	.word	0x00000000
        /*0ab4*/ 	.short	0x0101
        /*0ab6*/ 	.byte	0x0a
	.zero		1


	//   ....[38]....
        /*0ab8*/ 	.word	0x00009360
        /*0abc*/ 	.word	0x000000ff
        /*0ac0*/ 	.word	0x00022850
        /*0ac4*/ 	.short	0x010a
        /*0ac6*/ 	.byte	0x19
	.zero		1


	//   ....[39]....
        /*0ac8*/ 	.word	0x000093b0
        /*0acc*/ 	.word	0x000000ff
        /*0ad0*/ 	.word	0x00022850
        /*0ad4*/ 	.short	0x010a
        /*0ad6*/ 	.byte	0x19
	.zero		1


	//   ....[40]....
        /*0ad8*/ 	.word	0x00009680
        /*0adc*/ 	.word	0x000000ff
        /*0ae0*/ 	.word	0x00000000
        /*0ae4*/ 	.short	0x0101
        /*0ae6*/ 	.byte	0x19
	.zero		1


	//   ....[41]....
        /*0ae8*/ 	.word	0x00009800
        /*0aec*/ 	.word	0x000000ff
        /*0af0*/ 	.word	0x00022830
        /*0af4*/ 	.short	0x010a
        /*0af6*/ 	.byte	0x18
	.zero		1


	//   ....[42]....
        /*0af8*/ 	.word	0x00009840
        /*0afc*/ 	.word	0x000000ff
        /*0b00*/ 	.word	0x00022830
        /*0b04*/ 	.short	0x010a
        /*0b06*/ 	.byte	0x18
	.zero		1


	//   ....[43]....
        /*0b08*/ 	.word	0x00009a80
        /*0b0c*/ 	.word	0x000000ff
        /*0b10*/ 	.word	0x00000000
        /*0b14*/ 	.short	0x0101
        /*0b16*/ 	.byte	0x0a
	.zero		1


	//   ....[44]....
        /*0b18*/ 	.word	0x0000c370
        /*0b1c*/ 	.word	0x000000ff
        /*0b20*/ 	.word	0x00022850
        /*0b24*/ 	.short	0x010a
        /*0b26*/ 	.byte	0x18
	.zero		1


	//   ....[45]....
        /*0b28*/ 	.word	0x0000c3c0
        /*0b2c*/ 	.word	0x000000ff
        /*0b30*/ 	.word	0x00022850
        /*0b34*/ 	.short	0x010a
        /*0b36*/ 	.byte	0x18
	.zero		1


	//   ....[46]....
        /*0b38*/ 	.word	0x0000c6b0
        /*0b3c*/ 	.word	0x000000ff
        /*0b40*/ 	.word	0x00000000
        /*0b44*/ 	.short	0x0101
        /*0b46*/ 	.byte	0x18
	.zero		1


	//   ....[47]....
        /*0b48*/ 	.word	0x0000eb30
        /*0b4c*/ 	.word	0x00000011
        /*0b50*/ 	.word	0x00000000
        /*0b54*/ 	.short	0x0101
        /*0b56*/ 	.byte	0x3f
	.zero		1


	//   ....[48]....
        /*0b58*/ 	.word	0x00011da0
        /*0b5c*/ 	.word	0x00000013
        /*0b60*/ 	.word	0x00022840
        /*0b64*/ 	.short	0x010a
        /*0b66*/ 	.byte	0x3f
	.zero		1


	//   ....[49]....
        /*0b68*/ 	.word	0x000123f0
        /*0b6c*/ 	.word	0x00000013
        /*0b70*/ 	.word	0x00022830
        /*0b74*/ 	.short	0x0107
        /*0b76*/ 	.byte	0x3f
	.zero		1


	//   ....[50]....
        /*0b78*/ 	.word	0x000124c0
        /*0b7c*/ 	.word	0x00000013
        /*0b80*/ 	.word	0x00022830
        /*0b84*/ 	.short	0x0101
        /*0b86*/ 	.byte	0x3f
	.zero		1


	//   ....[51]....
        /*0b88*/ 	.word	0x00012f50
        /*0b8c*/ 	.word	0x00000011
        /*0b90*/ 	.word	0x00022800
        /*0b94*/ 	.short	0x0107
        /*0b96*/ 	.byte	0x3f
	.zero		1


	//   ....[52]....
        /*0b98*/ 	.word	0x00013040
        /*0b9c*/ 	.word	0x00000011
        /*0ba0*/ 	.word	0x00022800
        /*0ba4*/ 	.short	0x0101
        /*0ba6*/ 	.byte	0x3f
	.zero		1


	//   ....[53]....
        /*0ba8*/ 	.word	0x00013060
        /*0bac*/ 	.word	0x00000011
        /*0bb0*/ 	.word	0x00022820
        /*0bb4*/ 	.short	0x010a
        /*0bb6*/ 	.byte	0x3f
	.zero		1


	//   ....[54]....
        /*0bb8*/ 	.word	0x000130f0
        /*0bbc*/ 	.word	0x00000013
        /*0bc0*/ 	.word	0x00022860
        /*0bc4*/ 	.short	0x010a
        /*0bc6*/ 	.byte	0x3f
	.zero		1


	//   ....[55]....
        /*0bc8*/ 	.word	0x00013870
        /*0bcc*/ 	.word	0x00000013
        /*0bd0*/ 	.word	0x00022850
        /*0bd4*/ 	.short	0x0107
        /*0bd6*/ 	.byte	0x3f
	.zero		1


	//   ....[56]....
        /*0bd8*/ 	.word	0x00013940
        /*0bdc*/ 	.word	0x00000013
        /*0be0*/ 	.word	0x00022850
        /*0be4*/ 	.short	0x0101
        /*0be6*/ 	.byte	0x3f
	.zero		1


	//   ....[57]....
        /*0be8*/ 	.word	0x00013c90
        /*0bec*/ 	.word	0x00000006
        /*0bf0*/ 	.word	0x00022840
        /*0bf4*/ 	.short	0x010a
        /*0bf6*/ 	.byte	0x3f
	.zero		1


	//   ....[58]....
        /*0bf8*/ 	.word	0x00014070
        /*0bfc*/ 	.word	0x00000006
        /*0c00*/ 	.word	0x00022830
        /*0c04*/ 	.short	0x0107
        /*0c06*/ 	.byte	0x3f
	.zero		1


	//   ....[59]....
        /*0c08*/ 	.word	0x00014130
        /*0c0c*/ 	.word	0x00000006
        /*0c10*/ 	.word	0x00022830
        /*0c14*/ 	.short	0x0101
        /*0c16*/ 	.byte	0x3f
	.zero		1


	//   ....[60]....
        /*0c18*/ 	.word	0x00014160
        /*0c1c*/ 	.word	0x00000006
        /*0c20*/ 	.word	0x00022860
        /*0c24*/ 	.short	0x010a
        /*0c26*/ 	.byte	0x3f
	.zero		1


	//   ....[61]....
        /*0c28*/ 	.word	0x00014680
        /*0c2c*/ 	.word	0x00000006
        /*0c30*/ 	.word	0x00022850
        /*0c34*/ 	.short	0x0107
        /*0c36*/ 	.byte	0x3f
	.zero		1


	//   ....[62]....
        /*0c38*/ 	.word	0x00014740
        /*0c3c*/ 	.word	0x00000006
        /*0c40*/ 	.word	0x00022850
        /*0c44*/ 	.short	0x0101
        /*0c46*/ 	.byte	0x3f
	.zero		1


	//   ....[63]....
        /*0c48*/ 	.word	0x000155b0
        /*0c4c*/ 	.word	0x00000007
        /*0c50*/ 	.word	0x00022820
        /*0c54*/ 	.short	0x010a
        /*0c56*/ 	.byte	0x3f
	.zero		1


	//   ....[64]....
        /*0c58*/ 	.word	0x00015730
        /*0c5c*/ 	.word	0x00000005
        /*0c60*/ 	.word	0x00022840
        /*0c64*/ 	.short	0x010a
        /*0c66*/ 	.byte	0x3f
	.zero		1


	//   ....[65]....
        /*0c68*/ 	.word	0x000157d0
        /*0c6c*/ 	.word	0x00000003
        /*0c70*/ 	.word	0x00022840
        /*0c74*/ 	.short	0x010a
        /*0c76*/ 	.byte	0x3f
	.zero		1


	//   ....[66]....
        /*0c78*/ 	.word	0x00015810
        /*0c7c*/ 	.word	0x00000005
        /*0c80*/ 	.word	0x00022860
        /*0c84*/ 	.short	0x010a
        /*0c86*/ 	.byte	0x3f
	.zero		1


	//   ....[67]....
        /*0c88*/ 	.word	0x00015850
        /*0c8c*/ 	.word	0x00000003
        /*0c90*/ 	.word	0x00022860
        /*0c94*/ 	.short	0x010a
        /*0c96*/ 	.byte	0x3f
	.zero		1


	//   ....[68]....
        /*0c98*/ 	.word	0x000158b0
        /*0c9c*/ 	.word	0x00000006
        /*0ca0*/ 	.word	0x00022800
        /*0ca4*/ 	.short	0x010a
        /*0ca6*/ 	.byte	0x3f
	.zero		1


	//   ....[69]....
        /*0ca8*/ 	.word	0x00015910
        /*0cac*/ 	.word	0x00000003
        /*0cb0*/ 	.word	0x00022830
        /*0cb4*/ 	.short	0x010a
        /*0cb6*/ 	.byte	0x3f
	.zero		1


	//   ....[70]....
        /*0cb8*/ 	.word	0x00015970
        /*0cbc*/ 	.word	0x00000009
        /*0cc0*/ 	.word	0x00022850
        /*0cc4*/ 	.short	0x010a
        /*0cc6*/ 	.byte	0x3f
	.zero		1


	//   ....[71]....
        /*0cc8*/ 	.word	0x000159d0
        /*0ccc*/ 	.word	0x00000004
        /*0cd0*/ 	.word	0x00022830
        /*0cd4*/ 	.short	0x010a
        /*0cd6*/ 	.byte	0x3f
	.zero		1


	//   ....[72]....
        /*0cd8*/ 	.word	0x00015a30
        /*0cdc*/ 	.word	0x0000000a
        /*0ce0*/ 	.word	0x00022850
        /*0ce4*/ 	.short	0x010a
        /*0ce6*/ 	.byte	0x3f
	.zero		1


	//   ....[73]....
        /*0ce8*/ 	.word	0x00015a90
        /*0cec*/ 	.word	0x00000003
        /*0cf0*/ 	.word	0x00022830
        /*0cf4*/ 	.short	0x010a
        /*0cf6*/ 	.byte	0x3f
	.zero		1


	//   ....[74]....
        /*0cf8*/ 	.word	0x00015af0
        /*0cfc*/ 	.word	0x00000009
        /*0d00*/ 	.word	0x00022850
        /*0d04*/ 	.short	0x010a
        /*0d06*/ 	.byte	0x3f
	.zero		1


	//   ....[75]....
        /*0d08*/ 	.word	0x00015b50
        /*0d0c*/ 	.word	0x00000004
        /*0d10*/ 	.word	0x00022830
        /*0d14*/ 	.short	0x010a
        /*0d16*/ 	.byte	0x3f
	.zero		1


	//   ....[76]....
        /*0d18*/ 	.word	0x00015bb0
        /*0d1c*/ 	.word	0x0000000a
        /*0d20*/ 	.word	0x00022850
        /*0d24*/ 	.short	0x010a
        /*0d26*/ 	.byte	0x3f
	.zero		1


	//   ....[77]....
        /*0d28*/ 	.word	0x00015cd0
        /*0d2c*/ 	.word	0x00000013
        /*0d30*/ 	.word	0x00022840
        /*0d34*/ 	.short	0x010a
        /*0d36*/ 	.byte	0x3f
	.zero		1


	//   ....[78]....
        /*0d38*/ 	.word	0x00016fb0
        /*0d3c*/ 	.word	0x00000011
        /*0d40*/ 	.word	0x00022820
        /*0d44*/ 	.short	0x010a
        /*0d46*/ 	.byte	0x3f
	.zero		1


	//   ....[79]....
        /*0d48*/ 	.word	0x00017000
        /*0d4c*/ 	.word	0x00000013
        /*0d50*/ 	.word	0x00022860
        /*0d54*/ 	.short	0x010a
        /*0d56*/ 	.byte	0x3f
	.zero		1


	//   ....[80]....
        /*0d58*/ 	.word	0x00017950
        /*0d5c*/ 	.word	0x00000006
        /*0d60*/ 	.word	0x00022840
        /*0d64*/ 	.short	0x010a
        /*0d66*/ 	.byte	0x3f
	.zero		1


	//   ....[81]....
        /*0d68*/ 	.word	0x00018030
        /*0d6c*/ 	.word	0x00000006
        /*0d70*/ 	.word	0x00022860
        /*0d74*/ 	.short	0x010a
        /*0d76*/ 	.byte	0x3f
	.zero		1


	//   ....[82]....
        /*0d78*/ 	.word	0x000190d0
        /*0d7c*/ 	.word	0x00000007
        /*0d80*/ 	.word	0x00022820
        /*0d84*/ 	.short	0x010a
        /*0d86*/ 	.byte	0x3f
	.zero		1


	//   ....[83]....
        /*0d88*/ 	.word	0x00019270
        /*0d8c*/ 	.word	0x00000005
        /*0d90*/ 	.word	0x00022840
        /*0d94*/ 	.short	0x010a
        /*0d96*/ 	.byte	0x3f
	.zero		1


	//   ....[84]....
        /*0d98*/ 	.word	0x000192c0
        /*0d9c*/ 	.word	0x00000003
        /*0da0*/ 	.word	0x00022840
        /*0da4*/ 	.short	0x010a
        /*0da6*/ 	.byte	0x3f
	.zero		1


	//   ....[85]....
        /*0da8*/ 	.word	0x00019310
        /*0dac*/ 	.word	0x00000005
        /*0db0*/ 	.word	0x00022860
        /*0db4*/ 	.short	0x010a
        /*0db6*/ 	.byte	0x3f
	.zero		1


	//----- nvinfo : EIATTR_NUM_MBARRIERS
	.align		4
.L_1358:
        /*0db8*/ 	.byte	0x03, 0x38
        /*0dba*/ 	.short	0x0016


	//----- nvinfo : EIATTR_EXIT_INSTR_OFFSETS
	.align		4
        /*0dbc*/ 	.byte	0x04, 0x1c
        /*0dbe*/ 	.short	(.L_1360 - .L_1359)


	//   ....[0]....
.L_1359:
        /*0dc0*/ 	.word	0x000009a0


	//   ....[1]....
        /*0dc4*/ 	.word	0x0000fec0


	//   ....[2]....
        /*0dc8*/ 	.word	0x000158a0


	//----- nvinfo : EIATTR_MAX_THREADS
	.align		4
.L_1360:
        /*0dcc*/ 	.byte	0x04, 0x05
        /*0dce*/ 	.short	(.L_1362 - .L_1361)
.L_1361:
        /*0dd0*/ 	.word	0x00000180
        /*0dd4*/ 	.word	0x00000001
        /*0dd8*/ 	.word	0x00000001


	//----- nvinfo : EIATTR_CRS_STACK_SIZE
	.align		4
.L_1362:
        /*0ddc*/ 	.byte	0x04, 0x1e
        /*0dde*/ 	.short	(.L_1364 - .L_1363)
.L_1363:
        /*0de0*/ 	.word	0x00000000


	//----- nvinfo : EIATTR_CBANK_PARAM_SIZE
	.align		4
.L_1364:
        /*0de4*/ 	.byte	0x03, 0x19
        /*0de6*/ 	.short	0x0af0


	//----- nvinfo : EIATTR_PARAM_CBANK
	.align		4
        /*0de8*/ 	.byte	0x04, 0x0a
        /*0dea*/ 	.short	(.L_1366 - .L_1365)
	.align		4
.L_1365:
        /*0dec*/ 	.word	index@(.nv.constant0._ZN7cutlass13device_kernelIN5flash11enable_sm90INS1_16FlashAttnFwdSm90INS1_25CollectiveMainloopFwdSm90ILi2EN4cute5tupleIJNS5_1CILi1EEES8_S8_EEENS6_IJNS7_ILi128EEENS7_ILi96EEENS7_ILi64EEEEEELi256ENS_10bfloat16_tEfNS_4arch4Sm90ELb0ELb1ELb0ELb1ELb1ELb0ELb0ELb1ELb0ELb1ELb0ELb0EEENS1_21CollectiveEpilogueFwdINS6_IJSA_NS7_ILi256EEESB_EEES9_SE_SG_Li256ELb1ELb1ELb0ELb0EEENS1_36VarlenDynamicPersistentTileSchedulerILi128ELi96ELi256ELi128ELb0ELb1ELb1ELb1ELb0ELb1EEEEEEEEEvNT_6ParamsE)
        /*0df0*/ 	.short	0x0210
        /*0df2*/ 	.short	0x0af0


	//----- nvinfo : EIATTR_SW_WAR
	.align		4
.L_1366:
        /*0df4*/ 	.byte	0x04, 0x36
        /*0df6*/ 	.short	(.L_1368 - .L_1367)
.L_1367:
        /*0df8*/ 	.word	0x00000008
.L_1368:


//--------------------- .nv.info._ZN7cutlass13device_kernelIN5flash11enable_sm90INS1_16FlashAttnFwdSm90INS1_25CollectiveMainloopFwdSm90ILi2EN4cute5tupleIJNS5_1CILi1EEES8_S8_EEENS6_IJNS7_ILi128EEENS7_ILi96EEENS7_ILi64EEEEEELi256ENS_10bfloat16_tEfNS_4arch4Sm90ELb0ELb1ELb0ELb1ELb1ELb1ELb0ELb1ELb0ELb1ELb0ELb0EEENS1_21CollectiveEpilogueFwdINS6_IJSA_NS7_ILi256EEESB_EEES9_SE_SG_Li256ELb1ELb1ELb0ELb0EEENS1_36VarlenDynamicPersistentTileSchedulerILi128ELi96ELi256ELi128ELb0ELb1ELb1ELb1ELb0ELb1EEEEEEEEEvNT_6ParamsE --------------------------
	.section	.nv.info._ZN7cutlass13device_kernelIN5flash11enable_sm90INS1_16FlashAttnFwdSm90INS1_25CollectiveMainloopFwdSm90ILi2EN4cute5tupleIJNS5_1CILi1EEES8_S8_EEENS6_IJNS7_ILi128EEENS7_ILi96EEENS7_ILi64EEEEEELi256ENS_10bfloat16_tEfNS_4arch4Sm90ELb0ELb1ELb0ELb1ELb1ELb1ELb0ELb1ELb0ELb1ELb0ELb0EEENS1_21CollectiveEpilogueFwdINS6_IJSA_NS7_ILi256EEESB_EEES9_SE_SG_Li256ELb1ELb1ELb0ELb0EEENS1_36VarlenDynamicPersistentTileSchedulerILi128ELi96ELi256ELi128ELb0ELb1ELb1ELb1ELb0ELb1EEEEEEEEEvNT_6ParamsE,"",@"SHT_CUDA_INFO"
	.sectionflags	@""
	.align	4


	//----- nvinfo : EIATTR_CUDA_API_VERSION
	.align		4
        /*0000*/ 	.byte	0x04, 0x37
        /*0002*/ 	.short	(.L_1370 - .L_1369)
.L_1369:
        /*0004*/ 	.word	0x00000082


	//----- nvinfo : EIATTR_KPARAM_INFO
	.align		4
.L_1370:
        /*0008*/ 	.byte	0x04, 0x17
        /*000a*/ 	.short	(.L_1372 - .L_1371)
.L_1371:
        /*000c*/ 	.word	0x00000000
        /*0010*/ 	.short	0x0000
        /*0012*/ 	.short	0x0070
        /*0014*/ 	.byte	0x00, 0xf0, 0x01, 0x2a


	//----- nvinfo : EIATTR_SPARSE_MMA_MASK
	.align		4
.L_1372:
        /*0018*/ 	.byte	0x03, 0x50
        /*001a*/ 	.short	0x0000


	//----- nvinfo : EIATTR_MAXREG_COUNT
	.align		4
        /*001c*/ 	.byte	0x03, 0x1b
        /*001e*/ 	.short	0x00a8


	//----- nvinfo : EIATTR_NUM_BARRIERS
	.align		4
        /*0020*/ 	.byte	0x02, 0x4c
        /*0022*/ 	.byte	0x10
	.zero		1


	//----- nvinfo : EIATTR_EXTERNS
	.align		4
        /*0024*/ 	.byte	0x04, 0x0f
        /*0026*/ 	.short	(.L_1374 - .L_1373)


	//   ....[0]....
	.align		4
.L_1373:
        /*0028*/ 	.word	index@(__assertfail)


	//----- nvinfo : EIATTR_ANNOTATIONS
	.align		4
.L_1374:
        /*002c*/ 	.byte	0x04, 0x55
        /*002e*/ 	.short	(.L_1376 - .L_1375)


	//   ....[0]....
.L_1375:
        /* <DEDUP_REMOVED lines=23> */


	//----- nvinfo : EIATTR_MERCURY_ISA_VERSION
	.align		4
.L_1376:
        /*0188*/ 	.byte	0x03, 0x5f
        /*018a*/ 	.short	0x0101


	//----- nvinfo : EIATTR_UNUSED_LOAD_BYTE_OFFSET
	.align		4
        /*018c*/ 	.byte	0x04, 0x44
        /*018e*/ 	.short	(.L_1378 - .L_1377)


	//   ....[0]....
.L_1377:
        /*0190*/ 	.word	0x00000ad0
        /*0194*/ 	.word	0x0000fff0


	//   ....[1]....
        /*0198*/ 	.word	0x0001f660
        /*019c*/ 	.word	0x0000fff0


	//----- nvinfo : EIATTR_INT_WARP_WIDE_INSTR_OFFSETS
	.align		4
.L_1378:
        /*01a0*/ 	.byte	0x04, 0x31
        /*01a2*/ 	.short	(.L_1380 - .L_1379)


	//   ....[0]....
.L_1379:
        /*01a4*/ 	.word	0x00000180


	//   ....[1]....
        /*01a8*/ 	.word	0x000001c0


	//   ....[2]....
        /*01ac*/ 	.word	0x00000230


	//   ....[3]....
        /*01b0*/ 	.word	0x00025320


	//   ....[4]....
        /*01b4*/ 	.word	0x000253b0


	//   ....[5]....
        /*01b8*/ 	.word	0x000287e0


	//   ....[6]....
        /*01bc*/ 	.word	0x00028870


	//----- nvinfo : EIATTR_COOP_GROUP_MASK_REGIDS
	.align		4
.L_1380:
        /*01c0*/ 	.byte	0x04, 0x29
        /*01c2*/ 	.short	(.L_1382 - .L_1381)


	//   ....[0]....
.L_1381:
        /*01c4*/ 	.word	0xffffffff


	//   ....[1]....
        /*01c8*/ 	.word	0xffffffff


	//   ....[2]....
        /*01cc*/ 	.word	0xffffffff


	//   ....[3]....
        /*01d0*/ 	.word	0xffffffff


	//   ....[4]....
        /*01d4*/ 	.word	0xffffffff


	//   ....[5]....
        /*01d8*/ 	.word	0xffffffff


	//   ....[6]....
        /*01dc*/ 	.word	0xffffffff


	//   ....[7]....
        /*01e0*/ 	.word	0xffffffff


	//   ....[8]....
        /*01e4*/ 	.word	0xffffffff


	//   ....[9]....
        /*01e8*/ 	.word	0xffffffff


	//   ....[10]....
        /*01ec*/ 	.word	0xffffffff


	//   ....[11]....
        /*01f0*/ 	.word	0xffffffff


	//   ....[12]....
        /*01f4*/ 	.word	0xffffffff


	//   ....[13]....
        /*01f8*/ 	.word	0xffffffff


	//   ....[14]....
        /*01fc*/ 	.word	0xffffffff


	//   ....[15]....
        /*0200*/ 	.word	0xffffffff


	//   ....[16]....
        /*0204*/ 	.word	0xffffffff


	//   ....[17]....
        /*0208*/ 	.word	0xffffffff


	//   ....[18]....
        /*020c*/ 	.word	0xffffffff


	//   ....[19]....
        /*0210*/ 	.word	0xffffffff


	//   ....[20]....
        /*0214*/ 	.word	0xffffffff


	//   ....[21]....
        /*0218*/ 	.word	0xffffffff


	//   ....[22]....
        /*021c*/ 	.word	0xffffffff


	//   ....[23]....
        /*0220*/ 	.word	0xffffffff


	//   ....[24]....
        /*0224*/ 	.word	0xffffffff


	//   ....[25]....
        /*0228*/ 	.word	0xffffffff


	//   ....[26]....
        /*022c*/ 	.word	0xffffffff


	//   ....[27]....
        /*0230*/ 	.word	0xffffffff


	//   ....[28]....
        /*0234*/ 	.word	0xffffffff


	//   ....[29]....
        /*0238*/ 	.word	0xffffffff


	//   ....[30]....
        /*023c*/ 	.word	0xffffffff


	//   ....[31]....
        /*0240*/ 	.word	0xffffffff


	//   ....[32]....
        /*0244*/ 	.word	0xffffffff


	//   ....[33]....
        /*0248*/ 	.word	0xffffffff


	//   ....[34]....
        /*024c*/ 	.word	0xffffffff


	//   ....[35]....
        /*0250*/ 	.word	0xffffffff


	//   ....[36]....
        /*0254*/ 	.word	0xffffffff


	//   ....[37]....
        /*0258*/ 	.word	0xffffffff


	//   ....[38]....
        /*025c*/ 	.word	0xffffffff


	//   ....[39]....
        /*0260*/ 	.word	0xffffffff


	//   ....[40]....
        /*0264*/ 	.word	0xffffffff


	//   ....[41]....
        /*0268*/ 	.word	0xffffffff


	//   ....[42]....
        /*026c*/ 	.word	0xffffffff


	//   ....[43]....
        /*0270*/ 	.word	0xffffffff


	//   ....[44]....
        /*0274*/ 	.word	0xffffffff


	//   ....[45]....
        /*0278*/ 	.word	0xffffffff


	//   ....[46]....
        /*027c*/ 	.word	0xffffffff


	//   ....[47]....
        /*0280*/ 	.word	0xffffffff


	//   ....[48]....
        /*0284*/ 	.word	0xffffffff


	//   ....[49]....
        /*0288*/ 	.word	0xffffffff


	//   ....[50]....
        /*028c*/ 	.word	0xffffffff


	//   ....[51]....
        /*0290*/ 	.word	0xffffffff


	//   ....[52]....
        /*0294*/ 	.word	0xffffffff


	//   ....[53]....
        /*0298*/ 	.word	0xffffffff


	//   ....[54]....
        /*029c*/ 	.word	0xffffffff


	//   ....[55]....
        /*02a0*/ 	.word	0xffffffff


	//   ....[56]....
        /*02a4*/ 	.word	0xffffffff


	//   ....[57]....
        /*02a8*/ 	.word	0xffffffff


	//   ....[58]....
        /*02ac*/ 	.word	0xffffffff


	//   ....[59]....
        /*02b0*/ 	.word	0xffffffff


	//   ....[60]....
        /*02b4*/ 	.word	0xffffffff


	//   ....[61]....
        /*02b8*/ 	.word	0xffffffff


	//   ....[62]....
        /*02bc*/ 	.word	0xffffffff


	//   ....[63]....
        /*02c0*/ 	.word	0xffffffff


	//   ....[64]....
        /*02c4*/ 	.word	0xffffffff


	//   ....[65]....
        /*02c8*/ 	.word	0xffffffff


	//   ....[66]....
        /*02cc*/ 	.word	0xffffffff


	//   ....[67]....
        /*02d0*/ 	.word	0xffffffff


	//   ....[68]....
        /*02d4*/ 	.word	0xffffffff


	//   ....[69]....
        /*02d8*/ 	.word	0xffffffff


	//   ....[70]....
        /*02dc*/ 	.word	0xffffffff


	//   ....[71]....
        /*02e0*/ 	.word	0xffffffff


	//   ....[72]....
        /*02e4*/ 	.word	0xffffffff


	//   ....[73]....
        /*02e8*/ 	.word	0xffffffff


	//   ....[74]....
        /*02ec*/ 	.word	0xffffffff


	//   ....[75]....
        /*02f0*/ 	.word	0xffffffff


	//   ....[76]....
        /*02f4*/ 	.word	0xffffffff


	//   ....[77]....
        /*02f8*/ 	.word	0xffffffff


	//   ....[78]....
        /*02fc*/ 	.word	0xffffffff


	//   ....[79]....
        /*0300*/ 	.word	0xffffffff


	//   ....[80]....
        /*0304*/ 	.word	0xffffffff


	//   ....[81]....
        /*0308*/ 	.word	0xffffffff


	//   ....[82]....
        /*030c*/ 	.word	0xffffffff


	//   ....[83]....
        /*0310*/ 	.word	0xffffffff


	//   ....[84]....
        /*0314*/ 	.word	0xffffffff


	//   ....[85]....
        /*0318*/ 	.word	0xffffffff


	//   ....[86]....
        /*031c*/ 	.word	0xffffffff


	//   ....[87]....
        /*0320*/ 	.word	0xffffffff


	//   ....[88]....
        /*0324*/ 	.word	0xffffffff


	//   ....[89]....
        /*0328*/ 	.word	0xffffffff


	//   ....[90]....
        /*032c*/ 	.word	0xffffffff


	//   ....[91]....
        /*0330*/ 	.word	0xffffffff


	//   ....[92]....
        /*0334*/ 	.word	0xffffffff


	//   ....[93]....
        /*0338*/ 	.word	0xffffffff


	//   ....[94]....
        /*033c*/ 	.word	0xffffffff


	//   ....[95]....
        /*0340*/ 	.word	0xffffffff


	//   ....[96]....
        /*0344*/ 	.word	0xffffffff


	//   ....[97]....
        /*0348*/ 	.word	0xffffffff


	//   ....[98]....
        /*034c*/ 	.word	0xffffffff


	//   ....[99]....
        /*0350*/ 	.word	0xffffffff


	//   ....[100]....
        /*0354*/ 	.word	0xffffffff


	//   ....[101]....
        /*0358*/ 	.word	0xffffffff


	//   ....[102]....
        /*035c*/ 	.word	0xffffffff


	//   ....[103]....
        /*0360*/ 	.word	0xffffffff


	//   ....[104]....
        /*0364*/ 	.word	0xffffffff


	//   ....[105]....
        /*0368*/ 	.word	0xffffffff


	//   ....[106]....
        /*036c*/ 	.word	0xffffffff


	//   ....[107]....
        /*0370*/ 	.word	0xffffffff


	//   ....[108]....
        /*0374*/ 	.word	0xffffffff


	//   ....[109]....
        /*0378*/ 	.word	0xffffffff


	//   ....[110]....
        /*037c*/ 	.word	0xffffffff


	//   ....[111]....
        /*0380*/ 	.word	0xffffffff


	//   ....[112]....
        /*0384*/ 	.word	0xffffffff


	//   ....[113]....
        /*0388*/ 	.word	0xffffffff


	//   ....[114]....
        /*038c*/ 	.word	0xffffffff


	//   ....[115]....
        /*0390*/ 	.word	0xffffffff


	//   ....[116]....
        /*0394*/ 	.word	0xffffffff


	//   ....[117]....
        /*0398*/ 	.word	0xffffffff


	//   ....[118]....
        /*039c*/ 	.word	0xffffffff


	//   ....[119]....
        /*03a0*/ 	.word	0xffffffff


	//   ....[120]....
        /*03a4*/ 	.word	0xffffffff


	//   ....[121]....
        /*03a8*/ 	.word	0xffffffff


	//   ....[122]....
        /*03ac*/ 	.word	0xffffffff


	//   ....[123]....
        /*03b0*/ 	.word	0xffffffff


	//   ....[124]....
        /*03b4*/ 	.word	0xffffffff


	//   ....[125]....
        /*03b8*/ 	.word	0xffffffff


	//   ....[126]....
        /*03bc*/ 	.word	0xffffffff


	//   ....[127]....
        /*03c0*/ 	.word	0xffffffff


	//   ....[128]....
        /*03c4*/ 	.word	0xffffffff


	//   ....[129]....
        /*03c8*/ 	.word	0xffffffff


	//   ....[130]....
        /*03cc*/ 	.word	0xffffffff


	//   ....[131]....
        /*03d0*/ 	.word	0xffffffff


	//   ....[132]....
        /*03d4*/ 	.word	0xffffffff


	//   ....[133]....
        /*03d8*/ 	.word	0xffffffff


	//   ....[134]....
        /*03dc*/ 	.word	0xffffffff


	//   ....[135]....
        /*03e0*/ 	.word	0xffffffff


	//   ....[136]....
        /*03e4*/ 	.word	0xffffffff


	//   ....[137]....
        /*03e8*/ 	.word	0xffffffff


	//   ....[138]....
        /*03ec*/ 	.word	0xffffffff


	//   ....[139]....
        /*03f0*/ 	.word	0xffffffff


	//   ....[140]....
        /*03f4*/ 	.word	0xffffffff


	//   ....[141]....
        /*03f8*/ 	.word	0xffffffff


	//   ....[142]....
        /*03fc*/ 	.word	0xffffffff


	//   ....[143]....
        /*0400*/ 	.word	0xffffffff


	//   ....[144]....
        /*0404*/ 	.word	0xffffffff


	//   ....[145]....
        /*0408*/ 	.word	0xffffffff


	//   ....[146]....
        /*040c*/ 	.word	0xffffffff


	//   ....[147]....
        /*0410*/ 	.word	0xffffffff


	//   ....[148]....
        /*0414*/ 	.word	0xffffffff


	//   ....[149]....
        /*0418*/ 	.word	0xffffffff


	//   ....[150]....
        /*041c*/ 	.word	0xffffffff


	//   ....[151]....
        /*0420*/ 	.word	0xffffffff


	//   ....[152]....
        /*0424*/ 	.word	0xffffffff


	//   ....[153]....
        /*0428*/ 	.word	0xffffffff


	//   ....[154]....
        /*042c*/ 	.word	0xffffffff


	//   ....[155]....
        /*0430*/ 	.word	0xffffffff


	//   ....[156]....
        /*0434*/ 	.word	0xffffffff


	//   ....[157]....
        /*0438*/ 	.word	0xffffffff


	//   ....[158]....
        /*043c*/ 	.word	0xffffffff


	//   ....[159]....
        /*0440*/ 	.word	0xffffffff


	//   ....[160]....
        /*0444*/ 	.word	0xffffffff


	//   ....[161]....
        /*0448*/ 	.word	0xffffffff


	//   ....[162]....
        /*044c*/ 	.word	0xffffffff


	//   ....[163]....
        /*0450*/ 	.word	0xffffffff


	//   ....[164]....
        /*0454*/ 	.word	0xffffffff


	//   ....[165]....
        /*0458*/ 	.word	0xffffffff


	//   ....[166]....
        /*045c*/ 	.word	0xffffffff


	//   ....[167]....
        /*0460*/ 	.word	0xffffffff


	//   ....[168]....
        /*0464*/ 	.word	0xffffffff


	//   ....[169]....
        /*0468*/ 	.word	0xffffffff


	//   ....[170]....
        /*046c*/ 	.word	0xffffffff


	//   ....[171]....
        /*0470*/ 	.word	0xffffffff


	//   ....[172]....
        /*0474*/ 	.word	0xffffffff


	//   ....[173]....
        /*0478*/ 	.word	0xffffffff


	//   ....[174]....
        /*047c*/ 	.word	0xffffffff


	//   ....[175]....
        /*0480*/ 	.word	0xffffffff


	//   ....[176]....
        /*0484*/ 	.word	0xffffffff


	//   ....[177]....
        /*0488*/ 	.word	0xffffffff


	//   ....[178]....
        /*048c*/ 	.word	0xffffffff


	//   ....[179]....
        /*0490*/ 	.word	0x0500000f


	//   ....[180]....
        /*0494*/ 	.word	0x0500000f


	//   ....[181]....
        /*0498*/ 	.word	0x0500000f


	//   ....[182]....
        /*049c*/ 	.word	0x0500000f


	//   ....[183]....
        /*04a0*/ 	.word	0x0500000f


	//   ....[184]....
        /*04a4*/ 	.word	0x0500000f


	//   ....[185]....
        /*04a8*/ 	.word	0x0500000f


	//   ....[186]....
        /*04ac*/ 	.word	0x0500000f


	//   ....[187]....
        /*04b0*/ 	.word	0x0500000f


	//   ....[188]....
        /*04b4*/ 	.word	0x0500000f


	//   ....[189]....
        /*04b8*/ 	.word	0x0500000f


	//   ....[190]....
        /*04bc*/ 	.word	0x0500000f


	//   ....[191]....
        /*04c0*/ 	.word	0x0500000f


	//   ....[192]....
        /*04c4*/ 	.word	0x0500000f


	//   ....[193]....
        /*04c8*/ 	.word	0x0500000f


	//   ....[194]....
        /*04cc*/ 	.word	0x0500000f


	//   ....[195]....
        /*04d0*/ 	.word	0x0500000f


	//   ....[196]....
        /*04d4*/ 	.word	0x0500000f


	//   ....[197]....
        /*04d8*/ 	.word	0x0500000f


	//   ....[198]....
        /*04dc*/ 	.word	0x0500000f


	//   ....[199]....
        /*04e0*/ 	.word	0x0500000f


	//   ....[200]....
        /*04e4*/ 	.word	0x0500000f


	//   ....[201]....
        /*04e8*/ 	.word	0x0500000f


	//   ....[202]....
        /*04ec*/ 	.word	0x0500000f


	//   ....[203]....
        /*04f0*/ 	.word	0x0500000f


	//   ....[204]....
        /*04f4*/ 	.word	0x0500000f


	//   ....[205]....
        /*04f8*/ 	.word	0x0500000f


	//   ....[206]....
        /*04fc*/ 	.word	0x0500000f


	//   ....[207]....
        /*0500*/ 	.word	0x0500000f


	//   ....[208]....
        /*0504*/ 	.word	0x0500000f


	//   ....[209]....
        /*0508*/ 	.word	0x0500000f


	//   ....[210]....
        /*050c*/ 	.word	0x0500000f


	//   ....[211]....
        /*0510*/ 	.word	0x0500000f


	//   ....[212]....
        /*0514*/ 	.word	0x0500000f


	//   ....[213]....
        /*0518*/ 	.word	0x0500000f


	//   ....[214]....
        /*051c*/ 	.word	0x0500000f


	//   ....[215]....
        /*0520*/ 	.word	0x0500000f


	//   ....[216]....
        /*0524*/ 	.word	0x0500000f


	//   ....[217]....
        /*0528*/ 	.word	0x0500000f


	//   ....[218]....
        /*052c*/ 	.word	0x0500000f


	//   ....[219]....
        /*0530*/ 	.word	0x0500000f


	//   ....[220]....
        /*0534*/ 	.word	0x0500000f


	//   ....[221]....
        /*0538*/ 	.word	0x0500000f


	//   ....[222]....
        /*053c*/ 	.word	0x0500000f


	//   ....[223]....
        /*0540*/ 	.word	0x0500000f


	//   ....[224]....
        /*0544*/ 	.word	0x0500000f


	//   ....[225]....
        /*0548*/ 	.word	0x0500000f


	//   ....[226]....
        /*054c*/ 	.word	0x0500000f


	//   ....[227]....
        /*0550*/ 	.word	0x0500000f


	//   ....[228]....
        /*0554*/ 	.word	0x0500000f


	//   ....[229]....
        /*0558*/ 	.word	0x0500000f


	//   ....[230]....
        /*055c*/ 	.word	0x0500000f


	//   ....[231]....
        /*0560*/ 	.word	0x0500000f


	//   ....[232]....
        /*0564*/ 	.word	0x0500000f


	//   ....[233]....
        /*0568*/ 	.word	0x0500000f


	//   ....[234]....
        /*056c*/ 	.word	0x0500000f


	//   ....[235]....
        /*0570*/ 	.word	0x0500000f


	//   ....[236]....
        /*0574*/ 	.word	0x0500000f


	//   ....[237]....
        /*0578*/ 	.word	0x0500000f


	//   ....[238]....
        /*057c*/ 	.word	0x0500000f


	//   ....[239]....
        /*0580*/ 	.word	0x0500000f


	//   ....[240]....
        /*0584*/ 	.word	0x0500000f


	//   ....[241]....
        /*0588*/ 	.word	0x0500000f


	//   ....[242]....
        /*058c*/ 	.word	0x0500000f


	//   ....[243]....
        /*0590*/ 	.word	0x0500000f


	//   ....[244]....
        /*0594*/ 	.word	0x0500000f


	//   ....[245]....
        /*0598*/ 	.word	0x0500000f


	//   ....[246]....
        /*059c*/ 	.word	0x0500000f


	//   ....[247]....
        /*05a0*/ 	.word	0x0500000f


	//   ....[248]....
        /*05a4*/ 	.word	0x0500000f


	//   ....[249]....
        /*05a8*/ 	.word	0x0500000f


	//   ....[250]....
        /*05ac*/ 	.word	0x0500000f


	//   ....[251]....
        /*05b0*/ 	.word	0x0500000f


	//   ....[252]....
        /*05b4*/ 	.word	0x0500000f


	//   ....[253]....
        /*05b8*/ 	.word	0x0500000f


	//   ....[254]....
        /*05bc*/ 	.word	0x0500000f


	//   ....[255]....
        /*05c0*/ 	.word	0x0500000f


	//   ....[0]....
        /*05c4*/ 	.word	0x0500000f


	//   ....[1]....
        /*05c8*/ 	.word	0x0500000f


	//   ....[2]....
        /*05cc*/ 	.word	0x0500000f


	//   ....[3]....
        /*05d0*/ 	.word	0x0500000f


	//   ....[4]....
        /*05d4*/ 	.word	0x0500000f


	//   ....[5]....
        /*05d8*/ 	.word	0x0500000f


	//   ....[6]....
        /*05dc*/ 	.word	0x0500000f


	//   ....[7]....
        /*05e0*/ 	.word	0x0500000f


	//   ....[8]....
        /*05e4*/ 	.word	0x0500000f


	//   ....[9]....
        /*05e8*/ 	.word	0x0500000f


	//   ....[10]....
        /*05ec*/ 	.word	0x0500000f


	//   ....[11]....
        /*05f0*/ 	.word	0x0500000f


	//   ....[12]....
        /*05f4*/ 	.word	0x0500000f


	//   ....[13]....
        /*05f8*/ 	.word	0x0500000f


	//   ....[14]....
        /*05fc*/ 	.word	0x0500000f


	//   ....[15]....
        /*0600*/ 	.word	0x0500000f


	//   ....[16]....
        /*0604*/ 	.word	0x0500000f


	//   ....[17]....
        /*0608*/ 	.word	0x0500000f


	//   ....[18]....
        /*060c*/ 	.word	0x0500000f


	//   ....[19]....
        /*0610*/ 	.word	0x0500000f


	//   ....[20]....
        /*0614*/ 	.word	0x0500000f


	//   ....[21]....
        /*0618*/ 	.word	0x0500000f


	//   ....[22]....
        /*061c*/ 	.word	0x0500000f


	//   ....[23]....
        /*0620*/ 	.word	0x0500000f


	//   ....[24]....
        /*0624*/ 	.word	0x0500000f


	//   ....[25]....
        /*0628*/ 	.word	0x0500000f


	//   ....[26]....
        /*062c*/ 	.word	0x0500000f


	//   ....[27]....
        /*0630*/ 	.word	0x0500000f


	//   ....[28]....
        /*0634*/ 	.word	0x0500000f


	//   ....[29]....
        /*0638*/ 	.word	0x0500000f


	//   ....[30]....
        /*063c*/ 	.word	0x0500000f


	//   ....[31]....
        /*0640*/ 	.word	0x0500000f


	//   ....[32]....
        /*0644*/ 	.word	0x0500000f


	//   ....[33]....
        /*0648*/ 	.word	0x0500000f


	//   ....[34]....
        /*064c*/ 	.word	0x0500000f


	//   ....[35]....
        /*0650*/ 	.word	0x0500000f


	//   ....[36]....
        /*0654*/ 	.word	0x0500000f


	//   ....[37]....
        /*0658*/ 	.word	0x0500000f


	//   ....[38]....
        /*065c*/ 	.word	0x0500000f


	//   ....[39]....
        /*0660*/ 	.word	0x0500000f


	//   ....[40]....
        /*0664*/ 	.word	0x0500000f


	//   ....[41]....
        /*0668*/ 	.word	0x0500000f


	//   ....[42]....
        /*066c*/ 	.word	0x0500000f


	//   ....[43]....
        /*0670*/ 	.word	0x0500000f


	//   ....[44]....
        /*0674*/ 	.word	0xffffffff


	//   ....[45]....
        /*0678*/ 	.word	0xffffffff


	//   ....[46]....
        /*067c*/ 	.word	0xffffffff


	//   ....[47]....
        /*0680*/ 	.word	0xffffffff


	//   ....[48]....
        /*0684*/ 	.word	0xffffffff


	//   ....[49]....
        /*0688*/ 	.word	0xffffffff


	//----- nvinfo : EIATTR_COOP_GROUP_INSTR_OFFSETS
	.align		4
.L_1382:
        /*068c*/ 	.byte	0x04, 0x28
        /*068e*/ 	.short	(.L_1384 - .L_1383)


	//   ....[0]....
.L_1383:
        /*0690*/ 	.word	0x000000c0


	//   ....[1]....
        /*0694*/ 	.word	0x00000190


	//   ....[2]....
        /*0698*/ 	.word	0x000001e0


	//   ....[3]....
        /*069c*/ 	.word	0x00000410


	//   ....[4]....
        /*06a0*/ 	.word	0x00000570


	//   ....[5]....
        /*06a4*/ 	.word	0x00000690


	//   ....[6]....
        /*06a8*/ 	.word	0x000007f0


	//   ....[7]....
        /*06ac*/ 	.word	0x000030a0


	//   ....[8]....
        /*06b0*/ 	.word	0x000030b0


	//   ....[9]....
        /*06b4*/ 	.word	0x00003820


	//   ....[10]....
        /*06b8*/ 	.word	0x00003830


	//   ....[11]....
        /*06bc*/ 	.word	0x000046d0


	//   ....[12]....
        /*06c0*/ 	.word	0x000046e0


	//   ....[13]....
        /*06c4*/ 	.word	0x00004eb0


	//   ....[14]....
        /*06c8*/ 	.word	0x00004ec0


	//   ....[15]....
        /*06cc*/ 	.word	0x00005880


	//   ....[16]....
        /*06d0*/ 	.word	0x00005890


	//   ....[17]....
        /*06d4*/ 	.word	0x000059a0


	//   ....[18]....
        /*06d8*/ 	.word	0x000059b0


	//   ....[19]....
        /*06dc*/ 	.word	0x00005d60


	//   ....[20]....
        /*06e0*/ 	.word	0x00005d90


	//   ....[21]....
        /*06e4*/ 	.word	0x00006060


	//   ....[22]....
        /*06e8*/ 	.word	0x00006080


	//   ....[23]....
        /*06ec*/ 	.word	0x00006f00


	//   ....[24]....
        /*06f0*/ 	.word	0x00007a60


	//   ....[25]....
        /*06f4*/ 	.word	0x00007a70


	//   ....[26]....
        /*06f8*/ 	.word	0x00007a80


	//   ....[27]....
        /*06fc*/ 	.word	0x00007a90


	//   ....[28]....
        /*0700*/ 	.word	0x00007d80


	//   ....[29]....
        /*0704*/ 	.word	0x00007d90


	//   ....[30]....
        /*0708*/ 	.word	0x00007da0


	//   ....[31]....
        /*070c*/ 	.word	0x00007db0


	//   ....[32]....
        /*0710*/ 	.word	0x00009040


	//   ....[33]....
        /*0714*/ 	.word	0x00009060


	//   ....[34]....
        /*0718*/ 	.word	0x00009070


	//   ....[35]....
        /*071c*/ 	.word	0x00009080


	//   ....[36]....
        /*0720*/ 	.word	0x00009190


	//   ....[37]....
        /*0724*/ 	.word	0x000091a0


	//   ....[38]....
        /*0728*/ 	.word	0x000091b0


	//   ....[39]....
        /*072c*/ 	.word	0x00009230


	//   ....[40]....
        /*0730*/ 	.word	0x0000b3b0


	//   ....[41]....
        /*0734*/ 	.word	0x0000b5c0


	//   ....[42]....
        /*0738*/ 	.word	0x0000c6a0


	//   ....[43]....
        /*073c*/ 	.word	0x0000c730


	//   ....[44]....
        /*0740*/ 	.word	0x0000c980


	//   ....[45]....
        /*0744*/ 	.word	0x0000c9a0


	//   ....[46]....
        /*0748*/ 	.word	0x00012520


	//   ....[47]....
        /*074c*/ 	.word	0x000125b0


	//   ....[48]....
        /*0750*/ 	.word	0x000126d0


	//   ....[49]....
        /*0754*/ 	.word	0x000126f0


	//   ....[50]....
        /*0758*/ 	.word	0x00017ed0


	//   ....[51]....
        /*075c*/ 	.word	0x000180e0


	//   ....[52]....
        /*0760*/ 	.word	0x000191a0


	//   ....[53]....
        /*0764*/ 	.word	0x00019230


	//   ....[54]....
        /*0768*/ 	.word	0x000194a0


	//   ....[55]....
        /*076c*/ 	.word	0x000194d0


	//   ....[56]....
        /*0770*/ 	.word	0x0001e670


	//   ....[57]....
        /*0774*/ 	.word	0x0001e690


	//   ....[58]....
        /*0778*/ 	.word	0x0001e6e0


	//   ....[59]....
        /*077c*/ 	.word	0x0001e710


	//   ....[60]....
        /*0780*/ 	.word	0x000207e0


	//   ....[61]....
        /*0784*/ 	.word	0x00020810


	//   ....[62]....
        /*0788*/ 	.word	0x00020860


	//   ....[63]....
        /*078c*/ 	.word	0x00020880


	//   ....[64]....
        /*0790*/ 	.word	0x00021170


	//   ....[65]....
        /*0794*/ 	.word	0x000211d0


	//   ....[66]....
        /*0798*/ 	.word	0x00021310


	//   ....[67]....
        /*079c*/ 	.word	0x00021330


	//   ....[68]....
        /*07a0*/ 	.word	0x00021470


	//   ....[69]....
        /*07a4*/ 	.word	0x00021490


	//   ....[70]....
        /*07a8*/ 	.word	0x000215e0


	//   ....[71]....
        /*07ac*/ 	.word	0x00021600


	//   ....[72]....
        /*07b0*/ 	.word	0x00021e40


	//   ....[73]....
        /*07b4*/ 	.word	0x00021e50


	//   ....[74]....
        /*07b8*/ 	.word	0x00021ff0


	//   ....[75]....
        /*07bc*/ 	.word	0x00022000


	//   ....[76]....
        /*07c0*/ 	.word	0x00022190


	//   ....[77]....
        /*07c4*/ 	.word	0x000221a0


	//   ....[78]....
        /*07c8*/ 	.word	0x00022330


	//   ....[79]....
        /*07cc*/ 	.word	0x00022340


	//   ....[80]....
        /*07d0*/ 	.word	0x00022520


	//   ....[81]....
        /*07d4*/ 	.word	0x00022710


	//   ....[82]....
        /*07d8*/ 	.word	0x00022740


	//   ....[83]....
        /*07dc*/ 	.word	0x00022770


	//   ....[84]....
        /*07e0*/ 	.word	0x000227a0


	//   ....[85]....
        /*07e4*/ 	.word	0x000227d0


	//   ....[86]....
        /*07e8*/ 	.word	0x00022800


	//   ....[87]....
        /*07ec*/ 	.word	0x00022970


	//   ....[88]....
        /*07f0*/ 	.word	0x000229a0


	//   ....[89]....
        /*07f4*/ 	.word	0x000229d0


	//   ....[90]....
        /*07f8*/ 	.word	0x00022a00


	//   ....[91]....
        /*07fc*/ 	.word	0x00022a30


	//   ....[92]....
        /*0800*/ 	.word	0x00022a60


	//   ....[93]....
        /*0804*/ 	.word	0x00022af0


	//   ....[94]....
        /*0808*/ 	.word	0x00022b50


	//   ....[95]....
        /*080c*/ 	.word	0x00022be0


	//   ....[96]....
        /*0810*/ 	.word	0x00023cb0


	//   ....[97]....
        /*0814*/ 	.word	0x00025f30


	//   ....[98]....
        /*0818*/ 	.word	0x00025f50


	//   ....[99]....
        /*081c*/ 	.word	0x00025fe0


	//   ....[100]....
        /*0820*/ 	.word	0x00026000


	//   ....[101]....
        /*0824*/ 	.word	0x00026080


	//   ....[102]....
        /*0828*/ 	.word	0x000260a0


	//   ....[103]....
        /*082c*/ 	.word	0x00026120


	//   ....[104]....
        /*0830*/ 	.word	0x00026140


	//   ....[105]....
        /*0834*/ 	.word	0x000261c0


	//   ....[106]....
        /*0838*/ 	.word	0x000261e0


	//   ....[107]....
        /*083c*/ 	.word	0x000261f0


	//   ....[108]....
        /*0840*/ 	.word	0x00026200


	//   ....[109]....
        /*0844*/ 	.word	0x00026a70


	//   ....[110]....
        /*0848*/ 	.word	0x00026aa0


	//   ....[111]....
        /*084c*/ 	.word	0x00026b60


	//   ....[112]....
        /*0850*/ 	.word	0x00026b70


	//   ....[113]....
        /*0854*/ 	.word	0x00026c00


	//   ....[114]....
        /*0858*/ 	.word	0x00026c10


	//   ....[115]....
        /*085c*/ 	.word	0x00026ca0


	//   ....[116]....
        /*0860*/ 	.word	0x00026cb0


	//   ....[117]....
        /*0864*/ 	.word	0x00026d40


	//   ....[118]....
        /*0868*/ 	.word	0x00026d50


	//   ....[119]....
        /*086c*/ 	.word	0x00026de0


	//   ....[120]....
        /*0870*/ 	.word	0x00026df0


	//   ....[121]....
        /*0874*/ 	.word	0x00026e70


	//   ....[122]....
        /*0878*/ 	.word	0x00026e80


	//   ....[123]....
        /*087c*/ 	.word	0x00026e90


	//   ....[124]....
        /*0880*/ 	.word	0x00026ea0


	//   ....[125]....
        /*0884*/ 	.word	0x00027320


	//   ....[126]....
        /*0888*/ 	.word	0x00027350


	//   ....[127]....
        /*088c*/ 	.word	0x000273b0


	//   ....[128]....
        /*0890*/ 	.word	0x00027460


	//   ....[129]....
        /*0894*/ 	.word	0x00027470


	//   ....[130]....
        /*0898*/ 	.word	0x000274a0


	//   ....[131]....
        /*089c*/ 	.word	0x00027530


	//   ....[132]....
        /*08a0*/ 	.word	0x000275e0


	//   ....[133]....
        /*08a4*/ 	.word	0x000275f0


	//   ....[134]....
        /*08a8*/ 	.word	0x00027620


	//   ....[135]....
        /*08ac*/ 	.word	0x00027630


	//   ....[136]....
        /*08b0*/ 	.word	0x000276c0


	//   ....[137]....
        /*08b4*/ 	.word	0x00027e00


	//   ....[138]....
        /*08b8*/ 	.word	0x00027e20


	//   ....[139]....
        /*08bc*/ 	.word	0x00027e70


	//   ....[140]....
        /*08c0*/ 	.word	0x00027e80


	//   ....[141]....
        /*08c4*/ 	.word	0x00027ec0


	//   ....[142]....
        /*08c8*/ 	.word	0x00027ed0


	//   ....[143]....
        /*08cc*/ 	.word	0x00027f10


	//   ....[144]....
        /*08d0*/ 	.word	0x00027f20


	//   ....[145]....
        /*08d4*/ 	.word	0x00027f60


	//   ....[146]....
        /*08d8*/ 	.word	0x00027f70


	//   ....[147]....
        /*08dc*/ 	.word	0x00027f80


	//   ....[148]....
        /*08e0*/ 	.word	0x00027fc0


	//   ....[149]....
        /*08e4*/ 	.word	0x00028310


	//   ....[150]....
        /*08e8*/ 	.word	0x00028330


	//   ....[151]....
        /*08ec*/ 	.word	0x00028340


	//   ....[152]....
        /*08f0*/ 	.word	0x00028360


	//   ....[153]....
        /*08f4*/ 	.word	0x000283d0


	//   ....[154]....
        /*08f8*/ 	.word	0x000283f0


	//   ....[155]....
        /*08fc*/ 	.word	0x00028450


	//   ....[156]....
        /*0900*/ 	.word	0x00028470


	//   ....[157]....
        /*0904*/ 	.word	0x000284d0


	//   ....[158]....
        /*0908*/ 	.word	0x000284f0


	//   ....[159]....
        /*090c*/ 	.word	0x00028550


	//   ....[160]....
        /*0910*/ 	.word	0x00028570


	//   ....[161]....
        /*0914*/ 	.word	0x00028a70


	//   ....[162]....
        /*0918*/ 	.word	0x00028aa0


	//   ....[163]....
        /*091c*/ 	.word	0x00028ad0


	//   ....[164]....
        /*0920*/ 	.word	0x00028b00


	//   ....[165]....
        /*0924*/ 	.word	0x00028b30


	//   ....[166]....
        /*0928*/ 	.word	0x00028b60


	//   ....[167]....
        /*092c*/ 	.word	0x00028b90


	//   ....[168]....
        /*0930*/ 	.word	0x00028bc0


	//   ....[169]....
        /*0934*/ 	.word	0x00028d40


	//   ....[170]....
        /*0938*/ 	.word	0x00028d70


	//   ....[171]....
        /*093c*/ 	.word	0x00028da0


	//   ....[172]....
        /*0940*/ 	.word	0x00028dd0


	//   ....[173]....
        /*0944*/ 	.word	0x00028e00


	//   ....[174]....
        /*0948*/ 	.word	0x00028e30


	//   ....[175]....
        /*094c*/ 	.word	0x00028ef0


	//   ....[176]....
        /*0950*/ 	.word	0x00028f10


	//   ....[177]....
        /*0954*/ 	.word	0x00028f80


	//   ....[178]....
        /*0958*/ 	.word	0x00029620


	//   ....[179]....
        /*095c*/ 	.word	0x00029940


	//   ....[180]....
        /*0960*/ 	.word	0x000299d0


	//   ....[181]....
        /*0964*/ 	.word	0x00029a60


	//   ....[182]....
        /*0968*/ 	.word	0x00029af0


	//   ....[183]....
        /*096c*/ 	.word	0x00029bd0


	//   ....[184]....
        /*0970*/ 	.word	0x00029c60


	//   ....[185]....
        /*0974*/ 	.word	0x00029d00


	//   ....[186]....
        /*0978*/ 	.word	0x00029d90


	//   ....[187]....
        /*097c*/ 	.word	0x00029e70


	//   ....[188]....
        /*0980*/ 	.word	0x00029f00


	//   ....[189]....
        /*0984*/ 	.word	0x00029f90


	//   ....[190]....
        /*0988*/ 	.word	0x0002a020


	//   ....[191]....
        /*098c*/ 	.word	0x0002a100


	//   ....[192]....
        /*0990*/ 	.word	0x0002a1a0


	//   ....[193]....
        /*0994*/ 	.word	0x0002a230


	//   ....[194]....
        /*0998*/ 	.word	0x0002a280


	//   ....[195]....
        /*099c*/ 	.word	0x0002a2d0


	//   ....[196]....
        /*09a0*/ 	.word	0x0002a360


	//   ....[197]....
        /*09a4*/ 	.word	0x0002a3f0


	//   ....[198]....
        /*09a8*/ 	.word	0x0002a440


	//   ....[199]....
        /*09ac*/ 	.word	0x0002a490


	//   ....[200]....
        /*09b0*/ 	.word	0x0002a580


	//   ....[201]....
        /*09b4*/ 	.word	0x0002a630


	//   ....[202]....
        /*09b8*/ 	.word	0x0002a6b0


	//   ....[203]....
        /*09bc*/ 	.word	0x0002a740


	//   ....[204]....
        /*09c0*/ 	.word	0x0002a860


	//   ....[205]....
        /*09c4*/ 	.word	0x0002a990


	//   ....[206]....
        /*09c8*/ 	.word	0x0002aa60


	//   ....[207]....
        /*09cc*/ 	.word	0x0002aac0


	//   ....[208]....
        /*09d0*/ 	.word	0x0002ad70


	//   ....[209]....
        /*09d4*/ 	.word	0x0002adc0


	//   ....[210]....
        /*09d8*/ 	.word	0x0002ae50


	//   ....[211]....
        /*09dc*/ 	.word	0x0002aee0


	//   ....[212]....
        /*09e0*/ 	.word	0x0002af70


	//   ....[213]....
        /*09e4*/ 	.word	0x0002b000


	//   ....[214]....
        /*09e8*/ 	.word	0x0002b090


	//   ....[215]....
        /*09ec*/ 	.word	0x0002b120


	//   ....[216]....
        /*09f0*/ 	.word	0x0002b1e0


	//   ....[217]....
        /*09f4*/ 	.word	0x0002b4b0


	//   ....[218]....
        /*09f8*/ 	.word	0x0002b5a0


	//   ....[219]....
        /*09fc*/ 	.word	0x0002b640


	//   ....[220]....
        /*0a00*/ 	.word	0x0002b6a0


	//   ....[221]....
        /*0a04*/ 	.word	0x0002b790


	//   ....[222]....
        /*0a08*/ 	.word	0x0002b800


	//   ....[223]....
        /*0a0c*/ 	.word	0x0002b8f0


	//   ....[224]....
        /*0a10*/ 	.word	0x0002b960


	//   ....[225]....
        /*0a14*/ 	.word	0x0002ba50


	//   ....[226]....
        /*0a18*/ 	.word	0x0002bac0


	//   ....[227]....
        /*0a1c*/ 	.word	0x0002bbb0


	//   ....[228]....
        /*0a20*/ 	.word	0x0002bc20


	//   ....[229]....
        /*0a24*/ 	.word	0x0002bcc0


	//   ....[230]....
        /*0a28*/ 	.word	0x0002bdb0


	//   ....[231]....
        /*0a2c*/ 	.word	0x0002be20


	//   ....[232]....
        /*0a30*/ 	.word	0x0002be80


	//   ....[233]....
        /*0a34*/ 	.word	0x0002bf70


	//   ....[234]....
        /*0a38*/ 	.word	0x0002bfd0


	//   ....[235]....
        /*0a3c*/ 	.word	0x0002c0d0


	//   ....[236]....
        /*0a40*/ 	.word	0x0002c130


	//   ....[237]....
        /*0a44*/ 	.word	0x0002c230


	//   ....[238]....
        /*0a48*/ 	.word	0x0002c290


	//   ....[239]....
        /*0a4c*/ 	.word	0x0002c390


	//   ....[240]....
        /*0a50*/ 	.word	0x0002c3f0


	//   ....[241]....
        /*0a54*/ 	.word	0x0002c4f0


	//   ....[242]....
        /*0a58*/ 	.word	0x0002c550


	//   ....[243]....
        /*0a5c*/ 	.word	0x0002c650


	//   ....[244]....
        /*0a60*/ 	.word	0x0002c6b0


	//   ....[245]....
        /*0a64*/ 	.word	0x0002c750


	//   ....[246]....
        /*0a68*/ 	.word	0x0002c8d0


	//   ....[247]....
        /*0a6c*/ 	.word	0x0002c9b0


	//   ....[248]....
        /*0a70*/ 	.word	0x0002ca60


	//   ....[249]....
        /*0a74*/ 	.word	0x0002cb70


	//   ....[250]....
        /*0a78*/ 	.word	0x0002cbd0


	//   ....[251]....
        /*0a7c*/ 	.word	0x0002cce0


	//   ....[252]....
        /*0a80*/ 	.word	0x0002cd40


	//   ....[253]....
        /*0a84*/ 	.word	0x0002ce50


	//   ....[254]....
        /*0a88*/ 	.word	0x0002ceb0


	//   ....[255]....
        /*0a8c*/ 	.word	0x0002cfc0


	//   ....[0]....
        /*0a90*/ 	.word	0x0002d020


	//   ....[1]....
        /*0a94*/ 	.word	0x0002d0e0


	//   ....[2]....
        /*0a98*/ 	.word	0x0002d240


	//   ....[3]....
        /*0a9c*/ 	.word	0x0002d2e0


	//   ....[4]....
        /*0aa0*/ 	.word	0x0002d340


	//   ....[5]....
        /*0aa4*/ 	.word	0x0002d3f0


	//   ....[6]....
        /*0aa8*/ 	.word	0x0002d450


	//   ....[7]....
        /*0aac*/ 	.word	0x0002d500


	//   ....[8]....
        /*0ab0*/ 	.word	0x0002d560


	//   ....[9]....
        /*0ab4*/ 	.word	0x0002d610


	//   ....[10]....
        /*0ab8*/ 	.word	0x0002d670


	//   ....[11]....
        /*0abc*/ 	.word	0x0002d720


	//   ....[12]....
        /*0ac0*/ 	.word	0x0002d780


	//   ....[13]....
        /*0ac4*/ 	.word	0x0002d830


	//   ....[14]....
        /*0ac8*/ 	.word	0x0002d920


	//   ....[15]....
        /*0acc*/ 	.word	0x0002d9c0


	//   ....[16]....
        /*0ad0*/ 	.word	0x0002da20


	//   ....[17]....
        /*0ad4*/ 	.word	0x0002daf0


	//   ....[18]....
        /*0ad8*/ 	.word	0x0002db50


	//   ....[19]....
        /*0adc*/ 	.word	0x0002dc20


	//   ....[20]....
        /*0ae0*/ 	.word	0x0002dc80


	//   ....[21]....
        /*0ae4*/ 	.word	0x0002dd50


	//   ....[22]....
        /*0ae8*/ 	.word	0x0002ddb0


	//   ....[23]....
        /*0aec*/ 	.word	0x0002de80


	//   ....[24]....
        /*0af0*/ 	.word	0x0002dee0


	//   ....[25]....
        /*0af4*/ 	.word	0x0002dfb0


	//   ....[26]....
        /*0af8*/ 	.word	0x0002e040


	//   ....[27]....
        /*0afc*/ 	.word	0x0002e0e0


	//   ....[28]....
        /*0b00*/ 	.word	0x0002e200


	//   ....[29]....
        /*0b04*/ 	.word	0x0002e270


	//   ....[30]....
        /*0b08*/ 	.word	0x0002e2e0


	//   ....[31]....
        /*0b0c*/ 	.word	0x0002e350


	//   ....[32]....
        /*0b10*/ 	.word	0x0002e3c0


	//   ....[33]....
        /*0b14*/ 	.word	0x0002e440


	//   ....[34]....
        /*0b18*/ 	.word	0x0002e4d0


	//   ....[35]....
        /*0b1c*/ 	.word	0x0002e560


	//   ....[36]....
        /*0b20*/ 	.word	0x0002e5d0


	//   ....[37]....
        /*0b24*/ 	.word	0x0002e640


	//   ....[38]....
        /*0b28*/ 	.word	0x0002e6b0


	//   ....[39]....
        /*0b2c*/ 	.word	0x0002e730


	//   ....[40]....
        /*0b30*/ 	.word	0x0002e7a0


	//   ....[41]....
        /*0b34*/ 	.word	0x0002e840


	//   ....[42]....
        /*0b38*/ 	.word	0x0002e8d0


	//   ....[43]....
        /*0b3c*/ 	.word	0x0002e9f0


	//   ....[44]....
        /*0b40*/ 	.word	0x0002f630


	//   ....[45]....
        /*0b44*/ 	.word	0x0002f830


	//   ....[46]....
        /*0b48*/ 	.word	0x000309f0


	//   ....[47]....
        /*0b4c*/ 	.word	0x00030a10


	//   ....[48]....
        /*0b50*/ 	.word	0x00030a50


	//   ....[49]....
        /*0b54*/ 	.word	0x00030a70


	//----- nvinfo : EIATTR_REG_RECONFIG
	.align		4
.L_1384:
        /*0b58*/ 	.byte	0x01, 0x54
	.zero		2


	//----- nvinfo : EIATTR_SYSCALL_OFFSETS
	.align		4
        /*0b5c*/ 	.byte	0x04, 0x46
        /*0b5e*/ 	.short	(.L_1386 - .L_1385)


	//   ....[0]....
.L_1385:
        /*0b60*/ 	.word	0x00001d80


	//   ....[1]....
        /*0b64*/ 	.word	0x00001ed0


	//   ....[2]....
        /*0b68*/ 	.word	0x00007280


	//   ....[3]....
        /*0b6c*/ 	.word	0x00007800


	//   ....[4]....
        /*0b70*/ 	.word	0x00025510


	//   ....[5]....
        /*0b74*/ 	.word	0x00025660


	//   ....[6]....
        /*0b78*/ 	.word	0x00025750


	//   ....[7]....
        /*0b7c*/ 	.word	0x000266c0


	//----- nvinfo : EIATTR_MBARRIER_INSTR_OFFSETS
	.align		4
.L_1386:
        /*0b80*/ 	.byte	0x04, 0x39
        /*0b82*/ 	.short	(.L_1388 - .L_1387)


	//   ....[0]....
.L_1387:
        /*0b84*/ 	.word	0x000002c0
        /*0b88*/ 	.word	0x000000ff
        /*0b8c*/ 	.word	0x00022800
        /*0b90*/ 	.short	0x0100
        /*0b92*/ 	.byte	0x08
	.zero		1


	//   ....[1]....
        /*0b94*/ 	.word	0x000002d0
        /*0b98*/ 	.word	0x000000ff
        /*0b9c*/ 	.word	0x00022820
        /*0ba0*/ 	.short	0x0100
        /*0ba2*/ 	.byte	0x08
	.zero		1


	//   ....[2]....
        /*0ba4*/ 	.word	0x000003c0
        /*0ba8*/ 	.word	0x000000ff
        /*0bac*/ 	.word	0x00022830
        /*0bb0*/ 	.short	0x0100
        /*0bb2*/ 	.byte	0x08
	.zero		1


	//   ....[3]....
        /*0bb4*/ 	.word	0x000003d0
        /*0bb8*/ 	.word	0x000000ff
        /*0bbc*/ 	.word	0x00022840
        /*0bc0*/ 	.short	0x0100
        /*0bc2*/ 	.byte	0x08
	.zero		1


	//   ....[4]....
        /*0bc4*/ 	.word	0x000003e0
        /*0bc8*/ 	.word	0x000000ff
        /*0bcc*/ 	.word	0x00022838
        /*0bd0*/ 	.short	0x0100
        /*0bd2*/ 	.byte	0x08
	.zero		1


	//   ....[5]....
        /*0bd4*/ 	.word	0x000003f0
        /*0bd8*/ 	.word	0x000000ff
        /*0bdc*/ 	.word	0x00022848
        /*0be0*/ 	.short	0x0100
        /*0be2*/ 	.byte	0x08
	.zero		1


	//   ....[6]....
        /*0be4*/ 	.word	0x00000520
        /*0be8*/ 	.word	0x000000ff
        /*0bec*/ 	.word	0x00022850
        /*0bf0*/ 	.short	0x0100
        /*0bf2*/ 	.byte	0x08
	.zero		1


	//   ....[7]....
        /*0bf4*/ 	.word	0x00000530
        /*0bf8*/ 	.word	0x000000ff
        /*0bfc*/ 	.word	0x00022860
        /*0c00*/ 	.short	0x0100
        /*0c02*/ 	.byte	0x08
	.zero		1


	//   ....[8]....
        /*0c04*/ 	.word	0x00000540
        /*0c08*/ 	.word	0x000000ff
        /*0c0c*/ 	.word	0x00022858
        /*0c10*/ 	.short	0x0100
        /*0c12*/ 	.byte	0x08
	.zero		1


	//   ....[9]....
        /*0c14*/ 	.word	0x00000550
        /*0c18*/ 	.word	0x000000ff
        /*0c1c*/ 	.word	0x00022868
        /*0c20*/ 	.short	0x0100
        /*0c22*/ 	.byte	0x08
	.zero		1


	//   ....[10]....
        /*0c24*/ 	.word	0x00000640
        /*0c28*/ 	.word	0x000000ff
        /*0c2c*/ 	.word	0x00022870
        /*0c30*/ 	.short	0x0100
        /*0c32*/ 	.byte	0x06
	.zero		1


	//   ....[11]....
        /*0c34*/ 	.word	0x00000650
        /*0c38*/ 	.word	0x000000ff
        /*0c3c*/ 	.word	0x00022880
        /*0c40*/ 	.short	0x0100
        /*0c42*/ 	.byte	0x06
	.zero		1


	//   ....[12]....
        /*0c44*/ 	.word	0x00000660
        /*0c48*/ 	.word	0x000000ff
        /*0c4c*/ 	.word	0x00022878
        /*0c50*/ 	.short	0x0100
        /*0c52*/ 	.byte	0x06
	.zero		1


	//   ....[13]....
        /*0c54*/ 	.word	0x00000670
        /*0c58*/ 	.word	0x000000ff
        /*0c5c*/ 	.word	0x00022888
        /*0c60*/ 	.short	0x0100
        /*0c62*/ 	.byte	0x06
	.zero		1


	//   ....[14]....
        /*0c64*/ 	.word	0x000007a0
        /*0c68*/ 	.word	0x000000ff
        /*0c6c*/ 	.word	0x00022890
        /*0c70*/ 	.short	0x0100
        /*0c72*/ 	.byte	0x08
	.zero		1


	//   ....[15]....
        /*0c74*/ 	.word	0x000007b0
        /*0c78*/ 	.word	0x000000ff
        /*0c7c*/ 	.word	0x000228a0
        /*0c80*/ 	.short	0x0100
        /*0c82*/ 	.byte	0x08
	.zero		1


	//   ....[16]....
        /*0c84*/ 	.word	0x000007c0
        /*0c88*/ 	.word	0x000000ff
        /*0c8c*/ 	.word	0x00022898
        /*0c90*/ 	.short	0x0100
        /*0c92*/ 	.byte	0x08
	.zero		1


	//   ....[17]....
        /*0c94*/ 	.word	0x000007d0
        /*0c98*/ 	.word	0x000000ff
        /*0c9c*/ 	.word	0x000228a8
        /*0ca0*/ 	.short	0x0100
        /*0ca2*/ 	.byte	0x08
	.zero		1


	//   ....[18]....
        /*0ca4*/ 	.word	0x00000900
        /*0ca8*/ 	.word	0x000000ff
        /*0cac*/ 	.word	0x000228b0
        /*0cb0*/ 	.short	0x0100
        /*0cb2*/ 	.byte	0x08
	.zero		1


	//   ....[19]....
        /*0cb4*/ 	.word	0x00000910
        /*0cb8*/ 	.word	0x000000ff
        /*0cbc*/ 	.word	0x000228c0
        /*0cc0*/ 	.short	0x0100
        /*0cc2*/ 	.byte	0x08
	.zero		1


	//   ....[20]....
        /*0cc4*/ 	.word	0x00000920
        /*0cc8*/ 	.word	0x000000ff
        /*0ccc*/ 	.word	0x000228b8
        /*0cd0*/ 	.short	0x0100
        /*0cd2*/ 	.byte	0x08
	.zero		1


	//   ....[21]....
        /*0cd4*/ 	.word	0x00000930
        /*0cd8*/ 	.word	0x000000ff
        /*0cdc*/ 	.word	0x000228c8
        /*0ce0*/ 	.short	0x0100
        /*0ce2*/ 	.byte	0x08
	.zero		1


	//   ....[22]....
        /*0ce4*/ 	.word	0x00003050
        /*0ce8*/ 	.word	0x00000048
        /*0cec*/ 	.word	0x00022890
        /*0cf0*/ 	.short	0x010a
        /*0cf2*/ 	.byte	0x3f
	.zero		1


	//   ....[23]....
        /*0cf4*/ 	.word	0x00004680
        /*0cf8*/ 	.word	0x00000048
        /*0cfc*/ 	.word	0x00022890
        /*0d00*/ 	.short	0x010a
        /*0d02*/ 	.byte	0x3f
	.zero		1


	//   ....[24]....
        /*0d04*/ 	.word	0x000056c0
        /*0d08*/ 	.word	0x00000048
        /*0d0c*/ 	.word	0x00022890
        /*0d10*/ 	.short	0x010a
        /*0d12*/ 	.byte	0x3f
	.zero		1


	//   ....[25]....
        /*0d14*/ 	.word	0x00005b70
        /*0d18*/ 	.word	0x00000004
        /*0d1c*/ 	.word	0x00000000
        /*0d20*/ 	.short	0x0101
        /*0d22*/ 	.byte	0x3f
	.zero		1


	//   ....[26]....
        /*0d24*/ 	.word	0x00005bb0
        /*0d28*/ 	.word	0x00000048
        /*0d2c*/ 	.word	0x000228b0
        /*0d30*/ 	.short	0x010a
        /*0d32*/ 	.byte	0x3f
	.zero		1


	//   ....[27]....
        /*0d34*/ 	.word	0x000063f0
        /*0d38*/ 	.word	0x00000048
        /*0d3c*/ 	.word	0x00000000
        /*0d40*/ 	.short	0x0101
        /*0d42*/ 	.byte	0x3f
	.zero		1


	//   ....[28]....
        /*0d44*/ 	.word	0x00007580
        /*0d48*/ 	.word	0x00000094
        /*0d4c*/ 	.word	0x00022800
        /*0d50*/ 	.short	0x010a
        /*0d52*/ 	.byte	0x3f
	.zero		1


	//   ....[29]....
        /*0d54*/ 	.word	0x000075d0
        /*0d58*/ 	.word	0x00000094
        /*0d5c*/ 	.word	0x00022800
        /*0d60*/ 	.short	0x010a
        /*0d62*/ 	.byte	0x3f
	.zero		1


	//   ....[30]....
        /*0d64*/ 	.word	0x00007fe0
        /*0d68*/ 	.word	0x00000094
        /*0d6c*/ 	.word	0x00022800
        /*0d70*/ 	.short	0x010a
        /*0d72*/ 	.byte	0x3f
	.zero		1


	//   ....[31]....
        /*0d74*/ 	.word	0x00009510
        /*0d78*/ 	.word	0x00000094
        /*0d7c*/ 	.word	0x00022800
        /*0d80*/ 	.short	0x010a
        /*0d82*/ 	.byte	0x3f
	.zero		1


	//   ....[32]....
        /*0d84*/ 	.word	0x0000ab60
        /*0d88*/ 	.word	0x00000004
        /*0d8c*/ 	.word	0x00000000
        /*0d90*/ 	.short	0x010a
        /*0d92*/ 	.byte	0x3f
	.zero		1


	//   ....[33]....
        /*0d94*/ 	.word	0x0000ac70
        /*0d98*/ 	.word	0x00000004
        /*0d9c*/ 	.word	0x00000000
        /*0da0*/ 	.short	0x010a
        /*0da2*/ 	.byte	0x3f
	.zero		1


	//   ....[34]....
        /*0da4*/ 	.word	0x0000b130
        /*0da8*/ 	.word	0x00000003
        /*0dac*/ 	.word	0x00000000
        /*0db0*/ 	.short	0x0101
        /*0db2*/ 	.byte	0x3f
	.zero		1


	//   ....[35]....
        /*0db4*/ 	.word	0x0000e430
        /*0db8*/ 	.word	0x00000002
        /*0dbc*/ 	.word	0x00000000
        /*0dc0*/ 	.short	0x010a
        /*0dc2*/ 	.byte	0x3f
	.zero		1


	//   ....[36]....
        /*0dc4*/ 	.word	0x0000e490
        /*0dc8*/ 	.word	0x00000002
        /*0dcc*/ 	.word	0x00000000
        /*0dd0*/ 	.short	0x010a
        /*0dd2*/ 	.byte	0x3f
	.zero		1


	//   ....[37]....
        /*0dd4*/ 	.word	0x00011720
        /*0dd8*/ 	.word	0x00000002
        /*0ddc*/ 	.word	0x00000000
        /*0de0*/ 	.short	0x0101
        /*0de2*/ 	.byte	0x3f
	.zero		1


	//   ....[38]....
        /*0de4*/ 	.word	0x00011ba0
        /*0de8*/ 	.word	0x00000004
        /*0dec*/ 	.word	0x00000000
        /*0df0*/ 	.short	0x010a
        /*0df2*/ 	.byte	0x3f
	.zero		1


	//   ....[39]....
        /*0df4*/ 	.word	0x00011cb0
        /*0df8*/ 	.word	0x00000004
        /*0dfc*/ 	.word	0x00000000
        /*0e00*/ 	.short	0x010a
        /*0e02*/ 	.byte	0x3f
	.zero		1


	//   ....[40]....
        /*0e04*/ 	.word	0x00012170
        /*0e08*/ 	.word	0x00000003
        /*0e0c*/ 	.word	0x00000000
        /*0e10*/ 	.short	0x0101
        /*0e12*/ 	.byte	0x3f
	.zero		1


	//   ....[41]....
        /*0e14*/ 	.word	0x00014160
        /*0e18*/ 	.word	0x00000002
        /*0e1c*/ 	.word	0x00000000
        /*0e20*/ 	.short	0x010a
        /*0e22*/ 	.byte	0x3f
	.zero		1


	//   ....[42]....
        /*0e24*/ 	.word	0x000141c0
        /*0e28*/ 	.word	0x00000002
        /*0e2c*/ 	.word	0x00000000
        /*0e30*/ 	.short	0x010a
        /*0e32*/ 	.byte	0x3f
	.zero		1


	//   ....[43]....
        /*0e34*/ 	.word	0x00017450
        /*0e38*/ 	.word	0x00000002
        /*0e3c*/ 	.word	0x00000000
        /*0e40*/ 	.short	0x0101
        /*0e42*/ 	.byte	0x3f
	.zero		1


	//   ....[44]....
        /*0e44*/ 	.word	0x00017680
        /*0e48*/ 	.word	0x00000004
        /*0e4c*/ 	.word	0x00000000
        /*0e50*/ 	.short	0x010a
        /*0e52*/ 	.byte	0x3f
	.zero		1


	//   ....[45]....
        /*0e54*/ 	.word	0x00017790
        /*0e58*/ 	.word	0x00000004
        /*0e5c*/ 	.word	0x00000000
        /*0e60*/ 	.short	0x010a
        /*0e62*/ 	.byte	0x3f
	.zero		1


	//   ....[46]....
        /*0e64*/ 	.word	0x00017c50
        /*0e68*/ 	.word	0x00000003
        /*0e6c*/ 	.word	0x00000000
        /*0e70*/ 	.short	0x0101
        /*0e72*/ 	.byte	0x3f
	.zero		1


	//   ....[47]....
        /*0e74*/ 	.word	0x0001af50
        /*0e78*/ 	.word	0x00000002
        /*0e7c*/ 	.word	0x00000000
        /*0e80*/ 	.short	0x010a
        /*0e82*/ 	.byte	0x3f
	.zero		1


	//   ....[48]....
        /*0e84*/ 	.word	0x0001afb0
        /*0e88*/ 	.word	0x00000002
        /*0e8c*/ 	.word	0x00000000
        /*0e90*/ 	.short	0x010a
        /*0e92*/ 	.byte	0x3f
	.zero		1


	//   ....[49]....
        /*0e94*/ 	.word	0x0001e240
        /*0e98*/ 	.word	0x00000002
        /*0e9c*/ 	.word	0x00000000
        /*0ea0*/ 	.short	0x0101
        /*0ea2*/ 	.byte	0x3f
	.zero		1


	//   ....[50]....
        /*0ea4*/ 	.word	0x000211b0
        /*0ea8*/ 	.word	0x00000000
        /*0eac*/ 	.word	0x00000000
        /*0eb0*/ 	.short	0x0101
        /*0eb2*/ 	.byte	0x3f
	.zero		1


	//   ....[51]....
        /*0eb4*/ 	.word	0x00023d90
        /*0eb8*/ 	.word	0x00000016
        /*0ebc*/ 	.word	0x00022820
        /*0ec0*/ 	.short	0x010a
        /*0ec2*/ 	.byte	0x3f
	.zero		1


	//   ....[52]....
        /*0ec4*/ 	.word	0x00023e40
        /*0ec8*/ 	.word	0x0000000c
        /*0ecc*/ 	.word	0x000228a0
        /*0ed0*/ 	.short	0x010a
        /*0ed2*/ 	.byte	0x3f
	.zero		1


	//   ....[53]....
        /*0ed4*/ 	.word	0x00024070
        /*0ed8*/ 	.word	0x0000000c
        /*0edc*/ 	.word	0x000228c0
        /*0ee0*/ 	.short	0x010a
        /*0ee2*/ 	.byte	0x3f
	.zero		1


	//   ....[54]....
        /*0ee4*/ 	.word	0x000246a0
        /*0ee8*/ 	.word	0x0000000a
        /*0eec*/ 	.word	0x000228a0
        /*0ef0*/ 	.short	0x010a
        /*0ef2*/ 	.byte	0x3f
	.zero		1


	//   ....[55]....
        /*0ef4*/ 	.word	0x000248c0
        /*0ef8*/ 	.word	0x0000000a
        /*0efc*/ 	.word	0x000228c0
        /*0f00*/ 	.short	0x010a
        /*0f02*/ 	.byte	0x3f
	.zero		1


	//   ....[56]....
        /*0f04*/ 	.word	0x00025cd0
        /*0f08*/ 	.word	0x00000011
        /*0f0c*/ 	.word	0x00022840
        /*0f10*/ 	.short	0x010a
        /*0f12*/ 	.byte	0x3f
	.zero		1


	//   ....[57]....
        /*0f14*/ 	.word	0x00026300
        /*0f18*/ 	.word	0x00000011
        /*0f1c*/ 	.word	0x00022830
        /*0f20*/ 	.short	0x0107
        /*0f22*/ 	.byte	0x3f
	.zero		1


	//   ....[58]....
        /*0f24*/ 	.word	0x000263d0
        /*0f28*/ 	.word	0x00000011
        /*0f2c*/ 	.word	0x00022830
        /*0f30*/ 	.short	0x0101
        /*0f32*/ 	.byte	0x3f
	.zero		1


	//   ....[59]....
        /*0f34*/ 	.word	0x00026fa0
        /*0f38*/ 	.word	0x00000016
        /*0f3c*/ 	.word	0x00022800
        /*0f40*/ 	.short	0x0107
        /*0f42*/ 	.byte	0x3f
	.zero		1


	//   ....[60]....
        /*0f44*/ 	.word	0x00027090
        /*0f48*/ 	.word	0x00000016
        /*0f4c*/ 	.word	0x00022800
        /*0f50*/ 	.short	0x0101
        /*0f52*/ 	.byte	0x3f
	.zero		1


	//   ....[61]....
        /*0f54*/ 	.word	0x000270b0
        /*0f58*/ 	.word	0x00000016
        /*0f5c*/ 	.word	0x00022820
        /*0f60*/ 	.short	0x010a
        /*0f62*/ 	.byte	0x3f
	.zero		1


	//   ....[62]....
        /*0f64*/ 	.word	0x00027140
        /*0f68*/ 	.word	0x00000011
        /*0f6c*/ 	.word	0x00022860
        /*0f70*/ 	.short	0x010a
        /*0f72*/ 	.byte	0x3f
	.zero		1


	//   ....[63]....
        /*0f74*/ 	.word	0x00027840
        /*0f78*/ 	.word	0x00000011
        /*0f7c*/ 	.word	0x00022850
        /*0f80*/ 	.short	0x0107
        /*0f82*/ 	.byte	0x3f
	.zero		1


	//   ....[64]....
        /*0f84*/ 	.word	0x00027910
        /*0f88*/ 	.word	0x00000011
        /*0f8c*/ 	.word	0x00022850
        /*0f90*/ 	.short	0x0101
        /*0f92*/ 	.byte	0x3f
	.zero		1


	//   ....[65]....
        /*0f94*/ 	.word	0x00027c50
        /*0f98*/ 	.word	0x00000004
        /*0f9c*/ 	.word	0x00022840
        /*0fa0*/ 	.short	0x010a
        /*0fa2*/ 	.byte	0x3f
	.zero		1


	//   ....[66]....
        /*0fa4*/ 	.word	0x00028040
        /*0fa8*/ 	.word	0x00000004
        /*0fac*/ 	.word	0x00022830
        /*0fb0*/ 	.short	0x0107
        /*0fb2*/ 	.byte	0x3f
	.zero		1


	//   ....[67]....
        /*0fb4*/ 	.word	0x00028100
        /*0fb8*/ 	.word	0x00000004
        /*0fbc*/ 	.word	0x00022830
        /*0fc0*/ 	.short	0x0101
        /*0fc2*/ 	.byte	0x3f
	.zero		1


	//   ....[68]....
        /*0fc4*/ 	.word	0x00028130
        /*0fc8*/ 	.word	0x00000004
        /*0fcc*/ 	.word	0x00022860
        /*0fd0*/ 	.short	0x010a
        /*0fd2*/ 	.byte	0x3f
	.zero		1


	//   ....[69]....
        /*0fd4*/ 	.word	0x00028660
        /*0fd8*/ 	.word	0x00000004
        /*0fdc*/ 	.word	0x00022850
        /*0fe0*/ 	.short	0x0107
        /*0fe2*/ 	.byte	0x3f
	.zero		1


	//   ....[70]....
        /*0fe4*/ 	.word	0x00028720
        /*0fe8*/ 	.word	0x00000004
        /*0fec*/ 	.word	0x00022850
        /*0ff0*/ 	.short	0x0101
        /*0ff2*/ 	.byte	0x3f
	.zero		1


	//   ....[71]....
        /*0ff4*/ 	.word	0x000295a0
        /*0ff8*/ 	.word	0x00000005
        /*0ffc*/ 	.word	0x00022820
        /*1000*/ 	.short	0x010a
        /*1002*/ 	.byte	0x3f
	.zero		1


	//   ....[72]....
        /*1004*/ 	.word	0x00029710
        /*1008*/ 	.word	0x00000003
        /*100c*/ 	.word	0x00022840
        /*1010*/ 	.short	0x010a
        /*1012*/ 	.byte	0x3f
	.zero		1


	//   ....[73]....
        /*1014*/ 	.word	0x000297b0
        /*1018*/ 	.word	0x00000005
        /*101c*/ 	.word	0x00022840
        /*1020*/ 	.short	0x010a
        /*1022*/ 	.byte	0x3f
	.zero		1


	//   ....[74]....
        /*1024*/ 	.word	0x000297f0
        /*1028*/ 	.word	0x00000003
        /*102c*/ 	.word	0x00022860
        /*1030*/ 	.short	0x010a
        /*1032*/ 	.byte	0x3f
	.zero		1


	//   ....[75]....
        /*1034*/ 	.word	0x00029830
        /*1038*/ 	.word	0x00000005
        /*103c*/ 	.word	0x00022860
        /*1040*/ 	.short	0x010a
        /*1042*/ 	.byte	0x3f
	.zero		1


	//   ....[76]....
        /*1044*/ 	.word	0x00029890
        /*1048*/ 	.word	0x00000048
        /*104c*/ 	.word	0x00022890
        /*1050*/ 	.short	0x010a
        /*1052*/ 	.byte	0x3f
	.zero		1


	//   ....[77]....
        /*1054*/ 	.word	0x00029b20
        /*1058*/ 	.word	0x00000048
        /*105c*/ 	.word	0x00022890
        /*1060*/ 	.short	0x010a
        /*1062*/ 	.byte	0x3f
	.zero		1


	//   ....[78]....
        /*1064*/ 	.word	0x00029dc0
        /*1068*/ 	.word	0x00000048
        /*106c*/ 	.word	0x00022890
        /*1070*/ 	.short	0x010a
        /*1072*/ 	.byte	0x3f
	.zero		1


	//   ....[79]....
        /*1074*/ 	.word	0x0002a050
        /*1078*/ 	.word	0x00000048
        /*107c*/ 	.word	0x000228b0
        /*1080*/ 	.short	0x010a
        /*1082*/ 	.byte	0x3f
	.zero		1


	//   ....[80]....
        /*1084*/ 	.word	0x0002a4c0
        /*1088*/ 	.word	0x00000094
        /*108c*/ 	.word	0x00022800
        /*1090*/ 	.short	0x010a
        /*1092*/ 	.byte	0x3f
	.zero		1


	//   ....[81]....
        /*1094*/ 	.word	0x0002aaf0
        /*1098*/ 	.word	0x00000094
        /*109c*/ 	.word	0x00022800
        /*10a0*/ 	.short	0x010a
        /*10a2*/ 	.byte	0x3f
	.zero		1


	//   ....[82]....
        /*10a4*/ 	.word	0x0002ab40
        /*10a8*/ 	.word	0x00000004
        /*10ac*/ 	.word	0x00000000
        /*10b0*/ 	.short	0x010a
        /*10b2*/ 	.byte	0x3f
	.zero		1


	//   ....[83]....
        /*10b4*/ 	.word	0x0002ab90
        /*10b8*/ 	.word	0x00000002
        /*10bc*/ 	.word	0x00000000
        /*10c0*/ 	.short	0x010a
        /*10c2*/ 	.byte	0x3f
	.zero		1


	//   ....[84]....
        /*10c4*/ 	.word	0x0002abe0
        /*10c8*/ 	.word	0x00000004
        /*10cc*/ 	.word	0x00000000
        /*10d0*/ 	.short	0x010a
        /*10d2*/ 	.byte	0x3f
	.zero		1


	//   ....[85]....
        /*10d4*/ 	.word	0x0002ac30
        /*10d8*/ 	.word	0x00000002
        /*10dc*/ 	.word	0x00000000
        /*10e0*/ 	.short	0x010a
        /*10e2*/ 	.byte	0x3f
	.zero		1


	//   ....[86]....
        /*10e4*/ 	.word	0x0002ac80
        /*10e8*/ 	.word	0x00000004
        /*10ec*/ 	.word	0x00000000
        /*10f0*/ 	.short	0x010a
        /*10f2*/ 	.byte	0x3f
	.zero		1


	//   ....[87]....
        /*10f4*/ 	.word	0x0002acd0
        /*10f8*/ 	.word	0x00000002
        /*10fc*/ 	.word	0x00000000
        /*1100*/ 	.short	0x010a
        /*1102*/ 	.byte	0x3f
	.zero		1


	//   ....[88]....
        /*1104*/ 	.word	0x0002b2a0
        /*1108*/ 	.word	0x00000016
        /*110c*/ 	.word	0x00022820
        /*1110*/ 	.short	0x010a
        /*1112*/ 	.byte	0x3f
	.zero		1


	//   ....[89]....
        /*1114*/ 	.word	0x0002b2f0
        /*1118*/ 	.word	0x0000000c
        /*111c*/ 	.word	0x000228a0
        /*1120*/ 	.short	0x010a
        /*1122*/ 	.byte	0x3f
	.zero		1


	//   ....[90]....
        /*1124*/ 	.word	0x0002b340
        /*1128*/ 	.word	0x0000000c
        /*112c*/ 	.word	0x000228c0
        /*1130*/ 	.short	0x010a
        /*1132*/ 	.byte	0x3f
	.zero		1


	//   ....[91]....
        /*1134*/ 	.word	0x0002b390
        /*1138*/ 	.word	0x0000000a
        /*113c*/ 	.word	0x000228a0
        /*1140*/ 	.short	0x010a
        /*1142*/ 	.byte	0x3f
	.zero		1


	//   ....[92]....
        /*1144*/ 	.word	0x0002b3e0
        /*1148*/ 	.word	0x0000000a
        /*114c*/ 	.word	0x000228c0
        /*1150*/ 	.short	0x010a
        /*1152*/ 	.byte	0x3f
	.zero		1


	//   ....[93]....
        /*1154*/ 	.word	0x0002b4f0
        /*1158*/ 	.word	0x00000011
        /*115c*/ 	.word	0x00022840
        /*1160*/ 	.short	0x010a
        /*1162*/ 	.byte	0x3f
	.zero		1


	//   ....[94]....
        /*1164*/ 	.word	0x0002c7d0
        /*1168*/ 	.word	0x00000016
        /*116c*/ 	.word	0x00022820
        /*1170*/ 	.short	0x010a
        /*1172*/ 	.byte	0x3f
	.zero		1


	//   ....[95]....
        /*1174*/ 	.word	0x0002c820
        /*1178*/ 	.word	0x00000011
        /*117c*/ 	.word	0x00022860
        /*1180*/ 	.short	0x010a
        /*1182*/ 	.byte	0x3f
	.zero		1


	//   ....[96]....
        /*1184*/ 	.word	0x0002d190
        /*1188*/ 	.word	0x00000004
        /*118c*/ 	.word	0x00022840
        /*1190*/ 	.short	0x010a
        /*1192*/ 	.byte	0x3f
	.zero		1


	//   ....[97]....
        /*1194*/ 	.word	0x0002d870
        /*1198*/ 	.word	0x00000004
        /*119c*/ 	.word	0x00022860
        /*11a0*/ 	.short	0x010a
        /*11a2*/ 	.byte	0x3f
	.zero		1


	//   ....[98]....
        /*11a4*/ 	.word	0x0002e910
        /*11a8*/ 	.word	0x00000005
        /*11ac*/ 	.word	0x00022820
        /*11b0*/ 	.short	0x010a
        /*11b2*/ 	.byte	0x3f
	.zero		1


	//   ....[99]....
        /*11b4*/ 	.word	0x0002eab0
        /*11b8*/ 	.word	0x00000003
        /*11bc*/ 	.word	0x00022840
        /*11c0*/ 	.short	0x010a
        /*11c2*/ 	.byte	0x3f
	.zero		1


	//   ....[100]....
        /*11c4*/ 	.word	0x0002eb00
        /*11c8*/ 	.word	0x00000005
        /*11cc*/ 	.word	0x00022840
        /*11d0*/ 	.short	0x010a
        /*11d2*/ 	.byte	0x3f
	.zero		1


	//   ....[101]....
        /*11d4*/ 	.word	0x0002eb50
        /*11d8*/ 	.word	0x00000003
        /*11dc*/ 	.word	0x00022860
        /*11e0*/ 	.short	0x010a
        /*11e2*/ 	.byte	0x3f
	.zero		1


	//   ....[102]....
        /*11e4*/ 	.word	0x0002ecf0
        /*11e8*/ 	.word	0x00000000
        /*11ec*/ 	.word	0x00000000
        /*11f0*/ 	.short	0x010a
        /*11f2*/ 	.byte	0x3f
	.zero		1


	//   ....[103]....
        /*11f4*/ 	.word	0x0002edf0
        /*11f8*/ 	.word	0x00000003
        /*11fc*/ 	.word	0x00000000
        /*1200*/ 	.short	0x010a
        /*1202*/ 	.byte	0x3f
	.zero		1


	//   ....[104]....
        /*1204*/ 	.word	0x0002f2b0
        /*1208*/ 	.word	0x00000003
        /*120c*/ 	.word	0x00000000
        /*1210*/ 	.short	0x0101
        /*1212*/ 	.byte	0x3f
	.zero		1


	//   ....[105]....
        /*1214*/ 	.word	0x000316b0
        /*1218*/ 	.word	0x0000000e
        /*121c*/ 	.word	0x00000000
        /*1220*/ 	.short	0x010a
        /*1222*/ 	.byte	0x3f
	.zero		1


	//   ....[106]....
        /*1224*/ 	.word	0x000317b0
        /*1228*/ 	.word	0x00000002
        /*122c*/ 	.word	0x00000000
        /*1230*/ 	.short	0x010a
        /*1232*/ 	.byte	0x3f
	.zero		1


	//   ....[107]....
        /*1234*/ 	.word	0x00039460
        /*1238*/ 	.word	0x00000000
        /*123c*/ 	.word	0x00000000
        /*1240*/ 	.short	0x0101
        /*1242*/ 	.byte	0x3f
	.zero		1


	//   ....[108]....
        /*1244*/ 	.word	0x00039480
        /*1248*/ 	.word	0x00000003
        /*124c*/ 	.word	0x00000000
        /*1250*/ 	.short	0x010a
        /*1252*/ 	.byte	0x3f
	.zero		1


	//   ....[109]....
        /*1254*/ 	.word	0x000394d0
        /*1258*/ 	.word	0x00000002
        /*125c*/ 	.word	0x00000000
        /*1260*/ 	.short	0x010a
        /*1262*/ 	.byte	0x3f
	.zero		1


	//----- nvinfo : EIATTR_NUM_MBARRIERS
	.align		4
.L_1388:
        /*1264*/ 	.byte	0x03, 0x38
        /*1266*/ 	.short	0x0016


	//----- nvinfo : EIATTR_EXIT_INSTR_OFFSETS
	.align		4
        /*1268*/ 	.byte	0x04, 0x1c
        /*126a*/ 	.short	(.L_1390 - .L_1389)


	//   ....[0]....
.L_1389:
        /*126c*/ 	.word	0x00029880


	//----- nvinfo : EIATTR_MAX_THREADS
	.align		4
.L_1390:
        /*1270*/ 	.byte	0x04, 0x05
        /*1272*/ 	.short	(.L_1392 - .L_1391)
.L_1391:
        /*1274*/ 	.word	0x00000180
        /*1278*/ 	.word	0x00000001
        /*127c*/ 	.word	0x00000001


	//----- nvinfo : EIATTR_CRS_STACK_SIZE
	.align		4
.L_1392:
        /*1280*/ 	.byte	0x04, 0x1e
        /*1282*/ 	.short	(.L_1394 - .L_1393)
.L_1393:
        /*1284*/ 	.word	0x00000000


	//----- nvinfo : EIATTR_CBANK_PARAM_SIZE
	.align		4
.L_1394:
        /*1288*/ 	.byte	0x03, 0x19
        /*128a*/ 	.short	0x0af0


	//----- nvinfo : EIATTR_PARAM_CBANK
	.align		4
        /*128c*/ 	.byte	0x04, 0x0a
        /*128e*/ 	.short	(.L_1396 - .L_1395)
	.align		4
.L_1395:
        /*1290*/ 	.word	index@(.nv.constant0._ZN7cutlass13device_kernelIN5flash11enable_sm90INS1_16FlashAttnFwdSm90INS1_25CollectiveMainloopFwdSm90ILi2EN4cute5tupleIJNS5_1CILi1EEES8_S8_EEENS6_IJNS7_ILi128EEENS7_ILi96EEENS7_ILi64EEEEEELi256ENS_10bfloat16_tEfNS_4arch4Sm90ELb0ELb1ELb0ELb1ELb1ELb1ELb0ELb1ELb0ELb1ELb0ELb0EEENS1_21CollectiveEpilogueFwdINS6_IJSA_NS7_ILi256EEESB_EEES9_SE_SG_Li256ELb1ELb1ELb0ELb0EEENS1_36VarlenDynamicPersistentTileSchedulerILi128ELi96ELi256ELi128ELb0ELb1ELb1ELb1ELb0ELb1EEEEEEEEEvNT_6ParamsE)
        /*1294*/ 	.short	0x0210
        /*1296*/ 	.short	0x0af0


	//----- nvinfo : EIATTR_SW_WAR
	.align		4
.L_1396:
        /*1298*/ 	.byte	0x04, 0x36
        /*129a*/ 	.short	(.L_1398 - .L_1397)
.L_1397:
        /*129c*/ 	.word	0x00000008
.L_1398:


//--------------------- .nv.info._ZN7cutlass13device_kernelIN5flash11enable_sm90INS1_16FlashAttnFwdSm90INS1_25CollectiveMainloopFwdSm90ILi2EN4cute5tupleIJNS5_1CILi1EEES8_S8_EEENS6_IJNS7_ILi128EEENS7_ILi96EEENS7_ILi64EEEEEELi256ENS_10bfloat16_tEfNS_4arch4Sm90ELb0ELb1ELb0ELb1ELb1ELb0ELb1ELb1ELb0ELb1ELb0ELb0EEENS1_21CollectiveEpilogueFwdINS6_IJSA_NS7_ILi256EEESB_EEES9_SE_SG_Li256ELb1ELb1ELb0ELb0EEENS1_36VarlenDynamicPersistentTileSchedulerILi128ELi96ELi256ELi128ELb0ELb1ELb1ELb1ELb0ELb1EEEEEEEEEvNT_6ParamsE --------------------------
	.section	.nv.info._ZN7cutlass13device_kernelIN5flash11enable_sm90INS1_16FlashAttnFwdSm90INS1_25CollectiveMainloopFwdSm90ILi2EN4cute5tupleIJNS5_1CILi1EEES8_S8_EEENS6_IJNS7_ILi128EEENS7_ILi96EEENS7_ILi64EEEEEELi256ENS_10bfloat16_tEfNS_4arch4Sm90ELb0ELb1ELb0ELb1ELb1ELb0ELb1ELb1ELb0ELb1ELb0ELb0EEENS1_21CollectiveEpilogueFwdINS6_IJSA_NS7_ILi256EEESB_EEES9_SE_SG_Li256ELb1ELb1ELb0ELb0EEENS1_36VarlenDynamicPersistentTileSchedulerILi128ELi96ELi256ELi128ELb0ELb1ELb1ELb1ELb0ELb1EEEEEEEEEvNT_6ParamsE,"",@"SHT_CUDA_INFO"
	.sectionflags	@""
	.align	4


	//----- nvinfo : EIATTR_CUDA_API_VERSION
	.align		4
        /*0000*/ 	.byte	0x04, 0x37
        /*0002*/ 	.short	(.L_1400 - .L_1399)
.L_1399:
        /*0004*/ 	.word	0x00000082


	//----- nvinfo : EIATTR_KPARAM_INFO
	.align		4
.L_1400:
        /*0008*/ 	.byte	0x04, 0x17
        /*000a*/ 	.short	(.L_1402 - .L_1401)
.L_1401:
        /*000c*/ 	.word	0x00000000
        /*0010*/ 	.short	0x0000
        /*0012*/ 	.short	0x0070
        /*0014*/ 	.byte	0x00, 0xf0, 0x01, 0x2e


	//----- nvinfo : EIATTR_SPARSE_MMA_MASK
	.align		4
.L_1402:
        /*0018*/ 	.byte	0x03, 0x50
        /*001a*/ 	.short	0x0000


	//----- nvinfo : EIATTR_MAXREG_COUNT
	.align		4
        /*001c*/ 	.byte	0x03, 0x1b
        /*001e*/ 	.short	0x00a8


	//----- nvinfo : EIATTR_NUM_BARRIERS
	.align		4
        /*0020*/ 	.byte	0x02, 0x4c
        /*0022*/ 	.byte	0x10
	.zero		1


	//----- nvinfo : EIATTR_EXTERNS
	.align		4
        /*0024*/ 	.byte	0x04, 0x0f
        /*0026*/ 	.short	(.L_1404 - .L_1403)


	//   ....[0]....
	.align		4
.L_1403:
        /*0028*/ 	.word	index@(__assertfail)


	//----- nvinfo : EIATTR_ANNOTATIONS
	.align		4
.L_1404:
        /*002c*/ 	.byte	0x04, 0x55
        /*002e*/ 	.short	(.L_1406 - .L_1405)


	//   ....[0]....
.L_1405:
        /* <DEDUP_REMOVED lines=25> */


	//----- nvinfo : EIATTR_MERCURY_ISA_VERSION
	.align		4
.L_1406:
        /*01b0*/ 	.byte	0x03, 0x5f
        /*01b2*/ 	.short	0x0101


	//----- nvinfo : EIATTR_UNUSED_LOAD_BYTE_OFFSET
	.align		4
        /*01b4*/ 	.byte	0x04, 0x44
        /*01b6*/ 	.short	(.L_1408 - .L_1407)


	//   ....[0]....
.L_1407:
        /*01b8*/ 	.word	0x00000a70
        /*01bc*/ 	.word	0x0000fff0


	//   ....[1]....
        /*01c0*/ 	.word	0x0001f2d0
        /*01c4*/ 	.word	0x0000fff0


	//----- nvinfo : EIATTR_INT_WARP_WIDE_INSTR_OFFSETS
	.align		4
.L_1408:
        /*01c8*/ 	.byte	0x04, 0x31
        /*01ca*/ 	.short	(.L_1410 - .L_1409)


	//   ....[0]....
.L_1409:
        /*01cc*/ 	.word	0x000000c0


	//   ....[1]....
        /*01d0*/ 	.word	0x000000d0


	//   ....[2]....
        /*01d4*/ 	.word	0x000000e0


	//   ....[3]....
        /*01d8*/ 	.word	0x00000180


	//   ....[4]....
        /*01dc*/ 	.word	0x00023470


	//   ....[5]....
        /*01e0*/ 	.word	0x00023500


	//   ....[6]....
        /*01e4*/ 	.word	0x000273d0


	//   ....[7]....
        /*01e8*/ 	.word	0x00027460


	//----- nvinfo : EIATTR_COOP_GROUP_MASK_REGIDS
	.align		4
.L_1410:
        /*01ec*/ 	.byte	0x04, 0x29
        /*01ee*/ 	.short	(.L_1412 - .L_1411)


	//   ....[0]....
.L_1411:
        /*01f0*/ 	.word	0xffffffff


	//   ....[1]....
        /*01f4*/ 	.word	0xffffffff


	//   ....[2]....
        /*01f8*/ 	.word	0xffffffff


	//   ....[3]....
        /*01fc*/ 	.word	0xffffffff


	//   ....[4]....
        /*0200*/ 	.word	0xffffffff


	//   ....[5]....
        /*0204*/ 	.word	0xffffffff


	//   ....[6]....
        /*0208*/ 	.word	0xffffffff


	//   ....[7]....
        /*020c*/ 	.word	0xffffffff


	//   ....[8]....
        /*0210*/ 	.word	0xffffffff


	//   ....[9]....
        /*0214*/ 	.word	0xffffffff


	//   ....[10]....
        /*0218*/ 	.word	0xffffffff


	//   ....[11]....
        /*021c*/ 	.word	0xffffffff


	//   ....[12]....
        /*0220*/ 	.word	0xffffffff


	//   ....[13]....
        /*0224*/ 	.word	0xffffffff


	//   ....[14]....
        /*0228*/ 	.word	0xffffffff


	//   ....[15]....
        /*022c*/ 	.word	0xffffffff


	//   ....[16]....
        /*0230*/ 	.word	0xffffffff


	//   ....[17]....
        /*0234*/ 	.word	0xffffffff


	//   ....[18]....
        /*0238*/ 	.word	0xffffffff


	//   ....[19]....
        /*023c*/ 	.word	0xffffffff


	//   ....[20]....
        /*0240*/ 	.word	0xffffffff


	//   ....[21]....
        /*0244*/ 	.word	0xffffffff


	//   ....[22]....
        /*0248*/ 	.word	0xffffffff


	//   ....[23]....
        /*024c*/ 	.word	0xffffffff


	//   ....[24]....
        /*0250*/ 	.word	0xffffffff


	//   ....[25]....
        /*0254*/ 	.word	0xffffffff


	//   ....[26]....
        /*0258*/ 	.word	0xffffffff


	//   ....[27]....
        /*025c*/ 	.word	0xffffffff


	//   ....[28]....
        /*0260*/ 	.word	0xffffffff


	//   ....[29]....
        /*0264*/ 	.word	0xffffffff


	//   ....[30]....
        /*0268*/ 	.word	0xffffffff


	//   ....[31]....
        /*026c*/ 	.word	0xffffffff


	//   ....[32]....
        /*0270*/ 	.word	0xffffffff


	//   ....[33]....
        /*0274*/ 	.word	0xffffffff


	//   ....[34]....
        /*0278*/ 	.word	0xffffffff


	//   ....[35]....
        /*027c*/ 	.word	0xffffffff


	//   ....[36]....
        /*0280*/ 	.word	0xffffffff


	//   ....[37]....
        /*0284*/ 	.word	0xffffffff


	//   ....[38]....
        /*0288*/ 	.word	0xffffffff


	//   ....[39]....
        /*028c*/ 	.word	0xffffffff


	//   ....[40]....
        /*0290*/ 	.word	0xffffffff


	//   ....[41]....
        /*0294*/ 	.word	0xffffffff


	//   ....[42]....
        /*0298*/ 	.word	0xffffffff


	//   ....[43]....
        /*029c*/ 	.word	0xffffffff


	//   ....[44]....
        /*02a0*/ 	.word	0xffffffff


	//   ....[45]....
        /*02a4*/ 	.word	0xffffffff


	//   ....[46]....
        /*02a8*/ 	.word	0xffffffff


	//   ....[47]....
        /*02ac*/ 	.word	0xffffffff


	//   ....[48]....
        /*02b0*/ 	.word	0xffffffff


	//   ....[49]....
        /*02b4*/ 	.word	0xffffffff


	//   ....[50]....
        /*02b8*/ 	.word	0xffffffff


	//   ....[51]....
        /*02bc*/ 	.word	0xffffffff


	//   ....[52]....
        /*02c0*/ 	.word	0xffffffff


	//   ....[53]....
        /*02c4*/ 	.word	0xffffffff


	//   ....[54]....
        /*02c8*/ 	.word	0xffffffff


	//   ....[55]....
        /*02cc*/ 	.word	0xffffffff


	//   ....[56]....
        /*02d0*/ 	.word	0xffffffff


	//   ....[57]....
        /*02d4*/ 	.word	0xffffffff


	//   ....[58]....
        /*02d8*/ 	.word	0xffffffff


	//   ....[59]....
        /*02dc*/ 	.word	0xffffffff


	//   ....[60]....
        /*02e0*/ 	.word	0xffffffff


	//   ....[61]....
        /*02e4*/ 	.word	0xffffffff


	//   ....[62]....
        /*02e8*/ 	.word	0xffffffff


	//   ....[63]....
        /*02ec*/ 	.word	0xffffffff


	//   ....[64]....
        /*02f0*/ 	.word	0xffffffff


	//   ....[65]....
        /*02f4*/ 	.word	0xffffffff


	//   ....[66]....
        /*02f8*/ 	.word	0xffffffff


	//   ....[67]....
        /*02fc*/ 	.word	0xffffffff


	//   ....[68]....
        /*0300*/ 	.word	0xffffffff


	//   ....[69]....
        /*0304*/ 	.word	0xffffffff


	//   ....[70]....
        /*0308*/ 	.word	0xffffffff


	//   ....[71]....
        /*030c*/ 	.word	0xffffffff


	//   ....[72]....
        /*0310*/ 	.word	0xffffffff


	//   ....[73]....
        /*0314*/ 	.word	0xffffffff


	//   ....[74]....
        /*0318*/ 	.word	0xffffffff


	//   ....[75]....
        /*031c*/ 	.word	0xffffffff


	//   ....[76]....
        /*0320*/ 	.word	0xffffffff


	//   ....[77]....
        /*0324*/ 	.word	0xffffffff


	//   ....[78]....
        /*0328*/ 	.word	0xffffffff


	//   ....[79]....
        /*032c*/ 	.word	0xffffffff


	//   ....[80]....
        /*0330*/ 	.word	0xffffffff


	//   ....[81]....
        /*0334*/ 	.word	0xffffffff


	//   ....[82]....
        /*0338*/ 	.word	0xffffffff


	//   ....[83]....
        /*033c*/ 	.word	0xffffffff


	//   ....[84]....
        /*0340*/ 	.word	0xffffffff


	//   ....[85]....
        /*0344*/ 	.word	0xffffffff


	//   ....[86]....
        /*0348*/ 	.word	0xffffffff


	//   ....[87]....
        /*034c*/ 	.word	0xffffffff


	//   ....[88]....
        /*0350*/ 	.word	0xffffffff


	//   ....[89]....
        /*0354*/ 	.word	0xffffffff


	//   ....[90]....
        /*0358*/ 	.word	0xffffffff


	//   ....[91]....
        /*035c*/ 	.word	0xffffffff


	//   ....[92]....
        /*0360*/ 	.word	0xffffffff


	//   ....[93]....
        /*0364*/ 	.word	0xffffffff


	//   ....[94]....
        /*0368*/ 	.word	0xffffffff


	//   ....[95]....
        /*036c*/ 	.word	0xffffffff


	//   ....[96]....
        /*0370*/ 	.word	0xffffffff


	//   ....[97]....
        /*0374*/ 	.word	0xffffffff


	//   ....[98]....
        /*0378*/ 	.word	0xffffffff


	//   ....[99]....
        /*037c*/ 	.word	0xffffffff


	//   ....[100]....
        /*0380*/ 	.word	0xffffffff


	//   ....[101]....
        /*0384*/ 	.word	0xffffffff


	//   ....[102]....
        /*0388*/ 	.word	0xffffffff


	//   ....[103]....
        /*038c*/ 	.word	0xffffffff


	//   ....[104]....
        /*0390*/ 	.word	0xffffffff


	//   ....[105]....
        /*0394*/ 	.word	0xffffffff


	//   ....[106]....
        /*0398*/ 	.word	0xffffffff


	//   ....[107]....
        /*039c*/ 	.word	0xffffffff


	//   ....[108]....
        /*03a0*/ 	.word	0xffffffff


	//   ....[109]....
        /*03a4*/ 	.word	0xffffffff


	//   ....[110]....
        /*03a8*/ 	.word	0xffffffff


	//   ....[111]....
        /*03ac*/ 	.word	0xffffffff


	//   ....[112]....
        /*03b0*/ 	.word	0xffffffff


	//   ....[113]....
        /*03b4*/ 	.word	0xffffffff


	//   ....[114]....
        /*03b8*/ 	.word	0xffffffff


	//   ....[115]....
        /*03bc*/ 	.word	0xffffffff


	//   ....[116]....
        /*03c0*/ 	.word	0xffffffff


	//   ....[117]....
        /*03c4*/ 	.word	0xffffffff


	//   ....[118]....
        /*03c8*/ 	.word	0xffffffff


	//   ....[119]....
        /*03cc*/ 	.word	0xffffffff


	//   ....[120]....
        /*03d0*/ 	.word	0xffffffff


	//   ....[121]....
        /*03d4*/ 	.word	0xffffffff


	//   ....[122]....
        /*03d8*/ 	.word	0xffffffff


	//   ....[123]....
        /*03dc*/ 	.word	0xffffffff


	//   ....[124]....
        /*03e0*/ 	.word	0xffffffff


	//   ....[125]....
        /*03e4*/ 	.word	0xffffffff


	//   ....[126]....
        /*03e8*/ 	.word	0xffffffff


	//   ....[127]....
        /*03ec*/ 	.word	0xffffffff


	//   ....[128]....
        /*03f0*/ 	.word	0xffffffff


	//   ....[129]....
        /*03f4*/ 	.word	0xffffffff


	//   ....[130]....
        /*03f8*/ 	.word	0xffffffff


	//   ....[131]....
        /*03fc*/ 	.word	0xffffffff


	//   ....[132]....
        /*0400*/ 	.word	0xffffffff


	//   ....[133]....
        /*0404*/ 	.word	0xffffffff


	//   ....[134]....
        /*0408*/ 	.word	0xffffffff


	//   ....[135]....
        /*040c*/ 	.word	0xffffffff


	//   ....[136]....
        /*0410*/ 	.word	0xffffffff


	//   ....[137]....
        /*0414*/ 	.word	0xffffffff


	//   ....[138]....
        /*0418*/ 	.word	0xffffffff


	//   ....[139]....
        /*041c*/ 	.word	0xffffffff


	//   ....[140]....
        /*0420*/ 	.word	0xffffffff


	//   ....[141]....
        /*0424*/ 	.word	0xffffffff


	//   ....[142]....
        /*0428*/ 	.word	0xffffffff


	//   ....[143]....
        /*042c*/ 	.word	0xffffffff


	//   ....[144]....
        /*0430*/ 	.word	0xffffffff


	//   ....[145]....
        /*0434*/ 	.word	0xffffffff


	//   ....[146]....
        /*0438*/ 	.word	0xffffffff


	//   ....[147]....
        /*043c*/ 	.word	0xffffffff


	//   ....[148]....
        /*0440*/ 	.word	0xffffffff


	//   ....[149]....
        /*0444*/ 	.word	0xffffffff


	//   ....[150]....
        /*0448*/ 	.word	0xffffffff


	//   ....[151]....
        /*044c*/ 	.word	0xffffffff


	//   ....[152]....
        /*0450*/ 	.word	0xffffffff


	//   ....[153]....
        /*0454*/ 	.word	0xffffffff


	//   ....[154]....
        /*0458*/ 	.word	0xffffffff


	//   ....[155]....
        /*045c*/ 	.word	0xffffffff


	//   ....[156]....
        /*0460*/ 	.word	0xffffffff


	//   ....[157]....
        /*0464*/ 	.word	0xffffffff


	//   ....[158]....
        /*0468*/ 	.word	0xffffffff


	//   ....[159]....
        /*046c*/ 	.word	0xffffffff


	//   ....[160]....
        /*0470*/ 	.word	0xffffffff


	//   ....[161]....
        /*0474*/ 	.word	0x0500000f


	//   ....[162]....
        /*0478*/ 	.word	0x0500000f


	//   ....[163]....
        /*047c*/ 	.word	0x0500000f


	//   ....[164]....
        /*0480*/ 	.word	0x0500000f


	//   ....[165]....
        /*0484*/ 	.word	0x0500000f


	//   ....[166]....
        /*0488*/ 	.word	0x0500000f


	//   ....[167]....
        /*048c*/ 	.word	0x0500000f


	//   ....[168]....
        /*0490*/ 	.word	0x0500000f


	//   ....[169]....
        /*0494*/ 	.word	0x0500000f


	//   ....[170]....
        /*0498*/ 	.word	0x0500000f


	//   ....[171]....
        /*049c*/ 	.word	0x0500000f


	//   ....[172]....
        /*04a0*/ 	.word	0x0500000f


	//   ....[173]....
        /*04a4*/ 	.word	0x0500000f


	//   ....[174]....
        /*04a8*/ 	.word	0x0500000f


	//   ....[175]....
        /*04ac*/ 	.word	0x0500000f


	//   ....[176]....
        /*04b0*/ 	.word	0x0500000f


	//   ....[177]....
        /*04b4*/ 	.word	0x0500000f


	//   ....[178]....
        /*04b8*/ 	.word	0x0500000f


	//   ....[179]....
        /*04bc*/ 	.word	0x0500000f


	//   ....[180]....
        /*04c0*/ 	.word	0x0500000f


	//   ....[181]....
        /*04c4*/ 	.word	0x0500000f


	//   ....[182]....
        /*04c8*/ 	.word	0x0500000f


	//   ....[183]....
        /*04cc*/ 	.word	0x0500000f


	//   ....[184]....
        /*04d0*/ 	.word	0x0500000f


	//   ....[185]....
        /*04d4*/ 	.word	0x0500000f


	//   ....[186]....
        /*04d8*/ 	.word	0x0500000f


	//   ....[187]....
        /*04dc*/ 	.word	0x0500000f


	//   ....[188]....
        /*04e0*/ 	.word	0x0500000f


	//   ....[189]....
        /*04e4*/ 	.word	0x0500000f


	//   ....[190]....
        /*04e8*/ 	.word	0x0500000f


	//   ....[191]....
        /*04ec*/ 	.word	0x0500000f


	//   ....[192]....
        /*04f0*/ 	.word	0x0500000f


	//   ....[193]....
        /*04f4*/ 	.word	0x0500000f


	//   ....[194]....
        /*04f8*/ 	.word	0x0500000f


	//   ....[195]....
        /*04fc*/ 	.word	0x0500000f


	//   ....[196]....
        /*0500*/ 	.word	0x0500000f


	//   ....[197]....
        /*0504*/ 	.word	0x0500000f


	//   ....[198]....
        /*0508*/ 	.word	0x0500000f


	//   ....[199]....
        /*050c*/ 	.word	0x0500000f


	//   ....[200]....
        /*0510*/ 	.word	0x0500000f


	//   ....[201]....
        /*0514*/ 	.word	0x0500000f


	//   ....[202]....
        /*0518*/ 	.word	0x0500000f


	//   ....[203]....
        /*051c*/ 	.word	0x0500000f


	//   ....[204]....
        /*0520*/ 	.word	0x0500000f


	//   ....[205]....
        /*0524*/ 	.word	0x0500000f


	//   ....[206]....
        /*0528*/ 	.word	0x0500000f


	//   ....[207]....
        /*052c*/ 	.word	0x0500000f


	//   ....[208]....
        /*0530*/ 	.word	0x0500000f


	//   ....[209]....
        /*0534*/ 	.word	0x0500000f


	//   ....[210]....
        /*0538*/ 	.word	0x0500000f


	//   ....[211]....
        /*053c*/ 	.word	0x0500000f


	//   ....[212]....
        /*0540*/ 	.word	0x0500000f


	//   ....[213]....
        /*0544*/ 	.word	0x0500000f


	//   ....[214]....
        /*0548*/ 	.word	0x0500000f


	//   ....[215]....
        /*054c*/ 	.word	0x0500000f


	//   ....[216]....
        /*0550*/ 	.word	0x0500000f


	//   ....[217]....
        /*0554*/ 	.word	0x0500000f


	//   ....[218]....
        /*0558*/ 	.word	0x0500000f


	//   ....[219]....
        /*055c*/ 	.word	0x0500000f


	//   ....[220]....
        /*0560*/ 	.word	0x0500000f


	//   ....[221]....
        /*0564*/ 	.word	0x0500000f


	//   ....[222]....
        /*0568*/ 	.word	0x0500000f


	//   ....[223]....
        /*056c*/ 	.word	0x0500000f


	//   ....[224]....
        /*0570*/ 	.word	0x0500000f


	//   ....[225]....
        /*0574*/ 	.word	0x0500000f


	//   ....[226]....
        /*0578*/ 	.word	0x0500000f


	//   ....[227]....
        /*057c*/ 	.word	0x0500000f


	//   ....[228]....
        /*0580*/ 	.word	0x0500000f


	//   ....[229]....
        /*0584*/ 	.word	0x0500000f


	//   ....[230]....
        /*0588*/ 	.word	0x0500000f


	//   ....[231]....
        /*058c*/ 	.word	0x0500000f


	//   ....[232]....
        /*0590*/ 	.word	0x0500000f


	//   ....[233]....
        /*0594*/ 	.word	0x0500000f


	//   ....[234]....
        /*0598*/ 	.word	0x0500000f


	//   ....[235]....
        /*059c*/ 	.word	0x0500000f


	//   ....[236]....
        /*05a0*/ 	.word	0x0500000f


	//   ....[237]....
        /*05a4*/ 	.word	0x0500000f


	//   ....[238]....
        /*05a8*/ 	.word	0x0500000f


	//   ....[239]....
        /*05ac*/ 	.word	0x0500000f


	//   ....[240]....
        /*05b0*/ 	.word	0x0500000f


	//   ....[241]....
        /*05b4*/ 	.word	0x0500000f


	//   ....[242]....
        /*05b8*/ 	.word	0x0500000f


	//   ....[243]....
        /*05bc*/ 	.word	0x0500000f


	//   ....[244]....
        /*05c0*/ 	.word	0x0500000f


	//   ....[245]....
        /*05c4*/ 	.word	0x0500000f


	//   ....[246]....
        /*05c8*/ 	.word	0x0500000f


	//   ....[247]....
        /*05cc*/ 	.word	0x0500000f


	//   ....[248]....
        /*05d0*/ 	.word	0x0500000f


	//   ....[249]....
        /*05d4*/ 	.word	0x0500000f


	//   ....[250]....
        /*05d8*/ 	.word	0x0500000f


	//   ....[251]....
        /*05dc*/ 	.word	0x0500000f


	//   ....[252]....
        /*05e0*/ 	.word	0x0500000f


	//   ....[253]....
        /*05e4*/ 	.word	0x0500000f


	//   ....[254]....
        /*05e8*/ 	.word	0x0500000f


	//   ....[255]....
        /*05ec*/ 	.word	0x0500000f


	//   ....[0]....
        /*05f0*/ 	.word	0x0500000f


	//   ....[1]....
        /*05f4*/ 	.word	0x0500000f


	//   ....[2]....
        /*05f8*/ 	.word	0x0500000f


	//   ....[3]....
        /*05fc*/ 	.word	0x0500000f


	//   ....[4]....
        /*0600*/ 	.word	0xffffffff


	//   ....[5]....
        /*0604*/ 	.word	0xffffffff


	//   ....[6]....
        /*0608*/ 	.word	0xffffffff


	//   ....[7]....
        /*060c*/ 	.word	0xffffffff


	//   ....[8]....
        /*0610*/ 	.word	0xffffffff


	//   ....[9]....
        /*0614*/ 	.word	0xffffffff


	//----- nvinfo : EIATTR_COOP_GROUP_INSTR_OFFSETS
	.align		4
.L_1412:
        /*0618*/ 	.byte	0x04, 0x28
        /*061a*/ 	.short	(.L_1414 - .L_1413)


	//   ....[0]....
.L_1413:
        /*061c*/ 	.word	0x00000080


	//   ....[1]....
        /*0620*/ 	.word	0x00000090


	//   ....[2]....
        /*0624*/ 	.word	0x000002f0


	//   ....[3]....
        /*0628*/ 	.word	0x00000450


	//   ....[4]....
        /*062c*/ 	.word	0x00000570


	//   ....[5]....
        /*0630*/ 	.word	0x000006d0


	//   ....[6]....
        /*0634*/ 	.word	0x00002280


	//   ....[7]....
        /*0638*/ 	.word	0x000044d0


	//   ....[8]....
        /*063c*/ 	.word	0x00004740


	//   ....[9]....
        /*0640*/ 	.word	0x000059f0


	//   ....[10]....
        /*0644*/ 	.word	0x00005d60


	//   ....[11]....
        /*0648*/ 	.word	0x000060d0


	//   ....[12]....
        /*064c*/ 	.word	0x00006120


	//   ....[13]....
        /*0650*/ 	.word	0x0000b110


	//   ....[14]....
        /*0654*/ 	.word	0x0000b1b0


	//   ....[15]....
        /*0658*/ 	.word	0x0000b290


	//   ....[16]....
        /*065c*/ 	.word	0x0000b2b0


	//   ....[17]....
        /*0660*/ 	.word	0x00014ab0


	//   ....[18]....
        /*0664*/ 	.word	0x00014ca0


	//   ....[19]....
        /*0668*/ 	.word	0x00015e40


	//   ....[20]....
        /*066c*/ 	.word	0x00015ed0


	//   ....[21]....
        /*0670*/ 	.word	0x00015f10


	//   ....[22]....
        /*0674*/ 	.word	0x00015f30


	//   ....[23]....
        /*0678*/ 	.word	0x0001e350


	//   ....[24]....
        /*067c*/ 	.word	0x0001e370


	//   ....[25]....
        /*0680*/ 	.word	0x0001e3d0


	//   ....[26]....
        /*0684*/ 	.word	0x0001e410


	//   ....[27]....
        /*0688*/ 	.word	0x000200e0


	//   ....[28]....
        /*068c*/ 	.word	0x00020100


	//   ....[29]....
        /*0690*/ 	.word	0x00020150


	//   ....[30]....
        /*0694*/ 	.word	0x00020170


	//   ....[31]....
        /*0698*/ 	.word	0x00020ac0


	//   ....[32]....
        /*069c*/ 	.word	0x00020ae0


	//   ....[33]....
        /*06a0*/ 	.word	0x00020c30


	//   ....[34]....
        /*06a4*/ 	.word	0x00020c50


	//   ....[35]....
        /*06a8*/ 	.word	0x00020d90


	//   ....[36]....
        /*06ac*/ 	.word	0x00020db0


	//   ....[37]....
        /*06b0*/ 	.word	0x00020f00


	//   ....[38]....
        /*06b4*/ 	.word	0x00020f20


	//   ....[39]....
        /*06b8*/ 	.word	0x00021880


	//   ....[40]....
        /*06bc*/ 	.word	0x000218a0


	//   ....[41]....
        /*06c0*/ 	.word	0x000219e0


	//   ....[42]....
        /*06c4*/ 	.word	0x00021a00


	//   ....[43]....
        /*06c8*/ 	.word	0x00021b40


	//   ....[44]....
        /*06cc*/ 	.word	0x00021b60


	//   ....[45]....
        /*06d0*/ 	.word	0x00021cb0


	//   ....[46]....
        /*06d4*/ 	.word	0x00021cd0


	//   ....[47]....
        /*06d8*/ 	.word	0x00021ea0


	//   ....[48]....
        /*06dc*/ 	.word	0x00022070


	//   ....[49]....
        /*06e0*/ 	.word	0x000220a0


	//   ....[50]....
        /*06e4*/ 	.word	0x000220d0


	//   ....[51]....
        /*06e8*/ 	.word	0x00022100


	//   ....[52]....
        /*06ec*/ 	.word	0x00022130


	//   ....[53]....
        /*06f0*/ 	.word	0x00022160


	//   ....[54]....
        /*06f4*/ 	.word	0x000222b0


	//   ....[55]....
        /*06f8*/ 	.word	0x000222e0


	//   ....[56]....
        /*06fc*/ 	.word	0x00022310


	//   ....[57]....
        /*0700*/ 	.word	0x00022340


	//   ....[58]....
        /*0704*/ 	.word	0x00022370


	//   ....[59]....
        /*0708*/ 	.word	0x000223a0


	//   ....[60]....
        /*070c*/ 	.word	0x00022430


	//   ....[61]....
        /*0710*/ 	.word	0x00022490


	//   ....[62]....
        /*0714*/ 	.word	0x00022520


	//   ....[63]....
        /*0718*/ 	.word	0x00024040


	//   ....[64]....
        /*071c*/ 	.word	0x00024060


	//   ....[65]....
        /*0720*/ 	.word	0x000240f0


	//   ....[66]....
        /*0724*/ 	.word	0x00024110


	//   ....[67]....
        /*0728*/ 	.word	0x00024190


	//   ....[68]....
        /*072c*/ 	.word	0x000241b0


	//   ....[69]....
        /*0730*/ 	.word	0x00024230


	//   ....[70]....
        /*0734*/ 	.word	0x00024250


	//   ....[71]....
        /*0738*/ 	.word	0x000242d0


	//   ....[72]....
        /*073c*/ 	.word	0x000242f0


	//   ....[73]....
        /*0740*/ 	.word	0x00024300


	//   ....[74]....
        /*0744*/ 	.word	0x00024310


	//   ....[75]....
        /*0748*/ 	.word	0x00024ab0


	//   ....[76]....
        /*074c*/ 	.word	0x00024ad0


	//   ....[77]....
        /*0750*/ 	.word	0x00024ae0


	//   ....[78]....
        /*0754*/ 	.word	0x00024af0


	//   ....[79]....
        /*0758*/ 	.word	0x00024b10


	//   ....[80]....
        /*075c*/ 	.word	0x00024bb0


	//   ....[81]....
        /*0760*/ 	.word	0x00024c20


	//   ....[82]....
        /*0764*/ 	.word	0x00024c80


	//   ....[83]....
        /*0768*/ 	.word	0x00024ca0


	//   ....[84]....
        /*076c*/ 	.word	0x00024d00


	//   ....[85]....
        /*0770*/ 	.word	0x00024d20


	//   ....[86]....
        /*0774*/ 	.word	0x00024d60


	//   ....[87]....
        /*0778*/ 	.word	0x00024da0


	//   ....[88]....
        /*077c*/ 	.word	0x00024dc0


	//   ....[89]....
        /*0780*/ 	.word	0x00024df0


	//   ....[90]....
        /*0784*/ 	.word	0x00024e10


	//   ....[91]....
        /*0788*/ 	.word	0x000255c0


	//   ....[92]....
        /*078c*/ 	.word	0x000255f0


	//   ....[93]....
        /*0790*/ 	.word	0x00025600


	//   ....[94]....
        /*0794*/ 	.word	0x00025610


	//   ....[95]....
        /*0798*/ 	.word	0x000256d0


	//   ....[96]....
        /*079c*/ 	.word	0x00025720


	//   ....[97]....
        /*07a0*/ 	.word	0x00025790


	//   ....[98]....
        /*07a4*/ 	.word	0x00025810


	//   ....[99]....
        /*07a8*/ 	.word	0x00025870


	//   ....[100]....
        /*07ac*/ 	.word	0x000258a0


	//   ....[101]....
        /*07b0*/ 	.word	0x00025900


	//   ....[102]....
        /*07b4*/ 	.word	0x00025930


	//   ....[103]....
        /*07b8*/ 	.word	0x00025990


	//   ....[104]....
        /*07bc*/ 	.word	0x000259c0


	//   ....[105]....
        /*07c0*/ 	.word	0x00025a10


	//   ....[106]....
        /*07c4*/ 	.word	0x00025a40


	//   ....[107]....
        /*07c8*/ 	.word	0x00025f80


	//   ....[108]....
        /*07cc*/ 	.word	0x00025fa0


	//   ....[109]....
        /*07d0*/ 	.word	0x00025ff0


	//   ....[110]....
        /*07d4*/ 	.word	0x000260b0


	//   ....[111]....
        /*07d8*/ 	.word	0x000260c0


	//   ....[112]....
        /*07dc*/ 	.word	0x000260f0


	//   ....[113]....
        /*07e0*/ 	.word	0x00026180


	//   ....[114]....
        /*07e4*/ 	.word	0x00026230


	//   ....[115]....
        /*07e8*/ 	.word	0x00026240


	//   ....[116]....
        /*07ec*/ 	.word	0x00026270


	//   ....[117]....
        /*07f0*/ 	.word	0x00026280


	//   ....[118]....
        /*07f4*/ 	.word	0x00026310


	//   ....[119]....
        /*07f8*/ 	.word	0x00026a20


	//   ....[120]....
        /*07fc*/ 	.word	0x00026a40


	//   ....[121]....
        /*0800*/ 	.word	0x00026a90


	//   ....[122]....
        /*0804*/ 	.word	0x00026aa0


	//   ....[123]....
        /*0808*/ 	.word	0x00026ae0


	//   ....[124]....
        /*080c*/ 	.word	0x00026af0


	//   ....[125]....
        /*0810*/ 	.word	0x00026b30


	//   ....[126]....
        /*0814*/ 	.word	0x00026b40


	//   ....[127]....
        /*0818*/ 	.word	0x00026b80


	//   ....[128]....
        /*081c*/ 	.word	0x00026b90


	//   ....[129]....
        /*0820*/ 	.word	0x00026ba0


	//   ....[130]....
        /*0824*/ 	.word	0x00026be0


	//   ....[131]....
        /*0828*/ 	.word	0x00026f10


	//   ....[132]....
        /*082c*/ 	.word	0x00026f30


	//   ....[133]....
        /*0830*/ 	.word	0x00026f40


	//   ....[134]....
        /*0834*/ 	.word	0x00026f50


	//   ....[135]....
        /*0838*/ 	.word	0x00026f70


	//   ....[136]....
        /*083c*/ 	.word	0x00026fe0


	//   ....[137]....
        /*0840*/ 	.word	0x00027050


	//   ....[138]....
        /*0844*/ 	.word	0x00027070


	//   ....[139]....
        /*0848*/ 	.word	0x00027080


	//   ....[140]....
        /*084c*/ 	.word	0x000270e0


	//   ....[141]....
        /*0850*/ 	.word	0x00027100


	//   ....[142]....
        /*0854*/ 	.word	0x00027160


	//   ....[143]....
        /*0858*/ 	.word	0x00027650


	//   ....[144]....
        /*085c*/ 	.word	0x00027680


	//   ....[145]....
        /*0860*/ 	.word	0x000276b0


	//   ....[146]....
        /*0864*/ 	.word	0x000276e0


	//   ....[147]....
        /*0868*/ 	.word	0x00027710


	//   ....[148]....
        /*086c*/ 	.word	0x00027740


	//   ....[149]....
        /*0870*/ 	.word	0x00027770


	//   ....[150]....
        /*0874*/ 	.word	0x000277a0


	//   ....[151]....
        /*0878*/ 	.word	0x00027920


	//   ....[152]....
        /*087c*/ 	.word	0x00027950


	//   ....[153]....
        /*0880*/ 	.word	0x00027980


	//   ....[154]....
        /*0884*/ 	.word	0x000279b0


	//   ....[155]....
        /*0888*/ 	.word	0x000279e0


	//   ....[156]....
        /*088c*/ 	.word	0x00027a10


	//   ....[157]....
        /*0890*/ 	.word	0x00027ad0


	//   ....[158]....
        /*0894*/ 	.word	0x00027af0


	//   ....[159]....
        /*0898*/ 	.word	0x00027b60


	//   ....[160]....
        /*089c*/ 	.word	0x00028200


	//   ....[161]....
        /*08a0*/ 	.word	0x000287d0


	//   ....[162]....
        /*08a4*/ 	.word	0x000288c0


	//   ....[163]....
        /*08a8*/ 	.word	0x00028960


	//   ....[164]....
        /*08ac*/ 	.word	0x000289c0


	//   ....[165]....
        /*08b0*/ 	.word	0x00028ab0


	//   ....[166]....
        /*08b4*/ 	.word	0x00028b20


	//   ....[167]....
        /*08b8*/ 	.word	0x00028c10


	//   ....[168]....
        /*08bc*/ 	.word	0x00028c80


	//   ....[169]....
        /*08c0*/ 	.word	0x00028d70


	//   ....[170]....
        /*08c4*/ 	.word	0x00028de0


	//   ....[171]....
        /*08c8*/ 	.word	0x00028ed0


	//   ....[172]....
        /*08cc*/ 	.word	0x00028f40


	//   ....[173]....
        /*08d0*/ 	.word	0x00028fe0


	//   ....[174]....
        /*08d4*/ 	.word	0x000290e0


	//   ....[175]....
        /*08d8*/ 	.word	0x00029130


	//   ....[176]....
        /*08dc*/ 	.word	0x00029190


	//   ....[177]....
        /*08e0*/ 	.word	0x000292c0


	//   ....[178]....
        /*08e4*/ 	.word	0x00029380


	//   ....[179]....
        /*08e8*/ 	.word	0x00029430


	//   ....[180]....
        /*08ec*/ 	.word	0x000294b0


	//   ....[181]....
        /*08f0*/ 	.word	0x000295a0


	//   ....[182]....
        /*08f4*/ 	.word	0x000296b0


	//   ....[183]....
        /*08f8*/ 	.word	0x00029720


	//   ....[184]....
        /*08fc*/ 	.word	0x000297f0


	//   ....[185]....
        /*0900*/ 	.word	0x000298a0


	//   ....[186]....
        /*0904*/ 	.word	0x00029920


	//   ....[187]....
        /*0908*/ 	.word	0x000299f0


	//   ....[188]....
        /*090c*/ 	.word	0x00029a80


	//   ....[189]....
        /*0910*/ 	.word	0x00029b50


	//   ....[190]....
        /*0914*/ 	.word	0x00029bf0


	//   ....[191]....
        /*0918*/ 	.word	0x00029c90


	//   ....[192]....
        /*091c*/ 	.word	0x00029cf0


	//   ....[193]....
        /*0920*/ 	.word	0x00029d90


	//   ....[194]....
        /*0924*/ 	.word	0x00029ee0


	//   ....[195]....
        /*0928*/ 	.word	0x00029f30


	//   ....[196]....
        /*092c*/ 	.word	0x00029f90


	//   ....[197]....
        /*0930*/ 	.word	0x0002a080


	//   ....[198]....
        /*0934*/ 	.word	0x0002a180


	//   ....[199]....
        /*0938*/ 	.word	0x0002a1d0


	//   ....[200]....
        /*093c*/ 	.word	0x0002a230


	//   ....[201]....
        /*0940*/ 	.word	0x0002a320


	//   ....[202]....
        /*0944*/ 	.word	0x0002a420


	//   ....[203]....
        /*0948*/ 	.word	0x0002a470


	//   ....[204]....
        /*094c*/ 	.word	0x0002a4d0


	//   ....[205]....
        /*0950*/ 	.word	0x0002a5b0


	//   ....[206]....
        /*0954*/ 	.word	0x0002a6e0


	//   ....[207]....
        /*0958*/ 	.word	0x0002a7c0


	//   ....[208]....
        /*095c*/ 	.word	0x0002a850


	//   ....[209]....
        /*0960*/ 	.word	0x0002a960


	//   ....[210]....
        /*0964*/ 	.word	0x0002a9c0


	//   ....[211]....
        /*0968*/ 	.word	0x0002aad0


	//   ....[212]....
        /*096c*/ 	.word	0x0002ab30


	//   ....[213]....
        /*0970*/ 	.word	0x0002ac40


	//   ....[214]....
        /*0974*/ 	.word	0x0002aca0


	//   ....[215]....
        /*0978*/ 	.word	0x0002adb0


	//   ....[216]....
        /*097c*/ 	.word	0x0002ae10


	//   ....[217]....
        /*0980*/ 	.word	0x0002aed0


	//   ....[218]....
        /*0984*/ 	.word	0x0002b030


	//   ....[219]....
        /*0988*/ 	.word	0x0002b0d0


	//   ....[220]....
        /*098c*/ 	.word	0x0002b130


	//   ....[221]....
        /*0990*/ 	.word	0x0002b1e0


	//   ....[222]....
        /*0994*/ 	.word	0x0002b240


	//   ....[223]....
        /*0998*/ 	.word	0x0002b2f0


	//   ....[224]....
        /*099c*/ 	.word	0x0002b350


	//   ....[225]....
        /*09a0*/ 	.word	0x0002b400


	//   ....[226]....
        /*09a4*/ 	.word	0x0002b460


	//   ....[227]....
        /*09a8*/ 	.word	0x0002b510


	//   ....[228]....
        /*09ac*/ 	.word	0x0002b570


	//   ....[229]....
        /*09b0*/ 	.word	0x0002b620


	//   ....[230]....
        /*09b4*/ 	.word	0x0002b710


	//   ....[231]....
        /*09b8*/ 	.word	0x0002b7b0


	//   ....[232]....
        /*09bc*/ 	.word	0x0002b810


	//   ....[233]....
        /*09c0*/ 	.word	0x0002b8e0


	//   ....[234]....
        /*09c4*/ 	.word	0x0002b940


	//   ....[235]....
        /*09c8*/ 	.word	0x0002ba10


	//   ....[236]....
        /*09cc*/ 	.word	0x0002ba70


	//   ....[237]....
        /*09d0*/ 	.word	0x0002bb40


	//   ....[238]....
        /*09d4*/ 	.word	0x0002bba0


	//   ....[239]....
        /*09d8*/ 	.word	0x0002bc70


	//   ....[240]....
        /*09dc*/ 	.word	0x0002bcd0


	//   ....[241]....
        /*09e0*/ 	.word	0x0002bda0


	//   ....[242]....
        /*09e4*/ 	.word	0x0002be30


	//   ....[243]....
        /*09e8*/ 	.word	0x0002bed0


	//   ....[244]....
        /*09ec*/ 	.word	0x0002bff0


	//   ....[245]....
        /*09f0*/ 	.word	0x0002c060


	//   ....[246]....
        /*09f4*/ 	.word	0x0002c0d0


	//   ....[247]....
        /*09f8*/ 	.word	0x0002c140


	//   ....[248]....
        /*09fc*/ 	.word	0x0002c1b0


	//   ....[249]....
        /*0a00*/ 	.word	0x0002c230


	//   ....[250]....
        /*0a04*/ 	.word	0x0002c2c0


	//   ....[251]....
        /*0a08*/ 	.word	0x0002c350


	//   ....[252]....
        /*0a0c*/ 	.word	0x0002c3c0


	//   ....[253]....
        /*0a10*/ 	.word	0x0002c430


	//   ....[254]....
        /*0a14*/ 	.word	0x0002c4a0


	//   ....[255]....
        /*0a18*/ 	.word	0x0002c520


	//   ....[0]....
        /*0a1c*/ 	.word	0x0002c590


	//   ....[1]....
        /*0a20*/ 	.word	0x0002c630


	//   ....[2]....
        /*0a24*/ 	.word	0x0002c6c0


	//   ....[3]....
        /*0a28*/ 	.word	0x0002c7e0


	//   ....[4]....
        /*0a2c*/ 	.word	0x0002ecc0


	//   ....[5]....
        /*0a30*/ 	.word	0x0002f6a0


	//   ....[6]....
        /*0a34*/ 	.word	0x00030240


	//   ....[7]....
        /*0a38*/ 	.word	0x000302a0


	//   ....[8]....
        /*0a3c*/ 	.word	0x00030300


	//   ....[9]....
        /*0a40*/ 	.word	0x00030320


	//----- nvinfo : EIATTR_REG_RECONFIG
	.align		4
.L_1414:
        /*0a44*/ 	.byte	0x01, 0x54
	.zero		2


	//----- nvinfo : EIATTR_SYSCALL_OFFSETS
	.align		4
        /*0a48*/ 	.byte	0x04, 0x46
        /*0a4a*/ 	.short	(.L_1416 - .L_1415)


	//   ....[0]....
.L_1415:
        /*0a4c*/ 	.word	0x000027f0


	//   ....[1]....
        /*0a50*/ 	.word	0x00023660


	//   ....[2]....
        /*0a54*/ 	.word	0x000237b0


	//   ....[3]....
        /*0a58*/ 	.word	0x000238a0


	//   ....[4]....
        /*0a5c*/ 	.word	0x000246a0


	//   ....[5]....
        /*0a60*/ 	.word	0x00025200


	//----- nvinfo : EIATTR_MBARRIER_INSTR_OFFSETS
	.align		4
.L_1416:
        /*0a64*/ 	.byte	0x04, 0x39
        /*0a66*/ 	.short	(.L_1418 - .L_1417)


	//   ....[0]....
.L_1417:
        /*0a68*/ 	.word	0x00000190
        /*0a6c*/ 	.word	0x000000ff
        /*0a70*/ 	.word	0x00032400
        /*0a74*/ 	.short	0x0100
        /*0a76*/ 	.byte	0x08
	.zero		1


	//   ....[1]....
        /*0a78*/ 	.word	0x000001a0
        /*0a7c*/ 	.word	0x000000ff
        /*0a80*/ 	.word	0x00032410
        /*0a84*/ 	.short	0x0100
        /*0a86*/ 	.byte	0x08
	.zero		1


	//   ....[2]....
        /*0a88*/ 	.word	0x000001b0
        /*0a8c*/ 	.word	0x000000ff
        /*0a90*/ 	.word	0x00032420
        /*0a94*/ 	.short	0x0100
        /*0a96*/ 	.byte	0x08
	.zero		1


	//   ....[3]....
        /*0a98*/ 	.word	0x000002a0
        /*0a9c*/ 	.word	0x000000ff
        /*0aa0*/ 	.word	0x00032430
        /*0aa4*/ 	.short	0x0100
        /*0aa6*/ 	.byte	0x08
	.zero		1


	//   ....[4]....
        /*0aa8*/ 	.word	0x000002b0
        /*0aac*/ 	.word	0x000000ff
        /*0ab0*/ 	.word	0x00032440
        /*0ab4*/ 	.short	0x0100
        /*0ab6*/ 	.byte	0x08
	.zero		1


	//   ....[5]....
        /*0ab8*/ 	.word	0x000002c0
        /*0abc*/ 	.word	0x000000ff
        /*0ac0*/ 	.word	0x00032438
        /*0ac4*/ 	.short	0x0100
        /*0ac6*/ 	.byte	0x08
	.zero		1


	//   ....[6]....
        /*0ac8*/ 	.word	0x000002d0
        /*0acc*/ 	.word	0x000000ff
        /*0ad0*/ 	.word	0x00032448
        /*0ad4*/ 	.short	0x0100
        /*0ad6*/ 	.byte	0x08
	.zero		1


	//   ....[7]....
        /*0ad8*/ 	.word	0x00000400
        /*0adc*/ 	.word	0x000000ff
        /*0ae0*/ 	.word	0x00032450
        /*0ae4*/ 	.short	0x0100
        /*0ae6*/ 	.byte	0x08
	.zero		1


	//   ....[8]....
        /*0ae8*/ 	.word	0x00000410
        /*0aec*/ 	.word	0x000000ff
        /*0af0*/ 	.word	0x00032460
        /*0af4*/ 	.short	0x0100
        /*0af6*/ 	.byte	0x08
	.zero		1


	//   ....[9]....
        /*0af8*/ 	.word	0x00000420
        /*0afc*/ 	.word	0x000000ff
        /*0b00*/ 	.word	0x00032458
        /*0b04*/ 	.short	0x0100
        /*0b06*/ 	.byte	0x08
	.zero		1


	//   ....[10]....
        /*0b08*/ 	.word	0x00000430
        /*0b0c*/ 	.word	0x000000ff
        /*0b10*/ 	.word	0x00032468
        /*0b14*/ 	.short	0x0100
        /*0b16*/ 	.byte	0x08
	.zero		1


	//   ....[11]....
        /*0b18*/ 	.word	0x00000520
        /*0b1c*/ 	.word	0x000000ff
        /*0b20*/ 	.word	0x00032470
        /*0b24*/ 	.short	0x0100
        /*0b26*/ 	.byte	0x06
	.zero		1


	//   ....[12]....
        /*0b28*/ 	.word	0x00000530
        /*0b2c*/ 	.word	0x000000ff
        /*0b30*/ 	.word	0x00032480
        /*0b34*/ 	.short	0x0100
        /*0b36*/ 	.byte	0x06
	.zero		1


	//   ....[13]....
        /*0b38*/ 	.word	0x00000540
        /*0b3c*/ 	.word	0x000000ff
        /*0b40*/ 	.word	0x00032478
        /*0b44*/ 	.short	0x0100
        /*0b46*/ 	.byte	0x06
	.zero		1


	//   ....[14]....
        /*0b48*/ 	.word	0x00000550
        /*0b4c*/ 	.word	0x000000ff
        /*0b50*/ 	.word	0x00032488
        /*0b54*/ 	.short	0x0100
        /*0b56*/ 	.byte	0x06
	.zero		1


	//   ....[15]....
        /*0b58*/ 	.word	0x00000680
        /*0b5c*/ 	.word	0x000000ff
        /*0b60*/ 	.word	0x00032490
        /*0b64*/ 	.short	0x0100
        /*0b66*/ 	.byte	0x08
	.zero		1


	//   ....[16]....
        /*0b68*/ 	.word	0x00000690
        /*0b6c*/ 	.word	0x000000ff
        /*0b70*/ 	.word	0x000324a0
        /*0b74*/ 	.short	0x0100
        /*0b76*/ 	.byte	0x08
	.zero		1


	//   ....[17]....
        /*0b78*/ 	.word	0x000006a0
        /*0b7c*/ 	.word	0x000000ff
        /*0b80*/ 	.word	0x00032498
        /*0b84*/ 	.short	0x0100
        /*0b86*/ 	.byte	0x08
	.zero		1


	//   ....[18]....
        /*0b88*/ 	.word	0x000006b0
        /*0b8c*/ 	.word	0x000000ff
        /*0b90*/ 	.word	0x000324a8
        /*0b94*/ 	.short	0x0100
        /*0b96*/ 	.byte	0x08
	.zero		1


	//   ....[19]....
        /*0b98*/ 	.word	0x000007f0
        /*0b9c*/ 	.word	0x000000ff
        /*0ba0*/ 	.word	0x000324b0
        /*0ba4*/ 	.short	0x0100
        /*0ba6*/ 	.byte	0x08
	.zero		1


	//   ....[20]....
        /*0ba8*/ 	.word	0x00000800
        /*0bac*/ 	.word	0x000000ff
        /*0bb0*/ 	.word	0x000324c0
        /*0bb4*/ 	.short	0x0100
        /*0bb6*/ 	.byte	0x08
	.zero		1


	//   ....[21]....
        /*0bb8*/ 	.word	0x00000810
        /*0bbc*/ 	.word	0x000000ff
        /*0bc0*/ 	.word	0x000324b8
        /*0bc4*/ 	.short	0x0100
        /*0bc6*/ 	.byte	0x08
	.zero		1


	//   ....[22]....
        /*0bc8*/ 	.word	0x00000820
        /*0bcc*/ 	.word	0x000000ff
        /*0bd0*/ 	.word	0x000324c8
        /*0bd4*/ 	.short	0x0100
        /*0bd6*/ 	.byte	0x08
	.zero		1


	//   ....[23]....
        /*0bd8*/ 	.word	0x00002a40
        /*0bdc*/ 	.word	0x000000ff
        /*0be0*/ 	.word	0x00032400
        /*0be4*/ 	.short	0x010a
        /*0be6*/ 	.byte	0x2a
	.zero		1


	//   ....[24]....
        /*0be8*/ 	.word	0x00002ed0
        /*0bec*/ 	.word	0x00000018
        /*0bf0*/ 	.word	0x00000000
        /*0bf4*/ 	.short	0x010a
        /*0bf6*/ 	.byte	0x3f
	.zero		1


	//   ....[25]....
        /*0bf8*/ 	.word	0x00002f30
        /*0bfc*/ 	.word	0x00000018
        /*0c00*/ 	.word	0x00000000
        /*0c04*/ 	.short	0x010a
        /*0c06*/ 	.byte	0x3f
	.zero		1


	//   ....[26]....
        /*0c08*/ 	.word	0x000032e0
        /*0c0c*/ 	.word	0x000000ff
        /*0c10*/ 	.word	0x00032410
        /*0c14*/ 	.short	0x010a
        /*0c16*/ 	.byte	0x2a
	.zero		1


	//   ....[27]....
        /*0c18*/ 	.word	0x000033e0
        /*0c1c*/ 	.word	0x00000008
        /*0c20*/ 	.word	0x00000000
        /*0c24*/ 	.short	0x010a
        /*0c26*/ 	.byte	0x3f
	.zero		1


	//   ....[28]....
        /*0c28*/ 	.word	0x00003440
        /*0c2c*/ 	.word	0x00000008
        /*0c30*/ 	.word	0x00000000
        /*0c34*/ 	.short	0x010a
        /*0c36*/ 	.byte	0x3f
	.zero		1


	//   ....[29]....
        /*0c38*/ 	.word	0x00004180
        /*0c3c*/ 	.word	0x0000000c
        /*0c40*/ 	.word	0x00000000
        /*0c44*/ 	.short	0x0101
        /*0c46*/ 	.byte	0x3f
	.zero		1


	//   ....[30]....
        /*0c48*/ 	.word	0x000094b0
        /*0c4c*/ 	.word	0x00000006
        /*0c50*/ 	.word	0x00000000
        /*0c54*/ 	.short	0x0101
        /*0c56*/ 	.byte	0x3f
	.zero		1


	//   ....[31]....
        /*0c58*/ 	.word	0x00009c00
        /*0c5c*/ 	.word	0x00000004
        /*0c60*/ 	.word	0x00000000
        /*0c64*/ 	.short	0x010a
        /*0c66*/ 	.byte	0x3f
	.zero		1


	//   ....[32]....
        /*0c68*/ 	.word	0x00009ca0
        /*0c6c*/ 	.word	0x00000006
        /*0c70*/ 	.word	0x00000000
        /*0c74*/ 	.short	0x010a
        /*0c76*/ 	.byte	0x3f
	.zero		1


	//   ....[33]....
        /*0c78*/ 	.word	0x0000a0b0
        /*0c7c*/ 	.word	0x00000003
        /*0c80*/ 	.word	0x00000000
        /*0c84*/ 	.short	0x010a
        /*0c86*/ 	.byte	0x3f
	.zero		1


	//   ....[34]....
        /*0c88*/ 	.word	0x0000a180
        /*0c8c*/ 	.word	0x00000014
        /*0c90*/ 	.word	0x00000000
        /*0c94*/ 	.short	0x010a
        /*0c96*/ 	.byte	0x3f
	.zero		1


	//   ....[35]....
        /*0c98*/ 	.word	0x0000aec0
        /*0c9c*/ 	.word	0x00000003
        /*0ca0*/ 	.word	0x00000000
        /*0ca4*/ 	.short	0x0101
        /*0ca6*/ 	.byte	0x3f
	.zero		1


	//   ....[36]....
        /*0ca8*/ 	.word	0x00013270
        /*0cac*/ 	.word	0x00000000
        /*0cb0*/ 	.word	0x00000000
        /*0cb4*/ 	.short	0x0101
        /*0cb6*/ 	.byte	0x3f
	.zero		1


	//   ....[37]....
        /*0cb8*/ 	.word	0x00013460
        /*0cbc*/ 	.word	0x00000002
        /*0cc0*/ 	.word	0x00000000
        /*0cc4*/ 	.short	0x010a
        /*0cc6*/ 	.byte	0x3f
	.zero		1


	//   ....[38]....
        /*0cc8*/ 	.word	0x00013500
        /*0ccc*/ 	.word	0x00000006
        /*0cd0*/ 	.word	0x00000000
        /*0cd4*/ 	.short	0x010a
        /*0cd6*/ 	.byte	0x3f
	.zero		1


	//   ....[39]....
        /*0cd8*/ 	.word	0x00013910
        /*0cdc*/ 	.word	0x00000002
        /*0ce0*/ 	.word	0x00000000
        /*0ce4*/ 	.short	0x010a
        /*0ce6*/ 	.byte	0x3f
	.zero		1


	//   ....[40]....
        /*0ce8*/ 	.word	0x000139e0
        /*0cec*/ 	.word	0x0000000e
        /*0cf0*/ 	.word	0x00000000
        /*0cf4*/ 	.short	0x010a
        /*0cf6*/ 	.byte	0x3f
	.zero		1


	//   ....[41]....
        /*0cf8*/ 	.word	0x00014720
        /*0cfc*/ 	.word	0x00000006
        /*0d00*/ 	.word	0x00000000
        /*0d04*/ 	.short	0x0101
        /*0d06*/ 	.byte	0x3f
	.zero		1


	//   ....[42]....
        /*0d08*/ 	.word	0x0001df10
        /*0d0c*/ 	.word	0x00000003
        /*0d10*/ 	.word	0x00000000
        /*0d14*/ 	.short	0x0101
        /*0d16*/ 	.byte	0x3f
	.zero		1


	//   ....[43]....
        /*0d18*/ 	.word	0x00020af0
        /*0d1c*/ 	.word	0x000000ff
        /*0d20*/ 	.word	0x00000000
        /*0d24*/ 	.short	0x0101
        /*0d26*/ 	.byte	0x04
	.zero		1


	//   ....[44]....
        /*0d28*/ 	.word	0x00023db0
        /*0d2c*/ 	.word	0x00000011
        /*0d30*/ 	.word	0x00032440
        /*0d34*/ 	.short	0x010a
        /*0d36*/ 	.byte	0x3f
	.zero		1


	//   ....[45]....
        /*0d38*/ 	.word	0x00024410
        /*0d3c*/ 	.word	0x00000011
        /*0d40*/ 	.word	0x00032430
        /*0d44*/ 	.short	0x0107
        /*0d46*/ 	.byte	0x3f
	.zero		1


	//   ....[46]....
        /*0d48*/ 	.word	0x000244e0
        /*0d4c*/ 	.word	0x00000011
        /*0d50*/ 	.word	0x00032430
        /*0d54*/ 	.short	0x0101
        /*0d56*/ 	.byte	0x3f
	.zero		1


	//   ....[47]....
        /*0d58*/ 	.word	0x00025040
        /*0d5c*/ 	.word	0x00000016
        /*0d60*/ 	.word	0x00032400
        /*0d64*/ 	.short	0x0107
        /*0d66*/ 	.byte	0x3f
	.zero		1


	//   ....[48]....
        /*0d68*/ 	.word	0x000250d0
        /*0d6c*/ 	.word	0x00000016
        /*0d70*/ 	.word	0x00032400
        /*0d74*/ 	.short	0x0101
        /*0d76*/ 	.byte	0x3f
	.zero		1


	//   ....[49]....
        /*0d78*/ 	.word	0x00025b60
        /*0d7c*/ 	.word	0x00000016
        /*0d80*/ 	.word	0x00032410
        /*0d84*/ 	.short	0x0107
        /*0d86*/ 	.byte	0x3f
	.zero		1


	//   ....[50]....
        /*0d88*/ 	.word	0x00025c60
        /*0d8c*/ 	.word	0x00000016
        /*0d90*/ 	.word	0x00032410
        /*0d94*/ 	.short	0x0101
        /*0d96*/ 	.byte	0x3f
	.zero		1


	//   ....[51]....
        /*0d98*/ 	.word	0x00025c80
        /*0d9c*/ 	.word	0x00000016
        /*0da0*/ 	.word	0x00032420
        /*0da4*/ 	.short	0x010a
        /*0da6*/ 	.byte	0x3f
	.zero		1


	//   ....[52]....
        /*0da8*/ 	.word	0x00025d00
        /*0dac*/ 	.word	0x00000011
        /*0db0*/ 	.word	0x00032460
        /*0db4*/ 	.short	0x010a
        /*0db6*/ 	.byte	0x3f
	.zero		1


	//   ....[53]....
        /*0db8*/ 	.word	0x00026490
        /*0dbc*/ 	.word	0x00000011
        /*0dc0*/ 	.word	0x00032450
        /*0dc4*/ 	.short	0x0107
        /*0dc6*/ 	.byte	0x3f
	.zero		1


	//   ....[54]....
        /*0dc8*/ 	.word	0x00026550
        /*0dcc*/ 	.word	0x00000011
        /*0dd0*/ 	.word	0x00032450
        /*0dd4*/ 	.short	0x0101
        /*0dd6*/ 	.byte	0x3f
	.zero		1


	//   ....[55]....
        /*0dd8*/ 	.word	0x00026880
        /*0ddc*/ 	.word	0x00000006
        /*0de0*/ 	.word	0x00032440
        /*0de4*/ 	.short	0x010a
        /*0de6*/ 	.byte	0x3f
	.zero		1


	//   ....[56]....
        /*0de8*/ 	.word	0x00026c60
        /*0dec*/ 	.word	0x00000006
        /*0df0*/ 	.word	0x00032430
        /*0df4*/ 	.short	0x0107
        /*0df6*/ 	.byte	0x3f
	.zero		1


	//   ....[57]....
        /*0df8*/ 	.word	0x00026d10
        /*0dfc*/ 	.word	0x00000006
        /*0e00*/ 	.word	0x00032430
        /*0e04*/ 	.short	0x0101
        /*0e06*/ 	.byte	0x3f
	.zero		1


	//   ....[58]....
        /*0e08*/ 	.word	0x00026d40
        /*0e0c*/ 	.word	0x00000006
        /*0e10*/ 	.word	0x00032460
        /*0e14*/ 	.short	0x010a
        /*0e16*/ 	.byte	0x3f
	.zero		1


	//   ....[59]....
        /*0e18*/ 	.word	0x00027260
        /*0e1c*/ 	.word	0x00000006
        /*0e20*/ 	.word	0x00032450
        /*0e24*/ 	.short	0x0107
        /*0e26*/ 	.byte	0x3f
	.zero		1


	//   ....[60]....
        /*0e28*/ 	.word	0x00027310
        /*0e2c*/ 	.word	0x00000006
        /*0e30*/ 	.word	0x00032450
        /*0e34*/ 	.short	0x0101
        /*0e36*/ 	.byte	0x3f
	.zero		1


	//   ....[61]....
        /*0e38*/ 	.word	0x00028180
        /*0e3c*/ 	.word	0x00000007
        /*0e40*/ 	.word	0x00032420
        /*0e44*/ 	.short	0x010a
        /*0e46*/ 	.byte	0x3f
	.zero		1


	//   ....[62]....
        /*0e48*/ 	.word	0x00028320
        /*0e4c*/ 	.word	0x00000005
        /*0e50*/ 	.word	0x00032440
        /*0e54*/ 	.short	0x010a
        /*0e56*/ 	.byte	0x3f
	.zero		1


	//   ....[63]....
        /*0e58*/ 	.word	0x000283c0
        /*0e5c*/ 	.word	0x00000003
        /*0e60*/ 	.word	0x00032440
        /*0e64*/ 	.short	0x010a
        /*0e66*/ 	.byte	0x3f
	.zero		1


	//   ....[64]....
        /*0e68*/ 	.word	0x00028400
        /*0e6c*/ 	.word	0x00000005
        /*0e70*/ 	.word	0x00032460
        /*0e74*/ 	.short	0x010a
        /*0e76*/ 	.byte	0x3f
	.zero		1


	//   ....[65]....
        /*0e78*/ 	.word	0x00028440
        /*0e7c*/ 	.word	0x00000003
        /*0e80*/ 	.word	0x00032460
        /*0e84*/ 	.short	0x010a
        /*0e86*/ 	.byte	0x3f
	.zero		1


	//   ....[66]....
        /*0e88*/ 	.word	0x000284b0
        /*0e8c*/ 	.word	0x00000009
        /*0e90*/ 	.word	0x00032400
        /*0e94*/ 	.short	0x010a
        /*0e96*/ 	.byte	0x3f
	.zero		1


	//   ....[67]....
        /*0e98*/ 	.word	0x00028500
        /*0e9c*/ 	.word	0x00000018
        /*0ea0*/ 	.word	0x00000000
        /*0ea4*/ 	.short	0x010a
        /*0ea6*/ 	.byte	0x3f
	.zero		1


	//   ....[68]....
        /*0ea8*/ 	.word	0x00028560
        /*0eac*/ 	.word	0x00000009
        /*0eb0*/ 	.word	0x00032410
        /*0eb4*/ 	.short	0x010a
        /*0eb6*/ 	.byte	0x3f
	.zero		1


	//   ....[69]....
        /*0eb8*/ 	.word	0x000285b0
        /*0ebc*/ 	.word	0x00000008
        /*0ec0*/ 	.word	0x00000000
        /*0ec4*/ 	.short	0x010a
        /*0ec6*/ 	.byte	0x3f
	.zero		1


	//   ....[70]....
        /*0ec8*/ 	.word	0x00028600
        /*0ecc*/ 	.word	0x00000006
        /*0ed0*/ 	.word	0x00000000
        /*0ed4*/ 	.short	0x010a
        /*0ed6*/ 	.byte	0x3f
	.zero		1


	//   ....[71]....
        /*0ed8*/ 	.word	0x00028650
        /*0edc*/ 	.word	0x00000014
        /*0ee0*/ 	.word	0x00000000
        /*0ee4*/ 	.short	0x010a
        /*0ee6*/ 	.byte	0x3f
	.zero		1


	//   ....[72]....
        /*0ee8*/ 	.word	0x000286a0
        /*0eec*/ 	.word	0x00000006
        /*0ef0*/ 	.word	0x00000000
        /*0ef4*/ 	.short	0x010a
        /*0ef6*/ 	.byte	0x3f
	.zero		1


	//   ....[73]....
        /*0ef8*/ 	.word	0x000286f0
        /*0efc*/ 	.word	0x0000000e
        /*0f00*/ 	.word	0x00000000
        /*0f04*/ 	.short	0x010a
        /*0f06*/ 	.byte	0x3f
	.zero		1


	//   ....[74]....
        /*0f08*/ 	.word	0x00028810
        /*0f0c*/ 	.word	0x00000011
        /*0f10*/ 	.word	0x00032440
        /*0f14*/ 	.short	0x010a
        /*0f16*/ 	.byte	0x3f
	.zero		1


	//   ....[75]....
        /*0f18*/ 	.word	0x0002a5e0
        /*0f1c*/ 	.word	0x00000016
        /*0f20*/ 	.word	0x00032420
        /*0f24*/ 	.short	0x010a
        /*0f26*/ 	.byte	0x3f
	.zero		1


	//   ....[76]....
        /*0f28*/ 	.word	0x0002a630
        /*0f2c*/ 	.word	0x00000011
        /*0f30*/ 	.word	0x00032460
        /*0f34*/ 	.short	0x010a
        /*0f36*/ 	.byte	0x3f
	.zero		1


	//   ....[77]....
        /*0f38*/ 	.word	0x0002af80
        /*0f3c*/ 	.word	0x00000006
        /*0f40*/ 	.word	0x00032440
        /*0f44*/ 	.short	0x010a
        /*0f46*/ 	.byte	0x3f
	.zero		1


	//   ....[78]....
        /*0f48*/ 	.word	0x0002b660
        /*0f4c*/ 	.word	0x00000006
        /*0f50*/ 	.word	0x00032460
        /*0f54*/ 	.short	0x010a
        /*0f56*/ 	.byte	0x3f
	.zero		1


	//   ....[79]....
        /*0f58*/ 	.word	0x0002c700
        /*0f5c*/ 	.word	0x00000007
        /*0f60*/ 	.word	0x00032420
        /*0f64*/ 	.short	0x010a
        /*0f66*/ 	.byte	0x3f
	.zero		1


	//   ....[80]....
        /*0f68*/ 	.word	0x0002c8a0
        /*0f6c*/ 	.word	0x00000005
        /*0f70*/ 	.word	0x00032440
        /*0f74*/ 	.short	0x010a
        /*0f76*/ 	.byte	0x3f
	.zero		1


	//   ....[81]....
        /*0f78*/ 	.word	0x0002c8f0
        /*0f7c*/ 	.word	0x00000003
        /*0f80*/ 	.word	0x00032440
        /*0f84*/ 	.short	0x010a
        /*0f86*/ 	.byte	0x3f
	.zero		1


	//   ....[82]....
        /*0f88*/ 	.word	0x0002c940
        /*0f8c*/ 	.word	0x00000005
        /*0f90*/ 	.word	0x00032460
        /*0f94*/ 	.short	0x010a
        /*0f96*/ 	.byte	0x3f
	.zero		1


	//   ....[83]....
        /*0f98*/ 	.word	0x0002ccf0
        /*0f9c*/ 	.word	0x0000000a
        /*0fa0*/ 	.word	0x00000000
        /*0fa4*/ 	.short	0x010a
        /*0fa6*/ 	.byte	0x3f
	.zero		1


	//   ....[84]....
        /*0fa8*/ 	.word	0x0002ce30
        /*0fac*/ 	.word	0x00000002
        /*0fb0*/ 	.word	0x00000000
        /*0fb4*/ 	.short	0x010a
        /*0fb6*/ 	.byte	0x3f
	.zero		1


	//   ....[85]....
        /*0fb8*/ 	.word	0x0002d490
        /*0fbc*/ 	.word	0x0000000a
        /*0fc0*/ 	.word	0x00000000
        /*0fc4*/ 	.short	0x010a
        /*0fc6*/ 	.byte	0x3f
	.zero		1


	//   ....[86]....
        /*0fc8*/ 	.word	0x0002d5d0
        /*0fcc*/ 	.word	0x00000008
        /*0fd0*/ 	.word	0x00000000
        /*0fd4*/ 	.short	0x010a
        /*0fd6*/ 	.byte	0x3f
	.zero		1


	//   ....[87]....
        /*0fd8*/ 	.word	0x0002e8a0
        /*0fdc*/ 	.word	0x00000006
        /*0fe0*/ 	.word	0x00000000
        /*0fe4*/ 	.short	0x0101
        /*0fe6*/ 	.byte	0x3f
	.zero		1


	//   ....[88]....
        /*0fe8*/ 	.word	0x00048020
        /*0fec*/ 	.word	0x00000000
        /*0ff0*/ 	.word	0x00000000
        /*0ff4*/ 	.short	0x0101
        /*0ff6*/ 	.byte	0x3f
	.zero		1


	//   ....[89]....
        /*0ff8*/ 	.word	0x00048040
        /*0ffc*/ 	.word	0x00000002
        /*1000*/ 	.word	0x00000000
        /*1004*/ 	.short	0x010a
        /*1006*/ 	.byte	0x3f
	.zero		1


	//   ....[90]....
        /*1008*/ 	.word	0x00048090
        /*100c*/ 	.word	0x00000008
        /*1010*/ 	.word	0x00000000
        /*1014*/ 	.short	0x010a
        /*1016*/ 	.byte	0x3f
	.zero		1


	//----- nvinfo : EIATTR_NUM_MBARRIERS
	.align		4
.L_1418:
        /*1018*/ 	.byte	0x03, 0x38
        /*101a*/ 	.short	0x0017


	//----- nvinfo : EIATTR_EXIT_INSTR_OFFSETS
	.align		4
        /*101c*/ 	.byte	0x04, 0x1c
        /*101e*/ 	.short	(.L_1420 - .L_1419)


	//   ....[0]....
.L_1419:
        /*1020*/ 	.word	0x00000aa0


	//   ....[1]....
        /*1024*/ 	.word	0x00021e50


	//   ....[2]....
        /*1028*/ 	.word	0x00028490


	//----- nvinfo : EIATTR_MAX_THREADS
	.align		4
.L_1420:
        /*102c*/ 	.byte	0x04, 0x05
        /*102e*/ 	.short	(.L_1422 - .L_1421)
.L_1421:
        /*1030*/ 	.word	0x00000180
        /*1034*/ 	.word	0x00000001
        /*1038*/ 	.word	0x00000001


	//----- nvinfo : EIATTR_CRS_STACK_SIZE
	.align		4
.L_1422:
        /*103c*/ 	.byte	0x04, 0x1e
        /*103e*/ 	.short	(.L_1424 - .L_1423)
.L_1423:
        /*1040*/ 	.word	0x00000000


	//----- nvinfo : EIATTR_CBANK_PARAM_SIZE
	.align		4
.L_1424:
        /*1044*/ 	.byte	0x03, 0x19
        /*1046*/ 	.short	0x0bf0


	//----- nvinfo : EIATTR_PARAM_CBANK
	.align		4
        /*1048*/ 	.byte	0x04, 0x0a
        /*104a*/ 	.short	(.L_1426 - .L_1425)
	.align		4
.L_1425:
        /*104c*/ 	.word	index@(.nv.constant0._ZN7cutlass13device_kernelIN5flash11enable_sm90INS1_16FlashAttnFwdSm90INS1_25CollectiveMainloopFwdSm90ILi2EN4cute5tupleIJNS5_1CILi1EEES8_S8_EEENS6_IJNS7_ILi128EEENS7_ILi96EEENS7_ILi64EEEEEELi256ENS_10bfloat16_tEfNS_4arch4Sm90ELb0ELb1ELb0ELb1ELb1ELb0ELb1ELb1ELb0ELb1ELb0ELb0EEENS1_21CollectiveEpilogueFwdINS6_IJSA_NS7_ILi256EEESB_EEES9_SE_SG_Li256ELb1ELb1ELb0ELb0EEENS1_36VarlenDynamicPersistentTileSchedulerILi128ELi96ELi256ELi128ELb0ELb1ELb1ELb1ELb0ELb1EEEEEEEEEvNT_6ParamsE)
        /*1050*/ 	.short	0x0210
        /*1052*/ 	.short	0x0bf0


	//----- nvinfo : EIATTR_SW_WAR
	.align		4
.L_1426:
        /*1054*/ 	.byte	0x04, 0x36
        /*1056*/ 	.short	(.L_1428 - .L_1427)
.L_1427:
        /*1058*/ 	.word	0x00000008
.L_1428:


//--------------------- .nv.info._ZN7cutlass13device_kernelIN5flash11enable_sm90INS1_16FlashAttnFwdSm90INS1_25CollectiveMainloopFwdSm90ILi2EN4cute5tupleIJNS5_1CILi1EEES8_S8_EEENS6_IJNS7_ILi128EEENS7_ILi96EEENS7_ILi64EEEEEELi256ENS_10bfloat16_tEfNS_4arch4Sm90ELb0ELb1ELb0ELb1ELb1ELb1ELb1ELb1ELb0ELb1ELb0ELb0EEENS1_21CollectiveEpilogueFwdINS6_IJSA_NS7_ILi256EEESB_EEES9_SE_SG_Li256ELb1ELb1ELb0ELb0EEENS1_36VarlenDynamicPersistentTileSchedulerILi128ELi96ELi256ELi128ELb0ELb1ELb1ELb1ELb0ELb1EEEEEEEEEvNT_6ParamsE --------------------------
	.section	.nv.info._ZN7cutlass13device_kernelIN5flash11enable_sm90INS1_16FlashAttnFwdSm90INS1_25CollectiveMainloopFwdSm90ILi2EN4cute5tupleIJNS5_1CILi1EEES8_S8_EEENS6_IJNS7_ILi128EEENS7_ILi96EEENS7_ILi64EEEEEELi256ENS_10bfloat16_tEfNS_4arch4Sm90ELb0ELb1ELb0ELb1ELb1ELb1ELb1ELb1ELb0ELb1ELb0ELb0EEENS1_21CollectiveEpilogueFwdINS6_IJSA_NS7_ILi256EEESB_EEES9_SE_SG_Li256ELb1ELb1ELb0ELb0EEENS1_36VarlenDynamicPersistentTileSchedulerILi128ELi96ELi256ELi128ELb0ELb1ELb1ELb1ELb0ELb1EEEEEEEEEvNT_6ParamsE,"",@"SHT_CUDA_INFO"
	.sectionflags	@""
	.align	4


	//----- nvinfo : EIATTR_CUDA_API_VERSION
	.align		4
        /*0000*/ 	.byte	0x04, 0x37
        /*0002*/ 	.short	(.L_1430 - .L_1429)
.L_1429:
        /*0004*/ 	.word	0x00000082


	//----- nvinfo : EIATTR_KPARAM_INFO
	.align		4
.L_1430:
        /*0008*/ 	.byte	0x04, 0x17
        /*000a*/ 	.short	(.L_1432 - .L_1431)
.L_1431:
        /*000c*/ 	.word	0x00000000
        /*0010*/ 	.short	0x0000
        /*0012*/ 	.short	0x0070
        /*0014*/ 	.byte	0x00, 0xf0, 0x01, 0x2e


	//----- nvinfo : EIATTR_SPARSE_MMA_MASK
	.align		4
.L_1432:
        /*0018*/ 	.byte	0x03, 0x50
        /*001a*/ 	.short	0x0000


	//----- nvinfo : EIATTR_MAXREG_COUNT
	.align		4
        /*001c*/ 	.byte	0x03, 0x1b
        /*001e*/ 	.short	0x00a8


	//----- nvinfo : EIATTR_NUM_BARRIERS
	.align		4
        /*0020*/ 	.byte	0x02, 0x4c
        /*0022*/ 	.byte	0x10
	.zero		1


	//----- nvinfo : EIATTR_EXTERNS
	.align		4
        /*0024*/ 	.byte	0x04, 0x0f
        /*0026*/ 	.short	(.L_1434 - .L_1433)


	//   ....[0]....
	.align		4
.L_1433:
        /*0028*/ 	.word	index@(__assertfail)


	//----- nvinfo : EIATTR_ANNOTATIONS
	.align		4
.L_1434:
        /*002c*/ 	.byte	0x04, 0x55
        /*002e*/ 	.short	(.L_1436 - .L_1435)


	//   ....[0]....
.L_1435:
        /* <DEDUP_REMOVED lines=45> */


	//----- nvinfo : EIATTR_MERCURY_ISA_VERSION
	.align		4
.L_1436:
        /*02f0*/ 	.byte	0x03, 0x5f
        /*02f2*/ 	.short	0x0101


	//----- nvinfo : EIATTR_UNUSED_LOAD_BYTE_OFFSET
	.align		4
        /*02f4*/ 	.byte	0x04, 0x44
        /*02f6*/ 	.short	(.L_1438 - .L_1437)


	//   ....[0]....
.L_1437:
        /*02f8*/ 	.word	0x00000b70
        /*02fc*/ 	.word	0x0000fff0


	//   ....[1]....
        /*0300*/ 	.word	0x0002b580
        /*0304*/ 	.word	0x0000fff0


	//----- nvinfo : EIATTR_INT_WARP_WIDE_INSTR_OFFSETS
	.align		4
.L_1438:
        /*0308*/ 	.byte	0x04, 0x31
        /*030a*/ 	.short	(.L_1440 - .L_1439)


	//   ....[0]....
.L_1439:
        /*030c*/ 	.word	0x00000180


	//   ....[1]....
        /*0310*/ 	.word	0x000001c0


	//   ....[2]....
        /*0314*/ 	.word	0x00000230


	//   ....[3]....
        /*0318*/ 	.word	0x00000240


	//   ....[4]....
        /*031c*/ 	.word	0x00031240


	//   ....[5]....
        /*0320*/ 	.word	0x000312d0


	//   ....[6]....
        /*0324*/ 	.word	0x000352b0


	//   ....[7]....
        /*0328*/ 	.word	0x00035340


	//----- nvinfo : EIATTR_COOP_GROUP_MASK_REGIDS
	.align		4
.L_1440:
        /*032c*/ 	.byte	0x04, 0x29
        /*032e*/ 	.short	(.L_1442 - .L_1441)


	//   ....[0]....
.L_1441:
        /*0330*/ 	.word	0xffffffff


	//   ....[1]....
        /*0334*/ 	.word	0xffffffff


	//   ....[2]....
        /*0338*/ 	.word	0xffffffff


	//   ....[3]....
        /*033c*/ 	.word	0xffffffff


	//   ....[4]....
        /*0340*/ 	.word	0xffffffff


	//   ....[5]....
        /*0344*/ 	.word	0xffffffff


	//   ....[6]....
        /*0348*/ 	.word	0xffffffff


	//   ....[7]....
        /*034c*/ 	.word	0xffffffff


	//   ....[8]....
        /*0350*/ 	.word	0xffffffff


	//   ....[9]....
        /*0354*/ 	.word	0xffffffff


	//   ....[10]....
        /*0358*/ 	.word	0xffffffff


	//   ....[11]....
        /*035c*/ 	.word	0xffffffff


	//   ....[12]....
        /*0360*/ 	.word	0xffffffff


	//   ....[13]....
        /*0364*/ 	.word	0xffffffff


	//   ....[14]....
        /*0368*/ 	.word	0xffffffff


	//   ....[15]....
        /*036c*/ 	.word	0xffffffff


	//   ....[16]....
        /*0370*/ 	.word	0xffffffff


	//   ....[17]....
        /*0374*/ 	.word	0xffffffff


	//   ....[18]....
        /*0378*/ 	.word	0xffffffff


	//   ....[19]....
        /*037c*/ 	.word	0xffffffff


	//   ....[20]....
        /*0380*/ 	.word	0xffffffff


	//   ....[21]....
        /*0384*/ 	.word	0xffffffff


	//   ....[22]....
        /*0388*/ 	.word	0xffffffff


	//   ....[23]....
        /*038c*/ 	.word	0xffffffff


	//   ....[24]....
        /*0390*/ 	.word	0xffffffff


	//   ....[25]....
        /*0394*/ 	.word	0xffffffff


	//   ....[26]....
        /*0398*/ 	.word	0xffffffff


	//   ....[27]....
        /*039c*/ 	.word	0xffffffff


	//   ....[28]....
        /*03a0*/ 	.word	0xffffffff


	//   ....[29]....
        /*03a4*/ 	.word	0xffffffff


	//   ....[30]....
        /*03a8*/ 	.word	0xffffffff


	//   ....[31]....
        /*03ac*/ 	.word	0xffffffff


	//   ....[32]....
        /*03b0*/ 	.word	0xffffffff


	//   ....[33]....
        /*03b4*/ 	.word	0xffffffff


	//   ....[34]....
        /*03b8*/ 	.word	0xffffffff


	//   ....[35]....
        /*03bc*/ 	.word	0xffffffff


	//   ....[36]....
        /*03c0*/ 	.word	0xffffffff


	//   ....[37]....
        /*03c4*/ 	.word	0xffffffff


	//   ....[38]....
        /*03c8*/ 	.word	0xffffffff


	//   ....[39]....
        /*03cc*/ 	.word	0xffffffff


	//   ....[40]....
        /*03d0*/ 	.word	0xffffffff


	//   ....[41]....
        /*03d4*/ 	.word	0xffffffff


	//   ....[42]....
        /*03d8*/ 	.word	0xffffffff


	//   ....[43]....
        /*03dc*/ 	.word	0xffffffff


	//   ....[44]....
        /*03e0*/ 	.word	0xffffffff


	//   ....[45]....
        /*03e4*/ 	.word	0xffffffff


	//   ....[46]....
        /*03e8*/ 	.word	0xffffffff


	//   ....[47]....
        /*03ec*/ 	.word	0xffffffff


	//   ....[48]....
        /*03f0*/ 	.word	0xffffffff


	//   ....[49]....
        /*03f4*/ 	.word	0xffffffff


	//   ....[50]....
        /*03f8*/ 	.word	0xffffffff


	//   ....[51]....
        /*03fc*/ 	.word	0xffffffff


	//   ....[52]....
        /*0400*/ 	.word	0xffffffff


	//   ....[53]....
        /*0404*/ 	.word	0xffffffff


	//   ....[54]....
        /*0408*/ 	.word	0xffffffff


	//   ....[55]....
        /*040c*/ 	.word	0xffffffff


	//   ....[56]....
        /*0410*/ 	.word	0xffffffff


	//   ....[57]....
        /*0414*/ 	.word	0xffffffff


	//   ....[58]....
        /*0418*/ 	.word	0xffffffff


	//   ....[59]....
        /*041c*/ 	.word	0xffffffff


	//   ....[60]....
        /*0420*/ 	.word	0xffffffff


	//   ....[61]....
        /*0424*/ 	.word	0xffffffff


	//   ....[62]....
        /*0428*/ 	.word	0xffffffff


	//   ....[63]....
        /*042c*/ 	.word	0xffffffff


	//   ....[64]....
        /*0430*/ 	.word	0xffffffff


	//   ....[65]....
        /*0434*/ 	.word	0xffffffff


	//   ....[66]....
        /*0438*/ 	.word	0xffffffff


	//   ....[67]....
        /*043c*/ 	.word	0xffffffff


	//   ....[68]....
        /*0440*/ 	.word	0xffffffff


	//   ....[69]....
        /*0444*/ 	.word	0xffffffff


	//   ....[70]....
        /*0448*/ 	.word	0xffffffff


	//   ....[71]....
        /*044c*/ 	.word	0xffffffff


	//   ....[72]....
        /*0450*/ 	.word	0xffffffff


	//   ....[73]....
        /*0454*/ 	.word	0xffffffff


	//   ....[74]....
        /*0458*/ 	.word	0xffffffff


	//   ....[75]....
        /*045c*/ 	.word	0xffffffff


	//   ....[76]....
        /*0460*/ 	.word	0xffffffff


	//   ....[77]....
        /*0464*/ 	.word	0xffffffff


	//   ....[78]....
        /*0468*/ 	.word	0xffffffff


	//   ....[79]....
        /*046c*/ 	.word	0xffffffff


	//   ....[80]....
        /*0470*/ 	.word	0xffffffff


	//   ....[81]....
        /*0474*/ 	.word	0xffffffff


	//   ....[82]....
        /*0478*/ 	.word	0xffffffff


	//   ....[83]....
        /*047c*/ 	.word	0xffffffff


	//   ....[84]....
        /*0480*/ 	.word	0xffffffff


	//   ....[85]....
        /*0484*/ 	.word	0xffffffff


	//   ....[86]....
        /*0488*/ 	.word	0xffffffff


	//   ....[87]....
        /*048c*/ 	.word	0xffffffff


	//   ....[88]....
        /*0490*/ 	.word	0xffffffff


	//   ....[89]....
        /*0494*/ 	.word	0xffffffff


	//   ....[90]....
        /*0498*/ 	.word	0xffffffff


	//   ....[91]....
        /*049c*/ 	.word	0xffffffff


	//   ....[92]....
        /*04a0*/ 	.word	0xffffffff


	//   ....[93]....
        /*04a4*/ 	.word	0xffffffff


	//   ....[94]....
        /*04a8*/ 	.word	0xffffffff


	//   ....[95]....
        /*04ac*/ 	.word	0xffffffff


	//   ....[96]....
        /*04b0*/ 	.word	0xffffffff


	//   ....[97]....
        /*04b4*/ 	.word	0xffffffff


	//   ....[98]....
        /*04b8*/ 	.word	0xffffffff


	//   ....[99]....
        /*04bc*/ 	.word	0xffffffff


	//   ....[100]....
        /*04c0*/ 	.word	0xffffffff


	//   ....[101]....
        /*04c4*/ 	.word	0xffffffff


	//   ....[102]....
        /*04c8*/ 	.word	0xffffffff


	//   ....[103]....
        /*04cc*/ 	.word	0xffffffff


	//   ....[104]....
        /*04d0*/ 	.word	0xffffffff


	//   ....[105]....
        /*04d4*/ 	.word	0xffffffff


	//   ....[106]....
        /*04d8*/ 	.word	0xffffffff


	//   ....[107]....
        /*04dc*/ 	.word	0xffffffff


	//   ....[108]....
        /*04e0*/ 	.word	0xffffffff


	//   ....[109]....
        /*04e4*/ 	.word	0xffffffff


	//   ....[110]....
        /*04e8*/ 	.word	0xffffffff


	//   ....[111]....
        /*04ec*/ 	.word	0xffffffff


	//   ....[112]....
        /*04f0*/ 	.word	0xffffffff


	//   ....[113]....
        /*04f4*/ 	.word	0xffffffff


	//   ....[114]....
        /*04f8*/ 	.word	0xffffffff


	//   ....[115]....
        /*04fc*/ 	.word	0xffffffff


	//   ....[116]....
        /*0500*/ 	.word	0xffffffff


	//   ....[117]....
        /*0504*/ 	.word	0xffffffff


	//   ....[118]....
        /*0508*/ 	.word	0xffffffff


	//   ....[119]....
        /*050c*/ 	.word	0xffffffff


	//   ....[120]....
        /*0510*/ 	.word	0xffffffff


	//   ....[121]....
        /*0514*/ 	.word	0xffffffff


	//   ....[122]....
        /*0518*/ 	.word	0xffffffff


	//   ....[123]....
        /*051c*/ 	.word	0xffffffff


	//   ....[124]....
        /*0520*/ 	.word	0xffffffff


	//   ....[125]....
        /*0524*/ 	.word	0xffffffff


	//   ....[126]....
        /*0528*/ 	.word	0xffffffff


	//   ....[127]....
        /*052c*/ 	.word	0xffffffff


	//   ....[128]....
        /*0530*/ 	.word	0xffffffff


	//   ....[129]....
        /*0534*/ 	.word	0xffffffff


	//   ....[130]....
        /*0538*/ 	.word	0xffffffff


	//   ....[131]....
        /*053c*/ 	.word	0xffffffff


	//   ....[132]....
        /*0540*/ 	.word	0xffffffff


	//   ....[133]....
        /*0544*/ 	.word	0xffffffff


	//   ....[134]....
        /*0548*/ 	.word	0xffffffff


	//   ....[135]....
        /*054c*/ 	.word	0xffffffff


	//   ....[136]....
        /*0550*/ 	.word	0xffffffff


	//   ....[137]....
        /*0554*/ 	.word	0xffffffff


	//   ....[138]....
        /*0558*/ 	.word	0xffffffff


	//   ....[139]....
        /*055c*/ 	.word	0xffffffff


	//   ....[140]....
        /*0560*/ 	.word	0xffffffff


	//   ....[141]....
        /*0564*/ 	.word	0xffffffff


	//   ....[142]....
        /*0568*/ 	.word	0xffffffff


	//   ....[143]....
        /*056c*/ 	.word	0xffffffff


	//   ....[144]....
        /*0570*/ 	.word	0xffffffff


	//   ....[145]....
        /*0574*/ 	.word	0xffffffff


	//   ....[146]....
        /*0578*/ 	.word	0xffffffff


	//   ....[147]....
        /*057c*/ 	.word	0xffffffff


	//   ....[148]....
        /*0580*/ 	.word	0xffffffff


	//   ....[149]....
        /*0584*/ 	.word	0xffffffff


	//   ....[150]....
        /*0588*/ 	.word	0xffffffff


	//   ....[151]....
        /*058c*/ 	.word	0xffffffff


	//   ....[152]....
        /*0590*/ 	.word	0xffffffff


	//   ....[153]....
        /*0594*/ 	.word	0xffffffff


	//   ....[154]....
        /*0598*/ 	.word	0xffffffff


	//   ....[155]....
        /*059c*/ 	.word	0xffffffff


	//   ....[156]....
        /*05a0*/ 	.word	0xffffffff


	//   ....[157]....
        /*05a4*/ 	.word	0xffffffff


	//   ....[158]....
        /*05a8*/ 	.word	0xffffffff


	//   ....[159]....
        /*05ac*/ 	.word	0xffffffff


	//   ....[160]....
        /*05b0*/ 	.word	0xffffffff


	//   ....[161]....
        /*05b4*/ 	.word	0xffffffff


	//   ....[162]....
        /*05b8*/ 	.word	0xffffffff


	//   ....[163]....
        /*05bc*/ 	.word	0xffffffff


	//   ....[164]....
        /*05c0*/ 	.word	0xffffffff


	//   ....[165]....
        /*05c4*/ 	.word	0xffffffff


	//   ....[166]....
        /*05c8*/ 	.word	0xffffffff


	//   ....[167]....
        /*05cc*/ 	.word	0xffffffff


	//   ....[168]....
        /*05d0*/ 	.word	0xffffffff


	//   ....[169]....
        /*05d4*/ 	.word	0xffffffff


	//   ....[170]....
        /*05d8*/ 	.word	0xffffffff


	//   ....[171]....
        /*05dc*/ 	.word	0xffffffff


	//   ....[172]....
        /*05e0*/ 	.word	0xffffffff


	//   ....[173]....
        /*05e4*/ 	.word	0xffffffff


	//   ....[174]....
        /*05e8*/ 	.word	0xffffffff


	//   ....[175]....
        /*05ec*/ 	.word	0xffffffff


	//   ....[176]....
        /*05f0*/ 	.word	0xffffffff


	//   ....[177]....
        /*05f4*/ 	.word	0xffffffff


	//   ....[178]....
        /*05f8*/ 	.word	0xffffffff


	//   ....[179]....
        /*05fc*/ 	.word	0xffffffff


	//   ....[180]....
        /*0600*/ 	.word	0xffffffff


	//   ....[181]....
        /*0604*/ 	.word	0xffffffff


	//   ....[182]....
        /*0608*/ 	.word	0xffffffff


	//   ....[183]....
        /*060c*/ 	.word	0xffffffff


	//   ....[184]....
        /*0610*/ 	.word	0xffffffff


	//   ....[185]....
        /*0614*/ 	.word	0xffffffff


	//   ....[186]....
        /*0618*/ 	.word	0xffffffff


	//   ....[187]....
        /*061c*/ 	.word	0xffffffff


	//   ....[188]....
        /*0620*/ 	.word	0xffffffff


	//   ....[189]....
        /*0624*/ 	.word	0xffffffff


	//   ....[190]....
        /*0628*/ 	.word	0xffffffff


	//   ....[191]....
        /*062c*/ 	.word	0xffffffff


	//   ....[192]....
        /*0630*/ 	.word	0xffffffff


	//   ....[193]....
        /*0634*/ 	.word	0xffffffff


	//   ....[194]....
        /*0638*/ 	.word	0xffffffff


	//   ....[195]....
        /*063c*/ 	.word	0x0500000f


	//   ....[196]....
        /*0640*/ 	.word	0x0500000f


	//   ....[197]....
        /*0644*/ 	.word	0x0500000f


	//   ....[198]....
        /*0648*/ 	.word	0x0500000f


	//   ....[199]....
        /*064c*/ 	.word	0x0500000f


	//   ....[200]....
        /*0650*/ 	.word	0x0500000f


	//   ....[201]....
        /*0654*/ 	.word	0x0500000f


	//   ....[202]....
        /*0658*/ 	.word	0x0500000f


	//   ....[203]....
        /*065c*/ 	.word	0x0500000f


	//   ....[204]....
        /*0660*/ 	.word	0x0500000f


	//   ....[205]....
        /*0664*/ 	.word	0x0500000f


	//   ....[206]....
        /*0668*/ 	.word	0x0500000f


	//   ....[207]....
        /*066c*/ 	.word	0x0500000f


	//   ....[208]....
        /*0670*/ 	.word	0x0500000f


	//   ....[209]....
        /*0674*/ 	.word	0x0500000f


	//   ....[210]....
        /*0678*/ 	.word	0x0500000f


	//   ....[211]....
        /*067c*/ 	.word	0x0500000f


	//   ....[212]....
        /*0680*/ 	.word	0x0500000f


	//   ....[213]....
        /*0684*/ 	.word	0x0500000f


	//   ....[214]....
        /*0688*/ 	.word	0x0500000f


	//   ....[215]....
        /*068c*/ 	.word	0x0500000f


	//   ....[216]....
        /*0690*/ 	.word	0x0500000f


	//   ....[217]....
        /*0694*/ 	.word	0x0500000f


	//   ....[218]....
        /*0698*/ 	.word	0x0500000f


	//   ....[219]....
        /*069c*/ 	.word	0x0500000f


	//   ....[220]....
        /*06a0*/ 	.word	0x0500000f


	//   ....[221]....
        /*06a4*/ 	.word	0x0500000f


	//   ....[222]....
        /*06a8*/ 	.word	0x0500000f


	//   ....[223]....
        /*06ac*/ 	.word	0x0500000f


	//   ....[224]....
        /*06b0*/ 	.word	0x0500000f


	//   ....[225]....
        /*06b4*/ 	.word	0x0500000f


	//   ....[226]....
        /*06b8*/ 	.word	0x0500000f


	//   ....[227]....
        /*06bc*/ 	.word	0x0500000f


	//   ....[228]....
        /*06c0*/ 	.word	0x0500000f


	//   ....[229]....
        /*06c4*/ 	.word	0x0500000f


	//   ....[230]....
        /*06c8*/ 	.word	0x0500000f


	//   ....[231]....
        /*06cc*/ 	.word	0x0500000f


	//   ....[232]....
        /*06d0*/ 	.word	0x0500000f


	//   ....[233]....
        /*06d4*/ 	.word	0x0500000f


	//   ....[234]....
        /*06d8*/ 	.word	0x0500000f


	//   ....[235]....
        /*06dc*/ 	.word	0x0500000f


	//   ....[236]....
        /*06e0*/ 	.word	0x0500000f


	//   ....[237]....
        /*06e4*/ 	.word	0x0500000f


	//   ....[238]....
        /*06e8*/ 	.word	0x0500000f


	//   ....[239]....
        /*06ec*/ 	.word	0x0500000f


	//   ....[240]....
        /*06f0*/ 	.word	0x0500000f


	//   ....[241]....
        /*06f4*/ 	.word	0x0500000f


	//   ....[242]....
        /*06f8*/ 	.word	0x0500000f


	//   ....[243]....
        /*06fc*/ 	.word	0x0500000f


	//   ....[244]....
        /*0700*/ 	.word	0x0500000f


	//   ....[245]....
        /*0704*/ 	.word	0x0500000f


	//   ....[246]....
        /*0708*/ 	.word	0x0500000f


	//   ....[247]....
        /*070c*/ 	.word	0x0500000f


	//   ....[248]....
        /*0710*/ 	.word	0x0500000f


	//   ....[249]....
        /*0714*/ 	.word	0x0500000f


	//   ....[250]....
        /*0718*/ 	.word	0x0500000f


	//   ....[251]....
        /*071c*/ 	.word	0x0500000f


	//   ....[252]....
        /*0720*/ 	.word	0x0500000f


	//   ....[253]....
        /*0724*/ 	.word	0x0500000f


	//   ....[254]....
        /*0728*/ 	.word	0x0500000f


	//   ....[255]....
        /*072c*/ 	.word	0x0500000f


	//   ....[0]....
        /*0730*/ 	.word	0x0500000f


	//   ....[1]....
        /*0734*/ 	.word	0x0500000f


	//   ....[2]....
        /*0738*/ 	.word	0x0500000f


	//   ....[3]....
        /*073c*/ 	.word	0x0500000f


	//   ....[4]....
        /*0740*/ 	.word	0x0500000f


	//   ....[5]....
        /*0744*/ 	.word	0x0500000f


	//   ....[6]....
        /*0748*/ 	.word	0x0500000f


	//   ....[7]....
        /*074c*/ 	.word	0x0500000f


	//   ....[8]....
        /*0750*/ 	.word	0x0500000f


	//   ....[9]....
        /*0754*/ 	.word	0x0500000f


	//   ....[10]....
        /*0758*/ 	.word	0x0500000f


	//   ....[11]....
        /*075c*/ 	.word	0x0500000f


	//   ....[12]....
        /*0760*/ 	.word	0x0500000f


	//   ....[13]....
        /*0764*/ 	.word	0x0500000f


	//   ....[14]....
        /*0768*/ 	.word	0x0500000f


	//   ....[15]....
        /*076c*/ 	.word	0x0500000f


	//   ....[16]....
        /*0770*/ 	.word	0x0500000f


	//   ....[17]....
        /*0774*/ 	.word	0x0500000f


	//   ....[18]....
        /*0778*/ 	.word	0x0500000f


	//   ....[19]....
        /*077c*/ 	.word	0x0500000f


	//   ....[20]....
        /*0780*/ 	.word	0x0500000f


	//   ....[21]....
        /*0784*/ 	.word	0x0500000f


	//   ....[22]....
        /*0788*/ 	.word	0x0500000f


	//   ....[23]....
        /*078c*/ 	.word	0x0500000f


	//   ....[24]....
        /*0790*/ 	.word	0x0500000f


	//   ....[25]....
        /*0794*/ 	.word	0x0500000f


	//   ....[26]....
        /*0798*/ 	.word	0x0500000f


	//   ....[27]....
        /*079c*/ 	.word	0x0500000f


	//   ....[28]....
        /*07a0*/ 	.word	0x0500000f


	//   ....[29]....
        /*07a4*/ 	.word	0x0500000f


	//   ....[30]....
        /*07a8*/ 	.word	0x0500000f


	//   ....[31]....
        /*07ac*/ 	.word	0x0500000f


	//   ....[32]....
        /*07b0*/ 	.word	0x0500000f


	//   ....[33]....
        /*07b4*/ 	.word	0x0500000f


	//   ....[34]....
        /*07b8*/ 	.word	0x0500000f


	//   ....[35]....
        /*07bc*/ 	.word	0x0500000f


	//   ....[36]....
        /*07c0*/ 	.word	0x0500000f


	//   ....[37]....
        /*07c4*/ 	.word	0x0500000f


	//   ....[38]....
        /*07c8*/ 	.word	0x0500000f


	//   ....[39]....
        /*07cc*/ 	.word	0x0500000f


	//   ....[40]....
        /*07d0*/ 	.word	0x0500000f


	//   ....[41]....
        /*07d4*/ 	.word	0x0500000f


	//   ....[42]....
        /*07d8*/ 	.word	0x0500000f


	//   ....[43]....
        /*07dc*/ 	.word	0x0500000f


	//   ....[44]....
        /*07e0*/ 	.word	0x0500000f


	//   ....[45]....
        /*07e4*/ 	.word	0x0500000f


	//   ....[46]....
        /*07e8*/ 	.word	0x0500000f


	//   ....[47]....
        /*07ec*/ 	.word	0x0500000f


	//   ....[48]....
        /*07f0*/ 	.word	0x0500000f


	//   ....[49]....
        /*07f4*/ 	.word	0x0500000f


	//   ....[50]....
        /*07f8*/ 	.word	0x0500000f


	//   ....[51]....
        /*07fc*/ 	.word	0x0500000f


	//   ....[52]....
        /*0800*/ 	.word	0x0500000f


	//   ....[53]....
        /*0804*/ 	.word	0x0500000f


	//   ....[54]....
        /*0808*/ 	.word	0x0500000f


	//   ....[55]....
        /*080c*/ 	.word	0x0500000f


	//   ....[56]....
        /*0810*/ 	.word	0x0500000f


	//   ....[57]....
        /*0814*/ 	.word	0x0500000f


	//   ....[58]....
        /*0818*/ 	.word	0x0500000f


	//   ....[59]....
        /*081c*/ 	.word	0x0500000f


	//   ....[60]....
        /*0820*/ 	.word	0x0500000f


	//   ....[61]....
        /*0824*/ 	.word	0x0500000f


	//   ....[62]....
        /*0828*/ 	.word	0x0500000f


	//   ....[63]....
        /*082c*/ 	.word	0x0500000f


	//   ....[64]....
        /*0830*/ 	.word	0x0500000f


	//   ....[65]....
        /*0834*/ 	.word	0x0500000f


	//   ....[66]....
        /*0838*/ 	.word	0x0500000f


	//   ....[67]....
        /*083c*/ 	.word	0x0500000f


	//   ....[68]....
        /*0840*/ 	.word	0x0500000f


	//   ....[69]....
        /*0844*/ 	.word	0x0500000f


	//   ....[70]....
        /*0848*/ 	.word	0x0500000f


	//   ....[71]....
        /*084c*/ 	.word	0x0500000f


	//   ....[72]....
        /*0850*/ 	.word	0x0500000f


	//   ....[73]....
        /*0854*/ 	.word	0x0500000f


	//   ....[74]....
        /*0858*/ 	.word	0x0500000f


	//   ....[75]....
        /*085c*/ 	.word	0x0500000f


	//   ....[76]....
        /*0860*/ 	.word	0xffffffff


	//   ....[77]....
        /*0864*/ 	.word	0xffffffff


	//   ....[78]....
        /*0868*/ 	.word	0xffffffff


	//   ....[79]....
        /*086c*/ 	.word	0xffffffff


	//   ....[80]....
        /*0870*/ 	.word	0xffffffff


	//   ....[81]....
        /*0874*/ 	.word	0xffffffff


	//----- nvinfo : EIATTR_COOP_GROUP_INSTR_OFFSETS
	.align		4
.L_1442:
        /*0878*/ 	.byte	0x04, 0x28
        /*087a*/ 	.short	(.L_1444 - .L_1443)


	//   ....[0]....
.L_1443:
        /*087c*/ 	.word	0x000000c0


	//   ....[1]....
        /*0880*/ 	.word	0x00000190


	//   ....[2]....
        /*0884*/ 	.word	0x000001e0


	//   ....[3]....
        /*0888*/ 	.word	0x00000430


	//   ....[4]....
        /*088c*/ 	.word	0x00000590


	//   ....[5]....
        /*0890*/ 	.word	0x000006b0


	//   ....[6]....
        /*0894*/ 	.word	0x00000810


	//   ....[7]....
        /*0898*/ 	.word	0x00003100


	//   ....[8]....
        /*089c*/ 	.word	0x00003110


	//   ....[9]....
        /*08a0*/ 	.word	0x00003880


	//   ....[10]....
        /*08a4*/ 	.word	0x00003890


	//   ....[11]....
        /*08a8*/ 	.word	0x00004760


	//   ....[12]....
        /*08ac*/ 	.word	0x00004770


	//   ....[13]....
        /*08b0*/ 	.word	0x00004f10


	//   ....[14]....
        /*08b4*/ 	.word	0x00004f20


	//   ....[15]....
        /*08b8*/ 	.word	0x00005900


	//   ....[16]....
        /*08bc*/ 	.word	0x00005910


	//   ....[17]....
        /*08c0*/ 	.word	0x00005a20


	//   ....[18]....
        /*08c4*/ 	.word	0x00005a30


	//   ....[19]....
        /*08c8*/ 	.word	0x00005e00


	//   ....[20]....
        /*08cc*/ 	.word	0x00005e30


	//   ....[21]....
        /*08d0*/ 	.word	0x00006100


	//   ....[22]....
        /*08d4*/ 	.word	0x00006120


	//   ....[23]....
        /*08d8*/ 	.word	0x00006f20


	//   ....[24]....
        /*08dc*/ 	.word	0x00007c10


	//   ....[25]....
        /*08e0*/ 	.word	0x00007c20


	//   ....[26]....
        /*08e4*/ 	.word	0x00007c30


	//   ....[27]....
        /*08e8*/ 	.word	0x00007c40


	//   ....[28]....
        /*08ec*/ 	.word	0x00007f40


	//   ....[29]....
        /*08f0*/ 	.word	0x00007f50


	//   ....[30]....
        /*08f4*/ 	.word	0x00007f60


	//   ....[31]....
        /*08f8*/ 	.word	0x00007f70


	//   ....[32]....
        /*08fc*/ 	.word	0x00009240


	//   ....[33]....
        /*0900*/ 	.word	0x00009260


	//   ....[34]....
        /*0904*/ 	.word	0x00009270


	//   ....[35]....
        /*0908*/ 	.word	0x00009280


	//   ....[36]....
        /*090c*/ 	.word	0x00009370


	//   ....[37]....
        /*0910*/ 	.word	0x00009380


	//   ....[38]....
        /*0914*/ 	.word	0x00009390


	//   ....[39]....
        /*0918*/ 	.word	0x000093a0


	//   ....[40]....
        /*091c*/ 	.word	0x0000c3a0


	//   ....[41]....
        /*0920*/ 	.word	0x0000c5b0


	//   ....[42]....
        /*0924*/ 	.word	0x0000d560


	//   ....[43]....
        /*0928*/ 	.word	0x0000d610


	//   ....[44]....
        /*092c*/ 	.word	0x0000d790


	//   ....[45]....
        /*0930*/ 	.word	0x0000d800


	//   ....[46]....
        /*0934*/ 	.word	0x000172a0


	//   ....[47]....
        /*0938*/ 	.word	0x00017330


	//   ....[48]....
        /*093c*/ 	.word	0x00017400


	//   ....[49]....
        /*0940*/ 	.word	0x00017430


	//   ....[50]....
        /*0944*/ 	.word	0x00020ca0


	//   ....[51]....
        /*0948*/ 	.word	0x00020eb0


	//   ....[52]....
        /*094c*/ 	.word	0x00021f30


	//   ....[53]....
        /*0950*/ 	.word	0x00021fc0


	//   ....[54]....
        /*0954*/ 	.word	0x000220e0


	//   ....[55]....
        /*0958*/ 	.word	0x00022100


	//   ....[56]....
        /*095c*/ 	.word	0x0002a5b0


	//   ....[57]....
        /*0960*/ 	.word	0x0002a5d0


	//   ....[58]....
        /*0964*/ 	.word	0x0002a630


	//   ....[59]....
        /*0968*/ 	.word	0x0002a670


	//   ....[60]....
        /*096c*/ 	.word	0x0002c730


	//   ....[61]....
        /*0970*/ 	.word	0x0002c750


	//   ....[62]....
        /*0974*/ 	.word	0x0002ca30


	//   ....[63]....
        /*0978*/ 	.word	0x0002ca50


	//   ....[64]....
        /*097c*/ 	.word	0x0002d100


	//   ....[65]....
        /*0980*/ 	.word	0x0002d120


	//   ....[66]....
        /*0984*/ 	.word	0x0002d260


	//   ....[67]....
        /*0988*/ 	.word	0x0002d280


	//   ....[68]....
        /*098c*/ 	.word	0x0002d3c0


	//   ....[69]....
        /*0990*/ 	.word	0x0002d3e0


	//   ....[70]....
        /*0994*/ 	.word	0x0002d530


	//   ....[71]....
        /*0998*/ 	.word	0x0002d550


	//   ....[72]....
        /*099c*/ 	.word	0x0002dda0


	//   ....[73]....
        /*09a0*/ 	.word	0x0002ddb0


	//   ....[74]....
        /*09a4*/ 	.word	0x0002df50


	//   ....[75]....
        /*09a8*/ 	.word	0x0002df60


	//   ....[76]....
        /*09ac*/ 	.word	0x0002e0f0


	//   ....[77]....
        /*09b0*/ 	.word	0x0002e100


	//   ....[78]....
        /*09b4*/ 	.word	0x0002e290


	//   ....[79]....
        /*09b8*/ 	.word	0x0002e2a0


	//   ....[80]....
        /*09bc*/ 	.word	0x0002e480


	//   ....[81]....
        /*09c0*/ 	.word	0x0002e650


	//   ....[82]....
        /*09c4*/ 	.word	0x0002e680


	//   ....[83]....
        /*09c8*/ 	.word	0x0002e6b0


	//   ....[84]....
        /*09cc*/ 	.word	0x0002e6e0


	//   ....[85]....
        /*09d0*/ 	.word	0x0002e710


	//   ....[86]....
        /*09d4*/ 	.word	0x0002e740


	//   ....[87]....
        /*09d8*/ 	.word	0x0002e8b0


	//   ....[88]....
        /*09dc*/ 	.word	0x0002e8e0


	//   ....[89]....
        /*09e0*/ 	.word	0x0002e910


	//   ....[90]....
        /*09e4*/ 	.word	0x0002e940


	//   ....[91]....
        /*09e8*/ 	.word	0x0002e970


	//   ....[92]....
        /*09ec*/ 	.word	0x0002e9a0


	//   ....[93]....
        /*09f0*/ 	.word	0x0002ea30


	//   ....[94]....
        /*09f4*/ 	.word	0x0002ea90


	//   ....[95]....
        /*09f8*/ 	.word	0x0002eb20


	//   ....[96]....
        /*09fc*/ 	.word	0x0002fbd0


	//   ....[97]....
        /*0a00*/ 	.word	0x00031e50


	//   ....[98]....
        /*0a04*/ 	.word	0x00031e70


	//   ....[99]....
        /*0a08*/ 	.word	0x00031f00


	//   ....[100]....
        /*0a0c*/ 	.word	0x00031f20


	//   ....[101]....
        /*0a10*/ 	.word	0x00031fa0


	//   ....[102]....
        /*0a14*/ 	.word	0x00031fc0


	//   ....[103]....
        /*0a18*/ 	.word	0x00032040


	//   ....[104]....
        /*0a1c*/ 	.word	0x00032060


	//   ....[105]....
        /*0a20*/ 	.word	0x000320e0


	//   ....[106]....
        /*0a24*/ 	.word	0x00032100


	//   ....[107]....
        /*0a28*/ 	.word	0x00032110


	//   ....[108]....
        /*0a2c*/ 	.word	0x00032120


	//   ....[109]....
        /*0a30*/ 	.word	0x00032900


	//   ....[110]....
        /*0a34*/ 	.word	0x00032930


	//   ....[111]....
        /*0a38*/ 	.word	0x00032a30


	//   ....[112]....
        /*0a3c*/ 	.word	0x00032a40


	//   ....[113]....
        /*0a40*/ 	.word	0x00032ac0


	//   ....[114]....
        /*0a44*/ 	.word	0x00032ad0


	//   ....[115]....
        /*0a48*/ 	.word	0x00032ae0


	//   ....[116]....
        /*0a4c*/ 	.word	0x00032b80


	//   ....[117]....
        /*0a50*/ 	.word	0x00032bb0


	//   ....[118]....
        /*0a54*/ 	.word	0x00032c30


	//   ....[119]....
        /*0a58*/ 	.word	0x00032c60


	//   ....[120]....
        /*0a5c*/ 	.word	0x00032ce0


	//   ....[121]....
        /*0a60*/ 	.word	0x00032d10


	//   ....[122]....
        /*0a64*/ 	.word	0x00032d30


	//   ....[123]....
        /*0a68*/ 	.word	0x00032d80


	//   ....[124]....
        /*0a6c*/ 	.word	0x00032d90


	//   ....[125]....
        /*0a70*/ 	.word	0x00033460


	//   ....[126]....
        /*0a74*/ 	.word	0x00033480


	//   ....[127]....
        /*0a78*/ 	.word	0x00033580


	//   ....[128]....
        /*0a7c*/ 	.word	0x00033590


	//   ....[129]....
        /*0a80*/ 	.word	0x00033620


	//   ....[130]....
        /*0a84*/ 	.word	0x00033630


	//   ....[131]....
        /*0a88*/ 	.word	0x000336a0


	//   ....[132]....
        /*0a8c*/ 	.word	0x000336b0


	//   ....[133]....
        /*0a90*/ 	.word	0x00033730


	//   ....[134]....
        /*0a94*/ 	.word	0x00033740


	//   ....[135]....
        /*0a98*/ 	.word	0x000337c0


	//   ....[136]....
        /*0a9c*/ 	.word	0x000337d0


	//   ....[137]....
        /*0aa0*/ 	.word	0x00033850


	//   ....[138]....
        /*0aa4*/ 	.word	0x00033860


	//   ....[139]....
        /*0aa8*/ 	.word	0x000338e0


	//   ....[140]....
        /*0aac*/ 	.word	0x000338f0


	//   ....[141]....
        /*0ab0*/ 	.word	0x00033e20


	//   ....[142]....
        /*0ab4*/ 	.word	0x00033e40


	//   ....[143]....
        /*0ab8*/ 	.word	0x00033ea0


	//   ....[144]....
        /*0abc*/ 	.word	0x00033f50


	//   ....[145]....
        /*0ac0*/ 	.word	0x00033f60


	//   ....[146]....
        /*0ac4*/ 	.word	0x00033f90


	//   ....[147]....
        /*0ac8*/ 	.word	0x00034020


	//   ....[148]....
        /*0acc*/ 	.word	0x000340d0


	//   ....[149]....
        /*0ad0*/ 	.word	0x000340e0


	//   ....[150]....
        /*0ad4*/ 	.word	0x00034110


	//   ....[151]....
        /*0ad8*/ 	.word	0x00034120


	//   ....[152]....
        /*0adc*/ 	.word	0x000341b0


	//   ....[153]....
        /*0ae0*/ 	.word	0x000348e0


	//   ....[154]....
        /*0ae4*/ 	.word	0x00034900


	//   ....[155]....
        /*0ae8*/ 	.word	0x00034950


	//   ....[156]....
        /*0aec*/ 	.word	0x00034960


	//   ....[157]....
        /*0af0*/ 	.word	0x000349a0


	//   ....[158]....
        /*0af4*/ 	.word	0x000349b0


	//   ....[159]....
        /*0af8*/ 	.word	0x000349f0


	//   ....[160]....
        /*0afc*/ 	.word	0x00034a00


	//   ....[161]....
        /*0b00*/ 	.word	0x00034a40


	//   ....[162]....
        /*0b04*/ 	.word	0x00034a50


	//   ....[163]....
        /*0b08*/ 	.word	0x00034a60


	//   ....[164]....
        /*0b0c*/ 	.word	0x00034aa0


	//   ....[165]....
        /*0b10*/ 	.word	0x00034de0


	//   ....[166]....
        /*0b14*/ 	.word	0x00034e00


	//   ....[167]....
        /*0b18*/ 	.word	0x00034e10


	//   ....[168]....
        /*0b1c*/ 	.word	0x00034e30


	//   ....[169]....
        /*0b20*/ 	.word	0x00034ea0


	//   ....[170]....
        /*0b24*/ 	.word	0x00034ec0


	//   ....[171]....
        /*0b28*/ 	.word	0x00034f20


	//   ....[172]....
        /*0b2c*/ 	.word	0x00034f40


	//   ....[173]....
        /*0b30*/ 	.word	0x00034fa0


	//   ....[174]....
        /*0b34*/ 	.word	0x00034fc0


	//   ....[175]....
        /*0b38*/ 	.word	0x00035020


	//   ....[176]....
        /*0b3c*/ 	.word	0x00035040


	//   ....[177]....
        /*0b40*/ 	.word	0x00035530


	//   ....[178]....
        /*0b44*/ 	.word	0x00035560


	//   ....[179]....
        /*0b48*/ 	.word	0x00035590


	//   ....[180]....
        /*0b4c*/ 	.word	0x000355c0


	//   ....[181]....
        /*0b50*/ 	.word	0x000355f0


	//   ....[182]....
        /*0b54*/ 	.word	0x00035620


	//   ....[183]....
        /*0b58*/ 	.word	0x00035650


	//   ....[184]....
        /*0b5c*/ 	.word	0x00035680


	//   ....[185]....
        /*0b60*/ 	.word	0x00035800


	//   ....[186]....
        /*0b64*/ 	.word	0x00035830


	//   ....[187]....
        /*0b68*/ 	.word	0x00035860


	//   ....[188]....
        /*0b6c*/ 	.word	0x00035890


	//   ....[189]....
        /*0b70*/ 	.word	0x000358c0


	//   ....[190]....
        /*0b74*/ 	.word	0x000358f0


	//   ....[191]....
        /*0b78*/ 	.word	0x000359b0


	//   ....[192]....
        /*0b7c*/ 	.word	0x000359d0


	//   ....[193]....
        /*0b80*/ 	.word	0x00035a40


	//   ....[194]....
        /*0b84*/ 	.word	0x000360e0


	//   ....[195]....
        /*0b88*/ 	.word	0x00036400


	//   ....[196]....
        /*0b8c*/ 	.word	0x00036490


	//   ....[197]....
        /*0b90*/ 	.word	0x00036520


	//   ....[198]....
        /*0b94*/ 	.word	0x000365b0


	//   ....[199]....
        /*0b98*/ 	.word	0x00036690


	//   ....[200]....
        /*0b9c*/ 	.word	0x00036720


	//   ....[201]....
        /*0ba0*/ 	.word	0x000367c0


	//   ....[202]....
        /*0ba4*/ 	.word	0x00036850


	//   ....[203]....
        /*0ba8*/ 	.word	0x00036930


	//   ....[204]....
        /*0bac*/ 	.word	0x000369c0


	//   ....[205]....
        /*0bb0*/ 	.word	0x00036a50


	//   ....[206]....
        /*0bb4*/ 	.word	0x00036ae0


	//   ....[207]....
        /*0bb8*/ 	.word	0x00036bc0


	//   ....[208]....
        /*0bbc*/ 	.word	0x00036c60


	//   ....[209]....
        /*0bc0*/ 	.word	0x00036cf0


	//   ....[210]....
        /*0bc4*/ 	.word	0x00036d40


	//   ....[211]....
        /*0bc8*/ 	.word	0x00036d90


	//   ....[212]....
        /*0bcc*/ 	.word	0x00036e20


	//   ....[213]....
        /*0bd0*/ 	.word	0x00036eb0


	//   ....[214]....
        /*0bd4*/ 	.word	0x00036f00


	//   ....[215]....
        /*0bd8*/ 	.word	0x00036f50


	//   ....[216]....
        /*0bdc*/ 	.word	0x00037040


	//   ....[217]....
        /*0be0*/ 	.word	0x000370f0


	//   ....[218]....
        /*0be4*/ 	.word	0x00037170


	//   ....[219]....
        /*0be8*/ 	.word	0x000371e0


	//   ....[220]....
        /*0bec*/ 	.word	0x00037300


	//   ....[221]....
        /*0bf0*/ 	.word	0x00037430


	//   ....[222]....
        /*0bf4*/ 	.word	0x00037510


	//   ....[223]....
        /*0bf8*/ 	.word	0x00037560


	//   ....[224]....
        /*0bfc*/ 	.word	0x00037810


	//   ....[225]....
        /*0c00*/ 	.word	0x00037860


	//   ....[226]....
        /*0c04*/ 	.word	0x000378f0


	//   ....[227]....
        /*0c08*/ 	.word	0x00037980


	//   ....[228]....
        /*0c0c*/ 	.word	0x00037a10


	//   ....[229]....
        /*0c10*/ 	.word	0x00037aa0


	//   ....[230]....
        /*0c14*/ 	.word	0x00037b30


	//   ....[231]....
        /*0c18*/ 	.word	0x00037bc0


	//   ....[232]....
        /*0c1c*/ 	.word	0x00037c80


	//   ....[233]....
        /*0c20*/ 	.word	0x00037f50


	//   ....[234]....
        /*0c24*/ 	.word	0x00038040


	//   ....[235]....
        /*0c28*/ 	.word	0x000380e0


	//   ....[236]....
        /*0c2c*/ 	.word	0x00038140


	//   ....[237]....
        /*0c30*/ 	.word	0x00038230


	//   ....[238]....
        /*0c34*/ 	.word	0x000382a0


	//   ....[239]....
        /*0c38*/ 	.word	0x00038390


	//   ....[240]....
        /*0c3c*/ 	.word	0x00038400


	//   ....[241]....
        /*0c40*/ 	.word	0x000384f0


	//   ....[242]....
        /*0c44*/ 	.word	0x00038560


	//   ....[243]....
        /*0c48*/ 	.word	0x00038650


	//   ....[244]....
        /*0c4c*/ 	.word	0x000386c0


	//   ....[245]....
        /*0c50*/ 	.word	0x00038760


	//   ....[246]....
        /*0c54*/ 	.word	0x00038850


	//   ....[247]....
        /*0c58*/ 	.word	0x00038910


	//   ....[248]....
        /*0c5c*/ 	.word	0x00038970


	//   ....[249]....
        /*0c60*/ 	.word	0x00038a60


	//   ....[250]....
        /*0c64*/ 	.word	0x00038ac0


	//   ....[251]....
        /*0c68*/ 	.word	0x00038bb0


	//   ....[252]....
        /*0c6c*/ 	.word	0x00038c10


	//   ....[253]....
        /*0c70*/ 	.word	0x00038cb0


	//   ....[254]....
        /*0c74*/ 	.word	0x00038d80


	//   ....[255]....
        /*0c78*/ 	.word	0x00038e20


	//   ....[0]....
        /*0c7c*/ 	.word	0x00038ef0


	//   ....[1]....
        /*0c80*/ 	.word	0x00038f90


	//   ....[2]....
        /*0c84*/ 	.word	0x00039060


	//   ....[3]....
        /*0c88*/ 	.word	0x00039100


	//   ....[4]....
        /*0c8c*/ 	.word	0x000391b0


	//   ....[5]....
        /*0c90*/ 	.word	0x00039250


	//   ....[6]....
        /*0c94*/ 	.word	0x000394c0


	//   ....[7]....
        /*0c98*/ 	.word	0x00039580


	//   ....[8]....
        /*0c9c*/ 	.word	0x00039640


	//   ....[9]....
        /*0ca0*/ 	.word	0x00039730


	//   ....[10]....
        /*0ca4*/ 	.word	0x000397f0


	//   ....[11]....
        /*0ca8*/ 	.word	0x000398b0


	//   ....[12]....
        /*0cac*/ 	.word	0x00039970


	//   ....[13]....
        /*0cb0*/ 	.word	0x00039a30


	//   ....[14]....
        /*0cb4*/ 	.word	0x00039af0


	//   ....[15]....
        /*0cb8*/ 	.word	0x00039bb0


	//   ....[16]....
        /*0cbc*/ 	.word	0x00039c70


	//   ....[17]....
        /*0cc0*/ 	.word	0x00039d30


	//   ....[18]....
        /*0cc4*/ 	.word	0x00039df0


	//   ....[19]....
        /*0cc8*/ 	.word	0x00039ea0


	//   ....[20]....
        /*0ccc*/ 	.word	0x00039f00


	//   ....[21]....
        /*0cd0*/ 	.word	0x00039fe0


	//   ....[22]....
        /*0cd4*/ 	.word	0x0003a120


	//   ....[23]....
        /*0cd8*/ 	.word	0x0003a200


	//   ....[24]....
        /*0cdc*/ 	.word	0x0003a290


	//   ....[25]....
        /*0ce0*/ 	.word	0x0003a3a0


	//   ....[26]....
        /*0ce4*/ 	.word	0x0003a400


	//   ....[27]....
        /*0ce8*/ 	.word	0x0003a510


	//   ....[28]....
        /*0cec*/ 	.word	0x0003a570


	//   ....[29]....
        /*0cf0*/ 	.word	0x0003a680


	//   ....[30]....
        /*0cf4*/ 	.word	0x0003a6e0


	//   ....[31]....
        /*0cf8*/ 	.word	0x0003a7f0


	//   ....[32]....
        /*0cfc*/ 	.word	0x0003a850


	//   ....[33]....
        /*0d00*/ 	.word	0x0003a910


	//   ....[34]....
        /*0d04*/ 	.word	0x0003aa70


	//   ....[35]....
        /*0d08*/ 	.word	0x0003ab10


	//   ....[36]....
        /*0d0c*/ 	.word	0x0003ab70


	//   ....[37]....
        /*0d10*/ 	.word	0x0003ac20


	//   ....[38]....
        /*0d14*/ 	.word	0x0003ac80


	//   ....[39]....
        /*0d18*/ 	.word	0x0003ad30


	//   ....[40]....
        /*0d1c*/ 	.word	0x0003ad90


	//   ....[41]....
        /*0d20*/ 	.word	0x0003ae40


	//   ....[42]....
        /*0d24*/ 	.word	0x0003aea0


	//   ....[43]....
        /*0d28*/ 	.word	0x0003af50


	//   ....[44]....
        /*0d2c*/ 	.word	0x0003afb0


	//   ....[45]....
        /*0d30*/ 	.word	0x0003b060


	//   ....[46]....
        /*0d34*/ 	.word	0x0003b150


	//   ....[47]....
        /*0d38*/ 	.word	0x0003b1f0


	//   ....[48]....
        /*0d3c*/ 	.word	0x0003b250


	//   ....[49]....
        /*0d40*/ 	.word	0x0003b320


	//   ....[50]....
        /*0d44*/ 	.word	0x0003b380


	//   ....[51]....
        /*0d48*/ 	.word	0x0003b450


	//   ....[52]....
        /*0d4c*/ 	.word	0x0003b4b0


	//   ....[53]....
        /*0d50*/ 	.word	0x0003b580


	//   ....[54]....
        /*0d54*/ 	.word	0x0003b5e0


	//   ....[55]....
        /*0d58*/ 	.word	0x0003b6b0


	//   ....[56]....
        /*0d5c*/ 	.word	0x0003b710


	//   ....[57]....
        /*0d60*/ 	.word	0x0003b7e0


	//   ....[58]....
        /*0d64*/ 	.word	0x0003b870


	//   ....[59]....
        /*0d68*/ 	.word	0x0003b910


	//   ....[60]....
        /*0d6c*/ 	.word	0x0003ba30


	//   ....[61]....
        /*0d70*/ 	.word	0x0003baa0


	//   ....[62]....
        /*0d74*/ 	.word	0x0003bb10


	//   ....[63]....
        /*0d78*/ 	.word	0x0003bb80


	//   ....[64]....
        /*0d7c*/ 	.word	0x0003bbf0


	//   ....[65]....
        /*0d80*/ 	.word	0x0003bc70


	//   ....[66]....
        /*0d84*/ 	.word	0x0003bd00


	//   ....[67]....
        /*0d88*/ 	.word	0x0003bd90


	//   ....[68]....
        /*0d8c*/ 	.word	0x0003be00


	//   ....[69]....
        /*0d90*/ 	.word	0x0003be70


	//   ....[70]....
        /*0d94*/ 	.word	0x0003bee0


	//   ....[71]....
        /*0d98*/ 	.word	0x0003bf60


	//   ....[72]....
        /*0d9c*/ 	.word	0x0003bfd0


	//   ....[73]....
        /*0da0*/ 	.word	0x0003c070


	//   ....[74]....
        /*0da4*/ 	.word	0x0003c100


	//   ....[75]....
        /*0da8*/ 	.word	0x0003c220


	//   ....[76]....
        /*0dac*/ 	.word	0x0003ddd0


	//   ....[77]....
        /*0db0*/ 	.word	0x0003dfd0


	//   ....[78]....
        /*0db4*/ 	.word	0x0003f1a0


	//   ....[79]....
        /*0db8*/ 	.word	0x0003f1d0


	//   ....[80]....
        /*0dbc*/ 	.word	0x0003f1f0


	//   ....[81]....
        /*0dc0*/ 	.word	0x0003f200


	//----- nvinfo : EIATTR_REG_RECONFIG
	.align		4
.L_1444:
        /*0dc4*/ 	.byte	0x01, 0x54
	.zero		2


	//----- nvinfo : EIATTR_SYSCALL_OFFSETS
	.align		4
        /*0dc8*/ 	.byte	0x04, 0x46
        /*0dca*/ 	.short	(.L_1446 - .L_1445)


	//   ....[0]....
.L_1445:
        /*0dcc*/ 	.word	0x00001dc0


	//   ....[1]....
        /*0dd0*/ 	.word	0x00001f10


	//   ....[2]....
        /*0dd4*/ 	.word	0x00007430


	//   ....[3]....
        /*0dd8*/ 	.word	0x000079b0


	//   ....[4]....
        /*0ddc*/ 	.word	0x00031430


	//   ....[5]....
        /*0de0*/ 	.word	0x00031580


	//   ....[6]....
        /*0de4*/ 	.word	0x00031670


	//   ....[7]....
        /*0de8*/ 	.word	0x000324f0


	//   ....[8]....
        /*0dec*/ 	.word	0x00033060


	//----- nvinfo : EIATTR_MBARRIER_INSTR_OFFSETS
	.align		4
.L_1446:
        /*0df0*/ 	.byte	0x04, 0x39
        /*0df2*/ 	.short	(.L_1448 - .L_1447)


	//   ....[0]....
.L_1447:
        /*0df4*/ 	.word	0x000002d0
        /*0df8*/ 	.word	0x000000ff
        /*0dfc*/ 	.word	0x00032400
        /*0e00*/ 	.short	0x0100
        /*0e02*/ 	.byte	0x08
	.zero		1


	//   ....[1]....
        /*0e04*/ 	.word	0x000002e0
        /*0e08*/ 	.word	0x000000ff
        /*0e0c*/ 	.word	0x00032410
        /*0e10*/ 	.short	0x0100
        /*0e12*/ 	.byte	0x08
	.zero		1


	//   ....[2]....
        /*0e14*/ 	.word	0x000002f0
        /*0e18*/ 	.word	0x000000ff
        /*0e1c*/ 	.word	0x00032420
        /*0e20*/ 	.short	0x0100
        /*0e22*/ 	.byte	0x08
	.zero		1


	//   ....[3]....
        /*0e24*/ 	.word	0x000003e0
        /*0e28*/ 	.word	0x000000ff
        /*0e2c*/ 	.word	0x00032430
        /*0e30*/ 	.short	0x0100
        /*0e32*/ 	.byte	0x08
	.zero		1


	//   ....[4]....
        /*0e34*/ 	.word	0x000003f0
        /*0e38*/ 	.word	0x000000ff
        /*0e3c*/ 	.word	0x00032440
        /*0e40*/ 	.short	0x0100
        /*0e42*/ 	.byte	0x08
	.zero		1


	//   ....[5]....
        /*0e44*/ 	.word	0x00000400
        /*0e48*/ 	.word	0x000000ff
        /*0e4c*/ 	.word	0x00032438
        /*0e50*/ 	.short	0x0100
        /*0e52*/ 	.byte	0x08
	.zero		1


	//   ....[6]....
        /*0e54*/ 	.word	0x00000410
        /*0e58*/ 	.word	0x000000ff
        /*0e5c*/ 	.word	0x00032448
        /*0e60*/ 	.short	0x0100
        /*0e62*/ 	.byte	0x08
	.zero		1


	//   ....[7]....
        /*0e64*/ 	.word	0x00000540
        /*0e68*/ 	.word	0x000000ff
        /*0e6c*/ 	.word	0x00032450
        /*0e70*/ 	.short	0x0100
        /*0e72*/ 	.byte	0x08
	.zero		1


	//   ....[8]....
        /*0e74*/ 	.word	0x00000550
        /*0e78*/ 	.word	0x000000ff
        /*0e7c*/ 	.word	0x00032460
        /*0e80*/ 	.short	0x0100
        /*0e82*/ 	.byte	0x08
	.zero		1


	//   ....[9]....
        /*0e84*/ 	.word	0x00000560
        /*0e88*/ 	.word	0x000000ff
        /*0e8c*/ 	.word	0x00032458
        /*0e90*/ 	.short	0x0100
        /*0e92*/ 	.byte	0x08
	.zero		1


	//   ....[10]....
        /*0e94*/ 	.word	0x00000570
        /*0e98*/ 	.word	0x000000ff
        /*0e9c*/ 	.word	0x00032468
        /*0ea0*/ 	.short	0x0100
        /*0ea2*/ 	.byte	0x08
	.zero		1


	//   ....[11]....
        /*0ea4*/ 	.word	0x00000660
        /*0ea8*/ 	.word	0x000000ff
        /*0eac*/ 	.word	0x00032470
        /*0eb0*/ 	.short	0x0100
        /*0eb2*/ 	.byte	0x06
	.zero		1


	//   ....[12]....
        /*0eb4*/ 	.word	0x00000670
        /*0eb8*/ 	.word	0x000000ff
        /*0ebc*/ 	.word	0x00032480
        /*0ec0*/ 	.short	0x0100
        /*0ec2*/ 	.byte	0x06
	.zero		1


	//   ....[13]....
        /*0ec4*/ 	.word	0x00000680
        /*0ec8*/ 	.word	0x000000ff
        /*0ecc*/ 	.word	0x00032478
        /*0ed0*/ 	.short	0x0100
        /*0ed2*/ 	.byte	0x06
	.zero		1


	//   ....[14]....
        /*0ed4*/ 	.word	0x00000690
        /*0ed8*/ 	.word	0x000000ff
        /*0edc*/ 	.word	0x00032488
        /*0ee0*/ 	.short	0x0100
        /*0ee2*/ 	.byte	0x06
	.zero		1


	//   ....[15]....
        /*0ee4*/ 	.word	0x000007c0
        /*0ee8*/ 	.word	0x000000ff
        /*0eec*/ 	.word	0x00032490
        /*0ef0*/ 	.short	0x0100
        /*0ef2*/ 	.byte	0x08
	.zero		1


	//   ....[16]....
        /*0ef4*/ 	.word	0x000007d0
        /*0ef8*/ 	.word	0x000000ff
        /*0efc*/ 	.word	0x000324a0
        /*0f00*/ 	.short	0x0100
        /*0f02*/ 	.byte	0x08
	.zero		1


	//   ....[17]....
        /*0f04*/ 	.word	0x000007e0
        /*0f08*/ 	.word	0x000000ff
        /*0f0c*/ 	.word	0x00032498
        /*0f10*/ 	.short	0x0100
        /*0f12*/ 	.byte	0x08
	.zero		1


	//   ....[18]....
        /*0f14*/ 	.word	0x000007f0
        /*0f18*/ 	.word	0x000000ff
        /*0f1c*/ 	.word	0x000324a8
        /*0f20*/ 	.short	0x0100
        /*0f22*/ 	.byte	0x08
	.zero		1


	//   ....[19]....
        /*0f24*/ 	.word	0x00000920
        /*0f28*/ 	.word	0x000000ff
        /*0f2c*/ 	.word	0x000324b0
        /*0f30*/ 	.short	0x0100
        /*0f32*/ 	.byte	0x08
	.zero		1


	//   ....[20]....
        /*0f34*/ 	.word	0x00000930
        /*0f38*/ 	.word	0x000000ff
        /*0f3c*/ 	.word	0x000324c0
        /*0f40*/ 	.short	0x0100
        /*0f42*/ 	.byte	0x08
	.zero		1


	//   ....[21]....
        /*0f44*/ 	.word	0x00000940
        /*0f48*/ 	.word	0x000000ff
        /*0f4c*/ 	.word	0x000324b8
        /*0f50*/ 	.short	0x0100
        /*0f52*/ 	.byte	0x08
	.zero		1


	//   ....[22]....
        /*0f54*/ 	.word	0x00000950
        /*0f58*/ 	.word	0x000000ff
        /*0f5c*/ 	.word	0x000324c8
        /*0f60*/ 	.short	0x0100
        /*0f62*/ 	.byte	0x08
	.zero		1


	//   ....[23]....
        /*0f64*/ 	.word	0x000030b0
        /*0f68*/ 	.word	0x00000047
        /*0f6c*/ 	.word	0x00032490
        /*0f70*/ 	.short	0x010a
        /*0f72*/ 	.byte	0x3f
	.zero		1


	//   ....[24]....
        /*0f74*/ 	.word	0x00004700
        /*0f78*/ 	.word	0x00000047
        /*0f7c*/ 	.word	0x00032490
        /*0f80*/ 	.short	0x010a
        /*0f82*/ 	.byte	0x3f
	.zero		1


	//   ....[25]....
        /*0f84*/ 	.word	0x00005740
        /*0f88*/ 	.word	0x00000047
        /*0f8c*/ 	.word	0x00032490
        /*0f90*/ 	.short	0x010a
        /*0f92*/ 	.byte	0x3f
	.zero		1


	//   ....[26]....
        /*0f94*/ 	.word	0x00005c10
        /*0f98*/ 	.word	0x00000004
        /*0f9c*/ 	.word	0x00000000
        /*0fa0*/ 	.short	0x0101
        /*0fa2*/ 	.byte	0x3f
	.zero		1


	//   ....[27]....
        /*0fa4*/ 	.word	0x00005c50
        /*0fa8*/ 	.word	0x00000047
        /*0fac*/ 	.word	0x000324b0
        /*0fb0*/ 	.short	0x010a
        /*0fb2*/ 	.byte	0x3f
	.zero		1


	//   ....[28]....
        /*0fb4*/ 	.word	0x00006490
        /*0fb8*/ 	.word	0x00000047
        /*0fbc*/ 	.word	0x00000000
        /*0fc0*/ 	.short	0x0101
        /*0fc2*/ 	.byte	0x3f
	.zero		1


	//   ....[29]....
        /*0fc4*/ 	.word	0x00007730
        /*0fc8*/ 	.word	0x00000094
        /*0fcc*/ 	.word	0x00032400
        /*0fd0*/ 	.short	0x010a
        /*0fd2*/ 	.byte	0x3f
	.zero		1


	//   ....[30]....
        /*0fd4*/ 	.word	0x00007780
        /*0fd8*/ 	.word	0x00000094
        /*0fdc*/ 	.word	0x00032400
        /*0fe0*/ 	.short	0x010a
        /*0fe2*/ 	.byte	0x3f
	.zero		1


	//   ....[31]....
        /*0fe4*/ 	.word	0x000081a0
        /*0fe8*/ 	.word	0x00000094
        /*0fec*/ 	.word	0x00032400
        /*0ff0*/ 	.short	0x010a
        /*0ff2*/ 	.byte	0x3f
	.zero		1


	//   ....[32]....
        /*0ff4*/ 	.word	0x000096e0
        /*0ff8*/ 	.word	0x00000094
        /*0ffc*/ 	.word	0x00032400
        /*1000*/ 	.short	0x010a
        /*1002*/ 	.byte	0x3f
	.zero		1


	//   ....[33]....
        /*1004*/ 	.word	0x0000ade0
        /*1008*/ 	.word	0x00000004
        /*100c*/ 	.word	0x00000000
        /*1010*/ 	.short	0x010a
        /*1012*/ 	.byte	0x3f
	.zero		1


	//   ....[34]....
        /*1014*/ 	.word	0x0000aed0
        /*1018*/ 	.word	0x00000002
        /*101c*/ 	.word	0x00000000
        /*1020*/ 	.short	0x010a
        /*1022*/ 	.byte	0x3f
	.zero		1


	//   ....[35]....
        /*1024*/ 	.word	0x0000b2e0
        /*1028*/ 	.word	0x00000004
        /*102c*/ 	.word	0x00000000
        /*1030*/ 	.short	0x010a
        /*1032*/ 	.byte	0x3f
	.zero		1


	//   ....[36]....
        /*1034*/ 	.word	0x0000b3b0
        /*1038*/ 	.word	0x0000000e
        /*103c*/ 	.word	0x00000000
        /*1040*/ 	.short	0x010a
        /*1042*/ 	.byte	0x3f
	.zero		1


	//   ....[37]....
        /*1044*/ 	.word	0x0000c120
        /*1048*/ 	.word	0x00000004
        /*104c*/ 	.word	0x00000000
        /*1050*/ 	.short	0x0101
        /*1052*/ 	.byte	0x3f
	.zero		1


	//   ....[38]....
        /*1054*/ 	.word	0x00015860
        /*1058*/ 	.word	0x00000002
        /*105c*/ 	.word	0x00000000
        /*1060*/ 	.short	0x0101
        /*1062*/ 	.byte	0x3f
	.zero		1


	//   ....[39]....
        /*1064*/ 	.word	0x00015ce0
        /*1068*/ 	.word	0x00000005
        /*106c*/ 	.word	0x00000000
        /*1070*/ 	.short	0x010a
        /*1072*/ 	.byte	0x3f
	.zero		1


	//   ....[40]....
        /*1074*/ 	.word	0x00015de0
        /*1078*/ 	.word	0x0000000a
        /*107c*/ 	.word	0x00000000
        /*1080*/ 	.short	0x010a
        /*1082*/ 	.byte	0x3f
	.zero		1


	//   ....[41]....
        /*1084*/ 	.word	0x00016220
        /*1088*/ 	.word	0x0000000b
        /*108c*/ 	.word	0x00000000
        /*1090*/ 	.short	0x010a
        /*1092*/ 	.byte	0x3f
	.zero		1


	//   ....[42]....
        /*1094*/ 	.word	0x00016320
        /*1098*/ 	.word	0x00000008
        /*109c*/ 	.word	0x00000000
        /*10a0*/ 	.short	0x010a
        /*10a2*/ 	.byte	0x3f
	.zero		1


	//   ....[43]....
        /*10a4*/ 	.word	0x00017040
        /*10a8*/ 	.word	0x00000006
        /*10ac*/ 	.word	0x00000000
        /*10b0*/ 	.short	0x0101
        /*10b2*/ 	.byte	0x3f
	.zero		1


	//   ....[44]....
        /*10b4*/ 	.word	0x0001f480
        /*10b8*/ 	.word	0x00000005
        /*10bc*/ 	.word	0x00000000
        /*10c0*/ 	.short	0x0101
        /*10c2*/ 	.byte	0x3f
	.zero		1


	//   ....[45]....
        /*10c4*/ 	.word	0x0001f670
        /*10c8*/ 	.word	0x00000005
        /*10cc*/ 	.word	0x00000000
        /*10d0*/ 	.short	0x010a
        /*10d2*/ 	.byte	0x3f
	.zero		1


	//   ....[46]....
        /*10d4*/ 	.word	0x0001f770
        /*10d8*/ 	.word	0x00000008
        /*10dc*/ 	.word	0x00000000
        /*10e0*/ 	.short	0x010a
        /*10e2*/ 	.byte	0x3f
	.zero		1


	//   ....[47]....
        /*10e4*/ 	.word	0x0001fbb0
        /*10e8*/ 	.word	0x00000005
        /*10ec*/ 	.word	0x00000000
        /*10f0*/ 	.short	0x010a
        /*10f2*/ 	.byte	0x3f
	.zero		1


	//   ....[48]....
        /*10f4*/ 	.word	0x0001fcb0
        /*10f8*/ 	.word	0x00000008
        /*10fc*/ 	.word	0x00000000
        /*1100*/ 	.short	0x010a
        /*1102*/ 	.byte	0x3f
	.zero		1


	//   ....[49]....
        /*1104*/ 	.word	0x00020a20
        /*1108*/ 	.word	0x00000005
        /*110c*/ 	.word	0x00000000
        /*1110*/ 	.short	0x0101
        /*1112*/ 	.byte	0x3f
	.zero		1


	//   ....[50]....
        /*1114*/ 	.word	0x0002a170
        /*1118*/ 	.word	0x00000004
        /*111c*/ 	.word	0x00000000
        /*1120*/ 	.short	0x0101
        /*1122*/ 	.byte	0x3f
	.zero		1


	//   ....[51]....
        /*1124*/ 	.word	0x0002d0f0
        /*1128*/ 	.word	0x00000000
        /*112c*/ 	.word	0x00000000
        /*1130*/ 	.short	0x0101
        /*1132*/ 	.byte	0x3f
	.zero		1


	//   ....[52]....
        /*1134*/ 	.word	0x0002fcb0
        /*1138*/ 	.word	0x00000017
        /*113c*/ 	.word	0x00032420
        /*1140*/ 	.short	0x010a
        /*1142*/ 	.byte	0x3f
	.zero		1


	//   ....[53]....
        /*1144*/ 	.word	0x0002fd60
        /*1148*/ 	.word	0x00000003
        /*114c*/ 	.word	0x000324a0
        /*1150*/ 	.short	0x010a
        /*1152*/ 	.byte	0x3f
	.zero		1


	//   ....[54]....
        /*1154*/ 	.word	0x0002ff90
        /*1158*/ 	.word	0x00000003
        /*115c*/ 	.word	0x000324c0
        /*1160*/ 	.short	0x010a
        /*1162*/ 	.byte	0x3f
	.zero		1


	//   ....[55]....
        /*1164*/ 	.word	0x000305c0
        /*1168*/ 	.word	0x0000000a
        /*116c*/ 	.word	0x000324a0
        /*1170*/ 	.short	0x010a
        /*1172*/ 	.byte	0x3f
	.zero		1


	//   ....[56]....
        /*1174*/ 	.word	0x000307e0
        /*1178*/ 	.word	0x0000000a
        /*117c*/ 	.word	0x000324c0
        /*1180*/ 	.short	0x010a
        /*1182*/ 	.byte	0x3f
	.zero		1


	//   ....[57]....
        /*1184*/ 	.word	0x00031be0
        /*1188*/ 	.word	0x00000011
        /*118c*/ 	.word	0x00032440
        /*1190*/ 	.short	0x010a
        /*1192*/ 	.byte	0x3f
	.zero		1


	//   ....[58]....
        /*1194*/ 	.word	0x00032220
        /*1198*/ 	.word	0x00000011
        /*119c*/ 	.word	0x00032430
        /*11a0*/ 	.short	0x0107
        /*11a2*/ 	.byte	0x3f
	.zero		1


	//   ....[59]....
        /*11a4*/ 	.word	0x000322f0
        /*11a8*/ 	.word	0x00000011
        /*11ac*/ 	.word	0x00032430
        /*11b0*/ 	.short	0x0101
        /*11b2*/ 	.byte	0x3f
	.zero		1


	//   ....[60]....
        /*11b4*/ 	.word	0x00032ea0
        /*11b8*/ 	.word	0x00000017
        /*11bc*/ 	.word	0x00032400
        /*11c0*/ 	.short	0x0107
        /*11c2*/ 	.byte	0x3f
	.zero		1


	//   ....[61]....
        /*11c4*/ 	.word	0x00032f30
        /*11c8*/ 	.word	0x00000017
        /*11cc*/ 	.word	0x00032400
        /*11d0*/ 	.short	0x0101
        /*11d2*/ 	.byte	0x3f
	.zero		1


	//   ....[62]....
        /*11d4*/ 	.word	0x000339e0
        /*11d8*/ 	.word	0x00000017
        /*11dc*/ 	.word	0x00032410
        /*11e0*/ 	.short	0x0107
        /*11e2*/ 	.byte	0x3f
	.zero		1


	//   ....[63]....
        /*11e4*/ 	.word	0x00033ae0
        /*11e8*/ 	.word	0x00000017
        /*11ec*/ 	.word	0x00032410
        /*11f0*/ 	.short	0x0101
        /*11f2*/ 	.byte	0x3f
	.zero		1


	//   ....[64]....
        /*11f4*/ 	.word	0x00033b00
        /*11f8*/ 	.word	0x00000017
        /*11fc*/ 	.word	0x00032420
        /*1200*/ 	.short	0x010a
        /*1202*/ 	.byte	0x3f
	.zero		1


	//   ....[65]....
        /*1204*/ 	.word	0x00033b90
        /*1208*/ 	.word	0x00000011
        /*120c*/ 	.word	0x00032460
        /*1210*/ 	.short	0x010a
        /*1212*/ 	.byte	0x3f
	.zero		1


	//   ....[66]....
        /*1214*/ 	.word	0x00034330
        /*1218*/ 	.word	0x00000011
        /*121c*/ 	.word	0x00032450
        /*1220*/ 	.short	0x0107
        /*1222*/ 	.byte	0x3f
	.zero		1


	//   ....[67]....
        /*1224*/ 	.word	0x00034400
        /*1228*/ 	.word	0x00000011
        /*122c*/ 	.word	0x00032450
        /*1230*/ 	.short	0x0101
        /*1232*/ 	.byte	0x3f
	.zero		1


	//   ....[68]....
        /*1234*/ 	.word	0x00034740
        /*1238*/ 	.word	0x00000004
        /*123c*/ 	.word	0x00032440
        /*1240*/ 	.short	0x010a
        /*1242*/ 	.byte	0x3f
	.zero		1


	//   ....[69]....
        /*1244*/ 	.word	0x00034b20
        /*1248*/ 	.word	0x00000004
        /*124c*/ 	.word	0x00032430
        /*1250*/ 	.short	0x0107
        /*1252*/ 	.byte	0x3f
	.zero		1


	//   ....[70]....
        /*1254*/ 	.word	0x00034be0
        /*1258*/ 	.word	0x00000004
        /*125c*/ 	.word	0x00032430
        /*1260*/ 	.short	0x0101
        /*1262*/ 	.byte	0x3f
	.zero		1


	//   ....[71]....
        /*1264*/ 	.word	0x00034c10
        /*1268*/ 	.word	0x00000004
        /*126c*/ 	.word	0x00032460
        /*1270*/ 	.short	0x010a
        /*1272*/ 	.byte	0x3f
	.zero		1


	//   ....[72]....
        /*1274*/ 	.word	0x00035130
        /*1278*/ 	.word	0x00000004
        /*127c*/ 	.word	0x00032450
        /*1280*/ 	.short	0x0107
        /*1282*/ 	.byte	0x3f
	.zero		1


	//   ....[73]....
        /*1284*/ 	.word	0x000351f0
        /*1288*/ 	.word	0x00000004
        /*128c*/ 	.word	0x00032450
        /*1290*/ 	.short	0x0101
        /*1292*/ 	.byte	0x3f
	.zero		1


	//   ....[74]....
        /*1294*/ 	.word	0x00036060
        /*1298*/ 	.word	0x00000005
        /*129c*/ 	.word	0x00032420
        /*12a0*/ 	.short	0x010a
        /*12a2*/ 	.byte	0x3f
	.zero		1


	//   ....[75]....
        /*12a4*/ 	.word	0x000361d0
        /*12a8*/ 	.word	0x00000003
        /*12ac*/ 	.word	0x00032440
        /*12b0*/ 	.short	0x010a
        /*12b2*/ 	.byte	0x3f
	.zero		1


	//   ....[76]....
        /*12b4*/ 	.word	0x00036270
        /*12b8*/ 	.word	0x00000019
        /*12bc*/ 	.word	0x00032440
        /*12c0*/ 	.short	0x010a
        /*12c2*/ 	.byte	0x3f
	.zero		1


	//   ....[77]....
        /*12c4*/ 	.word	0x000362b0
        /*12c8*/ 	.word	0x00000003
        /*12cc*/ 	.word	0x00032460
        /*12d0*/ 	.short	0x010a
        /*12d2*/ 	.byte	0x3f
	.zero		1


	//   ....[78]....
        /*12d4*/ 	.word	0x000362f0
        /*12d8*/ 	.word	0x00000019
        /*12dc*/ 	.word	0x00032460
        /*12e0*/ 	.short	0x010a
        /*12e2*/ 	.byte	0x3f
	.zero		1


	//   ....[79]....
        /*12e4*/ 	.word	0x00036350
        /*12e8*/ 	.word	0x00000047
        /*12ec*/ 	.word	0x00032490
        /*12f0*/ 	.short	0x010a
        /*12f2*/ 	.byte	0x3f
	.zero		1


	//   ....[80]....
        /*12f4*/ 	.word	0x000365e0
        /*12f8*/ 	.word	0x00000047
        /*12fc*/ 	.word	0x00032490
        /*1300*/ 	.short	0x010a
        /*1302*/ 	.byte	0x3f
	.zero		1


	//   ....[81]....
        /*1304*/ 	.word	0x00036880
        /*1308*/ 	.word	0x00000047
        /*130c*/ 	.word	0x00032490
        /*1310*/ 	.short	0x010a
        /*1312*/ 	.byte	0x3f
	.zero		1


	//   ....[82]....
        /*1314*/ 	.word	0x00036b10
        /*1318*/ 	.word	0x00000047
        /*131c*/ 	.word	0x000324b0
        /*1320*/ 	.short	0x010a
        /*1322*/ 	.byte	0x3f
	.zero		1


	//   ....[83]....
        /*1324*/ 	.word	0x00036f80
        /*1328*/ 	.word	0x00000094
        /*132c*/ 	.word	0x00032400
        /*1330*/ 	.short	0x010a
        /*1332*/ 	.byte	0x3f
	.zero		1


	//   ....[84]....
        /*1334*/ 	.word	0x00037590
        /*1338*/ 	.word	0x00000094
        /*133c*/ 	.word	0x00032400
        /*1340*/ 	.short	0x010a
        /*1342*/ 	.byte	0x3f
	.zero		1


	//   ....[85]....
        /*1344*/ 	.word	0x000375e0
        /*1348*/ 	.word	0x00000002
        /*134c*/ 	.word	0x00000000
        /*1350*/ 	.short	0x010a
        /*1352*/ 	.byte	0x3f
	.zero		1


	//   ....[86]....
        /*1354*/ 	.word	0x00037630
        /*1358*/ 	.word	0x0000000e
        /*135c*/ 	.word	0x00000000
        /*1360*/ 	.short	0x010a
        /*1362*/ 	.byte	0x3f
	.zero		1


	//   ....[87]....
        /*1364*/ 	.word	0x00037680
        /*1368*/ 	.word	0x0000000a
        /*136c*/ 	.word	0x00000000
        /*1370*/ 	.short	0x010a
        /*1372*/ 	.byte	0x3f
	.zero		1


	//   ....[88]....
        /*1374*/ 	.word	0x000376d0
        /*1378*/ 	.word	0x00000008
        /*137c*/ 	.word	0x00000000
        /*1380*/ 	.short	0x010a
        /*1382*/ 	.byte	0x3f
	.zero		1


	//   ....[89]....
        /*1384*/ 	.word	0x00037720
        /*1388*/ 	.word	0x00000008
        /*138c*/ 	.word	0x00000000
        /*1390*/ 	.short	0x010a
        /*1392*/ 	.byte	0x3f
	.zero		1


	//   ....[90]....
        /*1394*/ 	.word	0x00037770
        /*1398*/ 	.word	0x00000008
        /*139c*/ 	.word	0x00000000
        /*13a0*/ 	.short	0x010a
        /*13a2*/ 	.byte	0x3f
	.zero		1


	//   ....[91]....
        /*13a4*/ 	.word	0x00037d40
        /*13a8*/ 	.word	0x00000017
        /*13ac*/ 	.word	0x00032420
        /*13b0*/ 	.short	0x010a
        /*13b2*/ 	.byte	0x3f
	.zero		1


	//   ....[92]....
        /*13b4*/ 	.word	0x00037d90
        /*13b8*/ 	.word	0x00000003
        /*13bc*/ 	.word	0x000324a0
        /*13c0*/ 	.short	0x010a
        /*13c2*/ 	.byte	0x3f
	.zero		1


	//   ....[93]....
        /*13c4*/ 	.word	0x00037de0
        /*13c8*/ 	.word	0x00000003
        /*13cc*/ 	.word	0x000324c0
        /*13d0*/ 	.short	0x010a
        /*13d2*/ 	.byte	0x3f
	.zero		1


	//   ....[94]....
        /*13d4*/ 	.word	0x00037e30
        /*13d8*/ 	.word	0x0000000a
        /*13dc*/ 	.word	0x000324a0
        /*13e0*/ 	.short	0x010a
        /*13e2*/ 	.byte	0x3f
	.zero		1


	//   ....[95]....
        /*13e4*/ 	.word	0x00037e80
        /*13e8*/ 	.word	0x0000000a
        /*13ec*/ 	.word	0x000324c0
        /*13f0*/ 	.short	0x010a
        /*13f2*/ 	.byte	0x3f
	.zero		1


	//   ....[96]....
        /*13f4*/ 	.word	0x00037f90
        /*13f8*/ 	.word	0x00000011
        /*13fc*/ 	.word	0x00032440
        /*1400*/ 	.short	0x010a
        /*1402*/ 	.byte	0x3f
	.zero		1


	//   ....[97]....
        /*1404*/ 	.word	0x0003a020
        /*1408*/ 	.word	0x00000017
        /*140c*/ 	.word	0x00032420
        /*1410*/ 	.short	0x010a
        /*1412*/ 	.byte	0x3f
	.zero		1


	//   ....[98]....
        /*1414*/ 	.word	0x0003a070
        /*1418*/ 	.word	0x00000011
        /*141c*/ 	.word	0x00032460
        /*1420*/ 	.short	0x010a
        /*1422*/ 	.byte	0x3f
	.zero		1


	//   ....[99]....
        /*1424*/ 	.word	0x0003a9c0
        /*1428*/ 	.word	0x00000004
        /*142c*/ 	.word	0x00032440
        /*1430*/ 	.short	0x010a
        /*1432*/ 	.byte	0x3f
	.zero		1


	//   ....[100]....
        /*1434*/ 	.word	0x0003b0a0
        /*1438*/ 	.word	0x00000004
        /*143c*/ 	.word	0x00032460
        /*1440*/ 	.short	0x010a
        /*1442*/ 	.byte	0x3f
	.zero		1


	//   ....[101]....
        /*1444*/ 	.word	0x0003c140
        /*1448*/ 	.word	0x00000005
        /*144c*/ 	.word	0x00032420
        /*1450*/ 	.short	0x010a
        /*1452*/ 	.byte	0x3f
	.zero		1


	//   ....[102]....
        /*1454*/ 	.word	0x0003c2e0
        /*1458*/ 	.word	0x00000003
        /*145c*/ 	.word	0x00032440
        /*1460*/ 	.short	0x010a
        /*1462*/ 	.byte	0x3f
	.zero		1


	//   ....[103]....
        /*1464*/ 	.word	0x0003c330
        /*1468*/ 	.word	0x00000019
        /*146c*/ 	.word	0x00032440
        /*1470*/ 	.short	0x010a
        /*1472*/ 	.byte	0x3f
	.zero		1


	//   ....[104]....
        /*1474*/ 	.word	0x0003c380
        /*1478*/ 	.word	0x00000003
        /*147c*/ 	.word	0x00032460
        /*1480*/ 	.short	0x010a
        /*1482*/ 	.byte	0x3f
	.zero		1


	//   ....[105]....
        /*1484*/ 	.word	0x0003c510
        /*1488*/ 	.word	0x0000000a
        /*148c*/ 	.word	0x00000000
        /*1490*/ 	.short	0x010a
        /*1492*/ 	.byte	0x3f
	.zero		1


	//   ....[106]....
        /*1494*/ 	.word	0x0003c610
        /*1498*/ 	.word	0x00000008
        /*149c*/ 	.word	0x00000000
        /*14a0*/ 	.short	0x010a
        /*14a2*/ 	.byte	0x3f
	.zero		1


	//   ....[107]....
        /*14a4*/ 	.word	0x0003ca30
        /*14a8*/ 	.word	0x00000004
        /*14ac*/ 	.word	0x00032410
        /*14b0*/ 	.short	0x010a
        /*14b2*/ 	.byte	0x3f
	.zero		1


	//   ....[108]....
        /*14b4*/ 	.word	0x0003cb50
        /*14b8*/ 	.word	0x0000000a
        /*14bc*/ 	.word	0x00000000
        /*14c0*/ 	.short	0x010a
        /*14c2*/ 	.byte	0x3f
	.zero		1


	//   ....[109]....
        /*14c4*/ 	.word	0x0003cc50
        /*14c8*/ 	.word	0x00000008
        /*14cc*/ 	.word	0x00000000
        /*14d0*/ 	.short	0x010a
        /*14d2*/ 	.byte	0x3f
	.zero		1


	//   ....[110]....
        /*14d4*/ 	.word	0x0003da50
        /*14d8*/ 	.word	0x00000005
        /*14dc*/ 	.word	0x00000000
        /*14e0*/ 	.short	0x0101
        /*14e2*/ 	.byte	0x3f
	.zero		1


	//   ....[111]....
        /*14e4*/ 	.word	0x00047a40
        /*14e8*/ 	.word	0x00000000
        /*14ec*/ 	.word	0x00000000
        /*14f0*/ 	.short	0x0101
        /*14f2*/ 	.byte	0x3f
	.zero		1


	//   ....[112]....
        /*14f4*/ 	.word	0x00047a60
        /*14f8*/ 	.word	0x00000008
        /*14fc*/ 	.word	0x00000000
        /*1500*/ 	.short	0x010a
        /*1502*/ 	.byte	0x3f
	.zero		1


	//   ....[113]....
        /*1504*/ 	.word	0x00047ab0
        /*1508*/ 	.word	0x00000004
        /*150c*/ 	.word	0x00032410
        /*1510*/ 	.short	0x010a
        /*1512*/ 	.byte	0x3f
	.zero		1


	//   ....[114]....
        /*1514*/ 	.word	0x00047b00
        /*1518*/ 	.word	0x00000008
        /*151c*/ 	.word	0x00000000
        /*1520*/ 	.short	0x010a
        /*1522*/ 	.byte	0x3f
	.zero		1


	//----- nvinfo : EIATTR_NUM_MBARRIERS
	.align		4
.L_1448:
        /*1524*/ 	.byte	0x03, 0x38
        /*1526*/ 	.short	0x0017


	//----- nvinfo : EIATTR_EXIT_INSTR_OFFSETS
	.align		4
        /*1528*/ 	.byte	0x04, 0x1c
        /*152a*/ 	.short	(.L_1450 - .L_1449)


	//   ....[0]....
.L_1449:
        /*152c*/ 	.word	0x00036340


	//----- nvinfo : EIATTR_MAX_THREADS
	.align		4
.L_1450:
        /*1530*/ 	.byte	0x04, 0x05
        /*1532*/ 	.short	(.L_1452 - .L_1451)
.L_1451:
        /*1534*/ 	.word	0x00000180
        /*1538*/ 	.word	0x00000001
        /*153c*/ 	.word	0x00000001


	//----- nvinfo : EIATTR_CRS_STACK_SIZE
	.align		4
.L_1452:
        /*1540*/ 	.byte	0x04, 0x1e
        /*1542*/ 	.short	(.L_1454 - .L_1453)
.L_1453:
        /*1544*/ 	.word	0x00000000


	//----- nvinfo : EIATTR_CBANK_PARAM_SIZE
	.align		4
.L_1454:
        /*1548*/ 	.byte	0x03, 0x19
        /*154a*/ 	.short	0x0bf0


	//----- nvinfo : EIATTR_PARAM_CBANK
	.align		4
        /*154c*/ 	.byte	0x04, 0x0a
        /*154e*/ 	.short	(.L_1456 - .L_1455)
	.align		4
.L_1455:
        /*1550*/ 	.word	index@(.nv.constant0._ZN7cutlass13device_kernelIN5flash11enable_sm90INS1_16FlashAttnFwdSm90INS1_25CollectiveMainloopFwdSm90ILi2EN4cute5tupleIJNS5_1CILi1EEES8_S8_EEENS6_IJNS7_ILi128EEENS7_ILi96EEENS7_ILi64EEEEEELi256ENS_10bfloat16_tEfNS_4arch4Sm90ELb0ELb1ELb0ELb1ELb1ELb1ELb1ELb1ELb0ELb1ELb0ELb0EEENS1_21CollectiveEpilogueFwdINS6_IJSA_NS7_ILi256EEESB_EEES9_SE_SG_Li256ELb1ELb1ELb0ELb0EEENS1_36VarlenDynamicPersistentTileSchedulerILi128ELi96ELi256ELi128ELb0ELb1ELb1ELb1ELb0ELb1EEEEEEEEEvNT_6ParamsE)
        /*1554*/ 	.short	0x0210
        /*1556*/ 	.short	0x0bf0


	//----- nvinfo : EIATTR_SW_WAR
	.align		4
.L_1456:
        /*1558*/ 	.byte	0x04, 0x36
        /*155a*/ 	.short	(.L_1458 - .L_1457)
.L_1457:
        /*155c*/ 	.word	0x00000008
.L_1458:


//--------------------- .nv.info._ZN7cutlass13device_kernelIN5flash11enable_sm90INS1_16FlashAttnFwdSm90INS1_25CollectiveMainloopFwdSm90ILi2EN4cute5tupleIJNS5_1CILi1EEES8_S8_EEENS6_IJNS7_ILi128EEENS7_ILi96EEENS7_ILi64EEEEEELi256ENS_10bfloat16_tEfNS_4arch4Sm90ELb1ELb0ELb0ELb0ELb1ELb0ELb0ELb1ELb0ELb1ELb0ELb0EEENS1_21CollectiveEpilogueFwdINS6_IJSA_NS7_ILi256EEESB_EEES9_SE_SG_Li256ELb0ELb1ELb0ELb0EEENS1_30DynamicPersistentTileSchedulerILi256ELi128ELb0ELb1ELb1EEEEEEEEEvNT_6ParamsE --------------------------
	.section	.nv.info._ZN7cutlass13device_kernelIN5flash11enable_sm90INS1_16FlashAttnFwdSm90INS1_25CollectiveMainloopFwdSm90ILi2EN4cute5tupleIJNS5_1CILi1EEES8_S8_EEENS6_IJNS7_ILi128EEENS7_ILi96EEENS7_ILi64EEEEEELi256ENS_10bfloat16_tEfNS_4arch4Sm90ELb1ELb0ELb0ELb0ELb1ELb0ELb0ELb1ELb0ELb1ELb0ELb0EEENS1_21CollectiveEpilogueFwdINS6_IJSA_NS7_ILi256EEESB_EEES9_SE_SG_Li256ELb0ELb1ELb0ELb0EEENS1_30DynamicPersistentTileSchedulerILi256ELi128ELb0ELb1ELb1EEEEEEEEEvNT_6ParamsE,"",@"SHT_CUDA_INFO"
	.sectionflags	@""
	.align	4


	//----- nvinfo : EIATTR_CUDA_API_VERSION
	.align		4
        /*0000*/ 	.byte	0x04, 0x37
        /*0002*/ 	.short	(.L_1460 - .L_1459)
.L_1459:
        /*0004*/ 	.word	0x00000082


	//----- nvinfo : EIATTR_KPARAM_INFO
	.align		4
.L_1460:
        /*0008*/ 	.byte	0x04, 0x17
        /*000a*/ 	.short	(.L_1462 - .L_1461)
.L_1461:
        /*000c*/ 	.word	0x00000000
        /*0010*/ 	.short	0x0000
        /*0012*/ 	.short	0x0070
        /*0014*/ 	.byte	0x00, 0xf0, 0x01, 0x2a


	//----- nvinfo : EIATTR_SPARSE_MMA_MASK
	.align		4
.L_1462:
        /*0018*/ 	.byte	0x03, 0x50
        /*001a*/ 	.short	0x0000


	//----- nvinfo : EIATTR_MAXREG_COUNT
	.align		4
        /*001c*/ 	.byte	0x03, 0x1b
        /*001e*/ 	.short	0x00a8


	//----- nvinfo : EIATTR_NUM_BARRIERS
	.align		4
        /*0020*/ 	.byte	0x02, 0x4c
        /*0022*/ 	.byte	0x10
	.zero		1


	//----- nvinfo : EIATTR_EXTERNS
	.align		4
        /*0024*/ 	.byte	0x04, 0x0f
        /*0026*/ 	.short	(.L_1464 - .L_1463)


	//   ....[0]....
	.align		4
.L_1463:
        /*0028*/ 	.word	index@(__assertfail)


	//----- nvinfo : EIATTR_ANNOTATIONS
	.align		4
.L_1464:
        /*002c*/ 	.byte	0x04, 0x55
        /*002e*/ 	.short	(.L_1466 - .L_1465)


	//   ....[0]....
.L_1465:
        /*0030*/ 	.word	0x00000001
        /*0034*/ 	.byte	0x60, 0xac, 0x00, 0x00, 0x01, 0x00, 0x00, 0x00, 0x50, 0xb0, 0x00, 0x00, 0x01, 0x00, 0x00, 0x00
        /*0044*/ 	.byte	0x90, 0xb0, 0x00, 0x00, 0x01, 0x00, 0x00, 0x00, 0xf0, 0xcc, 0x00, 0x00, 0x01, 0x00, 0x00, 0x00
        /*0054*/ 	.byte	0x10, 0xcd, 0x00, 0x00, 0x01, 0x00, 0x00, 0x00, 0xb0, 0xcf, 0x00, 0x00, 0x01, 0x00, 0x00, 0x00
        /*0064*/ 	.byte	0xf0, 0xe6, 0x00, 0x00, 0x01, 0x00, 0x00, 0x00, 0xf0, 0xfe, 0x00, 0x00


	//----- nvinfo : EIATTR_MERCURY_ISA_VERSION
	.align		4
.L_1466:
        /*0070*/ 	.byte	0x03, 0x5f
        /*0072*/ 	.short	0x0101


	//----- nvinfo : EIATTR_INT_WARP_WIDE_INSTR_OFFSETS
	.align		4
        /*0074*/ 	.byte	0x04, 0x31
        /*0076*/ 	.short	(.L_1468 - .L_1467)


	//   ....[0]....
.L_1467:
        /*0078*/ 	.word	0x000000c0


	//   ....[1]....
        /*007c*/ 	.word	0x000000d0


	//   ....[2]....
        /*0080*/ 	.word	0x00000170


	//   ....[3]....
        /*0084*/ 	.word	0x0000b5f0


	//   ....[4]....
        /*0088*/ 	.word	0x0000b680


	//   ....[5]....
        /*008c*/ 	.word	0x0000e480


	//   ....[6]....
        /*0090*/ 	.word	0x0000e510


	//----- nvinfo : EIATTR_COOP_GROUP_MASK_REGIDS
	.align		4
.L_1468:
        /*0094*/ 	.byte	0x04, 0x29
        /*0096*/ 	.short	(.L_1470 - .L_1469)


	//   ....[0]....
.L_1469:
        /*0098*/ 	.word	0xffffffff


	//   ....[1]....
        /*009c*/ 	.word	0xffffffff


	//   ....[2]....
        /*00a0*/ 	.word	0xffffffff


	//   ....[3]....
        /*00a4*/ 	.word	0xffffffff


	//   ....[4]....
        /*00a8*/ 	.word	0xffffffff


	//   ....[5]....
        /*00ac*/ 	.word	0xffffffff


	//   ....[6]....
        /*00b0*/ 	.word	0xffffffff


	//   ....[7]....
        /*00b4*/ 	.word	0xffffffff


	//   ....[8]....
        /*00b8*/ 	.word	0xffffffff


	//   ....[9]....
        /*00bc*/ 	.word	0xffffffff


	//   ....[10]....
        /*00c0*/ 	.word	0xffffffff


	//   ....[11]....
        /*00c4*/ 	.word	0xffffffff


	//   ....[12]....
        /*00c8*/ 	.word	0xffffffff


	//   ....[13]....
        /*00cc*/ 	.word	0xffffffff


	//   ....[14]....
        /*00d0*/ 	.word	0xffffffff


	//   ....[15]....
        /*00d4*/ 	.word	0xffffffff


	//   ....[16]....
        /*00d8*/ 	.word	0xffffffff


	//   ....[17]....
        /*00dc*/ 	.word	0xffffffff


	//   ....[18]....
        /*00e0*/ 	.word	0xffffffff


	//   ....[19]....
        /*00e4*/ 	.word	0xffffffff


	//   ....[20]....
        /*00e8*/ 	.word	0xffffffff


	//   ....[21]....
        /*00ec*/ 	.word	0xffffffff


	//   ....[22]....
        /*00f0*/ 	.word	0xffffffff


	//   ....[23]....
        /*00f4*/ 	.word	0xffffffff


	//   ....[24]....
        /*00f8*/ 	.word	0xffffffff


	//   ....[25]....
        /*00fc*/ 	.word	0xffffffff


	//   ....[26]....
        /*0100*/ 	.word	0xffffffff


	//   ....[27]....
        /*0104*/ 	.word	0xffffffff


	//   ....[28]....
        /*0108*/ 	.word	0xffffffff


	//   ....[29]....
        /*010c*/ 	.word	0xffffffff


	//   ....[30]....
        /*0110*/ 	.word	0xffffffff


	//   ....[31]....
        /*0114*/ 	.word	0xffffffff


	//   ....[32]....
        /*0118*/ 	.word	0xffffffff


	//   ....[33]....
        /*011c*/ 	.word	0xffffffff


	//   ....[34]....
        /*0120*/ 	.word	0xffffffff


	//   ....[35]....
        /*0124*/ 	.word	0xffffffff


	//   ....[36]....
        /*0128*/ 	.word	0xffffffff


	//   ....[37]....
        /*012c*/ 	.word	0xffffffff


	//   ....[38]....
        /*0130*/ 	.word	0xffffffff


	//   ....[39]....
        /*0134*/ 	.word	0xffffffff


	//   ....[40]....
        /*0138*/ 	.word	0xffffffff


	//   ....[41]....
        /*013c*/ 	.word	0xffffffff


	//   ....[42]....
        /*0140*/ 	.word	0xffffffff


	//   ....[43]....
        /*0144*/ 	.word	0xffffffff


	//   ....[44]....
        /*0148*/ 	.word	0xffffffff


	//   ....[45]....
        /*014c*/ 	.word	0xffffffff


	//   ....[46]....
        /*0150*/ 	.word	0xffffffff


	//   ....[47]....
        /*0154*/ 	.word	0xffffffff


	//   ....[48]....
        /*0158*/ 	.word	0xffffffff


	//   ....[49]....
        /*015c*/ 	.word	0xffffffff


	//   ....[50]....
        /*0160*/ 	.word	0xffffffff


	//   ....[51]....
        /*0164*/ 	.word	0xffffffff


	//   ....[52]....
        /*0168*/ 	.word	0xffffffff


	//   ....[53]....
        /*016c*/ 	.word	0xffffffff


	//   ....[54]....
        /*0170*/ 	.word	0xffffffff


	//   ....[55]....
        /*0174*/ 	.word	0xffffffff


	//   ....[56]....
        /*0178*/ 	.word	0xffffffff


	//   ....[57]....
        /*017c*/ 	.word	0xffffffff


	//   ....[58]....
        /*0180*/ 	.word	0xffffffff


	//   ....[59]....
        /*0184*/ 	.word	0xffffffff


	//   ....[60]....
        /*0188*/ 	.word	0xffffffff


	//   ....[61]....
        /*018c*/ 	.word	0xffffffff


	//   ....[62]....
        /*0190*/ 	.word	0xffffffff


	//   ....[63]....
        /*0194*/ 	.word	0xffffffff


	//   ....[64]....
        /*0198*/ 	.word	0xffffffff


	//   ....[65]....
        /*019c*/ 	.word	0xffffffff


	//   ....[66]....
        /*01a0*/ 	.word	0xffffffff


	//   ....[67]....
        /*01a4*/ 	.word	0xffffffff


	//   ....[68]....
        /*01a8*/ 	.word	0xffffffff


	//   ....[69]....
        /*01ac*/ 	.word	0xffffffff


	//   ....[70]....
        /*01b0*/ 	.word	0xffffffff


	//   ....[71]....
        /*01b4*/ 	.word	0xffffffff


	//   ....[72]....
        /*01b8*/ 	.word	0xffffffff


	//   ....[73]....
        /*01bc*/ 	.word	0xffffffff


	//   ....[74]....
        /*01c0*/ 	.word	0xffffffff


	//   ....[75]....
        /*01c4*/ 	.word	0xffffffff


	//   ....[76]....
        /*01c8*/ 	.word	0xffffffff


	//   ....[77]....
        /*01cc*/ 	.word	0xffffffff


	//   ....[78]....
        /*01d0*/ 	.word	0xffffffff


	//   ....[79]....
        /*01d4*/ 	.word	0xffffffff


	//   ....[80]....
        /*01d8*/ 	.word	0xffffffff


	//   ....[81]....
        /*01dc*/ 	.word	0xffffffff


	//   ....[82]....
        /*01e0*/ 	.word	0xffffffff


	//   ....[83]....
        /*01e4*/ 	.word	0xffffffff


	//   ....[84]....
        /*01e8*/ 	.word	0xffffffff


	//   ....[85]....
        /*01ec*/ 	.word	0xffffffff


	//   ....[86]....
        /*01f0*/ 	.word	0xffffffff


	//   ....[87]....
        /*01f4*/ 	.word	0xffffffff


	//   ....[88]....
        /*01f8*/ 	.word	0xffffffff


	//   ....[89]....
        /*01fc*/ 	.word	0xffffffff


	//   ....[90]....
        /*0200*/ 	.word	0xffffffff


	//   ....[91]....
        /*0204*/ 	.word	0xffffffff


	//   ....[92]....
        /*0208*/ 	.word	0xffffffff


	//   ....[93]....
        /*020c*/ 	.word	0xffffffff


	//   ....[94]....
        /*0210*/ 	.word	0xffffffff


	//   ....[95]....
        /*0214*/ 	.word	0xffffffff


	//   ....[96]....
        /*0218*/ 	.word	0xffffffff


	//   ....[97]....
        /*021c*/ 	.word	0xffffffff


	//   ....[98]....
        /*0220*/ 	.word	0xffffffff


	//   ....[99]....
        /*0224*/ 	.word	0xffffffff


	//   ....[100]....
        /*0228*/ 	.word	0xffffffff


	//   ....[101]....
        /*022c*/ 	.word	0xffffffff


	//   ....[102]....
        /*0230*/ 	.word	0xffffffff


	//   ....[103]....
        /*0234*/ 	.word	0xffffffff


	//   ....[104]....
        /*0238*/ 	.word	0xffffffff


	//   ....[105]....
        /*023c*/ 	.word	0xffffffff


	//   ....[106]....
        /*0240*/ 	.word	0xffffffff


	//   ....[107]....
        /*0244*/ 	.word	0xffffffff


	//   ....[108]....
        /*0248*/ 	.word	0xffffffff


	//   ....[109]....
        /*024c*/ 	.word	0xffffffff


	//   ....[110]....
        /*0250*/ 	.word	0xffffffff


	//   ....[111]....
        /*0254*/ 	.word	0xffffffff


	//   ....[112]....
        /*0258*/ 	.word	0xffffffff


	//   ....[113]....
        /*025c*/ 	.word	0xffffffff


	//   ....[114]....
        /*0260*/ 	.word	0x0500000f


	//   ....[115]....
        /*0264*/ 	.word	0x0500000f


	//   ....[116]....
        /*0268*/ 	.word	0x0500000f


	//   ....[117]....
        /*026c*/ 	.word	0x0500000f


	//   ....[118]....
        /*0270*/ 	.word	0x0500000f


	//   ....[119]....
        /*0274*/ 	.word	0x0500000f


	//   ....[120]....
        /*0278*/ 	.word	0x0500000f


	//   ....[121]....
        /*027c*/ 	.word	0x0500000f


	//   ....[122]....
        /*0280*/ 	.word	0x0500000f


	//   ....[123]....
        /*0284*/ 	.word	0x0500000f


	//   ....[124]....
        /*0288*/ 	.word	0x0500000f


	//   ....[125]....
        /*028c*/ 	.word	0x0500000f


	//   ....[126]....
        /*0290*/ 	.word	0x0500000f


	//   ....[127]....
        /*0294*/ 	.word	0x0500000f


	//   ....[128]....
        /*0298*/ 	.word	0x0500000f


	//   ....[129]....
        /*029c*/ 	.word	0x0500000f


	//   ....[130]....
        /*02a0*/ 	.word	0x0500000f


	//   ....[131]....
        /*02a4*/ 	.word	0x0500000f


	//   ....[132]....
        /*02a8*/ 	.word	0x0500000f


	//   ....[133]....
        /*02ac*/ 	.word	0x0500000f


	//   ....[134]....
        /*02b0*/ 	.word	0x0500000f


	//   ....[135]....
        /*02b4*/ 	.word	0x0500000f


	//   ....[136]....
        /*02b8*/ 	.word	0x0500000f


	//   ....[137]....
        /*02bc*/ 	.word	0x0500000f


	//   ....[138]....
        /*02c0*/ 	.word	0x0500000f


	//   ....[139]....
        /*02c4*/ 	.word	0x0500000f


	//   ....[140]....
        /*02c8*/ 	.word	0x0500000f


	//   ....[141]....
        /*02cc*/ 	.word	0x0500000f


	//   ....[142]....
        /*02d0*/ 	.word	0x0500000f


	//   ....[143]....
        /*02d4*/ 	.word	0x0500000f


	//   ....[144]....
        /*02d8*/ 	.word	0x0500000f


	//   ....[145]....
        /*02dc*/ 	.word	0x0500000f


	//   ....[146]....
        /*02e0*/ 	.word	0x0500000f


	//   ....[147]....
        /*02e4*/ 	.word	0x0500000f


	//   ....[148]....
        /*02e8*/ 	.word	0x0500000f


	//   ....[149]....
        /*02ec*/ 	.word	0x0500000f


	//   ....[150]....
        /*02f0*/ 	.word	0x0500000f


	//   ....[151]....
        /*02f4*/ 	.word	0x0500000f


	//   ....[152]....
        /*02f8*/ 	.word	0x0500000f


	//   ....[153]....
        /*02fc*/ 	.word	0x0500000f


	//   ....[154]....
        /*0300*/ 	.word	0x0500000f


	//   ....[155]....
        /*0304*/ 	.word	0x0500000f


	//   ....[156]....
        /*0308*/ 	.word	0x0500000f


	//   ....[157]....
        /*030c*/ 	.word	0x0500000f


	//   ....[158]....
        /*0310*/ 	.word	0x0500000f


	//   ....[159]....
        /*0314*/ 	.word	0x0500000f


	//   ....[160]....
        /*0318*/ 	.word	0x0500000f


	//   ....[161]....
        /*031c*/ 	.word	0x0500000f


	//   ....[162]....
        /*0320*/ 	.word	0x0500000f


	//   ....[163]....
        /*0324*/ 	.word	0x0500000f


	//   ....[164]....
        /*0328*/ 	.word	0x0500000f


	//   ....[165]....
        /*032c*/ 	.word	0x0500000f


	//   ....[166]....
        /*0330*/ 	.word	0x0500000f


	//   ....[167]....
        /*0334*/ 	.word	0x0500000f


	//   ....[168]....
        /*0338*/ 	.word	0x0500000f


	//   ....[169]....
        /*033c*/ 	.word	0x0500000f


	//   ....[170]....
        /*0340*/ 	.word	0x0500000f


	//   ....[171]....
        /*0344*/ 	.word	0x0500000f


	//   ....[172]....
        /*0348*/ 	.word	0x0500000f


	//   ....[173]....
        /*034c*/ 	.word	0x0500000f


	//   ....[174]....
        /*0350*/ 	.word	0x0500000f


	//   ....[175]....
        /*0354*/ 	.word	0x0500000f


	//   ....[176]....
        /*0358*/ 	.word	0x0500000f


	//   ....[177]....
        /*035c*/ 	.word	0x0500000f


	//   ....[178]....
        /*0360*/ 	.word	0x0500000f


	//   ....[179]....
        /*0364*/ 	.word	0x0500000f


	//   ....[180]....
        /*0368*/ 	.word	0x0500000f


	//----- nvinfo : EIATTR_COOP_GROUP_INSTR_OFFSETS
	.align		4
.L_1470:
        /*036c*/ 	.byte	0x04, 0x28
        /*036e*/ 	.short	(.L_1472 - .L_1471)


	//   ....[0]....
.L_1471:
        /*0370*/ 	.word	0x00000080


	//   ....[1]....
        /*0374*/ 	.word	0x00000090


	//   ....[2]....
        /*0378*/ 	.word	0x000002d0


	//   ....[3]....
        /*037c*/ 	.word	0x00000430


	//   ....[4]....
        /*0380*/ 	.word	0x00000550


	//   ....[5]....
        /*0384*/ 	.word	0x000006b0


	//   ....[6]....
        /*0388*/ 	.word	0x00001610


	//   ....[7]....
        /*038c*/ 	.word	0x00001cd0


	//   ....[8]....
        /*0390*/ 	.word	0x00001cf0


	//   ....[9]....
        /*0394*/ 	.word	0x00002210


	//   ....[10]....
        /*0398*/ 	.word	0x00002310


	//   ....[11]....
        /*039c*/ 	.word	0x00002940


	//   ....[12]....
        /*03a0*/ 	.word	0x000029b0


	//   ....[13]....
        /*03a4*/ 	.word	0x00003a00


	//   ....[14]....
        /*03a8*/ 	.word	0x00003ee0


	//   ....[15]....
        /*03ac*/ 	.word	0x00003f00


	//   ....[16]....
        /*03b0*/ 	.word	0x00003f80


	//   ....[17]....
        /*03b4*/ 	.word	0x00004560


	//   ....[18]....
        /*03b8*/ 	.word	0x00004620


	//   ....[19]....
        /*03bc*/ 	.word	0x00005ff0


	//   ....[20]....
        /*03c0*/ 	.word	0x00006020


	//   ....[21]....
        /*03c4*/ 	.word	0x00006480


	//   ....[22]....
        /*03c8*/ 	.word	0x00006650


	//   ....[23]....
        /*03cc*/ 	.word	0x00007860


	//   ....[24]....
        /*03d0*/ 	.word	0x000078e0


	//   ....[25]....
        /*03d4*/ 	.word	0x00007950


	//   ....[26]....
        /*03d8*/ 	.word	0x00007980


	//   ....[27]....
        /*03dc*/ 	.word	0x00009380


	//   ....[28]....
        /*03e0*/ 	.word	0x000093b0


	//   ....[29]....
        /*03e4*/ 	.word	0x00009420


	//   ....[30]....
        /*03e8*/ 	.word	0x00009450


	//   ....[31]....
        /*03ec*/ 	.word	0x00009aa0


	//   ....[32]....
        /*03f0*/ 	.word	0x00009ad0


	//   ....[33]....
        /*03f4*/ 	.word	0x00009c20


	//   ....[34]....
        /*03f8*/ 	.word	0x00009c40


	//   ....[35]....
        /*03fc*/ 	.word	0x00009d80


	//   ....[36]....
        /*0400*/ 	.word	0x00009da0


	//   ....[37]....
        /*0404*/ 	.word	0x00009ef0


	//   ....[38]....
        /*0408*/ 	.word	0x00009f10


	//   ....[39]....
        /*040c*/ 	.word	0x0000a610


	//   ....[40]....
        /*0410*/ 	.word	0x0000a640


	//   ....[41]....
        /*0414*/ 	.word	0x0000a790


	//   ....[42]....
        /*0418*/ 	.word	0x0000a7b0


	//   ....[43]....
        /*041c*/ 	.word	0x0000a8f0


	//   ....[44]....
        /*0420*/ 	.word	0x0000a910


	//   ....[45]....
        /*0424*/ 	.word	0x0000aa60


	//   ....[46]....
        /*0428*/ 	.word	0x0000aa80


	//   ....[47]....
        /*042c*/ 	.word	0x0000ac90


	//   ....[48]....
        /*0430*/ 	.word	0x0000c040


	//   ....[49]....
        /*0434*/ 	.word	0x0000c060


	//   ....[50]....
        /*0438*/ 	.word	0x0000c070


	//   ....[51]....
        /*043c*/ 	.word	0x0000c0b0


	//   ....[52]....
        /*0440*/ 	.word	0x0000c100


	//   ....[53]....
        /*0444*/ 	.word	0x0000c120


	//   ....[54]....
        /*0448*/ 	.word	0x0000c170


	//   ....[55]....
        /*044c*/ 	.word	0x0000c190


	//   ....[56]....
        /*0450*/ 	.word	0x0000c1e0


	//   ....[57]....
        /*0454*/ 	.word	0x0000c200


	//   ....[58]....
        /*0458*/ 	.word	0x0000c230


	//   ....[59]....
        /*045c*/ 	.word	0x0000c260


	//   ....[60]....
        /*0460*/ 	.word	0x0000c8a0


	//   ....[61]....
        /*0464*/ 	.word	0x0000c8c0


	//   ....[62]....
        /*0468*/ 	.word	0x0000c8e0


	//   ....[63]....
        /*046c*/ 	.word	0x0000c940


	//   ....[64]....
        /*0470*/ 	.word	0x0000c990


	//   ....[65]....
        /*0474*/ 	.word	0x0000c9b0


	//   ....[66]....
        /*0478*/ 	.word	0x0000ca00


	//   ....[67]....
        /*047c*/ 	.word	0x0000ca20


	//   ....[68]....
        /*0480*/ 	.word	0x0000ca70


	//   ....[69]....
        /*0484*/ 	.word	0x0000ca90


	//   ....[70]....
        /*0488*/ 	.word	0x0000cae0


	//   ....[71]....
        /*048c*/ 	.word	0x0000cb00


	//   ....[72]....
        /*0490*/ 	.word	0x0000cb50


	//   ....[73]....
        /*0494*/ 	.word	0x0000cb70


	//   ....[74]....
        /*0498*/ 	.word	0x0000cba0


	//   ....[75]....
        /*049c*/ 	.word	0x0000cbc0


	//   ....[76]....
        /*04a0*/ 	.word	0x0000cff0


	//   ....[77]....
        /*04a4*/ 	.word	0x0000d040


	//   ....[78]....
        /*04a8*/ 	.word	0x0000d060


	//   ....[79]....
        /*04ac*/ 	.word	0x0000d130


	//   ....[80]....
        /*04b0*/ 	.word	0x0000d140


	//   ....[81]....
        /*04b4*/ 	.word	0x0000d170


	//   ....[82]....
        /*04b8*/ 	.word	0x0000d200


	//   ....[83]....
        /*04bc*/ 	.word	0x0000d2a0


	//   ....[84]....
        /*04c0*/ 	.word	0x0000d2c0


	//   ....[85]....
        /*04c4*/ 	.word	0x0000d360


	//   ....[86]....
        /*04c8*/ 	.word	0x0000d380


	//   ....[87]....
        /*04cc*/ 	.word	0x0000d390


	//   ....[88]....
        /*04d0*/ 	.word	0x0000dab0


	//   ....[89]....
        /*04d4*/ 	.word	0x0000dad0


	//   ....[90]....
        /*04d8*/ 	.word	0x0000dae0


	//   ....[91]....
        /*04dc*/ 	.word	0x0000daf0


	//   ....[92]....
        /*04e0*/ 	.word	0x0000db10


	//   ....[93]....
        /*04e4*/ 	.word	0x0000db70


	//   ....[94]....
        /*04e8*/ 	.word	0x0000db90


	//   ....[95]....
        /*04ec*/ 	.word	0x0000dba0


	//   ....[96]....
        /*04f0*/ 	.word	0x0000dbe0


	//   ....[97]....
        /*04f4*/ 	.word	0x0000dc10


	//   ....[98]....
        /*04f8*/ 	.word	0x0000dc20


	//   ....[99]....
        /*04fc*/ 	.word	0x0000dc40


	//   ....[100]....
        /*0500*/ 	.word	0x0000dfa0


	//   ....[101]....
        /*0504*/ 	.word	0x0000dfc0


	//   ....[102]....
        /*0508*/ 	.word	0x0000dfd0


	//   ....[103]....
        /*050c*/ 	.word	0x0000dfe0


	//   ....[104]....
        /*0510*/ 	.word	0x0000dff0


	//   ....[105]....
        /*0514*/ 	.word	0x0000e010


	//   ....[106]....
        /*0518*/ 	.word	0x0000e080


	//   ....[107]....
        /*051c*/ 	.word	0x0000e0a0


	//   ....[108]....
        /*0520*/ 	.word	0x0000e100


	//   ....[109]....
        /*0524*/ 	.word	0x0000e110


	//   ....[110]....
        /*0528*/ 	.word	0x0000e180


	//   ....[111]....
        /*052c*/ 	.word	0x0000e1f0


	//   ....[112]....
        /*0530*/ 	.word	0x0000e630


	//   ....[113]....
        /*0534*/ 	.word	0x0000e810


	//   ....[114]....
        /*0538*/ 	.word	0x0000edb0


	//   ....[115]....
        /*053c*/ 	.word	0x0000ee90


	//   ....[116]....
        /*0540*/ 	.word	0x0000ef30


	//   ....[117]....
        /*0544*/ 	.word	0x0000efb0


	//   ....[118]....
        /*0548*/ 	.word	0x0000f060


	//   ....[119]....
        /*054c*/ 	.word	0x0000f0c0


	//   ....[120]....
        /*0550*/ 	.word	0x0000f180


	//   ....[121]....
        /*0554*/ 	.word	0x0000f1e0


	//   ....[122]....
        /*0558*/ 	.word	0x0000f2a0


	//   ....[123]....
        /*055c*/ 	.word	0x0000f300


	//   ....[124]....
        /*0560*/ 	.word	0x0000f3c0


	//   ....[125]....
        /*0564*/ 	.word	0x0000f420


	//   ....[126]....
        /*0568*/ 	.word	0x0000f4c0


	//   ....[127]....
        /*056c*/ 	.word	0x0000f550


	//   ....[128]....
        /*0570*/ 	.word	0x0000f5d0


	//   ....[129]....
        /*0574*/ 	.word	0x0000f650


	//   ....[130]....
        /*0578*/ 	.word	0x0000f6f0


	//   ....[131]....
        /*057c*/ 	.word	0x0000f750


	//   ....[132]....
        /*0580*/ 	.word	0x0000f810


	//   ....[133]....
        /*0584*/ 	.word	0x0000f870


	//   ....[134]....
        /*0588*/ 	.word	0x0000f930


	//   ....[135]....
        /*058c*/ 	.word	0x0000f990


	//   ....[136]....
        /*0590*/ 	.word	0x0000fa50


	//   ....[137]....
        /*0594*/ 	.word	0x0000fab0


	//   ....[138]....
        /*0598*/ 	.word	0x0000fb70


	//   ....[139]....
        /*059c*/ 	.word	0x0000fbd0


	//   ....[140]....
        /*05a0*/ 	.word	0x0000fc90


	//   ....[141]....
        /*05a4*/ 	.word	0x0000fcf0


	//   ....[142]....
        /*05a8*/ 	.word	0x0000fd90


	//   ....[143]....
        /*05ac*/ 	.word	0x0000fec0


	//   ....[144]....
        /*05b0*/ 	.word	0x0000ff90


	//   ....[145]....
        /*05b4*/ 	.word	0x00010020


	//   ....[146]....
        /*05b8*/ 	.word	0x00010150


	//   ....[147]....
        /*05bc*/ 	.word	0x000101b0


	//   ....[148]....
        /*05c0*/ 	.word	0x000102c0


	//   ....[149]....
        /*05c4*/ 	.word	0x00010320


	//   ....[150]....
        /*05c8*/ 	.word	0x00010430


	//   ....[151]....
        /*05cc*/ 	.word	0x00010490


	//   ....[152]....
        /*05d0*/ 	.word	0x000105a0


	//   ....[153]....
        /*05d4*/ 	.word	0x00010600


	//   ....[154]....
        /*05d8*/ 	.word	0x000106c0


	//   ....[155]....
        /*05dc*/ 	.word	0x00010820


	//   ....[156]....
        /*05e0*/ 	.word	0x000108c0


	//   ....[157]....
        /*05e4*/ 	.word	0x00010920


	//   ....[158]....
        /*05e8*/ 	.word	0x000109c0


	//   ....[159]....
        /*05ec*/ 	.word	0x00010a20


	//   ....[160]....
        /*05f0*/ 	.word	0x00010ad0


	//   ....[161]....
        /*05f4*/ 	.word	0x00010b30


	//   ....[162]....
        /*05f8*/ 	.word	0x00010bd0


	//   ....[163]....
        /*05fc*/ 	.word	0x00010c30


	//   ....[164]....
        /*0600*/ 	.word	0x00010cd0


	//   ....[165]....
        /*0604*/ 	.word	0x00010d30


	//   ....[166]....
        /*0608*/ 	.word	0x00010dd0


	//   ....[167]....
        /*060c*/ 	.word	0x00010eb0


	//   ....[168]....
        /*0610*/ 	.word	0x00010f50


	//   ....[169]....
        /*0614*/ 	.word	0x00010fb0


	//   ....[170]....
        /*0618*/ 	.word	0x00011080


	//   ....[171]....
        /*061c*/ 	.word	0x000110e0


	//   ....[172]....
        /*0620*/ 	.word	0x000111b0


	//   ....[173]....
        /*0624*/ 	.word	0x00011210


	//   ....[174]....
        /*0628*/ 	.word	0x000112e0


	//   ....[175]....
        /*062c*/ 	.word	0x00011340


	//   ....[176]....
        /*0630*/ 	.word	0x00011410


	//   ....[177]....
        /*0634*/ 	.word	0x00011470


	//   ....[178]....
        /*0638*/ 	.word	0x00011540


	//   ....[179]....
        /*063c*/ 	.word	0x000115d0


	//   ....[180]....
        /*0640*/ 	.word	0x000116f0


	//----- nvinfo : EIATTR_REG_RECONFIG
	.align		4
.L_1472:
        /*0644*/ 	.byte	0x01, 0x54
	.zero		2


	//----- nvinfo : EIATTR_SYSCALL_OFFSETS
	.align		4
        /*0648*/ 	.byte	0x04, 0x46
        /*064a*/ 	.short	(.L_1474 - .L_1473)


	//   ....[0]....
.L_1473:
        /*064c*/ 	.word	0x000017f0


	//   ....[1]....
        /*0650*/ 	.word	0x0000b7e0


	//   ....[2]....
        /*0654*/ 	.word	0x0000b930


	//   ....[3]....
        /*0658*/ 	.word	0x0000ba20


	//   ....[4]....
        /*065c*/ 	.word	0x0000c540


	//----- nvinfo : EIATTR_MBARRIER_INSTR_OFFSETS
	.align		4
.L_1474:
        /*0660*/ 	.byte	0x04, 0x39
        /*0662*/ 	.short	(.L_1476 - .L_1475)


	//   ....[0]....
.L_1475:
        /*0664*/ 	.word	0x00000180
        /*0668*/ 	.word	0x000000ff
        /*066c*/ 	.word	0x00022800
        /*0670*/ 	.short	0x0100
        /*0672*/ 	.byte	0x08
	.zero		1


	//   ....[1]....
        /*0674*/ 	.word	0x00000190
        /*0678*/ 	.word	0x000000ff
        /*067c*/ 	.word	0x00022820
        /*0680*/ 	.short	0x0100
        /*0682*/ 	.byte	0x08
	.zero		1


	//   ....[2]....
        /*0684*/ 	.word	0x00000280
        /*0688*/ 	.word	0x000000ff
        /*068c*/ 	.word	0x00022830
        /*0690*/ 	.short	0x0100
        /*0692*/ 	.byte	0x08
	.zero		1


	//   ....[3]....
        /*0694*/ 	.word	0x00000290
        /*0698*/ 	.word	0x000000ff
        /*069c*/ 	.word	0x00022840
        /*06a0*/ 	.short	0x0100
        /*06a2*/ 	.byte	0x08
	.zero		1


	//   ....[4]....
        /*06a4*/ 	.word	0x000002a0
        /*06a8*/ 	.word	0x000000ff
        /*06ac*/ 	.word	0x00022838
        /*06b0*/ 	.short	0x0100
        /*06b2*/ 	.byte	0x08
	.zero		1


	//   ....[5]....
        /*06b4*/ 	.word	0x000002b0
        /*06b8*/ 	.word	0x000000ff
        /*06bc*/ 	.word	0x00022848
        /*06c0*/ 	.short	0x0100
        /*06c2*/ 	.byte	0x08
	.zero		1


	//   ....[6]....
        /*06c4*/ 	.word	0x000003e0
        /*06c8*/ 	.word	0x000000ff
        /*06cc*/ 	.word	0x00022850
        /*06d0*/ 	.short	0x0100
        /*06d2*/ 	.byte	0x08
	.zero		1


	//   ....[7]....
        /*06d4*/ 	.word	0x000003f0
        /*06d8*/ 	.word	0x000000ff
        /*06dc*/ 	.word	0x00022860
        /*06e0*/ 	.short	0x0100
        /*06e2*/ 	.byte	0x08
	.zero		1


	//   ....[8]....
        /*06e4*/ 	.word	0x00000400
        /*06e8*/ 	.word	0x000000ff
        /*06ec*/ 	.word	0x00022858
        /*06f0*/ 	.short	0x0100
        /*06f2*/ 	.byte	0x08
	.zero		1


	//   ....[9]....
        /*06f4*/ 	.word	0x00000410
        /*06f8*/ 	.word	0x000000ff
        /*06fc*/ 	.word	0x00022868
        /*0700*/ 	.short	0x0100
        /*0702*/ 	.byte	0x08
	.zero		1


	//   ....[10]....
        /*0704*/ 	.word	0x00000500
        /*0708*/ 	.word	0x000000ff
        /*070c*/ 	.word	0x00022870
        /*0710*/ 	.short	0x0100
        /*0712*/ 	.byte	0x06
	.zero		1


	//   ....[11]....
        /*0714*/ 	.word	0x00000510
        /*0718*/ 	.word	0x000000ff
        /*071c*/ 	.word	0x00022880
        /*0720*/ 	.short	0x0100
        /*0722*/ 	.byte	0x06
	.zero		1


	//   ....[12]....
        /*0724*/ 	.word	0x00000520
        /*0728*/ 	.word	0x000000ff
        /*072c*/ 	.word	0x00022878
        /*0730*/ 	.short	0x0100
        /*0732*/ 	.byte	0x06
	.zero		1


	//   ....[13]....
        /*0734*/ 	.word	0x00000530
        /*0738*/ 	.word	0x000000ff
        /*073c*/ 	.word	0x00022888
        /*0740*/ 	.short	0x0100
        /*0742*/ 	.byte	0x06
	.zero		1


	//   ....[14]....
        /*0744*/ 	.word	0x00000660
        /*0748*/ 	.word	0x000000ff
        /*074c*/ 	.word	0x00022890
        /*0750*/ 	.short	0x0100
        /*0752*/ 	.byte	0x08
	.zero		1


	//   ....[15]....
        /*0754*/ 	.word	0x00000670
        /*0758*/ 	.word	0x000000ff
        /*075c*/ 	.word	0x000228a0
        /*0760*/ 	.short	0x0100
        /*0762*/ 	.byte	0x08
	.zero		1


	//   ....[16]....
        /*0764*/ 	.word	0x00000680
        /*0768*/ 	.word	0x000000ff
        /*076c*/ 	.word	0x00022898
        /*0770*/ 	.short	0x0100
        /*0772*/ 	.byte	0x08
	.zero		1


	//   ....[17]....
        /*0774*/ 	.word	0x00000690
        /*0778*/ 	.word	0x000000ff
        /*077c*/ 	.word	0x000228a8
        /*0780*/ 	.short	0x0100
        /*0782*/ 	.byte	0x08
	.zero		1


	//   ....[18]....
        /*0784*/ 	.word	0x000007d0
        /*0788*/ 	.word	0x000000ff
        /*078c*/ 	.word	0x000228b0
        /*0790*/ 	.short	0x0100
        /*0792*/ 	.byte	0x08
	.zero		1


	//   ....[19]....
        /*0794*/ 	.word	0x000007e0
        /*0798*/ 	.word	0x000000ff
        /*079c*/ 	.word	0x000228c0
        /*07a0*/ 	.short	0x0100
        /*07a2*/ 	.byte	0x08
	.zero		1


	//   ....[20]....
        /*07a4*/ 	.word	0x000007f0
        /*07a8*/ 	.word	0x000000ff
        /*07ac*/ 	.word	0x000228b8
        /*07b0*/ 	.short	0x0100
        /*07b2*/ 	.byte	0x08
	.zero		1


	//   ....[21]....
        /*07b4*/ 	.word	0x00000800
        /*07b8*/ 	.word	0x000000ff
        /*07bc*/ 	.word	0x000228c8
        /*07c0*/ 	.short	0x0100
        /*07c2*/ 	.byte	0x08
	.zero		1


	//   ....[22]....
        /*07c4*/ 	.word	0x00001860
        /*07c8*/ 	.word	0x000000ff
        /*07cc*/ 	.word	0x00022800
        /*07d0*/ 	.short	0x010a
        /*07d2*/ 	.byte	0x2f
	.zero		1


	//   ....[23]....
        /*07d4*/ 	.word	0x00001930
        /*07d8*/ 	.word	0x000000ff
        /*07dc*/ 	.word	0x00022830
        /*07e0*/ 	.short	0x010a
        /*07e2*/ 	.byte	0x16
	.zero		1


	//   ....[24]....
        /*07e4*/ 	.word	0x00001970
        /*07e8*/ 	.word	0x000000ff
        /*07ec*/ 	.word	0x00022830
        /*07f0*/ 	.short	0x010a
        /*07f2*/ 	.byte	0x16
	.zero		1


	//   ....[25]....
        /*07f4*/ 	.word	0x00001d50
        /*07f8*/ 	.word	0x000000ff
        /*07fc*/ 	.word	0x00000000
        /*0800*/ 	.short	0x0101
        /*0802*/ 	.byte	0x06
	.zero		1


	//   ....[26]....
        /*0804*/ 	.word	0x000031c0
        /*0808*/ 	.word	0x000000ff
        /*080c*/ 	.word	0x00022850
        /*0810*/ 	.short	0x010a
        /*0812*/ 	.byte	0x16
	.zero		1


	//   ....[27]....
        /*0814*/ 	.word	0x00003200
        /*0818*/ 	.word	0x000000ff
        /*081c*/ 	.word	0x00022850
        /*0820*/ 	.short	0x010a
        /*0822*/ 	.byte	0x16
	.zero		1


	//   ....[28]....
        /*0824*/ 	.word	0x000035c0
        /*0828*/ 	.word	0x000000ff
        /*082c*/ 	.word	0x00000000
        /*0830*/ 	.short	0x0101
        /*0832*/ 	.byte	0x16
	.zero		1


	//   ....[29]....
        /*0834*/ 	.word	0x00003730
        /*0838*/ 	.word	0x000000ff
        /*083c*/ 	.word	0x00022830
        /*0840*/ 	.short	0x010a
        /*0842*/ 	.byte	0x1a
	.zero		1


	//   ....[30]....
        /*0844*/ 	.word	0x00003770
        /*0848*/ 	.word	0x000000ff
        /*084c*/ 	.word	0x00022830
        /*0850*/ 	.short	0x010a
        /*0852*/ 	.byte	0x1a
	.zero		1


	//   ....[31]....
        /*0854*/ 	.word	0x00003a50
        /*0858*/ 	.word	0x000000ff
        /*085c*/ 	.word	0x00000000
        /*0860*/ 	.short	0x0101
        /*0862*/ 	.byte	0x06
	.zero		1


	//   ....[32]....
        /*0864*/ 	.word	0x00005790
        /*0868*/ 	.word	0x000000ff
        /*086c*/ 	.word	0x00022850
        /*0870*/ 	.short	0x010a
        /*0872*/ 	.byte	0x1a
	.zero		1


	//   ....[33]....
        /*0874*/ 	.word	0x000057e0
        /*0878*/ 	.word	0x000000ff
        /*087c*/ 	.word	0x00022850
        /*0880*/ 	.short	0x010a
        /*0882*/ 	.byte	0x1a
	.zero		1


	//   ....[34]....
        /*0884*/ 	.word	0x00005ae0
        /*0888*/ 	.word	0x000000ff
        /*088c*/ 	.word	0x00000000
        /*0890*/ 	.short	0x0101
        /*0892*/ 	.byte	0x1a
	.zero		1


	//   ....[35]....
        /*0894*/ 	.word	0x00005c20
        /*0898*/ 	.word	0x000000ff
        /*089c*/ 	.word	0x00022830
        /*08a0*/ 	.short	0x010a
        /*08a2*/ 	.byte	0x19
	.zero		1


	//   ....[36]....
        /*08a4*/ 	.word	0x00005c60
        /*08a8*/ 	.word	0x000000ff
        /*08ac*/ 	.word	0x00022830
        /*08b0*/ 	.short	0x010a
        /*08b2*/ 	.byte	0x19
	.zero		1


	//   ....[37]....
        /*08b4*/ 	.word	0x00005eb0
        /*08b8*/ 	.word	0x000000ff
        /*08bc*/ 	.word	0x00000000
        /*08c0*/ 	.short	0x0101
        /*08c2*/ 	.byte	0x06
	.zero		1


	//   ....[38]....
        /*08c4*/ 	.word	0x00007500
        /*08c8*/ 	.word	0x000000ff
        /*08cc*/ 	.word	0x00022850
        /*08d0*/ 	.short	0x010a
        /*08d2*/ 	.byte	0x19
	.zero		1


	//   ....[39]....
        /*08d4*/ 	.word	0x00007550
        /*08d8*/ 	.word	0x000000ff
        /*08dc*/ 	.word	0x00022850
        /*08e0*/ 	.short	0x010a
        /*08e2*/ 	.byte	0x19
	.zero		1


	//   ....[40]....
        /*08e4*/ 	.word	0x00007840
        /*08e8*/ 	.word	0x000000ff
        /*08ec*/ 	.word	0x00000000
        /*08f0*/ 	.short	0x0101
        /*08f2*/ 	.byte	0x19
	.zero		1


	//   ....[41]....
        /*08f4*/ 	.word	0x00009ae0
        /*08f8*/ 	.word	0x000000ff
        /*08fc*/ 	.word	0x00000000
        /*0900*/ 	.short	0x0101
        /*0902*/ 	.byte	0x05
	.zero		1


	//   ....[42]....
        /*0904*/ 	.word	0x0000be20
        /*0908*/ 	.word	0x00000016
        /*090c*/ 	.word	0x00022840
        /*0910*/ 	.short	0x010a
        /*0912*/ 	.byte	0x3f
	.zero		1


	//   ....[43]....
        /*0914*/ 	.word	0x0000c320
        /*0918*/ 	.word	0x00000016
        /*091c*/ 	.word	0x00022830
        /*0920*/ 	.short	0x0107
        /*0922*/ 	.byte	0x3f
	.zero		1


	//   ....[44]....
        /*0924*/ 	.word	0x0000c3f0
        /*0928*/ 	.word	0x00000016
        /*092c*/ 	.word	0x00022830
        /*0930*/ 	.short	0x0101
        /*0932*/ 	.byte	0x3f
	.zero		1


	//   ....[45]....
        /*0934*/ 	.word	0x0000cc80
        /*0938*/ 	.word	0x00000010
        /*093c*/ 	.word	0x00022800
        /*0940*/ 	.short	0x0107
        /*0942*/ 	.byte	0x3f
	.zero		1


	//   ....[46]....
        /*0944*/ 	.word	0x0000cd70
        /*0948*/ 	.word	0x00000010
        /*094c*/ 	.word	0x00022800
        /*0950*/ 	.short	0x0101
        /*0952*/ 	.byte	0x3f
	.zero		1


	//   ....[47]....
        /*0954*/ 	.word	0x0000cd90
        /*0958*/ 	.word	0x00000010
        /*095c*/ 	.word	0x00022820
        /*0960*/ 	.short	0x010a
        /*0962*/ 	.byte	0x3f
	.zero		1


	//   ....[48]....
        /*0964*/ 	.word	0x0000ce20
        /*0968*/ 	.word	0x00000016
        /*096c*/ 	.word	0x00022860
        /*0970*/ 	.short	0x010a
        /*0972*/ 	.byte	0x3f
	.zero		1


	//   ....[49]....
        /*0974*/ 	.word	0x0000d510
        /*0978*/ 	.word	0x00000016
        /*097c*/ 	.word	0x00022850
        /*0980*/ 	.short	0x0107
        /*0982*/ 	.byte	0x3f
	.zero		1


	//   ....[50]....
        /*0984*/ 	.word	0x0000d5e0
        /*0988*/ 	.word	0x00000016
        /*098c*/ 	.word	0x00022850
        /*0990*/ 	.short	0x0101
        /*0992*/ 	.byte	0x3f
	.zero		1


	//   ....[51]....
        /*0994*/ 	.word	0x0000d910
        /*0998*/ 	.word	0x0000000a
        /*099c*/ 	.word	0x00022840
        /*09a0*/ 	.short	0x010a
        /*09a2*/ 	.byte	0x3f
	.zero		1


	//   ....[52]....
        /*09a4*/ 	.word	0x0000dce0
        /*09a8*/ 	.word	0x0000000a
        /*09ac*/ 	.word	0x00022830
        /*09b0*/ 	.short	0x0107
        /*09b2*/ 	.byte	0x3f
	.zero		1


	//   ....[53]....
        /*09b4*/ 	.word	0x0000dda0
        /*09b8*/ 	.word	0x0000000a
        /*09bc*/ 	.word	0x00022830
        /*09c0*/ 	.short	0x0101
        /*09c2*/ 	.byte	0x3f
	.zero		1


	//   ....[54]....
        /*09c4*/ 	.word	0x0000ddd0
        /*09c8*/ 	.word	0x0000000a
        /*09cc*/ 	.word	0x00022860
        /*09d0*/ 	.short	0x010a
        /*09d2*/ 	.byte	0x3f
	.zero		1


	//   ....[55]....
        /*09d4*/ 	.word	0x0000e2f0
        /*09d8*/ 	.word	0x0000000a
        /*09dc*/ 	.word	0x00022850
        /*09e0*/ 	.short	0x0107
        /*09e2*/ 	.byte	0x3f
	.zero		1


	//   ....[56]....
        /*09e4*/ 	.word	0x0000e3b0
        /*09e8*/ 	.word	0x0000000a
        /*09ec*/ 	.word	0x00022850
        /*09f0*/ 	.short	0x0101
        /*09f2*/ 	.byte	0x3f
	.zero		1


	//   ....[57]....
        /*09f4*/ 	.word	0x0000e790
        /*09f8*/ 	.word	0x00000005
        /*09fc*/ 	.word	0x00022820
        /*0a00*/ 	.short	0x010a
        /*0a02*/ 	.byte	0x3f
	.zero		1


	//   ....[58]....
        /*0a04*/ 	.word	0x0000e910
        /*0a08*/ 	.word	0x00000003
        /*0a0c*/ 	.word	0x00022840
        /*0a10*/ 	.short	0x010a
        /*0a12*/ 	.byte	0x3f
	.zero		1


	//   ....[59]....
        /*0a14*/ 	.word	0x0000e9b0
        /*0a18*/ 	.word	0x00000005
        /*0a1c*/ 	.word	0x00022840
        /*0a20*/ 	.short	0x010a
        /*0a22*/ 	.byte	0x3f
	.zero		1


	//   ....[60]....
        /*0a24*/ 	.word	0x0000e9f0
        /*0a28*/ 	.word	0x00000003
        /*0a2c*/ 	.word	0x00022860
        /*0a30*/ 	.short	0x010a
        /*0a32*/ 	.byte	0x3f
	.zero		1


	//   ....[61]....
        /*0a34*/ 	.word	0x0000ea30
        /*0a38*/ 	.word	0x00000005
        /*0a3c*/ 	.word	0x00022860
        /*0a40*/ 	.short	0x010a
        /*0a42*/ 	.byte	0x3f
	.zero		1


	//   ....[62]....
        /*0a44*/ 	.word	0x0000eaa0
        /*0a48*/ 	.word	0x00000003
        /*0a4c*/ 	.word	0x00022800
        /*0a50*/ 	.short	0x010a
        /*0a52*/ 	.byte	0x3f
	.zero		1


	//   ....[63]....
        /*0a54*/ 	.word	0x0000eb00
        /*0a58*/ 	.word	0x00000003
        /*0a5c*/ 	.word	0x00022830
        /*0a60*/ 	.short	0x010a
        /*0a62*/ 	.byte	0x3f
	.zero		1


	//   ....[64]....
        /*0a64*/ 	.word	0x0000eb60
        /*0a68*/ 	.word	0x00000009
        /*0a6c*/ 	.word	0x00022850
        /*0a70*/ 	.short	0x010a
        /*0a72*/ 	.byte	0x3f
	.zero		1


	//   ....[65]....
        /*0a74*/ 	.word	0x0000ebc0
        /*0a78*/ 	.word	0x00000000
        /*0a7c*/ 	.word	0x00022830
        /*0a80*/ 	.short	0x010a
        /*0a82*/ 	.byte	0x3f
	.zero		1


	//   ....[66]....
        /*0a84*/ 	.word	0x0000ec20
        /*0a88*/ 	.word	0x0000000a
        /*0a8c*/ 	.word	0x00022850
        /*0a90*/ 	.short	0x010a
        /*0a92*/ 	.byte	0x3f
	.zero		1


	//   ....[67]....
        /*0a94*/ 	.word	0x0000ec80
        /*0a98*/ 	.word	0x00000000
        /*0a9c*/ 	.word	0x00022830
        /*0aa0*/ 	.short	0x010a
        /*0aa2*/ 	.byte	0x3f
	.zero		1


	//   ....[68]....
        /*0aa4*/ 	.word	0x0000ece0
        /*0aa8*/ 	.word	0x0000000a
        /*0aac*/ 	.word	0x00022850
        /*0ab0*/ 	.short	0x010a
        /*0ab2*/ 	.byte	0x3f
	.zero		1


	//   ....[69]....
        /*0ab4*/ 	.word	0x0000ede0
        /*0ab8*/ 	.word	0x00000016
        /*0abc*/ 	.word	0x00022840
        /*0ac0*/ 	.short	0x010a
        /*0ac2*/ 	.byte	0x3f
	.zero		1


	//   ....[70]....
        /*0ac4*/ 	.word	0x0000fdc0
        /*0ac8*/ 	.word	0x00000010
        /*0acc*/ 	.word	0x00022820
        /*0ad0*/ 	.short	0x010a
        /*0ad2*/ 	.byte	0x3f
	.zero		1


	//   ....[71]....
        /*0ad4*/ 	.word	0x0000fe10
        /*0ad8*/ 	.word	0x00000016
        /*0adc*/ 	.word	0x00022860
        /*0ae0*/ 	.short	0x010a
        /*0ae2*/ 	.byte	0x3f
	.zero		1


	//   ....[72]....
        /*0ae4*/ 	.word	0x00010770
        /*0ae8*/ 	.word	0x0000000a
        /*0aec*/ 	.word	0x00022840
        /*0af0*/ 	.short	0x010a
        /*0af2*/ 	.byte	0x3f
	.zero		1


	//   ....[73]....
        /*0af4*/ 	.word	0x00010e00
        /*0af8*/ 	.word	0x0000000a
        /*0afc*/ 	.word	0x00022860
        /*0b00*/ 	.short	0x010a
        /*0b02*/ 	.byte	0x3f
	.zero		1


	//   ....[74]....
        /*0b04*/ 	.word	0x00011610
        /*0b08*/ 	.word	0x00000005
        /*0b0c*/ 	.word	0x00022820
        /*0b10*/ 	.short	0x010a
        /*0b12*/ 	.byte	0x3f
	.zero		1


	//   ....[75]....
        /*0b14*/ 	.word	0x000117b0
        /*0b18*/ 	.word	0x00000003
        /*0b1c*/ 	.word	0x00022840
        /*0b20*/ 	.short	0x010a
        /*0b22*/ 	.byte	0x3f
	.zero		1


	//   ....[76]....
        /*0b24*/ 	.word	0x00011800
        /*0b28*/ 	.word	0x00000005
        /*0b2c*/ 	.word	0x00022840
        /*0b30*/ 	.short	0x010a
        /*0b32*/ 	.byte	0x3f
	.zero		1


	//   ....[77]....
        /*0b34*/ 	.word	0x00011850
        /*0b38*/ 	.word	0x00000003
        /*0b3c*/ 	.word	0x00022860
        /*0b40*/ 	.short	0x010a
        /*0b42*/ 	.byte	0x3f
	.zero		1


	//----- nvinfo : EIATTR_NUM_MBARRIERS
	.align		4
.L_1476:
        /*0b44*/ 	.byte	0x03, 0x38
        /*0b46*/ 	.short	0x0016


	//----- nvinfo : EIATTR_EXIT_INSTR_OFFSETS
	.align		4
        /*0b48*/ 	.byte	0x04, 0x1c
        /*0b4a*/ 	.short	(.L_1478 - .L_1477)


	//   ....[0]....
.L_1477:
        /*0b4c*/ 	.word	0x00000970


	//   ....[1]....
        /*0b50*/ 	.word	0x0000ac00


	//   ....[2]....
        /*0b54*/ 	.word	0x0000ea80


	//----- nvinfo : EIATTR_MAX_THREADS
	.align		4
.L_1478:
        /*0b58*/ 	.byte	0x04, 0x05
        /*0b5a*/ 	.short	(.L_1480 - .L_1479)
.L_1479:
        /*0b5c*/ 	.word	0x00000180
        /*0b60*/ 	.word	0x00000001
        /*0b64*/ 	.word	0x00000001


	//----- nvinfo : EIATTR_CRS_STACK_SIZE
	.align		4
.L_1480:
        /*0b68*/ 	.byte	0x04, 0x1e
        /*0b6a*/ 	.short	(.L_1482 - .L_1481)
.L_1481:
        /*0b6c*/ 	.word	0x00000000


	//----- nvinfo : EIATTR_CBANK_PARAM_SIZE
	.align		4
.L_1482:
        /*0b70*/ 	.byte	0x03, 0x19
        /*0b72*/ 	.short	0x0af0


	//----- nvinfo : EIATTR_PARAM_CBANK
	.align		4
        /*0b74*/ 	.byte	0x04, 0x0a
        /*0b76*/ 	.short	(.L_1484 - .L_1483)
	.align		4
.L_1483:
        /*0b78*/ 	.word	index@(.nv.constant0._ZN7cutlass13device_kernelIN5flash11enable_sm90INS1_16FlashAttnFwdSm90INS1_25CollectiveMainloopFwdSm90ILi2EN4cute5tupleIJNS5_1CILi1EEES8_S8_EEENS6_IJNS7_ILi128EEENS7_ILi96EEENS7_ILi64EEEEEELi256ENS_10bfloat16_tEfNS_4arch4Sm90ELb1ELb0ELb0ELb0ELb1ELb0ELb0ELb1ELb0ELb1ELb0ELb0EEENS1_21CollectiveEpilogueFwdINS6_IJSA_NS7_ILi256EEESB_EEES9_SE_SG_Li256ELb0ELb1ELb0ELb0EEENS1_30DynamicPersistentTileSchedulerILi256ELi128ELb0ELb1ELb1EEEEEEEEEvNT_6ParamsE)
        /*0b7c*/ 	.short	0x0210
        /*0b7e*/ 	.short	0x0af0


	//----- nvinfo : EIATTR_SW_WAR
	.align		4
.L_1484:
        /*0b80*/ 	.byte	0x04, 0x36
        /*0b82*/ 	.short	(.L_1486 - .L_1485)
.L_1485:
        /*0b84*/ 	.word	0x00000008
.L_1486:


//--------------------- .nv.info._ZN7cutlass13device_kernelIN5flash11enable_sm90INS1_16FlashAttnFwdSm90INS1_25CollectiveMainloopFwdSm90ILi2EN4cute5tupleIJNS5_1CILi1EEES8_S8_EEENS6_IJNS7_ILi128EEENS7_ILi96EEENS7_ILi64EEEEEELi256ENS_10bfloat16_tEfNS_4arch4Sm90ELb1ELb0ELb0ELb0ELb1ELb0ELb1ELb1ELb0ELb1ELb0ELb0EEENS1_21CollectiveEpilogueFwdINS6_IJSA_NS7_ILi256EEESB_EEES9_SE_SG_Li256ELb0ELb1ELb0ELb0EEENS1_30DynamicPersistentTileSchedulerILi256ELi128ELb0ELb1ELb1EEEEEEEEEvNT_6ParamsE --------------------------
	.section	.nv.info._ZN7cutlass13device_kernelIN5flash11enable_sm90INS1_16FlashAttnFwdSm90INS1_25CollectiveMainloopFwdSm90ILi2EN4cute5tupleIJNS5_1CILi1EEES8_S8_EEENS6_IJNS7_ILi128EEENS7_ILi96EEENS7_ILi64EEEEEELi256ENS_10bfloat16_tEfNS_4arch4Sm90ELb1ELb0ELb0ELb0ELb1ELb0ELb1ELb1ELb0ELb1ELb0ELb0EEENS1_21CollectiveEpilogueFwdINS6_IJSA_NS7_ILi256EEESB_EEES9_SE_SG_Li256ELb0ELb1ELb0ELb0EEENS1_30DynamicPersistentTileSchedulerILi256ELi128ELb0ELb1ELb1EEEEEEEEEvNT_6ParamsE,"",@"SHT_CUDA_INFO"
	.sectionflags	@""
	.align	4


	//----- nvinfo : EIATTR_CUDA_API_VERSION
	.align		4
        /*0000*/ 	.byte	0x04, 0x37
        /*0002*/ 	.short	(.L_1488 - .L_1487)
.L_1487:
        /*0004*/ 	.word	0x00000082


	//----- nvinfo : EIATTR_KPARAM_INFO
	.align		4
.L_1488:
        /*0008*/ 	.byte	0x04, 0x17
        /*000a*/ 	.short	(.L_1490 - .L_1489)
.L_1489:
        /*000c*/ 	.word	0x00000000
        /*0010*/ 	.short	0x0000
        /*0012*/ 	.short	0x0070
        /*0014*/ 	.byte	0x00, 0xf0, 0x01, 0x2e


	//----- nvinfo : EIATTR_SPARSE_MMA_MASK
	.align		4
.L_1490:
        /*0018*/ 	.byte	0x03, 0x50
        /*001a*/ 	.short	0x0000


	//----- nvinfo : EIATTR_MAXREG_COUNT
	.align		4
        /*001c*/ 	.byte	0x03, 0x1b
        /*001e*/ 	.short	0x00a8


	//----- nvinfo : EIATTR_NUM_BARRIERS
	.align		4
        /*0020*/ 	.byte	0x02, 0x4c
        /*0022*/ 	.byte	0x10
	.zero		1


	//----- nvinfo : EIATTR_EXTERNS
	.align		4
        /*0024*/ 	.byte	0x04, 0x0f
        /*0026*/ 	.short	(.L_1492 - .L_1491)


	//   ....[0]....
	.align		4
.L_1491:
        /*0028*/ 	.word	index@(__assertfail)


	//----- nvinfo : EIATTR_ANNOTATIONS
	.align		4
.L_1492:
        /*002c*/ 	.byte	0x04, 0x55
        /*002e*/ 	.short	(.L_1494 - .L_1493)


	//   ....[0]....
.L_1493:
        /*0030*/ 	.word	0x00000001
        /*0034*/ 	.byte	0xc0, 0x08, 0x00, 0x00, 0x01, 0x00, 0x00, 0x00, 0xc0, 0x09, 0x00, 0x00, 0x01, 0x00, 0x00, 0x00
        /*0044*/ 	.byte	0x20, 0xc3, 0x00, 0x00, 0x01, 0x00, 0x00, 0x00, 0xc0, 0xc3, 0x00, 0x00, 0x01, 0x00, 0x00, 0x00
        /*0054*/ 	.byte	0xb0, 0xc7, 0x00, 0x00, 0x01, 0x00, 0x00, 0x00, 0xe0, 0xc7, 0x00, 0x00, 0x01, 0x00, 0x00, 0x00
        /*0064*/ 	.byte	0x60, 0xd6, 0x00, 0x00, 0x01, 0x00, 0x00, 0x00, 0x20, 0xf2, 0x00, 0x00, 0x01, 0x00, 0x00, 0x00
        /*0074*/ 	.byte	0x40, 0xf2, 0x00, 0x00, 0x01, 0x00, 0x00, 0x00, 0x70, 0xf3, 0x00, 0x00, 0x01, 0x00, 0x00, 0x00
        /*0084*/ 	.byte	0xe0, 0xf4, 0x00, 0x00, 0x01, 0x00, 0x00, 0x00, 0xe0, 0x0b, 0x01, 0x00, 0x01, 0x00, 0x00, 0x00
        /*0094*/ 	.byte	0x80, 0x0d, 0x01, 0x00, 0x01, 0x00, 0x00, 0x00, 0x60, 0x31, 0x01, 0x00


	//----- nvinfo : EIATTR_MERCURY_ISA_VERSION
	.align		4
.L_1494:
        /*00a0*/ 	.byte	0x03, 0x5f
        /*00a2*/ 	.short	0x0101


	//----- nvinfo : EIATTR_INT_WARP_WIDE_INSTR_OFFSETS
	.align		4
        /*00a4*/ 	.byte	0x04, 0x31
        /*00a6*/ 	.short	(.L_1496 - .L_1495)


	//   ....[0]....
.L_1495:
        /*00a8*/ 	.word	0x000000c0


	//   ....[1]....
        /*00ac*/ 	.word	0x000000d0


	//   ....[2]....
        /*00b0*/ 	.word	0x000000e0


	//   ....[3]....
        /*00b4*/ 	.word	0x00000180


	//   ....[4]....
        /*00b8*/ 	.word	0x0000cda0


	//   ....[5]....
        /*00bc*/ 	.word	0x0000ce30


	//   ....[6]....
        /*00c0*/ 	.word	0x00010970


	//   ....[7]....
        /*00c4*/ 	.word	0x00010a00


	//----- nvinfo : EIATTR_COOP_GROUP_MASK_REGIDS
	.align		4
.L_1496:
        /*00c8*/ 	.byte	0x04, 0x29
        /*00ca*/ 	.short	(.L_1498 - .L_1497)


	//   ....[0]....
.L_1497:
        /*00cc*/ 	.word	0xffffffff


	//   ....[1]....
        /*00d0*/ 	.word	0xffffffff


	//   ....[2]....
        /*00d4*/ 	.word	0xffffffff


	//   ....[3]....
        /*00d8*/ 	.word	0xffffffff


	//   ....[4]....
        /*00dc*/ 	.word	0xffffffff


	//   ....[5]....
        /*00e0*/ 	.word	0xffffffff


	//   ....[6]....
        /*00e4*/ 	.word	0xffffffff


	//   ....[7]....
        /*00e8*/ 	.word	0xffffffff


	//   ....[8]....
        /*00ec*/ 	.word	0xffffffff


	//   ....[9]....
        /*00f0*/ 	.word	0xffffffff


	//   ....[10]....
        /*00f4*/ 	.word	0xffffffff


	//   ....[11]....
        /*00f8*/ 	.word	0xffffffff


	//   ....[12]....
        /*00fc*/ 	.word	0xffffffff


	//   ....[13]....
        /*0100*/ 	.word	0xffffffff


	//   ....[14]....
        /*0104*/ 	.word	0xffffffff


	//   ....[15]....
        /*0108*/ 	.word	0xffffffff


	//   ....[16]....
        /*010c*/ 	.word	0xffffffff


	//   ....[17]....
        /*0110*/ 	.word	0xffffffff


	//   ....[18]....
        /*0114*/ 	.word	0xffffffff


	//   ....[19]....
        /*0118*/ 	.word	0xffffffff


	//   ....[20]....
        /*011c*/ 	.word	0xffffffff


	//   ....[21]....
        /*0120*/ 	.word	0xffffffff


	//   ....[22]....
        /*0124*/ 	.word	0xffffffff


	//   ....[23]....
        /*0128*/ 	.word	0xffffffff


	//   ....[24]....
        /*012c*/ 	.word	0xffffffff


	//   ....[25]....
        /*0130*/ 	.word	0xffffffff


	//   ....[26]....
        /*0134*/ 	.word	0xffffffff


	//   ....[27]....
        /*0138*/ 	.word	0xffffffff


	//   ....[28]....
        /*013c*/ 	.word	0xffffffff


	//   ....[29]....
        /*0140*/ 	.word	0xffffffff


	//   ....[30]....
        /*0144*/ 	.word	0xffffffff


	//   ....[31]....
        /*0148*/ 	.word	0xffffffff


	//   ....[32]....
        /*014c*/ 	.word	0xffffffff


	//   ....[33]....
        /*0150*/ 	.word	0xffffffff


	//   ....[34]....
        /*0154*/ 	.word	0xffffffff


	//   ....[35]....
        /*0158*/ 	.word	0xffffffff


	//   ....[36]....
        /*015c*/ 	.word	0xffffffff


	//   ....[37]....
        /*0160*/ 	.word	0xffffffff


	//   ....[38]....
        /*0164*/ 	.word	0xffffffff


	//   ....[39]....
        /*0168*/ 	.word	0xffffffff


	//   ....[40]....
        /*016c*/ 	.word	0xffffffff


	//   ....[41]....
        /*0170*/ 	.word	0xffffffff


	//   ....[42]....
        /*0174*/ 	.word	0xffffffff


	//   ....[43]....
        /*0178*/ 	.word	0xffffffff


	//   ....[44]....
        /*017c*/ 	.word	0xffffffff


	//   ....[45]....
        /*0180*/ 	.word	0xffffffff


	//   ....[46]....
        /*0184*/ 	.word	0xffffffff


	//   ....[47]....
        /*0188*/ 	.word	0xffffffff


	//   ....[48]....
        /*018c*/ 	.word	0xffffffff


	//   ....[49]....
        /*0190*/ 	.word	0xffffffff


	//   ....[50]....
        /*0194*/ 	.word	0xffffffff


	//   ....[51]....
        /*0198*/ 	.word	0xffffffff


	//   ....[52]....
        /*019c*/ 	.word	0xffffffff


	//   ....[53]....
        /*01a0*/ 	.word	0xffffffff


	//   ....[54]....
        /*01a4*/ 	.word	0xffffffff


	//   ....[55]....
        /*01a8*/ 	.word	0xffffffff


	//   ....[56]....
        /*01ac*/ 	.word	0xffffffff


	//   ....[57]....
        /*01b0*/ 	.word	0xffffffff


	//   ....[58]....
        /*01b4*/ 	.word	0xffffffff


	//   ....[59]....
        /*01b8*/ 	.word	0xffffffff


	//   ....[60]....
        /*01bc*/ 	.word	0xffffffff


	//   ....[61]....
        /*01c0*/ 	.word	0xffffffff


	//   ....[62]....
        /*01c4*/ 	.word	0xffffffff


	//   ....[63]....
        /*01c8*/ 	.word	0xffffffff


	//   ....[64]....
        /*01cc*/ 	.word	0xffffffff


	//   ....[65]....
        /*01d0*/ 	.word	0xffffffff


	//   ....[66]....
        /*01d4*/ 	.word	0xffffffff


	//   ....[67]....
        /*01d8*/ 	.word	0xffffffff


	//   ....[68]....
        /*01dc*/ 	.word	0xffffffff


	//   ....[69]....
        /*01e0*/ 	.word	0xffffffff


	//   ....[70]....
        /*01e4*/ 	.word	0xffffffff


	//   ....[71]....
        /*01e8*/ 	.word	0xffffffff


	//   ....[72]....
        /*01ec*/ 	.word	0xffffffff


	//   ....[73]....
        /*01f0*/ 	.word	0xffffffff


	//   ....[74]....
        /*01f4*/ 	.word	0xffffffff


	//   ....[75]....
        /*01f8*/ 	.word	0xffffffff


	//   ....[76]....
        /*01fc*/ 	.word	0xffffffff


	//   ....[77]....
        /*0200*/ 	.word	0xffffffff


	//   ....[78]....
        /*0204*/ 	.word	0xffffffff


	//   ....[79]....
        /*0208*/ 	.word	0xffffffff


	//   ....[80]....
        /*020c*/ 	.word	0xffffffff


	//   ....[81]....
        /*0210*/ 	.word	0xffffffff


	//   ....[82]....
        /*0214*/ 	.word	0xffffffff


	//   ....[83]....
        /*0218*/ 	.word	0xffffffff


	//   ....[84]....
        /*021c*/ 	.word	0xffffffff


	//   ....[85]....
        /*0220*/ 	.word	0xffffffff


	//   ....[86]....
        /*0224*/ 	.word	0xffffffff


	//   ....[87]....
        /*0228*/ 	.word	0xffffffff


	//   ....[88]....
        /*022c*/ 	.word	0xffffffff


	//   ....[89]....
        /*0230*/ 	.word	0xffffffff


	//   ....[90]....
        /*0234*/ 	.word	0xffffffff


	//   ....[91]....
        /*0238*/ 	.word	0xffffffff


	//   ....[92]....
        /*023c*/ 	.word	0xffffffff


	//   ....[93]....
        /*0240*/ 	.word	0xffffffff


	//   ....[94]....
        /*0244*/ 	.word	0xffffffff


	//   ....[95]....
        /*0248*/ 	.word	0xffffffff


	//   ....[96]....
        /*024c*/ 	.word	0xffffffff


	//   ....[97]....
        /*0250*/ 	.word	0xffffffff


	//   ....[98]....
        /*0254*/ 	.word	0xffffffff


	//   ....[99]....
        /*0258*/ 	.word	0xffffffff


	//   ....[100]....
        /*025c*/ 	.word	0xffffffff


	//   ....[101]....
        /*0260*/ 	.word	0xffffffff


	//   ....[102]....
        /*0264*/ 	.word	0xffffffff


	//   ....[103]....
        /*0268*/ 	.word	0xffffffff


	//   ....[104]....
        /*026c*/ 	.word	0xffffffff


	//   ....[105]....
        /*0270*/ 	.word	0xffffffff


	//   ....[106]....
        /*0274*/ 	.word	0xffffffff


	//   ....[107]....
        /*0278*/ 	.word	0xffffffff


	//   ....[108]....
        /*027c*/ 	.word	0xffffffff


	//   ....[109]....
        /*0280*/ 	.word	0xffffffff


	//   ....[110]....
        /*0284*/ 	.word	0xffffffff


	//   ....[111]....
        /*0288*/ 	.word	0xffffffff


	//   ....[112]....
        /*028c*/ 	.word	0xffffffff


	//   ....[113]....
        /*0290*/ 	.word	0xffffffff


	//   ....[114]....
        /*0294*/ 	.word	0xffffffff


	//   ....[115]....
        /*0298*/ 	.word	0xffffffff


	//   ....[116]....
        /*029c*/ 	.word	0xffffffff


	//   ....[117]....
        /*02a0*/ 	.word	0xffffffff


	//   ....[118]....
        /*02a4*/ 	.word	0xffffffff


	//   ....[119]....
        /*02a8*/ 	.word	0xffffffff


	//   ....[120]....
        /*02ac*/ 	.word	0xffffffff


	//   ....[121]....
        /*02b0*/ 	.word	0xffffffff


	//   ....[122]....
        /*02b4*/ 	.word	0xffffffff


	//   ....[123]....
        /*02b8*/ 	.word	0xffffffff


	//   ....[124]....
        /*02bc*/ 	.word	0xffffffff


	//   ....[125]....
        /*02c0*/ 	.word	0xffffffff


	//   ....[126]....
        /*02c4*/ 	.word	0xffffffff


	//   ....[127]....
        /*02c8*/ 	.word	0xffffffff


	//   ....[128]....
        /*02cc*/ 	.word	0xffffffff


	//   ....[129]....
        /*02d0*/ 	.word	0xffffffff


	//   ....[130]....
        /*02d4*/ 	.word	0x0500000f


	//   ....[131]....
        /*02d8*/ 	.word	0x0500000f


	//   ....[132]....
        /*02dc*/ 	.word	0x0500000f


	//   ....[133]....
        /*02e0*/ 	.word	0x0500000f


	//   ....[134]....
        /*02e4*/ 	.word	0x0500000f


	//   ....[135]....
        /*02e8*/ 	.word	0x0500000f


	//   ....[136]....
        /*02ec*/ 	.word	0x0500000f


	//   ....[137]....
        /*02f0*/ 	.word	0x0500000f


	//   ....[138]....
        /*02f4*/ 	.word	0x0500000f


	//   ....[139]....
        /*02f8*/ 	.word	0x0500000f


	//   ....[140]....
        /*02fc*/ 	.word	0x0500000f


	//   ....[141]....
        /*0300*/ 	.word	0x0500000f


	//   ....[142]....
        /*0304*/ 	.word	0x0500000f


	//   ....[143]....
        /*0308*/ 	.word	0x0500000f


	//   ....[144]....
        /*030c*/ 	.word	0x0500000f


	//   ....[145]....
        /*0310*/ 	.word	0x0500000f


	//   ....[146]....
        /*0314*/ 	.word	0x0500000f


	//   ....[147]....
        /*0318*/ 	.word	0x0500000f


	//   ....[148]....
        /*031c*/ 	.word	0x0500000f


	//   ....[149]....
        /*0320*/ 	.word	0x0500000f


	//   ....[150]....
        /*0324*/ 	.word	0x0500000f


	//   ....[151]....
        /*0328*/ 	.word	0x0500000f


	//   ....[152]....
        /*032c*/ 	.word	0x0500000f


	//   ....[153]....
        /*0330*/ 	.word	0x0500000f


	//   ....[154]....
        /*0334*/ 	.word	0x0500000f


	//   ....[155]....
        /*0338*/ 	.word	0x0500000f


	//   ....[156]....
        /*033c*/ 	.word	0x0500000f


	//   ....[157]....
        /*0340*/ 	.word	0x0500000f


	//   ....[158]....
        /*0344*/ 	.word	0x0500000f


	//   ....[159]....
        /*0348*/ 	.word	0x0500000f


	//   ....[160]....
        /*034c*/ 	.word	0x0500000f


	//   ....[161]....
        /*0350*/ 	.word	0x0500000f


	//   ....[162]....
        /*0354*/ 	.word	0x0500000f


	//   ....[163]....
        /*0358*/ 	.word	0x0500000f


	//   ....[164]....
        /*035c*/ 	.word	0x0500000f


	//   ....[165]....
        /*0360*/ 	.word	0x0500000f


	//   ....[166]....
        /*0364*/ 	.word	0x0500000f


	//   ....[167]....
        /*0368*/ 	.word	0x0500000f


	//   ....[168]....
        /*036c*/ 	.word	0x0500000f


	//   ....[169]....
        /*0370*/ 	.word	0x0500000f


	//   ....[170]....
        /*0374*/ 	.word	0x0500000f


	//   ....[171]....
        /*0378*/ 	.word	0x0500000f


	//   ....[172]....
        /*037c*/ 	.word	0x0500000f


	//   ....[173]....
        /*0380*/ 	.word	0x0500000f


	//   ....[174]....
        /*0384*/ 	.word	0x0500000f


	//   ....[175]....
        /*0388*/ 	.word	0x0500000f


	//   ....[176]....
        /*038c*/ 	.word	0x0500000f


	//   ....[177]....
        /*0390*/ 	.word	0x0500000f


	//   ....[178]....
        /*0394*/ 	.word	0x0500000f


	//   ....[179]....
        /*0398*/ 	.word	0x0500000f


	//   ....[180]....
        /*039c*/ 	.word	0x0500000f


	//   ....[181]....
        /*03a0*/ 	.word	0x0500000f


	//   ....[182]....
        /*03a4*/ 	.word	0x0500000f


	//   ....[183]....
        /*03a8*/ 	.word	0x0500000f


	//   ....[184]....
        /*03ac*/ 	.word	0x0500000f


	//   ....[185]....
        /*03b0*/ 	.word	0x0500000f


	//   ....[186]....
        /*03b4*/ 	.word	0x0500000f


	//   ....[187]....
        /*03b8*/ 	.word	0x0500000f


	//   ....[188]....
        /*03bc*/ 	.word	0x0500000f


	//   ....[189]....
        /*03c0*/ 	.word	0x0500000f


	//   ....[190]....
        /*03c4*/ 	.word	0x0500000f


	//   ....[191]....
        /*03c8*/ 	.word	0x0500000f


	//   ....[192]....
        /*03cc*/ 	.word	0x0500000f


	//   ....[193]....
        /*03d0*/ 	.word	0x0500000f


	//   ....[194]....
        /*03d4*/ 	.word	0x0500000f


	//   ....[195]....
        /*03d8*/ 	.word	0x0500000f


	//   ....[196]....
        /*03dc*/ 	.word	0x0500000f


	//   ....[197]....
        /*03e0*/ 	.word	0x0500000f


	//   ....[198]....
        /*03e4*/ 	.word	0x0500000f


	//   ....[199]....
        /*03e8*/ 	.word	0x0500000f


	//   ....[200]....
        /*03ec*/ 	.word	0x0500000f


	//   ....[201]....
        /*03f0*/ 	.word	0x0500000f


	//   ....[202]....
        /*03f4*/ 	.word	0x0500000f


	//   ....[203]....
        /*03f8*/ 	.word	0x0500000f


	//   ....[204]....
        /*03fc*/ 	.word	0x0500000f


	//   ....[205]....
        /*0400*/ 	.word	0x0500000f


	//   ....[206]....
        /*0404*/ 	.word	0x0500000f


	//   ....[207]....
        /*0408*/ 	.word	0x0500000f


	//   ....[208]....
        /*040c*/ 	.word	0x0500000f


	//   ....[209]....
        /*0410*/ 	.word	0x0500000f


	//   ....[210]....
        /*0414*/ 	.word	0x0500000f


	//   ....[211]....
        /*0418*/ 	.word	0x0500000f


	//   ....[212]....
        /*041c*/ 	.word	0x0500000f


	//----- nvinfo : EIATTR_COOP_GROUP_INSTR_OFFSETS
	.align		4
.L_1498:
        /*0420*/ 	.byte	0x04, 0x28
        /*0422*/ 	.short	(.L_1500 - .L_1499)


	//   ....[0]....
.L_1499:
        /*0424*/ 	.word	0x00000080


	//   ....[1]....
        /*0428*/ 	.word	0x00000090


	//   ....[2]....
        /*042c*/ 	.word	0x000002f0


	//   ....[3]....
        /*0430*/ 	.word	0x00000450


	//   ....[4]....
        /*0434*/ 	.word	0x00000570


	//   ....[5]....
        /*0438*/ 	.word	0x000006d0


	//   ....[6]....
        /*043c*/ 	.word	0x00001670


	//   ....[7]....
        /*0440*/ 	.word	0x000027d0


	//   ....[8]....
        /*0444*/ 	.word	0x000027f0


	//   ....[9]....
        /*0448*/ 	.word	0x00003120


	//   ....[10]....
        /*044c*/ 	.word	0x00003170


	//   ....[11]....
        /*0450*/ 	.word	0x00003190


	//   ....[12]....
        /*0454*/ 	.word	0x000031b0


	//   ....[13]....
        /*0458*/ 	.word	0x00004aa0


	//   ....[14]....
        /*045c*/ 	.word	0x00004ac0


	//   ....[15]....
        /*0460*/ 	.word	0x00005390


	//   ....[16]....
        /*0464*/ 	.word	0x00005450


	//   ....[17]....
        /*0468*/ 	.word	0x00005460


	//   ....[18]....
        /*046c*/ 	.word	0x00005490


	//   ....[19]....
        /*0470*/ 	.word	0x00007800


	//   ....[20]....
        /*0474*/ 	.word	0x00007860


	//   ....[21]....
        /*0478*/ 	.word	0x00007880


	//   ....[22]....
        /*047c*/ 	.word	0x000078b0


	//   ....[23]....
        /*0480*/ 	.word	0x00008e30


	//   ....[24]....
        /*0484*/ 	.word	0x00008eb0


	//   ....[25]....
        /*0488*/ 	.word	0x00008f20


	//   ....[26]....
        /*048c*/ 	.word	0x00008f40


	//   ....[27]....
        /*0490*/ 	.word	0x0000aa60


	//   ....[28]....
        /*0494*/ 	.word	0x0000aa90


	//   ....[29]....
        /*0498*/ 	.word	0x0000aac0


	//   ....[30]....
        /*049c*/ 	.word	0x0000ab20


	//   ....[31]....
        /*04a0*/ 	.word	0x0000b0b0


	//   ....[32]....
        /*04a4*/ 	.word	0x0000b0e0


	//   ....[33]....
        /*04a8*/ 	.word	0x0000b230


	//   ....[34]....
        /*04ac*/ 	.word	0x0000b250


	//   ....[35]....
        /*04b0*/ 	.word	0x0000b390


	//   ....[36]....
        /*04b4*/ 	.word	0x0000b3b0


	//   ....[37]....
        /*04b8*/ 	.word	0x0000b500


	//   ....[38]....
        /*04bc*/ 	.word	0x0000b520


	//   ....[39]....
        /*04c0*/ 	.word	0x0000bcf0


	//   ....[40]....
        /*04c4*/ 	.word	0x0000bd10


	//   ....[41]....
        /*04c8*/ 	.word	0x0000be50


	//   ....[42]....
        /*04cc*/ 	.word	0x0000be70


	//   ....[43]....
        /*04d0*/ 	.word	0x0000bfb0


	//   ....[44]....
        /*04d4*/ 	.word	0x0000bfd0


	//   ....[45]....
        /*04d8*/ 	.word	0x0000c120


	//   ....[46]....
        /*04dc*/ 	.word	0x0000c140


	//   ....[47]....
        /*04e0*/ 	.word	0x0000c350


	//   ....[48]....
        /*04e4*/ 	.word	0x0000d800


	//   ....[49]....
        /*04e8*/ 	.word	0x0000d820


	//   ....[50]....
        /*04ec*/ 	.word	0x0000d830


	//   ....[51]....
        /*04f0*/ 	.word	0x0000d870


	//   ....[52]....
        /*04f4*/ 	.word	0x0000d8c0


	//   ....[53]....
        /*04f8*/ 	.word	0x0000d8e0


	//   ....[54]....
        /*04fc*/ 	.word	0x0000d930


	//   ....[55]....
        /*0500*/ 	.word	0x0000d950


	//   ....[56]....
        /*0504*/ 	.word	0x0000d9a0


	//   ....[57]....
        /*0508*/ 	.word	0x0000d9c0


	//   ....[58]....
        /*050c*/ 	.word	0x0000d9f0


	//   ....[59]....
        /*0510*/ 	.word	0x0000da20


	//   ....[60]....
        /*0514*/ 	.word	0x0000e080


	//   ....[61]....
        /*0518*/ 	.word	0x0000e0a0


	//   ....[62]....
        /*051c*/ 	.word	0x0000e0d0


	//   ....[63]....
        /*0520*/ 	.word	0x0000e0f0


	//   ....[64]....
        /*0524*/ 	.word	0x0000e110


	//   ....[65]....
        /*0528*/ 	.word	0x0000e130


	//   ....[66]....
        /*052c*/ 	.word	0x0000e150


	//   ....[67]....
        /*0530*/ 	.word	0x0000e170


	//   ....[68]....
        /*0534*/ 	.word	0x0000e1a0


	//   ....[69]....
        /*0538*/ 	.word	0x0000e1d0


	//   ....[70]....
        /*053c*/ 	.word	0x0000e210


	//   ....[71]....
        /*0540*/ 	.word	0x0000e270


	//   ....[72]....
        /*0544*/ 	.word	0x0000e390


	//   ....[73]....
        /*0548*/ 	.word	0x0000e420


	//   ....[74]....
        /*054c*/ 	.word	0x0000e430


	//   ....[75]....
        /*0550*/ 	.word	0x0000e540


	//   ....[76]....
        /*0554*/ 	.word	0x0000ebc0


	//   ....[77]....
        /*0558*/ 	.word	0x0000ebf0


	//   ....[78]....
        /*055c*/ 	.word	0x0000ec00


	//   ....[79]....
        /*0560*/ 	.word	0x0000ec40


	//   ....[80]....
        /*0564*/ 	.word	0x0000ecf0


	//   ....[81]....
        /*0568*/ 	.word	0x0000ed10


	//   ....[82]....
        /*056c*/ 	.word	0x0000ede0


	//   ....[83]....
        /*0570*/ 	.word	0x0000ee00


	//   ....[84]....
        /*0574*/ 	.word	0x0000ee90


	//   ....[85]....
        /*0578*/ 	.word	0x0000eeb0


	//   ....[86]....
        /*057c*/ 	.word	0x0000ef40


	//   ....[87]....
        /*0580*/ 	.word	0x0000ef60


	//   ....[88]....
        /*0584*/ 	.word	0x0000eff0


	//   ....[89]....
        /*0588*/ 	.word	0x0000f010


	//   ....[90]....
        /*058c*/ 	.word	0x0000f0a0


	//   ....[91]....
        /*0590*/ 	.word	0x0000f0f0


	//   ....[92]....
        /*0594*/ 	.word	0x0000f520


	//   ....[93]....
        /*0598*/ 	.word	0x0000f570


	//   ....[94]....
        /*059c*/ 	.word	0x0000f590


	//   ....[95]....
        /*05a0*/ 	.word	0x0000f650


	//   ....[96]....
        /*05a4*/ 	.word	0x0000f670


	//   ....[97]....
        /*05a8*/ 	.word	0x0000f720


	//   ....[98]....
        /*05ac*/ 	.word	0x0000f730


	//   ....[99]....
        /*05b0*/ 	.word	0x0000f760


	//   ....[100]....
        /*05b4*/ 	.word	0x0000f7f0


	//   ....[101]....
        /*05b8*/ 	.word	0x0000f890


	//   ....[102]....
        /*05bc*/ 	.word	0x0000f8b0


	//   ....[103]....
        /*05c0*/ 	.word	0x0000f8c0


	//   ....[104]....
        /*05c4*/ 	.word	0x0000ffc0


	//   ....[105]....
        /*05c8*/ 	.word	0x0000ffe0


	//   ....[106]....
        /*05cc*/ 	.word	0x0000fff0


	//   ....[107]....
        /*05d0*/ 	.word	0x00010000


	//   ....[108]....
        /*05d4*/ 	.word	0x00010020


	//   ....[109]....
        /*05d8*/ 	.word	0x00010080


	//   ....[110]....
        /*05dc*/ 	.word	0x000100a0


	//   ....[111]....
        /*05e0*/ 	.word	0x000100b0


	//   ....[112]....
        /*05e4*/ 	.word	0x000100f0


	//   ....[113]....
        /*05e8*/ 	.word	0x00010120


	//   ....[114]....
        /*05ec*/ 	.word	0x00010130


	//   ....[115]....
        /*05f0*/ 	.word	0x00010150


	//   ....[116]....
        /*05f4*/ 	.word	0x000104a0


	//   ....[117]....
        /*05f8*/ 	.word	0x000104c0


	//   ....[118]....
        /*05fc*/ 	.word	0x000104d0


	//   ....[119]....
        /*0600*/ 	.word	0x000104e0


	//   ....[120]....
        /*0604*/ 	.word	0x000104f0


	//   ....[121]....
        /*0608*/ 	.word	0x00010510


	//   ....[122]....
        /*060c*/ 	.word	0x00010580


	//   ....[123]....
        /*0610*/ 	.word	0x000105a0


	//   ....[124]....
        /*0614*/ 	.word	0x00010600


	//   ....[125]....
        /*0618*/ 	.word	0x00010610


	//   ....[126]....
        /*061c*/ 	.word	0x00010680


	//   ....[127]....
        /*0620*/ 	.word	0x000106f0


	//   ....[128]....
        /*0624*/ 	.word	0x00010b20


	//   ....[129]....
        /*0628*/ 	.word	0x00010d00


	//   ....[130]....
        /*062c*/ 	.word	0x00011320


	//   ....[131]....
        /*0630*/ 	.word	0x00011400


	//   ....[132]....
        /*0634*/ 	.word	0x000114a0


	//   ....[133]....
        /*0638*/ 	.word	0x00011520


	//   ....[134]....
        /*063c*/ 	.word	0x000115d0


	//   ....[135]....
        /*0640*/ 	.word	0x00011630


	//   ....[136]....
        /*0644*/ 	.word	0x000116f0


	//   ....[137]....
        /*0648*/ 	.word	0x00011750


	//   ....[138]....
        /*064c*/ 	.word	0x00011810


	//   ....[139]....
        /*0650*/ 	.word	0x00011870


	//   ....[140]....
        /*0654*/ 	.word	0x00011930


	//   ....[141]....
        /*0658*/ 	.word	0x00011990


	//   ....[142]....
        /*065c*/ 	.word	0x00011a30


	//   ....[143]....
        /*0660*/ 	.word	0x00011ae0


	//   ....[144]....
        /*0664*/ 	.word	0x00011b80


	//   ....[145]....
        /*0668*/ 	.word	0x00011c20


	//   ....[146]....
        /*066c*/ 	.word	0x00011cf0


	//   ....[147]....
        /*0670*/ 	.word	0x00011e10


	//   ....[148]....
        /*0674*/ 	.word	0x00011e80


	//   ....[149]....
        /*0678*/ 	.word	0x00011ee0


	//   ....[150]....
        /*067c*/ 	.word	0x00011fc0


	//   ....[151]....
        /*0680*/ 	.word	0x00012040


	//   ....[152]....
        /*0684*/ 	.word	0x00012140


	//   ....[153]....
        /*0688*/ 	.word	0x00012240


	//   ....[154]....
        /*068c*/ 	.word	0x000122b0


	//   ....[155]....
        /*0690*/ 	.word	0x00012310


	//   ....[156]....
        /*0694*/ 	.word	0x000123e0


	//   ....[157]....
        /*0698*/ 	.word	0x00012500


	//   ....[158]....
        /*069c*/ 	.word	0x00012550


	//   ....[159]....
        /*06a0*/ 	.word	0x000125e0


	//   ....[160]....
        /*06a4*/ 	.word	0x00012680


	//   ....[161]....
        /*06a8*/ 	.word	0x00012700


	//   ....[162]....
        /*06ac*/ 	.word	0x000127d0


	//   ....[163]....
        /*06b0*/ 	.word	0x000128e0


	//   ....[164]....
        /*06b4*/ 	.word	0x00012930


	//   ....[165]....
        /*06b8*/ 	.word	0x000129a0


	//   ....[166]....
        /*06bc*/ 	.word	0x00012a90


	//   ....[167]....
        /*06c0*/ 	.word	0x00012ba0


	//   ....[168]....
        /*06c4*/ 	.word	0x00012bf0


	//   ....[169]....
        /*06c8*/ 	.word	0x00012c60


	//   ....[170]....
        /*06cc*/ 	.word	0x00012d50


	//   ....[171]....
        /*06d0*/ 	.word	0x00012e60


	//   ....[172]....
        /*06d4*/ 	.word	0x00012eb0


	//   ....[173]....
        /*06d8*/ 	.word	0x00012f20


	//   ....[174]....
        /*06dc*/ 	.word	0x00013000


	//   ....[175]....
        /*06e0*/ 	.word	0x00013130


	//   ....[176]....
        /*06e4*/ 	.word	0x00013200


	//   ....[177]....
        /*06e8*/ 	.word	0x00013290


	//   ....[178]....
        /*06ec*/ 	.word	0x000133c0


	//   ....[179]....
        /*06f0*/ 	.word	0x00013420


	//   ....[180]....
        /*06f4*/ 	.word	0x00013530


	//   ....[181]....
        /*06f8*/ 	.word	0x00013590


	//   ....[182]....
        /*06fc*/ 	.word	0x000136a0


	//   ....[183]....
        /*0700*/ 	.word	0x00013700


	//   ....[184]....
        /*0704*/ 	.word	0x00013810


	//   ....[185]....
        /*0708*/ 	.word	0x00013870


	//   ....[186]....
        /*070c*/ 	.word	0x00013930


	//   ....[187]....
        /*0710*/ 	.word	0x00013a90


	//   ....[188]....
        /*0714*/ 	.word	0x00013b30


	//   ....[189]....
        /*0718*/ 	.word	0x00013b90


	//   ....[190]....
        /*071c*/ 	.word	0x00013c30


	//   ....[191]....
        /*0720*/ 	.word	0x00013c90


	//   ....[192]....
        /*0724*/ 	.word	0x00013d40


	//   ....[193]....
        /*0728*/ 	.word	0x00013da0


	//   ....[194]....
        /*072c*/ 	.word	0x00013e40


	//   ....[195]....
        /*0730*/ 	.word	0x00013ea0


	//   ....[196]....
        /*0734*/ 	.word	0x00013f40


	//   ....[197]....
        /*0738*/ 	.word	0x00013fa0


	//   ....[198]....
        /*073c*/ 	.word	0x00014040


	//   ....[199]....
        /*0740*/ 	.word	0x00014120


	//   ....[200]....
        /*0744*/ 	.word	0x000141c0


	//   ....[201]....
        /*0748*/ 	.word	0x00014220


	//   ....[202]....
        /*074c*/ 	.word	0x000142f0


	//   ....[203]....
        /*0750*/ 	.word	0x00014350


	//   ....[204]....
        /*0754*/ 	.word	0x00014420


	//   ....[205]....
        /*0758*/ 	.word	0x00014480


	//   ....[206]....
        /*075c*/ 	.word	0x00014550


	//   ....[207]....
        /*0760*/ 	.word	0x000145b0


	//   ....[208]....
        /*0764*/ 	.word	0x00014680


	//   ....[209]....
        /*0768*/ 	.word	0x000146e0


	//   ....[210]....
        /*076c*/ 	.word	0x000147b0


	//   ....[211]....
        /*0770*/ 	.word	0x00014840


	//   ....[212]....
        /*0774*/ 	.word	0x00014960


	//----- nvinfo : EIATTR_REG_RECONFIG
	.align		4
.L_1500:
        /*0778*/ 	.byte	0x01, 0x54
	.zero		2


	//----- nvinfo : EIATTR_SYSCALL_OFFSETS
	.align		4
        /*077c*/ 	.byte	0x04, 0x46
        /*077e*/ 	.short	(.L_1502 - .L_1501)


	//   ....[0]....
.L_1501:
        /*0780*/ 	.word	0x000018d0


	//   ....[1]....
        /*0784*/ 	.word	0x0000cf90


	//   ....[2]....
        /*0788*/ 	.word	0x0000d0e0


	//   ....[3]....
        /*078c*/ 	.word	0x0000d1d0


	//   ....[4]....
        /*0790*/ 	.word	0x0000dd00


	//   ....[5]....
        /*0794*/ 	.word	0x0000e890


	//----- nvinfo : EIATTR_MBARRIER_INSTR_OFFSETS
	.align		4
.L_1502:
        /*0798*/ 	.byte	0x04, 0x39
        /*079a*/ 	.short	(.L_1504 - .L_1503)


	//   ....[0]....
.L_1503:
        /*079c*/ 	.word	0x00000190
        /*07a0*/ 	.word	0x000000ff
        /*07a4*/ 	.word	0x00032400
        /*07a8*/ 	.short	0x0100
        /*07aa*/ 	.byte	0x08
	.zero		1


	//   ....[1]....
        /*07ac*/ 	.word	0x000001a0
        /*07b0*/ 	.word	0x000000ff
        /*07b4*/ 	.word	0x00032410
        /*07b8*/ 	.short	0x0100
        /*07ba*/ 	.byte	0x08
	.zero		1


	//   ....[2]....
        /*07bc*/ 	.word	0x000001b0
        /*07c0*/ 	.word	0x000000ff
        /*07c4*/ 	.word	0x00032420
        /*07c8*/ 	.short	0x0100
        /*07ca*/ 	.byte	0x08
	.zero		1


	//   ....[3]....
        /*07cc*/ 	.word	0x000002a0
        /*07d0*/ 	.word	0x000000ff
        /*07d4*/ 	.word	0x00032430
        /*07d8*/ 	.short	0x0100
        /*07da*/ 	.byte	0x08
	.zero		1


	//   ....[4]....
        /*07dc*/ 	.word	0x000002b0
        /*07e0*/ 	.word	0x000000ff
        /*07e4*/ 	.word	0x00032440
        /*07e8*/ 	.short	0x0100
        /*07ea*/ 	.byte	0x08
	.zero		1


	//   ....[5]....
        /*07ec*/ 	.word	0x000002c0
        /*07f0*/ 	.word	0x000000ff
        /*07f4*/ 	.word	0x00032438
        /*07f8*/ 	.short	0x0100
        /*07fa*/ 	.byte	0x08
	.zero		1


	//   ....[6]....
        /*07fc*/ 	.word	0x000002d0
        /*0800*/ 	.word	0x000000ff
        /*0804*/ 	.word	0x00032448
        /*0808*/ 	.short	0x0100
        /*080a*/ 	.byte	0x08
	.zero		1


	//   ....[7]....
        /*080c*/ 	.word	0x00000400
        /*0810*/ 	.word	0x000000ff
        /*0814*/ 	.word	0x00032450
        /*0818*/ 	.short	0x0100
        /*081a*/ 	.byte	0x08
	.zero		1


	//   ....[8]....
        /*081c*/ 	.word	0x00000410
        /*0820*/ 	.word	0x000000ff
        /*0824*/ 	.word	0x00032460
        /*0828*/ 	.short	0x0100
        /*082a*/ 	.byte	0x08
	.zero		1


	//   ....[9]....
        /*082c*/ 	.word	0x00000420
        /*0830*/ 	.word	0x000000ff
        /*0834*/ 	.word	0x00032458
        /*0838*/ 	.short	0x0100
        /*083a*/ 	.byte	0x08
	.zero		1


	//   ....[10]....
        /*083c*/ 	.word	0x00000430
        /*0840*/ 	.word	0x000000ff
        /*0844*/ 	.word	0x00032468
        /*0848*/ 	.short	0x0100
        /*084a*/ 	.byte	0x08
	.zero		1


	//   ....[11]....
        /*084c*/ 	.word	0x00000520
        /*0850*/ 	.word	0x000000ff
        /*0854*/ 	.word	0x00032470
        /*0858*/ 	.short	0x0100
        /*085a*/ 	.byte	0x06
	.zero		1


	//   ....[12]....
        /*085c*/ 	.word	0x00000530
        /*0860*/ 	.word	0x000000ff
        /*0864*/ 	.word	0x00032480
        /*0868*/ 	.short	0x0100
        /*086a*/ 	.byte	0x06
	.zero		1


	//   ....[13]....
        /*086c*/ 	.word	0x00000540
        /*0870*/ 	.word	0x000000ff
        /*0874*/ 	.word	0x00032478
        /*0878*/ 	.short	0x0100
        /*087a*/ 	.byte	0x06
	.zero		1


	//   ....[14]....
        /*087c*/ 	.word	0x00000550
        /*0880*/ 	.word	0x000000ff
        /*0884*/ 	.word	0x00032488
        /*0888*/ 	.short	0x0100
        /*088a*/ 	.byte	0x06
	.zero		1


	//   ....[15]....
        /*088c*/ 	.word	0x00000680
        /*0890*/ 	.word	0x000000ff
        /*0894*/ 	.word	0x00032490
        /*0898*/ 	.short	0x0100
        /*089a*/ 	.byte	0x08
	.zero		1


	//   ....[16]....
        /*089c*/ 	.word	0x00000690
        /*08a0*/ 	.word	0x000000ff
        /*08a4*/ 	.word	0x000324a0
        /*08a8*/ 	.short	0x0100
        /*08aa*/ 	.byte	0x08
	.zero		1


	//   ....[17]....
        /*08ac*/ 	.word	0x000006a0
        /*08b0*/ 	.word	0x000000ff
        /*08b4*/ 	.word	0x00032498
        /*08b8*/ 	.short	0x0100
        /*08ba*/ 	.byte	0x08
	.zero		1


	//   ....[18]....
        /*08bc*/ 	.word	0x000006b0
        /*08c0*/ 	.word	0x000000ff
        /*08c4*/ 	.word	0x000324a8
        /*08c8*/ 	.short	0x0100
        /*08ca*/ 	.byte	0x08
	.zero		1


	//   ....[19]....
        /*08cc*/ 	.word	0x000007f0
        /*08d0*/ 	.word	0x000000ff
        /*08d4*/ 	.word	0x000324b0
        /*08d8*/ 	.short	0x0100
        /*08da*/ 	.byte	0x08
	.zero		1


	//   ....[20]....
        /*08dc*/ 	.word	0x00000800
        /*08e0*/ 	.word	0x000000ff
        /*08e4*/ 	.word	0x000324c0
        /*08e8*/ 	.short	0x0100
        /*08ea*/ 	.byte	0x08
	.zero		1


	//   ....[21]....
        /*08ec*/ 	.word	0x00000810
        /*08f0*/ 	.word	0x000000ff
        /*08f4*/ 	.word	0x000324b8
        /*08f8*/ 	.short	0x0100
        /*08fa*/ 	.byte	0x08
	.zero		1


	//   ....[22]....
        /*08fc*/ 	.word	0x00000820
        /*0900*/ 	.word	0x000000ff
        /*0904*/ 	.word	0x000324c8
        /*0908*/ 	.short	0x0100
        /*090a*/ 	.byte	0x08
	.zero		1


	//   ....[23]....
        /*090c*/ 	.word	0x00001930
        /*0910*/ 	.word	0x000000ff
        /*0914*/ 	.word	0x00032400
        /*0918*/ 	.short	0x010a
        /*091a*/ 	.byte	0x28
	.zero		1


	//   ....[24]....
        /*091c*/ 	.word	0x00001a10
        /*0920*/ 	.word	0x000000ff
        /*0924*/ 	.word	0x00032430
        /*0928*/ 	.short	0x010a
        /*092a*/ 	.byte	0x06
	.zero		1


	//   ....[25]....
        /*092c*/ 	.word	0x00001a50
        /*0930*/ 	.word	0x000000ff
        /*0934*/ 	.word	0x00032430
        /*0938*/ 	.short	0x010a
        /*093a*/ 	.byte	0x06
	.zero		1


	//   ....[26]....
        /*093c*/ 	.word	0x00001d50
        /*0940*/ 	.word	0x000000ff
        /*0944*/ 	.word	0x00032410
        /*0948*/ 	.short	0x010a
        /*094a*/ 	.byte	0x28
	.zero		1


	//   ....[27]....
        /*094c*/ 	.word	0x00001d90
        /*0950*/ 	.word	0x000000ff
        /*0954*/ 	.word	0x00032450
        /*0958*/ 	.short	0x010a
        /*095a*/ 	.byte	0x06
	.zero		1


	//   ....[28]....
        /*095c*/ 	.word	0x00001dd0
        /*0960*/ 	.word	0x000000ff
        /*0964*/ 	.word	0x00032450
        /*0968*/ 	.short	0x010a
        /*096a*/ 	.byte	0x06
	.zero		1


	//   ....[29]....
        /*096c*/ 	.word	0x00002790
        /*0970*/ 	.word	0x000000ff
        /*0974*/ 	.word	0x00000000
        /*0978*/ 	.short	0x0101
        /*097a*/ 	.byte	0x0a
	.zero		1


	//   ....[30]....
        /*097c*/ 	.word	0x00003f00
        /*0980*/ 	.word	0x000000ff
        /*0984*/ 	.word	0x00000000
        /*0988*/ 	.short	0x0101
        /*098a*/ 	.byte	0x06
	.zero		1


	//   ....[31]....
        /*098c*/ 	.word	0x000040a0
        /*0990*/ 	.word	0x000000ff
        /*0994*/ 	.word	0x00032430
        /*0998*/ 	.short	0x010a
        /*099a*/ 	.byte	0x04
	.zero		1


	//   ....[32]....
        /*099c*/ 	.word	0x000040e0
        /*09a0*/ 	.word	0x000000ff
        /*09a4*/ 	.word	0x00032430
        /*09a8*/ 	.short	0x010a
        /*09aa*/ 	.byte	0x04
	.zero		1


	//   ....[33]....
        /*09ac*/ 	.word	0x00004300
        /*09b0*/ 	.word	0x000000ff
        /*09b4*/ 	.word	0x00032450
        /*09b8*/ 	.short	0x010a
        /*09ba*/ 	.byte	0x04
	.zero		1


	//   ....[34]....
        /*09bc*/ 	.word	0x00004340
        /*09c0*/ 	.word	0x000000ff
        /*09c4*/ 	.word	0x00032450
        /*09c8*/ 	.short	0x010a
        /*09ca*/ 	.byte	0x04
	.zero		1


	//   ....[35]....
        /*09cc*/ 	.word	0x00004a50
        /*09d0*/ 	.word	0x000000ff
        /*09d4*/ 	.word	0x00000000
        /*09d8*/ 	.short	0x0101
        /*09da*/ 	.byte	0x0a
	.zero		1


	//   ....[36]....
        /*09dc*/ 	.word	0x00006a90
        /*09e0*/ 	.word	0x000000ff
        /*09e4*/ 	.word	0x00000000
        /*09e8*/ 	.short	0x0101
        /*09ea*/ 	.byte	0x04
	.zero		1


	//   ....[37]....
        /*09ec*/ 	.word	0x00006bc0
        /*09f0*/ 	.word	0x000000ff
        /*09f4*/ 	.word	0x00032430
        /*09f8*/ 	.short	0x010a
        /*09fa*/ 	.byte	0x04
	.zero		1


	//   ....[38]....
        /*09fc*/ 	.word	0x00006c00
        /*0a00*/ 	.word	0x000000ff
        /*0a04*/ 	.word	0x00032430
        /*0a08*/ 	.short	0x010a
        /*0a0a*/ 	.byte	0x04
	.zero		1


	//   ....[39]....
        /*0a0c*/ 	.word	0x00006e20
        /*0a10*/ 	.word	0x000000ff
        /*0a14*/ 	.word	0x00032450
        /*0a18*/ 	.short	0x010a
        /*0a1a*/ 	.byte	0x04
	.zero		1


	//   ....[40]....
        /*0a1c*/ 	.word	0x00006e60
        /*0a20*/ 	.word	0x000000ff
        /*0a24*/ 	.word	0x00032450
        /*0a28*/ 	.short	0x010a
        /*0a2a*/ 	.byte	0x04
	.zero		1


	//   ....[41]....
        /*0a2c*/ 	.word	0x00007570
        /*0a30*/ 	.word	0x000000ff
        /*0a34*/ 	.word	0x00000000
        /*0a38*/ 	.short	0x0101
        /*0a3a*/ 	.byte	0x0b
	.zero		1


	//   ....[42]....
        /*0a3c*/ 	.word	0x00008e10
        /*0a40*/ 	.word	0x000000ff
        /*0a44*/ 	.word	0x00000000
        /*0a48*/ 	.short	0x0101
        /*0a4a*/ 	.byte	0x04
	.zero		1


	//   ....[43]....
        /*0a4c*/ 	.word	0x0000b0f0
        /*0a50*/ 	.word	0x000000c3
        /*0a54*/ 	.word	0x00000000
        /*0a58*/ 	.short	0x0101
        /*0a5a*/ 	.byte	0x3f
	.zero		1


	//   ....[44]....
        /*0a5c*/ 	.word	0x0000d5d0
        /*0a60*/ 	.word	0x00000018
        /*0a64*/ 	.word	0x00032440
        /*0a68*/ 	.short	0x010a
        /*0a6a*/ 	.byte	0x3f
	.zero		1


	//   ....[45]....
        /*0a6c*/ 	.word	0x0000dae0
        /*0a70*/ 	.word	0x00000018
        /*0a74*/ 	.word	0x00032430
        /*0a78*/ 	.short	0x0107
        /*0a7a*/ 	.byte	0x3f
	.zero		1


	//   ....[46]....
        /*0a7c*/ 	.word	0x0000db90
        /*0a80*/ 	.word	0x00000018
        /*0a84*/ 	.word	0x00032430
        /*0a88*/ 	.short	0x0101
        /*0a8a*/ 	.byte	0x3f
	.zero		1


	//   ....[47]....
        /*0a8c*/ 	.word	0x0000e6d0
        /*0a90*/ 	.word	0x00000011
        /*0a94*/ 	.word	0x00032400
        /*0a98*/ 	.short	0x0107
        /*0a9a*/ 	.byte	0x3f
	.zero		1


	//   ....[48]....
        /*0a9c*/ 	.word	0x0000e760
        /*0aa0*/ 	.word	0x00000011
        /*0aa4*/ 	.word	0x00032400
        /*0aa8*/ 	.short	0x0101
        /*0aaa*/ 	.byte	0x3f
	.zero		1


	//   ....[49]....
        /*0aac*/ 	.word	0x0000f1b0
        /*0ab0*/ 	.word	0x00000011
        /*0ab4*/ 	.word	0x00032410
        /*0ab8*/ 	.short	0x0107
        /*0aba*/ 	.byte	0x3f
	.zero		1


	//   ....[50]....
        /*0abc*/ 	.word	0x0000f2a0
        /*0ac0*/ 	.word	0x00000011
        /*0ac4*/ 	.word	0x00032410
        /*0ac8*/ 	.short	0x0101
        /*0aca*/ 	.byte	0x3f
	.zero		1


	//   ....[51]....
        /*0acc*/ 	.word	0x0000f2c0
        /*0ad0*/ 	.word	0x00000011
        /*0ad4*/ 	.word	0x00032420
        /*0ad8*/ 	.short	0x010a
        /*0ada*/ 	.byte	0x3f
	.zero		1


	//   ....[52]....
        /*0adc*/ 	.word	0x0000f340
        /*0ae0*/ 	.word	0x00000018
        /*0ae4*/ 	.word	0x00032460
        /*0ae8*/ 	.short	0x010a
        /*0aea*/ 	.byte	0x3f
	.zero		1


	//   ....[53]....
        /*0aec*/ 	.word	0x0000fa40
        /*0af0*/ 	.word	0x00000018
        /*0af4*/ 	.word	0x00032450
        /*0af8*/ 	.short	0x0107
        /*0afa*/ 	.byte	0x3f
	.zero		1


	//   ....[54]....
        /*0afc*/ 	.word	0x0000fb00
        /*0b00*/ 	.word	0x00000018
        /*0b04*/ 	.word	0x00032450
        /*0b08*/ 	.short	0x0101
        /*0b0a*/ 	.byte	0x3f
	.zero		1


	//   ....[55]....
        /*0b0c*/ 	.word	0x0000fe20
        /*0b10*/ 	.word	0x0000000a
        /*0b14*/ 	.word	0x00032440
        /*0b18*/ 	.short	0x010a
        /*0b1a*/ 	.byte	0x3f
	.zero		1


	//   ....[56]....
        /*0b1c*/ 	.word	0x000101f0
        /*0b20*/ 	.word	0x0000000a
        /*0b24*/ 	.word	0x00032430
        /*0b28*/ 	.short	0x0107
        /*0b2a*/ 	.byte	0x3f
	.zero		1


	//   ....[57]....
        /*0b2c*/ 	.word	0x000102a0
        /*0b30*/ 	.word	0x0000000a
        /*0b34*/ 	.word	0x00032430
        /*0b38*/ 	.short	0x0101
        /*0b3a*/ 	.byte	0x3f
	.zero		1


	//   ....[58]....
        /*0b3c*/ 	.word	0x000102d0
        /*0b40*/ 	.word	0x0000000a
        /*0b44*/ 	.word	0x00032460
        /*0b48*/ 	.short	0x010a
        /*0b4a*/ 	.byte	0x3f
	.zero		1


	//   ....[59]....
        /*0b4c*/ 	.word	0x000107f0
        /*0b50*/ 	.word	0x0000000a
        /*0b54*/ 	.word	0x00032450
        /*0b58*/ 	.short	0x0107
        /*0b5a*/ 	.byte	0x3f
	.zero		1


	//   ....[60]....
        /*0b5c*/ 	.word	0x000108a0
        /*0b60*/ 	.word	0x0000000a
        /*0b64*/ 	.word	0x00032450
        /*0b68*/ 	.short	0x0101
        /*0b6a*/ 	.byte	0x3f
	.zero		1


	//   ....[61]....
        /*0b6c*/ 	.word	0x00010c80
        /*0b70*/ 	.word	0x00000007
        /*0b74*/ 	.word	0x00032420
        /*0b78*/ 	.short	0x010a
        /*0b7a*/ 	.byte	0x3f
	.zero		1


	//   ....[62]....
        /*0b7c*/ 	.word	0x00010e20
        /*0b80*/ 	.word	0x00000005
        /*0b84*/ 	.word	0x00032440
        /*0b88*/ 	.short	0x010a
        /*0b8a*/ 	.byte	0x3f
	.zero		1


	//   ....[63]....
        /*0b8c*/ 	.word	0x00010ec0
        /*0b90*/ 	.word	0x00000003
        /*0b94*/ 	.word	0x00032440
        /*0b98*/ 	.short	0x010a
        /*0b9a*/ 	.byte	0x3f
	.zero		1


	//   ....[64]....
        /*0b9c*/ 	.word	0x00010f00
        /*0ba0*/ 	.word	0x00000005
        /*0ba4*/ 	.word	0x00032460
        /*0ba8*/ 	.short	0x010a
        /*0baa*/ 	.byte	0x3f
	.zero		1


	//   ....[65]....
        /*0bac*/ 	.word	0x00010f40
        /*0bb0*/ 	.word	0x00000003
        /*0bb4*/ 	.word	0x00032460
        /*0bb8*/ 	.short	0x010a
        /*0bba*/ 	.byte	0x3f
	.zero		1


	//   ....[66]....
        /*0bbc*/ 	.word	0x00010fb0
        /*0bc0*/ 	.word	0x00000003
        /*0bc4*/ 	.word	0x00032400
        /*0bc8*/ 	.short	0x010a
        /*0bca*/ 	.byte	0x3f
	.zero		1


	//   ....[67]....
        /*0bcc*/ 	.word	0x00011010
        /*0bd0*/ 	.word	0x00000003
        /*0bd4*/ 	.word	0x00032430
        /*0bd8*/ 	.short	0x010a
        /*0bda*/ 	.byte	0x3f
	.zero		1


	//   ....[68]....
        /*0bdc*/ 	.word	0x00011070
        /*0be0*/ 	.word	0x00000003
        /*0be4*/ 	.word	0x00032410
        /*0be8*/ 	.short	0x010a
        /*0bea*/ 	.byte	0x3f
	.zero		1


	//   ....[69]....
        /*0bec*/ 	.word	0x000110d0
        /*0bf0*/ 	.word	0x00000003
        /*0bf4*/ 	.word	0x00032450
        /*0bf8*/ 	.short	0x010a
        /*0bfa*/ 	.byte	0x3f
	.zero		1


	//   ....[70]....
        /*0bfc*/ 	.word	0x00011130
        /*0c00*/ 	.word	0x00000015
        /*0c04*/ 	.word	0x00032430
        /*0c08*/ 	.short	0x010a
        /*0c0a*/ 	.byte	0x3f
	.zero		1


	//   ....[71]....
        /*0c0c*/ 	.word	0x00011190
        /*0c10*/ 	.word	0x00000015
        /*0c14*/ 	.word	0x00032450
        /*0c18*/ 	.short	0x010a
        /*0c1a*/ 	.byte	0x3f
	.zero		1


	//   ....[72]....
        /*0c1c*/ 	.word	0x000111f0
        /*0c20*/ 	.word	0x00000015
        /*0c24*/ 	.word	0x00032430
        /*0c28*/ 	.short	0x010a
        /*0c2a*/ 	.byte	0x3f
	.zero		1


	//   ....[73]....
        /*0c2c*/ 	.word	0x00011250
        /*0c30*/ 	.word	0x00000015
        /*0c34*/ 	.word	0x00032450
        /*0c38*/ 	.short	0x010a
        /*0c3a*/ 	.byte	0x3f
	.zero		1


	//   ....[74]....
        /*0c3c*/ 	.word	0x00011350
        /*0c40*/ 	.word	0x00000018
        /*0c44*/ 	.word	0x00032440
        /*0c48*/ 	.short	0x010a
        /*0c4a*/ 	.byte	0x3f
	.zero		1


	//   ....[75]....
        /*0c4c*/ 	.word	0x00013030
        /*0c50*/ 	.word	0x00000011
        /*0c54*/ 	.word	0x00032420
        /*0c58*/ 	.short	0x010a
        /*0c5a*/ 	.byte	0x3f
	.zero		1


	//   ....[76]....
        /*0c5c*/ 	.word	0x00013080
        /*0c60*/ 	.word	0x00000018
        /*0c64*/ 	.word	0x00032460
        /*0c68*/ 	.short	0x010a
        /*0c6a*/ 	.byte	0x3f
	.zero		1


	//   ....[77]....
        /*0c6c*/ 	.word	0x000139e0
        /*0c70*/ 	.word	0x0000000a
        /*0c74*/ 	.word	0x00032440
        /*0c78*/ 	.short	0x010a
        /*0c7a*/ 	.byte	0x3f
	.zero		1


	//   ....[78]....
        /*0c7c*/ 	.word	0x00014070
        /*0c80*/ 	.word	0x0000000a
        /*0c84*/ 	.word	0x00032460
        /*0c88*/ 	.short	0x010a
        /*0c8a*/ 	.byte	0x3f
	.zero		1


	//   ....[79]....
        /*0c8c*/ 	.word	0x00014880
        /*0c90*/ 	.word	0x00000007
        /*0c94*/ 	.word	0x00032420
        /*0c98*/ 	.short	0x010a
        /*0c9a*/ 	.byte	0x3f
	.zero		1


	//   ....[80]....
        /*0c9c*/ 	.word	0x00014a20
        /*0ca0*/ 	.word	0x00000005
        /*0ca4*/ 	.word	0x00032440
        /*0ca8*/ 	.short	0x010a
        /*0caa*/ 	.byte	0x3f
	.zero		1


	//   ....[81]....
        /*0cac*/ 	.word	0x00014a70
        /*0cb0*/ 	.word	0x00000003
        /*0cb4*/ 	.word	0x00032440
        /*0cb8*/ 	.short	0x010a
        /*0cba*/ 	.byte	0x3f
	.zero		1


	//   ....[82]....
        /*0cbc*/ 	.word	0x00014ac0
        /*0cc0*/ 	.word	0x00000005
        /*0cc4*/ 	.word	0x00032460
        /*0cc8*/ 	.short	0x010a
        /*0cca*/ 	.byte	0x3f
	.zero		1


	//----- nvinfo : EIATTR_NUM_MBARRIERS
	.align		4
.L_1504:
        /*0ccc*/ 	.byte	0x03, 0x38
        /*0cce*/ 	.short	0x0017


	//----- nvinfo : EIATTR_EXIT_INSTR_OFFSETS
	.align		4
        /*0cd0*/ 	.byte	0x04, 0x1c
        /*0cd2*/ 	.short	(.L_1506 - .L_1505)


	//   ....[0]....
.L_1505:
        /*0cd4*/ 	.word	0x000009b0


	//   ....[1]....
        /*0cd8*/ 	.word	0x0000c2c0


	//   ....[2]....
        /*0cdc*/ 	.word	0x00010f90


	//----- nvinfo : EIATTR_MAX_THREADS
	.align		4
.L_1506:
        /*0ce0*/ 	.byte	0x04, 0x05
        /*0ce2*/ 	.short	(.L_1508 - .L_1507)
.L_1507:
        /*0ce4*/ 	.word	0x00000180
        /*0ce8*/ 	.word	0x00000001
        /*0cec*/ 	.word	0x00000001


	//----- nvinfo : EIATTR_CRS_STACK_SIZE
	.align		4
.L_1508:
        /*0cf0*/ 	.byte	0x04, 0x1e
        /*0cf2*/ 	.short	(.L_1510 - .L_1509)
.L_1509:
        /*0cf4*/ 	.word	0x00000000


	//----- nvinfo : EIATTR_CBANK_PARAM_SIZE
	.align		4
.L_1510:
        /*0cf8*/ 	.byte	0x03, 0x19
        /*0cfa*/ 	.short	0x0bf0


	//----- nvinfo : EIATTR_PARAM_CBANK
	.align		4
        /*0cfc*/ 	.byte	0x04, 0x0a
        /*0cfe*/ 	.short	(.L_1512 - .L_1511)
	.align		4
.L_1511:
        /*0d00*/ 	.word	index@(.nv.constant0._ZN7cutlass13device_kernelIN5flash11enable_sm90INS1_16FlashAttnFwdSm90INS1_25CollectiveMainloopFwdSm90ILi2EN4cute5tupleIJNS5_1CILi1EEES8_S8_EEENS6_IJNS7_ILi128EEENS7_ILi96EEENS7_ILi64EEEEEELi256ENS_10bfloat16_tEfNS_4arch4Sm90ELb1ELb0ELb0ELb0ELb1ELb0ELb1ELb1ELb0ELb1ELb0ELb0EEENS1_21CollectiveEpilogueFwdINS6_IJSA_NS7_ILi256EEESB_EEES9_SE_SG_Li256ELb0ELb1ELb0ELb0EEENS1_30DynamicPersistentTileSchedulerILi256ELi128ELb0ELb1ELb1EEEEEEEEEvNT_6ParamsE)
        /*0d04*/ 	.short	0x0210
        /*0d06*/ 	.short	0x0bf0


	//----- nvinfo : EIATTR_SW_WAR
	.align		4
.L_1512:
        /*0d08*/ 	.byte	0x04, 0x36
        /*0d0a*/ 	.short	(.L_1514 - .L_1513)
.L_1513:
        /*0d0c*/ 	.word	0x00000008
.L_1514:


//--------------------- .nv.info._ZN7cutlass13device_kernelIN5flash11enable_sm90INS1_16FlashAttnFwdSm90INS1_25CollectiveMainloopFwdSm90ILi2EN4cute5tupleIJNS5_1CILi1EEES8_S8_EEENS6_IJNS7_ILi128EEENS7_ILi96EEENS7_ILi64EEEEEELi256ENS_10bfloat16_tEfNS_4arch4Sm90ELb1ELb0ELb0ELb1ELb1ELb0ELb0ELb1ELb0ELb1ELb0ELb0EEENS1_21CollectiveEpilogueFwdINS6_IJSA_NS7_ILi256EEESB_EEES9_SE_SG_Li256ELb1ELb1ELb0ELb0EEENS1_36VarlenDynamicPersistentTileSchedulerILi128ELi96ELi256ELi128ELb0ELb1ELb1ELb1ELb1ELb1EEEEEEEEEvNT_6ParamsE --------------------------
	.section	.nv.info._ZN7cutlass13device_kernelIN5flash11enable_sm90INS1_16FlashAttnFwdSm90INS1_25CollectiveMainloopFwdSm90ILi2EN4cute5tupleIJNS5_1CILi1EEES8_S8_EEENS6_IJNS7_ILi128EEENS7_ILi96EEENS7_ILi64EEEEEELi256ENS_10bfloat16_tEfNS_4arch4Sm90ELb1ELb0ELb0ELb1ELb1ELb0ELb0ELb1ELb0ELb1ELb0ELb0EEENS1_21CollectiveEpilogueFwdINS6_IJSA_NS7_ILi256EEESB_EEES9_SE_SG_Li256ELb1ELb1ELb0ELb0EEENS1_36VarlenDynamicPersistentTileSchedulerILi128ELi96ELi256ELi128ELb0ELb1ELb1ELb1ELb1ELb1EEEEEEEEEvNT_6ParamsE,"",@"SHT_CUDA_INFO"
	.sectionflags	@""
	.align	4


	//----- nvinfo : EIATTR_CUDA_API_VERSION
	.align		4
        /*0000*/ 	.byte	0x04, 0x37
        /*0002*/ 	.short	(.L_1516 - .L_1515)
.L_1515:
        /*0004*/ 	.word	0x00000082


	//----- nvinfo : EIATTR_KPARAM_INFO
	.align		4
.L_1516:
        /*0008*/ 	.byte	0x04, 0x17
        /*000a*/ 	.short	(.L_1518 - .L_1517)
.L_1517:
        /*000c*/ 	.word	0x00000000
        /*0010*/ 	.short	0x0000
        /*0012*/ 	.short	0x0070
        /*0014*/ 	.byte	0x00, 0xf0, 0x01, 0x2a


	//----- nvinfo : EIATTR_SPARSE_MMA_MASK
	.align		4
.L_1518:
        /*0018*/ 	.byte	0x03, 0x50
        /*001a*/ 	.short	0x0000


	//----- nvinfo : EIATTR_MAXREG_COUNT
	.align		4
        /*001c*/ 	.byte	0x03, 0x1b
        /*001e*/ 	.short	0x00a8


	//----- nvinfo : EIATTR_NUM_BARRIERS
	.align		4
        /*0020*/ 	.byte	0x02, 0x4c
        /*0022*/ 	.byte	0x10
	.zero		1


	//----- nvinfo : EIATTR_EXTERNS
	.align		4
        /*0024*/ 	.byte	0x04, 0x0f
        /*0026*/ 	.short	(.L_1520 - .L_1519)


	//   ....[0]....
	.align		4
.L_1519:
        /*0028*/ 	.word	index@(__assertfail)


	//----- nvinfo : EIATTR_ANNOTATIONS
	.align		4
.L_1520:
        /*002c*/ 	.byte	0x04, 0x55
        /*002e*/ 	.short	(.L_1522 - .L_1521)


	//   ....[0]....
.L_1521:
        /* <DEDUP_REMOVED lines=13> */


	//----- nvinfo : EIATTR_MERCURY_ISA_VERSION
	.align		4
.L_1522:
        /*00f0*/ 	.byte	0x03, 0x5f
        /*00f2*/ 	.short	0x0101


	//----- nvinfo : EIATTR_UNUSED_LOAD_BYTE_OFFSET
	.align		4
        /*00f4*/ 	.byte	0x04, 0x44
        /*00f6*/ 	.short	(.L_1524 - .L_1523)


	//   ....[0]....
.L_1523:
        /*00f8*/ 	.word	0x00000970
        /*00fc*/ 	.word	0x0000fff0


	//   ....[1]....
        /*0100*/ 	.word	0x00008480
        /*0104*/ 	.word	0x0000fff0


	//----- nvinfo : EIATTR_INT_WARP_WIDE_INSTR_OFFSETS
	.align		4
.L_1524:
        /*0108*/ 	.byte	0x04, 0x31
        /*010a*/ 	.short	(.L_1526 - .L_1525)


	//   ....[0]....
.L_1525:
        /*010c*/ 	.word	0x000000c0


	//   ....[1]....
        /*0110*/ 	.word	0x000000d0


	//   ....[2]....
        /*0114*/ 	.word	0x00000170


	//   ....[3]....
        /*0118*/ 	.word	0x0000c540


	//   ....[4]....
        /*011c*/ 	.word	0x0000c5d0


	//   ....[5]....
        /*0120*/ 	.word	0x0000f900


	//   ....[6]....
        /*0124*/ 	.word	0x0000f990


	//----- nvinfo : EIATTR_COOP_GROUP_MASK_REGIDS
	.align		4
.L_1526:
        /*0128*/ 	.byte	0x04, 0x29
        /*012a*/ 	.short	(.L_1528 - .L_1527)


	//   ....[0]....
.L_1527:
        /*012c*/ 	.word	0xffffffff


	//   ....[1]....
        /*0130*/ 	.word	0xffffffff


	//   ....[2]....
        /*0134*/ 	.word	0xffffffff


	//   ....[3]....
        /*0138*/ 	.word	0xffffffff


	//   ....[4]....
        /*013c*/ 	.word	0xffffffff


	//   ....[5]....
        /*0140*/ 	.word	0xffffffff


	//   ....[6]....
        /*0144*/ 	.word	0xffffffff


	//   ....[7]....
        /*0148*/ 	.word	0xffffffff


	//   ....[8]....
        /*014c*/ 	.word	0xffffffff


	//   ....[9]....
        /*0150*/ 	.word	0xffffffff


	//   ....[10]....
        /*0154*/ 	.word	0xffffffff


	//   ....[11]....
        /*0158*/ 	.word	0xffffffff


	//   ....[12]....
        /*015c*/ 	.word	0xffffffff


	//   ....[13]....
        /*0160*/ 	.word	0xffffffff


	//   ....[14]....
        /*0164*/ 	.word	0xffffffff


	//   ....[15]....
        /*0168*/ 	.word	0xffffffff


	//   ....[16]....
        /*016c*/ 	.word	0xffffffff


	//   ....[17]....
        /*0170*/ 	.word	0xffffffff


	//   ....[18]....
        /*0174*/ 	.word	0xffffffff


	//   ....[19]....
        /*0178*/ 	.word	0xffffffff


	//   ....[20]....
        /*017c*/ 	.word	0xffffffff


	//   ....[21]....
        /*0180*/ 	.word	0xffffffff


	//   ....[22]....
        /*0184*/ 	.word	0xffffffff


	//   ....[23]....
        /*0188*/ 	.word	0xffffffff


	//   ....[24]....
        /*018c*/ 	.word	0xffffffff


	//   ....[25]....
        /*0190*/ 	.word	0xffffffff


	//   ....[26]....
        /*0194*/ 	.word	0xffffffff


	//   ....[27]....
        /*0198*/ 	.word	0xffffffff


	//   ....[28]....
        /*019c*/ 	.word	0xffffffff


	//   ....[29]....
        /*01a0*/ 	.word	0xffffffff


	//   ....[30]....
        /*01a4*/ 	.word	0xffffffff


	//   ....[31]....
        /*01a8*/ 	.word	0xffffffff


	//   ....[32]....
        /*01ac*/ 	.word	0xffffffff


	//   ....[33]....
        /*01b0*/ 	.word	0xffffffff


	//   ....[34]....
        /*01b4*/ 	.word	0xffffffff


	//   ....[35]....
        /*01b8*/ 	.word	0xffffffff


	//   ....[36]....
        /*01bc*/ 	.word	0xffffffff


	//   ....[37]....
        /*01c0*/ 	.word	0xffffffff


	//   ....[38]....
        /*01c4*/ 	.word	0xffffffff


	//   ....[39]....
        /*01c8*/ 	.word	0xffffffff


	//   ....[40]....
        /*01cc*/ 	.word	0xffffffff


	//   ....[41]....
        /*01d0*/ 	.word	0xffffffff


	//   ....[42]....
        /*01d4*/ 	.word	0xffffffff


	//   ....[43]....
        /*01d8*/ 	.word	0xffffffff


	//   ....[44]....
        /*01dc*/ 	.word	0xffffffff


	//   ....[45]....
        /*01e0*/ 	.word	0xffffffff


	//   ....[46]....
        /*01e4*/ 	.word	0xffffffff


	//   ....[47]....
        /*01e8*/ 	.word	0xffffffff


	//   ....[48]....
        /*01ec*/ 	.word	0xffffffff


	//   ....[49]....
        /*01f0*/ 	.word	0xffffffff


	//   ....[50]....
        /*01f4*/ 	.word	0xffffffff


	//   ....[51]....
        /*01f8*/ 	.word	0xffffffff


	//   ....[52]....
        /*01fc*/ 	.word	0xffffffff


	//   ....[53]....
        /*0200*/ 	.word	0xffffffff


	//   ....[54]....
        /*0204*/ 	.word	0xffffffff


	//   ....[55]....
        /*0208*/ 	.word	0xffffffff


	//   ....[56]....
        /*020c*/ 	.word	0xffffffff


	//   ....[57]....
        /*0210*/ 	.word	0xffffffff


	//   ....[58]....
        /*0214*/ 	.word	0xffffffff


	//   ....[59]....
        /*0218*/ 	.word	0xffffffff


	//   ....[60]....
        /*021c*/ 	.word	0xffffffff


	//   ....[61]....
        /*0220*/ 	.word	0xffffffff


	//   ....[62]....
        /*0224*/ 	.word	0xffffffff


	//   ....[63]....
        /*0228*/ 	.word	0xffffffff


	//   ....[64]....
        /*022c*/ 	.word	0xffffffff


	//   ....[65]....
        /*0230*/ 	.word	0xffffffff


	//   ....[66]....
        /*0234*/ 	.word	0xffffffff


	//   ....[67]....
        /*0238*/ 	.word	0xffffffff


	//   ....[68]....
        /*023c*/ 	.word	0xffffffff


	//   ....[69]....
        /*0240*/ 	.word	0xffffffff


	//   ....[70]....
        /*0244*/ 	.word	0xffffffff


	//   ....[71]....
        /*0248*/ 	.word	0xffffffff


	//   ....[72]....
        /*024c*/ 	.word	0xffffffff


	//   ....[73]....
        /*0250*/ 	.word	0xffffffff


	//   ....[74]....
        /*0254*/ 	.word	0xffffffff


	//   ....[75]....
        /*0258*/ 	.word	0xffffffff


	//   ....[76]....
        /*025c*/ 	.word	0xffffffff


	//   ....[77]....
        /*0260*/ 	.word	0xffffffff


	//   ....[78]....
        /*0264*/ 	.word	0xffffffff


	//   ....[79]....
        /*0268*/ 	.word	0xffffffff


	//   ....[80]....
        /*026c*/ 	.word	0xffffffff


	//   ....[81]....
        /*0270*/ 	.word	0xffffffff


	//   ....[82]....
        /*0274*/ 	.word	0xffffffff


	//   ....[83]....
        /*0278*/ 	.word	0xffffffff


	//   ....[84]....
        /*027c*/ 	.word	0xffffffff


	//   ....[85]....
        /*0280*/ 	.word	0xffffffff


	//   ....[86]....
        /*0284*/ 	.word	0xffffffff


	//   ....[87]....
        /*0288*/ 	.word	0xffffffff


	//   ....[88]....
        /*028c*/ 	.word	0xffffffff


	//   ....[89]....
        /*0290*/ 	.word	0xffffffff


	//   ....[90]....
        /*0294*/ 	.word	0xffffffff


	//   ....[91]....
        /*0298*/ 	.word	0xffffffff


	//   ....[92]....
        /*029c*/ 	.word	0xffffffff


	//   ....[93]....
        /*02a0*/ 	.word	0xffffffff


	//   ....[94]....
        /*02a4*/ 	.word	0xffffffff


	//   ....[95]....
        /*02a8*/ 	.word	0xffffffff


	//   ....[96]....
        /*02ac*/ 	.word	0xffffffff


	//   ....[97]....
        /*02b0*/ 	.word	0xffffffff


	//   ....[98]....
        /*02b4*/ 	.word	0xffffffff


	//   ....[99]....
        /*02b8*/ 	.word	0xffffffff


	//   ....[100]....
        /*02bc*/ 	.word	0xffffffff


	//   ....[101]....
        /*02c0*/ 	.word	0xffffffff


	//   ....[102]....
        /*02c4*/ 	.word	0xffffffff


	//   ....[103]....
        /*02c8*/ 	.word	0xffffffff


	//   ....[104]....
        /*02cc*/ 	.word	0xffffffff


	//   ....[105]....
        /*02d0*/ 	.word	0xffffffff


	//   ....[106]....
        /*02d4*/ 	.word	0xffffffff


	//   ....[107]....
        /*02d8*/ 	.word	0xffffffff


	//   ....[108]....
        /*02dc*/ 	.word	0xffffffff


	//   ....[109]....
        /*02e0*/ 	.word	0xffffffff


	//   ....[110]....
        /*02e4*/ 	.word	0xffffffff


	//   ....[111]....
        /*02e8*/ 	.word	0xffffffff


	//   ....[112]....
        /*02ec*/ 	.word	0xffffffff


	//   ....[113]....
        /*02f0*/ 	.word	0xffffffff


	//   ....[114]....
        /*02f4*/ 	.word	0xffffffff


	//   ....[115]....
        /*02f8*/ 	.word	0xffffffff


	//   ....[116]....
        /*02fc*/ 	.word	0xffffffff


	//   ....[117]....
        /*0300*/ 	.word	0xffffffff


	//   ....[118]....
        /*0304*/ 	.word	0xffffffff


	//   ....[119]....
        /*0308*/ 	.word	0xffffffff


	//   ....[120]....
        /*030c*/ 	.word	0xffffffff


	//   ....[121]....
        /*0310*/ 	.word	0xffffffff


	//   ....[122]....
        /*0314*/ 	.word	0xffffffff


	//   ....[123]....
        /*0318*/ 	.word	0xffffffff


	//   ....[124]....
        /*031c*/ 	.word	0xffffffff


	//   ....[125]....
        /*0320*/ 	.word	0xffffffff


	//   ....[126]....
        /*0324*/ 	.word	0xffffffff


	//   ....[127]....
        /*0328*/ 	.word	0xffffffff


	//   ....[128]....
        /*032c*/ 	.word	0xffffffff


	//   ....[129]....
        /*0330*/ 	.word	0xffffffff


	//   ....[130]....
        /*0334*/ 	.word	0xffffffff


	//   ....[131]....
        /*0338*/ 	.word	0xffffffff


	//   ....[132]....
        /*033c*/ 	.word	0xffffffff


	//   ....[133]....
        /*0340*/ 	.word	0xffffffff


	//   ....[134]....
        /*0344*/ 	.word	0xffffffff


	//   ....[135]....
        /*0348*/ 	.word	0xffffffff


	//   ....[136]....
        /*034c*/ 	.word	0xffffffff


	//   ....[137]....
        /*0350*/ 	.word	0xffffffff


	//   ....[138]....
        /*0354*/ 	.word	0xffffffff


	//   ....[139]....
        /*0358*/ 	.word	0xffffffff


	//   ....[140]....
        /*035c*/ 	.word	0xffffffff


	//   ....[141]....
        /*0360*/ 	.word	0xffffffff


	//   ....[142]....
        /*0364*/ 	.word	0xffffffff


	//   ....[143]....
        /*0368*/ 	.word	0xffffffff


	//   ....[144]....
        /*036c*/ 	.word	0xffffffff


	//   ....[145]....
        /*0370*/ 	.word	0x0500000f


	//   ....[146]....
        /*0374*/ 	.word	0x0500000f


	//   ....[147]....
        /*0378*/ 	.word	0x0500000f


	//   ....[148]....
        /*037c*/ 	.word	0x0500000f


	//   ....[149]....
        /*0380*/ 	.word	0x0500000f


	//   ....[150]....
        /*0384*/ 	.word	0x0500000f


	//   ....[151]....
        /*0388*/ 	.word	0x0500000f


	//   ....[152]....
        /*038c*/ 	.word	0x0500000f


	//   ....[153]....
        /*0390*/ 	.word	0x0500000f


	//   ....[154]....
        /*0394*/ 	.word	0x0500000f


	//   ....[155]....
        /*0398*/ 	.word	0x0500000f


	//   ....[156]....
        /*039c*/ 	.word	0x0500000f


	//   ....[157]....
        /*03a0*/ 	.word	0x0500000f


	//   ....[158]....
        /*03a4*/ 	.word	0x0500000f


	//   ....[159]....
        /*03a8*/ 	.word	0x0500000f


	//   ....[160]....
        /*03ac*/ 	.word	0x0500000f


	//   ....[161]....
        /*03b0*/ 	.word	0x0500000f


	//   ....[162]....
        /*03b4*/ 	.word	0x0500000f


	//   ....[163]....
        /*03b8*/ 	.word	0x0500000f


	//   ....[164]....
        /*03bc*/ 	.word	0x0500000f


	//   ....[165]....
        /*03c0*/ 	.word	0x0500000f


	//   ....[166]....
        /*03c4*/ 	.word	0x0500000f


	//   ....[167]....
        /*03c8*/ 	.word	0x0500000f


	//   ....[168]....
        /*03cc*/ 	.word	0x0500000f


	//   ....[169]....
        /*03d0*/ 	.word	0x0500000f


	//   ....[170]....
        /*03d4*/ 	.word	0x0500000f


	//   ....[171]....
        /*03d8*/ 	.word	0x0500000f


	//   ....[172]....
        /*03dc*/ 	.word	0x0500000f


	//   ....[173]....
        /*03e0*/ 	.word	0x0500000f


	//   ....[174]....
        /*03e4*/ 	.word	0x0500000f


	//   ....[175]....
        /*03e8*/ 	.word	0x0500000f


	//   ....[176]....
        /*03ec*/ 	.word	0x0500000f


	//   ....[177]....
        /*03f0*/ 	.word	0x0500000f


	//   ....[178]....
        /*03f4*/ 	.word	0x0500000f


	//   ....[179]....
        /*03f8*/ 	.word	0x0500000f


	//   ....[180]....
        /*03fc*/ 	.word	0x0500000f


	//   ....[181]....
        /*0400*/ 	.word	0x0500000f


	//   ....[182]....
        /*0404*/ 	.word	0x0500000f


	//   ....[183]....
        /*0408*/ 	.word	0x0500000f


	//   ....[184]....
        /*040c*/ 	.word	0x0500000f


	//   ....[185]....
        /*0410*/ 	.word	0x0500000f


	//   ....[186]....
        /*0414*/ 	.word	0x0500000f


	//   ....[187]....
        /*0418*/ 	.word	0x0500000f


	//   ....[188]....
        /*041c*/ 	.word	0x0500000f


	//   ....[189]....
        /*0420*/ 	.word	0x0500000f


	//   ....[190]....
        /*0424*/ 	.word	0x0500000f


	//   ....[191]....
        /*0428*/ 	.word	0x0500000f


	//   ....[192]....
        /*042c*/ 	.word	0x0500000f


	//   ....[193]....
        /*0430*/ 	.word	0x0500000f


	//   ....[194]....
        /*0434*/ 	.word	0x0500000f


	//   ....[195]....
        /*0438*/ 	.word	0x0500000f


	//   ....[196]....
        /*043c*/ 	.word	0x0500000f


	//   ....[197]....
        /*0440*/ 	.word	0x0500000f


	//   ....[198]....
        /*0444*/ 	.word	0x0500000f


	//   ....[199]....
        /*0448*/ 	.word	0x0500000f


	//   ....[200]....
        /*044c*/ 	.word	0x0500000f


	//   ....[201]....
        /*0450*/ 	.word	0x0500000f


	//   ....[202]....
        /*0454*/ 	.word	0x0500000f


	//   ....[203]....
        /*0458*/ 	.word	0x0500000f


	//   ....[204]....
        /*045c*/ 	.word	0x0500000f


	//   ....[205]....
        /*0460*/ 	.word	0x0500000f


	//   ....[206]....
        /*0464*/ 	.word	0x0500000f


	//   ....[207]....
        /*0468*/ 	.word	0x0500000f


	//   ....[208]....
        /*046c*/ 	.word	0x0500000f


	//   ....[209]....
        /*0470*/ 	.word	0x0500000f


	//   ....[210]....
        /*0474*/ 	.word	0x0500000f


	//   ....[211]....
        /*0478*/ 	.word	0x0500000f


	//   ....[212]....
        /*047c*/ 	.word	0x0500000f


	//   ....[213]....
        /*0480*/ 	.word	0x0500000f


	//   ....[214]....
        /*0484*/ 	.word	0x0500000f


	//   ....[215]....
        /*0488*/ 	.word	0x0500000f


	//   ....[216]....
        /*048c*/ 	.word	0x0500000f


	//   ....[217]....
        /*0490*/ 	.word	0x0500000f


	//   ....[218]....
        /*0494*/ 	.word	0x0500000f


	//   ....[219]....
        /*0498*/ 	.word	0x0500000f


	//   ....[220]....
        /*049c*/ 	.word	0x0500000f


	//   ....[221]....
        /*04a0*/ 	.word	0x0500000f


	//   ....[222]....
        /*04a4*/ 	.word	0x0500000f


	//   ....[223]....
        /*04a8*/ 	.word	0x0500000f


	//   ....[224]....
        /*04ac*/ 	.word	0x0500000f


	//   ....[225]....
        /*04b0*/ 	.word	0x0500000f


	//   ....[226]....
        /*04b4*/ 	.word	0x0500000f


	//   ....[227]....
        /*04b8*/ 	.word	0x0500000f


	//----- nvinfo : EIATTR_COOP_GROUP_INSTR_OFFSETS
	.align		4
.L_1528:
        /*04bc*/ 	.byte	0x04, 0x28
        /*04be*/ 	.short	(.L_1530 - .L_1529)


	//   ....[0]....
.L_1529:
        /*04c0*/ 	.word	0x00000080


	//   ....[1]....
        /*04c4*/ 	.word	0x00000090


	//   ....[2]....
        /*04c8*/ 	.word	0x000002d0


	//   ....[3]....
        /*04cc*/ 	.word	0x00000430


	//   ....[4]....
        /*04d0*/ 	.word	0x00000550


	//   ....[5]....
        /*04d4*/ 	.word	0x000006b0


	//   ....[6]....
        /*04d8*/ 	.word	0x00001800


	//   ....[7]....
        /*04dc*/ 	.word	0x00001e90


	//   ....[8]....
        /*04e0*/ 	.word	0x00001eb0


	//   ....[9]....
        /*04e4*/ 	.word	0x000023d0


	//   ....[10]....
        /*04e8*/ 	.word	0x000024d0


	//   ....[11]....
        /*04ec*/ 	.word	0x00002b00


	//   ....[12]....
        /*04f0*/ 	.word	0x00002b70


	//   ....[13]....
        /*04f4*/ 	.word	0x00003ba0


	//   ....[14]....
        /*04f8*/ 	.word	0x00004080


	//   ....[15]....
        /*04fc*/ 	.word	0x000040a0


	//   ....[16]....
        /*0500*/ 	.word	0x00004120


	//   ....[17]....
        /*0504*/ 	.word	0x00004700


	//   ....[18]....
        /*0508*/ 	.word	0x000047c0


	//   ....[19]....
        /*050c*/ 	.word	0x00006190


	//   ....[20]....
        /*0510*/ 	.word	0x000061c0


	//   ....[21]....
        /*0514*/ 	.word	0x00006620


	//   ....[22]....
        /*0518*/ 	.word	0x000067f0


	//   ....[23]....
        /*051c*/ 	.word	0x00007a00


	//   ....[24]....
        /*0520*/ 	.word	0x00007a80


	//   ....[25]....
        /*0524*/ 	.word	0x00007af0


	//   ....[26]....
        /*0528*/ 	.word	0x00007b10


	//   ....[27]....
        /*052c*/ 	.word	0x00009510


	//   ....[28]....
        /*0530*/ 	.word	0x00009550


	//   ....[29]....
        /*0534*/ 	.word	0x00009580


	//   ....[30]....
        /*0538*/ 	.word	0x000095b0


	//   ....[31]....
        /*053c*/ 	.word	0x00009e70


	//   ....[32]....
        /*0540*/ 	.word	0x00009ea0


	//   ....[33]....
        /*0544*/ 	.word	0x00009ff0


	//   ....[34]....
        /*0548*/ 	.word	0x0000a010


	//   ....[35]....
        /*054c*/ 	.word	0x0000a150


	//   ....[36]....
        /*0550*/ 	.word	0x0000a170


	//   ....[37]....
        /*0554*/ 	.word	0x0000a2c0


	//   ....[38]....
        /*0558*/ 	.word	0x0000a2e0


	//   ....[39]....
        /*055c*/ 	.word	0x0000ac20


	//   ....[40]....
        /*0560*/ 	.word	0x0000ac50


	//   ....[41]....
        /*0564*/ 	.word	0x0000ada0


	//   ....[42]....
        /*0568*/ 	.word	0x0000adc0


	//   ....[43]....
        /*056c*/ 	.word	0x0000af00


	//   ....[44]....
        /*0570*/ 	.word	0x0000af20


	//   ....[45]....
        /*0574*/ 	.word	0x0000b070


	//   ....[46]....
        /*0578*/ 	.word	0x0000b090


	//   ....[47]....
        /*057c*/ 	.word	0x0000b260


	//   ....[48]....
        /*0580*/ 	.word	0x0000b430


	//   ....[49]....
        /*0584*/ 	.word	0x0000b460


	//   ....[50]....
        /*0588*/ 	.word	0x0000b490


	//   ....[51]....
        /*058c*/ 	.word	0x0000b4c0


	//   ....[52]....
        /*0590*/ 	.word	0x0000b4f0


	//   ....[53]....
        /*0594*/ 	.word	0x0000b520


	//   ....[54]....
        /*0598*/ 	.word	0x0000b670


	//   ....[55]....
        /*059c*/ 	.word	0x0000b6a0


	//   ....[56]....
        /*05a0*/ 	.word	0x0000b6d0


	//   ....[57]....
        /*05a4*/ 	.word	0x0000b700


	//   ....[58]....
        /*05a8*/ 	.word	0x0000b730


	//   ....[59]....
        /*05ac*/ 	.word	0x0000b760


	//   ....[60]....
        /*05b0*/ 	.word	0x0000b7f0


	//   ....[61]....
        /*05b4*/ 	.word	0x0000b850


	//   ....[62]....
        /*05b8*/ 	.word	0x0000b8e0


	//   ....[63]....
        /*05bc*/ 	.word	0x0000d0e0


	//   ....[64]....
        /*05c0*/ 	.word	0x0000d100


	//   ....[65]....
        /*05c4*/ 	.word	0x0000d190


	//   ....[66]....
        /*05c8*/ 	.word	0x0000d1b0


	//   ....[67]....
        /*05cc*/ 	.word	0x0000d230


	//   ....[68]....
        /*05d0*/ 	.word	0x0000d250


	//   ....[69]....
        /*05d4*/ 	.word	0x0000d2d0


	//   ....[70]....
        /*05d8*/ 	.word	0x0000d2f0


	//   ....[71]....
        /*05dc*/ 	.word	0x0000d370


	//   ....[72]....
        /*05e0*/ 	.word	0x0000d390


	//   ....[73]....
        /*05e4*/ 	.word	0x0000d3a0


	//   ....[74]....
        /*05e8*/ 	.word	0x0000d3b0


	//   ....[75]....
        /*05ec*/ 	.word	0x0000dbd0


	//   ....[76]....
        /*05f0*/ 	.word	0x0000dc00


	//   ....[77]....
        /*05f4*/ 	.word	0x0000dc30


	//   ....[78]....
        /*05f8*/ 	.word	0x0000dcc0


	//   ....[79]....
        /*05fc*/ 	.word	0x0000dcd0


	//   ....[80]....
        /*0600*/ 	.word	0x0000dd60


	//   ....[81]....
        /*0604*/ 	.word	0x0000dd70


	//   ....[82]....
        /*0608*/ 	.word	0x0000de00


	//   ....[83]....
        /*060c*/ 	.word	0x0000de10


	//   ....[84]....
        /*0610*/ 	.word	0x0000dea0


	//   ....[85]....
        /*0614*/ 	.word	0x0000deb0


	//   ....[86]....
        /*0618*/ 	.word	0x0000df40


	//   ....[87]....
        /*061c*/ 	.word	0x0000df50


	//   ....[88]....
        /*0620*/ 	.word	0x0000dfd0


	//   ....[89]....
        /*0624*/ 	.word	0x0000dfe0


	//   ....[90]....
        /*0628*/ 	.word	0x0000dff0


	//   ....[91]....
        /*062c*/ 	.word	0x0000e470


	//   ....[92]....
        /*0630*/ 	.word	0x0000e4a0


	//   ....[93]....
        /*0634*/ 	.word	0x0000e4f0


	//   ....[94]....
        /*0638*/ 	.word	0x0000e5a0


	//   ....[95]....
        /*063c*/ 	.word	0x0000e5c0


	//   ....[96]....
        /*0640*/ 	.word	0x0000e670


	//   ....[97]....
        /*0644*/ 	.word	0x0000e680


	//   ....[98]....
        /*0648*/ 	.word	0x0000e6b0


	//   ....[99]....
        /*064c*/ 	.word	0x0000e740


	//   ....[100]....
        /*0650*/ 	.word	0x0000e7e0


	//   ....[101]....
        /*0654*/ 	.word	0x0000e800


	//   ....[102]....
        /*0658*/ 	.word	0x0000e810


	//   ....[103]....
        /*065c*/ 	.word	0x0000ef40


	//   ....[104]....
        /*0660*/ 	.word	0x0000ef60


	//   ....[105]....
        /*0664*/ 	.word	0x0000ef70


	//   ....[106]....
        /*0668*/ 	.word	0x0000efb0


	//   ....[107]....
        /*066c*/ 	.word	0x0000efc0


	//   ....[108]....
        /*0670*/ 	.word	0x0000f000


	//   ....[109]....
        /*0674*/ 	.word	0x0000f010


	//   ....[110]....
        /*0678*/ 	.word	0x0000f050


	//   ....[111]....
        /*067c*/ 	.word	0x0000f060


	//   ....[112]....
        /*0680*/ 	.word	0x0000f0a0


	//   ....[113]....
        /*0684*/ 	.word	0x0000f0b0


	//   ....[114]....
        /*0688*/ 	.word	0x0000f0c0


	//   ....[115]....
        /*068c*/ 	.word	0x0000f430


	//   ....[116]....
        /*0690*/ 	.word	0x0000f450


	//   ....[117]....
        /*0694*/ 	.word	0x0000f460


	//   ....[118]....
        /*0698*/ 	.word	0x0000f470


	//   ....[119]....
        /*069c*/ 	.word	0x0000f480


	//   ....[120]....
        /*06a0*/ 	.word	0x0000f4a0


	//   ....[121]....
        /*06a4*/ 	.word	0x0000f510


	//   ....[122]....
        /*06a8*/ 	.word	0x0000f540


	//   ....[123]....
        /*06ac*/ 	.word	0x0000f550


	//   ....[124]....
        /*06b0*/ 	.word	0x0000f5c0


	//   ....[125]....
        /*06b4*/ 	.word	0x0000f5d0


	//   ....[126]....
        /*06b8*/ 	.word	0x0000f6d0


	//   ....[127]....
        /*06bc*/ 	.word	0x0000fb80


	//   ....[128]....
        /*06c0*/ 	.word	0x0000fbb0


	//   ....[129]....
        /*06c4*/ 	.word	0x0000fbe0


	//   ....[130]....
        /*06c8*/ 	.word	0x0000fc10


	//   ....[131]....
        /*06cc*/ 	.word	0x0000fc40


	//   ....[132]....
        /*06d0*/ 	.word	0x0000fc70


	//   ....[133]....
        /*06d4*/ 	.word	0x0000fca0


	//   ....[134]....
        /*06d8*/ 	.word	0x0000fcd0


	//   ....[135]....
        /*06dc*/ 	.word	0x0000fe50


	//   ....[136]....
        /*06e0*/ 	.word	0x0000fe80


	//   ....[137]....
        /*06e4*/ 	.word	0x0000feb0


	//   ....[138]....
        /*06e8*/ 	.word	0x0000fee0


	//   ....[139]....
        /*06ec*/ 	.word	0x0000ff10


	//   ....[140]....
        /*06f0*/ 	.word	0x0000ff40


	//   ....[141]....
        /*06f4*/ 	.word	0x00010000


	//   ....[142]....
        /*06f8*/ 	.word	0x00010020


	//   ....[143]....
        /*06fc*/ 	.word	0x00010090


	//   ....[144]....
        /*0700*/ 	.word	0x00010730


	//   ....[145]....
        /*0704*/ 	.word	0x00010ce0


	//   ....[146]....
        /*0708*/ 	.word	0x00010dd0


	//   ....[147]....
        /*070c*/ 	.word	0x00010e70


	//   ....[148]....
        /*0710*/ 	.word	0x00010ed0


	//   ....[149]....
        /*0714*/ 	.word	0x00010fc0


	//   ....[150]....
        /*0718*/ 	.word	0x00011030


	//   ....[151]....
        /*071c*/ 	.word	0x00011120


	//   ....[152]....
        /*0720*/ 	.word	0x00011190


	//   ....[153]....
        /*0724*/ 	.word	0x00011280


	//   ....[154]....
        /*0728*/ 	.word	0x000112f0


	//   ....[155]....
        /*072c*/ 	.word	0x000113e0


	//   ....[156]....
        /*0730*/ 	.word	0x00011450


	//   ....[157]....
        /*0734*/ 	.word	0x00011530


	//   ....[158]....
        /*0738*/ 	.word	0x000115e0


	//   ....[159]....
        /*073c*/ 	.word	0x00011650


	//   ....[160]....
        /*0740*/ 	.word	0x000116b0


	//   ....[161]....
        /*0744*/ 	.word	0x000117a0


	//   ....[162]....
        /*0748*/ 	.word	0x00011800


	//   ....[163]....
        /*074c*/ 	.word	0x00011900


	//   ....[164]....
        /*0750*/ 	.word	0x00011960


	//   ....[165]....
        /*0754*/ 	.word	0x00011a60


	//   ....[166]....
        /*0758*/ 	.word	0x00011ac0


	//   ....[167]....
        /*075c*/ 	.word	0x00011bc0


	//   ....[168]....
        /*0760*/ 	.word	0x00011c20


	//   ....[169]....
        /*0764*/ 	.word	0x00011d20


	//   ....[170]....
        /*0768*/ 	.word	0x00011d80


	//   ....[171]....
        /*076c*/ 	.word	0x00011e80


	//   ....[172]....
        /*0770*/ 	.word	0x00011ee0


	//   ....[173]....
        /*0774*/ 	.word	0x00011fc0


	//   ....[174]....
        /*0778*/ 	.word	0x000120f0


	//   ....[175]....
        /*077c*/ 	.word	0x000121d0


	//   ....[176]....
        /*0780*/ 	.word	0x00012280


	//   ....[177]....
        /*0784*/ 	.word	0x00012390


	//   ....[178]....
        /*0788*/ 	.word	0x000123f0


	//   ....[179]....
        /*078c*/ 	.word	0x00012500


	//   ....[180]....
        /*0790*/ 	.word	0x00012560


	//   ....[181]....
        /*0794*/ 	.word	0x00012670


	//   ....[182]....
        /*0798*/ 	.word	0x000126d0


	//   ....[183]....
        /*079c*/ 	.word	0x000127e0


	//   ....[184]....
        /*07a0*/ 	.word	0x00012840


	//   ....[185]....
        /*07a4*/ 	.word	0x00012900


	//   ....[186]....
        /*07a8*/ 	.word	0x00012a60


	//   ....[187]....
        /*07ac*/ 	.word	0x00012b00


	//   ....[188]....
        /*07b0*/ 	.word	0x00012b60


	//   ....[189]....
        /*07b4*/ 	.word	0x00012c10


	//   ....[190]....
        /*07b8*/ 	.word	0x00012c70


	//   ....[191]....
        /*07bc*/ 	.word	0x00012d20


	//   ....[192]....
        /*07c0*/ 	.word	0x00012d80


	//   ....[193]....
        /*07c4*/ 	.word	0x00012e30


	//   ....[194]....
        /*07c8*/ 	.word	0x00012e90


	//   ....[195]....
        /*07cc*/ 	.word	0x00012f40


	//   ....[196]....
        /*07d0*/ 	.word	0x00012fa0


	//   ....[197]....
        /*07d4*/ 	.word	0x00013050


	//   ....[198]....
        /*07d8*/ 	.word	0x00013130


	//   ....[199]....
        /*07dc*/ 	.word	0x000131d0


	//   ....[200]....
        /*07e0*/ 	.word	0x00013230


	//   ....[201]....
        /*07e4*/ 	.word	0x00013300


	//   ....[202]....
        /*07e8*/ 	.word	0x00013360


	//   ....[203]....
        /*07ec*/ 	.word	0x00013430


	//   ....[204]....
        /*07f0*/ 	.word	0x00013490


	//   ....[205]....
        /*07f4*/ 	.word	0x00013570


	//   ....[206]....
        /*07f8*/ 	.word	0x000135d0


	//   ....[207]....
        /*07fc*/ 	.word	0x000136a0


	//   ....[208]....
        /*0800*/ 	.word	0x00013700


	//   ....[209]....
        /*0804*/ 	.word	0x000137d0


	//   ....[210]....
        /*0808*/ 	.word	0x00013860


	//   ....[211]....
        /*080c*/ 	.word	0x00013900


	//   ....[212]....
        /*0810*/ 	.word	0x00013a20


	//   ....[213]....
        /*0814*/ 	.word	0x00013a90


	//   ....[214]....
        /*0818*/ 	.word	0x00013b00


	//   ....[215]....
        /*081c*/ 	.word	0x00013b70


	//   ....[216]....
        /*0820*/ 	.word	0x00013be0


	//   ....[217]....
        /*0824*/ 	.word	0x00013c60


	//   ....[218]....
        /*0828*/ 	.word	0x00013cf0


	//   ....[219]....
        /*082c*/ 	.word	0x00013d80


	//   ....[220]....
        /*0830*/ 	.word	0x00013df0


	//   ....[221]....
        /*0834*/ 	.word	0x00013e60


	//   ....[222]....
        /*0838*/ 	.word	0x00013ed0


	//   ....[223]....
        /*083c*/ 	.word	0x00013f50


	//   ....[224]....
        /*0840*/ 	.word	0x00013fc0


	//   ....[225]....
        /*0844*/ 	.word	0x00014060


	//   ....[226]....
        /*0848*/ 	.word	0x000140f0


	//   ....[227]....
        /*084c*/ 	.word	0x00014210


	//----- nvinfo : EIATTR_REG_RECONFIG
	.align		4
.L_1530:
        /*0850*/ 	.byte	0x01, 0x54
	.zero		2


	//----- nvinfo : EIATTR_SYSCALL_OFFSETS
	.align		4
        /*0854*/ 	.byte	0x04, 0x46
        /*0856*/ 	.short	(.L_1532 - .L_1531)


	//   ....[0]....
.L_1531:
        /*0858*/ 	.word	0x000019e0


	//   ....[1]....
        /*085c*/ 	.word	0x0000c730


	//   ....[2]....
        /*0860*/ 	.word	0x0000c880


	//   ....[3]....
        /*0864*/ 	.word	0x0000c970


	//   ....[4]....
        /*0868*/ 	.word	0x0000d820


	//----- nvinfo : EIATTR_MBARRIER_INSTR_OFFSETS
	.align		4
.L_1532:
        /*086c*/ 	.byte	0x04, 0x39
        /*086e*/ 	.short	(.L_1534 - .L_1533)


	//   ....[0]....
.L_1533:
        /*0870*/ 	.word	0x00000180
        /*0874*/ 	.word	0x000000ff
        /*0878*/ 	.word	0x00022800
        /*087c*/ 	.short	0x0100
        /*087e*/ 	.byte	0x08
	.zero		1


	//   ....[1]....
        /*0880*/ 	.word	0x00000190
        /*0884*/ 	.word	0x000000ff
        /*0888*/ 	.word	0x00022820
        /*088c*/ 	.short	0x0100
        /*088e*/ 	.byte	0x08
	.zero		1


	//   ....[2]....
        /*0890*/ 	.word	0x00000280
        /*0894*/ 	.word	0x000000ff
        /*0898*/ 	.word	0x00022830
        /*089c*/ 	.short	0x0100
        /*089e*/ 	.byte	0x08
	.zero		1


	//   ....[3]....
        /*08a0*/ 	.word	0x00000290
        /*08a4*/ 	.word	0x000000ff
        /*08a8*/ 	.word	0x00022840
        /*08ac*/ 	.short	0x0100
        /*08ae*/ 	.byte	0x08
	.zero		1


	//   ....[4]....
        /*08b0*/ 	.word	0x000002a0
        /*08b4*/ 	.word	0x000000ff
        /*08b8*/ 	.word	0x00022838
        /*08bc*/ 	.short	0x0100
        /*08be*/ 	.byte	0x08
	.zero		1


	//   ....[5]....
        /*08c0*/ 	.word	0x000002b0
        /*08c4*/ 	.word	0x000000ff
        /*08c8*/ 	.word	0x00022848
        /*08cc*/ 	.short	0x0100
        /*08ce*/ 	.byte	0x08
	.zero		1


	//   ....[6]....
        /*08d0*/ 	.word	0x000003e0
        /*08d4*/ 	.word	0x000000ff
        /*08d8*/ 	.word	0x00022850
        /*08dc*/ 	.short	0x0100
        /*08de*/ 	.byte	0x08
	.zero		1


	//   ....[7]....
        /*08e0*/ 	.word	0x000003f0
        /*08e4*/ 	.word	0x000000ff
        /*08e8*/ 	.word	0x00022860
        /*08ec*/ 	.short	0x0100
        /*08ee*/ 	.byte	0x08
	.zero		1


	//   ....[8]....
        /*08f0*/ 	.word	0x00000400
        /*08f4*/ 	.word	0x000000ff
        /*08f8*/ 	.word	0x00022858
        /*08fc*/ 	.short	0x0100
        /*08fe*/ 	.byte	0x08
	.zero		1


	//   ....[9]....
        /*0900*/ 	.word	0x00000410
        /*0904*/ 	.word	0x000000ff
        /*0908*/ 	.word	0x00022868
        /*090c*/ 	.short	0x0100
        /*090e*/ 	.byte	0x08
	.zero		1


	//   ....[10]....
        /*0910*/ 	.word	0x00000500
        /*0914*/ 	.word	0x000000ff
        /*0918*/ 	.word	0x00022870
        /*091c*/ 	.short	0x0100
        /*091e*/ 	.byte	0x06
	.zero		1


	//   ....[11]....
        /*0920*/ 	.word	0x00000510
        /*0924*/ 	.word	0x000000ff
        /*0928*/ 	.word	0x00022880
        /*092c*/ 	.short	0x0100
        /*092e*/ 	.byte	0x06
	.zero		1


	//   ....[12]....
        /*0930*/ 	.word	0x00000520
        /*0934*/ 	.word	0x000000ff
        /*0938*/ 	.word	0x00022878
        /*093c*/ 	.short	0x0100
        /*093e*/ 	.byte	0x06
	.zero		1


	//   ....[13]....
        /*0940*/ 	.word	0x00000530
        /*0944*/ 	.word	0x000000ff
        /*0948*/ 	.word	0x00022888
        /*094c*/ 	.short	0x0100
        /*094e*/ 	.byte	0x06
	.zero		1


	//   ....[14]....
        /*0950*/ 	.word	0x00000660
        /*0954*/ 	.word	0x000000ff
        /*0958*/ 	.word	0x00022890
        /*095c*/ 	.short	0x0100
        /*095e*/ 	.byte	0x08
	.zero		1


	//   ....[15]....
        /*0960*/ 	.word	0x00000670
        /*0964*/ 	.word	0x000000ff
        /*0968*/ 	.word	0x000228a0
        /*096c*/ 	.short	0x0100
        /*096e*/ 	.byte	0x08
	.zero		1


	//   ....[16]....
        /*0970*/ 	.word	0x00000680
        /*0974*/ 	.word	0x000000ff
        /*0978*/ 	.word	0x00022898
        /*097c*/ 	.short	0x0100
        /*097e*/ 	.byte	0x08
	.zero		1


	//   ....[17]....
        /*0980*/ 	.word	0x00000690
        /*0984*/ 	.word	0x000000ff
        /*0988*/ 	.word	0x000228a8
        /*098c*/ 	.short	0x0100
        /*098e*/ 	.byte	0x08
	.zero		1


	//   ....[18]....
        /*0990*/ 	.word	0x000007d0
        /*0994*/ 	.word	0x000000ff
        /*0998*/ 	.word	0x000228b0
        /*099c*/ 	.short	0x0100
        /*099e*/ 	.byte	0x08
	.zero		1


	//   ....[19]....
        /*09a0*/ 	.word	0x000007e0
        /*09a4*/ 	.word	0x000000ff
        /*09a8*/ 	.word	0x000228c0
        /*09ac*/ 	.short	0x0100
        /*09ae*/ 	.byte	0x08
	.zero		1


	//   ....[20]....
        /*09b0*/ 	.word	0x000007f0
        /*09b4*/ 	.word	0x000000ff
        /*09b8*/ 	.word	0x000228b8
        /*09bc*/ 	.short	0x0100
        /*09be*/ 	.byte	0x08
	.zero		1


	//   ....[21]....
        /*09c0*/ 	.word	0x00000800
        /*09c4*/ 	.word	0x000000ff
        /*09c8*/ 	.word	0x000228c8
        /*09cc*/ 	.short	0x0100
        /*09ce*/ 	.byte	0x08
	.zero		1


	//   ....[22]....
        /*09d0*/ 	.word	0x00001a50
        /*09d4*/ 	.word	0x000000ff
        /*09d8*/ 	.word	0x00022800
        /*09dc*/ 	.short	0x010a
        /*09de*/ 	.byte	0x33
	.zero		1


	//   ....[23]....
        /*09e0*/ 	.word	0x00001b20
        /*09e4*/ 	.word	0x000000ff
        /*09e8*/ 	.word	0x00022830
        /*09ec*/ 	.short	0x010a
        /*09ee*/ 	.byte	0x16
	.zero		1


	//   ....[24]....
        /*09f0*/ 	.word	0x00001b60
        /*09f4*/ 	.word	0x000000ff
        /*09f8*/ 	.word	0x00022830
        /*09fc*/ 	.short	0x010a
        /*09fe*/ 	.byte	0x16
	.zero		1


	//   ....[25]....
        /*0a00*/ 	.word	0x00001f10
        /*0a04*/ 	.word	0x000000ff
        /*0a08*/ 	.word	0x00000000
        /*0a0c*/ 	.short	0x0101
        /*0a0e*/ 	.byte	0x06
	.zero		1


	//   ....[26]....
        /*0a10*/ 	.word	0x00003380
        /*0a14*/ 	.word	0x000000ff
        /*0a18*/ 	.word	0x00022850
        /*0a1c*/ 	.short	0x010a
        /*0a1e*/ 	.byte	0x16
	.zero		1


	//   ....[27]....
        /*0a20*/ 	.word	0x000033c0
        /*0a24*/ 	.word	0x000000ff
        /*0a28*/ 	.word	0x00022850
        /*0a2c*/ 	.short	0x010a
        /*0a2e*/ 	.byte	0x16
	.zero		1


	//   ....[28]....
        /*0a30*/ 	.word	0x00003770
        /*0a34*/ 	.word	0x000000ff
        /*0a38*/ 	.word	0x00000000
        /*0a3c*/ 	.short	0x0101
        /*0a3e*/ 	.byte	0x16
	.zero		1


	//   ....[29]....
        /*0a40*/ 	.word	0x000038d0
        /*0a44*/ 	.word	0x000000ff
        /*0a48*/ 	.word	0x00022830
        /*0a4c*/ 	.short	0x010a
        /*0a4e*/ 	.byte	0x19
	.zero		1


	//   ....[30]....
        /*0a50*/ 	.word	0x00003910
        /*0a54*/ 	.word	0x000000ff
        /*0a58*/ 	.word	0x00022830
        /*0a5c*/ 	.short	0x010a
        /*0a5e*/ 	.byte	0x19
	.zero		1


	//   ....[31]....
        /*0a60*/ 	.word	0x00003bf0
        /*0a64*/ 	.word	0x000000ff
        /*0a68*/ 	.word	0x00000000
        /*0a6c*/ 	.short	0x0101
        /*0a6e*/ 	.byte	0x06
	.zero		1


	//   ....[32]....
        /*0a70*/ 	.word	0x00005930
        /*0a74*/ 	.word	0x000000ff
        /*0a78*/ 	.word	0x00022850
        /*0a7c*/ 	.short	0x010a
        /*0a7e*/ 	.byte	0x19
	.zero		1


	//   ....[33]....
        /*0a80*/ 	.word	0x00005980
        /*0a84*/ 	.word	0x000000ff
        /*0a88*/ 	.word	0x00022850
        /*0a8c*/ 	.short	0x010a
        /*0a8e*/ 	.byte	0x19
	.zero		1


	//   ....[34]....
        /*0a90*/ 	.word	0x00005c80
        /*0a94*/ 	.word	0x000000ff
        /*0a98*/ 	.word	0x00000000
        /*0a9c*/ 	.short	0x0101
        /*0a9e*/ 	.byte	0x19
	.zero		1


	//   ....[35]....
        /*0aa0*/ 	.word	0x00005dc0
        /*0aa4*/ 	.word	0x000000ff
        /*0aa8*/ 	.word	0x00022830
        /*0aac*/ 	.short	0x010a
        /*0aae*/ 	.byte	0x18
	.zero		1


	//   ....[36]....
        /*0ab0*/ 	.word	0x00005e00
        /*0ab4*/ 	.word	0x000000ff
        /*0ab8*/ 	.word	0x00022830
        /*0abc*/ 	.short	0x010a
        /*0abe*/ 	.byte	0x18
	.zero		1


	//   ....[37]....
        /*0ac0*/ 	.word	0x00006050
        /*0ac4*/ 	.word	0x000000ff
        /*0ac8*/ 	.word	0x00000000
        /*0acc*/ 	.short	0x0101
        /*0ace*/ 	.byte	0x06
	.zero		1


	//   ....[38]....
        /*0ad0*/ 	.word	0x000076a0
        /*0ad4*/ 	.word	0x000000ff
        /*0ad8*/ 	.word	0x00022850
        /*0adc*/ 	.short	0x010a
        /*0ade*/ 	.byte	0x18
	.zero		1


	//   ....[39]....
        /*0ae0*/ 	.word	0x000076f0
        /*0ae4*/ 	.word	0x000000ff
        /*0ae8*/ 	.word	0x00022850
        /*0aec*/ 	.short	0x010a
        /*0aee*/ 	.byte	0x18
	.zero		1


	//   ....[40]....
        /*0af0*/ 	.word	0x000079e0
        /*0af4*/ 	.word	0x000000ff
        /*0af8*/ 	.word	0x00000000
        /*0afc*/ 	.short	0x0101
        /*0afe*/ 	.byte	0x18
	.zero		1


	//   ....[41]....
        /*0b00*/ 	.word	0x00009e90
        /*0b04*/ 	.word	0x000000ff
        /*0b08*/ 	.word	0x00000000
        /*0b0c*/ 	.short	0x0101
        /*0b0e*/ 	.byte	0x0a
	.zero		1


	//   ....[42]....
        /*0b10*/ 	.word	0x0000ce60
        /*0b14*/ 	.word	0x00000021
        /*0b18*/ 	.word	0x00022840
        /*0b1c*/ 	.short	0x010a
        /*0b1e*/ 	.byte	0x3f
	.zero		1


	//   ....[43]....
        /*0b20*/ 	.word	0x0000d4b0
        /*0b24*/ 	.word	0x00000021
        /*0b28*/ 	.word	0x00022830
        /*0b2c*/ 	.short	0x0107
        /*0b2e*/ 	.byte	0x3f
	.zero		1


	//   ....[44]....
        /*0b30*/ 	.word	0x0000d590
        /*0b34*/ 	.word	0x00000021
        /*0b38*/ 	.word	0x00022830
        /*0b3c*/ 	.short	0x0101
        /*0b3e*/ 	.byte	0x3f
	.zero		1


	//   ....[45]....
        /*0b40*/ 	.word	0x0000e0f0
        /*0b44*/ 	.word	0x00000016
        /*0b48*/ 	.word	0x00022800
        /*0b4c*/ 	.short	0x0107
        /*0b4e*/ 	.byte	0x3f
	.zero		1


	//   ....[46]....
        /*0b50*/ 	.word	0x0000e1e0
        /*0b54*/ 	.word	0x00000016
        /*0b58*/ 	.word	0x00022800
        /*0b5c*/ 	.short	0x0101
        /*0b5e*/ 	.byte	0x3f
	.zero		1


	//   ....[47]....
        /*0b60*/ 	.word	0x0000e200
        /*0b64*/ 	.word	0x00000016
        /*0b68*/ 	.word	0x00022820
        /*0b6c*/ 	.short	0x010a
        /*0b6e*/ 	.byte	0x3f
	.zero		1


	//   ....[48]....
        /*0b70*/ 	.word	0x0000e290
        /*0b74*/ 	.word	0x00000021
        /*0b78*/ 	.word	0x00022860
        /*0b7c*/ 	.short	0x010a
        /*0b7e*/ 	.byte	0x3f
	.zero		1


	//   ....[49]....
        /*0b80*/ 	.word	0x0000e990
        /*0b84*/ 	.word	0x00000021
        /*0b88*/ 	.word	0x00022850
        /*0b8c*/ 	.short	0x0107
        /*0b8e*/ 	.byte	0x3f
	.zero		1


	//   ....[50]....
        /*0b90*/ 	.word	0x0000ea60
        /*0b94*/ 	.word	0x00000021
        /*0b98*/ 	.word	0x00022850
        /*0b9c*/ 	.short	0x0101
        /*0b9e*/ 	.byte	0x3f
	.zero		1


	//   ....[51]....
        /*0ba0*/ 	.word	0x0000eda0
        /*0ba4*/ 	.word	0x0000000a
        /*0ba8*/ 	.word	0x00022840
        /*0bac*/ 	.short	0x010a
        /*0bae*/ 	.byte	0x3f
	.zero		1


	//   ....[52]....
        /*0bb0*/ 	.word	0x0000f170
        /*0bb4*/ 	.word	0x0000000a
        /*0bb8*/ 	.word	0x00022830
        /*0bbc*/ 	.short	0x0107
        /*0bbe*/ 	.byte	0x3f
	.zero		1


	//   ....[53]....
        /*0bc0*/ 	.word	0x0000f230
        /*0bc4*/ 	.word	0x0000000a
        /*0bc8*/ 	.word	0x00022830
        /*0bcc*/ 	.short	0x0101
        /*0bce*/ 	.byte	0x3f
	.zero		1


	//   ....[54]....
        /*0bd0*/ 	.word	0x0000f260
        /*0bd4*/ 	.word	0x0000000a
        /*0bd8*/ 	.word	0x00022860
        /*0bdc*/ 	.short	0x010a
        /*0bde*/ 	.byte	0x3f
	.zero		1


	//   ....[55]....
        /*0be0*/ 	.word	0x0000f780
        /*0be4*/ 	.word	0x0000000a
        /*0be8*/ 	.word	0x00022850
        /*0bec*/ 	.short	0x0107
        /*0bee*/ 	.byte	0x3f
	.zero		1


	//   ....[56]....
        /*0bf0*/ 	.word	0x0000f840
        /*0bf4*/ 	.word	0x0000000a
        /*0bf8*/ 	.word	0x00022850
        /*0bfc*/ 	.short	0x0101
        /*0bfe*/ 	.byte	0x3f
	.zero		1


	//   ....[57]....
        /*0c00*/ 	.word	0x000106b0
        /*0c04*/ 	.word	0x00000007
        /*0c08*/ 	.word	0x00022820
        /*0c0c*/ 	.short	0x010a
        /*0c0e*/ 	.byte	0x3f
	.zero		1


	//   ....[58]....
        /*0c10*/ 	.word	0x00010830
        /*0c14*/ 	.word	0x00000005
        /*0c18*/ 	.word	0x00022840
        /*0c1c*/ 	.short	0x010a
        /*0c1e*/ 	.byte	0x3f
	.zero		1


	//   ....[59]....
        /*0c20*/ 	.word	0x000108d0
        /*0c24*/ 	.word	0x00000003
        /*0c28*/ 	.word	0x00022840
        /*0c2c*/ 	.short	0x010a
        /*0c2e*/ 	.byte	0x3f
	.zero		1


	//   ....[60]....
        /*0c30*/ 	.word	0x00010910
        /*0c34*/ 	.word	0x00000005
        /*0c38*/ 	.word	0x00022860
        /*0c3c*/ 	.short	0x010a
        /*0c3e*/ 	.byte	0x3f
	.zero		1


	//   ....[61]....
        /*0c40*/ 	.word	0x00010950
        /*0c44*/ 	.word	0x00000003
        /*0c48*/ 	.word	0x00022860
        /*0c4c*/ 	.short	0x010a
        /*0c4e*/ 	.byte	0x3f
	.zero		1


	//   ....[62]....
        /*0c50*/ 	.word	0x000109c0
        /*0c54*/ 	.word	0x00000003
        /*0c58*/ 	.word	0x00022800
        /*0c5c*/ 	.short	0x010a
        /*0c5e*/ 	.byte	0x3f
	.zero		1


	//   ....[63]....
        /*0c60*/ 	.word	0x00010a20
        /*0c64*/ 	.word	0x00000003
        /*0c68*/ 	.word	0x00022830
        /*0c6c*/ 	.short	0x010a
        /*0c6e*/ 	.byte	0x3f
	.zero		1


	//   ....[64]....
        /*0c70*/ 	.word	0x00010a80
        /*0c74*/ 	.word	0x00000009
        /*0c78*/ 	.word	0x00022850
        /*0c7c*/ 	.short	0x010a
        /*0c7e*/ 	.byte	0x3f
	.zero		1


	//   ....[65]....
        /*0c80*/ 	.word	0x00010ae0
        /*0c84*/ 	.word	0x00000000
        /*0c88*/ 	.word	0x00022830
        /*0c8c*/ 	.short	0x010a
        /*0c8e*/ 	.byte	0x3f
	.zero		1


	//   ....[66]....
        /*0c90*/ 	.word	0x00010b40
        /*0c94*/ 	.word	0x0000000a
        /*0c98*/ 	.word	0x00022850
        /*0c9c*/ 	.short	0x010a
        /*0c9e*/ 	.byte	0x3f
	.zero		1


	//   ....[67]....
        /*0ca0*/ 	.word	0x00010ba0
        /*0ca4*/ 	.word	0x00000000
        /*0ca8*/ 	.word	0x00022830
        /*0cac*/ 	.short	0x010a
        /*0cae*/ 	.byte	0x3f
	.zero		1


	//   ....[68]....
        /*0cb0*/ 	.word	0x00010c00
        /*0cb4*/ 	.word	0x0000000a
        /*0cb8*/ 	.word	0x00022850
        /*0cbc*/ 	.short	0x010a
        /*0cbe*/ 	.byte	0x3f
	.zero		1


	//   ....[69]....
        /*0cc0*/ 	.word	0x00010d20
        /*0cc4*/ 	.word	0x00000021
        /*0cc8*/ 	.word	0x00022840
        /*0ccc*/ 	.short	0x010a
        /*0cce*/ 	.byte	0x3f
	.zero		1


	//   ....[70]....
        /*0cd0*/ 	.word	0x00011ff0
        /*0cd4*/ 	.word	0x00000016
        /*0cd8*/ 	.word	0x00022820
        /*0cdc*/ 	.short	0x010a
        /*0cde*/ 	.byte	0x3f
	.zero		1


	//   ....[71]....
        /*0ce0*/ 	.word	0x00012040
        /*0ce4*/ 	.word	0x00000021
        /*0ce8*/ 	.word	0x00022860
        /*0cec*/ 	.short	0x010a
        /*0cee*/ 	.byte	0x3f
	.zero		1


	//   ....[72]....
        /*0cf0*/ 	.word	0x000129b0
        /*0cf4*/ 	.word	0x0000000a
        /*0cf8*/ 	.word	0x00022840
        /*0cfc*/ 	.short	0x010a
        /*0cfe*/ 	.byte	0x3f
	.zero		1


	//   ....[73]....
        /*0d00*/ 	.word	0x00013080
        /*0d04*/ 	.word	0x0000000a
        /*0d08*/ 	.word	0x00022860
        /*0d0c*/ 	.short	0x010a
        /*0d0e*/ 	.byte	0x3f
	.zero		1


	//   ....[74]....
        /*0d10*/ 	.word	0x00014130
        /*0d14*/ 	.word	0x00000007
        /*0d18*/ 	.word	0x00022820
        /*0d1c*/ 	.short	0x010a
        /*0d1e*/ 	.byte	0x3f
	.zero		1


	//   ....[75]....
        /*0d20*/ 	.word	0x000142d0
        /*0d24*/ 	.word	0x00000005
        /*0d28*/ 	.word	0x00022840
        /*0d2c*/ 	.short	0x010a
        /*0d2e*/ 	.byte	0x3f
	.zero		1


	//   ....[76]....
        /*0d30*/ 	.word	0x00014320
        /*0d34*/ 	.word	0x00000003
        /*0d38*/ 	.word	0x00022840
        /*0d3c*/ 	.short	0x010a
        /*0d3e*/ 	.byte	0x3f
	.zero		1


	//   ....[77]....
        /*0d40*/ 	.word	0x00014370
        /*0d44*/ 	.word	0x00000005
        /*0d48*/ 	.word	0x00022860
        /*0d4c*/ 	.short	0x010a
        /*0d4e*/ 	.byte	0x3f
	.zero		1


	//----- nvinfo : EIATTR_NUM_MBARRIERS
	.align		4
.L_1534:
        /*0d50*/ 	.byte	0x03, 0x38
        /*0d52*/ 	.short	0x0016


	//----- nvinfo : EIATTR_EXIT_INSTR_OFFSETS
	.align		4
        /*0d54*/ 	.byte	0x04, 0x1c
        /*0d56*/ 	.short	(.L_1536 - .L_1535)


	//   ....[0]....
.L_1535:
        /*0d58*/ 	.word	0x000009b0


	//   ....[1]....
        /*0d5c*/ 	.word	0x0000b210


	//   ....[2]....
        /*0d60*/ 	.word	0x000109a0


	//----- nvinfo : EIATTR_MAX_THREADS
	.align		4
.L_1536:
        /*0d64*/ 	.byte	0x04, 0x05
        /*0d66*/ 	.short	(.L_1538 - .L_1537)
.L_1537:
        /*0d68*/ 	.word	0x00000180
        /*0d6c*/ 	.word	0x00000001
        /*0d70*/ 	.word	0x00000001


	//----- nvinfo : EIATTR_CRS_STACK_SIZE
	.align		4
.L_1538:
        /*0d74*/ 	.byte	0x04, 0x1e
        /*0d76*/ 	.short	(.L_1540 - .L_1539)
.L_1539:
        /*0d78*/ 	.word	0x00000000


	//----- nvinfo : EIATTR_CBANK_PARAM_SIZE
	.align		4
.L_1540:
        /*0d7c*/ 	.byte	0x03, 0x19
        /*0d7e*/ 	.short	0x0af0


	//----- nvinfo : EIATTR_PARAM_CBANK
	.align		4
        /*0d80*/ 	.byte	0x04, 0x0a
        /*0d82*/ 	.short	(.L_1542 - .L_1541)
	.align		4
.L_1541:
        /*0d84*/ 	.word	index@(.nv.constant0._ZN7cutlass13device_kernelIN5flash11enable_sm90INS1_16FlashAttnFwdSm90INS1_25CollectiveMainloopFwdSm90ILi2EN4cute5tupleIJNS5_1CILi1EEES8_S8_EEENS6_IJNS7_ILi128EEENS7_ILi96EEENS7_ILi64EEEEEELi256ENS_10bfloat16_tEfNS_4arch4Sm90ELb1ELb0ELb0ELb1ELb1ELb0ELb0ELb1ELb0ELb1ELb0ELb0EEENS1_21CollectiveEpilogueFwdINS6_IJSA_NS7_ILi256EEESB_EEES9_SE_SG_Li256ELb1ELb1ELb0ELb0EEENS1_36VarlenDynamicPersistentTileSchedulerILi128ELi96ELi256ELi128ELb0ELb1ELb1ELb1ELb1ELb1EEEEEEEEEvNT_6ParamsE)
        /*0d88*/ 	.short	0x0210
        /*0d8a*/ 	.short	0x0af0


	//----- nvinfo : EIATTR_SW_WAR
	.align		4
.L_1542:
        /*0d8c*/ 	.byte	0x04, 0x36
        /*0d8e*/ 	.short	(.L_1544 - .L_1543)
.L_1543:
        /*0d90*/ 	.word	0x00000008
.L_1544:


//--------------------- .nv.info._ZN7cutlass13device_kernelIN5flash11enable_sm90INS1_16FlashAttnFwdSm90INS1_25CollectiveMainloopFwdSm90ILi2EN4cute5tupleIJNS5_1CILi1EEES8_S8_EEENS6_IJNS7_ILi128EEENS7_ILi96EEENS7_ILi64EEEEEELi256ENS_10bfloat16_tEfNS_4arch4Sm90ELb1ELb0ELb0ELb1ELb1ELb1ELb0ELb1ELb0ELb1ELb0ELb0EEENS1_21CollectiveEpilogueFwdINS6_IJSA_NS7_ILi256EEESB_EEES9_SE_SG_Li256ELb1ELb1ELb0ELb0EEENS1_36VarlenDynamicPersistentTileSchedulerILi128ELi96ELi256ELi128ELb0ELb1ELb1ELb1ELb1ELb1EEEEEEEEEvNT_6ParamsE --------------------------
	.section	.nv.info._ZN7cutlass13device_kernelIN5flash11enable_sm90INS1_16FlashAttnFwdSm90INS1_25CollectiveMainloopFwdSm90ILi2EN4cute5tupleIJNS5_1CILi1EEES8_S8_EEENS6_IJNS7_ILi128EEENS7_ILi96EEENS7_ILi64EEEEEELi256ENS_10bfloat16_tEfNS_4arch4Sm90ELb1ELb0ELb0ELb1ELb1ELb1ELb0ELb1ELb0ELb1ELb0ELb0EEENS1_21CollectiveEpilogueFwdINS6_IJSA_NS7_ILi256EEESB_EEES9_SE_SG_Li256ELb1ELb1ELb0ELb0EEENS1_36VarlenDynamicPersistentTileSchedulerILi128ELi96ELi256ELi128ELb0ELb1ELb1ELb1ELb1ELb1EEEEEEEEEvNT_6ParamsE,"",@"SHT_CUDA_INFO"
	.sectionflags	@""
	.align	4


	//----- nvinfo : EIATTR_CUDA_API_VERSION
	.align		4
        /*0000*/ 	.byte	0x04, 0x37
        /*0002*/ 	.short	(.L_1546 - .L_1545)
.L_1545:
        /*0004*/ 	.word	0x00000082


	//----- nvinfo : EIATTR_KPARAM_INFO
	.align		4
.L_1546:
        /*0008*/ 	.byte	0x04, 0x17
        /*000a*/ 	.short	(.L_1548 - .L_1547)
.L_1547:
        /*000c*/ 	.word	0x00000000
        /*0010*/ 	.short	0x0000
        /*0012*/ 	.short	0x0070
        /*0014*/ 	.byte	0x00, 0xf0, 0x01, 0x2a


	//----- nvinfo : EIATTR_SPARSE_MMA_MASK
	.align		4
.L_1548:
        /*0018*/ 	.byte	0x03, 0x50
        /*001a*/ 	.short	0x0000


	//----- nvinfo : EIATTR_MAXREG_COUNT
	.align		4
        /*001c*/ 	.byte	0x03, 0x1b
        /*001e*/ 	.short	0x00a8


	//----- nvinfo : EIATTR_NUM_BARRIERS
	.align		4
        /*0020*/ 	.byte	0x02, 0x4c
        /*0022*/ 	.byte	0x10
	.zero		1


	//----- nvinfo : EIATTR_EXTERNS
	.align		4
        /*0024*/ 	.byte	0x04, 0x0f
        /*0026*/ 	.short	(.L_1550 - .L_1549)


	//   ....[0]....
	.align		4
.L_1549:
        /*0028*/ 	.word	index@(__assertfail)


	//----- nvinfo : EIATTR_ANNOTATIONS
	.align		4
.L_1550:
        /*002c*/ 	.byte	0x04, 0x55
        /*002e*/ 	.short	(.L_1552 - .L_1551)


	//   ....[0]....
.L_1551:
        /* <DEDUP_REMOVED lines=48> */


	//----- nvinfo : EIATTR_MERCURY_ISA_VERSION
	.align		4
.L_1552:
        /*0318*/ 	.byte	0x03, 0x5f
        /*031a*/ 	.short	0x0101


	//----- nvinfo : EIATTR_UNUSED_LOAD_BYTE_OFFSET
	.align		4
        /*031c*/ 	.byte	0x04, 0x44
        /*031e*/ 	.short	(.L_1554 - .L_1553)


	//   ....[0]....
.L_1553:
        /*0320*/ 	.word	0x00000a60
        /*0324*/ 	.word	0x0000fff0


	//   ....[1]....
        /*0328*/ 	.word	0x00010a10
        /*032c*/ 	.word	0x0000fff0


	//----- nvinfo : EIATTR_INT_WARP_WIDE_INSTR_OFFSETS
	.align		4
.L_1554:
        /*0330*/ 	.byte	0x04, 0x31
        /*0332*/ 	.short	(.L_1556 - .L_1555)


	//   ....[0]....
.L_1555:
        /*0334*/ 	.word	0x00000120


	//   ....[1]....
        /*0338*/ 	.word	0x000001c0


	//   ....[2]....
        /*033c*/ 	.word	0x00000230


	//   ....[3]....
        /*0340*/ 	.word	0x000163a0


	//   ....[4]....
        /*0344*/ 	.word	0x00016430


	//   ....[5]....
        /*0348*/ 	.word	0x00019810


	//   ....[6]....
        /*034c*/ 	.word	0x000198a0


	//----- nvinfo : EIATTR_COOP_GROUP_MASK_REGIDS
	.align		4
.L_1556:
        /*0350*/ 	.byte	0x04, 0x29
        /*0352*/ 	.short	(.L_1558 - .L_1557)


	//   ....[0]....
.L_1557:
        /*0354*/ 	.word	0xffffffff


	//   ....[1]....
        /*0358*/ 	.word	0xffffffff


	//   ....[2]....
        /*035c*/ 	.word	0xffffffff


	//   ....[3]....
        /*0360*/ 	.word	0xffffffff


	//   ....[4]....
        /*0364*/ 	.word	0xffffffff


	//   ....[5]....
        /*0368*/ 	.word	0xffffffff


	//   ....[6]....
        /*036c*/ 	.word	0xffffffff


	//   ....[7]....
        /*0370*/ 	.word	0xffffffff


	//   ....[8]....
        /*0374*/ 	.word	0xffffffff


	//   ....[9]....
        /*0378*/ 	.word	0xffffffff


	//   ....[10]....
        /*037c*/ 	.word	0xffffffff


	//   ....[11]....
        /*0380*/ 	.word	0xffffffff


	//   ....[12]....
        /*0384*/ 	.word	0xffffffff


	//   ....[13]....
        /*0388*/ 	.word	0xffffffff


	//   ....[14]....
        /*038c*/ 	.word	0xffffffff


	//   ....[15]....
        /*0390*/ 	.word	0xffffffff


	//   ....[16]....
        /*0394*/ 	.word	0xffffffff


	//   ....[17]....
        /*0398*/ 	.word	0xffffffff


	//   ....[18]....
        /*039c*/ 	.word	0xffffffff


	//   ....[19]....
        /*03a0*/ 	.word	0xffffffff


	//   ....[20]....
        /*03a4*/ 	.word	0xffffffff


	//   ....[21]....
        /*03a8*/ 	.word	0xffffffff


	//   ....[22]....
        /*03ac*/ 	.word	0xffffffff


	//   ....[23]....
        /*03b0*/ 	.word	0xffffffff


	//   ....[24]....
        /*03b4*/ 	.word	0xffffffff


	//   ....[25]....
        /*03b8*/ 	.word	0xffffffff


	//   ....[26]....
        /*03bc*/ 	.word	0xffffffff


	//   ....[27]....
        /*03c0*/ 	.word	0xffffffff


	//   ....[28]....
        /*03c4*/ 	.word	0xffffffff


	//   ....[29]....
        /*03c8*/ 	.word	0xffffffff


	//   ....[30]....
        /*03cc*/ 	.word	0xffffffff


	//   ....[31]....
        /*03d0*/ 	.word	0xffffffff


	//   ....[32]....
        /*03d4*/ 	.word	0xffffffff


	//   ....[33]....
        /*03d8*/ 	.word	0xffffffff


	//   ....[34]....
        /*03dc*/ 	.word	0xffffffff


	//   ....[35]....
        /*03e0*/ 	.word	0xffffffff


	//   ....[36]....
        /*03e4*/ 	.word	0xffffffff


	//   ....[37]....
        /*03e8*/ 	.word	0xffffffff


	//   ....[38]....
        /*03ec*/ 	.word	0xffffffff


	//   ....[39]....
        /*03f0*/ 	.word	0xffffffff


	//   ....[40]....
        /*03f4*/ 	.word	0xffffffff


	//   ....[41]....
        /*03f8*/ 	.word	0xffffffff


	//   ....[42]....
        /*03fc*/ 	.word	0xffffffff


	//   ....[43]....
        /*0400*/ 	.word	0xffffffff


	//   ....[44]....
        /*0404*/ 	.word	0xffffffff


	//   ....[45]....
        /*0408*/ 	.word	0xffffffff


	//   ....[46]....
        /*040c*/ 	.word	0xffffffff


	//   ....[47]....
        /*0410*/ 	.word	0xffffffff


	//   ....[48]....
        /*0414*/ 	.word	0xffffffff


	//   ....[49]....
        /*0418*/ 	.word	0xffffffff


	//   ....[50]....
        /*041c*/ 	.word	0xffffffff


	//   ....[51]....
        /*0420*/ 	.word	0xffffffff


	//   ....[52]....
        /*0424*/ 	.word	0xffffffff


	//   ....[53]....
        /*0428*/ 	.word	0xffffffff


	//   ....[54]....
        /*042c*/ 	.word	0xffffffff


	//   ....[55]....
        /*0430*/ 	.word	0xffffffff


	//   ....[56]....
        /*0434*/ 	.word	0xffffffff


	//   ....[57]....
        /*0438*/ 	.word	0xffffffff


	//   ....[58]....
        /*043c*/ 	.word	0xffffffff


	//   ....[59]....
        /*0440*/ 	.word	0xffffffff


	//   ....[60]....
        /*0444*/ 	.word	0xffffffff


	//   ....[61]....
        /*0448*/ 	.word	0xffffffff


	//   ....[62]....
        /*044c*/ 	.word	0xffffffff


	//   ....[63]....
        /*0450*/ 	.word	0xffffffff


	//   ....[64]....
        /*0454*/ 	.word	0xffffffff


	//   ....[65]....
        /*0458*/ 	.word	0xffffffff


	//   ....[66]....
        /*045c*/ 	.word	0xffffffff


	//   ....[67]....
        /*0460*/ 	.word	0xffffffff


	//   ....[68]....
        /*0464*/ 	.word	0xffffffff


	//   ....[69]....
        /*0468*/ 	.word	0xffffffff


	//   ....[70]....
        /*046c*/ 	.word	0xffffffff


	//   ....[71]....
        /*0470*/ 	.word	0xffffffff


	//   ....[72]....
        /*0474*/ 	.word	0xffffffff


	//   ....[73]....
        /*0478*/ 	.word	0xffffffff


	//   ....[74]....
        /*047c*/ 	.word	0xffffffff


	//   ....[75]....
        /*0480*/ 	.word	0xffffffff


	//   ....[76]....
        /*0484*/ 	.word	0xffffffff


	//   ....[77]....
        /*0488*/ 	.word	0xffffffff


	//   ....[78]....
        /*048c*/ 	.word	0xffffffff


	//   ....[79]....
        /*0490*/ 	.word	0xffffffff


	//   ....[80]....
        /*0494*/ 	.word	0xffffffff


	//   ....[81]....
        /*0498*/ 	.word	0xffffffff


	//   ....[82]....
        /*049c*/ 	.word	0xffffffff


	//   ....[83]....
        /*04a0*/ 	.word	0xffffffff


	//   ....[84]....
        /*04a4*/ 	.word	0xffffffff


	//   ....[85]....
        /*04a8*/ 	.word	0xffffffff


	//   ....[86]....
        /*04ac*/ 	.word	0xffffffff


	//   ....[87]....
        /*04b0*/ 	.word	0xffffffff


	//   ....[88]....
        /*04b4*/ 	.word	0xffffffff


	//   ....[89]....
        /*04b8*/ 	.word	0xffffffff


	//   ....[90]....
        /*04bc*/ 	.word	0xffffffff


	//   ....[91]....
        /*04c0*/ 	.word	0xffffffff


	//   ....[92]....
        /*04c4*/ 	.word	0xffffffff


	//   ....[93]....
        /*04c8*/ 	.word	0xffffffff


	//   ....[94]....
        /*04cc*/ 	.word	0xffffffff


	//   ....[95]....
        /*04d0*/ 	.word	0xffffffff


	//   ....[96]....
        /*04d4*/ 	.word	0xffffffff


	//   ....[97]....
        /*04d8*/ 	.word	0xffffffff


	//   ....[98]....
        /*04dc*/ 	.word	0xffffffff


	//   ....[99]....
        /*04e0*/ 	.word	0xffffffff


	//   ....[100]....
        /*04e4*/ 	.word	0xffffffff


	//   ....[101]....
        /*04e8*/ 	.word	0xffffffff


	//   ....[102]....
        /*04ec*/ 	.word	0xffffffff


	//   ....[103]....
        /*04f0*/ 	.word	0xffffffff


	//   ....[104]....
        /*04f4*/ 	.word	0xffffffff


	//   ....[105]....
        /*04f8*/ 	.word	0xffffffff


	//   ....[106]....
        /*04fc*/ 	.word	0xffffffff


	//   ....[107]....
        /*0500*/ 	.word	0xffffffff


	//   ....[108]....
        /*0504*/ 	.word	0xffffffff


	//   ....[109]....
        /*0508*/ 	.word	0xffffffff


	//   ....[110]....
        /*050c*/ 	.word	0xffffffff


	//   ....[111]....
        /*0510*/ 	.word	0xffffffff


	//   ....[112]....
        /*0514*/ 	.word	0xffffffff


	//   ....[113]....
        /*0518*/ 	.word	0xffffffff


	//   ....[114]....
        /*051c*/ 	.word	0xffffffff


	//   ....[115]....
        /*0520*/ 	.word	0xffffffff


	//   ....[116]....
        /*0524*/ 	.word	0xffffffff


	//   ....[117]....
        /*0528*/ 	.word	0xffffffff


	//   ....[118]....
        /*052c*/ 	.word	0xffffffff


	//   ....[119]....
        /*0530*/ 	.word	0xffffffff


	//   ....[120]....
        /*0534*/ 	.word	0xffffffff


	//   ....[121]....
        /*0538*/ 	.word	0xffffffff


	//   ....[122]....
        /*053c*/ 	.word	0xffffffff


	//   ....[123]....
        /*0540*/ 	.word	0xffffffff


	//   ....[124]....
        /*0544*/ 	.word	0xffffffff


	//   ....[125]....
        /*0548*/ 	.word	0xffffffff


	//   ....[126]....
        /*054c*/ 	.word	0xffffffff


	//   ....[127]....
        /*0550*/ 	.word	0xffffffff


	//   ....[128]....
        /*0554*/ 	.word	0xffffffff


	//   ....[129]....
        /*0558*/ 	.word	0xffffffff


	//   ....[130]....
        /*055c*/ 	.word	0xffffffff


	//   ....[131]....
        /*0560*/ 	.word	0xffffffff


	//   ....[132]....
        /*0564*/ 	.word	0xffffffff


	//   ....[133]....
        /*0568*/ 	.word	0xffffffff


	//   ....[134]....
        /*056c*/ 	.word	0xffffffff


	//   ....[135]....
        /*0570*/ 	.word	0xffffffff


	//   ....[136]....
        /*0574*/ 	.word	0xffffffff


	//   ....[137]....
        /*0578*/ 	.word	0xffffffff


	//   ....[138]....
        /*057c*/ 	.word	0xffffffff


	//   ....[139]....
        /*0580*/ 	.word	0xffffffff


	//   ....[140]....
        /*0584*/ 	.word	0xffffffff


	//   ....[141]....
        /*0588*/ 	.word	0xffffffff


	//   ....[142]....
        /*058c*/ 	.word	0xffffffff


	//   ....[143]....
        /*0590*/ 	.word	0xffffffff


	//   ....[144]....
        /*0594*/ 	.word	0xffffffff


	//   ....[145]....
        /*0598*/ 	.word	0xffffffff


	//   ....[146]....
        /*059c*/ 	.word	0xffffffff


	//   ....[147]....
        /*05a0*/ 	.word	0xffffffff


	//   ....[148]....
        /*05a4*/ 	.word	0xffffffff


	//   ....[149]....
        /*05a8*/ 	.word	0xffffffff


	//   ....[150]....
        /*05ac*/ 	.word	0xffffffff


	//   ....[151]....
        /*05b0*/ 	.word	0xffffffff


	//   ....[152]....
        /*05b4*/ 	.word	0xffffffff


	//   ....[153]....
        /*05b8*/ 	.word	0xffffffff


	//   ....[154]....
        /*05bc*/ 	.word	0xffffffff


	//   ....[155]....
        /*05c0*/ 	.word	0xffffffff


	//   ....[156]....
        /*05c4*/ 	.word	0xffffffff


	//   ....[157]....
        /*05c8*/ 	.word	0xffffffff


	//   ....[158]....
        /*05cc*/ 	.word	0xffffffff


	//   ....[159]....
        /*05d0*/ 	.word	0xffffffff


	//   ....[160]....
        /*05d4*/ 	.word	0xffffffff


	//   ....[161]....
        /*05d8*/ 	.word	0xffffffff


	//   ....[162]....
        /*05dc*/ 	.word	0xffffffff


	//   ....[163]....
        /*05e0*/ 	.word	0xffffffff


	//   ....[164]....
        /*05e4*/ 	.word	0xffffffff


	//   ....[165]....
        /*05e8*/ 	.word	0xffffffff


	//   ....[166]....
        /*05ec*/ 	.word	0xffffffff


	//   ....[167]....
        /*05f0*/ 	.word	0xffffffff


	//   ....[168]....
        /*05f4*/ 	.word	0xffffffff


	//   ....[169]....
        /*05f8*/ 	.word	0xffffffff


	//   ....[170]....
        /*05fc*/ 	.word	0xffffffff


	//   ....[171]....
        /*0600*/ 	.word	0xffffffff


	//   ....[172]....
        /*0604*/ 	.word	0xffffffff


	//   ....[173]....
        /*0608*/ 	.word	0xffffffff


	//   ....[174]....
        /*060c*/ 	.word	0xffffffff


	//   ....[175]....
        /*0610*/ 	.word	0xffffffff


	//   ....[176]....
        /*0614*/ 	.word	0xffffffff


	//   ....[177]....
        /*0618*/ 	.word	0xffffffff


	//   ....[178]....
        /*061c*/ 	.word	0xffffffff


	//   ....[179]....
        /*0620*/ 	.word	0x0500000f


	//   ....[180]....
        /*0624*/ 	.word	0x0500000f


	//   ....[181]....
        /*0628*/ 	.word	0x0500000f


	//   ....[182]....
        /*062c*/ 	.word	0x0500000f


	//   ....[183]....
        /*0630*/ 	.word	0x0500000f


	//   ....[184]....
        /*0634*/ 	.word	0x0500000f


	//   ....[185]....
        /*0638*/ 	.word	0x0500000f


	//   ....[186]....
        /*063c*/ 	.word	0x0500000f


	//   ....[187]....
        /*0640*/ 	.word	0x0500000f


	//   ....[188]....
        /*0644*/ 	.word	0x0500000f


	//   ....[189]....
        /*0648*/ 	.word	0x0500000f


	//   ....[190]....
        /*064c*/ 	.word	0x0500000f


	//   ....[191]....
        /*0650*/ 	.word	0x0500000f


	//   ....[192]....
        /*0654*/ 	.word	0x0500000f


	//   ....[193]....
        /*0658*/ 	.word	0x0500000f


	//   ....[194]....
        /*065c*/ 	.word	0x0500000f


	//   ....[195]....
        /*0660*/ 	.word	0x0500000f


	//   ....[196]....
        /*0664*/ 	.word	0x0500000f


	//   ....[197]....
        /*0668*/ 	.word	0x0500000f


	//   ....[198]....
        /*066c*/ 	.word	0x0500000f


	//   ....[199]....
        /*0670*/ 	.word	0x0500000f


	//   ....[200]....
        /*0674*/ 	.word	0x0500000f


	//   ....[201]....
        /*0678*/ 	.word	0x0500000f


	//   ....[202]....
        /*067c*/ 	.word	0x0500000f


	//   ....[203]....
        /*0680*/ 	.word	0x0500000f


	//   ....[204]....
        /*0684*/ 	.word	0x0500000f


	//   ....[205]....
        /*0688*/ 	.word	0x0500000f


	//   ....[206]....
        /*068c*/ 	.word	0x0500000f


	//   ....[207]....
        /*0690*/ 	.word	0x0500000f


	//   ....[208]....
        /*0694*/ 	.word	0x0500000f


	//   ....[209]....
        /*0698*/ 	.word	0x0500000f


	//   ....[210]....
        /*069c*/ 	.word	0x0500000f


	//   ....[211]....
        /*06a0*/ 	.word	0x0500000f


	//   ....[212]....
        /*06a4*/ 	.word	0x0500000f


	//   ....[213]....
        /*06a8*/ 	.word	0x0500000f


	//   ....[214]....
        /*06ac*/ 	.word	0x0500000f


	//   ....[215]....
        /*06b0*/ 	.word	0x0500000f


	//   ....[216]....
        /*06b4*/ 	.word	0x0500000f


	//   ....[217]....
        /*06b8*/ 	.word	0x0500000f


	//   ....[218]....
        /*06bc*/ 	.word	0x0500000f


	//   ....[219]....
        /*06c0*/ 	.word	0x0500000f


	//   ....[220]....
        /*06c4*/ 	.word	0x0500000f


	//   ....[221]....
        /*06c8*/ 	.word	0x0500000f


	//   ....[222]....
        /*06cc*/ 	.word	0x0500000f


	//   ....[223]....
        /*06d0*/ 	.word	0x0500000f


	//   ....[224]....
        /*06d4*/ 	.word	0x0500000f


	//   ....[225]....
        /*06d8*/ 	.word	0x0500000f


	//   ....[226]....
        /*06dc*/ 	.word	0x0500000f


	//   ....[227]....
        /*06e0*/ 	.word	0x0500000f


	//   ....[228]....
        /*06e4*/ 	.word	0x0500000f


	//   ....[229]....
        /*06e8*/ 	.word	0x0500000f


	//   ....[230]....
        /*06ec*/ 	.word	0x0500000f


	//   ....[231]....
        /*06f0*/ 	.word	0x0500000f


	//   ....[232]....
        /*06f4*/ 	.word	0x0500000f


	//   ....[233]....
        /*06f8*/ 	.word	0x0500000f


	//   ....[234]....
        /*06fc*/ 	.word	0x0500000f


	//   ....[235]....
        /*0700*/ 	.word	0x0500000f


	//   ....[236]....
        /*0704*/ 	.word	0x0500000f


	//   ....[237]....
        /*0708*/ 	.word	0x0500000f


	//   ....[238]....
        /*070c*/ 	.word	0x0500000f


	//   ....[239]....
        /*0710*/ 	.word	0x0500000f


	//   ....[240]....
        /*0714*/ 	.word	0x0500000f


	//   ....[241]....
        /*0718*/ 	.word	0x0500000f


	//   ....[242]....
        /*071c*/ 	.word	0x0500000f


	//   ....[243]....
        /*0720*/ 	.word	0x0500000f


	//   ....[244]....
        /*0724*/ 	.word	0x0500000f


	//   ....[245]....
        /*0728*/ 	.word	0x0500000f


	//   ....[246]....
        /*072c*/ 	.word	0x0500000f


	//   ....[247]....
        /*0730*/ 	.word	0x0500000f


	//   ....[248]....
        /*0734*/ 	.word	0x0500000f


	//   ....[249]....
        /*0738*/ 	.word	0x0500000f


	//   ....[250]....
        /*073c*/ 	.word	0x0500000f


	//   ....[251]....
        /*0740*/ 	.word	0x0500000f


	//   ....[252]....
        /*0744*/ 	.word	0x0500000f


	//   ....[253]....
        /*0748*/ 	.word	0x0500000f


	//   ....[254]....
        /*074c*/ 	.word	0x0500000f


	//   ....[255]....
        /*0750*/ 	.word	0x0500000f


	//   ....[0]....
        /*0754*/ 	.word	0x0500000f


	//   ....[1]....
        /*0758*/ 	.word	0x0500000f


	//   ....[2]....
        /*075c*/ 	.word	0x0500000f


	//   ....[3]....
        /*0760*/ 	.word	0x0500000f


	//   ....[4]....
        /*0764*/ 	.word	0x0500000f


	//   ....[5]....
        /*0768*/ 	.word	0x0500000f


	//   ....[6]....
        /*076c*/ 	.word	0x0500000f


	//   ....[7]....
        /*0770*/ 	.word	0x0500000f


	//   ....[8]....
        /*0774*/ 	.word	0x0500000f


	//   ....[9]....
        /*0778*/ 	.word	0x0500000f


	//   ....[10]....
        /*077c*/ 	.word	0x0500000f


	//   ....[11]....
        /*0780*/ 	.word	0x0500000f


	//   ....[12]....
        /*0784*/ 	.word	0x0500000f


	//   ....[13]....
        /*0788*/ 	.word	0x0500000f


	//   ....[14]....
        /*078c*/ 	.word	0x0500000f


	//   ....[15]....
        /*0790*/ 	.word	0x0500000f


	//   ....[16]....
        /*0794*/ 	.word	0x0500000f


	//   ....[17]....
        /*0798*/ 	.word	0x0500000f


	//   ....[18]....
        /*079c*/ 	.word	0x0500000f


	//   ....[19]....
        /*07a0*/ 	.word	0x0500000f


	//   ....[20]....
        /*07a4*/ 	.word	0x0500000f


	//   ....[21]....
        /*07a8*/ 	.word	0x0500000f


	//   ....[22]....
        /*07ac*/ 	.word	0x0500000f


	//   ....[23]....
        /*07b0*/ 	.word	0x0500000f


	//   ....[24]....
        /*07b4*/ 	.word	0x0500000f


	//   ....[25]....
        /*07b8*/ 	.word	0x0500000f


	//   ....[26]....
        /*07bc*/ 	.word	0x0500000f


	//   ....[27]....
        /*07c0*/ 	.word	0x0500000f


	//   ....[28]....
        /*07c4*/ 	.word	0x0500000f


	//   ....[29]....
        /*07c8*/ 	.word	0x0500000f


	//   ....[30]....
        /*07cc*/ 	.word	0x0500000f


	//   ....[31]....
        /*07d0*/ 	.word	0x0500000f


	//   ....[32]....
        /*07d4*/ 	.word	0x0500000f


	//   ....[33]....
        /*07d8*/ 	.word	0x0500000f


	//   ....[34]....
        /*07dc*/ 	.word	0x0500000f


	//   ....[35]....
        /*07e0*/ 	.word	0x0500000f


	//   ....[36]....
        /*07e4*/ 	.word	0x0500000f


	//   ....[37]....
        /*07e8*/ 	.word	0x0500000f


	//   ....[38]....
        /*07ec*/ 	.word	0x0500000f


	//   ....[39]....
        /*07f0*/ 	.word	0x0500000f


	//   ....[40]....
        /*07f4*/ 	.word	0x0500000f


	//   ....[41]....
        /*07f8*/ 	.word	0x0500000f


	//   ....[42]....
        /*07fc*/ 	.word	0x0500000f


	//   ....[43]....
        /*0800*/ 	.word	0x0500000f


	//----- nvinfo : EIATTR_COOP_GROUP_INSTR_OFFSETS
	.align		4
.L_1558:
        /*0804*/ 	.byte	0x04, 0x28
        /*0806*/ 	.short	(.L_1560 - .L_1559)


	//   ....[0]....
.L_1559:
        /*0808*/ 	.word	0x00000060


	//   ....[1]....
        /*080c*/ 	.word	0x00000130


	//   ....[2]....
        /*0810*/ 	.word	0x000001e0


	//   ....[3]....
        /*0814*/ 	.word	0x000003a0


	//   ....[4]....
        /*0818*/ 	.word	0x00000500


	//   ....[5]....
        /*081c*/ 	.word	0x00000620


	//   ....[6]....
        /*0820*/ 	.word	0x00000780


	//   ....[7]....
        /*0824*/ 	.word	0x00002e50


	//   ....[8]....
        /*0828*/ 	.word	0x00002e60


	//   ....[9]....
        /*082c*/ 	.word	0x000035d0


	//   ....[10]....
        /*0830*/ 	.word	0x000035e0


	//   ....[11]....
        /*0834*/ 	.word	0x00004250


	//   ....[12]....
        /*0838*/ 	.word	0x00004260


	//   ....[13]....
        /*083c*/ 	.word	0x00004a40


	//   ....[14]....
        /*0840*/ 	.word	0x00004a50


	//   ....[15]....
        /*0844*/ 	.word	0x000054a0


	//   ....[16]....
        /*0848*/ 	.word	0x000054b0


	//   ....[17]....
        /*084c*/ 	.word	0x000055c0


	//   ....[18]....
        /*0850*/ 	.word	0x000055d0


	//   ....[19]....
        /*0854*/ 	.word	0x000059a0


	//   ....[20]....
        /*0858*/ 	.word	0x000059c0


	//   ....[21]....
        /*085c*/ 	.word	0x00005c90


	//   ....[22]....
        /*0860*/ 	.word	0x00005cb0


	//   ....[23]....
        /*0864*/ 	.word	0x000066b0


	//   ....[24]....
        /*0868*/ 	.word	0x00006e20


	//   ....[25]....
        /*086c*/ 	.word	0x00006e30


	//   ....[26]....
        /*0870*/ 	.word	0x00006e40


	//   ....[27]....
        /*0874*/ 	.word	0x00006e50


	//   ....[28]....
        /*0878*/ 	.word	0x00007170


	//   ....[29]....
        /*087c*/ 	.word	0x00007180


	//   ....[30]....
        /*0880*/ 	.word	0x00007190


	//   ....[31]....
        /*0884*/ 	.word	0x000071a0


	//   ....[32]....
        /*0888*/ 	.word	0x00008580


	//   ....[33]....
        /*088c*/ 	.word	0x000085a0


	//   ....[34]....
        /*0890*/ 	.word	0x000085b0


	//   ....[35]....
        /*0894*/ 	.word	0x000085c0


	//   ....[36]....
        /*0898*/ 	.word	0x000086b0


	//   ....[37]....
        /*089c*/ 	.word	0x000086d0


	//   ....[38]....
        /*08a0*/ 	.word	0x00008760


	//   ....[39]....
        /*08a4*/ 	.word	0x00008790


	//   ....[40]....
        /*08a8*/ 	.word	0x00009f10


	//   ....[41]....
        /*08ac*/ 	.word	0x00009f30


	//   ....[42]....
        /*08b0*/ 	.word	0x0000a4a0


	//   ....[43]....
        /*08b4*/ 	.word	0x0000a610


	//   ....[44]....
        /*08b8*/ 	.word	0x0000a9e0


	//   ....[45]....
        /*08bc*/ 	.word	0x0000aad0


	//   ....[46]....
        /*08c0*/ 	.word	0x0000bd90


	//   ....[47]....
        /*08c4*/ 	.word	0x0000bda0


	//   ....[48]....
        /*08c8*/ 	.word	0x0000c290


	//   ....[49]....
        /*08cc*/ 	.word	0x0000c2b0


	//   ....[50]....
        /*08d0*/ 	.word	0x0000c9f0


	//   ....[51]....
        /*08d4*/ 	.word	0x0000ca20


	//   ....[52]....
        /*08d8*/ 	.word	0x0000e5a0


	//   ....[53]....
        /*08dc*/ 	.word	0x0000e5d0


	//   ....[54]....
        /*08e0*/ 	.word	0x0000f000


	//   ....[55]....
        /*08e4*/ 	.word	0x0000f080


	//   ....[56]....
        /*08e8*/ 	.word	0x0000ff90


	//   ....[57]....
        /*08ec*/ 	.word	0x0000fff0


	//   ....[58]....
        /*08f0*/ 	.word	0x00010030


	//   ....[59]....
        /*08f4*/ 	.word	0x00010060


	//   ....[60]....
        /*08f8*/ 	.word	0x00011b30


	//   ....[61]....
        /*08fc*/ 	.word	0x00011d70


	//   ....[62]....
        /*0900*/ 	.word	0x00011da0


	//   ....[63]....
        /*0904*/ 	.word	0x00011de0


	//   ....[64]....
        /*0908*/ 	.word	0x00012530


	//   ....[65]....
        /*090c*/ 	.word	0x00012550


	//   ....[66]....
        /*0910*/ 	.word	0x000126a0


	//   ....[67]....
        /*0914*/ 	.word	0x000126c0


	//   ....[68]....
        /*0918*/ 	.word	0x00012800


	//   ....[69]....
        /*091c*/ 	.word	0x00012820


	//   ....[70]....
        /*0920*/ 	.word	0x00012970


	//   ....[71]....
        /*0924*/ 	.word	0x00012990


	//   ....[72]....
        /*0928*/ 	.word	0x000132a0


	//   ....[73]....
        /*092c*/ 	.word	0x000132b0


	//   ....[74]....
        /*0930*/ 	.word	0x000134f0


	//   ....[75]....
        /*0934*/ 	.word	0x00013500


	//   ....[76]....
        /*0938*/ 	.word	0x00013730


	//   ....[77]....
        /*093c*/ 	.word	0x00013740


	//   ....[78]....
        /*0940*/ 	.word	0x00013970


	//   ....[79]....
        /*0944*/ 	.word	0x00013980


	//   ....[80]....
        /*0948*/ 	.word	0x00013c10


	//   ....[81]....
        /*094c*/ 	.word	0x00013dc0


	//   ....[82]....
        /*0950*/ 	.word	0x00013df0


	//   ....[83]....
        /*0954*/ 	.word	0x00013e20


	//   ....[84]....
        /*0958*/ 	.word	0x00013e50


	//   ....[85]....
        /*095c*/ 	.word	0x00013e80


	//   ....[86]....
        /*0960*/ 	.word	0x00013eb0


	//   ....[87]....
        /*0964*/ 	.word	0x00014020


	//   ....[88]....
        /*0968*/ 	.word	0x00014050


	//   ....[89]....
        /*096c*/ 	.word	0x00014080


	//   ....[90]....
        /*0970*/ 	.word	0x000140b0


	//   ....[91]....
        /*0974*/ 	.word	0x000140e0


	//   ....[92]....
        /*0978*/ 	.word	0x00014110


	//   ....[93]....
        /*097c*/ 	.word	0x000141a0


	//   ....[94]....
        /*0980*/ 	.word	0x00014200


	//   ....[95]....
        /*0984*/ 	.word	0x00014290


	//   ....[96]....
        /*0988*/ 	.word	0x00015080


	//   ....[97]....
        /*098c*/ 	.word	0x00016f70


	//   ....[98]....
        /*0990*/ 	.word	0x00016f90


	//   ....[99]....
        /*0994*/ 	.word	0x00017020


	//   ....[100]....
        /*0998*/ 	.word	0x00017040


	//   ....[101]....
        /*099c*/ 	.word	0x000170c0


	//   ....[102]....
        /*09a0*/ 	.word	0x000170e0


	//   ....[103]....
        /*09a4*/ 	.word	0x00017160


	//   ....[104]....
        /*09a8*/ 	.word	0x00017180


	//   ....[105]....
        /*09ac*/ 	.word	0x00017200


	//   ....[106]....
        /*09b0*/ 	.word	0x00017220


	//   ....[107]....
        /*09b4*/ 	.word	0x00017230


	//   ....[108]....
        /*09b8*/ 	.word	0x00017240


	//   ....[109]....
        /*09bc*/ 	.word	0x00017ab0


	//   ....[110]....
        /*09c0*/ 	.word	0x00017ae0


	//   ....[111]....
        /*09c4*/ 	.word	0x00017ba0


	//   ....[112]....
        /*09c8*/ 	.word	0x00017bb0


	//   ....[113]....
        /*09cc*/ 	.word	0x00017c40


	//   ....[114]....
        /*09d0*/ 	.word	0x00017c50


	//   ....[115]....
        /*09d4*/ 	.word	0x00017ce0


	//   ....[116]....
        /*09d8*/ 	.word	0x00017cf0


	//   ....[117]....
        /*09dc*/ 	.word	0x00017d80


	//   ....[118]....
        /*09e0*/ 	.word	0x00017d90


	//   ....[119]....
        /*09e4*/ 	.word	0x00017e20


	//   ....[120]....
        /*09e8*/ 	.word	0x00017e30


	//   ....[121]....
        /*09ec*/ 	.word	0x00017eb0


	//   ....[122]....
        /*09f0*/ 	.word	0x00017ec0


	//   ....[123]....
        /*09f4*/ 	.word	0x00017ed0


	//   ....[124]....
        /*09f8*/ 	.word	0x00017ee0


	//   ....[125]....
        /*09fc*/ 	.word	0x00018360


	//   ....[126]....
        /*0a00*/ 	.word	0x00018390


	//   ....[127]....
        /*0a04*/ 	.word	0x000183f0


	//   ....[128]....
        /*0a08*/ 	.word	0x000184a0


	//   ....[129]....
        /*0a0c*/ 	.word	0x000184b0


	//   ....[130]....
        /*0a10*/ 	.word	0x000184e0


	//   ....[131]....
        /*0a14*/ 	.word	0x00018570


	//   ....[132]....
        /*0a18*/ 	.word	0x00018620


	//   ....[133]....
        /*0a1c*/ 	.word	0x00018630


	//   ....[134]....
        /*0a20*/ 	.word	0x00018660


	//   ....[135]....
        /*0a24*/ 	.word	0x00018670


	//   ....[136]....
        /*0a28*/ 	.word	0x00018700


	//   ....[137]....
        /*0a2c*/ 	.word	0x00018e30


	//   ....[138]....
        /*0a30*/ 	.word	0x00018e50


	//   ....[139]....
        /*0a34*/ 	.word	0x00018ea0


	//   ....[140]....
        /*0a38*/ 	.word	0x00018eb0


	//   ....[141]....
        /*0a3c*/ 	.word	0x00018ef0


	//   ....[142]....
        /*0a40*/ 	.word	0x00018f00


	//   ....[143]....
        /*0a44*/ 	.word	0x00018f40


	//   ....[144]....
        /*0a48*/ 	.word	0x00018f50


	//   ....[145]....
        /*0a4c*/ 	.word	0x00018f90


	//   ....[146]....
        /*0a50*/ 	.word	0x00018fa0


	//   ....[147]....
        /*0a54*/ 	.word	0x00018fb0


	//   ....[148]....
        /*0a58*/ 	.word	0x00018ff0


	//   ....[149]....
        /*0a5c*/ 	.word	0x00019330


	//   ....[150]....
        /*0a60*/ 	.word	0x00019350


	//   ....[151]....
        /*0a64*/ 	.word	0x00019360


	//   ....[152]....
        /*0a68*/ 	.word	0x00019380


	//   ....[153]....
        /*0a6c*/ 	.word	0x000193f0


	//   ....[154]....
        /*0a70*/ 	.word	0x00019410


	//   ....[155]....
        /*0a74*/ 	.word	0x00019470


	//   ....[156]....
        /*0a78*/ 	.word	0x00019490


	//   ....[157]....
        /*0a7c*/ 	.word	0x000194f0


	//   ....[158]....
        /*0a80*/ 	.word	0x00019510


	//   ....[159]....
        /*0a84*/ 	.word	0x00019570


	//   ....[160]....
        /*0a88*/ 	.word	0x00019590


	//   ....[161]....
        /*0a8c*/ 	.word	0x00019a80


	//   ....[162]....
        /*0a90*/ 	.word	0x00019ad0


	//   ....[163]....
        /*0a94*/ 	.word	0x00019b00


	//   ....[164]....
        /*0a98*/ 	.word	0x00019b30


	//   ....[165]....
        /*0a9c*/ 	.word	0x00019b40


	//   ....[166]....
        /*0aa0*/ 	.word	0x00019b70


	//   ....[167]....
        /*0aa4*/ 	.word	0x00019ba0


	//   ....[168]....
        /*0aa8*/ 	.word	0x00019bd0


	//   ....[169]....
        /*0aac*/ 	.word	0x00019d50


	//   ....[170]....
        /*0ab0*/ 	.word	0x00019d80


	//   ....[171]....
        /*0ab4*/ 	.word	0x00019db0


	//   ....[172]....
        /*0ab8*/ 	.word	0x00019de0


	//   ....[173]....
        /*0abc*/ 	.word	0x00019e10


	//   ....[174]....
        /*0ac0*/ 	.word	0x00019e40


	//   ....[175]....
        /*0ac4*/ 	.word	0x00019f00


	//   ....[176]....
        /*0ac8*/ 	.word	0x00019f20


	//   ....[177]....
        /*0acc*/ 	.word	0x00019f90


	//   ....[178]....
        /*0ad0*/ 	.word	0x0001a630


	//   ....[179]....
        /*0ad4*/ 	.word	0x0001a950


	//   ....[180]....
        /*0ad8*/ 	.word	0x0001a9e0


	//   ....[181]....
        /*0adc*/ 	.word	0x0001aa70


	//   ....[182]....
        /*0ae0*/ 	.word	0x0001ab00


	//   ....[183]....
        /*0ae4*/ 	.word	0x0001abe0


	//   ....[184]....
        /*0ae8*/ 	.word	0x0001ac70


	//   ....[185]....
        /*0aec*/ 	.word	0x0001ad10


	//   ....[186]....
        /*0af0*/ 	.word	0x0001ada0


	//   ....[187]....
        /*0af4*/ 	.word	0x0001ae90


	//   ....[188]....
        /*0af8*/ 	.word	0x0001af20


	//   ....[189]....
        /*0afc*/ 	.word	0x0001afc0


	//   ....[190]....
        /*0b00*/ 	.word	0x0001b050


	//   ....[191]....
        /*0b04*/ 	.word	0x0001b190


	//   ....[192]....
        /*0b08*/ 	.word	0x0001b230


	//   ....[193]....
        /*0b0c*/ 	.word	0x0001b2c0


	//   ....[194]....
        /*0b10*/ 	.word	0x0001b310


	//   ....[195]....
        /*0b14*/ 	.word	0x0001b360


	//   ....[196]....
        /*0b18*/ 	.word	0x0001b3f0


	//   ....[197]....
        /*0b1c*/ 	.word	0x0001b480


	//   ....[198]....
        /*0b20*/ 	.word	0x0001b4d0


	//   ....[199]....
        /*0b24*/ 	.word	0x0001b520


	//   ....[200]....
        /*0b28*/ 	.word	0x0001b610


	//   ....[201]....
        /*0b2c*/ 	.word	0x0001b6c0


	//   ....[202]....
        /*0b30*/ 	.word	0x0001b740


	//   ....[203]....
        /*0b34*/ 	.word	0x0001b7b0


	//   ....[204]....
        /*0b38*/ 	.word	0x0001b8e0


	//   ....[205]....
        /*0b3c*/ 	.word	0x0001ba00


	//   ....[206]....
        /*0b40*/ 	.word	0x0001bad0


	//   ....[207]....
        /*0b44*/ 	.word	0x0001bb20


	//   ....[208]....
        /*0b48*/ 	.word	0x0001bdd0


	//   ....[209]....
        /*0b4c*/ 	.word	0x0001be20


	//   ....[210]....
        /*0b50*/ 	.word	0x0001beb0


	//   ....[211]....
        /*0b54*/ 	.word	0x0001bf40


	//   ....[212]....
        /*0b58*/ 	.word	0x0001bfd0


	//   ....[213]....
        /*0b5c*/ 	.word	0x0001c060


	//   ....[214]....
        /*0b60*/ 	.word	0x0001c0f0


	//   ....[215]....
        /*0b64*/ 	.word	0x0001c180


	//   ....[216]....
        /*0b68*/ 	.word	0x0001c240


	//   ....[217]....
        /*0b6c*/ 	.word	0x0001c520


	//   ....[218]....
        /*0b70*/ 	.word	0x0001c610


	//   ....[219]....
        /*0b74*/ 	.word	0x0001c6b0


	//   ....[220]....
        /*0b78*/ 	.word	0x0001c710


	//   ....[221]....
        /*0b7c*/ 	.word	0x0001c800


	//   ....[222]....
        /*0b80*/ 	.word	0x0001c870


	//   ....[223]....
        /*0b84*/ 	.word	0x0001c960


	//   ....[224]....
        /*0b88*/ 	.word	0x0001c9d0


	//   ....[225]....
        /*0b8c*/ 	.word	0x0001cac0


	//   ....[226]....
        /*0b90*/ 	.word	0x0001cb30


	//   ....[227]....
        /*0b94*/ 	.word	0x0001cc20


	//   ....[228]....
        /*0b98*/ 	.word	0x0001cc90


	//   ....[229]....
        /*0b9c*/ 	.word	0x0001cd30


	//   ....[230]....
        /*0ba0*/ 	.word	0x0001ce20


	//   ....[231]....
        /*0ba4*/ 	.word	0x0001ce90


	//   ....[232]....
        /*0ba8*/ 	.word	0x0001cef0


	//   ....[233]....
        /*0bac*/ 	.word	0x0001cfe0


	//   ....[234]....
        /*0bb0*/ 	.word	0x0001d040


	//   ....[235]....
        /*0bb4*/ 	.word	0x0001d140


	//   ....[236]....
        /*0bb8*/ 	.word	0x0001d1a0


	//   ....[237]....
        /*0bbc*/ 	.word	0x0001d2a0


	//   ....[238]....
        /*0bc0*/ 	.word	0x0001d300


	//   ....[239]....
        /*0bc4*/ 	.word	0x0001d400


	//   ....[240]....
        /*0bc8*/ 	.word	0x0001d460


	//   ....[241]....
        /*0bcc*/ 	.word	0x0001d560


	//   ....[242]....
        /*0bd0*/ 	.word	0x0001d5c0


	//   ....[243]....
        /*0bd4*/ 	.word	0x0001d6c0


	//   ....[244]....
        /*0bd8*/ 	.word	0x0001d720


	//   ....[245]....
        /*0bdc*/ 	.word	0x0001d7c0


	//   ....[246]....
        /*0be0*/ 	.word	0x0001d940


	//   ....[247]....
        /*0be4*/ 	.word	0x0001da20


	//   ....[248]....
        /*0be8*/ 	.word	0x0001dad0


	//   ....[249]....
        /*0bec*/ 	.word	0x0001dbe0


	//   ....[250]....
        /*0bf0*/ 	.word	0x0001dc40


	//   ....[251]....
        /*0bf4*/ 	.word	0x0001dd50


	//   ....[252]....
        /*0bf8*/ 	.word	0x0001ddb0


	//   ....[253]....
        /*0bfc*/ 	.word	0x0001dec0


	//   ....[254]....
        /*0c00*/ 	.word	0x0001df20


	//   ....[255]....
        /*0c04*/ 	.word	0x0001e030


	//   ....[0]....
        /*0c08*/ 	.word	0x0001e090


	//   ....[1]....
        /*0c0c*/ 	.word	0x0001e150


	//   ....[2]....
        /*0c10*/ 	.word	0x0001e2b0


	//   ....[3]....
        /*0c14*/ 	.word	0x0001e350


	//   ....[4]....
        /*0c18*/ 	.word	0x0001e3b0


	//   ....[5]....
        /*0c1c*/ 	.word	0x0001e460


	//   ....[6]....
        /*0c20*/ 	.word	0x0001e4c0


	//   ....[7]....
        /*0c24*/ 	.word	0x0001e570


	//   ....[8]....
        /*0c28*/ 	.word	0x0001e5d0


	//   ....[9]....
        /*0c2c*/ 	.word	0x0001e680


	//   ....[10]....
        /*0c30*/ 	.word	0x0001e6e0


	//   ....[11]....
        /*0c34*/ 	.word	0x0001e790


	//   ....[12]....
        /*0c38*/ 	.word	0x0001e7f0


	//   ....[13]....
        /*0c3c*/ 	.word	0x0001e8a0


	//   ....[14]....
        /*0c40*/ 	.word	0x0001e990


	//   ....[15]....
        /*0c44*/ 	.word	0x0001ea30


	//   ....[16]....
        /*0c48*/ 	.word	0x0001ea90


	//   ....[17]....
        /*0c4c*/ 	.word	0x0001eb60


	//   ....[18]....
        /*0c50*/ 	.word	0x0001ebc0


	//   ....[19]....
        /*0c54*/ 	.word	0x0001ec90


	//   ....[20]....
        /*0c58*/ 	.word	0x0001ecf0


	//   ....[21]....
        /*0c5c*/ 	.word	0x0001edc0


	//   ....[22]....
        /*0c60*/ 	.word	0x0001ee20


	//   ....[23]....
        /*0c64*/ 	.word	0x0001eef0


	//   ....[24]....
        /*0c68*/ 	.word	0x0001ef50


	//   ....[25]....
        /*0c6c*/ 	.word	0x0001f020


	//   ....[26]....
        /*0c70*/ 	.word	0x0001f0b0


	//   ....[27]....
        /*0c74*/ 	.word	0x0001f150


	//   ....[28]....
        /*0c78*/ 	.word	0x0001f270


	//   ....[29]....
        /*0c7c*/ 	.word	0x0001f2e0


	//   ....[30]....
        /*0c80*/ 	.word	0x0001f350


	//   ....[31]....
        /*0c84*/ 	.word	0x0001f3c0


	//   ....[32]....
        /*0c88*/ 	.word	0x0001f430


	//   ....[33]....
        /*0c8c*/ 	.word	0x0001f4b0


	//   ....[34]....
        /*0c90*/ 	.word	0x0001f540


	//   ....[35]....
        /*0c94*/ 	.word	0x0001f5d0


	//   ....[36]....
        /*0c98*/ 	.word	0x0001f640


	//   ....[37]....
        /*0c9c*/ 	.word	0x0001f6b0


	//   ....[38]....
        /*0ca0*/ 	.word	0x0001f720


	//   ....[39]....
        /*0ca4*/ 	.word	0x0001f7a0


	//   ....[40]....
        /*0ca8*/ 	.word	0x0001f810


	//   ....[41]....
        /*0cac*/ 	.word	0x0001f8b0


	//   ....[42]....
        /*0cb0*/ 	.word	0x0001f940


	//   ....[43]....
        /*0cb4*/ 	.word	0x0001fa60


	//----- nvinfo : EIATTR_REG_RECONFIG
	.align		4
.L_1560:
        /*0cb8*/ 	.byte	0x01, 0x54
	.zero		2


	//----- nvinfo : EIATTR_SYSCALL_OFFSETS
	.align		4
        /*0cbc*/ 	.byte	0x04, 0x46
        /*0cbe*/ 	.short	(.L_1562 - .L_1561)


	//   ....[0]....
.L_1561:
        /*0cc0*/ 	.word	0x000019a0


	//   ....[1]....
        /*0cc4*/ 	.word	0x00001af0


	//   ....[2]....
        /*0cc8*/ 	.word	0x00006850


	//   ....[3]....
        /*0ccc*/ 	.word	0x00006b70


	//   ....[4]....
        /*0cd0*/ 	.word	0x00016590


	//   ....[5]....
        /*0cd4*/ 	.word	0x000166e0


	//   ....[6]....
        /*0cd8*/ 	.word	0x000167d0


	//   ....[7]....
        /*0cdc*/ 	.word	0x000176f0


	//----- nvinfo : EIATTR_MBARRIER_INSTR_OFFSETS
	.align		4
.L_1562:
        /*0ce0*/ 	.byte	0x04, 0x39
        /*0ce2*/ 	.short	(.L_1564 - .L_1563)


	//   ....[0]....
.L_1563:
        /*0ce4*/ 	.word	0x00000250
        /*0ce8*/ 	.word	0x000000ff
        /*0cec*/ 	.word	0x00022800
        /*0cf0*/ 	.short	0x0100
        /*0cf2*/ 	.byte	0x08
	.zero		1


	//   ....[1]....
        /*0cf4*/ 	.word	0x00000260
        /*0cf8*/ 	.word	0x000000ff
        /*0cfc*/ 	.word	0x00022820
        /*0d00*/ 	.short	0x0100
        /*0d02*/ 	.byte	0x08
	.zero		1


	//   ....[2]....
        /*0d04*/ 	.word	0x00000350
        /*0d08*/ 	.word	0x000000ff
        /*0d0c*/ 	.word	0x00022830
        /*0d10*/ 	.short	0x0100
        /*0d12*/ 	.byte	0x08
	.zero		1


	//   ....[3]....
        /*0d14*/ 	.word	0x00000360
        /*0d18*/ 	.word	0x000000ff
        /*0d1c*/ 	.word	0x00022840
        /*0d20*/ 	.short	0x0100
        /*0d22*/ 	.byte	0x08
	.zero		1


	//   ....[4]....
        /*0d24*/ 	.word	0x00000370
        /*0d28*/ 	.word	0x000000ff
        /*0d2c*/ 	.word	0x00022838
        /*0d30*/ 	.short	0x0100
        /*0d32*/ 	.byte	0x08
	.zero		1


	//   ....[5]....
        /*0d34*/ 	.word	0x00000380
        /*0d38*/ 	.word	0x000000ff
        /*0d3c*/ 	.word	0x00022848
        /*0d40*/ 	.short	0x0100
        /*0d42*/ 	.byte	0x08
	.zero		1


	//   ....[6]....
        /*0d44*/ 	.word	0x000004b0
        /*0d48*/ 	.word	0x000000ff
        /*0d4c*/ 	.word	0x00022850
        /*0d50*/ 	.short	0x0100
        /*0d52*/ 	.byte	0x08
	.zero		1


	//   ....[7]....
        /*0d54*/ 	.word	0x000004c0
        /*0d58*/ 	.word	0x000000ff
        /*0d5c*/ 	.word	0x00022860
        /*0d60*/ 	.short	0x0100
        /*0d62*/ 	.byte	0x08
	.zero		1


	//   ....[8]....
        /*0d64*/ 	.word	0x000004d0
        /*0d68*/ 	.word	0x000000ff
        /*0d6c*/ 	.word	0x00022858
        /*0d70*/ 	.short	0x0100
        /*0d72*/ 	.byte	0x08
	.zero		1


	//   ....[9]....
        /*0d74*/ 	.word	0x000004e0
        /*0d78*/ 	.word	0x000000ff
        /*0d7c*/ 	.word	0x00022868
        /*0d80*/ 	.short	0x0100
        /*0d82*/ 	.byte	0x08
	.zero		1


	//   ....[10]....
        /*0d84*/ 	.word	0x000005d0
        /*0d88*/ 	.word	0x000000ff
        /*0d8c*/ 	.word	0x00022870
        /*0d90*/ 	.short	0x0100
        /*0d92*/ 	.byte	0x06
	.zero		1


	//   ....[11]....
        /*0d94*/ 	.word	0x000005e0
        /*0d98*/ 	.word	0x000000ff
        /*0d9c*/ 	.word	0x00022880
        /*0da0*/ 	.short	0x0100
        /*0da2*/ 	.byte	0x06
	.zero		1


	//   ....[12]....
        /*0da4*/ 	.word	0x000005f0
        /*0da8*/ 	.word	0x000000ff
        /*0dac*/ 	.word	0x00022878
        /*0db0*/ 	.short	0x0100
        /*0db2*/ 	.byte	0x06
	.zero		1


	//   ....[13]....
        /*0db4*/ 	.word	0x00000600
        /*0db8*/ 	.word	0x000000ff
        /*0dbc*/ 	.word	0x00022888
        /*0dc0*/ 	.short	0x0100
        /*0dc2*/ 	.byte	0x06
	.zero		1


	//   ....[14]....
        /*0dc4*/ 	.word	0x00000730
        /*0dc8*/ 	.word	0x000000ff
        /*0dcc*/ 	.word	0x00022890
        /*0dd0*/ 	.short	0x0100
        /*0dd2*/ 	.byte	0x08
	.zero		1


	//   ....[15]....
        /*0dd4*/ 	.word	0x00000740
        /*0dd8*/ 	.word	0x000000ff
        /*0ddc*/ 	.word	0x000228a0
        /*0de0*/ 	.short	0x0100
        /*0de2*/ 	.byte	0x08
	.zero		1


	//   ....[16]....
        /*0de4*/ 	.word	0x00000750
        /*0de8*/ 	.word	0x000000ff
        /*0dec*/ 	.word	0x00022898
        /*0df0*/ 	.short	0x0100
        /*0df2*/ 	.byte	0x08
	.zero		1


	//   ....[17]....
        /*0df4*/ 	.word	0x00000760
        /*0df8*/ 	.word	0x000000ff
        /*0dfc*/ 	.word	0x000228a8
        /*0e00*/ 	.short	0x0100
        /*0e02*/ 	.byte	0x08
	.zero		1


	//   ....[18]....
        /*0e04*/ 	.word	0x00000890
        /*0e08*/ 	.word	0x000000ff
        /*0e0c*/ 	.word	0x000228b0
        /*0e10*/ 	.short	0x0100
        /*0e12*/ 	.byte	0x08
	.zero		1


	//   ....[19]....
        /*0e14*/ 	.word	0x000008a0
        /*0e18*/ 	.word	0x000000ff
        /*0e1c*/ 	.word	0x000228c0
        /*0e20*/ 	.short	0x0100
        /*0e22*/ 	.byte	0x08
	.zero		1


	//   ....[20]....
        /*0e24*/ 	.word	0x000008b0
        /*0e28*/ 	.word	0x000000ff
        /*0e2c*/ 	.word	0x000228b8
        /*0e30*/ 	.short	0x0100
        /*0e32*/ 	.byte	0x08
	.zero		1


	//   ....[21]....
        /*0e34*/ 	.word	0x000008c0
        /*0e38*/ 	.word	0x000000ff
        /*0e3c*/ 	.word	0x000228c8
        /*0e40*/ 	.short	0x0100
        /*0e42*/ 	.byte	0x08
	.zero		1


	//   ....[22]....
        /*0e44*/ 	.word	0x00002e00
        /*0e48*/ 	.word	0x00000056
        /*0e4c*/ 	.word	0x00022890
        /*0e50*/ 	.short	0x010a
        /*0e52*/ 	.byte	0x3f
	.zero		1


	//   ....[23]....
        /*0e54*/ 	.word	0x000041f0
        /*0e58*/ 	.word	0x00000056
        /*0e5c*/ 	.word	0x00022890
        /*0e60*/ 	.short	0x010a
        /*0e62*/ 	.byte	0x3f
	.zero		1


	//   ....[24]....
        /*0e64*/ 	.word	0x000052e0
        /*0e68*/ 	.word	0x00000056
        /*0e6c*/ 	.word	0x00022890
        /*0e70*/ 	.short	0x010a
        /*0e72*/ 	.byte	0x3f
	.zero		1


	//   ....[25]....
        /*0e74*/ 	.word	0x000057a0
        /*0e78*/ 	.word	0x00000008
        /*0e7c*/ 	.word	0x00000000
        /*0e80*/ 	.short	0x0101
        /*0e82*/ 	.byte	0x3f
	.zero		1


	//   ....[26]....
        /*0e84*/ 	.word	0x000057e0
        /*0e88*/ 	.word	0x00000056
        /*0e8c*/ 	.word	0x000228b0
        /*0e90*/ 	.short	0x010a
        /*0e92*/ 	.byte	0x3f
	.zero		1


	//   ....[27]....
        /*0e94*/ 	.word	0x00006020
        /*0e98*/ 	.word	0x00000056
        /*0e9c*/ 	.word	0x00000000
        /*0ea0*/ 	.short	0x0101
        /*0ea2*/ 	.byte	0x3f
	.zero		1


	//   ....[28]....
        /*0ea4*/ 	.word	0x000068f0
        /*0ea8*/ 	.word	0x00000013
        /*0eac*/ 	.word	0x00022800
        /*0eb0*/ 	.short	0x010a
        /*0eb2*/ 	.byte	0x3f
	.zero		1


	//   ....[29]....
        /*0eb4*/ 	.word	0x00006940
        /*0eb8*/ 	.word	0x00000013
        /*0ebc*/ 	.word	0x00022800
        /*0ec0*/ 	.short	0x010a
        /*0ec2*/ 	.byte	0x3f
	.zero		1


	//   ....[30]....
        /*0ec4*/ 	.word	0x00007420
        /*0ec8*/ 	.word	0x00000013
        /*0ecc*/ 	.word	0x00022800
        /*0ed0*/ 	.short	0x010a
        /*0ed2*/ 	.byte	0x3f
	.zero		1


	//   ....[31]....
        /*0ed4*/ 	.word	0x00008a10
        /*0ed8*/ 	.word	0x00000013
        /*0edc*/ 	.word	0x00022800
        /*0ee0*/ 	.short	0x010a
        /*0ee2*/ 	.byte	0x3f
	.zero		1


	//   ....[32]....
        /*0ee4*/ 	.word	0x00009a50
        /*0ee8*/ 	.word	0x00000009
        /*0eec*/ 	.word	0x00022830
        /*0ef0*/ 	.short	0x010a
        /*0ef2*/ 	.byte	0x3f
	.zero		1


	//   ....[33]....
        /*0ef4*/ 	.word	0x00009af0
        /*0ef8*/ 	.word	0x00000009
        /*0efc*/ 	.word	0x00022830
        /*0f00*/ 	.short	0x010a
        /*0f02*/ 	.byte	0x3f
	.zero		1


	//   ....[34]....
        /*0f04*/ 	.word	0x0000ae70
        /*0f08*/ 	.word	0x0000000f
        /*0f0c*/ 	.word	0x00000000
        /*0f10*/ 	.short	0x0101
        /*0f12*/ 	.byte	0x3f
	.zero		1


	//   ....[35]....
        /*0f14*/ 	.word	0x0000b400
        /*0f18*/ 	.word	0x00000009
        /*0f1c*/ 	.word	0x00022850
        /*0f20*/ 	.short	0x010a
        /*0f22*/ 	.byte	0x3f
	.zero		1


	//   ....[36]....
        /*0f24*/ 	.word	0x0000b450
        /*0f28*/ 	.word	0x00000009
        /*0f2c*/ 	.word	0x00022850
        /*0f30*/ 	.short	0x010a
        /*0f32*/ 	.byte	0x3f
	.zero		1


	//   ....[37]....
        /*0f34*/ 	.word	0x0000b880
        /*0f38*/ 	.word	0x00000009
        /*0f3c*/ 	.word	0x00000000
        /*0f40*/ 	.short	0x0101
        /*0f42*/ 	.byte	0x3f
	.zero		1


	//   ....[38]....
        /*0f44*/ 	.word	0x0000b9e0
        /*0f48*/ 	.word	0x0000000e
        /*0f4c*/ 	.word	0x00022830
        /*0f50*/ 	.short	0x010a
        /*0f52*/ 	.byte	0x3f
	.zero		1


	//   ....[39]....
        /*0f54*/ 	.word	0x0000ba40
        /*0f58*/ 	.word	0x0000000e
        /*0f5c*/ 	.word	0x00022830
        /*0f60*/ 	.short	0x010a
        /*0f62*/ 	.byte	0x3f
	.zero		1


	//   ....[40]....
        /*0f64*/ 	.word	0x0000cd50
        /*0f68*/ 	.word	0x0000009c
        /*0f6c*/ 	.word	0x00000000
        /*0f70*/ 	.short	0x0101
        /*0f72*/ 	.byte	0x3f
	.zero		1


	//   ....[41]....
        /*0f74*/ 	.word	0x0000dbc0
        /*0f78*/ 	.word	0x0000000e
        /*0f7c*/ 	.word	0x00022850
        /*0f80*/ 	.short	0x010a
        /*0f82*/ 	.byte	0x3f
	.zero		1


	//   ....[42]....
        /*0f84*/ 	.word	0x0000dc10
        /*0f88*/ 	.word	0x0000000e
        /*0f8c*/ 	.word	0x00022850
        /*0f90*/ 	.short	0x010a
        /*0f92*/ 	.byte	0x3f
	.zero		1


	//   ....[43]....
        /*0f94*/ 	.word	0x0000dff0
        /*0f98*/ 	.word	0x0000000e
        /*0f9c*/ 	.word	0x00000000
        /*0fa0*/ 	.short	0x0101
        /*0fa2*/ 	.byte	0x3f
	.zero		1


	//   ....[44]....
        /*0fa4*/ 	.word	0x0000e110
        /*0fa8*/ 	.word	0x0000000e
        /*0fac*/ 	.word	0x00022830
        /*0fb0*/ 	.short	0x010a
        /*0fb2*/ 	.byte	0x3f
	.zero		1


	//   ....[45]....
        /*0fb4*/ 	.word	0x0000e170
        /*0fb8*/ 	.word	0x0000000e
        /*0fbc*/ 	.word	0x00022830
        /*0fc0*/ 	.short	0x010a
        /*0fc2*/ 	.byte	0x3f
	.zero		1


	//   ....[46]....
        /*0fc4*/ 	.word	0x0000f4f0
        /*0fc8*/ 	.word	0x000000a2
        /*0fcc*/ 	.word	0x00000000
        /*0fd0*/ 	.short	0x0101
        /*0fd2*/ 	.byte	0x3f
	.zero		1


	//   ....[47]....
        /*0fd4*/ 	.word	0x0000fb10
        /*0fd8*/ 	.word	0x0000000e
        /*0fdc*/ 	.word	0x00022850
        /*0fe0*/ 	.short	0x010a
        /*0fe2*/ 	.byte	0x3f
	.zero		1


	//   ....[48]....
        /*0fe4*/ 	.word	0x0000fb60
        /*0fe8*/ 	.word	0x0000000e
        /*0fec*/ 	.word	0x00022850
        /*0ff0*/ 	.short	0x010a
        /*0ff2*/ 	.byte	0x3f
	.zero		1


	//   ....[49]....
        /*0ff4*/ 	.word	0x0000ff50
        /*0ff8*/ 	.word	0x0000000e
        /*0ffc*/ 	.word	0x00000000
        /*1000*/ 	.short	0x0101
        /*1002*/ 	.byte	0x3f
	.zero		1


	//   ....[50]....
        /*1004*/ 	.word	0x00012520
        /*1008*/ 	.word	0x00000003
        /*100c*/ 	.word	0x00000000
        /*1010*/ 	.short	0x0101
        /*1012*/ 	.byte	0x3f
	.zero		1


	//   ....[51]....
        /*1014*/ 	.word	0x00015160
        /*1018*/ 	.word	0x00000017
        /*101c*/ 	.word	0x00022820
        /*1020*/ 	.short	0x010a
        /*1022*/ 	.byte	0x3f
	.zero		1


	//   ....[52]....
        /*1024*/ 	.word	0x000151f0
        /*1028*/ 	.word	0x00000003
        /*102c*/ 	.word	0x000228a0
        /*1030*/ 	.short	0x010a
        /*1032*/ 	.byte	0x3f
	.zero		1


	//   ....[53]....
        /*1034*/ 	.word	0x00015440
        /*1038*/ 	.word	0x00000003
        /*103c*/ 	.word	0x000228c0
        /*1040*/ 	.short	0x010a
        /*1042*/ 	.byte	0x3f
	.zero		1


	//   ....[54]....
        /*1044*/ 	.word	0x00015a50
        /*1048*/ 	.word	0x00000008
        /*104c*/ 	.word	0x000228a0
        /*1050*/ 	.short	0x010a
        /*1052*/ 	.byte	0x3f
	.zero		1


	//   ....[55]....
        /*1054*/ 	.word	0x00015c90
        /*1058*/ 	.word	0x00000008
        /*105c*/ 	.word	0x000228c0
        /*1060*/ 	.short	0x010a
        /*1062*/ 	.byte	0x3f
	.zero		1


	//   ....[56]....
        /*1064*/ 	.word	0x00016d20
        /*1068*/ 	.word	0x00000020
        /*106c*/ 	.word	0x00022840
        /*1070*/ 	.short	0x010a
        /*1072*/ 	.byte	0x3f
	.zero		1


	//   ....[57]....
        /*1074*/ 	.word	0x00017340
        /*1078*/ 	.word	0x00000020
        /*107c*/ 	.word	0x00022830
        /*1080*/ 	.short	0x0107
        /*1082*/ 	.byte	0x3f
	.zero		1


	//   ....[58]....
        /*1084*/ 	.word	0x00017420
        /*1088*/ 	.word	0x00000020
        /*108c*/ 	.word	0x00022830
        /*1090*/ 	.short	0x0101
        /*1092*/ 	.byte	0x3f
	.zero		1


	//   ....[59]....
        /*1094*/ 	.word	0x00017fe0
        /*1098*/ 	.word	0x00000017
        /*109c*/ 	.word	0x00022800
        /*10a0*/ 	.short	0x0107
        /*10a2*/ 	.byte	0x3f
	.zero		1


	//   ....[60]....
        /*10a4*/ 	.word	0x000180d0
        /*10a8*/ 	.word	0x00000017
        /*10ac*/ 	.word	0x00022800
        /*10b0*/ 	.short	0x0101
        /*10b2*/ 	.byte	0x3f
	.zero		1


	//   ....[61]....
        /*10b4*/ 	.word	0x000180f0
        /*10b8*/ 	.word	0x00000017
        /*10bc*/ 	.word	0x00022820
        /*10c0*/ 	.short	0x010a
        /*10c2*/ 	.byte	0x3f
	.zero		1


	//   ....[62]....
        /*10c4*/ 	.word	0x00018180
        /*10c8*/ 	.word	0x00000020
        /*10cc*/ 	.word	0x00022860
        /*10d0*/ 	.short	0x010a
        /*10d2*/ 	.byte	0x3f
	.zero		1


	//   ....[63]....
        /*10d4*/ 	.word	0x00018880
        /*10d8*/ 	.word	0x00000020
        /*10dc*/ 	.word	0x00022850
        /*10e0*/ 	.short	0x0107
        /*10e2*/ 	.byte	0x3f
	.zero		1


	//   ....[64]....
        /*10e4*/ 	.word	0x00018950
        /*10e8*/ 	.word	0x00000020
        /*10ec*/ 	.word	0x00022850
        /*10f0*/ 	.short	0x0101
        /*10f2*/ 	.byte	0x3f
	.zero		1


	//   ....[65]....
        /*10f4*/ 	.word	0x00018c90
        /*10f8*/ 	.word	0x00000004
        /*10fc*/ 	.word	0x00022840
        /*1100*/ 	.short	0x010a
        /*1102*/ 	.byte	0x3f
	.zero		1


	//   ....[66]....
        /*1104*/ 	.word	0x00019070
        /*1108*/ 	.word	0x00000004
        /*110c*/ 	.word	0x00022830
        /*1110*/ 	.short	0x0107
        /*1112*/ 	.byte	0x3f
	.zero		1


	//   ....[67]....
        /*1114*/ 	.word	0x00019130
        /*1118*/ 	.word	0x00000004
        /*111c*/ 	.word	0x00022830
        /*1120*/ 	.short	0x0101
        /*1122*/ 	.byte	0x3f
	.zero		1


	//   ....[68]....
        /*1124*/ 	.word	0x00019160
        /*1128*/ 	.word	0x00000004
        /*112c*/ 	.word	0x00022860
        /*1130*/ 	.short	0x010a
        /*1132*/ 	.byte	0x3f
	.zero		1


	//   ....[69]....
        /*1134*/ 	.word	0x00019680
        /*1138*/ 	.word	0x00000004
        /*113c*/ 	.word	0x00022850
        /*1140*/ 	.short	0x0107
        /*1142*/ 	.byte	0x3f
	.zero		1


	//   ....[70]....
        /*1144*/ 	.word	0x00019740
        /*1148*/ 	.word	0x00000004
        /*114c*/ 	.word	0x00022850
        /*1150*/ 	.short	0x0101
        /*1152*/ 	.byte	0x3f
	.zero		1


	//   ....[71]....
        /*1154*/ 	.word	0x0001a5b0
        /*1158*/ 	.word	0x00000004
        /*115c*/ 	.word	0x00022820
        /*1160*/ 	.short	0x010a
        /*1162*/ 	.byte	0x3f
	.zero		1


	//   ....[72]....
        /*1164*/ 	.word	0x0001a720
        /*1168*/ 	.word	0x00000005
        /*116c*/ 	.word	0x00022840
        /*1170*/ 	.short	0x010a
        /*1172*/ 	.byte	0x3f
	.zero		1


	//   ....[73]....
        /*1174*/ 	.word	0x0001a7c0
        /*1178*/ 	.word	0x00000019
        /*117c*/ 	.word	0x00022840
        /*1180*/ 	.short	0x010a
        /*1182*/ 	.byte	0x3f
	.zero		1


	//   ....[74]....
        /*1184*/ 	.word	0x0001a800
        /*1188*/ 	.word	0x00000005
        /*118c*/ 	.word	0x00022860
        /*1190*/ 	.short	0x010a
        /*1192*/ 	.byte	0x3f
	.zero		1


	//   ....[75]....
        /*1194*/ 	.word	0x0001a840
        /*1198*/ 	.word	0x00000019
        /*119c*/ 	.word	0x00022860
        /*11a0*/ 	.short	0x010a
        /*11a2*/ 	.byte	0x3f
	.zero		1


	//   ....[76]....
        /*11a4*/ 	.word	0x0001a8a0
        /*11a8*/ 	.word	0x00000056
        /*11ac*/ 	.word	0x00022890
        /*11b0*/ 	.short	0x010a
        /*11b2*/ 	.byte	0x3f
	.zero		1


	//   ....[77]....
        /*11b4*/ 	.word	0x0001ab30
        /*11b8*/ 	.word	0x00000056
        /*11bc*/ 	.word	0x00022890
        /*11c0*/ 	.short	0x010a
        /*11c2*/ 	.byte	0x3f
	.zero		1


	//   ....[78]....
        /*11c4*/ 	.word	0x0001ade0
        /*11c8*/ 	.word	0x00000056
        /*11cc*/ 	.word	0x00022890
        /*11d0*/ 	.short	0x010a
        /*11d2*/ 	.byte	0x3f
	.zero		1


	//   ....[79]....
        /*11d4*/ 	.word	0x0001b090
        /*11d8*/ 	.word	0x00000056
        /*11dc*/ 	.word	0x000228b0
        /*11e0*/ 	.short	0x010a
        /*11e2*/ 	.byte	0x3f
	.zero		1


	//   ....[80]....
        /*11e4*/ 	.word	0x0001b550
        /*11e8*/ 	.word	0x00000013
        /*11ec*/ 	.word	0x00022800
        /*11f0*/ 	.short	0x010a
        /*11f2*/ 	.byte	0x3f
	.zero		1


	//   ....[81]....
        /*11f4*/ 	.word	0x0001bb50
        /*11f8*/ 	.word	0x00000013
        /*11fc*/ 	.word	0x00022800
        /*1200*/ 	.short	0x010a
        /*1202*/ 	.byte	0x3f
	.zero		1


	//   ....[82]....
        /*1204*/ 	.word	0x0001bba0
        /*1208*/ 	.word	0x00000009
        /*120c*/ 	.word	0x00022830
        /*1210*/ 	.short	0x010a
        /*1212*/ 	.byte	0x3f
	.zero		1


	//   ....[83]....
        /*1214*/ 	.word	0x0001bbf0
        /*1218*/ 	.word	0x00000009
        /*121c*/ 	.word	0x00022850
        /*1220*/ 	.short	0x010a
        /*1222*/ 	.byte	0x3f
	.zero		1


	//   ....[84]....
        /*1224*/ 	.word	0x0001bc40
        /*1228*/ 	.word	0x0000000e
        /*122c*/ 	.word	0x00022830
        /*1230*/ 	.short	0x010a
        /*1232*/ 	.byte	0x3f
	.zero		1


	//   ....[85]....
        /*1234*/ 	.word	0x0001bc90
        /*1238*/ 	.word	0x0000000e
        /*123c*/ 	.word	0x00022850
        /*1240*/ 	.short	0x010a
        /*1242*/ 	.byte	0x3f
	.zero		1


	//   ....[86]....
        /*1244*/ 	.word	0x0001bce0
        /*1248*/ 	.word	0x0000000e
        /*124c*/ 	.word	0x00022830
        /*1250*/ 	.short	0x010a
        /*1252*/ 	.byte	0x3f
	.zero		1


	//   ....[87]....
        /*1254*/ 	.word	0x0001bd30
        /*1258*/ 	.word	0x0000000e
        /*125c*/ 	.word	0x00022850
        /*1260*/ 	.short	0x010a
        /*1262*/ 	.byte	0x3f
	.zero		1


	//   ....[88]....
        /*1264*/ 	.word	0x0001c300
        /*1268*/ 	.word	0x00000017
        /*126c*/ 	.word	0x00022820
        /*1270*/ 	.short	0x010a
        /*1272*/ 	.byte	0x3f
	.zero		1


	//   ....[89]....
        /*1274*/ 	.word	0x0001c350
        /*1278*/ 	.word	0x00000003
        /*127c*/ 	.word	0x000228a0
        /*1280*/ 	.short	0x010a
        /*1282*/ 	.byte	0x3f
	.zero		1


	//   ....[90]....
        /*1284*/ 	.word	0x0001c3a0
        /*1288*/ 	.word	0x00000003
        /*128c*/ 	.word	0x000228c0
        /*1290*/ 	.short	0x010a
        /*1292*/ 	.byte	0x3f
	.zero		1


	//   ....[91]....
        /*1294*/ 	.word	0x0001c3f0
        /*1298*/ 	.word	0x00000008
        /*129c*/ 	.word	0x000228a0
        /*12a0*/ 	.short	0x010a
        /*12a2*/ 	.byte	0x3f
	.zero		1


	//   ....[92]....
        /*12a4*/ 	.word	0x0001c440
        /*12a8*/ 	.word	0x00000008
        /*12ac*/ 	.word	0x000228c0
        /*12b0*/ 	.short	0x010a
        /*12b2*/ 	.byte	0x3f
	.zero		1


	//   ....[93]....
        /*12b4*/ 	.word	0x0001c560
        /*12b8*/ 	.word	0x00000020
        /*12bc*/ 	.word	0x00022840
        /*12c0*/ 	.short	0x010a
        /*12c2*/ 	.byte	0x3f
	.zero		1


	//   ....[94]....
        /*12c4*/ 	.word	0x0001d840
        /*12c8*/ 	.word	0x00000017
        /*12cc*/ 	.word	0x00022820
        /*12d0*/ 	.short	0x010a
        /*12d2*/ 	.byte	0x3f
	.zero		1


	//   ....[95]....
        /*12d4*/ 	.word	0x0001d890
        /*12d8*/ 	.word	0x00000020
        /*12dc*/ 	.word	0x00022860
        /*12e0*/ 	.short	0x010a
        /*12e2*/ 	.byte	0x3f
	.zero		1


	//   ....[96]....
        /*12e4*/ 	.word	0x0001e200
        /*12e8*/ 	.word	0x00000004
        /*12ec*/ 	.word	0x00022840
        /*12f0*/ 	.short	0x010a
        /*12f2*/ 	.byte	0x3f
	.zero		1


	//   ....[97]....
        /*12f4*/ 	.word	0x0001e8e0
        /*12f8*/ 	.word	0x00000004
        /*12fc*/ 	.word	0x00022860
        /*1300*/ 	.short	0x010a
        /*1302*/ 	.byte	0x3f
	.zero		1


	//   ....[98]....
        /*1304*/ 	.word	0x0001f980
        /*1308*/ 	.word	0x00000004
        /*130c*/ 	.word	0x00022820
        /*1310*/ 	.short	0x010a
        /*1312*/ 	.byte	0x3f
	.zero		1


	//   ....[99]....
        /*1314*/ 	.word	0x0001fb20
        /*1318*/ 	.word	0x00000005
        /*131c*/ 	.word	0x00022840
        /*1320*/ 	.short	0x010a
        /*1322*/ 	.byte	0x3f
	.zero		1


	//   ....[100]....
        /*1324*/ 	.word	0x0001fb70
        /*1328*/ 	.word	0x00000019
        /*132c*/ 	.word	0x00022840
        /*1330*/ 	.short	0x010a
        /*1332*/ 	.byte	0x3f
	.zero		1


	//   ....[101]....
        /*1334*/ 	.word	0x0001fbc0
        /*1338*/ 	.word	0x00000005
        /*133c*/ 	.word	0x00022860
        /*1340*/ 	.short	0x010a
        /*1342*/ 	.byte	0x3f
	.zero		1


	//----- nvinfo : EIATTR_NUM_MBARRIERS
	.align		4
.L_1564:
        /*1344*/ 	.byte	0x03, 0x38
        /*1346*/ 	.short	0x0016


	//----- nvinfo : EIATTR_EXIT_INSTR_OFFSETS
	.align		4
        /*1348*/ 	.byte	0x04, 0x1c
        /*134a*/ 	.short	(.L_1566 - .L_1565)


	//   ....[0]....
.L_1565:
        /*134c*/ 	.word	0x0001a890


	//----- nvinfo : EIATTR_MAX_THREADS
	.align		4
.L_1566:
        /*1350*/ 	.byte	0x04, 0x05
        /*1352*/ 	.short	(.L_1568 - .L_1567)
.L_1567:
        /*1354*/ 	.word	0x00000180
        /*1358*/ 	.word	0x00000001
        /*135c*/ 	.word	0x00000001


	//----- nvinfo : EIATTR_CRS_STACK_SIZE
	.align		4
.L_1568:
        /*1360*/ 	.byte	0x04, 0x1e
        /*1362*/ 	.short	(.L_1570 - .L_1569)
.L_1569:
        /*1364*/ 	.word	0x00000000


	//----- nvinfo : EIATTR_CBANK_PARAM_SIZE
	.align		4
.L_1570:
        /*1368*/ 	.byte	0x03, 0x19
        /*136a*/ 	.short	0x0af0


	//----- nvinfo : EIATTR_PARAM_CBANK
	.align		4
        /*136c*/ 	.byte	0x04, 0x0a
        /*136e*/ 	.short	(.L_1572 - .L_1571)
	.align		4
.L_1571:
        /*1370*/ 	.word	index@(.nv.constant0._ZN7cutlass13device_kernelIN5flash11enable_sm90INS1_16FlashAttnFwdSm90INS1_25CollectiveMainloopFwdSm90ILi2EN4cute5tupleIJNS5_1CILi1EEES8_S8_EEENS6_IJNS7_ILi128EEENS7_ILi96EEENS7_ILi64EEEEEELi256ENS_10bfloat16_tEfNS_4arch4Sm90ELb1ELb0ELb0ELb1ELb1ELb1ELb0ELb1ELb0ELb1ELb0ELb0EEENS1_21CollectiveEpilogueFwdINS6_IJSA_NS7_ILi256EEESB_EEES9_SE_SG_Li256ELb1ELb1ELb0ELb0EEENS1_36VarlenDynamicPersistentTileSchedulerILi128ELi96ELi256ELi128ELb0ELb1ELb1ELb1ELb1ELb1EEEEEEEEEvNT_6ParamsE)
        /*1374*/ 	.short	0x0210
        /*1376*/ 	.short	0x0af0


	//----- nvinfo : EIATTR_SW_WAR
	.align		4
.L_1572:
        /*1378*/ 	.byte	0x04, 0x36
        /*137a*/ 	.short	(.L_1574 - .L_1573)
.L_1573:
        /*137c*/ 	.word	0x00000008
.L_1574:


//--------------------- .nv.info._ZN7cutlass13device_kernelIN5flash11enable_sm90INS1_16FlashAttnFwdSm90INS1_25CollectiveMainloopFwdSm90ILi2EN4cute5tupleIJNS5_1CILi1EEES8_S8_EEENS6_IJNS7_ILi128EEENS7_ILi96EEENS7_ILi64EEEEEELi256ENS_10bfloat16_tEfNS_4arch4Sm90ELb1ELb0ELb0ELb1ELb1ELb0ELb1ELb1ELb0ELb1ELb0ELb0EEENS1_21CollectiveEpilogueFwdINS6_IJSA_NS7_ILi256EEESB_EEES9_SE_SG_Li256ELb1ELb1ELb0ELb0EEENS1_36VarlenDynamicPersistentTileSchedulerILi128ELi96ELi256ELi128ELb0ELb1ELb1ELb1ELb1ELb1EEEEEEEEEvNT_6ParamsE --------------------------
	.section	.nv.info._ZN7cutlass13device_kernelIN5flash11enable_sm90INS1_16FlashAttnFwdSm90INS1_25CollectiveMainloopFwdSm90ILi2EN4cute5tupleIJNS5_1CILi1EEES8_S8_EEENS6_IJNS7_ILi128EEENS7_ILi96EEENS7_ILi64EEEEEELi256ENS_10bfloat16_tEfNS_4arch4Sm90ELb1ELb0ELb0ELb1ELb1ELb0ELb1ELb1ELb0ELb1ELb0ELb0EEENS1_21CollectiveEpilogueFwdINS6_IJSA_NS7_ILi256EEESB_EEES9_SE_SG_Li256ELb1ELb1ELb0ELb0EEENS1_36VarlenDynamicPersistentTileSchedulerILi128ELi96ELi256ELi128ELb0ELb1ELb1ELb1ELb1ELb1EEEEEEEEEvNT_6ParamsE,"",@"SHT_CUDA_INFO"
	.sectionflags	@""
	.align	4


	//----- nvinfo : EIATTR_CUDA_API_VERSION
	.align		4
        /*0000*/ 	.byte	0x04, 0x37
        /*0002*/ 	.short	(.L_1576 - .L_1575)
.L_1575:
        /*0004*/ 	.word	0x00000082


	//----- nvinfo : EIATTR_KPARAM_INFO
	.align		4
.L_1576:
        /*0008*/ 	.byte	0x04, 0x17
        /*000a*/ 	.short	(.L_1578 - .L_1577)
.L_1577:
        /*000c*/ 	.word	0x00000000
        /*0010*/ 	.short	0x0000
        /*0012*/ 	.short	0x0070
        /*0014*/ 	.byte	0x00, 0xf0, 0x01, 0x2e


	//----- nvinfo : EIATTR_SPARSE_MMA_MASK
	.align		4
.L_1578:
        /*0018*/ 	.byte	0x03, 0x50
        /*001a*/ 	.short	0x0000


	//----- nvinfo : EIATTR_MAXREG_COUNT
	.align		4
        /*001c*/ 	.byte	0x03, 0x1b
        /*001e*/ 	.short	0x00a8


	//----- nvinfo : EIATTR_NUM_BARRIERS
	.align		4
        /*0020*/ 	.byte	0x02, 0x4c
        /*0022*/ 	.byte	0x10
	.zero		1


	//----- nvinfo : EIATTR_EXTERNS
	.align		4
        /*0024*/ 	.byte	0x04, 0x0f
        /*0026*/ 	.short	(.L_1580 - .L_1579)


	//   ....[0]....
	.align		4
.L_1579:
        /*0028*/ 	.word	index@(__assertfail)


	//----- nvinfo : EIATTR_ANNOTATIONS
	.align		4
.L_1580:
        /*002c*/ 	.byte	0x04, 0x55
        /*002e*/ 	.short	(.L_1582 - .L_1581)


	//   ....[0]....
.L_1581:
        /* <DEDUP_REMOVED lines=18> */


	//----- nvinfo : EIATTR_MERCURY_ISA_VERSION
	.align		4
.L_1582:
        /*0140*/ 	.byte	0x03, 0x5f
        /*0142*/ 	.short	0x0101


	//----- nvinfo : EIATTR_UNUSED_LOAD_BYTE_OFFSET
	.align		4
        /*0144*/ 	.byte	0x04, 0x44
        /*0146*/ 	.short	(.L_1584 - .L_1583)


	//   ....[0]....
.L_1583:
        /*0148*/ 	.word	0x000009b0
        /*014c*/ 	.word	0x0000fff0


	//   ....[1]....
        /*0150*/ 	.word	0x00009a00
        /*0154*/ 	.word	0x0000fff0


	//----- nvinfo : EIATTR_INT_WARP_WIDE_INSTR_OFFSETS
	.align		4
.L_1584:
        /*0158*/ 	.byte	0x04, 0x31
        /*015a*/ 	.short	(.L_1586 - .L_1585)


	//   ....[0]....
.L_1585:
        /*015c*/ 	.word	0x000000c0


	//   ....[1]....
        /*0160*/ 	.word	0x000000d0


	//   ....[2]....
        /*0164*/ 	.word	0x000000e0


	//   ....[3]....
        /*0168*/ 	.word	0x00000180


	//   ....[4]....
        /*016c*/ 	.word	0x0000dc20


	//   ....[5]....
        /*0170*/ 	.word	0x0000dcb0


	//   ....[6]....
        /*0174*/ 	.word	0x00011bd0


	//   ....[7]....
        /*0178*/ 	.word	0x00011c60


	//----- nvinfo : EIATTR_COOP_GROUP_MASK_REGIDS
	.align		4
.L_1586:
        /*017c*/ 	.byte	0x04, 0x29
        /*017e*/ 	.short	(.L_1588 - .L_1587)


	//   ....[0]....
.L_1587:
        /*0180*/ 	.word	0xffffffff


	//   ....[1]....
        /*0184*/ 	.word	0xffffffff


	//   ....[2]....
        /*0188*/ 	.word	0xffffffff


	//   ....[3]....
        /*018c*/ 	.word	0xffffffff


	//   ....[4]....
        /*0190*/ 	.word	0xffffffff


	//   ....[5]....
        /*0194*/ 	.word	0xffffffff


	//   ....[6]....
        /*0198*/ 	.word	0xffffffff


	//   ....[7]....
        /*019c*/ 	.word	0xffffffff


	//   ....[8]....
        /*01a0*/ 	.word	0xffffffff


	//   ....[9]....
        /*01a4*/ 	.word	0xffffffff


	//   ....[10]....
        /*01a8*/ 	.word	0xffffffff


	//   ....[11]....
        /*01ac*/ 	.word	0xffffffff


	//   ....[12]....
        /*01b0*/ 	.word	0xffffffff


	//   ....[13]....
        /*01b4*/ 	.word	0xffffffff


	//   ....[14]....
        /*01b8*/ 	.word	0xffffffff


	//   ....[15]....
        /*01bc*/ 	.word	0xffffffff


	//   ....[16]....
        /*01c0*/ 	.word	0xffffffff


	//   ....[17]....
        /*01c4*/ 	.word	0xffffffff


	//   ....[18]....
        /*01c8*/ 	.word	0xffffffff


	//   ....[19]....
        /*01cc*/ 	.word	0xffffffff


	//   ....[20]....
        /*01d0*/ 	.word	0xffffffff


	//   ....[21]....
        /*01d4*/ 	.word	0xffffffff


	//   ....[22]....
        /*01d8*/ 	.word	0xffffffff


	//   ....[23]....
        /*01dc*/ 	.word	0xffffffff


	//   ....[24]....
        /*01e0*/ 	.word	0xffffffff


	//   ....[25]....
        /*01e4*/ 	.word	0xffffffff


	//   ....[26]....
        /*01e8*/ 	.word	0xffffffff


	//   ....[27]....
        /*01ec*/ 	.word	0xffffffff


	//   ....[28]....
        /*01f0*/ 	.word	0xffffffff


	//   ....[29]....
        /*01f4*/ 	.word	0xffffffff


	//   ....[30]....
        /*01f8*/ 	.word	0xffffffff


	//   ....[31]....
        /*01fc*/ 	.word	0xffffffff


	//   ....[32]....
        /*0200*/ 	.word	0xffffffff


	//   ....[33]....
        /*0204*/ 	.word	0xffffffff


	//   ....[34]....
        /*0208*/ 	.word	0xffffffff


	//   ....[35]....
        /*020c*/ 	.word	0xffffffff


	//   ....[36]....
        /*0210*/ 	.word	0xffffffff


	//   ....[37]....
        /*0214*/ 	.word	0xffffffff


	//   ....[38]....
        /*0218*/ 	.word	0xffffffff


	//   ....[39]....
        /*021c*/ 	.word	0xffffffff


	//   ....[40]....
        /*0220*/ 	.word	0xffffffff


	//   ....[41]....
        /*0224*/ 	.word	0xffffffff


	//   ....[42]....
        /*0228*/ 	.word	0xffffffff


	//   ....[43]....
        /*022c*/ 	.word	0xffffffff


	//   ....[44]....
        /*0230*/ 	.word	0xffffffff


	//   ....[45]....
        /*0234*/ 	.word	0xffffffff


	//   ....[46]....
        /*0238*/ 	.word	0xffffffff


	//   ....[47]....
        /*023c*/ 	.word	0xffffffff


	//   ....[48]....
        /*0240*/ 	.word	0xffffffff


	//   ....[49]....
        /*0244*/ 	.word	0xffffffff


	//   ....[50]....
        /*0248*/ 	.word	0xffffffff


	//   ....[51]....
        /*024c*/ 	.word	0xffffffff


	//   ....[52]....
        /*0250*/ 	.word	0xffffffff


	//   ....[53]....
        /*0254*/ 	.word	0xffffffff


	//   ....[54]....
        /*0258*/ 	.word	0xffffffff


	//   ....[55]....
        /*025c*/ 	.word	0xffffffff


	//   ....[56]....
        /*0260*/ 	.word	0xffffffff


	//   ....[57]....
        /*0264*/ 	.word	0xffffffff


	//   ....[58]....
        /*0268*/ 	.word	0xffffffff


	//   ....[59]....
        /*026c*/ 	.word	0xffffffff


	//   ....[60]....
        /*0270*/ 	.word	0xffffffff


	//   ....[61]....
        /*0274*/ 	.word	0xffffffff


	//   ....[62]....
        /*0278*/ 	.word	0xffffffff


	//   ....[63]....
        /*027c*/ 	.word	0xffffffff


	//   ....[64]....
        /*0280*/ 	.word	0xffffffff


	//   ....[65]....
        /*0284*/ 	.word	0xffffffff


	//   ....[66]....
        /*0288*/ 	.word	0xffffffff


	//   ....[67]....
        /*028c*/ 	.word	0xffffffff


	//   ....[68]....
        /*0290*/ 	.word	0xffffffff


	//   ....[69]....
        /*0294*/ 	.word	0xffffffff


	//   ....[70]....
        /*0298*/ 	.word	0xffffffff


	//   ....[71]....
        /*029c*/ 	.word	0xffffffff


	//   ....[72]....
        /*02a0*/ 	.word	0xffffffff


	//   ....[73]....
        /*02a4*/ 	.word	0xffffffff


	//   ....[74]....
        /*02a8*/ 	.word	0xffffffff


	//   ....[75]....
        /*02ac*/ 	.word	0xffffffff


	//   ....[76]....
        /*02b0*/ 	.word	0xffffffff


	//   ....[77]....
        /*02b4*/ 	.word	0xffffffff


	//   ....[78]....
        /*02b8*/ 	.word	0xffffffff


	//   ....[79]....
        /*02bc*/ 	.word	0xffffffff


	//   ....[80]....
        /*02c0*/ 	.word	0xffffffff


	//   ....[81]....
        /*02c4*/ 	.word	0xffffffff


	//   ....[82]....
        /*02c8*/ 	.word	0xffffffff


	//   ....[83]....
        /*02cc*/ 	.word	0xffffffff


	//   ....[84]....
        /*02d0*/ 	.word	0xffffffff


	//   ....[85]....
        /*02d4*/ 	.word	0xffffffff


	//   ....[86]....
        /*02d8*/ 	.word	0xffffffff


	//   ....[87]....
        /*02dc*/ 	.word	0xffffffff


	//   ....[88]....
        /*02e0*/ 	.word	0xffffffff


	//   ....[89]....
        /*02e4*/ 	.word	0xffffffff


	//   ....[90]....
        /*02e8*/ 	.word	0xffffffff


	//   ....[91]....
        /*02ec*/ 	.word	0xffffffff


	//   ....[92]....
        /*02f0*/ 	.word	0xffffffff


	//   ....[93]....
        /*02f4*/ 	.word	0xffffffff


	//   ....[94]....
        /*02f8*/ 	.word	0xffffffff


	//   ....[95]....
        /*02fc*/ 	.word	0xffffffff


	//   ....[96]....
        /*0300*/ 	.word	0xffffffff


	//   ....[97]....
        /*0304*/ 	.word	0xffffffff


	//   ....[98]....
        /*0308*/ 	.word	0xffffffff


	//   ....[99]....
        /*030c*/ 	.word	0xffffffff


	//   ....[100]....
        /*0310*/ 	.word	0xffffffff


	//   ....[101]....
        /*0314*/ 	.word	0xffffffff


	//   ....[102]....
        /*0318*/ 	.word	0xffffffff


	//   ....[103]....
        /*031c*/ 	.word	0xffffffff


	//   ....[104]....
        /*0320*/ 	.word	0xffffffff


	//   ....[105]....
        /*0324*/ 	.word	0xffffffff


	//   ....[106]....
        /*0328*/ 	.word	0xffffffff


	//   ....[107]....
        /*032c*/ 	.word	0xffffffff


	//   ....[108]....
        /*0330*/ 	.word	0xffffffff


	//   ....[109]....
        /*0334*/ 	.word	0xffffffff


	//   ....[110]....
        /*0338*/ 	.word	0xffffffff


	//   ....[111]....
        /*033c*/ 	.word	0xffffffff


	//   ....[112]....
        /*0340*/ 	.word	0xffffffff


	//   ....[113]....
        /*0344*/ 	.word	0xffffffff


	//   ....[114]....
        /*0348*/ 	.word	0xffffffff


	//   ....[115]....
        /*034c*/ 	.word	0xffffffff


	//   ....[116]....
        /*0350*/ 	.word	0xffffffff


	//   ....[117]....
        /*0354*/ 	.word	0xffffffff


	//   ....[118]....
        /*0358*/ 	.word	0xffffffff


	//   ....[119]....
        /*035c*/ 	.word	0xffffffff


	//   ....[120]....
        /*0360*/ 	.word	0xffffffff


	//   ....[121]....
        /*0364*/ 	.word	0xffffffff


	//   ....[122]....
        /*0368*/ 	.word	0xffffffff


	//   ....[123]....
        /*036c*/ 	.word	0xffffffff


	//   ....[124]....
        /*0370*/ 	.word	0xffffffff


	//   ....[125]....
        /*0374*/ 	.word	0xffffffff


	//   ....[126]....
        /*0378*/ 	.word	0xffffffff


	//   ....[127]....
        /*037c*/ 	.word	0xffffffff


	//   ....[128]....
        /*0380*/ 	.word	0xffffffff


	//   ....[129]....
        /*0384*/ 	.word	0xffffffff


	//   ....[130]....
        /*0388*/ 	.word	0xffffffff


	//   ....[131]....
        /*038c*/ 	.word	0xffffffff


	//   ....[132]....
        /*0390*/ 	.word	0xffffffff


	//   ....[133]....
        /*0394*/ 	.word	0xffffffff


	//   ....[134]....
        /*0398*/ 	.word	0xffffffff


	//   ....[135]....
        /*039c*/ 	.word	0xffffffff


	//   ....[136]....
        /*03a0*/ 	.word	0xffffffff


	//   ....[137]....
        /*03a4*/ 	.word	0xffffffff


	//   ....[138]....
        /*03a8*/ 	.word	0xffffffff


	//   ....[139]....
        /*03ac*/ 	.word	0xffffffff


	//   ....[140]....
        /*03b0*/ 	.word	0xffffffff


	//   ....[141]....
        /*03b4*/ 	.word	0xffffffff


	//   ....[142]....
        /*03b8*/ 	.word	0xffffffff


	//   ....[143]....
        /*03bc*/ 	.word	0xffffffff


	//   ....[144]....
        /*03c0*/ 	.word	0xffffffff


	//   ....[145]....
        /*03c4*/ 	.word	0xffffffff


	//   ....[146]....
        /*03c8*/ 	.word	0xffffffff


	//   ....[147]....
        /*03cc*/ 	.word	0xffffffff


	//   ....[148]....
        /*03d0*/ 	.word	0xffffffff


	//   ....[149]....
        /*03d4*/ 	.word	0xffffffff


	//   ....[150]....
        /*03d8*/ 	.word	0xffffffff


	//   ....[151]....
        /*03dc*/ 	.word	0xffffffff


	//   ....[152]....
        /*03e0*/ 	.word	0xffffffff


	//   ....[153]....
        /*03e4*/ 	.word	0xffffffff


	//   ....[154]....
        /*03e8*/ 	.word	0xffffffff


	//   ....[155]....
        /*03ec*/ 	.word	0xffffffff


	//   ....[156]....
        /*03f0*/ 	.word	0xffffffff


	//   ....[157]....
        /*03f4*/ 	.word	0xffffffff


	//   ....[158]....
        /*03f8*/ 	.word	0xffffffff


	//   ....[159]....
        /*03fc*/ 	.word	0xffffffff


	//   ....[160]....
        /*0400*/ 	.word	0xffffffff


	//   ....[161]....
        /*0404*/ 	.word	0x0500000f


	//   ....[162]....
        /*0408*/ 	.word	0x0500000f


	//   ....[163]....
        /*040c*/ 	.word	0x0500000f


	//   ....[164]....
        /*0410*/ 	.word	0x0500000f


	//   ....[165]....
        /*0414*/ 	.word	0x0500000f


	//   ....[166]....
        /*0418*/ 	.word	0x0500000f


	//   ....[167]....
        /*041c*/ 	.word	0x0500000f


	//   ....[168]....
        /*0420*/ 	.word	0x0500000f


	//   ....[169]....
        /*0424*/ 	.word	0x0500000f


	//   ....[170]....
        /*0428*/ 	.word	0x0500000f


	//   ....[171]....
        /*042c*/ 	.word	0x0500000f


	//   ....[172]....
        /*0430*/ 	.word	0x0500000f


	//   ....[173]....
        /*0434*/ 	.word	0x0500000f


	//   ....[174]....
        /*0438*/ 	.word	0x0500000f


	//   ....[175]....
        /*043c*/ 	.word	0x0500000f


	//   ....[176]....
        /*0440*/ 	.word	0x0500000f


	//   ....[177]....
        /*0444*/ 	.word	0x0500000f


	//   ....[178]....
        /*0448*/ 	.word	0x0500000f


	//   ....[179]....
        /*044c*/ 	.word	0x0500000f


	//   ....[180]....
        /*0450*/ 	.word	0x0500000f


	//   ....[181]....
        /*0454*/ 	.word	0x0500000f


	//   ....[182]....
        /*0458*/ 	.word	0x0500000f


	//   ....[183]....
        /*045c*/ 	.word	0x0500000f


	//   ....[184]....
        /*0460*/ 	.word	0x0500000f


	//   ....[185]....
        /*0464*/ 	.word	0x0500000f


	//   ....[186]....
        /*0468*/ 	.word	0x0500000f


	//   ....[187]....
        /*046c*/ 	.word	0x0500000f


	//   ....[188]....
        /*0470*/ 	.word	0x0500000f


	//   ....[189]....
        /*0474*/ 	.word	0x0500000f


	//   ....[190]....
        /*0478*/ 	.word	0x0500000f


	//   ....[191]....
        /*047c*/ 	.word	0x0500000f


	//   ....[192]....
        /*0480*/ 	.word	0x0500000f


	//   ....[193]....
        /*0484*/ 	.word	0x0500000f


	//   ....[194]....
        /*0488*/ 	.word	0x0500000f


	//   ....[195]....
        /*048c*/ 	.word	0x0500000f


	//   ....[196]....
        /*0490*/ 	.word	0x0500000f


	//   ....[197]....
        /*0494*/ 	.word	0x0500000f


	//   ....[198]....
        /*0498*/ 	.word	0x0500000f


	//   ....[199]....
        /*049c*/ 	.word	0x0500000f


	//   ....[200]....
        /*04a0*/ 	.word	0x0500000f


	//   ....[201]....
        /*04a4*/ 	.word	0x0500000f


	//   ....[202]....
        /*04a8*/ 	.word	0x0500000f


	//   ....[203]....
        /*04ac*/ 	.word	0x0500000f


	//   ....[204]....
        /*04b0*/ 	.word	0x0500000f


	//   ....[205]....
        /*04b4*/ 	.word	0x0500000f


	//   ....[206]....
        /*04b8*/ 	.word	0x0500000f


	//   ....[207]....
        /*04bc*/ 	.word	0x0500000f


	//   ....[208]....
        /*04c0*/ 	.word	0x0500000f


	//   ....[209]....
        /*04c4*/ 	.word	0x0500000f


	//   ....[210]....
        /*04c8*/ 	.word	0x0500000f


	//   ....[211]....
        /*04cc*/ 	.word	0x0500000f


	//   ....[212]....
        /*04d0*/ 	.word	0x0500000f


	//   ....[213]....
        /*04d4*/ 	.word	0x0500000f


	//   ....[214]....
        /*04d8*/ 	.word	0x0500000f


	//   ....[215]....
        /*04dc*/ 	.word	0x0500000f


	//   ....[216]....
        /*04e0*/ 	.word	0x0500000f


	//   ....[217]....
        /*04e4*/ 	.word	0x0500000f


	//   ....[218]....
        /*04e8*/ 	.word	0x0500000f


	//   ....[219]....
        /*04ec*/ 	.word	0x0500000f


	//   ....[220]....
        /*04f0*/ 	.word	0x0500000f


	//   ....[221]....
        /*04f4*/ 	.word	0x0500000f


	//   ....[222]....
        /*04f8*/ 	.word	0x0500000f


	//   ....[223]....
        /*04fc*/ 	.word	0x0500000f


	//   ....[224]....
        /*0500*/ 	.word	0x0500000f


	//   ....[225]....
        /*0504*/ 	.word	0x0500000f


	//   ....[226]....
        /*0508*/ 	.word	0x0500000f


	//   ....[227]....
        /*050c*/ 	.word	0x0500000f


	//   ....[228]....
        /*0510*/ 	.word	0x0500000f


	//   ....[229]....
        /*0514*/ 	.word	0x0500000f


	//   ....[230]....
        /*0518*/ 	.word	0x0500000f


	//   ....[231]....
        /*051c*/ 	.word	0x0500000f


	//   ....[232]....
        /*0520*/ 	.word	0x0500000f


	//   ....[233]....
        /*0524*/ 	.word	0x0500000f


	//   ....[234]....
        /*0528*/ 	.word	0x0500000f


	//   ....[235]....
        /*052c*/ 	.word	0x0500000f


	//   ....[236]....
        /*0530*/ 	.word	0x0500000f


	//   ....[237]....
        /*0534*/ 	.word	0x0500000f


	//   ....[238]....
        /*0538*/ 	.word	0x0500000f


	//   ....[239]....
        /*053c*/ 	.word	0x0500000f


	//   ....[240]....
        /*0540*/ 	.word	0x0500000f


	//   ....[241]....
        /*0544*/ 	.word	0x0500000f


	//   ....[242]....
        /*0548*/ 	.word	0x0500000f


	//   ....[243]....
        /*054c*/ 	.word	0x0500000f


	//   ....[244]....
        /*0550*/ 	.word	0x0500000f


	//   ....[245]....
        /*0554*/ 	.word	0x0500000f


	//   ....[246]....
        /*0558*/ 	.word	0x0500000f


	//   ....[247]....
        /*055c*/ 	.word	0x0500000f


	//   ....[248]....
        /*0560*/ 	.word	0x0500000f


	//   ....[249]....
        /*0564*/ 	.word	0x0500000f


	//   ....[250]....
        /*0568*/ 	.word	0x0500000f


	//   ....[251]....
        /*056c*/ 	.word	0x0500000f


	//   ....[252]....
        /*0570*/ 	.word	0x0500000f


	//   ....[253]....
        /*0574*/ 	.word	0x0500000f


	//   ....[254]....
        /*0578*/ 	.word	0x0500000f


	//   ....[255]....
        /*057c*/ 	.word	0x0500000f


	//   ....[0]....
        /*0580*/ 	.word	0x0500000f


	//   ....[1]....
        /*0584*/ 	.word	0x0500000f


	//   ....[2]....
        /*0588*/ 	.word	0x0500000f


	//   ....[3]....
        /*058c*/ 	.word	0x0500000f


	//----- nvinfo : EIATTR_COOP_GROUP_INSTR_OFFSETS
	.align		4
.L_1588:
        /*0590*/ 	.byte	0x04, 0x28
        /*0592*/ 	.short	(.L_1590 - .L_1589)


	//   ....[0]....
.L_1589:
        /*0594*/ 	.word	0x00000080


	//   ....[1]....
        /*0598*/ 	.word	0x00000090


	//   ....[2]....
        /*059c*/ 	.word	0x000002f0


	//   ....[3]....
        /*05a0*/ 	.word	0x00000450


	//   ....[4]....
        /*05a4*/ 	.word	0x00000570


	//   ....[5]....
        /*05a8*/ 	.word	0x000006d0


	//   ....[6]....
        /*05ac*/ 	.word	0x00001830


	//   ....[7]....
        /*05b0*/ 	.word	0x000029a0


	//   ....[8]....
        /*05b4*/ 	.word	0x000029c0


	//   ....[9]....
        /*05b8*/ 	.word	0x000032b0


	//   ....[10]....
        /*05bc*/ 	.word	0x00003300


	//   ....[11]....
        /*05c0*/ 	.word	0x00003320


	//   ....[12]....
        /*05c4*/ 	.word	0x00003340


	//   ....[13]....
        /*05c8*/ 	.word	0x00004c10


	//   ....[14]....
        /*05cc*/ 	.word	0x00004c30


	//   ....[15]....
        /*05d0*/ 	.word	0x00005500


	//   ....[16]....
        /*05d4*/ 	.word	0x00005590


	//   ....[17]....
        /*05d8*/ 	.word	0x000055b0


	//   ....[18]....
        /*05dc*/ 	.word	0x000055d0


	//   ....[19]....
        /*05e0*/ 	.word	0x00007950


	//   ....[20]....
        /*05e4*/ 	.word	0x000079b0


	//   ....[21]....
        /*05e8*/ 	.word	0x000079d0


	//   ....[22]....
        /*05ec*/ 	.word	0x000079f0


	//   ....[23]....
        /*05f0*/ 	.word	0x00008f80


	//   ....[24]....
        /*05f4*/ 	.word	0x00008fc0


	//   ....[25]....
        /*05f8*/ 	.word	0x00009070


	//   ....[26]....
        /*05fc*/ 	.word	0x000090a0


	//   ....[27]....
        /*0600*/ 	.word	0x0000ab00


	//   ....[28]....
        /*0604*/ 	.word	0x0000ab30


	//   ....[29]....
        /*0608*/ 	.word	0x0000ab60


	//   ....[30]....
        /*060c*/ 	.word	0x0000abd0


	//   ....[31]....
        /*0610*/ 	.word	0x0000b430


	//   ....[32]....
        /*0614*/ 	.word	0x0000b460


	//   ....[33]....
        /*0618*/ 	.word	0x0000b5f0


	//   ....[34]....
        /*061c*/ 	.word	0x0000b610


	//   ....[35]....
        /*0620*/ 	.word	0x0000b750


	//   ....[36]....
        /*0624*/ 	.word	0x0000b770


	//   ....[37]....
        /*0628*/ 	.word	0x0000b8c0


	//   ....[38]....
        /*062c*/ 	.word	0x0000b8e0


	//   ....[39]....
        /*0630*/ 	.word	0x0000c2f0


	//   ....[40]....
        /*0634*/ 	.word	0x0000c320


	//   ....[41]....
        /*0638*/ 	.word	0x0000c470


	//   ....[42]....
        /*063c*/ 	.word	0x0000c490


	//   ....[43]....
        /*0640*/ 	.word	0x0000c5d0


	//   ....[44]....
        /*0644*/ 	.word	0x0000c5f0


	//   ....[45]....
        /*0648*/ 	.word	0x0000c740


	//   ....[46]....
        /*064c*/ 	.word	0x0000c760


	//   ....[47]....
        /*0650*/ 	.word	0x0000c920


	//   ....[48]....
        /*0654*/ 	.word	0x0000caf0


	//   ....[49]....
        /*0658*/ 	.word	0x0000cb20


	//   ....[50]....
        /*065c*/ 	.word	0x0000cb50


	//   ....[51]....
        /*0660*/ 	.word	0x0000cb80


	//   ....[52]....
        /*0664*/ 	.word	0x0000cbb0


	//   ....[53]....
        /*0668*/ 	.word	0x0000cbe0


	//   ....[54]....
        /*066c*/ 	.word	0x0000cd30


	//   ....[55]....
        /*0670*/ 	.word	0x0000cd60


	//   ....[56]....
        /*0674*/ 	.word	0x0000cd90


	//   ....[57]....
        /*0678*/ 	.word	0x0000cdc0


	//   ....[58]....
        /*067c*/ 	.word	0x0000cdf0


	//   ....[59]....
        /*0680*/ 	.word	0x0000ce20


	//   ....[60]....
        /*0684*/ 	.word	0x0000ceb0


	//   ....[61]....
        /*0688*/ 	.word	0x0000cf10


	//   ....[62]....
        /*068c*/ 	.word	0x0000cfa0


	//   ....[63]....
        /*0690*/ 	.word	0x0000e7e0


	//   ....[64]....
        /*0694*/ 	.word	0x0000e800


	//   ....[65]....
        /*0698*/ 	.word	0x0000e890


	//   ....[66]....
        /*069c*/ 	.word	0x0000e8b0


	//   ....[67]....
        /*06a0*/ 	.word	0x0000e930


	//   ....[68]....
        /*06a4*/ 	.word	0x0000e950


	//   ....[69]....
        /*06a8*/ 	.word	0x0000e9d0


	//   ....[70]....
        /*06ac*/ 	.word	0x0000e9f0


	//   ....[71]....
        /*06b0*/ 	.word	0x0000ea70


	//   ....[72]....
        /*06b4*/ 	.word	0x0000ea90


	//   ....[73]....
        /*06b8*/ 	.word	0x0000eaa0


	//   ....[74]....
        /*06bc*/ 	.word	0x0000eab0


	//   ....[75]....
        /*06c0*/ 	.word	0x0000f240


	//   ....[76]....
        /*06c4*/ 	.word	0x0000f260


	//   ....[77]....
        /*06c8*/ 	.word	0x0000f270


	//   ....[78]....
        /*06cc*/ 	.word	0x0000f280


	//   ....[79]....
        /*06d0*/ 	.word	0x0000f290


	//   ....[80]....
        /*06d4*/ 	.word	0x0000f2b0


	//   ....[81]....
        /*06d8*/ 	.word	0x0000f370


	//   ....[82]....
        /*06dc*/ 	.word	0x0000f410


	//   ....[83]....
        /*06e0*/ 	.word	0x0000f430


	//   ....[84]....
        /*06e4*/ 	.word	0x0000f490


	//   ....[85]....
        /*06e8*/ 	.word	0x0000f500


	//   ....[86]....
        /*06ec*/ 	.word	0x0000f520


	//   ....[87]....
        /*06f0*/ 	.word	0x0000f530


	//   ....[88]....
        /*06f4*/ 	.word	0x0000f560


	//   ....[89]....
        /*06f8*/ 	.word	0x0000f5f0


	//   ....[90]....
        /*06fc*/ 	.word	0x0000f630


	//   ....[91]....
        /*0700*/ 	.word	0x0000fd40


	//   ....[92]....
        /*0704*/ 	.word	0x0000fd70


	//   ....[93]....
        /*0708*/ 	.word	0x0000fd90


	//   ....[94]....
        /*070c*/ 	.word	0x0000fdc0


	//   ....[95]....
        /*0710*/ 	.word	0x0000fe30


	//   ....[96]....
        /*0714*/ 	.word	0x0000fe60


	//   ....[97]....
        /*0718*/ 	.word	0x0000ff70


	//   ....[98]....
        /*071c*/ 	.word	0x0000ff90


	//   ....[99]....
        /*0720*/ 	.word	0x00010020


	//   ....[100]....
        /*0724*/ 	.word	0x00010040


	//   ....[101]....
        /*0728*/ 	.word	0x000100b0


	//   ....[102]....
        /*072c*/ 	.word	0x000100d0


	//   ....[103]....
        /*0730*/ 	.word	0x00010130


	//   ....[104]....
        /*0734*/ 	.word	0x00010160


	//   ....[105]....
        /*0738*/ 	.word	0x000101e0


	//   ....[106]....
        /*073c*/ 	.word	0x00010240


	//   ....[107]....
        /*0740*/ 	.word	0x00010790


	//   ....[108]....
        /*0744*/ 	.word	0x000107b0


	//   ....[109]....
        /*0748*/ 	.word	0x00010800


	//   ....[110]....
        /*074c*/ 	.word	0x000108c0


	//   ....[111]....
        /*0750*/ 	.word	0x000108d0


	//   ....[112]....
        /*0754*/ 	.word	0x00010900


	//   ....[113]....
        /*0758*/ 	.word	0x00010990


	//   ....[114]....
        /*075c*/ 	.word	0x00010a40


	//   ....[115]....
        /*0760*/ 	.word	0x00010a50


	//   ....[116]....
        /*0764*/ 	.word	0x00010a80


	//   ....[117]....
        /*0768*/ 	.word	0x00010a90


	//   ....[118]....
        /*076c*/ 	.word	0x00010b20


	//   ....[119]....
        /*0770*/ 	.word	0x00011230


	//   ....[120]....
        /*0774*/ 	.word	0x00011250


	//   ....[121]....
        /*0778*/ 	.word	0x00011260


	//   ....[122]....
        /*077c*/ 	.word	0x000112a0


	//   ....[123]....
        /*0780*/ 	.word	0x000112b0


	//   ....[124]....
        /*0784*/ 	.word	0x000112f0


	//   ....[125]....
        /*0788*/ 	.word	0x00011300


	//   ....[126]....
        /*078c*/ 	.word	0x00011340


	//   ....[127]....
        /*0790*/ 	.word	0x00011350


	//   ....[128]....
        /*0794*/ 	.word	0x00011390


	//   ....[129]....
        /*0798*/ 	.word	0x000113a0


	//   ....[130]....
        /*079c*/ 	.word	0x000113b0


	//   ....[131]....
        /*07a0*/ 	.word	0x00011710


	//   ....[132]....
        /*07a4*/ 	.word	0x00011730


	//   ....[133]....
        /*07a8*/ 	.word	0x00011740


	//   ....[134]....
        /*07ac*/ 	.word	0x00011750


	//   ....[135]....
        /*07b0*/ 	.word	0x00011760


	//   ....[136]....
        /*07b4*/ 	.word	0x00011780


	//   ....[137]....
        /*07b8*/ 	.word	0x000117f0


	//   ....[138]....
        /*07bc*/ 	.word	0x00011820


	//   ....[139]....
        /*07c0*/ 	.word	0x00011830


	//   ....[140]....
        /*07c4*/ 	.word	0x000118a0


	//   ....[141]....
        /*07c8*/ 	.word	0x000118b0


	//   ....[142]....
        /*07cc*/ 	.word	0x000119b0


	//   ....[143]....
        /*07d0*/ 	.word	0x00011e50


	//   ....[144]....
        /*07d4*/ 	.word	0x00011e80


	//   ....[145]....
        /*07d8*/ 	.word	0x00011eb0


	//   ....[146]....
        /*07dc*/ 	.word	0x00011ee0


	//   ....[147]....
        /*07e0*/ 	.word	0x00011f10


	//   ....[148]....
        /*07e4*/ 	.word	0x00011f40


	//   ....[149]....
        /*07e8*/ 	.word	0x00011f70


	//   ....[150]....
        /*07ec*/ 	.word	0x00011fa0


	//   ....[151]....
        /*07f0*/ 	.word	0x00012120


	//   ....[152]....
        /*07f4*/ 	.word	0x00012150


	//   ....[153]....
        /*07f8*/ 	.word	0x00012180


	//   ....[154]....
        /*07fc*/ 	.word	0x000121b0


	//   ....[155]....
        /*0800*/ 	.word	0x000121e0


	//   ....[156]....
        /*0804*/ 	.word	0x00012210


	//   ....[157]....
        /*0808*/ 	.word	0x000122d0


	//   ....[158]....
        /*080c*/ 	.word	0x000122f0


	//   ....[159]....
        /*0810*/ 	.word	0x00012360


	//   ....[160]....
        /*0814*/ 	.word	0x00012a00


	//   ....[161]....
        /*0818*/ 	.word	0x00013030


	//   ....[162]....
        /*081c*/ 	.word	0x00013120


	//   ....[163]....
        /*0820*/ 	.word	0x000131c0


	//   ....[164]....
        /*0824*/ 	.word	0x00013220


	//   ....[165]....
        /*0828*/ 	.word	0x00013310


	//   ....[166]....
        /*082c*/ 	.word	0x00013380


	//   ....[167]....
        /*0830*/ 	.word	0x00013470


	//   ....[168]....
        /*0834*/ 	.word	0x000134e0


	//   ....[169]....
        /*0838*/ 	.word	0x000135d0


	//   ....[170]....
        /*083c*/ 	.word	0x00013640


	//   ....[171]....
        /*0840*/ 	.word	0x00013730


	//   ....[172]....
        /*0844*/ 	.word	0x000137a0


	//   ....[173]....
        /*0848*/ 	.word	0x00013840


	//   ....[174]....
        /*084c*/ 	.word	0x00013940


	//   ....[175]....
        /*0850*/ 	.word	0x00013990


	//   ....[176]....
        /*0854*/ 	.word	0x000139f0


	//   ....[177]....
        /*0858*/ 	.word	0x00013b10


	//   ....[178]....
        /*085c*/ 	.word	0x00013b90


	//   ....[179]....
        /*0860*/ 	.word	0x00013c80


	//   ....[180]....
        /*0864*/ 	.word	0x00013d00


	//   ....[181]....
        /*0868*/ 	.word	0x00013df0


	//   ....[182]....
        /*086c*/ 	.word	0x00013f00


	//   ....[183]....
        /*0870*/ 	.word	0x00013f80


	//   ....[184]....
        /*0874*/ 	.word	0x00014080


	//   ....[185]....
        /*0878*/ 	.word	0x000140f0


	//   ....[186]....
        /*087c*/ 	.word	0x00014170


	//   ....[187]....
        /*0880*/ 	.word	0x00014260


	//   ....[188]....
        /*0884*/ 	.word	0x000142d0


	//   ....[189]....
        /*0888*/ 	.word	0x000143a0


	//   ....[190]....
        /*088c*/ 	.word	0x00014440


	//   ....[191]....
        /*0890*/ 	.word	0x000144e0


	//   ....[192]....
        /*0894*/ 	.word	0x00014540


	//   ....[193]....
        /*0898*/ 	.word	0x00014630


	//   ....[194]....
        /*089c*/ 	.word	0x00014740


	//   ....[195]....
        /*08a0*/ 	.word	0x00014790


	//   ....[196]....
        /*08a4*/ 	.word	0x000147f0


	//   ....[197]....
        /*08a8*/ 	.word	0x000148f0


	//   ....[198]....
        /*08ac*/ 	.word	0x00014a00


	//   ....[199]....
        /*08b0*/ 	.word	0x00014a50


	//   ....[200]....
        /*08b4*/ 	.word	0x00014ab0


	//   ....[201]....
        /*08b8*/ 	.word	0x00014bb0


	//   ....[202]....
        /*08bc*/ 	.word	0x00014cc0


	//   ....[203]....
        /*08c0*/ 	.word	0x00014d10


	//   ....[204]....
        /*08c4*/ 	.word	0x00014d70


	//   ....[205]....
        /*08c8*/ 	.word	0x00014e60


	//   ....[206]....
        /*08cc*/ 	.word	0x00014f90


	//   ....[207]....
        /*08d0*/ 	.word	0x00015070


	//   ....[208]....
        /*08d4*/ 	.word	0x00015100


	//   ....[209]....
        /*08d8*/ 	.word	0x00015210


	//   ....[210]....
        /*08dc*/ 	.word	0x00015270


	//   ....[211]....
        /*08e0*/ 	.word	0x00015380


	//   ....[212]....
        /*08e4*/ 	.word	0x000153e0


	//   ....[213]....
        /*08e8*/ 	.word	0x000154f0


	//   ....[214]....
        /*08ec*/ 	.word	0x00015550


	//   ....[215]....
        /*08f0*/ 	.word	0x00015660


	//   ....[216]....
        /*08f4*/ 	.word	0x000156c0


	//   ....[217]....
        /*08f8*/ 	.word	0x00015780


	//   ....[218]....
        /*08fc*/ 	.word	0x000158e0


	//   ....[219]....
        /*0900*/ 	.word	0x00015980


	//   ....[220]....
        /*0904*/ 	.word	0x000159e0


	//   ....[221]....
        /*0908*/ 	.word	0x00015a90


	//   ....[222]....
        /*090c*/ 	.word	0x00015af0


	//   ....[223]....
        /*0910*/ 	.word	0x00015ba0


	//   ....[224]....
        /*0914*/ 	.word	0x00015c00


	//   ....[225]....
        /*0918*/ 	.word	0x00015cb0


	//   ....[226]....
        /*091c*/ 	.word	0x00015d10


	//   ....[227]....
        /*0920*/ 	.word	0x00015dc0


	//   ....[228]....
        /*0924*/ 	.word	0x00015e20


	//   ....[229]....
        /*0928*/ 	.word	0x00015ed0


	//   ....[230]....
        /*092c*/ 	.word	0x00015fb0


	//   ....[231]....
        /*0930*/ 	.word	0x00016050


	//   ....[232]....
        /*0934*/ 	.word	0x000160b0


	//   ....[233]....
        /*0938*/ 	.word	0x00016180


	//   ....[234]....
        /*093c*/ 	.word	0x000161e0


	//   ....[235]....
        /*0940*/ 	.word	0x000162b0


	//   ....[236]....
        /*0944*/ 	.word	0x00016310


	//   ....[237]....
        /*0948*/ 	.word	0x000163f0


	//   ....[238]....
        /*094c*/ 	.word	0x00016450


	//   ....[239]....
        /*0950*/ 	.word	0x00016520


	//   ....[240]....
        /*0954*/ 	.word	0x00016580


	//   ....[241]....
        /*0958*/ 	.word	0x00016650


	//   ....[242]....
        /*095c*/ 	.word	0x000166e0


	//   ....[243]....
        /*0960*/ 	.word	0x00016780


	//   ....[244]....
        /*0964*/ 	.word	0x000168a0


	//   ....[245]....
        /*0968*/ 	.word	0x00016910


	//   ....[246]....
        /*096c*/ 	.word	0x00016980


	//   ....[247]....
        /*0970*/ 	.word	0x000169f0


	//   ....[248]....
        /*0974*/ 	.word	0x00016a60


	//   ....[249]....
        /*0978*/ 	.word	0x00016ae0


	//   ....[250]....
        /*097c*/ 	.word	0x00016b70


	//   ....[251]....
        /*0980*/ 	.word	0x00016c00


	//   ....[252]....
        /*0984*/ 	.word	0x00016c70


	//   ....[253]....
        /*0988*/ 	.word	0x00016ce0


	//   ....[254]....
        /*098c*/ 	.word	0x00016d50


	//   ....[255]....
        /*0990*/ 	.word	0x00016dd0


	//   ....[0]....
        /*0994*/ 	.word	0x00016e40


	//   ....[1]....
        /*0998*/ 	.word	0x00016ee0


	//   ....[2]....
        /*099c*/ 	.word	0x00016f70


	//   ....[3]....
        /*09a0*/ 	.word	0x00017090


	//----- nvinfo : EIATTR_REG_RECONFIG
	.align		4
.L_1590:
        /*09a4*/ 	.byte	0x01, 0x54
	.zero		2


	//----- nvinfo : EIATTR_SYSCALL_OFFSETS
	.align		4
        /*09a8*/ 	.byte	0x04, 0x46
        /*09aa*/ 	.short	(.L_1592 - .L_1591)


	//   ....[0]....
.L_1591:
        /*09ac*/ 	.word	0x00001a90


	//   ....[1]....
        /*09b0*/ 	.word	0x0000de10


	//   ....[2]....
        /*09b4*/ 	.word	0x0000df60


	//   ....[3]....
        /*09b8*/ 	.word	0x0000e050


	//   ....[4]....
        /*09bc*/ 	.word	0x0000ee40


	//   ....[5]....
        /*09c0*/ 	.word	0x0000f980


	//----- nvinfo : EIATTR_MBARRIER_INSTR_OFFSETS
	.align		4
.L_1592:
        /*09c4*/ 	.byte	0x04, 0x39
        /*09c6*/ 	.short	(.L_1594 - .L_1593)


	//   ....[0]....
.L_1593:
        /*09c8*/ 	.word	0x00000190
        /*09cc*/ 	.word	0x000000ff
        /*09d0*/ 	.word	0x00032400
        /*09d4*/ 	.short	0x0100
        /*09d6*/ 	.byte	0x08
	.zero		1


	//   ....[1]....
        /*09d8*/ 	.word	0x000001a0
        /*09dc*/ 	.word	0x000000ff
        /*09e0*/ 	.word	0x00032410
        /*09e4*/ 	.short	0x0100
        /*09e6*/ 	.byte	0x08
	.zero		1


	//   ....[2]....
        /*09e8*/ 	.word	0x000001b0
        /*09ec*/ 	.word	0x000000ff
        /*09f0*/ 	.word	0x00032420
        /*09f4*/ 	.short	0x0100
        /*09f6*/ 	.byte	0x08
	.zero		1


	//   ....[3]....
        /*09f8*/ 	.word	0x000002a0
        /*09fc*/ 	.word	0x000000ff
        /*0a00*/ 	.word	0x00032430
        /*0a04*/ 	.short	0x0100
        /*0a06*/ 	.byte	0x08
	.zero		1


	//   ....[4]....
        /*0a08*/ 	.word	0x000002b0
        /*0a0c*/ 	.word	0x000000ff
        /*0a10*/ 	.word	0x00032440
        /*0a14*/ 	.short	0x0100
        /*0a16*/ 	.byte	0x08
	.zero		1


	//   ....[5]....
        /*0a18*/ 	.word	0x000002c0
        /*0a1c*/ 	.word	0x000000ff
        /*0a20*/ 	.word	0x00032438
        /*0a24*/ 	.short	0x0100
        /*0a26*/ 	.byte	0x08
	.zero		1


	//   ....[6]....
        /*0a28*/ 	.word	0x000002d0
        /*0a2c*/ 	.word	0x000000ff
        /*0a30*/ 	.word	0x00032448
        /*0a34*/ 	.short	0x0100
        /*0a36*/ 	.byte	0x08
	.zero		1


	//   ....[7]....
        /*0a38*/ 	.word	0x00000400
        /*0a3c*/ 	.word	0x000000ff
        /*0a40*/ 	.word	0x00032450
        /*0a44*/ 	.short	0x0100
        /*0a46*/ 	.byte	0x08
	.zero		1


	//   ....[8]....
        /*0a48*/ 	.word	0x00000410
        /*0a4c*/ 	.word	0x000000ff
        /*0a50*/ 	.word	0x00032460
        /*0a54*/ 	.short	0x0100
        /*0a56*/ 	.byte	0x08
	.zero		1


	//   ....[9]....
        /*0a58*/ 	.word	0x00000420
        /*0a5c*/ 	.word	0x000000ff
        /*0a60*/ 	.word	0x00032458
        /*0a64*/ 	.short	0x0100
        /*0a66*/ 	.byte	0x08
	.zero		1


	//   ....[10]....
        /*0a68*/ 	.word	0x00000430
        /*0a6c*/ 	.word	0x000000ff
        /*0a70*/ 	.word	0x00032468
        /*0a74*/ 	.short	0x0100
        /*0a76*/ 	.byte	0x08
	.zero		1


	//   ....[11]....
        /*0a78*/ 	.word	0x00000520
        /*0a7c*/ 	.word	0x000000ff
        /*0a80*/ 	.word	0x00032470
        /*0a84*/ 	.short	0x0100
        /*0a86*/ 	.byte	0x06
	.zero		1


	//   ....[12]....
        /*0a88*/ 	.word	0x00000530
        /*0a8c*/ 	.word	0x000000ff
        /*0a90*/ 	.word	0x00032480
        /*0a94*/ 	.short	0x0100
        /*0a96*/ 	.byte	0x06
	.zero		1


	//   ....[13]....
        /*0a98*/ 	.word	0x00000540
        /*0a9c*/ 	.word	0x000000ff
        /*0aa0*/ 	.word	0x00032478
        /*0aa4*/ 	.short	0x0100
        /*0aa6*/ 	.byte	0x06
	.zero		1


	//   ....[14]....
        /*0aa8*/ 	.word	0x00000550
        /*0aac*/ 	.word	0x000000ff
        /*0ab0*/ 	.word	0x00032488
        /*0ab4*/ 	.short	0x0100
        /*0ab6*/ 	.byte	0x06
	.zero		1


	//   ....[15]....
        /*0ab8*/ 	.word	0x00000680
        /*0abc*/ 	.word	0x000000ff
        /*0ac0*/ 	.word	0x00032490
        /*0ac4*/ 	.short	0x0100
        /*0ac6*/ 	.byte	0x08
	.zero		1


	//   ....[16]....
        /*0ac8*/ 	.word	0x00000690
        /*0acc*/ 	.word	0x000000ff
        /*0ad0*/ 	.word	0x000324a0
        /*0ad4*/ 	.short	0x0100
        /*0ad6*/ 	.byte	0x08
	.zero		1


	//   ....[17]....
        /*0ad8*/ 	.word	0x000006a0
        /*0adc*/ 	.word	0x000000ff
        /*0ae0*/ 	.word	0x00032498
        /*0ae4*/ 	.short	0x0100
        /*0ae6*/ 	.byte	0x08
	.zero		1


	//   ....[18]....
        /*0ae8*/ 	.word	0x000006b0
        /*0aec*/ 	.word	0x000000ff
        /*0af0*/ 	.word	0x000324a8
        /*0af4*/ 	.short	0x0100
        /*0af6*/ 	.byte	0x08
	.zero		1


	//   ....[19]....
        /*0af8*/ 	.word	0x000007f0
        /*0afc*/ 	.word	0x000000ff
        /*0b00*/ 	.word	0x000324b0
        /*0b04*/ 	.short	0x0100
        /*0b06*/ 	.byte	0x08
	.zero		1


	//   ....[20]....
        /*0b08*/ 	.word	0x00000800
        /*0b0c*/ 	.word	0x000000ff
        /*0b10*/ 	.word	0x000324c0
        /*0b14*/ 	.short	0x0100
        /*0b16*/ 	.byte	0x08
	.zero		1


	//   ....[21]....
        /*0b18*/ 	.word	0x00000810
        /*0b1c*/ 	.word	0x000000ff
        /*0b20*/ 	.word	0x000324b8
        /*0b24*/ 	.short	0x0100
        /*0b26*/ 	.byte	0x08
	.zero		1


	//   ....[22]....
        /*0b28*/ 	.word	0x00000820
        /*0b2c*/ 	.word	0x000000ff
        /*0b30*/ 	.word	0x000324c8
        /*0b34*/ 	.short	0x0100
        /*0b36*/ 	.byte	0x08
	.zero		1


	//   ....[23]....
        /*0b38*/ 	.word	0x00001af0
        /*0b3c*/ 	.word	0x000000ff
        /*0b40*/ 	.word	0x00032400
        /*0b44*/ 	.short	0x010a
        /*0b46*/ 	.byte	0x28
	.zero		1


	//   ....[24]....
        /*0b48*/ 	.word	0x00001bd0
        /*0b4c*/ 	.word	0x000000ff
        /*0b50*/ 	.word	0x00032430
        /*0b54*/ 	.short	0x010a
        /*0b56*/ 	.byte	0x06
	.zero		1


	//   ....[25]....
        /*0b58*/ 	.word	0x00001c10
        /*0b5c*/ 	.word	0x000000ff
        /*0b60*/ 	.word	0x00032430
        /*0b64*/ 	.short	0x010a
        /*0b66*/ 	.byte	0x06
	.zero		1


	//   ....[26]....
        /*0b68*/ 	.word	0x00001f10
        /*0b6c*/ 	.word	0x000000ff
        /*0b70*/ 	.word	0x00032410
        /*0b74*/ 	.short	0x010a
        /*0b76*/ 	.byte	0x28
	.zero		1


	//   ....[27]....
        /*0b78*/ 	.word	0x00001f50
        /*0b7c*/ 	.word	0x000000ff
        /*0b80*/ 	.word	0x00032450
        /*0b84*/ 	.short	0x010a
        /*0b86*/ 	.byte	0x06
	.zero		1


	//   ....[28]....
        /*0b88*/ 	.word	0x00001f90
        /*0b8c*/ 	.word	0x000000ff
        /*0b90*/ 	.word	0x00032450
        /*0b94*/ 	.short	0x010a
        /*0b96*/ 	.byte	0x06
	.zero		1


	//   ....[29]....
        /*0b98*/ 	.word	0x00002900
        /*0b9c*/ 	.word	0x000000ff
        /*0ba0*/ 	.word	0x00000000
        /*0ba4*/ 	.short	0x0101
        /*0ba6*/ 	.byte	0x0a
	.zero		1


	//   ....[30]....
        /*0ba8*/ 	.word	0x00004070
        /*0bac*/ 	.word	0x000000ff
        /*0bb0*/ 	.word	0x00000000
        /*0bb4*/ 	.short	0x0101
        /*0bb6*/ 	.byte	0x06
	.zero		1


	//   ....[31]....
        /*0bb8*/ 	.word	0x00004210
        /*0bbc*/ 	.word	0x000000ff
        /*0bc0*/ 	.word	0x00032430
        /*0bc4*/ 	.short	0x010a
        /*0bc6*/ 	.byte	0x04
	.zero		1


	//   ....[32]....
        /*0bc8*/ 	.word	0x00004250
        /*0bcc*/ 	.word	0x000000ff
        /*0bd0*/ 	.word	0x00032430
        /*0bd4*/ 	.short	0x010a
        /*0bd6*/ 	.byte	0x04
	.zero		1


	//   ....[33]....
        /*0bd8*/ 	.word	0x00004470
        /*0bdc*/ 	.word	0x000000ff
        /*0be0*/ 	.word	0x00032450
        /*0be4*/ 	.short	0x010a
        /*0be6*/ 	.byte	0x04
	.zero		1


	//   ....[34]....
        /*0be8*/ 	.word	0x000044b0
        /*0bec*/ 	.word	0x000000ff
        /*0bf0*/ 	.word	0x00032450
        /*0bf4*/ 	.short	0x010a
        /*0bf6*/ 	.byte	0x04
	.zero		1


	//   ....[35]....
        /*0bf8*/ 	.word	0x00004b90
        /*0bfc*/ 	.word	0x000000ff
        /*0c00*/ 	.word	0x00000000
        /*0c04*/ 	.short	0x0101
        /*0c06*/ 	.byte	0x0a
	.zero		1


	//   ....[36]....
        /*0c08*/ 	.word	0x00006be0
        /*0c0c*/ 	.word	0x000000ff
        /*0c10*/ 	.word	0x00000000
        /*0c14*/ 	.short	0x0101
        /*0c16*/ 	.byte	0x04
	.zero		1


	//   ....[37]....
        /*0c18*/ 	.word	0x00006d10
        /*0c1c*/ 	.word	0x000000ff
        /*0c20*/ 	.word	0x00032430
        /*0c24*/ 	.short	0x010a
        /*0c26*/ 	.byte	0x04
	.zero		1


	//   ....[38]....
        /*0c28*/ 	.word	0x00006d50
        /*0c2c*/ 	.word	0x000000ff
        /*0c30*/ 	.word	0x00032430
        /*0c34*/ 	.short	0x010a
        /*0c36*/ 	.byte	0x04
	.zero		1


	//   ....[39]....
        /*0c38*/ 	.word	0x00006f70
        /*0c3c*/ 	.word	0x000000ff
        /*0c40*/ 	.word	0x00032450
        /*0c44*/ 	.short	0x010a
        /*0c46*/ 	.byte	0x04
	.zero		1


	//   ....[40]....
        /*0c48*/ 	.word	0x00006fb0
        /*0c4c*/ 	.word	0x000000ff
        /*0c50*/ 	.word	0x00032450
        /*0c54*/ 	.short	0x010a
        /*0c56*/ 	.byte	0x04
	.zero		1


	//   ....[41]....
        /*0c58*/ 	.word	0x000076b0
        /*0c5c*/ 	.word	0x000000ff
        /*0c60*/ 	.word	0x00000000
        /*0c64*/ 	.short	0x0101
        /*0c66*/ 	.byte	0x0a
	.zero		1


	//   ....[42]....
        /*0c68*/ 	.word	0x00008f60
        /*0c6c*/ 	.word	0x000000ff
        /*0c70*/ 	.word	0x00000000
        /*0c74*/ 	.short	0x0101
        /*0c76*/ 	.byte	0x04
	.zero		1


	//   ....[43]....
        /*0c78*/ 	.word	0x0000b450
        /*0c7c*/ 	.word	0x000000ff
        /*0c80*/ 	.word	0x00000000
        /*0c84*/ 	.short	0x0101
        /*0c86*/ 	.byte	0x07
	.zero		1


	//   ....[44]....
        /*0c88*/ 	.word	0x0000e560
        /*0c8c*/ 	.word	0x00000019
        /*0c90*/ 	.word	0x00032440
        /*0c94*/ 	.short	0x010a
        /*0c96*/ 	.byte	0x3f
	.zero		1


	//   ....[45]....
        /*0c98*/ 	.word	0x0000ebb0
        /*0c9c*/ 	.word	0x00000019
        /*0ca0*/ 	.word	0x00032430
        /*0ca4*/ 	.short	0x0107
        /*0ca6*/ 	.byte	0x3f
	.zero		1


	//   ....[46]....
        /*0ca8*/ 	.word	0x0000ec80
        /*0cac*/ 	.word	0x00000019
        /*0cb0*/ 	.word	0x00032430
        /*0cb4*/ 	.short	0x0101
        /*0cb6*/ 	.byte	0x3f
	.zero		1


	//   ....[47]....
        /*0cb8*/ 	.word	0x0000f7c0
        /*0cbc*/ 	.word	0x00000016
        /*0cc0*/ 	.word	0x00032400
        /*0cc4*/ 	.short	0x0107
        /*0cc6*/ 	.byte	0x3f
	.zero		1


	//   ....[48]....
        /*0cc8*/ 	.word	0x0000f850
        /*0ccc*/ 	.word	0x00000016
        /*0cd0*/ 	.word	0x00032400
        /*0cd4*/ 	.short	0x0101
        /*0cd6*/ 	.byte	0x3f
	.zero		1


	//   ....[49]....
        /*0cd8*/ 	.word	0x00010380
        /*0cdc*/ 	.word	0x00000016
        /*0ce0*/ 	.word	0x00032410
        /*0ce4*/ 	.short	0x0107
        /*0ce6*/ 	.byte	0x3f
	.zero		1


	//   ....[50]....
        /*0ce8*/ 	.word	0x00010480
        /*0cec*/ 	.word	0x00000016
        /*0cf0*/ 	.word	0x00032410
        /*0cf4*/ 	.short	0x0101
        /*0cf6*/ 	.byte	0x3f
	.zero		1


	//   ....[51]....
        /*0cf8*/ 	.word	0x000104a0
        /*0cfc*/ 	.word	0x00000016
        /*0d00*/ 	.word	0x00032420
        /*0d04*/ 	.short	0x010a
        /*0d06*/ 	.byte	0x3f
	.zero		1


	//   ....[52]....
        /*0d08*/ 	.word	0x00010520
        /*0d0c*/ 	.word	0x00000019
        /*0d10*/ 	.word	0x00032460
        /*0d14*/ 	.short	0x010a
        /*0d16*/ 	.byte	0x3f
	.zero		1


	//   ....[53]....
        /*0d18*/ 	.word	0x00010ca0
        /*0d1c*/ 	.word	0x00000019
        /*0d20*/ 	.word	0x00032450
        /*0d24*/ 	.short	0x0107
        /*0d26*/ 	.byte	0x3f
	.zero		1


	//   ....[54]....
        /*0d28*/ 	.word	0x00010d60
        /*0d2c*/ 	.word	0x00000019
        /*0d30*/ 	.word	0x00032450
        /*0d34*/ 	.short	0x0101
        /*0d36*/ 	.byte	0x3f
	.zero		1


	//   ....[55]....
        /*0d38*/ 	.word	0x00011090
        /*0d3c*/ 	.word	0x0000000a
        /*0d40*/ 	.word	0x00032440
        /*0d44*/ 	.short	0x010a
        /*0d46*/ 	.byte	0x3f
	.zero		1


	//   ....[56]....
        /*0d48*/ 	.word	0x00011460
        /*0d4c*/ 	.word	0x0000000a
        /*0d50*/ 	.word	0x00032430
        /*0d54*/ 	.short	0x0107
        /*0d56*/ 	.byte	0x3f
	.zero		1


	//   ....[57]....
        /*0d58*/ 	.word	0x00011510
        /*0d5c*/ 	.word	0x0000000a
        /*0d60*/ 	.word	0x00032430
        /*0d64*/ 	.short	0x0101
        /*0d66*/ 	.byte	0x3f
	.zero		1


	//   ....[58]....
        /*0d68*/ 	.word	0x00011540
        /*0d6c*/ 	.word	0x0000000a
        /*0d70*/ 	.word	0x00032460
        /*0d74*/ 	.short	0x010a
        /*0d76*/ 	.byte	0x3f
	.zero		1


	//   ....[59]....
        /*0d78*/ 	.word	0x00011a60
        /*0d7c*/ 	.word	0x0000000a
        /*0d80*/ 	.word	0x00032450
        /*0d84*/ 	.short	0x0107
        /*0d86*/ 	.byte	0x3f
	.zero		1


	//   ....[60]....
        /*0d88*/ 	.word	0x00011b10
        /*0d8c*/ 	.word	0x0000000a
        /*0d90*/ 	.word	0x00032450
        /*0d94*/ 	.short	0x0101
        /*0d96*/ 	.byte	0x3f
	.zero		1


	//   ....[61]....
        /*0d98*/ 	.word	0x00012980
        /*0d9c*/ 	.word	0x00000005
        /*0da0*/ 	.word	0x00032420
        /*0da4*/ 	.short	0x010a
        /*0da6*/ 	.byte	0x3f
	.zero		1


	//   ....[62]....
        /*0da8*/ 	.word	0x00012b20
        /*0dac*/ 	.word	0x00000003
        /*0db0*/ 	.word	0x00032440
        /*0db4*/ 	.short	0x010a
        /*0db6*/ 	.byte	0x3f
	.zero		1


	//   ....[63]....
        /*0db8*/ 	.word	0x00012bc0
        /*0dbc*/ 	.word	0x00000005
        /*0dc0*/ 	.word	0x00032440
        /*0dc4*/ 	.short	0x010a
        /*0dc6*/ 	.byte	0x3f
	.zero		1


	//   ....[64]....
        /*0dc8*/ 	.word	0x00012c00
        /*0dcc*/ 	.word	0x00000003
        /*0dd0*/ 	.word	0x00032460
        /*0dd4*/ 	.short	0x010a
        /*0dd6*/ 	.byte	0x3f
	.zero		1


	//   ....[65]....
        /*0dd8*/ 	.word	0x00012c40
        /*0ddc*/ 	.word	0x00000005
        /*0de0*/ 	.word	0x00032460
        /*0de4*/ 	.short	0x010a
        /*0de6*/ 	.byte	0x3f
	.zero		1


	//   ....[66]....
        /*0de8*/ 	.word	0x00012cb0
        /*0dec*/ 	.word	0x00000003
        /*0df0*/ 	.word	0x00032400
        /*0df4*/ 	.short	0x010a
        /*0df6*/ 	.byte	0x3f
	.zero		1


	//   ....[67]....
        /*0df8*/ 	.word	0x00012d10
        /*0dfc*/ 	.word	0x00000003
        /*0e00*/ 	.word	0x00032430
        /*0e04*/ 	.short	0x010a
        /*0e06*/ 	.byte	0x3f
	.zero		1


	//   ....[68]....
        /*0e08*/ 	.word	0x00012d70
        /*0e0c*/ 	.word	0x00000003
        /*0e10*/ 	.word	0x00032410
        /*0e14*/ 	.short	0x010a
        /*0e16*/ 	.byte	0x3f
	.zero		1


	//   ....[69]....
        /*0e18*/ 	.word	0x00012dd0
        /*0e1c*/ 	.word	0x00000003
        /*0e20*/ 	.word	0x00032450
        /*0e24*/ 	.short	0x010a
        /*0e26*/ 	.byte	0x3f
	.zero		1


	//   ....[70]....
        /*0e28*/ 	.word	0x00012e30
        /*0e2c*/ 	.word	0x00000015
        /*0e30*/ 	.word	0x00032430
        /*0e34*/ 	.short	0x010a
        /*0e36*/ 	.byte	0x3f
	.zero		1


	//   ....[71]....
        /*0e38*/ 	.word	0x00012e90
        /*0e3c*/ 	.word	0x00000015
        /*0e40*/ 	.word	0x00032450
        /*0e44*/ 	.short	0x010a
        /*0e46*/ 	.byte	0x3f
	.zero		1


	//   ....[72]....
        /*0e48*/ 	.word	0x00012ef0
        /*0e4c*/ 	.word	0x00000015
        /*0e50*/ 	.word	0x00032430
        /*0e54*/ 	.short	0x010a
        /*0e56*/ 	.byte	0x3f
	.zero		1


	//   ....[73]....
        /*0e58*/ 	.word	0x00012f50
        /*0e5c*/ 	.word	0x00000015
        /*0e60*/ 	.word	0x00032450
        /*0e64*/ 	.short	0x010a
        /*0e66*/ 	.byte	0x3f
	.zero		1


	//   ....[74]....
        /*0e68*/ 	.word	0x00013070
        /*0e6c*/ 	.word	0x00000019
        /*0e70*/ 	.word	0x00032440
        /*0e74*/ 	.short	0x010a
        /*0e76*/ 	.byte	0x3f
	.zero		1


	//   ....[75]....
        /*0e78*/ 	.word	0x00014e90
        /*0e7c*/ 	.word	0x00000016
        /*0e80*/ 	.word	0x00032420
        /*0e84*/ 	.short	0x010a
        /*0e86*/ 	.byte	0x3f
	.zero		1


	//   ....[76]....
        /*0e88*/ 	.word	0x00014ee0
        /*0e8c*/ 	.word	0x00000019
        /*0e90*/ 	.word	0x00032460
        /*0e94*/ 	.short	0x010a
        /*0e96*/ 	.byte	0x3f
	.zero		1


	//   ....[77]....
        /*0e98*/ 	.word	0x00015830
        /*0e9c*/ 	.word	0x0000000a
        /*0ea0*/ 	.word	0x00032440
        /*0ea4*/ 	.short	0x010a
        /*0ea6*/ 	.byte	0x3f
	.zero		1


	//   ....[78]....
        /*0ea8*/ 	.word	0x00015f00
        /*0eac*/ 	.word	0x0000000a
        /*0eb0*/ 	.word	0x00032460
        /*0eb4*/ 	.short	0x010a
        /*0eb6*/ 	.byte	0x3f
	.zero		1


	//   ....[79]....
        /*0eb8*/ 	.word	0x00016fb0
        /*0ebc*/ 	.word	0x00000005
        /*0ec0*/ 	.word	0x00032420
        /*0ec4*/ 	.short	0x010a
        /*0ec6*/ 	.byte	0x3f
	.zero		1


	//   ....[80]....
        /*0ec8*/ 	.word	0x00017150
        /*0ecc*/ 	.word	0x00000003
        /*0ed0*/ 	.word	0x00032440
        /*0ed4*/ 	.short	0x010a
        /*0ed6*/ 	.byte	0x3f
	.zero		1


	//   ....[81]....
        /*0ed8*/ 	.word	0x000171a0
        /*0edc*/ 	.word	0x00000005
        /*0ee0*/ 	.word	0x00032440
        /*0ee4*/ 	.short	0x010a
        /*0ee6*/ 	.byte	0x3f
	.zero		1


	//   ....[82]....
        /*0ee8*/ 	.word	0x000171f0
        /*0eec*/ 	.word	0x00000003
        /*0ef0*/ 	.word	0x00032460
        /*0ef4*/ 	.short	0x010a
        /*0ef6*/ 	.byte	0x3f
	.zero		1


	//----- nvinfo : EIATTR_NUM_MBARRIERS
	.align		4
.L_1594:
        /*0ef8*/ 	.byte	0x03, 0x38
        /*0efa*/ 	.short	0x0017


	//----- nvinfo : EIATTR_EXIT_INSTR_OFFSETS
	.align		4
        /*0efc*/ 	.byte	0x04, 0x1c
        /*0efe*/ 	.short	(.L_1596 - .L_1595)


	//   ....[0]....
.L_1595:
        /*0f00*/ 	.word	0x000009f0


	//   ....[1]....
        /*0f04*/ 	.word	0x0000c8d0


	//   ....[2]....
        /*0f08*/ 	.word	0x00012c90


	//----- nvinfo : EIATTR_MAX_THREADS
	.align		4
.L_1596:
        /*0f0c*/ 	.byte	0x04, 0x05
        /*0f0e*/ 	.short	(.L_1598 - .L_1597)
.L_1597:
        /*0f10*/ 	.word	0x00000180
        /*0f14*/ 	.word	0x00000001
        /*0f18*/ 	.word	0x00000001


	//----- nvinfo : EIATTR_CRS_STACK_SIZE
	.align		4
.L_1598:
        /*0f1c*/ 	.byte	0x04, 0x1e
        /*0f1e*/ 	.short	(.L_1600 - .L_1599)
.L_1599:
        /*0f20*/ 	.word	0x00000000


	//----- nvinfo : EIATTR_CBANK_PARAM_SIZE
	.align		4
.L_1600:
        /*0f24*/ 	.byte	0x03, 0x19
        /*0f26*/ 	.short	0x0bf0


	//----- nvinfo : EIATTR_PARAM_CBANK
	.align		4
        /*0f28*/ 	.byte	0x04, 0x0a
        /*0f2a*/ 	.short	(.L_1602 - .L_1601)
	.align		4
.L_1601:
        /*0f2c*/ 	.word	index@(.nv.constant0._ZN7cutlass13device_kernelIN5flash11enable_sm90INS1_16FlashAttnFwdSm90INS1_25CollectiveMainloopFwdSm90ILi2EN4cute5tupleIJNS5_1CILi1EEES8_S8_EEENS6_IJNS7_ILi128EEENS7_ILi96EEENS7_ILi64EEEEEELi256ENS_10bfloat16_tEfNS_4arch4Sm90ELb1ELb0ELb0ELb1ELb1ELb0ELb1ELb1ELb0ELb1ELb0ELb0EEENS1_21CollectiveEpilogueFwdINS6_IJSA_NS7_ILi256EEESB_EEES9_SE_SG_Li256ELb1ELb1ELb0ELb0EEENS1_36VarlenDynamicPersistentTileSchedulerILi128ELi96ELi256ELi128ELb0ELb1ELb1ELb1ELb1ELb1EEEEEEEEEvNT_6ParamsE)
        /*0f30*/ 	.short	0x0210
        /*0f32*/ 	.short	0x0bf0


	//----- nvinfo : EIATTR_SW_WAR
	.align		4
.L_1602:
        /*0f34*/ 	.byte	0x04, 0x36
        /*0f36*/ 	.short	(.L_1604 - .L_1603)
.L_1603:
        /*0f38*/ 	.word	0x00000008
.L_1604:


//--------------------- .nv.info._ZN7cutlass13device_kernelIN5flash11enable_sm90INS1_16FlashAttnFwdSm90INS1_25CollectiveMainloopFwdSm90ILi2EN4cute5tupleIJNS5_1CILi1EEES8_S8_EEENS6_IJNS7_ILi128EEENS7_ILi96EEENS7_ILi64EEEEEELi256ENS_10bfloat16_tEfNS_4arch4Sm90ELb1ELb0ELb0ELb1ELb1ELb1ELb1ELb1ELb0ELb1ELb0ELb0EEENS1_21CollectiveEpilogueFwdINS6_IJSA_NS7_ILi256EEESB_EEES9_SE_SG_Li256ELb1ELb1ELb0ELb0EEENS1_36VarlenDynamicPersistentTileSchedulerILi128ELi96ELi256ELi128ELb0ELb1ELb1ELb1ELb1ELb1EEEEEEEEEvNT_6ParamsE --------------------------
	.section	.nv.info._ZN7cutlass13device_kernelIN5flash11enable_sm90INS1_16FlashAttnFwdSm90INS1_25CollectiveMainloopFwdSm90ILi2EN4cute5tupleIJNS5_1CILi1EEES8_S8_EEENS6_IJNS7_ILi128EEENS7_ILi96EEENS7_ILi64EEEEEELi256ENS_10bfloat16_tEfNS_4arch4Sm90ELb1ELb0ELb0ELb1ELb1ELb1ELb1ELb1ELb0ELb1ELb0ELb0EEENS1_21CollectiveEpilogueFwdINS6_IJSA_NS7_ILi256EEESB_EEES9_SE_SG_Li256ELb1ELb1ELb0ELb0EEENS1_36VarlenDynamicPersistentTileSchedulerILi128ELi96ELi256ELi128ELb0ELb1ELb1ELb1ELb1ELb1EEEEEEEEEvNT_6ParamsE,"",@"SHT_CUDA_INFO"
	.sectionflags	@""
	.align	4


	//----- nvinfo : EIATTR_CUDA_API_VERSION
	.align		4
        /*0000*/ 	.byte	0x04, 0x37
        /*0002*/ 	.short	(.L_1606 - .L_1605)
.L_1605:
        /*0004*/ 	.word	0x00000082


	//----- nvinfo : EIATTR_KPARAM_INFO
	.align		4
.L_1606:
        /*0008*/ 	.byte	0x04, 0x17
        /*000a*/ 	.short	(.L_1608 - .L_1607)
.L_1607:
        /*000c*/ 	.word	0x00000000
        /*0010*/ 	.short	0x0000
        /*0012*/ 	.short	0x0070
        /*0014*/ 	.byte	0x00, 0xf0, 0x01, 0x2e


	//----- nvinfo : EIATTR_SPARSE_MMA_MASK
	.align		4
.L_1608:
        /*0018*/ 	.byte	0x03, 0x50
        /*001a*/ 	.short	0x0000


	//----- nvinfo : EIATTR_MAXREG_COUNT
	.align		4
        /*001c*/ 	.byte	0x03, 0x1b
        /*001e*/ 	.short	0x00a8


	//----- nvinfo : EIATTR_NUM_BARRIERS
	.align		4
        /*0020*/ 	.byte	0x02, 0x4c
        /*0022*/ 	.byte	0x10
	.zero		1


	//----- nvinfo : EIATTR_EXTERNS
	.align		4
        /*0024*/ 	.byte	0x04, 0x0f
        /*0026*/ 	.short	(.L_1610 - .L_1609)


	//   ....[0]....
	.align		4
.L_1609:
        /*0028*/ 	.word	index@(__assertfail)


	//----- nvinfo : EIATTR_ANNOTATIONS
	.align		4
.L_1610:
        /*002c*/ 	.byte	0x04, 0x55
        /*002e*/ 	.short	(.L_1612 - .L_1611)


	//   ....[0]....
.L_1611:
        /* <DEDUP_REMOVED lines=84> */


	//----- nvinfo : EIATTR_MERCURY_ISA_VERSION
	.align		4
.L_1612:
        /*0560*/ 	.byte	0x03, 0x5f
        /*0562*/ 	.short	0x0101


	//----- nvinfo : EIATTR_UNUSED_LOAD_BYTE_OFFSET
	.align		4
        /*0564*/ 	.byte	0x04, 0x44
        /*0566*/ 	.short	(.L_1614 - .L_1613)


	//   ....[0]....
.L_1613:
        /*0568*/ 	.word	0x00000aa0
        /*056c*/ 	.word	0x0000fff0


	//   ....[1]....
        /*0570*/ 	.word	0x00012a90
        /*0574*/ 	.word	0x0000fff0


	//----- nvinfo : EIATTR_INT_WARP_WIDE_INSTR_OFFSETS
	.align		4
.L_1614:
        /*0578*/ 	.byte	0x04, 0x31
        /*057a*/ 	.short	(.L_1616 - .L_1615)


	//   ....[0]....
.L_1615:
        /*057c*/ 	.word	0x00000130


	//   ....[1]....
        /*0580*/ 	.word	0x00000170


	//   ....[2]....
        /*0584*/ 	.word	0x000001e0


	//   ....[3]....
        /*0588*/ 	.word	0x000001f0


	//   ....[4]....
        /*058c*/ 	.word	0x00018240


	//   ....[5]....
        /*0590*/ 	.word	0x000182d0


	//   ....[6]....
        /*0594*/ 	.word	0x0001c2a0


	//   ....[7]....
        /*0598*/ 	.word	0x0001c330


	//----- nvinfo : EIATTR_COOP_GROUP_MASK_REGIDS
	.align		4
.L_1616:
        /*059c*/ 	.byte	0x04, 0x29
        /*059e*/ 	.short	(.L_1618 - .L_1617)


	//   ....[0]....
.L_1617:
        /*05a0*/ 	.word	0xffffffff


	//   ....[1]....
        /*05a4*/ 	.word	0xffffffff


	//   ....[2]....
        /*05a8*/ 	.word	0xffffffff


	//   ....[3]....
        /*05ac*/ 	.word	0xffffffff


	//   ....[4]....
        /*05b0*/ 	.word	0xffffffff


	//   ....[5]....
        /*05b4*/ 	.word	0xffffffff


	//   ....[6]....
        /*05b8*/ 	.word	0xffffffff


	//   ....[7]....
        /*05bc*/ 	.word	0xffffffff


	//   ....[8]....
        /*05c0*/ 	.word	0xffffffff


	//   ....[9]....
        /*05c4*/ 	.word	0xffffffff


	//   ....[10]....
        /*05c8*/ 	.word	0xffffffff


	//   ....[11]....
        /*05cc*/ 	.word	0xffffffff


	//   ....[12]....
        /*05d0*/ 	.word	0xffffffff


	//   ....[13]....
        /*05d4*/ 	.word	0xffffffff


	//   ....[14]....
        /*05d8*/ 	.word	0xffffffff


	//   ....[15]....
        /*05dc*/ 	.word	0xffffffff


	//   ....[16]....
        /*05e0*/ 	.word	0xffffffff


	//   ....[17]....
        /*05e4*/ 	.word	0xffffffff


	//   ....[18]....
        /*05e8*/ 	.word	0xffffffff


	//   ....[19]....
        /*05ec*/ 	.word	0xffffffff


	//   ....[20]....
        /*05f0*/ 	.word	0xffffffff


	//   ....[21]....
        /*05f4*/ 	.word	0xffffffff


	//   ....[22]....
        /*05f8*/ 	.word	0xffffffff


	//   ....[23]....
        /*05fc*/ 	.word	0xffffffff


	//   ....[24]....
        /*0600*/ 	.word	0xffffffff


	//   ....[25]....
        /*0604*/ 	.word	0xffffffff


	//   ....[26]....
        /*0608*/ 	.word	0xffffffff


	//   ....[27]....
        /*060c*/ 	.word	0xffffffff


	//   ....[28]....
        /*0610*/ 	.word	0xffffffff


	//   ....[29]....
        /*0614*/ 	.word	0xffffffff


	//   ....[30]....
        /*0618*/ 	.word	0xffffffff


	//   ....[31]....
        /*061c*/ 	.word	0xffffffff


	//   ....[32]....
        /*0620*/ 	.word	0xffffffff


	//   ....[33]....
        /*0624*/ 	.word	0xffffffff


	//   ....[34]....
        /*0628*/ 	.word	0xffffffff


	//   ....[35]....
        /*062c*/ 	.word	0xffffffff


	//   ....[36]....
        /*0630*/ 	.word	0xffffffff


	//   ....[37]....
        /*0634*/ 	.word	0xffffffff


	//   ....[38]....
        /*0638*/ 	.word	0xffffffff


	//   ....[39]....
        /*063c*/ 	.word	0xffffffff


	//   ....[40]....
        /*0640*/ 	.word	0xffffffff


	//   ....[41]....
        /*0644*/ 	.word	0xffffffff


	//   ....[42]....
        /*0648*/ 	.word	0xffffffff


	//   ....[43]....
        /*064c*/ 	.word	0xffffffff


	//   ....[44]....
        /*0650*/ 	.word	0xffffffff


	//   ....[45]....
        /*0654*/ 	.word	0xffffffff


	//   ....[46]....
        /*0658*/ 	.word	0xffffffff


	//   ....[47]....
        /*065c*/ 	.word	0xffffffff


	//   ....[48]....
        /*0660*/ 	.word	0xffffffff


	//   ....[49]....
        /*0664*/ 	.word	0xffffffff


	//   ....[50]....
        /*0668*/ 	.word	0xffffffff


	//   ....[51]....
        /*066c*/ 	.word	0xffffffff


	//   ....[52]....
        /*0670*/ 	.word	0xffffffff


	//   ....[53]....
        /*0674*/ 	.word	0xffffffff


	//   ....[54]....
        /*0678*/ 	.word	0xffffffff


	//   ....[55]....
        /*067c*/ 	.word	0xffffffff


	//   ....[56]....
        /*0680*/ 	.word	0xffffffff


	//   ....[57]....
        /*0684*/ 	.word	0xffffffff


	//   ....[58]....
        /*0688*/ 	.word	0xffffffff


	//   ....[59]....
        /*068c*/ 	.word	0xffffffff


	//   ....[60]....
        /*0690*/ 	.word	0xffffffff


	//   ....[61]....
        /*0694*/ 	.word	0xffffffff


	//   ....[62]....
        /*0698*/ 	.word	0xffffffff


	//   ....[63]....
        /*069c*/ 	.word	0xffffffff


	//   ....[64]....
        /*06a0*/ 	.word	0xffffffff


	//   ....[65]....
        /*06a4*/ 	.word	0xffffffff


	//   ....[66]....
        /*06a8*/ 	.word	0xffffffff


	//   ....[67]....
        /*06ac*/ 	.word	0xffffffff


	//   ....[68]....
        /*06b0*/ 	.word	0xffffffff


	//   ....[69]....
        /*06b4*/ 	.word	0xffffffff


	//   ....[70]....
        /*06b8*/ 	.word	0xffffffff


	//   ....[71]....
        /*06bc*/ 	.word	0xffffffff


	//   ....[72]....
        /*06c0*/ 	.word	0xffffffff


	//   ....[73]....
        /*06c4*/ 	.word	0xffffffff


	//   ....[74]....
        /*06c8*/ 	.word	0xffffffff


	//   ....[75]....
        /*06cc*/ 	.word	0xffffffff


	//   ....[76]....
        /*06d0*/ 	.word	0xffffffff


	//   ....[77]....
        /*06d4*/ 	.word	0xffffffff


	//   ....[78]....
        /*06d8*/ 	.word	0xffffffff


	//   ....[79]....
        /*06dc*/ 	.word	0xffffffff


	//   ....[80]....
        /*06e0*/ 	.word	0xffffffff


	//   ....[81]....
        /*06e4*/ 	.word	0xffffffff


	//   ....[82]....
        /*06e8*/ 	.word	0xffffffff


	//   ....[83]....
        /*06ec*/ 	.word	0xffffffff


	//   ....[84]....
        /*06f0*/ 	.word	0xffffffff


	//   ....[85]....
        /*06f4*/ 	.word	0xffffffff


	//   ....[86]....
        /*06f8*/ 	.word	0xffffffff


	//   ....[87]....
        /*06fc*/ 	.word	0xffffffff


	//   ....[88]....
        /*0700*/ 	.word	0xffffffff


	//   ....[89]....
        /*0704*/ 	.word	0xffffffff


	//   ....[90]....
        /*0708*/ 	.word	0xffffffff


	//   ....[91]....
        /*070c*/ 	.word	0xffffffff


	//   ....[92]....
        /*0710*/ 	.word	0xffffffff


	//   ....[93]....
        /*0714*/ 	.word	0xffffffff


	//   ....[94]....
        /*0718*/ 	.word	0xffffffff


	//   ....[95]....
        /*071c*/ 	.word	0xffffffff


	//   ....[96]....
        /*0720*/ 	.word	0xffffffff


	//   ....[97]....
        /*0724*/ 	.word	0xffffffff


	//   ....[98]....
        /*0728*/ 	.word	0xffffffff


	//   ....[99]....
        /*072c*/ 	.word	0xffffffff


	//   ....[100]....
        /*0730*/ 	.word	0xffffffff


	//   ....[101]....
        /*0734*/ 	.word	0xffffffff


	//   ....[102]....
        /*0738*/ 	.word	0xffffffff


	//   ....[103]....
        /*073c*/ 	.word	0xffffffff


	//   ....[104]....
        /*0740*/ 	.word	0xffffffff


	//   ....[105]....
        /*0744*/ 	.word	0xffffffff


	//   ....[106]....
        /*0748*/ 	.word	0xffffffff


	//   ....[107]....
        /*074c*/ 	.word	0xffffffff


	//   ....[108]....
        /*0750*/ 	.word	0xffffffff


	//   ....[109]....
        /*0754*/ 	.word	0xffffffff


	//   ....[110]....
        /*0758*/ 	.word	0xffffffff


	//   ....[111]....
        /*075c*/ 	.word	0xffffffff


	//   ....[112]....
        /*0760*/ 	.word	0xffffffff


	//   ....[113]....
        /*0764*/ 	.word	0xffffffff


	//   ....[114]....
        /*0768*/ 	.word	0xffffffff


	//   ....[115]....
        /*076c*/ 	.word	0xffffffff


	//   ....[116]....
        /*0770*/ 	.word	0xffffffff


	//   ....[117]....
        /*0774*/ 	.word	0xffffffff


	//   ....[118]....
        /*0778*/ 	.word	0xffffffff


	//   ....[119]....
        /*077c*/ 	.word	0xffffffff


	//   ....[120]....
        /*0780*/ 	.word	0xffffffff


	//   ....[121]....
        /*0784*/ 	.word	0xffffffff


	//   ....[122]....
        /*0788*/ 	.word	0xffffffff


	//   ....[123]....
        /*078c*/ 	.word	0xffffffff


	//   ....[124]....
        /*0790*/ 	.word	0xffffffff


	//   ....[125]....
        /*0794*/ 	.word	0xffffffff


	//   ....[126]....
        /*0798*/ 	.word	0xffffffff


	//   ....[127]....
        /*079c*/ 	.word	0xffffffff


	//   ....[128]....
        /*07a0*/ 	.word	0xffffffff


	//   ....[129]....
        /*07a4*/ 	.word	0xffffffff


	//   ....[130]....
        /*07a8*/ 	.word	0xffffffff


	//   ....[131]....
        /*07ac*/ 	.word	0xffffffff


	//   ....[132]....
        /*07b0*/ 	.word	0xffffffff


	//   ....[133]....
        /*07b4*/ 	.word	0xffffffff


	//   ....[134]....
        /*07b8*/ 	.word	0xffffffff


	//   ....[135]....
        /*07bc*/ 	.word	0xffffffff


	//   ....[136]....
        /*07c0*/ 	.word	0xffffffff


	//   ....[137]....
        /*07c4*/ 	.word	0xffffffff


	//   ....[138]....
        /*07c8*/ 	.word	0xffffffff


	//   ....[139]....
        /*07cc*/ 	.word	0xffffffff


	//   ....[140]....
        /*07d0*/ 	.word	0xffffffff


	//   ....[141]....
        /*07d4*/ 	.word	0xffffffff


	//   ....[142]....
        /*07d8*/ 	.word	0xffffffff


	//   ....[143]....
        /*07dc*/ 	.word	0xffffffff


	//   ....[144]....
        /*07e0*/ 	.word	0xffffffff


	//   ....[145]....
        /*07e4*/ 	.word	0xffffffff


	//   ....[146]....
        /*07e8*/ 	.word	0xffffffff


	//   ....[147]....
        /*07ec*/ 	.word	0xffffffff


	//   ....[148]....
        /*07f0*/ 	.word	0xffffffff


	//   ....[149]....
        /*07f4*/ 	.word	0xffffffff


	//   ....[150]....
        /*07f8*/ 	.word	0xffffffff


	//   ....[151]....
        /*07fc*/ 	.word	0xffffffff


	//   ....[152]....
        /*0800*/ 	.word	0xffffffff


	//   ....[153]....
        /*0804*/ 	.word	0xffffffff


	//   ....[154]....
        /*0808*/ 	.word	0xffffffff


	//   ....[155]....
        /*080c*/ 	.word	0xffffffff


	//   ....[156]....
        /*0810*/ 	.word	0xffffffff


	//   ....[157]....
        /*0814*/ 	.word	0xffffffff


	//   ....[158]....
        /*0818*/ 	.word	0xffffffff


	//   ....[159]....
        /*081c*/ 	.word	0xffffffff


	//   ....[160]....
        /*0820*/ 	.word	0xffffffff


	//   ....[161]....
        /*0824*/ 	.word	0xffffffff


	//   ....[162]....
        /*0828*/ 	.word	0xffffffff


	//   ....[163]....
        /*082c*/ 	.word	0xffffffff


	//   ....[164]....
        /*0830*/ 	.word	0xffffffff


	//   ....[165]....
        /*0834*/ 	.word	0xffffffff


	//   ....[166]....
        /*0838*/ 	.word	0xffffffff


	//   ....[167]....
        /*083c*/ 	.word	0xffffffff


	//   ....[168]....
        /*0840*/ 	.word	0xffffffff


	//   ....[169]....
        /*0844*/ 	.word	0xffffffff


	//   ....[170]....
        /*0848*/ 	.word	0xffffffff


	//   ....[171]....
        /*084c*/ 	.word	0xffffffff


	//   ....[172]....
        /*0850*/ 	.word	0xffffffff


	//   ....[173]....
        /*0854*/ 	.word	0xffffffff


	//   ....[174]....
        /*0858*/ 	.word	0xffffffff


	//   ....[175]....
        /*085c*/ 	.word	0xffffffff


	//   ....[176]....
        /*0860*/ 	.word	0xffffffff


	//   ....[177]....
        /*0864*/ 	.word	0xffffffff


	//   ....[178]....
        /*0868*/ 	.word	0xffffffff


	//   ....[179]....
        /*086c*/ 	.word	0xffffffff


	//   ....[180]....
        /*0870*/ 	.word	0xffffffff


	//   ....[181]....
        /*0874*/ 	.word	0xffffffff


	//   ....[182]....
        /*0878*/ 	.word	0xffffffff


	//   ....[183]....
        /*087c*/ 	.word	0xffffffff


	//   ....[184]....
        /*0880*/ 	.word	0xffffffff


	//   ....[185]....
        /*0884*/ 	.word	0xffffffff


	//   ....[186]....
        /*0888*/ 	.word	0xffffffff


	//   ....[187]....
        /*088c*/ 	.word	0xffffffff


	//   ....[188]....
        /*0890*/ 	.word	0xffffffff


	//   ....[189]....
        /*0894*/ 	.word	0xffffffff


	//   ....[190]....
        /*0898*/ 	.word	0xffffffff


	//   ....[191]....
        /*089c*/ 	.word	0xffffffff


	//   ....[192]....
        /*08a0*/ 	.word	0xffffffff


	//   ....[193]....
        /*08a4*/ 	.word	0xffffffff


	//   ....[194]....
        /*08a8*/ 	.word	0xffffffff


	//   ....[195]....
        /*08ac*/ 	.word	0x0500000f


	//   ....[196]....
        /*08b0*/ 	.word	0x0500000f


	//   ....[197]....
        /*08b4*/ 	.word	0x0500000f


	//   ....[198]....
        /*08b8*/ 	.word	0x0500000f


	//   ....[199]....
        /*08bc*/ 	.word	0x0500000f


	//   ....[200]....
        /*08c0*/ 	.word	0x0500000f


	//   ....[201]....
        /*08c4*/ 	.word	0x0500000f


	//   ....[202]....
        /*08c8*/ 	.word	0x0500000f


	//   ....[203]....
        /*08cc*/ 	.word	0x0500000f


	//   ....[204]....
        /*08d0*/ 	.word	0x0500000f


	//   ....[205]....
        /*08d4*/ 	.word	0x0500000f


	//   ....[206]....
        /*08d8*/ 	.word	0x0500000f


	//   ....[207]....
        /*08dc*/ 	.word	0x0500000f


	//   ....[208]....
        /*08e0*/ 	.word	0x0500000f


	//   ....[209]....
        /*08e4*/ 	.word	0x0500000f


	//   ....[210]....
        /*08e8*/ 	.word	0x0500000f


	//   ....[211]....
        /*08ec*/ 	.word	0x0500000f


	//   ....[212]....
        /*08f0*/ 	.word	0x0500000f


	//   ....[213]....
        /*08f4*/ 	.word	0x0500000f


	//   ....[214]....
        /*08f8*/ 	.word	0x0500000f


	//   ....[215]....
        /*08fc*/ 	.word	0x0500000f


	//   ....[216]....
        /*0900*/ 	.word	0x0500000f


	//   ....[217]....
        /*0904*/ 	.word	0x0500000f


	//   ....[218]....
        /*0908*/ 	.word	0x0500000f


	//   ....[219]....
        /*090c*/ 	.word	0x0500000f


	//   ....[220]....
        /*0910*/ 	.word	0x0500000f


	//   ....[221]....
        /*0914*/ 	.word	0x0500000f


	//   ....[222]....
        /*0918*/ 	.word	0x0500000f


	//   ....[223]....
        /*091c*/ 	.word	0x0500000f


	//   ....[224]....
        /*0920*/ 	.word	0x0500000f


	//   ....[225]....
        /*0924*/ 	.word	0x0500000f


	//   ....[226]....
        /*0928*/ 	.word	0x0500000f


	//   ....[227]....
        /*092c*/ 	.word	0x0500000f


	//   ....[228]....
        /*0930*/ 	.word	0x0500000f


	//   ....[229]....
        /*0934*/ 	.word	0x0500000f


	//   ....[230]....
        /*0938*/ 	.word	0x0500000f


	//   ....[231]....
        /*093c*/ 	.word	0x0500000f


	//   ....[232]....
        /*0940*/ 	.word	0x0500000f


	//   ....[233]....
        /*0944*/ 	.word	0x0500000f


	//   ....[234]....
        /*0948*/ 	.word	0x0500000f


	//   ....[235]....
        /*094c*/ 	.word	0x0500000f


	//   ....[236]....
        /*0950*/ 	.word	0x0500000f


	//   ....[237]....
        /*0954*/ 	.word	0x0500000f


	//   ....[238]....
        /*0958*/ 	.word	0x0500000f


	//   ....[239]....
        /*095c*/ 	.word	0x0500000f


	//   ....[240]....
        /*0960*/ 	.word	0x0500000f


	//   ....[241]....
        /*0964*/ 	.word	0x0500000f


	//   ....[242]....
        /*0968*/ 	.word	0x0500000f


	//   ....[243]....
        /*096c*/ 	.word	0x0500000f


	//   ....[244]....
        /*0970*/ 	.word	0x0500000f


	//   ....[245]....
        /*0974*/ 	.word	0x0500000f


	//   ....[246]....
        /*0978*/ 	.word	0x0500000f


	//   ....[247]....
        /*097c*/ 	.word	0x0500000f


	//   ....[248]....
        /*0980*/ 	.word	0x0500000f


	//   ....[249]....
        /*0984*/ 	.word	0x0500000f


	//   ....[250]....
        /*0988*/ 	.word	0x0500000f


	//   ....[251]....
        /*098c*/ 	.word	0x0500000f


	//   ....[252]....
        /*0990*/ 	.word	0x0500000f


	//   ....[253]....
        /*0994*/ 	.word	0x0500000f


	//   ....[254]....
        /*0998*/ 	.word	0x0500000f


	//   ....[255]....
        /*099c*/ 	.word	0x0500000f


	//   ....[0]....
        /*09a0*/ 	.word	0x0500000f


	//   ....[1]....
        /*09a4*/ 	.word	0x0500000f


	//   ....[2]....
        /*09a8*/ 	.word	0x0500000f


	//   ....[3]....
        /*09ac*/ 	.word	0x0500000f


	//   ....[4]....
        /*09b0*/ 	.word	0x0500000f


	//   ....[5]....
        /*09b4*/ 	.word	0x0500000f


	//   ....[6]....
        /*09b8*/ 	.word	0x0500000f


	//   ....[7]....
        /*09bc*/ 	.word	0x0500000f


	//   ....[8]....
        /*09c0*/ 	.word	0x0500000f


	//   ....[9]....
        /*09c4*/ 	.word	0x0500000f


	//   ....[10]....
        /*09c8*/ 	.word	0x0500000f


	//   ....[11]....
        /*09cc*/ 	.word	0x0500000f


	//   ....[12]....
        /*09d0*/ 	.word	0x0500000f


	//   ....[13]....
        /*09d4*/ 	.word	0x0500000f


	//   ....[14]....
        /*09d8*/ 	.word	0x0500000f


	//   ....[15]....
        /*09dc*/ 	.word	0x0500000f


	//   ....[16]....
        /*09e0*/ 	.word	0x0500000f


	//   ....[17]....
        /*09e4*/ 	.word	0x0500000f


	//   ....[18]....
        /*09e8*/ 	.word	0x0500000f


	//   ....[19]....
        /*09ec*/ 	.word	0x0500000f


	//   ....[20]....
        /*09f0*/ 	.word	0x0500000f


	//   ....[21]....
        /*09f4*/ 	.word	0x0500000f


	//   ....[22]....
        /*09f8*/ 	.word	0x0500000f


	//   ....[23]....
        /*09fc*/ 	.word	0x0500000f


	//   ....[24]....
        /*0a00*/ 	.word	0x0500000f


	//   ....[25]....
        /*0a04*/ 	.word	0x0500000f


	//   ....[26]....
        /*0a08*/ 	.word	0x0500000f


	//   ....[27]....
        /*0a0c*/ 	.word	0x0500000f


	//   ....[28]....
        /*0a10*/ 	.word	0x0500000f


	//   ....[29]....
        /*0a14*/ 	.word	0x0500000f


	//   ....[30]....
        /*0a18*/ 	.word	0x0500000f


	//   ....[31]....
        /*0a1c*/ 	.word	0x0500000f


	//   ....[32]....
        /*0a20*/ 	.word	0x0500000f


	//   ....[33]....
        /*0a24*/ 	.word	0x0500000f


	//   ....[34]....
        /*0a28*/ 	.word	0x0500000f


	//   ....[35]....
        /*0a2c*/ 	.word	0x0500000f


	//   ....[36]....
        /*0a30*/ 	.word	0x0500000f


	//   ....[37]....
        /*0a34*/ 	.word	0x0500000f


	//   ....[38]....
        /*0a38*/ 	.word	0x0500000f


	//   ....[39]....
        /*0a3c*/ 	.word	0x0500000f


	//   ....[40]....
        /*0a40*/ 	.word	0x0500000f


	//   ....[41]....
        /*0a44*/ 	.word	0x0500000f


	//   ....[42]....
        /*0a48*/ 	.word	0x0500000f


	//   ....[43]....
        /*0a4c*/ 	.word	0x0500000f


	//   ....[44]....
        /*0a50*/ 	.word	0x0500000f


	//   ....[45]....
        /*0a54*/ 	.word	0x0500000f


	//   ....[46]....
        /*0a58*/ 	.word	0x0500000f


	//   ....[47]....
        /*0a5c*/ 	.word	0x0500000f


	//   ....[48]....
        /*0a60*/ 	.word	0x0500000f


	//   ....[49]....
        /*0a64*/ 	.word	0x0500000f


	//   ....[50]....
        /*0a68*/ 	.word	0x0500000f


	//   ....[51]....
        /*0a6c*/ 	.word	0x0500000f


	//   ....[52]....
        /*0a70*/ 	.word	0x0500000f


	//   ....[53]....
        /*0a74*/ 	.word	0x0500000f


	//   ....[54]....
        /*0a78*/ 	.word	0x0500000f


	//   ....[55]....
        /*0a7c*/ 	.word	0x0500000f


	//   ....[56]....
        /*0a80*/ 	.word	0x0500000f


	//   ....[57]....
        /*0a84*/ 	.word	0x0500000f


	//   ....[58]....
        /*0a88*/ 	.word	0x0500000f


	//   ....[59]....
        /*0a8c*/ 	.word	0x0500000f


	//   ....[60]....
        /*0a90*/ 	.word	0x0500000f


	//   ....[61]....
        /*0a94*/ 	.word	0x0500000f


	//   ....[62]....
        /*0a98*/ 	.word	0x0500000f


	//   ....[63]....
        /*0a9c*/ 	.word	0x0500000f


	//   ....[64]....
        /*0aa0*/ 	.word	0x0500000f


	//   ....[65]....
        /*0aa4*/ 	.word	0x0500000f


	//   ....[66]....
        /*0aa8*/ 	.word	0x0500000f


	//   ....[67]....
        /*0aac*/ 	.word	0x0500000f


	//   ....[68]....
        /*0ab0*/ 	.word	0x0500000f


	//   ....[69]....
        /*0ab4*/ 	.word	0x0500000f


	//   ....[70]....
        /*0ab8*/ 	.word	0x0500000f


	//   ....[71]....
        /*0abc*/ 	.word	0x0500000f


	//   ....[72]....
        /*0ac0*/ 	.word	0x0500000f


	//   ....[73]....
        /*0ac4*/ 	.word	0x0500000f


	//   ....[74]....
        /*0ac8*/ 	.word	0x0500000f


	//   ....[75]....
        /*0acc*/ 	.word	0x0500000f


	//----- nvinfo : EIATTR_COOP_GROUP_INSTR_OFFSETS
	.align		4
.L_1618:
        /*0ad0*/ 	.byte	0x04, 0x28
        /*0ad2*/ 	.short	(.L_1620 - .L_1619)


	//   ....[0]....
.L_1619:
        /*0ad4*/ 	.word	0x00000070


	//   ....[1]....
        /*0ad8*/ 	.word	0x00000140


	//   ....[2]....
        /*0adc*/ 	.word	0x00000190


	//   ....[3]....
        /*0ae0*/ 	.word	0x000003e0


	//   ....[4]....
        /*0ae4*/ 	.word	0x00000540


	//   ....[5]....
        /*0ae8*/ 	.word	0x00000660


	//   ....[6]....
        /*0aec*/ 	.word	0x000007c0


	//   ....[7]....
        /*0af0*/ 	.word	0x00002da0


	//   ....[8]....
        /*0af4*/ 	.word	0x00002db0


	//   ....[9]....
        /*0af8*/ 	.word	0x00003520


	//   ....[10]....
        /*0afc*/ 	.word	0x00003530


	//   ....[11]....
        /*0b00*/ 	.word	0x000041b0


	//   ....[12]....
        /*0b04*/ 	.word	0x000041c0


	//   ....[13]....
        /*0b08*/ 	.word	0x000049b0


	//   ....[14]....
        /*0b0c*/ 	.word	0x000049c0


	//   ....[15]....
        /*0b10*/ 	.word	0x000053f0


	//   ....[16]....
        /*0b14*/ 	.word	0x00005400


	//   ....[17]....
        /*0b18*/ 	.word	0x00005510


	//   ....[18]....
        /*0b1c*/ 	.word	0x00005520


	//   ....[19]....
        /*0b20*/ 	.word	0x00005940


	//   ....[20]....
        /*0b24*/ 	.word	0x00005970


	//   ....[21]....
        /*0b28*/ 	.word	0x00005c40


	//   ....[22]....
        /*0b2c*/ 	.word	0x00005c60


	//   ....[23]....
        /*0b30*/ 	.word	0x00006680


	//   ....[24]....
        /*0b34*/ 	.word	0x00006e60


	//   ....[25]....
        /*0b38*/ 	.word	0x00006e70


	//   ....[26]....
        /*0b3c*/ 	.word	0x00006e80


	//   ....[27]....
        /*0b40*/ 	.word	0x00006e90


	//   ....[28]....
        /*0b44*/ 	.word	0x000071c0


	//   ....[29]....
        /*0b48*/ 	.word	0x000071d0


	//   ....[30]....
        /*0b4c*/ 	.word	0x000071e0


	//   ....[31]....
        /*0b50*/ 	.word	0x000071f0


	//   ....[32]....
        /*0b54*/ 	.word	0x000085c0


	//   ....[33]....
        /*0b58*/ 	.word	0x000085e0


	//   ....[34]....
        /*0b5c*/ 	.word	0x000085f0


	//   ....[35]....
        /*0b60*/ 	.word	0x00008600


	//   ....[36]....
        /*0b64*/ 	.word	0x000086e0


	//   ....[37]....
        /*0b68*/ 	.word	0x000086f0


	//   ....[38]....
        /*0b6c*/ 	.word	0x000087a0


	//   ....[39]....
        /*0b70*/ 	.word	0x000087e0


	//   ....[40]....
        /*0b74*/ 	.word	0x0000ac50


	//   ....[41]....
        /*0b78*/ 	.word	0x0000b120


	//   ....[42]....
        /*0b7c*/ 	.word	0x0000b130


	//   ....[43]....
        /*0b80*/ 	.word	0x0000b150


	//   ....[44]....
        /*0b84*/ 	.word	0x0000b640


	//   ....[45]....
        /*0b88*/ 	.word	0x0000b660


	//   ....[46]....
        /*0b8c*/ 	.word	0x0000d550


	//   ....[47]....
        /*0b90*/ 	.word	0x0000d570


	//   ....[48]....
        /*0b94*/ 	.word	0x0000dba0


	//   ....[49]....
        /*0b98*/ 	.word	0x0000dca0


	//   ....[50]....
        /*0b9c*/ 	.word	0x0000e330


	//   ....[51]....
        /*0ba0*/ 	.word	0x0000e500


	//   ....[52]....
        /*0ba4*/ 	.word	0x000106f0


	//   ....[53]....
        /*0ba8*/ 	.word	0x00010710


	//   ....[54]....
        /*0bac*/ 	.word	0x00010df0


	//   ....[55]....
        /*0bb0*/ 	.word	0x00010f70


	//   ....[56]....
        /*0bb4*/ 	.word	0x00011fe0


	//   ....[57]....
        /*0bb8*/ 	.word	0x00012040


	//   ....[58]....
        /*0bbc*/ 	.word	0x000120a0


	//   ....[59]....
        /*0bc0*/ 	.word	0x000120d0


	//   ....[60]....
        /*0bc4*/ 	.word	0x00013be0


	//   ....[61]....
        /*0bc8*/ 	.word	0x00013c30


	//   ....[62]....
        /*0bcc*/ 	.word	0x00013c80


	//   ....[63]....
        /*0bd0*/ 	.word	0x00013e90


	//   ....[64]....
        /*0bd4*/ 	.word	0x000145e0


	//   ....[65]....
        /*0bd8*/ 	.word	0x00014610


	//   ....[66]....
        /*0bdc*/ 	.word	0x00014790


	//   ....[67]....
        /*0be0*/ 	.word	0x000147b0


	//   ....[68]....
        /*0be4*/ 	.word	0x000148f0


	//   ....[69]....
        /*0be8*/ 	.word	0x00014910


	//   ....[70]....
        /*0bec*/ 	.word	0x00014a60


	//   ....[71]....
        /*0bf0*/ 	.word	0x00014a80


	//   ....[72]....
        /*0bf4*/ 	.word	0x00015400


	//   ....[73]....
        /*0bf8*/ 	.word	0x00015410


	//   ....[74]....
        /*0bfc*/ 	.word	0x000155b0


	//   ....[75]....
        /*0c00*/ 	.word	0x000155c0


	//   ....[76]....
        /*0c04*/ 	.word	0x00015750


	//   ....[77]....
        /*0c08*/ 	.word	0x00015760


	//   ....[78]....
        /*0c0c*/ 	.word	0x000158f0


	//   ....[79]....
        /*0c10*/ 	.word	0x00015900


	//   ....[80]....
        /*0c14*/ 	.word	0x00015af0


	//   ....[81]....
        /*0c18*/ 	.word	0x00015ca0


	//   ....[82]....
        /*0c1c*/ 	.word	0x00015cd0


	//   ....[83]....
        /*0c20*/ 	.word	0x00015d00


	//   ....[84]....
        /*0c24*/ 	.word	0x00015d30


	//   ....[85]....
        /*0c28*/ 	.word	0x00015d60


	//   ....[86]....
        /*0c2c*/ 	.word	0x00015d90


	//   ....[87]....
        /*0c30*/ 	.word	0x00015f00


	//   ....[88]....
        /*0c34*/ 	.word	0x00015f30


	//   ....[89]....
        /*0c38*/ 	.word	0x00015f60


	//   ....[90]....
        /*0c3c*/ 	.word	0x00015f90


	//   ....[91]....
        /*0c40*/ 	.word	0x00015fc0


	//   ....[92]....
        /*0c44*/ 	.word	0x00015ff0


	//   ....[93]....
        /*0c48*/ 	.word	0x00016080


	//   ....[94]....
        /*0c4c*/ 	.word	0x000160e0


	//   ....[95]....
        /*0c50*/ 	.word	0x00016170


	//   ....[96]....
        /*0c54*/ 	.word	0x00016f20


	//   ....[97]....
        /*0c58*/ 	.word	0x00018e60


	//   ....[98]....
        /*0c5c*/ 	.word	0x00018e80


	//   ....[99]....
        /*0c60*/ 	.word	0x00018f10


	//   ....[100]....
        /*0c64*/ 	.word	0x00018f30


	//   ....[101]....
        /*0c68*/ 	.word	0x00018fb0


	//   ....[102]....
        /*0c6c*/ 	.word	0x00018fd0


	//   ....[103]....
        /*0c70*/ 	.word	0x00019050


	//   ....[104]....
        /*0c74*/ 	.word	0x00019070


	//   ....[105]....
        /*0c78*/ 	.word	0x000190f0


	//   ....[106]....
        /*0c7c*/ 	.word	0x00019110


	//   ....[107]....
        /*0c80*/ 	.word	0x00019120


	//   ....[108]....
        /*0c84*/ 	.word	0x00019130


	//   ....[109]....
        /*0c88*/ 	.word	0x000198f0


	//   ....[110]....
        /*0c8c*/ 	.word	0x00019920


	//   ....[111]....
        /*0c90*/ 	.word	0x00019a10


	//   ....[112]....
        /*0c94*/ 	.word	0x00019a20


	//   ....[113]....
        /*0c98*/ 	.word	0x00019ad0


	//   ....[114]....
        /*0c9c*/ 	.word	0x00019ae0


	//   ....[115]....
        /*0ca0*/ 	.word	0x00019b60


	//   ....[116]....
        /*0ca4*/ 	.word	0x00019b70


	//   ....[117]....
        /*0ca8*/ 	.word	0x00019b80


	//   ....[118]....
        /*0cac*/ 	.word	0x00019c20


	//   ....[119]....
        /*0cb0*/ 	.word	0x00019c50


	//   ....[120]....
        /*0cb4*/ 	.word	0x00019cd0


	//   ....[121]....
        /*0cb8*/ 	.word	0x00019d00


	//   ....[122]....
        /*0cbc*/ 	.word	0x00019d20


	//   ....[123]....
        /*0cc0*/ 	.word	0x00019d70


	//   ....[124]....
        /*0cc4*/ 	.word	0x00019d80


	//   ....[125]....
        /*0cc8*/ 	.word	0x0001a460


	//   ....[126]....
        /*0ccc*/ 	.word	0x0001a490


	//   ....[127]....
        /*0cd0*/ 	.word	0x0001a4b0


	//   ....[128]....
        /*0cd4*/ 	.word	0x0001a580


	//   ....[129]....
        /*0cd8*/ 	.word	0x0001a5b0


	//   ....[130]....
        /*0cdc*/ 	.word	0x0001a620


	//   ....[131]....
        /*0ce0*/ 	.word	0x0001a690


	//   ....[132]....
        /*0ce4*/ 	.word	0x0001a6a0


	//   ....[133]....
        /*0ce8*/ 	.word	0x0001a720


	//   ....[134]....
        /*0cec*/ 	.word	0x0001a730


	//   ....[135]....
        /*0cf0*/ 	.word	0x0001a7b0


	//   ....[136]....
        /*0cf4*/ 	.word	0x0001a7c0


	//   ....[137]....
        /*0cf8*/ 	.word	0x0001a840


	//   ....[138]....
        /*0cfc*/ 	.word	0x0001a850


	//   ....[139]....
        /*0d00*/ 	.word	0x0001a8d0


	//   ....[140]....
        /*0d04*/ 	.word	0x0001a8e0


	//   ....[141]....
        /*0d08*/ 	.word	0x0001ae10


	//   ....[142]....
        /*0d0c*/ 	.word	0x0001ae30


	//   ....[143]....
        /*0d10*/ 	.word	0x0001ae80


	//   ....[144]....
        /*0d14*/ 	.word	0x0001af40


	//   ....[145]....
        /*0d18*/ 	.word	0x0001af50


	//   ....[146]....
        /*0d1c*/ 	.word	0x0001af80


	//   ....[147]....
        /*0d20*/ 	.word	0x0001b010


	//   ....[148]....
        /*0d24*/ 	.word	0x0001b0c0


	//   ....[149]....
        /*0d28*/ 	.word	0x0001b0d0


	//   ....[150]....
        /*0d2c*/ 	.word	0x0001b100


	//   ....[151]....
        /*0d30*/ 	.word	0x0001b110


	//   ....[152]....
        /*0d34*/ 	.word	0x0001b1a0


	//   ....[153]....
        /*0d38*/ 	.word	0x0001b8d0


	//   ....[154]....
        /*0d3c*/ 	.word	0x0001b8f0


	//   ....[155]....
        /*0d40*/ 	.word	0x0001b940


	//   ....[156]....
        /*0d44*/ 	.word	0x0001b950


	//   ....[157]....
        /*0d48*/ 	.word	0x0001b990


	//   ....[158]....
        /*0d4c*/ 	.word	0x0001b9a0


	//   ....[159]....
        /*0d50*/ 	.word	0x0001b9e0


	//   ....[160]....
        /*0d54*/ 	.word	0x0001b9f0


	//   ....[161]....
        /*0d58*/ 	.word	0x0001ba30


	//   ....[162]....
        /*0d5c*/ 	.word	0x0001ba40


	//   ....[163]....
        /*0d60*/ 	.word	0x0001ba50


	//   ....[164]....
        /*0d64*/ 	.word	0x0001ba90


	//   ....[165]....
        /*0d68*/ 	.word	0x0001bdd0


	//   ....[166]....
        /*0d6c*/ 	.word	0x0001bdf0


	//   ....[167]....
        /*0d70*/ 	.word	0x0001be00


	//   ....[168]....
        /*0d74*/ 	.word	0x0001be10


	//   ....[169]....
        /*0d78*/ 	.word	0x0001be30


	//   ....[170]....
        /*0d7c*/ 	.word	0x0001bea0


	//   ....[171]....
        /*0d80*/ 	.word	0x0001bf10


	//   ....[172]....
        /*0d84*/ 	.word	0x0001bf30


	//   ....[173]....
        /*0d88*/ 	.word	0x0001bf40


	//   ....[174]....
        /*0d8c*/ 	.word	0x0001bfa0


	//   ....[175]....
        /*0d90*/ 	.word	0x0001bfc0


	//   ....[176]....
        /*0d94*/ 	.word	0x0001c020


	//   ....[177]....
        /*0d98*/ 	.word	0x0001c520


	//   ....[178]....
        /*0d9c*/ 	.word	0x0001c550


	//   ....[179]....
        /*0da0*/ 	.word	0x0001c580


	//   ....[180]....
        /*0da4*/ 	.word	0x0001c5b0


	//   ....[181]....
        /*0da8*/ 	.word	0x0001c5e0


	//   ....[182]....
        /*0dac*/ 	.word	0x0001c610


	//   ....[183]....
        /*0db0*/ 	.word	0x0001c640


	//   ....[184]....
        /*0db4*/ 	.word	0x0001c670


	//   ....[185]....
        /*0db8*/ 	.word	0x0001c7f0


	//   ....[186]....
        /*0dbc*/ 	.word	0x0001c820


	//   ....[187]....
        /*0dc0*/ 	.word	0x0001c850


	//   ....[188]....
        /*0dc4*/ 	.word	0x0001c880


	//   ....[189]....
        /*0dc8*/ 	.word	0x0001c8b0


	//   ....[190]....
        /*0dcc*/ 	.word	0x0001c8e0


	//   ....[191]....
        /*0dd0*/ 	.word	0x0001c9a0


	//   ....[192]....
        /*0dd4*/ 	.word	0x0001c9c0


	//   ....[193]....
        /*0dd8*/ 	.word	0x0001ca30


	//   ....[194]....
        /*0ddc*/ 	.word	0x0001d0d0


	//   ....[195]....
        /*0de0*/ 	.word	0x0001d3f0


	//   ....[196]....
        /*0de4*/ 	.word	0x0001d480


	//   ....[197]....
        /*0de8*/ 	.word	0x0001d510


	//   ....[198]....
        /*0dec*/ 	.word	0x0001d5a0


	//   ....[199]....
        /*0df0*/ 	.word	0x0001d680


	//   ....[200]....
        /*0df4*/ 	.word	0x0001d710


	//   ....[201]....
        /*0df8*/ 	.word	0x0001d7a0


	//   ....[202]....
        /*0dfc*/ 	.word	0x0001d830


	//   ....[203]....
        /*0e00*/ 	.word	0x0001d920


	//   ....[204]....
        /*0e04*/ 	.word	0x0001d9b0


	//   ....[205]....
        /*0e08*/ 	.word	0x0001da40


	//   ....[206]....
        /*0e0c*/ 	.word	0x0001dad0


	//   ....[207]....
        /*0e10*/ 	.word	0x0001dba0


	//   ....[208]....
        /*0e14*/ 	.word	0x0001dc40


	//   ....[209]....
        /*0e18*/ 	.word	0x0001dcd0


	//   ....[210]....
        /*0e1c*/ 	.word	0x0001dd20


	//   ....[211]....
        /*0e20*/ 	.word	0x0001dd70


	//   ....[212]....
        /*0e24*/ 	.word	0x0001de00


	//   ....[213]....
        /*0e28*/ 	.word	0x0001de90


	//   ....[214]....
        /*0e2c*/ 	.word	0x0001dee0


	//   ....[215]....
        /*0e30*/ 	.word	0x0001df30


	//   ....[216]....
        /*0e34*/ 	.word	0x0001e020


	//   ....[217]....
        /*0e38*/ 	.word	0x0001e0d0


	//   ....[218]....
        /*0e3c*/ 	.word	0x0001e150


	//   ....[219]....
        /*0e40*/ 	.word	0x0001e1d0


	//   ....[220]....
        /*0e44*/ 	.word	0x0001e270


	//   ....[221]....
        /*0e48*/ 	.word	0x0001e310


	//   ....[222]....
        /*0e4c*/ 	.word	0x0001e390


	//   ....[223]....
        /*0e50*/ 	.word	0x0001e4a0


	//   ....[224]....
        /*0e54*/ 	.word	0x0001e820


	//   ....[225]....
        /*0e58*/ 	.word	0x0001e870


	//   ....[226]....
        /*0e5c*/ 	.word	0x0001e900


	//   ....[227]....
        /*0e60*/ 	.word	0x0001e990


	//   ....[228]....
        /*0e64*/ 	.word	0x0001ea20


	//   ....[229]....
        /*0e68*/ 	.word	0x0001eab0


	//   ....[230]....
        /*0e6c*/ 	.word	0x0001eb40


	//   ....[231]....
        /*0e70*/ 	.word	0x0001ebd0


	//   ....[232]....
        /*0e74*/ 	.word	0x0001ec90


	//   ....[233]....
        /*0e78*/ 	.word	0x0001ef70


	//   ....[234]....
        /*0e7c*/ 	.word	0x0001f060


	//   ....[235]....
        /*0e80*/ 	.word	0x0001f100


	//   ....[236]....
        /*0e84*/ 	.word	0x0001f160


	//   ....[237]....
        /*0e88*/ 	.word	0x0001f250


	//   ....[238]....
        /*0e8c*/ 	.word	0x0001f2c0


	//   ....[239]....
        /*0e90*/ 	.word	0x0001f3b0


	//   ....[240]....
        /*0e94*/ 	.word	0x0001f420


	//   ....[241]....
        /*0e98*/ 	.word	0x0001f510


	//   ....[242]....
        /*0e9c*/ 	.word	0x0001f580


	//   ....[243]....
        /*0ea0*/ 	.word	0x0001f670


	//   ....[244]....
        /*0ea4*/ 	.word	0x0001f6e0


	//   ....[245]....
        /*0ea8*/ 	.word	0x0001f780


	//   ....[246]....
        /*0eac*/ 	.word	0x0001f870


	//   ....[247]....
        /*0eb0*/ 	.word	0x0001f920


	//   ....[248]....
        /*0eb4*/ 	.word	0x0001f980


	//   ....[249]....
        /*0eb8*/ 	.word	0x0001fa70


	//   ....[250]....
        /*0ebc*/ 	.word	0x0001fad0


	//   ....[251]....
        /*0ec0*/ 	.word	0x0001fbf0


	//   ....[252]....
        /*0ec4*/ 	.word	0x0001fc50


	//   ....[253]....
        /*0ec8*/ 	.word	0x0001fd40


	//   ....[254]....
        /*0ecc*/ 	.word	0x0001fda0


	//   ....[255]....
        /*0ed0*/ 	.word	0x0001fe40


	//   ....[0]....
        /*0ed4*/ 	.word	0x0001ff10


	//   ....[1]....
        /*0ed8*/ 	.word	0x0001ffb0


	//   ....[2]....
        /*0edc*/ 	.word	0x00020080


	//   ....[3]....
        /*0ee0*/ 	.word	0x00020120


	//   ....[4]....
        /*0ee4*/ 	.word	0x000201d0


	//   ....[5]....
        /*0ee8*/ 	.word	0x00020270


	//   ....[6]....
        /*0eec*/ 	.word	0x000204e0


	//   ....[7]....
        /*0ef0*/ 	.word	0x000205a0


	//   ....[8]....
        /*0ef4*/ 	.word	0x00020660


	//   ....[9]....
        /*0ef8*/ 	.word	0x00020750


	//   ....[10]....
        /*0efc*/ 	.word	0x00020810


	//   ....[11]....
        /*0f00*/ 	.word	0x000208d0


	//   ....[12]....
        /*0f04*/ 	.word	0x00020990


	//   ....[13]....
        /*0f08*/ 	.word	0x00020a50


	//   ....[14]....
        /*0f0c*/ 	.word	0x00020b10


	//   ....[15]....
        /*0f10*/ 	.word	0x00020bd0


	//   ....[16]....
        /*0f14*/ 	.word	0x00020c90


	//   ....[17]....
        /*0f18*/ 	.word	0x00020d50


	//   ....[18]....
        /*0f1c*/ 	.word	0x00020e10


	//   ....[19]....
        /*0f20*/ 	.word	0x00020ec0


	//   ....[20]....
        /*0f24*/ 	.word	0x00020f20


	//   ....[21]....
        /*0f28*/ 	.word	0x00021000


	//   ....[22]....
        /*0f2c*/ 	.word	0x00021140


	//   ....[23]....
        /*0f30*/ 	.word	0x00021220


	//   ....[24]....
        /*0f34*/ 	.word	0x000212b0


	//   ....[25]....
        /*0f38*/ 	.word	0x000213c0


	//   ....[26]....
        /*0f3c*/ 	.word	0x00021420


	//   ....[27]....
        /*0f40*/ 	.word	0x00021530


	//   ....[28]....
        /*0f44*/ 	.word	0x00021590


	//   ....[29]....
        /*0f48*/ 	.word	0x000216a0


	//   ....[30]....
        /*0f4c*/ 	.word	0x00021700


	//   ....[31]....
        /*0f50*/ 	.word	0x00021810


	//   ....[32]....
        /*0f54*/ 	.word	0x00021870


	//   ....[33]....
        /*0f58*/ 	.word	0x00021930


	//   ....[34]....
        /*0f5c*/ 	.word	0x00021a90


	//   ....[35]....
        /*0f60*/ 	.word	0x00021b30


	//   ....[36]....
        /*0f64*/ 	.word	0x00021b90


	//   ....[37]....
        /*0f68*/ 	.word	0x00021c40


	//   ....[38]....
        /*0f6c*/ 	.word	0x00021ca0


	//   ....[39]....
        /*0f70*/ 	.word	0x00021d50


	//   ....[40]....
        /*0f74*/ 	.word	0x00021db0


	//   ....[41]....
        /*0f78*/ 	.word	0x00021e60


	//   ....[42]....
        /*0f7c*/ 	.word	0x00021ec0


	//   ....[43]....
        /*0f80*/ 	.word	0x00021f70


	//   ....[44]....
        /*0f84*/ 	.word	0x00021fd0


	//   ....[45]....
        /*0f88*/ 	.word	0x00022080


	//   ....[46]....
        /*0f8c*/ 	.word	0x00022170


	//   ....[47]....
        /*0f90*/ 	.word	0x00022210


	//   ....[48]....
        /*0f94*/ 	.word	0x00022270


	//   ....[49]....
        /*0f98*/ 	.word	0x00022340


	//   ....[50]....
        /*0f9c*/ 	.word	0x000223a0


	//   ....[51]....
        /*0fa0*/ 	.word	0x00022470


	//   ....[52]....
        /*0fa4*/ 	.word	0x000224d0


	//   ....[53]....
        /*0fa8*/ 	.word	0x000225a0


	//   ....[54]....
        /*0fac*/ 	.word	0x00022600


	//   ....[55]....
        /*0fb0*/ 	.word	0x000226d0


	//   ....[56]....
        /*0fb4*/ 	.word	0x00022730


	//   ....[57]....
        /*0fb8*/ 	.word	0x00022800


	//   ....[58]....
        /*0fbc*/ 	.word	0x00022890


	//   ....[59]....
        /*0fc0*/ 	.word	0x00022930


	//   ....[60]....
        /*0fc4*/ 	.word	0x00022a50


	//   ....[61]....
        /*0fc8*/ 	.word	0x00022ac0


	//   ....[62]....
        /*0fcc*/ 	.word	0x00022b30


	//   ....[63]....
        /*0fd0*/ 	.word	0x00022ba0


	//   ....[64]....
        /*0fd4*/ 	.word	0x00022c10


	//   ....[65]....
        /*0fd8*/ 	.word	0x00022c90


	//   ....[66]....
        /*0fdc*/ 	.word	0x00022d20


	//   ....[67]....
        /*0fe0*/ 	.word	0x00022db0


	//   ....[68]....
        /*0fe4*/ 	.word	0x00022e20


	//   ....[69]....
        /*0fe8*/ 	.word	0x00022e90


	//   ....[70]....
        /*0fec*/ 	.word	0x00022f00


	//   ....[71]....
        /*0ff0*/ 	.word	0x00022f80


	//   ....[72]....
        /*0ff4*/ 	.word	0x00022ff0


	//   ....[73]....
        /*0ff8*/ 	.word	0x00023090


	//   ....[74]....
        /*0ffc*/ 	.word	0x00023120


	//   ....[75]....
        /*1000*/ 	.word	0x00023240


	//----- nvinfo : EIATTR_REG_RECONFIG
	.align		4
.L_1620:
        /*1004*/ 	.byte	0x01, 0x54
	.zero		2


	//----- nvinfo : EIATTR_SYSCALL_OFFSETS
	.align		4
        /*1008*/ 	.byte	0x04, 0x46
        /*100a*/ 	.short	(.L_1622 - .L_1621)


	//   ....[0]....
.L_1621:
        /*100c*/ 	.word	0x000018d0


	//   ....[1]....
        /*1010*/ 	.word	0x00001a20


	//   ....[2]....
        /*1014*/ 	.word	0x00006870


	//   ....[3]....
        /*1018*/ 	.word	0x00006b90


	//   ....[4]....
        /*101c*/ 	.word	0x00018430


	//   ....[5]....
        /*1020*/ 	.word	0x00018580


	//   ....[6]....
        /*1024*/ 	.word	0x00018670


	//   ....[7]....
        /*1028*/ 	.word	0x000194f0


	//   ....[8]....
        /*102c*/ 	.word	0x0001a050


	//----- nvinfo : EIATTR_MBARRIER_INSTR_OFFSETS
	.align		4
.L_1622:
        /*1030*/ 	.byte	0x04, 0x39
        /*1032*/ 	.short	(.L_1624 - .L_1623)


	//   ....[0]....
.L_1623:
        /*1034*/ 	.word	0x00000280
        /*1038*/ 	.word	0x000000ff
        /*103c*/ 	.word	0x00032400
        /*1040*/ 	.short	0x0100
        /*1042*/ 	.byte	0x08
	.zero		1


	//   ....[1]....
        /*1044*/ 	.word	0x00000290
        /*1048*/ 	.word	0x000000ff
        /*104c*/ 	.word	0x00032410
        /*1050*/ 	.short	0x0100
        /*1052*/ 	.byte	0x08
	.zero		1


	//   ....[2]....
        /*1054*/ 	.word	0x000002a0
        /*1058*/ 	.word	0x000000ff
        /*105c*/ 	.word	0x00032420
        /*1060*/ 	.short	0x0100
        /*1062*/ 	.byte	0x08
	.zero		1


	//   ....[3]....
        /*1064*/ 	.word	0x00000390
        /*1068*/ 	.word	0x000000ff
        /*106c*/ 	.word	0x00032430
        /*1070*/ 	.short	0x0100
        /*1072*/ 	.byte	0x08
	.zero		1


	//   ....[4]....
        /*1074*/ 	.word	0x000003a0
        /*1078*/ 	.word	0x000000ff
        /*107c*/ 	.word	0x00032440
        /*1080*/ 	.short	0x0100
        /*1082*/ 	.byte	0x08
	.zero		1


	//   ....[5]....
        /*1084*/ 	.word	0x000003b0
        /*1088*/ 	.word	0x000000ff
        /*108c*/ 	.word	0x00032438
        /*1090*/ 	.short	0x0100
        /*1092*/ 	.byte	0x08
	.zero		1


	//   ....[6]....
        /*1094*/ 	.word	0x000003c0
        /*1098*/ 	.word	0x000000ff
        /*109c*/ 	.word	0x00032448
        /*10a0*/ 	.short	0x0100
        /*10a2*/ 	.byte	0x08
	.zero		1


	//   ....[7]....
        /*10a4*/ 	.word	0x000004f0
        /*10a8*/ 	.word	0x000000ff
        /*10ac*/ 	.word	0x00032450
        /*10b0*/ 	.short	0x0100
        /*10b2*/ 	.byte	0x08
	.zero		1


	//   ....[8]....
        /*10b4*/ 	.word	0x00000500
        /*10b8*/ 	.word	0x000000ff
        /*10bc*/ 	.word	0x00032460
        /*10c0*/ 	.short	0x0100
        /*10c2*/ 	.byte	0x08
	.zero		1


	//   ....[9]....
        /*10c4*/ 	.word	0x00000510
        /*10c8*/ 	.word	0x000000ff
        /*10cc*/ 	.word	0x00032458
        /*10d0*/ 	.short	0x0100
        /*10d2*/ 	.byte	0x08
	.zero		1


	//   ....[10]....
        /*10d4*/ 	.word	0x00000520
        /*10d8*/ 	.word	0x000000ff
        /*10dc*/ 	.word	0x00032468
        /*10e0*/ 	.short	0x0100
        /*10e2*/ 	.byte	0x08
	.zero		1


	//   ....[11]....
        /*10e4*/ 	.word	0x00000610
        /*10e8*/ 	.word	0x000000ff
        /*10ec*/ 	.word	0x00032470
        /*10f0*/ 	.short	0x0100
        /*10f2*/ 	.byte	0x06
	.zero		1


	//   ....[12]....
        /*10f4*/ 	.word	0x00000620
        /*10f8*/ 	.word	0x000000ff
        /*10fc*/ 	.word	0x00032480
        /*1100*/ 	.short	0x0100
        /*1102*/ 	.byte	0x06
	.zero		1


	//   ....[13]....
        /*1104*/ 	.word	0x00000630
        /*1108*/ 	.word	0x000000ff
        /*110c*/ 	.word	0x00032478
        /*1110*/ 	.short	0x0100
        /*1112*/ 	.byte	0x06
	.zero		1


	//   ....[14]....
        /*1114*/ 	.word	0x00000640
        /*1118*/ 	.word	0x000000ff
        /*111c*/ 	.word	0x00032488
        /*1120*/ 	.short	0x0100
        /*1122*/ 	.byte	0x06
	.zero		1


	//   ....[15]....
        /*1124*/ 	.word	0x00000770
        /*1128*/ 	.word	0x000000ff
        /*112c*/ 	.word	0x00032490
        /*1130*/ 	.short	0x0100
        /*1132*/ 	.byte	0x08
	.zero		1


	//   ....[16]....
        /*1134*/ 	.word	0x00000780
        /*1138*/ 	.word	0x000000ff
        /*113c*/ 	.word	0x000324a0
        /*1140*/ 	.short	0x0100
        /*1142*/ 	.byte	0x08
	.zero		1


	//   ....[17]....
        /*1144*/ 	.word	0x00000790
        /*1148*/ 	.word	0x000000ff
        /*114c*/ 	.word	0x00032498
        /*1150*/ 	.short	0x0100
        /*1152*/ 	.byte	0x08
	.zero		1


	//   ....[18]....
        /*1154*/ 	.word	0x000007a0
        /*1158*/ 	.word	0x000000ff
        /*115c*/ 	.word	0x000324a8
        /*1160*/ 	.short	0x0100
        /*1162*/ 	.byte	0x08
	.zero		1


	//   ....[19]....
        /*1164*/ 	.word	0x000008d0
        /*1168*/ 	.word	0x000000ff
        /*116c*/ 	.word	0x000324b0
        /*1170*/ 	.short	0x0100
        /*1172*/ 	.byte	0x08
	.zero		1


	//   ....[20]....
        /*1174*/ 	.word	0x000008e0
        /*1178*/ 	.word	0x000000ff
        /*117c*/ 	.word	0x000324c0
        /*1180*/ 	.short	0x0100
        /*1182*/ 	.byte	0x08
	.zero		1


	//   ....[21]....
        /*1184*/ 	.word	0x000008f0
        /*1188*/ 	.word	0x000000ff
        /*118c*/ 	.word	0x000324b8
        /*1190*/ 	.short	0x0100
        /*1192*/ 	.byte	0x08
	.zero		1


	//   ....[22]....
        /*1194*/ 	.word	0x00000900
        /*1198*/ 	.word	0x000000ff
        /*119c*/ 	.word	0x000324c8
        /*11a0*/ 	.short	0x0100
        /*11a2*/ 	.byte	0x08
	.zero		1


	//   ....[23]....
        /*11a4*/ 	.word	0x00002d50
        /*11a8*/ 	.word	0x00000056
        /*11ac*/ 	.word	0x00032490
        /*11b0*/ 	.short	0x010a
        /*11b2*/ 	.byte	0x3f
	.zero		1


	//   ....[24]....
        /*11b4*/ 	.word	0x00004150
        /*11b8*/ 	.word	0x00000056
        /*11bc*/ 	.word	0x00032490
        /*11c0*/ 	.short	0x010a
        /*11c2*/ 	.byte	0x3f
	.zero		1


	//   ....[25]....
        /*11c4*/ 	.word	0x00005230
        /*11c8*/ 	.word	0x00000056
        /*11cc*/ 	.word	0x00032490
        /*11d0*/ 	.short	0x010a
        /*11d2*/ 	.byte	0x3f
	.zero		1


	//   ....[26]....
        /*11d4*/ 	.word	0x000056f0
        /*11d8*/ 	.word	0x00000008
        /*11dc*/ 	.word	0x00000000
        /*11e0*/ 	.short	0x0101
        /*11e2*/ 	.byte	0x3f
	.zero		1


	//   ....[27]....
        /*11e4*/ 	.word	0x00005730
        /*11e8*/ 	.word	0x00000056
        /*11ec*/ 	.word	0x000324b0
        /*11f0*/ 	.short	0x010a
        /*11f2*/ 	.byte	0x3f
	.zero		1


	//   ....[28]....
        /*11f4*/ 	.word	0x00005fd0
        /*11f8*/ 	.word	0x00000056
        /*11fc*/ 	.word	0x00000000
        /*1200*/ 	.short	0x0101
        /*1202*/ 	.byte	0x3f
	.zero		1


	//   ....[29]....
        /*1204*/ 	.word	0x00006910
        /*1208*/ 	.word	0x00000016
        /*120c*/ 	.word	0x00032400
        /*1210*/ 	.short	0x010a
        /*1212*/ 	.byte	0x3f
	.zero		1


	//   ....[30]....
        /*1214*/ 	.word	0x00006960
        /*1218*/ 	.word	0x00000016
        /*121c*/ 	.word	0x00032400
        /*1220*/ 	.short	0x010a
        /*1222*/ 	.byte	0x3f
	.zero		1


	//   ....[31]....
        /*1224*/ 	.word	0x00007460
        /*1228*/ 	.word	0x00000016
        /*122c*/ 	.word	0x00032400
        /*1230*/ 	.short	0x010a
        /*1232*/ 	.byte	0x3f
	.zero		1


	//   ....[32]....
        /*1234*/ 	.word	0x00008a60
        /*1238*/ 	.word	0x00000016
        /*123c*/ 	.word	0x00032400
        /*1240*/ 	.short	0x010a
        /*1242*/ 	.byte	0x3f
	.zero		1


	//   ....[33]....
        /*1244*/ 	.word	0x00009ab0
        /*1248*/ 	.word	0x00000009
        /*124c*/ 	.word	0x00032430
        /*1250*/ 	.short	0x010a
        /*1252*/ 	.byte	0x3f
	.zero		1


	//   ....[34]....
        /*1254*/ 	.word	0x00009b40
        /*1258*/ 	.word	0x00000009
        /*125c*/ 	.word	0x00032430
        /*1260*/ 	.short	0x010a
        /*1262*/ 	.byte	0x3f
	.zero		1


	//   ....[35]....
        /*1264*/ 	.word	0x00009e70
        /*1268*/ 	.word	0x00000016
        /*126c*/ 	.word	0x00032410
        /*1270*/ 	.short	0x010a
        /*1272*/ 	.byte	0x3f
	.zero		1


	//   ....[36]....
        /*1274*/ 	.word	0x00009ec0
        /*1278*/ 	.word	0x00000009
        /*127c*/ 	.word	0x00032450
        /*1280*/ 	.short	0x010a
        /*1282*/ 	.byte	0x3f
	.zero		1


	//   ....[37]....
        /*1284*/ 	.word	0x00009f00
        /*1288*/ 	.word	0x00000009
        /*128c*/ 	.word	0x00032450
        /*1290*/ 	.short	0x010a
        /*1292*/ 	.byte	0x3f
	.zero		1


	//   ....[38]....
        /*1294*/ 	.word	0x0000b920
        /*1298*/ 	.word	0x00000006
        /*129c*/ 	.word	0x00000000
        /*12a0*/ 	.short	0x0101
        /*12a2*/ 	.byte	0x3f
	.zero		1


	//   ....[39]....
        /*12a4*/ 	.word	0x0000c530
        /*12a8*/ 	.word	0x00000009
        /*12ac*/ 	.word	0x00000000
        /*12b0*/ 	.short	0x0101
        /*12b2*/ 	.byte	0x3f
	.zero		1


	//   ....[40]....
        /*12b4*/ 	.word	0x0000c660
        /*12b8*/ 	.word	0x0000000a
        /*12bc*/ 	.word	0x00032430
        /*12c0*/ 	.short	0x010a
        /*12c2*/ 	.byte	0x3f
	.zero		1


	//   ....[41]....
        /*12c4*/ 	.word	0x0000c6d0
        /*12c8*/ 	.word	0x0000000a
        /*12cc*/ 	.word	0x00032430
        /*12d0*/ 	.short	0x010a
        /*12d2*/ 	.byte	0x3f
	.zero		1


	//   ....[42]....
        /*12d4*/ 	.word	0x0000c970
        /*12d8*/ 	.word	0x0000000a
        /*12dc*/ 	.word	0x00032450
        /*12e0*/ 	.short	0x010a
        /*12e2*/ 	.byte	0x3f
	.zero		1


	//   ....[43]....
        /*12e4*/ 	.word	0x0000c9b0
        /*12e8*/ 	.word	0x0000000a
        /*12ec*/ 	.word	0x00032450
        /*12f0*/ 	.short	0x010a
        /*12f2*/ 	.byte	0x3f
	.zero		1


	//   ....[44]....
        /*12f4*/ 	.word	0x0000ecc0
        /*12f8*/ 	.word	0x0000000c
        /*12fc*/ 	.word	0x00000000
        /*1300*/ 	.short	0x0101
        /*1302*/ 	.byte	0x3f
	.zero		1


	//   ....[45]....
        /*1304*/ 	.word	0x0000f670
        /*1308*/ 	.word	0x0000000a
        /*130c*/ 	.word	0x00000000
        /*1310*/ 	.short	0x0101
        /*1312*/ 	.byte	0x3f
	.zero		1


	//   ....[46]....
        /*1314*/ 	.word	0x0000f770
        /*1318*/ 	.word	0x0000000a
        /*131c*/ 	.word	0x00032430
        /*1320*/ 	.short	0x010a
        /*1322*/ 	.byte	0x3f
	.zero		1


	//   ....[47]....
        /*1324*/ 	.word	0x0000f7e0
        /*1328*/ 	.word	0x0000000a
        /*132c*/ 	.word	0x00032430
        /*1330*/ 	.short	0x010a
        /*1332*/ 	.byte	0x3f
	.zero		1


	//   ....[48]....
        /*1334*/ 	.word	0x0000fa80
        /*1338*/ 	.word	0x0000000a
        /*133c*/ 	.word	0x00032450
        /*1340*/ 	.short	0x010a
        /*1342*/ 	.byte	0x3f
	.zero		1


	//   ....[49]....
        /*1344*/ 	.word	0x0000fac0
        /*1348*/ 	.word	0x0000000a
        /*134c*/ 	.word	0x00032450
        /*1350*/ 	.short	0x010a
        /*1352*/ 	.byte	0x3f
	.zero		1


	//   ....[50]....
        /*1354*/ 	.word	0x00011640
        /*1358*/ 	.word	0x0000000d
        /*135c*/ 	.word	0x00000000
        /*1360*/ 	.short	0x0101
        /*1362*/ 	.byte	0x3f
	.zero		1


	//   ....[51]....
        /*1364*/ 	.word	0x00011fa0
        /*1368*/ 	.word	0x0000000a
        /*136c*/ 	.word	0x00000000
        /*1370*/ 	.short	0x0101
        /*1372*/ 	.byte	0x3f
	.zero		1


	//   ....[52]....
        /*1374*/ 	.word	0x000145c0
        /*1378*/ 	.word	0x00000003
        /*137c*/ 	.word	0x00000000
        /*1380*/ 	.short	0x0101
        /*1382*/ 	.byte	0x3f
	.zero		1


	//   ....[53]....
        /*1384*/ 	.word	0x00017000
        /*1388*/ 	.word	0x00000016
        /*138c*/ 	.word	0x00032420
        /*1390*/ 	.short	0x010a
        /*1392*/ 	.byte	0x3f
	.zero		1


	//   ....[54]....
        /*1394*/ 	.word	0x00017090
        /*1398*/ 	.word	0x00000003
        /*139c*/ 	.word	0x000324a0
        /*13a0*/ 	.short	0x010a
        /*13a2*/ 	.byte	0x3f
	.zero		1


	//   ....[55]....
        /*13a4*/ 	.word	0x000172e0
        /*13a8*/ 	.word	0x00000003
        /*13ac*/ 	.word	0x000324c0
        /*13b0*/ 	.short	0x010a
        /*13b2*/ 	.byte	0x3f
	.zero		1


	//   ....[56]....
        /*13b4*/ 	.word	0x000178f0
        /*13b8*/ 	.word	0x00000008
        /*13bc*/ 	.word	0x000324a0
        /*13c0*/ 	.short	0x010a
        /*13c2*/ 	.byte	0x3f
	.zero		1


	//   ....[57]....
        /*13c4*/ 	.word	0x00017b30
        /*13c8*/ 	.word	0x00000008
        /*13cc*/ 	.word	0x000324c0
        /*13d0*/ 	.short	0x010a
        /*13d2*/ 	.byte	0x3f
	.zero		1


	//   ....[58]....
        /*13d4*/ 	.word	0x00018bf0
        /*13d8*/ 	.word	0x0000001e
        /*13dc*/ 	.word	0x00032440
        /*13e0*/ 	.short	0x010a
        /*13e2*/ 	.byte	0x3f
	.zero		1


	//   ....[59]....
        /*13e4*/ 	.word	0x00019230
        /*13e8*/ 	.word	0x0000001e
        /*13ec*/ 	.word	0x00032430
        /*13f0*/ 	.short	0x0107
        /*13f2*/ 	.byte	0x3f
	.zero		1


	//   ....[60]....
        /*13f4*/ 	.word	0x00019300
        /*13f8*/ 	.word	0x0000001e
        /*13fc*/ 	.word	0x00032430
        /*1400*/ 	.short	0x0101
        /*1402*/ 	.byte	0x3f
	.zero		1


	//   ....[61]....
        /*1404*/ 	.word	0x00019e90
        /*1408*/ 	.word	0x00000016
        /*140c*/ 	.word	0x00032400
        /*1410*/ 	.short	0x0107
        /*1412*/ 	.byte	0x3f
	.zero		1


	//   ....[62]....
        /*1414*/ 	.word	0x00019f20
        /*1418*/ 	.word	0x00000016
        /*141c*/ 	.word	0x00032400
        /*1420*/ 	.short	0x0101
        /*1422*/ 	.byte	0x3f
	.zero		1


	//   ....[63]....
        /*1424*/ 	.word	0x0001a9d0
        /*1428*/ 	.word	0x00000016
        /*142c*/ 	.word	0x00032410
        /*1430*/ 	.short	0x0107
        /*1432*/ 	.byte	0x3f
	.zero		1


	//   ....[64]....
        /*1434*/ 	.word	0x0001aad0
        /*1438*/ 	.word	0x00000016
        /*143c*/ 	.word	0x00032410
        /*1440*/ 	.short	0x0101
        /*1442*/ 	.byte	0x3f
	.zero		1


	//   ....[65]....
        /*1444*/ 	.word	0x0001aaf0
        /*1448*/ 	.word	0x00000016
        /*144c*/ 	.word	0x00032420
        /*1450*/ 	.short	0x010a
        /*1452*/ 	.byte	0x3f
	.zero		1


	//   ....[66]....
        /*1454*/ 	.word	0x0001ab80
        /*1458*/ 	.word	0x0000001e
        /*145c*/ 	.word	0x00032460
        /*1460*/ 	.short	0x010a
        /*1462*/ 	.byte	0x3f
	.zero		1


	//   ....[67]....
        /*1464*/ 	.word	0x0001b320
        /*1468*/ 	.word	0x0000001e
        /*146c*/ 	.word	0x00032450
        /*1470*/ 	.short	0x0107
        /*1472*/ 	.byte	0x3f
	.zero		1


	//   ....[68]....
        /*1474*/ 	.word	0x0001b3f0
        /*1478*/ 	.word	0x0000001e
        /*147c*/ 	.word	0x00032450
        /*1480*/ 	.short	0x0101
        /*1482*/ 	.byte	0x3f
	.zero		1


	//   ....[69]....
        /*1484*/ 	.word	0x0001b730
        /*1488*/ 	.word	0x00000006
        /*148c*/ 	.word	0x00032440
        /*1490*/ 	.short	0x010a
        /*1492*/ 	.byte	0x3f
	.zero		1


	//   ....[70]....
        /*1494*/ 	.word	0x0001bb10
        /*1498*/ 	.word	0x00000006
        /*149c*/ 	.word	0x00032430
        /*14a0*/ 	.short	0x0107
        /*14a2*/ 	.byte	0x3f
	.zero		1


	//   ....[71]....
        /*14a4*/ 	.word	0x0001bbd0
        /*14a8*/ 	.word	0x00000006
        /*14ac*/ 	.word	0x00032430
        /*14b0*/ 	.short	0x0101
        /*14b2*/ 	.byte	0x3f
	.zero		1


	//   ....[72]....
        /*14b4*/ 	.word	0x0001bc00
        /*14b8*/ 	.word	0x00000006
        /*14bc*/ 	.word	0x00032460
        /*14c0*/ 	.short	0x010a
        /*14c2*/ 	.byte	0x3f
	.zero		1


	//   ....[73]....
        /*14c4*/ 	.word	0x0001c120
        /*14c8*/ 	.word	0x00000006
        /*14cc*/ 	.word	0x00032450
        /*14d0*/ 	.short	0x0107
        /*14d2*/ 	.byte	0x3f
	.zero		1


	//   ....[74]....
        /*14d4*/ 	.word	0x0001c1e0
        /*14d8*/ 	.word	0x00000006
        /*14dc*/ 	.word	0x00032450
        /*14e0*/ 	.short	0x0101
        /*14e2*/ 	.byte	0x3f
	.zero		1


	//   ....[75]....
        /*14e4*/ 	.word	0x0001d050
        /*14e8*/ 	.word	0x00000005
        /*14ec*/ 	.word	0x00032420
        /*14f0*/ 	.short	0x010a
        /*14f2*/ 	.byte	0x3f
	.zero		1


	//   ....[76]....
        /*14f4*/ 	.word	0x0001d1c0
        /*14f8*/ 	.word	0x00000003
        /*14fc*/ 	.word	0x00032440
        /*1500*/ 	.short	0x010a
        /*1502*/ 	.byte	0x3f
	.zero		1


	//   ....[77]....
        /*1504*/ 	.word	0x0001d260
        /*1508*/ 	.word	0x00000019
        /*150c*/ 	.word	0x00032440
        /*1510*/ 	.short	0x010a
        /*1512*/ 	.byte	0x3f
	.zero		1


	//   ....[78]....
        /*1514*/ 	.word	0x0001d2a0
        /*1518*/ 	.word	0x00000003
        /*151c*/ 	.word	0x00032460
        /*1520*/ 	.short	0x010a
        /*1522*/ 	.byte	0x3f
	.zero		1


	//   ....[79]....
        /*1524*/ 	.word	0x0001d2e0
        /*1528*/ 	.word	0x00000019
        /*152c*/ 	.word	0x00032460
        /*1530*/ 	.short	0x010a
        /*1532*/ 	.byte	0x3f
	.zero		1


	//   ....[80]....
        /*1534*/ 	.word	0x0001d340
        /*1538*/ 	.word	0x00000056
        /*153c*/ 	.word	0x00032490
        /*1540*/ 	.short	0x010a
        /*1542*/ 	.byte	0x3f
	.zero		1


	//   ....[81]....
        /*1544*/ 	.word	0x0001d5d0
        /*1548*/ 	.word	0x00000056
        /*154c*/ 	.word	0x00032490
        /*1550*/ 	.short	0x010a
        /*1552*/ 	.byte	0x3f
	.zero		1


	//   ....[82]....
        /*1554*/ 	.word	0x0001d870
        /*1558*/ 	.word	0x00000056
        /*155c*/ 	.word	0x00032490
        /*1560*/ 	.short	0x010a
        /*1562*/ 	.byte	0x3f
	.zero		1


	//   ....[83]....
        /*1564*/ 	.word	0x0001db00
        /*1568*/ 	.word	0x00000056
        /*156c*/ 	.word	0x000324b0
        /*1570*/ 	.short	0x010a
        /*1572*/ 	.byte	0x3f
	.zero		1


	//   ....[84]....
        /*1574*/ 	.word	0x0001df60
        /*1578*/ 	.word	0x00000016
        /*157c*/ 	.word	0x00032400
        /*1580*/ 	.short	0x010a
        /*1582*/ 	.byte	0x3f
	.zero		1


	//   ....[85]....
        /*1584*/ 	.word	0x0001e550
        /*1588*/ 	.word	0x00000016
        /*158c*/ 	.word	0x00032400
        /*1590*/ 	.short	0x010a
        /*1592*/ 	.byte	0x3f
	.zero		1


	//   ....[86]....
        /*1594*/ 	.word	0x0001e5a0
        /*1598*/ 	.word	0x00000009
        /*159c*/ 	.word	0x00032430
        /*15a0*/ 	.short	0x010a
        /*15a2*/ 	.byte	0x3f
	.zero		1


	//   ....[87]....
        /*15a4*/ 	.word	0x0001e5f0
        /*15a8*/ 	.word	0x00000016
        /*15ac*/ 	.word	0x00032410
        /*15b0*/ 	.short	0x010a
        /*15b2*/ 	.byte	0x3f
	.zero		1


	//   ....[88]....
        /*15b4*/ 	.word	0x0001e640
        /*15b8*/ 	.word	0x00000009
        /*15bc*/ 	.word	0x00032450
        /*15c0*/ 	.short	0x010a
        /*15c2*/ 	.byte	0x3f
	.zero		1


	//   ....[89]....
        /*15c4*/ 	.word	0x0001e690
        /*15c8*/ 	.word	0x0000000a
        /*15cc*/ 	.word	0x00032430
        /*15d0*/ 	.short	0x010a
        /*15d2*/ 	.byte	0x3f
	.zero		1


	//   ....[90]....
        /*15d4*/ 	.word	0x0001e6e0
        /*15d8*/ 	.word	0x0000000a
        /*15dc*/ 	.word	0x00032450
        /*15e0*/ 	.short	0x010a
        /*15e2*/ 	.byte	0x3f
	.zero		1


	//   ....[91]....
        /*15e4*/ 	.word	0x0001e730
        /*15e8*/ 	.word	0x0000000a
        /*15ec*/ 	.word	0x00032430
        /*15f0*/ 	.short	0x010a
        /*15f2*/ 	.byte	0x3f
	.zero		1


	//   ....[92]....
        /*15f4*/ 	.word	0x0001e780
        /*15f8*/ 	.word	0x0000000a
        /*15fc*/ 	.word	0x00032450
        /*1600*/ 	.short	0x010a
        /*1602*/ 	.byte	0x3f
	.zero		1


	//   ....[93]....
        /*1604*/ 	.word	0x0001ed50
        /*1608*/ 	.word	0x00000016
        /*160c*/ 	.word	0x00032420
        /*1610*/ 	.short	0x010a
        /*1612*/ 	.byte	0x3f
	.zero		1


	//   ....[94]....
        /*1614*/ 	.word	0x0001eda0
        /*1618*/ 	.word	0x00000003
        /*161c*/ 	.word	0x000324a0
        /*1620*/ 	.short	0x010a
        /*1622*/ 	.byte	0x3f
	.zero		1


	//   ....[95]....
        /*1624*/ 	.word	0x0001edf0
        /*1628*/ 	.word	0x00000003
        /*162c*/ 	.word	0x000324c0
        /*1630*/ 	.short	0x010a
        /*1632*/ 	.byte	0x3f
	.zero		1


	//   ....[96]....
        /*1634*/ 	.word	0x0001ee40
        /*1638*/ 	.word	0x00000008
        /*163c*/ 	.word	0x000324a0
        /*1640*/ 	.short	0x010a
        /*1642*/ 	.byte	0x3f
	.zero		1


	//   ....[97]....
        /*1644*/ 	.word	0x0001ee90
        /*1648*/ 	.word	0x00000008
        /*164c*/ 	.word	0x000324c0
        /*1650*/ 	.short	0x010a
        /*1652*/ 	.byte	0x3f
	.zero		1


	//   ....[98]....
        /*1654*/ 	.word	0x0001efb0
        /*1658*/ 	.word	0x0000001e
        /*165c*/ 	.word	0x00032440
        /*1660*/ 	.short	0x010a
        /*1662*/ 	.byte	0x3f
	.zero		1


	//   ....[99]....
        /*1664*/ 	.word	0x00021040
        /*1668*/ 	.word	0x00000016
        /*166c*/ 	.word	0x00032420
        /*1670*/ 	.short	0x010a
        /*1672*/ 	.byte	0x3f
	.zero		1


	//   ....[100]....
        /*1674*/ 	.word	0x00021090
        /*1678*/ 	.word	0x0000001e
        /*167c*/ 	.word	0x00032460
        /*1680*/ 	.short	0x010a
        /*1682*/ 	.byte	0x3f
	.zero		1


	//   ....[101]....
        /*1684*/ 	.word	0x000219e0
        /*1688*/ 	.word	0x00000006
        /*168c*/ 	.word	0x00032440
        /*1690*/ 	.short	0x010a
        /*1692*/ 	.byte	0x3f
	.zero		1


	//   ....[102]....
        /*1694*/ 	.word	0x000220c0
        /*1698*/ 	.word	0x00000006
        /*169c*/ 	.word	0x00032460
        /*16a0*/ 	.short	0x010a
        /*16a2*/ 	.byte	0x3f
	.zero		1


	//   ....[103]....
        /*16a4*/ 	.word	0x00023160
        /*16a8*/ 	.word	0x00000005
        /*16ac*/ 	.word	0x00032420
        /*16b0*/ 	.short	0x010a
        /*16b2*/ 	.byte	0x3f
	.zero		1


	//   ....[104]....
        /*16b4*/ 	.word	0x00023300
        /*16b8*/ 	.word	0x00000003
        /*16bc*/ 	.word	0x00032440
        /*16c0*/ 	.short	0x010a
        /*16c2*/ 	.byte	0x3f
	.zero		1


	//   ....[105]....
        /*16c4*/ 	.word	0x00023350
        /*16c8*/ 	.word	0x00000019
        /*16cc*/ 	.word	0x00032440
        /*16d0*/ 	.short	0x010a
        /*16d2*/ 	.byte	0x3f
	.zero		1


	//   ....[106]....
        /*16d4*/ 	.word	0x000233a0
        /*16d8*/ 	.word	0x00000003
        /*16dc*/ 	.word	0x00032460
        /*16e0*/ 	.short	0x010a
        /*16e2*/ 	.byte	0x3f
	.zero		1


	//----- nvinfo : EIATTR_NUM_MBARRIERS
	.align		4
.L_1624:
        /*16e4*/ 	.byte	0x03, 0x38
        /*16e6*/ 	.short	0x0017


	//----- nvinfo : EIATTR_EXIT_INSTR_OFFSETS
	.align		4
        /*16e8*/ 	.byte	0x04, 0x1c
        /*16ea*/ 	.short	(.L_1626 - .L_1625)


	//   ....[0]....
.L_1625:
        /*16ec*/ 	.word	0x0001d330


	//----- nvinfo : EIATTR_MAX_THREADS
	.align		4
.L_1626:
        /*16f0*/ 	.byte	0x04, 0x05
        /*16f2*/ 	.short	(.L_1628 - .L_1627)
.L_1627:
        /*16f4*/ 	.word	0x00000180
        /*16f8*/ 	.word	0x00000001
        /*16fc*/ 	.word	0x00000001


	//----- nvinfo : EIATTR_CRS_STACK_SIZE
	.align		4
.L_1628:
        /*1700*/ 	.byte	0x04, 0x1e
        /*1702*/ 	.short	(.L_1630 - .L_1629)
.L_1629:
        /*1704*/ 	.word	0x00000000


	//----- nvinfo : EIATTR_CBANK_PARAM_SIZE
	.align		4
.L_1630:
        /*1708*/ 	.byte	0x03, 0x19
        /*170a*/ 	.short	0x0bf0


	//----- nvinfo : EIATTR_PARAM_CBANK
	.align		4
        /*170c*/ 	.byte	0x04, 0x0a
        /*170e*/ 	.short	(.L_1632 - .L_1631)
	.align		4
.L_1631:
        /*1710*/ 	.word	index@(.nv.constant0._ZN7cutlass13device_kernelIN5flash11enable_sm90INS1_16FlashAttnFwdSm90INS1_25CollectiveMainloopFwdSm90ILi2EN4cute5tupleIJNS5_1CILi1EEES8_S8_EEENS6_IJNS7_ILi128EEENS7_ILi96EEENS7_ILi64EEEEEELi256ENS_10bfloat16_tEfNS_4arch4Sm90ELb1ELb0ELb0ELb1ELb1ELb1ELb1ELb1ELb0ELb1ELb0ELb0EEENS1_21CollectiveEpilogueFwdINS6_IJSA_NS7_ILi256EEESB_EEES9_SE_SG_Li256ELb1ELb1ELb0ELb0EEENS1_36VarlenDynamicPersistentTileSchedulerILi128ELi96ELi256ELi128ELb0ELb1ELb1ELb1ELb1ELb1EEEEEEEEEvNT_6ParamsE)
        /*1714*/ 	.short	0x0210
        /*1716*/ 	.short	0x0bf0


	//----- nvinfo : EIATTR_SW_WAR
	.align		4
.L_1632:
        /*1718*/ 	.byte	0x04, 0x36
        /*171a*/ 	.short	(.L_1634 - .L_1633)
.L_1633:
        /*171c*/ 	.word	0x00000008
.L_1634:


//--------------------- .nv.callgraph             --------------------------
	.section	.nv.callgraph,"",@"SHT_CUDA_CALLGRAPH"
	.align	4
	.sectionentsize	8
	.align		4
        /*0000*/ 	.word	0x00000000
	.align		4
        /*0004*/ 	.word	0xffffffff
	.align		4
        /*0008*/ 	.word	index@(_ZN7cutlass13device_kernelIN5flash11enable_sm90INS1_16FlashAttnFwdSm90INS1_25CollectiveMainloopFwdSm90ILi2EN4cute5tupleIJNS5_1CILi1EEES8_S8_EEENS6_IJNS7_ILi128EEENS7_ILi96EEENS7_ILi192EEEEEELi128ENS_10bfloat16_tEfNS_4arch4Sm90ELb0ELb0ELb0ELb0ELb1ELb0ELb0ELb1ELb1ELb1ELb0ELb0EEENS1_21CollectiveEpilogueFwdINS6_IJSA_SA_SB_EEES9_SE_SG_Li256ELb0ELb1ELb0ELb0EEENS1_29StaticPersistentTileSchedulerILb0EEEEEEEEEvNT_6ParamsE)
	.align		4
        /*000c*/ 	.word	index@(__assertfail)
	.align		4
        /*0010*/ 	.word	index@(_ZN7cutlass13device_kernelIN5flash11enable_sm90INS1_16FlashAttnFwdSm90INS1_25CollectiveMainloopFwdSm90ILi2EN4cute5tupleIJNS5_1CILi1EEES8_S8_EEENS6_IJNS7_ILi128EEENS7_ILi96EEENS7_ILi192EEEEEELi128ENS_10bfloat16_tEfNS_4arch4Sm90ELb0ELb0ELb0ELb1ELb1ELb0ELb0ELb1ELb1ELb1ELb0ELb0EEENS1_21CollectiveEpilogueFwdINS6_IJSA_SA_SB_EEES9_SE_SG_Li256ELb1ELb1ELb0ELb0EEENS1_36VarlenDynamicPersistentTileSchedulerILi128ELi96ELi256ELi128ELb0ELb1ELb1ELb0ELb1ELb1EEEEEEEEEvNT_6ParamsE)
	.align		4
        /*0014*/ 	.word	index@(__assertfail)
	.align		4
        /*0018*/ 	.word	index@(_ZN7cutlass13device_kernelIN5flash11enable_sm90INS1_16FlashAttnFwdSm90INS1_25CollectiveMainloopFwdSm90ILi2EN4cute5tupleIJNS5_1CILi1EEES8_S8_EEENS6_IJNS7_ILi128EEENS7_ILi96EEENS7_ILi192EEEEEELi128ENS_10bfloat16_tEfNS_4arch4Sm90ELb0ELb0ELb0ELb1ELb1ELb1ELb0ELb1ELb1ELb1ELb0ELb0EEENS1_21CollectiveEpilogueFwdINS6_IJSA_SA_SB_EEES9_SE_SG_Li256ELb1ELb1ELb0ELb0EEENS1_36VarlenDynamicPersistentTileSchedulerILi128ELi96ELi256ELi128ELb0ELb1ELb1ELb0ELb1ELb1EEEEEEEEEvNT_6ParamsE)
	.align		4
        /*001c*/ 	.word	index@(__assertfail)
	.align		4
        /*0020*/ 	.word	index@(_ZN7cutlass13device_kernelIN5flash11enable_sm90INS1_16FlashAttnFwdSm90INS1_25CollectiveMainloopFwdSm90ILi2EN4cute5tupleIJNS5_1CILi1EEES8_S8_EEENS6_IJNS7_ILi128EEENS7_ILi96EEENS7_ILi192EEEEEELi128ENS_10bfloat16_tEfNS_4arch4Sm90ELb0ELb1ELb0ELb0ELb1ELb0ELb0ELb1ELb1ELb1ELb0ELb0EEENS1_21CollectiveEpilogueFwdINS6_IJSA_SA_SB_EEES9_SE_SG_Li256ELb0ELb1ELb0ELb0EEENS1_30DynamicPersistentTileSchedulerILi256ELi128ELb0ELb1ELb1EEEEEEEEEvNT_6ParamsE)
	.align		4
        /*0024*/ 	.word	index@(__assertfail)
	.align		4
        /*0028*/ 	.word	index@(_ZN7cutlass13device_kernelIN5flash11enable_sm90INS1_16FlashAttnFwdSm90INS1_25CollectiveMainloopFwdSm90ILi2EN4cute5tupleIJNS5_1CILi1EEES8_S8_EEENS6_IJNS7_ILi128EEENS7_ILi96EEENS7_ILi192EEEEEELi128ENS_10bfloat16_tEfNS_4arch4Sm90ELb0ELb1ELb0ELb1ELb1ELb0ELb0ELb1ELb1ELb1ELb0ELb0EEENS1_21CollectiveEpilogueFwdINS6_IJSA_SA_SB_EEES9_SE_SG_Li256ELb1ELb1ELb0ELb0EEENS1_36VarlenDynamicPersistentTileSchedulerILi128ELi96ELi256ELi128ELb0ELb1ELb1ELb1ELb0ELb1EEEEEEEEEvNT_6ParamsE)
	.align		4
        /*002c*/ 	.word	index@(__assertfail)
	.align		4
        /*0030*/ 	.word	index@(_ZN7cutlass13device_kernelIN5flash11enable_sm90INS1_16FlashAttnFwdSm90INS1_25CollectiveMainloopFwdSm90ILi2EN4cute5tupleIJNS5_1CILi1EEES8_S8_EEENS6_IJNS7_ILi128EEENS7_ILi96EEENS7_ILi192EEEEEELi128ENS_10bfloat16_tEfNS_4arch4Sm90ELb0ELb1ELb0ELb1ELb1ELb1ELb0ELb1ELb1ELb1ELb0ELb0EEENS1_21CollectiveEpilogueFwdINS6_IJSA_SA_SB_EEES9_SE_SG_Li256ELb1ELb1ELb0ELb0EEENS1_36VarlenDynamicPersistentTileSchedulerILi128ELi96ELi256ELi128ELb0ELb1ELb1ELb1ELb0ELb1EEEEEEEEEvNT_6ParamsE)
	.align		4
        /*0034*/ 	.word	index@(__assertfail)
	.align		4
        /*0038*/ 	.word	index@(_ZN7cutlass13device_kernelIN5flash11enable_sm90INS1_16FlashAttnFwdSm90INS1_25CollectiveMainloopFwdSm90ILi2EN4cute5tupleIJNS5_1CILi1EEES8_S8_EEENS6_IJNS7_ILi128EEENS7_ILi96EEENS7_ILi192EEEEEELi128ENS_10bfloat16_tEfNS_4arch4Sm90ELb1ELb0ELb0ELb0ELb1ELb0ELb0ELb1ELb1ELb1ELb0ELb0EEENS1_21CollectiveEpilogueFwdINS6_IJSA_SA_SB_EEES9_SE_SG_Li256ELb0ELb1ELb0ELb0EEENS1_30DynamicPersistentTileSchedulerILi256ELi128ELb0ELb1ELb1EEEEEEEEEvNT_6ParamsE)
	.align		4
        /*003c*/ 	.word	index@(__assertfail)
	.align		4
        /*0040*/ 	.word	index@(_ZN7cutlass13device_kernelIN5flash11enable_sm90INS1_16FlashAttnFwdSm90INS1_25CollectiveMainloopFwdSm90ILi2EN4cute5tupleIJNS5_1CILi1EEES8_S8_EEENS6_IJNS7_ILi128EEENS7_ILi96EEENS7_ILi192EEEEEELi128ENS_10bfloat16_tEfNS_4arch4Sm90ELb1ELb0ELb0ELb1ELb1ELb0ELb0ELb1ELb1ELb1ELb0ELb0EEENS1_21CollectiveEpilogueFwdINS6_IJSA_SA_SB_EEES9_SE_SG_Li256ELb1ELb1ELb0ELb0EEENS1_36VarlenDynamicPersistentTileSchedulerILi128ELi96ELi256ELi128ELb0ELb1ELb1ELb1ELb1ELb1EEEEEEEEEvNT_6ParamsE)
	.align		4
        /*0044*/ 	.word	index@(__assertfail)
	.align		4
        /*0048*/ 	.word	index@(_ZN7cutlass13device_kernelIN5flash11enable_sm90INS1_16FlashAttnFwdSm90INS1_25CollectiveMainloopFwdSm90ILi2EN4cute5tupleIJNS5_1CILi1EEES8_S8_EEENS6_IJNS7_ILi128EEENS7_ILi96EEENS7_ILi192EEEEEELi128ENS_10bfloat16_tEfNS_4arch4Sm90ELb1ELb0ELb0ELb1ELb1ELb1ELb0ELb1ELb1ELb1ELb0ELb0EEENS1_21CollectiveEpilogueFwdINS6_IJSA_SA_SB_EEES9_SE_SG_Li256ELb1ELb1ELb0ELb0EEENS1_36VarlenDynamicPersistentTileSchedulerILi128ELi96ELi256ELi128ELb0ELb1ELb1ELb1ELb1ELb1EEEEEEEEEvNT_6ParamsE)
	.align		4
        /*004c*/ 	.word	index@(__assertfail)
	.align		4
        /*0050*/ 	.word	index@(_ZN7cutlass13device_kernelIN5flash11enable_sm90INS1_16FlashAttnFwdSm90INS1_25CollectiveMainloopFwdSm90ILi2EN4cute5tupleIJNS5_1CILi1EEES8_S8_EEENS6_IJNS7_ILi64EEESA_SA_EEELi512ENS_10bfloat16_tEfNS_4arch4Sm90ELb0ELb0ELb0ELb0ELb1ELb0ELb0ELb0ELb0ELb1ELb0ELb0EEENS1_21CollectiveEpilogueFwdINS6_IJSA_NS7_ILi512EEESA_EEES9_SC_SE_Li256ELb0ELb1ELb0ELb0EEENS1_29StaticPersistentTileSchedulerILb0EEEEEEEEEvNT_6ParamsE)
	.align		4
        /*0054*/ 	.word	index@(__assertfail)
	.align		4
        /*0058*/ 	.word	index@(_ZN7cutlass13device_kernelIN5flash11enable_sm90INS1_16FlashAttnFwdSm90INS1_25CollectiveMainloopFwdSm90ILi2EN4cute5tupleIJNS5_1CILi1EEES8_S8_EEENS6_IJNS7_ILi64EEESA_SA_EEELi512ENS_10bfloat16_tEfNS_4arch4Sm90ELb0ELb0ELb0ELb0ELb1ELb0ELb1ELb0ELb0ELb1ELb0ELb0EEENS1_21CollectiveEpilogueFwdINS6_IJSA_NS7_ILi512EEESA_EEES9_SC_SE_Li256ELb0ELb1ELb0ELb0EEENS1_29StaticPersistentTileSchedulerILb0EEEEEEEEEvNT_6ParamsE)
	.align		4
        /*005c*/ 	.word	index@(__assertfail)
	.align		4
        /*0060*/ 	.word	index@(_ZN7cutlass13device_kernelIN5flash11enable_sm90INS1_16FlashAttnFwdSm90INS1_25CollectiveMainloopFwdSm90ILi2EN4cute5tupleIJNS5_1CILi1EEES8_S8_EEENS6_IJNS7_ILi64EEESA_SA_EEELi512ENS_10bfloat16_tEfNS_4arch4Sm90ELb0ELb0ELb0ELb1ELb1ELb0ELb0ELb0ELb0ELb1ELb0ELb0EEENS1_21CollectiveEpilogueFwdINS6_IJSA_NS7_ILi512EEESA_EEES9_SC_SE_Li256ELb1ELb1ELb0ELb0EEENS1_36VarlenDynamicPersistentTileSchedulerILi64ELi64ELi256ELi128ELb0ELb1ELb1ELb0ELb1ELb1EEEEEEEEEvNT_6ParamsE)
	.align		4
        /*0064*/ 	.word	index@(__assertfail)
	.align		4
        /*0068*/ 	.word	index@(_ZN7cutlass13device_kernelIN5flash11enable_sm90INS1_16FlashAttnFwdSm90INS1_25CollectiveMainloopFwdSm90ILi2EN4cute5tupleIJNS5_1CILi1EEES8_S8_EEENS6_IJNS7_ILi64EEESA_SA_EEELi512ENS_10bfloat16_tEfNS_4arch4Sm90ELb0ELb0ELb0ELb1ELb1ELb1ELb0ELb0ELb0ELb1ELb0ELb0EEENS1_21CollectiveEpilogueFwdINS6_IJSA_NS7_ILi512EEESA_EEES9_SC_SE_Li256ELb1ELb1ELb0ELb0EEENS1_36VarlenDynamicPersistentTileSchedulerILi64ELi64ELi256ELi128ELb0ELb1ELb1ELb0ELb1ELb1EEEEEEEEEvNT_6ParamsE)
	.align		4
        /*006c*/ 	.word	index@(__assertfail)
	.align		4
        /*0070*/ 	.word	index@(_ZN7cutlass13device_kernelIN5flash11enable_sm90INS1_16FlashAttnFwdSm90INS1_25CollectiveMainloopFwdSm90ILi2EN4cute5tupleIJNS5_1CILi1EEES8_S8_EEENS6_IJNS7_ILi64EEESA_SA_EEELi512ENS_10bfloat16_tEfNS_4arch4Sm90ELb0ELb0ELb0ELb1ELb1ELb0ELb1ELb0ELb0ELb1ELb0ELb0EEENS1_21CollectiveEpilogueFwdINS6_IJSA_NS7_ILi512EEESA_EEES9_SC_SE_Li256ELb1ELb1ELb0ELb0EEENS1_36VarlenDynamicPersistentTileSchedulerILi64ELi64ELi256ELi128ELb0ELb1ELb1ELb0ELb1ELb1EEEEEEEEEvNT_6ParamsE)
	.align		4
        /*0074*/ 	.word	index@(__assertfail)
	.align		4
        /*0078*/ 	.word	index@(_ZN7cutlass13device_kernelIN5flash11enable_sm90INS1_16FlashAttnFwdSm90INS1_25CollectiveMainloopFwdSm90ILi2EN4cute5tupleIJNS5_1CILi1EEES8_S8_EEENS6_IJNS7_ILi64EEESA_SA_EEELi512ENS_10bfloat16_tEfNS_4arch4Sm90ELb0ELb0ELb0ELb1ELb1ELb1ELb1ELb0ELb0ELb1ELb0ELb0EEENS1_21CollectiveEpilogueFwdINS6_IJSA_NS7_ILi512EEESA_EEES9_SC_SE_Li256ELb1ELb1ELb0ELb0EEENS1_36VarlenDynamicPersistentTileSchedulerILi64ELi64ELi256ELi128ELb0ELb1ELb1ELb0ELb1ELb1EEEEEEEEEvNT_6ParamsE)
	.align		4
        /*007c*/ 	.word	index@(__assertfail)
	.align		4
        /*0080*/ 	.word	index@(_ZN7cutlass13device_kernelIN5flash11enable_sm90INS1_16FlashAttnFwdSm90INS1_25CollectiveMainloopFwdSm90ILi2EN4cute5tupleIJNS5_1CILi1EEES8_S8_EEENS6_IJNS7_ILi64EEESA_SA_EEELi512ENS_10bfloat16_tEfNS_4arch4Sm90ELb0ELb1ELb0ELb0ELb1ELb0ELb0ELb0ELb0ELb1ELb0ELb0EEENS1_21CollectiveEpilogueFwdINS6_IJSA_NS7_ILi512EEESA_EEES9_SC_SE_Li256ELb0ELb1ELb0ELb0EEENS1_30DynamicPersistentTileSchedulerILi256ELi128ELb0ELb1ELb1EEEEEEEEEvNT_6ParamsE)
	.align		4
        /*0084*/ 	.word	index@(__assertfail)
	.align		4
        /*0088*/ 	.word	index@(_ZN7cutlass13device_kernelIN5flash11enable_sm90INS1_16FlashAttnFwdSm90INS1_25CollectiveMainloopFwdSm90ILi2EN4cute5tupleIJNS5_1CILi1EEES8_S8_EEENS6_IJNS7_ILi64EEESA_SA_EEELi512ENS_10bfloat16_tEfNS_4arch4Sm90ELb0ELb1ELb0ELb0ELb1ELb0ELb1ELb0ELb0ELb1ELb0ELb0EEENS1_21CollectiveEpilogueFwdINS6_IJSA_NS7_ILi512EEESA_EEES9_SC_SE_Li256ELb0ELb1ELb0ELb0EEENS1_30DynamicPersistentTileSchedulerILi256ELi128ELb0ELb1ELb1EEEEEEEEEvNT_6ParamsE)
	.align		4
        /*008c*/ 	.word	index@(__assertfail)
	.align		4
        /*0090*/ 	.word	index@(_ZN7cutlass13device_kernelIN5flash11enable_sm90INS1_16FlashAttnFwdSm90INS1_25CollectiveMainloopFwdSm90ILi2EN4cute5tupleIJNS5_1CILi1EEES8_S8_EEENS6_IJNS7_ILi64EEESA_SA_EEELi512ENS_10bfloat16_tEfNS_4arch4Sm90ELb0ELb1ELb0ELb1ELb1ELb0ELb0ELb0ELb0ELb1ELb0ELb0EEENS1_21CollectiveEpilogueFwdINS6_IJSA_NS7_ILi512EEESA_EEES9_SC_SE_Li256ELb1ELb1ELb0ELb0EEENS1_36VarlenDynamicPersistentTileSchedulerILi64ELi64ELi256ELi128ELb0ELb1ELb1ELb1ELb0ELb1EEEEEEEEEvNT_6ParamsE)
	.align		4
        /*0094*/ 	.word	index@(__assertfail)
	.align		4
        /*0098*/ 	.word	index@(_ZN7cutlass13device_kernelIN5flash11enable_sm90INS1_16FlashAttnFwdSm90INS1_25CollectiveMainloopFwdSm90ILi2EN4cute5tupleIJNS5_1CILi1EEES8_S8_EEENS6_IJNS7_ILi64EEESA_SA_EEELi512ENS_10bfloat16_tEfNS_4arch4Sm90ELb0ELb1ELb0ELb1ELb1ELb1ELb0ELb0ELb0ELb1ELb0ELb0EEENS1_21CollectiveEpilogueFwdINS6_IJSA_NS7_ILi512EEESA_EEES9_SC_SE_Li256ELb1ELb1ELb0ELb0EEENS1_36VarlenDynamicPersistentTileSchedulerILi64ELi64ELi256ELi128ELb0ELb1ELb1ELb1ELb0ELb1EEEEEEEEEvNT_6ParamsE)
	.align		4
        /*009c*/ 	.word	index@(__assertfail)
	.align		4
        /*00a0*/ 	.word	index@(_ZN7cutlass13device_kernelIN5flash11enable_sm90INS1_16FlashAttnFwdSm90INS1_25CollectiveMainloopFwdSm90ILi2EN4cute5tupleIJNS5_1CILi1EEES8_S8_EEENS6_IJNS7_ILi64EEESA_SA_EEELi512ENS_10bfloat16_tEfNS_4arch4Sm90ELb0ELb1ELb0ELb1ELb1ELb0ELb1ELb0ELb0ELb1ELb0ELb0EEENS1_21CollectiveEpilogueFwdINS6_IJSA_NS7_ILi512EEESA_EEES9_SC_SE_Li256ELb1ELb1ELb0ELb0EEENS1_36VarlenDynamicPersistentTileSchedulerILi64ELi64ELi256ELi128ELb0ELb1ELb1ELb1ELb0ELb1EEEEEEEEEvNT_6ParamsE)
	.align		4
        /*00a4*/ 	.word	index@(__assertfail)
	.align		4
        /*00a8*/ 	.word	index@(_ZN7cutlass13device_kernelIN5flash11enable_sm90INS1_16FlashAttnFwdSm90INS1_25CollectiveMainloopFwdSm90ILi2EN4cute5tupleIJNS5_1CILi1EEES8_S8_EEENS6_IJNS7_ILi64EEESA_SA_EEELi512ENS_10bfloat16_tEfNS_4arch4Sm90ELb0ELb1ELb0ELb1ELb1ELb1ELb1ELb0ELb0ELb1ELb0ELb0EEENS1_21CollectiveEpilogueFwdINS6_IJSA_NS7_ILi512EEESA_EEES9_SC_SE_Li256ELb1ELb1ELb0ELb0EEENS1_36VarlenDynamicPersistentTileSchedulerILi64ELi64ELi256ELi128ELb0ELb1ELb1ELb1ELb0ELb1EEEEEEEEEvNT_6ParamsE)
	.align		4
        /*00ac*/ 	.word	index@(__assertfail)
	.align		4
        /*00b0*/ 	.word	index@(_ZN7cutlass13device_kernelIN5flash11enable_sm90INS1_16FlashAttnFwdSm90INS1_25CollectiveMainloopFwdSm90ILi2EN4cute5tupleIJNS5_1CILi1EEES8_S8_EEENS6_IJNS7_ILi64EEESA_SA_EEELi512ENS_10bfloat16_tEfNS_4arch4Sm90ELb1ELb0ELb0ELb0ELb1ELb0ELb0ELb0ELb0ELb1ELb0ELb0EEENS1_21CollectiveEpilogueFwdINS6_IJSA_NS7_ILi512EEESA_EEES9_SC_SE_Li256ELb0ELb1ELb0ELb0EEENS1_30DynamicPersistentTileSchedulerILi256ELi128ELb0ELb1ELb1EEEEEEEEEvNT_6ParamsE)
	.align		4
        /*00b4*/ 	.word	index@(__assertfail)
	.align		4
        /*00b8*/ 	.word	index@(_ZN7cutlass13device_kernelIN5flash11enable_sm90INS1_16FlashAttnFwdSm90INS1_25CollectiveMainloopFwdSm90ILi2EN4cute5tupleIJNS5_1CILi1EEES8_S8_EEENS6_IJNS7_ILi64EEESA_SA_EEELi512ENS_10bfloat16_tEfNS_4arch4Sm90ELb1ELb0ELb0ELb0ELb1ELb0ELb1ELb0ELb0ELb1ELb0ELb0EEENS1_21CollectiveEpilogueFwdINS6_IJSA_NS7_ILi512EEESA_EEES9_SC_SE_Li256ELb0ELb1ELb0ELb0EEENS1_30DynamicPersistentTileSchedulerILi256ELi128ELb0ELb1ELb1EEEEEEEEEvNT_6ParamsE)
	.align		4
        /*00bc*/ 	.word	index@(__assertfail)
	.align		4
        /*00c0*/ 	.word	index@(_ZN7cutlass13device_kernelIN5flash11enable_sm90INS1_16FlashAttnFwdSm90INS1_25CollectiveMainloopFwdSm90ILi2EN4cute5tupleIJNS5_1CILi1EEES8_S8_EEENS6_IJNS7_ILi64EEESA_SA_EEELi512ENS_10bfloat16_tEfNS_4arch4Sm90ELb1ELb0ELb0ELb1ELb1ELb0ELb0ELb0ELb0ELb1ELb0ELb0EEENS1_21CollectiveEpilogueFwdINS6_IJSA_NS7_ILi512EEESA_EEES9_SC_SE_Li256ELb1ELb1ELb0ELb0EEENS1_36VarlenDynamicPersistentTileSchedulerILi64ELi64ELi256ELi128ELb0ELb1ELb1ELb1ELb1ELb1EEEEEEEEEvNT_6ParamsE)
	.align		4
        /*00c4*/ 	.word	index@(__assertfail)
	.align		4
        /*00c8*/ 	.word	index@(_ZN7cutlass13device_kernelIN5flash11enable_sm90INS1_16FlashAttnFwdSm90INS1_25CollectiveMainloopFwdSm90ILi2EN4cute5tupleIJNS5_1CILi1EEES8_S8_EEENS6_IJNS7_ILi64EEESA_SA_EEELi512ENS_10bfloat16_tEfNS_4arch4Sm90ELb1ELb0ELb0ELb1ELb1ELb1ELb0ELb0ELb0ELb1ELb0ELb0EEENS1_21CollectiveEpilogueFwdINS6_IJSA_NS7_ILi512EEESA_EEES9_SC_SE_Li256ELb1ELb1ELb0ELb0EEENS1_36VarlenDynamicPersistentTileSchedulerILi64ELi64ELi256ELi128ELb0ELb1ELb1ELb1ELb1ELb1EEEEEEEEEvNT_6ParamsE)
	.align		4
        /*00cc*/ 	.word	index@(__assertfail)
	.align		4
        /*00d0*/ 	.word	index@(_ZN7cutlass13device_kernelIN5flash11enable_sm90INS1_16FlashAttnFwdSm90INS1_25CollectiveMainloopFwdSm90ILi2EN4cute5tupleIJNS5_1CILi1EEES8_S8_EEENS6_IJNS7_ILi64EEESA_SA_EEELi512ENS_10bfloat16_tEfNS_4arch4Sm90ELb1ELb0ELb0ELb1ELb1ELb0ELb1ELb0ELb0ELb1ELb0ELb0EEENS1_21CollectiveEpilogueFwdINS6_IJSA_NS7_ILi512EEESA_EEES9_SC_SE_Li256ELb1ELb1ELb0ELb0EEENS1_36VarlenDynamicPersistentTileSchedulerILi64ELi64ELi256ELi128ELb0ELb1ELb1ELb1ELb1ELb1EEEEEEEEEvNT_6ParamsE)
	.align		4
        /*00d4*/ 	.word	index@(__assertfail)
	.align		4
        /*00d8*/ 	.word	index@(_ZN7cutlass13device_kernelIN5flash11enable_sm90INS1_16FlashAttnFwdSm90INS1_25CollectiveMainloopFwdSm90ILi2EN4cute5tupleIJNS5_1CILi1EEES8_S8_EEENS6_IJNS7_ILi64EEESA_SA_EEELi512ENS_10bfloat16_tEfNS_4arch4Sm90ELb1ELb0ELb0ELb1ELb1ELb1ELb1ELb0ELb0ELb1ELb0ELb0EEENS1_21CollectiveEpilogueFwdINS6_IJSA_NS7_ILi512EEESA_EEES9_SC_SE_Li256ELb1ELb1ELb0ELb0EEENS1_36VarlenDynamicPersistentTileSchedulerILi64ELi64ELi256ELi128ELb0ELb1ELb1ELb1ELb1ELb1EEEEEEEEEvNT_6ParamsE)
	.align		4
        /*00dc*/ 	.word	index@(__assertfail)
	.align		4
        /*00e0*/ 	.word	index@(_ZN7cutlass13device_kernelIN5flash11enable_sm90INS1_16FlashAttnFwdSm90INS1_25CollectiveMainloopFwdSm90ILi2EN4cute5tupleIJNS5_1CILi1EEES8_S8_EEENS6_IJNS7_ILi128EEENS7_ILi96EEENS7_ILi64EEEEEELi256ENS_10bfloat16_tEfNS_4arch4Sm90ELb0ELb0ELb0ELb0ELb1ELb0ELb0ELb1ELb0ELb1ELb0ELb0EEENS1_21CollectiveEpilogueFwdINS6_IJSA_NS7_ILi256EEESB_EEES9_SE_SG_Li256ELb0ELb1ELb0ELb0EEENS1_29StaticPersistentTileSchedulerILb0EEEEEEEEEvNT_6ParamsE)
	.align		4
        /*00e4*/ 	.word	index@(__assertfail)
	.align		4
        /*00e8*/ 	.word	index@(_ZN7cutlass13device_kernelIN5flash11enable_sm90INS1_16FlashAttnFwdSm90INS1_25CollectiveMainloopFwdSm90ILi2EN4cute5tupleIJNS5_1CILi1EEES8_S8_EEENS6_IJNS7_ILi128EEENS7_ILi96EEENS7_ILi64EEEEEELi256ENS_10bfloat16_tEfNS_4arch4Sm90ELb0ELb0ELb0ELb0ELb1ELb0ELb1ELb1ELb0ELb1ELb0ELb0EEENS1_21CollectiveEpilogueFwdINS6_IJSA_NS7_ILi256EEESB_EEES9_SE_SG_Li256ELb0ELb1ELb0ELb0EEENS1_29StaticPersistentTileSchedulerILb0EEEEEEEEEvNT_6ParamsE)
	.align		4
        /*00ec*/ 	.word	index@(__assertfail)
	.align		4
        /*00f0*/ 	.word	index@(_ZN7cutlass13device_kernelIN5flash11enable_sm90INS1_16FlashAttnFwdSm90INS1_25CollectiveMainloopFwdSm90ILi2EN4cute5tupleIJNS5_1CILi1EEES8_S8_EEENS6_IJNS7_ILi128EEENS7_ILi96EEENS7_ILi64EEEEEELi256ENS_10bfloat16_tEfNS_4arch4Sm90ELb0ELb0ELb0ELb1ELb1ELb0ELb0ELb1ELb0ELb1ELb0ELb0EEENS1_21CollectiveEpilogueFwdINS6_IJSA_NS7_ILi256EEESB_EEES9_SE_SG_Li256ELb1ELb1ELb0ELb0EEENS1_36VarlenDynamicPersistentTileSchedulerILi128ELi96ELi256ELi128ELb0ELb1ELb1ELb0ELb1ELb1EEEEEEEEEvNT_6ParamsE)
	.align		4
        /*00f4*/ 	.word	index@(__assertfail)
	.align		4
        /*00f8*/ 	.word	index@(_ZN7cutlass13device_kernelIN5flash11enable_sm90INS1_16FlashAttnFwdSm90INS1_25CollectiveMainloopFwdSm90ILi2EN4cute5tupleIJNS5_1CILi1EEES8_S8_EEENS6_IJNS7_ILi128EEENS7_ILi96EEENS7_ILi64EEEEEELi256ENS_10bfloat16_tEfNS_4arch4Sm90ELb0ELb0ELb0ELb1ELb1ELb1ELb0ELb1ELb0ELb1ELb0ELb0EEENS1_21CollectiveEpilogueFwdINS6_IJSA_NS7_ILi256EEESB_EEES9_SE_SG_Li256ELb1ELb1ELb0ELb0EEENS1_36VarlenDynamicPersistentTileSchedulerILi128ELi96ELi256ELi128ELb0ELb1ELb1ELb0ELb1ELb1EEEEEEEEEvNT_6ParamsE)
	.align		4
        /*00fc*/ 	.word	index@(__assertfail)
	.align		4
        /*0100*/ 	.word	index@(_ZN7cutlass13device_kernelIN5flash11enable_sm90INS1_16FlashAttnFwdSm90INS1_25CollectiveMainloopFwdSm90ILi2EN4cute5tupleIJNS5_1CILi1EEES8_S8_EEENS6_IJNS7_ILi128EEENS7_ILi96EEENS7_ILi64EEEEEELi256ENS_10bfloat16_tEfNS_4arch4Sm90ELb0ELb0ELb0ELb1ELb1ELb0ELb1ELb1ELb0ELb1ELb0ELb0EEENS1_21CollectiveEpilogueFwdINS6_IJSA_NS7_ILi256EEESB_EEES9_SE_SG_Li256ELb1ELb1ELb0ELb0EEENS1_36VarlenDynamicPersistentTileSchedulerILi128ELi96ELi256ELi128ELb0ELb1ELb1ELb0ELb1ELb1EEEEEEEEEvNT_6ParamsE)
	.align		4
        /*0104*/ 	.word	index@(__assertfail)
	.align		4
        /*0108*/ 	.word	index@(_ZN7cutlass13device_kernelIN5flash11enable_sm90INS1_16FlashAttnFwdSm90INS1_25CollectiveMainloopFwdSm90ILi2EN4cute5tupleIJNS5_1CILi1EEES8_S8_EEENS6_IJNS7_ILi128EEENS7_ILi96EEENS7_ILi64EEEEEELi256ENS_10bfloat16_tEfNS_4arch4Sm90ELb0ELb0ELb0ELb1ELb1ELb1ELb1ELb1ELb0ELb1ELb0ELb0EEENS1_21CollectiveEpilogueFwdINS6_IJSA_NS7_ILi256EEESB_EEES9_SE_SG_Li256ELb1ELb1ELb0ELb0EEENS1_36VarlenDynamicPersistentTileSchedulerILi128ELi96ELi256ELi128ELb0ELb1ELb1ELb0ELb1ELb1EEEEEEEEEvNT_6ParamsE)
	.align		4
        /*010c*/ 	.word	index@(__assertfail)
	.align		4
        /*0110*/ 	.word	index@(_ZN7cutlass13device_kernelIN5flash11enable_sm90INS1_16FlashAttnFwdSm90INS1_25CollectiveMainloopFwdSm90ILi2EN4cute5tupleIJNS5_1CILi1EEES8_S8_EEENS6_IJNS7_ILi128EEENS7_ILi96EEENS7_ILi64EEEEEELi256ENS_10bfloat16_tEfNS_4arch4Sm90ELb0ELb1ELb0ELb0ELb1ELb0ELb0ELb1ELb0ELb1ELb0ELb0EEENS1_21CollectiveEpilogueFwdINS6_IJSA_NS7_ILi256EEESB_EEES9_SE_SG_Li256ELb0ELb1ELb0ELb0EEENS1_30DynamicPersistentTileSchedulerILi256ELi128ELb0ELb1ELb1EEEEEEEEEvNT_6ParamsE)
	.align		4
        /*0114*/ 	.word	index@(__assertfail)
	.align		4
        /*0118*/ 	.word	index@(_ZN7cutlass13device_kernelIN5flash11enable_sm90INS1_16FlashAttnFwdSm90INS1_25CollectiveMainloopFwdSm90ILi2EN4cute5tupleIJNS5_1CILi1EEES8_S8_EEENS6_IJNS7_ILi128EEENS7_ILi96EEENS7_ILi64EEEEEELi256ENS_10bfloat16_tEfNS_4arch4Sm90ELb0ELb1ELb0ELb0ELb1ELb0ELb1ELb1ELb0ELb1ELb0ELb0EEENS1_21CollectiveEpilogueFwdINS6_IJSA_NS7_ILi256EEESB_EEES9_SE_SG_Li256ELb0ELb1ELb0ELb0EEENS1_30DynamicPersistentTileSchedulerILi256ELi128ELb0ELb1ELb1EEEEEEEEEvNT_6ParamsE)
	.align		4
        /*011c*/ 	.word	index@(__assertfail)
	.align		4
        /*0120*/ 	.word	index@(_ZN7cutlass13device_kernelIN5flash11enable_sm90INS1_16FlashAttnFwdSm90INS1_25CollectiveMainloopFwdSm90ILi2EN4cute5tupleIJNS5_1CILi1EEES8_S8_EEENS6_IJNS7_ILi128EEENS7_ILi96EEENS7_ILi64EEEEEELi256ENS_10bfloat16_tEfNS_4arch4Sm90ELb0ELb1ELb0ELb1ELb1ELb0ELb0ELb1ELb0ELb1ELb0ELb0EEENS1_21CollectiveEpilogueFwdINS6_IJSA_NS7_ILi256EEESB_EEES9_SE_SG_Li256ELb1ELb1ELb0ELb0EEENS1_36VarlenDynamicPersistentTileSchedulerILi128ELi96ELi256ELi128ELb0ELb1ELb1ELb1ELb0ELb1EEEEEEEEEvNT_6ParamsE)
	.align		4
        /*0124*/ 	.word	index@(__assertfail)
	.align		4
        /*0128*/ 	.word	index@(_ZN7cutlass13device_kernelIN5flash11enable_sm90INS1_16FlashAttnFwdSm90INS1_25CollectiveMainloopFwdSm90ILi2EN4cute5tupleIJNS5_1CILi1EEES8_S8_EEENS6_IJNS7_ILi128EEENS7_ILi96EEENS7_ILi64EEEEEELi256ENS_10bfloat16_tEfNS_4arch4Sm90ELb0ELb1ELb0ELb1ELb1ELb1ELb0ELb1ELb0ELb1ELb0ELb0EEENS1_21CollectiveEpilogueFwdINS6_IJSA_NS7_ILi256EEESB_EEES9_SE_SG_Li256ELb1ELb1ELb0ELb0EEENS1_36VarlenDynamicPersistentTileSchedulerILi128ELi96ELi256ELi128ELb0ELb1ELb1ELb1ELb0ELb1EEEEEEEEEvNT_6ParamsE)
	.align		4
        /*012c*/ 	.word	index@(__assertfail)
	.align		4
        /*0130*/ 	.word	index@(_ZN7cutlass13device_kernelIN5flash11enable_sm90INS1_16FlashAttnFwdSm90INS1_25CollectiveMainloopFwdSm90ILi2EN4cute5tupleIJNS5_1CILi1EEES8_S8_EEENS6_IJNS7_ILi128EEENS7_ILi96EEENS7_ILi64EEEEEELi256ENS_10bfloat16_tEfNS_4arch4Sm90ELb0ELb1ELb0ELb1ELb1ELb0ELb1ELb1ELb0ELb1ELb0ELb0EEENS1_21CollectiveEpilogueFwdINS6_IJSA_NS7_ILi256EEESB_EEES9_SE_SG_Li256ELb1ELb1ELb0ELb0EEENS1_36VarlenDynamicPersistentTileSchedulerILi128ELi96ELi256ELi128ELb0ELb1ELb1ELb1ELb0ELb1EEEEEEEEEvNT_6ParamsE)
	.align		4
        /*0134*/ 	.word	index@(__assertfail)
	.align		4
        /*0138*/ 	.word	index@(_ZN7cutlass13device_kernelIN5flash11enable_sm90INS1_16FlashAttnFwdSm90INS1_25CollectiveMainloopFwdSm90ILi2EN4cute5tupleIJNS5_1CILi1EEES8_S8_EEENS6_IJNS7_ILi128EEENS7_ILi96EEENS7_ILi64EEEEEELi256ENS_10bfloat16_tEfNS_4arch4Sm90ELb0ELb1ELb0ELb1ELb1ELb1ELb1ELb1ELb0ELb1ELb0ELb0EEENS1_21CollectiveEpilogueFwdINS6_IJSA_NS7_ILi256EEESB_EEES9_SE_SG_Li256ELb1ELb1ELb0ELb0EEENS1_36VarlenDynamicPersistentTileSchedulerILi128ELi96ELi256ELi128ELb0ELb1ELb1ELb1ELb0ELb1EEEEEEEEEvNT_6ParamsE)
	.align		4
        /*013c*/ 	.word	index@(__assertfail)
	.align		4
        /*0140*/ 	.word	index@(_ZN7cutlass13device_kernelIN5flash11enable_sm90INS1_16FlashAttnFwdSm90INS1_25CollectiveMainloopFwdSm90ILi2EN4cute5tupleIJNS5_1CILi1EEES8_S8_EEENS6_IJNS7_ILi128EEENS7_ILi96EEENS7_ILi64EEEEEELi256ENS_10bfloat16_tEfNS_4arch4Sm90ELb1ELb0ELb0ELb0ELb1ELb0ELb0ELb1ELb0ELb1ELb0ELb0EEENS1_21CollectiveEpilogueFwdINS6_IJSA_NS7_ILi256EEESB_EEES9_SE_SG_Li256ELb0ELb1ELb0ELb0EEENS1_30DynamicPersistentTileSchedulerILi256ELi128ELb0ELb1ELb1EEEEEEEEEvNT_6ParamsE)
	.align		4
        /*0144*/ 	.word	index@(__assertfail)
	.align		4
        /*0148*/ 	.word	index@(_ZN7cutlass13device_kernelIN5flash11enable_sm90INS1_16FlashAttnFwdSm90INS1_25CollectiveMainloopFwdSm90ILi2EN4cute5tupleIJNS5_1CILi1EEES8_S8_EEENS6_IJNS7_ILi128EEENS7_ILi96EEENS7_ILi64EEEEEELi256ENS_10bfloat16_tEfNS_4arch4Sm90ELb1ELb0ELb0ELb0ELb1ELb0ELb1ELb1ELb0ELb1ELb0ELb0EEENS1_21CollectiveEpilogueFwdINS6_IJSA_NS7_ILi256EEESB_EEES9_SE_SG_Li256ELb0ELb1ELb0ELb0EEENS1_30DynamicPersistentTileSchedulerILi256ELi128ELb0ELb1ELb1EEEEEEEEEvNT_6ParamsE)
	.align		4
        /*014c*/ 	.word	index@(__assertfail)
	.align		4
        /*0150*/ 	.word	index@(_ZN7cutlass13device_kernelIN5flash11enable_sm90INS1_16FlashAttnFwdSm90INS1_25CollectiveMainloopFwdSm90ILi2EN4cute5tupleIJNS5_1CILi1EEES8_S8_EEENS6_IJNS7_ILi128EEENS7_ILi96EEENS7_ILi64EEEEEELi256ENS_10bfloat16_tEfNS_4arch4Sm90ELb1ELb0ELb0ELb1ELb1ELb0ELb0ELb1ELb0ELb1ELb0ELb0EEENS1_21CollectiveEpilogueFwdINS6_IJSA_NS7_ILi256EEESB_EEES9_SE_SG_Li256ELb1ELb1ELb0ELb0EEENS1_36VarlenDynamicPersistentTileSchedulerILi128ELi96ELi256ELi128ELb0ELb1ELb1ELb1ELb1ELb1EEEEEEEEEvNT_6ParamsE)
	.align		4
        /*0154*/ 	.word	index@(__assertfail)
	.align		4
        /*0158*/ 	.word	index@(_ZN7cutlass13device_kernelIN5flash11enable_sm90INS1_16FlashAttnFwdSm90INS1_25CollectiveMainloopFwdSm90ILi2EN4cute5tupleIJNS5_1CILi1EEES8_S8_EEENS6_IJNS7_ILi128EEENS7_ILi96EEENS7_ILi64EEEEEELi256ENS_10bfloat16_tEfNS_4arch4Sm90ELb1ELb0ELb0ELb1ELb1ELb1ELb0ELb1ELb0ELb1ELb0ELb0EEENS1_21CollectiveEpilogueFwdINS6_IJSA_NS7_ILi256EEESB_EEES9_SE_SG_Li256ELb1ELb1ELb0ELb0EEENS1_36VarlenDynamicPersistentTileSchedulerILi128ELi96ELi256ELi128ELb0ELb1ELb1ELb1ELb1ELb1EEEEEEEEEvNT_6ParamsE)
	.align		4
        /*015c*/ 	.word	index@(__assertfail)
	.align		4
        /*0160*/ 	.word	index@(_ZN7cutlass13device_kernelIN5flash11enable_sm90INS1_16FlashAttnFwdSm90INS1_25CollectiveMainloopFwdSm90ILi2EN4cute5tupleIJNS5_1CILi1EEES8_S8_EEENS6_IJNS7_ILi128EEENS7_ILi96EEENS7_ILi64EEEEEELi256ENS_10bfloat16_tEfNS_4arch4Sm90ELb1ELb0ELb0ELb1ELb1ELb0ELb1ELb1ELb0ELb1ELb0ELb0EEENS1_21CollectiveEpilogueFwdINS6_IJSA_NS7_ILi256EEESB_EEES9_SE_SG_Li256ELb1ELb1ELb0ELb0EEENS1_36VarlenDynamicPersistentTileSchedulerILi128ELi96ELi256ELi128ELb0ELb1ELb1ELb1ELb1ELb1EEEEEEEEEvNT_6ParamsE)
	.align		4
        /*0164*/ 	.word	index@(__assertfail)
	.align		4
        /*0168*/ 	.word	index@(_ZN7cutlass13device_kernelIN5flash11enable_sm90INS1_16FlashAttnFwdSm90INS1_25CollectiveMainloopFwdSm90ILi2EN4cute5tupleIJNS5_1CILi1EEES8_S8_EEENS6_IJNS7_ILi128EEENS7_ILi96EEENS7_ILi64EEEEEELi256ENS_10bfloat16_tEfNS_4arch4Sm90ELb1ELb0ELb0ELb1ELb1ELb1ELb1ELb1ELb0ELb1ELb0ELb0EEENS1_21CollectiveEpilogueFwdINS6_IJSA_NS7_ILi256EEESB_EEES9_SE_SG_Li256ELb1ELb1ELb0ELb0EEENS1_36VarlenDynamicPersistentTileSchedulerILi128ELi96ELi256ELi128ELb0ELb1ELb1ELb1ELb1ELb1EEEEEEEEEvNT_6ParamsE)
	.align		4
        /*016c*/ 	.word	index@(__assertfail)
	.align		4
        /*0170*/ 	.word	0x00000000
	.align		4
        /*0174*/ 	.word	0xfffffffe
	.align		4
        /*0178*/ 	.word	0x00000000
	.align		4
        /*017c*/ 	.word	0xfffffffd
	.align		4
        /*0180*/ 	.word	0x00000000
	.align		4
        /*0184*/ 	.word	0xfffffffc


//--------------------- .nv.constant4             --------------------------
	.section	.nv.constant4,"a",@progbits
	.align	8
	.align		8
.nv.constant4:
        /*0000*/ 	.dword	__assertfail
	.align		8
        /*0008*/ 	.dword	__unnamed_1
	.align		8
        /*0010*/ 	.dword	__unnamed_2
	.align		8
        /*0018*/ 	.dword	__unnamed_3
	.align		8
        /*0020*/ 	.dword	__unnamed_4
	.align		8
        /*0028*/ 	.dword	__unnamed_5
	.align		8
        /*0030*/ 	.dword	__unnamed_6
	.align		8
        /*0038*/ 	.dword	__unnamed_7
	.align		8
        /*0040*/ 	.dword	__unnamed_8
	.align		8
        /*0048*/ 	.dword	__unnamed_9
	.align		8
        /*0050*/ 	.dword	__unnamed_10
	.align		8
        /*0058*/ 	.dword	__unnamed_11
	.align		8
        /*0060*/ 	.dword	__unnamed_12
	.align		8
        /*0068*/ 	.dword	__unnamed_13
	.align		8
        /*0070*/ 	.dword	__unnamed_14
	.align		8
        /*0078*/ 	.dword	__unnamed_15
	.align		8
        /*0080*/ 	.dword	__unnamed_16
	.align		8
        /*0088*/ 	.dword	__unnamed_17
	.align		8
        /*0090*/ 	.dword	__unnamed_18
	.align		8
        /*0098*/ 	.dword	_ZN73_INTERNAL_2ea2b8f4_37_flash_fwd_hdimdiff_bf16_paged_sm90_cu_9949e2e8_67674cuda3std3__45__cpo5beginE
	.align		8
        /*00a0*/ 	.dword	_ZN73_INTERNAL_2ea2b8f4_37_flash_fwd_hdimdiff_bf16_paged_sm90_cu_9949e2e8_67674cuda3std3__45__cpo3endE
	.align		8
        /*00a8*/ 	.dword	_ZN73_INTERNAL_2ea2b8f4_37_flash_fwd_hdimdiff_bf16_paged_sm90_cu_9949e2e8_67674cuda3std3__45__cpo6cbeginE
	.align		8
        /*00b0*/ 	.dword	_ZN73_INTERNAL_2ea2b8f4_37_flash_fwd_hdimdiff_bf16_paged_sm90_cu_9949e2e8_67674cuda3std3__45__cpo4cendE
	.align		8
        /*00b8*/ 	.dword	_ZN73_INTERNAL_2ea2b8f4_37_flash_fwd_hdimdiff_bf16_paged_sm90_cu_9949e2e8_67674cuda3std3__475_GLOBAL__N__2ea2b8f4_37_flash_fwd_hdimdiff_bf16_paged_sm90_cu_9949e2e8_67676ignoreE
	.align		8
        /*00c0*/ 	.dword	_ZN73_INTERNAL_2ea2b8f4_37_flash_fwd_hdimdiff_bf16_paged_sm90_cu_9949e2e8_67674cuda3std3__419piecewise_constructE
	.align		8
        /*00c8*/ 	.dword	_ZN73_INTERNAL_2ea2b8f4_37_flash_fwd_hdimdiff_bf16_paged_sm90_cu_9949e2e8_67674cuda3std3__48in_placeE
	.align		8
        /*00d0*/ 	.dword	_ZN73_INTERNAL_2ea2b8f4_37_flash_fwd_hdimdiff_bf16_paged_sm90_cu_9949e2e8_67674cuda3std6ranges3__45__cpo4swapE
	.align		8
        /*00d8*/ 	.dword	_ZN73_INTERNAL_2ea2b8f4_37_flash_fwd_hdimdiff_bf16_paged_sm90_cu_9949e2e8_67674cuda3std6ranges3__45__cpo9iter_moveE
	.align		8
        /*00e0*/ 	.dword	_ZN73_INTERNAL_2ea2b8f4_37_flash_fwd_hdimdiff_bf16_paged_sm90_cu_9949e2e8_67674cute7productE
	.align		8
        /*00e8*/ 	.dword	_ZN73_INTERNAL_2ea2b8f4_37_flash_fwd_hdimdiff_bf16_paged_sm90_cu_9949e2e8_67674cute1_E
	.align		8
        /*00f0*/ 	.dword	$str$23
	.align		8
        /*00f8*/ 	.dword	$str$24


//--------------------- .text._ZN7cutlass13device_kernelIN5flash11enable_sm90INS1_16FlashAttnFwdSm90INS1_25CollectiveMainloopFwdSm90ILi2EN4cute5tupleIJNS5_1CILi1EEES8_S8_EEENS6_IJNS7_ILi128EEENS7_ILi96EEENS7_ILi192EEEEEELi128ENS_10bfloat16_tEfNS_4arch4Sm90ELb0ELb0ELb0ELb0ELb1ELb0ELb0ELb1ELb1ELb1ELb0ELb0EEENS1_21CollectiveEpilogueFwdINS6_IJSA_SA_SB_EEES9_SE_SG_Li256ELb0ELb1ELb0ELb0EEENS1_29StaticPersistentTileSchedulerILb0EEEEEEEEEvNT_6ParamsE --------------------------
	.section	.text._ZN7cutlass13device_kernelIN5flash11enable_sm90INS1_16FlashAttnFwdSm90INS1_25CollectiveMainloopFwdSm90ILi2EN4cute5tupleIJNS5_1CILi1EEES8_S8_EEENS6_IJNS7_ILi128EEENS7_ILi96EEENS7_ILi192EEEEEELi128ENS_10bfloat16_tEfNS_4arch4Sm90ELb0ELb0ELb0ELb0ELb1ELb0ELb0ELb1ELb1ELb1ELb0ELb0EEENS1_21CollectiveEpilogueFwdINS6_IJSA_SA_SB_EEES9_SE_SG_Li256ELb0ELb1ELb0ELb0EEENS1_29StaticPersistentTileSchedulerILb0EEEEEEEEEvNT_6ParamsE,"ax",@progbits
	.align	128
.text._ZN7cutlass13device_kernelIN5flash11enable_sm90INS1_16FlashAttnFwdSm90INS1_25CollectiveMainloopFwdSm90ILi2EN4cute5tupleIJNS5_1CILi1EEES8_S8_EEENS6_IJNS7_ILi128EEENS7_ILi96EEENS7_ILi192EEEEEELi128ENS_10bfloat16_tEfNS_4arch4Sm90ELb0ELb0ELb0ELb0ELb1ELb0ELb0ELb1ELb1ELb1ELb0ELb0EEENS1_21CollectiveEpilogueFwdINS6_IJSA_SA_SB_EEES9_SE_SG_Li256ELb0ELb1ELb0ELb0EEENS1_29StaticPersistentTileSchedulerILb0EEEEEEEEEvNT_6ParamsE:
        .type           _ZN7cutlass13device_kernelIN5flash11enable_sm90INS1_16FlashAttnFwdSm90INS1_25CollectiveMainloopFwdSm90ILi2EN4cute5tupleIJNS5_1CILi1EEES8_S8_EEENS6_IJNS7_ILi128EEENS7_ILi96EEENS7_ILi192EEEEEELi128ENS_10bfloat16_tEfNS_4arch4Sm90ELb0ELb0ELb0ELb0ELb1ELb0ELb0ELb1ELb1ELb1ELb0ELb0EEENS1_21CollectiveEpilogueFwdINS6_IJSA_SA_SB_EEES9_SE_SG_Li256ELb0ELb1ELb0ELb0EEENS1_29StaticPersistentTileSchedulerILb0EEEEEEEEEvNT_6ParamsE,@function
        .size           _ZN7cutlass13device_kernelIN5flash11enable_sm90INS1_16FlashAttnFwdSm90INS1_25CollectiveMainloopFwdSm90ILi2EN4cute5tupleIJNS5_1CILi1EEES8_S8_EEENS6_IJNS7_ILi128EEENS7_ILi96EEENS7_ILi192EEEEEELi128ENS_10bfloat16_tEfNS_4arch4Sm90ELb0ELb0ELb0ELb0ELb1ELb0ELb0ELb1ELb1ELb1ELb0ELb0EEENS1_21CollectiveEpilogueFwdINS6_IJSA_SA_SB_EEES9_SE_SG_Li256ELb0ELb1ELb0ELb0EEENS1_29StaticPersistentTileSchedulerILb0EEEEEEEEEvNT_6ParamsE,(.L_x_15521 - _ZN7cutlass13device_kernelIN5flash11enable_sm90INS1_16FlashAttnFwdSm90INS1_25CollectiveMainloopFwdSm90ILi2EN4cute5tupleIJNS5_1CILi1EEES8_S8_EEENS6_IJNS7_ILi128EEENS7_ILi96EEENS7_ILi192EEEEEELi128ENS_10bfloat16_tEfNS_4arch4Sm90ELb0ELb0ELb0ELb0ELb1ELb0ELb0ELb1ELb1ELb1ELb0ELb0EEENS1_21CollectiveEpilogueFwdINS6_IJSA_SA_SB_EEES9_SE_SG_Li256ELb0ELb1ELb0ELb0EEENS1_29StaticPersistentTileSchedulerILb0EEEEEEEEEvNT_6ParamsE)
        .other          _ZN7cutlass13device_kernelIN5flash11enable_sm90INS1_16FlashAttnFwdSm90INS1_25CollectiveMainloopFwdSm90ILi2EN4cute5tupleIJNS5_1CILi1EEES8_S8_EEENS6_IJNS7_ILi128EEENS7_ILi96EEENS7_ILi192EEEEEELi128ENS_10bfloat16_tEfNS_4arch4Sm90ELb0ELb0ELb0ELb0ELb1ELb0ELb0ELb1ELb1ELb1ELb0ELb0EEENS1_21CollectiveEpilogueFwdINS6_IJSA_SA_SB_EEES9_SE_SG_Li256ELb0ELb1ELb0ELb0EEENS1_29StaticPersistentTileSchedulerILb0EEEEEEEEEvNT_6ParamsE,@"STO_CUDA_ENTRY STV_DEFAULT"
_ZN7cutlass13device_kernelIN5flash11enable_sm90INS1_16FlashAttnFwdSm90INS1_25CollectiveMainloopFwdSm90ILi2EN4cute5tupleIJNS5_1CILi1EEES8_S8_EEENS6_IJNS7_ILi128EEENS7_ILi96EEENS7_ILi192EEEEEELi128ENS_10bfloat16_tEfNS_4arch4Sm90ELb0ELb0ELb0ELb0ELb1ELb0ELb0ELb1ELb1ELb1ELb0ELb0EEENS1_21CollectiveEpilogueFwdINS6_IJSA_SA_SB_EEES9_SE_SG_Li256ELb0ELb1ELb0ELb0EEENS1_29StaticPersistentTileSchedulerILb0EEEEEEEEEvNT_6ParamsE:
[----:B------:R-:W0:Y:S02]  /*0000*/  LDC R1, c[0x0][0x28] ;  /* 0x00000a00ff017b82 */ /* 0x000e240000000800 */
[----:B0-----:R-:W-:Y:S01]  /*0010*/  VIADD R1, R1, 0xfffffff8 ;  /* 0xfffffff801017836 */ /* 0x001fe20000000000 */
[----:B------:R-:W0:Y:S01]  /*0020*/  S2R R3, SR_TID.X ;  /* 0x0000000000037919 */ /* 0x000e220000002100 */
[----:B------:R-:W-:Y:S01]  /*0030*/  ELECT P0, URZ, PT ;  /* 0x00000000003f782f */ /* 0x000fe20003800000 */
[----:B------:R-:W-:Y:S01]  /*0040*/  UMOV UR4, 0x80 ;  /* 0x0000008000047882 */ /* 0x000fe20000000000 */
[----:B------:R-:W-:Y:S01]  /*0050*/  UMOV UR7, 0x100 ;  /* 0x0000010000077882 */ /* 0x000fe20000000000 */
[----:B0-----:R-:W-:-:S05]  /*0060*/  SHF.R.U32.HI R0, RZ, 0x5, R3 ;  /* 0x00000005ff007819 */ /* 0x001fca0000011603 */
[----:B------:R-:W0:Y:S02]  /*0070*/  SHFL.IDX PT, R2, R0, RZ, 0x1f ;  /* 0x00001fff00027589 */ /* 0x000e2400000e0000 */
[C---:B0-----:R-:W-:Y:S02]  /*0080*/  ISETP.NE.OR P0, PT, R2.reuse, RZ, !P0 ;  /* 0x000000ff0200720c */ /* 0x041fe40004705670 */
[----:B------:R-:W-:Y:S02]  /*0090*/  ISETP.NE.AND P1, PT, R2, RZ, PT ;  /* 0x000000ff0200720c */ /* 0x000fe40003f25270 */
[----:B------:R-:W-:-:S06]  /*00a0*/  SHF.R.U32.HI R2, RZ, 0x7, R3 ;  /* 0x00000007ff027819 */ /* 0x000fcc0000011603 */
[----:B------:R-:W0:Y:S03]  /*00b0*/  SHFL.IDX PT, R2, R2, RZ, 0x1f ;  /* 0x00001fff02027589 */ /* 0x000e2600000e0000 */
[----:B------:R-:W-:Y:S01]  /*00c0*/  VOTEU.ALL UP0, P0 ;  /* 0x00000000003f7886 */ /* 0x000fe20000000000 */
[----:B------:R-:W-:-:S04]  /*00d0*/  VOTEU.ALL UP1, P0 ;  /* 0x00000000003f7886 */ /* 0x000fc80000020000 */
[----:B------:R-:W1:Y:S01]  /*00e0*/  @!UP0 S2UR UR8, SR_CgaCtaId ;  /* 0x00000000000889c3 */ /* 0x000e620000008800 */
[----:B------:R-:W-:Y:S01]  /*00f0*/  @!UP0 UMOV UR6, 0x400 ;  /* 0x0000040000068882 */ /* 0x000fe20000000000 */
[----:B------:R-:W-:-:S04]  /*0100*/  @!UP0 UIADD3 UR4, -UR4, 0x100000, URZ ;  /* 0x0010000004048890 */ /* 0x000fc8000fffe13f */
[----:B------:R-:W-:Y:S02]  /*0110*/  @!UP0 USHF.L.U32 UR5, UR4, 0xb, URZ ;  /* 0x0000000b04058899 */ /* 0x000fe4000800063f */
[----:B------:R-:W-:Y:S02]  /*0120*/  @!UP0 USHF.L.U32 UR4, UR4, 0x1, URZ ;  /* 0x0000000104048899 */ /* 0x000fe4000800063f */
[----:B-1----:R-:W-:Y:S02]  /*0130*/  @!UP0 ULEA UR8, UR8, UR6, 0x18 ;  /* 0x0000000608088291 */ /* 0x002fe4000f8ec03f */
[----:B------:R-:W-:-:S04]  /*0140*/  @!UP0 UIADD3 UR6, -UR7, 0x100000, URZ ;  /* 0x0010000007068890 */ /* 0x000fc8000fffe13f */
[----:B------:R-:W-:Y:S02]  /*0150*/  @!UP0 USHF.L.U32 UR7, UR6, 0xb, URZ ;  /* 0x0000000b06078899 */ /* 0x000fe4000800063f */
[----:B------:R-:W-:Y:S01]  /*0160*/  @!UP0 USHF.L.U32 UR6, UR6, 0x1, URZ ;  /* 0x0000000106068899 */ /* 0x000fe2000800063f */
[----:B------:R-:W-:-:S05]  /*0170*/  VOTEU.ALL UP0, P0 ;  /* 0x00000000003f7886 */ /* 0x000fca0000000000 */
[----:B------:R1:W2:Y:S06]  /*0180*/  @!UP0 SYNCS.EXCH.64 URZ, [UR8+0x2a800], UR4 ;  /* 0x02a80004083f85b2 */ /* 0x0002ac0008000100 */
[----:B------:R1:W3:Y:S02]  /*0190*/  @!UP1 SYNCS.EXCH.64 URZ, [UR8+0x2a820], UR6 ;  /* 0x02a82006083f95b2 */ /* 0x0002e40008000100 */
[----:B01----:R-:W-:Y:S05]  /*01a0*/  @P1 BRA `(.L_x_0) ;  /* 0x0000000000481947 */ /* 0x003fea0003800000 */
[----:B------:R-:W0:Y:S01]  /*01b0*/  S2UR UR5, SR_CgaCtaId ;  /* 0x00000000000579c3 */ /* 0x000e220000008800 */
[----:B------:R-:W-:Y:S01]  /*01c0*/  UMOV UR4, 0x400 ;  /* 0x0000040000047882 */ /* 0x000fe20000000000 */
[----:B------:R-:W-:Y:S01]  /*01d0*/  UMOV UR6, 0x80 ;  /* 0x0000008000067882 */ /* 0x000fe20000000000 */
[----:B------:R-:W-:Y:S01]  /*01e0*/  UMOV UR7, 0x100 ;  /* 0x0000010000077882 */ /* 0x000fe20000000000 */
[----:B------:R-:W-:Y:S01]  /*01f0*/  ELECT P0, URZ, PT ;  /* 0x00000000003f782f */ /* 0x000fe20003800000 */
[----:B0-----:R-:W-:Y:S02]  /*0200*/  ULEA UR8, UR5, UR4, 0x18 ;  /* 0x0000000405087291 */ /* 0x001fe4000f8ec03f */
[----:B------:R-:W-:-:S04]  /*0210*/  UIADD3 UR4, -UR6, 0x100000, URZ ;  /* 0x0010000006047890 */ /* 0x000fc8000fffe13f */
[----:B------:R-:W-:Y:S02]  /*0220*/  USHF.L.U32 UR5, UR4, 0xb, URZ ;  /* 0x0000000b04057899 */ /* 0x000fe4000800063f */
[----:B------:R-:W-:Y:S02]  /*0230*/  USHF.L.U32 UR4, UR4, 0x1, URZ ;  /* 0x0000000104047899 */ /* 0x000fe4000800063f */
[----:B------:R-:W-:-:S04]  /*0240*/  UIADD3 UR6, -UR7, 0x100000, URZ ;  /* 0x0010000007067890 */ /* 0x000fc8000fffe13f */
[----:B------:R-:W-:Y:S02]  /*0250*/  USHF.L.U32 UR7, UR6, 0xb, URZ ;  /* 0x0000000b06077899 */ /* 0x000fe4000800063f */
[----:B------:R-:W-:Y:S01]  /*0260*/  USHF.L.U32 UR6, UR6, 0x1, URZ ;  /* 0x0000000106067899 */ /* 0x000fe2000800063f */
[----:B------:R-:W0:Y:S03]  /*0270*/  FENCE.VIEW.ASYNC.S ;  /* 0x00000000000073c6 */ /* 0x000e260000000000 */
[----:B0-----:R0:W1:Y:S08]  /*0280*/  SYNCS.EXCH.64 URZ, [UR8+0x2a830], UR4 ;  /* 0x02a83004083f75b2 */ /* 0x0010700008000100 */
[----:B------:R0:W4:Y:S01]  /*0290*/  SYNCS.EXCH.64 URZ, [UR8+0x2a840], UR6 ;  /* 0x02a84006083f75b2 */ /* 0x0001220008000100 */
[----:B------:R0:W0:Y:S01]  /*02a0*/  SYNCS.EXCH.64 URZ, [UR8+0x2a838], UR4 ;  /* 0x02a83804083f75b2 */ /* 0x0000220008000100 */
[----:B------:R0:W0:Y:S01]  /*02b0*/  SYNCS.EXCH.64 URZ, [UR8+0x2a848], UR6 ;  /* 0x02a84806083f75b2 */ /* 0x0000220008000100 */
[----:B------:R-:W-:Y:S01]  /*02c0*/  NOP ;  /* 0x0000000000007918 */ /* 0x000fe20000000000 */
.L_x_0:
[----:B------:R-:W5:Y:S01]  /*02d0*/  SHFL.IDX PT, R4, R0, RZ, 0x1f ;  /* 0x00001fff00047589 */ /* 0x000f6200000e0000 */
[----:B------:R-:W-:Y:S01]  /*02e0*/  NOP ;  /* 0x0000000000007918 */ /* 0x000fe20000000000 */
[----:B-----5:R-:W-:-:S13]  /*02f0*/  ISETP.NE.AND P0, PT, R4, RZ, PT ;  /* 0x000000ff0400720c */ /* 0x020fda0003f05270 */
[----:B------:R-:W-:Y:S05]  /*0300*/  @P0 BRA `(.L_x_1) ;  /* 0x0000000000480947 */ /* 0x000fea0003800000 */
[----:B0-----:R-:W0:Y:S01]  /*0310*/  S2UR UR5, SR_CgaCtaId ;  /* 0x00000000000579c3 */ /* 0x001e220000008800 */
        /* <DEDUP_REMOVED lines=12> */
[----:B0-----:R0:W0:Y:S08]  /*03e0*/  SYNCS.EXCH.64 URZ, [UR8+0x2a850], UR4 ;  /* 0x02a85004083f75b2 */ /* 0x0010300008000100 */
[----:B------:R0:W0:Y:S01]  /*03f0*/  SYNCS.EXCH.64 URZ, [UR8+0x2a860], UR6 ;  /* 0x02a86006083f75b2 */ /* 0x0000220008000100 */
[----:B------:R0:W0:Y:S01]  /*0400*/  SYNCS.EXCH.64 URZ, [UR8+0x2a858], UR4 ;  /* 0x02a85804083f75b2 */ /* 0x0000220008000100 */
[----:B------:R0:W0:Y:S01]  /*0410*/  SYNCS.EXCH.64 URZ, [UR8+0x2a868], UR6 ;  /* 0x02a86806083f75b2 */ /* 0x0000220008000100 */
[----:B------:R-:W-:Y:S01]  /*0420*/  NOP ;  /* 0x0000000000007918 */ /* 0x000fe20000000000 */
.L_x_1:
[----:B------:R-:W5:Y:S01]  /*0430*/  SHFL.IDX PT, R4, R0, RZ, 0x1f ;  /* 0x00001fff00047589 */ /* 0x000f6200000e0000 */
[----:B------:R-:W-:Y:S01]  /*0440*/  NOP ;  /* 0x0000000000007918 */ /* 0x000fe20000000000 */
[----:B-----5:R-:W-:-:S13]  /*0450*/  ISETP.NE.AND P0, PT, R4, RZ, PT ;  /* 0x000000ff0400720c */ /* 0x020fda0003f05270 */
[----:B------:R-:W-:Y:S05]  /*0460*/  @P0 BRA `(.L_x_2) ;  /* 0x0000000000380947 */ /* 0x000fea0003800000 */
[----:B0-----:R-:W0:Y:S01]  /*0470*/  S2UR UR5, SR_CgaCtaId ;  /* 0x00000000000579c3 */ /* 0x001e220000008800 */
[----:B------:R-:W-:Y:S01]  /*0480*/  UMOV UR4, 0x400 ;  /* 0x0000040000047882 */ /* 0x000fe20000000000 */
[----:B------:R-:W-:Y:S01]  /*0490*/  UMOV UR7, 0x80 ;  /* 0x0000008000077882 */ /* 0x000fe20000000000 */
[----:B------:R-:W-:Y:S01]  /*04a0*/  ELECT P0, URZ, PT ;  /* 0x00000000003f782f */ /* 0x000fe20003800000 */
[----:B0-----:R-:W-:Y:S02]  /*04b0*/  ULEA UR6, UR5, UR4, 0x18 ;  /* 0x0000000405067291 */ /* 0x001fe4000f8ec03f */
[----:B------:R-:W-:-:S04]  /*04c0*/  UIADD3 UR4, -UR7, 0x100000, URZ ;  /* 0x0010000007047890 */ /* 0x000fc8000fffe13f */
[----:B------:R-:W-:Y:S02]  /*04d0*/  USHF.L.U32 UR5, UR4, 0xb, URZ ;  /* 0x0000000b04057899 */ /* 0x000fe4000800063f */
[----:B------:R-:W-:Y:S01]  /*04e0*/  USHF.L.U32 UR4, UR4, 0x1, URZ ;  /* 0x0000000104047899 */ /* 0x000fe2000800063f */
[----:B------:R-:W0:Y:S11]  /*04f0*/  FENCE.VIEW.ASYNC.S ;  /* 0x00000000000073c6 */ /* 0x000e360000000000 */
[----:B0-----:R0:W0:Y:S01]  /*0500*/  SYNCS.EXCH.64 URZ, [UR6+0x2a870], UR4 ;  /* 0x02a87004063f75b2 */ /* 0x0010220008000100 */
[----:B------:R0:W0:Y:S01]  /*0510*/  SYNCS.EXCH.64 URZ, [UR6+0x2a880], UR4 ;  /* 0x02a88004063f75b2 */ /* 0x0000220008000100 */
[----:B------:R0:W0:Y:S01]  /*0520*/  SYNCS.EXCH.64 URZ, [UR6+0x2a878], UR4 ;  /* 0x02a87804063f75b2 */ /* 0x0000220008000100 */
[----:B------:R0:W0:Y:S01]  /*0530*/  SYNCS.EXCH.64 URZ, [UR6+0x2a888], UR4 ;  /* 0x02a88804063f75b2 */ /* 0x0000220008000100 */
[----:B------:R-:W-:Y:S01]  /*0540*/  NOP ;  /* 0x0000000000007918 */ /* 0x000fe20000000000 */
.L_x_2:
        /* <DEDUP_REMOVED lines=22> */
.L_x_3:
[----:B------:R-:W5:Y:S01]  /*06b0*/  SHFL.IDX PT, R4, R0, RZ, 0x1f ;  /* 0x00001fff00047589 */ /* 0x000f6200000e0000 */
[----:B------:R-:W-:Y:S01]  /*06c0*/  R2UR UR9, R2 ;  /* 0x00000000020972ca */ /* 0x000fe200000e0000 */
        /* <DEDUP_REMOVED lines=21> */
.L_x_4:
[----:B------:R-:W-:Y:S01]  /*0820*/  UISETP.NE.AND UP0, UPT, UR9, URZ, UPT ;  /* 0x0000003f0900728c */ /* 0x000fe2000bf05270 */
[----:B------:R-:W-:Y:S01]  /*0830*/  NOP ;  /* 0x0000000000007918 */ /* 0x000fe20000000000 */
[----:B0-----:R-:W-:Y:S01]  /*0840*/  UMOV UR4, 0x1 ;  /* 0x0000000100047882 */ /* 0x001fe20000000000 */
[----:B------:R-:W-:Y:S01]  /*0850*/  ULDC.64 UR36, c[0x0][0x208] ;  /* 0x0000820000247ab9 */ /* 0x000fe20000000a00 */
[----:B------:R-:W-:Y:S01]  /*0860*/  USEL UR4, UR4, 0x2, !UP0 ;  /* 0x0000000204047887 */ /* 0x000fe2000c000000 */
[----:B-1234-:R-:W-:Y:S01]  /*0870*/  BAR.SYNC.DEFER_BLOCKING 0x0 ;  /* 0x0000000000007b1d */ /* 0x01efe20000010000 */
[----:B------:R-:W-:-:S04]  /*0880*/  PLOP3.LUT P0, PT, PT, PT, UP0, 0x80, 0x0 ;  /* 0x000000000000781c */ /* 0x000fc80003f0f008 */
[----:B------:R-:W-:-:S05]  /*0890*/  IMAD.U32 R2, RZ, RZ, UR4 ;  /* 0x00000004ff027e24 */ /* 0x000fca000f8e00ff */
[----:B------:R0:W-:Y:S04]  /*08a0*/  STL [R1+0x4], R2 ;  /* 0x0000040201007387 */ /* 0x0001e80000100800 */
[----:B------:R-:W-:Y:S05]  /*08b0*/  @!P0 BRA `(.L_x_5) ;  /* 0x00000064008c8947 */ /* 0x000fea0003800000 */
.L_x_6:
[----:B------:R-:W-:-:S08]  /*08c0*/  NOP ;  /* 0x0000000000007918 */ /* 0x000fd00000000000 */
[----:B------:R-:W1:Y:S02]  /*08d0*/  USETMAXREG.TRY_ALLOC.CTAPOOL UP0, 0xe8 ;  /* 0x000000e8000079c8 */ /* 0x000e640008000600 */
[----:B-1----:R-:W-:-:S13]  /*08e0*/  PLOP3.LUT P0, PT, PT, PT, UP0, 0x80, 0x0 ;  /* 0x000000000000781c */ /* 0x002fda0003f0f008 */
[----:B------:R-:W-:Y:S05]  /*08f0*/  @!P0 BRA `(.L_x_6) ;  /* 0xfffffffc00f08947 */ /* 0x000fea000383ffff */
[----:B------:R-:W1:Y:S08]  /*0900*/  S2UR UR4, SR_CTAID.X ;  /* 0x00000000000479c3 */ /* 0x000e700000002500 */
[----:B------:R-:W-:Y:S08]  /*0910*/  BAR.ARV 0x8, 0x180 ;  /* 0x0206000000007b1d */ /* 0x000ff00000002000 */
[----:B------:R-:W1:Y:S02]  /*0920*/  LDC R0, c[0x0][0xc34] ;  /* 0x00030d00ff007b82 */ /* 0x000e640000000800 */
[----:B-1----:R-:W-:-:S13]  /*0930*/  ISETP.LE.AND P0, PT, R0, UR4, PT ;  /* 0x0000000400007c0c */ /* 0x002fda000bf03270 */
[----:B------:R-:W-:Y:S05]  /*0940*/  @P0 EXIT ;  /* 0x000000000000094d */ /* 0x000fea0003800000 */
[----:B0-----:R-:W2:Y:S01]  /*0950*/  LDL R2, [R1+0x4] ;  /* 0x0000040001027983 */ /* 0x001ea20000100800 */
[----:B------:R-:W-:Y:S01]  /*0960*/  VIADD R17, R3, 0xffffff80 ;  /* 0xffffff8003117836 */ /* 0x000fe20000000000 */
[----:B------:R-:W-:Y:S01]  /*0970*/  UMOV UR39, URZ ;  /* 0x0000003f00277c82 */ /* 0x000fe20008000000 */
[----:B------:R-:W-:Y:S01]  /*0980*/  IMAD.U32 R18, RZ, RZ, UR4 ;  /* 0x00000004ff127e24 */ /* 0x000fe2000f8e00ff */
[----:B------:R-:W-:Y:S01]  /*0990*/  UMOV UR38, URZ ;  /* 0x0000003f00267c82 */ /* 0x000fe20008000000 */
[----:B------:R-:W-:Y:S01]  /*09a0*/  IMAD.MOV.U32 R19, RZ, RZ, RZ ;  /* 0x000000ffff137224 */ /* 0x000fe200078e00ff */
[----:B------:R-:W-:-:S04]  /*09b0*/  SHF.R.S32.HI R0, RZ, 0x1f, R17 ;  /* 0x0000001fff007819 */ /* 0x000fc80000011411 */
[CC--:B------:R-:W-:Y:S02]  /*09c0*/  LEA.HI R3, R0.reuse, R17.reuse, RZ, 0x7 ;  /* 0x0000001100037211 */ /* 0x0c0fe400078f38ff */
[CC--:B------:R-:W-:Y:S02]  /*09d0*/  LEA.HI R4, R0.reuse, R17.reuse, RZ, 0x5 ;  /* 0x0000001100047211 */ /* 0x0c0fe400078f28ff */
[CC--:B------:R-:W-:Y:S02]  /*09e0*/  LEA.HI R5, R0.reuse, R17.reuse, RZ, 0x4 ;  /* 0x0000001100057211 */ /* 0x0c0fe400078f20ff */
[----:B------:R-:W-:Y:S01]  /*09f0*/  LEA.HI R9, R0, R17, RZ, 0x2 ;  /* 0x0000001100097211 */ /* 0x000fe200078f10ff */
[----:B------:R-:W-:Y:S01]  /*0a00*/  IMAD.SHL.U32 R6, R4, 0x20, RZ ;  /* 0x0000002004067824 */ /* 0x000fe200078e00ff */
[----:B------:R-:W-:Y:S02]  /*0a10*/  LOP3.LUT R4, R5, 0x3fffff0, RZ, 0xc0, !PT ;  /* 0x03fffff005047812 */ /* 0x000fe400078ec0ff */
[----:B------:R-:W-:-:S02]  /*0a20*/  SHF.R.S32.HI R8, RZ, 0x4, R5 ;  /* 0x00000004ff087819 */ /* 0x000fc40000011405 */
[----:B------:R-:W-:Y:S01]  /*0a30*/  LOP3.LUT R7, R6, 0xfffffc00, RZ, 0xc0, !PT ;  /* 0xfffffc0006077812 */ /* 0x000fe200078ec0ff */
[----:B------:R-:W-:Y:S01]  /*0a40*/  IMAD.IADD R6, R17, 0x1, -R4 ;  /* 0x0000000111067824 */ /* 0x000fe200078e0a04 */
[----:B------:R-:W-:Y:S02]  /*0a50*/  LEA.HI R5, R5, R8, RZ, 0x1 ;  /* 0x0000000805057211 */ /* 0x000fe400078f08ff */
[----:B------:R-:W-:Y:S01]  /*0a60*/  LEA.HI R22, R0, R17, RZ, 0x3 ;  /* 0x0000001100167211 */ /* 0x000fe200078f18ff */
[----:B------:R-:W-:Y:S01]  /*0a70*/  IMAD R6, R6, 0x40, R7 ;  /* 0x0000004006067824 */ /* 0x000fe200078e0207 */
[----:B------:R-:W-:Y:S02]  /*0a80*/  LOP3.LUT R5, R5, 0x1ffffffe, RZ, 0xc0, !PT ;  /* 0x1ffffffe05057812 */ /* 0x000fe400078ec0ff */
[----:B------:R-:W-:Y:S01]  /*0a90*/  LOP3.LUT R0, R9, 0xfffffffc, RZ, 0xc0, !PT ;  /* 0xfffffffc09007812 */ /* 0x000fe200078ec0ff */
[----:B------:R-:W-:Y:S01]  /*0aa0*/  IMAD.MOV.U32 R9, RZ, RZ, -0x2 ;  /* 0xfffffffeff097424 */ /* 0x000fe200078e00ff */
[----:B------:R-:W-:Y:S01]  /*0ab0*/  SHF.R.S32.HI R162, RZ, 0x7, R3 ;  /* 0x00000007ffa27819 */ /* 0x000fe20000011403 */
[----:B------:R-:W-:Y:S01]  /*0ac0*/  IMAD.IADD R5, R8, 0x1, -R5 ;  /* 0x0000000108057824 */ /* 0x000fe200078e0a05 */
[----:B------:R-:W-:Y:S01]  /*0ad0*/  LOP3.LUT R12, R22, 0xfffffff8, RZ, 0xc0, !PT ;  /* 0xfffffff8160c7812 */ /* 0x000fe200078ec0ff */
[----:B------:R-:W-:Y:S01]  /*0ae0*/  IMAD.IADD R8, R17, 0x1, -R0 ;  /* 0x0000000111087824 */ /* 0x000fe200078e0a00 */
[----:B------:R-:W-:Y:S01]  /*0af0*/  SHF.R.S32.HI R22, RZ, 0x3, R22 ;  /* 0x00000003ff167819 */ /* 0x000fe20000011416 */
[----:B------:R-:W-:-:S03]  /*0b00*/  IMAD R165, R5, 0x8, R6 ;  /* 0x0000000805a57824 */ /* 0x000fc600078e0206 */
[----:B------:R-:W-:-:S04]  /*0b10*/  LEA.HI R0, R8, R8, RZ, 0x1 ;  /* 0x0000000808007211 */ /* 0x000fc800078f08ff */
[----:B------:R-:W-:-:S05]  /*0b20*/  LOP3.LUT R5, R0, 0x1ffffffe, RZ, 0xc0, !PT ;  /* 0x1ffffffe00057812 */ /* 0x000fca00078ec0ff */
[----:B------:R-:W-:Y:S01]  /*0b30*/  IMAD.IADD R164, R8, 0x1, -R5 ;  /* 0x0000000108a47824 */ /* 0x000fe200078e0a05 */
[----:B--2---:R-:W-:Y:S02]  /*0b40*/  R2UR UR5, R2 ;  /* 0x00000000020572ca */ /* 0x004fe400000e0000 */
[C---:B------:R-:W-:Y:S02]  /*0b50*/  LOP3.LUT R2, R3.reuse, 0xffffff80, RZ, 0xc0, !PT ;  /* 0xffffff8003027812 */ /* 0x040fe400078ec0ff */
[----:B------:R-:W-:Y:S02]  /*0b60*/  LEA.HI R3, R3, R162, RZ, 0x1 ;  /* 0x000000a203037211 */ /* 0x000fe400078f08ff */
[C---:B------:R-:W-:Y:S02]  /*0b70*/  IADD3 R23, R17.reuse, -R2, RZ ;  /* 0x8000000211177210 */ /* 0x040fe40007ffe0ff */
[----:B------:R-:W-:Y:S02]  /*0b80*/  IADD3 R17, R17, -R12, RZ ;  /* 0x8000000c11117210 */ /* 0x000fe40007ffe0ff */
[----:B------:R-:W-:-:S02]  /*0b90*/  SHF.R.S32.HI R2, RZ, 0x1f, R23 ;  /* 0x0000001fff027819 */ /* 0x000fc40000011417 */
[----:B------:R-:W-:Y:S01]  /*0ba0*/  LOP3.LUT R3, R3, 0x3fffffe, RZ, 0xc0, !PT ;  /* 0x03fffffe03037812 */ /* 0x000fe200078ec0ff */
[----:B------:R-:W-:Y:S01]  /*0bb0*/  ULOP3.LUT UR5, UR5, 0x1, URZ, 0xfc, !UPT ;  /* 0x0000000105057892 */ /* 0x000fe2000f8efc3f */
[CC--:B------:R-:W-:Y:S02]  /*0bc0*/  LEA.HI R4, R2.reuse, R23.reuse, RZ, 0x2 ;  /* 0x0000001702047211 */ /* 0x0c0fe400078f10ff */
[----:B------:R-:W-:Y:S01]  /*0bd0*/  LEA.HI R2, R2, R23, RZ, 0x5 ;  /* 0x0000001702027211 */ /* 0x000fe200078f28ff */
[----:B------:R-:W-:Y:S01]  /*0be0*/  IMAD.IADD R3, R162, 0x1, -R3 ;  /* 0x00000001a2037824 */ /* 0x000fe200078e0a03 */
[--C-:B------:R-:W-:Y:S01]  /*0bf0*/  SHF.R.S32.HI R7, RZ, 0x2, R4.reuse ;  /* 0x00000002ff077819 */ /* 0x100fe20000011404 */
[----:B------:R-:W-:Y:S01]  /*0c00*/  IMAD.U32 R167, RZ, RZ, UR5 ;  /* 0x00000005ffa77e24 */ /* 0x000fe2000f8e00ff */
[----:B------:R-:W-:Y:S02]  /*0c10*/  SHF.R.S32.HI R10, RZ, 0x1f, R4 ;  /* 0x0000001fff0a7819 */ /* 0x000fe40000011404 */
[----:B------:R-:W-:-:S02]  /*0c20*/  SHF.R.S32.HI R2, RZ, 0x5, R2 ;  /* 0x00000005ff027819 */ /* 0x000fc40000011402 */
[----:B------:R-:W-:Y:S02]  /*0c30*/  LEA.HI R10, R10, R7, RZ, 0x3 ;  /* 0x000000070a0a7211 */ /* 0x000fe400078f18ff */
[----:B------:R-:W-:Y:S02]  /*0c40*/  LOP3.LUT R4, R4, 0x7ffffffc, RZ, 0xc0, !PT ;  /* 0x7ffffffc04047812 */ /* 0x000fe400078ec0ff */
[----:B------:R-:W-:-:S03]  /*0c50*/  LOP3.LUT R10, R10, 0xfffffff8, RZ, 0xc0, !PT ;  /* 0xfffffff80a0a7812 */ /* 0x000fc600078ec0ff */
[----:B------:R-:W-:Y:S02]  /*0c60*/  IMAD.IADD R4, R23, 0x1, -R4 ;  /* 0x0000000117047824 */ /* 0x000fe400078e0a04 */
[----:B------:R-:W-:Y:S02]  /*0c70*/  IMAD.IADD R7, R7, 0x1, -R10 ;  /* 0x0000000107077824 */ /* 0x000fe400078e0a0a */
[----:B------:R-:W-:-:S03]  /*0c80*/  IMAD R166, R4, R9, 0x60 ;  /* 0x0000006004a67424 */ /* 0x000fc600078e0209 */
[----:B------:R-:W-:Y:S01]  /*0c90*/  LEA R0, R2, R7, 0x4 ;  /* 0x0000000702007211 */ /* 0x000fe200078e20ff */
[----:B------:R-:W-:-:S04]  /*0ca0*/  IMAD.SHL.U32 R2, R17, 0x8, RZ ;  /* 0x0000000811027824 */ /* 0x000fc800078e00ff */
[----:B------:R-:W-:Y:S01]  /*0cb0*/  IMAD R163, R3, 0x40, R0 ;  /* 0x0000004003a37824 */ /* 0x000fe200078e0200 */
[----:B------:R-:W-:-:S03]  /*0cc0*/  IADD3 R16, R2, 0x40, RZ ;  /* 0x0000004002107810 */ /* 0x000fc60007ffe0ff */
[----:B------:R-:W-:Y:S01]  /*0cd0*/  IMAD R164, R164, 0x8, R163 ;  /* 0x00000008a4a47824 */ /* 0x000fe200078e02a3 */
[----:B------:R-:W-:-:S07]  /*0ce0*/  SHF.R.S32.HI R168, RZ, 0x1f, R16 ;  /* 0x0000001fffa87819 */ /* 0x000fce0000011410 */
.L_x_39:
[----:B0-----:R-:W0:Y:S01]  /*0cf0*/  SHFL.IDX PT, R0, R162, RZ, 0x1f ;  /* 0x00001fffa2007589 */ /* 0x001e2200000e0000 */
[----:B------:R-:W1:Y:S01]  /*0d00*/  S2UR UR40, SR_CgaCtaId ;  /* 0x00000000002879c3 */ /* 0x000e620000008800 */
[----:B------:R-:W-:Y:S01]  /*0d10*/  ULDC UR4, c[0x0][0xc38] ;  /* 0x00030e0000047ab9 */ /* 0x000fe20000000800 */
[----:B------:R-:W-:Y:S01]  /*0d20*/  ULDC.64 UR8, c[0x0][0x418] ;  /* 0x0001060000087ab9 */ /* 0x000fe20000000a00 */
[----:B------:R-:W-:Y:S01]  /*0d30*/  R2UR UR13, R18 ;  /* 0x00000000120d72ca */ /* 0x000fe200000e0000 */
[----:B------:R-:W-:Y:S02]  /*0d40*/  UISETP.NE.AND UP1, UPT, UR4, 0x1, UPT ;  /* 0x000000010400788c */ /* 0x000fe4000bf25270 */
[----:B------:R-:W-:Y:S02]  /*0d50*/  UISETP.NE.U32.AND UP0, UPT, UR8, URZ, UPT ;  /* 0x0000003f0800728c */ /* 0x000fe4000bf05070 */
[----:B--2---:R-:W2:Y:S01]  /*0d60*/  LDC R73, c[0x0][0x2f0] ;  /* 0x0000bc00ff497b82 */ /* 0x004ea20000000800 */
[----:B------:R-:W-:Y:S01]  /*0d70*/  UMOV UR41, 0x400 ;  /* 0x0000040000297882 */ /* 0x000fe20000000000 */
[----:B------:R-:W-:Y:S01]  /*0d80*/  UISETP.NE.AND.EX UP0, UPT, UR9, URZ, UPT, UP0 ;  /* 0x0000003f0900728c */ /* 0x000fe2000bf05300 */
[----:B------:R-:W-:Y:S01]  /*0d90*/  ULDC UR4, c[0x0][0xc44] ;  /* 0x0003110000047ab9 */ /* 0x000fe20000000800 */
[----:B------:R-:W-:Y:S01]  /*0da0*/  ULDC UR6, c[0x0][0x424] ;  /* 0x0001090000067ab9 */ /* 0x000fe20000000800 */
[----:B------:R-:W-:-:S02]  /*0db0*/  UISETP.NE.AND UP2, UPT, UR4, 0x1, UPT ;  /* 0x000000010400788c */ /* 0x000fc4000bf45270 */
[----:B------:R-:W-:Y:S01]  /*0dc0*/  USEL UR6, UR6, 0x1, UP0 ;  /* 0x0000000106067887 */ /* 0x000fe20008000000 */
[----:B------:R-:W-:Y:S01]  /*0dd0*/  @UP1 ULDC UR4, c[0x0][0xc3c] ;  /* 0x00030f0000041ab9 */ /* 0x000fe20000000800 */
[----:B------:R-:W-:Y:S01]  /*0de0*/  @UP1 ULDC UR12, c[0x0][0xc40] ;  /* 0x00031000000c1ab9 */ /* 0x000fe20000000800 */
[----:B------:R-:W-:Y:S02]  /*0df0*/  UIMAD.WIDE.U32 UR4, UR13, UR4, URZ ;  /* 0x000000040d0472a5 */ /* 0x000fe4000f8e003f */
[----:B------:R-:W-:Y:S01]  /*0e00*/  UMOV UR14, UR13 ;  /* 0x0000000d000e7c82 */ /* 0x000fe20008000000 */
[----:B0-----:R-:W-:Y:S01]  /*0e10*/  R2UR UR7, R0 ;  /* 0x00000000000772ca */ /* 0x001fe200000e0000 */
[----:B-1----:R-:W-:Y:S02]  /*0e20*/  ULEA UR41, UR40, UR41, 0x18 ;  /* 0x0000002928297291 */ /* 0x002fe4000f8ec03f */
[----:B------:R-:W-:Y:S02]  /*0e30*/  @UP1 USHF.R.U32.HI UR14, URZ, UR12, UR5 ;  /* 0x0000000c3f0e1299 */ /* 0x000fe40008011605 */
[----:B------:R-:W-:Y:S01]  /*0e40*/  UIADD3 UR9, UR41, 0xc400, URZ ;  /* 0x0000c40029097890 */ /* 0x000fe2000fffe03f */
[----:B------:R-:W-:-:S03]  /*0e50*/  @UP2 ULDC.64 UR10, c[0x0][0xc48] ;  /* 0x00031200000a2ab9 */ /* 0x000fc60000000a00 */
[----:B------:R-:W-:Y:S01]  /*0e60*/  ULOP3.LUT UP0, URZ, UR9, 0x1bf, URZ, 0xc0, !UPT ;  /* 0x000001bf093f7892 */ /* 0x000fe2000f80c03f */
[----:B--2---:R-:W-:Y:S01]  /*0e70*/  IMAD R73, R73, UR6, RZ ;  /* 0x0000000649497c24 */ /* 0x004fe2000f8e02ff */
[----:B------:R-:W-:Y:S02]  /*0e80*/  UIMAD.WIDE.U32 UR4, UR14, UR10, URZ ;  /* 0x0000000a0e0472a5 */ /* 0x000fe4000f8e003f */
[----:B------:R-:W-:Y:S01]  /*0e90*/  IMAD.U32 R161, RZ, RZ, UR14 ;  /* 0x0000000effa17e24 */ /* 0x000fe2000f8e00ff */
[----:B------:R-:W-:Y:S01]  /*0ea0*/  ULEA.HI UR8, UR7, UR7, URZ, 0x1 ;  /* 0x0000000707087291 */ /* 0x000fe2000f8f083f */
[----:B------:R-:W-:Y:S01]  /*0eb0*/  PLOP3.LUT P0, PT, PT, PT, UP0, 0x80, 0x0 ;  /* 0x000000000000781c */ /* 0x000fe20003f0f008 */
[----:B------:R-:W-:Y:S02]  /*0ec0*/  UMOV UR61, UR14 ;  /* 0x0000000e003d7c82 */ /* 0x000fe40008000000 */
[----:B------:R-:W-:Y:S01]  /*0ed0*/  ULOP3.LUT UR8, UR8, 0x1e, URZ, 0xc0, !UPT ;  /* 0x0000001e08087892 */ /* 0x000fe2000f8ec03f */
[----:B------:R-:W-:Y:S01]  /*0ee0*/  IADD3 R0, R73, 0x5f, RZ ;  /* 0x0000005f49007810 */ /* 0x000fe20007ffe0ff */
[----:B------:R-:W-:Y:S01]  /*0ef0*/  UMOV UR4, UR13 ;  /* 0x0000000d00047c82 */ /* 0x000fe20008000000 */
[----:B------:R-:W-:Y:S01]  /*0f00*/  @UP2 USHF.R.U32.HI UR61, URZ, UR11, UR5 ;  /* 0x0000000b3f3d2299 */ /* 0x000fe20008011605 */
[----:B------:R-:W-:Y:S01]  /*0f10*/  IMAD.U32 R160, RZ, RZ, UR4 ;  /* 0x00000004ffa07e24 */ /* 0x000fe2000f8e00ff */
[----:B------:R-:W-:Y:S01]  /*0f20*/  UIADD3 UR8, UR7, -UR8, URZ ;  /* 0x8000000807087290 */ /* 0x000fe2000fffe03f */
[----:B------:R-:W-:-:S03]  /*0f30*/  IMAD.HI R0, R0, 0x2aaaaaab, RZ ;  /* 0x2aaaaaab00007827 */ /* 0x000fc600078e02ff */
[----:B------:R-:W-:Y:S02]  /*0f40*/  ULEA UR8, UR8, UR9, 0xd ;  /* 0x0000000908087291 */ /* 0x000fe4000f8e683f */
[----:B------:R-:W-:Y:S02]  /*0f50*/  SHF.R.U32.HI R3, RZ, 0x1f, R0 ;  /* 0x0000001fff037819 */ /* 0x000fe40000011600 */
[----:B------:R-:W-:Y:S02]  /*0f60*/  USHF.R.U32.HI UR8, URZ, 0x4, UR8 ;  /* 0x000000043f087899 */ /* 0x000fe40008011608 */
[----:B------:R-:W-:Y:S02]  /*0f70*/  LEA.HI.SX32 R88, R0, R3, 0x1c ;  /* 0x0000000300587211 */ /* 0x000fe400078fe2ff */
[----:B------:R-:W-:Y:S01]  /*0f80*/  ULOP3.LUT UR42, UR8, 0x3fff, URZ, 0xc0, !UPT ;  /* 0x00003fff082a7892 */ /* 0x000fe2000f8ec03f */
[----:B---345:R-:W-:Y:S11]  /*0f90*/  @!P0 BRA `(.L_x_7) ;  /* 0x0000000000408947 */ /* 0x038ff60003800000 */
[----:B------:R-:W-:Y:S01]  /*0fa0*/  MOV R0, 0x0 ;  /* 0x0000000000007802 */ /* 0x000fe20000000f00 */
[----:B------:R-:W-:Y:S01]  /*0fb0*/  ULDC.64 UR4, c[0x4][0xf0] ;  /* 0x01003c0000047ab9 */ /* 0x000fe20000000a00 */
[----:B------:R-:W-:Y:S01]  /*0fc0*/  ULDC.64 UR6, c[0x4][0x38] ;  /* 0x01000e0000067ab9 */ /* 0x000fe20000000a00 */
[----:B------:R-:W-:Y:S01]  /*0fd0*/  IMAD.U32 R4, RZ, RZ, UR4 ;  /* 0x00000004ff047e24 */ /* 0x000fe2000f8e00ff */
[----:B------:R0:W1:Y:S01]  /*0fe0*/  LDC.64 R14, c[0x4][R0] ;  /* 0x01000000000e7b82 */ /* 0x0000620000000a00 */
[----:B------:R-:W-:Y:S01]  /*0ff0*/  IMAD.U32 R5, RZ, RZ, UR5 ;  /* 0x00000005ff057e24 */ /* 0x000fe2000f8e00ff */
[----:B------:R-:W-:Y:S01]  /*1000*/  ULDC.64 UR4, c[0x4][0xf8] ;  /* 0x01003e0000047ab9 */ /* 0x000fe20000000a00 */
[----:B------:R-:W-:Y:S01]  /*1010*/  IMAD.U32 R10, RZ, RZ, UR6 ;  /* 0x00000006ff0a7e24 */ /* 0x000fe2000f8e00ff */
[----:B------:R-:W-:Y:S01]  /*1020*/  MOV R6, UR4 ;  /* 0x0000000400067c02 */ /* 0x000fe20008000f00 */
[----:B------:R-:W-:Y:S01]  /*1030*/  IMAD.U32 R7, RZ, RZ, UR5 ;  /* 0x00000005ff077e24 */ /* 0x000fe2000f8e00ff */
[----:B------:R-:W-:Y:S01]  /*1040*/  MOV R12, 0x1 ;  /* 0x00000001000c7802 */ /* 0x000fe20000000f00 */
[----:B------:R-:W-:-:S02]  /*1050*/  IMAD.U32 R11, RZ, RZ, UR7 ;  /* 0x00000007ff0b7e24 */ /* 0x000fc4000f8e00ff */
[----:B------:R-:W-:Y:S02]  /*1060*/  IMAD.MOV.U32 R8, RZ, RZ, 0x70 ;  /* 0x00000070ff087424 */ /* 0x000fe400078e00ff */
[----:B0-----:R-:W-:-:S07]  /*1070*/  IMAD.MOV.U32 R13, RZ, RZ, RZ ;  /* 0x000000ffff0d7224 */ /* 0x001fce00078e00ff */
[----:B------:R-:W-:-:S07]  /*1080*/  LEPC R20, `(.L_x_7) ;  /* 0x000000001014794e */ /* 0x000fce0000000000 */
[----:B-1----:R-:W-:Y:S05]  /*1090*/  CALL.ABS.NOINC R14 ;  /* 0x000000000e007343 */ /* 0x002fea0003c00000 */
.L_x_7:
[----:B------:R-:W-:Y:S02]  /*10a0*/  LOP3.LUT R0, R19, 0x1, RZ, 0xc0, !PT ;  /* 0x0000000113007812 */ /* 0x000fe400078ec0ff */
[----:B------:R-:W-:Y:S02]  /*10b0*/  R2UR UR4, R167 ;  /* 0x00000000a70472ca */ /* 0x000fe400000e0000 */
[----:B------:R-:W-:-:S04]  /*10c0*/  SHF.L.U32 R0, R0, 0x1f, RZ ;  /* 0x0000001f00007819 */ /* 0x000fc800000006ff */
[----:B------:R-:W0:Y:S07]  /*10d0*/  SYNCS.PHASECHK.TRANS64.TRYWAIT P1, [UR41+0x2a800], R0 ;  /* 0x02a80000ff0075a7 */ /* 0x000e2e0008020169 */
[----:B------:R-:W-:-:S05]  /*10e0*/  IMAD.U32 R3, RZ, RZ, UR4 ;  /* 0x00000004ff037e24 */ /* 0x000fca000f8e00ff */
[----:B------:R-:W-:Y:S01]  /*10f0*/  ISETP.NE.AND P0, PT, R3, 0x3, PT ;  /* 0x000000030300780c */ /* 0x000fe20003f05270 */
[----:B0-----:R-:W-:-:S12]  /*1100*/  @!P1 BRA `(.L_x_8) ;  /* 0x0000009400749947 */ /* 0x001fd80003800000 */
.L_x_89:
[----:B------:R-:W-:Y:S05]  /*1110*/  @!P0 BRA `(.L_x_9) ;  /* 0x0000000000048947 */ /* 0x000fea0003800000 */
[----:B------:R-:W-:Y:S01]  /*1120*/  BPT.TRAP 0x1 ;  /* 0x000000040000795c */ /* 0x000fe20000300000 */
.L_x_9:
[----:B------:R-:W-:Y:S02]  /*1130*/  IMAD.U32 R4, RZ, RZ, UR38 ;  /* 0x00000026ff047e24 */ /* 0x000fe4000f8e00ff */
[----:B0-----:R-:W-:-:S03]  /*1140*/  IMAD.U32 R3, RZ, RZ, UR39 ;  /* 0x00000027ff037e24 */ /* 0x001fc6000f8e00ff */
[----:B------:R-:W-:Y:S02]  /*1150*/  LEA R4, R4, UR41, 0x3 ;  /* 0x0000002904047c11 */ /* 0x000fe4000f8e18ff */
[----:B------:R-:W-:-:S04]  /*1160*/  SHF.L.U32 R3, R3, 0x1f, RZ ;  /* 0x0000001f03037819 */ /* 0x000fc800000006ff */
[----:B------:R0:W1:Y:S01]  /*1170*/  SYNCS.PHASECHK.TRANS64.TRYWAIT P1, [R4+URZ+0x2a830], R3 ;  /* 0x02a83003040075a7 */ /* 0x000062000802017f */
[----:B------:R-:W-:Y:S05]  /*1180*/  @!P0 BRA `(.L_x_10) ;  /* 0x0000000000048947 */ /* 0x000fea0003800000 */
[----:B------:R-:W-:Y:S01]  /*1190*/  BPT.TRAP 0x1 ;  /* 0x000000040000795c */ /* 0x000fe20000300000 */
.L_x_10:
[----:B------:R-:W-:Y:S01]  /*11a0*/  MOV R87, RZ ;  /* 0x000000ff00577202 */ /* 0x000fe20000000f00 */
[----:B-1----:R-:W-:Y:S06]  /*11b0*/  @P1 BRA `(.L_x_11) ;  /* 0x0000000000081947 */ /* 0x002fec0003800000 */
[----:B------:R-:W1:Y:S02]  /*11c0*/  SYNCS.PHASECHK.TRANS64.TRYWAIT P1, [R4+URZ+0x2a830], R3 ;  /* 0x02a83003040075a7 */ /* 0x000e64000802017f */
[----:B-1----:R-:W-:Y:S05]  /*11d0*/  @!P1 BRA `(.L_x_12) ;  /* 0x0000009400589947 */ /* 0x002fea0003800000 */
.L_x_11:
[----:B------:R-:W-:Y:S05]  /*11e0*/  WARPSYNC.ALL ;  /* 0x0000000000007948 */ /* 0x000fea0003800000 */
[----:B------:R-:W-:Y:S01]  /*11f0*/  UIADD3 UR41, UR41, 0x18400, URZ ;  /* 0x0001840029297890 */ /* 0x000fe2000fffe03f */
[----:B------:R-:W-:Y:S01]  /*1200*/  WARPGROUP.ARRIVE ;  /* 0x00000000000079c5 */ /* 0x000fe20000000000 */
[----:B------:R-:W-:Y:S02]  /*1210*/  ULOP3.LUT UR4, UR42, 0x10000, URZ, 0xfc, !UPT ;  /* 0x000100002a047892 */ /* 0x000fe4000f8efc3f */
[----:B------:R-:W-:Y:S01]  /*1220*/  USHF.R.U32.HI UR41, URZ, 0x4, UR41 ;  /* 0x000000043f297899 */ /* 0x000fe20008011629 */
[----:B------:R-:W-:Y:S01]  /*1230*/  UMOV UR9, 0x40000040 ;  /* 0x4000004000097882 */ /* 0x000fe20000000000 */
[----:B------:R-:W-:-:S02]  /*1240*/  UMOV UR11, 0x40000040 ;  /* 0x40000040000b7882 */ /* 0x000fc40000000000 */
[----:B------:R-:W-:Y:S01]  /*1250*/  ULOP3.LUT UR41, UR41, 0x3fff, URZ, 0xc0, !UPT ;  /* 0x00003fff29297892 */ /* 0x000fe2000f8ec03f */
[----:B------:R-:W-:Y:S01]  /*1260*/  IMAD.U32 R7, RZ, RZ, UR9 ;  /* 0x00000009ff077e24 */ /* 0x000fe2000f8e00ff */
[----:B------:R-:W-:Y:S01]  /*1270*/  UMOV UR8, UR4 ;  /* 0x0000000400087c82 */ /* 0x000fe20008000000 */
[----:B------:R-:W-:Y:S01]  /*1280*/  UIADD3 UR56, UR4, 0x2, URZ ;  /* 0x0000000204387890 */ /* 0x000fe2000fffe03f */
[----:B------:R-:W-:Y:S01]  /*1290*/  IMAD.U32 R6, RZ, RZ, UR8 ;  /* 0x00000008ff067e24 */ /* 0x000fe2000f8e00ff */
[----:B------:R-:W-:Y:S01]  /*12a0*/  ULOP3.LUT UR60, UR41, 0x10000, URZ, 0xfc, !UPT ;  /* 0x00010000293c7892 */ /* 0x000fe2000f8efc3f */
[----:B------:R-:W-:Y:S01]  /*12b0*/  UMOV UR57, 0x40000040 ;  /* 0x4000004000397882 */ /* 0x000fe20000000000 */
[----:B------:R-:W-:Y:S02]  /*12c0*/  UMOV UR59, 0x40000040 ;  /* 0x40000040003b7882 */ /* 0x000fe40000000000 */
[----:B------:R-:W-:Y:S02]  /*12d0*/  UIMAD UR5, UR38, 0x900, UR60 ;  /* 0x00000900260578a4 */ /* 0x000fe4000f8e023c */
[----:B------:R-:W-:-:S02]  /*12e0*/  UIADD3 UR52, UR4, 0x4, URZ ;  /* 0x0000000404347890 */ /* 0x000fc4000fffe03f */
[----:B------:R-:W-:Y:S02]  /*12f0*/  UIADD3 UR58, UR5, 0x2, URZ ;  /* 0x00000002053a7890 */ /* 0x000fe4000fffe03f */
[----:B------:R-:W-:Y:S02]  /*1300*/  UIADD3 UR54, UR5, 0x4, URZ ;  /* 0x0000000405367890 */ /* 0x000fe4000fffe03f */
[----:B------:R-:W-:Y:S01]  /*1310*/  UMOV UR10, UR5 ;  /* 0x00000005000a7c82 */ /* 0x000fe20008000000 */
[----:B------:R-:W-:Y:S01]  /*1320*/  UMOV UR53, 0x40000040 ;  /* 0x4000004000357882 */ /* 0x000fe20000000000 */
[----:B------:R-:W-:Y:S01]  /*1330*/  HGMMA.64x96x16.F32.BF16 R24, gdesc[UR8], RZ, !UPT, gsb0 ;  /* 0x01600000081879f0 */ /* 0x000fe2000c0018ff */
[----:B------:R-:W-:Y:S01]  /*1340*/  UMOV UR55, 0x40000040 ;  /* 0x4000004000377882 */ /* 0x000fe20000000000 */
[----:B------:R-:W-:Y:S02]  /*1350*/  UIADD3 UR48, UR4, 0x6, URZ ;  /* 0x0000000604307890 */ /* 0x000fe4000fffe03f */
[----:B------:R-:W-:Y:S01]  /*1360*/  UIADD3 UR50, UR5, 0x6, URZ ;  /* 0x0000000605327890 */ /* 0x000fe2000fffe03f */
[----:B------:R-:W-:Y:S01]  /*1370*/  UMOV UR49, 0x40000040 ;  /* 0x4000004000317882 */ /* 0x000fe20000000000 */
[----:B------:R-:W-:Y:S01]  /*1380*/  UMOV UR51, 0x40000040 ;  /* 0x4000004000337882 */ /* 0x000fe20000000000 */
[----:B------:R-:W-:-:S02]  /*1390*/  UIADD3 UR8, UR4, 0x400, URZ ;  /* 0x0000040004087890 */ /* 0x000fc4000fffe03f */
[----:B------:R-:W-:Y:S01]  /*13a0*/  UIADD3 UR10, UR5, 0x300, URZ ;  /* 0x00000300050a7890 */ /* 0x000fe2000fffe03f */
[----:B------:R-:W-:Y:S01]  /*13b0*/  UMOV UR9, 0x40000040 ;  /* 0x4000004000097882 */ /* 0x000fe20000000000 */
[----:B------:R-:W-:Y:S01]  /*13c0*/  UMOV UR11, 0x40000040 ;  /* 0x40000040000b7882 */ /* 0x000fe20000000000 */
[----:B------:R-:W-:Y:S02]  /*13d0*/  UIADD3 UR12, UR4, 0x402, URZ ;  /* 0x00000402040c7890 */ /* 0x000fe4000fffe03f */
[----:B------:R-:W-:Y:S01]  /*13e0*/  UIADD3 UR14, UR5, 0x302, URZ ;  /* 0x00000302050e7890 */ /* 0x000fe2000fffe03f */
[----:B------:R-:W-:Y:S01]  /*13f0*/  UMOV UR13, 0x40000040 ;  /* 0x40000040000d7882 */ /* 0x000fe20000000000 */
        /* <DEDUP_REMOVED lines=25> */
[----:B------:R-:W-:Y:S02]  /*1590*/  WARPGROUP.DEPBAR.LE gsb0, 0x0 ;  /* 0x00008000000079c5 */ /* 0x000fe40000010000 */
[----:B------:R-:W-:-:S06]  /*15a0*/  WARPGROUP.ARRIVE ;  /* 0x00000000000079c5 */ /* 0x000fcc0000000000 */
[----:B------:R-:W-:Y:S03]  /*15b0*/  HGMMA.64x96x16.F32.BF16 R24, gdesc[UR56], R24, gsb0 ;  /* 0x01600000381879f0 */ /* 0x000fe60008001818 */
        /* <DEDUP_REMOVED lines=31> */
[----:B------:R-:W-:Y:S05]  /*17b0*/  @!P0 BRA `(.L_x_13) ;  /* 0x0000000000048947 */ /* 0x000fea0003800000 */
[----:B------:R-:W-:Y:S01]  /*17c0*/  BPT.TRAP 0x1 ;  /* 0x000000040000795c */ /* 0x000fe20000300000 */
.L_x_13:
[----:B01----:R-:W-:Y:S01]  /*17d0*/  IMAD.IADD R3, R166, 0x1, R73 ;  /* 0x00000001a6037824 */ /* 0x003fe200078e0249 */
[----:B------:R-:W-:Y:S01]  /*17e0*/  ULDC UR4, c[0x0][0x988] ;  /* 0x0002620000047ab9 */ /* 0x000fe20000000800 */
[----:B------:R-:W-:Y:S01]  /*17f0*/  P2R R20, PR, RZ, 0x1 ;  /* 0x00000001ff147803 */ /* 0x000fe20000000000 */
[----:B------:R-:W-:Y:S01]  /*1800*/  IMAD.MOV.U32 R86, RZ, RZ, R87 ;  /* 0x000000ffff567224 */ /* 0x000fe200078e0057 */
[----:B------:R-:W-:Y:S01]  /*1810*/  MOV R78, R87 ;  /* 0x00000057004e7202 */ /* 0x000fe20000000f00 */
[----:B------:R-:W-:Y:S02]  /*1820*/  IMAD R3, R88, -0x60, R3 ;  /* 0xffffffa058037824 */ /* 0x000fe400078e0203 */
[--C-:B------:R-:W-:Y:S02]  /*1830*/  IMAD.MOV.U32 R84, RZ, RZ, R87.reuse ;  /* 0x000000ffff547224 */ /* 0x100fe400078e0057 */
[--C-:B------:R-:W-:Y:S01]  /*1840*/  IMAD.MOV.U32 R82, RZ, RZ, R87.reuse ;  /* 0x000000ffff527224 */ /* 0x100fe200078e0057 */
[C---:B------:R-:W-:Y:S01]  /*1850*/  ISETP.GT.AND P6, PT, R3.reuse, RZ, PT ;  /* 0x000000ff0300720c */ /* 0x040fe20003fc4270 */
[--C-:B------:R-:W-:Y:S01]  /*1860*/  IMAD.MOV.U32 R80, RZ, RZ, R87.reuse ;  /* 0x000000ffff507224 */ /* 0x100fe200078e0057 */
[C---:B------:R-:W-:Y:S01]  /*1870*/  ISETP.GT.AND P5, PT, R3.reuse, 0x1, PT ;  /* 0x000000010300780c */ /* 0x040fe20003fa4270 */
[--C-:B------:R-:W-:Y:S01]  /*1880*/  IMAD.MOV.U32 R76, RZ, RZ, R87.reuse ;  /* 0x000000ffff4c7224 */ /* 0x100fe200078e0057 */
[----:B------:R-:W-:Y:S01]  /*1890*/  ISETP.GT.AND P4, PT, R3, 0x8, PT ;  /* 0x000000080300780c */ /* 0x000fe20003f84270 */
[--C-:B------:R-:W-:Y:S01]  /*18a0*/  IMAD.MOV.U32 R74, RZ, RZ, R87.reuse ;  /* 0x000000ffff4a7224 */ /* 0x100fe200078e0057 */
[----:B------:R-:W-:Y:S01]  /*18b0*/  FSEL R5, R24, -INF , P6 ;  /* 0xff80000018057808 */ /* 0x000fe20003000000 */
[----:B------:R-:W-:Y:S01]  /*18c0*/  IMAD.MOV.U32 R72, RZ, RZ, R87 ;  /* 0x000000ffff487224 */ /* 0x000fe200078e0057 */
[----:B------:R-:W-:-:S02]  /*18d0*/  FSEL R25, R25, -INF , P5 ;  /* 0xff80000019197808 */ /* 0x000fc40002800000 */
[----:B------:R-:W-:Y:S02]  /*18e0*/  ISETP.GT.AND P3, PT, R3, 0x9, PT ;  /* 0x000000090300780c */ /* 0x000fe40003f64270 */
[----:B------:R-:W-:Y:S02]  /*18f0*/  FSEL R13, R28, -INF , P4 ;  /* 0xff8000001c0d7808 */ /* 0x000fe40002000000 */
[----:B------:R-:W-:Y:S02]  /*1900*/  FMNMX.FTZ R0, R5, R25, !PT ;  /* 0x0000001905007209 */ /* 0x000fe40007810000 */
[----:B------:R-:W-:Y:S02]  /*1910*/  ISETP.GT.AND P2, PT, R3, 0x10, PT ;  /* 0x000000100300780c */ /* 0x000fe40003f44270 */
[----:B------:R-:W-:Y:S02]  /*1920*/  FSEL R29, R29, -INF , P3 ;  /* 0xff8000001d1d7808 */ /* 0x000fe40001800000 */
[----:B------:R-:W-:-:S02]  /*1930*/  FMNMX.FTZ R0, R13, R0, !PT ;  /* 0x000000000d007209 */ /* 0x000fc40007810000 */
[----:B------:R-:W-:Y:S02]  /*1940*/  ISETP.GT.AND P1, PT, R3, 0x11, PT ;  /* 0x000000110300780c */ /* 0x000fe40003f24270 */
[----:B------:R-:W-:Y:S02]  /*1950*/  FSEL R21, R32, -INF , P2 ;  /* 0xff80000020157808 */ /* 0x000fe40001000000 */
[----:B------:R-:W-:Y:S02]  /*1960*/  FMNMX.FTZ R0, R29, R0, !PT ;  /* 0x000000001d007209 */ /* 0x000fe40007810000 */
[----:B------:R-:W-:Y:S02]  /*1970*/  FSEL R9, R26, -INF , P6 ;  /* 0xff8000001a097808 */ /* 0x000fe40003000000 */
[----:B------:R-:W-:Y:S02]  /*1980*/  ISETP.GT.AND P6, PT, R3, 0x18, PT ;  /* 0x000000180300780c */ /* 0x000fe40003fc4270 */
[----:B------:R-:W-:-:S02]  /*1990*/  FSEL R33, R33, -INF , P1 ;  /* 0xff80000021217808 */ /* 0x000fc40000800000 */
[----:B------:R-:W-:Y:S02]  /*19a0*/  FMNMX.FTZ R0, R21, R0, !PT ;  /* 0x0000000015007209 */ /* 0x000fe40007810000 */
[----:B------:R-:W-:Y:S02]  /*19b0*/  FSEL R27, R27, -INF , P5 ;  /* 0xff8000001b1b7808 */ /* 0x000fe40002800000 */
[----:B------:R-:W-:Y:S02]  /*19c0*/  ISETP.GT.AND P5, PT, R3, 0x19, PT ;  /* 0x000000190300780c */ /* 0x000fe40003fa4270 */
[----:B------:R-:W-:Y:S02]  /*19d0*/  FSEL R75, R36, -INF , P6 ;  /* 0xff800000244b7808 */ /* 0x000fe40003000000 */
[----:B------:R-:W-:Y:S02]  /*19e0*/  FMNMX.FTZ R0, R33, R0, !PT ;  /* 0x0000000021007209 */ /* 0x000fe40007810000 */
[----:B------:R-:W-:-:S02]  /*19f0*/  FSEL R11, R30, -INF , P4 ;  /* 0xff8000001e0b7808 */ /* 0x000fc40002000000 */
        /* <DEDUP_REMOVED lines=23> */
[----:B------:R-:W-:Y:S01]  /*1b70*/  FSEL R41, R42, -INF , P4 ;  /* 0xff8000002a297808 */ /* 0x000fe20002000000 */
[----:B------:R-:W-:Y:S01]  /*1b80*/  IMAD.MOV.U32 R42, RZ, RZ, R87 ;  /* 0x000000ffff2a7224 */ /* 0x000fe200078e0057 */
[----:B------:R-:W-:-:S02]  /*1b90*/  ISETP.GT.AND P4, PT, R3, 0x38, PT ;  /* 0x000000380300780c */ /* 0x000fc40003f84270 */
[----:B------:R-:W-:Y:S02]  /*1ba0*/  FSEL R91, R49, -INF , P5 ;  /* 0xff800000315b7808 */ /* 0x000fe40002800000 */
[----:B------:R-:W-:Y:S02]  /*1bb0*/  FMNMX.FTZ R0, R89, R0, !PT ;  /* 0x0000000059007209 */ /* 0x000fe40007810000 */
[----:B------:R-:W-:Y:S02]  /*1bc0*/  FSEL R43, R43, -INF , P3 ;  /* 0xff8000002b2b7808 */ /* 0x000fe40001800000 */
[----:B------:R-:W-:Y:S02]  /*1bd0*/  ISETP.GT.AND P3, PT, R3, 0x39, PT ;  /* 0x000000390300780c */ /* 0x000fe40003f64270 */
[----:B------:R-:W-:Y:S01]  /*1be0*/  FSEL R93, R52, -INF , P4 ;  /* 0xff800000345d7808 */ /* 0x000fe20002000000 */
[----:B------:R-:W-:Y:S01]  /*1bf0*/  IMAD.MOV.U32 R52, RZ, RZ, R87 ;  /* 0x000000ffff347224 */ /* 0x000fe200078e0057 */
[----:B------:R-:W-:-:S02]  /*1c00*/  FMNMX.FTZ R0, R91, R0, !PT ;  /* 0x000000005b007209 */ /* 0x000fc40007810000 */
[----:B------:R-:W-:Y:S01]  /*1c10*/  FSEL R45, R46, -INF , P2 ;  /* 0xff8000002e2d7808 */ /* 0x000fe20001000000 */
[----:B------:R-:W-:Y:S01]  /*1c20*/  IMAD.MOV.U32 R46, RZ, RZ, R87 ;  /* 0x000000ffff2e7224 */ /* 0x000fe200078e0057 */
[----:B------:R-:W-:Y:S02]  /*1c30*/  ISETP.GT.AND P2, PT, R3, 0x40, PT ;  /* 0x000000400300780c */ /* 0x000fe40003f44270 */
[----:B------:R-:W-:Y:S02]  /*1c40*/  FSEL R95, R53, -INF , P3 ;  /* 0xff800000355f7808 */ /* 0x000fe40001800000 */
[----:B------:R-:W-:Y:S02]  /*1c50*/  FMNMX.FTZ R0, R93, R0, !PT ;  /* 0x000000005d007209 */ /* 0x000fe40007810000 */
[----:B------:R-:W-:Y:S02]  /*1c60*/  FSEL R47, R47, -INF , P1 ;  /* 0xff8000002f2f7808 */ /* 0x000fe40000800000 */
[----:B------:R-:W-:-:S02]  /*1c70*/  ISETP.GT.AND P1, PT, R3, 0x41, PT ;  /* 0x000000410300780c */ /* 0x000fc40003f24270 */
[----:B------:R-:W-:Y:S01]  /*1c80*/  FSEL R97, R56, -INF , P2 ;  /* 0xff80000038617808 */ /* 0x000fe20001000000 */
[--C-:B------:R-:W-:Y:S01]  /*1c90*/  IMAD.MOV.U32 R56, RZ, RZ, R87.reuse ;  /* 0x000000ffff387224 */ /* 0x100fe200078e0057 */
[----:B------:R-:W-:Y:S02]  /*1ca0*/  FMNMX.FTZ R0, R95, R0, !PT ;  /* 0x000000005f007209 */ /* 0x000fe40007810000 */
[----:B------:R-:W-:Y:S01]  /*1cb0*/  FSEL R49, R50, -INF , P6 ;  /* 0xff80000032317808 */ /* 0x000fe20003000000 */
[----:B------:R-:W-:Y:S01]  /*1cc0*/  IMAD.MOV.U32 R50, RZ, RZ, R87 ;  /* 0x000000ffff327224 */ /* 0x000fe200078e0057 */
[----:B------:R-:W-:Y:S02]  /*1cd0*/  ISETP.GT.AND P6, PT, R3, 0x48, PT ;  /* 0x000000480300780c */ /* 0x000fe40003fc4270 */
[----:B------:R-:W-:Y:S02]  /*1ce0*/  FSEL R99, R57, -INF , P1 ;  /* 0xff80000039637808 */ /* 0x000fe40000800000 */
[----:B------:R-:W-:-:S02]  /*1cf0*/  FMNMX.FTZ R0, R97, R0, !PT ;  /* 0x0000000061007209 */ /* 0x000fc40007810000 */
[----:B------:R-:W-:Y:S02]  /*1d00*/  FSEL R51, R51, -INF , P5 ;  /* 0xff80000033337808 */ /* 0x000fe40002800000 */
[----:B------:R-:W-:Y:S02]  /*1d10*/  ISETP.GT.AND P5, PT, R3, 0x49, PT ;  /* 0x000000490300780c */ /* 0x000fe40003fa4270 */
[----:B------:R-:W-:Y:S01]  /*1d20*/  FSEL R101, R60, -INF , P6 ;  /* 0xff8000003c657808 */ /* 0x000fe20003000000 */
[--C-:B------:R-:W-:Y:S01]  /*1d30*/  IMAD.MOV.U32 R60, RZ, RZ, R87.reuse ;  /* 0x000000ffff3c7224 */ /* 0x100fe200078e0057 */
        /* <DEDUP_REMOVED lines=11> */
[----:B------:R-:W-:Y:S02]  /*1df0*/  FSEL R57, R58, -INF , P2 ;  /* 0xff8000003a397808 */ /* 0x000fe40001000000 */
[----:B------:R-:W-:Y:S02]  /*1e00*/  ISETP.GT.AND P2, PT, R3, 0x58, PT ;  /* 0x000000580300780c */ /* 0x000fe40003f44270 */
[----:B------:R-:W-:Y:S02]  /*1e10*/  FSEL R65, R65, -INF , P3 ;  /* 0xff80000041417808 */ /* 0x000fe40001800000 */
[----:B------:R-:W-:Y:S02]  /*1e20*/  FMNMX.FTZ R0, R103, R0, !PT ;  /* 0x0000000067007209 */ /* 0x000fe40007810000 */
[----:B------:R-:W-:Y:S02]  /*1e30*/  FSEL R59, R59, -INF , P1 ;  /* 0xff8000003b3b7808 */ /* 0x000fe40000800000 */
[----:B------:R-:W-:-:S02]  /*1e40*/  ISETP.GT.AND P1, PT, R3, 0x59, PT ;  /* 0x000000590300780c */ /* 0x000fc40003f24270 */
[----:B------:R-:W-:Y:S02]  /*1e50*/  FSEL R105, R68, -INF , P2 ;  /* 0xff80000044697808 */ /* 0x000fe40001000000 */
[----:B------:R-:W-:Y:S02]  /*1e60*/  FMNMX.FTZ R0, R65, R0, !PT ;  /* 0x0000000041007209 */ /* 0x000fe40007810000 */
[----:B------:R-:W-:Y:S02]  /*1e70*/  FSEL R69, R69, -INF , P1 ;  /* 0xff80000045457808 */ /* 0x000fe40000800000 */
[----:B------:R-:W-:Y:S02]  /*1e80*/  FMNMX.FTZ R0, R105, R0, !PT ;  /* 0x0000000069007209 */ /* 0x000fe40007810000 */
[----:B------:R-:W-:Y:S02]  /*1e90*/  FSEL R63, R63, -INF , P5 ;  /* 0xff8000003f3f7808 */ /* 0x000fe40002800000 */
[----:B------:R-:W-:Y:S01]  /*1ea0*/  FMNMX.FTZ R10, R69, R0, !PT ;  /* 0x00000000450a7209 */ /* 0x000fe20007810000 */
[----:B------:R-:W-:Y:S01]  /*1eb0*/  IMAD.U32 R0, RZ, RZ, UR4 ;  /* 0x00000004ff007e24 */ /* 0x000fe2000f8e00ff */
[----:B------:R-:W-:-:S02]  /*1ec0*/  FSEL R67, R67, -INF , P3 ;  /* 0xff80000043437808 */ /* 0x000fc40001800000 */
[----:B------:R-:W-:Y:S01]  /*1ed0*/  FSEL R71, R71, -INF , P1 ;  /* 0xff80000047477808 */ /* 0x000fe20000800000 */
[----:B------:R-:W0:Y:S01]  /*1ee0*/  SHFL.BFLY PT, R3, R10, 0x2, 0x1f ;  /* 0x0c401f000a037f89 */ /* 0x000e2200000e0000 */
[----:B------:R-:W-:Y:S02]  /*1ef0*/  R2UR UR4, R4 ;  /* 0x00000000040472ca */ /* 0x000fe400000e0000 */
[-C--:B------:R-:W-:Y:S02]  /*1f00*/  MOV R68, R87.reuse ;  /* 0x0000005700447202 */ /* 0x080fe40000000f00 */
[-C--:B------:R-:W-:Y:S02]  /*1f10*/  MOV R58, R87.reuse ;  /* 0x00000057003a7202 */ /* 0x080fe40000000f00 */
[-C--:B------:R-:W-:Y:S02]  /*1f20*/  MOV R48, R87.reuse ;  /* 0x0000005700307202 */ /* 0x080fe40000000f00 */
[----:B------:R-:W-:-:S05]  /*1f30*/  MOV R44, R87 ;  /* 0x00000057002c7202 */ /* 0x000fca0000000f00 */
[----:B------:R-:W-:-:S04]  /*1f40*/  UIADD3 UR4, UR4, 0x2a840, URZ ;  /* 0x0002a84004047890 */ /* 0x000fc8000fffe03f */
[----:B------:R-:W-:Y:S01]  /*1f50*/  UPRMT UR4, UR40, 0x654, UR4 ;  /* 0x0000065428047896 */ /* 0x000fe20008000004 */
[----:B0-----:R-:W-:-:S08]  /*1f60*/  FMNMX.FTZ R12, R10, R3, !PT ;  /* 0x000000030a0c7209 */ /* 0x001fd00007810000 */
[----:B------:R-:W-:Y:S01]  /*1f70*/  SYNCS.ARRIVE.TRANS64.RED.A1T0 RZ, [UR4], RZ ;  /* 0x000000ffffff79a7 */ /* 0x000fe20008100404 */
[----:B------:R-:W0:Y:S02]  /*1f80*/  SHFL.BFLY PT, R3, R12, 0x1, 0x1f ;  /* 0x0c201f000c037f89 */ /* 0x000e2400000e0000 */
[----:B0-----:R-:W-:-:S04]  /*1f90*/  FMNMX.FTZ R3, R12, R3, !PT ;  /* 0x000000030c037209 */ /* 0x001fc80007810000 */
[C---:B------:R-:W-:Y:S01]  /*1fa0*/  FSETP.NEU.FTZ.AND P0, PT, R3.reuse, -INF , PT ;  /* 0xff8000000300780b */ /* 0x040fe20003f1d000 */
[----:B------:R-:W-:-:S05]  /*1fb0*/  FMUL.FTZ R8, R3, R0 ;  /* 0x0000000003087220 */ /* 0x000fca0000410000 */
[----:B------:R-:W-:Y:S02]  /*1fc0*/  FSEL R14, R8, RZ, P0 ;  /* 0x000000ff080e7208 */ /* 0x000fe40000000000 */
[----:B------:R-:W-:Y:S02]  /*1fd0*/  FMNMX.FTZ R8, R9, R27, !PT ;  /* 0x0000001b09087209 */ /* 0x000fe40007810000 */
[----:B------:R-:W-:Y:S01]  /*1fe0*/  ISETP.NE.AND P0, PT, R20, RZ, PT ;  /* 0x000000ff1400720c */ /* 0x000fe20003f05270 */
[--C-:B------:R-:W-:Y:S01]  /*1ff0*/  FFMA.FTZ R13, R13, R0, -R14.reuse ;  /* 0x000000000d0d7223 */ /* 0x100fe2000001080e */
[----:B------:R-:W-:Y:S01]  /*2000*/  FMNMX.FTZ R8, R11, R8, !PT ;  /* 0x000000080b087209 */ /* 0x000fe20007810000 */
[-CC-:B------:R-:W-:Y:S01]  /*2010*/  FFMA.FTZ R21, R21, R0.reuse, -R14.reuse ;  /* 0x0000000015157223 */ /* 0x180fe2000001080e */
[--C-:B------:R-:W-:Y:S01]  /*2020*/  FFMA.FTZ R25, R25, R0, -R14.reuse ;  /* 0x0000000019197223 */ /* 0x100fe2000001080e */
[----:B------:R0:W-:Y:S01]  /*2030*/  MUFU.EX2 R138, R13 ;  /* 0x0000000d008a7308 */ /* 0x0001e20000000800 */
[----:B------:R-:W-:Y:S01]  /*2040*/  FMNMX.FTZ R8, R31, R8, !PT ;  /* 0x000000081f087209 */ /* 0x000fe20007810000 */
[-CC-:B------:R-:W-:Y:S01]  /*2050*/  FFMA.FTZ R5, R5, R0.reuse, -R14.reuse ;  /* 0x0000000005057223 */ /* 0x180fe2000001080e */
[-CC-:B------:R-:W-:Y:S01]  /*2060*/  FFMA.FTZ R29, R29, R0.reuse, -R14.reuse ;  /* 0x000000001d1d7223 */ /* 0x180fe2000001080e */
[--C-:B------:R-:W-:Y:S01]  /*2070*/  FFMA.FTZ R33, R33, R0, -R14.reuse ;  /* 0x0000000021217223 */ /* 0x100fe2000001080e */
[----:B------:R-:W-:Y:S01]  /*2080*/  FMNMX.FTZ R8, R15, R8, !PT ;  /* 0x000000080f087209 */ /* 0x000fe20007810000 */
[-CC-:B------:R-:W-:Y:S01]  /*2090*/  FFMA.FTZ R75, R75, R0.reuse, -R14.reuse ;  /* 0x000000004b4b7223 */ /* 0x180fe2000001080e */
[--C-:B------:R-:W-:Y:S01]  /*20a0*/  FFMA.FTZ R77, R77, R0, -R14.reuse ;  /* 0x000000004d4d7223 */ /* 0x100fe2000001080e */
[----:B------:R1:W-:Y:S01]  /*20b0*/  MUFU.EX2 R140, R21 ;  /* 0x00000015008c7308 */ /* 0x0003e20000000800 */
[----:B------:R-:W-:Y:S01]  /*20c0*/  FMNMX.FTZ R8, R35, R8, !PT ;  /* 0x0000000823087209 */ /* 0x000fe20007810000 */
[-CC-:B------:R-:W-:Y:S01]  /*20d0*/  FFMA.FTZ R79, R79, R0.reuse, -R14.reuse ;  /* 0x000000004f4f7223 */ /* 0x180fe2000001080e */
[----:B0-----:R-:W-:Y:S01]  /*20e0*/  FSEL R13, R62, -INF , P6 ;  /* 0xff8000003e0d7808 */ /* 0x001fe20003000000 */
[--C-:B------:R-:W-:Y:S01]  /*20f0*/  FFMA.FTZ R81, R81, R0, -R14.reuse ;  /* 0x0000000051517223 */ /* 0x100fe2000001080e */
[----:B------:R-:W-:Y:S01]  /*2100*/  FMNMX.FTZ R8, R37, R8, !PT ;  /* 0x0000000825087209 */ /* 0x000fe20007810000 */
[-CC-:B------:R-:W-:Y:S01]  /*2110*/  FFMA.FTZ R83, R83, R0.reuse, -R14.reuse ;  /* 0x0000000053537223 */ /* 0x180fe2000001080e */
[--C-:B------:R-:W-:Y:S01]  /*2120*/  FFMA.FTZ R85, R85, R0, -R14.reuse ;  /* 0x0000000055557223 */ /* 0x100fe2000001080e */
[----:B------:R0:W-:Y:S01]  /*2130*/  MUFU.EX2 R107, R25 ;  /* 0x00000019006b7308 */ /* 0x0001e20000000800 */
[----:B------:R-:W-:Y:S01]  /*2140*/  FMNMX.FTZ R8, R39, R8, !PT ;  /* 0x0000000827087209 */ /* 0x000fe20007810000 */
[-CC-:B------:R-:W-:Y:S01]  /*2150*/  FFMA.FTZ R89, R89, R0.reuse, -R14.reuse ;  /* 0x0000000059597223 */ /* 0x180fe2000001080e */
[----:B-1----:R-:W-:Y:S01]  /*2160*/  FSEL R21, R66, -INF , P4 ;  /* 0xff80000042157808 */ /* 0x002fe20002000000 */
[--C-:B------:R-:W-:Y:S01]  /*2170*/  FFMA.FTZ R91, R91, R0, -R14.reuse ;  /* 0x000000005b5b7223 */ /* 0x100fe2000001080e */
[----:B------:R-:W-:Y:S01]  /*2180*/  FMNMX.FTZ R8, R41, R8, !PT ;  /* 0x0000000829087209 */ /* 0x000fe20007810000 */
[-CC-:B------:R-:W-:Y:S01]  /*2190*/  FFMA.FTZ R93, R93, R0.reuse, -R14.reuse ;  /* 0x000000005d5d7223 */ /* 0x180fe2000001080e */
[--C-:B------:R-:W-:Y:S01]  /*21a0*/  FFMA.FTZ R95, R95, R0, -R14.reuse ;  /* 0x000000005f5f7223 */ /* 0x100fe2000001080e */
[----:B------:R-:W1:Y:S01]  /*21b0*/  MUFU.EX2 R136, R5 ;  /* 0x0000000500887308 */ /* 0x000e620000000800 */
[----:B------:R-:W-:Y:S01]  /*21c0*/  FMNMX.FTZ R8, R43, R8, !PT ;  /* 0x000000082b087209 */ /* 0x000fe20007810000 */
[-CC-:B------:R-:W-:Y:S01]  /*21d0*/  FFMA.FTZ R97, R97, R0.reuse, -R14.reuse ;  /* 0x0000000061617223 */ /* 0x180fe2000001080e */
[----:B0-----:R-:W-:Y:S01]  /*21e0*/  FSEL R25, R70, -INF , P2 ;  /* 0xff80000046197808 */ /* 0x001fe20001000000 */
[--C-:B------:R-:W-:Y:S01]  /*21f0*/  FFMA.FTZ R99, R99, R0, -R14.reuse ;  /* 0x0000000063637223 */ /* 0x100fe2000001080e */
[----:B------:R-:W-:Y:S01]  /*2200*/  FMNMX.FTZ R8, R45, R8, !PT ;  /* 0x000000082d087209 */ /* 0x000fe20007810000 */
[-CC-:B------:R-:W-:Y:S01]  /*2210*/  FFMA.FTZ R101, R101, R0.reuse, -R14.reuse ;  /* 0x0000000065657223 */ /* 0x180fe2000001080e */
[--C-:B------:R-:W-:Y:S01]  /*2220*/  FFMA.FTZ R61, R61, R0, -R14.reuse ;  /* 0x000000003d3d7223 */ /* 0x100fe2000001080e */
[----:B------:R-:W0:Y:S01]  /*2230*/  MUFU.EX2 R29, R29 ;  /* 0x0000001d001d7308 */ /* 0x000e220000000800 */
[----:B------:R-:W-:Y:S01]  /*2240*/  FMNMX.FTZ R8, R47, R8, !PT ;  /* 0x000000082f087209 */ /* 0x000fe20007810000 */
[-CC-:B------:R-:W-:Y:S01]  /*2250*/  FFMA.FTZ R103, R103, R0.reuse, -R14.reuse ;  /* 0x0000000067677223 */ /* 0x180fe2000001080e */
[-CC-:B------:R-:W-:Y:S01]  /*2260*/  FFMA.FTZ R65, R65, R0.reuse, -R14.reuse ;  /* 0x0000000041417223 */ /* 0x180fe2000001080e */
[--C-:B------:R-:W-:Y:S01]  /*2270*/  FFMA.FTZ R105, R105, R0, -R14.reuse ;  /* 0x0000000069697223 */ /* 0x100fe2000001080e */
[----:B------:R-:W-:Y:S01]  /*2280*/  FMNMX.FTZ R8, R49, R8, !PT ;  /* 0x0000000831087209 */ /* 0x000fe20007810000 */
[----:B------:R-:W-:Y:S01]  /*2290*/  FFMA.FTZ R14, R69, R0, -R14 ;  /* 0x00000000450e7223 */ /* 0x000fe2000001080e */
[--C-:B------:R-:W-:Y:S01]  /*22a0*/  IMAD.MOV.U32 R70, RZ, RZ, R87.reuse ;  /* 0x000000ffff467224 */ /* 0x100fe200078e0057 */
[----:B------:R-:W-:Y:S01]  /*22b0*/  MUFU.EX2 R33, R33 ;  /* 0x0000002100217308 */ /* 0x000fe20000000800 */
[----:B------:R-:W-:Y:S01]  /*22c0*/  FMNMX.FTZ R8, R51, R8, !PT ;  /* 0x0000000833087209 */ /* 0x000fe20007810000 */
[----:B------:R-:W-:-:S02]  /*22d0*/  IMAD.MOV.U32 R69, RZ, RZ, R87 ;  /* 0x000000ffff457224 */ /* 0x000fc400078e0057 */
[--C-:B------:R-:W-:Y:S01]  /*22e0*/  IMAD.MOV.U32 R66, RZ, RZ, R87.reuse ;  /* 0x000000ffff427224 */ /* 0x100fe200078e0057 */
[----:B------:R-:W-:Y:S01]  /*22f0*/  FMNMX.FTZ R8, R53, R8, !PT ;  /* 0x0000000835087209 */ /* 0x000fe20007810000 */
[----:B------:R-:W-:Y:S02]  /*2300*/  IMAD.MOV.U32 R62, RZ, RZ, R87 ;  /* 0x000000ffff3e7224 */ /* 0x000fe400078e0057 */
[----:B------:R-:W-:Y:S01]  /*2310*/  MUFU.EX2 R75, R75 ;  /* 0x0000004b004b7308 */ /* 0x000fe20000000800 */
[----:B------:R-:W-:-:S04]  /*2320*/  FMNMX.FTZ R8, R55, R8, !PT ;  /* 0x0000000837087209 */ /* 0x000fc80007810000 */
[----:B------:R-:W-:-:S03]  /*2330*/  FMNMX.FTZ R8, R57, R8, !PT ;  /* 0x0000000839087209 */ /* 0x000fc60007810000 */
[----:B------:R2:W-:Y:S01]  /*2340*/  MUFU.EX2 R142, R77 ;  /* 0x0000004d008e7308 */ /* 0x0005e20000000800 */
[----:B------:R-:W-:-:S04]  /*2350*/  FMNMX.FTZ R8, R59, R8, !PT ;  /* 0x000000083b087209 */ /* 0x000fc80007810000 */
[----:B------:R-:W-:-:S03]  /*2360*/  FMNMX.FTZ R8, R13, R8, !PT ;  /* 0x000000080d087209 */ /* 0x000fc60007810000 */
[----:B------:R-:W-:Y:S01]  /*2370*/  MUFU.EX2 R79, R79 ;  /* 0x0000004f004f7308 */ /* 0x000fe20000000800 */
[----:B------:R-:W-:Y:S01]  /*2380*/  FMNMX.FTZ R8, R63, R8, !PT ;  /* 0x000000083f087209 */ /* 0x000fe20007810000 */
[----:B--2---:R-:W-:-:S03]  /*2390*/  IMAD.MOV.U32 R77, RZ, RZ, R87 ;  /* 0x000000ffff4d7224 */ /* 0x004fc600078e0057 */
[----:B------:R-:W-:-:S03]  /*23a0*/  FMNMX.FTZ R8, R21, R8, !PT ;  /* 0x0000000815087209 */ /* 0x000fc60007810000 */
[----:B------:R2:W-:Y:S01]  /*23b0*/  MUFU.EX2 R144, R81 ;  /* 0x0000005100907308 */ /* 0x0005e20000000800 */
[----:B------:R-:W-:-:S04]  /*23c0*/  FMNMX.FTZ R8, R67, R8, !PT ;  /* 0x0000000843087209 */ /* 0x000fc80007810000 */
[----:B------:R-:W-:-:S03]  /*23d0*/  FMNMX.FTZ R8, R25, R8, !PT ;  /* 0x0000000819087209 */ /* 0x000fc60007810000 */
[----:B------:R-:W-:Y:S01]  /*23e0*/  MUFU.EX2 R83, R83 ;  /* 0x0000005300537308 */ /* 0x000fe20000000800 */
[----:B------:R-:W-:Y:S01]  /*23f0*/  FMNMX.FTZ R8, R71, R8, !PT ;  /* 0x0000000847087209 */ /* 0x000fe20007810000 */
[----:B--2---:R-:W-:-:S04]  /*2400*/  IMAD.MOV.U32 R81, RZ, RZ, R87 ;  /* 0x000000ffff517224 */ /* 0x004fc800078e0057 */
[----:B------:R-:W2:Y:S02]  /*2410*/  SHFL.BFLY PT, R5, R8, 0x2, 0x1f ;  /* 0x0c401f0008057f89 */ /* 0x000ea400000e0000 */
[----:B------:R3:W-:Y:S08]  /*2420*/  MUFU.EX2 R146, R85 ;  /* 0x0000005500927308 */ /* 0x0007f00000000800 */
[----:B------:R-:W-:Y:S01]  /*2430*/  MUFU.EX2 R89, R89 ;  /* 0x0000005900597308 */ /* 0x000fe20000000800 */
[----:B---3--:R-:W-:-:S07]  /*2440*/  IMAD.MOV.U32 R85, RZ, RZ, R87 ;  /* 0x000000ffff557224 */ /* 0x008fce00078e0057 */
[----:B------:R-:W-:Y:S01]  /*2450*/  MUFU.EX2 R148, R91 ;  /* 0x0000005b00947308 */ /* 0x000fe20000000800 */
[----:B--2---:R-:W-:-:S07]  /*2460*/  FMNMX.FTZ R10, R8, R5, !PT ;  /* 0x00000005080a7209 */ /* 0x004fce0007810000 */
[----:B------:R-:W-:Y:S01]  /*2470*/  MUFU.EX2 R93, R93 ;  /* 0x0000005d005d7308 */ /* 0x000fe20000000800 */
[----:B------:R-:W2:Y:S07]  /*2480*/  SHFL.BFLY PT, R5, R10, 0x1, 0x1f ;  /* 0x0c201f000a057f89 */ /* 0x000eae00000e0000 */
[----:B------:R-:W-:Y:S08]  /*2490*/  MUFU.EX2 R150, R95 ;  /* 0x0000005f00967308 */ /* 0x000ff00000000800 */
[----:B------:R-:W-:Y:S08]  /*24a0*/  MUFU.EX2 R97, R97 ;  /* 0x0000006100617308 */ /* 0x000ff00000000800 */
[----:B------:R-:W-:Y:S01]  /*24b0*/  MUFU.EX2 R152, R99 ;  /* 0x0000006300987308 */ /* 0x000fe20000000800 */
[----:B--2---:R-:W-:-:S04]  /*24c0*/  FMNMX.FTZ R5, R10, R5, !PT ;  /* 0x000000050a057209 */ /* 0x004fc80007810000 */
[C---:B------:R-:W-:Y:S01]  /*24d0*/  FSETP.NEU.FTZ.AND P1, PT, R5.reuse, -INF , PT ;  /* 0xff8000000500780b */ /* 0x040fe20003f3d000 */
[----:B------:R-:W-:Y:S02]  /*24e0*/  FMUL.FTZ R8, R5, R0 ;  /* 0x0000000005087220 */ /* 0x000fe40000410000 */
[----:B------:R-:W-:Y:S03]  /*24f0*/  MUFU.EX2 R101, R101 ;  /* 0x0000006500657308 */ /* 0x000fe60000000800 */
[----:B------:R-:W-:Y:S02]  /*2500*/  FSEL R8, R8, RZ, P1 ;  /* 0x000000ff08087208 */ /* 0x000fe40000800000 */
[----:B------:R-:W-:-:S03]  /*2510*/  ISETP.GE.AND P1, PT, R73, 0x61, PT ;  /* 0x000000614900780c */ /* 0x000fc60003f26270 */
[----:B------:R-:W-:Y:S01]  /*2520*/  MUFU.EX2 R154, R61 ;  /* 0x0000003d009a7308 */ /* 0x000fe20000000800 */
[-CC-:B------:R-:W-:Y:S01]  /*2530*/  FFMA.FTZ R9, R9, R0.reuse, -R8.reuse ;  /* 0x0000000009097223 */ /* 0x180fe20000010808 */
[-CC-:B------:R-:W-:Y:S01]  /*2540*/  FFMA.FTZ R27, R27, R0.reuse, -R8.reuse ;  /* 0x000000001b1b7223 */ /* 0x180fe20000010808 */
[-CC-:B------:R-:W-:Y:S01]  /*2550*/  FFMA.FTZ R11, R11, R0.reuse, -R8.reuse ;  /* 0x000000000b0b7223 */ /* 0x180fe20000010808 */
[-CC-:B------:R-:W-:Y:S01]  /*2560*/  FFMA.FTZ R31, R31, R0.reuse, -R8.reuse ;  /* 0x000000001f1f7223 */ /* 0x180fe20000010808 */
[-CC-:B------:R-:W-:Y:S01]  /*2570*/  FFMA.FTZ R15, R15, R0.reuse, -R8.reuse ;  /* 0x000000000f0f7223 */ /* 0x180fe20000010808 */
[-CC-:B------:R-:W-:Y:S01]  /*2580*/  FFMA.FTZ R35, R35, R0.reuse, -R8.reuse ;  /* 0x0000000023237223 */ /* 0x180fe20000010808 */
[-CC-:B------:R-:W-:Y:S01]  /*2590*/  FFMA.FTZ R37, R37, R0.reuse, -R8.reuse ;  /* 0x0000000025257223 */ /* 0x180fe20000010808 */
        /* <DEDUP_REMOVED lines=8> */
[----:B------:R1:W2:Y:S01]  /*2620*/  MUFU.EX2 R10, R27 ;  /* 0x0000001b000a7308 */ /* 0x0002a20000000800 */
[-CC-:B------:R-:W-:Y:S01]  /*2630*/  FFMA.FTZ R53, R53, R0.reuse, -R8.reuse ;  /* 0x0000000035357223 */ /* 0x180fe20000010808 */
[-CC-:B------:R-:W-:Y:S01]  /*2640*/  FFMA.FTZ R55, R55, R0.reuse, -R8.reuse ;  /* 0x0000000037377223 */ /* 0x180fe20000010808 */
[-CC-:B------:R-:W-:Y:S01]  /*2650*/  FFMA.FTZ R57, R57, R0.reuse, -R8.reuse ;  /* 0x0000000039397223 */ /* 0x180fe20000010808 */
[-CC-:B------:R-:W-:Y:S01]  /*2660*/  FFMA.FTZ R59, R59, R0.reuse, -R8.reuse ;  /* 0x000000003b3b7223 */ /* 0x180fe20000010808 */
[-CC-:B------:R-:W-:Y:S01]  /*2670*/  FFMA.FTZ R13, R13, R0.reuse, -R8.reuse ;  /* 0x000000000d0d7223 */ /* 0x180fe20000010808 */
[-CC-:B------:R-:W-:Y:S01]  /*2680*/  FFMA.FTZ R63, R63, R0.reuse, -R8.reuse ;  /* 0x000000003f3f7223 */ /* 0x180fe20000010808 */
[-CC-:B------:R-:W-:Y:S01]  /*2690*/  FFMA.FTZ R21, R21, R0.reuse, -R8.reuse ;  /* 0x0000000015157223 */ /* 0x180fe20000010808 */
[----:B------:R-:W3:Y:S01]  /*26a0*/  MUFU.EX2 R11, R11 ;  /* 0x0000000b000b7308 */ /* 0x000ee20000000800 */
[----:B-1----:R-:W-:Y:S01]  /*26b0*/  FADD.FTZ R27, R136, R107 ;  /* 0x0000006b881b7221 */ /* 0x002fe20000010000 */
[-CC-:B------:R-:W-:Y:S01]  /*26c0*/  FFMA.FTZ R67, R67, R0.reuse, -R8.reuse ;  /* 0x0000000043437223 */ /* 0x180fe20000010808 */
[-CC-:B------:R-:W-:Y:S01]  /*26d0*/  FFMA.FTZ R25, R25, R0.reuse, -R8.reuse ;  /* 0x0000000019197223 */ /* 0x180fe20000010808 */
[----:B------:R-:W-:Y:S01]  /*26e0*/  FFMA.FTZ R71, R71, R0, -R8 ;  /* 0x0000000047477223 */ /* 0x000fe20000010808 */
[----:B------:R-:W-:Y:S01]  /*26f0*/  FADD.FTZ R32, R138, R27 ;  /* 0x0000001b8a207221 */ /* 0x000fe20000010000 */
[C---:B0-----:R-:W-:Y:S01]  /*2700*/  F2FP.BF16.F32.PACK_AB R138, R29.reuse, R138 ;  /* 0x0000008a1d8a723e */ /* 0x041fe200000010ff */
[----:B------:R-:W-:Y:S01]  /*2710*/  IMAD.MOV.U32 R61, RZ, RZ, R87 ;  /* 0x000000ffff3d7224 */ /* 0x000fe200078e0057 */
[----:B------:R0:W1:Y:S01]  /*2720*/  MUFU.EX2 R12, R31 ;  /* 0x0000001f000c7308 */ /* 0x0000620000000800 */
[----:B------:R-:W-:Y:S01]  /*2730*/  FADD.FTZ R27, R29, R32 ;  /* 0x000000201d1b7221 */ /* 0x000fe20000010000 */
[----:B--2---:R-:W-:Y:S01]  /*2740*/  FADD.FTZ R32, R9, R10 ;  /* 0x0000000a09207221 */ /* 0x004fe20000010000 */
[----:B------:R-:W-:-:S02]  /*2750*/  F2FP.BF16.F32.PACK_AB R137, R10, R9 ;  /* 0x000000090a89723e */ /* 0x000fc400000010ff */
[----:B------:R-:W-:Y:S01]  /*2760*/  FADD.FTZ R34, R140, R27 ;  /* 0x0000001b8c227221 */ /* 0x000fe20000010000 */
[C---:B------:R-:W-:Y:S02]  /*2770*/  F2FP.BF16.F32.PACK_AB R140, R33.reuse, R140 ;  /* 0x0000008c218c723e */ /* 0x040fe400000010ff */
[----:B------:R-:W2:Y:S01]  /*2780*/  MUFU.EX2 R15, R15 ;  /* 0x0000000f000f7308 */ /* 0x000ea20000000800 */
[----:B------:R-:W-:Y:S01]  /*2790*/  FADD.FTZ R34, R33, R34 ;  /* 0x0000002221227221 */ /* 0x000fe20000010000 */
[----:B---3--:R-:W-:Y:S01]  /*27a0*/  FADD.FTZ R27, R11, R32 ;  /* 0x000000200b1b7221 */ /* 0x008fe20000010000 */
[----:B------:R-:W-:Y:S01]  /*27b0*/  F2FP.BF16.F32.PACK_AB R136, R107, R136 ;  /* 0x000000886b88723e */ /* 0x000fe200000010ff */
[----:B------:R-:W-:Y:S02]  /*27c0*/  IMAD.MOV.U32 R33, RZ, RZ, R87 ;  /* 0x000000ffff217224 */ /* 0x000fe400078e0057 */
[----:B0-----:R-:W-:Y:S01]  /*27d0*/  FADD.FTZ R31, R75, R34 ;  /* 0x000000224b1f7221 */ /* 0x001fe20000010000 */
[----:B------:R-:W-:Y:S01]  /*27e0*/  MOV R73, R87 ;  /* 0x0000005700497202 */ /* 0x000fe20000000f00 */
[----:B------:R0:W3:Y:S01]  /*27f0*/  MUFU.EX2 R20, R35 ;  /* 0x0000002300147308 */ /* 0x0000e20000000800 */
[----:B-1----:R-:W-:Y:S01]  /*2800*/  FADD.FTZ R34, R12, R27 ;  /* 0x0000001b0c227221 */ /* 0x002fe20000010000 */
[C---:B------:R-:W-:Y:S01]  /*2810*/  FADD.FTZ R36, R142.reuse, R31 ;  /* 0x0000001f8e247221 */ /* 0x040fe20000010000 */
[----:B------:R-:W-:Y:S01]  /*2820*/  F2FP.BF16.F32.PACK_AB R142, R142, R75 ;  /* 0x0000004b8e8e723e */ /* 0x000fe200000010ff */
[----:B------:R-:W-:Y:S01]  /*2830*/  IMAD.MOV.U32 R75, RZ, RZ, R87 ;  /* 0x000000ffff4b7224 */ /* 0x000fe200078e0057 */
[----:B------:R-:W-:Y:S01]  /*2840*/  F2FP.BF16.F32.PACK_AB R139, R12, R11 ;  /* 0x0000000b0c8b723e */ /* 0x000fe200000010ff */
[----:B------:R-:W-:Y:S01]  /*2850*/  FADD.FTZ R31, R79, R36 ;  /* 0x000000244f1f7221 */ /* 0x000fe20000010000 */
[----:B------:R-:W-:Y:S01]  /*2860*/  IMAD.MOV.U32 R11, RZ, RZ, 0x3f800000 ;  /* 0x3f800000ff0b7424 */ /* 0x000fe200078e00ff */
[----:B------:R-:W1:Y:S01]  /*2870*/  MUFU.EX2 R37, R37 ;  /* 0x0000002500257308 */ /* 0x000e620000000800 */
[----:B--2---:R-:W-:Y:S01]  /*2880*/  FADD.FTZ R27, R15, R34 ;  /* 0x000000220f1b7221 */ /* 0x004fe20000010000 */
[C---:B------:R-:W-:Y:S01]  /*2890*/  FADD.FTZ R36, R144.reuse, R31 ;  /* 0x0000001f90247221 */ /* 0x040fe20000010000 */
[----:B------:R-:W-:Y:S01]  /*28a0*/  F2FP.BF16.F32.PACK_AB R144, R144, R79 ;  /* 0x0000004f9090723e */ /* 0x000fe200000010ff */
[----:B------:R-:W-:-:S02]  /*28b0*/  IMAD.MOV.U32 R79, RZ, RZ, R87 ;  /* 0x000000ffff4f7224 */ /* 0x000fc400078e0057 */
[----:B------:R-:W-:Y:S01]  /*28c0*/  FADD.FTZ R31, R83, R36 ;  /* 0x00000024531f7221 */ /* 0x000fe20000010000 */
[----:B0-----:R-:W-:Y:S01]  /*28d0*/  IMAD.MOV.U32 R35, RZ, RZ, R87 ;  /* 0x000000ffff237224 */ /* 0x001fe200078e0057 */
[----:B------:R0:W2:Y:S01]  /*28e0*/  MUFU.EX2 R24, R39 ;  /* 0x0000002700187308 */ /* 0x0000a20000000800 */
[----:B---3--:R-:W-:Y:S01]  /*28f0*/  FADD.FTZ R34, R20, R27 ;  /* 0x0000001b14227221 */ /* 0x008fe20000010000 */
[C---:B------:R-:W-:Y:S01]  /*2900*/  FADD.FTZ R36, R146.reuse, R31 ;  /* 0x0000001f92247221 */ /* 0x040fe20000010000 */
[----:B------:R-:W-:Y:S02]  /*2910*/  F2FP.BF16.F32.PACK_AB R146, R146, R83 ;  /* 0x000000539292723e */ /* 0x000fe400000010ff */
[----:B------:R-:W-:Y:S01]  /*2920*/  F2FP.BF16.F32.PACK_AB R141, R20, R15 ;  /* 0x0000000f148d723e */ /* 0x000fe200000010ff */
[----:B------:R-:W-:Y:S01]  /*2930*/  FADD.FTZ R31, R89, R36 ;  /* 0x00000024591f7221 */ /* 0x000fe20000010000 */
[----:B------:R-:W-:Y:S01]  /*2940*/  MOV R83, R87 ;  /* 0x0000005700537202 */ /* 0x000fe20000000f00 */
[----:B------:R-:W3:Y:S01]  /*2950*/  MUFU.EX2 R41, R41 ;  /* 0x0000002900297308 */ /* 0x000ee20000000800 */
[----:B-1----:R-:W-:Y:S01]  /*2960*/  FADD.FTZ R27, R37, R34 ;  /* 0x00000022251b7221 */ /* 0x002fe20000010000 */
[C---:B------:R-:W-:Y:S01]  /*2970*/  FADD.FTZ R36, R148.reuse, R31 ;  /* 0x0000001f94247221 */ /* 0x040fe20000010000 */
[----:B------:R-:W-:Y:S01]  /*2980*/  F2FP.BF16.F32.PACK_AB R148, R148, R89 ;  /* 0x000000599494723e */ /* 0x000fe200000010ff */
[----:B0-----:R-:W-:-:S02]  /*2990*/  IMAD.MOV.U32 R39, RZ, RZ, R87 ;  /* 0x000000ffff277224 */ /* 0x001fc400078e0057 */
[----:B------:R-:W-:Y:S02]  /*29a0*/  FADD.FTZ R31, R93, R36 ;  /* 0x000000245d1f7221 */ /* 0x000fe40000010000 */
[----:B------:R0:W1:Y:S01]  /*29b0*/  MUFU.EX2 R26, R43 ;  /* 0x0000002b001a7308 */ /* 0x0000620000000800 */
[----:B--2---:R-:W-:Y:S01]  /*29c0*/  FADD.FTZ R34, R24, R27 ;  /* 0x0000001b18227221 */ /* 0x004fe20000010000 */
[----:B------:R-:W-:Y:S01]  /*29d0*/  FADD.FTZ R38, R150, R31 ;  /* 0x0000001f96267221 */ /* 0x000fe20000010000 */
[----:B------:R-:W-:Y:S01]  /*29e0*/  F2FP.BF16.F32.PACK_AB R143, R24, R37 ;  /* 0x00000025188f723e */ /* 0x000fe200000010ff */
[--C-:B------:R-:W-:Y:S01]  /*29f0*/  IMAD.MOV.U32 R37, RZ, RZ, R87.reuse ;  /* 0x000000ffff257224 */ /* 0x100fe200078e0057 */
[----:B------:R-:W-:Y:S01]  /*2a00*/  F2FP.BF16.F32.PACK_AB R150, R150, R93 ;  /* 0x0000005d9696723e */ /* 0x000fe200000010ff */
[----:B------:R-:W-:Y:S01]  /*2a10*/  FADD.FTZ R31, R97, R38 ;  /* 0x00000026611f7221 */ /* 0x000fe20000010000 */
[----:B------:R-:W-:Y:S01]  /*2a20*/  MOV R24, R87 ;  /* 0x0000005700187202 */ /* 0x000fe20000000f00 */
[----:B------:R-:W2:Y:S01]  /*2a30*/  MUFU.EX2 R45, R45 ;  /* 0x0000002d002d7308 */ /* 0x000ea20000000800 */
[----:B---3--:R-:W-:Y:S01]  /*2a40*/  FADD.FTZ R27, R41, R34 ;  /* 0x00000022291b7221 */ /* 0x008fe20000010000 */
[----:B0-----:R-:W-:-:S06]  /*2a50*/  IMAD.MOV.U32 R43, RZ, RZ, R87 ;  /* 0x000000ffff2b7224 */ /* 0x001fcc00078e0057 */
[----:B------:R0:W3:Y:S01]  /*2a60*/  MUFU.EX2 R28, R47 ;  /* 0x0000002f001c7308 */ /* 0x0000e20000000800 */
[C---:B-1----:R-:W-:Y:S01]  /*2a70*/  FADD.FTZ R34, R26.reuse, R27 ;  /* 0x0000001b1a227221 */ /* 0x042fe20000010000 */
[----:B------:R-:W-:Y:S01]  /*2a80*/  F2FP.BF16.F32.PACK_AB R145, R26, R41 ;  /* 0x000000291a91723e */ /* 0x000fe200000010ff */
[--C-:B------:R-:W-:Y:S02]  /*2a90*/  IMAD.MOV.U32 R41, RZ, RZ, R87.reuse ;  /* 0x000000ffff297224 */ /* 0x100fe400078e0057 */
[----:B------:R-:W-:-:S03]  /*2aa0*/  IMAD.MOV.U32 R26, RZ, RZ, R87 ;  /* 0x000000ffff1a7224 */ /* 0x000fc600078e0057 */
[----:B------:R-:W1:Y:S01]  /*2ab0*/  MUFU.EX2 R49, R49 ;  /* 0x0000003100317308 */ /* 0x000e620000000800 */
[----:B--2---:R-:W-:Y:S01]  /*2ac0*/  FADD.FTZ R27, R45, R34 ;  /* 0x000000222d1b7221 */ /* 0x004fe20000010000 */
[----:B0-----:R-:W-:-:S06]  /*2ad0*/  IMAD.MOV.U32 R47, RZ, RZ, R87 ;  /* 0x000000ffff2f7224 */ /* 0x001fcc00078e0057 */
[----:B------:R0:W2:Y:S01]  /*2ae0*/  MUFU.EX2 R30, R51 ;  /* 0x00000033001e7308 */ /* 0x0000a20000000800 */
[C---:B---3--:R-:W-:Y:S01]  /*2af0*/  FADD.FTZ R36, R28.reuse, R27 ;  /* 0x0000001b1c247221 */ /* 0x048fe20000010000 */
[----:B------:R-:W-:Y:S01]  /*2b00*/  F2FP.BF16.F32.PACK_AB R147, R28, R45 ;  /* 0x0000002d1c93723e */ /* 0x000fe200000010ff */
[----:B------:R-:W-:Y:S01]  /*2b10*/  IMAD.MOV.U32 R45, RZ, RZ, R87 ;  /* 0x000000ffff2d7224 */ /* 0x000fe200078e0057 */
[----:B------:R-:W-:-:S04]  /*2b20*/  MOV R28, R87 ;  /* 0x00000057001c7202 */ /* 0x000fc80000000f00 */
[----:B------:R-:W3:Y:S01]  /*2b30*/  MUFU.EX2 R53, R53 ;  /* 0x0000003500357308 */ /* 0x000ee20000000800 */
[----:B-1----:R-:W-:Y:S01]  /*2b40*/  FADD.FTZ R27, R49, R36 ;  /* 0x00000024311b7221 */ /* 0x002fe20000010000 */
[C---:B------:R-:W-:Y:S01]  /*2b50*/  FADD.FTZ R36, R152.reuse, R31 ;  /* 0x0000001f98247221 */ /* 0x040fe20000010000 */
[----:B------:R-:W-:Y:S01]  /*2b60*/  F2FP.BF16.F32.PACK_AB R152, R152, R97 ;  /* 0x000000619898723e */ /* 0x000fe200000010ff */
[--C-:B0-----:R-:W-:Y:S02]  /*2b70*/  IMAD.MOV.U32 R51, RZ, RZ, R87.reuse ;  /* 0x000000ffff337224 */ /* 0x101fe400078e0057 */
[----:B------:R-:W-:Y:S01]  /*2b80*/  FADD.FTZ R29, R101, R36 ;  /* 0x00000024651d7221 */ /* 0x000fe20000010000 */
[----:B------:R-:W-:Y:S01]  /*2b90*/  IMAD.MOV.U32 R31, RZ, RZ, R87 ;  /* 0x000000ffff1f7224 */ /* 0x000fe200078e0057 */
[----:B------:R0:W1:Y:S01]  /*2ba0*/  MUFU.EX2 R32, R55 ;  /* 0x0000003700207308 */ /* 0x0000620000000800 */
[----:B--2---:R-:W-:Y:S01]  /*2bb0*/  FADD.FTZ R8, R30, R27 ;  /* 0x0000001b1e087221 */ /* 0x004fe20000010000 */
[----:B------:R-:W-:Y:S01]  /*2bc0*/  FADD.FTZ R38, R154, R29 ;  /* 0x0000001d9a267221 */ /* 0x000fe20000010000 */
[----:B------:R-:W-:Y:S01]  /*2bd0*/  F2FP.BF16.F32.PACK_AB R149, R30, R49 ;  /* 0x000000311e95723e */ /* 0x000fe200000010ff */
[--C-:B------:R-:W-:Y:S01]  /*2be0*/  IMAD.MOV.U32 R49, RZ, RZ, R87.reuse ;  /* 0x000000ffff317224 */ /* 0x100fe200078e0057 */
[----:B------:R-:W-:Y:S01]  /*2bf0*/  F2FP.BF16.F32.PACK_AB R154, R154, R101 ;  /* 0x000000659a9a723e */ /* 0x000fe200000010ff */
[----:B------:R-:W-:-:S02]  /*2c00*/  IMAD.MOV.U32 R30, RZ, RZ, R87 ;  /* 0x000000ffff1e7224 */ /* 0x000fc400078e0057 */
[----:B------:R-:W2:Y:S01]  /*2c10*/  MUFU.EX2 R57, R57 ;  /* 0x0000003900397308 */ /* 0x000ea20000000800 */
[----:B---3--:R-:W-:Y:S01]  /*2c20*/  FADD.FTZ R27, R53, R8 ;  /* 0x00000008351b7221 */ /* 0x008fe20000010000 */
[----:B0-----:R-:W-:-:S06]  /*2c30*/  IMAD.MOV.U32 R55, RZ, RZ, R87 ;  /* 0x000000ffff377224 */ /* 0x001fcc00078e0057 */
[----:B------:R-:W0:Y:S01]  /*2c40*/  MUFU.EX2 R103, R103 ;  /* 0x0000006700677308 */ /* 0x000e220000000800 */
[C---:B-1----:R-:W-:Y:S01]  /*2c50*/  FADD.FTZ R8, R32.reuse, R27 ;  /* 0x0000001b20087221 */ /* 0x042fe20000010000 */
[----:B------:R-:W-:Y:S02]  /*2c60*/  F2FP.BF16.F32.PACK_AB R151, R32, R53 ;  /* 0x000000352097723e */ /* 0x000fe400000010ff */
[-C--:B------:R-:W-:Y:S02]  /*2c70*/  MOV R53, R87.reuse ;  /* 0x0000005700357202 */ /* 0x080fe40000000f00 */
[----:B------:R-:W-:Y:S02]  /*2c80*/  MOV R32, R87 ;  /* 0x0000005700207202 */ /* 0x000fe40000000f00 */
[----:B------:R1:W3:Y:S01]  /*2c90*/  MUFU.EX2 R4, R59 ;  /* 0x0000003b00047308 */ /* 0x0002e20000000800 */
[----:B--2---:R-:W-:-:S07]  /*2ca0*/  FADD.FTZ R27, R57, R8 ;  /* 0x00000008391b7221 */ /* 0x004fce0000010000 */
[----:B------:R2:W4:Y:S01]  /*2cb0*/  MUFU.EX2 R156, R65 ;  /* 0x00000041009c7308 */ /* 0x0005220000000800 */
[----:B0-----:R-:W-:Y:S01]  /*2cc0*/  FADD.FTZ R29, R103, R38 ;  /* 0x00000026671d7221 */ /* 0x001fe20000010000 */
[----:B-1----:R-:W-:-:S06]  /*2cd0*/  IMAD.MOV.U32 R59, RZ, RZ, R87 ;  /* 0x000000ffff3b7224 */ /* 0x002fcc00078e0057 */
[----:B------:R-:W0:Y:S01]  /*2ce0*/  MUFU.EX2 R13, R13 ;  /* 0x0000000d000d7308 */ /* 0x000e220000000800 */
[C---:B---3--:R-:W-:Y:S01]  /*2cf0*/  FADD.FTZ R8, R4.reuse, R27 ;  /* 0x0000001b04087221 */ /* 0x048fe20000010000 */
[----:B------:R-:W-:Y:S01]  /*2d00*/  F2FP.BF16.F32.PACK_AB R153, R4, R57 ;  /* 0x000000390499723e */ /* 0x000fe200000010ff */
[--C-:B--2---:R-:W-:Y:S02]  /*2d10*/  IMAD.MOV.U32 R65, RZ, RZ, R87.reuse ;  /* 0x000000ffff417224 */ /* 0x104fe400078e0057 */
[----:B------:R-:W-:-:S03]  /*2d20*/  IMAD.MOV.U32 R57, RZ, RZ, R87 ;  /* 0x000000ffff397224 */ /* 0x000fc600078e0057 */
[----:B------:R-:W1:Y:S01]  /*2d30*/  MUFU.EX2 R105, R105 ;  /* 0x0000006900697308 */ /* 0x000e620000000800 */
[C---:B----4-:R-:W-:Y:S01]  /*2d40*/  FADD.FTZ R38, R156.reuse, R29 ;  /* 0x0000001d9c267221 */ /* 0x050fe20000010000 */
[----:B------:R-:W-:-:S06]  /*2d50*/  F2FP.BF16.F32.PACK_AB R156, R156, R103 ;  /* 0x000000679c9c723e */ /* 0x000fcc00000010ff */
[----:B------:R2:W3:Y:S01]  /*2d60*/  MUFU.EX2 R34, R63 ;  /* 0x0000003f00227308 */ /* 0x0004e20000000800 */
[----:B0-----:R-:W-:-:S07]  /*2d70*/  FADD.FTZ R27, R13, R8 ;  /* 0x000000080d1b7221 */ /* 0x001fce0000010000 */
[----:B------:R-:W0:Y:S01]  /*2d80*/  MUFU.EX2 R21, R21 ;  /* 0x0000001500157308 */ /* 0x000e220000000800 */
[----:B-1----:R-:W-:Y:S01]  /*2d90*/  FADD.FTZ R29, R105, R38 ;  /* 0x00000026691d7221 */ /* 0x002fe20000010000 */
[----:B--2---:R-:W-:-:S06]  /*2da0*/  MOV R63, R87 ;  /* 0x00000057003f7202 */ /* 0x004fcc0000000f00 */
[----:B------:R1:W2:Y:S01]  /*2db0*/  MUFU.EX2 R36, R67 ;  /* 0x0000004300247308 */ /* 0x0002a20000000800 */
[C---:B---3--:R-:W-:Y:S01]  /*2dc0*/  FADD.FTZ R40, R34.reuse, R27 ;  /* 0x0000001b22287221 */ /* 0x048fe20000010000 */
[----:B------:R-:W-:Y:S01]  /*2dd0*/  F2FP.BF16.F32.PACK_AB R155, R34, R13 ;  /* 0x0000000d229b723e */ /* 0x000fe200000010ff */
[--C-:B------:R-:W-:Y:S02]  /*2de0*/  IMAD.MOV.U32 R34, RZ, RZ, R87.reuse ;  /* 0x000000ffff227224 */ /* 0x100fe400078e0057 */
[----:B------:R-:W-:-:S03]  /*2df0*/  IMAD.MOV.U32 R27, RZ, RZ, R87 ;  /* 0x000000ffff1b7224 */ /* 0x000fc600078e0057 */
[----:B------:R-:W3:Y:S01]  /*2e00*/  MUFU.EX2 R25, R25 ;  /* 0x0000001900197308 */ /* 0x000ee20000000800 */
[----:B0-----:R-:W-:Y:S01]  /*2e10*/  FADD.FTZ R9, R21, R40 ;  /* 0x0000002815097221 */ /* 0x001fe20000010000 */
[----:B-1----:R-:W-:Y:S01]  /*2e20*/  IMAD.MOV.U32 R67, RZ, RZ, R87 ;  /* 0x000000ffff437224 */ /* 0x002fe200078e0057 */
[----:B------:R-:W-:-:S05]  /*2e30*/  MOV R40, R87 ;  /* 0x0000005700287202 */ /* 0x000fca0000000f00 */
[----:B------:R-:W0:Y:S01]  /*2e40*/  MUFU.EX2 R14, R14 ;  /* 0x0000000e000e7308 */ /* 0x000e220000000800 */
[C---:B--2---:R-:W-:Y:S01]  /*2e50*/  FADD.FTZ R10, R36.reuse, R9 ;  /* 0x00000009240a7221 */ /* 0x044fe20000010000 */
[----:B------:R-:W-:Y:S02]  /*2e60*/  F2FP.BF16.F32.PACK_AB R157, R36, R21 ;  /* 0x00000015249d723e */ /* 0x000fe400000010ff */
[----:B------:R-:W-:-:S04]  /*2e70*/  MOV R36, R87 ;  /* 0x0000005700247202 */ /* 0x000fc80000000f00 */
[----:B------:R1:W2:Y:S01]  /*2e80*/  MUFU.EX2 R38, R71 ;  /* 0x0000004700267308 */ /* 0x0002a20000000800 */
[----:B---3--:R-:W-:Y:S01]  /*2e90*/  FADD.FTZ R9, R25, R10 ;  /* 0x0000000a19097221 */ /* 0x008fe20000010000 */
[C---:B0-----:R-:W-:Y:S01]  /*2ea0*/  FADD.FTZ R8, R14.reuse, R29 ;  /* 0x0000001d0e087221 */ /* 0x041fe20000010000 */
[----:B------:R-:W-:Y:S01]  /*2eb0*/  F2FP.BF16.F32.PACK_AB R158, R14, R105 ;  /* 0x000000690e9e723e */ /* 0x000fe200000010ff */
[--C-:B-1----:R-:W-:Y:S02]  /*2ec0*/  IMAD.MOV.U32 R71, RZ, RZ, R87.reuse ;  /* 0x000000ffff477224 */ /* 0x102fe400078e0057 */
[----:B------:R-:W-:Y:S02]  /*2ed0*/  IMAD.MOV.U32 R29, RZ, RZ, R87 ;  /* 0x000000ffff1d7224 */ /* 0x000fe400078e0057 */
[C---:B--2---:R-:W-:Y:S01]  /*2ee0*/  FADD.FTZ R4, R38.reuse, R9 ;  /* 0x0000000926047221 */ /* 0x044fe20000010000 */
[----:B------:R-:W-:Y:S01]  /*2ef0*/  F2FP.BF16.F32.PACK_AB R159, R38, R25 ;  /* 0x00000019269f723e */ /* 0x000fe200000010ff */
[--C-:B------:R-:W-:Y:S01]  /*2f00*/  IMAD.MOV.U32 R38, RZ, RZ, R87.reuse ;  /* 0x000000ffff267224 */ /* 0x100fe200078e0057 */
[----:B------:R-:W-:Y:S01]  /*2f10*/  MOV R9, 0x3f800000 ;  /* 0x3f80000000097802 */ /* 0x000fe20000000f00 */
[----:B------:R-:W-:Y:S01]  /*2f20*/  IMAD.MOV.U32 R25, RZ, RZ, R87 ;  /* 0x000000ffff197224 */ /* 0x000fe200078e0057 */
[----:B------:R-:W-:Y:S06]  /*2f30*/  @!P1 BRA `(.L_x_14) ;  /* 0x0000001c00b09947 */ /* 0x000fec0003800000 */
[----:B------:R-:W-:Y:S01]  /*2f40*/  VIADD R10, R88, 0xfffffffe ;  /* 0xfffffffe580a7836 */ /* 0x000fe20000000000 */
[----:B------:R-:W-:Y:S01]  /*2f50*/  MOV R9, 0x3f800000 ;  /* 0x3f80000000097802 */ /* 0x000fe20000000f00 */
[----:B------:R-:W-:Y:S01]  /*2f60*/  IMAD.MOV.U32 R12, RZ, RZ, R5 ;  /* 0x000000ffff0c7224 */ /* 0x000fe200078e0005 */
[----:B------:R-:W-:Y:S01]  /*2f70*/  CS2R R86, SRZ ;  /* 0x0000000000567805 */ /* 0x000fe2000001ff00 */
[----:B------:R-:W-:Y:S01]  /*2f80*/  IMAD.MOV.U32 R13, RZ, RZ, R3 ;  /* 0x000000ffff0d7224 */ /* 0x000fe200078e0003 */
[----:B------:R-:W-:Y:S02]  /*2f90*/  CS2R R82, SRZ ;  /* 0x0000000000527805 */ /* 0x000fe4000001ff00 */
[----:B------:R-:W-:Y:S02]  /*2fa0*/  CS2R R78, SRZ ;  /* 0x00000000004e7805 */ /* 0x000fe4000001ff00 */
[----:B------:R-:W-:Y:S02]  /*2fb0*/  CS2R R74, SRZ ;  /* 0x00000000004a7805 */ /* 0x000fe4000001ff00 */
[----:B------:R-:W-:-:S02]  /*2fc0*/  CS2R R70, SRZ ;  /* 0x0000000000467805 */ /* 0x000fc4000001ff00 */
[----:B------:R-:W-:Y:S02]  /*2fd0*/  CS2R R66, SRZ ;  /* 0x0000000000427805 */ /* 0x000fe4000001ff00 */
[----:B------:R-:W-:Y:S02]  /*2fe0*/  CS2R R62, SRZ ;  /* 0x00000000003e7805 */ /* 0x000fe4000001ff00 */
        /* <DEDUP_REMOVED lines=24> */
[----:B------:R-:W-:Y:S01]  /*3170*/  CS2R R24, SRZ ;  /* 0x0000000000187805 */ /* 0x000fe2000001ff00 */
[----:B------:R-:W-:Y:S01]  /*3180*/  UMOV UR4, UR39 ;  /* 0x0000002700047c82 */ /* 0x000fe20008000000 */
[----:B------:R-:W-:-:S05]  /*3190*/  UMOV UR5, UR38 ;  /* 0x0000002600057c82 */ /* 0x000fca0008000000 */
.L_x_25:
[----:B------:R-:W-:-:S04]  /*31a0*/  UISETP.NE.AND UP0, UPT, UR5, 0x1, UPT ;  /* 0x000000010500788c */ /* 0x000fc8000bf05270 */
[----:B------:R-:W-:-:S04]  /*31b0*/  USEL UR39, URZ, 0x1, UP0 ;  /* 0x000000013f277887 */ /* 0x000fc80008000000 */
[----:B------:R-:W-:Y:S01]  /*31c0*/  ULOP3.LUT UR39, UR4, UR39, URZ, 0x3c, !UPT ;  /* 0x0000002704277292 */ /* 0x000fe2000f8e3c3f */
[----:B------:R-:W-:Y:S11]  /*31d0*/  @!P0 BRA `(.L_x_15) ;  /* 0x0000000000048947 */ /* 0x000ff60003800000 */
[----:B------:R-:W-:Y:S01]  /*31e0*/  BPT.TRAP 0x1 ;  /* 0x000000040000795c */ /* 0x000fe20000300000 */
.L_x_15:
[----:B------:R-:W0:Y:S01]  /*31f0*/  S2UR UR11, SR_CgaCtaId ;  /* 0x00000000000b79c3 */ /* 0x000e220000008800 */
[----:B------:R-:W-:Y:S01]  /*3200*/  UIADD3 UR38, UR5, 0x1, URZ ;  /* 0x0000000105267890 */ /* 0x000fe2000fffe03f */
[----:B------:R-:W-:Y:S01]  /*3210*/  IMAD.U32 R0, RZ, RZ, UR39 ;  /* 0x00000027ff007e24 */ /* 0x000fe2000f8e00ff */
[----:B------:R-:W-:Y:S02]  /*3220*/  UMOV UR6, 0x400 ;  /* 0x0000040000067882 */ /* 0x000fe40000000000 */
[----:B------:R-:W-:Y:S02]  /*3230*/  UISETP.NE.AND UP0, UPT, UR38, 0x2, UPT ;  /* 0x000000022600788c */ /* 0x000fe4000bf05270 */
[----:B------:R-:W-:Y:S02]  /*3240*/  SHF.L.U32 R0, R0, 0x1f, RZ ;  /* 0x0000001f00007819 */ /* 0x000fe400000006ff */
[----:B------:R-:W-:Y:S02]  /*3250*/  USEL UR38, UR38, URZ, UP0 ;  /* 0x0000003f26267287 */ /* 0x000fe40008000000 */
[----:B0-----:R-:W-:-:S04]  /*3260*/  ULEA UR6, UR11, UR6, 0x18 ;  /* 0x000000060b067291 */ /* 0x001fc8000f8ec03f */
[----:B------:R-:W-:-:S09]  /*3270*/  ULEA UR7, UR38, UR6, 0x3 ;  /* 0x0000000626077291 */ /* 0x000fd2000f8e183f */
[----:B------:R0:W1:Y:S01]  /*3280*/  SYNCS.PHASECHK.TRANS64.TRYWAIT P1, [UR7+0x2a830], R0 ;  /* 0x02a83000ff0075a7 */ /* 0x0000620008020147 */
[----:B------:R-:W-:Y:S05]  /*3290*/  @!P0 BRA `(.L_x_16) ;  /* 0x0000000000048947 */ /* 0x000fea0003800000 */
[----:B------:R-:W-:Y:S01]  /*32a0*/  BPT.TRAP 0x1 ;  /* 0x000000040000795c */ /* 0x000fe20000300000 */
.L_x_16:
[----:B-1----:R-:W-:Y:S05]  /*32b0*/  @P1 BRA `(.L_x_17) ;  /* 0x0000000000081947 */ /* 0x002fea0003800000 */
[----:B------:R-:W1:Y:S02]  /*32c0*/  SYNCS.PHASECHK.TRANS64.TRYWAIT P1, [UR7+0x2a830], R0 ;  /* 0x02a83000ff0075a7 */ /* 0x000e640008020147 */
[----:B-1----:R-:W-:Y:S05]  /*32d0*/  @!P1 BRA `(.L_x_18) ;  /* 0x00000074002c9947 */ /* 0x002fea0003800000 */
.L_x_17:
[----:B------:R-:W-:Y:S01]  /*32e0*/  R2UR UR40, R6 ;  /* 0x00000000062872ca */ /* 0x000fe200000e0000 */
[----:B------:R-:W-:Y:S01]  /*32f0*/  UIMAD UR10, UR38, 0x900, UR60 ;  /* 0x00000900260a78a4 */ /* 0x000fe2000f8e023c */
[----:B------:R-:W-:Y:S01]  /*3300*/  R2UR UR41, R7 ;  /* 0x00000000072972ca */ /* 0x000fe200000e0000 */
[----:B------:R-:W-:Y:S01]  /*3310*/  WARPGROUP.ARRIVE ;  /* 0x00000000000079c5 */ /* 0x000fe20000000000 */
[----:B------:R-:W-:Y:S01]  /*3320*/  UMOV UR43, 0x40000040 ;  /* 0x40000040002b7882 */ /* 0x000fe20000000000 */
[----:B------:R-:W-:Y:S01]  /*3330*/  UIADD3 UR14, UR10, 0x302, URZ ;  /* 0x000003020a0e7890 */ /* 0x000fe2000fffe03f */
[-C--:B------:R-:W-:Y:S01]  /*3340*/  FMUL.FTZ R24, R24, R11.reuse ;  /* 0x0000000b18187220 */ /* 0x080fe20000410000 */
[----:B------:R-:W-:Y:S01]  /*3350*/  UMOV UR15, 0x40000040 ;  /* 0x40000040000f7882 */ /* 0x000fe20000000000 */
[----:B------:R-:W-:Y:S01]  /*3360*/  UMOV UR42, UR10 ;  /* 0x0000000a002a7c82 */ /* 0x000fe20008000000 */
[----:B------:R-:W-:Y:S01]  /*3370*/  UIADD3 UR18, UR10, 0x304, URZ ;  /* 0x000003040a127890 */ /* 0x000fe2000fffe03f */
[-C--:B------:R-:W-:Y:S01]  /*3380*/  FMUL.FTZ R25, R25, R11.reuse ;  /* 0x0000000b19197220 */ /* 0x080fe20000410000 */
[----:B------:R-:W-:Y:S01]  /*3390*/  UMOV UR19, 0x40000040 ;  /* 0x4000004000137882 */ /* 0x000fe20000000000 */
[----:B------:R-:W-:Y:S01]  /*33a0*/  UIADD3 UR22, UR10, 0x306, URZ ;  /* 0x000003060a167890 */ /* 0x000fe2000fffe03f */
[-C--:B------:R-:W-:Y:S01]  /*33b0*/  FMUL.FTZ R28, R28, R11.reuse ;  /* 0x0000000b1c1c7220 */ /* 0x080fe20000410000 */
[----:B------:R-:W-:Y:S01]  /*33c0*/  UMOV UR23, 0x40000040 ;  /* 0x4000004000177882 */ /* 0x000fe20000000000 */
[----:B------:R-:W-:Y:S01]  /*33d0*/  HGMMA.64x96x16.F32.BF16 R88, gdesc[UR40], RZ, !UPT, gsb0 ;  /* 0x01600000285879f0 */ /* 0x000fe2000c0018ff */
[----:B------:R-:W-:Y:S01]  /*33e0*/  UIADD3 UR42, UR10, 0x2, URZ ;  /* 0x000000020a2a7890 */ /* 0x000fe2000fffe03f */
[-C--:B------:R-:W-:Y:S01]  /*33f0*/  FMUL.FTZ R29, R29, R11.reuse ;  /* 0x0000000b1d1d7220 */ /* 0x080fe20000410000 */
[----:B------:R-:W-:Y:S01]  /*3400*/  UMOV UR40, UR56 ;  /* 0x0000003800287c82 */ /* 0x000fe20008000000 */
[----:B------:R-:W-:Y:S01]  /*3410*/  UMOV UR41, UR57 ;  /* 0x0000003900297c82 */ /* 0x000fe20008000000 */
[----:B------:R-:W-:Y:S01]  /*3420*/  UMOV UR43, 0x40000040 ;  /* 0x40000040002b7882 */ /* 0x000fe20000000000 */
[----:B------:R-:W-:Y:S01]  /*3430*/  UIADD3 UR26, UR10, 0x600, URZ ;  /* 0x000006000a1a7890 */ /* 0x000fe2000fffe03f */
[-C--:B------:R-:W-:Y:S01]  /*3440*/  FMUL.FTZ R32, R32, R11.reuse ;  /* 0x0000000b20207220 */ /* 0x080fe20000410000 */
[----:B------:R-:W-:Y:S01]  /*3450*/  UMOV UR27, 0x40000040 ;  /* 0x40000040001b7882 */ /* 0x000fe20000000000 */
[----:B------:R-:W-:Y:S01]  /*3460*/  UIADD3 UR30, UR10, 0x602, URZ ;  /* 0x000006020a1e7890 */ /* 0x000fe2000fffe03f */
[-C--:B------:R-:W-:Y:S01]  /*3470*/  FMUL.FTZ R33, R33, R11.reuse ;  /* 0x0000000b21217220 */ /* 0x080fe20000410000 */
[----:B------:R-:W-:Y:S01]  /*3480*/  UMOV UR31, 0x40000040 ;  /* 0x40000040001f7882 */ /* 0x000fe20000000000 */
[----:B------:R-:W-:Y:S01]  /*3490*/  UIADD3 UR34, UR10, 0x604, URZ ;  /* 0x000006040a227890 */ /* 0x000fe2000fffe03f */
[-C--:B------:R-:W-:Y:S01]  /*34a0*/  FMUL.FTZ R36, R36, R11.reuse ;  /* 0x0000000b24247220 */ /* 0x080fe20000410000 */
[----:B------:R-:W-:Y:S01]  /*34b0*/  UMOV UR35, 0x40000040 ;  /* 0x4000004000237882 */ /* 0x000fe20000000000 */
[-C--:B------:R-:W-:Y:S01]  /*34c0*/  FMUL.FTZ R37, R37, R11.reuse ;  /* 0x0000000b25257220 */ /* 0x080fe20000410000 */
        /* <DEDUP_REMOVED lines=23> */
[----:B------:R-:W-:Y:S01]  /*3640*/  FMUL.FTZ R85, R85, R11 ;  /* 0x0000000b55557220 */ /* 0x000fe20000410000 */
        /* <DEDUP_REMOVED lines=32> */
[----:B------:R-:W-:-:S02]  /*3850*/  WARPGROUP.DEPBAR.LE gsb0, 0x0 ;  /* 0x00008000000079c5 */ /* 0x000fc40000010000 */
[----:B------:R-:W-:-:S06]  /*3860*/  WARPGROUP.ARRIVE ;  /* 0x00000000000079c5 */ /* 0x000fcc0000000000 */
[----:B------:R-:W-:Y:S01]  /*3870*/  HGMMA.64x96x16.F32.BF16 R88, gdesc[UR40], R88, gsb0 ;  /* 0x01600000285879f0 */ /* 0x000fe20008001858 */
[----:B------:R-:W-:Y:S01]  /*3880*/  UIADD3 UR42, UR10, 0x4, URZ ;  /* 0x000000040a2a7890 */ /* 0x000fe2000fffe03f */
[----:B------:R-:W-:Y:S01]  /*3890*/  UMOV UR40, UR52 ;  /* 0x0000003400287c82 */ /* 0x000fe20008000000 */
[----:B------:R-:W-:Y:S01]  /*38a0*/  UMOV UR41, UR53 ;  /* 0x0000003500297c82 */ /* 0x000fe20008000000 */
[----:B------:R-:W-:Y:S01]  /*38b0*/  UMOV UR43, 0x40000040 ;  /* 0x40000040002b7882 */ /* 0x000fe20000000000 */
[----:B------:R-:W-:Y:S02]  /*38c0*/  WARPGROUP.DEPBAR.LE gsb0, 0x0 ;  /* 0x00008000000079c5 */ /* 0x000fe40000010000 */
        /* <DEDUP_REMOVED lines=44> */
.L_x_19:
[----:B------:R-:W-:Y:S01]  /*3b90*/  ULEA UR10, UR5, UR6, 0x3 ;  /* 0x00000006050a7291 */ /* 0x000fe2000f8e183f */
[----:B01----:R-:W-:-:S05]  /*3ba0*/  IMAD.U32 R0, RZ, RZ, UR4 ;  /* 0x00000004ff007e24 */ /* 0x003fca000f8e00ff */
[----:B------:R-:W-:-:S04]  /*3bb0*/  SHF.L.U32 R0, R0, 0x1f, RZ ;  /* 0x0000001f00007819 */ /* 0x000fc800000006ff */
[----:B------:R0:W1:Y:S01]  /*3bc0*/  SYNCS.PHASECHK.TRANS64.TRYWAIT P1, [UR10+0x2a850], R0 ;  /* 0x02a85000ff0075a7 */ /* 0x000062000802014a */
[----:B------:R-:W-:Y:S05]  /*3bd0*/  @!P0 BRA `(.L_x_20) ;  /* 0x0000000000048947 */ /* 0x000fea0003800000 */
[----:B------:R-:W-:Y:S01]  /*3be0*/  BPT.TRAP 0x1 ;  /* 0x000000040000795c */ /* 0x000fe20000300000 */
.L_x_20:
[----:B-1----:R-:W-:Y:S05]  /*3bf0*/  @P1 BRA `(.L_x_21) ;  /* 0x0000000000081947 */ /* 0x002fea0003800000 */
[----:B------:R-:W1:Y:S02]  /*3c00*/  SYNCS.PHASECHK.TRANS64.TRYWAIT P1, [UR10+0x2a850], R0 ;  /* 0x02a85000ff0075a7 */ /* 0x000e64000802014a */
[----:B-1----:R-:W-:Y:S05]  /*3c10*/  @!P1 BRA `(.L_x_22) ;  /* 0x0000006800f49947 */ /* 0x002fea0003800000 */
.L_x_21:
[----:B------:R-:W-:Y:S01]  /*3c20*/  UIADD3 UR6, UR6, 0x400, URZ ;  /* 0x0000040006067890 */ /* 0x000fe2000fffe03f */
[----:B------:R-:W-:Y:S01]  /*3c30*/  WARPGROUP.ARRIVE ;  /* 0x00000000000079c5 */ /* 0x000fe20000000000 */
[----:B------:R-:W-:Y:S02]  /*3c40*/  UMOV UR15, 0x40000040 ;  /* 0x40000040000f7882 */ /* 0x000fe40000000000 */
[----:B------:R-:W-:-:S04]  /*3c50*/  USHF.R.U32.HI UR6, URZ, 0x4, UR6 ;  /* 0x000000043f067899 */ /* 0x000fc80008011606 */
[----:B------:R-:W-:-:S04]  /*3c60*/  ULOP3.LUT UR6, UR6, 0x3fff, URZ, 0xc0, !UPT ;  /* 0x00003fff06067892 */ /* 0x000fc8000f8ec03f */
[----:B------:R-:W-:-:S04]  /*3c70*/  ULOP3.LUT UR4, UR6, 0x3000000, URZ, 0xfc, !UPT ;  /* 0x0300000006047892 */ /* 0x000fc8000f8efc3f */
[----:B------:R-:W-:-:S07]  /*3c80*/  UIMAD UR4, UR5, 0x600, UR4 ;  /* 0x00000600050478a4 */ /* 0x000fce000f8e0204 */
[----:B------:R-:W-:Y:S02]  /*3c90*/  UMOV UR14, UR4 ;  /* 0x00000004000e7c82 */ /* 0x000fe40008000000 */
[----:B------:R-:W-:Y:S01]  /*3ca0*/  HGMMA.64x128x16.F32.BF16 R24, R136, gdesc[UR12].tnspB, R24, gsb0 ;  /* 0x41e0000c88187df0 */ /* 0x000fe20008001818 */
[----:B------:R-:W-:Y:S01]  /*3cb0*/  UIADD3 UR14, UR4, 0x80, URZ ;  /* 0x00000080040e7890 */ /* 0x000fe2000fffe03f */
[----:B------:R-:W-:Y:S01]  /*3cc0*/  UMOV UR15, 0x40000040 ;  /* 0x40000040000f7882 */ /* 0x000fe20000000000 */
[----:B------:R-:W-:Y:S02]  /*3cd0*/  WARPGROUP.DEPBAR.LE gsb0, 0x0 ;  /* 0x00008000000079c5 */ /* 0x000fe40000010000 */
[----:B------:R-:W-:-:S07]  /*3ce0*/  WARPGROUP.ARRIVE ;  /* 0x00000000000079c5 */ /* 0x000fce0000000000 */
        /* <DEDUP_REMOVED lines=13> */
[----:B------:R-:W-:Y:S01]  /*3dc0*/  UIADD3 UR4, UR4, 0x280, URZ ;  /* 0x0000028004047890 */ /* 0x000fe2000fffe03f */
[----:B------:R-:W-:Y:S02]  /*3dd0*/  WARPGROUP.DEPBAR.LE gsb0, 0x0 ;  /* 0x00008000000079c5 */ /* 0x000fe40000010000 */
[----:B------:R-:W-:-:S06]  /*3de0*/  WARPGROUP.ARRIVE ;  /* 0x00000000000079c5 */ /* 0x000fcc0000000000 */
[----:B------:R-:W-:Y:S01]  /*3df0*/  HGMMA.64x128x16.F32.BF16 R24, R152, gdesc[UR12].tnspB, R24, gsb0 ;  /* 0x41e0000c98187df0 */ /* 0x000fe20008001818 */
[----:B------:R-:W-:Y:S01]  /*3e00*/  UMOV UR14, UR4 ;  /* 0x00000004000e7c82 */ /* 0x000fe20008000000 */
[----:B------:R-:W-:Y:S01]  /*3e10*/  UMOV UR15, 0x40000040 ;  /* 0x40000040000f7882 */ /* 0x000fe20000000000 */
[----:B------:R-:W-:Y:S02]  /*3e20*/  WARPGROUP.DEPBAR.LE gsb0, 0x0 ;  /* 0x00008000000079c5 */ /* 0x000fe40000010000 */
[----:B------:R-:W-:-:S07]  /*3e30*/  WARPGROUP.ARRIVE ;  /* 0x00000000000079c5 */ /* 0x000fce0000000000 */
[----:B------:R-:W-:Y:S03]  /*3e40*/  HGMMA.64x128x16.F32.BF16 R24, R156, gdesc[UR12].tnspB, R24, gsb0 ;  /* 0x41e0000c9c187df0 */ /* 0x000fe60008001818 */
[----:B------:R-:W-:Y:S02]  /*3e50*/  WARPGROUP.DEPBAR.LE gsb0, 0x0 ;  /* 0x00008000000079c5 */ /* 0x000fe40000010000 */
[----:B------:R-:W-:Y:S05]  /*3e60*/  @!P0 BRA `(.L_x_23) ;  /* 0x0000000000048947 */ /* 0x000fea0003800000 */
[----:B------:R-:W-:Y:S01]  /*3e70*/  BPT.TRAP 0x1 ;  /* 0x000000040000795c */ /* 0x000fe20000300000 */
.L_x_23:
[----:B01----:R-:W-:Y:S01]  /*3e80*/  FMNMX.FTZ R0, R88, R13, !PT ;  /* 0x0000000d58007209 */ /* 0x003fe20007810000 */
[----:B------:R-:W-:Y:S01]  /*3e90*/  UIADD3 UR7, UR7, 0x2a840, URZ ;  /* 0x0002a84007077890 */ /* 0x000fe2000fffe03f */
[----:B------:R-:W-:Y:S02]  /*3ea0*/  FMNMX.FTZ R14, R90, R12, !PT ;  /* 0x0000000c5a0e7209 */ /* 0x000fe40007810000 */
[----:B------:R-:W-:Y:S01]  /*3eb0*/  FMNMX.FTZ R3, R89, R0, !PT ;  /* 0x0000000059037209 */ /* 0x000fe20007810000 */
[----:B------:R-:W-:Y:S01]  /*3ec0*/  UPRMT UR7, UR11, 0x654, UR7 ;  /* 0x000006540b077896 */ /* 0x000fe20008000007 */
[----:B------:R-:W-:Y:S02]  /*3ed0*/  FMNMX.FTZ R5, R91, R14, !PT ;  /* 0x0000000e5b057209 */ /* 0x000fe40007810000 */
[----:B------:R-:W-:Y:S02]  /*3ee0*/  FMNMX.FTZ R0, R92, R3, !PT ;  /* 0x000000035c007209 */ /* 0x000fe40007810000 */
[----:B------:R-:W-:-:S02]  /*3ef0*/  FMNMX.FTZ R14, R94, R5, !PT ;  /* 0x000000055e0e7209 */ /* 0x000fc40007810000 */
[----:B------:R-:W-:Y:S02]  /*3f00*/  FMNMX.FTZ R3, R93, R0, !PT ;  /* 0x000000005d037209 */ /* 0x000fe40007810000 */
[----:B------:R-:W-:Y:S01]  /*3f10*/  FMNMX.FTZ R5, R95, R14, !PT ;  /* 0x0000000e5f057209 */ /* 0x000fe20007810000 */
[----:B------:R-:W-:Y:S01]  /*3f20*/  SYNCS.ARRIVE.TRANS64.RED.A1T0 RZ, [UR7], RZ ;  /* 0x000000ffffff79a7 */ /* 0x000fe20008100407 */
[----:B------:R-:W-:Y:S02]  /*3f30*/  FMNMX.FTZ R0, R96, R3, !PT ;  /* 0x0000000360007209 */ /* 0x000fe40007810000 */
[----:B------:R-:W-:Y:S02]  /*3f40*/  FMNMX.FTZ R14, R98, R5, !PT ;  /* 0x00000005620e7209 */ /* 0x000fe40007810000 */
[----:B------:R-:W-:Y:S02]  /*3f50*/  FMNMX.FTZ R3, R97, R0, !PT ;  /* 0x0000000061037209 */ /* 0x000fe40007810000 */
[----:B------:R-:W-:-:S02]  /*3f60*/  FMNMX.FTZ R5, R99, R14, !PT ;  /* 0x0000000e63057209 */ /* 0x000fc40007810000 */
[----:B------:R-:W-:Y:S02]  /*3f70*/  FMNMX.FTZ R0, R100, R3, !PT ;  /* 0x0000000364007209 */ /* 0x000fe40007810000 */
[----:B------:R-:W-:Y:S02]  /*3f80*/  FMNMX.FTZ R14, R102, R5, !PT ;  /* 0x00000005660e7209 */ /* 0x000fe40007810000 */
        /* <DEDUP_REMOVED lines=33> */
[----:B------:R-:W-:-:S03]  /*41a0*/  FMNMX.FTZ R14, R135, R14, !PT ;  /* 0x0000000e870e7209 */ /* 0x000fc60007810000 */
[----:B------:R-:W0:Y:S04]  /*41b0*/  SHFL.BFLY PT, R0, R9, 0x2, 0x1f ;  /* 0x0c401f0009007f89 */ /* 0x000e2800000e0000 */
[----:B------:R-:W1:Y:S01]  /*41c0*/  SHFL.BFLY PT, R3, R14, 0x2, 0x1f ;  /* 0x0c401f000e037f89 */ /* 0x000e6200000e0000 */
[----:B0-----:R-:W-:Y:S02]  /*41d0*/  FMNMX.FTZ R15, R9, R0, !PT ;  /* 0x00000000090f7209 */ /* 0x001fe40007810000 */
[----:B------:R-:W0:Y:S01]  /*41e0*/  LDC R0, c[0x0][0x988] ;  /* 0x00026200ff007b82 */ /* 0x000e220000000800 */
[----:B-1----:R-:W-:Y:S02]  /*41f0*/  FMNMX.FTZ R21, R14, R3, !PT ;  /* 0x000000030e157209 */ /* 0x002fe40007810000 */
[----:B------:R-:W1:Y:S04]  /*4200*/  SHFL.BFLY PT, R20, R15, 0x1, 0x1f ;  /* 0x0c201f000f147f89 */ /* 0x000e6800000e0000 */
[----:B------:R-:W2:Y:S01]  /*4210*/  SHFL.BFLY PT, R136, R21, 0x1, 0x1f ;  /* 0x0c201f0015887f89 */ /* 0x000ea200000e0000 */
[----:B-1----:R-:W-:-:S02]  /*4220*/  FMNMX.FTZ R3, R15, R20, !PT ;  /* 0x000000140f037209 */ /* 0x002fc40007810000 */
[----:B--2---:R-:W-:-:S03]  /*4230*/  FMNMX.FTZ R5, R21, R136, !PT ;  /* 0x0000008815057209 */ /* 0x004fc60007810000 */
[C---:B0-----:R-:W-:Y:S01]  /*4240*/  FMUL.FTZ R137, R3.reuse, R0 ;  /* 0x0000000003897220 */ /* 0x041fe20000410000 */
[----:B------:R-:W-:-:S03]  /*4250*/  FADD.FTZ R11, -R3, R13 ;  /* 0x0000000d030b7221 */ /* 0x000fc60000010100 */
[-CC-:B------:R-:W-:Y:S01]  /*4260*/  FFMA.FTZ R13, R89, R0.reuse, -R137.reuse ;  /* 0x00000000590d7223 */ /* 0x180fe20000010889 */
[-CC-:B------:R-:W-:Y:S01]  /*4270*/  FFMA.FTZ R89, R101, R0.reuse, -R137.reuse ;  /* 0x0000000065597223 */ /* 0x180fe20000010889 */
[-CC-:B------:R-:W-:Y:S01]  /*4280*/  FFMA.FTZ R101, R113, R0.reuse, -R137.reuse ;  /* 0x0000000071657223 */ /* 0x180fe20000010889 */
[-CC-:B------:R-:W-:Y:S01]  /*4290*/  FFMA.FTZ R113, R125, R0.reuse, -R137.reuse ;  /* 0x000000007d717223 */ /* 0x180fe20000010889 */
[C---:B------:R-:W-:Y:S01]  /*42a0*/  FADD.FTZ R9, -R5.reuse, R12 ;  /* 0x0000000c05097221 */ /* 0x040fe20000010100 */
[-C--:B------:R-:W-:Y:S01]  /*42b0*/  FMUL.FTZ R125, R5, R0.reuse ;  /* 0x00000000057d7220 */ /* 0x080fe20000410000 */
[-C--:B------:R-:W-:Y:S01]  /*42c0*/  FMUL.FTZ R11, R11, R0.reuse ;  /* 0x000000000b0b7220 */ /* 0x080fe20000410000 */
[-CC-:B------:R-:W-:Y:S01]  /*42d0*/  FFMA.FTZ R136, R88, R0.reuse, -R137.reuse ;  /* 0x0000000058887223 */ /* 0x180fe20000010889 */
[-C--:B------:R-:W-:Y:S01]  /*42e0*/  FMUL.FTZ R9, R9, R0.reuse ;  /* 0x0000000009097220 */ /* 0x080fe20000410000 */
[-CC-:B------:R-:W-:Y:S01]  /*42f0*/  FFMA.FTZ R15, R93, R0.reuse, -R137.reuse ;  /* 0x000000005d0f7223 */ /* 0x180fe20000010889 */
[-C--:B------:R-:W-:Y:S01]  /*4300*/  FFMA.FTZ R21, R97, R0.reuse, -R137 ;  /* 0x0000000061157223 */ /* 0x080fe20000010889 */
[-C--:B------:R-:W-:Y:S01]  /*4310*/  FFMA.FTZ R12, R90, R0.reuse, -R125 ;  /* 0x000000005a0c7223 */ /* 0x080fe2000001087d */
[-CC-:B------:R-:W-:Y:S01]  /*4320*/  FFMA.FTZ R93, R105, R0.reuse, -R137.reuse ;  /* 0x00000000695d7223 */ /* 0x180fe20000010889 */
        /* <DEDUP_REMOVED lines=15> */
[-C--:B------:R-:W-:Y:S01]  /*4420*/  FFMA.FTZ R121, R133, R0.reuse, -R137 ;  /* 0x0000000085797223 */ /* 0x080fe20000010889 */
        /* <DEDUP_REMOVED lines=17> */
[----:B------:R-:W0:Y:S01]  /*4540*/  MUFU.EX2 R136, R136 ;  /* 0x0000008800887308 */ /* 0x000e220000000800 */
[-CC-:B------:R-:W-:Y:S01]  /*4550*/  FFMA.FTZ R122, R122, R0.reuse, -R125.reuse ;  /* 0x000000007a7a7223 */ /* 0x180fe2000001087d */
[-CC-:B------:R-:W-:Y:S01]  /*4560*/  FFMA.FTZ R123, R123, R0.reuse, -R125.reuse ;  /* 0x000000007b7b7223 */ /* 0x180fe2000001087d */
[-CC-:B------:R-:W-:Y:S01]  /*4570*/  FFMA.FTZ R126, R126, R0.reuse, -R125.reuse ;  /* 0x000000007e7e7223 */ /* 0x180fe2000001087d */
[-CC-:B------:R-:W-:Y:S01]  /*4580*/  FFMA.FTZ R127, R127, R0.reuse, -R125.reuse ;  /* 0x000000007f7f7223 */ /* 0x180fe2000001087d */
[-CC-:B------:R-:W-:Y:S01]  /*4590*/  FFMA.FTZ R130, R130, R0.reuse, -R125.reuse ;  /* 0x0000000082827223 */ /* 0x180fe2000001087d */
[-CC-:B------:R-:W-:Y:S01]  /*45a0*/  FFMA.FTZ R131, R131, R0.reuse, -R125.reuse ;  /* 0x0000000083837223 */ /* 0x180fe2000001087d */
[-CC-:B------:R-:W-:Y:S01]  /*45b0*/  FFMA.FTZ R134, R134, R0.reuse, -R125.reuse ;  /* 0x0000000086867223 */ /* 0x180fe2000001087d */
[----:B------:R-:W1:Y:S01]  /*45c0*/  MUFU.EX2 R12, R12 ;  /* 0x0000000c000c7308 */ /* 0x000e620000000800 */
[----:B------:R-:W-:-:S07]  /*45d0*/  FFMA.FTZ R125, R135, R0, -R125 ;  /* 0x00000000877d7223 */ /* 0x000fce000001087d */
[----:B------:R-:W2:Y:S01]  /*45e0*/  MUFU.EX2 R13, R13 ;  /* 0x0000000d000d7308 */ /* 0x000ea20000000800 */
[----:B0-----:R-:W-:-:S07]  /*45f0*/  FFMA.FTZ R8, R11, R8, R136 ;  /* 0x000000080b087223 */ /* 0x001fce0000010088 */
[----:B------:R-:W0:Y:S01]  /*4600*/  MUFU.EX2 R137, R137 ;  /* 0x0000008900897308 */ /* 0x000e220000000800 */
[----:B-1----:R-:W-:-:S07]  /*4610*/  FFMA.FTZ R4, R9, R4, R12 ;  /* 0x0000000409047223 */ /* 0x002fce000001000c */
[----:B------:R-:W1:Y:S01]  /*4620*/  MUFU.EX2 R138, R138 ;  /* 0x0000008a008a7308 */ /* 0x000e620000000800 */
[----:B--2---:R-:W-:-:S07]  /*4630*/  FADD.FTZ R91, R13, R8 ;  /* 0x000000080d5b7221 */ /* 0x004fce0000010000 */
[----:B------:R-:W2:Y:S01]  /*4640*/  MUFU.EX2 R139, R139 ;  /* 0x0000008b008b7308 */ /* 0x000ea20000000800 */
[----:B0-----:R-:W-:-:S07]  /*4650*/  FADD.FTZ R4, R137, R4 ;  /* 0x0000000489047221 */ /* 0x001fce0000010000 */
[----:B------:R-:W0:Y:S01]  /*4660*/  MUFU.EX2 R15, R15 ;  /* 0x0000000f000f7308 */ /* 0x000e220000000800 */
[----:B-1----:R-:W-:-:S07]  /*4670*/  FADD.FTZ R8, R138, R91 ;  /* 0x0000005b8a087221 */ /* 0x002fce0000010000 */
        /* <DEDUP_REMOVED lines=81> */
[----:B0-----:R-:W-:Y:S01]  /*4b90*/  FADD.FTZ R4, R159, R4 ;  /* 0x000000049f047221 */ /* 0x001fe20000010000 */
[----:B-1----:R-:W-:-:S03]  /*4ba0*/  FADD.FTZ R8, R121, R8 ;  /* 0x0000000879087221 */ /* 0x002fc60000010000 */
[----:B--2---:R-:W-:Y:S01]  /*4bb0*/  FADD.FTZ R4, R125, R4 ;  /* 0x000000047d047221 */ /* 0x004fe20000010000 */
[----:B------:R-:W-:Y:S06]  /*4bc0*/  @!P0 BRA `(.L_x_24) ;  /* 0x0000000000048947 */ /* 0x000fec0003800000 */
[----:B------:R-:W-:Y:S01]  /*4bd0*/  BPT.TRAP 0x1 ;  /* 0x000000040000795c */ /* 0x000fe20000300000 */
.L_x_24:
[----:B------:R-:W-:Y:S01]  /*4be0*/  UIADD3 UR10, UR10, 0x2a860, URZ ;  /* 0x0002a8600a0a7890 */ /* 0x000fe2000fffe03f */
[C---:B------:R-:W-:Y:S01]  /*4bf0*/  ISETP.GT.AND P1, PT, R10.reuse, RZ, PT ;  /* 0x000000ff0a00720c */ /* 0x040fe20003f24270 */
[----:B------:R-:W-:Y:S01]  /*4c00*/  UMOV UR4, UR39 ;  /* 0x0000002700047c82 */ /* 0x000fe20008000000 */
[----:B------:R-:W-:Y:S01]  /*4c10*/  UMOV UR5, UR38 ;  /* 0x0000002600057c82 */ /* 0x000fe20008000000 */
[----:B------:R-:W-:Y:S01]  /*4c20*/  UPRMT UR10, UR11, 0x654, UR10 ;  /* 0x000006540b0a7896 */ /* 0x000fe2000800000a */
[----:B------:R-:W-:Y:S01]  /*4c30*/  F2FP.BF16.F32.PACK_AB R136, R13, R136 ;  /* 0x000000880d88723e */ /* 0x000fe200000010ff */
[----:B------:R-:W-:Y:S01]  /*4c40*/  VIADD R10, R10, 0xffffffff ;  /* 0xffffffff0a0a7836 */ /* 0x000fe20000000000 */
[----:B------:R-:W-:Y:S01]  /*4c50*/  F2FP.BF16.F32.PACK_AB R137, R137, R12 ;  /* 0x0000000c8989723e */ /* 0x000fe200000010ff */
[----:B------:R-:W-:Y:S01]  /*4c60*/  IMAD.MOV.U32 R13, RZ, RZ, R3 ;  /* 0x000000ffff0d7224 */ /* 0x000fe200078e0003 */
[----:B------:R-:W-:Y:S02]  /*4c70*/  F2FP.BF16.F32.PACK_AB R138, R15, R138 ;  /* 0x0000008a0f8a723e */ /* 0x000fe400000010ff */
[----:B------:R-:W-:-:S02]  /*4c80*/  F2FP.BF16.F32.PACK_AB R139, R95, R139 ;  /* 0x0000008b5f8b723e */ /* 0x000fc400000010ff */
[----:B------:R-:W-:Y:S01]  /*4c90*/  SYNCS.ARRIVE.TRANS64.RED.A1T0 RZ, [UR10], RZ ;  /* 0x000000ffffff79a7 */ /* 0x000fe2000810040a */
[----:B------:R-:W-:Y:S02]  /*4ca0*/  F2FP.BF16.F32.PACK_AB R140, R21, R140 ;  /* 0x0000008c158c723e */ /* 0x000fe400000010ff */
[----:B------:R-:W-:Y:S02]  /*4cb0*/  F2FP.BF16.F32.PACK_AB R141, R99, R141 ;  /* 0x0000008d638d723e */ /* 0x000fe400000010ff */
[----:B------:R-:W-:Y:S02]  /*4cc0*/  F2FP.BF16.F32.PACK_AB R142, R89, R142 ;  /* 0x0000008e598e723e */ /* 0x000fe400000010ff */
[----:B------:R-:W-:Y:S02]  /*4cd0*/  F2FP.BF16.F32.PACK_AB R143, R103, R143 ;  /* 0x0000008f678f723e */ /* 0x000fe400000010ff */
[----:B------:R-:W-:Y:S02]  /*4ce0*/  F2FP.BF16.F32.PACK_AB R144, R93, R144 ;  /* 0x000000905d90723e */ /* 0x000fe400000010ff */
[----:B------:R-:W-:-:S02]  /*4cf0*/  F2FP.BF16.F32.PACK_AB R145, R107, R145 ;  /* 0x000000916b91723e */ /* 0x000fc400000010ff */
        /* <DEDUP_REMOVED lines=14> */
[----:B------:R-:W-:Y:S01]  /*4de0*/  MOV R12, R5 ;  /* 0x00000005000c7202 */ /* 0x000fe20000000f00 */
[----:B------:R-:W-:Y:S06]  /*4df0*/  @P1 BRA `(.L_x_25) ;  /* 0xffffffe000e81947 */ /* 0x000fec000383ffff */
.L_x_14:
[----:B------:R-:W-:Y:S06]  /*4e00*/  BAR.ARV 0x8, 0x180 ;  /* 0x0206000000007b1d */ /* 0x000fec0000002000 */
        /* <DEDUP_REMOVED lines=64> */
[----:B------:R-:W-:Y:S06]  /*5210*/  @!P0 BRA `(.L_x_26) ;  /* 0x0000000000048947 */ /* 0x000fec0003800000 */
[----:B------:R-:W-:Y:S01]  /*5220*/  BPT.TRAP 0x1 ;  /* 0x000000040000795c */ /* 0x000fe20000300000 */
.L_x_26:
[----:B------:R-:W0:Y:S01]  /*5230*/  S2UR UR13, SR_CgaCtaId ;  /* 0x00000000000d79c3 */ /* 0x000e220000008800 */
[----:B------:R-:W-:Y:S01]  /*5240*/  UMOV UR4, 0x400 ;  /* 0x0000040000047882 */ /* 0x000fe20000000000 */
[----:B------:R-:W-:-:S05]  /*5250*/  IMAD.U32 R6, RZ, RZ, UR39 ;  /* 0x00000027ff067e24 */ /* 0x000fca000f8e00ff */
[----:B------:R-:W-:Y:S01]  /*5260*/  SHF.L.U32 R6, R6, 0x1f, RZ ;  /* 0x0000001f06067819 */ /* 0x000fe200000006ff */
[----:B0-----:R-:W-:-:S04]  /*5270*/  ULEA UR4, UR13, UR4, 0x18 ;  /* 0x000000040d047291 */ /* 0x001fc8000f8ec03f */
[----:B------:R-:W-:-:S09]  /*5280*/  ULEA UR10, UR38, UR4, 0x3 ;  /* 0x00000004260a7291 */ /* 0x000fd2000f8e183f */
[----:B------:R0:W1:Y:S01]  /*5290*/  SYNCS.PHASECHK.TRANS64.TRYWAIT P1, [UR10+0x2a850], R6 ;  /* 0x02a85006ff0075a7 */ /* 0x000062000802014a */
[----:B------:R-:W-:Y:S05]  /*52a0*/  @!P0 BRA `(.L_x_27) ;  /* 0x0000000000048947 */ /* 0x000fea0003800000 */
[----:B------:R-:W-:Y:S01]  /*52b0*/  BPT.TRAP 0x1 ;  /* 0x000000040000795c */ /* 0x000fe20000300000 */
.L_x_27:
[----:B-1----:R-:W-:Y:S05]  /*52c0*/  @P1 BRA `(.L_x_28) ;  /* 0x0000000000081947 */ /* 0x002fea0003800000 */
[----:B------:R-:W1:Y:S02]  /*52d0*/  SYNCS.PHASECHK.TRANS64.TRYWAIT P1, [UR10+0x2a850], R6 ;  /* 0x02a85006ff0075a7 */ /* 0x000e64000802014a */
[----:B-1----:R-:W-:Y:S05]  /*52e0*/  @!P1 BRA `(.L_x_29) ;  /* 0x0000005400589947 */ /* 0x002fea0003800000 */
.L_x_28:
[----:B------:R-:W-:Y:S01]  /*52f0*/  UIADD3 UR5, UR4, 0x400, URZ ;  /* 0x0000040004057890 */ /* 0x000fe2000fffe03f */
[----:B------:R-:W-:Y:S01]  /*5300*/  WARPGROUP.ARRIVE ;  /* 0x00000000000079c5 */ /* 0x000fe20000000000 */
[----:B------:R-:W-:Y:S01]  /*5310*/  UMOV UR7, 0x40000040 ;  /* 0x4000004000077882 */ /* 0x000fe20000000000 */
[----:B------:R-:W-:Y:S01]  /*5320*/  UMOV UR15, 0x40000040 ;  /* 0x40000040000f7882 */ /* 0x000fe20000000000 */
[----:B------:R-:W-:Y:S01]  /*5330*/  USHF.R.U32.HI UR5, URZ, 0x4, UR5 ;  /* 0x000000043f057899 */ /* 0x000fe20008011605 */
[----:B-1----:R-:W1:Y:S01]  /*5340*/  SHFL.BFLY PT, R7, R8, 0x2, 0x1f ;  /* 0x0c401f0008077f89 */ /* 0x002e6200000e0000 */
[----:B------:R-:W-:Y:S02]  /*5350*/  IMAD.MOV.U32 R89, RZ, RZ, -0x800000 ;  /* 0xff800000ff597424 */ /* 0x000fe400078e00ff */
[----:B------:R-:W-:Y:S01]  /*5360*/  ULOP3.LUT UR5, UR5, 0x3fff, URZ, 0xc0, !UPT ;  /* 0x00003fff05057892 */ /* 0x000fe2000f8ec03f */
[----:B------:R-:W2:Y:S01]  /*5370*/  SHFL.BFLY PT, R9, R4, 0x2, 0x1f ;  /* 0x0c401f0004097f89 */ /* 0x000ea200000e0000 */
[----:B------:R-:W-:-:S02]  /*5380*/  IMAD.MOV.U32 R88, RZ, RZ, -0x800000 ;  /* 0xff800000ff587424 */ /* 0x000fc400078e00ff */
[----:B------:R-:W-:-:S04]  /*5390*/  ULOP3.LUT UR5, UR5, 0x3000000, URZ, 0xfc, !UPT ;  /* 0x0300000005057892 */ /* 0x000fc8000f8efc3f */
[----:B------:R-:W-:-:S04]  /*53a0*/  UIMAD UR6, UR38, 0x600, UR5 ;  /* 0x00000600260678a4 */ /* 0x000fc8000f8e0205 */
[----:B------:R-:W-:-:S05]  /*53b0*/  UIADD3 UR8, UR6, 0x80, URZ ;  /* 0x0000008006087890 */ /* 0x000fca000fffe03f */
[----:B------:R-:W-:Y:S01]  /*53c0*/  HGMMA.64x128x16.F32.BF16 R24, R136, gdesc[UR4].tnspB, R24, gsb0 ;  /* 0x41e0000488187df0 */ /* 0x000fe20008001818 */
[----:B------:R-:W-:Y:S01]  /*53d0*/  UMOV UR7, 0x40000040 ;  /* 0x4000004000077882 */ /* 0x000fe20000000000 */
[----:B------:R-:W-:Y:S01]  /*53e0*/  UMOV UR14, UR8 ;  /* 0x00000008000e7c82 */ /* 0x000fe20008000000 */
[----:B------:R-:W-:Y:S01]  /*53f0*/  UIADD3 UR8, UR6, 0x100, URZ ;  /* 0x0000010006087890 */ /* 0x000fe2000fffe03f */
[----:B-1----:R-:W-:Y:S01]  /*5400*/  FADD.FTZ R7, R7, R8 ;  /* 0x0000000807077221 */ /* 0x002fe20000010000 */
[----:B--2---:R-:W-:-:S04]  /*5410*/  FADD.FTZ R9, R9, R4 ;  /* 0x0000000409097221 */ /* 0x004fc80000010000 */
[----:B0-----:R-:W0:Y:S01]  /*5420*/  SHFL.BFLY PT, R6, R7, 0x1, 0x1f ;  /* 0x0c201f0007067f89 */ /* 0x001e2200000e0000 */
[----:B------:R-:W-:-:S03]  /*5430*/  IMAD.MOV.U32 R4, RZ, RZ, RZ ;  /* 0x000000ffff047224 */ /* 0x000fc600078e00ff */
[----:B------:R-:W1:Y:S01]  /*5440*/  SHFL.BFLY PT, R10, R9, 0x1, 0x1f ;  /* 0x0c201f00090a7f89 */ /* 0x000e6200000e0000 */
[----:B0-----:R-:W-:Y:S01]  /*5450*/  FADD.FTZ R12, R7, R6 ;  /* 0x00000006070c7221 */ /* 0x001fe20000010000 */
[----:B-1----:R-:W-:-:S04]  /*5460*/  FADD.FTZ R13, R9, R10 ;  /* 0x0000000a090d7221 */ /* 0x002fc80000010000 */
[----:B------:R-:W-:Y:S02]  /*5470*/  FSETP.NE.FTZ.AND P1, PT, R12, RZ, PT ;  /* 0x000000ff0c00720b */ /* 0x000fe40003f35000 */
[----:B------:R-:W-:Y:S02]  /*5480*/  MOV R10, RZ ;  /* 0x000000ff000a7202 */ /* 0x000fe40000000f00 */
[----:B------:R-:W-:-:S09]  /*5490*/  FSETP.NE.FTZ.AND P2, PT, R13, RZ, PT ;  /* 0x000000ff0d00720b */ /* 0x000fd20003f55000 */
[----:B------:R-:W0:Y:S01]  /*54a0*/  @P1 MUFU.LG2 R8, R12 ;  /* 0x0000000c00081308 */ /* 0x000e220000000c00 */
[----:B------:R-:W-:-:S03]  /*54b0*/  @P1 FMUL.FTZ R6, R0, 0.69314718246459960938 ;  /* 0x3f31721800061820 */ /* 0x000fc60000410000 */
[----:B------:R-:W-:-:S04]  /*54c0*/  @P2 FMUL.FTZ R9, R0, 0.69314718246459960938 ;  /* 0x3f31721800092820 */ /* 0x000fc80000410000 */
[----:B------:R-:W1:Y:S08]  /*54d0*/  @P2 MUFU.LG2 R11, R13 ;  /* 0x0000000d000b2308 */ /* 0x000e700000000c00 */
[----:B------:R2:W3:Y:S01]  /*54e0*/  @P1 MUFU.RCP R4, R12 ;  /* 0x0000000c00041308 */ /* 0x0004e20000001000 */
[----:B0-----:R-:W-:-:S04]  /*54f0*/  @P1 FMUL.FTZ R7, R8, 0.69314718246459960938 ;  /* 0x3f31721808071820 */ /* 0x001fc80000410000 */
[----:B------:R-:W-:-:S03]  /*5500*/  @P1 FFMA.FTZ R89, R6, R3, R7 ;  /* 0x0000000306591223 */ /* 0x000fc60000010007 */
[----:B------:R2:W0:Y:S01]  /*5510*/  @P2 MUFU.RCP R10, R13 ;  /* 0x0000000d000a2308 */ /* 0x0004220000001000 */
[----:B-1----:R-:W-:-:S04]  /*5520*/  @P2 FMUL.FTZ R0, R11, 0.69314718246459960938 ;  /* 0x3f3172180b002820 */ /* 0x002fc80000410000 */
[----:B------:R-:W-:Y:S01]  /*5530*/  @P2 FFMA.FTZ R88, R9, R5, R0 ;  /* 0x0000000509582223 */ /* 0x000fe20000010000 */
[----:B------:R-:W-:Y:S02]  /*5540*/  WARPGROUP.DEPBAR.LE gsb0, 0x0 ;  /* 0x00008000000079c5 */ /* 0x000fe40000010000 */
[----:B------:R-:W-:-:S06]  /*5550*/  WARPGROUP.ARRIVE ;  /* 0x00000000000079c5 */ /* 0x000fcc0000000000 */
[----:B------:R-:W-:Y:S01]  /*5560*/  HGMMA.64x128x16.F32.BF16 R24, R140, gdesc[UR12].tnspB, R24, gsb0 ;  /* 0x41e0000c8c187df0 */ /* 0x000fe20008001818 */
[----:B------:R-:W-:Y:S01]  /*5570*/  UMOV UR14, UR8 ;  /* 0x00000008000e7c82 */ /* 0x000fe20008000000 */
[----:B------:R-:W-:Y:S01]  /*5580*/  UMOV UR15, 0x40000040 ;  /* 0x40000040000f7882 */ /* 0x000fe20000000000 */
[----:B------:R-:W-:Y:S01]  /*5590*/  UIADD3 UR8, UR6, 0x180, URZ ;  /* 0x0000018006087890 */ /* 0x000fe2000fffe03f */
[----:B------:R-:W-:Y:S02]  /*55a0*/  WARPGROUP.DEPBAR.LE gsb0, 0x0 ;  /* 0x00008000000079c5 */ /* 0x000fe40000010000 */
[----:B------:R-:W-:-:S06]  /*55b0*/  WARPGROUP.ARRIVE ;  /* 0x00000000000079c5 */ /* 0x000fcc0000000000 */
[----:B------:R-:W-:Y:S01]  /*55c0*/  HGMMA.64x128x16.F32.BF16 R24, R144, gdesc[UR12].tnspB, R24, gsb0 ;  /* 0x41e0000c90187df0 */ /* 0x000fe20008001818 */
[----:B------:R-:W-:Y:S01]  /*55d0*/  UMOV UR14, UR8 ;  /* 0x00000008000e7c82 */ /* 0x000fe20008000000 */
[----:B------:R-:W-:Y:S01]  /*55e0*/  UMOV UR15, 0x40000040 ;  /* 0x40000040000f7882 */ /* 0x000fe20000000000 */
[----:B------:R-:W-:Y:S02]  /*55f0*/  UIADD3 UR8, UR6, 0x200, URZ ;  /* 0x0000020006087890 */ /* 0x000fe4000fffe03f */
        /* <DEDUP_REMOVED lines=10> */
[----:B------:R-:W-:-:S07]  /*56a0*/  WARPGROUP.ARRIVE ;  /* 0x00000000000079c5 */ /* 0x000fce0000000000 */
[----:B------:R-:W-:Y:S03]  /*56b0*/  HGMMA.64x128x16.F32.BF16 R24, R156, gdesc[UR4].tnspB, R24, gsb0 ;  /* 0x41e000049c187df0 */ /* 0x000fe60008001818 */
[----:B------:R-:W-:Y:S02]  /*56c0*/  WARPGROUP.DEPBAR.LE gsb0, 0x0 ;  /* 0x00008000000079c5 */ /* 0x000fe40000010000 */
[----:B0-23--:R-:W-:Y:S05]  /*56d0*/  @!P0 BRA `(.L_x_30) ;  /* 0x0000000000048947 */ /* 0x00dfea0003800000 */
[----:B------:R-:W-:Y:S01]  /*56e0*/  BPT.TRAP 0x1 ;  /* 0x000000040000795c */ /* 0x000fe20000300000 */
.L_x_30:
[----:B------:R-:W0:Y:S01]  /*56f0*/  S2UR UR5, SR_SWINHI ;  /* 0x00000000000579c3 */ /* 0x000e220000002f00 */
        /* <DEDUP_REMOVED lines=23> */
[----:B------:R-:W-:Y:S01]  /*5870*/  UMOV UR6, UR4 ;  /* 0x0000000400067c82 */ /* 0x000fe20008000000 */
[----:B0-----:R-:W-:Y:S01]  /*5880*/  UMOV UR7, UR5 ;  /* 0x0000000500077c82 */ /* 0x001fe20008000000 */
[----:B------:R-:W-:Y:S01]  /*5890*/  FMUL.FTZ R68, R68, R4 ;  /* 0x0000000444447220 */ /* 0x000fe20000410000 */
[----:B------:R-:W-:Y:S01]  /*58a0*/  MOV R37, UR7 ;  /* 0x0000000700257c02 */ /* 0x000fe20008000f00 */
[----:B------:R-:W-:-:S02]  /*58b0*/  IMAD.U32 R36, RZ, RZ, UR6 ;  /* 0x00000006ff247e24 */ /* 0x000fc4000f8e00ff */
        /* <DEDUP_REMOVED lines=8> */
[----:B------:R-:W-:-:S04]  /*5940*/  IMAD.WIDE R4, R165, 0x2, R36 ;  /* 0x00000002a5047825 */ /* 0x000fc800078e0224 */
[-C--:B------:R-:W-:Y:S01]  /*5950*/  FMUL.FTZ R104, R27, R10.reuse ;  /* 0x0000000a1b687220 */ /* 0x080fe20000410000 */
[-C--:B------:R-:W-:Y:S01]  /*5960*/  FMUL.FTZ R105, R38, R10.reuse ;  /* 0x0000000a26697220 */ /* 0x080fe20000410000 */
[----:B------:R-:W-:Y:S01]  /*5970*/  R2UR UR15, R161 ;  /* 0x00000000a10f72ca */ /* 0x000fe200000e0000 */
[----:B------:R-:W-:Y:S01]  /*5980*/  UIADD3 UR5, -UR61, URZ, URZ ;  /* 0x0000003f3d057290 */ /* 0x000fe2000fffe13f */
[C---:B------:R-:W-:Y:S01]  /*5990*/  IADD3 R27, P3, R4.reuse, 0x4000, RZ ;  /* 0x00004000041b7810 */ /* 0x040fe20007f7e0ff */
[----:B------:R-:W-:Y:S01]  /*59a0*/  ULDC UR11, c[0x0][0xc44] ;  /* 0x00031100000b7ab9 */ /* 0x000fe20000000800 */
[----:B------:R-:W-:Y:S01]  /*59b0*/  IADD3 R29, P2, R4, 0x4020, RZ ;  /* 0x00004020041d7810 */ /* 0x000fe20007f5e0ff */
[-C--:B------:R-:W-:Y:S01]  /*59c0*/  FMUL.FTZ R106, R31, R10.reuse ;  /* 0x0000000a1f6a7220 */ /* 0x080fe20000410000 */
[----:B------:R-:W-:Y:S01]  /*59d0*/  LOP3.LUT R0, R27, 0x380, RZ, 0xc0, !PT ;  /* 0x000003801b007812 */ /* 0x000fe200078ec0ff */
[----:B------:R-:W-:Y:S01]  /*59e0*/  ULDC.64 UR8, c[0x0][0xb90] ;  /* 0x0002e40000087ab9 */ /* 0x000fe20000000a00 */
[----:B------:R-:W-:Y:S01]  /*59f0*/  LOP3.LUT R8, R29, 0x380, RZ, 0xc0, !PT ;  /* 0x000003801d087812 */ /* 0x000fe200078ec0ff */
[----:B------:R-:W-:Y:S01]  /*5a00*/  FMUL.FTZ R98, R43, R10 ;  /* 0x0000000a2b627220 */ /* 0x000fe20000410000 */
[----:B------:R-:W-:Y:S01]  /*5a10*/  SHF.R.U64 R0, R0, 0x3, RZ ;  /* 0x0000000300007819 */ /* 0x000fe200000012ff */
[----:B------:R-:W-:Y:S01]  /*5a20*/  IMAD R9, R22, 0x40, R2 ;  /* 0x0000004016097824 */ /* 0x000fe200078e0202 */
[----:B------:R-:W-:Y:S01]  /*5a30*/  IADD3 R31, P1, R4, 0x4040, RZ ;  /* 0x00004040041f7810 */ /* 0x000fe20007f3e0ff */
[----:B------:R-:W-:Y:S01]  /*5a40*/  UIMAD UR11, UR11, UR5, UR15 ;  /* 0x000000050b0b72a4 */ /* 0x000fe2000f8e020f */
[----:B------:R-:W-:Y:S01]  /*5a50*/  LOP3.LUT R38, R0, R27, RZ, 0x3c, !PT ;  /* 0x0000001b00267212 */ /* 0x000fe200078e3cff */
[----:B------:R-:W0:Y:S01]  /*5a60*/  LDC R100, c[0x0][0xc38] ;  /* 0x00030e00ff647b82 */ /* 0x000e220000000800 */
[----:B------:R-:W-:Y:S01]  /*5a70*/  SHF.R.U64 R8, R8, 0x3, RZ ;  /* 0x0000000308087819 */ /* 0x000fe200000012ff */
[----:B------:R-:W-:Y:S01]  /*5a80*/  USHF.R.S32.HI UR12, URZ, 0x1f, UR11 ;  /* 0x0000001f3f0c7899 */ /* 0x000fe2000801140b */
[----:B------:R-:W-:Y:S01]  /*5a90*/  IADD3 R13, P6, R4, 0x20, RZ ;  /* 0x00000020040d7810 */ /* 0x000fe20007fde0ff */
[----:B------:R-:W-:Y:S01]  /*5aa0*/  IMAD.X R43, RZ, RZ, R5, P1 ;  /* 0x000000ffff2b7224 */ /* 0x000fe200008e0605 */
[----:B------:R-:W-:Y:S01]  /*5ab0*/  LOP3.LUT R40, R8, R29, RZ, 0x3c, !PT ;  /* 0x0000001d08287212 */ /* 0x000fe200078e3cff */
[----:B------:R-:W-:Y:S01]  /*5ac0*/  UIMAD UR5, UR12, UR8, URZ ;  /* 0x000000080c0572a4 */ /* 0x000fe2000f8e023f */
[----:B------:R-:W-:Y:S01]  /*5ad0*/  LOP3.LUT R8, R13, 0x380, RZ, 0xc0, !PT ;  /* 0x000003800d087812 */ /* 0x000fe200078ec0ff */
[----:B------:R-:W1:Y:S01]  /*5ae0*/  LDC R0, c[0x0][0xbe8] ;  /* 0x0002fa00ff007b82 */ /* 0x000e620000000800 */
[----:B------:R-:W-:Y:S01]  /*5af0*/  UIMAD.WIDE.U32 UR6, UR11, UR8, URZ ;  /* 0x000000080b0672a5 */ /* 0x000fe2000f8e003f */
[----:B------:R-:W-:Y:S01]  /*5b00*/  IMAD.WIDE R36, R9, 0x2, R36 ;  /* 0x0000000209247825 */ /* 0x000fe200078e0224 */
[----:B------:R-:W-:Y:S01]  /*5b10*/  UIMAD UR5, UR11, UR9, UR5 ;  /* 0x000000090b0572a4 */ /* 0x000fe2000f8e0205 */
[----:B------:R-:W-:-:S02]  /*5b20*/  SHF.R.U64 R8, R8, 0x3, RZ ;  /* 0x0000000308087819 */ /* 0x000fc400000012ff */
[-C--:B------:R-:W-:Y:S01]  /*5b30*/  FMUL.FTZ R108, R35, R10.reuse ;  /* 0x0000000a236c7220 */ /* 0x080fe20000410000 */
[--C-:B------:R-:W-:Y:S01]  /*5b40*/  IMAD.X R15, RZ, RZ, R5.reuse, P6 ;  /* 0x000000ffff0f7224 */ /* 0x100fe200030e0605 */
[----:B------:R-:W-:Y:S01]  /*5b50*/  UIADD3 UR5, UR7, UR5, URZ ;  /* 0x0000000507057290 */ /* 0x000fe2000fffe03f */
[----:B------:R-:W-:Y:S01]  /*5b60*/  LOP3.LUT R14, R8, R13, RZ, 0x3c, !PT ;  /* 0x0000000d080e7212 */ /* 0x000fe200078e3cff */
[----:B------:R-:W-:Y:S01]  /*5b70*/  IMAD.U32 R13, RZ, RZ, UR7 ;  /* 0x00000007ff0d7e24 */ /* 0x000fe2000f8e00ff */
[----:B------:R-:W-:Y:S01]  /*5b80*/  IADD3 R35, P6, R36, 0x1000, RZ ;  /* 0x0000100024237810 */ /* 0x000fe20007fde0ff */
[-C--:B------:R-:W-:Y:S01]  /*5b90*/  FMUL.FTZ R111, R34, R10.reuse ;  /* 0x0000000a226f7220 */ /* 0x080fe20000410000 */
[----:B------:R-:W-:Y:S01]  /*5ba0*/  R2UR UR14, R160 ;  /* 0x00000000a00e72ca */ /* 0x000fe200000e0000 */
[----:B------:R-:W-:Y:S01]  /*5bb0*/  IMAD.U32 R13, RZ, RZ, UR5 ;  /* 0x00000005ff0d7e24 */ /* 0x000fe2000f8e00ff */
[----:B------:R-:W-:Y:S01]  /*5bc0*/  UIADD3 UR5, UR10, 0x2a860, URZ ;  /* 0x0002a8600a057890 */ /* 0x000fe2000fffe03f */
[C---:B------:R-:W-:Y:S01]  /*5bd0*/  IADD3 R45, P0, R4.reuse, 0x4060, RZ ;  /* 0x00004060042d7810 */ /* 0x040fe20007f1e0ff */
[----:B------:R-:W-:Y:S01]  /*5be0*/  IMAD R103, RZ, RZ, -UR15 ;  /* 0x8000000fff677e24 */ /* 0x000fe2000f8e02ff */
[----:B------:R-:W-:Y:S01]  /*5bf0*/  LOP3.LUT R34, R35, 0x380, RZ, 0xc0, !PT ;  /* 0x0000038023227812 */ /* 0x000fe200078ec0ff */
[----:B------:R-:W-:Y:S01]  /*5c00*/  UPRMT UR5, UR13, 0x654, UR5 ;  /* 0x000006540d057896 */ /* 0x000fe20008000005 */
[----:B------:R-:W-:Y:S01]  /*5c10*/  LOP3.LUT R9, R4, 0x380, RZ, 0xc0, !PT ;  /* 0x0000038004097812 */ /* 0x000fe200078ec0ff */
[-C--:B------:R-:W-:Y:S01]  /*5c20*/  FMUL.FTZ R109, R30, R10.reuse ;  /* 0x0000000a1e6d7220 */ /* 0x080fe20000410000 */
[----:B------:R-:W-:Y:S01]  /*5c30*/  LOP3.LUT R44, R45, 0x380, RZ, 0xc0, !PT ;  /* 0x000003802d2c7812 */ /* 0x000fe200078ec0ff */
[-C--:B------:R-:W-:Y:S01]  /*5c40*/  FMUL.FTZ R102, R39, R10.reuse ;  /* 0x0000000a27667220 */ /* 0x080fe20000410000 */
[----:B------:R-:W-:Y:S01]  /*5c50*/  SHF.R.U64 R34, R34, 0x3, RZ ;  /* 0x0000000322227819 */ /* 0x000fe200000012ff */
[--C-:B------:R-:W-:Y:S01]  /*5c60*/  IMAD.X R39, RZ, RZ, R5.reuse, P3 ;  /* 0x000000ffff277224 */ /* 0x100fe200018e0605 */
[----:B-1----:R-:W-:Y:S01]  /*5c70*/  ISETP.NE.AND P1, PT, R0, 0x1, PT ;  /* 0x000000010000780c */ /* 0x002fe20003f25270 */
[----:B0-----:R-:W-:Y:S01]  /*5c80*/  IMAD R103, R100, R103, UR14 ;  /* 0x0000000e64677e24 */ /* 0x001fe2000f8e0267 */
[----:B------:R-:W-:Y:S01]  /*5c90*/  SHF.R.U64 R9, R9, 0x3, RZ ;  /* 0x0000000309097819 */ /* 0x000fe200000012ff */
[----:B------:R-:W-:Y:S01]  /*5ca0*/  SYNCS.ARRIVE.TRANS64.RED.A1T0 RZ, [UR5], RZ ;  /* 0x000000ffffff79a7 */ /* 0x000fe20008100405 */
[----:B------:R-:W-:Y:S01]  /*5cb0*/  SHF.R.U64 R44, R44, 0x3, RZ ;  /* 0x000000032c2c7819 */ /* 0x000fe200000012ff */
[-C--:B------:R-:W-:Y:S01]  /*5cc0*/  FMUL.FTZ R107, R26, R10.reuse ;  /* 0x0000000a1a6b7220 */ /* 0x080fe20000410000 */
[----:B------:R-:W-:Y:S01]  /*5cd0*/  IADD3 R25, P4, R4, 0x60, RZ ;  /* 0x0000006004197810 */ /* 0x000fe20007f9e0ff */
[-C--:B------:R-:W-:Y:S01]  /*5ce0*/  FMUL.FTZ R99, R42, R10.reuse ;  /* 0x0000000a2a637220 */ /* 0x080fe20000410000 */
[----:B------:R-:W-:Y:S01]  /*5cf0*/  IADD3 R21, P5, R4, 0x40, RZ ;  /* 0x0000004004157810 */ /* 0x000fe20007fbe0ff */
[----:B------:R-:W-:Y:S01]  /*5d00*/  FMUL.FTZ R47, R47, R10 ;  /* 0x0000000a2f2f7220 */ /* 0x000fe20000410000 */
[----:B------:R-:W-:Y:S01]  /*5d10*/  LOP3.LUT R34, R34, R35, RZ, 0x3c, !PT ;  /* 0x0000002322227212 */ /* 0x000fe200078e3cff */
[--C-:B------:R-:W-:Y:S01]  /*5d20*/  IMAD.X R11, RZ, RZ, R5.reuse, P4 ;  /* 0x000000ffff0b7224 */ /* 0x100fe200020e0605 */
[----:B------:R-:W-:Y:S01]  /*5d30*/  LOP3.LUT R4, R9, R4, RZ, 0x3c, !PT ;  /* 0x0000000409047212 */ /* 0x000fe200078e3cff */
[----:B------:R-:W0:Y:S01]  /*5d40*/  @P1 LDC R112, c[0x0][0xbec] ;  /* 0x0002fb00ff701b82 */ /* 0x000e220000000800 */
[----:B------:R-:W-:Y:S01]  /*5d50*/  IADD3.X R35, RZ, R37, RZ, P6, !PT ;  /* 0x00000025ff237210 */ /* 0x000fe200037fe4ff */
[-C--:B------:R-:W-:Y:S01]  /*5d60*/  FMUL.FTZ R46, R46, R10.reuse ;  /* 0x0000000a2e2e7220 */ /* 0x080fe20000410000 */
[----:B------:R-:W-:Y:S01]  /*5d70*/  IADD3 R113, P6, R36, 0x7000, RZ ;  /* 0x0000700024717810 */ /* 0x000fe20007fde0ff */
[-C--:B------:R-:W-:Y:S01]  /*5d80*/  FMUL.FTZ R51, R51, R10.reuse ;  /* 0x0000000a33337220 */ /* 0x080fe20000410000 */
[----:B------:R-:W-:Y:S01]  /*5d90*/  LOP3.LUT R44, R44, R45, RZ, 0x3c, !PT ;  /* 0x0000002d2c2c7212 */ /* 0x000fe200078e3cff */
[----:B------:R-:W-:Y:S01]  /*5da0*/  IMAD.X R45, RZ, RZ, R5, P0 ;  /* 0x000000ffff2d7224 */ /* 0x000fe200000e0605 */
[-C--:B------:R-:W-:Y:S01]  /*5db0*/  IADD3.X R41, RZ, R5.reuse, RZ, P2, !PT ;  /* 0x00000005ff297210 */ /* 0x080fe200017fe4ff */
[----:B------:R-:W1:Y:S01]  /*5dc0*/  @P1 LDC R115, c[0x0][0xbf0] ;  /* 0x0002fc00ff731b82 */ /* 0x000e620000000800 */
[-C--:B------:R-:W-:Y:S01]  /*5dd0*/  IADD3.X R9, RZ, R5.reuse, RZ, P5, !PT ;  /* 0x00000005ff097210 */ /* 0x080fe20002ffe4ff */
[----:B------:R-:W-:Y:S01]  /*5de0*/  FMUL.FTZ R50, R50, R10 ;  /* 0x0000000a32327220 */ /* 0x000fe20000410000 */
[----:B------:R-:W-:Y:S01]  /*5df0*/  MOV R110, R4 ;  /* 0x00000004006e7202 */ /* 0x000fe20000000f00 */
[-C--:B------:R-:W-:Y:S01]  /*5e00*/  FMUL.FTZ R55, R55, R10.reuse ;  /* 0x0000000a37377220 */ /* 0x080fe20000410000 */
[-C--:B------:R-:W-:Y:S01]  /*5e10*/  FMUL.FTZ R54, R54, R10.reuse ;  /* 0x0000000a36367220 */ /* 0x080fe20000410000 */
[-C--:B------:R-:W-:Y:S01]  /*5e20*/  FMUL.FTZ R59, R59, R10.reuse ;  /* 0x0000000a3b3b7220 */ /* 0x080fe20000410000 */
[-C--:B------:R-:W-:Y:S01]  /*5e30*/  FMUL.FTZ R58, R58, R10.reuse ;  /* 0x0000000a3a3a7220 */ /* 0x080fe20000410000 */
[----:B------:R-:W2:Y:S01]  /*5e40*/  LDC.64 R100, c[0x0][0xb98] ;  /* 0x0002e600ff647b82 */ /* 0x000ea20000000a00 */
        /* <DEDUP_REMOVED lines=14> */
[----:B------:R-:W-:Y:S01]  /*5f30*/  LOP3.LUT R5, R113, 0x380, RZ, 0xc0, !PT ;  /* 0x0000038071057812 */ /* 0x000fe200078ec0ff */
[----:B------:R-:W-:Y:S01]  /*5f40*/  USHF.R.S32.HI UR10, URZ, 0x1f, UR61 ;  /* 0x0000001f3f0a7899 */ /* 0x000fe2000801143d */
[----:B------:R-:W-:Y:S01]  /*5f50*/  LOP3.LUT R10, R31, 0x380, RZ, 0xc0, !PT ;  /* 0x000003801f0a7812 */ /* 0x000fe200078ec0ff */
[----:B------:R-:W-:Y:S01]  /*5f60*/  IMAD.U32 R12, RZ, RZ, UR6 ;  /* 0x00000006ff0c7e24 */ /* 0x000fe2000f8e00ff */
[----:B------:R-:W-:Y:S01]  /*5f70*/  F2FP.BF16.F32.PACK_AB R6, R6, R7 ;  /* 0x000000070606723e */ /* 0x000fe200000010ff */
[----:B------:R-:W-:Y:S01]  /*5f80*/  ULDC.64 UR6, c[0x0][0xb88] ;  /* 0x0002e20000067ab9 */ /* 0x000fe20000000a00 */
[----:B------:R-:W-:Y:S01]  /*5f90*/  R2UR UR13, R18 ;  /* 0x00000000120d72ca */ /* 0x000fe200000e0000 */
[----:B------:R-:W-:Y:S01]  /*5fa0*/  ULDC UR5, c[0x0][0xa88] ;  /* 0x0002a20000057ab9 */ /* 0x000fe20000000800 */
[----:B------:R-:W-:Y:S01]  /*5fb0*/  F2FP.BF16.F32.PACK_AB R7, R106, R109 ;  /* 0x0000006d6a07723e */ /* 0x000fe200000010ff */
[----:B--2---:R-:W-:Y:S01]  /*5fc0*/  IMAD.WIDE.U32 R12, R100, UR61, R12 ;  /* 0x0000003d640c7c25 */ /* 0x004fe2000f8e000c */
[----:B------:R-:W-:Y:S01]  /*5fd0*/  SHF.R.U64 R18, R5, 0x3, RZ ;  /* 0x0000000305127819 */ /* 0x000fe200000012ff */
[----:B------:R-:W-:Y:S01]  /*5fe0*/  ULDC.64 UR8, c[0x0][0xae8] ;  /* 0x0002ba0000087ab9 */ /* 0x000fe20000000a00 */
[----:B------:R-:W-:-:S02]  /*5ff0*/  LEA R109, R103, R164, 0x7 ;  /* 0x000000a4676d7211 */ /* 0x000fc400078e38ff */
[----:B------:R-:W-:Y:S02]  /*6000*/  SHF.R.U64 R10, R10, 0x3, RZ ;  /* 0x000000030a0a7819 */ /* 0x000fe400000012ff */
[----:B------:R-:W-:Y:S02]  /*6010*/  F2FP.BF16.F32.PACK_AB R4, R20, R97 ;  /* 0x000000611404723e */ /* 0x000fe400000010ff */
[----:B------:R-:W-:Y:S01]  /*6020*/  LOP3.LUT R20, R18, R113, RZ, 0x3c, !PT ;  /* 0x0000007112147212 */ /* 0x000fe200078e3cff */
[----:B0-----:R-:W-:Y:S01]  /*6030*/  @P1 IMAD.HI.U32 R18, R109, R112, RZ ;  /* 0x000000706d121227 */ /* 0x001fe200078e00ff */
[----:B------:R-:W-:Y:S02]  /*6040*/  LOP3.LUT R42, R10, R31, RZ, 0x3c, !PT ;  /* 0x0000001f0a2a7212 */ /* 0x000fe400078e3cff */
[----:B------:R-:W-:Y:S02]  /*6050*/  LOP3.LUT R10, R25, 0x380, RZ, 0xc0, !PT ;  /* 0x00000380190a7812 */ /* 0x000fe400078ec0ff */
[----:B------:R-:W-:Y:S01]  /*6060*/  MOV R97, R44 ;  /* 0x0000002c00617202 */ /* 0x000fe20000000f00 */
[----:B------:R-:W-:Y:S01]  /*6070*/  IMAD.MOV.U32 R45, RZ, RZ, R109 ;  /* 0x000000ffff2d7224 */ /* 0x000fe200078e006d */
[----:B------:R-:W-:-:S02]  /*6080*/  SHF.R.U64 R10, R10, 0x3, RZ ;  /* 0x000000030a0a7819 */ /* 0x000fc400000012ff */
[----:B------:R-:W-:Y:S02]  /*6090*/  IADD3 R29, P0, R36, 0x6000, RZ ;  /* 0x00006000241d7810 */ /* 0x000fe40007f1e0ff */
[----:B-1----:R-:W-:Y:S02]  /*60a0*/  @P1 SHF.R.U32.HI R45, RZ, R115, R18 ;  /* 0x00000073ff2d1219 */ /* 0x002fe40000011612 */
[----:B------:R-:W-:Y:S01]  /*60b0*/  F2FP.BF16.F32.PACK_AB R5, R104, R107 ;  /* 0x0000006b6805723e */ /* 0x000fe200000010ff */
[----:B------:R-:W-:Y:S01]  /*60c0*/  BAR.SYNC.DEFER_BLOCKING 0x1, 0x100 ;  /* 0x0044000000007b1d */ /* 0x000fe20000010000 */
[----:B------:R-:W-:Y:S02]  /*60d0*/  LOP3.LUT R10, R10, R25, RZ, 0x3c, !PT ;  /* 0x000000190a0a7212 */ /* 0x000fe400078e3cff */
[----:B------:R-:W-:Y:S02]  /*60e0*/  LOP3.LUT R28, R29, 0x380, RZ, 0xc0, !PT ;  /* 0x000003801d1c7812 */ /* 0x000fe400078ec0ff */
[----:B------:R-:W-:Y:S01]  /*60f0*/  MOV R18, R38 ;  /* 0x0000002600127202 */ /* 0x000fe20000000f00 */
[----:B------:R-:W-:Y:S01]  /*6100*/  IMAD.MOV R39, RZ, RZ, -R45 ;  /* 0x000000ffff277224 */ /* 0x000fe200078e0a2d */
[----:B------:R-:W-:-:S02]  /*6110*/  SHF.R.U64 R28, R28, 0x3, RZ ;  /* 0x000000031c1c7819 */ /* 0x000fc400000012ff */
[----:B------:R-:W-:Y:S01]  /*6120*/  MOV R107, R10 ;  /* 0x0000000a006b7202 */ /* 0x000fe20000000f00 */
[----:B------:R-:W-:Y:S01]  /*6130*/  IMAD R11, R0, R39, R109 ;  /* 0x00000027000b7224 */ /* 0x000fe200078e026d */
[----:B------:R-:W-:Y:S02]  /*6140*/  LOP3.LUT R8, R21, 0x380, RZ, 0xc0, !PT ;  /* 0x0000038015087812 */ /* 0x000fe400078ec0ff */
[----:B------:R-:W-:Y:S01]  /*6150*/  LOP3.LUT R28, R28, R29, RZ, 0x3c, !PT ;  /* 0x0000001d1c1c7212 */ /* 0x000fe200078e3cff */
[----:B------:R-:W-:Y:S01]  /*6160*/  IMAD.X R29, RZ, RZ, R37, P0 ;  /* 0x000000ffff1d7224 */ /* 0x000fe200000e0625 */
[----:B------:R-:W-:Y:S02]  /*6170*/  IADD3 R25, P3, R36, 0x4000, RZ ;  /* 0x0000400024197810 */ /* 0x000fe40007f7e0ff */
[----:B------:R-:W-:Y:S02]  /*6180*/  SHF.R.S32.HI R39, RZ, 0x1f, R45 ;  /* 0x0000001fff277819 */ /* 0x000fe4000001142d */
[----:B------:R-:W-:-:S02]  /*6190*/  SHF.R.S32.HI R10, RZ, 0x1f, R11 ;  /* 0x0000001fff0a7819 */ /* 0x000fc4000001140b */
[----:B------:R-:W-:Y:S02]  /*61a0*/  IADD3 R12, P0, R45, R12, RZ ;  /* 0x0000000c2d0c7210 */ /* 0x000fe40007f1e0ff */
[----:B------:R-:W-:Y:S01]  /*61b0*/  SHF.R.U64 R8, R8, 0x3, RZ ;  /* 0x0000000308087819 */ /* 0x000fe200000012ff */
[----:B------:R0:W-:Y:S01]  /*61c0*/  STSM.16.M88.4 [R110], R4 ;  /* 0x000000046e007844 */ /* 0x0001e20000000200 */
[----:B------:R-:W-:Y:S01]  /*61d0*/  IADD3 R27, P2, R36, 0x5000, RZ ;  /* 0x00005000241b7810 */ /* 0x000fe20007f5e0ff */
[----:B------:R-:W-:Y:S01]  /*61e0*/  IMAD R10, R10, UR6, RZ ;  /* 0x000000060a0a7c24 */ /* 0x000fe2000f8e02ff */
[----:B------:R-:W-:Y:S02]  /*61f0*/  LOP3.LUT R24, R25, 0x380, RZ, 0xc0, !PT ;  /* 0x0000038019187812 */ /* 0x000fe400078ec0ff */
[----:B------:R-:W-:Y:S02]  /*6200*/  LOP3.LUT R8, R8, R21, RZ, 0x3c, !PT ;  /* 0x0000001508087212 */ /* 0x000fe400078e3cff */
[----:B------:R-:W-:-:S02]  /*6210*/  LOP3.LUT R26, R27, 0x380, RZ, 0xc0, !PT ;  /* 0x000003801b1a7812 */ /* 0x000fc400078ec0ff */
[----:B------:R-:W-:Y:S02]  /*6220*/  MOV R15, R14 ;  /* 0x0000000e000f7202 */ /* 0x000fe40000000f00 */
[----:B------:R-:W-:Y:S02]  /*6230*/  SHF.R.U64 R24, R24, 0x3, RZ ;  /* 0x0000000318187819 */ /* 0x000fe400000012ff */
[----:B------:R-:W-:Y:S01]  /*6240*/  MOV R106, R40 ;  /* 0x00000028006a7202 */ /* 0x000fe20000000f00 */
[----:B------:R-:W-:Y:S01]  /*6250*/  IMAD R40, R103, 0x80, R163 ;  /* 0x0000008067287824 */ /* 0x000fe200078e02a3 */
[----:B------:R-:W-:Y:S01]  /*6260*/  MOV R14, R8 ;  /* 0x00000008000e7202 */ /* 0x000fe20000000f00 */
[----:B0-----:R-:W-:Y:S01]  /*6270*/  IMAD R4, R100, UR10, RZ ;  /* 0x0000000a64047c24 */ /* 0x001fe2000f8e02ff */
[----:B------:R-:W-:Y:S02]  /*6280*/  F2FP.BF16.F32.PACK_AB R5, R108, R111 ;  /* 0x0000006f6c05723e */ /* 0x000fe400000010ff */
[----:B------:R-:W-:Y:S01]  /*6290*/  F2FP.BF16.F32.PACK_AB R6, R93, R94 ;  /* 0x0000005e5d06723e */ /* 0x000fe200000010ff */
[----:B------:R-:W-:Y:S01]  /*62a0*/  IMAD R101, R101, UR61, R4 ;  /* 0x0000003d65657c24 */ /* 0x000fe2000f8e0204 */
[----:B------:R-:W-:-:S02]  /*62b0*/  F2FP.BF16.F32.PACK_AB R4, R95, R96 ;  /* 0x000000605f04723e */ /* 0x000fc400000010ff */
[----:B------:R-:W-:Y:S02]  /*62c0*/  F2FP.BF16.F32.PACK_AB R7, R102, R105 ;  /* 0x000000696607723e */ /* 0x000fe400000010ff */
[----:B------:R-:W-:Y:S01]  /*62d0*/  IADD3.X R13, R39, R13, R101, P0, !PT ;  /* 0x0000000d270d7210 */ /* 0x000fe200007fe465 */
[----:B------:R-:W-:Y:S01]  /*62e0*/  IMAD R39, R11, UR7, R10 ;  /* 0x000000070b277c24 */ /* 0x000fe2000f8e020a */
[----:B------:R-:W-:Y:S01]  /*62f0*/  SHF.R.U64 R26, R26, 0x3, RZ ;  /* 0x000000031a1a7819 */ /* 0x000fe200000012ff */
[----:B------:R0:W-:Y:S01]  /*6300*/  STSM.16.M88.4 [R15], R4 ;  /* 0x000000040f007844 */ /* 0x0001e20000000200 */
[----:B------:R-:W-:Y:S01]  /*6310*/  F2FP.BF16.F32.PACK_AB R8, R3, R92 ;  /* 0x0000005c0308723e */ /* 0x000fe200000010ff */
[----:B------:R-:W-:Y:S01]  /*6320*/  IMAD.WIDE.U32 R12, R11, UR6, R12 ;  /* 0x000000060b0c7c25 */ /* 0x000fe2000f8e000c */
[----:B------:R-:W-:Y:S01]  /*6330*/  LOP3.LUT R24, R24, R25, RZ, 0x3c, !PT ;  /* 0x0000001918187212 */ /* 0x000fe200078e3cff */
[----:B------:R-:W-:Y:S01]  /*6340*/  ULDC.64 UR6, c[0x0][0xb50] ;  /* 0x0002d40000067ab9 */ /* 0x000fe20000000a00 */
[----:B------:R-:W-:Y:S01]  /*6350*/  LOP3.LUT P0, RZ, R23, 0x3, RZ, 0xc0, !PT ;  /* 0x0000000317ff7812 */ /* 0x000fe2000780c0ff */
[----:B------:R-:W-:Y:S01]  /*6360*/  IMAD R3, R0, UR5, RZ ;  /* 0x0000000500037c24 */ /* 0x000fe2000f8e02ff */
[----:B------:R-:W-:Y:S01]  /*6370*/  F2FP.BF16.F32.PACK_AB R9, R98, R99 ;  /* 0x000000636209723e */ /* 0x000fe200000010ff */
[----:B------:R-:W-:Y:S01]  /*6380*/  IMAD.X R25, RZ, RZ, R37, P3 ;  /* 0x000000ffff197224 */ /* 0x000fe200018e0625 */
[----:B------:R-:W-:-:S02]  /*6390*/  F2FP.BF16.F32.PACK_AB R10, R90, R91 ;  /* 0x0000005b5a0a723e */ /* 0x000fc400000010ff */
[----:B------:R-:W-:Y:S02]  /*63a0*/  F2FP.BF16.F32.PACK_AB R11, R47, R46 ;  /* 0x0000002e2f0b723e */ /* 0x000fe400000010ff */
[----:B------:R-:W-:Y:S02]  /*63b0*/  LEA R38, P3, R12, UR6, 0x2 ;  /* 0x000000060c267c11 */ /* 0x000fe4000f8610ff */
[----:B------:R-:W-:Y:S01]  /*63c0*/  LOP3.LUT R26, R26, R27, RZ, 0x3c, !PT ;  /* 0x0000001b1a1a7212 */ /* 0x000fe200078e3cff */
[----:B0-----:R-:W-:Y:S01]  /*63d0*/  IMAD.IADD R5, R13, 0x1, R39 ;  /* 0x000000010d057824 */ /* 0x001fe200078e0227 */
[C---:B------:R-:W-:Y:S01]  /*63e0*/  IADD3 R4, R40.reuse, 0x8, RZ ;  /* 0x0000000828047810 */ /* 0x040fe20007ffe0ff */
[----:B------:R0:W-:Y:S01]  /*63f0*/  STSM.16.M88.4 [R14], R8 ;  /* 0x000000080e007844 */ /* 0x0001e20000000200 */
[----:B------:R-:W-:Y:S02]  /*6400*/  IADD3.X R27, RZ, R37, RZ, P2, !PT ;  /* 0x00000025ff1b7210 */ /* 0x000fe400017fe4ff */
[-C--:B------:R-:W-:Y:S01]  /*6410*/  ISETP.GE.OR P2, PT, R40, R3.reuse, P0 ;  /* 0x000000032800720c */ /* 0x080fe20000746670 */
[----:B------:R-:W-:Y:S01]  /*6420*/  SHFL.IDX PT, R90, R38, RZ, 0x1c1f ;  /* 0x001c1fff265a7589 */ /* 0x000fe200000e0000 */
[----:B------:R-:W-:-:S02]  /*6430*/  ISETP.GE.OR P0, PT, R4, R3, P0 ;  /* 0x000000030400720c */ /* 0x000fc40000706670 */
[----:B------:R-:W-:Y:S02]  /*6440*/  LEA.HI.X R39, R12, UR7, R5, 0x2, P3 ;  /* 0x000000070c277c11 */ /* 0x000fe400098f1405 */
[----:B------:R-:W-:Y:S02]  /*6450*/  F2FP.BF16.F32.PACK_AB R4, R49, R48 ;  /* 0x000000303104723e */ /* 0x000fe400000010ff */
[----:B------:R-:W-:Y:S01]  /*6460*/  F2FP.BF16.F32.PACK_AB R5, R51, R50 ;  /* 0x000000323305723e */ /* 0x000fe200000010ff */
[----:B------:R-:W1:Y:S01]  /*6470*/  SHFL.IDX PT, R91, R39, RZ, 0x1c1f ;  /* 0x001c1fff275b7589 */ /* 0x000e6200000e0000 */
[----:B------:R-:W-:Y:S02]  /*6480*/  F2FP.BF16.F32.PACK_AB R6, R53, R52 ;  /* 0x000000343506723e */ /* 0x000fe400000010ff */
[----:B------:R-:W-:Y:S02]  /*6490*/  F2FP.BF16.F32.PACK_AB R7, R55, R54 ;  /* 0x000000363707723e */ /* 0x000fe400000010ff */
[----:B------:R-:W-:-:S02]  /*64a0*/  F2FP.BF16.F32.PACK_AB R12, R57, R56 ;  /* 0x00000038390c723e */ /* 0x000fc400000010ff */
[----:B------:R-:W-:Y:S01]  /*64b0*/  F2FP.BF16.F32.PACK_AB R13, R59, R58 ;  /* 0x0000003a3b0d723e */ /* 0x000fe200000010ff */
[----:B------:R-:W-:Y:S01]  /*64c0*/  STSM.16.M88.4 [R107], R4 ;  /* 0x000000046b007844 */ /* 0x000fe20000000200 */
[----:B0-----:R-:W-:Y:S01]  /*64d0*/  F2FP.BF16.F32.PACK_AB R14, R61, R60 ;  /* 0x0000003c3d0e723e */ /* 0x001fe200000010ff */
[----:B------:R-:W0:Y:S01]  /*64e0*/  @P1 LDC R59, c[0x0][0xbec] ;  /* 0x0002fb00ff3b1b82 */ /* 0x000e220000000800 */
[----:B------:R-:W-:Y:S01]  /*64f0*/  F2FP.BF16.F32.PACK_AB R15, R63, R62 ;  /* 0x0000003e3f0f723e */ /* 0x000fe200000010ff */
[----:B------:R-:W-:Y:S01]  /*6500*/  SHFL.IDX PT, R56, R38, 0x1, 0x1c1f ;  /* 0x003c1f0026387f89 */ /* 0x000fe200000e0000 */
[----:B------:R-:W-:Y:S02]  /*6510*/  F2FP.BF16.F32.PACK_AB R72, R73, R72 ;  /* 0x000000484948723e */ /* 0x000fe400000010ff */
[----:B------:R-:W-:Y:S01]  /*6520*/  F2FP.BF16.F32.PACK_AB R8, R65, R64 ;  /* 0x000000404108723e */ /* 0x000fe200000010ff */
[----:B------:R2:W-:Y:S01]  /*6530*/  STSM.16.M88.4 [R18], R12 ;  /* 0x0000000c12007844 */ /* 0x0005e20000000200 */
[----:B------:R-:W-:Y:S01]  /*6540*/  F2FP.BF16.F32.PACK_AB R9, R67, R66 ;  /* 0x000000424309723e */ /* 0x000fe200000010ff */
[----:B------:R-:W3:Y:S01]  /*6550*/  @P1 LDC R61, c[0x0][0xbf0] ;  /* 0x0002fc00ff3d1b82 */ /* 0x000ee20000000800 */
[----:B------:R-:W-:Y:S01]  /*6560*/  F2FP.BF16.F32.PACK_AB R10, R69, R68 ;  /* 0x00000044450a723e */ /* 0x000fe200000010ff */
[----:B------:R-:W4:Y:S01]  /*6570*/  SHFL.IDX PT, R57, R39, 0x1, 0x1c1f ;  /* 0x003c1f0027397f89 */ /* 0x000f2200000e0000 */
[----:B------:R-:W-:-:S02]  /*6580*/  F2FP.BF16.F32.PACK_AB R11, R71, R70 ;  /* 0x00000046470b723e */ /* 0x000fc400000010ff */
[----:B------:R-:W-:Y:S02]  /*6590*/  F2FP.BF16.F32.PACK_AB R73, R75, R74 ;  /* 0x0000004a4b49723e */ /* 0x000fe400000010ff */
[----:B------:R-:W-:Y:S01]  /*65a0*/  F2FP.BF16.F32.PACK_AB R80, R81, R80 ;  /* 0x000000505150723e */ /* 0x000fe200000010ff */
[----:B------:R4:W-:Y:S01]  /*65b0*/  STSM.16.M88.4 [R106], R8 ;  /* 0x000000086a007844 */ /* 0x0009e20000000200 */
[----:B------:R-:W-:Y:S02]  /*65c0*/  MOV R104, R42 ;  /* 0x0000002a00687202 */ /* 0x000fe40000000f00 */
[----:B------:R-:W-:Y:S02]  /*65d0*/  F2FP.BF16.F32.PACK_AB R74, R77, R76 ;  /* 0x0000004c4d4a723e */ /* 0x000fe400000010ff */
[----:B------:R-:W-:Y:S02]  /*65e0*/  F2FP.BF16.F32.PACK_AB R75, R79, R78 ;  /* 0x0000004e4f4b723e */ /* 0x000fe400000010ff */
[----:B------:R-:W-:-:S02]  /*65f0*/  F2FP.BF16.F32.PACK_AB R81, R83, R82 ;  /* 0x000000525351723e */ /* 0x000fc400000010ff */
[----:B------:R-:W-:Y:S01]  /*6600*/  F2FP.BF16.F32.PACK_AB R82, R85, R84 ;  /* 0x000000545552723e */ /* 0x000fe200000010ff */
[----:B------:R0:W-:Y:S01]  /*6610*/  STSM.16.M88.4 [R104], R72 ;  /* 0x0000004868007844 */ /* 0x0001e20000000200 */
[----:B------:R-:W-:Y:S02]  /*6620*/  F2FP.BF16.F32.PACK_AB R83, R87, R86 ;  /* 0x000000565753723e */ /* 0x000fe400000010ff */
[C---:B------:R-:W-:Y:S02]  /*6630*/  LOP3.LUT R21, R36.reuse, 0x380, RZ, 0xc0, !PT ;  /* 0x0000038024157812 */ /* 0x040fe400078ec0ff */
[C---:B------:R-:W-:Y:S01]  /*6640*/  IADD3 R33, P5, R36.reuse, 0x2000, RZ ;  /* 0x0000200024217810 */ /* 0x040fe20007fbe0ff */
[----:B------:R0:W-:Y:S01]  /*6650*/  STSM.16.M88.4 [R97], R80 ;  /* 0x0000005061007844 */ /* 0x0001e20000000200 */
[----:B--2---:R-:W-:Y:S01]  /*6660*/  IMAD R18, R17, 0x20, R22 ;  /* 0x0000002011127824 */ /* 0x004fe200078e0216 */
[----:B------:R-:W-:Y:S01]  /*6670*/  SHF.R.U64 R21, R21, 0x3, RZ ;  /* 0x0000000315157819 */ /* 0x000fe200000012ff */
[----:B------:R-:W-:Y:S01]  /*6680*/  BAR.SYNC.DEFER_BLOCKING 0x1, 0x100 ;  /* 0x0044000000007b1d */ /* 0x000fe20000010000 */
[----:B------:R-:W-:Y:S01]  /*6690*/  IADD3 R31, P4, R36, 0x3000, RZ ;  /* 0x00003000241f7810 */ /* 0x000fe20007f9e0ff */
[----:B------:R-:W-:Y:S01]  /*66a0*/  UIMAD UR5, UR12, UR8, URZ ;  /* 0x000000080c0572a4 */ /* 0x000fe2000f8e023f */
[----:B------:R-:W-:Y:S01]  /*66b0*/  LOP3.LUT R36, R21, R36, RZ, 0x3c, !PT ;  /* 0x0000002415247212 */ /* 0x000fe200078e3cff */
[----:B------:R-:W-:Y:S01]  /*66c0*/  IMAD.X R21, RZ, RZ, R37, P6 ;  /* 0x000000ffff157224 */ /* 0x000fe200030e0625 */
[----:B------:R-:W-:Y:S01]  /*66d0*/  UIMAD.WIDE.U32 UR6, UR11, UR8, URZ ;  /* 0x000000080b0672a5 */ /* 0x000fe2000f8e003f */
[----:B------:R-:W-:Y:S01]  /*66e0*/  LOP3.LUT R32, R33, 0x380, RZ, 0xc0, !PT ;  /* 0x0000038021207812 */ /* 0x000fe200078ec0ff */
[----:B------:R-:W-:Y:S01]  /*66f0*/  UIMAD UR5, UR11, UR9, UR5 ;  /* 0x000000090b0572a4 */ /* 0x000fe2000f8e0205 */
[----:B------:R-:W-:-:S02]  /*6700*/  LOP3.LUT R30, R31, 0x380, RZ, 0xc0, !PT ;  /* 0x000003801f1e7812 */ /* 0x000fc400078ec0ff */
[----:B------:R-:W-:Y:S01]  /*6710*/  ULDC.64 UR8, c[0x0][0xaf0] ;  /* 0x0002bc0000087ab9 */ /* 0x000fe20000000a00 */
[----:B-1----:R1:W-:Y:S01]  /*6720*/  @!P2 ST.E desc[UR36][R90.64], R89 ;  /* 0x000000595a00a985 */ /* 0x0023e2000c101924 */
[----:B------:R-:W-:Y:S01]  /*6730*/  UIADD3 UR7, UR7, UR5, URZ ;  /* 0x0000000507077290 */ /* 0x000fe2000fffe03f */
[----:B------:R-:W-:Y:S02]  /*6740*/  SHF.R.U64 R32, R32, 0x3, RZ ;  /* 0x0000000320207819 */ /* 0x000fe400000012ff */
[----:B----4-:R1:W-:Y:S01]  /*6750*/  @!P0 ST.E desc[UR36][R56.64], R88 ;  /* 0x0000005838008985 */ /* 0x0103e2000c101924 */
[----:B------:R-:W-:Y:S01]  /*6760*/  UIMAD UR5, UR10, UR8, URZ ;  /* 0x000000080a0572a4 */ /* 0x000fe2000f8e023f */
[----:B------:R-:W-:Y:S02]  /*6770*/  SHF.R.U64 R30, R30, 0x3, RZ ;  /* 0x000000031e1e7819 */ /* 0x000fe400000012ff */
[----:B------:R2:W5:Y:S01]  /*6780*/  LD.E.128 R44, desc[UR36][R34.64] ;  /* 0x00000024222c7980 */ /* 0x000562000c101d00 */
[----:B------:R-:W-:Y:S01]  /*6790*/  UIMAD.WIDE.U32 UR6, UR61, UR8, UR6 ;  /* 0x000000083d0672a5 */ /* 0x000fe2000f8e0006 */
[----:B------:R-:W-:-:S02]  /*67a0*/  LOP3.LUT R32, R32, R33, RZ, 0x3c, !PT ;  /* 0x0000002120207212 */ /* 0x000fc400078e3cff */
[----:B------:R4:W5:Y:S04]  /*67b0*/  LD.E.128 R52, desc[UR36][R24.64] ;  /* 0x0000002418347980 */ /* 0x000968000c101d00 */
[----:B------:R3:W5:Y:S01]  /*67c0*/  LD.E.128 R8, desc[UR36][R20.64] ;  /* 0x0000002414087980 */ /* 0x000762000c101d00 */
[----:B------:R-:W-:Y:S01]  /*67d0*/  UIMAD UR5, UR61, UR9, UR5 ;  /* 0x000000093d0572a4 */ /* 0x000fe2000f8e0205 */
[----:B--2---:R-:W2:Y:S01]  /*67e0*/  LDC.64 R34, c[0x0][0xae0] ;  /* 0x0002b800ff227b82 */ /* 0x004ea20000000a00 */
[----:B------:R-:W-:Y:S01]  /*67f0*/  LOP3.LUT R30, R30, R31, RZ, 0x3c, !PT ;  /* 0x0000001f1e1e7212 */ /* 0x000fe200078e3cff */
[----:B------:R-:W-:Y:S01]  /*6800*/  IMAD.X R33, RZ, RZ, R37, P5 ;  /* 0x000000ffff217224 */ /* 0x000fe200028e0625 */
[----:B------:R1:W5:Y:S01]  /*6810*/  LD.E.128 R48, desc[UR36][R26.64] ;  /* 0x000000241a307980 */ /* 0x000362000c101d00 */
[----:B----4-:R-:W-:-:S02]  /*6820*/  IMAD R24, R103, 0x80, R18 ;  /* 0x0000008067187824 */ /* 0x010fc400078e0212 */
[----:B------:R-:W-:Y:S01]  /*6830*/  IMAD.X R31, RZ, RZ, R37, P4 ;  /* 0x000000ffff1f7224 */ /* 0x000fe200020e0625 */
[----:B------:R-:W-:Y:S01]  /*6840*/  UIADD3 UR7, UR7, UR5, URZ ;  /* 0x0000000507077290 */ /* 0x000fe2000fffe03f */
[----:B0-----:R-:W-:Y:S01]  /*6850*/  @P1 IMAD.HI.U32 R18, R24, R59, RZ ;  /* 0x0000003b18121227 */ /* 0x001fe200078e00ff */
[----:B---3--:R-:W-:Y:S01]  /*6860*/  MOV R20, R24 ;  /* 0x0000001800147202 */ /* 0x008fe20000000f00 */
[----:B------:R-:W5:Y:S03]  /*6870*/  LD.E.128 R36, desc[UR36][R36.64] ;  /* 0x0000002424247980 */ /* 0x000f66000c101d00 */
[----:B------:R-:W-:Y:S01]  /*6880*/  @P1 SHF.R.U32.HI R20, RZ, R61, R18 ;  /* 0x0000003dff141219 */ /* 0x000fe20000011612 */
[----:B------:R-:W5:Y:S03]  /*6890*/  LD.E.128 R40, desc[UR36][R32.64] ;  /* 0x0000002420287980 */ /* 0x000f66000c101d00 */
[--C-:B------:R-:W-:Y:S01]  /*68a0*/  SHF.R.S32.HI R21, RZ, 0x1f, R20.reuse ;  /* 0x0000001fff157819 */ /* 0x100fe20000011414 */
[----:B------:R-:W-:Y:S01]  /*68b0*/  IMAD.MOV R25, RZ, RZ, -R20 ;  /* 0x000000ffff197224 */ /* 0x000fe200078e0a14 */
[----:B------:R0:W5:Y:S03]  /*68c0*/  LD.E.128 R4, desc[UR36][R30.64] ;  /* 0x000000241e047980 */ /* 0x000166000c101d00 */
[----:B------:R-:W-:Y:S01]  /*68d0*/  IMAD R25, R0, R25, R24 ;  /* 0x0000001900197224 */ /* 0x000fe200078e0218 */
[----:B------:R3:W5:Y:S01]  /*68e0*/  LD.E.128 R12, desc[UR36][R28.64] ;  /* 0x000000241c0c7980 */ /* 0x000762000c101d00 */
[-C--:B--2---:R-:W-:Y:S01]  /*68f0*/  IMAD R21, R21, R34.reuse, RZ ;  /* 0x0000002215157224 */ /* 0x084fe200078e02ff */
[----:B------:R-:W-:Y:S01]  /*6900*/  @!PT LDS RZ, [RZ] ;  /* 0x00000000fffff984 */ /* 0x000fe20000000800 */
[----:B------:R-:W-:Y:S01]  /*6910*/  @!PT LDS RZ, [RZ] ;  /* 0x00000000fffff984 */ /* 0x000fe20000000800 */
[----:B------:R-:W-:Y:S01]  /*6920*/  @!PT LDS RZ, [RZ] ;  /* 0x00000000fffff984 */ /* 0x000fe20000000800 */
[----:B------:R-:W-:Y:S01]  /*6930*/  @!PT LDS RZ, [RZ] ;  /* 0x00000000fffff984 */ /* 0x000fe20000000800 */
[----:B------:R2:W-:Y:S06]  /*6940*/  MEMBAR.ALL.CTA ;  /* 0x0000000000007992 */ /* 0x0005ec0000008000 */
[----:B--2---:R-:W2:Y:S01]  /*6950*/  FENCE.VIEW.ASYNC.S ;  /* 0x00000000000073c6 */ /* 0x004ea20000000000 */
[C---:B-1----:R-:W-:Y:S01]  /*6960*/  IMAD R27, R20.reuse, R35, R21 ;  /* 0x00000023141b7224 */ /* 0x042fe200078e0215 */
[----:B------:R-:W-:Y:S01]  /*6970*/  SHF.R.S32.HI R0, RZ, 0x1f, R25 ;  /* 0x0000001fff007819 */ /* 0x000fe20000011419 */
[----:B------:R-:W-:Y:S01]  /*6980*/  IMAD.WIDE.U32 R20, R20, R34, UR6 ;  /* 0x0000000614147e25 */ /* 0x000fe2000f8e0022 */
[----:B------:R-:W-:-:S03]  /*6990*/  ULDC.64 UR6, c[0x0][0xad8] ;  /* 0x0002b60000067ab9 */ /* 0x000fc60000000a00 */
[----:B------:R-:W-:Y:S02]  /*69a0*/  IMAD.IADD R21, R21, 0x1, R27 ;  /* 0x0000000115157824 */ /* 0x000fe400078e021b */
[----:B------:R-:W-:Y:S02]  /*69b0*/  IMAD R18, R0, UR6, RZ ;  /* 0x0000000600127c24 */ /* 0x000fe4000f8e02ff */
[----:B0-----:R-:W-:Y:S01]  /*69c0*/  IMAD R30, R103, 0x80, R22 ;  /* 0x00000080671e7824 */ /* 0x001fe200078e0216 */
[----:B------:R-:W-:Y:S01]  /*69d0*/  UIADD3 UR4, UR4, 0x2a820, URZ ;  /* 0x0002a82004047890 */ /* 0x000fe2000fffe03f */
[C---:B------:R-:W-:Y:S02]  /*69e0*/  IMAD R27, R25.reuse, UR7, R18 ;  /* 0x00000007191b7c24 */ /* 0x040fe4000f8e0212 */
[----:B------:R-:W-:Y:S01]  /*69f0*/  IMAD.WIDE.U32 R20, R25, UR6, R20 ;  /* 0x0000000619147c25 */ /* 0x000fe2000f8e0014 */
[----:B------:R-:W-:Y:S01]  /*6a00*/  UIADD3 UR38, UR38, 0x1, URZ ;  /* 0x0000000126267890 */ /* 0x000fe2000fffe03f */
[-C--:B------:R-:W-:Y:S01]  /*6a10*/  ISETP.GE.AND P1, PT, R30, R3.reuse, PT ;  /* 0x000000031e00720c */ /* 0x080fe20003f26270 */
[----:B------:R-:W-:Y:S01]  /*6a20*/  ULDC.64 UR6, c[0x0][0xa80] ;  /* 0x0002a00000067ab9 */ /* 0x000fe20000000a00 */
[----:B------:R-:W-:Y:S01]  /*6a30*/  IMAD.IADD R21, R21, 0x1, R27 ;  /* 0x0000000115157824 */ /* 0x000fe200078e021b */
[----:B------:R-:W-:Y:S01]  /*6a40*/  UPRMT UR4, URZ, 0x654, UR4 ;  /* 0x000006543f047896 */ /* 0x000fe20008000004 */
[----:B---3--:R-:W-:Y:S01]  /*6a50*/  LEA R28, P2, R20, UR6, 0x1 ;  /* 0x00000006141c7c11 */ /* 0x008fe2000f8408ff */
[----:B------:R-:W-:Y:S01]  /*6a60*/  ULDC UR5, c[0x0][0xc] ;  /* 0x0000030000057ab9 */ /* 0x000fe20000000800 */
[----:B------:R-:W-:Y:S01]  /*6a70*/  UISETP.NE.AND UP0, UPT, UR38, 0x2, UPT ;  /* 0x000000022600788c */ /* 0x000fe2000bf05270 */
[----:B------:R-:W-:Y:S01]  /*6a80*/  IADD3 R0, R30, 0x20, RZ ;  /* 0x000000201e007810 */ /* 0x000fe20007ffe0ff */
[----:B------:R-:W-:Y:S01]  /*6a90*/  UIADD3 UR13, UR5, UR13, URZ ;  /* 0x0000000d050d7290 */ /* 0x000fe2000fffe03f */
[----:B------:R-:W-:Y:S01]  /*6aa0*/  LEA.HI.X R29, R20, UR7, R21, 0x1, P2 ;  /* 0x00000007141d7c11 */ /* 0x000fe200090f0c15 */
[----:B------:R-:W-:Y:S01]  /*6ab0*/  USEL UR6, URZ, 0x1, UP0 ;  /* 0x000000013f067887 */ /* 0x000fe20008000000 */
[-C--:B------:R-:W-:Y:S01]  /*6ac0*/  ISETP.GE.AND P3, PT, R0, R3.reuse, PT ;  /* 0x000000030000720c */ /* 0x080fe20003f66270 */
[----:B------:R-:W-:Y:S01]  /*6ad0*/  VIADD R0, R30, 0x40 ;  /* 0x000000401e007836 */ /* 0x000fe20000000000 */
[----:B------:R-:W-:Y:S01]  /*6ae0*/  USEL UR38, UR38, URZ, UP0 ;  /* 0x0000003f26267287 */ /* 0x000fe20008000000 */
[----:B--2---:R0:W1:Y:S01]  /*6af0*/  SHFL.IDX PT, R26, R28, RZ, 0x181f ;  /* 0x00181fff1c1a7589 */ /* 0x00406200000e0000 */
[----:B------:R-:W-:Y:S01]  /*6b00*/  ULOP3.LUT UR39, UR39, UR6, URZ, 0x3c, !UPT ;  /* 0x0000000627277292 */ /* 0x000fe2000f8e3c3f */
[----:B------:R-:W-:Y:S01]  /*6b10*/  IMAD.U32 R18, RZ, RZ, UR13 ;  /* 0x0000000dff127e24 */ /* 0x000fe2000f8e00ff */
[----:B------:R-:W-:Y:S01]  /*6b20*/  SYNCS.ARRIVE.TRANS64.RED.A1T0 RZ, [UR4], RZ ;  /* 0x000000ffffff79a7 */ /* 0x000fe20008100404 */
[----:B------:R0:W2:Y:S01]  /*6b30*/  SHFL.IDX PT, R27, R29, RZ, 0x181f ;  /* 0x00181fff1d1b7589 */ /* 0x0000a200000e0000 */
[----:B------:R-:W-:Y:S01]  /*6b40*/  BSSY B0, `(.L_x_31) ;  /* 0x000000b000007945 */ /* 0x000fe20003800000 */
[----:B------:R-:W-:-:S03]  /*6b50*/  ISETP.GE.AND P0, PT, R0, R3, PT ;  /* 0x000000030000720c */ /* 0x000fc60003f06270 */
[----:B------:R-:W-:Y:S10]  /*6b60*/  @P1 BRA `(.L_x_32) ;  /* 0x0000000000201947 */ /* 0x000ff40003800000 */
[----:B------:R-:W-:Y:S02]  /*6b70*/  ULDC UR4, c[0x0][0xac8] ;  /* 0x0002b20000047ab9 */ /* 0x000fe40000000800 */
[----:B------:R-:W-:Y:S02]  /*6b80*/  ISETP.GE.AND P2, PT, R16, UR4, PT ;  /* 0x0000000410007c0c */ /* 0x000fe4000bf46270 */
[----:B------:R-:W-:-:S11]  /*6b90*/  ISETP.GE.AND P1, PT, R2, UR4, PT ;  /* 0x0000000402007c0c */ /* 0x000fd6000bf26270 */
[----:B-1----:R-:W-:Y:S02]  /*6ba0*/  @!P2 LEA R24, P4, R16, R26, 0x1 ;  /* 0x0000001a1018a211 */ /* 0x002fe400078808ff */
[----:B--2---:R-:W-:Y:S02]  /*6bb0*/  @!P1 IMAD.WIDE R20, R2, 0x2, R26 ;  /* 0x0000000202149825 */ /* 0x004fe400078e021a */
[----:B------:R-:W-:-:S03]  /*6bc0*/  @!P2 LEA.HI.X R25, R16, R27, R168, 0x1, P4 ;  /* 0x0000001b1019a211 */ /* 0x000fc600020f0ca8 */
[----:B-----5:R3:W-:Y:S04]  /*6bd0*/  @!P1 ST.E.128 desc[UR36][R20.64], R36 ;  /* 0x0000002414009985 */ /* 0x0207e8000c101d24 */
[----:B------:R3:W-:Y:S02]  /*6be0*/  @!P2 ST.E.128 desc[UR36][R24.64], R52 ;  /* 0x000000341800a985 */ /* 0x0007e4000c101d24 */
.L_x_32:
[----:B------:R-:W-:Y:S05]  /*6bf0*/  BSYNC B0 ;  /* 0x0000000000007941 */ /* 0x000fea0003800000 */
.L_x_31:
[----:B--2---:R2:W4:Y:S01]  /*6c00*/  SHFL.IDX PT, R27, R29, 0x1, 0x181f ;  /* 0x00381f001d1b7f89 */ /* 0x00452200000e0000 */
[----:B------:R-:W-:Y:S03]  /*6c10*/  BSSY B0, `(.L_x_33) ;  /* 0x000000b000007945 */ /* 0x000fe60003800000 */
[----:B-1----:R2:W1:Y:S01]  /*6c20*/  SHFL.IDX PT, R26, R28, 0x1, 0x181f ;  /* 0x00381f001c1a7f89 */ /* 0x00246200000e0000 */
[----:B------:R-:W-:Y:S05]  /*6c30*/  @P3 BRA `(.L_x_34) ;  /* 0x0000000000203947 */ /* 0x000fea0003800000 */
[----:B------:R-:W-:Y:S02]  /*6c40*/  ULDC UR4, c[0x0][0xac8] ;  /* 0x0002b20000047ab9 */ /* 0x000fe40000000800 */
[----:B------:R-:W-:Y:S02]  /*6c50*/  ISETP.GE.AND P3, PT, R16, UR4, PT ;  /* 0x0000000410007c0c */ /* 0x000fe4000bf66270 */
[----:B------:R-:W-:-:S11]  /*6c60*/  ISETP.GE.AND P2, PT, R2, UR4, PT ;  /* 0x0000000402007c0c */ /* 0x000fd6000bf46270 */
[----:B-1-3--:R-:W-:Y:S02]  /*6c70*/  @!P3 LEA R24, P1, R16, R26, 0x1 ;  /* 0x0000001a1018b211 */ /* 0x00afe400078208ff */
[----:B----4-:R-:W-:Y:S02]  /*6c80*/  @!P2 IMAD.WIDE R20, R2, 0x2, R26 ;  /* 0x000000020214a825 */ /* 0x010fe400078e021a */
[----:B------:R-:W-:-:S03]  /*6c90*/  @!P3 LEA.HI.X R25, R16, R27, R168, 0x1, P1 ;  /* 0x0000001b1019b211 */ /* 0x000fc600008f0ca8 */
[----:B-----5:R1:W-:Y:S04]  /*6ca0*/  @!P2 ST.E.128 desc[UR36][R20.64], R44 ;  /* 0x0000002c1400a985 */ /* 0x0203e8000c101d24 */
[----:B------:R1:W-:Y:S02]  /*6cb0*/  @!P3 ST.E.128 desc[UR36][R24.64], R48 ;  /* 0x000000301800b985 */ /* 0x0003e4000c101d24 */
.L_x_34:
[----:B------:R-:W-:Y:S05]  /*6cc0*/  BSYNC B0 ;  /* 0x0000000000007941 */ /* 0x000fea0003800000 */
.L_x_33:
[----:B----4-:R4:W0:Y:S01]  /*6cd0*/  SHFL.IDX PT, R27, R29, 0x2, 0x181f ;  /* 0x00581f001d1b7f89 */ /* 0x01082200000e0000 */
[----:B------:R-:W-:Y:S03]  /*6ce0*/  BSSY B0, `(.L_x_35) ;  /* 0x000000b000007945 */ /* 0x000fe60003800000 */
[----:B-1----:R4:W1:Y:S01]  /*6cf0*/  SHFL.IDX PT, R26, R28, 0x2, 0x181f ;  /* 0x00581f001c1a7f89 */ /* 0x00286200000e0000 */
[----:B------:R-:W-:Y:S05]  /*6d00*/  @P0 BRA `(.L_x_36) ;  /* 0x0000000000200947 */ /* 0x000fea0003800000 */
[----:B------:R-:W-:Y:S02]  /*6d10*/  ULDC UR4, c[0x0][0xac8] ;  /* 0x0002b20000047ab9 */ /* 0x000fe40000000800 */
[----:B------:R-:W-:Y:S02]  /*6d20*/  ISETP.GE.AND P2, PT, R16, UR4, PT ;  /* 0x0000000410007c0c */ /* 0x000fe4000bf46270 */
[----:B------:R-:W-:-:S11]  /*6d30*/  ISETP.GE.AND P1, PT, R2, UR4, PT ;  /* 0x0000000402007c0c */ /* 0x000fd6000bf26270 */
[----:B-1-3--:R-:W-:Y:S02]  /*6d40*/  @!P2 LEA R24, P0, R16, R26, 0x1 ;  /* 0x0000001a1018a211 */ /* 0x00afe400078008ff */
[----:B0-----:R-:W-:Y:S02]  /*6d50*/  @!P1 IMAD.WIDE R20, R2, 0x2, R26 ;  /* 0x0000000202149825 */ /* 0x001fe400078e021a */
[----:B------:R-:W-:-:S03]  /*6d60*/  @!P2 LEA.HI.X R25, R16, R27, R168, 0x1, P0 ;  /* 0x0000001b1019a211 */ /* 0x000fc600000f0ca8 */
[----:B-----5:R0:W-:Y:S04]  /*6d70*/  @!P1 ST.E.128 desc[UR36][R20.64], R40 ;  /* 0x0000002814009985 */ /* 0x0201e8000c101d24 */
[----:B------:R0:W-:Y:S02]  /*6d80*/  @!P2 ST.E.128 desc[UR36][R24.64], R12 ;  /* 0x0000000c1800a985 */ /* 0x0001e4000c101d24 */
.L_x_36:
[----:B------:R-:W-:Y:S05]  /*6d90*/  BSYNC B0 ;  /* 0x0000000000007941 */ /* 0x000fea0003800000 */
.L_x_35:
[----:B------:R-:W-:Y:S01]  /*6da0*/  IADD3 R0, R30, 0x60, RZ ;  /* 0x000000601e007810 */ /* 0x000fe20007ffe0ff */
[----:B0--3--:R0:W3:Y:S01]  /*6db0*/  SHFL.IDX PT, R21, R29, 0x3, 0x181f ;  /* 0x00781f001d157f89 */ /* 0x0090e200000e0000 */
[----:B------:R-:W-:Y:S01]  /*6dc0*/  BSSY B0, `(.L_x_37) ;  /* 0x000000d000007945 */ /* 0x000fe20003800000 */
[----:B------:R-:W-:Y:S01]  /*6dd0*/  VIADD R19, R19, 0x1 ;  /* 0x0000000113137836 */ /* 0x000fe20000000000 */
[----:B------:R-:W-:Y:S01]  /*6de0*/  ISETP.GE.AND P0, PT, R0, R3, PT ;  /* 0x000000030000720c */ /* 0x000fe20003f06270 */
[----:B------:R0:W0:-:S12]  /*6df0*/  SHFL.IDX PT, R20, R28, 0x3, 0x181f ;  /* 0x00781f001c147f89 */ /* 0x00001800000e0000 */
[----:B------:R-:W-:Y:S05]  /*6e00*/  @P0 BRA `(.L_x_38) ;  /* 0x0000000000200947 */ /* 0x000fea0003800000 */
[----:B------:R-:W-:Y:S02]  /*6e10*/  ULDC UR4, c[0x0][0xac8] ;  /* 0x0002b20000047ab9 */ /* 0x000fe40000000800 */
[----:B------:R-:W-:Y:S02]  /*6e20*/  ISETP.GE.AND P2, PT, R16, UR4, PT ;  /* 0x0000000410007c0c */ /* 0x000fe4000bf46270 */
[----:B------:R-:W-:-:S11]  /*6e30*/  ISETP.GE.AND P1, PT, R2, UR4, PT ;  /* 0x0000000402007c0c */ /* 0x000fd6000bf26270 */
[----:B0----5:R-:W-:Y:S02]  /*6e40*/  @!P2 LEA R14, P0, R16, R20, 0x1 ;  /* 0x00000014100ea211 */ /* 0x021fe400078008ff */
[----:B---3--:R-:W-:Y:S02]  /*6e50*/  @!P1 IMAD.WIDE R12, R2, 0x2, R20 ;  /* 0x00000002020c9825 */ /* 0x008fe400078e0214 */
[----:B------:R-:W-:-:S03]  /*6e60*/  @!P2 LEA.HI.X R15, R16, R21, R168, 0x1, P0 ;  /* 0x00000015100fa211 */ /* 0x000fc600000f0ca8 */
[----:B------:R0:W-:Y:S04]  /*6e70*/  @!P1 ST.E.128 desc[UR36][R12.64], R4 ;  /* 0x000000040c009985 */ /* 0x0001e8000c101d24 */
[----:B------:R0:W-:Y:S02]  /*6e80*/  @!P2 ST.E.128 desc[UR36][R14.64], R8 ;  /* 0x000000080e00a985 */ /* 0x0001e4000c101d24 */
.L_x_38:
[----:B------:R-:W-:Y:S05]  /*6e90*/  BSYNC B0 ;  /* 0x0000000000007941 */ /* 0x000fea0003800000 */
.L_x_37:
[----:B------:R-:W1:Y:S01]  /*6ea0*/  LDC R0, c[0x0][0xc34] ;  /* 0x00030d00ff007b82 */ /* 0x000e620000000800 */
[----:B------:R-:W-:-:S13]  /*6eb0*/  R2UR UR4, R18 ;  /* 0x00000000120472ca */ /* 0x000fda00000e0000 */
[----:B-1----:R-:W-:-:S13]  /*6ec0*/  ISETP.LE.AND P0, PT, R0, UR4, PT ;  /* 0x0000000400007c0c */ /* 0x002fda000bf03270 */
[----:B------:R-:W-:Y:S05]  /*6ed0*/  @!P0 BRA `(.L_x_39) ;  /* 0xffffff9c00848947 */ /* 0x000fea000383ffff */
[----:B------:R-:W-:Y:S05]  /*6ee0*/  EXIT ;  /* 0x000000000000794d */ /* 0x000fea0003800000 */
.L_x_5:
[----:B------:R-:W-:-:S08]  /*6ef0*/  NOP ;  /* 0x0000000000007918 */ /* 0x000fd00000000000 */
[----:B0-----:R-:W0:-:S00]  /*6f00*/  USETMAXREG.DEALLOC.CTAPOOL 0x28 ;  /* 0x00000028000079c8 */ /* 0x001e0000080e0500 */
[----:B------:R-:W1:Y:S01]  /*6f10*/  S2UR UR9, SR_CTAID.X ;  /* 0x00000000000979c3 */ /* 0x000e620000002500 */
[----:B0-----:R-:W-:Y:S01]  /*6f20*/  IMAD.MOV.U32 R25, RZ, RZ, 0x1 ;  /* 0x00000001ff197424 */ /* 0x001fe200078e00ff */
[----:B------:R-:W-:Y:S01]  /*6f30*/  MOV R0, 0x1 ;  /* 0x0000000100007802 */ /* 0x000fe20000000f00 */
[----:B------:R-:W-:-:S05]  /*6f40*/  IMAD.MOV.U32 R22, RZ, RZ, RZ ;  /* 0x000000ffff167224 */ /* 0x000fca00078e00ff */
[----:B------:R-:W1:Y:S02]  /*6f50*/  LDC R2, c[0x0][0xc34] ;  /* 0x00030d00ff027b82 */ /* 0x000e640000000800 */
[----:B-1----:R-:W-:-:S13]  /*6f60*/  ISETP.LE.AND P0, PT, R2, UR9, PT ;  /* 0x0000000902007c0c */ /* 0x002fda000bf03270 */
[----:B------:R-:W-:Y:S05]  /*6f70*/  @P0 BRA `(.L_x_40) ;  /* 0x0000003000fc0947 */ /* 0x000fea0003800000 */
[----:B------:R-:W2:Y:S01]  /*6f80*/  LDL R4, [R1+0x4] ;  /* 0x0000040001047983 */ /* 0x000ea20000100800 */
[----:B------:R-:W-:Y:S01]  /*6f90*/  IMAD.SHL.U32 R27, R3, 0x8, RZ ;  /* 0x00000008031b7824 */ /* 0x000fe200078e00ff */
[----:B------:R-:W-:Y:S01]  /*6fa0*/  ULDC.64 UR38, c[0x0][0x2f0] ;  /* 0x0000bc0000267ab9 */ /* 0x000fe20000000a00 */
[----:B------:R-:W-:Y:S01]  /*6fb0*/  ULDC.64 UR4, c[0x0][0x418] ;  /* 0x0001060000047ab9 */ /* 0x000fe20000000a00 */
[----:B------:R-:W-:Y:S01]  /*6fc0*/  ULDC UR7, c[0x0][0x320] ;  /* 0x0000c80000077ab9 */ /* 0x000fe20000000800 */
[----:B------:R-:W-:Y:S01]  /*6fd0*/  UISETP.NE.U32.AND UP0, UPT, UR4, URZ, UPT ;  /* 0x0000003f0400728c */ /* 0x000fe2000bf05070 */
[C---:B------:R-:W-:Y:S01]  /*6fe0*/  LOP3.LUT R0, R27.reuse, 0x1f8, RZ, 0xc0, !PT ;  /* 0x000001f81b007812 */ /* 0x040fe200078ec0ff */
[----:B------:R-:W-:Y:S01]  /*6ff0*/  ULDC UR8, c[0x0][0x2b8] ;  /* 0x0000ae0000087ab9 */ /* 0x000fe20000000800 */
[----:B------:R-:W-:Y:S01]  /*7000*/  LOP3.LUT R37, R27, 0x38, RZ, 0xc0, !PT ;  /* 0x000000381b257812 */ /* 0x000fe200078ec0ff */
[----:B------:R-:W-:Y:S01]  /*7010*/  UISETP.NE.AND.EX UP0, UPT, UR5, URZ, UPT, UP0 ;  /* 0x0000003f0500728c */ /* 0x000fe2000bf05300 */
[----:B------:R-:W-:Y:S01]  /*7020*/  LOP3.LUT R0, R0, 0x38, R3, 0x78, !PT ;  /* 0x0000003800007812 */ /* 0x000fe200078e7803 */
[----:B------:R-:W-:Y:S01]  /*7030*/  ULDC UR4, c[0x0][0x424] ;  /* 0x0001090000047ab9 */ /* 0x000fe20000000800 */
[----:B------:R-:W-:Y:S01]  /*7040*/  LOP3.LUT R16, R16, 0xfffffffe, RZ, 0xc0, !PT ;  /* 0xfffffffe10107812 */ /* 0x000fe200078ec0ff */
[----:B------:R-:W-:Y:S01]  /*7050*/  USEL UR4, UR4, 0x1, UP0 ;  /* 0x0000000104047887 */ /* 0x000fe20008000000 */
[----:B------:R-:W-:Y:S01]  /*7060*/  LOP3.LUT R27, R0, 0x200, R27, 0xf8, !PT ;  /* 0x00000200001b7812 */ /* 0x000fe200078ef81b */
[----:B------:R-:W0:Y:S01]  /*7070*/  S2UR UR6, SR_CgaCtaId ;  /* 0x00000000000679c3 */ /* 0x000e220000008800 */
[C---:B------:R-:W-:Y:S01]  /*7080*/  LOP3.LUT R0, R37.reuse, 0x40, RZ, 0xfc, !PT ;  /* 0x0000004025007812 */ /* 0x040fe200078efcff */
[----:B------:R-:W-:Y:S01]  /*7090*/  UIMAD UR38, UR4, UR38, URZ ;  /* 0x00000026042672a4 */ /* 0x000fe2000f8e023f */
[----:B------:R-:W-:Y:S01]  /*70a0*/  LOP3.LUT R16, R16, 0xfffffff7, RZ, 0xc0, !PT ;  /* 0xfffffff710107812 */ /* 0x000fe200078ec0ff */
[----:B------:R1:W-:Y:S01]  /*70b0*/  STL [R1], RZ ;  /* 0x000000ff01007387 */ /* 0x0003e20000100800 */
[C---:B------:R-:W-:Y:S01]  /*70c0*/  ISETP.GE.AND P0, PT, R0.reuse, UR39, PT ;  /* 0x0000002700007c0c */ /* 0x040fe2000bf06270 */
[----:B------:R-:W-:Y:S01]  /*70d0*/  UIADD3 UR4, UR38, 0x5f, URZ ;  /* 0x0000005f26047890 */ /* 0x000fe2000fffe03f */
[----:B------:R-:W-:Y:S01]  /*70e0*/  ISETP.GE.AND P1, PT, R0, UR7, PT ;  /* 0x0000000700007c0c */ /* 0x000fe2000bf26270 */
[----:B------:R-:W-:Y:S01]  /*70f0*/  IMAD.MOV.U32 R25, RZ, RZ, 0x1 ;  /* 0x00000001ff197424 */ /* 0x000fe200078e00ff */
[----:B------:R-:W-:Y:S01]  /*7100*/  LOP3.LUT R2, R37, 0x80, RZ, 0xfc, !PT ;  /* 0x0000008025027812 */ /* 0x000fe200078efcff */
[----:B------:R-:W-:Y:S01]  /*7110*/  UIMAD.WIDE UR4, UR4, 0x2aaaaaab, URZ ;  /* 0x2aaaaaab040478a5 */ /* 0x000fe2000f8e023f */
[----:B------:R-:W-:Y:S01]  /*7120*/  SHF.R.U32.HI R34, RZ, 0x3, R3 ;  /* 0x00000003ff227819 */ /* 0x000fe20000011603 */
[----:B------:R-:W-:Y:S01]  /*7130*/  IMAD.SHL.U32 R3, R3, 0x10, RZ ;  /* 0x0000001003037824 */ /* 0x000fe200078e00ff */
[----:B------:R-:W-:Y:S01]  /*7140*/  ISETP.GE.AND P2, PT, R2, UR39, PT ;  /* 0x0000002702007c0c */ /* 0x000fe2000bf46270 */
[----:B------:R-:W-:Y:S01]  /*7150*/  USHF.R.U32.HI UR4, URZ, 0x1f, UR5 ;  /* 0x0000001f3f047899 */ /* 0x000fe20008011605 */
[----:B------:R-:W-:Y:S01]  /*7160*/  LOP3.LUT R34, R34, 0xf, RZ, 0xc0, !PT ;  /* 0x0000000f22227812 */ /* 0x000fe200078ec0ff */
[----:B------:R-:W-:Y:S01]  /*7170*/  IMAD.MOV.U32 R22, RZ, RZ, RZ ;  /* 0x000000ffff167224 */ /* 0x000fe200078e00ff */
[----:B------:R-:W-:Y:S01]  /*7180*/  MOV R36, UR9 ;  /* 0x0000000900247c02 */ /* 0x000fe20008000f00 */
[----:B------:R-:W-:Y:S01]  /*7190*/  ULEA.HI.SX32 UR5, UR5, UR4, 0x1c ;  /* 0x0000000405057291 */ /* 0x000fe2000f8fe23f */
[----:B------:R-:W-:Y:S01]  /*71a0*/  @P0 LOP3.LUT R16, R16, 0x8, RZ, 0xfc, !PT ;  /* 0x0000000810100812 */ /* 0x000fe200078efcff */
[----:B------:R-:W-:Y:S01]  /*71b0*/  ULDC UR40, c[0x0][0x448] ;  /* 0x0001120000287ab9 */ /* 0x000fe20000000800 */
[----:B------:R-:W-:Y:S01]  /*71c0*/  ISETP.GE.AND P0, PT, R0, UR8, PT ;  /* 0x0000000800007c0c */ /* 0x000fe2000bf06270 */
[----:B------:R-:W-:Y:S01]  /*71d0*/  UIADD3 UR43, UR5, -0x1, URZ ;  /* 0xffffffff052b7890 */ /* 0x000fe2000fffe03f */
[----:B------:R-:W-:Y:S01]  /*71e0*/  @P1 LOP3.LUT R16, R16, 0x1, RZ, 0xfc, !PT ;  /* 0x0000000110101812 */ /* 0x000fe200078efcff */
[----:B------:R-:W-:Y:S01]  /*71f0*/  ULDC UR4, c[0x0][0x288] ;  /* 0x0000a20000047ab9 */ /* 0x000fe20000000800 */
[----:B------:R-:W-:Y:S01]  /*7200*/  ISETP.GE.AND P1, PT, R2, UR8, PT ;  /* 0x0000000802007c0c */ /* 0x000fe2000bf26270 */
[----:B------:R-:W-:Y:S01]  /*7210*/  ULDC UR44, c[0x0][0xc] ;  /* 0x00000300002c7ab9 */ /* 0x000fe20000000800 */
[----:B------:R-:W-:Y:S01]  /*7220*/  LOP3.LUT R16, R16, 0xfffffdff, RZ, 0xc0, !PT ;  /* 0xfffffdff10107812 */ /* 0x000fe200078ec0ff */
[----:B------:R-:W-:Y:S01]  /*7230*/  UIMAD UR40, UR40, UR4, URZ ;  /* 0x00000004282872a4 */ /* 0x000fe2000f8e023f */
[----:B------:R-:W-:Y:S01]  /*7240*/  LOP3.LUT R26, R34, 0x70, R3, 0xf8, !PT ;  /* 0x00000070221a7812 */ /* 0x000fe200078ef803 */
[----:B------:R-:W-:Y:S01]  /*7250*/  IMAD.U32 R3, RZ, RZ, UR43 ;  /* 0x0000002bff037e24 */ /* 0x000fe2000f8e00ff */
[----:B------:R-:W-:-:S03]  /*7260*/  UIADD3 UR41, UR5, -0x2, URZ ;  /* 0xfffffffe05297890 */ /* 0x000fc6000fffe03f */
[----:B------:R-:W-:Y:S02]  /*7270*/  @P0 LOP3.LUT R16, R16, 0x200, RZ, 0xfc, !PT ;  /* 0x0000020010100812 */ /* 0x000fe400078efcff */
[----:B------:R-:W-:Y:S01]  /*7280*/  ISETP.GE.AND P0, PT, R37, UR39, PT ;  /* 0x0000002725007c0c */ /* 0x000fe2000bf06270 */
[----:B------:R-:W-:Y:S01]  /*7290*/  UMOV UR39, 0x400 ;  /* 0x0000040000277882 */ /* 0x000fe20000000000 */
[----:B------:R-:W-:Y:S01]  /*72a0*/  LOP3.LUT R16, R16, 0xfffffffb, RZ, 0xc0, !PT ;  /* 0xfffffffb10107812 */ /* 0x000fe200078ec0ff */
[----:B0-----:R-:W-:Y:S02]  /*72b0*/  ULEA UR39, UR6, UR39, 0x18 ;  /* 0x0000002706277291 */ /* 0x001fe4000f8ec03f */
[----:B------:R-:W-:Y:S01]  /*72c0*/  UIMAD UR6, UR43, -0x60, UR38 ;  /* 0xffffffa02b0678a4 */ /* 0x000fe2000f8e0226 */
[----:B------:R-:W-:-:S03]  /*72d0*/  @P2 LOP3.LUT R16, R16, 0x4, RZ, 0xfc, !PT ;  /* 0x0000000410102812 */ /* 0x000fc600078efcff */
[----:B------:R-:W-:Y:S02]  /*72e0*/  LEA R0, R27, UR39, 0x1 ;  /* 0x000000271b007c11 */ /* 0x000fe4000f8e08ff */
[----:B------:R-:W-:Y:S02]  /*72f0*/  LOP3.LUT R16, R16, 0xfffffeff, RZ, 0xc0, !PT ;  /* 0xfffffeff10107812 */ /* 0x000fe400078ec0ff */
[----:B------:R-:W-:Y:S02]  /*7300*/  IADD3 R33, -R34, UR6, RZ ;  /* 0x0000000622217c10 */ /* 0x000fe4000fffe1ff */
[----:B------:R-:W-:Y:S02]  /*7310*/  @P1 LOP3.LUT R16, R16, 0x100, RZ, 0xfc, !PT ;  /* 0x0000010010101812 */ /* 0x000fe400078efcff */
[----:B------:R-:W-:Y:S02]  /*7320*/  ISETP.GE.AND P1, PT, R37, UR7, PT ;  /* 0x0000000725007c0c */ /* 0x000fe4000bf26270 */
[----:B------:R-:W-:-:S04]  /*7330*/  LOP3.LUT R16, R16, 0xffffffef, RZ, 0xc0, !PT ;  /* 0xffffffef10107812 */ /* 0x000fc800078ec0ff */
[----:B------:R-:W-:-:S04]  /*7340*/  @P0 LOP3.LUT R16, R16, 0x10, RZ, 0xfc, !PT ;  /* 0x0000001010100812 */ /* 0x000fc800078efcff */
[----:B------:R-:W-:Y:S02]  /*7350*/  LOP3.LUT R16, R16, 0xffffff7f, RZ, 0xc0, !PT ;  /* 0xffffff7f10107812 */ /* 0x000fe400078ec0ff */
[----:B--2---:R-:W-:Y:S01]  /*7360*/  R2UR UR10, R4 ;  /* 0x00000000040a72ca */ /* 0x004fe200000e0000 */
[----:B------:R-:W-:-:S05]  /*7370*/  IMAD R4, R3, 0x60, R26 ;  /* 0x0000006003047824 */ /* 0x000fca00078e021a */
[----:B------:R-:W-:-:S04]  /*7380*/  ISETP.GE.AND P0, PT, R4, UR38, PT ;  /* 0x0000002604007c0c */ /* 0x000fc8000bf06270 */
[----:B------:R-:W-:Y:S02]  /*7390*/  ISETP.LT.U32.AND P2, PT, R26, 0x60, !P0 ;  /* 0x000000601a00780c */ /* 0x000fe40004741070 */
[----:B------:R-:W-:Y:S01]  /*73a0*/  ISETP.GE.AND P0, PT, R37, UR8, PT ;  /* 0x0000000825007c0c */ /* 0x000fe2000bf06270 */
[----:B------:R-:W-:-:S10]  /*73b0*/  ULOP3.LUT UR42, UR10, 0x2, URZ, 0xfc, !UPT ;  /* 0x000000020a2a7892 */ /* 0x000fd4000f8efc3f */
[----:B------:R-:W-:-:S04]  /*73c0*/  @P2 LOP3.LUT R16, R16, 0x80, RZ, 0xfc, !PT ;  /* 0x0000008010102812 */ /* 0x000fc800078efcff */
[----:B------:R-:W-:-:S04]  /*73d0*/  LOP3.LUT R16, R16, 0xfffffbff, RZ, 0xc0, !PT ;  /* 0xfffffbff10107812 */ /* 0x000fc800078ec0ff */
[----:B------:R-:W-:-:S04]  /*73e0*/  LOP3.LUT R16, R16, 0xfffffffd, RZ, 0xc0, !PT ;  /* 0xfffffffd10107812 */ /* 0x000fc800078ec0ff */
[----:B------:R-:W-:-:S04]  /*73f0*/  @P1 LOP3.LUT R16, R16, 0x2, RZ, 0xfc, !PT ;  /* 0x0000000210101812 */ /* 0x000fc800078efcff */
[----:B-1----:R-:W-:-:S07]  /*7400*/  @P0 LOP3.LUT R16, R16, 0x400, RZ, 0xfc, !PT ;  /* 0x0000040010100812 */ /* 0x002fce00078efcff */
.L_x_75:
[----:B0-----:R-:W0:Y:S01]  /*7410*/  LDC R0, c[0x0][0xc38] ;  /* 0x00030e00ff007b82 */ /* 0x001e220000000800 */
[----:B------:R-:W-:Y:S01]  /*7420*/  IMAD.MOV.U32 R24, RZ, RZ, R36 ;  /* 0x000000ffff187224 */ /* 0x000fe200078e0024 */
[----:B------:R-:W-:Y:S05]  /*7430*/  YIELD ;  /* 0x0000000000007946 */ /* 0x000fea0003800000 */
[----:B------:R-:W-:Y:S01]  /*7440*/  ULDC.64 UR4, c[0x0][0xa28] ;  /* 0x00028a0000047ab9 */ /* 0x000fe20000000a00 */
[----:B------:R-:W-:Y:S01]  /*7450*/  IMAD.MOV.U32 R31, RZ, RZ, RZ ;  /* 0x000000ffff1f7224 */ /* 0x000fe200078e00ff */
[----:B0-----:R-:W-:-:S13]  /*7460*/  ISETP.NE.AND P0, PT, R0, 0x1, PT ;  /* 0x000000010000780c */ /* 0x001fda0003f05270 */
[----:B------:R-:W0:Y:S08]  /*7470*/  @P0 LDC R3, c[0x0][0xc3c] ;  /* 0x00030f00ff030b82 */ /* 0x000e300000000800 */
[----:B------:R-:W1:Y:S01]  /*7480*/  @P0 LDC R5, c[0x0][0xc40] ;  /* 0x00031000ff050b82 */ /* 0x000e620000000800 */
[----:B0-----:R-:W-:-:S05]  /*7490*/  @P0 IMAD.HI.U32 R0, R36, R3, RZ ;  /* 0x0000000324000227 */ /* 0x001fca00078e00ff */
[----:B-1----:R-:W-:Y:S02]  /*74a0*/  @P0 SHF.R.U32.HI R24, RZ, R5, R0 ;  /* 0x00000005ff180219 */ /* 0x002fe40000011600 */
[----:B------:R-:W0:Y:S02]  /*74b0*/  LDC R0, c[0x0][0xc44] ;  /* 0x00031100ff007b82 */ /* 0x000e240000000800 */
[----:B------:R-:W-:Y:S02]  /*74c0*/  MOV R23, R24 ;  /* 0x0000001800177202 */ /* 0x000fe40000000f00 */
[----:B0-----:R-:W-:-:S13]  /*74d0*/  ISETP.NE.AND P0, PT, R0, 0x1, PT ;  /* 0x000000010000780c */ /* 0x001fda0003f05270 */
[----:B------:R-:W0:Y:S02]  /*74e0*/  @P0 LDC.64 R2, c[0x0][0xc48] ;  /* 0x00031200ff020b82 */ /* 0x000e240000000a00 */
[----:B0-----:R-:W-:-:S05]  /*74f0*/  @P0 IMAD.HI.U32 R0, R24, R2, RZ ;  /* 0x0000000218000227 */ /* 0x001fca00078e00ff */
[----:B------:R-:W-:Y:S02]  /*7500*/  @P0 SHF.R.U32.HI R23, RZ, R3, R0 ;  /* 0x00000003ff170219 */ /* 0x000fe40000011600 */
[----:B------:R-:W-:-:S04]  /*7510*/  ISETP.NE.U32.AND P0, PT, RZ, UR4, PT ;  /* 0x00000004ff007c0c */ /* 0x000fc8000bf05070 */
[----:B------:R-:W-:-:S13]  /*7520*/  ISETP.NE.AND.EX P0, PT, RZ, UR5, PT, P0 ;  /* 0x00000005ff007c0c */ /* 0x000fda000bf05300 */
[----:B------:R-:W0:Y:S01]  /*7530*/  @P0 LDC.64 R2, c[0x0][0xa28] ;  /* 0x00028a00ff020b82 */ /* 0x000e220000000a00 */
[----:B------:R-:W-:-:S04]  /*7540*/  UIADD3 UR4, UR39, 0x18400, URZ ;  /* 0x0001840027047890 */ /* 0x000fc8000fffe03f */
[----:B------:R-:W-:Y:S01]  /*7550*/  ULOP3.LUT UP0, URZ, UR4, 0x3ff, URZ, 0xc0, !UPT ;  /* 0x000003ff043f7892 */ /* 0x000fe2000f80c03f */
[----:B0-----:R-:W-:-:S05]  /*7560*/  @P0 IMAD.WIDE R2, R23, 0x4, R2 ;  /* 0x0000000417020825 */ /* 0x001fca00078e0202 */
[----:B------:R0:W5:Y:S01]  /*7570*/  @P0 LDG.E R31, desc[UR36][R2.64] ;  /* 0x00000024021f0981 */ /* 0x000162000c1e1900 */
[----:B------:R-:W-:-:S13]  /*7580*/  PLOP3.LUT P0, PT, PT, PT, UP0, 0x80, 0x0 ;  /* 0x000000000000781c */ /* 0x000fda0003f0f008 */
[----:B0-----:R-:W-:Y:S05]  /*7590*/  @!P0 BRA `(.L_x_41) ;  /* 0x0000000000408947 */ /* 0x001fea0003800000 */
[----:B------:R-:W-:Y:S01]  /*75a0*/  MOV R2, 0x0 ;  /* 0x0000000000027802 */ /* 0x000fe20000000f00 */
[----:B------:R-:W-:Y:S01]  /*75b0*/  ULDC.64 UR4, c[0x4][0xf0] ;  /* 0x01003c0000047ab9 */ /* 0x000fe20000000a00 */
[----:B------:R-:W-:Y:S01]  /*75c0*/  ULDC.64 UR6, c[0x4][0xf8] ;  /* 0x01003e0000067ab9 */ /* 0x000fe20000000a00 */
[----:B------:R-:W-:Y:S01]  /*75d0*/  IMAD.U32 R4, RZ, RZ, UR4 ;  /* 0x00000004ff047e24 */ /* 0x000fe2000f8e00ff */
[----:B------:R-:W-:Y:S01]  /*75e0*/  MOV R6, UR6 ;  /* 0x0000000600067c02 */ /* 0x000fe20008000f00 */
[----:B------:R-:W-:Y:S01]  /*75f0*/  IMAD.U32 R5, RZ, RZ, UR5 ;  /* 0x00000005ff057e24 */ /* 0x000fe2000f8e00ff */
[----:B------:R-:W0:Y:S01]  /*7600*/  LDC.64 R2, c[0x4][R2] ;  /* 0x0100000002027b82 */ /* 0x000e220000000a00 */
[----:B------:R-:W-:Y:S01]  /*7610*/  ULDC.64 UR4, c[0x4][0x70] ;  /* 0x01001c0000047ab9 */ /* 0x000fe20000000a00 */
[----:B------:R-:W-:Y:S01]  /*7620*/  IMAD.U32 R7, RZ, RZ, UR7 ;  /* 0x00000007ff077e24 */ /* 0x000fe2000f8e00ff */
[----:B------:R-:W-:Y:S01]  /*7630*/  MOV R8, 0x70 ;  /* 0x0000007000087802 */ /* 0x000fe20000000f00 */
[----:B------:R-:W-:-:S02]  /*7640*/  IMAD.U32 R10, RZ, RZ, UR4 ;  /* 0x00000004ff0a7e24 */ /* 0x000fc4000f8e00ff */
[----:B------:R-:W-:Y:S02]  /*7650*/  IMAD.U32 R11, RZ, RZ, UR5 ;  /* 0x00000005ff0b7e24 */ /* 0x000fe4000f8e00ff */
[----:B------:R-:W-:Y:S02]  /*7660*/  IMAD.MOV.U32 R12, RZ, RZ, 0x1 ;  /* 0x00000001ff0c7424 */ /* 0x000fe400078e00ff */
[----:B------:R-:W-:-:S07]  /*7670*/  IMAD.MOV.U32 R13, RZ, RZ, RZ ;  /* 0x000000ffff0d7224 */ /* 0x000fce00078e00ff */
[----:B------:R-:W-:-:S07]  /*7680*/  LEPC R20, `(.L_x_41) ;  /* 0x000000001014794e */ /* 0x000fce0000000000 */
[----:B0----5:R-:W-:Y:S05]  /*7690*/  CALL.ABS.NOINC R2 ;  /* 0x0000000002007343 */ /* 0x021fea0003c00000 */
.L_x_41:
[----:B------:R-:W-:-:S04]  /*76a0*/  UIADD3 UR4, UR39, 0x400, URZ ;  /* 0x0000040027047890 */ /* 0x000fc8000fffe03f */
[----:B------:R-:W-:-:S06]  /*76b0*/  ULOP3.LUT UP0, URZ, UR4, 0x3ff, URZ, 0xc0, !UPT ;  /* 0x000003ff043f7892 */ /* 0x000fcc000f80c03f */
[----:B------:R-:W-:-:S13]  /*76c0*/  PLOP3.LUT P0, PT, PT, PT, UP0, 0x80, 0x0 ;  /* 0x000000000000781c */ /* 0x000fda0003f0f008 */
[----:B------:R-:W-:Y:S05]  /*76d0*/  @!P0 BRA `(.L_x_42) ;  /* 0x00000000007c8947 */ /* 0x000fea0003800000 */
[----:B------:R-:W-:Y:S01]  /*76e0*/  MOV R17, 0x0 ;  /* 0x0000000000117802 */ /* 0x000fe20000000f00 */
[----:B------:R-:W-:Y:S01]  /*76f0*/  ULDC.64 UR6, c[0x4][0xf0] ;  /* 0x01003c0000067ab9 */ /* 0x000fe20000000a00 */
[----:B------:R-:W-:Y:S01]  /*7700*/  ULDC.64 UR8, c[0x4][0xf8] ;  /* 0x01003e0000087ab9 */ /* 0x000fe20000000a00 */
[----:B------:R-:W-:Y:S01]  /*7710*/  ULDC.64 UR4, c[0x4][0x78] ;  /* 0x01001e0000047ab9 */ /* 0x000fe20000000a00 */
[----:B------:R0:W1:Y:S01]  /*7720*/  LDC.64 R2, c[0x4][R17] ;  /* 0x0100000011027b82 */ /* 0x0000620000000a00 */
[----:B------:R-:W-:Y:S01]  /*7730*/  IMAD.U32 R4, RZ, RZ, UR6 ;  /* 0x00000006ff047e24 */ /* 0x000fe2000f8e00ff */
[----:B------:R-:W-:Y:S01]  /*7740*/  MOV R5, UR7 ;  /* 0x0000000700057c02 */ /* 0x000fe20008000f00 */
[----:B------:R-:W-:Y:S01]  /*7750*/  IMAD.U32 R6, RZ, RZ, UR8 ;  /* 0x00000008ff067e24 */ /* 0x000fe2000f8e00ff */
[----:B------:R-:W-:Y:S01]  /*7760*/  MOV R11, UR5 ;  /* 0x00000005000b7c02 */ /* 0x000fe20008000f00 */
[----:B------:R-:W-:Y:S02]  /*7770*/  IMAD.U32 R7, RZ, RZ, UR9 ;  /* 0x00000009ff077e24 */ /* 0x000fe4000f8e00ff */
[----:B------:R-:W-:-:S02]  /*7780*/  IMAD.U32 R10, RZ, RZ, UR4 ;  /* 0x00000004ff0a7e24 */ /* 0x000fc4000f8e00ff */
[----:B------:R-:W-:Y:S02]  /*7790*/  IMAD.MOV.U32 R8, RZ, RZ, 0x70 ;  /* 0x00000070ff087424 */ /* 0x000fe400078e00ff */
[----:B------:R-:W-:Y:S02]  /*77a0*/  IMAD.MOV.U32 R12, RZ, RZ, 0x1 ;  /* 0x00000001ff0c7424 */ /* 0x000fe400078e00ff */
[----:B0-----:R-:W-:-:S07]  /*77b0*/  IMAD.MOV.U32 R13, RZ, RZ, RZ ;  /* 0x000000ffff0d7224 */ /* 0x001fce00078e00ff */
[----:B------:R-:W-:-:S07]  /*77c0*/  LEPC R20, `(.L_x_43) ;  /* 0x000000001014794e */ /* 0x000fce0000000000 */
[----:B-1---5:R-:W-:Y:S05]  /*77d0*/  CALL.ABS.NOINC R2 ;  /* 0x0000000002007343 */ /* 0x022fea0003c00000 */
.L_x_43:
[----:B------:R0:W1:Y:S01]  /*77e0*/  LDC.64 R2, c[0x4][R17] ;  /* 0x0100000011027b82 */ /* 0x0000620000000a00 */
[----:B------:R-:W-:Y:S01]  /*77f0*/  ULDC.64 UR4, c[0x4][0xf0] ;  /* 0x01003c0000047ab9 */ /* 0x000fe20000000a00 */
[----:B------:R-:W-:Y:S01]  /*7800*/  ULDC.64 UR6, c[0x4][0xf8] ;  /* 0x01003e0000067ab9 */ /* 0x000fe20000000a00 */
[----:B------:R-:W-:Y:S01]  /*7810*/  MOV R4, UR4 ;  /* 0x0000000400047c02 */ /* 0x000fe20008000f00 */
[----:B------:R-:W-:Y:S01]  /*7820*/  IMAD.U32 R5, RZ, RZ, UR5 ;  /* 0x00000005ff057e24 */ /* 0x000fe2000f8e00ff */
[----:B------:R-:W-:Y:S01]  /*7830*/  ULDC.64 UR4, c[0x4][0x80] ;  /* 0x0100200000047ab9 */ /* 0x000fe20000000a00 */
[----:B------:R-:W-:Y:S01]  /*7840*/  IMAD.U32 R6, RZ, RZ, UR6 ;  /* 0x00000006ff067e24 */ /* 0x000fe2000f8e00ff */
[----:B------:R-:W-:Y:S01]  /*7850*/  MOV R10, UR4 ;  /* 0x00000004000a7c02 */ /* 0x000fe20008000f00 */
[----:B------:R-:W-:Y:S01]  /*7860*/  IMAD.U32 R7, RZ, RZ, UR7 ;  /* 0x00000007ff077e24 */ /* 0x000fe2000f8e00ff */
[----:B------:R-:W-:Y:S01]  /*7870*/  MOV R13, RZ ;  /* 0x000000ff000d7202 */ /* 0x000fe20000000f00 */
[----:B------:R-:W-:-:S02]  /*7880*/  IMAD.U32 R11, RZ, RZ, UR5 ;  /* 0x00000005ff0b7e24 */ /* 0x000fc4000f8e00ff */
[----:B------:R-:W-:Y:S02]  /*7890*/  IMAD.MOV.U32 R8, RZ, RZ, 0x70 ;  /* 0x00000070ff087424 */ /* 0x000fe400078e00ff */
[----:B0-----:R-:W-:-:S07]  /*78a0*/  IMAD.MOV.U32 R12, RZ, RZ, 0x1 ;  /* 0x00000001ff0c7424 */ /* 0x001fce00078e00ff */
[----:B------:R-:W-:-:S07]  /*78b0*/  LEPC R20, `(.L_x_42) ;  /* 0x000000001014794e */ /* 0x000fce0000000000 */
[----:B-1----:R-:W-:Y:S05]  /*78c0*/  CALL.ABS.NOINC R2 ;  /* 0x0000000002007343 */ /* 0x002fea0003c00000 */
.L_x_42:
[----:B------:R-:W-:Y:S01]  /*78d0*/  ULDC.64 UR4, c[0x0][0x9f8] ;  /* 0x00027e0000047ab9 */ /* 0x000fe20000000a00 */
[--C-:B------:R-:W-:Y:S01]  /*78e0*/  IMAD.MOV.U32 R30, RZ, RZ, R23.reuse ;  /* 0x000000ffff1e7224 */ /* 0x100fe200078e0017 */
[----:B------:R-:W-:Y:S01]  /*78f0*/  ISETP.NE.U32.AND P0, PT, RZ, UR4, PT ;  /* 0x00000004ff007c0c */ /* 0x000fe2000bf05070 */
[----:B------:R-:W0:Y:S01]  /*7900*/  LDC R8, c[0x0][0x430] ;  /* 0x00010c00ff087b82 */ /* 0x000e220000000800 */
[----:B------:R-:W-:Y:S01]  /*7910*/  IMAD.MOV R19, RZ, RZ, -R23 ;  /* 0x000000ffff137224 */ /* 0x000fe200078e0a17 */
[----:B------:R-:W-:Y:S01]  /*7920*/  ULDC UR4, c[0x0][0xc44] ;  /* 0x0003110000047ab9 */ /* 0x000fe20000000800 */
[----:B------:R-:W-:-:S13]  /*7930*/  ISETP.NE.AND.EX P0, PT, RZ, UR5, PT, P0 ;  /* 0x00000005ff007c0c */ /* 0x000fda000bf05300 */
[----:B------:R-:W1:Y:S02]  /*7940*/  @P0 LDC.64 R2, c[0x0][0x9f8] ;  /* 0x00027e00ff020b82 */ /* 0x000e640000000a00 */
[----:B-1----:R-:W-:-:S05]  /*7950*/  @P0 IMAD.WIDE R2, R23, 0x4, R2 ;  /* 0x0000000417020825 */ /* 0x002fca00078e0202 */
[----:B------:R1:W5:Y:S01]  /*7960*/  @P0 LDG.E R30, desc[UR36][R2.64] ;  /* 0x00000024021e0981 */ /* 0x000362000c1e1900 */
[----:B------:R-:W-:Y:S01]  /*7970*/  UMOV UR5, 0xffffffff ;  /* 0xffffffff00057882 */ /* 0x000fe20000000000 */
[----:B------:R-:W-:Y:S02]  /*7980*/  IMAD R19, R19, UR4, R24 ;  /* 0x0000000413137c24 */ /* 0x000fe4000f8e0218 */
[----:B0-----:R-:W-:Y:S05]  /*7990*/  BRA.DIV UR5, `(.L_x_44) ;  /* 0x0000002e05c47947 */ /* 0x001fea000b800000 */
.L_x_92:
[----:B------:R-:W-:Y:S01]  /*79a0*/  ISETP.NE.AND P0, PT, R8, 0x1, PT ;  /* 0x000000010800780c */ /* 0x000fe20003f05270 */
[----:B------:R-:W-:Y:S01]  /*79b0*/  IMAD.U32 R0, RZ, RZ, UR43 ;  /* 0x0000002bff007e24 */ /* 0x000fe2000f8e00ff */
[----:B------:R-:W-:Y:S02]  /*79c0*/  LOP3.LUT P1, RZ, R16, 0x80, RZ, 0xc0, !PT ;  /* 0x0000008010ff7812 */ /* 0x000fe4000782c0ff */
[----:B-----5:R-:W-:Y:S01]  /*79d0*/  SHF.R.S32.HI R32, RZ, 0x1f, R30 ;  /* 0x0000001fff207819 */ /* 0x020fe2000001141e */
[----:B------:R-:W-:Y:S01]  /*79e0*/  IMAD R0, R0, 0x60, R26 ;  /* 0x0000006000007824 */ /* 0x000fe200078e021a */
[----:B------:R-:W-:-:S04]  /*79f0*/  LOP3.LUT R16, R16, 0xffffffbf, RZ, 0xc0, !PT ;  /* 0xffffffbf10107812 */ /* 0x000fc800078ec0ff */
[----:B------:R-:W-:-:S03]  /*7a00*/  IADD3 R0, R0, R31, RZ ;  /* 0x0000001f00007210 */ /* 0x000fc60007ffe0ff */
[----:B-1----:R-:W0:Y:S01]  /*7a10*/  @P0 LDC R3, c[0x0][0x434] ;  /* 0x00010d00ff030b82 */ /* 0x002e220000000800 */
[----:B------:R-:W-:Y:S01]  /*7a20*/  @P0 LOP3.LUT R16, R16, 0x40, RZ, 0xfc, !PT ;  /* 0x0000004010100812 */ /* 0x000fe200078efcff */
[----:B------:R-:W-:-:S06]  /*7a30*/  IMAD.MOV.U32 R9, RZ, RZ, R0 ;  /* 0x000000ffff097224 */ /* 0x000fcc00078e0000 */
[----:B------:R-:W1:Y:S08]  /*7a40*/  @P0 LDC R5, c[0x0][0x438] ;  /* 0x00010e00ff050b82 */ /* 0x000e700000000800 */
[----:B------:R-:W2:Y:S01]  /*7a50*/  @P1 LDC.64 R6, c[0x0][0x428] ;  /* 0x00010a00ff061b82 */ /* 0x000ea20000000a00 */
[----:B0-----:R-:W-:-:S05]  /*7a60*/  @P0 IMAD.HI.U32 R2, R0, R3, RZ ;  /* 0x0000000300020227 */ /* 0x001fca00078e00ff */
[----:B-1----:R-:W-:Y:S02]  /*7a70*/  @P0 SHF.R.U32.HI R9, RZ, R5, R2 ;  /* 0x00000005ff090219 */ /* 0x002fe40000011602 */
[----:B------:R-:W0:Y:S02]  /*7a80*/  @P1 LDC.64 R4, c[0x0][0x418] ;  /* 0x00010600ff041b82 */ /* 0x000e240000000a00 */
[----:B------:R-:W-:Y:S01]  /*7a90*/  @P1 SHF.R.S32.HI R3, RZ, 0x1f, R9 ;  /* 0x0000001fff031819 */ /* 0x000fe20000011409 */
[----:B--2---:R-:W-:-:S04]  /*7aa0*/  @P1 IMAD R2, R32, R6, RZ ;  /* 0x0000000620021224 */ /* 0x004fc800078e02ff */
[----:B------:R-:W-:Y:S02]  /*7ab0*/  @P1 IMAD R7, R30, R7, R2 ;  /* 0x000000071e071224 */ /* 0x000fe400078e0202 */
[----:B------:R-:W-:-:S04]  /*7ac0*/  @P1 IMAD.MOV.U32 R2, RZ, RZ, R9 ;  /* 0x000000ffff021224 */ /* 0x000fc800078e0009 */
[----:B------:R-:W-:Y:S01]  /*7ad0*/  @P1 IMAD.WIDE.U32 R2, R30, R6, R2 ;  /* 0x000000061e021225 */ /* 0x000fe200078e0002 */
[----:B------:R-:W-:-:S03]  /*7ae0*/  MOV R6, RZ ;  /* 0x000000ff00067202 */ /* 0x000fc60000000f00 */
[----:B------:R-:W-:Y:S01]  /*7af0*/  @P1 IMAD.IADD R3, R3, 0x1, R7 ;  /* 0x0000000103031824 */ /* 0x000fe200078e0207 */
[----:B0-----:R-:W-:-:S04]  /*7b00*/  @P1 LEA R4, P0, R2, R4, 0x2 ;  /* 0x0000000402041211 */ /* 0x001fc800078010ff */
[----:B------:R-:W-:Y:S01]  /*7b10*/  @P1 LEA.HI.X R5, R2, R5, R3, 0x2, P0 ;  /* 0x0000000502051211 */ /* 0x000fe200000f1403 */
[----:B------:R-:W-:-:S04]  /*7b20*/  IMAD.MOV R3, RZ, RZ, -R9 ;  /* 0x000000ffff037224 */ /* 0x000fc800078e0a09 */
[----:B------:R0:W5:Y:S01]  /*7b30*/  @P1 LDG.E R6, desc[UR36][R4.64] ;  /* 0x0000002404061981 */ /* 0x000162000c1e1900 */
[----:B------:R-:W-:Y:S02]  /*7b40*/  LOP3.LUT R16, R16, 0xffffffdf, RZ, 0xc0, !PT ;  /* 0xffffffdf10107812 */ /* 0x000fe400078ec0ff */
[----:B------:R-:W-:Y:S01]  /*7b50*/  SHF.R.S32.HI R29, RZ, 0x1f, R19 ;  /* 0x0000001fff1d7819 */ /* 0x000fe20000011413 */
[----:B0-----:R-:W-:Y:S02]  /*7b60*/  IMAD R5, R8, R3, R0 ;  /* 0x0000000308057224 */ /* 0x001fe400078e0200 */
[----:B------:R-:W-:-:S05]  /*7b70*/  IMAD.U32 R0, RZ, RZ, UR42 ;  /* 0x0000002aff007e24 */ /* 0x000fca000f8e00ff */
[----:B------:R-:W-:-:S13]  /*7b80*/  ISETP.NE.AND P0, PT, R0, 0x3, PT ;  /* 0x000000030000780c */ /* 0x000fda0003f05270 */
[----:B------:R-:W-:Y:S01]  /*7b90*/  @P0 LOP3.LUT R16, R16, 0x20, RZ, 0xfc, !PT ;  /* 0x0000002010100812 */ /* 0x000fe200078efcff */
[----:B------:R-:W-:Y:S06]  /*7ba0*/  @!P0 BRA `(.L_x_45) ;  /* 0x0000000000048947 */ /* 0x000fec0003800000 */
[----:B------:R-:W-:Y:S01]  /*7bb0*/  BPT.TRAP 0x1 ;  /* 0x000000040000795c */ /* 0x000fe20000300000 */
.L_x_45:
[----:B------:R-:W-:Y:S01]  /*7bc0*/  SHF.R.S32.HI R7, RZ, 0x1f, R5 ;  /* 0x0000001fff077819 */ /* 0x000fe20000011405 */
[----:B------:R-:W-:Y:S01]  /*7bd0*/  ULDC.64 UR4, c[0x0][0x328] ;  /* 0x0000ca0000047ab9 */ /* 0x000fe20000000a00 */
[----:B-----5:R-:W-:Y:S01]  /*7be0*/  SHF.R.S32.HI R4, RZ, 0x1f, R6 ;  /* 0x0000001fff047819 */ /* 0x020fe20000011406 */
[----:B------:R-:W-:Y:S01]  /*7bf0*/  IMAD.WIDE.U32 R2, R5, UR4, RZ ;  /* 0x0000000405027c25 */ /* 0x000fe2000f8e00ff */
[----:B------:R-:W-:Y:S03]  /*7c00*/  BSSY B0, `(.L_x_46) ;  /* 0x0000015000007945 */ /* 0x000fe60003800000 */
[----:B------:R-:W-:-:S04]  /*7c10*/  IMAD R0, R7, UR4, RZ ;  /* 0x0000000407007c24 */ /* 0x000fc8000f8e02ff */
[----:B------:R-:W-:Y:S01]  /*7c20*/  IMAD R9, R5, UR5, R0 ;  /* 0x0000000505097c24 */ /* 0x000fe2000f8e0200 */
[----:B------:R-:W-:-:S03]  /*7c30*/  ULDC.64 UR4, c[0x0][0x338] ;  /* 0x0000ce0000047ab9 */ /* 0x000fc60000000a00 */
[----:B------:R-:W-:Y:S02]  /*7c40*/  IMAD.IADD R3, R3, 0x1, R9 ;  /* 0x0000000103037824 */ /* 0x000fe400078e0209 */
[----:B------:R-:W-:Y:S02]  /*7c50*/  IMAD R9, R4, UR4, RZ ;  /* 0x0000000404097c24 */ /* 0x000fe4000f8e02ff */
[----:B------:R-:W-:-:S04]  /*7c60*/  IMAD.WIDE.U32 R2, R6, UR4, R2 ;  /* 0x0000000406027c25 */ /* 0x000fc8000f8e0002 */
[----:B------:R-:W-:Y:S01]  /*7c70*/  IMAD R9, R6, UR5, R9 ;  /* 0x0000000506097c24 */ /* 0x000fe2000f8e0209 */
[----:B------:R-:W-:Y:S02]  /*7c80*/  ULDC.64 UR4, c[0x0][0x330] ;  /* 0x0000cc0000047ab9 */ /* 0x000fe40000000a00 */
[----:B------:R-:W-:Y:S02]  /*7c90*/  IMAD R0, R29, UR4, RZ ;  /* 0x000000041d007c24 */ /* 0x000fe4000f8e02ff */
[----:B------:R-:W-:Y:S02]  /*7ca0*/  IADD3 R3, R3, R9, RZ ;  /* 0x0000000903037210 */ /* 0x000fe40007ffe0ff */
[C---:B------:R-:W-:Y:S01]  /*7cb0*/  IMAD R9, R19.reuse, UR5, R0 ;  /* 0x0000000513097c24 */ /* 0x040fe2000f8e0200 */
[----:B------:R-:W-:Y:S01]  /*7cc0*/  LEA R0, R22, UR39, 0x3 ;  /* 0x0000002716007c11 */ /* 0x000fe2000f8e18ff */
[----:B------:R-:W-:Y:S01]  /*7cd0*/  IMAD.WIDE.U32 R2, R19, UR4, R2 ;  /* 0x0000000413027c25 */ /* 0x000fe2000f8e0002 */
[----:B------:R-:W-:-:S03]  /*7ce0*/  ULDC.64 UR4, c[0x0][0x318] ;  /* 0x0000c60000047ab9 */ /* 0x000fc60000000a00 */
[----:B------:R-:W-:Y:S01]  /*7cf0*/  IMAD.IADD R3, R3, 0x1, R9 ;  /* 0x0000000103037824 */ /* 0x000fe200078e0209 */
[----:B------:R-:W-:-:S04]  /*7d00*/  LEA R17, P0, R2, UR4, 0x1 ;  /* 0x0000000402117c11 */ /* 0x000fc8000f8008ff */
[----:B------:R-:W-:Y:S02]  /*7d10*/  LEA.HI.X R18, R2, UR5, R3, 0x1, P0 ;  /* 0x0000000502127c11 */ /* 0x000fe400080f0c03 */
[----:B------:R-:W-:-:S06]  /*7d20*/  SHF.L.U32 R3, R25, 0x1f, RZ ;  /* 0x0000001f19037819 */ /* 0x000fcc00000006ff */
[----:B------:R-:W0:Y:S02]  /*7d30*/  SYNCS.PHASECHK.TRANS64.TRYWAIT P0, [R0+URZ+0x2a840], R3 ;  /* 0x02a84003000075a7 */ /* 0x000e24000800017f */
[----:B0-----:R-:W-:Y:S05]  /*7d40*/  @!P0 BRA `(.L_x_47) ;  /* 0x0000002c000c8947 */ /* 0x001fea0003800000 */
.L_x_93:
[----:B------:R-:W-:Y:S05]  /*7d50*/  BSYNC B0 ;  /* 0x0000000000007941 */ /* 0x000fea0003800000 */
.L_x_46:
[----:B------:R-:W-:Y:S01]  /*7d60*/  ULDC.64 UR4, c[0x0][0x300] ;  /* 0x0000c00000047ab9 */ /* 0x000fe20000000a00 */
[C---:B------:R-:W-:Y:S01]  /*7d70*/  LOP3.LUT P4, RZ, R16.reuse, 0x10, RZ, 0xc0, !PT ;  /* 0x0000001010ff7812 */ /* 0x040fe2000788c0ff */
[----:B------:R-:W-:Y:S01]  /*7d80*/  IMAD R2, R7, UR4, RZ ;  /* 0x0000000407027c24 */ /* 0x000fe2000f8e02ff */
[C---:B------:R-:W-:Y:S02]  /*7d90*/  LOP3.LUT P3, RZ, R16.reuse, 0x8, RZ, 0xc0, !PT ;  /* 0x0000000810ff7812 */ /* 0x040fe4000786c0ff */
[----:B------:R-:W-:Y:S01]  /*7da0*/  LOP3.LUT P2, RZ, R16, 0x4, RZ, 0xc0, !PT ;  /* 0x0000000410ff7812 */ /* 0x000fe2000784c0ff */
[C---:B------:R-:W-:Y:S02]  /*7db0*/  IMAD R7, R5.reuse, UR5, R2 ;  /* 0x0000000505077c24 */ /* 0x040fe4000f8e0202 */
[----:B0-----:R-:W-:Y:S01]  /*7dc0*/  IMAD.WIDE.U32 R2, R5, UR4, RZ ;  /* 0x0000000405027c25 */ /* 0x001fe2000f8e00ff */
[----:B------:R-:W-:-:S03]  /*7dd0*/  ULDC.64 UR4, c[0x0][0x310] ;  /* 0x0000c40000047ab9 */ /* 0x000fc60000000a00 */
[----:B------:R-:W-:Y:S02]  /*7de0*/  IMAD.IADD R3, R3, 0x1, R7 ;  /* 0x0000000103037824 */ /* 0x000fe400078e0207 */
[----:B------:R-:W-:Y:S02]  /*7df0*/  IMAD R5, R4, UR4, RZ ;  /* 0x0000000404057c24 */ /* 0x000fe4000f8e02ff */
[----:B------:R-:W-:-:S04]  /*7e00*/  IMAD.WIDE.U32 R2, R6, UR4, R2 ;  /* 0x0000000406027c25 */ /* 0x000fc8000f8e0002 */
[----:B------:R-:W-:Y:S01]  /*7e10*/  IMAD R5, R6, UR5, R5 ;  /* 0x0000000506057c24 */ /* 0x000fe2000f8e0205 */
[----:B------:R-:W-:Y:S02]  /*7e20*/  ULDC.64 UR4, c[0x0][0x308] ;  /* 0x0000c20000047ab9 */ /* 0x000fe40000000a00 */
[----:B------:R-:W-:Y:S02]  /*7e30*/  IMAD R4, R29, UR4, RZ ;  /* 0x000000041d047c24 */ /* 0x000fe4000f8e02ff */
[----:B------:R-:W-:Y:S02]  /*7e40*/  IMAD.IADD R3, R3, 0x1, R5 ;  /* 0x0000000103037824 */ /* 0x000fe400078e0205 */
[C---:B------:R-:W-:Y:S02]  /*7e50*/  IMAD R5, R19.reuse, UR5, R4 ;  /* 0x0000000513057c24 */ /* 0x040fe4000f8e0204 */
[----:B------:R-:W-:Y:S01]  /*7e60*/  IMAD.WIDE.U32 R2, R19, UR4, R2 ;  /* 0x0000000413027c25 */ /* 0x000fe2000f8e0002 */
[----:B------:R-:W-:-:S04]  /*7e70*/  ULDC.64 UR4, c[0x0][0x2e8] ;  /* 0x0000ba0000047ab9 */ /* 0x000fc80000000a00 */
[----:B------:R-:W-:Y:S01]  /*7e80*/  IADD3 R3, R3, R5, RZ ;  /* 0x0000000503037210 */ /* 0x000fe20007ffe0ff */
[----:B------:R-:W-:Y:S01]  /*7e90*/  IMAD R5, R22, 0x4800, R27 ;  /* 0x0000480016057824 */ /* 0x000fe200078e021b */
[----:B------:R-:W-:Y:S01]  /*7ea0*/  LEA R4, P0, R2, UR4, 0x1 ;  /* 0x0000000402047c11 */ /* 0x000fe2000f8008ff */
[----:B------:R-:W-:-:S03]  /*7eb0*/  UMOV UR4, 0xffffffff ;  /* 0xffffffff00047882 */ /* 0x000fc60000000000 */
[----:B------:R-:W-:Y:S01]  /*7ec0*/  LEA.HI.X R6, R2, UR5, R3, 0x1, P0 ;  /* 0x0000000502067c11 */ /* 0x000fe200080f0c03 */
[----:B------:R-:W-:Y:S08]  /*7ed0*/  BRA.DIV UR4, `(.L_x_48) ;  /* 0x0000002a04bc7947 */ /* 0x000ff0000b800000 */
[----:B------:R-:W0:Y:S01]  /*7ee0*/  SHFL.IDX PT, R14, R4, RZ, 0x181f ;  /* 0x00181fff040e7589 */ /* 0x000e2200000e0000 */
[----:B------:R-:W-:-:S03]  /*7ef0*/  ISETP.GE.AND P0, PT, R33, 0x1, PT ;  /* 0x000000012100780c */ /* 0x000fc60003f06270 */
[----:B------:R-:W1:Y:S04]  /*7f00*/  SHFL.IDX PT, R2, R6, RZ, 0x181f ;  /* 0x00181fff06027589 */ /* 0x000e6800000e0000 */
[----:B------:R-:W-:Y:S06]  /*7f10*/  SHFL.IDX PT, R8, R6, 0x1, 0x181f ;  /* 0x00381f0006087f89 */ /* 0x000fec00000e0000 */
[----:B------:R-:W-:-:S02]  /*7f20*/  @P0 LEA R7, R5, UR39, 0x1 ;  /* 0x0000002705070c11 */ /* 0x000fc4000f8e08ff */
[----:B0-----:R-:W-:-:S05]  /*7f30*/  @P0 LEA R14, P1, R37, R14, 0x1 ;  /* 0x0000000e250e0211 */ /* 0x001fca00078208ff */
[----:B-1----:R-:W-:Y:S02]  /*7f40*/  @P0 IMAD.X R3, RZ, RZ, R2, P1 ;  /* 0x000000ffff030224 */ /* 0x002fe400008e0602 */
[----:B------:R-:W-:Y:S02]  /*7f50*/  @P0 IMAD.MOV.U32 R2, RZ, RZ, R14 ;  /* 0x000000ffff020224 */ /* 0x000fe400078e000e */
[----:B------:R-:W0:Y:S04]  /*7f60*/  SHFL.IDX PT, R14, R4, 0x1, 0x181f ;  /* 0x00381f00040e7f89 */ /* 0x000e2800000e0000 */
[----:B------:R-:W-:Y:S04]  /*7f70*/  @P0 LDGSTS.E.BYPASS.LTC128B.128 [R7+0x18400], desc[UR36][R2.64], !P4 ;  /* 0x1840000002070fae */ /* 0x000fe8000e101d64 */
[----:B------:R-:W-:Y:S04]  /*7f80*/  @P0 LDGSTS.E.BYPASS.LTC128B.128 [R7+0x1b400], desc[UR36][R2.64+0x80], !P3 ;  /* 0x1b40008002070fae */ /* 0x000fe8000d901d64 */
[----:B------:R1:W-:Y:S01]  /*7f90*/  @P0 LDGSTS.E.BYPASS.LTC128B.128 [R7+0x1e400], desc[UR36][R2.64+0x100], !P2 ;  /* 0x1e40010002070fae */ /* 0x0003e2000d101d64 */
[----:B------:R-:W-:-:S03]  /*7fa0*/  ISETP.GE.AND P0, PT, R33, 0x11, PT ;  /* 0x000000112100780c */ /* 0x000fc60003f06270 */
[----:B-1----:R-:W-:Y:S10]  /*7fb0*/  SHFL.IDX PT, R7, R6, 0x2, 0x181f ;  /* 0x00581f0006077f89 */ /* 0x002ff400000e0000 */
[----:B0-----:R-:W-:-:S02]  /*7fc0*/  @P0 LEA R14, P1, R37, R14, 0x1 ;  /* 0x0000000e250e0211 */ /* 0x001fc400078208ff */
[----:B------:R-:W-:Y:S02]  /*7fd0*/  @P0 LEA R21, R5, UR39, 0x1 ;  /* 0x0000002705150c11 */ /* 0x000fe4000f8e08ff */
[----:B------:R-:W-:Y:S01]  /*7fe0*/  @P0 MOV R2, R14 ;  /* 0x0000000e00020202 */ /* 0x000fe20000000f00 */
[----:B------:R-:W-:Y:S01]  /*7ff0*/  @P0 IMAD.X R9, RZ, RZ, R8, P1 ;  /* 0x000000ffff090224 */ /* 0x000fe200008e0608 */
[----:B------:R-:W0:Y:S03]  /*8000*/  SHFL.IDX PT, R14, R4, 0x2, 0x181f ;  /* 0x00581f00040e7f89 */ /* 0x000e2600000e0000 */
[----:B------:R-:W-:-:S05]  /*8010*/  @P0 IMAD.MOV.U32 R3, RZ, RZ, R9 ;  /* 0x000000ffff030224 */ /* 0x000fca00078e0009 */
[----:B------:R-:W-:Y:S04]  /*8020*/  @P0 LDGSTS.E.BYPASS.LTC128B.128 [R21+0x18c00], desc[UR36][R2.64], !P4 ;  /* 0x18c0000002150fae */ /* 0x000fe8000e101d64 */
[----:B------:R-:W-:Y:S04]  /*8030*/  @P0 LDGSTS.E.BYPASS.LTC128B.128 [R21+0x1bc00], desc[UR36][R2.64+0x80], !P3 ;  /* 0x1bc0008002150fae */ /* 0x000fe8000d901d64 */
[----:B------:R1:W-:Y:S01]  /*8040*/  @P0 LDGSTS.E.BYPASS.LTC128B.128 [R21+0x1ec00], desc[UR36][R2.64+0x100], !P2 ;  /* 0x1ec0010002150fae */ /* 0x0003e2000d101d64 */
[----:B------:R-:W-:-:S13]  /*8050*/  ISETP.GE.AND P0, PT, R33, 0x21, PT ;  /* 0x000000212100780c */ /* 0x000fda0003f06270 */
[----:B0-----:R-:W-:Y:S02]  /*8060*/  @P0 LEA R14, P1, R37, R14, 0x1 ;  /* 0x0000000e250e0211 */ /* 0x001fe400078208ff */
[----:B------:R-:W-:-:S03]  /*8070*/  @P0 LEA R9, R5, UR39, 0x1 ;  /* 0x0000002705090c11 */ /* 0x000fc6000f8e08ff */
[----:B------:R-:W-:Y:S02]  /*8080*/  @P0 IMAD.X R7, RZ, RZ, R7, P1 ;  /* 0x000000ffff070224 */ /* 0x000fe400008e0607 */
[----:B-1----:R-:W-:Y:S02]  /*8090*/  @P0 IMAD.MOV.U32 R2, RZ, RZ, R14 ;  /* 0x000000ffff020224 */ /* 0x002fe400078e000e */
[----:B------:R-:W0:Y:S01]  /*80a0*/  SHFL.IDX PT, R14, R4, 0x3, 0x181f ;  /* 0x00781f00040e7f89 */ /* 0x000e2200000e0000 */
[----:B------:R-:W-:-:S03]  /*80b0*/  @P0 MOV R3, R7 ;  /* 0x0000000700030202 */ /* 0x000fc60000000f00 */
[----:B------:R-:W1:Y:S04]  /*80c0*/  SHFL.IDX PT, R7, R6, 0x3, 0x181f ;  /* 0x00781f0006077f89 */ /* 0x000e6800000e0000 */
[----:B------:R-:W-:Y:S04]  /*80d0*/  @P0 LDGSTS.E.BYPASS.LTC128B.128 [R9+0x19400], desc[UR36][R2.64], !P4 ;  /* 0x1940000002090fae */ /* 0x000fe8000e101d64 */
[----:B------:R-:W-:Y:S04]  /*80e0*/  @P0 LDGSTS.E.BYPASS.LTC128B.128 [R9+0x1c400], desc[UR36][R2.64+0x80], !P3 ;  /* 0x1c40008002090fae */ /* 0x000fe8000d901d64 */
[----:B------:R2:W-:Y:S01]  /*80f0*/  @P0 LDGSTS.E.BYPASS.LTC128B.128 [R9+0x1f400], desc[UR36][R2.64+0x100], !P2 ;  /* 0x1f40010002090fae */ /* 0x0005e2000d101d64 */
[----:B------:R-:W-:-:S13]  /*8100*/  ISETP.GE.AND P0, PT, R33, 0x31, PT ;  /* 0x000000312100780c */ /* 0x000fda0003f06270 */
[----:B0-----:R-:W-:Y:S02]  /*8110*/  @P0 LEA R14, P1, R37, R14, 0x1 ;  /* 0x0000000e250e0211 */ /* 0x001fe400078208ff */
[----:B------:R-:W-:-:S03]  /*8120*/  @P0 LEA R21, R5, UR39, 0x1 ;  /* 0x0000002705150c11 */ /* 0x000fc6000f8e08ff */
[----:B-1----:R-:W-:Y:S02]  /*8130*/  @P0 IMAD.X R7, RZ, RZ, R7, P1 ;  /* 0x000000ffff070224 */ /* 0x002fe400008e0607 */
[----:B--2---:R-:W-:Y:S02]  /*8140*/  @P0 IMAD.MOV.U32 R2, RZ, RZ, R14 ;  /* 0x000000ffff020224 */ /* 0x004fe400078e000e */
[----:B------:R-:W0:Y:S01]  /*8150*/  SHFL.IDX PT, R14, R4, 0x4, 0x181f ;  /* 0x00981f00040e7f89 */ /* 0x000e2200000e0000 */
[----:B------:R-:W-:-:S03]  /*8160*/  @P0 IMAD.MOV.U32 R3, RZ, RZ, R7 ;  /* 0x000000ffff030224 */ /* 0x000fc600078e0007 */
[----:B------:R-:W1:Y:S04]  /*8170*/  SHFL.IDX PT, R7, R6, 0x4, 0x181f ;  /* 0x00981f0006077f89 */ /* 0x000e6800000e0000 */
[----:B------:R-:W-:Y:S04]  /*8180*/  @P0 LDGSTS.E.BYPASS.LTC128B.128 [R21+0x19c00], desc[UR36][R2.64], !P4 ;  /* 0x19c0000002150fae */ /* 0x000fe8000e101d64 */
[----:B------:R-:W-:Y:S04]  /*8190*/  @P0 LDGSTS.E.BYPASS.LTC128B.128 [R21+0x1cc00], desc[UR36][R2.64+0x80], !P3 ;  /* 0x1cc0008002150fae */ /* 0x000fe8000d901d64 */
[----:B------:R2:W-:Y:S01]  /*81a0*/  @P0 LDGSTS.E.BYPASS.LTC128B.128 [R21+0x1fc00], desc[UR36][R2.64+0x100], !P2 ;  /* 0x1fc0010002150fae */ /* 0x0005e2000d101d64 */
[----:B------:R-:W-:-:S13]  /*81b0*/  ISETP.GE.AND P0, PT, R33, 0x41, PT ;  /* 0x000000412100780c */ /* 0x000fda0003f06270 */
[----:B0-----:R-:W-:Y:S02]  /*81c0*/  @P0 LEA R14, P1, R37, R14, 0x1 ;  /* 0x0000000e250e0211 */ /* 0x001fe400078208ff */
[----:B------:R-:W-:Y:S02]  /*81d0*/  @P0 LEA R9, R5, UR39, 0x1 ;  /* 0x0000002705090c11 */ /* 0x000fe4000f8e08ff */
[----:B-1----:R-:W-:Y:S01]  /*81e0*/  @P0 IADD3.X R7, RZ, R7, RZ, P1, !PT ;  /* 0x00000007ff070210 */ /* 0x002fe20000ffe4ff */
[----:B--2---:R-:W-:Y:S02]  /*81f0*/  @P0 IMAD.MOV.U32 R2, RZ, RZ, R14 ;  /* 0x000000ffff020224 */ /* 0x004fe400078e000e */
[----:B------:R0:W1:Y:S02]  /*8200*/  SHFL.IDX PT, R14, R4, 0x5, 0x181f ;  /* 0x00b81f00040e7f89 */ /* 0x00006400000e0000 */
[----:B------:R-:W-:Y:S02]  /*8210*/  @P0 IMAD.MOV.U32 R3, RZ, RZ, R7 ;  /* 0x000000ffff030224 */ /* 0x000fe400078e0007 */
[----:B------:R0:W2:Y:S04]  /*8220*/  SHFL.IDX PT, R7, R6, 0x5, 0x181f ;  /* 0x00b81f0006077f89 */ /* 0x0000a800000e0000 */
[----:B------:R0:W-:Y:S04]  /*8230*/  @P0 LDGSTS.E.BYPASS.LTC128B.128 [R9+0x1a400], desc[UR36][R2.64], !P4 ;  /* 0x1a40000002090fae */ /* 0x0001e8000e101d64 */
[----:B------:R0:W-:Y:S04]  /*8240*/  @P0 LDGSTS.E.BYPASS.LTC128B.128 [R9+0x1d400], desc[UR36][R2.64+0x80], !P3 ;  /* 0x1d40008002090fae */ /* 0x0001e8000d901d64 */
[----:B------:R0:W-:Y:S02]  /*8250*/  @P0 LDGSTS.E.BYPASS.LTC128B.128 [R9+0x20400], desc[UR36][R2.64+0x100], !P2 ;  /* 0x2040010002090fae */ /* 0x0001e4000d101d64 */
.L_x_107:
[----:B------:R-:W-:-:S13]  /*8260*/  ISETP.GE.AND P0, PT, R33, 0x51, PT ;  /* 0x000000512100780c */ /* 0x000fda0003f06270 */
[----:B01----:R-:W-:Y:S02]  /*8270*/  @P0 LEA R2, P1, R37, R14, 0x1 ;  /* 0x0000000e25020211 */ /* 0x003fe400078208ff */
[----:B------:R-:W-:-:S03]  /*8280*/  @P0 LEA R5, R5, UR39, 0x1 ;  /* 0x0000002705050c11 */ /* 0x000fc6000f8e08ff */
[----:B--2---:R-:W-:-:S05]  /*8290*/  @P0 IMAD.X R3, RZ, RZ, R7, P1 ;  /* 0x000000ffff030224 */ /* 0x004fca00008e0607 */
[----:B------:R-:W-:Y:S01]  /*82a0*/  @!PT LDS RZ, [RZ] ;  /* 0x00000000fffff984 */ /* 0x000fe20000000800 */
[----:B------:R-:W-:Y:S01]  /*82b0*/  @!PT LDS RZ, [RZ] ;  /* 0x00000000fffff984 */ /* 0x000fe20000000800 */
[----:B------:R-:W-:Y:S01]  /*82c0*/  @!PT LDS RZ, [RZ] ;  /* 0x00000000fffff984 */ /* 0x000fe20000000800 */
[----:B------:R0:W-:Y:S04]  /*82d0*/  @P0 LDGSTS.E.BYPASS.LTC128B.128 [R5+0x1ac00], desc[UR36][R2.64], !P4 ;  /* 0x1ac0000002050fae */ /* 0x0001e8000e101d64 */
[----:B------:R0:W-:Y:S04]  /*82e0*/  @P0 LDGSTS.E.BYPASS.LTC128B.128 [R5+0x1dc00], desc[UR36][R2.64+0x80], !P3 ;  /* 0x1dc0008002050fae */ /* 0x0001e8000d901d64 */
[----:B------:R0:W-:Y:S01]  /*82f0*/  @P0 LDGSTS.E.BYPASS.LTC128B.128 [R5+0x20c00], desc[UR36][R2.64+0x100], !P2 ;  /* 0x20c0010002050fae */ /* 0x0001e2000d101d64 */
[----:B------:R-:W-:Y:S01]  /*8300*/  PLOP3.LUT P0, PT, PT, PT, PT, 0x80, 0x0 ;  /* 0x000000000000781c */ /* 0x000fe20003f0f070 */
[----:B------:R-:W-:-:S12]  /*8310*/  NOP ;  /* 0x0000000000007918 */ /* 0x000fd80000000000 */
.L_x_49:
[----:B------:R-:W-:Y:S02]  /*8320*/  PLOP3.LUT P1, PT, P1, P0, PT, 0xa2, 0x0 ;  /* 0x000000000000781c */ /* 0x000fe40000f21472 */
[----:B------:R-:W-:-:S08]  /*8330*/  @P0 R2UR P1, UR4, R0 ;  /* 0x00000000000402ca */ /* 0x000fd00000020000 */
[----:B------:R-:W-:-:S05]  /*8340*/  @P0 PLOP3.LUT P0, PT, P1, PT, PT, 0x80, 0x0 ;  /* 0x000000000000081c */ /* 0x000fca0000f0f070 */
[----:B------:R-:W-:Y:S01]  /*8350*/  @!P1 SYNCS.ARRIVE.TRANS64.RED.A0T1 RZ, [UR4+0x2a830], RZ ;  /* 0x02a830ffffff99a7 */ /* 0x000fe20008200404 */
[----:B------:R-:W-:Y:S07]  /*8360*/  @!P1 ARRIVES.LDGSTSBAR.64.TRANSCNT [UR4+0x2a830] ;  /* 0x02a83000ff0099b0 */ /* 0x000fee0008000a84 */
[----:B------:R-:W-:Y:S05]  /*8370*/  @P0 BRA.U.ANY `(.L_x_49) ;  /* 0xfffffffd00e80947 */ /* 0x000fea000393ffff */
[----:B------:R-:W-:Y:S01]  /*8380*/  NOP ;  /* 0x0000000000007918 */ /* 0x000fe20000000000 */
[----:B------:R-:W-:-:S13]  /*8390*/  LOP3.LUT P2, RZ, R16, 0x20, RZ, 0xc0, !PT ;  /* 0x0000002010ff7812 */ /* 0x000fda000784c0ff */
[----:B------:R-:W-:Y:S05]  /*83a0*/  @!P2 BRA `(.L_x_50) ;  /* 0x000000000004a947 */ /* 0x000fea0003800000 */
[----:B------:R-:W-:Y:S01]  /*83b0*/  BPT.TRAP 0x1 ;  /* 0x000000040000795c */ /* 0x000fe20000300000 */
.L_x_50:
[----:B------:R1:W-:Y:S02]  /*83c0*/  SYNCS.ARRIVE.TRANS64.A1T0 RZ, [R0+URZ+0x2a830], RZ ;  /* 0x02a830ff00ff79a7 */ /* 0x0003e4000810003f */
[----:B------:R-:W-:Y:S05]  /*83d0*/  WARPSYNC.ALL ;  /* 0x0000000000007948 */ /* 0x000fea0003800000 */
[----:B------:R-:W-:-:S04]  /*83e0*/  UIADD3 UR4, UR39, 0xc400, URZ ;  /* 0x0000c40027047890 */ /* 0x000fc8000fffe03f */
[----:B------:R-:W-:Y:S01]  /*83f0*/  ULOP3.LUT UP0, URZ, UR4, 0x3ff, URZ, 0xc0, !UPT ;  /* 0x000003ff043f7892 */ /* 0x000fe2000f80c03f */
[----:B------:R-:W-:Y:S05]  /*8400*/  BAR.SYNC.DEFER_BLOCKING 0x8, 0x180 ;  /* 0x0206000000007b1d */ /* 0x000fea0000010000 */
[----:B------:R-:W-:-:S13]  /*8410*/  PLOP3.LUT P0, PT, PT, PT, UP0, 0x80, 0x0 ;  /* 0x000000000000781c */ /* 0x000fda0003f0f008 */
[----:B------:R-:W-:Y:S05]  /*8420*/  @!P0 BRA `(.L_x_51) ;  /* 0x0000000000408947 */ /* 0x000fea0003800000 */
[----:B0-----:R-:W-:Y:S01]  /*8430*/  MOV R2, 0x0 ;  /* 0x0000000000027802 */ /* 0x001fe20000000f00 */
[----:B------:R-:W-:Y:S01]  /*8440*/  ULDC.64 UR6, c[0x4][0xf0] ;  /* 0x01003c0000067ab9 */ /* 0x000fe20000000a00 */
[----:B------:R-:W-:Y:S01]  /*8450*/  ULDC.64 UR8, c[0x4][0xf8] ;  /* 0x01003e0000087ab9 */ /* 0x000fe20000000a00 */
[----:B------:R-:W-:Y:S01]  /*8460*/  ULDC.64 UR4, c[0x4][0x88] ;  /* 0x0100220000047ab9 */ /* 0x000fe20000000a00 */
[----:B------:R-:W-:Y:S01]  /*8470*/  MOV R4, UR6 ;  /* 0x0000000600047c02 */ /* 0x000fe20008000f00 */
[----:B------:R-:W-:Y:S01]  /*8480*/  IMAD.U32 R5, RZ, RZ, UR7 ;  /* 0x00000007ff057e24 */ /* 0x000fe2000f8e00ff */
[----:B------:R-:W0:Y:S01]  /*8490*/  LDC.64 R2, c[0x4][R2] ;  /* 0x0100000002027b82 */ /* 0x000e220000000a00 */
[----:B------:R-:W-:Y:S01]  /*84a0*/  IMAD.U32 R6, RZ, RZ, UR8 ;  /* 0x00000008ff067e24 */ /* 0x000fe2000f8e00ff */
[----:B------:R-:W-:Y:S01]  /*84b0*/  MOV R10, UR4 ;  /* 0x00000004000a7c02 */ /* 0x000fe20008000f00 */
[----:B------:R-:W-:Y:S01]  /*84c0*/  IMAD.U32 R7, RZ, RZ, UR9 ;  /* 0x00000009ff077e24 */ /* 0x000fe2000f8e00ff */
[----:B------:R-:W-:Y:S01]  /*84d0*/  MOV R13, RZ ;  /* 0x000000ff000d7202 */ /* 0x000fe20000000f00 */
[----:B------:R-:W-:-:S02]  /*84e0*/  IMAD.U32 R11, RZ, RZ, UR5 ;  /* 0x00000005ff0b7e24 */ /* 0x000fc4000f8e00ff */
[----:B------:R-:W-:Y:S02]  /*84f0*/  IMAD.MOV.U32 R8, RZ, RZ, 0x70 ;  /* 0x00000070ff087424 */ /* 0x000fe400078e00ff */
[----:B------:R-:W-:-:S07]  /*8500*/  IMAD.MOV.U32 R12, RZ, RZ, 0x1 ;  /* 0x00000001ff0c7424 */ /* 0x000fce00078e00ff */
[----:B------:R-:W-:-:S07]  /*8510*/  LEPC R20, `(.L_x_51) ;  /* 0x000000001014794e */ /* 0x000fce0000000000 */
[----:B01----:R-:W-:Y:S05]  /*8520*/  CALL.ABS.NOINC R2 ;  /* 0x0000000002007343 */ /* 0x003fea0003c00000 */
.L_x_51:
[----:B-1----:R-:W1:Y:S01]  /*8530*/  LDC R0, c[0x0][0x448] ;  /* 0x00011200ff007b82 */ /* 0x002e620000000800 */
[----:B0-----:R-:W-:Y:S01]  /*8540*/  IMAD.MOV R3, RZ, RZ, -R24 ;  /* 0x000000ffff037224 */ /* 0x001fe200078e0a18 */
[----:B------:R-:W-:Y:S01]  /*8550*/  ULDC UR4, c[0x0][0xc38] ;  /* 0x00030e0000047ab9 */ /* 0x000fe20000000800 */
[----:B------:R-:W-:Y:S02]  /*8560*/  SHF.R.S32.HI R6, RZ, 0x1f, R23 ;  /* 0x0000001fff067819 */ /* 0x000fe40000011417 */
[----:B------:R-:W-:Y:S01]  /*8570*/  IMAD R4, R3, UR4, R36 ;  /* 0x0000000403047c24 */ /* 0x000fe2000f8e0224 */
[----:B------:R-:W-:Y:S01]  /*8580*/  ULDC.64 UR4, c[0x0][0x2d8] ;  /* 0x0000b60000047ab9 */ /* 0x000fe20000000a00 */
[----:B------:R-:W-:Y:S02]  /*8590*/  LOP3.LUT P3, RZ, R16, 0x400, RZ, 0xc0, !PT ;  /* 0x0000040010ff7812 */ /* 0x000fe4000786c0ff */
[----:B------:R-:W-:Y:S01]  /*85a0*/  IMAD.SHL.U32 R4, R4, 0x80, RZ ;  /* 0x0000008004047824 */ /* 0x000fe200078e00ff */
[----:B------:R-:W-:-:S02]  /*85b0*/  LOP3.LUT P4, RZ, R16, 0x200, RZ, 0xc0, !PT ;  /* 0x0000020010ff7812 */ /* 0x000fc4000788c0ff */
[----:B------:R-:W-:Y:S02]  /*85c0*/  LOP3.LUT P5, RZ, R16, 0x100, RZ, 0xc0, !PT ;  /* 0x0000010010ff7812 */ /* 0x000fe400078ac0ff */
[----:B------:R-:W-:Y:S02]  /*85d0*/  LOP3.LUT R7, R26, R4, RZ, 0xfc, !PT ;  /* 0x000000041a077212 */ /* 0x000fe400078efcff */
[----:B------:R-:W-:-:S03]  /*85e0*/  LEA R20, R27, UR39, 0x1 ;  /* 0x000000271b147c11 */ /* 0x000fc6000f8e08ff */
[----:B------:R-:W-:Y:S01]  /*85f0*/  IMAD.MOV.U32 R5, RZ, RZ, R7 ;  /* 0x000000ffff057224 */ /* 0x000fe200078e0007 */
[----:B-1----:R-:W-:-:S13]  /*8600*/  ISETP.NE.AND P0, PT, R0, 0x1, PT ;  /* 0x000000010000780c */ /* 0x002fda0003f05270 */
[----:B------:R-:W0:Y:S08]  /*8610*/  @P0 LDC R2, c[0x0][0x44c] ;  /* 0x00011300ff020b82 */ /* 0x000e300000000800 */
[----:B------:R-:W1:Y:S01]  /*8620*/  @P0 LDC R9, c[0x0][0x450] ;  /* 0x00011400ff090b82 */ /* 0x000e620000000800 */
[----:B0-----:R-:W-:-:S05]  /*8630*/  @P0 IMAD.HI.U32 R2, R7, R2, RZ ;  /* 0x0000000207020227 */ /* 0x001fca00078e00ff */
[----:B-1----:R-:W-:Y:S01]  /*8640*/  @P0 SHF.R.U32.HI R5, RZ, R9, R2 ;  /* 0x00000009ff050219 */ /* 0x002fe20000011602 */
[----:B------:R-:W-:-:S04]  /*8650*/  IMAD R2, R29, UR4, RZ ;  /* 0x000000041d027c24 */ /* 0x000fc8000f8e02ff */
[C---:B------:R-:W-:Y:S02]  /*8660*/  IMAD R9, R19.reuse, UR5, R2 ;  /* 0x0000000513097c24 */ /* 0x040fe4000f8e0202 */
[----:B------:R-:W-:Y:S01]  /*8670*/  IMAD.WIDE.U32 R2, R19, UR4, RZ ;  /* 0x0000000413027c25 */ /* 0x000fe2000f8e00ff */
[----:B------:R-:W-:-:S03]  /*8680*/  ULDC.64 UR4, c[0x0][0x2e0] ;  /* 0x0000b80000047ab9 */ /* 0x000fc60000000a00 */
[----:B------:R-:W-:Y:S01]  /*8690*/  IMAD R6, R6, UR4, RZ ;  /* 0x0000000406067c24 */ /* 0x000fe2000f8e02ff */
[----:B------:R-:W-:-:S03]  /*86a0*/  IADD3 R3, R3, R9, RZ ;  /* 0x0000000903037210 */ /* 0x000fc60007ffe0ff */
[C---:B------:R-:W-:Y:S02]  /*86b0*/  IMAD R9, R23.reuse, UR5, R6 ;  /* 0x0000000517097c24 */ /* 0x040fe4000f8e0206 */
[----:B------:R-:W-:Y:S02]  /*86c0*/  IMAD.MOV R6, RZ, RZ, -R5 ;  /* 0x000000ffff067224 */ /* 0x000fe400078e0a05 */
[----:B------:R-:W-:Y:S01]  /*86d0*/  IMAD.WIDE.U32 R2, R23, UR4, R2 ;  /* 0x0000000417027c25 */ /* 0x000fe2000f8e0002 */
[----:B------:R-:W-:-:S03]  /*86e0*/  ULDC.64 UR4, c[0x0][0x2d0] ;  /* 0x0000b40000047ab9 */ /* 0x000fc60000000a00 */
[----:B------:R-:W-:Y:S01]  /*86f0*/  IMAD R7, R0, R6, R7 ;  /* 0x0000000600077224 */ /* 0x000fe200078e0207 */
[----:B------:R-:W-:Y:S01]  /*8700*/  SHF.R.S32.HI R0, RZ, 0x1f, R5 ;  /* 0x0000001fff007819 */ /* 0x000fe20000011405 */
[----:B------:R-:W-:-:S04]  /*8710*/  IMAD.IADD R3, R3, 0x1, R9 ;  /* 0x0000000103037824 */ /* 0x000fc800078e0209 */
[----:B------:R-:W-:Y:S02]  /*8720*/  IMAD R0, R0, UR4, RZ ;  /* 0x0000000400007c24 */ /* 0x000fe4000f8e02ff */
[----:B------:R-:W-:-:S04]  /*8730*/  IMAD.WIDE.U32 R2, R5, UR4, R2 ;  /* 0x0000000405027c25 */ /* 0x000fc8000f8e0002 */
[----:B------:R-:W-:Y:S01]  /*8740*/  IMAD R5, R5, UR5, R0 ;  /* 0x0000000505057c24 */ /* 0x000fe2000f8e0200 */
[----:B------:R-:W-:Y:S01]  /*8750*/  SHF.R.S32.HI R0, RZ, 0x1f, R7 ;  /* 0x0000001fff007819 */ /* 0x000fe20000011407 */
[----:B------:R-:W-:Y:S02]  /*8760*/  ULDC.64 UR4, c[0x0][0x2c8] ;  /* 0x0000b20000047ab9 */ /* 0x000fe40000000a00 */
[----:B------:R-:W-:Y:S02]  /*8770*/  IMAD.IADD R3, R3, 0x1, R5 ;  /* 0x0000000103037824 */ /* 0x000fe400078e0205 */
[----:B------:R-:W-:Y:S02]  /*8780*/  IMAD R0, R0, UR4, RZ ;  /* 0x0000000400007c24 */ /* 0x000fe4000f8e02ff */
[----:B------:R-:W-:-:S04]  /*8790*/  IMAD.WIDE.U32 R2, R7, UR4, R2 ;  /* 0x0000000407027c25 */ /* 0x000fc8000f8e0002 */
[----:B------:R-:W-:Y:S01]  /*87a0*/  IMAD R5, R7, UR5, R0 ;  /* 0x0000000507057c24 */ /* 0x000fe2000f8e0200 */
[----:B------:R-:W-:Y:S02]  /*87b0*/  ULDC.64 UR4, c[0x0][0x280] ;  /* 0x0000a00000047ab9 */ /* 0x000fe40000000a00 */
[----:B------:R-:W-:Y:S01]  /*87c0*/  LEA R0, P0, R2, UR4, 0x1 ;  /* 0x0000000402007c11 */ /* 0x000fe2000f8008ff */
[----:B------:R-:W-:Y:S01]  /*87d0*/  UMOV UR4, 0xffffffff ;  /* 0xffffffff00047882 */ /* 0x000fe20000000000 */
[----:B------:R-:W-:-:S04]  /*87e0*/  IADD3 R5, R3, R5, RZ ;  /* 0x0000000503057210 */ /* 0x000fc80007ffe0ff */
[----:B------:R-:W-:Y:S01]  /*87f0*/  LEA.HI.X R5, R2, UR5, R5, 0x1, P0 ;  /* 0x0000000502057c11 */ /* 0x000fe200080f0c05 */
[----:B------:R-:W-:Y:S06]  /*8800*/  BRA.DIV UR4, `(.L_x_52) ;  /* 0x0000002a046c7947 */ /* 0x000fec000b800000 */
[----:B------:R-:W0:Y:S01]  /*8810*/  SHFL.IDX PT, R14, R0, RZ, 0x181f ;  /* 0x00181fff000e7589 */ /* 0x000e2200000e0000 */
[----:B------:R-:W-:-:S03]  /*8820*/  IMAD.IADD R4, R34, 0x1, R4 ;  /* 0x0000000122047824 */ /* 0x000fc600078e0204 */
[----:B------:R-:W1:Y:S02]  /*8830*/  SHFL.IDX PT, R2, R5, RZ, 0x181f ;  /* 0x00181fff05027589 */ /* 0x000e6400000e0000 */
[C---:B------:R-:W-:Y:S02]  /*8840*/  ISETP.GE.AND P0, PT, R4.reuse, UR40, PT ;  /* 0x0000002804007c0c */ /* 0x040fe4000bf06270 */
[----:B------:R-:W-:Y:S01]  /*8850*/  SHFL.IDX PT, R6, R5, 0x1, 0x181f ;  /* 0x00381f0005067f89 */ /* 0x000fe200000e0000 */
[----:B------:R-:W-:-:S10]  /*8860*/  IADD3 R7, R4, 0x10, RZ ;  /* 0x0000001004077810 */ /* 0x000fd40007ffe0ff */
[----:B0-----:R-:W-:-:S05]  /*8870*/  @!P0 LEA R14, P1, R37, R14, 0x1 ;  /* 0x0000000e250e8211 */ /* 0x001fca00078208ff */
[----:B-1----:R-:W-:Y:S02]  /*8880*/  @!P0 IMAD.X R3, RZ, RZ, R2, P1 ;  /* 0x000000ffff038224 */ /* 0x002fe400008e0602 */
[----:B------:R-:W-:Y:S02]  /*8890*/  @!P0 IMAD.MOV.U32 R2, RZ, RZ, R14 ;  /* 0x000000ffff028224 */ /* 0x000fe400078e000e */
[----:B------:R-:W0:Y:S04]  /*88a0*/  SHFL.IDX PT, R14, R0, 0x1, 0x181f ;  /* 0x00381f00000e7f89 */ /* 0x000e2800000e0000 */
[----:B------:R-:W-:Y:S04]  /*88b0*/  @!P0 LDGSTS.E.BYPASS.LTC128B.128 [R20+0xc400], desc[UR36][R2.64], !P3 ;  /* 0x0c40000002148fae */ /* 0x000fe8000d901d64 */
[----:B------:R-:W-:Y:S04]  /*88c0*/  @!P0 LDGSTS.E.BYPASS.LTC128B.128 [R20+0x10400], desc[UR36][R2.64+0x80], !P4 ;  /* 0x1040008002148fae */ /* 0x000fe8000e101d64 */
[----:B------:R1:W-:Y:S01]  /*88d0*/  @!P0 LDGSTS.E.BYPASS.LTC128B.128 [R20+0x14400], desc[UR36][R2.64+0x100], !P5 ;  /* 0x1440010002148fae */ /* 0x0003e2000e901d64 */
[----:B------:R-:W-:-:S13]  /*88e0*/  ISETP.GE.AND P0, PT, R7, UR40, PT ;  /* 0x0000002807007c0c */ /* 0x000fda000bf06270 */
[----:B0-----:R-:W-:-:S05]  /*88f0*/  @!P0 LEA R14, P1, R37, R14, 0x1 ;  /* 0x0000000e250e8211 */ /* 0x001fca00078208ff */
[----:B------:R-:W-:Y:S02]  /*8900*/  @!P0 IMAD.X R7, RZ, RZ, R6, P1 ;  /* 0x000000ffff078224 */ /* 0x000fe400008e0606 */
[----:B-1----:R-:W-:Y:S01]  /*8910*/  @!P0 IMAD.MOV.U32 R2, RZ, RZ, R14 ;  /* 0x000000ffff028224 */ /* 0x002fe200078e000e */
[----:B------:R-:W-:Y:S01]  /*8920*/  SHFL.IDX PT, R6, R5, 0x2, 0x181f ;  /* 0x00581f0005067f89 */ /* 0x000fe200000e0000 */
[----:B------:R-:W-:Y:S01]  /*8930*/  @!P0 IMAD.MOV.U32 R3, RZ, RZ, R7 ;  /* 0x000000ffff038224 */ /* 0x000fe200078e0007 */
[----:B------:R-:W-:Y:S02]  /*8940*/  IADD3 R7, R4, 0x20, RZ ;  /* 0x0000002004077810 */ /* 0x000fe40007ffe0ff */
        /* <DEDUP_REMOVED lines=52> */
[----:B------:R0:W1:Y:S01]  /*8c90*/  SHFL.IDX PT, R6, R5, 0x7, 0x181f ;  /* 0x00f81f0005067f89 */ /* 0x00006200000e0000 */
[----:B------:R-:W-:-:S03]  /*8ca0*/  @!P0 IMAD.MOV.U32 R3, RZ, RZ, R7 ;  /* 0x000000ffff038224 */ /* 0x000fc600078e0007 */
[----:B------:R0:W2:Y:S04]  /*8cb0*/  SHFL.IDX PT, R14, R0, 0x7, 0x181f ;  /* 0x00f81f00000e7f89 */ /* 0x0000a800000e0000 */
[----:B------:R0:W-:Y:S04]  /*8cc0*/  @!P0 LDGSTS.E.BYPASS.LTC128B.128 [R20+0xf400], desc[UR36][R2.64], !P3 ;  /* 0x0f40000002148fae */ /* 0x0001e8000d901d64 */
[----:B------:R0:W-:Y:S04]  /*8cd0*/  @!P0 LDGSTS.E.BYPASS.LTC128B.128 [R20+0x13400], desc[UR36][R2.64+0x80], !P4 ;  /* 0x1340008002148fae */ /* 0x0001e8000e101d64 */
[----:B------:R0:W-:Y:S02]  /*8ce0*/  @!P0 LDGSTS.E.BYPASS.LTC128B.128 [R20+0x17400], desc[UR36][R2.64+0x100], !P5 ;  /* 0x1740010002148fae */ /* 0x0001e4000e901d64 */
.L_x_124:
[----:B0-----:R-:W3:Y:S01]  /*8cf0*/  LDL R0, [R1] ;  /* 0x0000000001007983 */ /* 0x001ee20000100800 */
[----:B------:R-:W-:-:S04]  /*8d00*/  IADD3 R4, R4, 0x70, RZ ;  /* 0x0000007004047810 */ /* 0x000fc80007ffe0ff */
[----:B------:R-:W-:-:S13]  /*8d10*/  ISETP.GE.AND P0, PT, R4, UR40, PT ;  /* 0x0000002804007c0c */ /* 0x000fda000bf06270 */
[----:B--2---:R-:W-:-:S05]  /*8d20*/  @!P0 LEA R2, P1, R37, R14, 0x1 ;  /* 0x0000000e25028211 */ /* 0x004fca00078208ff */
[----:B-1----:R-:W-:-:S05]  /*8d30*/  @!P0 IMAD.X R3, RZ, RZ, R6, P1 ;  /* 0x000000ffff038224 */ /* 0x002fca00008e0606 */
[----:B------:R-:W-:Y:S01]  /*8d40*/  @!PT LDS RZ, [RZ] ;  /* 0x00000000fffff984 */ /* 0x000fe20000000800 */
[----:B------:R-:W-:Y:S01]  /*8d50*/  @!PT LDS RZ, [RZ] ;  /* 0x00000000fffff984 */ /* 0x000fe20000000800 */
[----:B------:R-:W-:Y:S01]  /*8d60*/  @!PT LDS RZ, [RZ] ;  /* 0x00000000fffff984 */ /* 0x000fe20000000800 */
[----:B------:R0:W-:Y:S04]  /*8d70*/  @!P0 LDGSTS.E.BYPASS.LTC128B.128 [R20+0xfc00], desc[UR36][R2.64], !P3 ;  /* 0x0fc0000002148fae */ /* 0x0001e8000d901d64 */
[----:B------:R0:W-:Y:S04]  /*8d80*/  @!P0 LDGSTS.E.BYPASS.LTC128B.128 [R20+0x13c00], desc[UR36][R2.64+0x80], !P4 ;  /* 0x13c0008002148fae */ /* 0x0001e8000e101d64 */
[----:B------:R0:W-:Y:S01]  /*8d90*/  @!P0 LDGSTS.E.BYPASS.LTC128B.128 [R20+0x17c00], desc[UR36][R2.64+0x100], !P5 ;  /* 0x17c0010002148fae */ /* 0x0001e2000e901d64 */
[----:B------:R-:W-:Y:S01]  /*8da0*/  NOP ;  /* 0x0000000000007918 */ /* 0x000fe20000000000 */
[----:B------:R-:W-:Y:S02]  /*8db0*/  SYNCS.ARRIVE.TRANS64.RED.A0T1 RZ, [UR39+0x2a800], RZ ;  /* 0x02a800ffffff79a7 */ /* 0x000fe40008200427 */
[----:B------:R-:W-:Y:S01]  /*8dc0*/  ARRIVES.LDGSTSBAR.64.TRANSCNT [UR39+0x2a800] ;  /* 0x02a80000ff0079b0 */ /* 0x000fe20008000aa7 */
[----:B---3--:R-:W-:-:S04]  /*8dd0*/  LOP3.LUT R0, R0, 0x1, RZ, 0xc, !PT ;  /* 0x0000000100007812 */ /* 0x008fc800078e0cff */
[----:B------:R-:W-:Y:S01]  /*8de0*/  SHF.L.U32 R0, R0, 0x1f, RZ ;  /* 0x0000001f00007819 */ /* 0x000fe200000006ff */
[----:B------:R-:W-:Y:S01]  /*8df0*/  NOP ;  /* 0x0000000000007918 */ /* 0x000fe20000000000 */
[----:B------:R-:W-:Y:S01]  /*8e00*/  SYNCS.ARRIVE.TRANS64.A1T0 RZ, [UR39+0x2a800], RZ ;  /* 0x02a800ffffff79a7 */ /* 0x000fe20008100027 */
[----:B------:R-:W-:Y:S01]  /*8e10*/  BSSY B0, `(.L_x_53) ;  /* 0x0000003000007945 */ /* 0x000fe20003800000 */
[----:B------:R-:W1:Y:S03]  /*8e20*/  SYNCS.PHASECHK.TRANS64.TRYWAIT P0, [UR39+0x2a820], R0 ;  /* 0x02a82000ff0075a7 */ /* 0x000e660008000167 */
[----:B01----:R-:W-:Y:S05]  /*8e30*/  @!P0 BRA `(.L_x_54) ;  /* 0x0000002c00788947 */ /* 0x003fea0003800000 */
.L_x_125:
[----:B------:R-:W-:Y:S05]  /*8e40*/  BSYNC B0 ;  /* 0x0000000000007941 */ /* 0x000fea0003800000 */
.L_x_53:
[----:B------:R-:W-:Y:S01]  /*8e50*/  UISETP.GE.AND UP0, UPT, UR38, 0x61, UPT ;  /* 0x000000612600788c */ /* 0x000fe2000bf06270 */
[----:B------:R-:W-:-:S05]  /*8e60*/  IMAD.U32 R20, RZ, RZ, UR43 ;  /* 0x0000002bff147e24 */ /* 0x000fca000f8e00ff */
[----:B------:R-:W-:-:S13]  /*8e70*/  PLOP3.LUT P0, PT, PT, PT, UP0, 0x40, 0x0 ;  /* 0x000000000000781c */ /* 0x000fda0003f0e808 */
[----:B------:R-:W-:Y:S05]  /*8e80*/  @P0 BRA `(.L_x_55) ;  /* 0x0000000c00b80947 */ /* 0x000fea0003800000 */
[----:B------:R-:W-:Y:S01]  /*8e90*/  BSSY B0, `(.L_x_55) ;  /* 0x00000ed000007945 */ /* 0x000fe20003800000 */
[----:B------:R-:W-:Y:S01]  /*8ea0*/  IMAD.MOV.U32 R21, RZ, RZ, R25 ;  /* 0x000000ffff157224 */ /* 0x000fe200078e0019 */
[----:B------:R-:W-:Y:S01]  /*8eb0*/  MOV R7, R22 ;  /* 0x0000001600077202 */ /* 0x000fe20000000f00 */
[----:B------:R-:W-:Y:S02]  /*8ec0*/  IMAD.U32 R6, RZ, RZ, UR41 ;  /* 0x00000029ff067e24 */ /* 0x000fe4000f8e00ff */
[----:B------:R-:W-:-:S07]  /*8ed0*/  IMAD.U32 R28, RZ, RZ, UR43 ;  /* 0x0000002bff1c7e24 */ /* 0x000fce000f8e00ff */
.L_x_68:
[----:B0-----:R-:W0:Y:S01]  /*8ee0*/  LDC R0, c[0x0][0x430] ;  /* 0x00010c00ff007b82 */ /* 0x001e220000000800 */
[----:B------:R-:W-:Y:S01]  /*8ef0*/  ISETP.GT.U32.AND P0, PT, R26, 0x5f, PT ;  /* 0x0000005f1a00780c */ /* 0x000fe20003f04070 */
[----:B------:R-:W-:Y:S01]  /*8f00*/  IMAD R3, R6, 0x60, R31 ;  /* 0x0000006006037824 */ /* 0x000fe200078e021f */
[----:B------:R-:W-:Y:S01]  /*8f10*/  LOP3.LUT P2, RZ, R16, 0x20, RZ, 0xc0, !PT ;  /* 0x0000002010ff7812 */ /* 0x000fe2000784c0ff */
[----:B------:R-:W-:Y:S02]  /*8f20*/  ULDC UR4, c[0x0][0x430] ;  /* 0x00010c0000047ab9 */ /* 0x000fe40000000800 */
[----:B------:R-:W-:-:S05]  /*8f30*/  IMAD.IADD R10, R26, 0x1, R3 ;  /* 0x000000011a0a7824 */ /* 0x000fca00078e0203 */
[----:B------:R-:W-:-:S03]  /*8f40*/  MOV R11, R10 ;  /* 0x0000000a000b7202 */ /* 0x000fc60000000f00 */
[----:B------:R-:W1:Y:S01]  /*8f50*/  @!P0 LDC.64 R8, c[0x0][0x428] ;  /* 0x00010a00ff088b82 */ /* 0x000e620000000a00 */
[----:B0-----:R-:W-:-:S13]  /*8f60*/  ISETP.NE.AND P1, PT, R0, 0x1, PT ;  /* 0x000000010000780c */ /* 0x001fda0003f25270 */
[----:B------:R-:W0:Y:S08]  /*8f70*/  @P1 LDC R5, c[0x0][0x434] ;  /* 0x00010d00ff051b82 */ /* 0x000e300000000800 */
[----:B------:R-:W2:Y:S01]  /*8f80*/  @P1 LDC R3, c[0x0][0x438] ;  /* 0x00010e00ff031b82 */ /* 0x000ea20000000800 */
[----:B0-----:R-:W-:-:S07]  /*8f90*/  @P1 IMAD.HI.U32 R0, R10, R5, RZ ;  /* 0x000000050a001227 */ /* 0x001fce00078e00ff */
[----:B------:R-:W0:Y:S01]  /*8fa0*/  @!P0 LDC.64 R4, c[0x0][0x418] ;  /* 0x00010600ff048b82 */ /* 0x000e220000000a00 */
[----:B--2---:R-:W-:Y:S01]  /*8fb0*/  @P1 SHF.R.U32.HI R11, RZ, R3, R0 ;  /* 0x00000003ff0b1219 */ /* 0x004fe20000011600 */
[----:B-1----:R-:W-:-:S03]  /*8fc0*/  @!P0 IMAD R0, R32, R8, RZ ;  /* 0x0000000820008224 */ /* 0x002fc600078e02ff */
[--C-:B------:R-:W-:Y:S01]  /*8fd0*/  @!P0 SHF.R.S32.HI R3, RZ, 0x1f, R11.reuse ;  /* 0x0000001fff038819 */ /* 0x100fe2000001140b */
[----:B------:R-:W-:Y:S02]  /*8fe0*/  @!P0 IMAD.MOV.U32 R2, RZ, RZ, R11 ;  /* 0x000000ffff028224 */ /* 0x000fe400078e000b */
[C---:B------:R-:W-:Y:S02]  /*8ff0*/  @!P0 IMAD R9, R30.reuse, R9, R0 ;  /* 0x000000091e098224 */ /* 0x040fe400078e0200 */
[----:B------:R-:W-:-:S04]  /*9000*/  @!P0 IMAD.WIDE.U32 R2, R30, R8, R2 ;  /* 0x000000081e028225 */ /* 0x000fc800078e0002 */
[----:B------:R-:W-:Y:S01]  /*9010*/  @!P0 IMAD.IADD R0, R9, 0x1, R3 ;  /* 0x0000000109008824 */ /* 0x000fe200078e0203 */
[----:B0-----:R-:W-:-:S04]  /*9020*/  @!P0 LEA R4, P1, R2, R4, 0x2 ;  /* 0x0000000402048211 */ /* 0x001fc800078210ff */
[----:B------:R-:W-:Y:S01]  /*9030*/  @!P0 LEA.HI.X R5, R2, R5, R0, 0x2, P1 ;  /* 0x0000000502058211 */ /* 0x000fe200008f1400 */
[----:B------:R-:W-:Y:S01]  /*9040*/  IMAD.MOV.U32 R0, RZ, RZ, RZ ;  /* 0x000000ffff007224 */ /* 0x000fe200078e00ff */
[----:B------:R-:W-:Y:S01]  /*9050*/  IADD3 R22, R7, 0x1, RZ ;  /* 0x0000000107167810 */ /* 0x000fe20007ffe0ff */
[----:B------:R-:W-:-:S04]  /*9060*/  IMAD.MOV R3, RZ, RZ, -R11 ;  /* 0x000000ffff037224 */ /* 0x000fc800078e0a0b */
[----:B------:R0:W5:Y:S01]  /*9070*/  @!P0 LDG.E R0, desc[UR36][R4.64] ;  /* 0x0000002404008981 */ /* 0x000162000c1e1900 */
[----:B------:R-:W-:Y:S01]  /*9080*/  ISETP.NE.AND P0, PT, R22, 0x2, PT ;  /* 0x000000021600780c */ /* 0x000fe20003f05270 */
[----:B------:R-:W-:-:S03]  /*9090*/  IMAD.MOV.U32 R20, RZ, RZ, R6 ;  /* 0x000000ffff147224 */ /* 0x000fc600078e0006 */
[----:B------:R-:W-:Y:S02]  /*90a0*/  SEL R2, RZ, 0x1, P0 ;  /* 0x00000001ff027807 */ /* 0x000fe40000000000 */
[----:B------:R-:W-:Y:S02]  /*90b0*/  SEL R22, R22, RZ, P0 ;  /* 0x000000ff16167207 */ /* 0x000fe40000000000 */
[----:B------:R-:W-:Y:S01]  /*90c0*/  LOP3.LUT R25, R21, R2, RZ, 0x3c, !PT ;  /* 0x0000000215197212 */ /* 0x000fe200078e3cff */
[----:B0-----:R-:W-:Y:S01]  /*90d0*/  IMAD R4, R3, UR4, R10 ;  /* 0x0000000403047c24 */ /* 0x001fe2000f8e020a */
[----:B------:R-:W-:Y:S06]  /*90e0*/  @!P2 BRA `(.L_x_56) ;  /* 0x000000000004a947 */ /* 0x000fec0003800000 */
[----:B------:R-:W-:Y:S01]  /*90f0*/  BPT.TRAP 0x1 ;  /* 0x000000040000795c */ /* 0x000fe20000300000 */
.L_x_56:
[----:B------:R-:W-:Y:S01]  /*9100*/  LEA R6, R22, UR39, 0x3 ;  /* 0x0000002716067c11 */ /* 0x000fe2000f8e18ff */
[----:B------:R-:W-:Y:S01]  /*9110*/  BSSY B1, `(.L_x_57) ;  /* 0x0000004000017945 */ /* 0x000fe20003800000 */
[----:B------:R-:W-:-:S04]  /*9120*/  SHF.L.U32 R3, R25, 0x1f, RZ ;  /* 0x0000001f19037819 */ /* 0x000fc800000006ff */
[----:B------:R-:W0:Y:S02]  /*9130*/  SYNCS.PHASECHK.TRANS64.TRYWAIT P0, [R6+URZ+0x2a840], R3 ;  /* 0x02a84003060075a7 */ /* 0x000e24000800017f */
[----:B0-----:R-:W-:Y:S05]  /*9140*/  @!P0 BRA `(.L_x_58) ;  /* 0x0000002800cc8947 */ /* 0x001fea0003800000 */
.L_x_126:
[----:B------:R-:W-:Y:S05]  /*9150*/  BSYNC B1 ;  /* 0x0000000000017941 */ /* 0x000fea0003800000 */
.L_x_57:
[----:B------:R-:W-:Y:S01]  /*9160*/  SHF.R.S32.HI R23, RZ, 0x1f, R4 ;  /* 0x0000001fff177819 */ /* 0x000fe20000011404 */
[----:B------:R-:W-:Y:S01]  /*9170*/  ULDC.64 UR4, c[0x0][0x300] ;  /* 0x0000c00000047ab9 */ /* 0x000fe20000000a00 */
[----:B-----5:R-:W-:Y:S01]  /*9180*/  SHF.R.S32.HI R24, RZ, 0x1f, R0 ;  /* 0x0000001fff187819 */ /* 0x020fe20000011400 */
[----:B------:R-:W-:Y:S01]  /*9190*/  IMAD R9, R22, 0x4800, R27 ;  /* 0x0000480016097824 */ /* 0x000fe200078e021b */
[C---:B------:R-:W-:Y:S01]  /*91a0*/  LOP3.LUT P3, RZ, R16.reuse, 0x10, RZ, 0xc0, !PT ;  /* 0x0000001010ff7812 */ /* 0x040fe2000786c0ff */
[----:B0-----:R-:W-:Y:S01]  /*91b0*/  IMAD R3, R23, UR4, RZ ;  /* 0x0000000417037c24 */ /* 0x001fe2000f8e02ff */
[C---:B------:R-:W-:Y:S02]  /*91c0*/  LOP3.LUT P2, RZ, R16.reuse, 0x8, RZ, 0xc0, !PT ;  /* 0x0000000810ff7812 */ /* 0x040fe4000784c0ff */
[----:B------:R-:W-:Y:S01]  /*91d0*/  LOP3.LUT P1, RZ, R16, 0x4, RZ, 0xc0, !PT ;  /* 0x0000000410ff7812 */ /* 0x000fe2000782c0ff */
[C---:B------:R-:W-:Y:S02]  /*91e0*/  IMAD R5, R4.reuse, UR5, R3 ;  /* 0x0000000504057c24 */ /* 0x040fe4000f8e0203 */
[----:B------:R-:W-:Y:S01]  /*91f0*/  IMAD.WIDE.U32 R2, R4, UR4, RZ ;  /* 0x0000000404027c25 */ /* 0x000fe2000f8e00ff */
        /* <DEDUP_REMOVED lines=8> */
[C---:B------:R-:W-:Y:S02]  /*9280*/  IMAD R5, R19.reuse, UR5, R8 ;  /* 0x0000000513057c24 */ /* 0x040fe4000f8e0208 */
[----:B------:R-:W-:Y:S01]  /*9290*/  IMAD.WIDE.U32 R2, R19, UR4, R2 ;  /* 0x0000000413027c25 */ /* 0x000fe2000f8e0002 */
[----:B------:R-:W-:-:S03]  /*92a0*/  ULDC.64 UR4, c[0x0][0x2e8] ;  /* 0x0000ba0000047ab9 */ /* 0x000fc60000000a00 */
[----:B------:R-:W-:Y:S01]  /*92b0*/  IMAD.IADD R3, R5, 0x1, R3 ;  /* 0x0000000105037824 */ /* 0x000fe200078e0203 */
[----:B------:R-:W-:Y:S01]  /*92c0*/  LEA R8, P0, R2, UR4, 0x1 ;  /* 0x0000000402087c11 */ /* 0x000fe2000f8008ff */
[----:B------:R-:W-:-:S03]  /*92d0*/  UMOV UR4, 0xffffffff ;  /* 0xffffffff00047882 */ /* 0x000fc60000000000 */
[----:B------:R-:W-:Y:S01]  /*92e0*/  LEA.HI.X R10, R2, UR5, R3, 0x1, P0 ;  /* 0x00000005020a7c11 */ /* 0x000fe200080f0c03 */
[----:B------:R-:W-:Y:S08]  /*92f0*/  BRA.DIV UR4, `(.L_x_59) ;  /* 0x0000002a04747947 */ /* 0x000ff0000b800000 */
[----:B------:R-:W0:Y:S01]  /*9300*/  SHFL.IDX PT, R14, R8, RZ, 0x181f ;  /* 0x00181fff080e7589 */ /* 0x000e2200000e0000 */
[----:B------:R-:W-:Y:S01]  /*9310*/  IMAD.SHL.U32 R5, R37, 0x2, RZ ;  /* 0x0000000225057824 */ /* 0x000fe200078e00ff */
[----:B------:R-:W-:Y:S02]  /*9320*/  LEA R9, R9, UR39, 0x1 ;  /* 0x0000002709097c11 */ /* 0x000fe4000f8e08ff */
[----:B------:R-:W1:Y:S04]  /*9330*/  SHFL.IDX PT, R3, R10, RZ, 0x181f ;  /* 0x00181fff0a037589 */ /* 0x000e6800000e0000 */
[----:B------:R-:W-:Y:S01]  /*9340*/  SHFL.IDX PT, R35, R10, 0x2, 0x181f ;  /* 0x00581f000a237f89 */ /* 0x000fe200000e0000 */
[----:B0-----:R-:W-:-:S03]  /*9350*/  IADD3 R2, P0, R14, R5, RZ ;  /* 0x000000050e027210 */ /* 0x001fc60007f1e0ff */
[----:B------:R-:W0:Y:S02]  /*9360*/  SHFL.IDX PT, R14, R8, 0x1, 0x181f ;  /* 0x00381f00080e7f89 */ /* 0x000e2400000e0000 */
[----:B-1----:R-:W-:-:S05]  /*9370*/  IMAD.X R3, RZ, RZ, R3, P0 ;  /* 0x000000ffff037224 */ /* 0x002fca00000e0603 */
[----:B------:R-:W-:Y:S04]  /*9380*/  LDGSTS.E.BYPASS.LTC128B.128 [R9+0x18400], desc[UR36][R2.64], !P3 ;  /* 0x1840000002097fae */ /* 0x000fe8000d901d64 */
[----:B------:R-:W-:Y:S04]  /*9390*/  LDGSTS.E.BYPASS.LTC128B.128 [R9+0x1b400], desc[UR36][R2.64+0x80], !P2 ;  /* 0x1b40008002097fae */ /* 0x000fe8000d101d64 */
[----:B------:R1:W-:Y:S04]  /*93a0*/  LDGSTS.E.BYPASS.LTC128B.128 [R9+0x1e400], desc[UR36][R2.64+0x100], !P1 ;  /* 0x1e40010002097fae */ /* 0x0003e8000c901d64 */
[----:B-1----:R-:W1:Y:S01]  /*93b0*/  SHFL.IDX PT, R3, R10, 0x1, 0x181f ;  /* 0x00381f000a037f89 */ /* 0x002e6200000e0000 */
[----:B0-----:R-:W-:-:S03]  /*93c0*/  IADD3 R2, P0, R14, R5, RZ ;  /* 0x000000050e027210 */ /* 0x001fc60007f1e0ff */
[----:B------:R-:W0:Y:S01]  /*93d0*/  SHFL.IDX PT, R14, R8, 0x2, 0x181f ;  /* 0x00581f00080e7f89 */ /* 0x000e2200000e0000 */
[----:B-1----:R-:W-:-:S05]  /*93e0*/  IADD3.X R3, RZ, R3, RZ, P0, !PT ;  /* 0x00000003ff037210 */ /* 0x002fca00007fe4ff */
[----:B------:R-:W-:Y:S04]  /*93f0*/  LDGSTS.E.BYPASS.LTC128B.128 [R9+0x18c00], desc[UR36][R2.64], !P3 ;  /* 0x18c0000002097fae */ /* 0x000fe8000d901d64 */
[----:B------:R-:W-:Y:S04]  /*9400*/  LDGSTS.E.BYPASS.LTC128B.128 [R9+0x1bc00], desc[UR36][R2.64+0x80], !P2 ;  /* 0x1bc0008002097fae */ /* 0x000fe8000d101d64 */
[----:B------:R0:W-:Y:S02]  /*9410*/  LDGSTS.E.BYPASS.LTC128B.128 [R9+0x1ec00], desc[UR36][R2.64+0x100], !P1 ;  /* 0x1ec0010002097fae */ /* 0x0001e4000c901d64 */
[----:B0-----:R-:W-:-:S02]  /*9420*/  IADD3 R2, P0, R14, R5, RZ ;  /* 0x000000050e027210 */ /* 0x001fc40007f1e0ff */
[----:B------:R-:W0:Y:S03]  /*9430*/  SHFL.IDX PT, R14, R8, 0x3, 0x181f ;  /* 0x00781f00080e7f89 */ /* 0x000e2600000e0000 */
[----:B------:R-:W-:Y:S02]  /*9440*/  IMAD.X R3, RZ, RZ, R35, P0 ;  /* 0x000000ffff037224 */ /* 0x000fe400000e0623 */
[----:B------:R-:W1:Y:S04]  /*9450*/  SHFL.IDX PT, R35, R10, 0x3, 0x181f ;  /* 0x00781f000a237f89 */ /* 0x000e6800000e0000 */
[----:B------:R-:W-:Y:S04]  /*9460*/  LDGSTS.E.BYPASS.LTC128B.128 [R9+0x19400], desc[UR36][R2.64], !P3 ;  /* 0x1940000002097fae */ /* 0x000fe8000d901d64 */
[----:B------:R-:W-:Y:S04]  /*9470*/  LDGSTS.E.BYPASS.LTC128B.128 [R9+0x1c400], desc[UR36][R2.64+0x80], !P2 ;  /* 0x1c40008002097fae */ /* 0x000fe8000d101d64 */
[----:B------:R0:W-:Y:S02]  /*9480*/  LDGSTS.E.BYPASS.LTC128B.128 [R9+0x1f400], desc[UR36][R2.64+0x100], !P1 ;  /* 0x1f40010002097fae */ /* 0x0001e4000c901d64 */
[----:B0-----:R-:W-:-:S02]  /*9490*/  IADD3 R2, P0, R14, R5, RZ ;  /* 0x000000050e027210 */ /* 0x001fc40007f1e0ff */
[----:B------:R-:W0:Y:S03]  /*94a0*/  SHFL.IDX PT, R14, R8, 0x4, 0x181f ;  /* 0x00981f00080e7f89 */ /* 0x000e2600000e0000 */
[----:B-1----:R-:W-:Y:S02]  /*94b0*/  IMAD.X R3, RZ, RZ, R35, P0 ;  /* 0x000000ffff037224 */ /* 0x002fe400000e0623 */
[----:B------:R-:W1:Y:S04]  /*94c0*/  SHFL.IDX PT, R35, R10, 0x4, 0x181f ;  /* 0x00981f000a237f89 */ /* 0x000e6800000e0000 */
[----:B------:R-:W-:Y:S04]  /*94d0*/  LDGSTS.E.BYPASS.LTC128B.128 [R9+0x19c00], desc[UR36][R2.64], !P3 ;  /* 0x19c0000002097fae */ /* 0x000fe8000d901d64 */
[----:B------:R-:W-:Y:S04]  /*94e0*/  LDGSTS.E.BYPASS.LTC128B.128 [R9+0x1cc00], desc[UR36][R2.64+0x80], !P2 ;  /* 0x1cc0008002097fae */ /* 0x000fe8000d101d64 */
[----:B------:R0:W-:Y:S02]  /*94f0*/  LDGSTS.E.BYPASS.LTC128B.128 [R9+0x1fc00], desc[UR36][R2.64+0x100], !P1 ;  /* 0x1fc0010002097fae */ /* 0x0001e4000c901d64 */
[----:B0-----:R-:W-:-:S02]  /*9500*/  IADD3 R2, P0, R14, R5, RZ ;  /* 0x000000050e027210 */ /* 0x001fc40007f1e0ff */
[----:B------:R0:W2:Y:S03]  /*9510*/  SHFL.IDX PT, R14, R8, 0x5, 0x181f ;  /* 0x00b81f00080e7f89 */ /* 0x0000a600000e0000 */
[----:B-1----:R-:W-:Y:S02]  /*9520*/  IMAD.X R3, RZ, RZ, R35, P0 ;  /* 0x000000ffff037224 */ /* 0x002fe400000e0623 */
[----:B------:R0:W1:Y:S04]  /*9530*/  SHFL.IDX PT, R35, R10, 0x5, 0x181f ;  /* 0x00b81f000a237f89 */ /* 0x00006800000e0000 */
[----:B------:R0:W-:Y:S04]  /*9540*/  LDGSTS.E.BYPASS.LTC128B.128 [R9+0x1a400], desc[UR36][R2.64], !P3 ;  /* 0x1a40000002097fae */ /* 0x0001e8000d901d64 */
[----:B------:R0:W-:Y:S04]  /*9550*/  LDGSTS.E.BYPASS.LTC128B.128 [R9+0x1d400], desc[UR36][R2.64+0x80], !P2 ;  /* 0x1d40008002097fae */ /* 0x0001e8000d101d64 */
[----:B------:R0:W-:Y:S02]  /*9560*/  LDGSTS.E.BYPASS.LTC128B.128 [R9+0x20400], desc[UR36][R2.64+0x100], !P1 ;  /* 0x2040010002097fae */ /* 0x0001e4000c901d64 */
.L_x_140:
[----:B0-2---:R-:W-:-:S04]  /*9570*/  IADD3 R2, P0, R14, R5, RZ ;  /* 0x000000050e027210 */ /* 0x005fc80007f1e0ff */
[----:B-1----:R-:W-:Y:S02]  /*9580*/  IADD3.X R3, RZ, R35, RZ, P0, !PT ;  /* 0x00000023ff037210 */ /* 0x002fe400007fe4ff */
[----:B------:R-:W-:-:S03]  /*9590*/  PLOP3.LUT P0, PT, PT, PT, PT, 0x80, 0x0 ;  /* 0x000000000000781c */ /* 0x000fc60003f0f070 */
[----:B------:R-:W-:Y:S01]  /*95a0*/  @!PT LDS RZ, [RZ] ;  /* 0x00000000fffff984 */ /* 0x000fe20000000800 */
[----:B------:R-:W-:Y:S01]  /*95b0*/  @!PT LDS RZ, [RZ] ;  /* 0x00000000fffff984 */ /* 0x000fe20000000800 */
[----:B------:R-:W-:Y:S01]  /*95c0*/  @!PT LDS RZ, [RZ] ;  /* 0x00000000fffff984 */ /* 0x000fe20000000800 */
[----:B------:R0:W-:Y:S04]  /*95d0*/  LDGSTS.E.BYPASS.LTC128B.128 [R9+0x1ac00], desc[UR36][R2.64], !P3 ;  /* 0x1ac0000002097fae */ /* 0x0001e8000d901d64 */
[----:B------:R0:W-:Y:S04]  /*95e0*/  LDGSTS.E.BYPASS.LTC128B.128 [R9+0x1dc00], desc[UR36][R2.64+0x80], !P2 ;  /* 0x1dc0008002097fae */ /* 0x0001e8000d101d64 */
[----:B------:R0:W-:Y:S01]  /*95f0*/  LDGSTS.E.BYPASS.LTC128B.128 [R9+0x20c00], desc[UR36][R2.64+0x100], !P1 ;  /* 0x20c0010002097fae */ /* 0x0001e2000c901d64 */
[----:B------:R-:W-:Y:S01]  /*9600*/  NOP ;  /* 0x0000000000007918 */ /* 0x000fe20000000000 */
.L_x_60:
        /* <DEDUP_REMOVED lines=10> */
.L_x_61:
[----:B------:R1:W-:Y:S01]  /*96b0*/  SYNCS.ARRIVE.TRANS64.A1T0 RZ, [R6+URZ+0x2a830], RZ ;  /* 0x02a830ff06ff79a7 */ /* 0x0003e2000810003f */
[----:B------:R-:W-:Y:S05]  /*96c0*/  @!P2 BRA `(.L_x_62) ;  /* 0x000000000004a947 */ /* 0x000fea0003800000 */
[----:B------:R-:W-:Y:S01]  /*96d0*/  BPT.TRAP 0x1 ;  /* 0x000000040000795c */ /* 0x000fe20000300000 */
.L_x_62:
[----:B0-----:R-:W-:Y:S01]  /*96e0*/  SHF.L.U32 R9, R21, 0x1f, RZ ;  /* 0x0000001f15097819 */ /* 0x001fe200000006ff */
[----:B------:R-:W-:Y:S01]  /*96f0*/  IMAD.MOV.U32 R3, RZ, RZ, -0x60 ;  /* 0xffffffa0ff037424 */ /* 0x000fe200078e00ff */
[----:B-1----:R-:W-:Y:S01]  /*9700*/  LEA R6, R7, UR39, 0x3 ;  /* 0x0000002707067c11 */ /* 0x002fe2000f8e18ff */
[----:B------:R-:W-:Y:S02]  /*9710*/  BSSY B1, `(.L_x_63) ;  /* 0x0000004000017945 */ /* 0x000fe40003800000 */
[----:B------:R-:W-:Y:S01]  /*9720*/  IMAD R3, R28, R3, UR38 ;  /* 0x000000261c037e24 */ /* 0x000fe2000f8e0203 */
[----:B------:R-:W0:Y:S02]  /*9730*/  SYNCS.PHASECHK.TRANS64.TRYWAIT P0, [R6+URZ+0x2a860], R9 ;  /* 0x02a86009060075a7 */ /* 0x000e24000800017f */
[----:B0-----:R-:W-:Y:S05]  /*9740*/  @!P0 BRA `(.L_x_64) ;  /* 0x0000002c00188947 */ /* 0x001fea0003800000 */
.L_x_141:
[----:B------:R-:W-:Y:S05]  /*9750*/  BSYNC B1 ;  /* 0x0000000000017941 */ /* 0x000fea0003800000 */
.L_x_63:
[----:B------:R-:W-:Y:S01]  /*9760*/  UMOV UR4, 0xffffffff ;  /* 0xffffffff00047882 */ /* 0x000fe20000000000 */
[C---:B------:R-:W-:Y:S01]  /*9770*/  LOP3.LUT P2, RZ, R16.reuse, 0x2, RZ, 0xc0, !PT ;  /* 0x0000000210ff7812 */ /* 0x040fe2000784c0ff */
[----:B------:R-:W-:Y:S01]  /*9780*/  IMAD R7, R7, 0x3000, R27 ;  /* 0x0000300007077824 */ /* 0x000fe200078e021b */
[----:B------:R-:W-:Y:S01]  /*9790*/  LOP3.LUT P1, RZ, R16, 0x1, RZ, 0xc0, !PT ;  /* 0x0000000110ff7812 */ /* 0x000fe2000782c0ff */
[----:B------:R-:W-:Y:S01]  /*97a0*/  IMAD.IADD R8, R3, 0x1, -R34 ;  /* 0x0000000103087824 */ /* 0x000fe200078e0a22 */
[----:B------:R-:W-:Y:S11]  /*97b0*/  BRA.DIV UR4, `(.L_x_65) ;  /* 0x0000002e04107947 */ /* 0x000ff6000b800000 */
[----:B------:R-:W1:Y:S01]  /*97c0*/  SHFL.IDX PT, R14, R17, RZ, 0x181f ;  /* 0x00181fff110e7589 */ /* 0x000e6200000e0000 */
[----:B------:R-:W-:-:S03]  /*97d0*/  LEA R7, R7, UR39, 0x1 ;  /* 0x0000002707077c11 */ /* 0x000fc6000f8e08ff */
[----:B------:R-:W2:Y:S01]  /*97e0*/  SHFL.IDX PT, R3, R18, RZ, 0x181f ;  /* 0x00181fff12037589 */ /* 0x000ea200000e0000 */
[----:B-1----:R-:W-:-:S03]  /*97f0*/  IADD3 R2, P0, R14, R5, RZ ;  /* 0x000000050e027210 */ /* 0x002fc60007f1e0ff */
[----:B------:R-:W1:Y:S02]  /*9800*/  SHFL.IDX PT, R14, R17, 0x1, 0x181f ;  /* 0x00381f00110e7f89 */ /* 0x000e6400000e0000 */
[----:B--2---:R-:W-:Y:S01]  /*9810*/  IMAD.X R3, RZ, RZ, R3, P0 ;  /* 0x000000ffff037224 */ /* 0x004fe200000e0603 */
[----:B------:R-:W-:-:S13]  /*9820*/  ISETP.LT.OR P0, PT, R8, 0x1, P2 ;  /* 0x000000010800780c */ /* 0x000fda0001701670 */
[----:B------:R-:W-:Y:S01]  /*9830*/  LDGSTS.E.BYPASS.LTC128B.128 [R7+0x400], desc[UR36][R2.64], !P0 ;  /* 0x0040000002077fae */ /* 0x000fe2000c101d64 */
[----:B------:R-:W-:-:S13]  /*9840*/  ISETP.LT.OR P0, PT, R8, 0x1, P1 ;  /* 0x000000010800780c */ /* 0x000fda0000f01670 */
[----:B------:R2:W-:Y:S04]  /*9850*/  LDGSTS.E.BYPASS.LTC128B.128 [R7+0x3400], desc[UR36][R2.64+0x80], !P0 ;  /* 0x0340008002077fae */ /* 0x0005e8000c101d64 */
[----:B--2---:R-:W2:Y:S01]  /*9860*/  SHFL.IDX PT, R3, R18, 0x1, 0x181f ;  /* 0x00381f0012037f89 */ /* 0x004ea200000e0000 */
[----:B-1----:R-:W-:-:S03]  /*9870*/  IADD3 R2, P0, R14, R5, RZ ;  /* 0x000000050e027210 */ /* 0x002fc60007f1e0ff */
[----:B------:R-:W1:Y:S01]  /*9880*/  SHFL.IDX PT, R14, R17, 0x2, 0x181f ;  /* 0x00581f00110e7f89 */ /* 0x000e6200000e0000 */
[----:B--2---:R-:W-:Y:S02]  /*9890*/  IADD3.X R3, RZ, R3, RZ, P0, !PT ;  /* 0x00000003ff037210 */ /* 0x004fe400007fe4ff */
[----:B------:R-:W-:-:S13]  /*98a0*/  ISETP.LT.OR P0, PT, R8, 0x11, P2 ;  /* 0x000000110800780c */ /* 0x000fda0001701670 */
[----:B------:R-:W-:Y:S01]  /*98b0*/  LDGSTS.E.BYPASS.LTC128B.128 [R7+0xc00], desc[UR36][R2.64], !P0 ;  /* 0x00c0000002077fae */ /* 0x000fe2000c101d64 */
[----:B------:R-:W-:-:S13]  /*98c0*/  ISETP.LT.OR P0, PT, R8, 0x11, P1 ;  /* 0x000000110800780c */ /* 0x000fda0000f01670 */
[----:B------:R2:W-:Y:S04]  /*98d0*/  LDGSTS.E.BYPASS.LTC128B.128 [R7+0x3c00], desc[UR36][R2.64+0x80], !P0 ;  /* 0x03c0008002077fae */ /* 0x0005e8000c101d64 */
[----:B--2---:R-:W2:Y:S01]  /*98e0*/  SHFL.IDX PT, R3, R18, 0x2, 0x181f ;  /* 0x00581f0012037f89 */ /* 0x004ea200000e0000 */
        /* <DEDUP_REMOVED lines=17> */
[----:B------:R-:W1:Y:S04]  /*9a00*/  SHFL.IDX PT, R18, R18, 0x5, 0x181f ;  /* 0x00b81f0012127f89 */ /* 0x000e6800000e0000 */
[----:B------:R3:W4:Y:S01]  /*9a10*/  SHFL.IDX PT, R14, R17, 0x5, 0x181f ;  /* 0x00b81f00110e7f89 */ /* 0x00072200000e0000 */
[----:B--2---:R-:W-:Y:S01]  /*9a20*/  IMAD.X R3, RZ, RZ, R3, P0 ;  /* 0x000000ffff037224 */ /* 0x004fe200000e0603 */
[----:B------:R-:W-:-:S13]  /*9a30*/  ISETP.LT.OR P0, PT, R8, 0x41, P2 ;  /* 0x000000410800780c */ /* 0x000fda0001701670 */
[----:B------:R3:W-:Y:S01]  /*9a40*/  LDGSTS.E.BYPASS.LTC128B.128 [R7+0x2400], desc[UR36][R2.64], !P0 ;  /* 0x0240000002077fae */ /* 0x0007e2000c101d64 */
[----:B------:R-:W-:-:S13]  /*9a50*/  ISETP.LT.OR P0, PT, R8, 0x41, P1 ;  /* 0x000000410800780c */ /* 0x000fda0000f01670 */
[----:B-1--4-:R3:W-:Y:S02]  /*9a60*/  LDGSTS.E.BYPASS.LTC128B.128 [R7+0x5400], desc[UR36][R2.64+0x80], !P0 ;  /* 0x0540008002077fae */ /* 0x0127e4000c101d64 */
.L_x_155:
[----:B0--3--:R-:W-:Y:S01]  /*9a70*/  IADD3 R2, P0, R14, R5, RZ ;  /* 0x000000050e027210 */ /* 0x009fe20007f1e0ff */
[----:B------:R-:W-:Y:S02]  /*9a80*/  ULDC.64 UR4, c[0x0][0x328] ;  /* 0x0000ca0000047ab9 */ /* 0x000fe40000000a00 */
[----:B------:R-:W-:Y:S01]  /*9a90*/  IMAD R23, R23, UR4, RZ ;  /* 0x0000000417177c24 */ /* 0x000fe2000f8e02ff */
[----:B------:R-:W-:Y:S02]  /*9aa0*/  IADD3.X R3, RZ, R18, RZ, P0, !PT ;  /* 0x00000012ff037210 */ /* 0x000fe400007fe4ff */
[----:B------:R-:W-:Y:S01]  /*9ab0*/  ISETP.LT.OR P0, PT, R8, 0x51, P2 ;  /* 0x000000510800780c */ /* 0x000fe20001701670 */
[----:B------:R-:W-:-:S12]  /*9ac0*/  IMAD R23, R4, UR5, R23 ;  /* 0x0000000504177c24 */ /* 0x000fd8000f8e0217 */
[----:B------:R-:W-:Y:S01]  /*9ad0*/  @!PT LDS RZ, [RZ] ;  /* 0x00000000fffff984 */ /* 0x000fe20000000800 */
[----:B------:R-:W-:Y:S01]  /*9ae0*/  @!PT LDS RZ, [RZ] ;  /* 0x00000000fffff984 */ /* 0x000fe20000000800 */
[----:B------:R-:W-:Y:S01]  /*9af0*/  @!PT LDS RZ, [RZ] ;  /* 0x00000000fffff984 */ /* 0x000fe20000000800 */
[----:B------:R-:W-:Y:S01]  /*9b00*/  LDGSTS.E.BYPASS.LTC128B.128 [R7+0x2c00], desc[UR36][R2.64], !P0 ;  /* 0x02c0000002077fae */ /* 0x000fe2000c101d64 */
[----:B------:R-:W-:-:S13]  /*9b10*/  ISETP.LT.OR P0, PT, R8, 0x51, P1 ;  /* 0x000000510800780c */ /* 0x000fda0000f01670 */
[----:B------:R0:W-:Y:S01]  /*9b20*/  LDGSTS.E.BYPASS.LTC128B.128 [R7+0x5c00], desc[UR36][R2.64+0x80], !P0 ;  /* 0x05c0008002077fae */ /* 0x0001e2000c101d64 */
[----:B------:R-:W-:Y:S01]  /*9b30*/  PLOP3.LUT P0, PT, PT, PT, PT, 0x80, 0x0 ;  /* 0x000000000000781c */ /* 0x000fe20003f0f070 */
[----:B------:R-:W-:Y:S01]  /*9b40*/  NOP ;  /* 0x0000000000007918 */ /* 0x000fe20000000000 */
[----:B0-----:R-:W-:Y:S01]  /*9b50*/  IMAD.WIDE.U32 R2, R4, UR4, RZ ;  /* 0x0000000404027c25 */ /* 0x001fe2000f8e00ff */
[----:B------:R-:W-:-:S03]  /*9b60*/  ULDC.64 UR4, c[0x0][0x338] ;  /* 0x0000ce0000047ab9 */ /* 0x000fc60000000a00 */
[----:B------:R-:W-:Y:S02]  /*9b70*/  IMAD.IADD R3, R3, 0x1, R23 ;  /* 0x0000000103037824 */ /* 0x000fe400078e0217 */
[----:B------:R-:W-:Y:S02]  /*9b80*/  IMAD R5, R24, UR4, RZ ;  /* 0x0000000418057c24 */ /* 0x000fe4000f8e02ff */
[----:B------:R-:W-:-:S04]  /*9b90*/  IMAD.WIDE.U32 R2, R0, UR4, R2 ;  /* 0x0000000400027c25 */ /* 0x000fc8000f8e0002 */
[----:B------:R-:W-:-:S04]  /*9ba0*/  IMAD R5, R0, UR5, R5 ;  /* 0x0000000500057c24 */ /* 0x000fc8000f8e0205 */
[----:B------:R-:W-:-:S07]  /*9bb0*/  IMAD.IADD R5, R3, 0x1, R5 ;  /* 0x0000000103057824 */ /* 0x000fce00078e0205 */
.L_x_66:
        /* <DEDUP_REMOVED lines=10> */
.L_x_67:
[----:B------:R-:W-:Y:S01]  /*9c60*/  ULDC.64 UR4, c[0x0][0x330] ;  /* 0x0000cc0000047ab9 */ /* 0x000fe20000000a00 */
[----:B------:R-:W-:Y:S01]  /*9c70*/  IMAD.MOV.U32 R3, RZ, RZ, R5 ;  /* 0x000000ffff037224 */ /* 0x000fe200078e0005 */
[----:B------:R0:W-:Y:S01]  /*9c80*/  SYNCS.ARRIVE.TRANS64.A1T0 RZ, [R6+URZ+0x2a850], RZ ;  /* 0x02a850ff06ff79a7 */ /* 0x0001e2000810003f */
[----:B------:R-:W-:Y:S01]  /*9c90*/  IMAD R0, R29, UR4, RZ ;  /* 0x000000041d007c24 */ /* 0x000fe2000f8e02ff */
[----:B------:R-:W-:Y:S01]  /*9ca0*/  MOV R28, R20 ;  /* 0x00000014001c7202 */ /* 0x000fe20000000f00 */
[----:B------:R-:W-:-:S04]  /*9cb0*/  IMAD.WIDE.U32 R2, R19, UR4, R2 ;  /* 0x0000000413027c25 */ /* 0x000fc8000f8e0002 */
[----:B------:R-:W-:Y:S01]  /*9cc0*/  IMAD R5, R19, UR5, R0 ;  /* 0x0000000513057c24 */ /* 0x000fe2000f8e0200 */
[----:B------:R-:W-:Y:S01]  /*9cd0*/  ULDC.64 UR4, c[0x0][0x318] ;  /* 0x0000c60000047ab9 */ /* 0x000fe20000000a00 */
[----:B0-----:R-:W-:Y:S01]  /*9ce0*/  VIADD R6, R20, 0xffffffff ;  /* 0xffffffff14067836 */ /* 0x001fe20000000000 */
[----:B------:R-:W-:Y:S01]  /*9cf0*/  LEA R17, P0, R2, UR4, 0x1 ;  /* 0x0000000402117c11 */ /* 0x000fe2000f8008ff */
[----:B------:R-:W-:Y:S01]  /*9d00*/  IMAD.MOV.U32 R21, RZ, RZ, R25 ;  /* 0x000000ffff157224 */ /* 0x000fe200078e0019 */
[----:B------:R-:W-:Y:S01]  /*9d10*/  IADD3 R3, R5, R3, RZ ;  /* 0x0000000305037210 */ /* 0x000fe20007ffe0ff */
[----:B------:R-:W-:-:S03]  /*9d20*/  IMAD.MOV.U32 R7, RZ, RZ, R22 ;  /* 0x000000ffff077224 */ /* 0x000fc600078e0016 */
[----:B------:R-:W-:Y:S02]  /*9d30*/  LEA.HI.X R18, R2, UR5, R3, 0x1, P0 ;  /* 0x0000000502127c11 */ /* 0x000fe400080f0c03 */
[----:B------:R-:W-:-:S13]  /*9d40*/  ISETP.GT.AND P0, PT, R20, RZ, PT ;  /* 0x000000ff1400720c */ /* 0x000fda0003f04270 */
[----:B------:R-:W-:Y:S05]  /*9d50*/  @P0 BRA `(.L_x_68) ;  /* 0xfffffff000600947 */ /* 0x000fea000383ffff */
[----:B------:R-:W-:Y:S05]  /*9d60*/  BSYNC B0 ;  /* 0x0000000000007941 */ /* 0x000fea0003800000 */
.L_x_55:
[----:B------:R-:W-:-:S13]  /*9d70*/  LOP3.LUT P0, RZ, R16, 0x20, RZ, 0xc0, !PT ;  /* 0x0000002010ff7812 */ /* 0x000fda000780c0ff */
[----:B------:R-:W-:Y:S05]  /*9d80*/  @!P0 BRA `(.L_x_69) ;  /* 0x0000000000048947 */ /* 0x000fea0003800000 */
[----:B------:R-:W-:Y:S01]  /*9d90*/  BPT.TRAP 0x1 ;  /* 0x000000040000795c */ /* 0x000fe20000300000 */
.L_x_69:
[----:B------:R-:W-:Y:S01]  /*9da0*/  LEA R4, R22, UR39, 0x3 ;  /* 0x0000002716047c11 */ /* 0x000fe2000f8e18ff */
[----:B------:R-:W-:Y:S01]  /*9db0*/  IMAD.MOV.U32 R5, RZ, RZ, -0x60 ;  /* 0xffffffa0ff057424 */ /* 0x000fe200078e00ff */
[----:B0-----:R-:W-:Y:S01]  /*9dc0*/  SHF.L.U32 R3, R25, 0x1f, RZ ;  /* 0x0000001f19037819 */ /* 0x001fe200000006ff */
[----:B------:R-:W-:Y:S02]  /*9dd0*/  BSSY B0, `(.L_x_70) ;  /* 0x0000004000007945 */ /* 0x000fe40003800000 */
[----:B------:R-:W-:Y:S01]  /*9de0*/  IMAD R5, R20, R5, UR38 ;  /* 0x0000002614057e24 */ /* 0x000fe2000f8e0205 */
[----:B------:R-:W0:Y:S02]  /*9df0*/  SYNCS.PHASECHK.TRANS64.TRYWAIT P0, [R4+URZ+0x2a860], R3 ;  /* 0x02a86003040075a7 */ /* 0x000e24000800017f */
[----:B0-----:R-:W-:Y:S05]  /*9e00*/  @!P0 BRA `(.L_x_71) ;  /* 0x0000002c00508947 */ /* 0x001fea0003800000 */
.L_x_156:
[----:B------:R-:W-:Y:S05]  /*9e10*/  BSYNC B0 ;  /* 0x0000000000007941 */ /* 0x000fea0003800000 */
.L_x_70:
[----:B------:R-:W-:Y:S01]  /*9e20*/  UMOV UR4, 0xffffffff ;  /* 0xffffffff00047882 */ /* 0x000fe20000000000 */
[----:B------:R-:W-:Y:S01]  /*9e30*/  LOP3.LUT P2, RZ, R16, 0x2, RZ, 0xc0, !PT ;  /* 0x0000000210ff7812 */ /* 0x000fe2000784c0ff */
[----:B------:R-:W-:Y:S01]  /*9e40*/  IMAD R7, R22, 0x3000, R27 ;  /* 0x0000300016077824 */ /* 0x000fe200078e021b */
[----:B------:R-:W-:Y:S01]  /*9e50*/  LOP3.LUT P1, RZ, R16, 0x1, RZ, 0xc0, !PT ;  /* 0x0000000110ff7812 */ /* 0x000fe2000782c0ff */
[----:B------:R-:W-:Y:S01]  /*9e60*/  IMAD.IADD R5, R5, 0x1, -R34 ;  /* 0x0000000105057824 */ /* 0x000fe200078e0a22 */
[----:B------:R-:W-:Y:S11]  /*9e70*/  BRA.DIV UR4, `(.L_x_72) ;  /* 0x0000002e04487947 */ /* 0x000ff6000b800000 */
[----:B------:R-:W1:Y:S01]  /*9e80*/  SHFL.IDX PT, R14, R17, RZ, 0x181f ;  /* 0x00181fff110e7589 */ /* 0x000e6200000e0000 */
[----:B------:R-:W-:-:S03]  /*9e90*/  IMAD.SHL.U32 R6, R37, 0x2, RZ ;  /* 0x0000000225067824 */ /* 0x000fc600078e00ff */
[----:B------:R-:W0:Y:S02]  /*9ea0*/  SHFL.IDX PT, R0, R18, RZ, 0x181f ;  /* 0x00181fff12007589 */ /* 0x000e2400000e0000 */
[----:B-1----:R-:W-:Y:S02]  /*9eb0*/  IADD3 R2, P0, R14, R6, RZ ;  /* 0x000000060e027210 */ /* 0x002fe40007f1e0ff */
[----:B------:R-:W1:Y:S02]  /*9ec0*/  SHFL.IDX PT, R14, R17, 0x1, 0x181f ;  /* 0x00381f00110e7f89 */ /* 0x000e6400000e0000 */
[----:B0-----:R-:W-:Y:S02]  /*9ed0*/  IADD3.X R3, RZ, R0, RZ, P0, !PT ;  /* 0x00000000ff037210 */ /* 0x001fe400007fe4ff */
[----:B------:R-:W-:Y:S02]  /*9ee0*/  ISETP.LT.OR P0, PT, R5, 0x1, P2 ;  /* 0x000000010500780c */ /* 0x000fe40001701670 */
[----:B------:R-:W-:-:S02]  /*9ef0*/  LEA R0, R7, UR39, 0x1 ;  /* 0x0000002707007c11 */ /* 0x000fc4000f8e08ff */
[----:B------:R-:W0:Y:S09]  /*9f00*/  SHFL.IDX PT, R7, R18, 0x1, 0x181f ;  /* 0x00381f0012077f89 */ /* 0x000e3200000e0000 */
[----:B------:R-:W-:Y:S01]  /*9f10*/  LDGSTS.E.BYPASS.LTC128B.128 [R0+0x400], desc[UR36][R2.64], !P0 ;  /* 0x0040000002007fae */ /* 0x000fe2000c101d64 */
[----:B------:R-:W-:-:S13]  /*9f20*/  ISETP.LT.OR P0, PT, R5, 0x1, P1 ;  /* 0x000000010500780c */ /* 0x000fda0000f01670 */
[----:B------:R1:W-:Y:S02]  /*9f30*/  LDGSTS.E.BYPASS.LTC128B.128 [R0+0x3400], desc[UR36][R2.64+0x80], !P0 ;  /* 0x0340008002007fae */ /* 0x0003e4000c101d64 */
[----:B-1----:R-:W-:Y:S02]  /*9f40*/  IADD3 R2, P0, R14, R6, RZ ;  /* 0x000000060e027210 */ /* 0x002fe40007f1e0ff */
[----:B------:R-:W1:Y:S03]  /*9f50*/  SHFL.IDX PT, R14, R17, 0x2, 0x181f ;  /* 0x00581f00110e7f89 */ /* 0x000e6600000e0000 */
[----:B0-----:R-:W-:Y:S01]  /*9f60*/  IMAD.X R3, RZ, RZ, R7, P0 ;  /* 0x000000ffff037224 */ /* 0x001fe200000e0607 */
[----:B------:R-:W-:Y:S01]  /*9f70*/  ISETP.LT.OR P0, PT, R5, 0x11, P2 ;  /* 0x000000110500780c */ /* 0x000fe20001701670 */
[----:B------:R-:W0:-:S12]  /*9f80*/  SHFL.IDX PT, R7, R18, 0x2, 0x181f ;  /* 0x00581f0012077f89 */ /* 0x000e1800000e0000 */
        /* <DEDUP_REMOVED lines=20> */
[----:B------:R1:W2:Y:S02]  /*a0d0*/  SHFL.IDX PT, R14, R17, 0x5, 0x181f ;  /* 0x00b81f00110e7f89 */ /* 0x0002a400000e0000 */
[----:B0-----:R-:W-:Y:S02]  /*a0e0*/  IADD3.X R3, RZ, R7, RZ, P0, !PT ;  /* 0x00000007ff037210 */ /* 0x001fe400007fe4ff */
[----:B------:R-:W-:Y:S01]  /*a0f0*/  ISETP.LT.OR P0, PT, R5, 0x41, P2 ;  /* 0x000000410500780c */ /* 0x000fe20001701670 */
[----:B------:R1:W3:-:S12]  /*a100*/  SHFL.IDX PT, R7, R18, 0x5, 0x181f ;  /* 0x00b81f0012077f89 */ /* 0x0002d800000e0000 */
[----:B------:R1:W-:Y:S01]  /*a110*/  LDGSTS.E.BYPASS.LTC128B.128 [R0+0x2400], desc[UR36][R2.64], !P0 ;  /* 0x0240000002007fae */ /* 0x0003e2000c101d64 */
[----:B------:R-:W-:-:S13]  /*a120*/  ISETP.LT.OR P0, PT, R5, 0x41, P1 ;  /* 0x000000410500780c */ /* 0x000fda0000f01670 */
[----:B--23--:R1:W-:Y:S02]  /*a130*/  LDGSTS.E.BYPASS.LTC128B.128 [R0+0x5400], desc[UR36][R2.64+0x80], !P0 ;  /* 0x0540008002007fae */ /* 0x00c3e4000c101d64 */
.L_x_170:
[----:B01----:R-:W-:-:S05]  /*a140*/  IADD3 R2, P0, R14, R6, RZ ;  /* 0x000000060e027210 */ /* 0x003fca0007f1e0ff */
[----:B------:R-:W-:Y:S01]  /*a150*/  IMAD.X R3, RZ, RZ, R7, P0 ;  /* 0x000000ffff037224 */ /* 0x000fe200000e0607 */
[----:B------:R-:W-:-:S13]  /*a160*/  ISETP.LT.OR P0, PT, R5, 0x51, P2 ;  /* 0x000000510500780c */ /* 0x000fda0001701670 */
[----:B------:R-:W-:Y:S01]  /*a170*/  @!PT LDS RZ, [RZ] ;  /* 0x00000000fffff984 */ /* 0x000fe20000000800 */
[----:B------:R-:W-:Y:S01]  /*a180*/  @!PT LDS RZ, [RZ] ;  /* 0x00000000fffff984 */ /* 0x000fe20000000800 */
[----:B------:R-:W-:Y:S01]  /*a190*/  @!PT LDS RZ, [RZ] ;  /* 0x00000000fffff984 */ /* 0x000fe20000000800 */
[----:B------:R0:W-:Y:S01]  /*a1a0*/  LDGSTS.E.BYPASS.LTC128B.128 [R0+0x2c00], desc[UR36][R2.64], !P0 ;  /* 0x02c0000002007fae */ /* 0x0001e2000c101d64 */
[----:B------:R-:W-:-:S13]  /*a1b0*/  ISETP.LT.OR P0, PT, R5, 0x51, P1 ;  /* 0x000000510500780c */ /* 0x000fda0000f01670 */
[----:B------:R0:W-:Y:S01]  /*a1c0*/  LDGSTS.E.BYPASS.LTC128B.128 [R0+0x5c00], desc[UR36][R2.64+0x80], !P0 ;  /* 0x05c0008002007fae */ /* 0x0001e2000c101d64 */
[----:B------:R-:W-:Y:S01]  /*a1d0*/  PLOP3.LUT P0, PT, PT, PT, PT, 0x80, 0x0 ;  /* 0x000000000000781c */ /* 0x000fe20003f0f070 */
[----:B------:R-:W-:-:S12]  /*a1e0*/  NOP ;  /* 0x0000000000007918 */ /* 0x000fd80000000000 */
.L_x_73:
        /* <DEDUP_REMOVED lines=10> */
.L_x_74:
[----:B0-----:R-:W2:Y:S01]  /*a290*/  LDL.LU R2, [R1] ;  /* 0x0000000001027983 */ /* 0x001ea20000300800 */
[----:B------:R-:W-:Y:S01]  /*a2a0*/  VIADD R22, R22, 0x1 ;  /* 0x0000000116167836 */ /* 0x000fe20000000000 */
[----:B------:R-:W-:Y:S01]  /*a2b0*/  ULDC UR4, c[0x0][0xc34] ;  /* 0x00030d0000047ab9 */ /* 0x000fe20000000800 */
[----:B------:R-:W-:Y:S01]  /*a2c0*/  VIADD R36, R36, UR44 ;  /* 0x0000002c24247c36 */ /* 0x000fe20008000000 */
[----:B------:R0:W-:Y:S02]  /*a2d0*/  SYNCS.ARRIVE.TRANS64.A1T0 RZ, [R4+URZ+0x2a850], RZ ;  /* 0x02a850ff04ff79a7 */ /* 0x0001e4000810003f */
[----:B------:R-:W-:-:S04]  /*a2e0*/  ISETP.NE.AND P0, PT, R22, 0x2, PT ;  /* 0x000000021600780c */ /* 0x000fc80003f05270 */
[----:B------:R-:W-:Y:S02]  /*a2f0*/  SEL R22, R22, RZ, P0 ;  /* 0x000000ff16167207 */ /* 0x000fe40000000000 */
[----:B------:R-:W-:Y:S02]  /*a300*/  SEL R0, RZ, 0x1, P0 ;  /* 0x00000001ff007807 */ /* 0x000fe40000000000 */
[----:B------:R-:W-:Y:S02]  /*a310*/  ISETP.GE.AND P0, PT, R36, UR4, PT ;  /* 0x0000000424007c0c */ /* 0x000fe4000bf06270 */
[----:B------:R-:W-:Y:S02]  /*a320*/  LOP3.LUT R25, R25, R0, RZ, 0x3c, !PT ;  /* 0x0000000019197212 */ /* 0x000fe400078e3cff */
[----:B--2---:R-:W-:-:S05]  /*a330*/  IADD3 R2, R2, 0x1, RZ ;  /* 0x0000000102027810 */ /* 0x004fca0007ffe0ff */
[----:B------:R0:W-:Y:S04]  /*a340*/  STL [R1], R2 ;  /* 0x0000000201007387 */ /* 0x0001e80000100800 */
[----:B------:R-:W-:Y:S05]  /*a350*/  @!P0 BRA `(.L_x_75) ;  /* 0xffffffd0002c8947 */ /* 0x000fea000383ffff */
[----:B------:R-:W-:-:S07]  /*a360*/  LOP3.LUT R0, R2, 0x1, RZ, 0xc, !PT ;  /* 0x0000000102007812 */ /* 0x000fce00078e0cff */
.L_x_40:
[----:B------:R-:W1:Y:S01]  /*a370*/  S2R R3, SR_CgaCtaId ;  /* 0x0000000000037919 */ /* 0x000e620000008800 */
[----:B0-----:R-:W-:Y:S01]  /*a380*/  MOV R2, 0x400 ;  /* 0x0000040000027802 */ /* 0x001fe20000000f00 */
[----:B------:R-:W-:Y:S01]  /*a390*/  BSSY B0, `(.L_x_76) ;  /* 0x0000005000007945 */ /* 0x000fe20003800000 */
[----:B------:R-:W-:Y:S02]  /*a3a0*/  SHF.L.U32 R0, R0, 0x1f, RZ ;  /* 0x0000001f00007819 */ /* 0x000fe400000006ff */
[----:B-1----:R-:W-:-:S04]  /*a3b0*/  LEA R5, R3, R2, 0x18 ;  /* 0x0000000203057211 */ /* 0x002fc800078ec0ff */
[----:B------:R-:W0:Y:S02]  /*a3c0*/  SYNCS.PHASECHK.TRANS64.TRYWAIT P0, [R5+URZ+0x2a820], R0 ;  /* 0x02a82000050075a7 */ /* 0x000e24000800017f */
[----:B0-----:R-:W-:Y:S05]  /*a3d0*/  @!P0 BRA `(.L_x_77) ;  /* 0x0000002c00f88947 */ /* 0x001fea0003800000 */
.L_x_171:
[----:B------:R-:W-:Y:S05]  /*a3e0*/  BSYNC B0 ;  /* 0x0000000000007941 */ /* 0x000fea0003800000 */
.L_x_76:
[----:B------:R-:W-:-:S03]  /*a3f0*/  UMOV UR4, 0xffffffff ;  /* 0xffffffff00047882 */ /* 0x000fc60000000000 */
[----:B------:R-:W-:Y:S05]  /*a400*/  BRA.DIV UR4, `(.L_x_78) ;  /* 0x0000003204007947 */ /* 0x000fea000b800000 */
[----:B0-----:R-:W0:Y:S02]  /*a410*/  S2R R0, SR_TID.X ;  /* 0x0000000000007919 */ /* 0x001e240000002100 */
[----:B0-----:R-:W-:-:S04]  /*a420*/  SHF.R.U32.HI R0, RZ, 0x5, R0 ;  /* 0x00000005ff007819 */ /* 0x001fc80000011600 */
[----:B------:R-:W-:-:S05]  /*a430*/  LOP3.LUT R0, R0, 0x3, RZ, 0xc0, !PT ;  /* 0x0000000300007812 */ /* 0x000fca00078ec0ff */
[----:B------:R0:W1:Y:S02]  /*a440*/  SHFL.IDX PT, R14, R0, RZ, 0x1f ;  /* 0x00001fff000e7589 */ /* 0x00006400000e0000 */
.L_x_174:
[----:B-1----:R-:W-:Y:S01]  /*a450*/  ISETP.NE.AND P0, PT, R14, RZ, PT ;  /* 0x000000ff0e00720c */ /* 0x002fe20003f05270 */
[----:B------:R-:W-:-:S12]  /*a460*/  BSSY B0, `(.L_x_79) ;  /* 0x0000026000007945 */ /* 0x000fd80003800000 */
[----:B------:R-:W-:Y:S05]  /*a470*/  @P0 BRA `(.L_x_80) ;  /* 0x0000000000900947 */ /* 0x000fea0003800000 */
[----:B------:R-:W-:-:S03]  /*a480*/  UMOV UR4, 0xffffffff ;  /* 0xffffffff00047882 */ /* 0x000fc60000000000 */
[----:B------:R-:W-:Y:S05]  /*a490*/  BRA.DIV UR4, `(.L_x_81) ;  /* 0x0000003204107947 */ /* 0x000fea000b800000 */
[----:B------:R-:W-:-:S13]  /*a4a0*/  ELECT P6, URZ, PT ;  /* 0x00000000003f782f */ /* 0x000fda00038c0000 */
.L_x_177:
[----:B------:R-:W-:Y:S05]  /*a4b0*/  @!P6 BRA `(.L_x_80) ;  /* 0x000000000080e947 */ /* 0x000fea0003800000 */
[----:B0-----:R-:W2:Y:S02]  /*a4c0*/  LDL R0, [R1+0x4] ;  /* 0x0000040001007983 */ /* 0x001ea40000100800 */
[----:B--2---:R-:W-:-:S13]  /*a4d0*/  R2UR UR4, R0 ;  /* 0x00000000000472ca */ /* 0x004fda00000e0000 */
[----:B------:R-:W-:-:S06]  /*a4e0*/  ULOP3.LUT UR4, UR4, 0x2, URZ, 0xfc, !UPT ;  /* 0x0000000204047892 */ /* 0x000fcc000f8efc3f */
[----:B------:R-:W-:-:S05]  /*a4f0*/  IMAD.U32 R0, RZ, RZ, UR4 ;  /* 0x00000004ff007e24 */ /* 0x000fca000f8e00ff */
[----:B------:R-:W-:-:S13]  /*a500*/  ISETP.NE.AND P0, PT, R0, 0x3, PT ;  /* 0x000000030000780c */ /* 0x000fda0003f05270 */
[----:B------:R-:W-:Y:S05]  /*a510*/  @!P0 BRA `(.L_x_82) ;  /* 0x0000000000048947 */ /* 0x000fea0003800000 */
[----:B------:R-:W-:Y:S01]  /*a520*/  BPT.TRAP 0x1 ;  /* 0x000000040000795c */ /* 0x000fe20000300000 */
.L_x_82:
[C---:B------:R-:W-:Y:S01]  /*a530*/  IMAD R3, R22.reuse, 0x8, R5 ;  /* 0x0000000816037824 */ /* 0x040fe200078e0205 */
[----:B------:R-:W-:Y:S01]  /*a540*/  SHF.L.U32 R2, R25, 0x1f, RZ ;  /* 0x0000001f19027819 */ /* 0x000fe200000006ff */
[----:B------:R-:W-:-:S03]  /*a550*/  VIADD R22, R22, 0x1 ;  /* 0x0000000116167836 */ /* 0x000fc60000000000 */
[----:B------:R-:W0:Y:S02]  /*a560*/  SYNCS.PHASECHK.TRANS64.TRYWAIT P1, [R3+URZ+0x2a840], R2 ;  /* 0x02a84002030075a7 */ /* 0x000e24000802017f */
[----:B------:R-:W-:-:S04]  /*a570*/  ISETP.NE.AND P2, PT, R22, 0x2, PT ;  /* 0x000000021600780c */ /* 0x000fc80003f45270 */
[----:B------:R-:W-:Y:S01]  /*a580*/  SEL R0, RZ, 0x1, P2 ;  /* 0x00000001ff007807 */ /* 0x000fe20001000000 */
[----:B0-----:R-:W-:Y:S08]  /*a590*/  @!P1 BRA `(.L_x_83) ;  /* 0x0000002c00f09947 */ /* 0x001ff00003800000 */
.L_x_178:
[----:B------:R-:W-:Y:S02]  /*a5a0*/  SEL R22, R22, RZ, P2 ;  /* 0x000000ff16167207 */ /* 0x000fe40001000000 */
[----:B------:R-:W-:Y:S01]  /*a5b0*/  LOP3.LUT R0, R25, R0, RZ, 0x3c, !PT ;  /* 0x0000000019007212 */ /* 0x000fe200078e3cff */
[----:B------:R-:W-:Y:S06]  /*a5c0*/  @!P0 BRA `(.L_x_84) ;  /* 0x0000000000048947 */ /* 0x000fec0003800000 */
[----:B------:R-:W-:Y:S01]  /*a5d0*/  BPT.TRAP 0x1 ;  /* 0x000000040000795c */ /* 0x000fe20000300000 */
.L_x_84:
[----:B------:R-:W-:Y:S02]  /*a5e0*/  LEA R5, R22, R5, 0x3 ;  /* 0x0000000516057211 */ /* 0x000fe400078e18ff */
[----:B------:R-:W-:-:S04]  /*a5f0*/  SHF.L.U32 R0, R0, 0x1f, RZ ;  /* 0x0000001f00007819 */ /* 0x000fc800000006ff */
[----:B------:R-:W1:Y:S02]  /*a600*/  SYNCS.PHASECHK.TRANS64.TRYWAIT P1, [R5+URZ+0x2a840], R0 ;  /* 0x02a84000050075a7 */ /* 0x000e64000802017f */
[----:B-1----:R-:W-:Y:S05]  /*a610*/  @!P1 BRA `(.L_x_85) ;  /* 0x0000002c00e49947 */ /* 0x002fea0003800000 */
.L_x_179:
[----:B------:R-:W-:Y:S05]  /*a620*/  @!P0 BRA `(.L_x_86) ;  /* 0x0000000000048947 */ /* 0x000fea0003800000 */
[----:B------:R-:W-:Y:S01]  /*a630*/  BPT.TRAP 0x1 ;  /* 0x000000040000795c */ /* 0x000fe20000300000 */
.L_x_86:
[----:B------:R-:W2:Y:S02]  /*a640*/  SYNCS.PHASECHK.TRANS64.TRYWAIT P1, [R3+URZ+0x2a860], R2 ;  /* 0x02a86002030075a7 */ /* 0x000ea4000802017f */
[----:B--2---:R-:W-:Y:S05]  /*a650*/  @!P1 BRA `(.L_x_87) ;  /* 0x0000002c00e89947 */ /* 0x004fea0003800000 */
.L_x_180:
[----:B------:R-:W-:Y:S05]  /*a660*/  @!P0 BRA `(.L_x_88) ;  /* 0x0000000000048947 */ /* 0x000fea0003800000 */
[----:B------:R-:W-:Y:S01]  /*a670*/  BPT.TRAP 0x1 ;  /* 0x000000040000795c */ /* 0x000fe20000300000 */
.L_x_88:
[----:B---3--:R3:W4:Y:S02]  /*a680*/  SYNCS.PHASECHK.TRANS64.TRYWAIT P0, [R5+URZ+0x2a860], R0 ;  /* 0x02a86000050075a7 */ /* 0x008724000800017f */
[----:B----4-:R-:W-:Y:S05]  /*a690*/  @!P0 NANOSLEEP.SYNCS 0x989680 ;  /* 0x009896800000895d */ /* 0x010fea0003900000 */
[----:B------:R-:W4:Y:S02]  /*a6a0*/  @!P0 SYNCS.PHASECHK.TRANS64 P0, [R5+URZ+0x2a860], R0 ;  /* 0x02a86000050085a7 */ /* 0x000f24000800007f */
[----:B----4-:R-:W-:Y:S05]  /*a6b0*/  @!P0 BRA `(.L_x_88) ;  /* 0xfffffffc00f08947 */ /* 0x010fea000383ffff */
.L_x_80:
[----:B------:R-:W-:Y:S05]  /*a6c0*/  BSYNC B0 ;  /* 0x0000000000007941 */ /* 0x000fea0003800000 */
.L_x_79:
[----:B------:R-:W-:Y:S05]  /*a6d0*/  EXIT ;  /* 0x000000000000794d */ /* 0x000fea0003800000 */
.L_x_8:
[----:B0-----:R-:W-:-:S04]  /*a6e0*/  IMAD.U32 R3, RZ, RZ, UR41 ;  /* 0x00000029ff037e24 */ /* 0x001fc8000f8e00ff */
[----:B------:R0:W1:Y:S03]  /*a6f0*/  SYNCS.PHASECHK.TRANS64.TRYWAIT P1, [R3+URZ+0x2a800], R0 ;  /* 0x02a80000030075a7 */ /* 0x000066000802017f */
[----:B-1----:R-:W-:Y:S05]  /*a700*/  @!P1 NANOSLEEP.SYNCS 0x989680 ;  /* 0x009896800000995d */ /* 0x002fea0003900000 */
[----:B------:R-:W1:Y:S02]  /*a710*/  @!P1 SYNCS.PHASECHK.TRANS64 P1, [R3+URZ+0x2a800], R0 ;  /* 0x02a80000030095a7 */ /* 0x000e64000802007f */
[----:B-1----:R-:W-:Y:S05]  /*a720*/  @!P1 BRA `(.L_x_8) ;  /* 0xfffffffc00ec9947 */ /* 0x002fea000383ffff */
[----:B------:R-:W-:Y:S05]  /*a730*/  BRA `(.L_x_89) ;  /* 0xffffff6800747947 */ /* 0x000fea000383ffff */
.L_x_12:
[----:B-1----:R1:W2:Y:S02]  /*a740*/  SYNCS.PHASECHK.TRANS64.TRYWAIT P1, [R4+URZ+0x2a830], R3 ;  /* 0x02a83003040075a7 */ /* 0x0022a4000802017f */
[----:B--2---:R-:W-:Y:S05]  /*a750*/  @!P1 NANOSLEEP.SYNCS 0x989680 ;  /* 0x009896800000995d */ /* 0x004fea0003900000 */
[----:B------:R-:W2:Y:S02]  /*a760*/  @!P1 SYNCS.PHASECHK.TRANS64 P1, [R4+URZ+0x2a830], R3 ;  /* 0x02a83003040095a7 */ /* 0x000ea4000802007f */
[----:B--2---:R-:W-:Y:S05]  /*a770*/  @!P1 BRA `(.L_x_12) ;  /* 0xfffffffc00f09947 */ /* 0x004fea000383ffff */
[----:B------:R-:W-:Y:S05]  /*a780*/  BRA `(.L_x_11) ;  /* 0xffffff6800947947 */ /* 0x000fea000383ffff */
.L_x_18:
[----:B-1----:R-:W-:-:S04]  /*a790*/  IMAD.U32 R3, RZ, RZ, UR7 ;  /* 0x00000007ff037e24 */ /* 0x002fc8000f8e00ff */
[----:B------:R1:W2:Y:S03]  /*a7a0*/  SYNCS.PHASECHK.TRANS64.TRYWAIT P1, [R3+URZ+0x2a830], R0 ;  /* 0x02a83000030075a7 */ /* 0x0002a6000802017f */
[----:B--2---:R-:W-:Y:S05]  /*a7b0*/  @!P1 NANOSLEEP.SYNCS 0x989680 ;  /* 0x009896800000995d */ /* 0x004fea0003900000 */
[----:B------:R-:W2:Y:S02]  /*a7c0*/  @!P1 SYNCS.PHASECHK.TRANS64 P1, [R3+URZ+0x2a830], R0 ;  /* 0x02a83000030095a7 */ /* 0x000ea4000802007f */
[----:B--2---:R-:W-:Y:S05]  /*a7d0*/  @!P1 BRA `(.L_x_18) ;  /* 0xfffffffc00ec9947 */ /* 0x004fea000383ffff */
[----:B------:R-:W-:Y:S05]  /*a7e0*/  BRA `(.L_x_17) ;  /* 0xffffff8800bc7947 */ /* 0x000fea000383ffff */
.L_x_22:
[----:B-1----:R-:W-:-:S04]  /*a7f0*/  IMAD.U32 R3, RZ, RZ, UR10 ;  /* 0x0000000aff037e24 */ /* 0x002fc8000f8e00ff */
[----:B------:R1:W2:Y:S03]  /*a800*/  SYNCS.PHASECHK.TRANS64.TRYWAIT P1, [R3+URZ+0x2a850], R0 ;  /* 0x02a85000030075a7 */ /* 0x0002a6000802017f */
[----:B--2---:R-:W-:Y:S05]  /*a810*/  @!P1 NANOSLEEP.SYNCS 0x989680 ;  /* 0x009896800000995d */ /* 0x004fea0003900000 */
[----:B------:R-:W2:Y:S02]  /*a820*/  @!P1 SYNCS.PHASECHK.TRANS64 P1, [R3+URZ+0x2a850], R0 ;  /* 0x02a85000030095a7 */ /* 0x000ea4000802007f */
[----:B--2---:R-:W-:Y:S05]  /*a830*/  @!P1 BRA `(.L_x_22) ;  /* 0xfffffffc00ec9947 */ /* 0x004fea000383ffff */
[----:B------:R-:W-:Y:S05]  /*a840*/  BRA `(.L_x_21) ;  /* 0xffffff9000f47947 */ /* 0x000fea000383ffff */
.L_x_29:
[----:B-1----:R-:W-:-:S04]  /*a850*/  MOV R7, UR10 ;  /* 0x0000000a00077c02 */ /* 0x002fc80008000f00 */
[----:B------:R1:W2:Y:S03]  /*a860*/  SYNCS.PHASECHK.TRANS64.TRYWAIT P1, [R7+URZ+0x2a850], R6 ;  /* 0x02a85006070075a7 */ /* 0x0002a6000802017f */
[----:B--2---:R-:W-:Y:S05]  /*a870*/  @!P1 NANOSLEEP.SYNCS 0x989680 ;  /* 0x009896800000995d */ /* 0x004fea0003900000 */
[----:B------:R-:W2:Y:S02]  /*a880*/  @!P1 SYNCS.PHASECHK.TRANS64 P1, [R7+URZ+0x2a850], R6 ;  /* 0x02a85006070095a7 */ /* 0x000ea4000802007f */
[----:B--2---:R-:W-:Y:S05]  /*a890*/  @!P1 BRA `(.L_x_29) ;  /* 0xfffffffc00ec9947 */ /* 0x004fea000383ffff */
[----:B------:R-:W-:Y:S05]  /*a8a0*/  BRA `(.L_x_28) ;  /* 0xffffffa800907947 */ /* 0x000fea000383ffff */
.L_x_44:
[----:B------:R-:W0:Y:S01]  /*a8b0*/  S2R R17, SR_TID.X ;  /* 0x0000000000117919 */ /* 0x000e220000002100 */
[----:B------:R-:W-:Y:S01]  /*a8c0*/  BSSY B0, `(.L_x_90) ;  /* 0x000000a000007945 */ /* 0x000fe20003800000 */
[----:B------:R-:W-:Y:S01]  /*a8d0*/  IMAD.MOV.U32 R12, RZ, RZ, RZ ;  /* 0x000000ffff0c7224 */ /* 0x000fe200078e00ff */
[----:B------:R-:W-:Y:S01]  /*a8e0*/  MOV R15, 0xffffffff ;  /* 0xffffffff000f7802 */ /* 0x000fe20000000f00 */
[----:B------:R-:W-:Y:S01]  /*a8f0*/  IMAD.MOV.U32 R11, RZ, RZ, 0x1f ;  /* 0x0000001fff0b7424 */ /* 0x000fe200078e00ff */
[----:B0-----:R-:W-:-:S04]  /*a900*/  SHF.R.U32.HI R17, RZ, 0x5, R17 ;  /* 0x00000005ff117819 */ /* 0x001fc80000011611 */
[----:B------:R-:W-:-:S05]  /*a910*/  LOP3.LUT R17, R17, 0x3, RZ, 0xc0, !PT ;  /* 0x0000000311117812 */ /* 0x000fca00078ec0ff */
[----:B------:R-:W-:-:S07]  /*a920*/  IMAD.MOV.U32 R13, RZ, RZ, R17 ;  /* 0x000000ffff0d7224 */ /* 0x000fce00078e0011 */
[----:B-1---5:R-:W-:Y:S05]  /*a930*/  WARPSYNC.COLLECTIVE R15, `(.L_x_91) ;  /* 0x000000000f087348 */ /* 0x022fea0003c00000 */
[----:B------:R0:W2:Y:S02]  /*a940*/  SHFL.IDX P6, R14, R13, R12, R11 ;  /* 0x0000000c0d0e7389 */ /* 0x0000a400000c000b */
[----:B012--5:R-:W-:Y:S01]  /*a950*/  ENDCOLLECTIVE ;  /* 0x000000000000791b */ /* 0x027fe20003800000 */
.L_x_91:
[----:B------:R-:W-:Y:S05]  /*a960*/  BSYNC B0 ;  /* 0x0000000000007941 */ /* 0x000fea0003800000 */
.L_x_90:
[----:B------:R-:W-:Y:S05]  /*a970*/  BRA `(.L_x_92) ;  /* 0xffffffd000087947 */ /* 0x000fea000383ffff */
.L_x_47:
[----:B0-----:R0:W1:Y:S02]  /*a980*/  SYNCS.PHASECHK.TRANS64.TRYWAIT P0, [R0+URZ+0x2a840], R3 ;  /* 0x02a84003000075a7 */ /* 0x001064000800017f */
[----:B-1----:R-:W-:Y:S05]  /*a990*/  @!P0 NANOSLEEP.SYNCS 0x989680 ;  /* 0x009896800000895d */ /* 0x002fea0003900000 */
[----:B------:R-:W1:Y:S02]  /*a9a0*/  @!P0 SYNCS.PHASECHK.TRANS64 P0, [R0+URZ+0x2a840], R3 ;  /* 0x02a84003000085a7 */ /* 0x000e64000800007f */
[----:B-1----:R-:W-:Y:S05]  /*a9b0*/  @!P0 BRA `(.L_x_47) ;  /* 0xfffffffc00f08947 */ /* 0x002fea000383ffff */
[----:B------:R-:W-:Y:S05]  /*a9c0*/  BRA `(.L_x_93) ;  /* 0xffffffd000e07947 */ /* 0x000fea000383ffff */
.L_x_48:
[----:B------:R-:W-:Y:S01]  /*a9d0*/  BSSY B0, `(.L_x_94) ;  /* 0x0000008000007945 */ /* 0x000fe20003800000 */
[----:B------:R-:W-:Y:S01]  /*a9e0*/  IMAD.MOV.U32 R13, RZ, RZ, R6 ;  /* 0x000000ffff0d7224 */ /* 0x000fe200078e0006 */
[----:B------:R-:W-:Y:S01]  /*a9f0*/  MOV R15, 0xffffffff ;  /* 0xffffffff000f7802 */ /* 0x000fe20000000f00 */
[----:B------:R-:W-:Y:S02]  /*aa00*/  IMAD.MOV.U32 R12, RZ, RZ, RZ ;  /* 0x000000ffff0c7224 */ /* 0x000fe400078e00ff */
[----:B------:R-:W-:-:S07]  /*aa10*/  IMAD.MOV.U32 R11, RZ, RZ, 0x181f ;  /* 0x0000181fff0b7424 */ /* 0x000fce00078e00ff */
[----:B------:R-:W-:Y:S05]  /*aa20*/  WARPSYNC.COLLECTIVE R15, `(.L_x_95) ;  /* 0x000000000f087348 */ /* 0x000fea0003c00000 */
[----:B------:R0:W1:Y:S02]  /*aa30*/  SHFL.IDX P6, R14, R13, R12, R11 ;  /* 0x0000000c0d0e7389 */ /* 0x00006400000c000b */
[----:B01----:R-:W-:Y:S01]  /*aa40*/  ENDCOLLECTIVE ;  /* 0x000000000000791b */ /* 0x003fe20003800000 */
.L_x_95:
[----:B------:R-:W-:Y:S05]  /*aa50*/  BSYNC B0 ;  /* 0x0000000000007941 */ /* 0x000fea0003800000 */
.L_x_94:
[----:B------:R-:W-:Y:S01]  /*aa60*/  IMAD.MOV.U32 R13, RZ, RZ, R4 ;  /* 0x000000ffff0d7224 */ /* 0x000fe200078e0004 */
[----:B------:R-:W-:Y:S01]  /*aa70*/  MOV R11, 0x181f ;  /* 0x0000181f000b7802 */ /* 0x000fe20000000f00 */
[----:B------:R-:W-:Y:S01]  /*aa80*/  IMAD.MOV.U32 R12, RZ, RZ, RZ ;  /* 0x000000ffff0c7224 */ /* 0x000fe200078e00ff */
[----:B------:R-:W-:Y:S01]  /*aa90*/  ISETP.GE.AND P0, PT, R33, 0x1, PT ;  /* 0x000000012100780c */ /* 0x000fe20003f06270 */
[----:B------:R-:W-:Y:S02]  /*aaa0*/  IMAD.MOV.U32 R15, RZ, RZ, -0x1 ;  /* 0xffffffffff0f7424 */ /* 0x000fe400078e00ff */
[----:B------:R-:W-:-:S10]  /*aab0*/  IMAD.MOV.U32 R2, RZ, RZ, R14 ;  /* 0x000000ffff027224 */ /* 0x000fd400078e000e */
[----:B------:R-:W-:Y:S05]  /*aac0*/  WARPSYNC.COLLECTIVE R15, `(.L_x_96) ;  /* 0x000000000f087348 */ /* 0x000fea0003c00000 */
[----:B------:R0:W1:Y:S02]  /*aad0*/  SHFL.IDX P6, R14, R13, R12, R11 ;  /* 0x0000000c0d0e7389 */ /* 0x00006400000c000b */
[----:B01----:R-:W-:Y:S01]  /*aae0*/  ENDCOLLECTIVE ;  /* 0x000000000000791b */ /* 0x003fe20003800000 */
.L_x_96:
[----:B------:R-:W-:Y:S02]  /*aaf0*/  @P0 LEA R7, R5, UR39, 0x1 ;  /* 0x0000002705070c11 */ /* 0x000fe4000f8e08ff */
[----:B------:R-:W-:Y:S01]  /*ab00*/  MOV R13, R6 ;  /* 0x00000006000d7202 */ /* 0x000fe20000000f00 */
[----:B------:R-:W-:Y:S01]  /*ab10*/  IMAD.MOV.U32 R12, RZ, RZ, 0x1 ;  /* 0x00000001ff0c7424 */ /* 0x000fe200078e00ff */
[----:B------:R-:W-:-:S05]  /*ab20*/  @P0 LEA R14, P1, R37, R14, 0x1 ;  /* 0x0000000e250e0211 */ /* 0x000fca00078208ff */
[----:B------:R-:W-:Y:S02]  /*ab30*/  @P0 IMAD.X R3, RZ, RZ, R2, P1 ;  /* 0x000000ffff030224 */ /* 0x000fe400008e0602 */
[----:B------:R-:W-:-:S07]  /*ab40*/  @P0 IMAD.MOV.U32 R2, RZ, RZ, R14 ;  /* 0x000000ffff020224 */ /* 0x000fce00078e000e */
[----:B------:R-:W-:Y:S05]  /*ab50*/  WARPSYNC.COLLECTIVE R15, `(.L_x_97) ;  /* 0x000000000f087348 */ /* 0x000fea0003c00000 */
[----:B------:R0:W1:Y:S02]  /*ab60*/  SHFL.IDX P6, R14, R13, R12, R11 ;  /* 0x0000000c0d0e7389 */ /* 0x00006400000c000b */
[----:B01----:R-:W-:Y:S01]  /*ab70*/  ENDCOLLECTIVE ;  /* 0x000000000000791b */ /* 0x003fe20003800000 */
.L_x_97:
[----:B------:R-:W-:Y:S01]  /*ab80*/  @!PT LDS RZ, [RZ] ;  /* 0x00000000fffff984 */ /* 0x000fe20000000800 */
[----:B------:R-:W-:Y:S01]  /*ab90*/  @!PT LDS RZ, [RZ] ;  /* 0x00000000fffff984 */ /* 0x000fe20000000800 */
[----:B------:R-:W-:Y:S01]  /*aba0*/  @!PT LDS RZ, [RZ] ;  /* 0x00000000fffff984 */ /* 0x000fe20000000800 */
[----:B------:R0:W-:Y:S04]  /*abb0*/  @P0 LDGSTS.E.BYPASS.LTC128B.128 [R7+0x18400], desc[UR36][R2.64], !P4 ;  /* 0x1840000002070fae */ /* 0x0001e8000e101d64 */
[----:B------:R0:W-:Y:S04]  /*abc0*/  @P0 LDGSTS.E.BYPASS.LTC128B.128 [R7+0x1b400], desc[UR36][R2.64+0x80], !P3 ;  /* 0x1b40008002070fae */ /* 0x0001e8000d901d64 */
[----:B------:R0:W-:Y:S01]  /*abd0*/  @P0 LDGSTS.E.BYPASS.LTC128B.128 [R7+0x1e400], desc[UR36][R2.64+0x100], !P2 ;  /* 0x1e40010002070fae */ /* 0x0001e2000d101d64 */
[----:B------:R-:W-:Y:S01]  /*abe0*/  ISETP.GE.AND P0, PT, R33, 0x11, PT ;  /* 0x000000112100780c */ /* 0x000fe20003f06270 */
[----:B------:R-:W-:-:S02]  /*abf0*/  IMAD.MOV.U32 R13, RZ, RZ, R4 ;  /* 0x000000ffff0d7224 */ /* 0x000fc400078e0004 */
[----:B------:R-:W-:-:S10]  /*ac00*/  IMAD.MOV.U32 R8, RZ, RZ, R14 ;  /* 0x000000ffff087224 */ /* 0x000fd400078e000e */
[----:B0-----:R-:W-:Y:S05]  /*ac10*/  WARPSYNC.COLLECTIVE R15, `(.L_x_98) ;  /* 0x000000000f087348 */ /* 0x001fea0003c00000 */
[----:B------:R1:W2:Y:S02]  /*ac20*/  SHFL.IDX P6, R14, R13, R12, R11 ;  /* 0x0000000c0d0e7389 */ /* 0x0002a400000c000b */
[----:B012---:R-:W-:Y:S01]  /*ac30*/  ENDCOLLECTIVE ;  /* 0x000000000000791b */ /* 0x007fe20003800000 */
.L_x_98:
[----:B------:R-:W-:Y:S01]  /*ac40*/  @P0 LEA R21, R5, UR39, 0x1 ;  /* 0x0000002705150c11 */ /* 0x000fe2000f8e08ff */
[----:B------:R-:W-:Y:S01]  /*ac50*/  IMAD.MOV.U32 R13, RZ, RZ, R6 ;  /* 0x000000ffff0d7224 */ /* 0x000fe200078e0006 */
[----:B------:R-:W-:Y:S02]  /*ac60*/  MOV R12, 0x2 ;  /* 0x00000002000c7802 */ /* 0x000fe40000000f00 */
[----:B------:R-:W-:-:S04]  /*ac70*/  @P0 LEA R14, P1, R37, R14, 0x1 ;  /* 0x0000000e250e0211 */ /* 0x000fc800078208ff */
[----:B------:R-:W-:Y:S01]  /*ac80*/  @P0 IADD3.X R9, RZ, R8, RZ, P1, !PT ;  /* 0x00000008ff090210 */ /* 0x000fe20000ffe4ff */
[----:B------:R-:W-:-:S08]  /*ac90*/  @P0 IMAD.MOV.U32 R2, RZ, RZ, R14 ;  /* 0x000000ffff020224 */ /* 0x000fd000078e000e */
[----:B------:R-:W-:Y:S05]  /*aca0*/  WARPSYNC.COLLECTIVE R15, `(.L_x_99) ;  /* 0x000000000f087348 */ /* 0x000fea0003c00000 */
[----:B------:R0:W1:Y:S02]  /*acb0*/  SHFL.IDX P6, R14, R13, R12, R11 ;  /* 0x0000000c0d0e7389 */ /* 0x00006400000c000b */
[----:B01----:R-:W-:Y:S01]  /*acc0*/  ENDCOLLECTIVE ;  /* 0x000000000000791b */ /* 0x003fe20003800000 */
.L_x_99:
[----:B------:R-:W-:-:S05]  /*acd0*/  @P0 IMAD.MOV.U32 R3, RZ, RZ, R9 ;  /* 0x000000ffff030224 */ /* 0x000fca00078e0009 */
[----:B------:R-:W-:Y:S01]  /*ace0*/  @!PT LDS RZ, [RZ] ;  /* 0x00000000fffff984 */ /* 0x000fe20000000800 */
[----:B------:R-:W-:Y:S01]  /*acf0*/  @!PT LDS RZ, [RZ] ;  /* 0x00000000fffff984 */ /* 0x000fe20000000800 */
[----:B------:R-:W-:Y:S01]  /*ad00*/  @!PT LDS RZ, [RZ] ;  /* 0x00000000fffff984 */ /* 0x000fe20000000800 */
[----:B------:R0:W-:Y:S04]  /*ad10*/  @P0 LDGSTS.E.BYPASS.LTC128B.128 [R21+0x18c00], desc[UR36][R2.64], !P4 ;  /* 0x18c0000002150fae */ /* 0x0001e8000e101d64 */
[----:B------:R0:W-:Y:S01]  /*ad20*/  @P0 LDGSTS.E.BYPASS.LTC128B.128 [R21+0x1bc00], desc[UR36][R2.64+0x80], !P3 ;  /* 0x1bc0008002150fae */ /* 0x0001e2000d901d64 */
[----:B------:R-:W-:-:S03]  /*ad30*/  IMAD.MOV.U32 R13, RZ, RZ, R4 ;  /* 0x000000ffff0d7224 */ /* 0x000fc600078e0004 */
[----:B------:R0:W-:Y:S01]  /*ad40*/  @P0 LDGSTS.E.BYPASS.LTC128B.128 [R21+0x1ec00], desc[UR36][R2.64+0x100], !P2 ;  /* 0x1ec0010002150fae */ /* 0x0001e2000d101d64 */
[----:B------:R-:W-:Y:S01]  /*ad50*/  ISETP.GE.AND P0, PT, R33, 0x21, PT ;  /* 0x000000212100780c */ /* 0x000fe20003f06270 */
[----:B------:R-:W-:-:S12]  /*ad60*/  IMAD.MOV.U32 R7, RZ, RZ, R14 ;  /* 0x000000ffff077224 */ /* 0x000fd800078e000e */
[----:B0-----:R-:W-:Y:S05]  /*ad70*/  WARPSYNC.COLLECTIVE R15, `(.L_x_100) ;  /* 0x000000000f087348 */ /* 0x001fea0003c00000 */
[----:B------:R1:W2:Y:S02]  /*ad80*/  SHFL.IDX P6, R14, R13, R12, R11 ;  /* 0x0000000c0d0e7389 */ /* 0x0002a400000c000b */
[----:B012---:R-:W-:Y:S01]  /*ad90*/  ENDCOLLECTIVE ;  /* 0x000000000000791b */ /* 0x007fe20003800000 */
.L_x_100:
[----:B------:R-:W-:Y:S01]  /*ada0*/  @P0 LEA R9, R5, UR39, 0x1 ;  /* 0x0000002705090c11 */ /* 0x000fe2000f8e08ff */
[----:B------:R-:W-:Y:S02]  /*adb0*/  IMAD.MOV.U32 R13, RZ, RZ, R6 ;  /* 0x000000ffff0d7224 */ /* 0x000fe400078e0006 */
[----:B------:R-:W-:Y:S01]  /*adc0*/  IMAD.MOV.U32 R12, RZ, RZ, 0x3 ;  /* 0x00000003ff0c7424 */ /* 0x000fe200078e00ff */
[----:B------:R-:W-:-:S04]  /*add0*/  @P0 LEA R14, P1, R37, R14, 0x1 ;  /* 0x0000000e250e0211 */ /* 0x000fc800078208ff */
[----:B------:R-:W-:Y:S01]  /*ade0*/  @P0 MOV R2, R14 ;  /* 0x0000000e00020202 */ /* 0x000fe20000000f00 */
[----:B------:R-:W-:-:S08]  /*adf0*/  @P0 IMAD.X R7, RZ, RZ, R7, P1 ;  /* 0x000000ffff070224 */ /* 0x000fd000008e0607 */
[----:B------:R-:W-:Y:S05]  /*ae00*/  WARPSYNC.COLLECTIVE R15, `(.L_x_101) ;  /* 0x000000000f087348 */ /* 0x000fea0003c00000 */
[----:B------:R0:W1:Y:S02]  /*ae10*/  SHFL.IDX P6, R14, R13, R12, R11 ;  /* 0x0000000c0d0e7389 */ /* 0x00006400000c000b */
[----:B01----:R-:W-:Y:S01]  /*ae20*/  ENDCOLLECTIVE ;  /* 0x000000000000791b */ /* 0x003fe20003800000 */
.L_x_101:
        /* <DEDUP_REMOVED lines=8> */
[----:B------:R-:W-:Y:S02]  /*aeb0*/  ISETP.GE.AND P0, PT, R33, 0x31, PT ;  /* 0x000000312100780c */ /* 0x000fe40003f06270 */
[----:B------:R-:W-:-:S11]  /*aec0*/  MOV R7, R14 ;  /* 0x0000000e00077202 */ /* 0x000fd60000000f00 */
[----:B0-----:R-:W-:Y:S05]  /*aed0*/  WARPSYNC.COLLECTIVE R15, `(.L_x_102) ;  /* 0x000000000f087348 */ /* 0x001fea0003c00000 */
[----:B------:R1:W2:Y:S02]  /*aee0*/  SHFL.IDX P6, R14, R13, R12, R11 ;  /* 0x0000000c0d0e7389 */ /* 0x0002a400000c000b */
[----:B012---:R-:W-:Y:S01]  /*aef0*/  ENDCOLLECTIVE ;  /* 0x000000000000791b */ /* 0x007fe20003800000 */
.L_x_102:
[----:B------:R-:W-:Y:S01]  /*af00*/  @P0 LEA R21, R5, UR39, 0x1 ;  /* 0x0000002705150c11 */ /* 0x000fe2000f8e08ff */
[----:B------:R-:W-:Y:S02]  /*af10*/  IMAD.MOV.U32 R13, RZ, RZ, R6 ;  /* 0x000000ffff0d7224 */ /* 0x000fe400078e0006 */
[----:B------:R-:W-:Y:S01]  /*af20*/  IMAD.MOV.U32 R12, RZ, RZ, 0x4 ;  /* 0x00000004ff0c7424 */ /* 0x000fe200078e00ff */
[----:B------:R-:W-:-:S05]  /*af30*/  @P0 LEA R14, P1, R37, R14, 0x1 ;  /* 0x0000000e250e0211 */ /* 0x000fca00078208ff */
[----:B------:R-:W-:-:S08]  /*af40*/  @P0 IMAD.MOV.U32 R2, RZ, RZ, R14 ;  /* 0x000000ffff020224 */ /* 0x000fd000078e000e */
[----:B------:R-:W-:Y:S05]  /*af50*/  WARPSYNC.COLLECTIVE R15, `(.L_x_103) ;  /* 0x000000000f087348 */ /* 0x000fea0003c00000 */
[----:B------:R0:W1:Y:S02]  /*af60*/  SHFL.IDX P6, R14, R13, R12, R11 ;  /* 0x0000000c0d0e7389 */ /* 0x00006400000c000b */
[----:B01----:R-:W-:Y:S01]  /*af70*/  ENDCOLLECTIVE ;  /* 0x000000000000791b */ /* 0x003fe20003800000 */
.L_x_103:
[----:B------:R-:W-:-:S05]  /*af80*/  @P0 IMAD.X R7, RZ, RZ, R7, P1 ;  /* 0x000000ffff070224 */ /* 0x000fca00008e0607 */
[----:B------:R-:W-:-:S05]  /*af90*/  @P0 MOV R3, R7 ;  /* 0x0000000700030202 */ /* 0x000fca0000000f00 */
[----:B------:R-:W-:Y:S01]  /*afa0*/  @!PT LDS RZ, [RZ] ;  /* 0x00000000fffff984 */ /* 0x000fe20000000800 */
[----:B------:R-:W-:Y:S01]  /*afb0*/  @!PT LDS RZ, [RZ] ;  /* 0x00000000fffff984 */ /* 0x000fe20000000800 */
[----:B------:R-:W-:Y:S01]  /*afc0*/  @!PT LDS RZ, [RZ] ;  /* 0x00000000fffff984 */ /* 0x000fe20000000800 */
[----:B------:R0:W-:Y:S01]  /*afd0*/  @P0 LDGSTS.E.BYPASS.LTC128B.128 [R21+0x19c00], desc[UR36][R2.64], !P4 ;  /* 0x19c0000002150fae */ /* 0x0001e2000e101d64 */
[----:B------:R-:W-:-:S03]  /*afe0*/  MOV R13, R4 ;  /* 0x00000004000d7202 */ /* 0x000fc60000000f00 */
[----:B------:R0:W-:Y:S04]  /*aff0*/  @P0 LDGSTS.E.BYPASS.LTC128B.128 [R21+0x1cc00], desc[UR36][R2.64+0x80], !P3 ;  /* 0x1cc0008002150fae */ /* 0x0001e8000d901d64 */
[----:B------:R0:W-:Y:S01]  /*b000*/  @P0 LDGSTS.E.BYPASS.LTC128B.128 [R21+0x1fc00], desc[UR36][R2.64+0x100], !P2 ;  /* 0x1fc0010002150fae */ /* 0x0001e2000d101d64 */
[----:B------:R-:W-:Y:S01]  /*b010*/  ISETP.GE.AND P0, PT, R33, 0x41, PT ;  /* 0x000000412100780c */ /* 0x000fe20003f06270 */
[----:B------:R-:W-:-:S12]  /*b020*/  IMAD.MOV.U32 R7, RZ, RZ, R14 ;  /* 0x000000ffff077224 */ /* 0x000fd800078e000e */
[----:B0-----:R-:W-:Y:S05]  /*b030*/  WARPSYNC.COLLECTIVE R15, `(.L_x_104) ;  /* 0x000000000f087348 */ /* 0x001fea0003c00000 */
[----:B------:R1:W2:Y:S02]  /*b040*/  SHFL.IDX P6, R14, R13, R12, R11 ;  /* 0x0000000c0d0e7389 */ /* 0x0002a400000c000b */
[----:B012---:R-:W-:Y:S01]  /*b050*/  ENDCOLLECTIVE ;  /* 0x000000000000791b */ /* 0x007fe20003800000 */
.L_x_104:
[----:B------:R-:W-:Y:S02]  /*b060*/  @P0 LEA R9, R5, UR39, 0x1 ;  /* 0x0000002705090c11 */ /* 0x000fe4000f8e08ff */
[----:B------:R-:W-:Y:S01]  /*b070*/  MOV R13, R6 ;  /* 0x00000006000d7202 */ /* 0x000fe20000000f00 */
[----:B------:R-:W-:Y:S01]  /*b080*/  IMAD.MOV.U32 R12, RZ, RZ, 0x5 ;  /* 0x00000005ff0c7424 */ /* 0x000fe200078e00ff */
[----:B------:R-:W-:-:S05]  /*b090*/  @P0 LEA R14, P1, R37, R14, 0x1 ;  /* 0x0000000e250e0211 */ /* 0x000fca00078208ff */
[----:B------:R-:W-:-:S08]  /*b0a0*/  @P0 IMAD.MOV.U32 R2, RZ, RZ, R14 ;  /* 0x000000ffff020224 */ /* 0x000fd000078e000e */
[----:B------:R-:W-:Y:S05]  /*b0b0*/  WARPSYNC.COLLECTIVE R15, `(.L_x_105) ;  /* 0x000000000f087348 */ /* 0x000fea0003c00000 */
[----:B------:R0:W1:Y:S02]  /*b0c0*/  SHFL.IDX P6, R14, R13, R12, R11 ;  /* 0x0000000c0d0e7389 */ /* 0x00006400000c000b */
[----:B01----:R-:W-:Y:S01]  /*b0d0*/  ENDCOLLECTIVE ;  /* 0x000000000000791b */ /* 0x003fe20003800000 */
.L_x_105:
[----:B------:R-:W-:-:S04]  /*b0e0*/  @P0 IMAD.X R7, RZ, RZ, R7, P1 ;  /* 0x000000ffff070224 */ /* 0x000fc800008e0607 */
[----:B------:R-:W-:-:S05]  /*b0f0*/  @P0 IMAD.MOV.U32 R3, RZ, RZ, R7 ;  /* 0x000000ffff030224 */ /* 0x000fca00078e0007 */
[----:B------:R-:W-:Y:S01]  /*b100*/  @!PT LDS RZ, [RZ] ;  /* 0x00000000fffff984 */ /* 0x000fe20000000800 */
[----:B------:R-:W-:Y:S01]  /*b110*/  @!PT LDS RZ, [RZ] ;  /* 0x00000000fffff984 */ /* 0x000fe20000000800 */
[----:B------:R-:W-:Y:S01]  /*b120*/  @!PT LDS RZ, [RZ] ;  /* 0x00000000fffff984 */ /* 0x000fe20000000800 */
[----:B------:R0:W-:Y:S01]  /*b130*/  @P0 LDGSTS.E.BYPASS.LTC128B.128 [R9+0x1a400], desc[UR36][R2.64], !P4 ;  /* 0x1a40000002090fae */ /* 0x0001e2000e101d64 */
[----:B------:R-:W-:-:S03]  /*b140*/  IMAD.MOV.U32 R13, RZ, RZ, R4 ;  /* 0x000000ffff0d7224 */ /* 0x000fc600078e0004 */
[----:B------:R0:W-:Y:S04]  /*b150*/  @P0 LDGSTS.E.BYPASS.LTC128B.128 [R9+0x1d400], desc[UR36][R2.64+0x80], !P3 ;  /* 0x1d40008002090fae */ /* 0x0001e8000d901d64 */
[----:B------:R0:W-:Y:S01]  /*b160*/  @P0 LDGSTS.E.BYPASS.LTC128B.128 [R9+0x20400], desc[UR36][R2.64+0x100], !P2 ;  /* 0x2040010002090fae */ /* 0x0001e2000d101d64 */
[----:B------:R-:W-:-:S07]  /*b170*/  IMAD.MOV.U32 R7, RZ, RZ, R14 ;  /* 0x000000ffff077224 */ /* 0x000fce00078e000e */
[----:B0-----:R-:W-:Y:S05]  /*b180*/  WARPSYNC.COLLECTIVE R15, `(.L_x_106) ;  /* 0x000000000f087348 */ /* 0x001fea0003c00000 */
[----:B------:R1:W2:Y:S02]  /*b190*/  SHFL.IDX P6, R14, R13, R12, R11 ;  /* 0x0000000c0d0e7389 */ /* 0x0002a400000c000b */
[----:B012---:R-:W-:Y:S01]  /*b1a0*/  ENDCOLLECTIVE ;  /* 0x000000000000791b */ /* 0x007fe20003800000 */
.L_x_106:
[----:B------:R-:W-:Y:S05]  /*b1b0*/  BRA `(.L_x_107) ;  /* 0xffffffd000287947 */ /* 0x000fea000383ffff */
.L_x_52:
[----:B------:R-:W-:Y:S01]  /*b1c0*/  MOV R13, R5 ;  /* 0x00000005000d7202 */ /* 0x000fe20000000f00 */
[----:B------:R-:W-:Y:S02]  /*b1d0*/  IMAD.MOV.U32 R12, RZ, RZ, RZ ;  /* 0x000000ffff0c7224 */ /* 0x000fe400078e00ff */
[----:B------:R-:W-:Y:S02]  /*b1e0*/  IMAD.MOV.U32 R11, RZ, RZ, 0x181f ;  /* 0x0000181fff0b7424 */ /* 0x000fe400078e00ff */
[----:B------:R-:W-:Y:S02]  /*b1f0*/  IMAD.MOV.U32 R15, RZ, RZ, -0x1 ;  /* 0xffffffffff0f7424 */ /* 0x000fe400078e00ff */
[----:B------:R-:W-:-:S07]  /*b200*/  IMAD.IADD R4, R34, 0x1, R4 ;  /* 0x0000000122047824 */ /* 0x000fce00078e0204 */
[----:B------:R-:W-:Y:S05]  /*b210*/  WARPSYNC.COLLECTIVE R15, `(.L_x_108) ;  /* 0x000000000f087348 */ /* 0x000fea0003c00000 */
[----:B------:R0:W1:Y:S02]  /*b220*/  SHFL.IDX P6, R14, R13, R12, R11 ;  /* 0x0000000c0d0e7389 */ /* 0x00006400000c000b */
[----:B01----:R-:W-:Y:S01]  /*b230*/  ENDCOLLECTIVE ;  /* 0x000000000000791b */ /* 0x003fe20003800000 */
.L_x_108:
[C---:B------:R-:W-:Y:S01]  /*b240*/  VIADD R6, R4.reuse, 0x10 ;  /* 0x0000001004067836 */ /* 0x040fe20000000000 */
[----:B------:R-:W-:Y:S01]  /*b250*/  ISETP.GE.AND P0, PT, R4, UR40, PT ;  /* 0x0000002804007c0c */ /* 0x000fe2000bf06270 */
[----:B------:R-:W-:Y:S01]  /*b260*/  IMAD.MOV.U32 R13, RZ, RZ, R0 ;  /* 0x000000ffff0d7224 */ /* 0x000fe200078e0000 */
[----:B------:R-:W-:-:S11]  /*b270*/  MOV R2, R14 ;  /* 0x0000000e00027202 */ /* 0x000fd60000000f00 */
[----:B------:R-:W-:Y:S05]  /*b280*/  WARPSYNC.COLLECTIVE R15, `(.L_x_109) ;  /* 0x000000000f087348 */ /* 0x000fea0003c00000 */
[----:B------:R0:W1:Y:S02]  /*b290*/  SHFL.IDX P6, R14, R13, R12, R11 ;  /* 0x0000000c0d0e7389 */ /* 0x00006400000c000b */
[----:B01----:R-:W-:Y:S01]  /*b2a0*/  ENDCOLLECTIVE ;  /* 0x000000000000791b */ /* 0x003fe20003800000 */
.L_x_109:
[----:B------:R-:W-:Y:S02]  /*b2b0*/  IMAD.MOV.U32 R13, RZ, RZ, R5 ;  /* 0x000000ffff0d7224 */ /* 0x000fe400078e0005 */
[----:B------:R-:W-:Y:S01]  /*b2c0*/  IMAD.MOV.U32 R12, RZ, RZ, 0x1 ;  /* 0x00000001ff0c7424 */ /* 0x000fe200078e00ff */
[----:B------:R-:W-:-:S05]  /*b2d0*/  @!P0 LEA R14, P1, R37, R14, 0x1 ;  /* 0x0000000e250e8211 */ /* 0x000fca00078208ff */
[----:B------:R-:W-:Y:S01]  /*b2e0*/  @!P0 IMAD.X R3, RZ, RZ, R2, P1 ;  /* 0x000000ffff038224 */ /* 0x000fe200008e0602 */
[----:B------:R-:W-:-:S07]  /*b2f0*/  @!P0 MOV R2, R14 ;  /* 0x0000000e00028202 */ /* 0x000fce0000000f00 */
[----:B------:R-:W-:Y:S05]  /*b300*/  WARPSYNC.COLLECTIVE R15, `(.L_x_110) ;  /* 0x000000000f087348 */ /* 0x000fea0003c00000 */
[----:B------:R0:W1:Y:S02]  /*b310*/  SHFL.IDX P6, R14, R13, R12, R11 ;  /* 0x0000000c0d0e7389 */ /* 0x00006400000c000b */
[----:B01----:R-:W-:Y:S01]  /*b320*/  ENDCOLLECTIVE ;  /* 0x000000000000791b */ /* 0x003fe20003800000 */
.L_x_110:
[----:B------:R-:W-:Y:S01]  /*b330*/  @!PT LDS RZ, [RZ] ;  /* 0x00000000fffff984 */ /* 0x000fe20000000800 */
[----:B------:R-:W-:Y:S01]  /*b340*/  @!PT LDS RZ, [RZ] ;  /* 0x00000000fffff984 */ /* 0x000fe20000000800 */
[----:B------:R-:W-:Y:S01]  /*b350*/  @!PT LDS RZ, [RZ] ;  /* 0x00000000fffff984 */ /* 0x000fe20000000800 */
[----:B------:R0:W-:Y:S04]  /*b360*/  @!P0 LDGSTS.E.BYPASS.LTC128B.128 [R20+0xc400], desc[UR36][R2.64], !P3 ;  /* 0x0c40000002148fae */ /* 0x0001e8000d901d64 */
[----:B------:R0:W-:Y:S04]  /*b370*/  @!P0 LDGSTS.E.BYPASS.LTC128B.128 [R20+0x10400], desc[UR36][R2.64+0x80], !P4 ;  /* 0x1040008002148fae */ /* 0x0001e8000e101d64 */
[----:B------:R0:W-:Y:S01]  /*b380*/  @!P0 LDGSTS.E.BYPASS.LTC128B.128 [R20+0x14400], desc[UR36][R2.64+0x100], !P5 ;  /* 0x1440010002148fae */ /* 0x0001e2000e901d64 */
[----:B------:R-:W-:Y:S01]  /*b390*/  ISETP.GE.AND P0, PT, R6, UR40, PT ;  /* 0x0000002806007c0c */ /* 0x000fe2000bf06270 */
[----:B------:R-:W-:Y:S01]  /*b3a0*/  IMAD.MOV.U32 R13, RZ, RZ, R0 ;  /* 0x000000ffff0d7224 */ /* 0x000fe200078e0000 */
[----:B------:R-:W-:-:S11]  /*b3b0*/  MOV R6, R14 ;  /* 0x0000000e00067202 */ /* 0x000fd60000000f00 */
[----:B0-----:R-:W-:Y:S05]  /*b3c0*/  WARPSYNC.COLLECTIVE R15, `(.L_x_111) ;  /* 0x000000000f087348 */ /* 0x001fea0003c00000 */
[----:B------:R1:W2:Y:S02]  /*b3d0*/  SHFL.IDX P6, R14, R13, R12, R11 ;  /* 0x0000000c0d0e7389 */ /* 0x0002a400000c000b */
[----:B012---:R-:W-:Y:S01]  /*b3e0*/  ENDCOLLECTIVE ;  /* 0x000000000000791b */ /* 0x007fe20003800000 */
.L_x_111:
[----:B------:R-:W-:Y:S02]  /*b3f0*/  IMAD.MOV.U32 R13, RZ, RZ, R5 ;  /* 0x000000ffff0d7224 */ /* 0x000fe400078e0005 */
[----:B------:R-:W-:Y:S01]  /*b400*/  IMAD.MOV.U32 R12, RZ, RZ, 0x2 ;  /* 0x00000002ff0c7424 */ /* 0x000fe200078e00ff */
[----:B------:R-:W-:-:S05]  /*b410*/  @!P0 LEA R14, P1, R37, R14, 0x1 ;  /* 0x0000000e250e8211 */ /* 0x000fca00078208ff */
[----:B------:R-:W-:-:S08]  /*b420*/  @!P0 IMAD.MOV.U32 R2, RZ, RZ, R14 ;  /* 0x000000ffff028224 */ /* 0x000fd000078e000e */
[----:B------:R-:W-:Y:S05]  /*b430*/  WARPSYNC.COLLECTIVE R15, `(.L_x_112) ;  /* 0x000000000f087348 */ /* 0x000fea0003c00000 */
[----:B------:R0:W1:Y:S02]  /*b440*/  SHFL.IDX P6, R14, R13, R12, R11 ;  /* 0x0000000c0d0e7389 */ /* 0x00006400000c000b */
[----:B01----:R-:W-:Y:S01]  /*b450*/  ENDCOLLECTIVE ;  /* 0x000000000000791b */ /* 0x003fe20003800000 */
.L_x_112:
[----:B------:R-:W-:Y:S02]  /*b460*/  @!P0 IMAD.X R7, RZ, RZ, R6, P1 ;  /* 0x000000ffff078224 */ /* 0x000fe400008e0606 */
[----:B------:R-:W-:-:S03]  /*b470*/  VIADD R6, R4, 0x20 ;  /* 0x0000002004067836 */ /* 0x000fc60000000000 */
[----:B------:R-:W-:-:S05]  /*b480*/  @!P0 MOV R3, R7 ;  /* 0x0000000700038202 */ /* 0x000fca0000000f00 */
[----:B------:R-:W-:Y:S01]  /*b490*/  @!PT LDS RZ, [RZ] ;  /* 0x00000000fffff984 */ /* 0x000fe20000000800 */
[----:B------:R-:W-:Y:S01]  /*b4a0*/  @!PT LDS RZ, [RZ] ;  /* 0x00000000fffff984 */ /* 0x000fe20000000800 */
[----:B------:R-:W-:Y:S01]  /*b4b0*/  @!PT LDS RZ, [RZ] ;  /* 0x00000000fffff984 */ /* 0x000fe20000000800 */
[----:B------:R0:W-:Y:S01]  /*b4c0*/  @!P0 LDGSTS.E.BYPASS.LTC128B.128 [R20+0xcc00], desc[UR36][R2.64], !P3 ;  /* 0x0cc0000002148fae */ /* 0x0001e2000d901d64 */
[----:B------:R-:W-:-:S03]  /*b4d0*/  IMAD.MOV.U32 R13, RZ, RZ, R0 ;  /* 0x000000ffff0d7224 */ /* 0x000fc600078e0000 */
[----:B------:R0:W-:Y:S04]  /*b4e0*/  @!P0 LDGSTS.E.BYPASS.LTC128B.128 [R20+0x10c00], desc[UR36][R2.64+0x80], !P4 ;  /* 0x10c0008002148fae */ /* 0x0001e8000e101d64 */
[----:B------:R0:W-:Y:S01]  /*b4f0*/  @!P0 LDGSTS.E.BYPASS.LTC128B.128 [R20+0x14c00], desc[UR36][R2.64+0x100], !P5 ;  /* 0x14c0010002148fae */ /* 0x0001e2000e901d64 */
[----:B------:R-:W-:Y:S02]  /*b500*/  ISETP.GE.AND P0, PT, R6, UR40, PT ;  /* 0x0000002806007c0c */ /* 0x000fe4000bf06270 */
[----:B------:R-:W-:-:S11]  /*b510*/  MOV R6, R14 ;  /* 0x0000000e00067202 */ /* 0x000fd60000000f00 */
[----:B0-----:R-:W-:Y:S05]  /*b520*/  WARPSYNC.COLLECTIVE R15, `(.L_x_113) ;  /* 0x000000000f087348 */ /* 0x001fea0003c00000 */
[----:B------:R1:W2:Y:S02]  /*b530*/  SHFL.IDX P6, R14, R13, R12, R11 ;  /* 0x0000000c0d0e7389 */ /* 0x0002a400000c000b */
[----:B012---:R-:W-:Y:S01]  /*b540*/  ENDCOLLECTIVE ;  /* 0x000000000000791b */ /* 0x007fe20003800000 */
.L_x_113:
[----:B------:R-:W-:Y:S02]  /*b550*/  IMAD.MOV.U32 R13, RZ, RZ, R5 ;  /* 0x000000ffff0d7224 */ /* 0x000fe400078e0005 */
[----:B------:R-:W-:Y:S01]  /*b560*/  IMAD.MOV.U32 R12, RZ, RZ, 0x3 ;  /* 0x00000003ff0c7424 */ /* 0x000fe200078e00ff */
[----:B------:R-:W-:-:S05]  /*b570*/  @!P0 LEA R14, P1, R37, R14, 0x1 ;  /* 0x0000000e250e8211 */ /* 0x000fca00078208ff */
[----:B------:R-:W-:-:S08]  /*b580*/  @!P0 IMAD.MOV.U32 R2, RZ, RZ, R14 ;  /* 0x000000ffff028224 */ /* 0x000fd000078e000e */
[----:B------:R-:W-:Y:S05]  /*b590*/  WARPSYNC.COLLECTIVE R15, `(.L_x_114) ;  /* 0x000000000f087348 */ /* 0x000fea0003c00000 */
[----:B------:R0:W1:Y:S02]  /*b5a0*/  SHFL.IDX P6, R14, R13, R12, R11 ;  /* 0x0000000c0d0e7389 */ /* 0x00006400000c000b */
[----:B01----:R-:W-:Y:S01]  /*b5b0*/  ENDCOLLECTIVE ;  /* 0x000000000000791b */ /* 0x003fe20003800000 */
.L_x_114:
        /* <DEDUP_REMOVED lines=15> */
.L_x_115:
[----:B------:R-:W-:Y:S02]  /*b6b0*/  IMAD.MOV.U32 R13, RZ, RZ, R5 ;  /* 0x000000ffff0d7224 */ /* 0x000fe400078e0005 */
[----:B------:R-:W-:Y:S01]  /*b6c0*/  IMAD.MOV.U32 R12, RZ, RZ, 0x4 ;  /* 0x00000004ff0c7424 */ /* 0x000fe200078e00ff */
[----:B------:R-:W-:-:S05]  /*b6d0*/  @!P0 LEA R14, P1, R37, R14, 0x1 ;  /* 0x0000000e250e8211 */ /* 0x000fca00078208ff */
[----:B------:R-:W-:-:S08]  /*b6e0*/  @!P0 IMAD.MOV.U32 R2, RZ, RZ, R14 ;  /* 0x000000ffff028224 */ /* 0x000fd000078e000e */
[----:B------:R-:W-:Y:S05]  /*b6f0*/  WARPSYNC.COLLECTIVE R15, `(.L_x_116) ;  /* 0x000000000f087348 */ /* 0x000fea0003c00000 */
[----:B------:R0:W1:Y:S02]  /*b700*/  SHFL.IDX P6, R14, R13, R12, R11 ;  /* 0x0000000c0d0e7389 */ /* 0x00006400000c000b */
[----:B01----:R-:W-:Y:S01]  /*b710*/  ENDCOLLECTIVE ;  /* 0x000000000000791b */ /* 0x003fe20003800000 */
.L_x_116:
        /* <DEDUP_REMOVED lines=15> */
.L_x_117:
[----:B------:R-:W-:Y:S02]  /*b810*/  IMAD.MOV.U32 R13, RZ, RZ, R5 ;  /* 0x000000ffff0d7224 */ /* 0x000fe400078e0005 */
[----:B------:R-:W-:Y:S01]  /*b820*/  IMAD.MOV.U32 R12, RZ, RZ, 0x5 ;  /* 0x00000005ff0c7424 */ /* 0x000fe200078e00ff */
[----:B------:R-:W-:-:S05]  /*b830*/  @!P0 LEA R14, P1, R37, R14, 0x1 ;  /* 0x0000000e250e8211 */ /* 0x000fca00078208ff */
[----:B------:R-:W-:-:S08]  /*b840*/  @!P0 IMAD.MOV.U32 R2, RZ, RZ, R14 ;  /* 0x000000ffff028224 */ /* 0x000fd000078e000e */
[----:B------:R-:W-:Y:S05]  /*b850*/  WARPSYNC.COLLECTIVE R15, `(.L_x_118) ;  /* 0x000000000f087348 */ /* 0x000fea0003c00000 */
[----:B------:R0:W1:Y:S02]  /*b860*/  SHFL.IDX P6, R14, R13, R12, R11 ;  /* 0x0000000c0d0e7389 */ /* 0x00006400000c000b */
[----:B01----:R-:W-:Y:S01]  /*b870*/  ENDCOLLECTIVE ;  /* 0x000000000000791b */ /* 0x003fe20003800000 */
.L_x_118:
        /* <DEDUP_REMOVED lines=15> */
.L_x_119:
[----:B------:R-:W-:Y:S02]  /*b970*/  IMAD.MOV.U32 R13, RZ, RZ, R5 ;  /* 0x000000ffff0d7224 */ /* 0x000fe400078e0005 */
[----:B------:R-:W-:Y:S01]  /*b980*/  IMAD.MOV.U32 R12, RZ, RZ, 0x6 ;  /* 0x00000006ff0c7424 */ /* 0x000fe200078e00ff */
[----:B------:R-:W-:-:S05]  /*b990*/  @!P0 LEA R14, P1, R37, R14, 0x1 ;  /* 0x0000000e250e8211 */ /* 0x000fca00078208ff */
[----:B------:R-:W-:-:S08]  /*b9a0*/  @!P0 IMAD.MOV.U32 R2, RZ, RZ, R14 ;  /* 0x000000ffff028224 */ /* 0x000fd000078e000e */
[----:B------:R-:W-:Y:S05]  /*b9b0*/  WARPSYNC.COLLECTIVE R15, `(.L_x_120) ;  /* 0x000000000f087348 */ /* 0x000fea0003c00000 */
[----:B------:R0:W1:Y:S02]  /*b9c0*/  SHFL.IDX P6, R14, R13, R12, R11 ;  /* 0x0000000c0d0e7389 */ /* 0x00006400000c000b */
[----:B01----:R-:W-:Y:S01]  /*b9d0*/  ENDCOLLECTIVE ;  /* 0x000000000000791b */ /* 0x003fe20003800000 */
.L_x_120:
        /* <DEDUP_REMOVED lines=15> */
.L_x_121:
[----:B------:R-:W-:Y:S02]  /*bad0*/  IMAD.MOV.U32 R13, RZ, RZ, R5 ;  /* 0x000000ffff0d7224 */ /* 0x000fe400078e0005 */
[----:B------:R-:W-:Y:S01]  /*bae0*/  IMAD.MOV.U32 R12, RZ, RZ, 0x7 ;  /* 0x00000007ff0c7424 */ /* 0x000fe200078e00ff */
[----:B------:R-:W-:-:S05]  /*baf0*/  @!P0 LEA R14, P1, R37, R14, 0x1 ;  /* 0x0000000e250e8211 */ /* 0x000fca00078208ff */
[----:B------:R-:W-:-:S08]  /*bb00*/  @!P0 IMAD.MOV.U32 R2, RZ, RZ, R14 ;  /* 0x000000ffff028224 */ /* 0x000fd000078e000e */
[----:B------:R-:W-:Y:S05]  /*bb10*/  WARPSYNC.COLLECTIVE R15, `(.L_x_122) ;  /* 0x000000000f087348 */ /* 0x000fea0003c00000 */
[----:B------:R0:W1:Y:S02]  /*bb20*/  SHFL.IDX P6, R14, R13, R12, R11 ;  /* 0x0000000c0d0e7389 */ /* 0x00006400000c000b */
[----:B01----:R-:W-:Y:S01]  /*bb30*/  ENDCOLLECTIVE ;  /* 0x000000000000791b */ /* 0x003fe20003800000 */
.L_x_122:
[----:B------:R-:W-:-:S05]  /*bb40*/  @!P0 IMAD.X R7, RZ, RZ, R6, P1 ;  /* 0x000000ffff078224 */ /* 0x000fca00008e0606 */
[----:B------:R-:W-:-:S05]  /*bb50*/  @!P0 MOV R3, R7 ;  /* 0x0000000700038202 */ /* 0x000fca0000000f00 */
[----:B------:R-:W-:Y:S01]  /*bb60*/  @!PT LDS RZ, [RZ] ;  /* 0x00000000fffff984 */ /* 0x000fe20000000800 */
[----:B------:R-:W-:Y:S01]  /*bb70*/  @!PT LDS RZ, [RZ] ;  /* 0x00000000fffff984 */ /* 0x000fe20000000800 */
[----:B------:R-:W-:Y:S01]  /*bb80*/  @!PT LDS RZ, [RZ] ;  /* 0x00000000fffff984 */ /* 0x000fe20000000800 */
[----:B------:R0:W-:Y:S01]  /*bb90*/  @!P0 LDGSTS.E.BYPASS.LTC128B.128 [R20+0xf400], desc[UR36][R2.64], !P3 ;  /* 0x0f40000002148fae */ /* 0x0001e2000d901d64 */
[----:B------:R-:W-:-:S03]  /*bba0*/  MOV R13, R0 ;  /* 0x00000000000d7202 */ /* 0x000fc60000000f00 */
[----:B------:R0:W-:Y:S04]  /*bbb0*/  @!P0 LDGSTS.E.BYPASS.LTC128B.128 [R20+0x13400], desc[UR36][R2.64+0x80], !P4 ;  /* 0x1340008002148fae */ /* 0x0001e8000e101d64 */
[----:B------:R0:W-:Y:S01]  /*bbc0*/  @!P0 LDGSTS.E.BYPASS.LTC128B.128 [R20+0x17400], desc[UR36][R2.64+0x100], !P5 ;  /* 0x1740010002148fae */ /* 0x0001e2000e901d64 */
[----:B------:R-:W-:-:S07]  /*bbd0*/  IMAD.MOV.U32 R6, RZ, RZ, R14 ;  /* 0x000000ffff067224 */ /* 0x000fce00078e000e */
[----:B0-----:R-:W-:Y:S05]  /*bbe0*/  WARPSYNC.COLLECTIVE R15, `(.L_x_123) ;  /* 0x000000000f087348 */ /* 0x001fea0003c00000 */
[----:B------:R1:W2:Y:S02]  /*bbf0*/  SHFL.IDX P6, R14, R13, R12, R11 ;  /* 0x0000000c0d0e7389 */ /* 0x0002a400000c000b */
[----:B012---:R-:W-:Y:S01]  /*bc00*/  ENDCOLLECTIVE ;  /* 0x000000000000791b */ /* 0x007fe20003800000 */
.L_x_123:
[----:B------:R-:W-:Y:S05]  /*bc10*/  BRA `(.L_x_124) ;  /* 0xffffffd000347947 */ /* 0x000fea000383ffff */
.L_x_54:
[----:B0-----:R-:W-:-:S04]  /*bc20*/  IMAD.U32 R3, RZ, RZ, UR39 ;  /* 0x00000027ff037e24 */ /* 0x001fc8000f8e00ff */
[----:B------:R0:W1:Y:S03]  /*bc30*/  SYNCS.PHASECHK.TRANS64.TRYWAIT P0, [R3+URZ+0x2a820], R0 ;  /* 0x02a82000030075a7 */ /* 0x000066000800017f */
[----:B-1----:R-:W-:Y:S05]  /*bc40*/  @!P0 NANOSLEEP.SYNCS 0x989680 ;  /* 0x009896800000895d */ /* 0x002fea0003900000 */
[----:B------:R-:W1:Y:S02]  /*bc50*/  @!P0 SYNCS.PHASECHK.TRANS64 P0, [R3+URZ+0x2a820], R0 ;  /* 0x02a82000030085a7 */ /* 0x000e64000800007f */
[----:B-1----:R-:W-:Y:S05]  /*bc60*/  @!P0 BRA `(.L_x_54) ;  /* 0xfffffffc00ec8947 */ /* 0x002fea000383ffff */
[----:B------:R-:W-:Y:S05]  /*bc70*/  BRA `(.L_x_125) ;  /* 0xffffffd000707947 */ /* 0x000fea000383ffff */
.L_x_58:
[----:B0-----:R0:W1:Y:S02]  /*bc80*/  SYNCS.PHASECHK.TRANS64.TRYWAIT P0, [R6+URZ+0x2a840], R3 ;  /* 0x02a84003060075a7 */ /* 0x001064000800017f */
[----:B-1----:R-:W-:Y:S05]  /*bc90*/  @!P0 NANOSLEEP.SYNCS 0x989680 ;  /* 0x009896800000895d */ /* 0x002fea0003900000 */
[----:B------:R-:W1:Y:S02]  /*bca0*/  @!P0 SYNCS.PHASECHK.TRANS64 P0, [R6+URZ+0x2a840], R3 ;  /* 0x02a84003060085a7 */ /* 0x000e64000800007f */
[----:B-1----:R-:W-:Y:S05]  /*bcb0*/  @!P0 BRA `(.L_x_58) ;  /* 0xfffffffc00f08947 */ /* 0x002fea000383ffff */
[----:B------:R-:W-:Y:S05]  /*bcc0*/  BRA `(.L_x_126) ;  /* 0xffffffd400207947 */ /* 0x000fea000383ffff */
.L_x_59:
[----:B------:R-:W-:Y:S01]  /*bcd0*/  BSSY B1, `(.L_x_127) ;  /* 0x0000008000017945 */ /* 0x000fe20003800000 */
[----:B------:R-:W-:Y:S01]  /*bce0*/  IMAD.MOV.U32 R13, RZ, RZ, R10 ;  /* 0x000000ffff0d7224 */ /* 0x000fe200078e000a */
[----:B------:R-:W-:Y:S01]  /*bcf0*/  MOV R11, 0x181f ;  /* 0x0000181f000b7802 */ /* 0x000fe20000000f00 */
[----:B------:R-:W-:Y:S02]  /*bd00*/  IMAD.MOV.U32 R12, RZ, RZ, RZ ;  /* 0x000000ffff0c7224 */ /* 0x000fe400078e00ff */
[----:B------:R-:W-:-:S07]  /*bd10*/  IMAD.MOV.U32 R15, RZ, RZ, -0x1 ;  /* 0xffffffffff0f7424 */ /* 0x000fce00078e00ff */
[----:B------:R-:W-:Y:S05]  /*bd20*/  WARPSYNC.COLLECTIVE R15, `(.L_x_128) ;  /* 0x000000000f087348 */ /* 0x000fea0003c00000 */
[----:B------:R0:W1:Y:S02]  /*bd30*/  SHFL.IDX P6, R14, R13, R12, R11 ;  /* 0x0000000c0d0e7389 */ /* 0x00006400000c000b */
[----:B01----:R-:W-:Y:S01]  /*bd40*/  ENDCOLLECTIVE ;  /* 0x000000000000791b */ /* 0x003fe20003800000 */
.L_x_128:
[----:B------:R-:W-:Y:S05]  /*bd50*/  BSYNC B1 ;  /* 0x0000000000017941 */ /* 0x000fea0003800000 */
.L_x_127:
[----:B------:R-:W-:Y:S01]  /*bd60*/  IMAD.MOV.U32 R13, RZ, RZ, R8 ;  /* 0x000000ffff0d7224 */ /* 0x000fe200078e0008 */
[----:B------:R-:W-:Y:S01]  /*bd70*/  MOV R12, RZ ;  /* 0x000000ff000c7202 */ /* 0x000fe20000000f00 */
[----:B------:R-:W-:Y:S01]  /*bd80*/  IMAD.MOV.U32 R11, RZ, RZ, 0x181f ;  /* 0x0000181fff0b7424 */ /* 0x000fe200078e00ff */
[----:B------:R-:W-:Y:S01]  /*bd90*/  LEA R9, R9, UR39, 0x1 ;  /* 0x0000002709097c11 */ /* 0x000fe2000f8e08ff */
[----:B------:R-:W-:Y:S02]  /*bda0*/  IMAD.MOV.U32 R15, RZ, RZ, -0x1 ;  /* 0xffffffffff0f7424 */ /* 0x000fe400078e00ff */
[----:B------:R-:W-:Y:S02]  /*bdb0*/  IMAD.MOV.U32 R3, RZ, RZ, R14 ;  /* 0x000000ffff037224 */ /* 0x000fe400078e000e */
[----:B------:R-:W-:-:S07]  /*bdc0*/  IMAD.SHL.U32 R5, R37, 0x2, RZ ;  /* 0x0000000225057824 */ /* 0x000fce00078e00ff */
[----:B------:R-:W-:Y:S05]  /*bdd0*/  WARPSYNC.COLLECTIVE R15, `(.L_x_129) ;  /* 0x000000000f087348 */ /* 0x000fea0003c00000 */
[----:B------:R0:W1:Y:S02]  /*bde0*/  SHFL.IDX P6, R14, R13, R12, R11 ;  /* 0x0000000c0d0e7389 */ /* 0x00006400000c000b */
[----:B01----:R-:W-:Y:S01]  /*bdf0*/  ENDCOLLECTIVE ;  /* 0x000000000000791b */ /* 0x003fe20003800000 */
.L_x_129:
[----:B------:R-:W-:Y:S02]  /*be00*/  IMAD.MOV.U32 R13, RZ, RZ, R10 ;  /* 0x000000ffff0d7224 */ /* 0x000fe400078e000a */
[----:B------:R-:W-:Y:S01]  /*be10*/  IMAD.MOV.U32 R12, RZ, RZ, 0x1 ;  /* 0x00000001ff0c7424 */ /* 0x000fe200078e00ff */
[----:B------:R-:W-:-:S13]  /*be20*/  IADD3 R2, P0, R14, R5, RZ ;  /* 0x000000050e027210 */ /* 0x000fda0007f1e0ff */
[----:B------:R-:W-:Y:S05]  /*be30*/  WARPSYNC.COLLECTIVE R15, `(.L_x_130) ;  /* 0x000000000f087348 */ /* 0x000fea0003c00000 */
[----:B------:R0:W1:Y:S02]  /*be40*/  SHFL.IDX P6, R14, R13, R12, R11 ;  /* 0x0000000c0d0e7389 */ /* 0x00006400000c000b */
[----:B01----:R-:W-:Y:S01]  /*be50*/  ENDCOLLECTIVE ;  /* 0x000000000000791b */ /* 0x003fe20003800000 */
.L_x_130:
[----:B------:R-:W-:-:S05]  /*be60*/  IADD3.X R3, RZ, R3, RZ, P0, !PT ;  /* 0x00000003ff037210 */ /* 0x000fca00007fe4ff */
[----:B------:R-:W-:Y:S01]  /*be70*/  @!PT LDS RZ, [RZ] ;  /* 0x00000000fffff984 */ /* 0x000fe20000000800 */
[----:B------:R-:W-:Y:S01]  /*be80*/  @!PT LDS RZ, [RZ] ;  /* 0x00000000fffff984 */ /* 0x000fe20000000800 */
[----:B------:R-:W-:Y:S01]  /*be90*/  @!PT LDS RZ, [RZ] ;  /* 0x00000000fffff984 */ /* 0x000fe20000000800 */
[----:B------:R-:W-:Y:S04]  /*bea0*/  LDGSTS.E.BYPASS.LTC128B.128 [R9+0x18400], desc[UR36][R2.64], !P3 ;  /* 0x1840000002097fae */ /* 0x000fe8000d901d64 */
[----:B------:R-:W-:Y:S01]  /*beb0*/  LDGSTS.E.BYPASS.LTC128B.128 [R9+0x1b400], desc[UR36][R2.64+0x80], !P2 ;  /* 0x1b40008002097fae */ /* 0x000fe2000d101d64 */
[----:B------:R-:W-:-:S03]  /*bec0*/  MOV R13, R8 ;  /* 0x00000008000d7202 */ /* 0x000fc60000000f00 */
[----:B------:R0:W-:Y:S02]  /*bed0*/  LDGSTS.E.BYPASS.LTC128B.128 [R9+0x1e400], desc[UR36][R2.64+0x100], !P1 ;  /* 0x1e40010002097fae */ /* 0x0001e4000c901d64 */
[----:B0-----:R-:W-:-:S07]  /*bee0*/  IMAD.MOV.U32 R3, RZ, RZ, R14 ;  /* 0x000000ffff037224 */ /* 0x001fce00078e000e */
[----:B------:R-:W-:Y:S05]  /*bef0*/  WARPSYNC.COLLECTIVE R15, `(.L_x_131) ;  /* 0x000000000f087348 */ /* 0x000fea0003c00000 */
[----:B------:R0:W1:Y:S02]  /*bf00*/  SHFL.IDX P6, R14, R13, R12, R11 ;  /* 0x0000000c0d0e7389 */ /* 0x00006400000c000b */
[----:B01----:R-:W-:Y:S01]  /*bf10*/  ENDCOLLECTIVE ;  /* 0x000000000000791b */ /* 0x003fe20003800000 */
.L_x_131:
[----:B------:R-:W-:Y:S02]  /*bf20*/  IMAD.MOV.U32 R13, RZ, RZ, R10 ;  /* 0x000000ffff0d7224 */ /* 0x000fe400078e000a */
[----:B------:R-:W-:Y:S01]  /*bf30*/  IMAD.MOV.U32 R12, RZ, RZ, 0x2 ;  /* 0x00000002ff0c7424 */ /* 0x000fe200078e00ff */
[----:B------:R-:W-:-:S13]  /*bf40*/  IADD3 R2, P0, R14, R5, RZ ;  /* 0x000000050e027210 */ /* 0x000fda0007f1e0ff */
[----:B------:R-:W-:Y:S05]  /*bf50*/  WARPSYNC.COLLECTIVE R15, `(.L_x_132) ;  /* 0x000000000f087348 */ /* 0x000fea0003c00000 */
[----:B------:R0:W1:Y:S02]  /*bf60*/  SHFL.IDX P6, R14, R13, R12, R11 ;  /* 0x0000000c0d0e7389 */ /* 0x00006400000c000b */
[----:B01----:R-:W-:Y:S01]  /*bf70*/  ENDCOLLECTIVE ;  /* 0x000000000000791b */ /* 0x003fe20003800000 */
.L_x_132:
[----:B------:R-:W-:-:S05]  /*bf80*/  IMAD.X R3, RZ, RZ, R3, P0 ;  /* 0x000000ffff037224 */ /* 0x000fca00000e0603 */
[----:B------:R-:W-:Y:S01]  /*bf90*/  @!PT LDS RZ, [RZ] ;  /* 0x00000000fffff984 */ /* 0x000fe20000000800 */
[----:B------:R-:W-:Y:S01]  /*bfa0*/  @!PT LDS RZ, [RZ] ;  /* 0x00000000fffff984 */ /* 0x000fe20000000800 */
[----:B------:R-:W-:Y:S01]  /*bfb0*/  @!PT LDS RZ, [RZ] ;  /* 0x00000000fffff984 */ /* 0x000fe20000000800 */
[----:B------:R0:W-:Y:S04]  /*bfc0*/  LDGSTS.E.BYPASS.LTC128B.128 [R9+0x18c00], desc[UR36][R2.64], !P3 ;  /* 0x18c0000002097fae */ /* 0x0001e8000d901d64 */
[----:B------:R0:W-:Y:S01]  /*bfd0*/  LDGSTS.E.BYPASS.LTC128B.128 [R9+0x1bc00], desc[UR36][R2.64+0x80], !P2 ;  /* 0x1bc0008002097fae */ /* 0x0001e2000d101d64 */
[----:B------:R-:W-:-:S03]  /*bfe0*/  IMAD.MOV.U32 R13, RZ, RZ, R8 ;  /* 0x000000ffff0d7224 */ /* 0x000fc600078e0008 */
[----:B------:R0:W-:Y:S01]  /*bff0*/  LDGSTS.E.BYPASS.LTC128B.128 [R9+0x1ec00], desc[UR36][R2.64+0x100], !P1 ;  /* 0x1ec0010002097fae */ /* 0x0001e2000c901d64 */
[----:B------:R-:W-:-:S07]  /*c000*/  MOV R35, R14 ;  /* 0x0000000e00237202 */ /* 0x000fce0000000f00 */
[----:B0-----:R-:W-:Y:S05]  /*c010*/  WARPSYNC.COLLECTIVE R15, `(.L_x_133) ;  /* 0x000000000f087348 */ /* 0x001fea0003c00000 */
[----:B------:R1:W2:Y:S02]  /*c020*/  SHFL.IDX P6, R14, R13, R12, R11 ;  /* 0x0000000c0d0e7389 */ /* 0x0002a400000c000b */
[----:B012---:R-:W-:Y:S01]  /*c030*/  ENDCOLLECTIVE ;  /* 0x000000000000791b */ /* 0x007fe20003800000 */
.L_x_133:
[----:B------:R-:W-:Y:S01]  /*c040*/  IMAD.MOV.U32 R13, RZ, RZ, R10 ;  /* 0x000000ffff0d7224 */ /* 0x000fe200078e000a */
[----:B------:R-:W-:Y:S02]  /*c050*/  MOV R12, 0x3 ;  /* 0x00000003000c7802 */ /* 0x000fe40000000f00 */
[----:B------:R-:W-:-:S13]  /*c060*/  IADD3 R2, P0, R14, R5, RZ ;  /* 0x000000050e027210 */ /* 0x000fda0007f1e0ff */
[----:B------:R-:W-:Y:S05]  /*c070*/  WARPSYNC.COLLECTIVE R15, `(.L_x_134) ;  /* 0x000000000f087348 */ /* 0x000fea0003c00000 */
[----:B------:R0:W1:Y:S02]  /*c080*/  SHFL.IDX P6, R14, R13, R12, R11 ;  /* 0x0000000c0d0e7389 */ /* 0x00006400000c000b */
[----:B01----:R-:W-:Y:S01]  /*c090*/  ENDCOLLECTIVE ;  /* 0x000000000000791b */ /* 0x003fe20003800000 */
.L_x_134:
        /* <DEDUP_REMOVED lines=8> */
[----:B------:R-:W-:-:S07]  /*c120*/  IMAD.MOV.U32 R35, RZ, RZ, R14 ;  /* 0x000000ffff237224 */ /* 0x000fce00078e000e */
[----:B0-----:R-:W-:Y:S05]  /*c130*/  WARPSYNC.COLLECTIVE R15, `(.L_x_135) ;  /* 0x000000000f087348 */ /* 0x001fea0003c00000 */
[----:B------:R1:W2:Y:S02]  /*c140*/  SHFL.IDX P6, R14, R13, R12, R11 ;  /* 0x0000000c0d0e7389 */ /* 0x0002a400000c000b */
[----:B012---:R-:W-:Y:S01]  /*c150*/  ENDCOLLECTIVE ;  /* 0x000000000000791b */ /* 0x007fe20003800000 */
.L_x_135:
[----:B------:R-:W-:Y:S01]  /*c160*/  MOV R13, R10 ;  /* 0x0000000a000d7202 */ /* 0x000fe20000000f00 */
[----:B------:R-:W-:Y:S01]  /*c170*/  IMAD.MOV.U32 R12, RZ, RZ, 0x4 ;  /* 0x00000004ff0c7424 */ /* 0x000fe200078e00ff */
[----:B------:R-:W-:-:S13]  /*c180*/  IADD3 R2, P0, R14, R5, RZ ;  /* 0x000000050e027210 */ /* 0x000fda0007f1e0ff */
[----:B------:R-:W-:Y:S05]  /*c190*/  WARPSYNC.COLLECTIVE R15, `(.L_x_136) ;  /* 0x000000000f087348 */ /* 0x000fea0003c00000 */
[----:B------:R0:W1:Y:S02]  /*c1a0*/  SHFL.IDX P6, R14, R13, R12, R11 ;  /* 0x0000000c0d0e7389 */ /* 0x00006400000c000b */
[----:B01----:R-:W-:Y:S01]  /*c1b0*/  ENDCOLLECTIVE ;  /* 0x000000000000791b */ /* 0x003fe20003800000 */
.L_x_136:
        /* <DEDUP_REMOVED lines=12> */
.L_x_137:
[----:B------:R-:W-:Y:S02]  /*c280*/  IMAD.MOV.U32 R13, RZ, RZ, R10 ;  /* 0x000000ffff0d7224 */ /* 0x000fe400078e000a */
[----:B------:R-:W-:Y:S01]  /*c290*/  IMAD.MOV.U32 R12, RZ, RZ, 0x5 ;  /* 0x00000005ff0c7424 */ /* 0x000fe200078e00ff */
[----:B------:R-:W-:-:S13]  /*c2a0*/  IADD3 R2, P0, R14, R5, RZ ;  /* 0x000000050e027210 */ /* 0x000fda0007f1e0ff */
[----:B------:R-:W-:Y:S05]  /*c2b0*/  WARPSYNC.COLLECTIVE R15, `(.L_x_138) ;  /* 0x000000000f087348 */ /* 0x000fea0003c00000 */
[----:B------:R0:W1:Y:S02]  /*c2c0*/  SHFL.IDX P6, R14, R13, R12, R11 ;  /* 0x0000000c0d0e7389 */ /* 0x00006400000c000b */
[----:B01----:R-:W-:Y:S01]  /*c2d0*/  ENDCOLLECTIVE ;  /* 0x000000000000791b */ /* 0x003fe20003800000 */
.L_x_138:
[----:B------:R-:W-:-:S05]  /*c2e0*/  IADD3.X R3, RZ, R35, RZ, P0, !PT ;  /* 0x00000023ff037210 */ /* 0x000fca00007fe4ff */
[----:B------:R-:W-:Y:S01]  /*c2f0*/  @!PT LDS RZ, [RZ] ;  /* 0x00000000fffff984 */ /* 0x000fe20000000800 */
[----:B------:R-:W-:Y:S01]  /*c300*/  @!PT LDS RZ, [RZ] ;  /* 0x00000000fffff984 */ /* 0x000fe20000000800 */
[----:B------:R-:W-:Y:S01]  /*c310*/  @!PT LDS RZ, [RZ] ;  /* 0x00000000fffff984 */ /* 0x000fe20000000800 */
[----:B------:R0:W-:Y:S04]  /*c320*/  LDGSTS.E.BYPASS.LTC128B.128 [R9+0x1a400], desc[UR36][R2.64], !P3 ;  /* 0x1a40000002097fae */ /* 0x0001e8000d901d64 */
[----:B------:R0:W-:Y:S01]  /*c330*/  LDGSTS.E.BYPASS.LTC128B.128 [R9+0x1d400], desc[UR36][R2.64+0x80], !P2 ;  /* 0x1d40008002097fae */ /* 0x0001e2000d101d64 */
[----:B------:R-:W-:-:S03]  /*c340*/  MOV R13, R8 ;  /* 0x00000008000d7202 */ /* 0x000fc60000000f00 */
[----:B------:R0:W-:Y:S01]  /*c350*/  LDGSTS.E.BYPASS.LTC128B.128 [R9+0x20400], desc[UR36][R2.64+0x100], !P1 ;  /* 0x2040010002097fae */ /* 0x0001e2000c901d64 */
[----:B------:R-:W-:-:S07]  /*c360*/  IMAD.MOV.U32 R35, RZ, RZ, R14 ;  /* 0x000000ffff237224 */ /* 0x000fce00078e000e */
[----:B0-----:R-:W-:Y:S05]  /*c370*/  WARPSYNC.COLLECTIVE R15, `(.L_x_139) ;  /* 0x000000000f087348 */ /* 0x001fea0003c00000 */
[----:B------:R1:W2:Y:S02]  /*c380*/  SHFL.IDX P6, R14, R13, R12, R11 ;  /* 0x0000000c0d0e7389 */ /* 0x0002a400000c000b */
[----:B012---:R-:W-:Y:S01]  /*c390*/  ENDCOLLECTIVE ;  /* 0x000000000000791b */ /* 0x007fe20003800000 */
.L_x_139:
[----:B------:R-:W-:Y:S05]  /*c3a0*/  BRA `(.L_x_140) ;  /* 0xffffffd000707947 */ /* 0x000fea000383ffff */
.L_x_64:
[----:B0-----:R0:W1:Y:S02]  /*c3b0*/  SYNCS.PHASECHK.TRANS64.TRYWAIT P0, [R6+URZ+0x2a860], R9 ;  /* 0x02a86009060075a7 */ /* 0x001064000800017f */
[----:B-1----:R-:W-:Y:S05]  /*c3c0*/  @!P0 NANOSLEEP.SYNCS 0x989680 ;  /* 0x009896800000895d */ /* 0x002fea0003900000 */
[----:B------:R-:W1:Y:S02]  /*c3d0*/  @!P0 SYNCS.PHASECHK.TRANS64 P0, [R6+URZ+0x2a860], R9 ;  /* 0x02a86009060085a7 */ /* 0x000e64000800007f */
[----:B-1----:R-:W-:Y:S05]  /*c3e0*/  @!P0 BRA `(.L_x_64) ;  /* 0xfffffffc00f08947 */ /* 0x002fea000383ffff */
[----:B------:R-:W-:Y:S05]  /*c3f0*/  BRA `(.L_x_141) ;  /* 0xffffffd000d47947 */ /* 0x000fea000383ffff */
.L_x_65:
[----:B------:R-:W-:Y:S01]  /*c400*/  BSSY B1, `(.L_x_142) ;  /* 0x0000008000017945 */ /* 0x000fe20003800000 */
[----:B------:R-:W-:Y:S01]  /*c410*/  IMAD.MOV.U32 R13, RZ, RZ, R18 ;  /* 0x000000ffff0d7224 */ /* 0x000fe200078e0012 */
[----:B------:R-:W-:Y:S01]  /*c420*/  MOV R15, 0xffffffff ;  /* 0xffffffff000f7802 */ /* 0x000fe20000000f00 */
[----:B------:R-:W-:Y:S02]  /*c430*/  IMAD.MOV.U32 R12, RZ, RZ, RZ ;  /* 0x000000ffff0c7224 */ /* 0x000fe400078e00ff */
[----:B------:R-:W-:-:S07]  /*c440*/  IMAD.MOV.U32 R11, RZ, RZ, 0x181f ;  /* 0x0000181fff0b7424 */ /* 0x000fce00078e00ff */
[----:B0-----:R-:W-:Y:S05]  /*c450*/  WARPSYNC.COLLECTIVE R15, `(.L_x_143) ;  /* 0x000000000f087348 */ /* 0x001fea0003c00000 */
[----:B------:R1:W2:Y:S02]  /*c460*/  SHFL.IDX P6, R14, R13, R12, R11 ;  /* 0x0000000c0d0e7389 */ /* 0x0002a400000c000b */
[----:B012---:R-:W-:Y:S01]  /*c470*/  ENDCOLLECTIVE ;  /* 0x000000000000791b */ /* 0x007fe20003800000 */
.L_x_143:
[----:B------:R-:W-:Y:S05]  /*c480*/  BSYNC B1 ;  /* 0x0000000000017941 */ /* 0x000fea0003800000 */
.L_x_142:
[----:B------:R-:W-:Y:S01]  /*c490*/  IMAD.MOV.U32 R13, RZ, RZ, R17 ;  /* 0x000000ffff0d7224 */ /* 0x000fe200078e0011 */
[----:B------:R-:W-:Y:S01]  /*c4a0*/  MOV R11, 0x181f ;  /* 0x0000181f000b7802 */ /* 0x000fe20000000f00 */
[----:B------:R-:W-:Y:S01]  /*c4b0*/  IMAD.MOV.U32 R12, RZ, RZ, RZ ;  /* 0x000000ffff0c7224 */ /* 0x000fe200078e00ff */
[----:B------:R-:W-:Y:S01]  /*c4c0*/  LEA R7, R7, UR39, 0x1 ;  /* 0x0000002707077c11 */ /* 0x000fe2000f8e08ff */
[----:B------:R-:W-:Y:S02]  /*c4d0*/  IMAD.MOV.U32 R15, RZ, RZ, -0x1 ;  /* 0xffffffffff0f7424 */ /* 0x000fe400078e00ff */
[----:B------:R-:W-:-:S07]  /*c4e0*/  IMAD.MOV.U32 R3, RZ, RZ, R14 ;  /* 0x000000ffff037224 */ /* 0x000fce00078e000e */
[----:B------:R-:W-:Y:S05]  /*c4f0*/  WARPSYNC.COLLECTIVE R15, `(.L_x_144) ;  /* 0x000000000f087348 */ /* 0x000fea0003c00000 */
[----:B------:R0:W1:Y:S02]  /*c500*/  SHFL.IDX P6, R14, R13, R12, R11 ;  /* 0x0000000c0d0e7389 */ /* 0x00006400000c000b */
[----:B01----:R-:W-:Y:S01]  /*c510*/  ENDCOLLECTIVE ;  /* 0x000000000000791b */ /* 0x003fe20003800000 */
.L_x_144:
[----:B------:R-:W-:Y:S01]  /*c520*/  IMAD.MOV.U32 R13, RZ, RZ, R18 ;  /* 0x000000ffff0d7224 */ /* 0x000fe200078e0012 */
[----:B------:R-:W-:Y:S02]  /*c530*/  MOV R12, 0x1 ;  /* 0x00000001000c7802 */ /* 0x000fe40000000f00 */
[----:B------:R-:W-:-:S13]  /*c540*/  IADD3 R2, P0, R14, R5, RZ ;  /* 0x000000050e027210 */ /* 0x000fda0007f1e0ff */
[----:B------:R-:W-:Y:S05]  /*c550*/  WARPSYNC.COLLECTIVE R15, `(.L_x_145) ;  /* 0x000000000f087348 */ /* 0x000fea0003c00000 */
[----:B------:R0:W1:Y:S02]  /*c560*/  SHFL.IDX P6, R14, R13, R12, R11 ;  /* 0x0000000c0d0e7389 */ /* 0x00006400000c000b */
[----:B01----:R-:W-:Y:S01]  /*c570*/  ENDCOLLECTIVE ;  /* 0x000000000000791b */ /* 0x003fe20003800000 */
.L_x_145:
[----:B------:R-:W-:Y:S01]  /*c580*/  IMAD.X R3, RZ, RZ, R3, P0 ;  /* 0x000000ffff037224 */ /* 0x000fe200000e0603 */
[----:B------:R-:W-:Y:S01]  /*c590*/  ISETP.LT.OR P0, PT, R8, 0x1, P2 ;  /* 0x000000010800780c */ /* 0x000fe20001701670 */
[----:B------:R-:W-:-:S12]  /*c5a0*/  IMAD.MOV.U32 R13, RZ, RZ, R17 ;  /* 0x000000ffff0d7224 */ /* 0x000fd800078e0011 */
[----:B------:R-:W-:Y:S01]  /*c5b0*/  @!PT LDS RZ, [RZ] ;  /* 0x00000000fffff984 */ /* 0x000fe20000000800 */
[----:B------:R-:W-:Y:S01]  /*c5c0*/  @!PT LDS RZ, [RZ] ;  /* 0x00000000fffff984 */ /* 0x000fe20000000800 */
[----:B------:R-:W-:Y:S01]  /*c5d0*/  @!PT LDS RZ, [RZ] ;  /* 0x00000000fffff984 */ /* 0x000fe20000000800 */
[----:B------:R-:W-:Y:S01]  /*c5e0*/  LDGSTS.E.BYPASS.LTC128B.128 [R7+0x400], desc[UR36][R2.64], !P0 ;  /* 0x0040000002077fae */ /* 0x000fe2000c101d64 */
[----:B------:R-:W-:-:S13]  /*c5f0*/  ISETP.LT.OR P0, PT, R8, 0x1, P1 ;  /* 0x000000010800780c */ /* 0x000fda0000f01670 */
[----:B------:R0:W-:Y:S02]  /*c600*/  LDGSTS.E.BYPASS.LTC128B.128 [R7+0x3400], desc[UR36][R2.64+0x80], !P0 ;  /* 0x0340008002077fae */ /* 0x0001e4000c101d64 */
[----:B0-----:R-:W-:-:S07]  /*c610*/  IMAD.MOV.U32 R3, RZ, RZ, R14 ;  /* 0x000000ffff037224 */ /* 0x001fce00078e000e */
[----:B------:R-:W-:Y:S05]  /*c620*/  WARPSYNC.COLLECTIVE R15, `(.L_x_146) ;  /* 0x000000000f087348 */ /* 0x000fea0003c00000 */
[----:B------:R0:W1:Y:S02]  /*c630*/  SHFL.IDX P6, R14, R13, R12, R11 ;  /* 0x0000000c0d0e7389 */ /* 0x00006400000c000b */
[----:B01----:R-:W-:Y:S01]  /*c640*/  ENDCOLLECTIVE ;  /* 0x000000000000791b */ /* 0x003fe20003800000 */
.L_x_146:
[----:B------:R-:W-:Y:S01]  /*c650*/  MOV R13, R18 ;  /* 0x00000012000d7202 */ /* 0x000fe20000000f00 */
[----:B------:R-:W-:Y:S01]  /*c660*/  IMAD.MOV.U32 R12, RZ, RZ, 0x2 ;  /* 0x00000002ff0c7424 */ /* 0x000fe200078e00ff */
[----:B------:R-:W-:-:S13]  /*c670*/  IADD3 R2, P0, R14, R5, RZ ;  /* 0x000000050e027210 */ /* 0x000fda0007f1e0ff */
[----:B------:R-:W-:Y:S05]  /*c680*/  WARPSYNC.COLLECTIVE R15, `(.L_x_147) ;  /* 0x000000000f087348 */ /* 0x000fea0003c00000 */
[----:B------:R0:W1:Y:S02]  /*c690*/  SHFL.IDX P6, R14, R13, R12, R11 ;  /* 0x0000000c0d0e7389 */ /* 0x00006400000c000b */
[----:B01----:R-:W-:Y:S01]  /*c6a0*/  ENDCOLLECTIVE ;  /* 0x000000000000791b */ /* 0x003fe20003800000 */
.L_x_147:
        /* <DEDUP_REMOVED lines=13> */
.L_x_148:
[----:B------:R-:W-:Y:S02]  /*c780*/  IMAD.MOV.U32 R13, RZ, RZ, R18 ;  /* 0x000000ffff0d7224 */ /* 0x000fe400078e0012 */
[----:B------:R-:W-:Y:S01]  /*c790*/  IMAD.MOV.U32 R12, RZ, RZ, 0x3 ;  /* 0x00000003ff0c7424 */ /* 0x000fe200078e00ff */
[----:B------:R-:W-:-:S13]  /*c7a0*/  IADD3 R2, P0, R14, R5, RZ ;  /* 0x000000050e027210 */ /* 0x000fda0007f1e0ff */
[----:B------:R-:W-:Y:S05]  /*c7b0*/  WARPSYNC.COLLECTIVE R15, `(.L_x_149) ;  /* 0x000000000f087348 */ /* 0x000fea0003c00000 */
[----:B------:R0:W1:Y:S02]  /*c7c0*/  SHFL.IDX P6, R14, R13, R12, R11 ;  /* 0x0000000c0d0e7389 */ /* 0x00006400000c000b */
[----:B01----:R-:W-:Y:S01]  /*c7d0*/  ENDCOLLECTIVE ;  /* 0x000000000000791b */ /* 0x003fe20003800000 */
.L_x_149:
[----:B------:R-:W-:Y:S02]  /*c7e0*/  IADD3.X R3, RZ, R3, RZ, P0, !PT ;  /* 0x00000003ff037210 */ /* 0x000fe400007fe4ff */
[----:B------:R-:W-:Y:S02]  /*c7f0*/  ISETP.LT.OR P0, PT, R8, 0x21, P2 ;  /* 0x000000210800780c */ /* 0x000fe40001701670 */
[----:B------:R-:W-:-:S11]  /*c800*/  MOV R13, R17 ;  /* 0x00000011000d7202 */ /* 0x000fd60000000f00 */
        /* <DEDUP_REMOVED lines=10> */
.L_x_150:
[----:B------:R-:W-:Y:S02]  /*c8b0*/  IMAD.MOV.U32 R13, RZ, RZ, R18 ;  /* 0x000000ffff0d7224 */ /* 0x000fe400078e0012 */
[----:B------:R-:W-:Y:S01]  /*c8c0*/  IMAD.MOV.U32 R12, RZ, RZ, 0x4 ;  /* 0x00000004ff0c7424 */ /* 0x000fe200078e00ff */
[----:B------:R-:W-:-:S13]  /*c8d0*/  IADD3 R2, P0, R14, R5, RZ ;  /* 0x000000050e027210 */ /* 0x000fda0007f1e0ff */
[----:B------:R-:W-:Y:S05]  /*c8e0*/  WARPSYNC.COLLECTIVE R15, `(.L_x_151) ;  /* 0x000000000f087348 */ /* 0x000fea0003c00000 */
[----:B------:R0:W1:Y:S02]  /*c8f0*/  SHFL.IDX P6, R14, R13, R12, R11 ;  /* 0x0000000c0d0e7389 */ /* 0x00006400000c000b */
[----:B01----:R-:W-:Y:S01]  /*c900*/  ENDCOLLECTIVE ;  /* 0x000000000000791b */ /* 0x003fe20003800000 */
.L_x_151:
        /* <DEDUP_REMOVED lines=9> */
[----:B0-----:R-:W-:-:S07]  /*c9a0*/  MOV R3, R14 ;  /* 0x0000000e00037202 */ /* 0x001fce0000000f00 */
[----:B------:R-:W-:Y:S05]  /*c9b0*/  WARPSYNC.COLLECTIVE R15, `(.L_x_152) ;  /* 0x000000000f087348 */ /* 0x000fea0003c00000 */
[----:B------:R0:W1:Y:S02]  /*c9c0*/  SHFL.IDX P6, R14, R13, R12, R11 ;  /* 0x0000000c0d0e7389 */ /* 0x00006400000c000b */
[----:B01----:R-:W-:Y:S01]  /*c9d0*/  ENDCOLLECTIVE ;  /* 0x000000000000791b */ /* 0x003fe20003800000 */
.L_x_152:
[----:B------:R-:W-:Y:S01]  /*c9e0*/  IMAD.MOV.U32 R13, RZ, RZ, R18 ;  /* 0x000000ffff0d7224 */ /* 0x000fe200078e0012 */
[----:B------:R-:W-:Y:S02]  /*c9f0*/  MOV R12, 0x5 ;  /* 0x00000005000c7802 */ /* 0x000fe40000000f00 */
[----:B------:R-:W-:-:S13]  /*ca00*/  IADD3 R2, P0, R14, R5, RZ ;  /* 0x000000050e027210 */ /* 0x000fda0007f1e0ff */
[----:B------:R-:W-:Y:S05]  /*ca10*/  WARPSYNC.COLLECTIVE R15, `(.L_x_153) ;  /* 0x000000000f087348 */ /* 0x000fea0003c00000 */
[----:B------:R0:W1:Y:S02]  /*ca20*/  SHFL.IDX P6, R14, R13, R12, R11 ;  /* 0x0000000c0d0e7389 */ /* 0x00006400000c000b */
[----:B01----:R-:W-:Y:S01]  /*ca30*/  ENDCOLLECTIVE ;  /* 0x000000000000791b */ /* 0x003fe20003800000 */
.L_x_153:
[----:B------:R-:W-:Y:S01]  /*ca40*/  IMAD.X R3, RZ, RZ, R3, P0 ;  /* 0x000000ffff037224 */ /* 0x000fe200000e0603 */
[----:B------:R-:W-:Y:S01]  /*ca50*/  ISETP.LT.OR P0, PT, R8, 0x41, P2 ;  /* 0x000000410800780c */ /* 0x000fe20001701670 */
[----:B------:R-:W-:-:S12]  /*ca60*/  IMAD.MOV.U32 R13, RZ, RZ, R17 ;  /* 0x000000ffff0d7224 */ /* 0x000fd800078e0011 */
[----:B------:R-:W-:Y:S01]  /*ca70*/  @!PT LDS RZ, [RZ] ;  /* 0x00000000fffff984 */ /* 0x000fe20000000800 */
[----:B------:R-:W-:Y:S01]  /*ca80*/  @!PT LDS RZ, [RZ] ;  /* 0x00000000fffff984 */ /* 0x000fe20000000800 */
[----:B------:R-:W-:Y:S01]  /*ca90*/  @!PT LDS RZ, [RZ] ;  /* 0x00000000fffff984 */ /* 0x000fe20000000800 */
[----:B------:R0:W-:Y:S01]  /*caa0*/  LDGSTS.E.BYPASS.LTC128B.128 [R7+0x2400], desc[UR36][R2.64], !P0 ;  /* 0x0240000002077fae */ /* 0x0001e2000c101d64 */
[----:B------:R-:W-:Y:S01]  /*cab0*/  ISETP.LT.OR P0, PT, R8, 0x41, P1 ;  /* 0x000000410800780c */ /* 0x000fe20000f01670 */
[----:B------:R-:W-:-:S12]  /*cac0*/  IMAD.MOV.U32 R18, RZ, RZ, R14 ;  /* 0x000000ffff127224 */ /* 0x000fd800078e000e */
[----:B0-----:R-:W-:Y:S05]  /*cad0*/  WARPSYNC.COLLECTIVE R15, `(.L_x_154) ;  /* 0x000000000f087348 */ /* 0x001fea0003c00000 */
[----:B------:R1:W2:Y:S02]  /*cae0*/  SHFL.IDX P6, R14, R13, R12, R11 ;  /* 0x0000000c0d0e7389 */ /* 0x0002a400000c000b */
[----:B012---:R-:W-:Y:S01]  /*caf0*/  ENDCOLLECTIVE ;  /* 0x000000000000791b */ /* 0x007fe20003800000 */
.L_x_154:
[----:B------:R-:W-:Y:S01]  /*cb00*/  @!PT LDS RZ, [RZ] ;  /* 0x00000000fffff984 */ /* 0x000fe20000000800 */
[----:B------:R-:W-:Y:S01]  /*cb10*/  @!PT LDS RZ, [RZ] ;  /* 0x00000000fffff984 */ /* 0x000fe20000000800 */
[----:B------:R-:W-:Y:S01]  /*cb20*/  @!PT LDS RZ, [RZ] ;  /* 0x00000000fffff984 */ /* 0x000fe20000000800 */
[----:B------:R0:W-:Y:S01]  /*cb30*/  LDGSTS.E.BYPASS.LTC128B.128 [R7+0x5400], desc[UR36][R2.64+0x80], !P0 ;  /* 0x0540008002077fae */ /* 0x0001e2000c101d64 */
[----:B------:R-:W-:Y:S05]  /*cb40*/  BRA `(.L_x_155) ;  /* 0xffffffcc00c87947 */ /* 0x000fea000383ffff */
.L_x_71:
[----:B0-----:R0:W1:Y:S02]  /*cb50*/  SYNCS.PHASECHK.TRANS64.TRYWAIT P0, [R4+URZ+0x2a860], R3 ;  /* 0x02a86003040075a7 */ /* 0x001064000800017f */
[----:B-1----:R-:W-:Y:S05]  /*cb60*/  @!P0 NANOSLEEP.SYNCS 0x989680 ;  /* 0x009896800000895d */ /* 0x002fea0003900000 */
[----:B------:R-:W1:Y:S02]  /*cb70*/  @!P0 SYNCS.PHASECHK.TRANS64 P0, [R4+URZ+0x2a860], R3 ;  /* 0x02a86003040085a7 */ /* 0x000e64000800007f */
[----:B-1----:R-:W-:Y:S05]  /*cb80*/  @!P0 BRA `(.L_x_71) ;  /* 0xfffffffc00f08947 */ /* 0x002fea000383ffff */
[----:B------:R-:W-:Y:S05]  /*cb90*/  BRA `(.L_x_156) ;  /* 0xffffffd0009c7947 */ /* 0x000fea000383ffff */
.L_x_72:
[----:B------:R-:W-:Y:S01]  /*cba0*/  BSSY B0, `(.L_x_157) ;  /* 0x0000008000007945 */ /* 0x000fe20003800000 */
[----:B------:R-:W-:Y:S01]  /*cbb0*/  IMAD.MOV.U32 R13, RZ, RZ, R18 ;  /* 0x000000ffff0d7224 */ /* 0x000fe200078e0012 */
[----:B------:R-:W-:Y:S01]  /*cbc0*/  MOV R12, RZ ;  /* 0x000000ff000c7202 */ /* 0x000fe20000000f00 */
[----:B------:R-:W-:Y:S02]  /*cbd0*/  IMAD.MOV.U32 R11, RZ, RZ, 0x181f ;  /* 0x0000181fff0b7424 */ /* 0x000fe400078e00ff */
[----:B------:R-:W-:-:S07]  /*cbe0*/  IMAD.MOV.U32 R15, RZ, RZ, -0x1 ;  /* 0xffffffffff0f7424 */ /* 0x000fce00078e00ff */
[----:B0-----:R-:W-:Y:S05]  /*cbf0*/  WARPSYNC.COLLECTIVE R15, `(.L_x_158) ;  /* 0x000000000f087348 */ /* 0x001fea0003c00000 */
[----:B------:R1:W2:Y:S02]  /*cc00*/  SHFL.IDX P6, R14, R13, R12, R11 ;  /* 0x0000000c0d0e7389 */ /* 0x0002a400000c000b */
[----:B012---:R-:W-:Y:S01]  /*cc10*/  ENDCOLLECTIVE ;  /* 0x000000000000791b */ /* 0x007fe20003800000 */
.L_x_158:
[----:B------:R-:W-:Y:S05]  /*cc20*/  BSYNC B0 ;  /* 0x0000000000007941 */ /* 0x000fea0003800000 */
.L_x_157:
[----:B------:R-:W-:Y:S01]  /*cc30*/  MOV R13, R17 ;  /* 0x00000011000d7202 */ /* 0x000fe20000000f00 */
[----:B------:R-:W-:Y:S01]  /*cc40*/  IMAD.MOV.U32 R12, RZ, RZ, RZ ;  /* 0x000000ffff0c7224 */ /* 0x000fe200078e00ff */
[----:B------:R-:W-:Y:S01]  /*cc50*/  SHF.L.U32 R6, R37, 0x1, RZ ;  /* 0x0000000125067819 */ /* 0x000fe200000006ff */
[----:B------:R-:W-:Y:S02]  /*cc60*/  IMAD.MOV.U32 R11, RZ, RZ, 0x181f ;  /* 0x0000181fff0b7424 */ /* 0x000fe400078e00ff */
[----:B------:R-:W-:Y:S02]  /*cc70*/  IMAD.MOV.U32 R15, RZ, RZ, -0x1 ;  /* 0xffffffffff0f7424 */ /* 0x000fe400078e00ff */
[----:B------:R-:W-:-:S07]  /*cc80*/  IMAD.MOV.U32 R0, RZ, RZ, R14 ;  /* 0x000000ffff007224 */ /* 0x000fce00078e000e */
[----:B------:R-:W-:Y:S05]  /*cc90*/  WARPSYNC.COLLECTIVE R15, `(.L_x_159) ;  /* 0x000000000f087348 */ /* 0x000fea0003c00000 */
[----:B------:R0:W1:Y:S02]  /*cca0*/  SHFL.IDX P6, R14, R13, R12, R11 ;  /* 0x0000000c0d0e7389 */ /* 0x00006400000c000b */
[----:B01----:R-:W-:Y:S01]  /*ccb0*/  ENDCOLLECTIVE ;  /* 0x000000000000791b */ /* 0x003fe20003800000 */
.L_x_159:
[----:B------:R-:W-:Y:S02]  /*ccc0*/  IMAD.MOV.U32 R13, RZ, RZ, R18 ;  /* 0x000000ffff0d7224 */ /* 0x000fe400078e0012 */
[----:B------:R-:W-:Y:S01]  /*ccd0*/  IMAD.MOV.U32 R12, RZ, RZ, 0x1 ;  /* 0x00000001ff0c7424 */ /* 0x000fe200078e00ff */
[----:B------:R-:W-:-:S13]  /*cce0*/  IADD3 R2, P0, R14, R6, RZ ;  /* 0x000000060e027210 */ /* 0x000fda0007f1e0ff */
[----:B------:R-:W-:Y:S05]  /*ccf0*/  WARPSYNC.COLLECTIVE R15, `(.L_x_160) ;  /* 0x000000000f087348 */ /* 0x000fea0003c00000 */
[----:B------:R0:W1:Y:S02]  /*cd00*/  SHFL.IDX P6, R14, R13, R12, R11 ;  /* 0x0000000c0d0e7389 */ /* 0x00006400000c000b */
[----:B01----:R-:W-:Y:S01]  /*cd10*/  ENDCOLLECTIVE ;  /* 0x000000000000791b */ /* 0x003fe20003800000 */
.L_x_160:
[----:B------:R-:W-:Y:S01]  /*cd20*/  IMAD.X R3, RZ, RZ, R0, P0 ;  /* 0x000000ffff037224 */ /* 0x000fe200000e0600 */
[----:B------:R-:W-:Y:S02]  /*cd30*/  ISETP.LT.OR P0, PT, R5, 0x1, P2 ;  /* 0x000000010500780c */ /* 0x000fe40001701670 */
[----:B------:R-:W-:Y:S01]  /*cd40*/  LEA R0, R7, UR39, 0x1 ;  /* 0x0000002707007c11 */ /* 0x000fe2000f8e08ff */
[----:B------:R-:W-:-:S10]  /*cd50*/  IMAD.MOV.U32 R13, RZ, RZ, R17 ;  /* 0x000000ffff0d7224 */ /* 0x000fd400078e0011 */
[----:B------:R-:W-:Y:S01]  /*cd60*/  @!PT LDS RZ, [RZ] ;  /* 0x00000000fffff984 */ /* 0x000fe20000000800 */
[----:B------:R-:W-:Y:S01]  /*cd70*/  @!PT LDS RZ, [RZ] ;  /* 0x00000000fffff984 */ /* 0x000fe20000000800 */
[----:B------:R-:W-:Y:S01]  /*cd80*/  @!PT LDS RZ, [RZ] ;  /* 0x00000000fffff984 */ /* 0x000fe20000000800 */
[----:B------:R0:W-:Y:S01]  /*cd90*/  LDGSTS.E.BYPASS.LTC128B.128 [R0+0x400], desc[UR36][R2.64], !P0 ;  /* 0x0040000002007fae */ /* 0x0001e2000c101d64 */
[----:B------:R-:W-:Y:S02]  /*cda0*/  ISETP.LT.OR P0, PT, R5, 0x1, P1 ;  /* 0x000000010500780c */ /* 0x000fe40000f01670 */
[----:B------:R-:W-:-:S11]  /*cdb0*/  MOV R7, R14 ;  /* 0x0000000e00077202 */ /* 0x000fd60000000f00 */
[----:B0-----:R-:W-:Y:S05]  /*cdc0*/  WARPSYNC.COLLECTIVE R15, `(.L_x_161) ;  /* 0x000000000f087348 */ /* 0x001fea0003c00000 */
[----:B------:R1:W2:Y:S02]  /*cdd0*/  SHFL.IDX P6, R14, R13, R12, R11 ;  /* 0x0000000c0d0e7389 */ /* 0x0002a400000c000b */
[----:B012---:R-:W-:Y:S01]  /*cde0*/  ENDCOLLECTIVE ;  /* 0x000000000000791b */ /* 0x007fe20003800000 */
.L_x_161:
[----:B------:R-:W-:Y:S01]  /*cdf0*/  @!PT LDS RZ, [RZ] ;  /* 0x00000000fffff984 */ /* 0x000fe20000000800 */
[----:B------:R-:W-:Y:S01]  /*ce00*/  @!PT LDS RZ, [RZ] ;  /* 0x00000000fffff984 */ /* 0x000fe20000000800 */
[----:B------:R-:W-:Y:S01]  /*ce10*/  @!PT LDS RZ, [RZ] ;  /* 0x00000000fffff984 */ /* 0x000fe20000000800 */
[----:B------:R0:W-:Y:S01]  /*ce20*/  LDGSTS.E.BYPASS.LTC128B.128 [R0+0x3400], desc[UR36][R2.64+0x80], !P0 ;  /* 0x0340008002007fae */ /* 0x0001e2000c101d64 */
[----:B------:R-:W-:Y:S01]  /*ce30*/  IMAD.MOV.U32 R13, RZ, RZ, R18 ;  /* 0x000000ffff0d7224 */ /* 0x000fe200078e0012 */
[----:B------:R-:W-:Y:S02]  /*ce40*/  MOV R12, 0x2 ;  /* 0x00000002000c7802 */ /* 0x000fe40000000f00 */
[----:B0-----:R-:W-:-:S13]  /*ce50*/  IADD3 R2, P0, R14, R6, RZ ;  /* 0x000000060e027210 */ /* 0x001fda0007f1e0ff */
[----:B------:R-:W-:Y:S05]  /*ce60*/  WARPSYNC.COLLECTIVE R15, `(.L_x_162) ;  /* 0x000000000f087348 */ /* 0x000fea0003c00000 */
[----:B------:R0:W1:Y:S02]  /*ce70*/  SHFL.IDX P6, R14, R13, R12, R11 ;  /* 0x0000000c0d0e7389 */ /* 0x00006400000c000b */
[----:B01----:R-:W-:Y:S01]  /*ce80*/  ENDCOLLECTIVE ;  /* 0x000000000000791b */ /* 0x003fe20003800000 */
.L_x_162:
        /* <DEDUP_REMOVED lines=12> */
.L_x_163:
[----:B------:R-:W-:Y:S01]  /*cf50*/  @!PT LDS RZ, [RZ] ;  /* 0x00000000fffff984 */ /* 0x000fe20000000800 */
[----:B------:R-:W-:Y:S01]  /*cf60*/  @!PT LDS RZ, [RZ] ;  /* 0x00000000fffff984 */ /* 0x000fe20000000800 */
[----:B------:R-:W-:Y:S01]  /*cf70*/  @!PT LDS RZ, [RZ] ;  /* 0x00000000fffff984 */ /* 0x000fe20000000800 */
[----:B------:R0:W-:Y:S01]  /*cf80*/  LDGSTS.E.BYPASS.LTC128B.128 [R0+0x3c00], desc[UR36][R2.64+0x80], !P0 ;  /* 0x03c0008002007fae */ /* 0x0001e2000c101d64 */
[----:B------:R-:W-:Y:S01]  /*cf90*/  MOV R13, R18 ;  /* 0x00000012000d7202 */ /* 0x000fe20000000f00 */
[----:B------:R-:W-:Y:S01]  /*cfa0*/  IMAD.MOV.U32 R12, RZ, RZ, 0x3 ;  /* 0x00000003ff0c7424 */ /* 0x000fe200078e00ff */
[----:B0-----:R-:W-:-:S13]  /*cfb0*/  IADD3 R2, P0, R14, R6, RZ ;  /* 0x000000060e027210 */ /* 0x001fda0007f1e0ff */
[----:B------:R-:W-:Y:S05]  /*cfc0*/  WARPSYNC.COLLECTIVE R15, `(.L_x_164) ;  /* 0x000000000f087348 */ /* 0x000fea0003c00000 */
[----:B------:R0:W1:Y:S02]  /*cfd0*/  SHFL.IDX P6, R14, R13, R12, R11 ;  /* 0x0000000c0d0e7389 */ /* 0x00006400000c000b */
[----:B01----:R-:W-:Y:S01]  /*cfe0*/  ENDCOLLECTIVE ;  /* 0x000000000000791b */ /* 0x003fe20003800000 */
.L_x_164:
        /* <DEDUP_REMOVED lines=12> */
.L_x_165:
[----:B------:R-:W-:Y:S01]  /*d0b0*/  @!PT LDS RZ, [RZ] ;  /* 0x00000000fffff984 */ /* 0x000fe20000000800 */
[----:B------:R-:W-:Y:S01]  /*d0c0*/  @!PT LDS RZ, [RZ] ;  /* 0x00000000fffff984 */ /* 0x000fe20000000800 */
[----:B------:R-:W-:Y:S01]  /*d0d0*/  @!PT LDS RZ, [RZ] ;  /* 0x00000000fffff984 */ /* 0x000fe20000000800 */
[----:B------:R0:W-:Y:S01]  /*d0e0*/  LDGSTS.E.BYPASS.LTC128B.128 [R0+0x4400], desc[UR36][R2.64+0x80], !P0 ;  /* 0x0440008002007fae */ /* 0x0001e2000c101d64 */
[----:B------:R-:W-:Y:S02]  /*d0f0*/  IMAD.MOV.U32 R13, RZ, RZ, R18 ;  /* 0x000000ffff0d7224 */ /* 0x000fe400078e0012 */
[----:B------:R-:W-:Y:S01]  /*d100*/  IMAD.MOV.U32 R12, RZ, RZ, 0x4 ;  /* 0x00000004ff0c7424 */ /* 0x000fe200078e00ff */
[----:B0-----:R-:W-:-:S13]  /*d110*/  IADD3 R2, P0, R14, R6, RZ ;  /* 0x000000060e027210 */ /* 0x001fda0007f1e0ff */
[----:B------:R-:W-:Y:S05]  /*d120*/  WARPSYNC.COLLECTIVE R15, `(.L_x_166) ;  /* 0x000000000f087348 */ /* 0x000fea0003c00000 */
[----:B------:R0:W1:Y:S02]  /*d130*/  SHFL.IDX P6, R14, R13, R12, R11 ;  /* 0x0000000c0d0e7389 */ /* 0x00006400000c000b */
[----:B01----:R-:W-:Y:S01]  /*d140*/  ENDCOLLECTIVE ;  /* 0x000000000000791b */ /* 0x003fe20003800000 */
.L_x_166:
[----:B------:R-:W-:Y:S02]  /*d150*/  IADD3.X R3, RZ, R7, RZ, P0, !PT ;  /* 0x00000007ff037210 */ /* 0x000fe400007fe4ff */
[----:B------:R-:W-:Y:S02]  /*d160*/  ISETP.LT.OR P0, PT, R5, 0x31, P2 ;  /* 0x000000310500780c */ /* 0x000fe40001701670 */
[----:B------:R-:W-:-:S11]  /*d170*/  MOV R13, R17 ;  /* 0x00000011000d7202 */ /* 0x000fd60000000f00 */
        /* <DEDUP_REMOVED lines=9> */
.L_x_167:
        /* <DEDUP_REMOVED lines=10> */
.L_x_168:
[----:B------:R-:W-:Y:S01]  /*d2b0*/  IMAD.X R3, RZ, RZ, R7, P0 ;  /* 0x000000ffff037224 */ /* 0x000fe200000e0607 */
[----:B------:R-:W-:Y:S01]  /*d2c0*/  ISETP.LT.OR P0, PT, R5, 0x41, P2 ;  /* 0x000000410500780c */ /* 0x000fe20001701670 */
[----:B------:R-:W-:-:S12]  /*d2d0*/  IMAD.MOV.U32 R13, RZ, RZ, R17 ;  /* 0x000000ffff0d7224 */ /* 0x000fd800078e0011 */
        /* <DEDUP_REMOVED lines=9> */
.L_x_169:
[----:B------:R-:W-:Y:S01]  /*d370*/  @!PT LDS RZ, [RZ] ;  /* 0x00000000fffff984 */ /* 0x000fe20000000800 */
[----:B------:R-:W-:Y:S01]  /*d380*/  @!PT LDS RZ, [RZ] ;  /* 0x00000000fffff984 */ /* 0x000fe20000000800 */
[----:B------:R-:W-:Y:S01]  /*d390*/  @!PT LDS RZ, [RZ] ;  /* 0x00000000fffff984 */ /* 0x000fe20000000800 */
[----:B------:R0:W-:Y:S01]  /*d3a0*/  LDGSTS.E.BYPASS.LTC128B.128 [R0+0x5400], desc[UR36][R2.64+0x80], !P0 ;  /* 0x0540008002007fae */ /* 0x0001e2000c101d64 */
[----:B------:R-:W-:Y:S05]  /*d3b0*/  BRA `(.L_x_170) ;  /* 0xffffffcc00607947 */ /* 0x000fea000383ffff */
.L_x_77:
[----:B0-----:R0:W1:Y:S02]  /*d3c0*/  SYNCS.PHASECHK.TRANS64.TRYWAIT P0, [R5+URZ+0x2a820], R0 ;  /* 0x02a82000050075a7 */ /* 0x001064000800017f */
[----:B-1----:R-:W-:Y:S05]  /*d3d0*/  @!P0 NANOSLEEP.SYNCS 0x989680 ;  /* 0x009896800000895d */ /* 0x002fea0003900000 */
[----:B------:R-:W1:Y:S02]  /*d3e0*/  @!P0 SYNCS.PHASECHK.TRANS64 P0, [R5+URZ+0x2a820], R0 ;  /* 0x02a82000050085a7 */ /* 0x000e64000800007f */
[----:B-1----:R-:W-:Y:S05]  /*d3f0*/  @!P0 BRA `(.L_x_77) ;  /* 0xfffffffc00f08947 */ /* 0x002fea000383ffff */
[----:B------:R-:W-:Y:S05]  /*d400*/  BRA `(.L_x_171) ;  /* 0xffffffcc00f47947 */ /* 0x000fea000383ffff */
.L_x_78:
[----:B------:R-:W1:Y:S01]  /*d410*/  S2R R2, SR_TID.X ;  /* 0x0000000000027919 */ /* 0x000e620000002100 */
[----:B------:R-:W-:Y:S01]  /*d420*/  BSSY B0, `(.L_x_172) ;  /* 0x000000a000007945 */ /* 0x000fe20003800000 */
[----:B------:R-:W-:Y:S01]  /*d430*/  IMAD.MOV.U32 R12, RZ, RZ, RZ ;  /* 0x000000ffff0c7224 */ /* 0x000fe200078e00ff */
[----:B------:R-:W-:Y:S01]  /*d440*/  MOV R11, 0x1f ;  /* 0x0000001f000b7802 */ /* 0x000fe20000000f00 */
[----:B------:R-:W-:Y:S01]  /*d450*/  IMAD.MOV.U32 R15, RZ, RZ, -0x1 ;  /* 0xffffffffff0f7424 */ /* 0x000fe200078e00ff */
[----:B-1----:R-:W-:-:S04]  /*d460*/  SHF.R.U32.HI R2, RZ, 0x5, R2 ;  /* 0x00000005ff027819 */ /* 0x002fc80000011602 */
[----:B------:R-:W-:-:S05]  /*d470*/  LOP3.LUT R2, R2, 0x3, RZ, 0xc0, !PT ;  /* 0x0000000302027812 */ /* 0x000fca00078ec0ff */
[----:B------:R-:W-:-:S07]  /*d480*/  IMAD.MOV.U32 R13, RZ, RZ, R2 ;  /* 0x000000ffff0d7224 */ /* 0x000fce00078e0002 */
[----:B0-----:R-:W-:Y:S05]  /*d490*/  WARPSYNC.COLLECTIVE R15, `(.L_x_173) ;  /* 0x000000000f087348 */ /* 0x001fea0003c00000 */
[----:B------:R1:W2:Y:S02]  /*d4a0*/  SHFL.IDX P6, R14, R13, R12, R11 ;  /* 0x0000000c0d0e7389 */ /* 0x0002a400000c000b */
[----:B012---:R-:W-:Y:S01]  /*d4b0*/  ENDCOLLECTIVE ;  /* 0x000000000000791b */ /* 0x007fe20003800000 */
.L_x_173:
[----:B------:R-:W-:Y:S05]  /*d4c0*/  BSYNC B0 ;  /* 0x0000000000007941 */ /* 0x000fea0003800000 */
.L_x_172:
[----:B------:R-:W-:Y:S05]  /*d4d0*/  BRA `(.L_x_174) ;  /* 0xffffffcc00dc7947 */ /* 0x000fea000383ffff */
.L_x_81:
[----:B------:R-:W-:Y:S01]  /*d4e0*/  BSSY B1, `(.L_x_175) ;  /* 0x0000006000017945 */ /* 0x000fe20003800000 */
[----:B------:R-:W-:-:S07]  /*d4f0*/  IMAD.MOV.U32 R15, RZ, RZ, -0x1 ;  /* 0xffffffffff0f7424 */ /* 0x000fce00078e00ff */
[----:B0-----:R-:W-:Y:S05]  /*d500*/  WARPSYNC.COLLECTIVE R15, `(.L_x_176) ;  /* 0x000000000f0c7348 */ /* 0x001fea0003c00000 */
[----:B------:R-:W-:Y:S02]  /*d510*/  ELECT P6, UR62, PT ;  /* 0x00000000003e782f */ /* 0x000fe400038c0000 */
[----:B------:R-:W-:Y:S01]  /*d520*/  MOV R14, UR62 ;  /* 0x0000003e000e7c02 */ /* 0x000fe20008000f00 */
[----:B0-----:R-:W-:Y:S10]  /*d530*/  ENDCOLLECTIVE ;  /* 0x000000000000791b */ /* 0x001ff40003800000 */
.L_x_176:
[----:B------:R-:W-:Y:S05]  /*d540*/  BSYNC B1 ;  /* 0x0000000000017941 */ /* 0x000fea0003800000 */
.L_x_175:
[----:B------:R-:W-:Y:S05]  /*d550*/  BRA `(.L_x_177) ;  /* 0xffffffcc00d47947 */ /* 0x000fea000383ffff */
.L_x_83:
[----:B0-----:R0:W1:Y:S02]  /*d560*/  SYNCS.PHASECHK.TRANS64.TRYWAIT P1, [R3+URZ+0x2a840], R2 ;  /* 0x02a84002030075a7 */ /* 0x001064000802017f */
[----:B-1----:R-:W-:Y:S05]  /*d570*/  @!P1 NANOSLEEP.SYNCS 0x989680 ;  /* 0x009896800000995d */ /* 0x002fea0003900000 */
[----:B------:R-:W1:Y:S02]  /*d580*/  @!P1 SYNCS.PHASECHK.TRANS64 P1, [R3+URZ+0x2a840], R2 ;  /* 0x02a84002030095a7 */ /* 0x000e64000802007f */
[----:B-1----:R-:W-:Y:S05]  /*d590*/  @!P1 BRA `(.L_x_83) ;  /* 0xfffffffc00f09947 */ /* 0x002fea000383ffff */
[----:B------:R-:W-:Y:S05]  /*d5a0*/  BRA `(.L_x_178) ;  /* 0xffffffcc00fc7947 */ /* 0x000fea000383ffff */
.L_x_85:
[----:B-1----:R1:W2:Y:S02]  /*d5b0*/  SYNCS.PHASECHK.TRANS64.TRYWAIT P1, [R5+URZ+0x2a840], R0 ;  /* 0x02a84000050075a7 */ /* 0x0022a4000802017f */
[----:B--2---:R-:W-:Y:S05]  /*d5c0*/  @!P1 NANOSLEEP.SYNCS 0x989680 ;  /* 0x009896800000995d */ /* 0x004fea0003900000 */
[----:B------:R-:W2:Y:S02]  /*d5d0*/  @!P1 SYNCS.PHASECHK.TRANS64 P1, [R5+URZ+0x2a840], R0 ;  /* 0x02a84000050095a7 */ /* 0x000ea4000802007f */
[----:B--2---:R-:W-:Y:S05]  /*d5e0*/  @!P1 BRA `(.L_x_85) ;  /* 0xfffffffc00f09947 */ /* 0x004fea000383ffff */
[----:B------:R-:W-:Y:S05]  /*d5f0*/  BRA `(.L_x_179) ;  /* 0xffffffd000087947 */ /* 0x000fea000383ffff */
.L_x_87:
[----:B--2---:R2:W3:Y:S02]  /*d600*/  SYNCS.PHASECHK.TRANS64.TRYWAIT P1, [R3+URZ+0x2a860], R2 ;  /* 0x02a86002030075a7 */ /* 0x0044e4000802017f */
[----:B---3--:R-:W-:Y:S05]  /*d610*/  @!P1 NANOSLEEP.SYNCS 0x989680 ;  /* 0x009896800000995d */ /* 0x008fea0003900000 */
[----:B------:R-:W3:Y:S02]  /*d620*/  @!P1 SYNCS.PHASECHK.TRANS64 P1, [R3+URZ+0x2a860], R2 ;  /* 0x02a86002030095a7 */ /* 0x000ee4000802007f */
[----:B---3--:R-:W-:Y:S05]  /*d630*/  @!P1 BRA `(.L_x_87) ;  /* 0xfffffffc00f09947 */ /* 0x008fea000383ffff */
[----:B------:R-:W-:Y:S05]  /*d640*/  BRA `(.L_x_180) ;  /* 0xffffffd000047947 */ /* 0x000fea000383ffff */
.L_x_181:
[----:B------:R-:W-:-:S00]  /*d650*/  BRA `(.L_x_181) ;  /* 0xfffffffc00fc7947 */ /* 0x000fc0000383ffff */
[----:B------:R-:W-:-:S00]  /*d660*/  NOP ;  /* 0x0000000000007918 */ /* 0x000fc00000000000 */
        /* <DEDUP_REMOVED lines=9> */
.L_x_15521:


//--------------------- .text._ZN7cutlass13device_kernelIN5flash11enable_sm90INS1_16FlashAttnFwdSm90INS1_25CollectiveMainloopFwdSm90ILi2EN4cute5tupleIJNS5_1CILi1EEES8_S8_EEENS6_IJNS7_ILi128EEENS7_ILi96EEENS7_ILi192EEEEEELi128ENS_10bfloat16_tEfNS_4arch4Sm90ELb0ELb0ELb0ELb1ELb1ELb0ELb0ELb1ELb1ELb1ELb0ELb0EEENS1_21CollectiveEpilogueFwdINS6_IJSA_SA_SB_EEES9_SE_SG_Li256ELb1ELb1ELb0ELb0EEENS1_36VarlenDynamicPersistentTileSchedulerILi128ELi96ELi256ELi128ELb0ELb1ELb1ELb0ELb1ELb1EEEEEEEEEvNT_6ParamsE --------------------------
	.section	.text._ZN7cutlass13device_kernelIN5flash11enable_sm90INS1_16FlashAttnFwdSm90INS1_25CollectiveMainloopFwdSm90ILi2EN4cute5tupleIJNS5_1CILi1EEES8_S8_EEENS6_IJNS7_ILi128EEENS7_ILi96EEENS7_ILi192EEEEEELi128ENS_10bfloat16_tEfNS_4arch4Sm90ELb0ELb0ELb0ELb1ELb1ELb0ELb0ELb1ELb1ELb1ELb0ELb0EEENS1_21CollectiveEpilogueFwdINS6_IJSA_SA_SB_EEES9_SE_SG_Li256ELb1ELb1ELb0ELb0EEENS1_36VarlenDynamicPersistentTileSchedulerILi128ELi96ELi256ELi128ELb0ELb1ELb1ELb0ELb1ELb1EEEEEEEEEvNT_6ParamsE,"ax",@progbits
	.align	128
.text._ZN7cutlass13device_kernelIN5flash11enable_sm90INS1_16FlashAttnFwdSm90INS1_25CollectiveMainloopFwdSm90ILi2EN4cute5tupleIJNS5_1CILi1EEES8_S8_EEENS6_IJNS7_ILi128EEENS7_ILi96EEENS7_ILi192EEEEEELi128ENS_10bfloat16_tEfNS_4arch4Sm90ELb0ELb0ELb0ELb1ELb1ELb0ELb0ELb1ELb1ELb1ELb0ELb0EEENS1_21CollectiveEpilogueFwdINS6_IJSA_SA_SB_EEES9_SE_SG_Li256ELb1ELb1ELb0ELb0EEENS1_36VarlenDynamicPersistentTileSchedulerILi128ELi96ELi256ELi128ELb0ELb1ELb1ELb0ELb1ELb1EEEEEEEEEvNT_6ParamsE:
        .type           _ZN7cutlass13device_kernelIN5flash11enable_sm90INS1_16FlashAttnFwdSm90INS1_25CollectiveMainloopFwdSm90ILi2EN4cute5tupleIJNS5_1CILi1EEES8_S8_EEENS6_IJNS7_ILi128EEENS7_ILi96EEENS7_ILi192EEEEEELi128ENS_10bfloat16_tEfNS_4arch4Sm90ELb0ELb0ELb0ELb1ELb1ELb0ELb0ELb1ELb1ELb1ELb0ELb0EEENS1_21CollectiveEpilogueFwdINS6_IJSA_SA_SB_EEES9_SE_SG_Li256ELb1ELb1ELb0ELb0EEENS1_36VarlenDynamicPersistentTileSchedulerILi128ELi96ELi256ELi128ELb0ELb1ELb1ELb0ELb1ELb1EEEEEEEEEvNT_6ParamsE,@function
        .size           _ZN7cutlass13device_kernelIN5flash11enable_sm90INS1_16FlashAttnFwdSm90INS1_25CollectiveMainloopFwdSm90ILi2EN4cute5tupleIJNS5_1CILi1EEES8_S8_EEENS6_IJNS7_ILi128EEENS7_ILi96EEENS7_ILi192EEEEEELi128ENS_10bfloat16_tEfNS_4arch4Sm90ELb0ELb0ELb0ELb1ELb1ELb0ELb0ELb1ELb1ELb1ELb0ELb0EEENS1_21CollectiveEpilogueFwdINS6_IJSA_SA_SB_EEES9_SE_SG_Li256ELb1ELb1ELb0ELb0EEENS1_36VarlenDynamicPersistentTileSchedulerILi128ELi96ELi256ELi128ELb0ELb1ELb1ELb0ELb1ELb1EEEEEEEEEvNT_6ParamsE,(.L_x_15522 - _ZN7cutlass13device_kernelIN5flash11enable_sm90INS1_16FlashAttnFwdSm90INS1_25CollectiveMainloopFwdSm90ILi2EN4cute5tupleIJNS5_1CILi1EEES8_S8_EEENS6_IJNS7_ILi128EEENS7_ILi96EEENS7_ILi192EEEEEELi128ENS_10bfloat16_tEfNS_4arch4Sm90ELb0ELb0ELb0ELb1ELb1ELb0ELb0ELb1ELb1ELb1ELb0ELb0EEENS1_21CollectiveEpilogueFwdINS6_IJSA_SA_SB_EEES9_SE_SG_Li256ELb1ELb1ELb0ELb0EEENS1_36VarlenDynamicPersistentTileSchedulerILi128ELi96ELi256ELi128ELb0ELb1ELb1ELb0ELb1ELb1EEEEEEEEEvNT_6ParamsE)
        .other          _ZN7cutlass13device_kernelIN5flash11enable_sm90INS1_16FlashAttnFwdSm90INS1_25CollectiveMainloopFwdSm90ILi2EN4cute5tupleIJNS5_1CILi1EEES8_S8_EEENS6_IJNS7_ILi128EEENS7_ILi96EEENS7_ILi192EEEEEELi128ENS_10bfloat16_tEfNS_4arch4Sm90ELb0ELb0ELb0ELb1ELb1ELb0ELb0ELb1ELb1ELb1ELb0ELb0EEENS1_21CollectiveEpilogueFwdINS6_IJSA_SA_SB_EEES9_SE_SG_Li256ELb1ELb1ELb0ELb0EEENS1_36VarlenDynamicPersistentTileSchedulerILi128ELi96ELi256ELi128ELb0ELb1ELb1ELb0ELb1ELb1EEEEEEEEEvNT_6ParamsE,@"STO_CUDA_ENTRY STV_DEFAULT"
_ZN7cutlass13device_kernelIN5flash11enable_sm90INS1_16FlashAttnFwdSm90INS1_25CollectiveMainloopFwdSm90ILi2EN4cute5tupleIJNS5_1CILi1EEES8_S8_EEENS6_IJNS7_ILi128EEENS7_ILi96EEENS7_ILi192EEEEEELi128ENS_10bfloat16_tEfNS_4arch4Sm90ELb0ELb0ELb0ELb1ELb1ELb0ELb0ELb1ELb1ELb1ELb0ELb0EEENS1_21CollectiveEpilogueFwdINS6_IJSA_SA_SB_EEES9_SE_SG_Li256ELb1ELb1ELb0ELb0EEENS1_36VarlenDynamicPersistentTileSchedulerILi128ELi96ELi256ELi128ELb0ELb1ELb1ELb0ELb1ELb1EEEEEEEEEvNT_6ParamsE:
        /* <DEDUP_REMOVED lines=45> */
.L_x_182:
        /* <DEDUP_REMOVED lines=22> */
.L_x_183:
        /* <DEDUP_REMOVED lines=18> */
.L_x_184:
        /* <DEDUP_REMOVED lines=22> */
.L_x_185:
        /* <DEDUP_REMOVED lines=22> */
.L_x_186:
[----:B------:R-:W-:Y:S01]  /*0810*/  ISETP.NE.AND P0, PT, R2, RZ, PT ;  /* 0x000000ff0200720c */ /* 0x000fe20003f05270 */
[----:B------:R-:W-:Y:S01]  /*0820*/  IMAD.MOV.U32 R2, RZ, RZ, 0x1 ;  /* 0x00000001ff027424 */ /* 0x000fe200078e00ff */
[----:B------:R-:W-:Y:S01]  /*0830*/  NOP ;  /* 0x0000000000007918 */ /* 0x000fe20000000000 */
[----:B------:R-:W-:-:S03]  /*0840*/  ULDC.64 UR56, c[0x0][0x208] ;  /* 0x0000820000387ab9 */ /* 0x000fc60000000a00 */
[----:B------:R-:W-:-:S05]  /*0850*/  SEL R2, R2, 0x2, !P0 ;  /* 0x0000000202027807 */ /* 0x000fca0004000000 */
[----:B------:R0:W-:Y:S02]  /*0860*/  STL [R1+0x4], R2 ;  /* 0x0000040201007387 */ /* 0x0001e40000100800 */
[----:B01234-:R-:W-:Y:S06]  /*0870*/  BAR.SYNC.DEFER_BLOCKING 0x0 ;  /* 0x0000000000007b1d */ /* 0x01ffec0000010000 */
[----:B------:R-:W-:Y:S05]  /*0880*/  @!P0 BRA `(.L_x_187) ;  /* 0x0000007400408947 */ /* 0x000fea0003800000 */
.L_x_188:
[----:B------:R-:W-:-:S08]  /*0890*/  NOP ;  /* 0x0000000000007918 */ /* 0x000fd00000000000 */
[----:B------:R-:W0:Y:S02]  /*08a0*/  USETMAXREG.TRY_ALLOC.CTAPOOL UP0, 0xe8 ;  /* 0x000000e8000079c8 */ /* 0x000e240008000600 */
[----:B0-----:R-:W-:-:S13]  /*08b0*/  PLOP3.LUT P0, PT, PT, PT, UP0, 0x80, 0x0 ;  /* 0x000000000000781c */ /* 0x001fda0003f0f008 */
[----:B------:R-:W-:Y:S05]  /*08c0*/  @!P0 BRA `(.L_x_188) ;  /* 0xfffffffc00f08947 */ /* 0x000fea000383ffff */
[----:B------:R-:W0:Y:S08]  /*08d0*/  S2UR UR5, SR_CgaCtaId ;  /* 0x00000000000579c3 */ /* 0x000e300000008800 */
[----:B------:R-:W-:Y:S06]  /*08e0*/  BAR.ARV 0x8, 0x180 ;  /* 0x0206000000007b1d */ /* 0x000fec0000002000 */
[----:B------:R-:W-:-:S02]  /*08f0*/  UMOV UR4, 0x400 ;  /* 0x0000040000047882 */ /* 0x000fc40000000000 */
[----:B------:R-:W-:Y:S01]  /*0900*/  BAR.SYNC.DEFER_BLOCKING 0x5, 0x180 ;  /* 0x0146000000007b1d */ /* 0x000fe20000010000 */
[----:B0-----:R-:W-:-:S09]  /*0910*/  ULEA UR4, UR5, UR4, 0x18 ;  /* 0x0000000405047291 */ /* 0x001fd2000f8ec03f */
[----:B------:R-:W0:Y:S01]  /*0920*/  LDS.128 R48, [UR4+0x2a8d0] ;  /* 0x02a8d004ff307984 */ /* 0x000e220008000c00 */
[----:B------:R-:W-:Y:S01]  /*0930*/  ULDC UR4, c[0x0][0xc3c] ;  /* 0x00030f0000047ab9 */ /* 0x000fe20000000800 */
[----:B------:R-:W-:Y:S06]  /*0940*/  BAR.ARV 0x4, 0x180 ;  /* 0x0106000000007b1d */ /* 0x000fec0000002000 */
[----:B0-----:R-:W-:-:S13]  /*0950*/  ISETP.GE.AND P0, PT, R51, UR4, PT ;  /* 0x0000000433007c0c */ /* 0x001fda000bf06270 */
[----:B------:R-:W-:Y:S05]  /*0960*/  @P0 EXIT ;  /* 0x000000000000094d */ /* 0x000fea0003800000 */
[----:B------:R-:W2:Y:S01]  /*0970*/  LDL.LU R10, [R1+0x4] ;  /* 0x00000400010a7983 */ /* 0x000ea20000300800 */
[----:B------:R-:W0:Y:S02]  /*0980*/  S2R R0, SR_TID.X ;  /* 0x0000000000007919 */ /* 0x000e240000002100 */
[----:B0-----:R-:W-:-:S05]  /*0990*/  VIADD R171, R0, 0xffffff80 ;  /* 0xffffff8000ab7836 */ /* 0x001fca0000000000 */
[----:B------:R-:W-:-:S04]  /*09a0*/  SHF.R.S32.HI R0, RZ, 0x1f, R171 ;  /* 0x0000001fff007819 */ /* 0x000fc800000114ab */
[----:B------:R-:W-:-:S04]  /*09b0*/  LEA.HI R3, R0, R171, RZ, 0x7 ;  /* 0x000000ab00037211 */ /* 0x000fc800078f38ff */
[----:B------:R-:W-:Y:S02]  /*09c0*/  LOP3.LUT R2, R3, 0xffffff80, RZ, 0xc0, !PT ;  /* 0xffffff8003027812 */ /* 0x000fe400078ec0ff */
[----:B------:R-:W-:-:S03]  /*09d0*/  LEA.HI R4, R0, R171, RZ, 0x5 ;  /* 0x000000ab00047211 */ /* 0x000fc600078f28ff */
[----:B------:R-:W-:Y:S01]  /*09e0*/  IMAD.IADD R163, R171, 0x1, -R2 ;  /* 0x00000001aba37824 */ /* 0x000fe200078e0a02 */
[----:B------:R-:W-:Y:S01]  /*09f0*/  LEA.HI R2, R0, R171, RZ, 0x4 ;  /* 0x000000ab00027211 */ /* 0x000fe200078f20ff */
[----:B------:R-:W-:-:S03]  /*0a00*/  IMAD.SHL.U32 R6, R4, 0x20, RZ ;  /* 0x0000002004067824 */ /* 0x000fc600078e00ff */
[----:B------:R-:W-:Y:S02]  /*0a10*/  SHF.R.S32.HI R5, RZ, 0x4, R2 ;  /* 0x00000004ff057819 */ /* 0x000fe40000011402 */
[----:B------:R-:W-:Y:S02]  /*0a20*/  SHF.R.S32.HI R8, RZ, 0x1f, R163 ;  /* 0x0000001fff087819 */ /* 0x000fe400000114a3 */
[C---:B------:R-:W-:Y:S02]  /*0a30*/  LOP3.LUT R4, R2.reuse, 0x3fffff0, RZ, 0xc0, !PT ;  /* 0x03fffff002047812 */ /* 0x040fe400078ec0ff */
[----:B------:R-:W-:Y:S02]  /*0a40*/  LEA.HI R2, R2, R5, RZ, 0x1 ;  /* 0x0000000502027211 */ /* 0x000fe400078f08ff */
[----:B------:R-:W-:Y:S02]  /*0a50*/  LEA.HI R9, R8, R163, RZ, 0x2 ;  /* 0x000000a308097211 */ /* 0x000fe400078f10ff */
[----:B------:R-:W-:-:S02]  /*0a60*/  LOP3.LUT R7, R6, 0xfffffc00, RZ, 0xc0, !PT ;  /* 0xfffffc0006077812 */ /* 0x000fc400078ec0ff */
[----:B------:R-:W-:Y:S02]  /*0a70*/  IADD3 R4, R171, -R4, RZ ;  /* 0x80000004ab047210 */ /* 0x000fe40007ffe0ff */
[----:B------:R-:W-:Y:S02]  /*0a80*/  LOP3.LUT R2, R2, 0x1ffffffe, RZ, 0xc0, !PT ;  /* 0x1ffffffe02027812 */ /* 0x000fe400078ec0ff */
[----:B------:R-:W-:Y:S01]  /*0a90*/  SHF.R.S32.HI R6, RZ, 0x2, R9 ;  /* 0x00000002ff067819 */ /* 0x000fe20000011409 */
[----:B------:R-:W-:Y:S01]  /*0aa0*/  IMAD R7, R4, 0x40, R7 ;  /* 0x0000004004077824 */ /* 0x000fe200078e0207 */
[----:B------:R-:W-:Y:S02]  /*0ab0*/  SHF.R.S32.HI R11, RZ, 0x1f, R9 ;  /* 0x0000001fff0b7819 */ /* 0x000fe40000011409 */
[----:B------:R-:W-:Y:S01]  /*0ac0*/  LEA.HI R4, R0, R171, RZ, 0x2 ;  /* 0x000000ab00047211 */ /* 0x000fe200078f10ff */
[----:B------:R-:W-:Y:S01]  /*0ad0*/  IMAD.IADD R2, R5, 0x1, -R2 ;  /* 0x0000000105027824 */ /* 0x000fe200078e0a02 */
[----:B------:R-:W-:-:S02]  /*0ae0*/  LEA.HI R11, R11, R6, RZ, 0x3 ;  /* 0x000000060b0b7211 */ /* 0x000fc400078f18ff */
[----:B------:R-:W-:Y:S02]  /*0af0*/  SHF.R.S32.HI R164, RZ, 0x7, R3 ;  /* 0x00000007ffa47819 */ /* 0x000fe40000011403 */
[----:B------:R-:W-:Y:S02]  /*0b00*/  LEA.HI R0, R0, R171, RZ, 0x3 ;  /* 0x000000ab00007211 */ /* 0x000fe400078f18ff */
[----:B------:R-:W-:Y:S01]  /*0b10*/  LOP3.LUT R4, R4, 0xfffffffc, RZ, 0xc0, !PT ;  /* 0xfffffffc04047812 */ /* 0x000fe200078ec0ff */
[----:B------:R-:W-:Y:S01]  /*0b20*/  IMAD R168, R2, 0x8, R7 ;  /* 0x0000000802a87824 */ /* 0x000fe200078e0207 */
[----:B------:R-:W-:Y:S02]  /*0b30*/  LOP3.LUT R11, R11, 0xfffffff8, RZ, 0xc0, !PT ;  /* 0xfffffff80b0b7812 */ /* 0x000fe400078ec0ff */
[----:B------:R-:W-:Y:S02]  /*0b40*/  LEA.HI R8, R8, R163, RZ, 0x5 ;  /* 0x000000a308087211 */ /* 0x000fe400078f28ff */
[----:B------:R-:W-:-:S02]  /*0b50*/  LEA.HI R3, R3, R164, RZ, 0x1 ;  /* 0x000000a403037211 */ /* 0x000fc400078f08ff */
[----:B------:R-:W-:Y:S02]  /*0b60*/  LOP3.LUT R2, R0, 0xfffffff8, RZ, 0xc0, !PT ;  /* 0xfffffff800027812 */ /* 0x000fe400078ec0ff */
[----:B------:R-:W-:Y:S01]  /*0b70*/  IADD3 R4, R171, -R4, RZ ;  /* 0x80000004ab047210 */ /* 0x000fe20007ffe0ff */
[----:B------:R-:W-:Y:S01]  /*0b80*/  IMAD.IADD R11, R6, 0x1, -R11 ;  /* 0x00000001060b7824 */ /* 0x000fe200078e0a0b */
[----:B------:R-:W-:Y:S02]  /*0b90*/  SHF.R.S32.HI R8, RZ, 0x5, R8 ;  /* 0x00000005ff087819 */ /* 0x000fe40000011408 */
[----:B------:R-:W-:Y:S01]  /*0ba0*/  LOP3.LUT R3, R3, 0x3fffffe, RZ, 0xc0, !PT ;  /* 0x03fffffe03037812 */ /* 0x000fe200078ec0ff */
[----:B------:R-:W-:Y:S01]  /*0bb0*/  IMAD.IADD R19, R171, 0x1, -R2 ;  /* 0x00000001ab137824 */ /* 0x000fe200078e0a02 */
[----:B------:R-:W-:Y:S01]  /*0bc0*/  LEA.HI R5, R4, R4, RZ, 0x1 ;  /* 0x0000000404057211 */ /* 0x000fe200078f08ff */
[----:B------:R-:W-:Y:S01]  /*0bd0*/  IMAD R8, R8, 0x10, R11 ;  /* 0x0000001008087824 */ /* 0x000fe200078e020b */
[----:B------:R-:W-:Y:S01]  /*0be0*/  LOP3.LUT R6, R9, 0x7ffffffc, RZ, 0xc0, !PT ;  /* 0x7ffffffc09067812 */ /* 0x000fe200078ec0ff */
[----:B------:R-:W-:Y:S01]  /*0bf0*/  IMAD.IADD R3, R164, 0x1, -R3 ;  /* 0x00000001a4037824 */ /* 0x000fe200078e0a03 */
[----:B------:R-:W-:Y:S01]  /*0c00*/  LOP3.LUT R5, R5, 0x1ffffffe, RZ, 0xc0, !PT ;  /* 0x1ffffffe05057812 */ /* 0x000fe200078ec0ff */
[----:B------:R-:W-:-:S02]  /*0c10*/  IMAD.SHL.U32 R2, R19, 0x8, RZ ;  /* 0x0000000813027824 */ /* 0x000fc400078e00ff */
[----:B------:R-:W-:Y:S01]  /*0c20*/  IMAD.MOV.U32 R167, RZ, RZ, -0x2 ;  /* 0xfffffffeffa77424 */ /* 0x000fe200078e00ff */
[----:B------:R-:W-:Y:S01]  /*0c30*/  LEA R165, R3, R8, 0x6 ;  /* 0x0000000803a57211 */ /* 0x000fe200078e30ff */
[----:B------:R-:W-:Y:S02]  /*0c40*/  VIADD R17, R2, 0x40 ;  /* 0x0000004002117836 */ /* 0x000fe40000000000 */
[----:B------:R-:W-:Y:S02]  /*0c50*/  IMAD.IADD R6, R163, 0x1, -R6 ;  /* 0x00000001a3067824 */ /* 0x000fe400078e0a06 */
[----:B------:R-:W-:Y:S01]  /*0c60*/  IMAD.IADD R166, R4, 0x1, -R5 ;  /* 0x0000000104a67824 */ /* 0x000fe200078e0a05 */
[----:B------:R-:W-:Y:S01]  /*0c70*/  SHF.R.S32.HI R161, RZ, 0x3, R0 ;  /* 0x00000003ffa17819 */ /* 0x000fe20000011400 */
[----:B------:R-:W-:Y:S01]  /*0c80*/  IMAD R167, R6, R167, 0x60 ;  /* 0x0000006006a77424 */ /* 0x000fe200078e02a7 */
[----:B------:R-:W-:Y:S01]  /*0c90*/  SHF.R.S32.HI R170, RZ, 0x1f, R2 ;  /* 0x0000001fffaa7819 */ /* 0x000fe20000011402 */
[----:B------:R-:W-:Y:S01]  /*0ca0*/  IMAD.MOV.U32 R162, RZ, RZ, RZ ;  /* 0x000000ffffa27224 */ /* 0x000fe200078e00ff */
[----:B------:R-:W-:Y:S01]  /*0cb0*/  SHF.R.S32.HI R169, RZ, 0x1f, R17 ;  /* 0x0000001fffa97819 */ /* 0x000fe20000011411 */
[----:B------:R-:W-:Y:S01]  /*0cc0*/  IMAD R166, R166, 0x8, R165 ;  /* 0x00000008a6a67824 */ /* 0x000fe200078e02a5 */
[----:B------:R-:W-:Y:S01]  /*0cd0*/  UMOV UR36, URZ ;  /* 0x0000003f00247c82 */ /* 0x000fe20008000000 */
[----:B------:R-:W-:Y:S01]  /*0ce0*/  UMOV UR37, URZ ;  /* 0x0000003f00257c82 */ /* 0x000fe20008000000 */
[----:B--2---:R-:W-:-:S07]  /*0cf0*/  LOP3.LUT R16, R10, 0x1, RZ, 0xfc, !PT ;  /* 0x000000010a107812 */ /* 0x004fce00078efcff */
.L_x_234:
[----:B0--34-:R-:W0:Y:S01]  /*0d00*/  LDC.64 R4, c[0x0][0xc88] ;  /* 0x00032200ff047b82 */ /* 0x019e220000000a00 */
[----:B------:R-:W-:Y:S01]  /*0d10*/  ULDC.64 UR4, c[0x0][0xa28] ;  /* 0x00028a0000047ab9 */ /* 0x000fe20000000a00 */
[----:B------:R-:W-:Y:S01]  /*0d20*/  IMAD.MOV.U32 R3, RZ, RZ, RZ ;  /* 0x000000ffff037224 */ /* 0x000fe200078e00ff */
[----:B------:R-:W-:Y:S01]  /*0d30*/  ULDC.64 UR6, c[0x0][0xa20] ;  /* 0x0002880000067ab9 */ /* 0x000fe20000000a00 */
[----:B0-----:R-:W-:-:S05]  /*0d40*/  IMAD.WIDE R4, R51, 0x4, R4 ;  /* 0x0000000433047825 */ /* 0x001fca00078e0204 */
[----:B--2---:R-:W2:Y:S01]  /*0d50*/  LDG.E R18, desc[UR56][R4.64] ;  /* 0x0000003804127981 */ /* 0x004ea2000c1e1900 */
[----:B------:R-:W-:-:S04]  /*0d60*/  ISETP.NE.U32.AND P0, PT, RZ, UR4, PT ;  /* 0x00000004ff007c0c */ /* 0x000fc8000bf05070 */
[----:B------:R-:W-:Y:S02]  /*0d70*/  ISETP.NE.AND.EX P0, PT, RZ, UR5, PT, P0 ;  /* 0x00000005ff007c0c */ /* 0x000fe4000bf05300 */
[----:B--2---:R-:W-:-:S11]  /*0d80*/  SHF.R.S32.HI R160, RZ, 0x1f, R18 ;  /* 0x0000001fffa07819 */ /* 0x004fd60000011412 */
[----:B------:R-:W-:-:S04]  /*0d90*/  @P0 LEA R6, P1, R18, UR4, 0x2 ;  /* 0x0000000412060c11 */ /* 0x000fc8000f8210ff */
[----:B------:R-:W-:Y:S01]  /*0da0*/  @P0 LEA.HI.X R7, R18, UR5, R160, 0x2, P1 ;  /* 0x0000000512070c11 */ /* 0x000fe200088f14a0 */
[----:B------:R-:W-:-:S04]  /*0db0*/  ULDC.64 UR4, c[0x0][0x418] ;  /* 0x0001060000047ab9 */ /* 0x000fc80000000a00 */
[----:B------:R0:W5:Y:S01]  /*0dc0*/  @P0 LDG.E R3, desc[UR56][R6.64] ;  /* 0x0000003806030981 */ /* 0x000162000c1e1900 */
[----:B------:R-:W-:Y:S01]  /*0dd0*/  ISETP.NE.U32.AND P0, PT, RZ, UR6, PT ;  /* 0x00000006ff007c0c */ /* 0x000fe2000bf05070 */
[----:B------:R-:W-:-:S03]  /*0de0*/  UISETP.NE.U32.AND UP0, UPT, UR4, URZ, UPT ;  /* 0x0000003f0400728c */ /* 0x000fc6000bf05070 */
[----:B------:R-:W-:Y:S01]  /*0df0*/  ISETP.NE.AND.EX P0, PT, RZ, UR7, PT, P0 ;  /* 0x00000007ff007c0c */ /* 0x000fe2000bf05300 */
[----:B------:R-:W-:Y:S01]  /*0e00*/  UISETP.NE.AND.EX UP0, UPT, UR5, URZ, UPT, UP0 ;  /* 0x0000003f0500728c */ /* 0x000fe2000bf05300 */
[----:B------:R-:W-:Y:S02]  /*0e10*/  ULDC UR4, c[0x0][0x424] ;  /* 0x0001090000047ab9 */ /* 0x000fe40000000800 */
[----:B------:R-:W-:Y:S01]  /*0e20*/  ULDC UR5, c[0x0][0x2f0] ;  /* 0x0000bc0000057ab9 */ /* 0x000fe20000000800 */
[----:B------:R-:W-:-:S04]  /*0e30*/  USEL UR4, UR4, 0x1, UP0 ;  /* 0x0000000104047887 */ /* 0x000fc80008000000 */
[----:B------:R-:W-:-:S04]  /*0e40*/  UIMAD UR4, UR4, UR5, URZ ;  /* 0x00000005040472a4 */ /* 0x000fc8000f8e023f */
[C---:B------:R-:W-:Y:S02]  /*0e50*/  @P0 LEA R4, P1, R18.reuse, UR6, 0x2 ;  /* 0x0000000612040c11 */ /* 0x040fe4000f8210ff */
[----:B------:R-:W-:Y:S02]  /*0e60*/  MOV R72, UR4 ;  /* 0x0000000400487c02 */ /* 0x000fe40008000f00 */
[----:B------:R-:W-:-:S05]  /*0e70*/  @P0 LEA.HI.X R5, R18, UR7, R160, 0x2, P1 ;  /* 0x0000000712050c11 */ /* 0x000fca00088f14a0 */
[----:B------:R0:W5:Y:S01]  /*0e80*/  @P0 LDG.E R72, desc[UR56][R4.64] ;  /* 0x0000003804480981 */ /* 0x000162000c1e1900 */
[----:B------:R-:W-:Y:S05]  /*0e90*/  @P0 BRA `(.L_x_189) ;  /* 0x0000000000240947 */ /* 0x000fea0003800000 */
[----:B------:R-:W-:Y:S02]  /*0ea0*/  ULDC.64 UR4, c[0x0][0xa08] ;  /* 0x0002820000047ab9 */ /* 0x000fe40000000a00 */
[----:B------:R-:W-:-:S04]  /*0eb0*/  ISETP.NE.U32.AND P0, PT, RZ, UR4, PT ;  /* 0x00000004ff007c0c */ /* 0x000fc8000bf05070 */
[----:B------:R-:W-:-:S13]  /*0ec0*/  ISETP.NE.AND.EX P0, PT, RZ, UR5, PT, P0 ;  /* 0x00000005ff007c0c */ /* 0x000fda000bf05300 */
[----:B------:R-:W-:Y:S05]  /*0ed0*/  @!P0 BRA `(.L_x_189) ;  /* 0x0000000000148947 */ /* 0x000fea0003800000 */
[----:B0-----:R-:W0:Y:S02]  /*0ee0*/  LDC.64 R4, c[0x0][0xa08] ;  /* 0x00028200ff047b82 */ /* 0x001e240000000a00 */
[----:B0-----:R-:W-:-:S05]  /*0ef0*/  IMAD.WIDE R4, R18, 0x4, R4 ;  /* 0x0000000412047825 */ /* 0x001fca00078e0204 */
[----:B-----5:R-:W2:Y:S04]  /*0f00*/  LDG.E R72, desc[UR56][R4.64] ;  /* 0x0000003804487981 */ /* 0x020ea8000c1e1900 */
[----:B------:R-:W2:Y:S02]  /*0f10*/  LDG.E R7, desc[UR56][R4.64+0x4] ;  /* 0x0000043804077981 */ /* 0x000ea4000c1e1900 */
[----:B--2---:R-:W-:-:S07]  /*0f20*/  IMAD.IADD R72, R7, 0x1, -R72 ;  /* 0x0000000107487824 */ /* 0x004fce00078e0a48 */
.L_x_189:
[----:B-----5:R-:W-:Y:S01]  /*0f30*/  IMAD.IADD R72, R72, 0x1, -R3 ;  /* 0x0000000148487824 */ /* 0x020fe200078e0a03 */
[----:B------:R-:W-:Y:S01]  /*0f40*/  PLOP3.LUT P0, PT, PT, PT, PT, 0x80, 0x0 ;  /* 0x000000000000781c */ /* 0x000fe20003f0f070 */
[----:B------:R-:W-:Y:S01]  /*0f50*/  IMAD.MOV.U32 R23, RZ, RZ, R49 ;  /* 0x000000ffff177224 */ /* 0x000fe200078e0031 */
[----:B------:R-:W-:Y:S01]  /*0f60*/  CS2R R20, SRZ ;  /* 0x0000000000147805 */ /* 0x000fe2000001ff00 */
[C---:B------:R-:W-:Y:S01]  /*0f70*/  VIADD R0, R72.reuse, 0x5f ;  /* 0x0000005f48007836 */ /* 0x040fe20000000000 */
[----:B------:R-:W-:Y:S01]  /*0f80*/  ISETP.GE.AND P1, PT, R72, 0x1, PT ;  /* 0x000000014800780c */ /* 0x000fe20003f26270 */
[----:B------:R-:W-:Y:S01]  /*0f90*/  IMAD.MOV.U32 R22, RZ, RZ, R50 ;  /* 0x000000ffff167224 */ /* 0x000fe200078e0032 */
[----:B------:R-:W-:Y:S01]  /*0fa0*/  CS2R R86, SRZ ;  /* 0x0000000000567805 */ /* 0x000fe2000001ff00 */
[----:B------:R-:W-:Y:S01]  /*0fb0*/  IMAD.HI R0, R0, 0x2aaaaaab, RZ ;  /* 0x2aaaaaab00007827 */ /* 0x000fe200078e02ff */
[----:B------:R-:W-:Y:S02]  /*0fc0*/  CS2R R84, SRZ ;  /* 0x0000000000547805 */ /* 0x000fe4000001ff00 */
[----:B------:R-:W-:-:S02]  /*0fd0*/  CS2R R82, SRZ ;  /* 0x0000000000527805 */ /* 0x000fc4000001ff00 */
[----:B------:R-:W-:Y:S02]  /*0fe0*/  CS2R R80, SRZ ;  /* 0x0000000000507805 */ /* 0x000fe4000001ff00 */
[----:B------:R-:W-:Y:S02]  /*0ff0*/  CS2R R78, SRZ ;  /* 0x00000000004e7805 */ /* 0x000fe4000001ff00 */
[----:B------:R-:W-:Y:S02]  /*1000*/  SHF.R.U32.HI R3, RZ, 0x1f, R0 ;  /* 0x0000001fff037819 */ /* 0x000fe40000011600 */
[----:B------:R-:W-:Y:S02]  /*1010*/  CS2R R76, SRZ ;  /* 0x00000000004c7805 */ /* 0x000fe4000001ff00 */
[----:B------:R-:W-:Y:S02]  /*1020*/  CS2R R74, SRZ ;  /* 0x00000000004a7805 */ /* 0x000fe4000001ff00 */
[----:B------:R-:W-:-:S02]  /*1030*/  MOV R73, RZ ;  /* 0x000000ff00497202 */ /* 0x000fc40000000f00 */
[----:B------:R-:W-:Y:S02]  /*1040*/  CS2R R32, SRZ ;  /* 0x0000000000207805 */ /* 0x000fe4000001ff00 */
[----:B------:R-:W-:Y:S02]  /*1050*/  LEA.HI.SX32 R88, R0, R3, 0x1c ;  /* 0x0000000300587211 */ /* 0x000fe400078fe2ff */
        /* <DEDUP_REMOVED lines=9> */
[----:B------:R-:W-:Y:S01]  /*10f0*/  CS2R R52, SRZ ;  /* 0x0000000000347805 */ /* 0x000fe2000001ff00 */
[----:B------:R-:W-:Y:S01]  /*1100*/  IMAD.MOV.U32 R3, RZ, RZ, RZ ;  /* 0x000000ffff037224 */ /* 0x000fe200078e00ff */
        /* <DEDUP_REMOVED lines=8> */
[----:B------:R-:W-:Y:S01]  /*1190*/  CS2R R92, SRZ ;  /* 0x00000000005c7805 */ /* 0x000fe2000001ff00 */
[----:B------:R-:W-:Y:S01]  /*11a0*/  IMAD.MOV.U32 R89, RZ, RZ, RZ ;  /* 0x000000ffff597224 */ /* 0x000fe200078e00ff */
[----:B------:R-:W-:Y:S02]  /*11b0*/  CS2R R94, SRZ ;  /* 0x00000000005e7805 */ /* 0x000fe4000001ff00 */
[----:B0-----:R-:W-:Y:S01]  /*11c0*/  CS2R R6, SRZ ;  /* 0x0000000000067805 */ /* 0x001fe2000001ff00 */
[----:B------:R-:W-:Y:S02]  /*11d0*/  IMAD.MOV.U32 R8, RZ, RZ, RZ ;  /* 0x000000ffff087224 */ /* 0x000fe400078e00ff */
[----:B------:R-:W-:Y:S02]  /*11e0*/  IMAD.MOV.U32 R10, RZ, RZ, RZ ;  /* 0x000000ffff0a7224 */ /* 0x000fe400078e00ff */
[----:B------:R-:W-:Y:S01]  /*11f0*/  IMAD.MOV.U32 R12, RZ, RZ, RZ ;  /* 0x000000ffff0c7224 */ /* 0x000fe200078e00ff */
[----:B------:R-:W-:Y:S06]  /*1200*/  @!P1 BRA `(.L_x_190) ;  /* 0x0000004800f49947 */ /* 0x000fec0003800000 */
[----:B------:R-:W0:Y:S01]  /*1210*/  SHFL.IDX PT, R0, R164, RZ, 0x1f ;  /* 0x00001fffa4007589 */ /* 0x000e2200000e0000 */
[----:B------:R-:W1:Y:S01]  /*1220*/  S2UR UR39, SR_CgaCtaId ;  /* 0x00000000002779c3 */ /* 0x000e620000008800 */
[----:B------:R-:W-:Y:S01]  /*1230*/  UMOV UR6, 0x400 ;  /* 0x0000040000067882 */ /* 0x000fe20000000000 */
[----:B0-----:R-:W-:Y:S01]  /*1240*/  R2UR UR4, R0 ;  /* 0x00000000000472ca */ /* 0x001fe200000e0000 */
[----:B-1----:R-:W-:-:S04]  /*1250*/  ULEA UR38, UR39, UR6, 0x18 ;  /* 0x0000000627267291 */ /* 0x002fc8000f8ec03f */
[----:B------:R-:W-:-:S04]  /*1260*/  UIADD3 UR6, UR38, 0xc400, URZ ;  /* 0x0000c40026067890 */ /* 0x000fc8000fffe03f */
[----:B------:R-:W-:-:S04]  /*1270*/  ULOP3.LUT UP0, URZ, UR6, 0x1bf, URZ, 0xc0, !UPT ;  /* 0x000001bf063f7892 */ /* 0x000fc8000f80c03f */
[----:B------:R-:W-:Y:S02]  /*1280*/  ULEA.HI UR5, UR4, UR4, URZ, 0x1 ;  /* 0x0000000404057291 */ /* 0x000fe4000f8f083f */
[----:B------:R-:W-:Y:S02]  /*1290*/  PLOP3.LUT P0, PT, PT, PT, UP0, 0x80, 0x0 ;  /* 0x000000000000781c */ /* 0x000fe40003f0f008 */
[----:B------:R-:W-:-:S04]  /*12a0*/  ULOP3.LUT UR5, UR5, 0x1e, URZ, 0xc0, !UPT ;  /* 0x0000001e05057892 */ /* 0x000fc8000f8ec03f */
[----:B------:R-:W-:-:S04]  /*12b0*/  UIADD3 UR5, UR4, -UR5, URZ ;  /* 0x8000000504057290 */ /* 0x000fc8000fffe03f */
[----:B------:R-:W-:-:S04]  /*12c0*/  ULEA UR5, UR5, UR6, 0xd ;  /* 0x0000000605057291 */ /* 0x000fc8000f8e683f */
[----:B------:R-:W-:-:S04]  /*12d0*/  USHF.R.U32.HI UR5, URZ, 0x4, UR5 ;  /* 0x000000043f057899 */ /* 0x000fc80008011605 */
[----:B------:R-:W-:Y:S01]  /*12e0*/  ULOP3.LUT UR52, UR5, 0x3fff, URZ, 0xc0, !UPT ;  /* 0x00003fff05347892 */ /* 0x000fe2000f8ec03f */
[----:B------:R-:W-:Y:S11]  /*12f0*/  @!P0 BRA `(.L_x_191) ;  /* 0x0000000000408947 */ /* 0x000ff60003800000 */
[----:B------:R-:W-:Y:S01]  /*1300*/  MOV R0, 0x0 ;  /* 0x0000000000007802 */ /* 0x000fe20000000f00 */
[----:B------:R-:W-:Y:S01]  /*1310*/  ULDC.64 UR4, c[0x4][0xf0] ;  /* 0x01003c0000047ab9 */ /* 0x000fe20000000a00 */
[----:B------:R-:W-:Y:S01]  /*1320*/  ULDC.64 UR6, c[0x4][0x38] ;  /* 0x01000e0000067ab9 */ /* 0x000fe20000000a00 */
[----:B------:R-:W-:Y:S01]  /*1330*/  MOV R4, UR4 ;  /* 0x0000000400047c02 */ /* 0x000fe20008000f00 */
[----:B------:R0:W1:Y:S01]  /*1340*/  LDC.64 R14, c[0x4][R0] ;  /* 0x01000000000e7b82 */ /* 0x0000620000000a00 */
[----:B------:R-:W-:Y:S01]  /*1350*/  IMAD.U32 R5, RZ, RZ, UR5 ;  /* 0x00000005ff057e24 */ /* 0x000fe2000f8e00ff */
[----:B------:R-:W-:Y:S01]  /*1360*/  ULDC.64 UR4, c[0x4][0xf8] ;  /* 0x01003e0000047ab9 */ /* 0x000fe20000000a00 */
[----:B------:R-:W-:Y:S01]  /*1370*/  IMAD.U32 R10, RZ, RZ, UR6 ;  /* 0x00000006ff0a7e24 */ /* 0x000fe2000f8e00ff */
[----:B------:R-:W-:Y:S01]  /*1380*/  MOV R8, 0x70 ;  /* 0x0000007000087802 */ /* 0x000fe20000000f00 */
[----:B------:R-:W-:Y:S02]  /*1390*/  IMAD.U32 R6, RZ, RZ, UR4 ;  /* 0x00000004ff067e24 */ /* 0x000fe4000f8e00ff */
[----:B------:R-:W-:-:S02]  /*13a0*/  IMAD.U32 R7, RZ, RZ, UR5 ;  /* 0x00000005ff077e24 */ /* 0x000fc4000f8e00ff */
[----:B------:R-:W-:Y:S02]  /*13b0*/  IMAD.U32 R11, RZ, RZ, UR7 ;  /* 0x00000007ff0b7e24 */ /* 0x000fe4000f8e00ff */
[----:B------:R-:W-:Y:S02]  /*13c0*/  IMAD.MOV.U32 R12, RZ, RZ, 0x1 ;  /* 0x00000001ff0c7424 */ /* 0x000fe400078e00ff */
[----:B0-----:R-:W-:-:S07]  /*13d0*/  IMAD.MOV.U32 R13, RZ, RZ, RZ ;  /* 0x000000ffff0d7224 */ /* 0x001fce00078e00ff */
[----:B------:R-:W-:-:S07]  /*13e0*/  LEPC R20, `(.L_x_191) ;  /* 0x000000001014794e */ /* 0x000fce0000000000 */
[----:B-1----:R-:W-:Y:S05]  /*13f0*/  CALL.ABS.NOINC R14 ;  /* 0x000000000e007343 */ /* 0x002fea0003c00000 */
.L_x_191:
[----:B------:R-:W-:Y:S02]  /*1400*/  LEA.HI R0, R162, R162, RZ, 0x1 ;  /* 0x000000a2a2007211 */ /* 0x000fe400078f08ff */
[----:B------:R-:W-:Y:S02]  /*1410*/  ISETP.NE.AND P0, PT, R16, 0x3, PT ;  /* 0x000000031000780c */ /* 0x000fe40003f05270 */
[----:B------:R-:W-:-:S05]  /*1420*/  LOP3.LUT R3, R0, 0xfffffffe, RZ, 0xc0, !PT ;  /* 0xfffffffe00037812 */ /* 0x000fca00078ec0ff */
[----:B------:R-:W-:-:S05]  /*1430*/  IMAD.IADD R0, R162, 0x1, -R3 ;  /* 0x00000001a2007824 */ /* 0x000fca00078e0a03 */
[----:B------:R-:W-:-:S04]  /*1440*/  SHF.L.U32 R0, R0, 0x1f, RZ ;  /* 0x0000001f00007819 */ /* 0x000fc800000006ff */
[----:B------:R-:W0:Y:S02]  /*1450*/  SYNCS.PHASECHK.TRANS64.TRYWAIT P1, [UR38+0x2a800], R0 ;  /* 0x02a80000ff0075a7 */ /* 0x000e240008020166 */
[----:B0-----:R-:W-:Y:S05]  /*1460*/  @!P1 BRA `(.L_x_192) ;  /* 0x000000bc003c9947 */ /* 0x001fea0003800000 */
.L_x_321:
[----:B------:R-:W-:Y:S05]  /*1470*/  @!P0 BRA `(.L_x_193) ;  /* 0x0000000000048947 */ /* 0x000fea0003800000 */
[----:B------:R-:W-:Y:S01]  /*1480*/  BPT.TRAP 0x1 ;  /* 0x000000040000795c */ /* 0x000fe20000300000 */
.L_x_193:
[----:B------:R-:W-:Y:S02]  /*1490*/  IMAD.U32 R4, RZ, RZ, UR37 ;  /* 0x00000025ff047e24 */ /* 0x000fe4000f8e00ff */
[----:B0-----:R-:W-:-:S03]  /*14a0*/  IMAD.U32 R3, RZ, RZ, UR36 ;  /* 0x00000024ff037e24 */ /* 0x001fc6000f8e00ff */
[----:B------:R-:W-:Y:S02]  /*14b0*/  LEA R4, R4, UR38, 0x3 ;  /* 0x0000002604047c11 */ /* 0x000fe4000f8e18ff */
[----:B------:R-:W-:-:S04]  /*14c0*/  SHF.L.U32 R3, R3, 0x1f, RZ ;  /* 0x0000001f03037819 */ /* 0x000fc800000006ff */
[----:B------:R0:W1:Y:S01]  /*14d0*/  SYNCS.PHASECHK.TRANS64.TRYWAIT P1, [R4+URZ+0x2a830], R3 ;  /* 0x02a83003040075a7 */ /* 0x000062000802017f */
[----:B------:R-:W-:Y:S05]  /*14e0*/  @!P0 BRA `(.L_x_194) ;  /* 0x0000000000048947 */ /* 0x000fea0003800000 */
[----:B------:R-:W-:Y:S01]  /*14f0*/  BPT.TRAP 0x1 ;  /* 0x000000040000795c */ /* 0x000fe20000300000 */
.L_x_194:
[----:B------:R-:W-:Y:S01]  /*1500*/  MOV R87, RZ ;  /* 0x000000ff00577202 */ /* 0x000fe20000000f00 */
[----:B-1----:R-:W-:Y:S06]  /*1510*/  @P1 BRA `(.L_x_195) ;  /* 0x0000000000081947 */ /* 0x002fec0003800000 */
[----:B------:R-:W1:Y:S02]  /*1520*/  SYNCS.PHASECHK.TRANS64.TRYWAIT P1, [R4+URZ+0x2a830], R3 ;  /* 0x02a83003040075a7 */ /* 0x000e64000802017f */
[----:B-1----:R-:W-:Y:S05]  /*1530*/  @!P1 BRA `(.L_x_196) ;  /* 0x000000bc00209947 */ /* 0x002fea0003800000 */
.L_x_195:
        /* <DEDUP_REMOVED lines=8> */
[----:B------:R-:W-:Y:S01]  /*15c0*/  UMOV UR5, 0x40000040 ;  /* 0x4000004000057882 */ /* 0x000fe20000000000 */
[----:B------:R-:W-:Y:S02]  /*15d0*/  UMOV UR7, 0x40000040 ;  /* 0x4000004000077882 */ /* 0x000fe40000000000 */
[----:B------:R-:W-:Y:S02]  /*15e0*/  ULOP3.LUT UR38, UR4, 0x10000, URZ, 0xfc, !UPT ;  /* 0x0001000004267892 */ /* 0x000fe4000f8efc3f */
[----:B------:R-:W-:Y:S02]  /*15f0*/  UIADD3 UR4, UR52, 0x2, URZ ;  /* 0x0000000234047890 */ /* 0x000fe4000fffe03f */
[----:B------:R-:W-:Y:S02]  /*1600*/  UIMAD UR54, UR37, 0x900, UR38 ;  /* 0x00000900253678a4 */ /* 0x000fe4000f8e0226 */
[----:B------:R-:W-:-:S02]  /*1610*/  UIADD3 UR8, UR52, 0x4, URZ ;  /* 0x0000000434087890 */ /* 0x000fc4000fffe03f */
[----:B------:R-:W-:Y:S02]  /*1620*/  UIADD3 UR6, UR54, 0x2, URZ ;  /* 0x0000000236067890 */ /* 0x000fe4000fffe03f */
[----:B------:R-:W-:Y:S01]  /*1630*/  UIADD3 UR10, UR54, 0x4, URZ ;  /* 0x00000004360a7890 */ /* 0x000fe2000fffe03f */
[----:B------:R-:W-:Y:S02]  /*1640*/  UMOV UR9, 0x40000040 ;  /* 0x4000004000097882 */ /* 0x000fe40000000000 */
        /* <DEDUP_REMOVED lines=74> */
.L_x_197:
[----:B01----:R-:W-:Y:S01]  /*1af0*/  IMAD.IADD R3, R167, 0x1, R72 ;  /* 0x00000001a7037824 */ /* 0x003fe200078e0248 */
[----:B------:R-:W-:Y:S01]  /*1b00*/  ULDC UR6, c[0x0][0x988] ;  /* 0x0002620000067ab9 */ /* 0x000fe20000000800 */
[----:B------:R-:W-:Y:S01]  /*1b10*/  P2R R14, PR, RZ, 0x1 ;  /* 0x00000001ff0e7803 */ /* 0x000fe20000000000 */
[----:B------:R-:W-:Y:S02]  /*1b20*/  IMAD.MOV.U32 R86, RZ, RZ, R87 ;  /* 0x000000ffff567224 */ /* 0x000fe400078e0057 */
        /* <DEDUP_REMOVED lines=44> */
[----:B------:R-:W-:Y:S01]  /*1df0*/  FSEL R79, R44, -INF , P2 ;  /* 0xff8000002c4f7808 */ /* 0x000fe20001000000 */
[----:B------:R-:W-:Y:S01]  /*1e00*/  IMAD.MOV.U32 R44, RZ, RZ, R87 ;  /* 0x000000ffff2c7224 */ /* 0x000fe200078e0057 */
[----:B------:R-:W-:Y:S02]  /*1e10*/  FMNMX.FTZ R0, R77, R0, !PT ;  /* 0x000000004d007209 */ /* 0x000fe40007810000 */
[----:B------:R-:W-:Y:S02]  /*1e20*/  FSEL R21, R38, -INF , P6 ;  /* 0xff80000026157808 */ /* 0x000fe40003000000 */
        /* <DEDUP_REMOVED lines=66> */
[----:B------:R-:W-:-:S13]  /*2250*/  R2UR UR6, R4 ;  /* 0x00000000040672ca */ /* 0x000fda00000e0000 */
        /* <DEDUP_REMOVED lines=68> */
[----:B------:R-:W-:Y:S02]  /*26a0*/  FMNMX.FTZ R6, R63, R6, !PT ;  /* 0x000000063f067209 */ /* 0x000fe40007810000 */
[----:B--2---:R-:W-:Y:S02]  /*26b0*/  MOV R37, R87 ;  /* 0x0000005700257202 */ /* 0x004fe40000000f00 */
        /* <DEDUP_REMOVED lines=11> */
[----:B------:R3:W-:Y:S01]  /*2770*/  MUFU.EX2 R148, R85 ;  /* 0x0000005500947308 */ /* 0x0007e20000000800 */
[----:B--2---:R-:W-:-:S07]  /*2780*/  FMNMX.FTZ R8, R6, R5, !PT ;  /* 0x0000000506087209 */ /* 0x004fce0007810000 */
[----:B------:R-:W-:Y:S01]  /*2790*/  MUFU.EX2 R89, R89 ;  /* 0x0000005900597308 */ /* 0x000fe20000000800 */
[----:B---3--:R-:W-:Y:S01]  /*27a0*/  MOV R85, R87 ;  /* 0x0000005700557202 */ /* 0x008fe20000000f00 */
[----:B------:R-:W2:Y:S06]  /*27b0*/  SHFL.BFLY PT, R5, R8, 0x1, 0x1f ;  /* 0x0c201f0008057f89 */ /* 0x000eac00000e0000 */
[----:B------:R-:W-:Y:S08]  /*27c0*/  MUFU.EX2 R150, R91 ;  /* 0x0000005b00967308 */ /* 0x000ff00000000800 */
[----:B------:R-:W-:Y:S08]  /*27d0*/  MUFU.EX2 R93, R93 ;  /* 0x0000005d005d7308 */ /* 0x000ff00000000800 */
[----:B------:R-:W-:Y:S01]  /*27e0*/  MUFU.EX2 R152, R95 ;  /* 0x0000005f00987308 */ /* 0x000fe20000000800 */
[----:B--2---:R-:W-:-:S04]  /*27f0*/  FMNMX.FTZ R5, R8, R5, !PT ;  /* 0x0000000508057209 */ /* 0x004fc80007810000 */
[C---:B------:R-:W-:Y:S01]  /*2800*/  FSETP.NEU.FTZ.AND P1, PT, R5.reuse, -INF , PT ;  /* 0xff8000000500780b */ /* 0x040fe20003f3d000 */
[-C--:B------:R-:W-:Y:S02]  /*2810*/  FMUL.FTZ R6, R5, R0.reuse ;  /* 0x0000000005067220 */ /* 0x080fe40000410000 */
[----:B------:R-:W-:Y:S03]  /*2820*/  MUFU.EX2 R97, R97 ;  /* 0x0000006100617308 */ /* 0x000fe60000000800 */
[----:B------:R-:W-:Y:S02]  /*2830*/  FSEL R6, R6, RZ, P1 ;  /* 0x000000ff06067208 */ /* 0x000fe40000800000 */
[----:B------:R-:W-:Y:S01]  /*2840*/  ISETP.GE.AND P1, PT, R72, 0x61, PT ;  /* 0x000000614800780c */ /* 0x000fe20003f26270 */
[----:B------:R-:W-:Y:S02]  /*2850*/  IMAD.MOV.U32 R72, RZ, RZ, R87 ;  /* 0x000000ffff487224 */ /* 0x000fe400078e0057 */
        /* <DEDUP_REMOVED lines=30> */
[----:B0-----:R-:W-:-:S02]  /*2a40*/  F2FP.BF16.F32.PACK_AB R138, R29, R138 ;  /* 0x0000008a1d8a723e */ /* 0x001fc400000010ff */
[----:B------:R0:W1:Y:S01]  /*2a50*/  MUFU.EX2 R10, R31 ;  /* 0x0000001f000a7308 */ /* 0x0000620000000800 */
[----:B------:R-:W-:Y:S01]  /*2a60*/  FADD.FTZ R27, R29, R30 ;  /* 0x0000001e1d1b7221 */ /* 0x000fe20000010000 */
[----:B--2---:R-:W-:Y:S01]  /*2a70*/  FADD.FTZ R30, R7, R8 ;  /* 0x00000008071e7221 */ /* 0x004fe20000010000 */
[----:B------:R-:W-:Y:S02]  /*2a80*/  F2FP.BF16.F32.PACK_AB R137, R8, R7 ;  /* 0x000000070889723e */ /* 0x000fe400000010ff */
[----:B------:R-:W-:Y:S01]  /*2a90*/  FADD.FTZ R32, R140, R27 ;  /* 0x0000001b8c207221 */ /* 0x000fe20000010000 */
[C---:B------:R-:W-:Y:S02]  /*2aa0*/  F2FP.BF16.F32.PACK_AB R140, R33.reuse, R140 ;  /* 0x0000008c218c723e */ /* 0x040fe400000010ff */
[----:B------:R-:W2:Y:S01]  /*2ab0*/  MUFU.EX2 R13, R13 ;  /* 0x0000000d000d7308 */ /* 0x000ea20000000800 */
[----:B------:R-:W-:Y:S01]  /*2ac0*/  FADD.FTZ R32, R33, R32 ;  /* 0x0000002021207221 */ /* 0x000fe20000010000 */
[----:B---3--:R-:W-:Y:S01]  /*2ad0*/  FADD.FTZ R27, R9, R30 ;  /* 0x0000001e091b7221 */ /* 0x008fe20000010000 */
[----:B------:R-:W-:Y:S01]  /*2ae0*/  F2FP.BF16.F32.PACK_AB R136, R103, R136 ;  /* 0x000000886788723e */ /* 0x000fe200000010ff */
[----:B------:R-:W-:-:S02]  /*2af0*/  IMAD.MOV.U32 R33, RZ, RZ, R87 ;  /* 0x000000ffff217224 */ /* 0x000fc400078e0057 */
[----:B0-----:R-:W-:Y:S01]  /*2b00*/  FADD.FTZ R31, R73, R32 ;  /* 0x00000020491f7221 */ /* 0x001fe20000010000 */
[----:B------:R-:W-:Y:S01]  /*2b10*/  MOV R61, R87 ;  /* 0x00000057003d7202 */ /* 0x000fe20000000f00 */
[----:B------:R0:W3:Y:S01]  /*2b20*/  MUFU.EX2 R14, R35 ;  /* 0x00000023000e7308 */ /* 0x0000e20000000800 */
[----:B-1----:R-:W-:Y:S01]  /*2b30*/  FADD.FTZ R32, R10, R27 ;  /* 0x0000001b0a207221 */ /* 0x002fe20000010000 */
[C---:B------:R-:W-:Y:S01]  /*2b40*/  FADD.FTZ R34, R142.reuse, R31 ;  /* 0x0000001f8e227221 */ /* 0x040fe20000010000 */
[----:B------:R-:W-:Y:S02]  /*2b50*/  F2FP.BF16.F32.PACK_AB R142, R142, R73 ;  /* 0x000000498e8e723e */ /* 0x000fe400000010ff */
[----:B------:R-:W-:Y:S01]  /*2b60*/  F2FP.BF16.F32.PACK_AB R139, R10, R9 ;  /* 0x000000090a8b723e */ /* 0x000fe200000010ff */
[----:B------:R-:W-:Y:S01]  /*2b70*/  FADD.FTZ R31, R75, R34 ;  /* 0x000000224b1f7221 */ /* 0x000fe20000010000 */
[----:B------:R-:W-:Y:S01]  /*2b80*/  IMAD.MOV.U32 R9, RZ, RZ, 0x3f800000 ;  /* 0x3f800000ff097424 */ /* 0x000fe200078e00ff */
[----:B------:R-:W1:Y:S01]  /*2b90*/  MUFU.EX2 R21, R21 ;  /* 0x0000001500157308 */ /* 0x000e620000000800 */
[----:B--2---:R-:W-:Y:S01]  /*2ba0*/  FADD.FTZ R27, R13, R32 ;  /* 0x000000200d1b7221 */ /* 0x004fe20000010000 */
[C---:B------:R-:W-:Y:S01]  /*2bb0*/  FADD.FTZ R34, R144.reuse, R31 ;  /* 0x0000001f90227221 */ /* 0x040fe20000010000 */
[----:B------:R-:W-:Y:S01]  /*2bc0*/  F2FP.BF16.F32.PACK_AB R144, R144, R75 ;  /* 0x0000004b9090723e */ /* 0x000fe200000010ff */
[--C-:B------:R-:W-:Y:S01]  /*2bd0*/  IMAD.MOV.U32 R75, RZ, RZ, R87.reuse ;  /* 0x000000ffff4b7224 */ /* 0x100fe200078e0057 */
[----:B------:R-:W-:Y:S01]  /*2be0*/  MOV R73, R87 ;  /* 0x0000005700497202 */ /* 0x000fe20000000f00 */
[----:B------:R-:W-:Y:S01]  /*2bf0*/  FADD.FTZ R31, R79, R34 ;  /* 0x000000224f1f7221 */ /* 0x000fe20000010000 */
[----:B0-----:R-:W-:Y:S01]  /*2c00*/  IMAD.MOV.U32 R35, RZ, RZ, R87 ;  /* 0x000000ffff237224 */ /* 0x001fe200078e0057 */
[----:B------:R0:W2:Y:S01]  /*2c10*/  MUFU.EX2 R20, R39 ;  /* 0x0000002700147308 */ /* 0x0000a20000000800 */
[----:B---3--:R-:W-:Y:S01]  /*2c20*/  FADD.FTZ R32, R14, R27 ;  /* 0x0000001b0e207221 */ /* 0x008fe20000010000 */
[C---:B------:R-:W-:Y:S01]  /*2c30*/  FADD.FTZ R34, R146.reuse, R31 ;  /* 0x0000001f92227221 */ /* 0x040fe20000010000 */
[----:B------:R-:W-:-:S02]  /*2c40*/  F2FP.BF16.F32.PACK_AB R146, R146, R79 ;  /* 0x0000004f9292723e */ /* 0x000fc400000010ff */
[----:B------:R-:W-:Y:S01]  /*2c50*/  F2FP.BF16.F32.PACK_AB R141, R14, R13 ;  /* 0x0000000d0e8d723e */ /* 0x000fe200000010ff */
[----:B------:R-:W-:Y:S01]  /*2c60*/  FADD.FTZ R31, R83, R34 ;  /* 0x00000022531f7221 */ /* 0x000fe20000010000 */
[----:B------:R-:W-:Y:S01]  /*2c70*/  MOV R79, R87 ;  /* 0x00000057004f7202 */ /* 0x000fe20000000f00 */
[----:B------:R-:W3:Y:S01]  /*2c80*/  MUFU.EX2 R41, R41 ;  /* 0x0000002900297308 */ /* 0x000ee20000000800 */
[----:B-1----:R-:W-:Y:S01]  /*2c90*/  FADD.FTZ R27, R21, R32 ;  /* 0x00000020151b7221 */ /* 0x002fe20000010000 */
[C---:B------:R-:W-:Y:S01]  /*2ca0*/  FADD.FTZ R34, R148.reuse, R31 ;  /* 0x0000001f94227221 */ /* 0x040fe20000010000 */
[----:B------:R-:W-:Y:S01]  /*2cb0*/  F2FP.BF16.F32.PACK_AB R148, R148, R83 ;  /* 0x000000539494723e */ /* 0x000fe200000010ff */
[--C-:B------:R-:W-:Y:S02]  /*2cc0*/  IMAD.MOV.U32 R83, RZ, RZ, R87.reuse ;  /* 0x000000ffff537224 */ /* 0x100fe400078e0057 */
[----:B------:R-:W-:Y:S01]  /*2cd0*/  FADD.FTZ R31, R89, R34 ;  /* 0x00000022591f7221 */ /* 0x000fe20000010000 */
[----:B0-----:R-:W-:Y:S01]  /*2ce0*/  IMAD.MOV.U32 R39, RZ, RZ, R87 ;  /* 0x000000ffff277224 */ /* 0x001fe200078e0057 */
[----:B------:R0:W1:Y:S01]  /*2cf0*/  MUFU.EX2 R24, R43 ;  /* 0x0000002b00187308 */ /* 0x0000620000000800 */
[----:B--2---:R-:W-:Y:S01]  /*2d00*/  FADD.FTZ R32, R20, R27 ;  /* 0x0000001b14207221 */ /* 0x004fe20000010000 */
[C---:B------:R-:W-:Y:S01]  /*2d10*/  FADD.FTZ R36, R150.reuse, R31 ;  /* 0x0000001f96247221 */ /* 0x040fe20000010000 */
[----:B------:R-:W-:-:S02]  /*2d20*/  F2FP.BF16.F32.PACK_AB R150, R150, R89 ;  /* 0x000000599696723e */ /* 0x000fc400000010ff */
[----:B------:R-:W-:Y:S01]  /*2d30*/  F2FP.BF16.F32.PACK_AB R143, R20, R21 ;  /* 0x00000015148f723e */ /* 0x000fe200000010ff */
[----:B------:R-:W-:Y:S02]  /*2d40*/  FADD.FTZ R31, R93, R36 ;  /* 0x000000245d1f7221 */ /* 0x000fe40000010000 */
[----:B------:R-:W2:Y:S01]  /*2d50*/  MUFU.EX2 R45, R45 ;  /* 0x0000002d002d7308 */ /* 0x000ea20000000800 */
[----:B---3--:R-:W-:Y:S01]  /*2d60*/  FADD.FTZ R27, R41, R32 ;  /* 0x00000020291b7221 */ /* 0x008fe20000010000 */
[----:B0-----:R-:W-:-:S06]  /*2d70*/  MOV R43, R87 ;  /* 0x00000057002b7202 */ /* 0x001fcc0000000f00 */
        /* <DEDUP_REMOVED lines=11> */
[--C-:B------:R-:W-:Y:S02]  /*2e30*/  IMAD.MOV.U32 R45, RZ, RZ, R87.reuse ;  /* 0x000000ffff2d7224 */ /* 0x100fe400078e0057 */
[----:B------:R-:W-:-:S03]  /*2e40*/  IMAD.MOV.U32 R26, RZ, RZ, R87 ;  /* 0x000000ffff1a7224 */ /* 0x000fc600078e0057 */
[----:B------:R-:W3:Y:S01]  /*2e50*/  MUFU.EX2 R53, R53 ;  /* 0x0000003500357308 */ /* 0x000ee20000000800 */
[----:B-1----:R-:W-:Y:S01]  /*2e60*/  FADD.FTZ R27, R49, R34 ;  /* 0x00000022311b7221 */ /* 0x002fe20000010000 */
[C---:B------:R-:W-:Y:S01]  /*2e70*/  FADD.FTZ R34, R152.reuse, R31 ;  /* 0x0000001f98227221 */ /* 0x040fe20000010000 */
[----:B------:R-:W-:Y:S01]  /*2e80*/  F2FP.BF16.F32.PACK_AB R152, R152, R93 ;  /* 0x0000005d9898723e */ /* 0x000fe200000010ff */
[----:B0-----:R-:W-:Y:S01]  /*2e90*/  IMAD.MOV.U32 R51, RZ, RZ, R87 ;  /* 0x000000ffff337224 */ /* 0x001fe200078e0057 */
[----:B------:R-:W-:Y:S01]  /*2ea0*/  MOV R31, R87 ;  /* 0x00000057001f7202 */ /* 0x000fe20000000f00 */
[----:B------:R-:W-:Y:S02]  /*2eb0*/  FADD.FTZ R29, R97, R34 ;  /* 0x00000022611d7221 */ /* 0x000fe40000010000 */
[----:B------:R0:W1:Y:S01]  /*2ec0*/  MUFU.EX2 R30, R55 ;  /* 0x00000037001e7308 */ /* 0x0000620000000800 */
[----:B--2---:R-:W-:Y:S01]  /*2ed0*/  FADD.FTZ R6, R28, R27 ;  /* 0x0000001b1c067221 */ /* 0x004fe20000010000 */
[----:B------:R-:W-:Y:S01]  /*2ee0*/  FADD.FTZ R36, R154, R29 ;  /* 0x0000001d9a247221 */ /* 0x000fe20000010000 */
[----:B------:R-:W-:Y:S01]  /*2ef0*/  F2FP.BF16.F32.PACK_AB R149, R28, R49 ;  /* 0x000000311c95723e */ /* 0x000fe200000010ff */
[----:B------:R-:W-:Y:S01]  /*2f00*/  IMAD.MOV.U32 R28, RZ, RZ, R87 ;  /* 0x000000ffff1c7224 */ /* 0x000fe200078e0057 */
[----:B------:R-:W-:-:S02]  /*2f10*/  F2FP.BF16.F32.PACK_AB R154, R154, R97 ;  /* 0x000000619a9a723e */ /* 0x000fc400000010ff */
[-C--:B------:R-:W-:Y:S01]  /*2f20*/  MOV R49, R87.reuse ;  /* 0x0000005700317202 */ /* 0x080fe20000000f00 */
[----:B------:R-:W2:Y:S01]  /*2f30*/  MUFU.EX2 R57, R57 ;  /* 0x0000003900397308 */ /* 0x000ea20000000800 */
[----:B---3--:R-:W-:Y:S01]  /*2f40*/  FADD.FTZ R27, R53, R6 ;  /* 0x00000006351b7221 */ /* 0x008fe20000010000 */
[----:B0-----:R-:W-:-:S06]  /*2f50*/  MOV R55, R87 ;  /* 0x0000005700377202 */ /* 0x001fcc0000000f00 */
[----:B------:R-:W0:Y:S01]  /*2f60*/  MUFU.EX2 R99, R99 ;  /* 0x0000006300637308 */ /* 0x000e220000000800 */
[C---:B-1----:R-:W-:Y:S01]  /*2f70*/  FADD.FTZ R6, R30.reuse, R27 ;  /* 0x0000001b1e067221 */ /* 0x042fe20000010000 */
[----:B------:R-:W-:Y:S01]  /*2f80*/  F2FP.BF16.F32.PACK_AB R151, R30, R53 ;  /* 0x000000351e97723e */ /* 0x000fe200000010ff */
[--C-:B------:R-:W-:Y:S02]  /*2f90*/  IMAD.MOV.U32 R53, RZ, RZ, R87.reuse ;  /* 0x000000ffff357224 */ /* 0x100fe400078e0057 */
[----:B------:R-:W-:-:S03]  /*2fa0*/  IMAD.MOV.U32 R30, RZ, RZ, R87 ;  /* 0x000000ffff1e7224 */ /* 0x000fc600078e0057 */
        /* <DEDUP_REMOVED lines=17> */
[----:B--2---:R-:W-:-:S06]  /*30c0*/  IMAD.MOV.U32 R63, RZ, RZ, R87 ;  /* 0x000000ffff3f7224 */ /* 0x004fcc00078e0057 */
[----:B------:R1:W2:Y:S01]  /*30d0*/  MUFU.EX2 R34, R67 ;  /* 0x0000004300227308 */ /* 0x0002a20000000800 */
[C---:B---3--:R-:W-:Y:S01]  /*30e0*/  FADD.FTZ R38, R32.reuse, R27 ;  /* 0x0000001b20267221 */ /* 0x048fe20000010000 */
[----:B------:R-:W-:Y:S01]  /*30f0*/  F2FP.BF16.F32.PACK_AB R155, R32, R11 ;  /* 0x0000000b209b723e */ /* 0x000fe200000010ff */
[--C-:B------:R-:W-:Y:S02]  /*3100*/  IMAD.MOV.U32 R32, RZ, RZ, R87.reuse ;  /* 0x000000ffff207224 */ /* 0x100fe400078e0057 */
[----:B------:R-:W-:-:S03]  /*3110*/  IMAD.MOV.U32 R27, RZ, RZ, R87 ;  /* 0x000000ffff1b7224 */ /* 0x000fc600078e0057 */
[----:B------:R-:W3:Y:S01]  /*3120*/  MUFU.EX2 R25, R25 ;  /* 0x0000001900197308 */ /* 0x000ee20000000800 */
[----:B0-----:R-:W-:Y:S01]  /*3130*/  FADD.FTZ R7, R15, R38 ;  /* 0x000000260f077221 */ /* 0x001fe20000010000 */
[----:B-1----:R-:W-:Y:S01]  /*3140*/  MOV R67, R87 ;  /* 0x0000005700437202 */ /* 0x002fe20000000f00 */
[----:B------:R-:W-:-:S05]  /*3150*/  IMAD.MOV.U32 R38, RZ, RZ, R87 ;  /* 0x000000ffff267224 */ /* 0x000fca00078e0057 */
[----:B------:R-:W0:Y:S01]  /*3160*/  MUFU.EX2 R12, R12 ;  /* 0x0000000c000c7308 */ /* 0x000e220000000800 */
[C---:B--2---:R-:W-:Y:S01]  /*3170*/  FADD.FTZ R8, R34.reuse, R7 ;  /* 0x0000000722087221 */ /* 0x044fe20000010000 */
[----:B------:R-:W-:Y:S01]  /*3180*/  F2FP.BF16.F32.PACK_AB R157, R34, R15 ;  /* 0x0000000f229d723e */ /* 0x000fe200000010ff */
[----:B------:R-:W-:-:S05]  /*3190*/  IMAD.MOV.U32 R34, RZ, RZ, R87 ;  /* 0x000000ffff227224 */ /* 0x000fca00078e0057 */
        /* <DEDUP_REMOVED lines=8> */
[----:B------:R-:W-:Y:S01]  /*3220*/  IMAD.MOV.U32 R7, RZ, RZ, 0x3f800000 ;  /* 0x3f800000ff077424 */ /* 0x000fe200078e00ff */
[----:B------:R-:W-:Y:S01]  /*3230*/  MOV R25, R87 ;  /* 0x0000005700197202 */ /* 0x000fe20000000f00 */
[----:B------:R-:W-:Y:S01]  /*3240*/  IMAD.MOV.U32 R36, RZ, RZ, R87 ;  /* 0x000000ffff247224 */ /* 0x000fe200078e0057 */
[----:B------:R-:W-:Y:S06]  /*3250*/  @!P1 BRA `(.L_x_198) ;  /* 0x0000001c00749947 */ /* 0x000fec0003800000 */
[----:B------:R-:W-:Y:S01]  /*3260*/  VIADD R8, R88, 0xfffffffe ;  /* 0xfffffffe58087836 */ /* 0x000fe20000000000 */
[----:B------:R-:W-:Y:S01]  /*3270*/  CS2R R86, SRZ ;  /* 0x0000000000567805 */ /* 0x000fe2000001ff00 */
[----:B------:R-:W-:Y:S01]  /*3280*/  IMAD.MOV.U32 R10, RZ, RZ, R5 ;  /* 0x000000ffff0a7224 */ /* 0x000fe200078e0005 */
[----:B------:R-:W-:Y:S01]  /*3290*/  CS2R R82, SRZ ;  /* 0x0000000000527805 */ /* 0x000fe2000001ff00 */
[----:B------:R-:W-:Y:S01]  /*32a0*/  IMAD.MOV.U32 R11, RZ, RZ, R3 ;  /* 0x000000ffff0b7224 */ /* 0x000fe200078e0003 */
[----:B------:R-:W-:Y:S01]  /*32b0*/  CS2R R78, SRZ ;  /* 0x00000000004e7805 */ /* 0x000fe2000001ff00 */
[----:B------:R-:W-:Y:S01]  /*32c0*/  IMAD.MOV.U32 R7, RZ, RZ, 0x3f800000 ;  /* 0x3f800000ff077424 */ /* 0x000fe200078e00ff */
        /* <DEDUP_REMOVED lines=29> */
[----:B------:R-:W-:Y:S01]  /*34a0*/  UMOV UR61, UR36 ;  /* 0x00000024003d7c82 */ /* 0x000fe20008000000 */
[----:B------:R-:W-:-:S05]  /*34b0*/  UMOV UR60, UR37 ;  /* 0x00000025003c7c82 */ /* 0x000fca0008000000 */
.L_x_209:
[----:B------:R-:W-:-:S04]  /*34c0*/  UISETP.NE.AND UP0, UPT, UR60, 0x1, UPT ;  /* 0x000000013c00788c */ /* 0x000fc8000bf05270 */
[----:B------:R-:W-:-:S04]  /*34d0*/  USEL UR36, URZ, 0x1, UP0 ;  /* 0x000000013f247887 */ /* 0x000fc80008000000 */
[----:B------:R-:W-:Y:S01]  /*34e0*/  ULOP3.LUT UR36, UR61, UR36, URZ, 0x3c, !UPT ;  /* 0x000000243d247292 */ /* 0x000fe2000f8e3c3f */
[----:B------:R-:W-:Y:S11]  /*34f0*/  @!P0 BRA `(.L_x_199) ;  /* 0x0000000000048947 */ /* 0x000ff60003800000 */
[----:B------:R-:W-:Y:S01]  /*3500*/  BPT.TRAP 0x1 ;  /* 0x000000040000795c */ /* 0x000fe20000300000 */
.L_x_199:
[----:B------:R-:W0:Y:S01]  /*3510*/  S2UR UR58, SR_CgaCtaId ;  /* 0x00000000003a79c3 */ /* 0x000e220000008800 */
[----:B------:R-:W-:Y:S01]  /*3520*/  UIADD3 UR37, UR60, 0x1, URZ ;  /* 0x000000013c257890 */ /* 0x000fe2000fffe03f */
[----:B------:R-:W-:Y:S01]  /*3530*/  MOV R0, UR36 ;  /* 0x0000002400007c02 */ /* 0x000fe20008000f00 */
[----:B------:R-:W-:Y:S02]  /*3540*/  UMOV UR39, 0x400 ;  /* 0x0000040000277882 */ /* 0x000fe40000000000 */
[----:B------:R-:W-:Y:S01]  /*3550*/  UISETP.NE.AND UP0, UPT, UR37, 0x2, UPT ;  /* 0x000000022500788c */ /* 0x000fe2000bf05270 */
[----:B------:R-:W-:-:S03]  /*3560*/  SHF.L.U32 R0, R0, 0x1f, RZ ;  /* 0x0000001f00007819 */ /* 0x000fc600000006ff */
[----:B------:R-:W-:Y:S02]  /*3570*/  USEL UR37, UR37, URZ, UP0 ;  /* 0x0000003f25257287 */ /* 0x000fe40008000000 */
[----:B0-----:R-:W-:-:S04]  /*3580*/  ULEA UR39, UR58, UR39, 0x18 ;  /* 0x000000273a277291 */ /* 0x001fc8000f8ec03f */
[----:B------:R-:W-:-:S09]  /*3590*/  ULEA UR59, UR37, UR39, 0x3 ;  /* 0x00000027253b7291 */ /* 0x000fd2000f8e183f */
[----:B------:R0:W1:Y:S01]  /*35a0*/  SYNCS.PHASECHK.TRANS64.TRYWAIT P1, [UR59+0x2a830], R0 ;  /* 0x02a83000ff0075a7 */ /* 0x000062000802017b */
[----:B------:R-:W-:Y:S05]  /*35b0*/  @!P0 BRA `(.L_x_200) ;  /* 0x0000000000048947 */ /* 0x000fea0003800000 */
[----:B------:R-:W-:Y:S01]  /*35c0*/  BPT.TRAP 0x1 ;  /* 0x000000040000795c */ /* 0x000fe20000300000 */
.L_x_200:
[----:B-1----:R-:W-:Y:S05]  /*35d0*/  @P1 BRA `(.L_x_201) ;  /* 0x0000000000081947 */ /* 0x002fea0003800000 */
[----:B------:R-:W1:Y:S02]  /*35e0*/  SYNCS.PHASECHK.TRANS64.TRYWAIT P1, [UR59+0x2a830], R0 ;  /* 0x02a83000ff0075a7 */ /* 0x000e64000802017b */
[----:B-1----:R-:W-:Y:S05]  /*35f0*/  @!P1 BRA `(.L_x_202) ;  /* 0x0000009c00049947 */ /* 0x002fea0003800000 */
.L_x_201:
[----:B------:R-:W-:Y:S01]  /*3600*/  UIMAD UR54, UR37, 0x900, UR38 ;  /* 0x00000900253678a4 */ /* 0x000fe2000f8e0226 */
[----:B------:R-:W-:Y:S01]  /*3610*/  WARPGROUP.ARRIVE ;  /* 0x00000000000079c5 */ /* 0x000fe20000000000 */
[----:B------:R-:W-:Y:S01]  /*3620*/  UMOV UR55, 0x40000040 ;  /* 0x4000004000377882 */ /* 0x000fe20000000000 */
[----:B------:R-:W-:Y:S01]  /*3630*/  UMOV UR7, 0x40000040 ;  /* 0x4000004000077882 */ /* 0x000fe20000000000 */
[----:B------:R-:W-:Y:S01]  /*3640*/  UIADD3 UR6, UR54, 0x2, URZ ;  /* 0x0000000236067890 */ /* 0x000fe2000fffe03f */
[-C--:B------:R-:W-:Y:S01]  /*3650*/  FMUL.FTZ R24, R24, R9.reuse ;  /* 0x0000000918187220 */ /* 0x080fe20000410000 */
[----:B------:R-:W-:Y:S01]  /*3660*/  UIADD3 UR10, UR54, 0x4, URZ ;  /* 0x00000004360a7890 */ /* 0x000fe2000fffe03f */
[-C--:B------:R-:W-:Y:S01]  /*3670*/  FMUL.FTZ R25, R25, R9.reuse ;  /* 0x0000000919197220 */ /* 0x080fe20000410000 */
[----:B------:R-:W-:Y:S01]  /*3680*/  UMOV UR11, 0x40000040 ;  /* 0x40000040000b7882 */ /* 0x000fe20000000000 */
[----:B------:R-:W-:Y:S01]  /*3690*/  HGMMA.64x96x16.F32.BF16 R88, gdesc[UR52], RZ, !UPT, gsb0 ;  /* 0x01600000345879f0 */ /* 0x000fe2000c0018ff */
        /* <DEDUP_REMOVED lines=116> */
.L_x_203:
[----:B------:R-:W-:Y:S01]  /*3de0*/  ULEA UR6, UR60, UR39, 0x3 ;  /* 0x000000273c067291 */ /* 0x000fe2000f8e183f */
[----:B01----:R-:W-:-:S05]  /*3df0*/  IMAD.U32 R0, RZ, RZ, UR61 ;  /* 0x0000003dff007e24 */ /* 0x003fca000f8e00ff */
[----:B------:R-:W-:-:S04]  /*3e00*/  SHF.L.U32 R0, R0, 0x1f, RZ ;  /* 0x0000001f00007819 */ /* 0x000fc800000006ff */
[----:B------:R0:W1:Y:S01]  /*3e10*/  SYNCS.PHASECHK.TRANS64.TRYWAIT P1, [UR6+0x2a850], R0 ;  /* 0x02a85000ff0075a7 */ /* 0x0000620008020146 */
[----:B------:R-:W-:Y:S05]  /*3e20*/  @!P0 BRA `(.L_x_204) ;  /* 0x0000000000048947 */ /* 0x000fea0003800000 */
[----:B------:R-:W-:Y:S01]  /*3e30*/  BPT.TRAP 0x1 ;  /* 0x000000040000795c */ /* 0x000fe20000300000 */
.L_x_204:
[----:B-1----:R-:W-:Y:S05]  /*3e40*/  @P1 BRA `(.L_x_205) ;  /* 0x0000000000081947 */ /* 0x002fea0003800000 */
[----:B------:R-:W1:Y:S02]  /*3e50*/  SYNCS.PHASECHK.TRANS64.TRYWAIT P1, [UR6+0x2a850], R0 ;  /* 0x02a85000ff0075a7 */ /* 0x000e640008020146 */
[----:B-1----:R-:W-:Y:S05]  /*3e60*/  @!P1 BRA `(.L_x_206) ;  /* 0x0000009400009947 */ /* 0x002fea0003800000 */
.L_x_205:
[----:B------:R-:W-:Y:S01]  /*3e70*/  UIADD3 UR39, UR39, 0x400, URZ ;  /* 0x0000040027277890 */ /* 0x000fe2000fffe03f */
[----:B------:R-:W-:Y:S01]  /*3e80*/  WARPGROUP.ARRIVE ;  /* 0x00000000000079c5 */ /* 0x000fe20000000000 */
[----:B------:R-:W-:Y:S01]  /*3e90*/  UMOV UR11, 0x40000040 ;  /* 0x40000040000b7882 */ /* 0x000fe20000000000 */
[----:B------:R-:W-:Y:S01]  /*3ea0*/  UMOV UR15, 0x40000040 ;  /* 0x40000040000f7882 */ /* 0x000fe20000000000 */
[----:B------:R-:W-:-:S04]  /*3eb0*/  USHF.R.U32.HI UR39, URZ, 0x4, UR39 ;  /* 0x000000043f277899 */ /* 0x000fc80008011627 */
[----:B------:R-:W-:-:S04]  /*3ec0*/  ULOP3.LUT UR39, UR39, 0x3fff, URZ, 0xc0, !UPT ;  /* 0x00003fff27277892 */ /* 0x000fc8000f8ec03f */
[----:B------:R-:W-:-:S04]  /*3ed0*/  ULOP3.LUT UR10, UR39, 0x3000000, URZ, 0xfc, !UPT ;  /* 0x03000000270a7892 */ /* 0x000fc8000f8efc3f */
[----:B------:R-:W-:-:S04]  /*3ee0*/  UIMAD UR10, UR60, 0x600, UR10 ;  /* 0x000006003c0a78a4 */ /* 0x000fc8000f8e020a */
[----:B------:R-:W-:-:S05]  /*3ef0*/  UIADD3 UR14, UR10, 0x80, URZ ;  /* 0x000000800a0e7890 */ /* 0x000fca000fffe03f */
[----:B------:R-:W-:Y:S01]  /*3f00*/  HGMMA.64x128x16.F32.BF16 R24, R136, gdesc[UR8].tnspB, R24, gsb0 ;  /* 0x41e0000888187df0 */ /* 0x000fe20008001818 */
[----:B------:R-:W-:Y:S02]  /*3f10*/  UMOV UR11, 0x40000040 ;  /* 0x40000040000b7882 */ /* 0x000fe40000000000 */
        /* <DEDUP_REMOVED lines=18> */
[----:B------:R-:W-:Y:S03]  /*4040*/  HGMMA.64x128x16.F32.BF16 R24, R152, gdesc[UR12].tnspB, R24, gsb0 ;  /* 0x41e0000c98187df0 */ /* 0x000fe60008001818 */
[----:B------:R-:W-:Y:S02]  /*4050*/  WARPGROUP.DEPBAR.LE gsb0, 0x0 ;  /* 0x00008000000079c5 */ /* 0x000fe40000010000 */
[----:B------:R-:W-:-:S07]  /*4060*/  WARPGROUP.ARRIVE ;  /* 0x00000000000079c5 */ /* 0x000fce0000000000 */
[----:B------:R-:W-:Y:S03]  /*4070*/  HGMMA.64x128x16.F32.BF16 R24, R156, gdesc[UR8].tnspB, R24, gsb0 ;  /* 0x41e000089c187df0 */ /* 0x000fe60008001818 */
[----:B------:R-:W-:Y:S02]  /*4080*/  WARPGROUP.DEPBAR.LE gsb0, 0x0 ;  /* 0x00008000000079c5 */ /* 0x000fe40000010000 */
[----:B------:R-:W-:Y:S05]  /*4090*/  @!P0 BRA `(.L_x_207) ;  /* 0x0000000000048947 */ /* 0x000fea0003800000 */
[----:B------:R-:W-:Y:S01]  /*40a0*/  BPT.TRAP 0x1 ;  /* 0x000000040000795c */ /* 0x000fe20000300000 */
.L_x_207:
        /* <DEDUP_REMOVED lines=65> */
[C---:B------:R-:W-:Y:S01]  /*44c0*/  FADD.FTZ R7, -R5.reuse, R10 ;  /* 0x0000000a05077221 */ /* 0x040fe20000010100 */
[-C--:B------:R-:W-:Y:S01]  /*44d0*/  FMUL.FTZ R121, R5, R0.reuse ;  /* 0x0000000005797220 */ /* 0x080fe20000410000 */
[-C--:B------:R-:W-:Y:S01]  /*44e0*/  FMUL.FTZ R9, R9, R0.reuse ;  /* 0x0000000009097220 */ /* 0x080fe20000410000 */
[-C--:B------:R-:W-:Y:S01]  /*44f0*/  FFMA.FTZ R136, R88, R0.reuse, -R137 ;  /* 0x0000000058887223 */ /* 0x080fe20000010889 */
[-C--:B------:R-:W-:Y:S01]  /*4500*/  FMUL.FTZ R7, R7, R0.reuse ;  /* 0x0000000007077220 */ /* 0x080fe20000410000 */
        /* <DEDUP_REMOVED lines=45> */
[--C-:B------:R-:W-:Y:S01]  /*47e0*/  FFMA.FTZ R134, R134, R0, -R121.reuse ;  /* 0x0000000086867223 */ /* 0x100fe20000010879 */
[----:B------:R-:W1:Y:S01]  /*47f0*/  MUFU.EX2 R10, R10 ;  /* 0x0000000a000a7308 */ /* 0x000e620000000800 */
[----:B0-----:R-:W-:Y:S01]  /*4800*/  FFMA.FTZ R6, R9, R6, R136 ;  /* 0x0000000609067223 */ /* 0x001fe20000010088 */
[----:B------:R-:W-:-:S06]  /*4810*/  FFMA.FTZ R121, R135, R0, -R121 ;  /* 0x0000000087797223 */ /* 0x000fcc0000010879 */
[----:B------:R-:W0:Y:S08]  /*4820*/  MUFU.EX2 R11, R11 ;  /* 0x0000000b000b7308 */ /* 0x000e300000000800 */
[----:B------:R-:W2:Y:S01]  /*4830*/  MUFU.EX2 R137, R137 ;  /* 0x0000008900897308 */ /* 0x000ea20000000800 */
[----:B-1----:R-:W-:-:S07]  /*4840*/  FFMA.FTZ R4, R7, R4, R10 ;  /* 0x0000000407047223 */ /* 0x002fce000001000a */
[----:B------:R-:W1:Y:S01]  /*4850*/  MUFU.EX2 R138, R138 ;  /* 0x0000008a008a7308 */ /* 0x000e620000000800 */
[----:B0-----:R-:W-:-:S07]  /*4860*/  FADD.FTZ R91, R11, R6 ;  /* 0x000000060b5b7221 */ /* 0x001fce0000010000 */
[----:B------:R-:W0:Y:S01]  /*4870*/  MUFU.EX2 R139, R139 ;  /* 0x0000008b008b7308 */ /* 0x000e220000000800 */
[----:B--2---:R-:W-:-:S07]  /*4880*/  FADD.FTZ R4, R137, R4 ;  /* 0x0000000489047221 */ /* 0x004fce0000010000 */
[----:B------:R-:W2:Y:S01]  /*4890*/  MUFU.EX2 R13, R13 ;  /* 0x0000000d000d7308 */ /* 0x000ea20000000800 */
[----:B-1----:R-:W-:-:S07]  /*48a0*/  FADD.FTZ R6, R138, R91 ;  /* 0x0000005b8a067221 */ /* 0x002fce0000010000 */
        /* <DEDUP_REMOVED lines=81> */
[----:B--2---:R-:W-:Y:S01]  /*4dc0*/  FADD.FTZ R4, R159, R4 ;  /* 0x000000049f047221 */ /* 0x004fe20000010000 */
[----:B-1----:R-:W-:-:S03]  /*4dd0*/  FADD.FTZ R6, R117, R6 ;  /* 0x0000000675067221 */ /* 0x002fc60000010000 */
[----:B0-----:R-:W-:Y:S01]  /*4de0*/  FADD.FTZ R4, R121, R4 ;  /* 0x0000000479047221 */ /* 0x001fe20000010000 */
[----:B------:R-:W-:Y:S06]  /*4df0*/  @!P0 BRA `(.L_x_208) ;  /* 0x0000000000048947 */ /* 0x000fec0003800000 */
[----:B------:R-:W-:Y:S01]  /*4e00*/  BPT.TRAP 0x1 ;  /* 0x000000040000795c */ /* 0x000fe20000300000 */
.L_x_208:
        /* <DEDUP_REMOVED lines=9> */
[----:B------:R-:W-:Y:S01]  /*4ea0*/  F2FP.BF16.F32.PACK_AB R138, R13, R138 ;  /* 0x0000008a0d8a723e */ /* 0x000fe200000010ff */
[----:B------:R-:W-:Y:S01]  /*4eb0*/  IMAD.MOV.U32 R11, RZ, RZ, R3 ;  /* 0x000000ffff0b7224 */ /* 0x000fe200078e0003 */
        /* <DEDUP_REMOVED lines=21> */
[----:B------:R-:W-:Y:S01]  /*5010*/  F2FP.BF16.F32.PACK_AB R159, R121, R159 ;  /* 0x0000009f799f723e */ /* 0x000fe200000010ff */
[----:B------:R-:W-:Y:S06]  /*5020*/  @P1 BRA `(.L_x_209) ;  /* 0xffffffe400241947 */ /* 0x000fec000383ffff */
.L_x_198:
        /* <DEDUP_REMOVED lines=67> */
.L_x_210:
        /* <DEDUP_REMOVED lines=9> */
.L_x_211:
[----:B-1----:R-:W-:Y:S05]  /*54f0*/  @P1 BRA `(.L_x_212) ;  /* 0x0000000000081947 */ /* 0x002fea0003800000 */
[----:B------:R-:W1:Y:S02]  /*5500*/  SYNCS.PHASECHK.TRANS64.TRYWAIT P1, [UR5+0x2a850], R7 ;  /* 0x02a85007ff0075a7 */ /* 0x000e640008020145 */
[----:B-1----:R-:W-:Y:S05]  /*5510*/  @!P1 BRA `(.L_x_213) ;  /* 0x0000007c006c9947 */ /* 0x002fea0003800000 */
.L_x_212:
[----:B------:R-:W-:Y:S01]  /*5520*/  UIADD3 UR4, UR4, 0x400, URZ ;  /* 0x0000040004047890 */ /* 0x000fe2000fffe03f */
[----:B------:R-:W-:Y:S01]  /*5530*/  WARPGROUP.ARRIVE ;  /* 0x00000000000079c5 */ /* 0x000fe20000000000 */
[----:B------:R-:W-:Y:S01]  /*5540*/  UMOV UR11, 0x40000040 ;  /* 0x40000040000b7882 */ /* 0x000fe20000000000 */
[----:B01----:R-:W0:Y:S01]  /*5550*/  SHFL.BFLY PT, R7, R6, 0x2, 0x1f ;  /* 0x0c401f0006077f89 */ /* 0x003e2200000e0000 */
[----:B------:R-:W-:Y:S01]  /*5560*/  USHF.R.U32.HI UR4, URZ, 0x4, UR4 ;  /* 0x000000043f047899 */ /* 0x000fe20008011604 */
[----:B------:R-:W-:Y:S02]  /*5570*/  IMAD.MOV.U32 R11, RZ, RZ, RZ ;  /* 0x000000ffff0b7224 */ /* 0x000fe400078e00ff */
[----:B------:R-:W1:Y:S01]  /*5580*/  SHFL.BFLY PT, R9, R4, 0x2, 0x1f ;  /* 0x0c401f0004097f89 */ /* 0x000e6200000e0000 */
[----:B------:R-:W-:Y:S01]  /*5590*/  ULOP3.LUT UR4, UR4, 0x3fff, URZ, 0xc0, !UPT ;  /* 0x00003fff04047892 */ /* 0x000fe2000f8ec03f */
[----:B------:R-:W-:Y:S02]  /*55a0*/  IMAD.MOV.U32 R20, RZ, RZ, -0x800000 ;  /* 0xff800000ff147424 */ /* 0x000fe400078e00ff */
[----:B------:R-:W-:Y:S01]  /*55b0*/  IMAD.MOV.U32 R21, RZ, RZ, -0x800000 ;  /* 0xff800000ff157424 */ /* 0x000fe200078e00ff */
[----:B------:R-:W-:-:S04]  /*55c0*/  ULOP3.LUT UR4, UR4, 0x3000000, URZ, 0xfc, !UPT ;  /* 0x0300000004047892 */ /* 0x000fc8000f8efc3f */
[----:B------:R-:W-:-:S04]  /*55d0*/  UIMAD UR4, UR37, 0x600, UR4 ;  /* 0x00000600250478a4 */ /* 0x000fc8000f8e0204 */
[----:B------:R-:W-:-:S03]  /*55e0*/  UIADD3 UR6, UR4, 0x80, URZ ;  /* 0x0000008004067890 */ /* 0x000fc6000fffe03f */
[----:B------:R-:W-:Y:S02]  /*55f0*/  UMOV UR10, UR4 ;  /* 0x00000004000a7c82 */ /* 0x000fe40008000000 */
[----:B------:R-:W-:Y:S01]  /*5600*/  HGMMA.64x128x16.F32.BF16 R24, R136, gdesc[UR8].tnspB, R24, gsb0 ;  /* 0x41e0000888187df0 */ /* 0x000fe20008001818 */
[----:B------:R-:W-:Y:S01]  /*5610*/  UMOV UR11, 0x40000040 ;  /* 0x40000040000b7882 */ /* 0x000fe20000000000 */
[----:B------:R-:W-:Y:S01]  /*5620*/  UMOV UR10, UR6 ;  /* 0x00000006000a7c82 */ /* 0x000fe20008000000 */
[----:B------:R-:W-:Y:S01]  /*5630*/  UIADD3 UR6, UR4, 0x100, URZ ;  /* 0x0000010004067890 */ /* 0x000fe2000fffe03f */
[----:B0-----:R-:W-:Y:S01]  /*5640*/  FADD.FTZ R7, R7, R6 ;  /* 0x0000000607077221 */ /* 0x001fe20000010000 */
[----:B-1----:R-:W-:Y:S01]  /*5650*/  FADD.FTZ R9, R9, R4 ;  /* 0x0000000409097221 */ /* 0x002fe20000010000 */
[----:B------:R-:W-:-:S03]  /*5660*/  MOV R4, RZ ;  /* 0x000000ff00047202 */ /* 0x000fc60000000f00 */
[----:B------:R-:W0:Y:S04]  /*5670*/  SHFL.BFLY PT, R8, R7, 0x1, 0x1f ;  /* 0x0c201f0007087f89 */ /* 0x000e2800000e0000 */
[----:B------:R-:W1:Y:S01]  /*5680*/  SHFL.BFLY PT, R10, R9, 0x1, 0x1f ;  /* 0x0c201f00090a7f89 */ /* 0x000e6200000e0000 */
[----:B0-----:R-:W-:Y:S01]  /*5690*/  FADD.FTZ R12, R7, R8 ;  /* 0x00000008070c7221 */ /* 0x001fe20000010000 */
[----:B-1----:R-:W-:-:S04]  /*56a0*/  FADD.FTZ R13, R9, R10 ;  /* 0x0000000a090d7221 */ /* 0x002fc80000010000 */
[----:B------:R-:W-:Y:S02]  /*56b0*/  FSETP.NE.FTZ.AND P1, PT, R12, RZ, PT ;  /* 0x000000ff0c00720b */ /* 0x000fe40003f35000 */
[----:B------:R-:W-:-:S11]  /*56c0*/  FSETP.NE.FTZ.AND P2, PT, R13, RZ, PT ;  /* 0x000000ff0d00720b */ /* 0x000fd60003f55000 */
[----:B------:R-:W0:Y:S01]  /*56d0*/  @P1 MUFU.LG2 R8, R12 ;  /* 0x0000000c00081308 */ /* 0x000e220000000c00 */
[C---:B------:R-:W-:Y:S01]  /*56e0*/  @P1 FMUL.FTZ R6, R0.reuse, 0.69314718246459960938 ;  /* 0x3f31721800061820 */ /* 0x040fe20000410000 */
[----:B------:R-:W-:-:S06]  /*56f0*/  @P2 FMUL.FTZ R9, R0, 0.69314718246459960938 ;  /* 0x3f31721800092820 */ /* 0x000fcc0000410000 */
        /* <DEDUP_REMOVED lines=27> */
[----:B------:R-:W-:Y:S01]  /*58b0*/  HGMMA.64x128x16.F32.BF16 R24, R152, gdesc[UR8].tnspB, R24, gsb0 ;  /* 0x41e0000898187df0 */ /* 0x000fe20008001818 */
[----:B------:R-:W-:Y:S01]  /*58c0*/  UMOV UR10, UR4 ;  /* 0x00000004000a7c82 */ /* 0x000fe20008000000 */
[----:B------:R-:W-:Y:S01]  /*58d0*/  UMOV UR11, 0x40000040 ;  /* 0x40000040000b7882 */ /* 0x000fe20000000000 */
[----:B------:R-:W-:Y:S02]  /*58e0*/  WARPGROUP.DEPBAR.LE gsb0, 0x0 ;  /* 0x00008000000079c5 */ /* 0x000fe40000010000 */
[----:B------:R-:W-:-:S07]  /*58f0*/  WARPGROUP.ARRIVE ;  /* 0x00000000000079c5 */ /* 0x000fce0000000000 */
[----:B------:R-:W-:Y:S03]  /*5900*/  HGMMA.64x128x16.F32.BF16 R24, R156, gdesc[UR8].tnspB, R24, gsb0 ;  /* 0x41e000089c187df0 */ /* 0x000fe60008001818 */
[----:B------:R-:W-:Y:S02]  /*5910*/  WARPGROUP.DEPBAR.LE gsb0, 0x0 ;  /* 0x00008000000079c5 */ /* 0x000fe40000010000 */
[----:B0-23--:R-:W-:Y:S05]  /*5920*/  @!P0 BRA `(.L_x_214) ;  /* 0x0000000000048947 */ /* 0x00dfea0003800000 */
[----:B------:R-:W-:Y:S01]  /*5930*/  BPT.TRAP 0x1 ;  /* 0x000000040000795c */ /* 0x000fe20000300000 */
.L_x_214:
[----:B------:R-:W-:Y:S01]  /*5940*/  UIADD3 UR4, UR5, 0x2a860, URZ ;  /* 0x0002a86005047890 */ /* 0x000fe2000fffe03f */
[-C--:B------:R-:W-:Y:S01]  /*5950*/  FMUL.FTZ R94, R32, R4.reuse ;  /* 0x00000004205e7220 */ /* 0x080fe20000410000 */
[----:B------:R-:W-:Y:S01]  /*5960*/  UIADD3 UR37, UR37, 0x1, URZ ;  /* 0x0000000125257890 */ /* 0x000fe2000fffe03f */
[-C--:B------:R-:W-:Y:S01]  /*5970*/  FMUL.FTZ R89, R33, R4.reuse ;  /* 0x0000000421597220 */ /* 0x080fe20000410000 */
[----:B------:R-:W-:Y:S01]  /*5980*/  UPRMT UR4, UR7, 0x654, UR4 ;  /* 0x0000065407047896 */ /* 0x000fe20008000004 */
[-C--:B------:R-:W-:Y:S01]  /*5990*/  FMUL.FTZ R90, R36, R4.reuse ;  /* 0x00000004245a7220 */ /* 0x080fe20000410000 */
[----:B------:R-:W-:Y:S01]  /*59a0*/  UISETP.NE.AND UP0, UPT, UR37, 0x2, UPT ;  /* 0x000000022500788c */ /* 0x000fe2000bf05270 */
[-C--:B------:R-:W-:Y:S01]  /*59b0*/  FMUL.FTZ R92, R34, R11.reuse ;  /* 0x0000000b225c7220 */ /* 0x080fe20000410000 */
[-C--:B------:R-:W-:Y:S01]  /*59c0*/  FMUL.FTZ R95, R24, R4.reuse ;  /* 0x00000004185f7220 */ /* 0x080fe20000410000 */
[-C--:B------:R-:W-:Y:S01]  /*59d0*/  FMUL.FTZ R12, R25, R4.reuse ;  /* 0x00000004190c7220 */ /* 0x080fe20000410000 */
[-C--:B------:R-:W-:Y:S01]  /*59e0*/  FMUL.FTZ R91, R28, R4.reuse ;  /* 0x000000041c5b7220 */ /* 0x080fe20000410000 */
[-C--:B------:R-:W-:Y:S01]  /*59f0*/  FMUL.FTZ R6, R29, R4.reuse ;  /* 0x000000041d067220 */ /* 0x080fe20000410000 */
[-C--:B------:R-:W-:Y:S01]  /*5a00*/  FMUL.FTZ R37, R37, R4.reuse ;  /* 0x0000000425257220 */ /* 0x080fe20000410000 */
[----:B------:R-:W-:Y:S01]  /*5a10*/  SYNCS.ARRIVE.TRANS64.RED.A1T0 RZ, [UR4], RZ ;  /* 0x000000ffffff79a7 */ /* 0x000fe20008100404 */
[----:B------:R-:W-:Y:S01]  /*5a20*/  USEL UR4, URZ, 0x1, UP0 ;  /* 0x000000013f047887 */ /* 0x000fe20008000000 */
        /* <DEDUP_REMOVED lines=51> */
[----:B------:R-:W-:Y:S01]  /*5d60*/  PLOP3.LUT P0, PT, PT, PT, PT, 0x8, 0x0 ;  /* 0x000000000000781c */ /* 0x000fe20003f0e170 */
[-C--:B------:R-:W-:Y:S01]  /*5d70*/  FMUL.FTZ R82, R82, R11.reuse ;  /* 0x0000000b52527220 */ /* 0x080fe20000410000 */
[-C--:B------:R-:W-:Y:S01]  /*5d80*/  FMUL.FTZ R83, R83, R11.reuse ;  /* 0x0000000b53537220 */ /* 0x080fe20000410000 */
[-C--:B------:R-:W-:Y:S01]  /*5d90*/  FMUL.FTZ R86, R86, R11.reuse ;  /* 0x0000000b56567220 */ /* 0x080fe20000410000 */
[----:B------:R-:W-:Y:S01]  /*5da0*/  FMUL.FTZ R87, R87, R11 ;  /* 0x0000000b57577220 */ /* 0x000fe20000410000 */
[----:B------:R-:W-:Y:S01]  /*5db0*/  VIADD R162, R162, 0x1 ;  /* 0x00000001a2a27836 */ /* 0x000fe20000000000 */
[----:B------:R-:W-:-:S02]  /*5dc0*/  USEL UR37, UR37, URZ, UP0 ;  /* 0x0000003f25257287 */ /* 0x000fc40008000000 */
[----:B------:R-:W-:-:S12]  /*5dd0*/  ULOP3.LUT UR36, UR36, UR4, URZ, 0x3c, !UPT ;  /* 0x0000000424247292 */ /* 0x000fd8000f8e3c3f */
.L_x_190:
[----:B------:R-:W0:Y:S01]  /*5de0*/  S2R R5, SR_CgaCtaId ;  /* 0x0000000000057919 */ /* 0x000e220000008800 */
[----:B------:R-:W-:Y:S01]  /*5df0*/  MOV R0, 0x400 ;  /* 0x0000040000007802 */ /* 0x000fe20000000f00 */
[----:B------:R-:W-:Y:S01]  /*5e00*/  BSSY B0, `(.L_x_215) ;  /* 0x00001f4000007945 */ /* 0x000fe20003800000 */
[----:B------:R-:W-:Y:S02]  /*5e10*/  BAR.SYNC.DEFER_BLOCKING 0x5, 0x180 ;  /* 0x0146000000007b1d */ /* 0x000fe40000010000 */
[----:B0-----:R-:W-:-:S05]  /*5e20*/  LEA R0, R5, R0, 0x18 ;  /* 0x0000000005007211 */ /* 0x001fca00078ec0ff */
[----:B------:R0:W1:Y:S01]  /*5e30*/  LDS.128 R48, [R0+0x2a8d0] ;  /* 0x02a8d00000307984 */ /* 0x0000620000000c00 */
[----:B------:R-:W-:Y:S06]  /*5e40*/  BAR.ARV 0x4, 0x180 ;  /* 0x0106000000007b1d */ /* 0x000fec0000002000 */
[----:B------:R-:W-:Y:S05]  /*5e50*/  @P0 BRA `(.L_x_216) ;  /* 0x0000001400000947 */ /* 0x000fea0003800000 */
[----:B------:R-:W2:Y:S01]  /*5e60*/  S2R R5, SR_SWINHI ;  /* 0x0000000000057919 */ /* 0x000ea20000002f00 */
[----:B------:R-:W-:Y:S01]  /*5e70*/  F2FP.BF16.F32.PACK_AB R7, R7, R8 ;  /* 0x000000080707723e */ /* 0x000fe200000010ff */
[----:B------:R-:W-:Y:S01]  /*5e80*/  ULDC.64 UR4, c[0x0][0xc08] ;  /* 0x0003020000047ab9 */ /* 0x000fe20000000a00 */
        /* <DEDUP_REMOVED lines=10> */
[----:B------:R-:W-:-:S02]  /*5f30*/  MOV R28, R0 ;  /* 0x00000000001c7202 */ /* 0x000fc40000000f00 */
[----:B--2---:R-:W-:-:S03]  /*5f40*/  MOV R29, R5 ;  /* 0x00000005001d7202 */ /* 0x004fc60000000f00 */
[----:B------:R-:W-:-:S03]  /*5f50*/  IMAD.WIDE R4, R168, 0x2, R28 ;  /* 0x00000002a8047825 */ /* 0x000fc600078e021c */
[C---:B------:R-:W-:Y:S02]  /*5f60*/  IADD3 R97, P6, R4.reuse, 0x20, RZ ;  /* 0x0000002004617810 */ /* 0x040fe40007fde0ff */
[C---:B------:R-:W-:Y:S02]  /*5f70*/  LOP3.LUT R9, R4.reuse, 0x380, RZ, 0xc0, !PT ;  /* 0x0000038004097812 */ /* 0x040fe400078ec0ff */
[C---:B------:R-:W-:Y:S01]  /*5f80*/  IADD3 R99, P5, R4.reuse, 0x40, RZ ;  /* 0x0000004004637810 */ /* 0x040fe20007fbe0ff */
[--C-:B------:R-:W-:Y:S01]  /*5f90*/  IMAD.X R31, RZ, RZ, R5.reuse, P6 ;  /* 0x000000ffff1f7224 */ /* 0x100fe200030e0605 */
[C---:B------:R-:W-:Y:S02]  /*5fa0*/  IADD3 R101, P4, R4.reuse, 0x60, RZ ;  /* 0x0000006004657810 */ /* 0x040fe40007f9e0ff */
[----:B------:R-:W-:Y:S02]  /*5fb0*/  IADD3 R103, P3, R4, 0x4000, RZ ;  /* 0x0000400004677810 */ /* 0x000fe40007f7e0ff */
[----:B------:R-:W-:Y:S01]  /*5fc0*/  LOP3.LUT R14, R97, 0x380, RZ, 0xc0, !PT ;  /* 0x00000380610e7812 */ /* 0x000fe200078ec0ff */
[--C-:B------:R-:W-:Y:S01]  /*5fd0*/  IMAD.X R15, RZ, RZ, R5.reuse, P4 ;  /* 0x000000ffff0f7224 */ /* 0x100fe200020e0605 */
[----:B------:R-:W-:Y:S01]  /*5fe0*/  SHF.R.U64 R9, R9, 0x3, RZ ;  /* 0x0000000309097819 */ /* 0x000fe200000012ff */
[----:B------:R-:W-:Y:S01]  /*5ff0*/  IMAD.X R25, RZ, RZ, R5, P3 ;  /* 0x000000ffff197224 */ /* 0x000fe200018e0605 */
[----:B------:R-:W-:-:S02]  /*6000*/  LOP3.LUT R24, R99, 0x380, RZ, 0xc0, !PT ;  /* 0x0000038063187812 */ /* 0x000fc400078ec0ff */
[----:B-1----:R-:W-:Y:S02]  /*6010*/  LOP3.LUT R48, R101, 0x380, RZ, 0xc0, !PT ;  /* 0x0000038065307812 */ /* 0x002fe400078ec0ff */
[----:B------:R-:W-:Y:S02]  /*6020*/  LOP3.LUT R72, R103, 0x380, RZ, 0xc0, !PT ;  /* 0x0000038067487812 */ /* 0x000fe400078ec0ff */
[C---:B------:R-:W-:Y:S02]  /*6030*/  IADD3 R105, P2, R4.reuse, 0x4020, RZ ;  /* 0x0000402004697810 */ /* 0x040fe40007f5e0ff */
[C---:B------:R-:W-:Y:S02]  /*6040*/  IADD3 R107, P1, R4.reuse, 0x4040, RZ ;  /* 0x00004040046b7810 */ /* 0x040fe40007f3e0ff */
[----:B------:R-:W-:Y:S01]  /*6050*/  IADD3 R109, P0, R4, 0x4060, RZ ;  /* 0x00004060046d7810 */ /* 0x000fe20007f1e0ff */
[--C-:B------:R-:W-:Y:S01]  /*6060*/  IMAD.X R13, RZ, RZ, R5.reuse, P2 ;  /* 0x000000ffff0d7224 */ /* 0x100fe200010e0605 */
[----:B------:R-:W-:Y:S01]  /*6070*/  SHF.R.U64 R14, R14, 0x3, RZ ;  /* 0x000000030e0e7819 */ /* 0x000fe200000012ff */
[--C-:B------:R-:W-:Y:S01]  /*6080*/  IMAD.X R11, RZ, RZ, R5.reuse, P1 ;  /* 0x000000ffff0b7224 */ /* 0x100fe200008e0605 */
[----:B------:R-:W-:Y:S01]  /*6090*/  LOP3.LUT R4, R9, R4, RZ, 0x3c, !PT ;  /* 0x0000000409047212 */ /* 0x000fe200078e3cff */
[----:B------:R-:W-:Y:S01]  /*60a0*/  IMAD.X R9, RZ, RZ, R5, P0 ;  /* 0x000000ffff097224 */ /* 0x000fe200000e0605 */
[----:B------:R-:W-:-:S02]  /*60b0*/  SHF.R.U64 R24, R24, 0x3, RZ ;  /* 0x0000000318187819 */ /* 0x000fc400000012ff */
[----:B------:R-:W-:Y:S02]  /*60c0*/  SHF.R.U64 R48, R48, 0x3, RZ ;  /* 0x0000000330307819 */ /* 0x000fe400000012ff */
[----:B------:R-:W-:Y:S02]  /*60d0*/  SHF.R.U64 R72, R72, 0x3, RZ ;  /* 0x0000000348487819 */ /* 0x000fe400000012ff */
[----:B------:R-:W-:Y:S02]  /*60e0*/  LOP3.LUT R30, R14, R97, RZ, 0x3c, !PT ;  /* 0x000000610e1e7212 */ /* 0x000fe400078e3cff */
[-C--:B------:R-:W-:Y:S02]  /*60f0*/  IADD3.X R27, RZ, R5.reuse, RZ, P5, !PT ;  /* 0x00000005ff1b7210 */ /* 0x080fe40002ffe4ff */
[----:B------:R-:W-:Y:S02]  /*6100*/  MOV R97, R4 ;  /* 0x0000000400617202 */ /* 0x000fe40000000f00 */
[----:B------:R-:W-:-:S02]  /*6110*/  LOP3.LUT R26, R24, R99, RZ, 0x3c, !PT ;  /* 0x00000063181a7212 */ /* 0x000fc400078e3cff */
[----:B------:R-:W-:Y:S01]  /*6120*/  F2FP.BF16.F32.PACK_AB R5, R10, R93 ;  /* 0x0000005d0a05723e */ /* 0x000fe200000010ff */
[----:B------:R-:W1:Y:S01]  /*6130*/  LDC.64 R98, c[0x0][0xc00] ;  /* 0x00030000ff627b82 */ /* 0x000e620000000a00 */
[----:B------:R-:W-:Y:S02]  /*6140*/  LOP3.LUT R14, R48, R101, RZ, 0x3c, !PT ;  /* 0x00000065300e7212 */ /* 0x000fe400078e3cff */
[----:B------:R-:W-:Y:S02]  /*6150*/  LOP3.LUT R24, R72, R103, RZ, 0x3c, !PT ;  /* 0x0000006748187212 */ /* 0x000fe400078e3cff */
[----:B------:R-:W-:Y:S02]  /*6160*/  LOP3.LUT R10, R105, 0x380, RZ, 0xc0, !PT ;  /* 0x00000380690a7812 */ /* 0x000fe400078ec0ff */
[----:B------:R-:W-:Y:S02]  /*6170*/  LOP3.LUT R48, R107, 0x380, RZ, 0xc0, !PT ;  /* 0x000003806b307812 */ /* 0x000fe400078ec0ff */
[----:B------:R-:W-:-:S02]  /*6180*/  LOP3.LUT R72, R109, 0x380, RZ, 0xc0, !PT ;  /* 0x000003806d487812 */ /* 0x000fc400078ec0ff */
[----:B------:R-:W-:Y:S02]  /*6190*/  SHF.R.U64 R10, R10, 0x3, RZ ;  /* 0x000000030a0a7819 */ /* 0x000fe400000012ff */
[----:B------:R-:W-:Y:S02]  /*61a0*/  SHF.R.U64 R48, R48, 0x3, RZ ;  /* 0x0000000330307819 */ /* 0x000fe400000012ff */
[----:B------:R-:W-:Y:S02]  /*61b0*/  SHF.R.U64 R72, R72, 0x3, RZ ;  /* 0x0000000348487819 */ /* 0x000fe400000012ff */
[----:B------:R-:W-:Y:S01]  /*61c0*/  F2FP.BF16.F32.PACK_AB R4, R12, R95 ;  /* 0x0000005f0c04723e */ /* 0x000fe200000010ff */
[----:B------:R-:W-:Y:S01]  /*61d0*/  BAR.SYNC.DEFER_BLOCKING 0x1, 0x100 ;  /* 0x0044000000007b1d */ /* 0x000fe20000010000 */
[----:B------:R-:W-:Y:S02]  /*61e0*/  LOP3.LUT R12, R10, R105, RZ, 0x3c, !PT ;  /* 0x000000690a0c7212 */ /* 0x000fe400078e3cff */
[----:B------:R-:W-:-:S02]  /*61f0*/  LOP3.LUT R10, R48, R107, RZ, 0x3c, !PT ;  /* 0x0000006b300a7212 */ /* 0x000fc400078e3cff */
[----:B------:R-:W-:Y:S02]  /*6200*/  LOP3.LUT R8, R72, R109, RZ, 0x3c, !PT ;  /* 0x0000006d48087212 */ /* 0x000fe400078e3cff */
[----:B------:R-:W-:Y:S02]  /*6210*/  MOV R72, R10 ;  /* 0x0000000a00487202 */ /* 0x000fe40000000f00 */
[----:B------:R-:W-:Y:S02]  /*6220*/  MOV R48, R8 ;  /* 0x0000000800307202 */ /* 0x000fe40000000f00 */
[----:B------:R-:W-:Y:S02]  /*6230*/  MOV R96, R30 ;  /* 0x0000001e00607202 */ /* 0x000fe40000000f00 */
[----:B------:R-:W-:Y:S01]  /*6240*/  F2FP.BF16.F32.PACK_AB R8, R89, R94 ;  /* 0x0000005e5908723e */ /* 0x000fe200000010ff */
[----:B------:R-:W2:Y:S01]  /*6250*/  LDC.64 R30, c[0x0][0xc00] ;  /* 0x00030000ff1e7b82 */ /* 0x000ea20000000a00 */
[----:B------:R-:W-:-:S02]  /*6260*/  F2FP.BF16.F32.PACK_AB R9, R35, R92 ;  /* 0x0000005c2309723e */ /* 0x000fc400000010ff */
[----:B------:R-:W-:Y:S02]  /*6270*/  F2FP.BF16.F32.PACK_AB R10, R37, R90 ;  /* 0x0000005a250a723e */ /* 0x000fe400000010ff */
[----:B------:R-:W-:Y:S02]  /*6280*/  F2FP.BF16.F32.PACK_AB R11, R39, R38 ;  /* 0x00000026270b723e */ /* 0x000fe400000010ff */
[----:B------:R-:W-:Y:S02]  /*6290*/  MOV R95, R26 ;  /* 0x0000001a005f7202 */ /* 0x000fe40000000f00 */
[----:B------:R-:W-:Y:S01]  /*62a0*/  MOV R93, R14 ;  /* 0x0000000e005d7202 */ /* 0x000fe20000000f00 */
[----:B------:R3:W-:Y:S01]  /*62b0*/  STSM.16.M88.4 [R97], R4 ;  /* 0x0000000461007844 */ /* 0x0007e20000000200 */
[----:B------:R-:W-:Y:S02]  /*62c0*/  MOV R88, R12 ;  /* 0x0000000c00587202 */ /* 0x000fe40000000f00 */
[----:B------:R-:W-:Y:S01]  /*62d0*/  MOV R91, R24 ;  /* 0x00000018005b7202 */ /* 0x000fe20000000f00 */
[----:B------:R-:W-:Y:S01]  /*62e0*/  STSM.16.M88.4 [R96], R8 ;  /* 0x0000000860007844 */ /* 0x000fe20000000200 */
[----:B------:R-:W-:-:S02]  /*62f0*/  F2FP.BF16.F32.PACK_AB R12, R33, R36 ;  /* 0x00000024210c723e */ /* 0x000fc400000010ff */
[----:B------:R-:W-:Y:S02]  /*6300*/  F2FP.BF16.F32.PACK_AB R13, R3, R34 ;  /* 0x00000022030d723e */ /* 0x000fe400000010ff */
[----:B------:R-:W-:Y:S02]  /*6310*/  F2FP.BF16.F32.PACK_AB R14, R53, R52 ;  /* 0x00000034350e723e */ /* 0x000fe400000010ff */
[----:B------:R-:W-:Y:S02]  /*6320*/  F2FP.BF16.F32.PACK_AB R15, R55, R54 ;  /* 0x00000036370f723e */ /* 0x000fe400000010ff */
[----:B------:R-:W-:Y:S01]  /*6330*/  F2FP.BF16.F32.PACK_AB R24, R57, R56 ;  /* 0x000000383918723e */ /* 0x000fe200000010ff */
[----:B--2---:R-:W-:Y:S01]  /*6340*/  IMAD.WIDE R30, R18, 0x4, R30 ;  /* 0x00000004121e7825 */ /* 0x004fe200078e021e */
[----:B------:R-:W-:Y:S01]  /*6350*/  F2FP.BF16.F32.PACK_AB R25, R59, R58 ;  /* 0x0000003a3b19723e */ /* 0x000fe200000010ff */
[----:B------:R-:W2:Y:S01]  /*6360*/  LDC R54, c[0x0][0xbe8] ;  /* 0x0002fa00ff367b82 */ /* 0x000ea20000000800 */
[----:B---3--:R-:W-:-:S02]  /*6370*/  F2FP.BF16.F32.PACK_AB R4, R41, R40 ;  /* 0x000000282904723e */ /* 0x008fc400000010ff */
[----:B------:R-:W-:Y:S02]  /*6380*/  F2FP.BF16.F32.PACK_AB R5, R43, R42 ;  /* 0x0000002a2b05723e */ /* 0x000fe400000010ff */
[----:B------:R-:W-:Y:S02]  /*6390*/  F2FP.BF16.F32.PACK_AB R6, R45, R44 ;  /* 0x0000002c2d06723e */ /* 0x000fe400000010ff */
[----:B------:R-:W-:Y:S02]  /*63a0*/  F2FP.BF16.F32.PACK_AB R7, R47, R46 ;  /* 0x0000002e2f07723e */ /* 0x000fe400000010ff */
[----:B------:R-:W-:Y:S02]  /*63b0*/  F2FP.BF16.F32.PACK_AB R26, R61, R60 ;  /* 0x0000003c3d1a723e */ /* 0x000fe400000010ff */
[----:B------:R-:W-:Y:S01]  /*63c0*/  F2FP.BF16.F32.PACK_AB R27, R63, R62 ;  /* 0x0000003e3f1b723e */ /* 0x000fe200000010ff */
[----:B------:R3:W-:Y:S01]  /*63d0*/  STSM.16.M88.4 [R95], R4 ;  /* 0x000000045f007844 */ /* 0x0007e20000000200 */
[----:B------:R-:W-:-:S02]  /*63e0*/  F2FP.BF16.F32.PACK_AB R33, R75, R74 ;  /* 0x0000004a4b21723e */ /* 0x000fc400000010ff */
[----:B------:R-:W-:Y:S01]  /*63f0*/  F2FP.BF16.F32.PACK_AB R34, R77, R76 ;  /* 0x0000004c4d22723e */ /* 0x000fe200000010ff */
[----:B------:R4:W-:Y:S01]  /*6400*/  STSM.16.M88.4 [R93], R12 ;  /* 0x0000000c5d007844 */ /* 0x0009e20000000200 */
[----:B------:R-:W-:Y:S02]  /*6410*/  F2FP.BF16.F32.PACK_AB R35, R79, R78 ;  /* 0x0000004e4f23723e */ /* 0x000fe400000010ff */
[----:B------:R-:W-:Y:S01]  /*6420*/  ISETP.NE.U32.AND P2, PT, RZ, UR4, PT ;  /* 0x00000004ff007c0c */ /* 0x000fe2000bf45070 */
[----:B------:R4:W-:Y:S01]  /*6430*/  STSM.16.M88.4 [R91], R24 ;  /* 0x000000185b007844 */ /* 0x0009e20000000200 */
[----:B-1----:R-:W-:Y:S02]  /*6440*/  ISETP.NE.U32.AND P0, PT, R98, RZ, PT ;  /* 0x000000ff6200720c */ /* 0x002fe40003f05070 */
[----:B------:R-:W-:Y:S01]  /*6450*/  MOV R44, RZ ;  /* 0x000000ff002c7202 */ /* 0x000fe20000000f00 */
[----:B------:R4:W-:Y:S01]  /*6460*/  STSM.16.M88.4 [R88], R64 ;  /* 0x0000004058007844 */ /* 0x0009e20000000200 */
[----:B------:R-:W-:-:S02]  /*6470*/  ISETP.NE.AND.EX P2, PT, RZ, UR5, PT, P2 ;  /* 0x00000005ff007c0c */ /* 0x000fc4000bf45320 */
[----:B------:R-:W-:Y:S01]  /*6480*/  ISETP.NE.AND.EX P0, PT, R99, RZ, PT, P0 ;  /* 0x000000ff6300720c */ /* 0x000fe20003f05300 */
[----:B------:R4:W-:Y:S04]  /*6490*/  STSM.16.M88.4 [R72], R32 ;  /* 0x0000002048007844 */ /* 0x0009e80000000200 */
[----:B------:R4:W-:Y:S01]  /*64a0*/  STSM.16.M88.4 [R48], R80 ;  /* 0x0000005030007844 */ /* 0x0009e20000000200 */
[----:B------:R-:W-:Y:S05]  /*64b0*/  BAR.SYNC.DEFER_BLOCKING 0x1, 0x100 ;  /* 0x0044000000007b1d */ /* 0x000fea0000010000 */
[----:B---3--:R-:W-:Y:S01]  /*64c0*/  @P2 LEA R4, P3, R18, UR4, 0x2 ;  /* 0x0000000412042c11 */ /* 0x008fe2000f8610ff */
[----:B------:R-:W-:-:S03]  /*64d0*/  ULDC UR4, c[0x0][0xa88] ;  /* 0x0002a20000047ab9 */ /* 0x000fc60000000800 */
[----:B------:R-:W-:Y:S01]  /*64e0*/  @P2 LEA.HI.X R5, R18, UR5, R160, 0x2, P3 ;  /* 0x0000000512052c11 */ /* 0x000fe200098f14a0 */
[----:B------:R-:W-:Y:S01]  /*64f0*/  IMAD.U32 R3, RZ, RZ, UR4 ;  /* 0x00000004ff037e24 */ /* 0x000fe2000f8e00ff */
[----:B------:R4:W5:Y:S01]  /*6500*/  @P0 LDG.E R44, desc[UR56][R30.64] ;  /* 0x000000381e2c0981 */ /* 0x000962000c1e1900 */
[----:B--2---:R-:W-:-:S04]  /*6510*/  ISETP.NE.AND P1, PT, R54, 0x1, PT ;  /* 0x000000013600780c */ /* 0x004fc80003f25270 */
[----:B------:R4:W5:Y:S09]  /*6520*/  @P2 LDG.E R3, desc[UR56][R4.64] ;  /* 0x0000003804032981 */ /* 0x000972000c1e1900 */
[----:B------:R-:W1:Y:S08]  /*6530*/  @P1 LDC R6, c[0x0][0xbec] ;  /* 0x0002fb00ff061b82 */ /* 0x000e700000000800 */
[----:B------:R-:W2:Y:S01]  /*6540*/  @P1 LDC R9, c[0x0][0xbf0] ;  /* 0x0002fc00ff091b82 */ /* 0x000ea20000000800 */
[----:B----4-:R-:W-:Y:S05]  /*6550*/  @P2 BRA `(.L_x_217) ;  /* 0x0000000000102947 */ /* 0x010fea0003800000 */
[----:B------:R-:W-:Y:S05]  /*6560*/  @!P0 BRA `(.L_x_217) ;  /* 0x00000000000c8947 */ /* 0x000fea0003800000 */
[----:B------:R-:W3:Y:S04]  /*6570*/  LDG.E R4, desc[UR56][R30.64] ;  /* 0x000000381e047981 */ /* 0x000ee8000c1e1900 */
[----:B-----5:R-:W3:Y:S02]  /*6580*/  LDG.E R3, desc[UR56][R30.64+0x4] ;  /* 0x000004381e037981 */ /* 0x020ee4000c1e1900 */
[----:B---3--:R-:W-:-:S07]  /*6590*/  IMAD.IADD R3, R3, 0x1, -R4 ;  /* 0x0000000103037824 */ /* 0x008fce00078e0a04 */
.L_x_217:
[----:B------:R-:W-:Y:S01]  /*65a0*/  SHF.R.S32.HI R48, RZ, 0x1f, R22 ;  /* 0x0000001fff307819 */ /* 0x000fe20000011416 */
[----:B------:R-:W-:Y:S01]  /*65b0*/  IMAD R13, R23, 0x80, R166 ;  /* 0x00000080170d7824 */ /* 0x000fe200078e02a6 */
[----:B------:R-:W-:Y:S01]  /*65c0*/  ULDC.64 UR4, c[0x0][0xb90] ;  /* 0x0002e40000047ab9 */ /* 0x000fe20000000a00 */
[----:B-----5:R-:W-:Y:S01]  /*65d0*/  SHF.R.S32.HI R45, RZ, 0x1f, R44 ;  /* 0x0000001fff2d7819 */ /* 0x020fe2000001142c */
[----:B------:R-:W-:Y:S01]  /*65e0*/  IMAD R56, R3, R54, RZ ;  /* 0x0000003603387224 */ /* 0x000fe200078e02ff */
[----:B------:R-:W-:Y:S01]  /*65f0*/  SEL R160, R160, RZ, !P0 ;  /* 0x000000ffa0a07207 */ /* 0x000fe20004000000 */
[----:B------:R-:W-:Y:S01]  /*6600*/  IMAD R5, R48, UR4, RZ ;  /* 0x0000000430057c24 */ /* 0x000fe2000f8e02ff */
[----:B------:R-:W-:Y:S01]  /*6610*/  SEL R55, R18, RZ, !P0 ;  /* 0x000000ff12377207 */ /* 0x000fe20004000000 */
[----:B-1----:R-:W-:-:S04]  /*6620*/  @P1 IMAD.HI.U32 R6, R13, R6, RZ ;  /* 0x000000060d061227 */ /* 0x002fc800078e00ff */
[C---:B------:R-:W-:Y:S02]  /*6630*/  IMAD R11, R22.reuse, UR5, R5 ;  /* 0x00000005160b7c24 */ /* 0x040fe4000f8e0205 */
[----:B------:R-:W-:Y:S01]  /*6640*/  IMAD.MOV.U32 R7, RZ, RZ, R13 ;  /* 0x000000ffff077224 */ /* 0x000fe200078e000d */
[----:B--2---:R-:W-:Y:S01]  /*6650*/  @P1 SHF.R.U32.HI R7, RZ, R9, R6 ;  /* 0x00000009ff071219 */ /* 0x004fe20000011606 */
[----:B------:R-:W-:Y:S01]  /*6660*/  IMAD.WIDE.U32 R4, R22, UR4, R44 ;  /* 0x0000000416047c25 */ /* 0x000fe2000f8e002c */
[----:B------:R-:W-:-:S03]  /*6670*/  ULDC.64 UR4, c[0x0][0xb98] ;  /* 0x0002e60000047ab9 */ /* 0x000fc60000000a00 */
[----:B------:R-:W-:Y:S01]  /*6680*/  IMAD R9, R161, 0x40, R2 ;  /* 0x00000040a1097824 */ /* 0x000fe200078e0202 */
[----:B------:R-:W-:Y:S01]  /*6690*/  IADD3 R5, R5, R11, RZ ;  /* 0x0000000b05057210 */ /* 0x000fe20007ffe0ff */
[----:B------:R-:W-:Y:S02]  /*66a0*/  IMAD.MOV R11, RZ, RZ, -R7 ;  /* 0x000000ffff0b7224 */ /* 0x000fe400078e0a07 */
[----:B------:R-:W-:-:S04]  /*66b0*/  IMAD.WIDE R28, R9, 0x2, R28 ;  /* 0x00000002091c7825 */ /* 0x000fc800078e021c */
[----:B------:R-:W-:Y:S01]  /*66c0*/  IMAD R6, R160, UR4, RZ ;  /* 0x00000004a0067c24 */ /* 0x000fe2000f8e02ff */
[C---:B------:R-:W-:Y:S01]  /*66d0*/  IADD3 R15, P0, R28.reuse, 0x1000, RZ ;  /* 0x000010001c0f7810 */ /* 0x040fe20007f1e0ff */
[----:B------:R-:W-:Y:S01]  /*66e0*/  IMAD.WIDE.U32 R4, R55, UR4, R4 ;  /* 0x0000000437047c25 */ /* 0x000fe2000f8e0004 */
[----:B------:R-:W-:Y:S02]  /*66f0*/  IADD3 R41, P6, R28, 0x4000, RZ ;  /* 0x000040001c297810 */ /* 0x000fe40007fde0ff */
[----:B------:R-:W-:Y:S01]  /*6700*/  LOP3.LUT R12, R15, 0x380, RZ, 0xc0, !PT ;  /* 0x000003800f0c7812 */ /* 0x000fe200078ec0ff */
[----:B------:R-:W-:Y:S01]  /*6710*/  IMAD R9, R54, R11, R13 ;  /* 0x0000000b36097224 */ /* 0x000fe200078e020d */
[----:B------:R-:W-:Y:S01]  /*6720*/  SHF.R.S32.HI R11, RZ, 0x1f, R7 ;  /* 0x0000001fff0b7819 */ /* 0x000fe20000011407 */
[----:B------:R-:W-:Y:S01]  /*6730*/  IMAD R8, R55, UR5, R6 ;  /* 0x0000000537087c24 */ /* 0x000fe2000f8e0206 */
[----:B------:R-:W-:Y:S01]  /*6740*/  IADD3 R4, P2, R7, R4, RZ ;  /* 0x0000000407047210 */ /* 0x000fe20007f5e0ff */
[----:B------:R-:W-:Y:S01]  /*6750*/  ULDC.64 UR4, c[0x0][0xb88] ;  /* 0x0002e20000047ab9 */ /* 0x000fe20000000a00 */
[----:B------:R-:W-:-:S02]  /*6760*/  IADD3 R13, P3, R28, 0x2000, RZ ;  /* 0x000020001c0d7810 */ /* 0x000fc40007f7e0ff */
[----:B------:R-:W-:Y:S02]  /*6770*/  SHF.R.S32.HI R6, RZ, 0x1f, R9 ;  /* 0x0000001fff067819 */ /* 0x000fe40000011409 */
[----:B------:R-:W-:Y:S02]  /*6780*/  IADD3.X R5, R11, R5, R8, P2, !PT ;  /* 0x000000050b057210 */ /* 0x000fe400017fe408 */
[----:B------:R-:W-:Y:S01]  /*6790*/  LOP3.LUT R7, R13, 0x380, RZ, 0xc0, !PT ;  /* 0x000003800d077812 */ /* 0x000fe200078ec0ff */
[----:B------:R-:W-:Y:S01]  /*67a0*/  IMAD R8, R6, UR4, RZ ;  /* 0x0000000406087c24 */ /* 0x000fe2000f8e02ff */
[----:B------:R-:W-:Y:S01]  /*67b0*/  SHF.R.U64 R12, R12, 0x3, RZ ;  /* 0x000000030c0c7819 */ /* 0x000fe200000012ff */
[----:B------:R-:W-:Y:S01]  /*67c0*/  IMAD.WIDE.U32 R4, R9, UR4, R4 ;  /* 0x0000000409047c25 */ /* 0x000fe2000f8e0004 */
[----:B------:R-:W-:Y:S02]  /*67d0*/  SHF.R.U64 R6, R7, 0x3, RZ ;  /* 0x0000000307067819 */ /* 0x000fe400000012ff */
[----:B------:R-:W-:Y:S01]  /*67e0*/  LOP3.LUT R12, R12, R15, RZ, 0x3c, !PT ;  /* 0x0000000f0c0c7212 */ /* 0x000fe200078e3cff */
[----:B------:R-:W-:Y:S01]  /*67f0*/  IMAD R7, R9, UR5, R8 ;  /* 0x0000000509077c24 */ /* 0x000fe2000f8e0208 */
[----:B------:R-:W-:Y:S01]  /*6800*/  ULDC.64 UR4, c[0x0][0xb50] ;  /* 0x0002d40000047ab9 */ /* 0x000fe20000000a00 */
[----:B------:R-:W-:Y:S01]  /*6810*/  IADD3 R9, P2, R28, 0x3000, RZ ;  /* 0x000030001c097810 */ /* 0x000fe20007f5e0ff */
[----:B------:R-:W-:Y:S01]  /*6820*/  IMAD R15, R23, 0x80, R165 ;  /* 0x00000080170f7824 */ /* 0x000fe200078e02a5 */
[----:B------:R-:W-:Y:S01]  /*6830*/  LEA R11, P4, R4, UR4, 0x2 ;  /* 0x00000004040b7c11 */ /* 0x000fe2000f8810ff */
[----:B------:R-:W-:Y:S01]  /*6840*/  IMAD.IADD R5, R5, 0x1, R7 ;  /* 0x0000000105057824 */ /* 0x000fe200078e0207 */
[----:B------:R-:W-:-:S02]  /*6850*/  LOP3.LUT R8, R9, 0x380, RZ, 0xc0, !PT ;  /* 0x0000038009087812 */ /* 0x000fc400078ec0ff */
[----:B------:R-:W-:Y:S01]  /*6860*/  LOP3.LUT R6, R6, R13, RZ, 0x3c, !PT ;  /* 0x0000000d06067212 */ /* 0x000fe200078e3cff */
[----:B------:R-:W-:Y:S01]  /*6870*/  SHFL.IDX PT, R46, R11, RZ, 0x1c1f ;  /* 0x001c1fff0b2e7589 */ /* 0x000fe200000e0000 */
[----:B------:R-:W-:Y:S01]  /*6880*/  LEA.HI.X R5, R4, UR5, R5, 0x2, P4 ;  /* 0x0000000504057c11 */ /* 0x000fe2000a0f1405 */
[--C-:B------:R-:W-:Y:S01]  /*6890*/  IMAD.X R13, RZ, RZ, R29.reuse, P0 ;  /* 0x000000ffff0d7224 */ /* 0x100fe200000e061d */
[----:B------:R-:W-:Y:S01]  /*68a0*/  SHF.R.U64 R8, R8, 0x3, RZ ;  /* 0x0000000308087819 */ /* 0x000fe200000012ff */
[----:B------:R-:W-:Y:S01]  /*68b0*/  SHFL.IDX PT, R52, R11, 0x1, 0x1c1f ;  /* 0x003c1f000b347f89 */ /* 0x000fe200000e0000 */
[----:B------:R-:W-:Y:S01]  /*68c0*/  LOP3.LUT P0, RZ, R163, 0x3, RZ, 0xc0, !PT ;  /* 0x00000003a3ff7812 */ /* 0x000fe2000780c0ff */
[C---:B------:R-:W-:Y:S01]  /*68d0*/  VIADD R4, R15.reuse, 0x8 ;  /* 0x000000080f047836 */ /* 0x040fe20000000000 */
[----:B------:R-:W-:Y:S01]  /*68e0*/  LOP3.LUT R8, R8, R9, RZ, 0x3c, !PT ;  /* 0x0000000908087212 */ /* 0x000fe200078e3cff */
[----:B------:R-:W1:Y:S01]  /*68f0*/  SHFL.IDX PT, R47, R5, RZ, 0x1c1f ;  /* 0x001c1fff052f7589 */ /* 0x000e6200000e0000 */
[----:B------:R-:W-:Y:S01]  /*6900*/  IMAD.X R9, RZ, RZ, R29, P2 ;  /* 0x000000ffff097224 */ /* 0x000fe200010e061d */
[----:B------:R-:W-:Y:S01]  /*6910*/  ISETP.GE.OR P2, PT, R15, R56, P0 ;  /* 0x000000380f00720c */ /* 0x000fe20000746670 */
[----:B------:R-:W-:Y:S01]  /*6920*/  ULDC.64 UR4, c[0x0][0xaa0] ;  /* 0x0002a80000047ab9 */ /* 0x000fe20000000a00 */
[----:B------:R-:W2:Y:S01]  /*6930*/  SHFL.IDX PT, R53, R5, 0x1, 0x1c1f ;  /* 0x003c1f0005357f89 */ /* 0x000ea200000e0000 */
[----:B------:R-:W-:-:S02]  /*6940*/  IADD3.X R7, RZ, R29, RZ, P3, !PT ;  /* 0x0000001dff077210 */ /* 0x000fc40001ffe4ff */
[----:B------:R-:W-:Y:S02]  /*6950*/  IADD3 R10, P3, R28, 0x7000, RZ ;  /* 0x000070001c0a7810 */ /* 0x000fe40007f7e0ff */
[----:B------:R-:W-:Y:S02]  /*6960*/  ISETP.GE.OR P0, PT, R4, R56, P0 ;  /* 0x000000380400720c */ /* 0x000fe40000706670 */
[----:B------:R-:W-:Y:S01]  /*6970*/  LOP3.LUT R3, R10, 0x380, RZ, 0xc0, !PT ;  /* 0x000003800a037812 */ /* 0x000fe200078ec0ff */
[----:B------:R-:W-:Y:S01]  /*6980*/  IMAD R18, R19, 0x20, R161 ;  /* 0x0000002013127824 */ /* 0x000fe200078e02a1 */
[C---:B------:R-:W-:Y:S01]  /*6990*/  IADD3 R37, P5, R28.reuse, 0x5000, RZ ;  /* 0x000050001c257810 */ /* 0x040fe20007fbe0ff */
[----:B------:R-:W-:Y:S01]  /*69a0*/  IMAD.X R31, RZ, RZ, R29, P3 ;  /* 0x000000ffff1f7224 */ /* 0x000fe200018e061d */
[----:B------:R-:W-:Y:S02]  /*69b0*/  SHF.R.U64 R3, R3, 0x3, RZ ;  /* 0x0000000303037819 */ /* 0x000fe400000012ff */
[----:B------:R-:W-:-:S02]  /*69c0*/  IADD3 R33, P4, R28, 0x6000, RZ ;  /* 0x000060001c217810 */ /* 0x000fc40007f9e0ff */
[----:B------:R-:W-:Y:S02]  /*69d0*/  LOP3.LUT R30, R3, R10, RZ, 0x3c, !PT ;  /* 0x0000000a031e7212 */ /* 0x000fe400078e3cff */
[----:B------:R-:W-:Y:S02]  /*69e0*/  LOP3.LUT R40, R41, 0x380, RZ, 0xc0, !PT ;  /* 0x0000038029287812 */ /* 0x000fe400078ec0ff */
[----:B------:R-:W-:Y:S01]  /*69f0*/  LOP3.LUT R25, R28, 0x380, RZ, 0xc0, !PT ;  /* 0x000003801c197812 */ /* 0x000fe200078ec0ff */
[----:B-1----:R1:W-:Y:S01]  /*6a00*/  @!P2 ST.E desc[UR56][R46.64], R20 ;  /* 0x000000142e00a985 */ /* 0x0023e2000c101938 */
[----:B------:R-:W-:Y:S01]  /*6a10*/  IMAD R3, R45, UR4, RZ ;  /* 0x000000042d037c24 */ /* 0x000fe2000f8e02ff */
[----:B------:R-:W-:Y:S01]  /*6a20*/  LOP3.LUT R36, R37, 0x380, RZ, 0xc0, !PT ;  /* 0x0000038025247812 */ /* 0x000fe200078ec0ff */
[----:B------:R-:W3:Y:S01]  /*6a30*/  @P1 LDC R45, c[0x0][0xbf0] ;  /* 0x0002fc00ff2d1b82 */ /* 0x000ee20000000800 */
[----:B--2---:R2:W-:Y:S01]  /*6a40*/  @!P0 ST.E desc[UR56][R52.64], R21 ;  /* 0x0000001534008985 */ /* 0x0045e2000c101938 */
[----:B------:R-:W-:-:S02]  /*6a50*/  LOP3.LUT R32, R33, 0x380, RZ, 0xc0, !PT ;  /* 0x0000038021207812 */ /* 0x000fc400078ec0ff */
[----:B------:R-:W-:Y:S02]  /*6a60*/  SHF.R.U64 R40, R40, 0x3, RZ ;  /* 0x0000000328287819 */ /* 0x000fe400000012ff */
[----:B------:R-:W-:Y:S02]  /*6a70*/  SHF.R.U64 R25, R25, 0x3, RZ ;  /* 0x0000000319197819 */ /* 0x000fe400000012ff */
[----:B-1----:R-:W1:Y:S01]  /*6a80*/  @P1 LDC R47, c[0x0][0xbec] ;  /* 0x0002fb00ff2f1b82 */ /* 0x002e620000000800 */
[----:B------:R-:W-:Y:S01]  /*6a90*/  IMAD R3, R44, UR5, R3 ;  /* 0x000000052c037c24 */ /* 0x000fe2000f8e0203 */
[----:B------:R-:W-:Y:S01]  /*6aa0*/  SHF.R.U64 R36, R36, 0x3, RZ ;  /* 0x0000000324247819 */ /* 0x000fe200000012ff */
[----:B------:R-:W5:Y:S01]  /*6ab0*/  LD.E.128 R12, desc[UR56][R12.64] ;  /* 0x000000380c0c7980 */ /* 0x000f62000c101d00 */
[----:B--2---:R-:W-:Y:S01]  /*6ac0*/  IMAD.WIDE.U32 R20, R44, UR4, RZ ;  /* 0x000000042c147c25 */ /* 0x004fe2000f8e00ff */
[----:B------:R-:W-:Y:S01]  /*6ad0*/  ULDC.64 UR4, c[0x0][0xae8] ;  /* 0x0002ba0000047ab9 */ /* 0x000fe20000000a00 */
[----:B------:R-:W-:Y:S01]  /*6ae0*/  SHF.R.U64 R32, R32, 0x3, RZ ;  /* 0x0000000320207819 */ /* 0x000fe200000012ff */
[----:B------:R-:W5:Y:S01]  /*6af0*/  LD.E.128 R4, desc[UR56][R6.64] ;  /* 0x0000003806047980 */ /* 0x000f62000c101d00 */
[----:B------:R-:W-:Y:S01]  /*6b00*/  IMAD.IADD R21, R21, 0x1, R3 ;  /* 0x0000000115157824 */ /* 0x000fe200078e0203 */
[----:B------:R-:W-:Y:S01]  /*6b10*/  LOP3.LUT R40, R40, R41, RZ, 0x3c, !PT ;  /* 0x0000002928287212 */ /* 0x000fe200078e3cff */
[----:B------:R-:W-:Y:S01]  /*6b20*/  IMAD R3, R48, UR4, RZ ;  /* 0x0000000430037c24 */ /* 0x000fe2000f8e02ff */
[----:B------:R-:W-:Y:S01]  /*6b30*/  LOP3.LUT R36, R36, R37, RZ, 0x3c, !PT ;  /* 0x0000002524247212 */ /* 0x000fe200078e3cff */
[----:B------:R-:W-:Y:S01]  /*6b40*/  IMAD R44, R23, 0x80, R18 ;  /* 0x00000080172c7824 */ /* 0x000fe200078e0212 */
[----:B------:R-:W-:Y:S01]  /*6b50*/  LOP3.LUT R32, R32, R33, RZ, 0x3c, !PT ;  /* 0x0000002120207212 */ /* 0x000fe200078e3cff */
[C---:B------:R-:W-:Y:S01]  /*6b60*/  IMAD R3, R22.reuse, UR5, R3 ;  /* 0x0000000516037c24 */ /* 0x040fe2000f8e0203 */
[----:B------:R-:W-:Y:S01]  /*6b70*/  LOP3.LUT R24, R25, R28, RZ, 0x3c, !PT ;  /* 0x0000001c19187212 */ /* 0x000fe200078e3cff */
[----:B------:R-:W-:Y:S01]  /*6b80*/  IMAD.WIDE.U32 R20, R22, UR4, R20 ;  /* 0x0000000416147c25 */ /* 0x000fe2000f8e0014 */
[----:B------:R-:W-:Y:S01]  /*6b90*/  ULDC.64 UR4, c[0x0][0xaf0] ;  /* 0x0002bc0000047ab9 */ /* 0x000fe20000000a00 */
[----:B------:R-:W-:Y:S01]  /*6ba0*/  MOV R25, R29 ;  /* 0x0000001d00197202 */ /* 0x000fe20000000f00 */
[----:B------:R-:W5:Y:S01]  /*6bb0*/  LD.E.128 R8, desc[UR56][R8.64] ;  /* 0x0000003808087980 */ /* 0x000f62000c101d00 */
[----:B------:R-:W-:-:S02]  /*6bc0*/  IMAD.IADD R21, R21, 0x1, R3 ;  /* 0x0000000115157824 */ /* 0x000fc400078e0203 */
[----:B------:R-:W-:Y:S02]  /*6bd0*/  IMAD.X R41, RZ, RZ, R29, P6 ;  /* 0x000000ffff297224 */ /* 0x000fe400030e061d */
[----:B-1----:R-:W-:Y:S01]  /*6be0*/  @P1 IMAD.HI.U32 R18, R44, R47, RZ ;  /* 0x0000002f2c121227 */ /* 0x002fe200078e00ff */
[----:B------:R-:W5:Y:S03]  /*6bf0*/  LD.E.128 R24, desc[UR56][R24.64] ;  /* 0x0000003818187980 */ /* 0x000f66000c101d00 */
[----:B------:R-:W-:Y:S01]  /*6c00*/  IMAD.MOV.U32 R3, RZ, RZ, R44 ;  /* 0x000000ffff037224 */ /* 0x000fe200078e002c */
[----:B---3--:R-:W-:Y:S01]  /*6c10*/  @P1 SHF.R.U32.HI R3, RZ, R45, R18 ;  /* 0x0000002dff031219 */ /* 0x008fe20000011612 */
[----:B------:R-:W-:Y:S01]  /*6c20*/  IMAD R22, R160, UR4, RZ ;  /* 0x00000004a0167c24 */ /* 0x000fe2000f8e02ff */
[----:B------:R-:W5:Y:S01]  /*6c30*/  LD.E.128 R40, desc[UR56][R40.64] ;  /* 0x0000003828287980 */ /* 0x000f62000c101d00 */
[----:B------:R-:W-:Y:S01]  /*6c40*/  IMAD.WIDE.U32 R20, R55, UR4, R20 ;  /* 0x0000000437147c25 */ /* 0x000fe2000f8e0014 */
[----:B------:R-:W-:-:S02]  /*6c50*/  SHF.R.S32.HI R18, RZ, 0x1f, R3 ;  /* 0x0000001fff127819 */ /* 0x000fc40000011403 */
[----:B------:R-:W-:Y:S01]  /*6c60*/  IADD3 R47, -R3, RZ, RZ ;  /* 0x000000ff032f7210 */ /* 0x000fe20007ffe1ff */
[----:B------:R-:W-:Y:S01]  /*6c70*/  IMAD R45, R55, UR5, R22 ;  /* 0x00000005372d7c24 */ /* 0x000fe2000f8e0216 */
[----:B------:R-:W-:Y:S01]  /*6c80*/  ULDC.64 UR4, c[0x0][0xae0] ;  /* 0x0002b80000047ab9 */ /* 0x000fe20000000a00 */
[--C-:B------:R-:W-:Y:S02]  /*6c90*/  IMAD.X R37, RZ, RZ, R29.reuse, P5 ;  /* 0x000000ffff257224 */ /* 0x100fe400028e061d */
[----:B------:R-:W-:Y:S02]  /*6ca0*/  IMAD.X R33, RZ, RZ, R29, P4 ;  /* 0x000000ffff217224 */ /* 0x000fe400020e061d */
[----:B------:R-:W-:Y:S01]  /*6cb0*/  IMAD.IADD R21, R21, 0x1, R45 ;  /* 0x0000000115157824 */ /* 0x000fe200078e022d */
[----:B------:R-:W5:Y:S01]  /*6cc0*/  LD.E.128 R28, desc[UR56][R30.64] ;  /* 0x000000381e1c7980 */ /* 0x000f62000c101d00 */
[----:B------:R-:W-:Y:S02]  /*6cd0*/  IMAD R18, R18, UR4, RZ ;  /* 0x0000000412127c24 */ /* 0x000fe4000f8e02ff */
[----:B------:R-:W-:Y:S01]  /*6ce0*/  IMAD R45, R54, R47, R44 ;  /* 0x0000002f362d7224 */ /* 0x000fe200078e022c */
[----:B------:R-:W5:Y:S01]  /*6cf0*/  LD.E.128 R36, desc[UR56][R36.64] ;  /* 0x0000003824247980 */ /* 0x000f62000c101d00 */
[----:B------:R-:W-:-:S03]  /*6d00*/  IMAD R47, R3, UR5, R18 ;  /* 0x00000005032f7c24 */ /* 0x000fc6000f8e0212 */
[----:B------:R-:W5:Y:S01]  /*6d10*/  LD.E.128 R32, desc[UR56][R32.64] ;  /* 0x0000003820207980 */ /* 0x000f62000c101d00 */
[----:B------:R-:W-:Y:S01]  /*6d20*/  IMAD.WIDE.U32 R20, R3, UR4, R20 ;  /* 0x0000000403147c25 */ /* 0x000fe2000f8e0014 */
[----:B------:R-:W-:Y:S01]  /*6d30*/  SHF.R.S32.HI R3, RZ, 0x1f, R45 ;  /* 0x0000001fff037819 */ /* 0x000fe2000001142d */
[----:B------:R-:W-:Y:S01]  /*6d40*/  ULDC.64 UR4, c[0x0][0xad8] ;  /* 0x0002b60000047ab9 */ /* 0x000fe20000000a00 */
[----:B------:R-:W-:Y:S01]  /*6d50*/  @!PT LDS RZ, [RZ] ;  /* 0x00000000fffff984 */ /* 0x000fe20000000800 */
[----:B------:R-:W-:Y:S01]  /*6d60*/  @!PT LDS RZ, [RZ] ;  /* 0x00000000fffff984 */ /* 0x000fe20000000800 */
[----:B------:R-:W-:Y:S01]  /*6d70*/  @!PT LDS RZ, [RZ] ;  /* 0x00000000fffff984 */ /* 0x000fe20000000800 */
[----:B------:R-:W-:Y:S01]  /*6d80*/  @!PT LDS RZ, [RZ] ;  /* 0x00000000fffff984 */ /* 0x000fe20000000800 */
[----:B------:R1:W-:Y:S06]  /*6d90*/  MEMBAR.ALL.CTA ;  /* 0x0000000000007992 */ /* 0x0003ec0000008000 */
[----:B-1----:R-:W1:Y:S01]  /*6da0*/  FENCE.VIEW.ASYNC.S ;  /* 0x00000000000073c6 */ /* 0x002e620000000000 */
[----:B------:R-:W-:-:S02]  /*6db0*/  IMAD R53, R23, 0x80, R161 ;  /* 0x0000008017357824 */ /* 0x000fc400078e02a1 */
[----:B------:R-:W-:Y:S02]  /*6dc0*/  IMAD.IADD R21, R21, 0x1, R47 ;  /* 0x0000000115157824 */ /* 0x000fe400078e022f */
[----:B------:R-:W-:Y:S02]  /*6dd0*/  IMAD R18, R3, UR4, RZ ;  /* 0x0000000403127c24 */ /* 0x000fe4000f8e02ff */
[----:B------:R-:W-:Y:S02]  /*6de0*/  VIADD R3, R53, 0x20 ;  /* 0x0000002035037836 */ /* 0x000fe40000000000 */
[C---:B------:R-:W-:Y:S02]  /*6df0*/  IMAD R23, R45.reuse, UR5, R18 ;  /* 0x000000052d177c24 */ /* 0x040fe4000f8e0212 */
[----:B------:R-:W-:Y:S01]  /*6e00*/  IMAD.WIDE.U32 R20, R45, UR4, R20 ;  /* 0x000000042d147c25 */ /* 0x000fe2000f8e0014 */
[-C--:B------:R-:W-:Y:S01]  /*6e10*/  ISETP.GE.AND P2, PT, R53, R56.reuse, PT ;  /* 0x000000383500720c */ /* 0x080fe20003f46270 */
[----:B------:R-:W-:Y:S01]  /*6e20*/  ULDC.64 UR4, c[0x0][0xa80] ;  /* 0x0002a00000047ab9 */ /* 0x000fe20000000a00 */
[----:B------:R-:W-:Y:S01]  /*6e30*/  ISETP.GE.AND P0, PT, R3, R56, PT ;  /* 0x000000380300720c */ /* 0x000fe20003f06270 */
[----:B0-----:R-:W-:Y:S01]  /*6e40*/  VIADD R0, R0, 0x2a820 ;  /* 0x0002a82000007836 */ /* 0x001fe20000000000 */
[----:B------:R-:W-:Y:S01]  /*6e50*/  IADD3 R3, R53, 0x40, RZ ;  /* 0x0000004035037810 */ /* 0x000fe20007ffe0ff */
[----:B------:R-:W-:Y:S01]  /*6e60*/  IMAD.IADD R21, R21, 0x1, R23 ;  /* 0x0000000115157824 */ /* 0x000fe200078e0217 */
[----:B------:R-:W-:-:S02]  /*6e70*/  LEA R18, P3, R20, UR4, 0x1 ;  /* 0x0000000414127c11 */ /* 0x000fc4000f8608ff */
[----:B------:R-:W-:Y:S02]  /*6e80*/  ISETP.GE.AND P1, PT, R3, R56, PT ;  /* 0x000000380300720c */ /* 0x000fe40003f26270 */
[----:B------:R-:W-:Y:S02]  /*6e90*/  PRMT R0, RZ, 0x654, R0 ;  /* 0x00000654ff007816 */ /* 0x000fe40000000000 */
[----:B------:R-:W-:Y:S01]  /*6ea0*/  LEA.HI.X R3, R20, UR5, R21, 0x1, P3 ;  /* 0x0000000514037c11 */ /* 0x000fe200098f0c15 */
[----:B-1----:R0:W1:Y:S01]  /*6eb0*/  SHFL.IDX PT, R22, R18, RZ, 0x181f ;  /* 0x00181fff12167589 */ /* 0x00206200000e0000 */
[----:B------:R2:W-:Y:S01]  /*6ec0*/  SYNCS.ARRIVE.TRANS64.RED.A1T0 RZ, [R0+URZ], RZ ;  /* 0x000000ff00ff79a7 */ /* 0x0005e2000810043f */
[----:B------:R-:W-:Y:S02]  /*6ed0*/  BSSY B1, `(.L_x_218) ;  /* 0x000000c000017945 */ /* 0x000fe40003800000 */
[----:B--2---:R0:W2:Y:S02]  /*6ee0*/  SHFL.IDX PT, R0, R3, RZ, 0x181f ;  /* 0x00181fff03007589 */ /* 0x0040a400000e0000 */
[----:B------:R-:W-:Y:S05]  /*6ef0*/  @P2 BRA `(.L_x_219) ;  /* 0x0000000000242947 */ /* 0x000fea0003800000 */
[----:B------:R-:W-:Y:S02]  /*6f00*/  ULDC UR4, c[0x0][0xac8] ;  /* 0x0002b20000047ab9 */ /* 0x000fe40000000800 */
[----:B------:R-:W-:Y:S02]  /*6f10*/  ISETP.GE.AND P2, PT, R2, UR4, PT ;  /* 0x0000000402007c0c */ /* 0x000fe4000bf46270 */
[----:B------:R-:W-:-:S11]  /*6f20*/  ISETP.GE.AND P3, PT, R17, UR4, PT ;  /* 0x0000000411007c0c */ /* 0x000fd6000bf66270 */
[CC--:B-1----:R-:W-:Y:S02]  /*6f30*/  @!P2 LEA R20, P4, R2.reuse, R22.reuse, 0x1 ;  /* 0x000000160214a211 */ /* 0x0c2fe400078808ff */
[C---:B------:R-:W-:Y:S02]  /*6f40*/  @!P3 LEA R22, P5, R17.reuse, R22, 0x1 ;  /* 0x000000161116b211 */ /* 0x040fe400078a08ff */
[-C--:B--2---:R-:W-:Y:S02]  /*6f50*/  @!P2 LEA.HI.X R21, R2, R0.reuse, R170, 0x1, P4 ;  /* 0x000000000215a211 */ /* 0x084fe400020f0caa */
[----:B------:R-:W-:-:S03]  /*6f60*/  @!P3 LEA.HI.X R23, R17, R0, R169, 0x1, P5 ;  /* 0x000000001117b211 */ /* 0x000fc600028f0ca9 */
[----:B-----5:R3:W-:Y:S04]  /*6f70*/  @!P2 ST.E.128 desc[UR56][R20.64], R24 ;  /* 0x000000181400a985 */ /* 0x0207e8000c101d38 */
[----:B------:R3:W-:Y:S02]  /*6f80*/  @!P3 ST.E.128 desc[UR56][R22.64], R40 ;  /* 0x000000281600b985 */ /* 0x0007e4000c101d38 */
.L_x_219:
[----:B------:R-:W-:Y:S05]  /*6f90*/  BSYNC B1 ;  /* 0x0000000000017941 */ /* 0x000fea0003800000 */
.L_x_218:
[----:B--2---:R2:W4:Y:S01]  /*6fa0*/  SHFL.IDX PT, R0, R3, 0x1, 0x181f ;  /* 0x00381f0003007f89 */ /* 0x00452200000e0000 */
[----:B------:R-:W-:Y:S03]  /*6fb0*/  BSSY B1, `(.L_x_220) ;  /* 0x000000c000017945 */ /* 0x000fe60003800000 */
[----:B-1-3--:R2:W1:Y:S01]  /*6fc0*/  SHFL.IDX PT, R22, R18, 0x1, 0x181f ;  /* 0x00381f0012167f89 */ /* 0x00a46200000e0000 */
[----:B------:R-:W-:Y:S05]  /*6fd0*/  @P0 BRA `(.L_x_221) ;  /* 0x0000000000240947 */ /* 0x000fea0003800000 */
[----:B------:R-:W-:Y:S02]  /*6fe0*/  ULDC UR4, c[0x0][0xac8] ;  /* 0x0002b20000047ab9 */ /* 0x000fe40000000800 */
[----:B------:R-:W-:Y:S02]  /*6ff0*/  ISETP.GE.AND P3, PT, R2, UR4, PT ;  /* 0x0000000402007c0c */ /* 0x000fe4000bf66270 */
[----:B------:R-:W-:-:S11]  /*7000*/  ISETP.GE.AND P4, PT, R17, UR4, PT ;  /* 0x0000000411007c0c */ /* 0x000fd6000bf86270 */
[CC--:B-1----:R-:W-:Y:S02]  /*7010*/  @!P3 LEA R20, P0, R2.reuse, R22.reuse, 0x1 ;  /* 0x000000160214b211 */ /* 0x0c2fe400078008ff */
[C---:B------:R-:W-:Y:S02]  /*7020*/  @!P4 LEA R22, P2, R17.reuse, R22, 0x1 ;  /* 0x000000161116c211 */ /* 0x040fe400078408ff */
[-C--:B----4-:R-:W-:Y:S02]  /*7030*/  @!P3 LEA.HI.X R21, R2, R0.reuse, R170, 0x1, P0 ;  /* 0x000000000215b211 */ /* 0x090fe400000f0caa */
[----:B------:R-:W-:-:S03]  /*7040*/  @!P4 LEA.HI.X R23, R17, R0, R169, 0x1, P2 ;  /* 0x000000001117c211 */ /* 0x000fc600010f0ca9 */
[----:B-----5:R3:W-:Y:S04]  /*7050*/  @!P3 ST.E.128 desc[UR56][R20.64], R12 ;  /* 0x0000000c1400b985 */ /* 0x0207e8000c101d38 */
[----:B------:R3:W-:Y:S02]  /*7060*/  @!P4 ST.E.128 desc[UR56][R22.64], R36 ;  /* 0x000000241600c985 */ /* 0x0007e4000c101d38 */
.L_x_221:
[----:B------:R-:W-:Y:S05]  /*7070*/  BSYNC B1 ;  /* 0x0000000000017941 */ /* 0x000fea0003800000 */
.L_x_220:
[----:B----4-:R4:W0:Y:S01]  /*7080*/  SHFL.IDX PT, R0, R3, 0x2, 0x181f ;  /* 0x00581f0003007f89 */ /* 0x01082200000e0000 */
[----:B------:R-:W-:Y:S03]  /*7090*/  BSSY B1, `(.L_x_222) ;  /* 0x000000c000017945 */ /* 0x000fe60003800000 */
[----:B---3-5:R4:W3:Y:S01]  /*70a0*/  SHFL.IDX PT, R14, R18, 0x2, 0x181f ;  /* 0x00581f00120e7f89 */ /* 0x0288e200000e0000 */
[----:B------:R-:W-:Y:S05]  /*70b0*/  @P1 BRA `(.L_x_223) ;  /* 0x0000000000241947 */ /* 0x000fea0003800000 */
[----:B------:R-:W-:Y:S02]  /*70c0*/  ULDC UR4, c[0x0][0xac8] ;  /* 0x0002b20000047ab9 */ /* 0x000fe40000000800 */
[----:B------:R-:W-:Y:S02]  /*70d0*/  ISETP.GE.AND P2, PT, R2, UR4, PT ;  /* 0x0000000402007c0c */ /* 0x000fe4000bf46270 */
[----:B------:R-:W-:-:S11]  /*70e0*/  ISETP.GE.AND P3, PT, R17, UR4, PT ;  /* 0x0000000411007c0c */ /* 0x000fd6000bf66270 */
[CC--:B---3--:R-:W-:Y:S02]  /*70f0*/  @!P2 LEA R12, P0, R2.reuse, R14.reuse, 0x1 ;  /* 0x0000000e020ca211 */ /* 0x0c8fe400078008ff */
[C---:B------:R-:W-:Y:S02]  /*7100*/  @!P3 LEA R14, P1, R17.reuse, R14, 0x1 ;  /* 0x0000000e110eb211 */ /* 0x040fe400078208ff */
[-C--:B0-----:R-:W-:Y:S02]  /*7110*/  @!P2 LEA.HI.X R13, R2, R0.reuse, R170, 0x1, P0 ;  /* 0x00000000020da211 */ /* 0x081fe400000f0caa */
[----:B------:R-:W-:-:S03]  /*7120*/  @!P3 LEA.HI.X R15, R17, R0, R169, 0x1, P1 ;  /* 0x00000000110fb211 */ /* 0x000fc600008f0ca9 */
[----:B------:R0:W-:Y:S04]  /*7130*/  @!P2 ST.E.128 desc[UR56][R12.64], R4 ;  /* 0x000000040c00a985 */ /* 0x0001e8000c101d38 */
[----:B------:R0:W-:Y:S02]  /*7140*/  @!P3 ST.E.128 desc[UR56][R14.64], R32 ;  /* 0x000000200e00b985 */ /* 0x0001e4000c101d38 */
.L_x_223:
[----:B------:R-:W-:Y:S05]  /*7150*/  BSYNC B1 ;  /* 0x0000000000017941 */ /* 0x000fea0003800000 */
.L_x_222:
[----:B0-----:R-:W-:Y:S01]  /*7160*/  VIADD R0, R53, 0x60 ;  /* 0x0000006035007836 */ /* 0x001fe20000000000 */
[----:B--2-4-:R-:W0:Y:S04]  /*7170*/  SHFL.IDX PT, R3, R3, 0x3, 0x181f ;  /* 0x00781f0003037f89 */ /* 0x014e2800000e0000 */
[----:B------:R-:W-:Y:S01]  /*7180*/  ISETP.GE.AND P0, PT, R0, R56, PT ;  /* 0x000000380000720c */ /* 0x000fe20003f06270 */
[----:B------:R-:W2:-:S12]  /*7190*/  SHFL.IDX PT, R18, R18, 0x3, 0x181f ;  /* 0x00781f0012127f89 */ /* 0x000e9800000e0000 */
[----:B------:R-:W-:Y:S05]  /*71a0*/  @P0 BRA `(.L_x_224) ;  /* 0x0000000800e40947 */ /* 0x000fea0003800000 */
[----:B------:R-:W-:Y:S02]  /*71b0*/  ULDC UR4, c[0x0][0xac8] ;  /* 0x0002b20000047ab9 */ /* 0x000fe40000000800 */
[----:B------:R-:W-:-:S13]  /*71c0*/  ISETP.GE.AND P1, PT, R2, UR4, PT ;  /* 0x0000000402007c0c */ /* 0x000fda000bf26270 */
[----:B--2---:R-:W-:-:S04]  /*71d0*/  @!P1 LEA R4, P0, R2, R18, 0x1 ;  /* 0x0000001202049211 */ /* 0x004fc800078008ff */
[----:B0-----:R-:W-:Y:S02]  /*71e0*/  @!P1 LEA.HI.X R5, R2, R3, R170, 0x1, P0 ;  /* 0x0000000302059211 */ /* 0x001fe400000f0caa */
[----:B------:R-:W-:-:S03]  /*71f0*/  ISETP.GE.AND P0, PT, R17, UR4, PT ;  /* 0x0000000411007c0c */ /* 0x000fc6000bf06270 */
[----:B------:R0:W-:Y:S10]  /*7200*/  @!P1 ST.E.128 desc[UR56][R4.64], R8 ;  /* 0x0000000804009985 */ /* 0x0001f4000c101d38 */
[----:B------:R-:W-:Y:S05]  /*7210*/  @P0 BRA `(.L_x_224) ;  /* 0x0000000800c80947 */ /* 0x000fea0003800000 */
[----:B0-----:R-:W-:-:S04]  /*7220*/  LEA R4, P0, R17, R18, 0x1 ;  /* 0x0000001211047211 */ /* 0x001fc800078008ff */
[----:B------:R-:W-:-:S05]  /*7230*/  LEA.HI.X R5, R17, R3, R169, 0x1, P0 ;  /* 0x0000000311057211 */ /* 0x000fca00000f0ca9 */
[----:B------:R0:W-:Y:S01]  /*7240*/  ST.E.128 desc[UR56][R4.64], R28 ;  /* 0x0000001c04007985 */ /* 0x0001e2000c101d38 */
[----:B------:R-:W-:Y:S05]  /*7250*/  BRA `(.L_x_224) ;  /* 0x0000000800b87947 */ /* 0x000fea0003800000 */
.L_x_216:
[----:B------:R-:W2:Y:S01]  /*7260*/  LDC.64 R6, c[0x0][0xc00] ;  /* 0x00030000ff067b82 */ /* 0x000ea20000000a00 */
[C---:B------:R-:W-:Y:S01]  /*7270*/  IMAD.SHL.U32 R5, R18.reuse, 0x4, RZ ;  /* 0x0000000412057824 */ /* 0x040fe200078e00ff */
[----:B0-----:R-:W-:Y:S01]  /*7280*/  SHF.L.U64.HI R0, R18, 0x2, R160 ;  /* 0x0000000212007819 */ /* 0x001fe200000102a0 */
[----:B------:R-:W-:Y:S01]  /*7290*/  ULDC.64 UR4, c[0x0][0xc08] ;  /* 0x0003020000047ab9 */ /* 0x000fe20000000a00 */
[----:B------:R-:W-:-:S04]  /*72a0*/  IMAD.MOV.U32 R3, RZ, RZ, RZ ;  /* 0x000000ffff037224 */ /* 0x000fc800078e00ff */
[----:B------:R-:W0:Y:S01]  /*72b0*/  LDC R25, c[0x0][0xbe8] ;  /* 0x0002fa00ff197b82 */ /* 0x000e220000000800 */
[----:B--2---:R-:W-:Y:S02]  /*72c0*/  ISETP.NE.U32.AND P0, PT, R6, RZ, PT ;  /* 0x000000ff0600720c */ /* 0x004fe40003f05070 */
[----:B------:R-:W-:Y:S02]  /*72d0*/  IADD3 R6, P1, R5, R6, RZ ;  /* 0x0000000605067210 */ /* 0x000fe40007f3e0ff */
[----:B------:R-:W-:-:S03]  /*72e0*/  ISETP.NE.AND.EX P0, PT, R7, RZ, PT, P0 ;  /* 0x000000ff0700720c */ /* 0x000fc60003f05300 */
[----:B------:R-:W-:Y:S01]  /*72f0*/  IMAD.X R7, R0, 0x1, R7, P1 ;  /* 0x0000000100077824 */ /* 0x000fe200008e0607 */
[----:B------:R-:W-:-:S04]  /*7300*/  ISETP.NE.U32.AND P1, PT, RZ, UR4, PT ;  /* 0x00000004ff007c0c */ /* 0x000fc8000bf25070 */
[----:B------:R-:W-:-:S05]  /*7310*/  ISETP.NE.AND.EX P1, PT, RZ, UR5, PT, P1 ;  /* 0x00000005ff007c0c */ /* 0x000fca000bf25310 */
[----:B------:R2:W5:Y:S08]  /*7320*/  @P0 LDG.E R3, desc[UR56][R6.64] ;  /* 0x0000003806030981 */ /* 0x000570000c1e1900 */
[----:B------:R-:W-:Y:S01]  /*7330*/  @P1 IADD3 R4, P2, R5, UR4, RZ ;  /* 0x0000000405041c10 */ /* 0x000fe2000ff5e0ff */
[----:B------:R-:W-:-:S03]  /*7340*/  ULDC UR4, c[0x0][0xa88] ;  /* 0x0002a20000047ab9 */ /* 0x000fc60000000800 */
[----:B------:R-:W-:Y:S02]  /*7350*/  @P1 IADD3.X R5, R0, UR5, RZ, P2, !PT ;  /* 0x0000000500051c10 */ /* 0x000fe400097fe4ff */
[----:B------:R-:W-:-:S06]  /*7360*/  MOV R0, UR4 ;  /* 0x0000000400007c02 */ /* 0x000fcc0008000f00 */
[----:B------:R2:W5:Y:S01]  /*7370*/  @P1 LDG.E R0, desc[UR56][R4.64] ;  /* 0x0000003804001981 */ /* 0x000562000c1e1900 */
[----:B0-----:R-:W-:Y:S02]  /*7380*/  ISETP.NE.AND P2, PT, R25, 0x1, PT ;  /* 0x000000011900780c */ /* 0x001fe40003f45270 */
[----:B------:R-:W-:-:S11]  /*7390*/  ISETP.GE.AND P3, PT, R171, 0x80, PT ;  /* 0x00000080ab00780c */ /* 0x000fd60003f66270 */
[----:B------:R-:W0:Y:S08]  /*73a0*/  @P2 LDC R14, c[0x0][0xbec] ;  /* 0x0002fb00ff0e2b82 */ /* 0x000e300000000800 */
[----:B------:R-:W3:Y:S01]  /*73b0*/  @P2 LDC R27, c[0x0][0xbf0] ;  /* 0x0002fc00ff1b2b82 */ /* 0x000ee20000000800 */
[----:B--2---:R-:W-:Y:S05]  /*73c0*/  @P1 BRA `(.L_x_225) ;  /* 0x0000000000101947 */ /* 0x004fea0003800000 */
[----:B------:R-:W-:Y:S05]  /*73d0*/  @!P0 BRA `(.L_x_225) ;  /* 0x00000000000c8947 */ /* 0x000fea0003800000 */
[----:B------:R-:W2:Y:S04]  /*73e0*/  LDG.E R5, desc[UR56][R6.64] ;  /* 0x0000003806057981 */ /* 0x000ea8000c1e1900 */
[----:B-----5:R-:W2:Y:S02]  /*73f0*/  LDG.E R0, desc[UR56][R6.64+0x4] ;  /* 0x0000043806007981 */ /* 0x020ea4000c1e1900 */
[----:B--2---:R-:W-:-:S07]  /*7400*/  IMAD.IADD R0, R0, 0x1, -R5 ;  /* 0x0000000100007824 */ /* 0x004fce00078e0a05 */
.L_x_225:
[----:B------:R-:W-:Y:S01]  /*7410*/  BSSY B1, `(.L_x_226) ;  /* 0x000002e000017945 */ /* 0x000fe20003800000 */
[----:B------:R-:W-:Y:S02]  /*7420*/  SHF.R.S32.HI R12, RZ, 0x1f, R22 ;  /* 0x0000001fff0c7819 */ /* 0x000fe40000011416 */
[----:B------:R-:W-:Y:S02]  /*7430*/  SEL R13, R18, RZ, !P0 ;  /* 0x000000ff120d7207 */ /* 0x000fe40004000000 */
[----:B------:R-:W-:Y:S02]  /*7440*/  SEL R160, R160, RZ, !P0 ;  /* 0x000000ffa0a07207 */ /* 0x000fe40004000000 */
[----:B-----5:R-:W-:Y:S01]  /*7450*/  SHF.R.S32.HI R10, RZ, 0x1f, R3 ;  /* 0x0000001fff0a7819 */ /* 0x020fe20000011403 */
[----:B------:R-:W-:Y:S06]  /*7460*/  @P3 BRA `(.L_x_227) ;  /* 0x0000000000a03947 */ /* 0x000fec0003800000 */
[----:B------:R-:W2:Y:S01]  /*7470*/  S2R R4, SR_TID.X ;  /* 0x0000000000047919 */ /* 0x000ea20000002100 */
[----:B------:R-:W4:Y:S02]  /*7480*/  LDC R11, c[0x0][0xbe8] ;  /* 0x0002fa00ff0b7b82 */ /* 0x000f240000000800 */
[----:B----4-:R-:W-:Y:S02]  /*7490*/  IMAD R5, R0, R11, RZ ;  /* 0x0000000b00057224 */ /* 0x010fe400078e02ff */
[----:B--2---:R-:W-:-:S04]  /*74a0*/  IMAD R4, R23, 0x80, R4 ;  /* 0x0000008017047824 */ /* 0x004fc800078e0204 */
[----:B------:R-:W-:-:S05]  /*74b0*/  VIADD R8, R4, 0xffffff80 ;  /* 0xffffff8004087836 */ /* 0x000fca0000000000 */
[----:B------:R-:W-:-:S13]  /*74c0*/  ISETP.GE.AND P0, PT, R8, R5, PT ;  /* 0x000000050800720c */ /* 0x000fda0003f06270 */
[----:B------:R-:W-:Y:S05]  /*74d0*/  @P0 BRA `(.L_x_227) ;  /* 0x0000000000840947 */ /* 0x000fea0003800000 */
[----:B------:R-:W-:Y:S01]  /*74e0*/  ISETP.NE.AND P0, PT, R11, 0x1, PT ;  /* 0x000000010b00780c */ /* 0x000fe20003f05270 */
[----:B------:R-:W-:Y:S01]  /*74f0*/  ULDC.64 UR4, c[0x0][0xb90] ;  /* 0x0002e40000047ab9 */ /* 0x000fe20000000a00 */
[----:B------:R-:W-:Y:S01]  /*7500*/  MOV R5, R10 ;  /* 0x0000000a00057202 */ /* 0x000fe20000000f00 */
[----:B------:R-:W-:Y:S02]  /*7510*/  IMAD R9, R12, UR4, RZ ;  /* 0x000000040c097c24 */ /* 0x000fe4000f8e02ff */
[----:B------:R-:W-:Y:S02]  /*7520*/  IMAD.MOV.U32 R4, RZ, RZ, R3 ;  /* 0x000000ffff047224 */ /* 0x000fe400078e0003 */
[----:B------:R-:W-:Y:S02]  /*7530*/  IMAD.MOV.U32 R7, RZ, RZ, R8 ;  /* 0x000000ffff077224 */ /* 0x000fe400078e0008 */
[----:B------:R-:W-:-:S04]  /*7540*/  IMAD.WIDE.U32 R4, R22, UR4, R4 ;  /* 0x0000000416047c25 */ /* 0x000fc8000f8e0004 */
[----:B------:R-:W2:Y:S01]  /*7550*/  @P0 LDC R15, c[0x0][0xbec] ;  /* 0x0002fb00ff0f0b82 */ /* 0x000ea20000000800 */
[----:B------:R-:W-:Y:S01]  /*7560*/  IMAD R9, R22, UR5, R9 ;  /* 0x0000000516097c24 */ /* 0x000fe2000f8e0209 */
[----:B------:R-:W-:-:S03]  /*7570*/  ULDC.64 UR4, c[0x0][0xb98] ;  /* 0x0002e60000047ab9 */ /* 0x000fc60000000a00 */
[----:B------:R-:W-:-:S03]  /*7580*/  IMAD.IADD R5, R5, 0x1, R9 ;  /* 0x0000000105057824 */ /* 0x000fc600078e0209 */
[----:B------:R-:W4:Y:S01]  /*7590*/  @P0 LDC R21, c[0x0][0xbf0] ;  /* 0x0002fc00ff150b82 */ /* 0x000f220000000800 */
[----:B------:R-:W-:-:S04]  /*75a0*/  IMAD.WIDE.U32 R4, R13, UR4, R4 ;  /* 0x000000040d047c25 */ /* 0x000fc8000f8e0004 */
[----:B--2---:R-:W-:-:S05]  /*75b0*/  @P0 IMAD.HI.U32 R6, R8, R15, RZ ;  /* 0x0000000f08060227 */ /* 0x004fca00078e00ff */
[----:B----4-:R-:W-:Y:S01]  /*75c0*/  @P0 SHF.R.U32.HI R7, RZ, R21, R6 ;  /* 0x00000015ff070219 */ /* 0x010fe20000011606 */
[----:B------:R-:W-:-:S03]  /*75d0*/  IMAD R6, R160, UR4, RZ ;  /* 0x00000004a0067c24 */ /* 0x000fc6000f8e02ff */
[----:B------:R-:W-:Y:S01]  /*75e0*/  IADD3 R4, P0, R7, R4, RZ ;  /* 0x0000000407047210 */ /* 0x000fe20007f1e0ff */
[----:B------:R-:W-:-:S04]  /*75f0*/  IMAD.MOV R9, RZ, RZ, -R7 ;  /* 0x000000ffff097224 */ /* 0x000fc800078e0a07 */
[----:B------:R-:W-:Y:S01]  /*7600*/  IMAD R9, R11, R9, R8 ;  /* 0x000000090b097224 */ /* 0x000fe200078e0208 */
[----:B------:R-:W-:Y:S01]  /*7610*/  SHF.R.S32.HI R11, RZ, 0x1f, R7 ;  /* 0x0000001fff0b7819 */ /* 0x000fe20000011407 */
[----:B------:R-:W-:Y:S01]  /*7620*/  IMAD R8, R13, UR5, R6 ;  /* 0x000000050d087c24 */ /* 0x000fe2000f8e0206 */
[----:B------:R-:W-:Y:S02]  /*7630*/  ULDC.64 UR4, c[0x0][0xb88] ;  /* 0x0002e20000047ab9 */ /* 0x000fe40000000a00 */
[----:B------:R-:W-:Y:S02]  /*7640*/  SHF.R.S32.HI R6, RZ, 0x1f, R9 ;  /* 0x0000001fff067819 */ /* 0x000fe40000011409 */
[----:B------:R-:W-:-:S03]  /*7650*/  IADD3.X R5, R11, R5, R8, P0, !PT ;  /* 0x000000050b057210 */ /* 0x000fc600007fe408 */
[----:B------:R-:W-:Y:S02]  /*7660*/  IMAD R6, R6, UR4, RZ ;  /* 0x0000000406067c24 */ /* 0x000fe4000f8e02ff */
[----:B------:R-:W-:-:S04]  /*7670*/  IMAD.WIDE.U32 R4, R9, UR4, R4 ;  /* 0x0000000409047c25 */ /* 0x000fc8000f8e0004 */
[----:B------:R-:W-:Y:S01]  /*7680*/  IMAD R7, R9, UR5, R6 ;  /* 0x0000000509077c24 */ /* 0x000fe2000f8e0206 */
[----:B------:R-:W-:Y:S02]  /*7690*/  ULDC.64 UR4, c[0x0][0xb50] ;  /* 0x0002d40000047ab9 */ /* 0x000fe40000000a00 */
[----:B------:R-:W-:Y:S01]  /*76a0*/  LEA R6, P0, R4, UR4, 0x2 ;  /* 0x0000000404067c11 */ /* 0x000fe2000f8010ff */
[----:B------:R-:W-:-:S05]  /*76b0*/  IMAD.IADD R5, R5, 0x1, R7 ;  /* 0x0000000105057824 */ /* 0x000fca00078e0207 */
[----:B------:R-:W-:Y:S01]  /*76c0*/  LEA.HI.X R7, R4, UR5, R5, 0x2, P0 ;  /* 0x0000000504077c11 */ /* 0x000fe200080f1405 */
[----:B------:R-:W-:-:S05]  /*76d0*/  IMAD.MOV.U32 R5, RZ, RZ, -0x800000 ;  /* 0xff800000ff057424 */ /* 0x000fca00078e00ff */
[----:B------:R2:W-:Y:S02]  /*76e0*/  STG.E desc[UR56][R6.64], R5 ;  /* 0x0000000506007986 */ /* 0x0005e4000c101938 */
.L_x_227:
[----:B------:R-:W-:Y:S05]  /*76f0*/  BSYNC B1 ;  /* 0x0000000000017941 */ /* 0x000fea0003800000 */
.L_x_226:
[----:B------:R-:W-:Y:S01]  /*7700*/  ULDC.64 UR4, c[0x0][0xaa0] ;  /* 0x0002a80000047ab9 */ /* 0x000fe20000000a00 */
[----:B--2---:R-:W-:Y:S01]  /*7710*/  IMAD R6, R19, 0x20, R161 ;  /* 0x0000002013067824 */ /* 0x004fe200078e02a1 */
[----:B------:R-:W-:Y:S01]  /*7720*/  BSSY B1, `(.L_x_228) ;  /* 0x0000037000017945 */ /* 0x000fe20003800000 */
[----:B------:R-:W-:Y:S02]  /*7730*/  IMAD R4, R10, UR4, RZ ;  /* 0x000000040a047c24 */ /* 0x000fe4000f8e02ff */
[----:B------:R-:W-:Y:S02]  /*7740*/  IMAD R9, R23, 0x80, R6 ;  /* 0x0000008017097824 */ /* 0x000fe400078e0206 */
[C---:B------:R-:W-:Y:S02]  /*7750*/  IMAD R7, R3.reuse, UR5, R4 ;  /* 0x0000000503077c24 */ /* 0x040fe4000f8e0204 */
[----:B------:R-:W-:Y:S01]  /*7760*/  IMAD.WIDE.U32 R4, R3, UR4, RZ ;  /* 0x0000000403047c25 */ /* 0x000fe2000f8e00ff */
[----:B------:R-:W-:-:S03]  /*7770*/  ULDC.64 UR4, c[0x0][0xae8] ;  /* 0x0002ba0000047ab9 */ /* 0x000fc60000000a00 */
[----:B0-----:R-:W-:Y:S01]  /*7780*/  @P2 IMAD.HI.U32 R6, R9, R14, RZ ;  /* 0x0000000e09062227 */ /* 0x001fe200078e00ff */
[----:B------:R-:W-:-:S03]  /*7790*/  IADD3 R5, R5, R7, RZ ;  /* 0x0000000705057210 */ /* 0x000fc60007ffe0ff */
[----:B------:R-:W-:Y:S02]  /*77a0*/  IMAD R7, R12, UR4, RZ ;  /* 0x000000040c077c24 */ /* 0x000fe4000f8e02ff */
[----:B------:R-:W-:-:S04]  /*77b0*/  IMAD.WIDE.U32 R4, R22, UR4, R4 ;  /* 0x0000000416047c25 */ /* 0x000fc8000f8e0004 */
[----:B------:R-:W-:Y:S01]  /*77c0*/  IMAD R7, R22, UR5, R7 ;  /* 0x0000000516077c24 */ /* 0x000fe2000f8e0207 */
[----:B------:R-:W-:Y:S01]  /*77d0*/  ULDC.64 UR4, c[0x0][0xaf0] ;  /* 0x0002bc0000047ab9 */ /* 0x000fe20000000a00 */
[----:B------:R-:W-:Y:S01]  /*77e0*/  IMAD.MOV.U32 R3, RZ, RZ, R9 ;  /* 0x000000ffff037224 */ /* 0x000fe200078e0009 */
[----:B---3--:R-:W-:Y:S01]  /*77f0*/  @P2 SHF.R.U32.HI R3, RZ, R27, R6 ;  /* 0x0000001bff032219 */ /* 0x008fe20000011606 */
[----:B------:R-:W-:Y:S02]  /*7800*/  IMAD R8, R160, UR4, RZ ;  /* 0x00000004a0087c24 */ /* 0x000fe4000f8e02ff */
[----:B------:R-:W-:Y:S01]  /*7810*/  IMAD.IADD R5, R5, 0x1, R7 ;  /* 0x0000000105057824 */ /* 0x000fe200078e0207 */
[----:B------:R-:W-:Y:S01]  /*7820*/  SHF.R.S32.HI R6, RZ, 0x1f, R3 ;  /* 0x0000001fff067819 */ /* 0x000fe20000011403 */
[C---:B------:R-:W-:Y:S02]  /*7830*/  IMAD R7, R13.reuse, UR5, R8 ;  /* 0x000000050d077c24 */ /* 0x040fe4000f8e0208 */
[----:B------:R-:W-:Y:S01]  /*7840*/  IMAD.WIDE.U32 R4, R13, UR4, R4 ;  /* 0x000000040d047c25 */ /* 0x000fe2000f8e0004 */
[----:B------:R-:W-:-:S03]  /*7850*/  ULDC.64 UR4, c[0x0][0xae0] ;  /* 0x0002b80000047ab9 */ /* 0x000fc60000000a00 */
[----:B------:R-:W-:Y:S02]  /*7860*/  IMAD.MOV R8, RZ, RZ, -R3 ;  /* 0x000000ffff087224 */ /* 0x000fe400078e0a03 */
[----:B------:R-:W-:Y:S02]  /*7870*/  IMAD.IADD R5, R5, 0x1, R7 ;  /* 0x0000000105057824 */ /* 0x000fe400078e0207 */
[----:B------:R-:W-:Y:S02]  /*7880*/  IMAD R6, R6, UR4, RZ ;  /* 0x0000000406067c24 */ /* 0x000fe4000f8e02ff */
[----:B------:R-:W-:Y:S02]  /*7890*/  IMAD R7, R25, R8, R9 ;  /* 0x0000000819077224 */ /* 0x000fe400078e0209 */
[C---:B------:R-:W-:Y:S02]  /*78a0*/  IMAD R9, R3.reuse, UR5, R6 ;  /* 0x0000000503097c24 */ /* 0x040fe4000f8e0206 */
[----:B------:R-:W-:Y:S01]  /*78b0*/  IMAD.WIDE.U32 R4, R3, UR4, R4 ;  /* 0x0000000403047c25 */ /* 0x000fe2000f8e0004 */
[----:B------:R-:W-:Y:S01]  /*78c0*/  SHF.R.S32.HI R3, RZ, 0x1f, R7 ;  /* 0x0000001fff037819 */ /* 0x000fe20000011407 */
[----:B------:R-:W-:-:S02]  /*78d0*/  ULDC.64 UR4, c[0x0][0xad8] ;  /* 0x0002b60000047ab9 */ /* 0x000fc40000000a00 */
[----:B------:R-:W-:Y:S01]  /*78e0*/  IMAD R8, R23, 0x80, R161 ;  /* 0x0000008017087824 */ /* 0x000fe200078e02a1 */
[----:B------:R-:W-:Y:S01]  /*78f0*/  IADD3 R5, R5, R9, RZ ;  /* 0x0000000905057210 */ /* 0x000fe20007ffe0ff */
[----:B------:R-:W-:Y:S02]  /*7900*/  IMAD R6, R3, UR4, RZ ;  /* 0x0000000403067c24 */ /* 0x000fe4000f8e02ff */
[----:B------:R-:W-:Y:S02]  /*7910*/  IMAD R25, R0, R25, RZ ;  /* 0x0000001900197224 */ /* 0x000fe400078e02ff */
[C---:B------:R-:W-:Y:S02]  /*7920*/  IMAD R3, R7.reuse, UR5, R6 ;  /* 0x0000000507037c24 */ /* 0x040fe4000f8e0206 */
[----:B------:R-:W-:Y:S01]  /*7930*/  IMAD.WIDE.U32 R4, R7, UR4, R4 ;  /* 0x0000000407047c25 */ /* 0x000fe2000f8e0004 */
[----:B------:R-:W-:Y:S01]  /*7940*/  ISETP.GE.AND P2, PT, R8, R25, PT ;  /* 0x000000190800720c */ /* 0x000fe20003f46270 */
[----:B------:R-:W-:-:S02]  /*7950*/  ULDC.64 UR4, c[0x0][0xa80] ;  /* 0x0002a00000047ab9 */ /* 0x000fc40000000a00 */
[----:B------:R-:W-:Y:S01]  /*7960*/  VIADD R0, R8, 0x20 ;  /* 0x0000002008007836 */ /* 0x000fe20000000000 */
[----:B------:R-:W-:Y:S01]  /*7970*/  LEA R6, P3, R4, UR4, 0x1 ;  /* 0x0000000404067c11 */ /* 0x000fe2000f8608ff */
[----:B------:R-:W-:-:S03]  /*7980*/  IMAD.IADD R3, R5, 0x1, R3 ;  /* 0x0000000105037824 */ /* 0x000fc600078e0203 */
[-C--:B------:R-:W-:Y:S01]  /*7990*/  ISETP.GE.AND P1, PT, R0, R25.reuse, PT ;  /* 0x000000190000720c */ /* 0x080fe20003f26270 */
[----:B------:R-:W-:Y:S01]  /*79a0*/  VIADD R0, R8, 0x40 ;  /* 0x0000004008007836 */ /* 0x000fe20000000000 */
[----:B------:R-:W-:Y:S02]  /*79b0*/  LEA.HI.X R3, R4, UR5, R3, 0x1, P3 ;  /* 0x0000000504037c11 */ /* 0x000fe400098f0c03 */
[----:B------:R0:W2:Y:S02]  /*79c0*/  SHFL.IDX PT, R4, R6, RZ, 0x181f ;  /* 0x00181fff06047589 */ /* 0x0000a400000e0000 */
[----:B------:R-:W-:Y:S02]  /*79d0*/  ISETP.GE.AND P0, PT, R0, R25, PT ;  /* 0x000000190000720c */ /* 0x000fe40003f06270 */
[----:B------:R0:W3:Y:S01]  /*79e0*/  SHFL.IDX PT, R0, R3, RZ, 0x181f ;  /* 0x00181fff03007589 */ /* 0x0000e200000e0000 */
[----:B------:R-:W-:Y:S10]  /*79f0*/  @P2 BRA `(.L_x_229) ;  /* 0x0000000000242947 */ /* 0x000ff40003800000 */
[----:B------:R-:W-:Y:S02]  /*7a00*/  ULDC UR4, c[0x0][0xac8] ;  /* 0x0002b20000047ab9 */ /* 0x000fe40000000800 */
[----:B------:R-:W-:Y:S02]  /*7a10*/  ISETP.GE.AND P4, PT, R2, UR4, PT ;  /* 0x0000000402007c0c */ /* 0x000fe4000bf86270 */
[----:B------:R-:W-:-:S11]  /*7a20*/  ISETP.GE.AND P5, PT, R17, UR4, PT ;  /* 0x0000000411007c0c */ /* 0x000fd6000bfa6270 */
[CC--:B--2---:R-:W-:Y:S02]  /*7a30*/  @!P4 LEA R10, P2, R2.reuse, R4.reuse, 0x1 ;  /* 0x00000004020ac211 */ /* 0x0c4fe400078408ff */
[C---:B------:R-:W-:Y:S02]  /*7a40*/  @!P5 LEA R4, P3, R17.reuse, R4, 0x1 ;  /* 0x000000041104d211 */ /* 0x040fe400078608ff */
[-C--:B---3--:R-:W-:Y:S02]  /*7a50*/  @!P4 LEA.HI.X R11, R2, R0.reuse, R170, 0x1, P2 ;  /* 0x00000000020bc211 */ /* 0x088fe400010f0caa */
[----:B------:R-:W-:-:S03]  /*7a60*/  @!P5 LEA.HI.X R5, R17, R0, R169, 0x1, P3 ;  /* 0x000000001105d211 */ /* 0x000fc600018f0ca9 */
[----:B------:R4:W-:Y:S04]  /*7a70*/  @!P4 ST.E.128 desc[UR56][R10.64], RZ ;  /* 0x000000ff0a00c985 */ /* 0x0009e8000c101d38 */
[----:B------:R4:W-:Y:S02]  /*7a80*/  @!P5 ST.E.128 desc[UR56][R4.64], RZ ;  /* 0x000000ff0400d985 */ /* 0x0009e4000c101d38 */
.L_x_229:
[----:B------:R-:W-:Y:S05]  /*7a90*/  BSYNC B1 ;  /* 0x0000000000017941 */ /* 0x000fea0003800000 */
.L_x_228:
[----:B---3--:R3:W0:Y:S01]  /*7aa0*/  SHFL.IDX PT, R0, R3, 0x1, 0x181f ;  /* 0x00381f0003007f89 */ /* 0x00862200000e0000 */
[----:B------:R-:W-:Y:S03]  /*7ab0*/  BSSY B1, `(.L_x_230) ;  /* 0x000000c000017945 */ /* 0x000fe60003800000 */
[----:B--2-4-:R3:W2:Y:S01]  /*7ac0*/  SHFL.IDX PT, R4, R6, 0x1, 0x181f ;  /* 0x00381f0006047f89 */ /* 0x0146a200000e0000 */
[----:B------:R-:W-:Y:S05]  /*7ad0*/  @P1 BRA `(.L_x_231) ;  /* 0x0000000000241947 */ /* 0x000fea0003800000 */
[----:B------:R-:W-:Y:S02]  /*7ae0*/  ULDC UR4, c[0x0][0xac8] ;  /* 0x0002b20000047ab9 */ /* 0x000fe40000000800 */
[----:B------:R-:W-:Y:S02]  /*7af0*/  ISETP.GE.AND P3, PT, R2, UR4, PT ;  /* 0x0000000402007c0c */ /* 0x000fe4000bf66270 */
[----:B------:R-:W-:-:S11]  /*7b00*/  ISETP.GE.AND P4, PT, R17, UR4, PT ;  /* 0x0000000411007c0c */ /* 0x000fd6000bf86270 */
[CC--:B--2---:R-:W-:Y:S02]  /*7b10*/  @!P3 LEA R10, P1, R2.reuse, R4.reuse, 0x1 ;  /* 0x00000004020ab211 */ /* 0x0c4fe400078208ff */
[C---:B------:R-:W-:Y:S02]  /*7b20*/  @!P4 LEA R4, P2, R17.reuse, R4, 0x1 ;  /* 0x000000041104c211 */ /* 0x040fe400078408ff */
[-C--:B0-----:R-:W-:Y:S02]  /*7b30*/  @!P3 LEA.HI.X R11, R2, R0.reuse, R170, 0x1, P1 ;  /* 0x00000000020bb211 */ /* 0x081fe400008f0caa */
[----:B------:R-:W-:-:S03]  /*7b40*/  @!P4 LEA.HI.X R5, R17, R0, R169, 0x1, P2 ;  /* 0x000000001105c211 */ /* 0x000fc600010f0ca9 */
[----:B------:R4:W-:Y:S04]  /*7b50*/  @!P3 ST.E.128 desc[UR56][R10.64], RZ ;  /* 0x000000ff0a00b985 */ /* 0x0009e8000c101d38 */
[----:B------:R4:W-:Y:S02]  /*7b60*/  @!P4 ST.E.128 desc[UR56][R4.64], RZ ;  /* 0x000000ff0400c985 */ /* 0x0009e4000c101d38 */
.L_x_231:
[----:B------:R-:W-:Y:S05]  /*7b70*/  BSYNC B1 ;  /* 0x0000000000017941 */ /* 0x000fea0003800000 */
.L_x_230:
[----:B0-----:R0:W0:Y:S01]  /*7b80*/  SHFL.IDX PT, R0, R3, 0x2, 0x181f ;  /* 0x00581f0003007f89 */ /* 0x00102200000e0000 */
[----:B------:R-:W-:Y:S03]  /*7b90*/  BSSY B1, `(.L_x_232) ;  /* 0x000000c000017945 */ /* 0x000fe60003800000 */
[----:B--2-4-:R2:W4:Y:S01]  /*7ba0*/  SHFL.IDX PT, R4, R6, 0x2, 0x181f ;  /* 0x00581f0006047f89 */ /* 0x01452200000e0000 */
[----:B------:R-:W-:Y:S05]  /*7bb0*/  @P0 BRA `(.L_x_233) ;  /* 0x0000000000240947 */ /* 0x000fea0003800000 */
[----:B------:R-:W-:Y:S02]  /*7bc0*/  ULDC UR4, c[0x0][0xac8] ;  /* 0x0002b20000047ab9 */ /* 0x000fe40000000800 */
[----:B------:R-:W-:Y:S02]  /*7bd0*/  ISETP.GE.AND P2, PT, R2, UR4, PT ;  /* 0x0000000402007c0c */ /* 0x000fe4000bf46270 */
[----:B------:R-:W-:-:S11]  /*7be0*/  ISETP.GE.AND P3, PT, R17, UR4, PT ;  /* 0x0000000411007c0c */ /* 0x000fd6000bf66270 */
[CC--:B----4-:R-:W-:Y:S02]  /*7bf0*/  @!P2 LEA R10, P0, R2.reuse, R4.reuse, 0x1 ;  /* 0x00000004020aa211 */ /* 0x0d0fe400078008ff */
[C---:B------:R-:W-:Y:S02]  /*7c00*/  @!P3 LEA R4, P1, R17.reuse, R4, 0x1 ;  /* 0x000000041104b211 */ /* 0x040fe400078208ff */
[-C--:B0-----:R-:W-:Y:S02]  /*7c10*/  @!P2 LEA.HI.X R11, R2, R0.reuse, R170, 0x1, P0 ;  /* 0x00000000020ba211 */ /* 0x081fe400000f0caa */
[----:B------:R-:W-:-:S03]  /*7c20*/  @!P3 LEA.HI.X R5, R17, R0, R169, 0x1, P1 ;  /* 0x000000001105b211 */ /* 0x000fc600008f0ca9 */
[----:B------:R0:W-:Y:S04]  /*7c30*/  @!P2 ST.E.128 desc[UR56][R10.64], RZ ;  /* 0x000000ff0a00a985 */ /* 0x0001e8000c101d38 */
[----:B------:R0:W-:Y:S02]  /*7c40*/  @!P3 ST.E.128 desc[UR56][R4.64], RZ ;  /* 0x000000ff0400b985 */ /* 0x0001e4000c101d38 */
.L_x_233:
[----:B------:R-:W-:Y:S05]  /*7c50*/  BSYNC B1 ;  /* 0x0000000000017941 */ /* 0x000fea0003800000 */
.L_x_232:
[----:B0-----:R-:W-:Y:S01]  /*7c60*/  VIADD R0, R8, 0x60 ;  /* 0x0000006008007836 */ /* 0x001fe20000000000 */
[----:B---3--:R-:W0:Y:S04]  /*7c70*/  SHFL.IDX PT, R3, R3, 0x3, 0x181f ;  /* 0x00781f0003037f89 */ /* 0x008e2800000e0000 */
[----:B------:R-:W-:Y:S01]  /*7c80*/  ISETP.GE.AND P0, PT, R0, R25, PT ;  /* 0x000000190000720c */ /* 0x000fe20003f06270 */
[----:B----4-:R3:W4:-:S12]  /*7c90*/  SHFL.IDX PT, R4, R6, 0x3, 0x181f ;  /* 0x00781f0006047f89 */ /* 0x01071800000e0000 */
[----:B---3--:R-:W-:Y:S05]  /*7ca0*/  @P0 BRA `(.L_x_224) ;  /* 0x0000000000240947 */ /* 0x008fea0003800000 */
[----:B------:R-:W-:Y:S02]  /*7cb0*/  ULDC UR4, c[0x0][0xac8] ;  /* 0x0002b20000047ab9 */ /* 0x000fe40000000800 */
[----:B------:R-:W-:Y:S02]  /*7cc0*/  ISETP.GE.AND P2, PT, R2, UR4, PT ;  /* 0x0000000402007c0c */ /* 0x000fe4000bf46270 */
[----:B------:R-:W-:-:S11]  /*7cd0*/  ISETP.GE.AND P3, PT, R17, UR4, PT ;  /* 0x0000000411007c0c */ /* 0x000fd6000bf66270 */
[CC--:B--2-4-:R-:W-:Y:S02]  /*7ce0*/  @!P2 LEA R6, P0, R2.reuse, R4.reuse, 0x1 ;  /* 0x000000040206a211 */ /* 0x0d4fe400078008ff */
[C---:B------:R-:W-:Y:S02]  /*7cf0*/  @!P3 LEA R4, P1, R17.reuse, R4, 0x1 ;  /* 0x000000041104b211 */ /* 0x040fe400078208ff */
[-C--:B0-----:R-:W-:Y:S02]  /*7d00*/  @!P2 LEA.HI.X R7, R2, R3.reuse, R170, 0x1, P0 ;  /* 0x000000030207a211 */ /* 0x081fe400000f0caa */
[----:B------:R-:W-:-:S03]  /*7d10*/  @!P3 LEA.HI.X R5, R17, R3, R169, 0x1, P1 ;  /* 0x000000031105b211 */ /* 0x000fc600008f0ca9 */
[----:B------:R3:W-:Y:S04]  /*7d20*/  @!P2 ST.E.128 desc[UR56][R6.64], RZ ;  /* 0x000000ff0600a985 */ /* 0x0007e8000c101d38 */
[----:B------:R3:W-:Y:S02]  /*7d30*/  @!P3 ST.E.128 desc[UR56][R4.64], RZ ;  /* 0x000000ff0400b985 */ /* 0x0007e4000c101d38 */
.L_x_224:
[----:B------:R-:W-:Y:S05]  /*7d40*/  BSYNC B0 ;  /* 0x0000000000007941 */ /* 0x000fea0003800000 */
.L_x_215:
[----:B------:R-:W-:Y:S02]  /*7d50*/  ULDC UR4, c[0x0][0xc3c] ;  /* 0x00030f0000047ab9 */ /* 0x000fe40000000800 */
[----:B-1----:R-:W-:-:S13]  /*7d60*/  ISETP.GE.AND P0, PT, R51, UR4, PT ;  /* 0x0000000433007c0c */ /* 0x002fda000bf06270 */
[----:B------:R-:W-:Y:S05]  /*7d70*/  @!P0 BRA `(.L_x_234) ;  /* 0xffffff8c00e08947 */ /* 0x000fea000383ffff */
[----:B------:R-:W-:Y:S05]  /*7d80*/  EXIT ;  /* 0x000000000000794d */ /* 0x000fea0003800000 */
.L_x_187:
[----:B------:R-:W-:-:S08]  /*7d90*/  NOP ;  /* 0x0000000000007918 */ /* 0x000fd00000000000 */
[----:B------:R-:W0:-:S00]  /*7da0*/  USETMAXREG.DEALLOC.CTAPOOL 0x28 ;  /* 0x00000028000079c8 */ /* 0x000e0000080e0500 */
[----:B0-----:R-:W-:Y:S02]  /*7db0*/  LOP3.LUT R0, R0, 0x3, RZ, 0xc0, !PT ;  /* 0x0000000300007812 */ /* 0x001fe400078ec0ff */
[----:B------:R-:W-:-:S04]  /*7dc0*/  LOP3.LUT R25, R25, 0xffffff7f, RZ, 0xc0, !PT ;  /* 0xffffff7f19197812 */ /* 0x000fc800078ec0ff */
[----:B------:R-:W0:Y:S02]  /*7dd0*/  SHFL.IDX PT, R0, R0, RZ, 0x1f ;  /* 0x00001fff00007589 */ /* 0x000e2400000e0000 */
[----:B0-----:R-:W-:Y:S02]  /*7de0*/  ISETP.NE.AND P0, PT, R0, RZ, PT ;  /* 0x000000ff0000720c */ /* 0x001fe40003f05270 */
[----:B------:R-:W-:-:S11]  /*7df0*/  MOV R0, RZ ;  /* 0x000000ff00007202 */ /* 0x000fd60000000f00 */
[----:B------:R-:W-:Y:S01]  /*7e00*/  @P0 LOP3.LUT R25, R25, 0x80, RZ, 0xfc, !PT ;  /* 0x0000008019190812 */ /* 0x000fe200078efcff */
[----:B------:R-:W-:Y:S06]  /*7e10*/  @!P0 BRA `(.L_x_235) ;  /* 0x00000000001c8947 */ /* 0x000fec0003800000 */
[----:B------:R-:W0:Y:S08]  /*7e20*/  S2UR UR5, SR_CgaCtaId ;  /* 0x00000000000579c3 */ /* 0x000e300000008800 */
[----:B------:R-:W-:Y:S06]  /*7e30*/  BAR.SYNC.DEFER_BLOCKING 0x5, 0x180 ;  /* 0x0146000000007b1d */ /* 0x000fec0000010000 */
[----:B------:R-:W-:-:S02]  /*7e40*/  UMOV UR4, 0x400 ;  /* 0x0000040000047882 */ /* 0x000fc40000000000 */
[----:B0-----:R-:W-:-:S09]  /*7e50*/  ULEA UR4, UR5, UR4, 0x18 ;  /* 0x0000000405047291 */ /* 0x001fd2000f8ec03f */
[----:B------:R-:W1:Y:S01]  /*7e60*/  LDS.128 R16, [UR4+0x2a8d0] ;  /* 0x02a8d004ff107984 */ /* 0x000e620008000c00 */
[----:B------:R-:W-:Y:S06]  /*7e70*/  BAR.ARV 0x4, 0x180 ;  /* 0x0106000000007b1d */ /* 0x000fec0000002000 */
[----:B------:R-:W-:Y:S05]  /*7e80*/  BRA `(.L_x_236) ;  /* 0x0000000800007947 */ /* 0x000fea0003800000 */
.L_x_235:
[----:B------:R-:W0:Y:S01]  /*7e90*/  S2R R2, SR_TID.X ;  /* 0x0000000000027919 */ /* 0x000e220000002100 */
[----:B------:R-:W-:Y:S01]  /*7ea0*/  ULDC UR4, c[0x0][0xc3c] ;  /* 0x00030f0000047ab9 */ /* 0x000fe20000000800 */
[----:B------:R-:W1:Y:S01]  /*7eb0*/  S2UR UR6, SR_CTAID.X ;  /* 0x00000000000679c3 */ /* 0x000e620000002500 */
[----:B------:R-:W-:Y:S01]  /*7ec0*/  ULDC UR5, c[0x0][0xc38] ;  /* 0x00030e0000057ab9 */ /* 0x000fe20000000800 */
[----:B0-----:R-:W-:-:S04]  /*7ed0*/  LOP3.LUT R5, R2, 0x1f, RZ, 0xc0, !PT ;  /* 0x0000001f02057812 */ /* 0x001fc800078ec0ff */
[----:B------:R-:W-:-:S04]  /*7ee0*/  ISETP.NE.AND P0, PT, R5, 0x1f, PT ;  /* 0x0000001f0500780c */ /* 0x000fc80003f05270 */
[----:B------:R-:W-:-:S13]  /*7ef0*/  ISETP.GE.OR P1, PT, R5, UR4, !P0 ;  /* 0x0000000405007c0c */ /* 0x000fda000c726670 */
[----:B------:R-:W0:Y:S02]  /*7f00*/  @!P1 LDC.64 R2, c[0x0][0xc80] ;  /* 0x00032000ff029b82 */ /* 0x000e240000000a00 */
[----:B0-----:R-:W-:-:S05]  /*7f10*/  @!P1 IMAD.WIDE.U32 R2, R5, 0x4, R2 ;  /* 0x0000000405029825 */ /* 0x001fca00078e0002 */
[----:B------:R-:W2:Y:S01]  /*7f20*/  @!P1 LDG.E R0, desc[UR56][R2.64] ;  /* 0x0000003802009981 */ /* 0x000ea2000c1e1900 */
[C---:B------:R-:W-:Y:S01]  /*7f30*/  ISETP.NE.AND P1, PT, R5.reuse, RZ, PT ;  /* 0x000000ff0500720c */ /* 0x040fe20003f25270 */
[----:B------:R-:W-:Y:S01]  /*7f40*/  UMOV UR4, URZ ;  /* 0x0000003f00047c82 */ /* 0x000fe20008000000 */
[C---:B------:R-:W-:Y:S02]  /*7f50*/  ISETP.GE.U32.AND P2, PT, R5.reuse, 0x2, PT ;  /* 0x000000020500780c */ /* 0x040fe40003f46070 */
[C---:B------:R-:W-:Y:S02]  /*7f60*/  ISETP.GE.U32.AND P3, PT, R5.reuse, 0x4, PT ;  /* 0x000000040500780c */ /* 0x040fe40003f66070 */
[C---:B------:R-:W-:Y:S02]  /*7f70*/  ISETP.GE.U32.AND P4, PT, R5.reuse, 0x8, PT ;  /* 0x000000080500780c */ /* 0x040fe40003f86070 */
[----:B------:R-:W-:Y:S02]  /*7f80*/  ISETP.GE.U32.AND P5, PT, R5, 0x10, PT ;  /* 0x000000100500780c */ /* 0x000fe40003fa6070 */
[----:B------:R-:W-:Y:S01]  /*7f90*/  MOV R16, RZ ;  /* 0x000000ff00107202 */ /* 0x000fe20000000f00 */
[----:B--2---:R-:W0:Y:S02]  /*7fa0*/  SHFL.UP PT, R4, R0, 0x1, RZ ;  /* 0x0420000000047989 */ /* 0x004e2400000e00ff */
[----:B0-----:R-:W-:-:S05]  /*7fb0*/  SEL R7, R4, RZ, P1 ;  /* 0x000000ff04077207 */ /* 0x001fca0000800000 */
[----:B------:R-:W-:-:S05]  /*7fc0*/  IMAD.IADD R7, R0, 0x1, R7 ;  /* 0x0000000100077824 */ /* 0x000fca00078e0207 */
[----:B------:R-:W0:Y:S02]  /*7fd0*/  SHFL.UP PT, R4, R7, 0x2, RZ ;  /* 0x0440000007047989 */ /* 0x000e2400000e00ff */
        /* <DEDUP_REMOVED lines=11> */
[----:B------:R-:W0:Y:S02]  /*8090*/  SHFL.IDX PT, R4, R7, 0x1f, 0x1f ;  /* 0x03e01f0007047f89 */ /* 0x000e2400000e0000 */
[----:B0-----:R-:W-:-:S04]  /*80a0*/  IMAD R4, R4, UR5, RZ ;  /* 0x0000000504047c24 */ /* 0x001fc8000f8e02ff */
[----:B------:R-:W-:Y:S01]  /*80b0*/  IMAD.MOV.U32 R3, RZ, RZ, R4 ;  /* 0x000000ffff037224 */ /* 0x000fe200078e0004 */
[----:B-1----:R-:W-:-:S13]  /*80c0*/  ISETP.GT.AND P6, PT, R4, UR6, PT ;  /* 0x0000000604007c0c */ /* 0x002fda000bfc4270 */
[----:B------:R-:W-:Y:S05]  /*80d0*/  @P6 BRA `(.L_x_237) ;  /* 0x0000000000946947 */ /* 0x000fea0003800000 */
[----:B------:R-:W-:Y:S01]  /*80e0*/  IMAD.MOV.U32 R4, RZ, RZ, R3 ;  /* 0x000000ffff047224 */ /* 0x000fe200078e0003 */
[----:B------:R-:W-:Y:S01]  /*80f0*/  UMOV UR4, URZ ;  /* 0x0000003f00047c82 */ /* 0x000fe20008000000 */
[----:B------:R-:W-:-:S05]  /*8100*/  ULDC UR5, c[0x0][0xc38] ;  /* 0x00030e0000057ab9 */ /* 0x000fca0000000800 */
.L_x_241:
[----:B------:R-:W0:Y:S01]  /*8110*/  LDC R2, c[0x0][0xc3c] ;  /* 0x00030f00ff027b82 */ /* 0x000e220000000800 */
[----:B------:R-:W-:-:S06]  /*8120*/  UIADD3 UR4, UR4, 0x1f, URZ ;  /* 0x0000001f04047890 */ /* 0x000fcc000fffe03f */
[----:B0-----:R-:W-:-:S13]  /*8130*/  ISETP.LE.AND P6, PT, R2, UR4, PT ;  /* 0x0000000402007c0c */ /* 0x001fda000bfc3270 */
[----:B------:R-:W-:Y:S05]  /*8140*/  @P6 BRA `(.L_x_238) ;  /* 0x0000000400246947 */ /* 0x000fea0003800000 */
[----:B------:R-:W-:Y:S01]  /*8150*/  VIADD R7, R5, UR4 ;  /* 0x0000000405077c36 */ /* 0x000fe20008000000 */
[----:B------:R-:W-:Y:S01]  /*8160*/  BSSY B0, `(.L_x_239) ;  /* 0x0000007000007945 */ /* 0x000fe20003800000 */
[----:B------:R-:W-:-:S03]  /*8170*/  IMAD.MOV.U32 R0, RZ, RZ, RZ ;  /* 0x000000ffff007224 */ /* 0x000fc600078e00ff */
[----:B------:R-:W-:-:S13]  /*8180*/  ISETP.GE.OR P6, PT, R7, R2, !P0 ;  /* 0x000000020700720c */ /* 0x000fda00047c6670 */
[----:B------:R-:W-:Y:S05]  /*8190*/  @P6 BRA `(.L_x_240) ;  /* 0x00000000000c6947 */ /* 0x000fea0003800000 */
[----:B------:R-:W0:Y:S02]  /*81a0*/  LDC.64 R2, c[0x0][0xc80] ;  /* 0x00032000ff027b82 */ /* 0x000e240000000a00 */
[----:B0-----:R-:W-:-:S05]  /*81b0*/  IMAD.WIDE R2, R7, 0x4, R2 ;  /* 0x0000000407027825 */ /* 0x001fca00078e0202 */
[----:B------:R0:W5:Y:S02]  /*81c0*/  LDG.E R0, desc[UR56][R2.64] ;  /* 0x0000003802007981 */ /* 0x000164000c1e1900 */
.L_x_240:
[----:B------:R-:W-:Y:S05]  /*81d0*/  BSYNC B0 ;  /* 0x0000000000007941 */ /* 0x000fea0003800000 */
.L_x_239:
[----:B0----5:R-:W0:Y:S02]  /*81e0*/  SHFL.UP PT, R2, R0, 0x1, RZ ;  /* 0x0420000000027989 */ /* 0x021e2400000e00ff */
[----:B0-----:R-:W-:-:S05]  /*81f0*/  SEL R3, R2, RZ, P1 ;  /* 0x000000ff02037207 */ /* 0x001fca0000800000 */
[----:B------:R-:W-:-:S05]  /*8200*/  IMAD.IADD R3, R0, 0x1, R3 ;  /* 0x0000000100037824 */ /* 0x000fca00078e0203 */
[----:B------:R-:W0:Y:S02]  /*8210*/  SHFL.UP PT, R2, R3, 0x2, RZ ;  /* 0x0440000003027989 */ /* 0x000e2400000e00ff */
[----:B0-----:R-:W-:-:S04]  /*8220*/  SEL R2, R2, RZ, P2 ;  /* 0x000000ff02027207 */ /* 0x001fc80001000000 */
[----:B------:R-:W-:-:S05]  /*8230*/  IADD3 R2, R3, R2, RZ ;  /* 0x0000000203027210 */ /* 0x000fca0007ffe0ff */
        /* <DEDUP_REMOVED lines=11> */
[----:B------:R-:W-:-:S05]  /*82f0*/  IMAD.IADD R4, R3, 0x1, R4 ;  /* 0x0000000103047824 */ /* 0x000fca00078e0204 */
[----:B------:R-:W-:-:S13]  /*8300*/  ISETP.GT.AND P6, PT, R4, UR6, PT ;  /* 0x0000000604007c0c */ /* 0x000fda000bfc4270 */
[----:B------:R-:W-:Y:S05]  /*8310*/  @!P6 BRA `(.L_x_241) ;  /* 0xfffffffc007ce947 */ /* 0x000fea000383ffff */
[----:B------:R-:W-:-:S07]  /*8320*/  IMAD.MOV.U32 R7, RZ, RZ, R9 ;  /* 0x000000ffff077224 */ /* 0x000fce00078e0009 */
.L_x_237:
[----:B------:R-:W-:-:S05]  /*8330*/  IADD3 R8, -R3, R4, RZ ;  /* 0x0000000403087210 */ /* 0x000fca0007ffe1ff */
[----:B------:R-:W-:-:S05]  /*8340*/  IMAD R2, R7, UR5, R8 ;  /* 0x0000000507027c24 */ /* 0x000fca000f8e0208 */
[----:B------:R-:W-:-:S13]  /*8350*/  ISETP.GT.AND P0, PT, R2, UR6, PT ;  /* 0x0000000602007c0c */ /* 0x000fda000bf04270 */
[----:B------:R-:W-:-:S04]  /*8360*/  VOTE.ANY R4, PT, !P0 ;  /* 0x0000000000047806 */ /* 0x000fc800040e0100 */
[----:B------:R-:W0:Y:S01]  /*8370*/  POPC R19, R4 ;  /* 0x0000000400137309 */ /* 0x000e220000000000 */
[----:B------:R-:W-:Y:S01]  /*8380*/  ISETP.NE.AND P0, PT, R4, RZ, PT ;  /* 0x000000ff0400720c */ /* 0x000fe20003f05270 */
[----:B0-----:R-:W0:Y:S02]  /*8390*/  SHFL.IDX PT, R10, R0, R19, 0x1f ;  /* 0x00001f13000a7589 */ /* 0x001e2400000e0000 */
[----:B0-----:R-:W-:-:S04]  /*83a0*/  IABS R9, R10 ;  /* 0x0000000a00097213 */ /* 0x001fc80000000000 */
[----:B------:R-:W0:Y:S08]  /*83b0*/  I2F.RP R6, R9 ;  /* 0x0000000900067306 */ /* 0x000e300000209400 */
[----:B0-----:R-:W0:Y:S02]  /*83c0*/  MUFU.RCP R6, R6 ;  /* 0x0000000600067308 */ /* 0x001e240000001000 */
[----:B0-----:R-:W-:-:S06]  /*83d0*/  VIADD R2, R6, 0xffffffe ;  /* 0x0ffffffe06027836 */ /* 0x001fcc0000000000 */
[----:B------:R0:W1:Y:S01]  /*83e0*/  F2I.FTZ.U32.TRUNC.NTZ R3, R2 ;  /* 0x0000000200037305 */ /* 0x000062000021f000 */
[----:B------:R-:W-:Y:S05]  /*83f0*/  @!P0 BRA `(.L_x_242) ;  /* 0x0000000000088947 */ /* 0x000fea0003800000 */
[----:B------:R-:W-:-:S06]  /*8400*/  VIADD R16, R19, 0xffffffff ;  /* 0xffffffff13107836 */ /* 0x000fcc0000000000 */
[----:B------:R2:W3:Y:S02]  /*8410*/  SHFL.IDX PT, R16, R7, R16, 0x1f ;  /* 0x00001f1007107589 */ /* 0x0004e400000e0000 */
.L_x_242:
[----:B---3--:R-:W-:Y:S01]  /*8420*/  IMAD R16, R16, UR5, R8 ;  /* 0x0000000510107c24 */ /* 0x008fe2000f8e0208 */
[----:B0-----:R-:W-:Y:S01]  /*8430*/  IABS R2, R10 ;  /* 0x0000000a00027213 */ /* 0x001fe20000000000 */
[----:B-1----:R-:W-:Y:S02]  /*8440*/  IMAD.MOV R0, RZ, RZ, -R3 ;  /* 0x000000ffff007224 */ /* 0x002fe400078e0a03 */
[----:B------:R-:W-:Y:S01]  /*8450*/  VIADD R19, R19, UR4 ;  /* 0x0000000413137c36 */ /* 0x000fe20008000000 */
[----:B------:R-:W-:Y:S01]  /*8460*/  IADD3 R11, -R16, UR6, RZ ;  /* 0x00000006100b7c10 */ /* 0x000fe2000fffe1ff */
[----:B------:R-:W-:Y:S02]  /*8470*/  IMAD.MOV R4, RZ, RZ, -R2 ;  /* 0x000000ffff047224 */ /* 0x000fe400078e0a02 */
[----:B--2---:R-:W-:Y:S01]  /*8480*/  IMAD R7, R0, R9, RZ ;  /* 0x0000000900077224 */ /* 0x004fe200078e02ff */
[----:B------:R-:W-:Y:S01]  /*8490*/  IABS R0, R11 ;  /* 0x0000000b00007213 */ /* 0x000fe20000000000 */
[----:B------:R-:W-:-:S04]  /*84a0*/  IMAD.MOV.U32 R2, RZ, RZ, RZ ;  /* 0x000000ffff027224 */ /* 0x000fc800078e00ff */
[----:B------:R-:W-:Y:S01]  /*84b0*/  IMAD.HI.U32 R2, R3, R7, R2 ;  /* 0x0000000703027227 */ /* 0x000fe200078e0002 */
[----:B------:R-:W-:-:S03]  /*84c0*/  MOV R3, R0 ;  /* 0x0000000000037202 */ /* 0x000fc60000000f00 */
[----:B------:R-:W-:Y:S02]  /*84d0*/  IMAD.MOV.U32 R0, RZ, RZ, R4 ;  /* 0x000000ffff007224 */ /* 0x000fe400078e0004 */
[----:B------:R-:W-:-:S04]  /*84e0*/  IMAD.HI.U32 R2, R2, R3, RZ ;  /* 0x0000000302027227 */ /* 0x000fc800078e00ff */
[----:B------:R-:W-:-:S05]  /*84f0*/  IMAD R0, R2, R0, R3 ;  /* 0x0000000002007224 */ /* 0x000fca00078e0203 */
[----:B------:R-:W-:-:S13]  /*8500*/  ISETP.GT.U32.AND P1, PT, R9, R0, PT ;  /* 0x000000000900720c */ /* 0x000fda0003f24070 */
[----:B------:R-:W-:Y:S02]  /*8510*/  @!P1 IMAD.IADD R0, R0, 0x1, -R9 ;  /* 0x0000000100009824 */ /* 0x000fe400078e0a09 */
[----:B------:R-:W-:Y:S01]  /*8520*/  @!P1 VIADD R2, R2, 0x1 ;  /* 0x0000000102029836 */ /* 0x000fe20000000000 */
[----:B------:R-:W-:Y:S02]  /*8530*/  ISETP.NE.AND P1, PT, R10, RZ, PT ;  /* 0x000000ff0a00720c */ /* 0x000fe40003f25270 */
[----:B------:R-:W-:Y:S02]  /*8540*/  ISETP.GE.U32.AND P0, PT, R0, R9, PT ;  /* 0x000000090000720c */ /* 0x000fe40003f06070 */
[----:B------:R-:W-:-:S04]  /*8550*/  LOP3.LUT R0, R11, R10, RZ, 0x3c, !PT ;  /* 0x0000000a0b007212 */ /* 0x000fc800078e3cff */
[----:B------:R-:W-:-:S07]  /*8560*/  ISETP.GE.AND P2, PT, R0, RZ, PT ;  /* 0x000000ff0000720c */ /* 0x000fce0003f46270 */
[----:B------:R-:W-:-:S06]  /*8570*/  @P0 VIADD R2, R2, 0x1 ;  /* 0x0000000102020836 */ /* 0x000fcc0000000000 */
[----:B------:R-:W-:Y:S01]  /*8580*/  @!P2 IMAD.MOV R2, RZ, RZ, -R2 ;  /* 0x000000ffff02a224 */ /* 0x000fe200078e0a02 */
[----:B------:R-:W-:-:S04]  /*8590*/  @!P1 LOP3.LUT R2, RZ, R10, RZ, 0x33, !PT ;  /* 0x0000000aff029212 */ /* 0x000fc800078e33ff */
[----:B------:R-:W-:Y:S01]  /*85a0*/  IADD3 R17, -R2, RZ, RZ ;  /* 0x000000ff02117210 */ /* 0x000fe20007ffe1ff */
[----:B------:R-:W-:-:S04]  /*85b0*/  IMAD.MOV.U32 R18, RZ, RZ, R2 ;  /* 0x000000ffff127224 */ /* 0x000fc800078e0002 */
[----:B------:R-:W-:Y:S01]  /*85c0*/  IMAD R17, R10, R17, R11 ;  /* 0x000000110a117224 */ /* 0x000fe200078e020b */
[----:B------:R-:W-:Y:S06]  /*85d0*/  BRA `(.L_x_243) ;  /* 0x0000000000147947 */ /* 0x000fec0003800000 */
.L_x_238:
[----:B------:R-:W-:Y:S01]  /*85e0*/  ULDC UR4, c[0x0][0xc3c] ;  /* 0x00030f0000047ab9 */ /* 0x000fe20000000800 */
[----:B------:R-:W-:Y:S01]  /*85f0*/  IMAD.MOV.U32 R17, RZ, RZ, RZ ;  /* 0x000000ffff117224 */ /* 0x000fe200078e00ff */
[----:B------:R-:W-:Y:S01]  /*8600*/  MOV R19, UR4 ;  /* 0x0000000400137c02 */ /* 0x000fe20008000f00 */
[----:B------:R-:W-:Y:S02]  /*8610*/  IMAD.U32 R16, RZ, RZ, UR6 ;  /* 0x00000006ff107e24 */ /* 0x000fe4000f8e00ff */
[----:B------:R-:W-:-:S07]  /*8620*/  IMAD.MOV.U32 R18, RZ, RZ, RZ ;  /* 0x000000ffff127224 */ /* 0x000fce00078e00ff */
.L_x_243:
[----:B------:R-:W-:-:S13]  /*8630*/  ISETP.NE.AND P0, PT, R5, RZ, PT ;  /* 0x000000ff0500720c */ /* 0x000fda0003f05270 */
[----:B------:R-:W0:Y:S01]  /*8640*/  @!P0 S2R R3, SR_CgaCtaId ;  /* 0x0000000000038919 */ /* 0x000e220000008800 */
[----:B------:R-:W-:-:S04]  /*8650*/  @!P0 MOV R0, 0x400 ;  /* 0x0000040000008802 */ /* 0x000fc80000000f00 */
[----:B0-----:R-:W-:-:S05]  /*8660*/  @!P0 LEA R0, R3, R0, 0x18 ;  /* 0x0000000003008211 */ /* 0x001fca00078ec0ff */
[----:B------:R0:W-:Y:S01]  /*8670*/  @!P0 STS.128 [R0+0x2a8d0], R16 ;  /* 0x02a8d01000008388 */ /* 0x0001e20000000c00 */
[----:B------:R-:W-:Y:S06]  /*8680*/  BAR.ARV 0x5, 0x180 ;  /* 0x0146000000007b1d */ /* 0x000fec0000002000 */
.L_x_236:
[----:B------:R2:W-:Y:S01]  /*8690*/  STL [R1+0x14], RZ ;  /* 0x000014ff01007387 */ /* 0x0005e20000100800 */
[----:B------:R-:W-:Y:S01]  /*86a0*/  ULDC UR4, c[0x0][0xc3c] ;  /* 0x00030f0000047ab9 */ /* 0x000fe20000000800 */
[----:B------:R-:W-:Y:S01]  /*86b0*/  IMAD.MOV.U32 R28, RZ, RZ, 0x1 ;  /* 0x00000001ff1c7424 */ /* 0x000fe200078e00ff */
[----:B-1----:R-:W-:Y:S01]  /*86c0*/  ISETP.GE.AND P0, PT, R19, UR4, PT ;  /* 0x0000000413007c0c */ /* 0x002fe2000bf06270 */
[----:B------:R-:W-:-:S12]  /*86d0*/  IMAD.MOV.U32 R27, RZ, RZ, RZ ;  /* 0x000000ffff1b7224 */ /* 0x000fd800078e00ff */
[----:B--2---:R-:W-:Y:S05]  /*86e0*/  @P0 BRA `(.L_x_244) ;  /* 0x0000004400b40947 */ /* 0x004fea0003800000 */
[----:B------:R-:W2:Y:S01]  /*86f0*/  LDL R4, [R1+0x4] ;  /* 0x0000040001047983 */ /* 0x000ea20000100800 */
[----:B------:R-:W0:Y:S01]  /*8700*/  S2R R5, SR_TID.X ;  /* 0x0000000000057919 */ /* 0x000e220000002100 */
[----:B------:R-:W1:Y:S01]  /*8710*/  S2UR UR5, SR_CgaCtaId ;  /* 0x00000000000579c3 */ /* 0x000e620000008800 */
[----:B------:R-:W-:Y:S01]  /*8720*/  UMOV UR4, 0x400 ;  /* 0x0000040000047882 */ /* 0x000fe20000000000 */
[----:B------:R-:W-:Y:S01]  /*8730*/  BSSY B8, `(.L_x_244) ;  /* 0x0000468000087945 */ /* 0x000fe20003800000 */
[----:B------:R-:W-:Y:S01]  /*8740*/  IMAD.MOV.U32 R28, RZ, RZ, 0x1 ;  /* 0x00000001ff1c7424 */ /* 0x000fe200078e00ff */
[----:B------:R-:W-:Y:S01]  /*8750*/  MOV R27, RZ ;  /* 0x000000ff001b7202 */ /* 0x000fe20000000f00 */
[----:B------:R-:W-:Y:S01]  /*8760*/  ULDC UR36, c[0x0][0xc] ;  /* 0x0000030000247ab9 */ /* 0x000fe20000000800 */
[----:B0-----:R-:W-:Y:S01]  /*8770*/  IMAD.SHL.U32 R0, R5, 0x8, RZ ;  /* 0x0000000805007824 */ /* 0x001fe200078e00ff */
[----:B-1----:R-:W-:-:S04]  /*8780*/  ULEA UR4, UR5, UR4, 0x18 ;  /* 0x0000000405047291 */ /* 0x002fc8000f8ec03f */
[----:B------:R-:W-:Y:S02]  /*8790*/  LOP3.LUT R2, R0, 0x1f8, RZ, 0xc0, !PT ;  /* 0x000001f800027812 */ /* 0x000fe400078ec0ff */
[C---:B------:R-:W-:Y:S02]  /*87a0*/  LOP3.LUT R3, R5.reuse, 0x7f, RZ, 0xc0, !PT ;  /* 0x0000007f05037812 */ /* 0x040fe400078ec0ff */
[----:B------:R-:W-:Y:S01]  /*87b0*/  LOP3.LUT R33, R2, 0x38, R5, 0x78, !PT ;  /* 0x0000003802217812 */ /* 0x000fe200078e7805 */
[----:B------:R-:W-:Y:S02]  /*87c0*/  IMAD.SHL.U32 R2, R5, 0x10, RZ ;  /* 0x0000001005027824 */ /* 0x000fe400078e00ff */
[----:B------:R-:W-:Y:S01]  /*87d0*/  IMAD.U32 R22, RZ, RZ, UR4 ;  /* 0x00000004ff167e24 */ /* 0x000fe2000f8e00ff */
[----:B------:R-:W-:-:S05]  /*87e0*/  LOP3.LUT R33, R33, 0x200, R0, 0xf8, !PT ;  /* 0x0000020021217812 */ /* 0x000fca00078ef800 */
[----:B------:R-:W-:Y:S01]  /*87f0*/  IMAD R34, R33, 0x2, R22 ;  /* 0x0000000221227824 */ /* 0x000fe200078e0216 */
[----:B--2---:R-:W-:-:S05]  /*8800*/  LOP3.LUT R4, R4, 0x2, RZ, 0xfc, !PT ;  /* 0x0000000204047812 */ /* 0x004fca00078efcff */
[----:B------:R0:W-:Y:S04]  /*8810*/  STL [R1+0x20], R4 ;  /* 0x0000200401007387 */ /* 0x0001e80000100800 */
[----:B------:R1:W-:Y:S01]  /*8820*/  STL [R1+0x14], RZ ;  /* 0x000014ff01007387 */ /* 0x0003e20000100800 */
[----:B0-----:R-:W-:Y:S02]  /*8830*/  SHF.R.U32.HI R4, RZ, 0x3, R3 ;  /* 0x00000003ff047819 */ /* 0x001fe40000011603 */
[----:B------:R-:W-:Y:S02]  /*8840*/  LOP3.LUT R3, R0, 0x38, RZ, 0xc0, !PT ;  /* 0x0000003800037812 */ /* 0x000fe400078ec0ff */
[----:B------:R-:W-:Y:S02]  /*8850*/  LOP3.LUT R4, R4, 0x70, R2, 0xf8, !PT ;  /* 0x0000007004047812 */ /* 0x000fe400078ef802 */
[----:B------:R-:W-:-:S02]  /*8860*/  LOP3.LUT R2, R3, 0x40, RZ, 0xfc, !PT ;  /* 0x0000004003027812 */ /* 0x000fc400078efcff */
[----:B-1----:R-:W-:-:S07]  /*8870*/  LOP3.LUT R0, R3, 0x80, RZ, 0xfc, !PT ;  /* 0x0000008003007812 */ /* 0x002fce00078efcff */
.L_x_307:
[----:B0-----:R-:W0:Y:S02]  /*8880*/  LDC.64 R30, c[0x0][0xc88] ;  /* 0x00032200ff1e7b82 */ /* 0x001e240000000a00 */
[----:B0-----:R-:W-:-:S06]  /*8890*/  IMAD.WIDE R30, R19, 0x4, R30 ;  /* 0x00000004131e7825 */ /* 0x001fcc00078e021e */
[----:B------:R-:W2:Y:S01]  /*88a0*/  LDG.E R30, desc[UR56][R30.64] ;  /* 0x000000381e1e7981 */ /* 0x000ea2000c1e1900 */
[----:B------:R-:W-:Y:S05]  /*88b0*/  YIELD ;  /* 0x0000000000007946 */ /* 0x000fea0003800000 */
[----:B------:R-:W-:Y:S01]  /*88c0*/  ULDC.64 UR4, c[0x0][0xa28] ;  /* 0x00028a0000047ab9 */ /* 0x000fe20000000a00 */
[----:B------:R-:W-:Y:S01]  /*88d0*/  IMAD.MOV.U32 R37, RZ, RZ, RZ ;  /* 0x000000ffff257224 */ /* 0x000fe200078e00ff */
[----:B------:R-:W-:Y:S01]  /*88e0*/  ISETP.NE.U32.AND P0, PT, RZ, UR4, PT ;  /* 0x00000004ff007c0c */ /* 0x000fe2000bf05070 */
[----:B------:R-:W-:-:S03]  /*88f0*/  ULDC.64 UR6, c[0x0][0xa18] ;  /* 0x0002860000067ab9 */ /* 0x000fc60000000a00 */
[----:B------:R-:W-:Y:S01]  /*8900*/  ISETP.NE.AND.EX P0, PT, RZ, UR5, PT, P0 ;  /* 0x00000005ff007c0c */ /* 0x000fe2000bf05300 */
[----:B------:R-:W-:Y:S01]  /*8910*/  IMAD.MOV.U32 R35, RZ, RZ, RZ ;  /* 0x000000ffff237224 */ /* 0x000fe200078e00ff */
[----:B--2---:R-:W-:-:S11]  /*8920*/  SHF.R.S32.HI R0, RZ, 0x1f, R30 ;  /* 0x0000001fff007819 */ /* 0x004fd6000001141e */
[C---:B------:R-:W-:Y:S01]  /*8930*/  @P0 LEA R2, P1, R30.reuse, UR4, 0x2 ;  /* 0x000000041e020c11 */ /* 0x040fe2000f8210ff */
[C---:B------:R-:W-:Y:S01]  /*8940*/  IMAD.SHL.U32 R23, R30.reuse, 0x4, RZ ;  /* 0x000000041e177824 */ /* 0x040fe200078e00ff */
[C-C-:B------:R-:W-:Y:S01]  /*8950*/  SHF.L.U64.HI R24, R30.reuse, 0x2, R0.reuse ;  /* 0x000000021e187819 */ /* 0x140fe20000010200 */
[----:B------:R0:W-:Y:S01]  /*8960*/  STL [R1+0x8], R0 ;  /* 0x0000080001007387 */ /* 0x0001e20000100800 */
[----:B------:R-:W-:Y:S01]  /*8970*/  @P0 LEA.HI.X R3, R30, UR5, R0, 0x2, P1 ;  /* 0x000000051e030c11 */ /* 0x000fe200088f1400 */
[----:B------:R-:W-:-:S04]  /*8980*/  ULDC.64 UR4, c[0x0][0xa00] ;  /* 0x0002800000047ab9 */ /* 0x000fc80000000a00 */
[----:B-1----:R1:W5:Y:S01]  /*8990*/  @P0 LDG.E R37, desc[UR56][R2.64] ;  /* 0x0000003802250981 */ /* 0x002362000c1e1900 */
[----:B------:R-:W-:Y:S02]  /*89a0*/  ISETP.NE.U32.AND P0, PT, RZ, UR4, PT ;  /* 0x00000004ff007c0c */ /* 0x000fe4000bf05070 */
[----:B------:R-:W-:Y:S02]  /*89b0*/  LOP3.LUT R25, R25, 0xffffffbf, RZ, 0xc0, !PT ;  /* 0xffffffbf19197812 */ /* 0x000fe400078ec0ff */
[----:B------:R-:W-:Y:S02]  /*89c0*/  ISETP.NE.AND.EX P2, PT, RZ, UR5, PT, P0 ;  /* 0x00000005ff007c0c */ /* 0x000fe4000bf45300 */
[----:B------:R-:W-:Y:S02]  /*89d0*/  ISETP.NE.U32.AND P0, PT, RZ, UR6, PT ;  /* 0x00000006ff007c0c */ /* 0x000fe4000bf05070 */
[----:B-1----:R-:W-:Y:S02]  /*89e0*/  IADD3 R2, P1, R23, UR4, RZ ;  /* 0x0000000417027c10 */ /* 0x002fe4000ff3e0ff */
[----:B------:R-:W-:-:S02]  /*89f0*/  ISETP.NE.AND.EX P0, PT, RZ, UR7, PT, P0 ;  /* 0x00000007ff007c0c */ /* 0x000fc4000bf05300 */
[----:B------:R-:W-:Y:S01]  /*8a00*/  IADD3.X R3, R24, UR5, RZ, P1, !PT ;  /* 0x0000000518037c10 */ /* 0x000fe20008ffe4ff */
[----:B------:R-:W-:-:S04]  /*8a10*/  ULDC.64 UR4, c[0x0][0x418] ;  /* 0x0001060000047ab9 */ /* 0x000fc80000000a00 */
[----:B------:R-:W-:Y:S01]  /*8a20*/  @P2 LOP3.LUT R25, R25, 0x40, RZ, 0xfc, !PT ;  /* 0x0000004019192812 */ /* 0x000fe200078efcff */
[----:B------:R1:W5:Y:S05]  /*8a30*/  @P2 LDG.E R35, desc[UR56][R2.64] ;  /* 0x0000003802232981 */ /* 0x00036a000c1e1900 */
[----:B------:R-:W-:-:S04]  /*8a40*/  @P0 IADD3 R4, P1, R23, UR6, RZ ;  /* 0x0000000617040c10 */ /* 0x000fc8000ff3e0ff */
[----:B------:R-:W-:-:S05]  /*8a50*/  @P0 IADD3.X R5, R24, UR7, RZ, P1, !PT ;  /* 0x0000000718050c10 */ /* 0x000fca0008ffe4ff */
[----:B0-----:R-:W2:Y:S01]  /*8a60*/  @P0 LDG.E R0, desc[UR56][R4.64] ;  /* 0x0000003804000981 */ /* 0x001ea2000c1e1900 */
[----:B------:R-:W-:-:S03]  /*8a70*/  UISETP.NE.U32.AND UP0, UPT, UR4, URZ, UPT ;  /* 0x0000003f0400728c */ /* 0x000fc6000bf05070 */
[----:B------:R-:W-:Y:S01]  /*8a80*/  ULDC UR4, c[0x0][0x424] ;  /* 0x0001090000047ab9 */ /* 0x000fe20000000800 */
[----:B------:R-:W-:-:S03]  /*8a90*/  UISETP.NE.AND.EX UP0, UPT, UR5, URZ, UPT, UP0 ;  /* 0x0000003f0500728c */ /* 0x000fc6000bf05300 */
[----:B------:R-:W-:Y:S01]  /*8aa0*/  ULDC UR5, c[0x0][0x2f0] ;  /* 0x0000bc0000057ab9 */ /* 0x000fe20000000800 */
[----:B------:R-:W-:-:S04]  /*8ab0*/  USEL UR4, UR4, 0x1, UP0 ;  /* 0x0000000104047887 */ /* 0x000fc80008000000 */
[----:B------:R-:W-:-:S06]  /*8ac0*/  UIMAD UR4, UR4, UR5, URZ ;  /* 0x00000005040472a4 */ /* 0x000fcc000f8e023f */
[----:B------:R-:W-:Y:S01]  /*8ad0*/  MOV R36, UR4 ;  /* 0x0000000400247c02 */ /* 0x000fe20008000f00 */
[----:B--2---:R1:W-:Y:S01]  /*8ae0*/  @P0 STL [R1+0x10], R0 ;  /* 0x0000100001000387 */ /* 0x0043e20000100800 */
[----:B---3--:R-:W-:Y:S05]  /*8af0*/  @P0 BRA `(.L_x_245) ;  /* 0x0000000000200947 */ /* 0x008fea0003800000 */
[----:B------:R-:W-:Y:S02]  /*8b00*/  ULDC UR4, c[0x0][0x288] ;  /* 0x0000a20000047ab9 */ /* 0x000fe40000000800 */
[----:B-1----:R-:W-:-:S05]  /*8b10*/  IMAD.U32 R0, RZ, RZ, UR4 ;  /* 0x00000004ff007e24 */ /* 0x002fca000f8e00ff */
[----:B------:R0:W-:Y:S01]  /*8b20*/  STL [R1+0x10], R0 ;  /* 0x0000100001007387 */ /* 0x0001e20000100800 */
[----:B------:R-:W-:Y:S05]  /*8b30*/  @!P2 BRA `(.L_x_245) ;  /* 0x000000000010a947 */ /* 0x000fea0003800000 */
[----:B------:R-:W2:Y:S04]  /*8b40*/  LDG.E R5, desc[UR56][R2.64] ;  /* 0x0000003802057981 */ /* 0x000ea8000c1e1900 */
[----:B0-----:R-:W2:Y:S02]  /*8b50*/  LDG.E R0, desc[UR56][R2.64+0x4] ;  /* 0x0000043802007981 */ /* 0x001ea4000c1e1900 */
[----:B--2---:R-:W-:-:S05]  /*8b60*/  IMAD.IADD R0, R0, 0x1, -R5 ;  /* 0x0000000100007824 */ /* 0x004fca00078e0a05 */
[----:B------:R2:W-:Y:S02]  /*8b70*/  STL [R1+0x10], R0 ;  /* 0x0000100001007387 */ /* 0x0005e40000100800 */
.L_x_245:
[----:B------:R-:W-:Y:S01]  /*8b80*/  ULDC.64 UR4, c[0x0][0xa20] ;  /* 0x0002880000047ab9 */ /* 0x000fe20000000a00 */
[----:B------:R-:W-:Y:S01]  /*8b90*/  IMAD.MOV.U32 R31, RZ, RZ, R30 ;  /* 0x000000ffff1f7224 */ /* 0x000fe200078e001e */
[----:B------:R-:W-:-:S04]  /*8ba0*/  ISETP.NE.U32.AND P0, PT, RZ, UR4, PT ;  /* 0x00000004ff007c0c */ /* 0x000fc8000bf05070 */
[----:B------:R-:W-:-:S13]  /*8bb0*/  ISETP.NE.AND.EX P0, PT, RZ, UR5, PT, P0 ;  /* 0x00000005ff007c0c */ /* 0x000fda000bf05300 */
[----:B------:R-:W-:Y:S05]  /*8bc0*/  @!P0 BRA `(.L_x_246) ;  /* 0x0000000000108947 */ /* 0x000fea0003800000 */
[----:B-1----:R-:W-:-:S04]  /*8bd0*/  IADD3 R2, P0, R23, UR4, RZ ;  /* 0x0000000417027c10 */ /* 0x002fc8000ff1e0ff */
[----:B------:R-:W-:-:S05]  /*8be0*/  IADD3.X R3, R24, UR5, RZ, P0, !PT ;  /* 0x0000000518037c10 */ /* 0x000fca00087fe4ff */
[----:B------:R3:W5:Y:S01]  /*8bf0*/  LDG.E R36, desc[UR56][R2.64] ;  /* 0x0000003802247981 */ /* 0x000762000c1e1900 */
[----:B------:R-:W-:Y:S05]  /*8c00*/  BRA `(.L_x_247) ;  /* 0x0000000000247947 */ /* 0x000fea0003800000 */
.L_x_246:
[----:B------:R-:W-:Y:S02]  /*8c10*/  ULDC.64 UR4, c[0x0][0xa08] ;  /* 0x0002820000047ab9 */ /* 0x000fe40000000a00 */
[----:B------:R-:W-:-:S04]  /*8c20*/  ISETP.NE.U32.AND P0, PT, RZ, UR4, PT ;  /* 0x00000004ff007c0c */ /* 0x000fc8000bf05070 */
[----:B------:R-:W-:-:S13]  /*8c30*/  ISETP.NE.AND.EX P0, PT, RZ, UR5, PT, P0 ;  /* 0x00000005ff007c0c */ /* 0x000fda000bf05300 */
[----:B------:R-:W-:Y:S05]  /*8c40*/  @!P0 BRA `(.L_x_247) ;  /* 0x0000000000148947 */ /* 0x000fea0003800000 */
[----:B-1----:R-:W1:Y:S02]  /*8c50*/  LDC.64 R2, c[0x0][0xa08] ;  /* 0x00028200ff027b82 */ /* 0x002e640000000a00 */
[----:B-1----:R-:W-:-:S05]  /*8c60*/  IMAD.WIDE R2, R31, 0x4, R2 ;  /* 0x000000041f027825 */ /* 0x002fca00078e0202 */
[----:B------:R-:W3:Y:S04]  /*8c70*/  LDG.E R36, desc[UR56][R2.64] ;  /* 0x0000003802247981 */ /* 0x000ee8000c1e1900 */
[----:B------:R-:W3:Y:S02]  /*8c80*/  LDG.E R5, desc[UR56][R2.64+0x4] ;  /* 0x0000043802057981 */ /* 0x000ee4000c1e1900 */
[----:B---3--:R-:W-:-:S07]  /*8c90*/  IMAD.IADD R36, R5, 0x1, -R36 ;  /* 0x0000000105247824 */ /* 0x008fce00078e0a24 */
.L_x_247:
[----:B-----5:R-:W-:Y:S01]  /*8ca0*/  IMAD.IADD R36, R36, 0x1, -R37 ;  /* 0x0000000124247824 */ /* 0x020fe200078e0a25 */
[----:B------:R-:W-:Y:S04]  /*8cb0*/  BSSY B7, `(.L_x_248) ;  /* 0x0000371000077945 */ /* 0x000fe80003800000 */
[C---:B012---:R-:W-:Y:S02]  /*8cc0*/  IADD3 R0, R36.reuse, 0x5f, RZ ;  /* 0x0000005f24007810 */ /* 0x047fe40007ffe0ff */
[----:B------:R-:W-:-:S03]  /*8cd0*/  ISETP.GT.AND P0, PT, R36, RZ, PT ;  /* 0x000000ff2400720c */ /* 0x000fc60003f04270 */
[----:B------:R-:W-:-:S05]  /*8ce0*/  IMAD.HI R0, R0, 0x2aaaaaab, RZ ;  /* 0x2aaaaaab00007827 */ /* 0x000fca00078e02ff */
[----:B---3--:R-:W-:-:S04]  /*8cf0*/  SHF.R.U32.HI R3, RZ, 0x1f, R0 ;  /* 0x0000001fff037819 */ /* 0x008fc80000011600 */
[----:B------:R-:W-:-:S05]  /*8d00*/  LEA.HI.SX32 R29, R0, R3, 0x1c ;  /* 0x00000003001d7211 */ /* 0x000fca00078fe2ff */
[----:B------:R0:W-:Y:S01]  /*8d10*/  STL [R1+0x18], R29 ;  /* 0x0000181d01007387 */ /* 0x0001e20000100800 */
[----:B------:R-:W-:Y:S05]  /*8d20*/  @P0 BRA `(.L_x_249) ;  /* 0x0000000000440947 */ /* 0x000fea0003800000 */
[----:B------:R-:W1:Y:S02]  /*8d30*/  S2R R2, SR_TID.X ;  /* 0x0000000000027919 */ /* 0x000e640000002100 */
[----:B-1----:R-:W-:-:S04]  /*8d40*/  LOP3.LUT R2, R2, 0x7f, RZ, 0xc0, !PT ;  /* 0x0000007f02027812 */ /* 0x002fc800078ec0ff */
[----:B------:R-:W-:-:S13]  /*8d50*/  ISETP.NE.AND P0, PT, R2, RZ, PT ;  /* 0x000000ff0200720c */ /* 0x000fda0003f05270 */
[----:B------:R-:W-:Y:S05]  /*8d60*/  @P0 BRA `(.L_x_250) ;  /* 0x0000003400940947 */ /* 0x000fea0003800000 */
[----:B------:R-:W1:Y:S01]  /*8d70*/  S2R R5, SR_LANEID ;  /* 0x0000000000057919 */ /* 0x000e620000000000 */
[----:B------:R-:W-:Y:S01]  /*8d80*/  VOTEU.ANY UR4, UPT, PT ;  /* 0x0000000000047886 */ /* 0x000fe200038e0100 */
[----:B------:R-:W2:Y:S01]  /*8d90*/  LDC.64 R2, c[0x0][0xc60] ;  /* 0x00031800ff027b82 */ /* 0x000ea20000000a00 */
[----:B------:R-:W1:Y:S02]  /*8da0*/  FLO.U32 R0, UR4 ;  /* 0x0000000400007d00 */ /* 0x000e6400080e0000 */
[----:B-1----:R-:W-:-:S06]  /*8db0*/  ISETP.EQ.U32.AND P0, PT, R0, R5, PT ;  /* 0x000000050000720c */ /* 0x002fcc0003f02070 */
[----:B------:R-:W2:Y:S07]  /*8dc0*/  POPC R5, UR4 ;  /* 0x0000000400057d09 */ /* 0x000eae0008000000 */
[----:B--2---:R-:W2:Y:S01]  /*8dd0*/  @P0 ATOMG.E.ADD.STRONG.GPU PT, R3, desc[UR56][R2.64], R5 ;  /* 0x00000005020309a8 */ /* 0x004ea200081ee1f8 */
[----:B------:R-:W1:Y:S02]  /*8de0*/  S2R R4, SR_LTMASK ;  /* 0x0000000000047919 */ /* 0x000e640000003900 */
[----:B-1----:R-:W-:-:S04]  /*8df0*/  LOP3.LUT R4, R4, UR4, RZ, 0xc0, !PT ;  /* 0x0000000404047c12 */ /* 0x002fc8000f8ec0ff */
[----:B------:R-:W1:Y:S01]  /*8e00*/  POPC R7, R4 ;  /* 0x0000000400077309 */ /* 0x000e620000000000 */
[----:B--2---:R-:W1:Y:S02]  /*8e10*/  SHFL.IDX PT, R0, R3, R0, 0x1f ;  /* 0x00001f0003007589 */ /* 0x004e6400000e0000 */
[----:B-1----:R-:W-:Y:S01]  /*8e20*/  IADD3 R16, R0, UR36, R7 ;  /* 0x0000002400107c10 */ /* 0x002fe2000fffe007 */
[----:B------:R-:W-:Y:S06]  /*8e30*/  BRA `(.L_x_250) ;  /* 0x0000003400607947 */ /* 0x000fec0003800000 */
.L_x_249:
[----:B------:R-:W-:Y:S01]  /*8e40*/  VIADD R0, R22, 0x18400 ;  /* 0x0001840016007836 */ /* 0x000fe20000000000 */
[----:B------:R-:W-:Y:S04]  /*8e50*/  BSSY B6, `(.L_x_251) ;  /* 0x0000013000067945 */ /* 0x000fe80003800000 */
[----:B------:R-:W-:-:S13]  /*8e60*/  LOP3.LUT P0, RZ, R0, 0x3ff, RZ, 0xc0, !PT ;  /* 0x000003ff00ff7812 */ /* 0x000fda000780c0ff */
[----:B------:R-:W-:Y:S05]  /*8e70*/  @!P0 BRA `(.L_x_252) ;  /* 0x0000000000408947 */ /* 0x000fea0003800000 */
[----:B------:R-:W-:Y:S01]  /*8e80*/  MOV R2, 0x0 ;  /* 0x0000000000027802 */ /* 0x000fe20000000f00 */
[----:B------:R-:W-:Y:S01]  /*8e90*/  ULDC.64 UR6, c[0x4][0xf0] ;  /* 0x01003c0000067ab9 */ /* 0x000fe20000000a00 */
[----:B------:R-:W-:Y:S01]  /*8ea0*/  ULDC.64 UR8, c[0x4][0xf8] ;  /* 0x01003e0000087ab9 */ /* 0x000fe20000000a00 */
[----:B------:R-:W-:Y:S01]  /*8eb0*/  ULDC.64 UR4, c[0x4][0x70] ;  /* 0x01001c0000047ab9 */ /* 0x000fe20000000a00 */
[----:B------:R-:W-:Y:S01]  /*8ec0*/  IMAD.U32 R4, RZ, RZ, UR6 ;  /* 0x00000006ff047e24 */ /* 0x000fe2000f8e00ff */
[----:B------:R-:W-:Y:S01]  /*8ed0*/  MOV R10, UR4 ;  /* 0x00000004000a7c02 */ /* 0x000fe20008000f00 */
[----:B------:R-:W1:Y:S01]  /*8ee0*/  LDC.64 R2, c[0x4][R2] ;  /* 0x0100000002027b82 */ /* 0x000e620000000a00 */
[----:B------:R-:W-:Y:S02]  /*8ef0*/  IMAD.U32 R5, RZ, RZ, UR7 ;  /* 0x00000007ff057e24 */ /* 0x000fe4000f8e00ff */
[----:B------:R-:W-:Y:S02]  /*8f00*/  IMAD.U32 R6, RZ, RZ, UR8 ;  /* 0x00000008ff067e24 */ /* 0x000fe4000f8e00ff */
[----:B------:R-:W-:-:S02]  /*8f10*/  IMAD.U32 R7, RZ, RZ, UR9 ;  /* 0x00000009ff077e24 */ /* 0x000fc4000f8e00ff */
[----:B------:R-:W-:Y:S02]  /*8f20*/  IMAD.U32 R11, RZ, RZ, UR5 ;  /* 0x00000005ff0b7e24 */ /* 0x000fe4000f8e00ff */
[----:B------:R-:W-:Y:S02]  /*8f30*/  IMAD.MOV.U32 R8, RZ, RZ, 0x70 ;  /* 0x00000070ff087424 */ /* 0x000fe400078e00ff */
[----:B------:R-:W-:Y:S02]  /*8f40*/  IMAD.MOV.U32 R12, RZ, RZ, 0x1 ;  /* 0x00000001ff0c7424 */ /* 0x000fe400078e00ff */
[----:B------:R-:W-:-:S07]  /*8f50*/  IMAD.MOV.U32 R13, RZ, RZ, RZ ;  /* 0x000000ffff0d7224 */ /* 0x000fce00078e00ff */
[----:B------:R-:W-:-:S07]  /*8f60*/  LEPC R20, `(.L_x_252) ;  /* 0x000000001014794e */ /* 0x000fce0000000000 */
[----:B01----:R-:W-:Y:S05]  /*8f70*/  CALL.ABS.NOINC R2 ;  /* 0x0000000002007343 */ /* 0x003fea0003c00000 */
.L_x_252:
[----:B------:R-:W-:Y:S05]  /*8f80*/  BSYNC B6 ;  /* 0x0000000000067941 */ /* 0x000fea0003800000 */
.L_x_251:
        /* <DEDUP_REMOVED lines=8> */
[----:B------:R1:W2:Y:S01]  /*9010*/  LDC.64 R2, c[0x4][R26] ;  /* 0x010000001a027b82 */ /* 0x0002a20000000a00 */
[----:B------:R-:W-:Y:S01]  /*9020*/  MOV R4, UR6 ;  /* 0x0000000600047c02 */ /* 0x000fe20008000f00 */
[----:B------:R-:W-:Y:S01]  /*9030*/  IMAD.U32 R5, RZ, RZ, UR7 ;  /* 0x00000007ff057e24 */ /* 0x000fe2000f8e00ff */
[----:B------:R-:W-:Y:S01]  /*9040*/  MOV R8, 0x70 ;  /* 0x0000007000087802 */ /* 0x000fe20000000f00 */
[----:B------:R-:W-:Y:S02]  /*9050*/  IMAD.U32 R6, RZ, RZ, UR8 ;  /* 0x00000008ff067e24 */ /* 0x000fe4000f8e00ff */
[----:B------:R-:W-:-:S02]  /*9060*/  IMAD.U32 R7, RZ, RZ, UR9 ;  /* 0x00000009ff077e24 */ /* 0x000fc4000f8e00ff */
[----:B------:R-:W-:Y:S02]  /*9070*/  IMAD.U32 R10, RZ, RZ, UR4 ;  /* 0x00000004ff0a7e24 */ /* 0x000fe4000f8e00ff */
[----:B------:R-:W-:Y:S02]  /*9080*/  IMAD.U32 R11, RZ, RZ, UR5 ;  /* 0x00000005ff0b7e24 */ /* 0x000fe4000f8e00ff */
[----:B------:R-:W-:Y:S02]  /*9090*/  IMAD.MOV.U32 R12, RZ, RZ, 0x1 ;  /* 0x00000001ff0c7424 */ /* 0x000fe400078e00ff */
[----:B-1----:R-:W-:-:S07]  /*90a0*/  IMAD.MOV.U32 R13, RZ, RZ, RZ ;  /* 0x000000ffff0d7224 */ /* 0x002fce00078e00ff */
[----:B------:R-:W-:-:S07]  /*90b0*/  LEPC R20, `(.L_x_255) ;  /* 0x000000001014794e */ /* 0x000fce0000000000 */
[----:B0-2---:R-:W-:Y:S05]  /*90c0*/  CALL.ABS.NOINC R2 ;  /* 0x0000000002007343 */ /* 0x005fea0003c00000 */
.L_x_255:
[----:B------:R0:W1:Y:S01]  /*90d0*/  LDC.64 R2, c[0x4][R26] ;  /* 0x010000001a027b82 */ /* 0x0000620000000a00 */
[----:B------:R-:W-:Y:S01]  /*90e0*/  ULDC.64 UR6, c[0x4][0xf0] ;  /* 0x01003c0000067ab9 */ /* 0x000fe20000000a00 */
[----:B------:R-:W-:Y:S01]  /*90f0*/  ULDC.64 UR8, c[0x4][0xf8] ;  /* 0x01003e0000087ab9 */ /* 0x000fe20000000a00 */
[----:B------:R-:W-:Y:S01]  /*9100*/  ULDC.64 UR4, c[0x4][0x80] ;  /* 0x0100200000047ab9 */ /* 0x000fe20000000a00 */
[----:B------:R-:W-:Y:S01]  /*9110*/  IMAD.U32 R4, RZ, RZ, UR6 ;  /* 0x00000006ff047e24 */ /* 0x000fe2000f8e00ff */
[----:B------:R-:W-:Y:S01]  /*9120*/  MOV R7, UR9 ;  /* 0x0000000900077c02 */ /* 0x000fe20008000f00 */
[----:B------:R-:W-:Y:S02]  /*9130*/  IMAD.U32 R5, RZ, RZ, UR7 ;  /* 0x00000007ff057e24 */ /* 0x000fe4000f8e00ff */
[----:B------:R-:W-:Y:S02]  /*9140*/  IMAD.U32 R6, RZ, RZ, UR8 ;  /* 0x00000008ff067e24 */ /* 0x000fe4000f8e00ff */
[----:B------:R-:W-:-:S02]  /*9150*/  IMAD.U32 R10, RZ, RZ, UR4 ;  /* 0x00000004ff0a7e24 */ /* 0x000fc4000f8e00ff */
[----:B------:R-:W-:Y:S02]  /*9160*/  IMAD.U32 R11, RZ, RZ, UR5 ;  /* 0x00000005ff0b7e24 */ /* 0x000fe4000f8e00ff */
[----:B------:R-:W-:Y:S02]  /*9170*/  IMAD.MOV.U32 R8, RZ, RZ, 0x70 ;  /* 0x00000070ff087424 */ /* 0x000fe400078e00ff */
[----:B------:R-:W-:Y:S02]  /*9180*/  IMAD.MOV.U32 R12, RZ, RZ, 0x1 ;  /* 0x00000001ff0c7424 */ /* 0x000fe400078e00ff */
[----:B0-----:R-:W-:-:S07]  /*9190*/  IMAD.MOV.U32 R13, RZ, RZ, RZ ;  /* 0x000000ffff0d7224 */ /* 0x001fce00078e00ff */
[----:B------:R-:W-:-:S07]  /*91a0*/  LEPC R20, `(.L_x_254) ;  /* 0x000000001014794e */ /* 0x000fce0000000000 */
[----:B-1----:R-:W-:Y:S05]  /*91b0*/  CALL.ABS.NOINC R2 ;  /* 0x0000000002007343 */ /* 0x002fea0003c00000 */
.L_x_254:
[----:B------:R-:W-:Y:S05]  /*91c0*/  BSYNC B6 ;  /* 0x0000000000067941 */ /* 0x000fea0003800000 */
.L_x_253:
[----:B------:R-:W1:Y:S01]  /*91d0*/  S2R R2, SR_TID.X ;  /* 0x0000000000027919 */ /* 0x000e620000002100 */
[----:B------:R-:W-:Y:S01]  /*91e0*/  ULDC.64 UR4, c[0x0][0x9f8] ;  /* 0x00027e0000047ab9 */ /* 0x000fe20000000a00 */
[----:B------:R-:W2:Y:S01]  /*91f0*/  LDC R8, c[0x0][0x430] ;  /* 0x00010c00ff087b82 */ /* 0x000ea20000000800 */
[----:B------:R-:W-:Y:S01]  /*9200*/  ISETP.NE.U32.AND P0, PT, RZ, UR4, PT ;  /* 0x00000004ff007c0c */ /* 0x000fe2000bf05070 */
[----:B------:R-:W3:Y:S03]  /*9210*/  S2R R20, SR_TID.X ;  /* 0x0000000000147919 */ /* 0x000ee60000002100 */
[----:B------:R-:W-:Y:S02]  /*9220*/  ISETP.NE.AND.EX P0, PT, RZ, UR5, PT, P0 ;  /* 0x00000005ff007c0c */ /* 0x000fe4000bf05300 */
[----:B-1----:R-:W-:-:S11]  /*9230*/  LOP3.LUT R21, R2, 0x7f, RZ, 0xc0, !PT ;  /* 0x0000007f02157812 */ /* 0x002fd600078ec0ff */
[----:B------:R-:W-:Y:S01]  /*9240*/  @P0 IADD3 R2, P1, R23, UR4, RZ ;  /* 0x0000000417020c10 */ /* 0x000fe2000ff3e0ff */
[----:B------:R-:W-:Y:S01]  /*9250*/  VIADD R26, R29, 0xffffffff ;  /* 0xffffffff1d1a7836 */ /* 0x000fe20000000000 */
[----:B--2---:R-:W-:Y:S01]  /*9260*/  ISETP.NE.AND P2, PT, R8, 0x1, PT ;  /* 0x000000010800780c */ /* 0x004fe20003f45270 */
[----:B------:R-:W-:Y:S01]  /*9270*/  ULDC UR4, c[0x0][0x320] ;  /* 0x0000c80000047ab9 */ /* 0x000fe20000000800 */
[----:B------:R-:W-:Y:S02]  /*9280*/  @P0 IADD3.X R3, R24, UR5, RZ, P1, !PT ;  /* 0x0000000518030c10 */ /* 0x000fe40008ffe4ff */
[----:B------:R-:W-:-:S03]  /*9290*/  SHF.R.U32.HI R21, RZ, 0x3, R21 ;  /* 0x00000003ff157819 */ /* 0x000fc60000011615 */
[----:B------:R1:W2:Y:S01]  /*92a0*/  @P0 LDG.E R31, desc[UR56][R2.64] ;  /* 0x00000038021f0981 */ /* 0x0002a2000c1e1900 */
[C---:B---3--:R-:W-:Y:S02]  /*92b0*/  SHF.L.U32 R32, R20.reuse, 0x4, RZ ;  /* 0x0000000414207819 */ /* 0x048fe400000006ff */
[----:B------:R-:W-:Y:S02]  /*92c0*/  LOP3.LUT R25, R25, 0xffffffdf, RZ, 0xc0, !PT ;  /* 0xffffffdf19197812 */ /* 0x000fe400078ec0ff */
[----:B------:R-:W-:Y:S01]  /*92d0*/  LOP3.LUT R32, R21, 0x70, R32, 0xf8, !PT ;  /* 0x0000007015207812 */ /* 0x000fe200078ef820 */
[----:B------:R-:W3:Y:S01]  /*92e0*/  @P2 LDC R7, c[0x0][0x434] ;  /* 0x00010d00ff072b82 */ /* 0x000ee20000000800 */
[----:B------:R-:W-:Y:S01]  /*92f0*/  IMAD.SHL.U32 R21, R20, 0x8, RZ ;  /* 0x0000000814157824 */ /* 0x000fe200078e00ff */
[----:B------:R-:W-:Y:S02]  /*9300*/  @P2 LOP3.LUT R25, R25, 0x20, RZ, 0xfc, !PT ;  /* 0x0000002019192812 */ /* 0x000fe400078efcff */
[----:B------:R-:W-:-:S02]  /*9310*/  IMAD R6, R26, 0x60, R32 ;  /* 0x000000601a067824 */ /* 0x000fc400078e0220 */
[----:B------:R-:W-:Y:S02]  /*9320*/  LOP3.LUT R21, R21, 0x38, RZ, 0xc0, !PT ;  /* 0x0000003815157812 */ /* 0x000fe400078ec0ff */
[----:B------:R-:W4:Y:S01]  /*9330*/  @P2 LDC R0, c[0x0][0x438] ;  /* 0x00010e00ff002b82 */ /* 0x000f220000000800 */
[C---:B------:R-:W-:Y:S01]  /*9340*/  ISETP.GE.AND P0, PT, R6.reuse, R36, PT ;  /* 0x000000240600720c */ /* 0x040fe20003f06270 */
[----:B------:R-:W-:Y:S01]  /*9350*/  IMAD.IADD R6, R6, 0x1, R37 ;  /* 0x0000000106067824 */ /* 0x000fe200078e0225 */
[C---:B------:R-:W-:Y:S02]  /*9360*/  LOP3.LUT R20, R21.reuse, 0x40, RZ, 0xfc, !PT ;  /* 0x0000004015147812 */ /* 0x040fe400078efcff */
[----:B------:R-:W-:Y:S01]  /*9370*/  ISETP.GT.U32.OR P0, PT, R32, 0x5f, P0 ;  /* 0x0000005f2000780c */ /* 0x000fe20000704470 */
[----:B-1----:R-:W-:Y:S01]  /*9380*/  IMAD.MOV.U32 R2, RZ, RZ, R6 ;  /* 0x000000ffff027224 */ /* 0x002fe200078e0006 */
[----:B------:R-:W-:Y:S01]  /*9390*/  ISETP.GE.AND P1, PT, R21, UR4, PT ;  /* 0x0000000415007c0c */ /* 0x000fe2000bf26270 */
[----:B---3--:R-:W-:-:S10]  /*93a0*/  @P2 IMAD.HI.U32 R3, R6, R7, RZ ;  /* 0x0000000706032227 */ /* 0x008fd400078e00ff */
[----:B------:R-:W1:Y:S01]  /*93b0*/  @!P0 LDC.64 R4, c[0x0][0x428] ;  /* 0x00010a00ff048b82 */ /* 0x000e620000000a00 */
[----:B----4-:R-:W-:Y:S02]  /*93c0*/  @P2 SHF.R.U32.HI R2, RZ, R0, R3 ;  /* 0x00000000ff022219 */ /* 0x010fe40000011603 */
[----:B------:R-:W-:Y:S01]  /*93d0*/  ISETP.GE.AND P2, PT, R20, UR4, PT ;  /* 0x0000000414007c0c */ /* 0x000fe2000bf46270 */
[----:B------:R-:W-:Y:S02]  /*93e0*/  ULDC UR4, c[0x0][0x2f4] ;  /* 0x0000bd0000047ab9 */ /* 0x000fe40000000800 */
[----:B------:R-:W-:Y:S01]  /*93f0*/  IMAD.MOV R3, RZ, RZ, -R2 ;  /* 0x000000ffff037224 */ /* 0x000fe200078e0a02 */
[----:B0-----:R-:W-:-:S03]  /*9400*/  SEL R29, RZ, 0xffffffff, P2 ;  /* 0xffffffffff1d7807 */ /* 0x001fc60001000000 */
[----:B------:R-:W-:Y:S01]  /*9410*/  IMAD R0, R8, R3, R6 ;  /* 0x0000000308007224 */ /* 0x000fe200078e0206 */
[----:B------:R-:W-:Y:S02]  /*9420*/  @!P0 SHF.R.S32.HI R3, RZ, 0x1f, R2 ;  /* 0x0000001fff038819 */ /* 0x000fe40000011402 */
[----:B------:R-:W-:Y:S02]  /*9430*/  SHF.L.U32 R29, R29, 0x1, RZ ;  /* 0x000000011d1d7819 */ /* 0x000fe400000006ff */
[----:B------:R-:W-:Y:S02]  /*9440*/  ISETP.GE.AND P2, PT, R21, UR4, PT ;  /* 0x0000000415007c0c */ /* 0x000fe4000bf46270 */
[----:B------:R-:W-:Y:S02]  /*9450*/  LOP3.LUT R25, R25, 0xfffffff7, RZ, 0xc0, !PT ;  /* 0xfffffff719197812 */ /* 0x000fe400078ec0ff */
[----:B------:R-:W-:Y:S01]  /*9460*/  LOP3.LUT R9, R21, 0x80, RZ, 0xfc, !PT ;  /* 0x0000008015097812 */ /* 0x000fe200078efcff */
[----:B------:R-:W-:Y:S01]  /*9470*/  UMOV UR5, 0xffffffff ;  /* 0xffffffff00057882 */ /* 0x000fe20000000000 */
[----:B--2---:R-:W-:-:S05]  /*9480*/  SHF.R.S32.HI R7, RZ, 0x1f, R31 ;  /* 0x0000001fff077819 */ /* 0x004fca000001141f */
[----:B------:R0:W-:Y:S01]  /*9490*/  STL [R1], R7 ;  /* 0x0000000701007387 */ /* 0x0001e20000100800 */
[----:B-1----:R-:W-:-:S04]  /*94a0*/  @!P0 IMAD R8, R7, R4, RZ ;  /* 0x0000000407088224 */ /* 0x002fc800078e02ff */
[C---:B------:R-:W-:Y:S02]  /*94b0*/  @!P0 IMAD R5, R31.reuse, R5, R8 ;  /* 0x000000051f058224 */ /* 0x040fe400078e0208 */
[----:B0-----:R-:W-:Y:S01]  /*94c0*/  @!P0 IMAD.WIDE.U32 R6, R31, R4, R2 ;  /* 0x000000041f068225 */ /* 0x001fe200078e0002 */
[----:B------:R-:W-:-:S03]  /*94d0*/  SEL R2, RZ, 0x1, P1 ;  /* 0x00000001ff027807 */ /* 0x000fc60000800000 */
[----:B------:R-:W-:Y:S01]  /*94e0*/  @!P0 IMAD.IADD R5, R7, 0x1, R5 ;  /* 0x0000000107058824 */ /* 0x000fe200078e0205 */
[----:B------:R-:W-:Y:S01]  /*94f0*/  LOP3.LUT R29, R29, 0x2, R2, 0xe2, !PT ;  /* 0x000000021d1d7812 */ /* 0x000fe200078ee202 */
[----:B------:R-:W-:Y:S01]  /*9500*/  IMAD.MOV.U32 R4, RZ, RZ, RZ ;  /* 0x000000ffff047224 */ /* 0x000fe200078e00ff */
[----:B------:R-:W0:Y:S02]  /*9510*/  @!P0 LDC.64 R2, c[0x0][0x418] ;  /* 0x00010600ff028b82 */ /* 0x000e240000000a00 */
[----:B0-----:R-:W-:-:S04]  /*9520*/  @!P0 LEA R2, P1, R6, R2, 0x2 ;  /* 0x0000000206028211 */ /* 0x001fc800078210ff */
[----:B------:R-:W-:-:S05]  /*9530*/  @!P0 LEA.HI.X R3, R6, R3, R5, 0x2, P1 ;  /* 0x0000000306038211 */ /* 0x000fca00008f1405 */
[----:B------:R0:W5:Y:S01]  /*9540*/  @!P0 LDG.E R4, desc[UR56][R2.64] ;  /* 0x0000003802048981 */ /* 0x000162000c1e1900 */
[----:B------:R-:W-:Y:S02]  /*9550*/  ISETP.GT.U32.AND P0, PT, R32, 0x5f, PT ;  /* 0x0000005f2000780c */ /* 0x000fe40003f04070 */
[----:B------:R-:W-:-:S11]  /*9560*/  ISETP.GE.AND P1, PT, R20, UR4, PT ;  /* 0x0000000414007c0c */ /* 0x000fd6000bf26270 */
[----:B------:R-:W-:Y:S02]  /*9570*/  @P0 LOP3.LUT R25, R25, 0x8, RZ, 0xfc, !PT ;  /* 0x0000000819190812 */ /* 0x000fe400078efcff */
[----:B------:R-:W-:Y:S02]  /*9580*/  ISETP.GE.AND P0, PT, R9, UR4, PT ;  /* 0x0000000409007c0c */ /* 0x000fe4000bf06270 */
[----:B------:R-:W-:-:S04]  /*9590*/  LOP3.LUT R25, R25, 0xfffffffb, RZ, 0xc0, !PT ;  /* 0xfffffffb19197812 */ /* 0x000fc800078ec0ff */
[----:B------:R-:W-:-:S04]  /*95a0*/  @P2 LOP3.LUT R25, R25, 0x4, RZ, 0xfc, !PT ;  /* 0x0000000419192812 */ /* 0x000fc800078efcff */
[----:B------:R-:W-:-:S04]  /*95b0*/  LOP3.LUT R25, R25, 0xfffffffe, RZ, 0xc0, !PT ;  /* 0xfffffffe19197812 */ /* 0x000fc800078ec0ff */
[----:B------:R-:W-:-:S04]  /*95c0*/  LOP3.LUT R25, R25, 0xfffffffd, RZ, 0xc0, !PT ;  /* 0xfffffffd19197812 */ /* 0x000fc800078ec0ff */
[----:B------:R-:W-:-:S04]  /*95d0*/  @P1 LOP3.LUT R25, R25, 0x2, RZ, 0xfc, !PT ;  /* 0x0000000219191812 */ /* 0x000fc800078efcff */
[----:B------:R-:W-:Y:S01]  /*95e0*/  @P0 LOP3.LUT R25, R25, 0x1, RZ, 0xfc, !PT ;  /* 0x0000000119190812 */ /* 0x000fe200078efcff */
[----:B0-----:R-:W-:Y:S06]  /*95f0*/  BRA.DIV UR5, `(.L_x_256) ;  /* 0x0000003e054c7947 */ /* 0x001fec000b800000 */
.L_x_324:
[----:B------:R-:W2:Y:S01]  /*9600*/  LDL R2, [R1+0x20] ;  /* 0x0000200001027983 */ /* 0x000ea20000100800 */
[----:B------:R-:W-:Y:S02]  /*9610*/  LOP3.LUT R25, R25, 0xffffffef, RZ, 0xc0, !PT ;  /* 0xffffffef19197812 */ /* 0x000fe400078ec0ff */
[----:B------:R-:W-:Y:S02]  /*9620*/  SHF.R.S32.HI R32, RZ, 0x1f, R18 ;  /* 0x0000001fff207819 */ /* 0x000fe40000011412 */
[----:B--2---:R-:W-:-:S13]  /*9630*/  ISETP.NE.AND P0, PT, R2, 0x3, PT ;  /* 0x000000030200780c */ /* 0x004fda0003f05270 */
[----:B------:R-:W-:Y:S01]  /*9640*/  @P0 LOP3.LUT R25, R25, 0x10, RZ, 0xfc, !PT ;  /* 0x0000001019190812 */ /* 0x000fe200078efcff */
[----:B------:R-:W-:Y:S06]  /*9650*/  @!P0 BRA `(.L_x_257) ;  /* 0x0000000000048947 */ /* 0x000fec0003800000 */
[----:B------:R-:W-:Y:S01]  /*9660*/  BPT.TRAP 0x1 ;  /* 0x000000040000795c */ /* 0x000fe20000300000 */
.L_x_257:
[----:B------:R-:W-:Y:S01]  /*9670*/  SHF.R.S32.HI R5, RZ, 0x1f, R0 ;  /* 0x0000001fff057819 */ /* 0x000fe20000011400 */
[----:B------:R-:W-:Y:S01]  /*9680*/  ULDC.64 UR4, c[0x0][0x328] ;  /* 0x0000ca0000047ab9 */ /* 0x000fe20000000a00 */
[----:B------:R-:W-:Y:S01]  /*9690*/  BSSY B0, `(.L_x_258) ;  /* 0x0000017000007945 */ /* 0x000fe20003800000 */
[----:B------:R-:W-:-:S04]  /*96a0*/  IMAD.WIDE.U32 R2, R0, UR4, RZ ;  /* 0x0000000400027c25 */ /* 0x000fc8000f8e00ff */
[----:B------:R-:W-:-:S04]  /*96b0*/  IMAD R6, R5, UR4, RZ ;  /* 0x0000000405067c24 */ /* 0x000fc8000f8e02ff */
[----:B------:R-:W-:Y:S01]  /*96c0*/  IMAD R6, R0, UR5, R6 ;  /* 0x0000000500067c24 */ /* 0x000fe2000f8e0206 */
[----:B------:R-:W-:-:S03]  /*96d0*/  ULDC.64 UR4, c[0x0][0x338] ;  /* 0x0000ce0000047ab9 */ /* 0x000fc60000000a00 */
[----:B------:R-:W-:Y:S01]  /*96e0*/  IMAD.IADD R3, R3, 0x1, R6 ;  /* 0x0000000103037824 */ /* 0x000fe200078e0206 */
[----:B-----5:R-:W-:Y:S01]  /*96f0*/  SHF.R.S32.HI R6, RZ, 0x1f, R4 ;  /* 0x0000001fff067819 */ /* 0x020fe20000011404 */
[----:B------:R-:W-:-:S04]  /*9700*/  IMAD.WIDE.U32 R2, R4, UR4, R2 ;  /* 0x0000000404027c25 */ /* 0x000fc8000f8e0002 */
        /* <DEDUP_REMOVED lines=8> */
[----:B------:R-:W-:Y:S01]  /*9790*/  LEA R23, P0, R2, UR4, 0x1 ;  /* 0x0000000402177c11 */ /* 0x000fe2000f8008ff */
[----:B------:R-:W-:-:S05]  /*97a0*/  IMAD.IADD R7, R3, 0x1, R7 ;  /* 0x0000000103077824 */ /* 0x000fca00078e0207 */
[----:B------:R-:W-:Y:S02]  /*97b0*/  LEA.HI.X R24, R2, UR5, R7, 0x1, P0 ;  /* 0x0000000502187c11 */ /* 0x000fe400080f0c07 */
[----:B------:R-:W-:Y:S02]  /*97c0*/  LEA R7, R27, R22, 0x3 ;  /* 0x000000161b077211 */ /* 0x000fe400078e18ff */
[----:B------:R-:W-:-:S04]  /*97d0*/  SHF.L.U32 R2, R28, 0x1f, RZ ;  /* 0x0000001f1c027819 */ /* 0x000fc800000006ff */
[----:B------:R-:W0:Y:S02]  /*97e0*/  SYNCS.PHASECHK.TRANS64.TRYWAIT P0, [R7+URZ+0x2a840], R2 ;  /* 0x02a84002070075a7 */ /* 0x000e24000800017f */
[----:B0-----:R-:W-:Y:S05]  /*97f0*/  @!P0 BRA `(.L_x_259) ;  /* 0x0000003c00008947 */ /* 0x001fea0003800000 */
.L_x_325:
[----:B------:R-:W-:Y:S05]  /*9800*/  BSYNC B0 ;  /* 0x0000000000007941 */ /* 0x000fea0003800000 */
.L_x_258:
[----:B------:R-:W1:Y:S01]  /*9810*/  S2R R8, SR_TID.X ;  /* 0x0000000000087919 */ /* 0x000e620000002100 */
[----:B------:R-:W-:Y:S01]  /*9820*/  ULDC.64 UR4, c[0x0][0x300] ;  /* 0x0000c00000047ab9 */ /* 0x000fe20000000a00 */
[----:B------:R-:W-:Y:S01]  /*9830*/  LOP3.LUT P4, RZ, R25, 0x4, RZ, 0xc0, !PT ;  /* 0x0000000419ff7812 */ /* 0x000fe2000788c0ff */
[----:B------:R-:W-:Y:S01]  /*9840*/  IMAD R5, R5, UR4, RZ ;  /* 0x0000000405057c24 */ /* 0x000fe2000f8e02ff */
[C---:B------:R-:W-:Y:S01]  /*9850*/  LOP3.LUT P3, RZ, R25.reuse, 0x2, RZ, 0xc0, !PT ;  /* 0x0000000219ff7812 */ /* 0x040fe2000786c0ff */
[----:B0-----:R-:W-:Y:S01]  /*9860*/  IMAD.WIDE.U32 R2, R0, UR4, RZ ;  /* 0x0000000400027c25 */ /* 0x001fe2000f8e00ff */
[----:B------:R-:W-:-:S03]  /*9870*/  LOP3.LUT P2, RZ, R25, 0x1, RZ, 0xc0, !PT ;  /* 0x0000000119ff7812 */ /* 0x000fc6000784c0ff */
[----:B------:R-:W-:Y:S01]  /*9880*/  IMAD R5, R0, UR5, R5 ;  /* 0x0000000500057c24 */ /* 0x000fe2000f8e0205 */
[----:B------:R-:W-:Y:S02]  /*9890*/  ULDC.64 UR4, c[0x0][0x310] ;  /* 0x0000c40000047ab9 */ /* 0x000fe40000000a00 */
[----:B------:R-:W-:Y:S02]  /*98a0*/  IMAD R6, R6, UR4, RZ ;  /* 0x0000000406067c24 */ /* 0x000fe4000f8e02ff */
[----:B------:R-:W-:Y:S02]  /*98b0*/  IMAD.IADD R3, R3, 0x1, R5 ;  /* 0x0000000103037824 */ /* 0x000fe400078e0205 */
[C---:B------:R-:W-:Y:S02]  /*98c0*/  IMAD R6, R4.reuse, UR5, R6 ;  /* 0x0000000504067c24 */ /* 0x040fe4000f8e0206 */
[----:B------:R-:W-:Y:S01]  /*98d0*/  IMAD.WIDE.U32 R2, R4, UR4, R2 ;  /* 0x0000000404027c25 */ /* 0x000fe2000f8e0002 */
[----:B------:R-:W-:-:S03]  /*98e0*/  ULDC.64 UR4, c[0x0][0x308] ;  /* 0x0000c20000047ab9 */ /* 0x000fc60000000a00 */
[----:B------:R-:W-:Y:S02]  /*98f0*/  IMAD.IADD R3, R3, 0x1, R6 ;  /* 0x0000000103037824 */ /* 0x000fe400078e0206 */
[----:B------:R-:W-:Y:S02]  /*9900*/  IMAD R0, R32, UR4, RZ ;  /* 0x0000000420007c24 */ /* 0x000fe4000f8e02ff */
[----:B------:R-:W-:-:S04]  /*9910*/  IMAD.WIDE.U32 R2, R18, UR4, R2 ;  /* 0x0000000412027c25 */ /* 0x000fc8000f8e0002 */
[----:B------:R-:W-:Y:S01]  /*9920*/  IMAD R0, R18, UR5, R0 ;  /* 0x0000000512007c24 */ /* 0x000fe2000f8e0200 */
[----:B------:R-:W-:Y:S01]  /*9930*/  ULDC.64 UR4, c[0x0][0x2e8] ;  /* 0x0000ba0000047ab9 */ /* 0x000fe20000000a00 */
[----:B-1----:R-:W-:Y:S01]  /*9940*/  LOP3.LUT R8, R8, 0x7f, RZ, 0xc0, !PT ;  /* 0x0000007f08087812 */ /* 0x002fe200078ec0ff */
[----:B------:R-:W-:Y:S01]  /*9950*/  IMAD R6, R26, -0x60, R36 ;  /* 0xffffffa01a067824 */ /* 0x000fe200078e0224 */
[C---:B------:R-:W-:Y:S01]  /*9960*/  LEA R4, P0, R2.reuse, UR4, 0x1 ;  /* 0x0000000402047c11 */ /* 0x040fe2000f8008ff */
[----:B------:R-:W-:Y:S01]  /*9970*/  IMAD.IADD R0, R3, 0x1, R0 ;  /* 0x0000000103007824 */ /* 0x000fe200078e0200 */
[----:B------:R-:W-:Y:S01]  /*9980*/  SHF.R.U32.HI R9, RZ, 0x3, R8 ;  /* 0x00000003ff097819 */ /* 0x000fe20000011608 */
[----:B------:R-:W-:Y:S01]  /*9990*/  UMOV UR4, 0xffffffff ;  /* 0xffffffff00047882 */ /* 0x000fe20000000000 */
[----:B------:R-:W0:Y:S01]  /*99a0*/  S2R R8, SR_TID.X ;  /* 0x0000000000087919 */ /* 0x000e220000002100 */
[----:B------:R-:W-:Y:S01]  /*99b0*/  IMAD R5, R27, 0x4800, R33 ;  /* 0x000048001b057824 */ /* 0x000fe200078e0221 */
[----:B------:R-:W-:Y:S01]  /*99c0*/  LEA.HI.X R0, R2, UR5, R0, 0x1, P0 ;  /* 0x0000000502007c11 */ /* 0x000fe200080f0c00 */
[----:B------:R-:W-:-:S05]  /*99d0*/  IMAD.IADD R6, R6, 0x1, -R9 ;  /* 0x0000000106067824 */ /* 0x000fca00078e0a09 */
[----:B------:R-:W-:Y:S01]  /*99e0*/  ISETP.GE.AND P0, PT, R6, 0x1, PT ;  /* 0x000000010600780c */ /* 0x000fe20003f06270 */
[----:B0-----:R-:W-:-:S05]  /*99f0*/  IMAD.SHL.U32 R9, R8, 0x8, RZ ;  /* 0x0000000808097824 */ /* 0x001fca00078e00ff */
[----:B------:R-:W-:Y:S01]  /*9a00*/  LOP3.LUT R9, R9, 0x38, RZ, 0xc0, !PT ;  /* 0x0000003809097812 */ /* 0x000fe200078ec0ff */
[----:B------:R-:W-:Y:S06]  /*9a10*/  BRA.DIV UR4, `(.L_x_260) ;  /* 0x0000003a048c7947 */ /* 0x000fec000b800000 */
[----:B------:R-:W0:Y:S01]  /*9a20*/  SHFL.IDX PT, R3, R4, RZ, 0x181f ;  /* 0x00181fff04037589 */ /* 0x000e2200000e0000 */
[----:B------:R-:W-:-:S03]  /*9a30*/  @P0 IMAD R8, R5, 0x2, R22 ;  /* 0x0000000205080824 */ /* 0x000fc600078e0216 */
[----:B------:R-:W1:Y:S01]  /*9a40*/  SHFL.IDX PT, R2, R0, RZ, 0x181f ;  /* 0x00181fff00027589 */ /* 0x000e6200000e0000 */
[----:B0-----:R-:W-:-:S04]  /*9a50*/  @P0 LEA R3, P1, R9, R3, 0x1 ;  /* 0x0000000309030211 */ /* 0x001fc800078208ff */
[----:B-1----:R-:W-:Y:S02]  /*9a60*/  @P0 IADD3.X R2, RZ, R2, RZ, P1, !PT ;  /* 0x00000002ff020210 */ /* 0x002fe40000ffe4ff */
[----:B------:R-:W-:Y:S02]  /*9a70*/  ISETP.GE.AND P1, PT, R6, 0x11, PT ;  /* 0x000000110600780c */ /* 0x000fe40003f26270 */
[----:B------:R-:W-:-:S04]  /*9a80*/  @P0 LOP3.LUT R3, R3, R2, RZ, 0x3c, !PT ;  /* 0x0000000203030212 */ /* 0x000fc800078e3cff */
[----:B------:R-:W-:-:S04]  /*9a90*/  @P0 LOP3.LUT R2, R3, R2, RZ, 0x3c, !PT ;  /* 0x0000000203020212 */ /* 0x000fc800078e3cff */
[----:B------:R-:W-:-:S05]  /*9aa0*/  @P0 LOP3.LUT R3, R3, R2, RZ, 0x3c, !PT ;  /* 0x0000000203030212 */ /* 0x000fca00078e3cff */
[----:B------:R-:W-:Y:S01]  /*9ab0*/  @!PT LDS RZ, [RZ] ;  /* 0x00000000fffff984 */ /* 0x000fe20000000800 */
[----:B------:R-:W-:Y:S04]  /*9ac0*/  @P0 LDGSTS.E.BYPASS.LTC128B.128 [R8+0x18400], desc[UR56][R2.64], !P4 ;  /* 0x1840000002080fae */ /* 0x000fe8000e101d78 */
[----:B------:R-:W-:Y:S04]  /*9ad0*/  @P0 LDGSTS.E.BYPASS.LTC128B.128 [R8+0x1b400], desc[UR56][R2.64+0x80], !P3 ;  /* 0x1b40008002080fae */ /* 0x000fe8000d901d78 */
[----:B------:R0:W-:Y:S04]  /*9ae0*/  @P0 LDGSTS.E.BYPASS.LTC128B.128 [R8+0x1e400], desc[UR56][R2.64+0x100], !P2 ;  /* 0x1e40010002080fae */ /* 0x0001e8000d101d78 */
[----:B0-----:R-:W0:Y:S01]  /*9af0*/  SHFL.IDX PT, R3, R4, 0x1, 0x181f ;  /* 0x00381f0004037f89 */ /* 0x001e2200000e0000 */
[----:B------:R-:W-:-:S03]  /*9b00*/  @P1 IMAD R8, R5, 0x2, R22 ;  /* 0x0000000205081824 */ /* 0x000fc600078e0216 */
[----:B------:R-:W1:Y:S01]  /*9b10*/  SHFL.IDX PT, R2, R0, 0x1, 0x181f ;  /* 0x00381f0000027f89 */ /* 0x000e6200000e0000 */
[----:B0-----:R-:W-:-:S05]  /*9b20*/  @P1 LEA R3, P0, R9, R3, 0x1 ;  /* 0x0000000309031211 */ /* 0x001fca00078008ff */
[----:B-1----:R-:W-:-:S05]  /*9b30*/  @P1 IMAD.X R2, RZ, RZ, R2, P0 ;  /* 0x000000ffff021224 */ /* 0x002fca00000e0602 */
[----:B------:R-:W-:-:S04]  /*9b40*/  @P1 LOP3.LUT R3, R3, R2, RZ, 0x3c, !PT ;  /* 0x0000000203031212 */ /* 0x000fc800078e3cff */
[----:B------:R-:W-:-:S04]  /*9b50*/  @P1 LOP3.LUT R2, R3, R2, RZ, 0x3c, !PT ;  /* 0x0000000203021212 */ /* 0x000fc800078e3cff */
[----:B------:R-:W-:-:S05]  /*9b60*/  @P1 LOP3.LUT R3, R3, R2, RZ, 0x3c, !PT ;  /* 0x0000000203031212 */ /* 0x000fca00078e3cff */
[----:B------:R-:W-:Y:S04]  /*9b70*/  @P1 LDGSTS.E.BYPASS.LTC128B.128 [R8+0x18c00], desc[UR56][R2.64], !P4 ;  /* 0x18c0000002081fae */ /* 0x000fe8000e101d78 */
[----:B------:R-:W-:Y:S04]  /*9b80*/  @P1 LDGSTS.E.BYPASS.LTC128B.128 [R8+0x1bc00], desc[UR56][R2.64+0x80], !P3 ;  /* 0x1bc0008002081fae */ /* 0x000fe8000d901d78 */
[----:B------:R0:W-:Y:S01]  /*9b90*/  @P1 LDGSTS.E.BYPASS.LTC128B.128 [R8+0x1ec00], desc[UR56][R2.64+0x100], !P2 ;  /* 0x1ec0010002081fae */ /* 0x0001e2000d101d78 */
[----:B------:R-:W-:-:S03]  /*9ba0*/  ISETP.GE.AND P1, PT, R6, 0x21, PT ;  /* 0x000000210600780c */ /* 0x000fc60003f26270 */
[----:B0-----:R-:W0:Y:S10]  /*9bb0*/  SHFL.IDX PT, R3, R4, 0x2, 0x181f ;  /* 0x00581f0004037f89 */ /* 0x001e3400000e0000 */
[----:B------:R-:W-:Y:S01]  /*9bc0*/  @P1 IMAD R8, R5, 0x2, R22 ;  /* 0x0000000205081824 */ /* 0x000fe200078e0216 */
        /* <DEDUP_REMOVED lines=13> */
[----:B0-----:R-:W-:-:S04]  /*9ca0*/  @P1 LEA R3, P0, R9, R3, 0x1 ;  /* 0x0000000309031211 */ /* 0x001fc800078008ff */
[----:B-1----:R-:W-:-:S04]  /*9cb0*/  @P1 IADD3.X R2, RZ, R2, RZ, P0, !PT ;  /* 0x00000002ff021210 */ /* 0x002fc800007fe4ff */
        /* <DEDUP_REMOVED lines=9> */
[----:B------:R-:W1:Y:S04]  /*9d50*/  SHFL.IDX PT, R2, R0, 0x4, 0x181f ;  /* 0x00981f0000027f89 */ /* 0x000e6800000e0000 */
[----:B------:R-:W2:Y:S01]  /*9d60*/  SHFL.IDX PT, R0, R0, 0x5, 0x181f ;  /* 0x00b81f0000007f89 */ /* 0x000ea200000e0000 */
[----:B0-----:R-:W-:-:S05]  /*9d70*/  @P1 LEA R3, P0, R9, R3, 0x1 ;  /* 0x0000000309031211 */ /* 0x001fca00078008ff */
[----:B-1----:R-:W-:-:S05]  /*9d80*/  @P1 IMAD.X R2, RZ, RZ, R2, P0 ;  /* 0x000000ffff021224 */ /* 0x002fca00000e0602 */
[----:B------:R-:W-:-:S04]  /*9d90*/  @P1 LOP3.LUT R3, R3, R2, RZ, 0x3c, !PT ;  /* 0x0000000203031212 */ /* 0x000fc800078e3cff */
[----:B------:R-:W-:-:S04]  /*9da0*/  @P1 LOP3.LUT R2, R3, R2, RZ, 0x3c, !PT ;  /* 0x0000000203021212 */ /* 0x000fc800078e3cff */
[----:B------:R-:W-:-:S05]  /*9db0*/  @P1 LOP3.LUT R3, R3, R2, RZ, 0x3c, !PT ;  /* 0x0000000203031212 */ /* 0x000fca00078e3cff */
[----:B------:R-:W-:Y:S04]  /*9dc0*/  @P1 LDGSTS.E.BYPASS.LTC128B.128 [R8+0x1a400], desc[UR56][R2.64], !P4 ;  /* 0x1a40000002081fae */ /* 0x000fe8000e101d78 */
[----:B------:R-:W-:Y:S04]  /*9dd0*/  @P1 LDGSTS.E.BYPASS.LTC128B.128 [R8+0x1d400], desc[UR56][R2.64+0x80], !P3 ;  /* 0x1d40008002081fae */ /* 0x000fe8000d901d78 */
[----:B------:R0:W-:Y:S04]  /*9de0*/  @P1 LDGSTS.E.BYPASS.LTC128B.128 [R8+0x20400], desc[UR56][R2.64+0x100], !P2 ;  /* 0x2040010002081fae */ /* 0x0001e8000d101d78 */
[----:B0-2---:R0:W1:Y:S02]  /*9df0*/  SHFL.IDX PT, R2, R4, 0x5, 0x181f ;  /* 0x00b81f0004027f89 */ /* 0x00506400000e0000 */
.L_x_339:
[----:B------:R-:W-:-:S13]  /*9e00*/  ISETP.GE.AND P0, PT, R6, 0x51, PT ;  /* 0x000000510600780c */ /* 0x000fda0003f06270 */
[----:B-1----:R-:W-:Y:S01]  /*9e10*/  @P0 LEA R2, P1, R9, R2, 0x1 ;  /* 0x0000000209020211 */ /* 0x002fe200078208ff */
[----:B------:R-:W-:-:S04]  /*9e20*/  @P0 IMAD R5, R5, 0x2, R22 ;  /* 0x0000000205050824 */ /* 0x000fc800078e0216 */
[----:B------:R-:W-:-:S05]  /*9e30*/  @P0 IMAD.X R3, RZ, RZ, R0, P1 ;  /* 0x000000ffff030224 */ /* 0x000fca00008e0600 */
        /* <DEDUP_REMOVED lines=8> */
.L_x_261:
[----:B------:R-:W-:Y:S02]  /*9ec0*/  PLOP3.LUT P1, PT, P1, P0, PT, 0xa2, 0x0 ;  /* 0x000000000000781c */ /* 0x000fe40000f21472 */
[----:B------:R-:W-:-:S08]  /*9ed0*/  @P0 R2UR P1, UR4, R7 ;  /* 0x00000000070402ca */ /* 0x000fd00000020000 */
[----:B------:R-:W-:-:S05]  /*9ee0*/  @P0 PLOP3.LUT P0, PT, P1, PT, PT, 0x80, 0x0 ;  /* 0x000000000000081c */ /* 0x000fca0000f0f070 */
[----:B------:R-:W-:Y:S01]  /*9ef0*/  @!P1 SYNCS.ARRIVE.TRANS64.RED.A0T1 RZ, [UR4+0x2a830], RZ ;  /* 0x02a830ffffff99a7 */ /* 0x000fe20008200404 */
[----:B------:R-:W-:Y:S07]  /*9f00*/  @!P1 ARRIVES.LDGSTSBAR.64.TRANSCNT [UR4+0x2a830] ;  /* 0x02a83000ff0099b0 */ /* 0x000fee0008000a84 */
[----:B------:R-:W-:Y:S05]  /*9f10*/  @P0 BRA.U.ANY `(.L_x_261) ;  /* 0xfffffffd00e80947 */ /* 0x000fea000393ffff */
[----:B------:R-:W-:Y:S01]  /*9f20*/  NOP ;  /* 0x0000000000007918 */ /* 0x000fe20000000000 */
[----:B------:R-:W2:Y:S02]  /*9f30*/  LDL R0, [R1+0x20] ;  /* 0x0000200001007983 */ /* 0x000ea40000100800 */
[----:B--2---:R-:W-:-:S13]  /*9f40*/  ISETP.NE.AND P2, PT, R0, 0x3, PT ;  /* 0x000000030000780c */ /* 0x004fda0003f45270 */
[----:B------:R-:W-:Y:S05]  /*9f50*/  @!P2 BRA `(.L_x_262) ;  /* 0x000000000004a947 */ /* 0x000fea0003800000 */
[----:B------:R-:W-:Y:S01]  /*9f60*/  BPT.TRAP 0x1 ;  /* 0x000000040000795c */ /* 0x000fe20000300000 */
.L_x_262:
[----:B------:R2:W5:Y:S01]  /*9f70*/  LDL.LU R0, [R1+0x8] ;  /* 0x0000080001007983 */ /* 0x0005620000300800 */
[----:B------:R-:W-:Y:S01]  /*9f80*/  LOP3.LUT P0, RZ, R25, 0x40, RZ, 0xc0, !PT ;  /* 0x0000004019ff7812 */ /* 0x000fe2000780c0ff */
[----:B------:R2:W-:-:S12]  /*9f90*/  SYNCS.ARRIVE.TRANS64.A1T0 RZ, [R7+URZ+0x2a830], RZ ;  /* 0x02a830ff07ff79a7 */ /* 0x0005d8000810003f */
[----:B------:R-:W-:Y:S05]  /*9fa0*/  WARPSYNC.ALL ;  /* 0x0000000000007948 */ /* 0x000fea0003800000 */
[----:B------:R-:W-:Y:S01]  /*9fb0*/  ULDC.64 UR4, c[0x0][0x298] ;  /* 0x0000a60000047ab9 */ /* 0x000fe20000000a00 */
[----:B-1----:R-:W-:Y:S01]  /*9fc0*/  IADD3 R2, R22, 0xc400, RZ ;  /* 0x0000c40016027810 */ /* 0x002fe20007ffe0ff */
[----:B0-----:R-:W-:Y:S01]  /*9fd0*/  IMAD.WIDE.U32 R4, R35, UR4, RZ ;  /* 0x0000000423047c25 */ /* 0x001fe2000f8e00ff */
[----:B------:R-:W-:Y:S01]  /*9fe0*/  SEL R30, R30, RZ, !P0 ;  /* 0x000000ff1e1e7207 */ /* 0x000fe20004000000 */
[----:B------:R-:W-:Y:S01]  /*9ff0*/  BSSY B6, `(.L_x_263) ;  /* 0x000001b000067945 */ /* 0x000fe20003800000 */
[----:B------:R-:W-:Y:S01]  /*a000*/  BAR.SYNC.DEFER_BLOCKING 0x8, 0x180 ;  /* 0x0206000000007b1d */ /* 0x000fe20000010000 */
[----:B-----5:R-:W-:-:S02]  /*a010*/  SEL R0, R0, RZ, !P0 ;  /* 0x000000ff00007207 */ /* 0x020fc40004000000 */
[----:B------:R-:W-:-:S03]  /*a020*/  LOP3.LUT P0, RZ, R2, 0x3ff, RZ, 0xc0, !PT ;  /* 0x000003ff02ff7812 */ /* 0x000fc6000780c0ff */
[----:B------:R0:W-:Y:S04]  /*a030*/  STL [R1+0x1c], R0 ;  /* 0x00001c0001007387 */ /* 0x0001e80000100800 */
[----:B------:R1:W-:Y:S01]  /*a040*/  STL.64 [R1+0x8], R4 ;  /* 0x0000080401007387 */ /* 0x0003e20000100a00 */
[----:B0-----:R-:W-:-:S05]  /*a050*/  SHF.R.S32.HI R0, RZ, 0x1f, R35 ;  /* 0x0000001fff007819 */ /* 0x001fca0000011423 */
[----:B------:R-:W-:-:S04]  /*a060*/  IMAD R0, R0, UR4, RZ ;  /* 0x0000000400007c24 */ /* 0x000fc8000f8e02ff */
[----:B------:R-:W-:-:S04]  /*a070*/  IMAD R0, R35, UR5, R0 ;  /* 0x0000000523007c24 */ /* 0x000fc8000f8e0200 */
[----:B------:R-:W-:Y:S01]  /*a080*/  IMAD.IADD R35, R5, 0x1, R0 ;  /* 0x0000000105237824 */ /* 0x000fe200078e0200 */
[----:B-1----:R-:W-:Y:S06]  /*a090*/  @!P0 BRA `(.L_x_264) ;  /* 0x0000000000408947 */ /* 0x002fec0003800000 */
[----:B------:R-:W-:Y:S01]  /*a0a0*/  MOV R2, 0x0 ;  /* 0x0000000000027802 */ /* 0x000fe20000000f00 */
[----:B------:R-:W-:Y:S01]  /*a0b0*/  ULDC.64 UR6, c[0x4][0xf0] ;  /* 0x01003c0000067ab9 */ /* 0x000fe20000000a00 */
[----:B------:R-:W-:Y:S01]  /*a0c0*/  ULDC.64 UR8, c[0x4][0xf8] ;  /* 0x01003e0000087ab9 */ /* 0x000fe20000000a00 */
[----:B------:R-:W-:Y:S01]  /*a0d0*/  ULDC.64 UR4, c[0x4][0x88] ;  /* 0x0100220000047ab9 */ /* 0x000fe20000000a00 */
[----:B------:R-:W-:Y:S01]  /*a0e0*/  IMAD.U32 R4, RZ, RZ, UR6 ;  /* 0x00000006ff047e24 */ /* 0x000fe2000f8e00ff */
[----:B------:R-:W-:Y:S01]  /*a0f0*/  MOV R10, UR4 ;  /* 0x00000004000a7c02 */ /* 0x000fe20008000f00 */
[----:B------:R-:W0:Y:S01]  /*a100*/  LDC.64 R2, c[0x4][R2] ;  /* 0x0100000002027b82 */ /* 0x000e220000000a00 */
[----:B------:R-:W-:Y:S02]  /*a110*/  IMAD.U32 R5, RZ, RZ, UR7 ;  /* 0x00000007ff057e24 */ /* 0x000fe4000f8e00ff */
[----:B------:R-:W-:Y:S02]  /*a120*/  IMAD.U32 R6, RZ, RZ, UR8 ;  /* 0x00000008ff067e24 */ /* 0x000fe4000f8e00ff */
[----:B--2---:R-:W-:-:S02]  /*a130*/  IMAD.U32 R7, RZ, RZ, UR9 ;  /* 0x00000009ff077e24 */ /* 0x004fc4000f8e00ff */
[----:B------:R-:W-:Y:S02]  /*a140*/  IMAD.U32 R11, RZ, RZ, UR5 ;  /* 0x00000005ff0b7e24 */ /* 0x000fe4000f8e00ff */
[----:B------:R-:W-:Y:S02]  /*a150*/  IMAD.MOV.U32 R8, RZ, RZ, 0x70 ;  /* 0x00000070ff087424 */ /* 0x000fe400078e00ff */
[----:B------:R-:W-:Y:S02]  /*a160*/  IMAD.MOV.U32 R12, RZ, RZ, 0x1 ;  /* 0x00000001ff0c7424 */ /* 0x000fe400078e00ff */
[----:B------:R-:W-:-:S07]  /*a170*/  IMAD.MOV.U32 R13, RZ, RZ, RZ ;  /* 0x000000ffff0d7224 */ /* 0x000fce00078e00ff */
[----:B------:R-:W-:-:S07]  /*a180*/  LEPC R20, `(.L_x_264) ;  /* 0x000000001014794e */ /* 0x000fce0000000000 */
[----:B0-----:R-:W-:Y:S05]  /*a190*/  CALL.ABS.NOINC R2 ;  /* 0x0000000002007343 */ /* 0x001fea0003c00000 */
.L_x_264:
[----:B------:R-:W-:Y:S05]  /*a1a0*/  BSYNC B6 ;  /* 0x0000000000067941 */ /* 0x000fea0003800000 */
.L_x_263:
[----:B------:R-:W3:Y:S01]  /*a1b0*/  LDL.LU R20, [R1+0x1c] ;  /* 0x00001c0001147983 */ /* 0x000ee20000300800 */
[----:B------:R-:W0:Y:S01]  /*a1c0*/  LDC R8, c[0x0][0x448] ;  /* 0x00011200ff087b82 */ /* 0x000e220000000800 */
[----:B------:R-:W-:Y:S02]  /*a1d0*/  ULDC.64 UR4, c[0x0][0x2d8] ;  /* 0x0000b60000047ab9 */ /* 0x000fe40000000a00 */
[----:B------:R-:W4:Y:S01]  /*a1e0*/  LDL.LU.64 R2, [R1+0x8] ;  /* 0x0000080001027983 */ /* 0x000f220000300a00 */
[----:B------:R-:W-:Y:S02]  /*a1f0*/  IMAD.SHL.U32 R4, R17, 0x80, RZ ;  /* 0x0000008011047824 */ /* 0x000fe400078e00ff */
[----:B------:R-:W-:Y:S01]  /*a200*/  IMAD R0, R32, UR4, RZ ;  /* 0x0000000420007c24 */ /* 0x000fe2000f8e02ff */
[----:B------:R1:W5:Y:S03]  /*a210*/  LDL R17, [R1+0x10] ;  /* 0x0000100001117983 */ /* 0x0003660000100800 */
[----:B------:R-:W-:Y:S01]  /*a220*/  IMAD R0, R18, UR5, R0 ;  /* 0x0000000512007c24 */ /* 0x000fe2000f8e0200 */
[----:B0-----:R-:W-:Y:S01]  /*a230*/  ISETP.NE.AND P0, PT, R8, 0x1, PT ;  /* 0x000000010800780c */ /* 0x001fe20003f05270 */
[----:B------:R-:W0:Y:S02]  /*a240*/  S2R R11, SR_TID.X ;  /* 0x00000000000b7919 */ /* 0x000e240000002100 */
[----:B0-----:R-:W-:-:S05]  /*a250*/  IMAD.SHL.U32 R9, R11, 0x8, RZ ;  /* 0x000000080b097824 */ /* 0x001fca00078e00ff */
[----:B------:R-:W-:Y:S01]  /*a260*/  LOP3.LUT R9, R9, 0x38, RZ, 0xc0, !PT ;  /* 0x0000003809097812 */ /* 0x000fe200078ec0ff */
[----:B---3--:R-:W-:Y:S02]  /*a270*/  IMAD.MOV.U32 R21, RZ, RZ, R20 ;  /* 0x000000ffff157224 */ /* 0x008fe400078e0014 */
[----:B------:R-:W0:Y:S01]  /*a280*/  S2R R20, SR_TID.X ;  /* 0x0000000000147919 */ /* 0x000e220000002100 */
[----:B----4-:R-:W-:-:S03]  /*a290*/  MOV R3, R35 ;  /* 0x0000002300037202 */ /* 0x010fc60000000f00 */
[----:B------:R-:W-:Y:S01]  /*a2a0*/  IMAD.WIDE.U32 R2, R18, UR4, R2 ;  /* 0x0000000412027c25 */ /* 0x000fe2000f8e0002 */
[----:B------:R-:W-:-:S03]  /*a2b0*/  ULDC.64 UR4, c[0x0][0x2e0] ;  /* 0x0000b80000047ab9 */ /* 0x000fc60000000a00 */
[----:B------:R-:W-:Y:S02]  /*a2c0*/  IMAD R5, R21, UR4, RZ ;  /* 0x0000000415057c24 */ /* 0x000fe4000f8e02ff */
[----:B------:R-:W-:Y:S02]  /*a2d0*/  IMAD.IADD R3, R3, 0x1, R0 ;  /* 0x0000000103037824 */ /* 0x000fe400078e0200 */
[C---:B------:R-:W-:Y:S02]  /*a2e0*/  IMAD R0, R30.reuse, UR5, R5 ;  /* 0x000000051e007c24 */ /* 0x040fe4000f8e0205 */
[----:B------:R-:W-:Y:S01]  /*a2f0*/  IMAD.WIDE.U32 R2, R30, UR4, R2 ;  /* 0x000000041e027c25 */ /* 0x000fe2000f8e0002 */
[----:B------:R-:W2:Y:S01]  /*a300*/  @P0 LDC R5, c[0x0][0x44c] ;  /* 0x00011300ff050b82 */ /* 0x000ea20000000800 */
[----:B------:R-:W-:Y:S02]  /*a310*/  ULDC.64 UR4, c[0x0][0x2d0] ;  /* 0x0000b40000047ab9 */ /* 0x000fe40000000a00 */
[----:B------:R-:W-:-:S05]  /*a320*/  IMAD.IADD R3, R3, 0x1, R0 ;  /* 0x0000000103037824 */ /* 0x000fca00078e0200 */
[----:B------:R-:W3:Y:S01]  /*a330*/  @P0 LDC R0, c[0x0][0x450] ;  /* 0x00011400ff000b82 */ /* 0x000ee20000000800 */
[C---:B0-----:R-:W-:Y:S01]  /*a340*/  LOP3.LUT R21, R20.reuse, 0x7f, RZ, 0xc0, !PT ;  /* 0x0000007f14157812 */ /* 0x041fe200078ec0ff */
[----:B------:R-:W-:-:S03]  /*a350*/  IMAD.SHL.U32 R20, R20, 0x10, RZ ;  /* 0x0000001014147824 */ /* 0x000fc600078e00ff */
[----:B------:R-:W-:-:S04]  /*a360*/  SHF.R.U32.HI R21, RZ, 0x3, R21 ;  /* 0x00000003ff157819 */ /* 0x000fc80000011615 */
[----:B------:R-:W-:-:S04]  /*a370*/  LOP3.LUT R20, R21, 0x70, R20, 0xf8, !PT ;  /* 0x0000007015147812 */ /* 0x000fc800078ef814 */
[----:B------:R-:W-:-:S05]  /*a380*/  LOP3.LUT R6, R20, R4, RZ, 0xfc, !PT ;  /* 0x0000000414067212 */ /* 0x000fca00078efcff */
[----:B--2---:R-:W-:-:S04]  /*a390*/  @P0 IMAD.HI.U32 R7, R6, R5, RZ ;  /* 0x0000000506070227 */ /* 0x004fc800078e00ff */
[----:B------:R-:W-:Y:S01]  /*a3a0*/  IMAD.MOV.U32 R5, RZ, RZ, R6 ;  /* 0x000000ffff057224 */ /* 0x000fe200078e0006 */
[----:B---3--:R-:W-:-:S04]  /*a3b0*/  @P0 SHF.R.U32.HI R5, RZ, R0, R7 ;  /* 0x00000000ff050219 */ /* 0x008fc80000011607 */
[----:B------:R-:W-:-:S05]  /*a3c0*/  IADD3 R0, -R5, RZ, RZ ;  /* 0x000000ff05007210 */ /* 0x000fca0007ffe1ff */
[----:B------:R-:W-:Y:S01]  /*a3d0*/  IMAD R0, R8, R0, R6 ;  /* 0x0000000008007224 */ /* 0x000fe200078e0206 */
[----:B------:R-:W-:Y:S01]  /*a3e0*/  SHF.R.S32.HI R6, RZ, 0x1f, R5 ;  /* 0x0000001fff067819 */ /* 0x000fe20000011405 */
[----:B------:R-:W-:-:S04]  /*a3f0*/  IMAD.WIDE.U32 R2, R5, UR4, R2 ;  /* 0x0000000405027c25 */ /* 0x000fc8000f8e0002 */
[----:B------:R-:W-:-:S04]  /*a400*/  IMAD R6, R6, UR4, RZ ;  /* 0x0000000406067c24 */ /* 0x000fc8000f8e02ff */
[----:B------:R-:W-:Y:S01]  /*a410*/  IMAD R6, R5, UR5, R6 ;  /* 0x0000000505067c24 */ /* 0x000fe2000f8e0206 */
[----:B------:R-:W-:Y:S01]  /*a420*/  SHF.R.S32.HI R5, RZ, 0x1f, R0 ;  /* 0x0000001fff057819 */ /* 0x000fe20000011400 */
[----:B------:R-:W-:Y:S02]  /*a430*/  ULDC.64 UR4, c[0x0][0x2c8] ;  /* 0x0000b20000047ab9 */ /* 0x000fe40000000a00 */
[----:B------:R-:W-:Y:S02]  /*a440*/  IMAD.IADD R3, R3, 0x1, R6 ;  /* 0x0000000103037824 */ /* 0x000fe400078e0206 */
[----:B------:R-:W-:Y:S02]  /*a450*/  IMAD R5, R5, UR4, RZ ;  /* 0x0000000405057c24 */ /* 0x000fe4000f8e02ff */
[----:B------:R-:W-:Y:S02]  /*a460*/  IMAD.SHL.U32 R21, R11, 0x8, RZ ;  /* 0x000000080b157824 */ /* 0x000fe400078e00ff */
[----:B------:R-:W-:-:S04]  /*a470*/  IMAD.WIDE.U32 R2, R0, UR4, R2 ;  /* 0x0000000400027c25 */ /* 0x000fc8000f8e0002 */
[----:B------:R-:W-:Y:S01]  /*a480*/  IMAD R5, R0, UR5, R5 ;  /* 0x0000000500057c24 */ /* 0x000fe2000f8e0205 */
[----:B------:R-:W-:Y:S01]  /*a490*/  ULDC.64 UR4, c[0x0][0x280] ;  /* 0x0000a00000047ab9 */ /* 0x000fe20000000a00 */
[----:B------:R-:W-:Y:S02]  /*a4a0*/  LOP3.LUT R21, R21, 0x38, RZ, 0xc0, !PT ;  /* 0x0000003815157812 */ /* 0x000fe400078ec0ff */
[----:B------:R-:W-:Y:S01]  /*a4b0*/  IMAD.IADD R5, R3, 0x1, R5 ;  /* 0x0000000103057824 */ /* 0x000fe200078e0205 */
[----:B------:R-:W-:Y:S01]  /*a4c0*/  LEA R0, P0, R2, UR4, 0x1 ;  /* 0x0000000402007c11 */ /* 0x000fe2000f8008ff */
[----:B------:R-:W-:Y:S01]  /*a4d0*/  ULDC UR4, c[0x0][0x2b8] ;  /* 0x0000ae0000047ab9 */ /* 0x000fe20000000800 */
[----:B------:R-:W-:Y:S02]  /*a4e0*/  LOP3.LUT R20, R11, 0x7f, RZ, 0xc0, !PT ;  /* 0x0000007f0b147812 */ /* 0x000fe400078ec0ff */
[C---:B------:R-:W-:Y:S02]  /*a4f0*/  LOP3.LUT R10, R21.reuse, 0x40, RZ, 0xfc, !PT ;  /* 0x00000040150a7812 */ /* 0x040fe400078efcff */
[----:B------:R-:W-:-:S02]  /*a500*/  LOP3.LUT R11, R21, 0x80, RZ, 0xfc, !PT ;  /* 0x00000080150b7812 */ /* 0x000fc400078efcff */
[----:B------:R-:W-:Y:S01]  /*a510*/  LEA.HI.X R5, R2, UR5, R5, 0x1, P0 ;  /* 0x0000000502057c11 */ /* 0x000fe200080f0c05 */
[----:B------:R-:W-:Y:S01]  /*a520*/  UMOV UR5, 0xffffffff ;  /* 0xffffffff00057882 */ /* 0x000fe20000000000 */
[----:B------:R-:W-:Y:S02]  /*a530*/  ISETP.GE.AND P3, PT, R9, UR4, PT ;  /* 0x0000000409007c0c */ /* 0x000fe4000bf66270 */
[----:B------:R-:W-:Y:S02]  /*a540*/  ISETP.GE.AND P2, PT, R10, UR4, PT ;  /* 0x000000040a007c0c */ /* 0x000fe4000bf46270 */
[----:B------:R-:W-:Y:S02]  /*a550*/  ISETP.GE.AND P0, PT, R11, UR4, PT ;  /* 0x000000040b007c0c */ /* 0x000fe4000bf06270 */
[----:B------:R-:W-:Y:S01]  /*a560*/  SHF.R.U32.HI R10, RZ, 0x3, R20 ;  /* 0x00000003ff0a7819 */ /* 0x000fe20000011614 */
[----:B-1----:R-:W-:Y:S10]  /*a570*/  BRA.DIV UR5, `(.L_x_265) ;  /* 0x0000003605dc7947 */ /* 0x002ff4000b800000 */
[----:B------:R-:W0:Y:S01]  /*a580*/  SHFL.IDX PT, R3, R0, RZ, 0x181f ;  /* 0x00181fff00037589 */ /* 0x000e2200000e0000 */
[----:B-----5:R-:W-:Y:S02]  /*a590*/  IMAD R6, R17, R8, RZ ;  /* 0x0000000811067224 */ /* 0x020fe400078e02ff */
[----:B------:R-:W-:Y:S01]  /*a5a0*/  IMAD.IADD R4, R10, 0x1, R4 ;  /* 0x000000010a047824 */ /* 0x000fe200078e0204 */
[----:B------:R-:W1:Y:S04]  /*a5b0*/  SHFL.IDX PT, R2, R5, RZ, 0x181f ;  /* 0x00181fff05027589 */ /* 0x000e6800000e0000 */
[----:B------:R-:W-:Y:S01]  /*a5c0*/  ISETP.GE.AND P1, PT, R4, R6, PT ;  /* 0x000000060400720c */ /* 0x000fe20003f26270 */
[----:B------:R-:W-:-:S12]  /*a5d0*/  SHFL.IDX PT, R14, R0, 0x7, 0x181f ;  /* 0x00f81f00000e7f89 */ /* 0x000fd800000e0000 */
[----:B0-----:R-:W-:-:S04]  /*a5e0*/  @!P1 LEA R7, P4, R9, R3, 0x1 ;  /* 0x0000000309079211 */ /* 0x001fc800078808ff */
[----:B-1----:R-:W-:Y:S01]  /*a5f0*/  @!P1 IADD3.X R3, RZ, R2, RZ, P4, !PT ;  /* 0x00000002ff039210 */ /* 0x002fe200027fe4ff */
[----:B------:R-:W-:Y:S02]  /*a600*/  @!P1 IMAD.MOV.U32 R2, RZ, RZ, R7 ;  /* 0x000000ffff029224 */ /* 0x000fe400078e0007 */
[----:B------:R-:W-:-:S03]  /*a610*/  VIADD R7, R4, 0x10 ;  /* 0x0000001004077836 */ /* 0x000fc60000000000 */
[----:B------:R-:W-:Y:S04]  /*a620*/  @!P1 LDGSTS.E.BYPASS.LTC128B.128 [R34+0xc400], desc[UR56][R2.64], !P3 ;  /* 0x0c40000002229fae */ /* 0x000fe8000d901d78 */
[----:B------:R-:W-:Y:S04]  /*a630*/  @!P1 LDGSTS.E.BYPASS.LTC128B.128 [R34+0x10400], desc[UR56][R2.64+0x80], !P2 ;  /* 0x1040008002229fae */ /* 0x000fe8000d101d78 */
[----:B------:R0:W-:Y:S01]  /*a640*/  @!P1 LDGSTS.E.BYPASS.LTC128B.128 [R34+0x14400], desc[UR56][R2.64+0x100], !P0 ;  /* 0x1440010002229fae */ /* 0x0001e2000c101d78 */
[----:B------:R-:W-:-:S03]  /*a650*/  ISETP.GE.AND P1, PT, R7, R6, PT ;  /* 0x000000060700720c */ /* 0x000fc60003f26270 */
[----:B0-----:R-:W0:Y:S04]  /*a660*/  SHFL.IDX PT, R3, R0, 0x1, 0x181f ;  /* 0x00381f0000037f89 */ /* 0x001e2800000e0000 */
[----:B------:R-:W1:Y:S06]  /*a670*/  SHFL.IDX PT, R2, R5, 0x1, 0x181f ;  /* 0x00381f0005027f89 */ /* 0x000e6c00000e0000 */
[----:B0-----:R-:W-:-:S05]  /*a680*/  @!P1 LEA R7, P4, R9, R3, 0x1 ;  /* 0x0000000309079211 */ /* 0x001fca00078808ff */
[----:B-1----:R-:W-:Y:S02]  /*a690*/  @!P1 IMAD.X R8, RZ, RZ, R2, P4 ;  /* 0x000000ffff089224 */ /* 0x002fe400020e0602 */
[----:B------:R-:W-:Y:S01]  /*a6a0*/  @!P1 IMAD.MOV.U32 R2, RZ, RZ, R7 ;  /* 0x000000ffff029224 */ /* 0x000fe200078e0007 */
[----:B------:R-:W-:Y:S01]  /*a6b0*/  IADD3 R7, R4, 0x20, RZ ;  /* 0x0000002004077810 */ /* 0x000fe20007ffe0ff */
[----:B------:R-:W-:-:S05]  /*a6c0*/  @!P1 IMAD.MOV.U32 R3, RZ, RZ, R8 ;  /* 0x000000ffff039224 */ /* 0x000fca00078e0008 */
        /* <DEDUP_REMOVED lines=8> */
[----:B------:R-:W-:Y:S02]  /*a750*/  @!P1 IMAD.MOV.U32 R2, RZ, RZ, R7 ;  /* 0x000000ffff029224 */ /* 0x000fe400078e0007 */
        /* <DEDUP_REMOVED lines=9> */
[----:B-1----:R-:W-:Y:S01]  /*a7f0*/  @!P1 IMAD.X R8, RZ, RZ, R2, P4 ;  /* 0x000000ffff089224 */ /* 0x002fe200020e0602 */
[----:B------:R-:W-:Y:S01]  /*a800*/  @!P1 MOV R2, R7 ;  /* 0x0000000700029202 */ /* 0x000fe20000000f00 */
[----:B------:R-:W-:Y:S02]  /*a810*/  VIADD R7, R4, 0x40 ;  /* 0x0000004004077836 */ /* 0x000fe40000000000 */
        /* <DEDUP_REMOVED lines=28> */
[----:B------:R-:W1:Y:S04]  /*a9e0*/  SHFL.IDX PT, R2, R5, 0x6, 0x181f ;  /* 0x00d81f0005027f89 */ /* 0x000e6800000e0000 */
[----:B------:R-:W2:Y:S02]  /*a9f0*/  SHFL.IDX PT, R5, R5, 0x7, 0x181f ;  /* 0x00f81f0005057f89 */ /* 0x000ea400000e0000 */
[----:B0-----:R-:W-:-:S05]  /*aa00*/  @!P1 LEA R7, P4, R9, R3, 0x1 ;  /* 0x0000000309079211 */ /* 0x001fca00078808ff */
[----:B-1----:R-:W-:Y:S01]  /*aa10*/  @!P1 IMAD.X R8, RZ, RZ, R2, P4 ;  /* 0x000000ffff089224 */ /* 0x002fe200020e0602 */
[----:B------:R-:W-:-:S03]  /*aa20*/  @!P1 MOV R2, R7 ;  /* 0x0000000700029202 */ /* 0x000fc60000000f00 */
[----:B------:R-:W-:-:S05]  /*aa30*/  @!P1 IMAD.MOV.U32 R3, RZ, RZ, R8 ;  /* 0x000000ffff039224 */ /* 0x000fca00078e0008 */
[----:B------:R0:W-:Y:S04]  /*aa40*/  @!P1 LDGSTS.E.BYPASS.LTC128B.128 [R34+0xf400], desc[UR56][R2.64], !P3 ;  /* 0x0f40000002229fae */ /* 0x0001e8000d901d78 */
[----:B------:R0:W-:Y:S04]  /*aa50*/  @!P1 LDGSTS.E.BYPASS.LTC128B.128 [R34+0x13400], desc[UR56][R2.64+0x80], !P2 ;  /* 0x1340008002229fae */ /* 0x0001e8000d101d78 */
[----:B--2---:R0:W-:Y:S02]  /*aa60*/  @!P1 LDGSTS.E.BYPASS.LTC128B.128 [R34+0x17400], desc[UR56][R2.64+0x100], !P0 ;  /* 0x1740010002229fae */ /* 0x0041e4000c101d78 */
.L_x_356:
[----:B0-----:R-:W-:Y:S01]  /*aa70*/  VIADD R3, R4, 0x70 ;  /* 0x0000007004037836 */ /* 0x001fe20000000000 */
[----:B------:R-:W-:Y:S04]  /*aa80*/  BSSY B0, `(.L_x_266) ;  /* 0x000000b000007945 */ /* 0x000fe80003800000 */
[----:B------:R-:W-:-:S13]  /*aa90*/  ISETP.GE.AND P1, PT, R3, R6, PT ;  /* 0x000000060300720c */ /* 0x000fda0003f26270 */
[----:B------:R-:W-:Y:S05]  /*aaa0*/  @P1 BRA `(.L_x_267) ;  /* 0x0000000000201947 */ /* 0x000fea0003800000 */
[----:B------:R-:W-:-:S05]  /*aab0*/  LEA R2, P1, R9, R14, 0x1 ;  /* 0x0000000e09027211 */ /* 0x000fca00078208ff */
[----:B------:R-:W-:-:S05]  /*aac0*/  IMAD.X R3, RZ, RZ, R5, P1 ;  /* 0x000000ffff037224 */ /* 0x000fca00008e0605 */
[----:B------:R-:W-:Y:S01]  /*aad0*/  @!PT LDS RZ, [RZ] ;  /* 0x00000000fffff984 */ /* 0x000fe20000000800 */
[----:B------:R-:W-:Y:S01]  /*aae0*/  @!PT LDS RZ, [RZ] ;  /* 0x00000000fffff984 */ /* 0x000fe20000000800 */
[----:B------:R-:W-:Y:S01]  /*aaf0*/  @!PT LDS RZ, [RZ] ;  /* 0x00000000fffff984 */ /* 0x000fe20000000800 */
[----:B------:R0:W-:Y:S04]  /*ab00*/  LDGSTS.E.BYPASS.LTC128B.128 [R34+0xfc00], desc[UR56][R2.64], !P3 ;  /* 0x0fc0000002227fae */ /* 0x0001e8000d901d78 */
[----:B------:R0:W-:Y:S04]  /*ab10*/  LDGSTS.E.BYPASS.LTC128B.128 [R34+0x13c00], desc[UR56][R2.64+0x80], !P2 ;  /* 0x13c0008002227fae */ /* 0x0001e8000d101d78 */
[----:B------:R0:W-:Y:S02]  /*ab20*/  LDGSTS.E.BYPASS.LTC128B.128 [R34+0x17c00], desc[UR56][R2.64+0x100], !P0 ;  /* 0x17c0010002227fae */ /* 0x0001e4000c101d78 */
.L_x_267:
[----:B------:R-:W-:Y:S05]  /*ab30*/  BSYNC B0 ;  /* 0x0000000000007941 */ /* 0x000fea0003800000 */
.L_x_266:
[----:B------:R-:W-:Y:S01]  /*ab40*/  NOP ;  /* 0x0000000000007918 */ /* 0x000fe20000000000 */
[----:B------:R-:W-:-:S13]  /*ab50*/  PLOP3.LUT P0, PT, PT, PT, PT, 0x80, 0x0 ;  /* 0x000000000000781c */ /* 0x000fda0003f0f070 */
.L_x_268:
[----:B------:R-:W-:Y:S02]  /*ab60*/  PLOP3.LUT P1, PT, P1, P0, PT, 0xa2, 0x0 ;  /* 0x000000000000781c */ /* 0x000fe40000f21472 */
[----:B------:R-:W-:-:S08]  /*ab70*/  @P0 R2UR P1, UR4, R22 ;  /* 0x00000000160402ca */ /* 0x000fd00000020000 */
[----:B------:R-:W-:-:S05]  /*ab80*/  @P0 PLOP3.LUT P0, PT, P1, PT, PT, 0x80, 0x0 ;  /* 0x000000000000081c */ /* 0x000fca0000f0f070 */
[----:B------:R-:W-:Y:S01]  /*ab90*/  @!P1 SYNCS.ARRIVE.TRANS64.RED.A0T1 RZ, [UR4+0x2a800], RZ ;  /* 0x02a800ffffff99a7 */ /* 0x000fe20008200404 */
[----:B------:R-:W-:Y:S07]  /*aba0*/  @!P1 ARRIVES.LDGSTSBAR.64.TRANSCNT [UR4+0x2a800] ;  /* 0x02a80000ff0099b0 */ /* 0x000fee0008000a84 */
[----:B------:R-:W-:Y:S05]  /*abb0*/  @P0 BRA.U.ANY `(.L_x_268) ;  /* 0xfffffffd00e80947 */ /* 0x000fea000393ffff */
[----:B0-----:R-:W2:Y:S02]  /*abc0*/  LDL.LU R2, [R1+0x14] ;  /* 0x0000140001027983 */ /* 0x001ea40000300800 */
[----:B--2---:R-:W-:-:S05]  /*abd0*/  VIADD R2, R2, 0x1 ;  /* 0x0000000102027836 */ /* 0x004fca0000000000 */
[----:B------:R0:W-:Y:S01]  /*abe0*/  STL [R1+0x14], R2 ;  /* 0x0000140201007387 */ /* 0x0001e20000100800 */
[----:B------:R-:W-:-:S04]  /*abf0*/  LEA.HI R0, R2, R2, RZ, 0x1 ;  /* 0x0000000202007211 */ /* 0x000fc800078f08ff */
[----:B------:R-:W-:-:S05]  /*ac00*/  LOP3.LUT R0, R0, 0xfffffffe, RZ, 0xc0, !PT ;  /* 0xfffffffe00007812 */ /* 0x000fca00078ec0ff */
[----:B------:R-:W-:-:S05]  /*ac10*/  IMAD.IADD R0, R2, 0x1, -R0 ;  /* 0x0000000102007824 */ /* 0x000fca00078e0a00 */
[----:B------:R-:W-:Y:S01]  /*ac20*/  SHF.L.U32 R3, R0, 0x1f, RZ ;  /* 0x0000001f00037819 */ /* 0x000fe200000006ff */
[----:B------:R-:W-:Y:S01]  /*ac30*/  NOP ;  /* 0x0000000000007918 */ /* 0x000fe20000000000 */
[----:B------:R0:W-:Y:S01]  /*ac40*/  SYNCS.ARRIVE.TRANS64.A1T0 RZ, [R22+URZ+0x2a800], RZ ;  /* 0x02a800ff16ff79a7 */ /* 0x0001e2000810003f */
[----:B------:R-:W-:Y:S01]  /*ac50*/  BSSY B0, `(.L_x_269) ;  /* 0x0000003000007945 */ /* 0x000fe20003800000 */
[----:B------:R-:W1:Y:S03]  /*ac60*/  SYNCS.PHASECHK.TRANS64.TRYWAIT P0, [R22+URZ+0x2a820], R3 ;  /* 0x02a82003160075a7 */ /* 0x000e66000800017f */
[----:B01----:R-:W-:Y:S05]  /*ac70*/  @!P0 BRA `(.L_x_270) ;  /* 0x0000003800d48947 */ /* 0x003fea0003800000 */
.L_x_357:
[----:B------:R-:W-:Y:S05]  /*ac80*/  BSYNC B0 ;  /* 0x0000000000007941 */ /* 0x000fea0003800000 */
.L_x_269:
[----:B------:R-:W-:Y:S01]  /*ac90*/  ISETP.GE.AND P0, PT, R36, 0x61, PT ;  /* 0x000000612400780c */ /* 0x000fe20003f06270 */
[----:B------:R-:W-:-:S12]  /*aca0*/  BSSY B0, `(.L_x_271) ;  /* 0x00000ff000007945 */ /* 0x000fd80003800000 */
[----:B------:R-:W-:Y:S05]  /*acb0*/  @!P0 BRA `(.L_x_272) ;  /* 0x0000000c00f48947 */ /* 0x000fea0003800000 */
[----:B------:R-:W2:Y:S01]  /*acc0*/  LDL.LU R0, [R1+0x18] ;  /* 0x0000180001007983 */ /* 0x000ea20000300800 */
[----:B------:R-:W-:Y:S02]  /*acd0*/  IMAD.MOV.U32 R17, RZ, RZ, R28 ;  /* 0x000000ffff117224 */ /* 0x000fe400078e001c */
[----:B------:R-:W-:Y:S02]  /*ace0*/  IMAD.MOV.U32 R10, RZ, RZ, R27 ;  /* 0x000000ffff0a7224 */ /* 0x000fe400078e001b */
[----:B------:R-:W-:Y:S01]  /*acf0*/  IMAD.MOV.U32 R30, RZ, RZ, R26 ;  /* 0x000000ffff1e7224 */ /* 0x000fe200078e001a */
[----:B--2---:R-:W-:-:S07]  /*ad00*/  IADD3 R0, R0, -0x2, RZ ;  /* 0xfffffffe00007810 */ /* 0x004fce0007ffe0ff */
.L_x_285:
[----:B------:R-:W2:Y:S01]  /*ad10*/  LDL R7, [R1] ;  /* 0x0000000001077983 */ /* 0x000ea20000100800 */
[----:B------:R-:W1:Y:S01]  /*ad20*/  LDC R4, c[0x0][0x430] ;  /* 0x00010c00ff047b82 */ /* 0x000e620000000800 */
[----:B------:R-:W0:Y:S02]  /*ad30*/  S2R R2, SR_TID.X ;  /* 0x0000000000027919 */ /* 0x000e240000002100 */
[----:B------:R-:W3:Y:S01]  /*ad40*/  LDL R9, [R1+0x20] ;  /* 0x0000200001097983 */ /* 0x000ee20000100800 */
[----:B-1----:R-:W-:Y:S02]  /*ad50*/  ISETP.NE.AND P0, PT, R4, 0x1, PT ;  /* 0x000000010400780c */ /* 0x002fe40003f05270 */
[C---:B0-----:R-:W-:Y:S01]  /*ad60*/  LOP3.LUT R3, R2.reuse, 0x7f, RZ, 0xc0, !PT ;  /* 0x0000007f02037812 */ /* 0x041fe200078ec0ff */
[----:B------:R-:W-:-:S10]  /*ad70*/  IMAD.SHL.U32 R2, R2, 0x10, RZ ;  /* 0x0000001002027824 */ /* 0x000fd400078e00ff */
[----:B------:R-:W0:Y:S01]  /*ad80*/  @P0 LDC R5, c[0x0][0x438] ;  /* 0x00010e00ff050b82 */ /* 0x000e220000000800 */
[----:B------:R-:W-:-:S04]  /*ad90*/  SHF.R.U32.HI R3, RZ, 0x3, R3 ;  /* 0x00000003ff037819 */ /* 0x000fc80000011603 */
[----:B------:R-:W-:-:S03]  /*ada0*/  LOP3.LUT R2, R3, 0x70, R2, 0xf8, !PT ;  /* 0x0000007003027812 */ /* 0x000fc600078ef802 */
[----:B------:R-:W1:Y:S01]  /*adb0*/  @P0 LDC R3, c[0x0][0x434] ;  /* 0x00010d00ff030b82 */ /* 0x000e620000000800 */
[----:B------:R-:W-:Y:S01]  /*adc0*/  IMAD R8, R0, 0x60, R37 ;  /* 0x0000006000087824 */ /* 0x000fe200078e0225 */
[----:B------:R-:W-:-:S03]  /*add0*/  ISETP.GT.U32.AND P2, PT, R2, 0x5f, PT ;  /* 0x0000005f0200780c */ /* 0x000fc60003f44070 */
[----:B------:R-:W-:-:S05]  /*ade0*/  IMAD.IADD R8, R2, 0x1, R8 ;  /* 0x0000000102087824 */ /* 0x000fca00078e0208 */
[----:B------:R-:W-:Y:S01]  /*adf0*/  MOV R6, R8 ;  /* 0x0000000800067202 */ /* 0x000fe20000000f00 */
[----:B-1----:R-:W-:-:S05]  /*ae00*/  @P0 IMAD.HI.U32 R2, R8, R3, RZ ;  /* 0x0000000308020227 */ /* 0x002fca00078e00ff */
[----:B0-----:R-:W-:Y:S02]  /*ae10*/  @P0 SHF.R.U32.HI R6, RZ, R5, R2 ;  /* 0x00000005ff060219 */ /* 0x001fe40000011602 */
[----:B------:R-:W0:Y:S02]  /*ae20*/  @!P2 LDC.64 R4, c[0x0][0x428] ;  /* 0x00010a00ff04ab82 */ /* 0x000e240000000a00 */
[--C-:B------:R-:W-:Y:S01]  /*ae30*/  @!P2 SHF.R.S32.HI R3, RZ, 0x1f, R6.reuse ;  /* 0x0000001fff03a819 */ /* 0x100fe20000011406 */
[----:B------:R-:W-:-:S04]  /*ae40*/  @!P2 IMAD.MOV.U32 R2, RZ, RZ, R6 ;  /* 0x000000ffff02a224 */ /* 0x000fc800078e0006 */
[----:B0-----:R-:W-:-:S04]  /*ae50*/  @!P2 IMAD.WIDE.U32 R2, R31, R4, R2 ;  /* 0x000000041f02a225 */ /* 0x001fc800078e0002 */
[----:B--2---:R-:W-:-:S04]  /*ae60*/  @!P2 IMAD R4, R7, R4, RZ ;  /* 0x000000040704a224 */ /* 0x004fc800078e02ff */
[----:B------:R-:W-:Y:S02]  /*ae70*/  @!P2 IMAD R7, R31, R5, R4 ;  /* 0x000000051f07a224 */ /* 0x000fe400078e0204 */
[----:B------:R-:W0:Y:S02]  /*ae80*/  @!P2 LDC.64 R4, c[0x0][0x418] ;  /* 0x00010600ff04ab82 */ /* 0x000e240000000a00 */
[----:B------:R-:W-:Y:S02]  /*ae90*/  @!P2 IMAD.IADD R3, R7, 0x1, R3 ;  /* 0x000000010703a824 */ /* 0x000fe400078e0203 */
[----:B------:R-:W-:Y:S01]  /*aea0*/  IMAD.MOV.U32 R7, RZ, RZ, RZ ;  /* 0x000000ffff077224 */ /* 0x000fe200078e00ff */
[----:B0-----:R-:W-:-:S04]  /*aeb0*/  @!P2 LEA R4, P0, R2, R4, 0x2 ;  /* 0x000000040204a211 */ /* 0x001fc800078010ff */
[----:B------:R-:W-:-:S05]  /*aec0*/  @!P2 LEA.HI.X R5, R2, R5, R3, 0x2, P0 ;  /* 0x000000050205a211 */ /* 0x000fca00000f1403 */
[----:B------:R0:W5:Y:S01]  /*aed0*/  @!P2 LDG.E R7, desc[UR56][R4.64] ;  /* 0x000000380407a981 */ /* 0x000162000c1e1900 */
[----:B---3--:R-:W-:Y:S01]  /*aee0*/  ISETP.NE.AND P1, PT, R9, 0x3, PT ;  /* 0x000000030900780c */ /* 0x008fe20003f25270 */
[----:B------:R-:W-:Y:S01]  /*aef0*/  VIADD R27, R10, 0x1 ;  /* 0x000000010a1b7836 */ /* 0x000fe20000000000 */
[----:B------:R-:W-:Y:S05]  /*af00*/  YIELD ;  /* 0x0000000000007946 */ /* 0x000fea0003800000 */
[----:B------:R-:W-:Y:S01]  /*af10*/  ISETP.NE.AND P0, PT, R27, 0x2, PT ;  /* 0x000000021b00780c */ /* 0x000fe20003f05270 */
[----:B------:R-:W-:Y:S01]  /*af20*/  IMAD.MOV R3, RZ, RZ, -R6 ;  /* 0x000000ffff037224 */ /* 0x000fe200078e0a06 */
[----:B------:R-:W-:-:S02]  /*af30*/  ULDC UR4, c[0x0][0x430] ;  /* 0x00010c0000047ab9 */ /* 0x000fc40000000800 */
[----:B------:R-:W-:Y:S01]  /*af40*/  SEL R28, RZ, 0x1, P0 ;  /* 0x00000001ff1c7807 */ /* 0x000fe20000000000 */
[----:B------:R-:W-:Y:S01]  /*af50*/  IMAD R8, R3, UR4, R8 ;  /* 0x0000000403087c24 */ /* 0x000fe2000f8e0208 */
[----:B------:R-:W-:Y:S02]  /*af60*/  SEL R27, R27, RZ, P0 ;  /* 0x000000ff1b1b7207 */ /* 0x000fe40000000000 */
[----:B------:R-:W-:Y:S02]  /*af70*/  MOV R26, R0 ;  /* 0x00000000001a7202 */ /* 0x000fe40000000f00 */
[----:B------:R-:W-:Y:S01]  /*af80*/  LOP3.LUT R28, R17, R28, RZ, 0x3c, !PT ;  /* 0x0000001c111c7212 */ /* 0x000fe200078e3cff */
[----:B0-----:R-:W-:Y:S06]  /*af90*/  @!P1 BRA `(.L_x_273) ;  /* 0x0000000000049947 */ /* 0x001fec0003800000 */
[----:B------:R-:W-:Y:S01]  /*afa0*/  BPT.TRAP 0x1 ;  /* 0x000000040000795c */ /* 0x000fe20000300000 */
.L_x_273:
[----:B------:R-:W-:Y:S01]  /*afb0*/  IMAD R6, R27, 0x8, R22 ;  /* 0x000000081b067824 */ /* 0x000fe200078e0216 */
[----:B------:R-:W-:Y:S01]  /*afc0*/  SHF.L.U32 R3, R28, 0x1f, RZ ;  /* 0x0000001f1c037819 */ /* 0x000fe200000006ff */
[----:B------:R-:W-:Y:S03]  /*afd0*/  BSSY B1, `(.L_x_274) ;  /* 0x0000003000017945 */ /* 0x000fe60003800000 */
[----:B------:R-:W0:Y:S02]  /*afe0*/  SYNCS.PHASECHK.TRANS64.TRYWAIT P0, [R6+URZ+0x2a840], R3 ;  /* 0x02a84003060075a7 */ /* 0x000e24000800017f */
[----:B0-----:R-:W-:Y:S05]  /*aff0*/  @!P0 BRA `(.L_x_275) ;  /* 0x0000003800088947 */ /* 0x001fea0003800000 */
.L_x_358:
[----:B------:R-:W-:Y:S05]  /*b000*/  BSYNC B1 ;  /* 0x0000000000017941 */ /* 0x000fea0003800000 */
.L_x_274:
[----:B------:R-:W-:Y:S01]  /*b010*/  SHF.R.S32.HI R20, RZ, 0x1f, R8 ;  /* 0x0000001fff147819 */ /* 0x000fe20000011408 */
[----:B------:R-:W-:Y:S01]  /*b020*/  ULDC.64 UR4, c[0x0][0x300] ;  /* 0x0000c00000047ab9 */ /* 0x000fe20000000a00 */
[----:B-----5:R-:W-:Y:S01]  /*b030*/  SHF.R.S32.HI R21, RZ, 0x1f, R7 ;  /* 0x0000001fff157819 */ /* 0x020fe20000011407 */
[----:B0-----:R-:W-:Y:S01]  /*b040*/  IMAD.WIDE.U32 R2, R8, UR4, RZ ;  /* 0x0000000408027c25 */ /* 0x001fe2000f8e00ff */
[C---:B------:R-:W-:Y:S02]  /*b050*/  LOP3.LUT P3, RZ, R25.reuse, 0x4, RZ, 0xc0, !PT ;  /* 0x0000000419ff7812 */ /* 0x040fe4000786c0ff */
[C---:B------:R-:W-:Y:S01]  /*b060*/  LOP3.LUT P2, RZ, R25.reuse, 0x2, RZ, 0xc0, !PT ;  /* 0x0000000219ff7812 */ /* 0x040fe2000784c0ff */
[----:B------:R-:W-:Y:S01]  /*b070*/  IMAD R0, R20, UR4, RZ ;  /* 0x0000000414007c24 */ /* 0x000fe2000f8e02ff */
[----:B------:R-:W-:Y:S01]  /*b080*/  LOP3.LUT P1, RZ, R25, 0x1, RZ, 0xc0, !PT ;  /* 0x0000000119ff7812 */ /* 0x000fe2000782c0ff */
[----:B------:R-:W-:Y:S02]  /*b090*/  IMAD R4, R27, 0x4800, R33 ;  /* 0x000048001b047824 */ /* 0x000fe400078e0221 */
[----:B------:R-:W-:Y:S01]  /*b0a0*/  IMAD R0, R8, UR5, R0 ;  /* 0x0000000508007c24 */ /* 0x000fe2000f8e0200 */
[----:B------:R-:W-:-:S03]  /*b0b0*/  ULDC.64 UR4, c[0x0][0x310] ;  /* 0x0000c40000047ab9 */ /* 0x000fc60000000a00 */
[----:B------:R-:W-:Y:S02]  /*b0c0*/  IMAD.IADD R3, R3, 0x1, R0 ;  /* 0x0000000103037824 */ /* 0x000fe400078e0200 */
[----:B------:R-:W-:Y:S02]  /*b0d0*/  IMAD R0, R21, UR4, RZ ;  /* 0x0000000415007c24 */ /* 0x000fe4000f8e02ff */
[----:B------:R-:W-:-:S04]  /*b0e0*/  IMAD.WIDE.U32 R2, R7, UR4, R2 ;  /* 0x0000000407027c25 */ /* 0x000fc8000f8e0002 */
        /* <DEDUP_REMOVED lines=8> */
[----:B------:R-:W-:Y:S01]  /*b170*/  IMAD.IADD R0, R0, 0x1, R3 ;  /* 0x0000000100007824 */ /* 0x000fe200078e0203 */
[----:B------:R-:W-:-:S04]  /*b180*/  UMOV UR4, 0xffffffff ;  /* 0xffffffff00047882 */ /* 0x000fc80000000000 */
[----:B------:R-:W-:Y:S01]  /*b190*/  LEA.HI.X R5, R2, UR5, R0, 0x1, P0 ;  /* 0x0000000502057c11 */ /* 0x000fe200080f0c00 */
[----:B------:R-:W-:Y:S06]  /*b1a0*/  BRA.DIV UR4, `(.L_x_276) ;  /* 0x0000003604b07947 */ /* 0x000fec000b800000 */
[----:B------:R-:W0:Y:S01]  /*b1b0*/  S2R R3, SR_TID.X ;  /* 0x0000000000037919 */ /* 0x000e220000002100 */
[----:B------:R-:W-:Y:S01]  /*b1c0*/  IMAD R4, R4, 0x2, R22 ;  /* 0x0000000204047824 */ /* 0x000fe200078e0216 */
[----:B------:R-:W1:Y:S04]  /*b1d0*/  SHFL.IDX PT, R2, R9, RZ, 0x181f ;  /* 0x00181fff09027589 */ /* 0x000e6800000e0000 */
[----:B------:R-:W-:Y:S01]  /*b1e0*/  SHFL.IDX PT, R35, R5, 0x2, 0x181f ;  /* 0x00581f0005237f89 */ /* 0x000fe200000e0000 */
[----:B0-----:R-:W-:-:S03]  /*b1f0*/  IMAD.SHL.U32 R11, R3, 0x8, RZ ;  /* 0x00000008030b7824 */ /* 0x001fc600078e00ff */
[----:B------:R-:W0:Y:S02]  /*b200*/  SHFL.IDX PT, R3, R5, RZ, 0x181f ;  /* 0x00181fff05037589 */ /* 0x000e2400000e0000 */
[----:B------:R-:W-:-:S04]  /*b210*/  LOP3.LUT R11, R11, 0x38, RZ, 0xc0, !PT ;  /* 0x000000380b0b7812 */ /* 0x000fc800078ec0ff */
[----:B------:R-:W-:-:S04]  /*b220*/  SHF.L.U32 R0, R11, 0x1, RZ ;  /* 0x000000010b007819 */ /* 0x000fc800000006ff */
[----:B-1----:R-:W-:-:S05]  /*b230*/  IADD3 R2, P0, R2, R0, RZ ;  /* 0x0000000002027210 */ /* 0x002fca0007f1e0ff */
[----:B0-----:R-:W-:-:S05]  /*b240*/  IMAD.X R3, RZ, RZ, R3, P0 ;  /* 0x000000ffff037224 */ /* 0x001fca00000e0603 */
[----:B------:R-:W-:Y:S04]  /*b250*/  LDGSTS.E.BYPASS.LTC128B.128 [R4+0x18400], desc[UR56][R2.64], !P3 ;  /* 0x1840000002047fae */ /* 0x000fe8000d901d78 */
[----:B------:R-:W-:Y:S04]  /*b260*/  LDGSTS.E.BYPASS.LTC128B.128 [R4+0x1b400], desc[UR56][R2.64+0x80], !P2 ;  /* 0x1b40008002047fae */ /* 0x000fe8000d101d78 */
[----:B------:R0:W-:Y:S04]  /*b270*/  LDGSTS.E.BYPASS.LTC128B.128 [R4+0x1e400], desc[UR56][R2.64+0x100], !P1 ;  /* 0x1e40010002047fae */ /* 0x0001e8000c901d78 */
[----:B0-----:R-:W0:Y:S04]  /*b280*/  SHFL.IDX PT, R2, R9, 0x1, 0x181f ;  /* 0x00381f0009027f89 */ /* 0x001e2800000e0000 */
[----:B------:R-:W1:Y:S01]  /*b290*/  SHFL.IDX PT, R3, R5, 0x1, 0x181f ;  /* 0x00381f0005037f89 */ /* 0x000e6200000e0000 */
[----:B0-----:R-:W-:-:S05]  /*b2a0*/  IADD3 R2, P0, R2, R0, RZ ;  /* 0x0000000002027210 */ /* 0x001fca0007f1e0ff */
[----:B-1----:R-:W-:-:S05]  /*b2b0*/  IMAD.X R3, RZ, RZ, R3, P0 ;  /* 0x000000ffff037224 */ /* 0x002fca00000e0603 */
[----:B------:R-:W-:Y:S04]  /*b2c0*/  LDGSTS.E.BYPASS.LTC128B.128 [R4+0x18c00], desc[UR56][R2.64], !P3 ;  /* 0x18c0000002047fae */ /* 0x000fe8000d901d78 */
[----:B------:R-:W-:Y:S04]  /*b2d0*/  LDGSTS.E.BYPASS.LTC128B.128 [R4+0x1bc00], desc[UR56][R2.64+0x80], !P2 ;  /* 0x1bc0008002047fae */ /* 0x000fe8000d101d78 */
[----:B------:R0:W-:Y:S04]  /*b2e0*/  LDGSTS.E.BYPASS.LTC128B.128 [R4+0x1ec00], desc[UR56][R2.64+0x100], !P1 ;  /* 0x1ec0010002047fae */ /* 0x0001e8000c901d78 */
[----:B0-----:R-:W0:Y:S02]  /*b2f0*/  SHFL.IDX PT, R2, R9, 0x2, 0x181f ;  /* 0x00581f0009027f89 */ /* 0x001e2400000e0000 */
[----:B0-----:R-:W-:-:S05]  /*b300*/  IADD3 R2, P0, R2, R0, RZ ;  /* 0x0000000002027210 */ /* 0x001fca0007f1e0ff */
[----:B------:R-:W-:Y:S02]  /*b310*/  IMAD.X R3, RZ, RZ, R35, P0 ;  /* 0x000000ffff037224 */ /* 0x000fe400000e0623 */
[----:B------:R-:W-:Y:S04]  /*b320*/  SHFL.IDX PT, R35, R5, 0x3, 0x181f ;  /* 0x00781f0005237f89 */ /* 0x000fe800000e0000 */
        /* <DEDUP_REMOVED lines=11> */
[----:B0-----:R-:W-:-:S04]  /*b3e0*/  IADD3 R2, P0, R2, R0, RZ ;  /* 0x0000000002027210 */ /* 0x001fc80007f1e0ff */
[----:B------:R-:W-:Y:S02]  /*b3f0*/  IADD3.X R3, RZ, R35, RZ, P0, !PT ;  /* 0x00000023ff037210 */ /* 0x000fe400007fe4ff */
[----:B------:R0:W1:Y:S04]  /*b400*/  SHFL.IDX PT, R35, R5, 0x5, 0x181f ;  /* 0x00b81f0005237f89 */ /* 0x00006800000e0000 */
[----:B------:R-:W-:Y:S04]  /*b410*/  LDGSTS.E.BYPASS.LTC128B.128 [R4+0x1a400], desc[UR56][R2.64], !P3 ;  /* 0x1a40000002047fae */ /* 0x000fe8000d901d78 */
[----:B------:R-:W-:Y:S04]  /*b420*/  LDGSTS.E.BYPASS.LTC128B.128 [R4+0x1d400], desc[UR56][R2.64+0x80], !P2 ;  /* 0x1d40008002047fae */ /* 0x000fe8000d101d78 */
[----:B------:R2:W-:Y:S04]  /*b430*/  LDGSTS.E.BYPASS.LTC128B.128 [R4+0x20400], desc[UR56][R2.64+0x100], !P1 ;  /* 0x2040010002047fae */ /* 0x0005e8000c901d78 */
[----:B-12---:R0:W2:Y:S02]  /*b440*/  SHFL.IDX PT, R2, R9, 0x5, 0x181f ;  /* 0x00b81f0009027f89 */ /* 0x0060a400000e0000 */
.L_x_372:
[----:B--2---:R-:W-:-:S05]  /*b450*/  IADD3 R2, P0, R2, R0, RZ ;  /* 0x0000000002027210 */ /* 0x004fca0007f1e0ff */
[----:B------:R-:W-:Y:S01]  /*b460*/  IMAD.X R3, RZ, RZ, R35, P0 ;  /* 0x000000ffff037224 */ /* 0x000fe200000e0623 */
[----:B------:R-:W-:-:S04]  /*b470*/  PLOP3.LUT P0, PT, PT, PT, PT, 0x80, 0x0 ;  /* 0x000000000000781c */ /* 0x000fc80003f0f070 */
[----:B------:R-:W-:Y:S01]  /*b480*/  @!PT LDS RZ, [RZ] ;  /* 0x00000000fffff984 */ /* 0x000fe20000000800 */
[----:B------:R-:W-:Y:S01]  /*b490*/  @!PT LDS RZ, [RZ] ;  /* 0x00000000fffff984 */ /* 0x000fe20000000800 */
[----:B------:R-:W-:Y:S01]  /*b4a0*/  @!PT LDS RZ, [RZ] ;  /* 0x00000000fffff984 */ /* 0x000fe20000000800 */
[----:B------:R1:W-:Y:S04]  /*b4b0*/  LDGSTS.E.BYPASS.LTC128B.128 [R4+0x1ac00], desc[UR56][R2.64], !P3 ;  /* 0x1ac0000002047fae */ /* 0x0003e8000d901d78 */
[----:B------:R1:W-:Y:S04]  /*b4c0*/  LDGSTS.E.BYPASS.LTC128B.128 [R4+0x1dc00], desc[UR56][R2.64+0x80], !P2 ;  /* 0x1dc0008002047fae */ /* 0x0003e8000d101d78 */
[----:B------:R1:W-:Y:S01]  /*b4d0*/  LDGSTS.E.BYPASS.LTC128B.128 [R4+0x20c00], desc[UR56][R2.64+0x100], !P1 ;  /* 0x20c0010002047fae */ /* 0x0003e2000c901d78 */
[----:B------:R-:W-:Y:S01]  /*b4e0*/  NOP ;  /* 0x0000000000007918 */ /* 0x000fe20000000000 */
.L_x_277:
[----:B------:R-:W-:Y:S02]  /*b4f0*/  PLOP3.LUT P1, PT, P1, P0, PT, 0xa2, 0x0 ;  /* 0x000000000000781c */ /* 0x000fe40000f21472 */
[----:B------:R-:W-:-:S08]  /*b500*/  @P0 R2UR P1, UR4, R6 ;  /* 0x00000000060402ca */ /* 0x000fd00000020000 */
[----:B------:R-:W-:-:S05]  /*b510*/  @P0 PLOP3.LUT P0, PT, P1, PT, PT, 0x80, 0x0 ;  /* 0x000000000000081c */ /* 0x000fca0000f0f070 */
[----:B------:R-:W-:Y:S01]  /*b520*/  @!P1 SYNCS.ARRIVE.TRANS64.RED.A0T1 RZ, [UR4+0x2a830], RZ ;  /* 0x02a830ffffff99a7 */ /* 0x000fe20008200404 */
[----:B------:R-:W-:Y:S07]  /*b530*/  @!P1 ARRIVES.LDGSTSBAR.64.TRANSCNT [UR4+0x2a830] ;  /* 0x02a83000ff0099b0 */ /* 0x000fee0008000a84 */
[----:B------:R-:W-:Y:S05]  /*b540*/  @P0 BRA.U.ANY `(.L_x_277) ;  /* 0xfffffffd00e80947 */ /* 0x000fea000393ffff */
[----:B------:R-:W-:Y:S01]  /*b550*/  NOP ;  /* 0x0000000000007918 */ /* 0x000fe20000000000 */
[----:B-1----:R-:W2:Y:S02]  /*b560*/  LDL R2, [R1+0x20] ;  /* 0x0000200001027983 */ /* 0x002ea40000100800 */
[----:B--2---:R-:W-:-:S13]  /*b570*/  ISETP.NE.AND P2, PT, R2, 0x3, PT ;  /* 0x000000030200780c */ /* 0x004fda0003f45270 */
[----:B------:R-:W-:Y:S05]  /*b580*/  @!P2 BRA `(.L_x_278) ;  /* 0x000000000004a947 */ /* 0x000fea0003800000 */
[----:B------:R-:W-:Y:S01]  /*b590*/  BPT.TRAP 0x1 ;  /* 0x000000040000795c */ /* 0x000fe20000300000 */
.L_x_278:
[----:B------:R1:W-:Y:S01]  /*b5a0*/  SYNCS.ARRIVE.TRANS64.A1T0 RZ, [R6+URZ+0x2a830], RZ ;  /* 0x02a830ff06ff79a7 */ /* 0x0003e2000810003f */
[----:B------:R-:W-:Y:S05]  /*b5b0*/  @!P2 BRA `(.L_x_279) ;  /* 0x000000000004a947 */ /* 0x000fea0003800000 */
[----:B------:R-:W-:Y:S01]  /*b5c0*/  BPT.TRAP 0x1 ;  /* 0x000000040000795c */ /* 0x000fe20000300000 */
.L_x_279:
[----:B------:R-:W-:Y:S01]  /*b5d0*/  SHF.L.U32 R2, R17, 0x1f, RZ ;  /* 0x0000001f11027819 */ /* 0x000fe200000006ff */
[----:B------:R-:W-:Y:S01]  /*b5e0*/  IMAD R4, R10, 0x8, R22 ;  /* 0x000000080a047824 */ /* 0x000fe200078e0216 */
[----:B------:R-:W-:Y:S03]  /*b5f0*/  BSSY B1, `(.L_x_280) ;  /* 0x0000003000017945 */ /* 0x000fe60003800000 */
[----:B------:R-:W2:Y:S02]  /*b600*/  SYNCS.PHASECHK.TRANS64.TRYWAIT P0, [R4+URZ+0x2a860], R2 ;  /* 0x02a86002040075a7 */ /* 0x000ea4000800017f */
[----:B--2---:R-:W-:Y:S05]  /*b610*/  @!P0 BRA `(.L_x_281) ;  /* 0x0000003800708947 */ /* 0x004fea0003800000 */
.L_x_373:
[----:B------:R-:W-:Y:S05]  /*b620*/  BSYNC B1 ;  /* 0x0000000000017941 */ /* 0x000fea0003800000 */
.L_x_280:
[----:B------:R-:W3:Y:S01]  /*b630*/  S2R R3, SR_TID.X ;  /* 0x0000000000037919 */ /* 0x000ee20000002100 */
[----:B------:R-:W-:Y:S01]  /*b640*/  UMOV UR4, 0xffffffff ;  /* 0xffffffff00047882 */ /* 0x000fe20000000000 */
[----:B-1----:R-:W-:Y:S01]  /*b650*/  IMAD R6, R30, -0x60, R36 ;  /* 0xffffffa01e067824 */ /* 0x002fe200078e0224 */
[----:B------:R-:W-:Y:S01]  /*b660*/  LOP3.LUT P0, RZ, R29, 0x2, RZ, 0xc0, !PT ;  /* 0x000000021dff7812 */ /* 0x000fe2000780c0ff */
[----:B0-----:R-:W-:Y:S01]  /*b670*/  IMAD R5, R10, 0x3000, R33 ;  /* 0x000030000a057824 */ /* 0x001fe200078e0221 */
[----:B---3--:R-:W-:-:S04]  /*b680*/  LOP3.LUT R3, R3, 0x7f, RZ, 0xc0, !PT ;  /* 0x0000007f03037812 */ /* 0x008fc800078ec0ff */
[----:B------:R-:W-:-:S05]  /*b690*/  SHF.R.U32.HI R3, RZ, 0x3, R3 ;  /* 0x00000003ff037819 */ /* 0x000fca0000011603 */
[----:B------:R-:W-:Y:S01]  /*b6a0*/  IMAD.IADD R6, R6, 0x1, -R3 ;  /* 0x0000000106067824 */ /* 0x000fe200078e0a03 */
[----:B------:R-:W-:Y:S06]  /*b6b0*/  BRA.DIV UR4, `(.L_x_282) ;  /* 0x0000003a045c7947 */ /* 0x000fec000b800000 */
[----:B--2---:R-:W0:Y:S01]  /*b6c0*/  SHFL.IDX PT, R2, R23, RZ, 0x181f ;  /* 0x00181fff17027589 */ /* 0x004e2200000e0000 */
[----:B------:R-:W-:-:S03]  /*b6d0*/  IMAD R5, R5, 0x2, R22 ;  /* 0x0000000205057824 */ /* 0x000fc600078e0216 */
[----:B------:R-:W1:Y:S01]  /*b6e0*/  SHFL.IDX PT, R3, R24, RZ, 0x181f ;  /* 0x00181fff18037589 */ /* 0x000e6200000e0000 */
[----:B0-----:R-:W-:-:S05]  /*b6f0*/  IADD3 R2, P1, R2, R0, RZ ;  /* 0x0000000002027210 */ /* 0x001fca0007f3e0ff */
[----:B-1----:R-:W-:Y:S01]  /*b700*/  IMAD.X R3, RZ, RZ, R3, P1 ;  /* 0x000000ffff037224 */ /* 0x002fe200008e0603 */
[----:B------:R-:W-:-:S04]  /*b710*/  LOP3.LUT P1, RZ, R29, 0x1, RZ, 0xc0, !PT ;  /* 0x000000011dff7812 */ /* 0x000fc8000782c0ff */
[----:B------:R-:W-:-:S13]  /*b720*/  ISETP.LT.OR P2, PT, R6, 0x1, !P1 ;  /* 0x000000010600780c */ /* 0x000fda0004f41670 */
[----:B------:R-:W-:Y:S01]  /*b730*/  @!PT LDS RZ, [RZ] ;  /* 0x00000000fffff984 */ /* 0x000fe20000000800 */
[----:B------:R-:W-:Y:S01]  /*b740*/  LDGSTS.E.BYPASS.LTC128B.128 [R5+0x400], desc[UR56][R2.64], !P2 ;  /* 0x0040000002057fae */ /* 0x000fe2000d101d78 */
[----:B------:R-:W-:-:S13]  /*b750*/  ISETP.LT.OR P2, PT, R6, 0x1, !P0 ;  /* 0x000000010600780c */ /* 0x000fda0004741670 */
[----:B------:R0:W-:Y:S04]  /*b760*/  LDGSTS.E.BYPASS.LTC128B.128 [R5+0x3400], desc[UR56][R2.64+0x80], !P2 ;  /* 0x0340008002057fae */ /* 0x0001e8000d101d78 */
[----:B0-----:R-:W0:Y:S04]  /*b770*/  SHFL.IDX PT, R2, R23, 0x1, 0x181f ;  /* 0x00381f0017027f89 */ /* 0x001e2800000e0000 */
[----:B------:R-:W1:Y:S01]  /*b780*/  SHFL.IDX PT, R3, R24, 0x1, 0x181f ;  /* 0x00381f0018037f89 */ /* 0x000e6200000e0000 */
[----:B0-----:R-:W-:-:S04]  /*b790*/  IADD3 R2, P2, R2, R0, RZ ;  /* 0x0000000002027210 */ /* 0x001fc80007f5e0ff */
[----:B-1----:R-:W-:Y:S02]  /*b7a0*/  IADD3.X R3, RZ, R3, RZ, P2, !PT ;  /* 0x00000003ff037210 */ /* 0x002fe400017fe4ff */
[----:B------:R-:W-:-:S13]  /*b7b0*/  ISETP.LT.OR P2, PT, R6, 0x11, !P1 ;  /* 0x000000110600780c */ /* 0x000fda0004f41670 */
[----:B------:R-:W-:Y:S01]  /*b7c0*/  LDGSTS.E.BYPASS.LTC128B.128 [R5+0xc00], desc[UR56][R2.64], !P2 ;  /* 0x00c0000002057fae */ /* 0x000fe2000d101d78 */
[----:B------:R-:W-:-:S13]  /*b7d0*/  ISETP.LT.OR P2, PT, R6, 0x11, !P0 ;  /* 0x000000110600780c */ /* 0x000fda0004741670 */
[----:B------:R0:W-:Y:S04]  /*b7e0*/  LDGSTS.E.BYPASS.LTC128B.128 [R5+0x3c00], desc[UR56][R2.64+0x80], !P2 ;  /* 0x03c0008002057fae */ /* 0x0001e8000d101d78 */
[----:B0-----:R-:W0:Y:S04]  /*b7f0*/  SHFL.IDX PT, R2, R23, 0x2, 0x181f ;  /* 0x00581f0017027f89 */ /* 0x001e2800000e0000 */
[----:B------:R-:W1:Y:S01]  /*b800*/  SHFL.IDX PT, R3, R24, 0x2, 0x181f ;  /* 0x00581f0018037f89 */ /* 0x000e6200000e0000 */
[----:B0-----:R-:W-:-:S05]  /*b810*/  IADD3 R2, P2, R2, R0, RZ ;  /* 0x0000000002027210 */ /* 0x001fca0007f5e0ff */
[----:B-1----:R-:W-:Y:S01]  /*b820*/  IMAD.X R3, RZ, RZ, R3, P2 ;  /* 0x000000ffff037224 */ /* 0x002fe200010e0603 */
        /* <DEDUP_REMOVED lines=13> */
[----:B------:R-:W1:Y:S04]  /*b900*/  SHFL.IDX PT, R3, R24, 0x4, 0x181f ;  /* 0x00981f0018037f89 */ /* 0x000e6800000e0000 */
[----:B------:R-:W2:Y:S01]  /*b910*/  SHFL.IDX PT, R24, R24, 0x5, 0x181f ;  /* 0x00b81f0018187f89 */ /* 0x000ea200000e0000 */
[----:B0-----:R-:W-:-:S05]  /*b920*/  IADD3 R2, P2, R2, R0, RZ ;  /* 0x0000000002027210 */ /* 0x001fca0007f5e0ff */
[----:B-1----:R-:W-:Y:S01]  /*b930*/  IMAD.X R3, RZ, RZ, R3, P2 ;  /* 0x000000ffff037224 */ /* 0x002fe200010e0603 */
[----:B------:R-:W-:-:S13]  /*b940*/  ISETP.LT.OR P2, PT, R6, 0x41, !P1 ;  /* 0x000000410600780c */ /* 0x000fda0004f41670 */
[----:B------:R-:W-:Y:S01]  /*b950*/  LDGSTS.E.BYPASS.LTC128B.128 [R5+0x2400], desc[UR56][R2.64], !P2 ;  /* 0x0240000002057fae */ /* 0x000fe2000d101d78 */
[----:B------:R-:W-:-:S13]  /*b960*/  ISETP.LT.OR P2, PT, R6, 0x41, !P0 ;  /* 0x000000410600780c */ /* 0x000fda0004741670 */
[----:B------:R0:W-:Y:S04]  /*b970*/  LDGSTS.E.BYPASS.LTC128B.128 [R5+0x5400], desc[UR56][R2.64+0x80], !P2 ;  /* 0x0540008002057fae */ /* 0x0001e8000d101d78 */
[----:B0-2---:R0:W1:Y:S02]  /*b980*/  SHFL.IDX PT, R2, R23, 0x5, 0x181f ;  /* 0x00b81f0017027f89 */ /* 0x00506400000e0000 */
.L_x_387:
[C---:B------:R-:W-:Y:S01]  /*b990*/  ISETP.LT.OR P1, PT, R6.reuse, 0x51, !P1 ;  /* 0x000000510600780c */ /* 0x040fe20004f21670 */
[----:B------:R-:W-:Y:S01]  /*b9a0*/  ULDC.64 UR4, c[0x0][0x328] ;  /* 0x0000ca0000047ab9 */ /* 0x000fe20000000a00 */
[----:B------:R-:W-:Y:S01]  /*b9b0*/  ISETP.LT.OR P0, PT, R6, 0x51, !P0 ;  /* 0x000000510600780c */ /* 0x000fe20004701670 */
[----:B------:R-:W-:Y:S01]  /*b9c0*/  IMAD R9, R20, UR4, RZ ;  /* 0x0000000414097c24 */ /* 0x000fe2000f8e02ff */
[----:B-1----:R-:W-:-:S03]  /*b9d0*/  IADD3 R2, P2, R2, R0, RZ ;  /* 0x0000000002027210 */ /* 0x002fc60007f5e0ff */
[----:B------:R-:W-:Y:S02]  /*b9e0*/  IMAD R9, R8, UR5, R9 ;  /* 0x0000000508097c24 */ /* 0x000fe4000f8e0209 */
[----:B------:R-:W-:-:S05]  /*b9f0*/  IMAD.X R3, RZ, RZ, R24, P2 ;  /* 0x000000ffff037224 */ /* 0x000fca00010e0618 */
[----:B------:R-:W-:Y:S01]  /*ba00*/  @!PT LDS RZ, [RZ] ;  /* 0x00000000fffff984 */ /* 0x000fe20000000800 */
[----:B------:R-:W-:Y:S01]  /*ba10*/  @!PT LDS RZ, [RZ] ;  /* 0x00000000fffff984 */ /* 0x000fe20000000800 */
[----:B------:R-:W-:Y:S01]  /*ba20*/  @!PT LDS RZ, [RZ] ;  /* 0x00000000fffff984 */ /* 0x000fe20000000800 */
[----:B------:R-:W-:Y:S04]  /*ba30*/  LDGSTS.E.BYPASS.LTC128B.128 [R5+0x2c00], desc[UR56][R2.64], !P1 ;  /* 0x02c0000002057fae */ /* 0x000fe8000c901d78 */
[----:B------:R1:W-:Y:S01]  /*ba40*/  LDGSTS.E.BYPASS.LTC128B.128 [R5+0x5c00], desc[UR56][R2.64+0x80], !P0 ;  /* 0x05c0008002057fae */ /* 0x0003e2000c101d78 */
[----:B------:R-:W-:Y:S01]  /*ba50*/  PLOP3.LUT P0, PT, PT, PT, PT, 0x80, 0x0 ;  /* 0x000000000000781c */ /* 0x000fe20003f0f070 */
[----:B------:R-:W-:Y:S01]  /*ba60*/  NOP ;  /* 0x0000000000007918 */ /* 0x000fe20000000000 */
[----:B-1----:R-:W-:Y:S01]  /*ba70*/  IMAD.WIDE.U32 R2, R8, UR4, RZ ;  /* 0x0000000408027c25 */ /* 0x002fe2000f8e00ff */
[----:B------:R-:W-:-:S03]  /*ba80*/  ULDC.64 UR4, c[0x0][0x338] ;  /* 0x0000ce0000047ab9 */ /* 0x000fc60000000a00 */
[----:B------:R-:W-:Y:S02]  /*ba90*/  IMAD.IADD R3, R3, 0x1, R9 ;  /* 0x0000000103037824 */ /* 0x000fe400078e0209 */
[----:B------:R-:W-:Y:S02]  /*baa0*/  IMAD R0, R21, UR4, RZ ;  /* 0x0000000415007c24 */ /* 0x000fe4000f8e02ff */
[----:B------:R-:W-:-:S04]  /*bab0*/  IMAD.WIDE.U32 R2, R7, UR4, R2 ;  /* 0x0000000407027c25 */ /* 0x000fc8000f8e0002 */
[----:B------:R-:W-:-:S05]  /*bac0*/  IMAD R9, R7, UR5, R0 ;  /* 0x0000000507097c24 */ /* 0x000fca000f8e0200 */
[----:B------:R-:W-:-:S07]  /*bad0*/  IADD3 R9, R3, R9, RZ ;  /* 0x0000000903097210 */ /* 0x000fce0007ffe0ff */
.L_x_283:
        /* <DEDUP_REMOVED lines=11> */
.L_x_284:
        /* <DEDUP_REMOVED lines=8> */
[----:B------:R-:W-:Y:S01]  /*bc10*/  VIADD R0, R26, 0xffffffff ;  /* 0xffffffff1a007836 */ /* 0x000fe20000000000 */
[C---:B0-----:R-:W-:Y:S01]  /*bc20*/  LEA R23, P0, R2.reuse, UR4, 0x1 ;  /* 0x0000000402177c11 */ /* 0x041fe2000f8008ff */
[----:B------:R-:W-:Y:S02]  /*bc30*/  IMAD.IADD R3, R5, 0x1, R3 ;  /* 0x0000000105037824 */ /* 0x000fe400078e0203 */
[----:B------:R-:W-:Y:S02]  /*bc40*/  IMAD.MOV.U32 R17, RZ, RZ, R28 ;  /* 0x000000ffff117224 */ /* 0x000fe400078e001c */
[----:B------:R-:W-:Y:S01]  /*bc50*/  IMAD.MOV.U32 R10, RZ, RZ, R27 ;  /* 0x000000ffff0a7224 */ /* 0x000fe200078e001b */
[----:B------:R-:W-:Y:S02]  /*bc60*/  LEA.HI.X R24, R2, UR5, R3, 0x1, P0 ;  /* 0x0000000502187c11 */ /* 0x000fe400080f0c03 */
[----:B------:R-:W-:-:S13]  /*bc70*/  ISETP.GT.AND P0, PT, R26, RZ, PT ;  /* 0x000000ff1a00720c */ /* 0x000fda0003f04270 */
[----:B-1----:R-:W-:Y:S05]  /*bc80*/  @P0 BRA `(.L_x_285) ;  /* 0xfffffff000200947 */ /* 0x002fea000383ffff */
.L_x_272:
[----:B------:R-:W-:Y:S05]  /*bc90*/  BSYNC B0 ;  /* 0x0000000000007941 */ /* 0x000fea0003800000 */
.L_x_271:
[----:B------:R-:W1:Y:S01]  /*bca0*/  S2R R2, SR_TID.X ;  /* 0x0000000000027919 */ /* 0x000e620000002100 */
[----:B------:R-:W-:Y:S01]  /*bcb0*/  BSSY B0, `(.L_x_286) ;  /* 0x0000010000007945 */ /* 0x000fe20003800000 */
[----:B-1----:R-:W-:-:S04]  /*bcc0*/  LOP3.LUT R2, R2, 0x7f, RZ, 0xc0, !PT ;  /* 0x0000007f02027812 */ /* 0x002fc800078ec0ff */
[----:B------:R-:W-:-:S13]  /*bcd0*/  ISETP.NE.AND P0, PT, R2, RZ, PT ;  /* 0x000000ff0200720c */ /* 0x000fda0003f05270 */
[----:B------:R-:W-:Y:S05]  /*bce0*/  @P0 BRA `(.L_x_287) ;  /* 0x0000000000300947 */ /* 0x000fea0003800000 */
[----:B------:R-:W1:Y:S01]  /*bcf0*/  S2R R5, SR_LANEID ;  /* 0x0000000000057919 */ /* 0x000e620000000000 */
[----:B------:R-:W-:Y:S01]  /*bd00*/  VOTEU.ANY UR4, UPT, PT ;  /* 0x0000000000047886 */ /* 0x000fe200038e0100 */
[----:B0-----:R-:W0:Y:S01]  /*bd10*/  LDC.64 R2, c[0x0][0xc60] ;  /* 0x00031800ff027b82 */ /* 0x001e220000000a00 */
[----:B------:R-:W1:Y:S02]  /*bd20*/  FLO.U32 R0, UR4 ;  /* 0x0000000400007d00 */ /* 0x000e6400080e0000 */
[----:B-1----:R-:W-:-:S06]  /*bd30*/  ISETP.EQ.U32.AND P0, PT, R0, R5, PT ;  /* 0x000000050000720c */ /* 0x002fcc0003f02070 */
[----:B------:R-:W0:Y:S07]  /*bd40*/  POPC R5, UR4 ;  /* 0x0000000400057d09 */ /* 0x000e2e0008000000 */
[----:B0-----:R-:W2:Y:S01]  /*bd50*/  @P0 ATOMG.E.ADD.STRONG.GPU PT, R3, desc[UR56][R2.64], R5 ;  /* 0x00000005020309a8 */ /* 0x001ea200081ee1f8 */
[----:B------:R-:W0:Y:S02]  /*bd60*/  S2R R4, SR_LTMASK ;  /* 0x0000000000047919 */ /* 0x000e240000003900 */
[----:B0-----:R-:W-:-:S04]  /*bd70*/  LOP3.LUT R4, R4, UR4, RZ, 0xc0, !PT ;  /* 0x0000000404047c12 */ /* 0x001fc8000f8ec0ff */
[----:B------:R-:W0:Y:S01]  /*bd80*/  POPC R7, R4 ;  /* 0x0000000400077309 */ /* 0x000e220000000000 */
[----:B--2---:R-:W0:Y:S02]  /*bd90*/  SHFL.IDX PT, R0, R3, R0, 0x1f ;  /* 0x00001f0003007589 */ /* 0x004e2400000e0000 */
[----:B0-----:R-:W-:-:S07]  /*bda0*/  IADD3 R16, R0, UR36, R7 ;  /* 0x0000002400107c10 */ /* 0x001fce000fffe007 */
.L_x_287:
[----:B------:R-:W-:Y:S05]  /*bdb0*/  BSYNC B0 ;  /* 0x0000000000007941 */ /* 0x000fea0003800000 */
.L_x_286:
[----:B------:R-:W2:Y:S02]  /*bdc0*/  LDL R0, [R1+0x20] ;  /* 0x0000200001007983 */ /* 0x000ea40000100800 */
[----:B--2---:R-:W-:-:S13]  /*bdd0*/  ISETP.NE.AND P0, PT, R0, 0x3, PT ;  /* 0x000000030000780c */ /* 0x004fda0003f05270 */
[----:B------:R-:W-:Y:S05]  /*bde0*/  @!P0 BRA `(.L_x_288) ;  /* 0x0000000000048947 */ /* 0x000fea0003800000 */
[----:B------:R-:W-:Y:S01]  /*bdf0*/  BPT.TRAP 0x1 ;  /* 0x000000040000795c */ /* 0x000fe20000300000 */
.L_x_288:
[----:B------:R-:W-:Y:S01]  /*be00*/  IMAD R0, R27, 0x8, R22 ;  /* 0x000000081b007824 */ /* 0x000fe200078e0216 */
[----:B0-----:R-:W-:Y:S01]  /*be10*/  SHF.L.U32 R3, R28, 0x1f, RZ ;  /* 0x0000001f1c037819 */ /* 0x001fe200000006ff */
[----:B------:R-:W-:Y:S01]  /*be20*/  BSSY B0, `(.L_x_289) ;  /* 0x0000004000007945 */ /* 0x000fe20003800000 */
[----:B------:R-:W-:Y:S02]  /*be30*/  IMAD R5, R26, -0x60, R36 ;  /* 0xffffffa01a057824 */ /* 0x000fe400078e0224 */
[----:B------:R-:W0:Y:S02]  /*be40*/  SYNCS.PHASECHK.TRANS64.TRYWAIT P0, [R0+URZ+0x2a860], R3 ;  /* 0x02a86003000075a7 */ /* 0x000e24000800017f */
[----:B0-----:R-:W-:Y:S05]  /*be50*/  @!P0 BRA `(.L_x_290) ;  /* 0x0000003800648947 */ /* 0x001fea0003800000 */
.L_x_388:
[----:B------:R-:W-:Y:S05]  /*be60*/  BSYNC B0 ;  /* 0x0000000000007941 */ /* 0x000fea0003800000 */
.L_x_289:
[----:B------:R-:W1:Y:S01]  /*be70*/  S2R R2, SR_TID.X ;  /* 0x0000000000027919 */ /* 0x000e620000002100 */
[----:B------:R-:W-:Y:S01]  /*be80*/  UMOV UR4, 0xffffffff ;  /* 0xffffffff00047882 */ /* 0x000fe20000000000 */
[----:B------:R-:W-:Y:S01]  /*be90*/  IMAD R7, R27, 0x3000, R33 ;  /* 0x000030001b077824 */ /* 0x000fe200078e0221 */
[----:B-1----:R-:W-:-:S04]  /*bea0*/  LOP3.LUT R2, R2, 0x7f, RZ, 0xc0, !PT ;  /* 0x0000007f02027812 */ /* 0x002fc800078ec0ff */
[----:B------:R-:W-:-:S05]  /*beb0*/  SHF.R.U32.HI R2, RZ, 0x3, R2 ;  /* 0x00000003ff027819 */ /* 0x000fca0000011602 */
[----:B------:R-:W-:Y:S01]  /*bec0*/  IMAD.IADD R5, R5, 0x1, -R2 ;  /* 0x0000000105057824 */ /* 0x000fe200078e0a02 */
[----:B------:R-:W-:Y:S06]  /*bed0*/  BRA.DIV UR4, `(.L_x_291) ;  /* 0x0000003a04587947 */ /* 0x000fec000b800000 */
[----:B------:R-:W1:Y:S01]  /*bee0*/  S2R R2, SR_TID.X ;  /* 0x0000000000027919 */ /* 0x000e620000002100 */
[----:B------:R-:W-:Y:S02]  /*bef0*/  LOP3.LUT P0, RZ, R29, 0x2, RZ, 0xc0, !PT ;  /* 0x000000021dff7812 */ /* 0x000fe4000780c0ff */
[----:B------:R-:W-:Y:S01]  /*bf00*/  LEA R4, R7, R22, 0x1 ;  /* 0x0000001607047211 */ /* 0x000fe200078e08ff */
[----:B------:R-:W2:Y:S01]  /*bf10*/  SHFL.IDX PT, R14, R23, RZ, 0x181f ;  /* 0x00181fff170e7589 */ /* 0x000ea200000e0000 */
[----:B------:R-:W-:-:S03]  /*bf20*/  ISETP.LT.OR P3, PT, R5, 0x1, !P0 ;  /* 0x000000010500780c */ /* 0x000fc60004761670 */
[----:B0-----:R-:W0:Y:S04]  /*bf30*/  SHFL.IDX PT, R3, R24, RZ, 0x181f ;  /* 0x00181fff18037589 */ /* 0x001e2800000e0000 */
[----:B------:R-:W-:Y:S04]  /*bf40*/  SHFL.IDX PT, R9, R23, 0x2, 0x181f ;  /* 0x00581f0017097f89 */ /* 0x000fe800000e0000 */
[----:B------:R-:W-:Y:S01]  /*bf50*/  SHFL.IDX PT, R7, R24, 0x2, 0x181f ;  /* 0x00581f0018077f89 */ /* 0x000fe200000e0000 */
[----:B-1----:R-:W-:Y:S01]  /*bf60*/  IMAD.SHL.U32 R8, R2, 0x8, RZ ;  /* 0x0000000802087824 */ /* 0x002fe200078e00ff */
[----:B------:R-:W-:-:S04]  /*bf70*/  LOP3.LUT R2, R29, 0x1, RZ, 0xc0, !PT ;  /* 0x000000011d027812 */ /* 0x000fc800078ec0ff */
[----:B------:R-:W-:Y:S02]  /*bf80*/  LOP3.LUT R8, R8, 0x38, RZ, 0xc0, !PT ;  /* 0x0000003808087812 */ /* 0x000fe400078ec0ff */
[----:B------:R-:W-:-:S03]  /*bf90*/  ISETP.NE.U32.AND P1, PT, R2, 0x1, PT ;  /* 0x000000010200780c */ /* 0x000fc60003f25070 */
[----:B------:R-:W-:Y:S01]  /*bfa0*/  IMAD.SHL.U32 R6, R8, 0x2, RZ ;  /* 0x0000000208067824 */ /* 0x000fe200078e00ff */
[----:B------:R-:W-:Y:S01]  /*bfb0*/  ISETP.LT.OR P2, PT, R5, 0x1, P1 ;  /* 0x000000010500780c */ /* 0x000fe20000f41670 */
[----:B------:R-:W-:Y:S03]  /*bfc0*/  SHFL.IDX PT, R8, R24, 0x1, 0x181f ;  /* 0x00381f0018087f89 */ /* 0x000fe600000e0000 */
[----:B--2---:R-:W-:Y:S02]  /*bfd0*/  IADD3 R2, P4, R14, R6, RZ ;  /* 0x000000060e027210 */ /* 0x004fe40007f9e0ff */
[----:B------:R-:W1:Y:S03]  /*bfe0*/  SHFL.IDX PT, R14, R23, 0x1, 0x181f ;  /* 0x00381f00170e7f89 */ /* 0x000e6600000e0000 */
[----:B0-----:R-:W-:-:S05]  /*bff0*/  IMAD.X R3, RZ, RZ, R3, P4 ;  /* 0x000000ffff037224 */ /* 0x001fca00020e0603 */
[----:B------:R-:W-:Y:S01]  /*c000*/  LDGSTS.E.BYPASS.LTC128B.128 [R4+0x400], desc[UR56][R2.64], !P2 ;  /* 0x0040000002047fae */ /* 0x000fe2000d101d78 */
[----:B------:R-:W-:-:S03]  /*c010*/  ISETP.LT.OR P2, PT, R5, 0x11, P1 ;  /* 0x000000110500780c */ /* 0x000fc60000f41670 */
[----:B------:R1:W-:Y:S01]  /*c020*/  LDGSTS.E.BYPASS.LTC128B.128 [R4+0x3400], desc[UR56][R2.64+0x80], !P3 ;  /* 0x0340008002047fae */ /* 0x0003e2000d901d78 */
[C---:B------:R-:W-:Y:S02]  /*c030*/  ISETP.LT.OR P3, PT, R5.reuse, 0x11, !P0 ;  /* 0x000000110500780c */ /* 0x040fe40004761670 */
[----:B-1----:R-:W-:Y:S02]  /*c040*/  IADD3 R2, P4, R14, R6, RZ ;  /* 0x000000060e027210 */ /* 0x002fe40007f9e0ff */
[----:B------:R-:W0:Y:S03]  /*c050*/  SHFL.IDX PT, R14, R23, 0x3, 0x181f ;  /* 0x00781f00170e7f89 */ /* 0x000e2600000e0000 */
[----:B------:R-:W-:Y:S02]  /*c060*/  IMAD.X R3, RZ, RZ, R8, P4 ;  /* 0x000000ffff037224 */ /* 0x000fe400020e0608 */
[----:B------:R-:W1:Y:S04]  /*c070*/  SHFL.IDX PT, R8, R24, 0x3, 0x181f ;  /* 0x00781f0018087f89 */ /* 0x000e6800000e0000 */
[----:B------:R-:W-:Y:S01]  /*c080*/  LDGSTS.E.BYPASS.LTC128B.128 [R4+0xc00], desc[UR56][R2.64], !P2 ;  /* 0x00c0000002047fae */ /* 0x000fe2000d101d78 */
[----:B------:R-:W-:-:S03]  /*c090*/  ISETP.LT.OR P2, PT, R5, 0x21, P1 ;  /* 0x000000210500780c */ /* 0x000fc60000f41670 */
[----:B------:R2:W-:Y:S01]  /*c0a0*/  LDGSTS.E.BYPASS.LTC128B.128 [R4+0x3c00], desc[UR56][R2.64+0x80], !P3 ;  /* 0x03c0008002047fae */ /* 0x0005e2000d901d78 */
[----:B------:R-:W-:Y:S02]  /*c0b0*/  ISETP.LT.OR P3, PT, R5, 0x21, !P0 ;  /* 0x000000210500780c */ /* 0x000fe40004761670 */
[----:B--2---:R-:W-:Y:S02]  /*c0c0*/  IADD3 R2, P4, R9, R6, RZ ;  /* 0x0000000609027210 */ /* 0x004fe40007f9e0ff */
[----:B------:R-:W2:Y:S03]  /*c0d0*/  SHFL.IDX PT, R9, R23, 0x4, 0x181f ;  /* 0x00981f0017097f89 */ /* 0x000ea600000e0000 */
[----:B------:R-:W-:Y:S02]  /*c0e0*/  IMAD.X R3, RZ, RZ, R7, P4 ;  /* 0x000000ffff037224 */ /* 0x000fe400020e0607 */
[----:B------:R-:W3:Y:S04]  /*c0f0*/  SHFL.IDX PT, R7, R24, 0x4, 0x181f ;  /* 0x00981f0018077f89 */ /* 0x000ee800000e0000 */
[----:B------:R-:W-:Y:S01]  /*c100*/  LDGSTS.E.BYPASS.LTC128B.128 [R4+0x1400], desc[UR56][R2.64], !P2 ;  /* 0x0140000002047fae */ /* 0x000fe2000d101d78 */
[----:B------:R-:W-:-:S03]  /*c110*/  ISETP.LT.OR P2, PT, R5, 0x31, P1 ;  /* 0x000000310500780c */ /* 0x000fc60000f41670 */
[----:B------:R0:W-:Y:S01]  /*c120*/  LDGSTS.E.BYPASS.LTC128B.128 [R4+0x4400], desc[UR56][R2.64+0x80], !P3 ;  /* 0x0440008002047fae */ /* 0x0001e2000d901d78 */
[----:B------:R-:W-:-:S03]  /*c130*/  ISETP.LT.OR P3, PT, R5, 0x31, !P0 ;  /* 0x000000310500780c */ /* 0x000fc60004761670 */
[----:B------:R-:W4:Y:S01]  /*c140*/  SHFL.IDX PT, R24, R24, 0x5, 0x181f ;  /* 0x00b81f0018187f89 */ /* 0x000f2200000e0000 */
[----:B0-----:R-:W-:-:S03]  /*c150*/  IADD3 R2, P4, R14, R6, RZ ;  /* 0x000000060e027210 */ /* 0x001fc60007f9e0ff */
[----:B------:R0:W0:Y:S02]  /*c160*/  SHFL.IDX PT, R14, R23, 0x5, 0x181f ;  /* 0x00b81f00170e7f89 */ /* 0x00002400000e0000 */
[----:B-1----:R-:W-:-:S05]  /*c170*/  IMAD.X R3, RZ, RZ, R8, P4 ;  /* 0x000000ffff037224 */ /* 0x002fca00020e0608 */
[----:B------:R-:W-:Y:S01]  /*c180*/  LDGSTS.E.BYPASS.LTC128B.128 [R4+0x1c00], desc[UR56][R2.64], !P2 ;  /* 0x01c0000002047fae */ /* 0x000fe2000d101d78 */
[----:B------:R-:W-:-:S03]  /*c190*/  ISETP.LT.OR P2, PT, R5, 0x41, P1 ;  /* 0x000000410500780c */ /* 0x000fc60000f41670 */
[----:B------:R2:W-:Y:S01]  /*c1a0*/  LDGSTS.E.BYPASS.LTC128B.128 [R4+0x4c00], desc[UR56][R2.64+0x80], !P3 ;  /* 0x04c0008002047fae */ /* 0x0005e2000d901d78 */
[----:B------:R-:W-:Y:S02]  /*c1b0*/  ISETP.LT.OR P3, PT, R5, 0x41, !P0 ;  /* 0x000000410500780c */ /* 0x000fe40004761670 */
[----:B--2---:R-:W-:-:S05]  /*c1c0*/  IADD3 R2, P4, R9, R6, RZ ;  /* 0x0000000609027210 */ /* 0x004fca0007f9e0ff */
[----:B---3--:R-:W-:-:S05]  /*c1d0*/  IMAD.X R3, RZ, RZ, R7, P4 ;  /* 0x000000ffff037224 */ /* 0x008fca00020e0607 */
[----:B------:R1:W-:Y:S04]  /*c1e0*/  LDGSTS.E.BYPASS.LTC128B.128 [R4+0x2400], desc[UR56][R2.64], !P2 ;  /* 0x0240000002047fae */ /* 0x0003e8000d101d78 */
[----:B0---4-:R1:W-:Y:S02]  /*c1f0*/  LDGSTS.E.BYPASS.LTC128B.128 [R4+0x5400], desc[UR56][R2.64+0x80], !P3 ;  /* 0x0540008002047fae */ /* 0x0113e4000d901d78 */
.L_x_402:
[C---:B------:R-:W-:Y:S02]  /*c200*/  ISETP.LT.OR P1, PT, R5.reuse, 0x51, P1 ;  /* 0x000000510500780c */ /* 0x040fe40000f21670 */
[----:B------:R-:W-:Y:S02]  /*c210*/  ISETP.LT.OR P0, PT, R5, 0x51, !P0 ;  /* 0x000000510500780c */ /* 0x000fe40004701670 */
[----:B-1----:R-:W-:-:S05]  /*c220*/  IADD3 R2, P2, R14, R6, RZ ;  /* 0x000000060e027210 */ /* 0x002fca0007f5e0ff */
[----:B------:R-:W-:-:S05]  /*c230*/  IMAD.X R3, RZ, RZ, R24, P2 ;  /* 0x000000ffff037224 */ /* 0x000fca00010e0618 */
[----:B------:R-:W-:Y:S01]  /*c240*/  @!PT LDS RZ, [RZ] ;  /* 0x00000000fffff984 */ /* 0x000fe20000000800 */
[----:B------:R-:W-:Y:S01]  /*c250*/  @!PT LDS RZ, [RZ] ;  /* 0x00000000fffff984 */ /* 0x000fe20000000800 */
[----:B------:R-:W-:Y:S01]  /*c260*/  @!PT LDS RZ, [RZ] ;  /* 0x00000000fffff984 */ /* 0x000fe20000000800 */
[----:B------:R0:W-:Y:S04]  /*c270*/  LDGSTS.E.BYPASS.LTC128B.128 [R4+0x2c00], desc[UR56][R2.64], !P1 ;  /* 0x02c0000002047fae */ /* 0x0001e8000c901d78 */
[----:B------:R0:W-:Y:S01]  /*c280*/  LDGSTS.E.BYPASS.LTC128B.128 [R4+0x5c00], desc[UR56][R2.64+0x80], !P0 ;  /* 0x05c0008002047fae */ /* 0x0001e2000c101d78 */
[----:B------:R-:W-:Y:S01]  /*c290*/  PLOP3.LUT P0, PT, PT, PT, PT, 0x80, 0x0 ;  /* 0x000000000000781c */ /* 0x000fe20003f0f070 */
[----:B------:R-:W-:-:S12]  /*c2a0*/  NOP ;  /* 0x0000000000007918 */ /* 0x000fd80000000000 */
.L_x_292:
[----:B------:R-:W-:Y:S02]  /*c2b0*/  PLOP3.LUT P1, PT, P1, P0, PT, 0xa2, 0x0 ;  /* 0x000000000000781c */ /* 0x000fe40000f21472 */
[----:B------:R-:W-:-:S08]  /*c2c0*/  @P0 R2UR P1, UR4, R0 ;  /* 0x00000000000402ca */ /* 0x000fd00000020000 */
[----:B------:R-:W-:-:S05]  /*c2d0*/  @P0 PLOP3.LUT P0, PT, P1, PT, PT, 0x80, 0x0 ;  /* 0x000000000000081c */ /* 0x000fca0000f0f070 */
[----:B------:R-:W-:Y:S01]  /*c2e0*/  @!P1 SYNCS.ARRIVE.TRANS64.RED.A0T1 RZ, [UR4+0x2a850], RZ ;  /* 0x02a850ffffff99a7 */ /* 0x000fe20008200404 */
[----:B------:R-:W-:Y:S07]  /*c2f0*/  @!P1 ARRIVES.LDGSTSBAR.64.TRANSCNT [UR4+0x2a850] ;  /* 0x02a85000ff0099b0 */ /* 0x000fee0008000a84 */
[----:B------:R-:W-:Y:S05]  /*c300*/  @P0 BRA.U.ANY `(.L_x_292) ;  /* 0xfffffffd00e80947 */ /* 0x000fea000393ffff */
[----:B------:R-:W-:Y:S01]  /*c310*/  NOP ;  /* 0x0000000000007918 */ /* 0x000fe20000000000 */
[----:B0-----:R-:W2:Y:S02]  /*c320*/  LDL R2, [R1+0x20] ;  /* 0x0000200001027983 */ /* 0x001ea40000100800 */
[----:B--2---:R-:W-:-:S13]  /*c330*/  ISETP.NE.AND P2, PT, R2, 0x3, PT ;  /* 0x000000030200780c */ /* 0x004fda0003f45270 */
[----:B------:R-:W-:Y:S05]  /*c340*/  @!P2 BRA `(.L_x_293) ;  /* 0x000000000004a947 */ /* 0x000fea0003800000 */
[----:B------:R-:W-:Y:S01]  /*c350*/  BPT.TRAP 0x1 ;  /* 0x000000040000795c */ /* 0x000fe20000300000 */
.L_x_293:
[----:B------:R0:W-:Y:S01]  /*c360*/  SYNCS.ARRIVE.TRANS64.A1T0 RZ, [R0+URZ+0x2a850], RZ ;  /* 0x02a850ff00ff79a7 */ /* 0x0001e2000810003f */
[----:B------:R-:W-:-:S04]  /*c370*/  IADD3 R27, R27, 0x1, RZ ;  /* 0x000000011b1b7810 */ /* 0x000fc80007ffe0ff */
[----:B------:R-:W-:-:S04]  /*c380*/  ISETP.NE.AND P0, PT, R27, 0x2, PT ;  /* 0x000000021b00780c */ /* 0x000fc80003f05270 */
[----:B------:R-:W-:Y:S02]  /*c390*/  SEL R3, RZ, 0x1, P0 ;  /* 0x00000001ff037807 */ /* 0x000fe40000000000 */
[----:B------:R-:W-:Y:S02]  /*c3a0*/  SEL R27, R27, RZ, P0 ;  /* 0x000000ff1b1b7207 */ /* 0x000fe40000000000 */
[----:B0-----:R-:W-:-:S07]  /*c3b0*/  LOP3.LUT R28, R28, R3, RZ, 0x3c, !PT ;  /* 0x000000031c1c7212 */ /* 0x001fce00078e3cff */
.L_x_250:
[----:B------:R-:W-:Y:S05]  /*c3c0*/  BSYNC B7 ;  /* 0x0000000000077941 */ /* 0x000fea0003800000 */
.L_x_248:
[----:B------:R-:W-:-:S13]  /*c3d0*/  LOP3.LUT P0, RZ, R25, 0x80, RZ, 0xc0, !PT ;  /* 0x0000008019ff7812 */ /* 0x000fda000780c0ff */
[----:B------:R-:W-:Y:S05]  /*c3e0*/  @!P0 BRA `(.L_x_294) ;  /* 0x0000000000248947 */ /* 0x000fea0003800000 */
[----:B------:R-:W-:Y:S05]  /*c3f0*/  WARPSYNC.ALL ;  /* 0x0000000000007948 */ /* 0x000fea0003800000 */
[----:B------:R-:W1:Y:S08]  /*c400*/  S2UR UR5, SR_CgaCtaId ;  /* 0x00000000000579c3 */ /* 0x000e700000008800 */
[----:B------:R-:W-:Y:S06]  /*c410*/  BAR.SYNC.DEFER_BLOCKING 0x5, 0x180 ;  /* 0x0146000000007b1d */ /* 0x000fec0000010000 */
[----:B------:R-:W-:-:S02]  /*c420*/  UMOV UR4, 0x400 ;  /* 0x0000040000047882 */ /* 0x000fc40000000000 */
[----:B-1----:R-:W-:-:S06]  /*c430*/  ULEA UR4, UR5, UR4, 0x18 ;  /* 0x0000000405047291 */ /* 0x002fcc000f8ec03f */
[----:B------:R-:W-:-:S05]  /*c440*/  IMAD.U32 R22, RZ, RZ, UR4 ;  /* 0x00000004ff167e24 */ /* 0x000fca000f8e00ff */
[----:B------:R1:W2:Y:S01]  /*c450*/  LDS.128 R16, [R22+0x2a8d0] ;  /* 0x02a8d00016107984 */ /* 0x0002a20000000c00 */
[----:B------:R-:W-:Y:S06]  /*c460*/  BAR.ARV 0x4, 0x180 ;  /* 0x0106000000007b1d */ /* 0x000fec0000002000 */
[----:B------:R-:W-:Y:S05]  /*c470*/  BRA `(.L_x_295) ;  /* 0x0000000800407947 */ /* 0x000fea0003800000 */
.L_x_294:
[----:B------:R-:W1:Y:S01]  /*c480*/  S2R R0, SR_TID.X ;  /* 0x0000000000007919 */ /* 0x000e620000002100 */
[----:B------:R-:W-:Y:S01]  /*c490*/  UMOV UR4, 0xffffffff ;  /* 0xffffffff00047882 */ /* 0x000fe20000000000 */
[----:B-1----:R-:W-:-:S04]  /*c4a0*/  LOP3.LUT R8, R0, 0x1f, RZ, 0xc0, !PT ;  /* 0x0000001f00087812 */ /* 0x002fc800078ec0ff */
[----:B------:R-:W-:Y:S01]  /*c4b0*/  ISETP.NE.AND P0, PT, R8, 0x1f, PT ;  /* 0x0000001f0800780c */ /* 0x000fe20003f05270 */
[----:B------:R-:W-:-:S12]  /*c4c0*/  BRA.DIV UR4, `(.L_x_296) ;  /* 0x0000003a04c87947 */ /* 0x000fd8000b800000 */
[----:B------:R-:W-:Y:S01]  /*c4d0*/  IMAD.IADD R5, R19, 0x1, R8 ;  /* 0x0000000113057824 */ /* 0x000fe200078e0208 */
[----:B------:R-:W-:-:S04]  /*c4e0*/  ULDC UR4, c[0x0][0xc3c] ;  /* 0x00030f0000047ab9 */ /* 0x000fc80000000800 */
[----:B------:R-:W-:-:S13]  /*c4f0*/  ISETP.GE.OR P1, PT, R5, UR4, !P0 ;  /* 0x0000000405007c0c */ /* 0x000fda000c726670 */
[----:B------:R-:W1:Y:S02]  /*c500*/  @!P1 LDC.64 R2, c[0x0][0xc80] ;  /* 0x00032000ff029b82 */ /* 0x000e640000000a00 */
[----:B-1----:R-:W-:-:S06]  /*c510*/  @!P1 IMAD.WIDE R2, R5, 0x4, R2 ;  /* 0x0000000405029825 */ /* 0x002fcc00078e0202 */
[----:B------:R-:W2:Y:S01]  /*c520*/  @!P1 LDG.E R2, desc[UR56][R2.64] ;  /* 0x0000003802029981 */ /* 0x000ea2000c1e1900 */
[----:B------:R-:W-:Y:S01]  /*c530*/  IMAD.MOV.U32 R4, RZ, RZ, RZ ;  /* 0x000000ffff047224 */ /* 0x000fe200078e00ff */
[C---:B------:R-:W-:Y:S02]  /*c540*/  ISETP.GE.U32.AND P2, PT, R8.reuse, 0x2, PT ;  /* 0x000000020800780c */ /* 0x040fe40003f46070 */
[C---:B------:R-:W-:Y:S01]  /*c550*/  ISETP.GE.U32.AND P3, PT, R8.reuse, 0x4, PT ;  /* 0x000000040800780c */ /* 0x040fe20003f66070 */
[----:B------:R-:W-:Y:S01]  /*c560*/  SHFL.IDX PT, R0, R16, 0x1, 0x1f ;  /* 0x00201f0010007f89 */ /* 0x000fe200000e0000 */
[C---:B------:R-:W-:Y:S02]  /*c570*/  ISETP.GE.U32.AND P4, PT, R8.reuse, 0x8, PT ;  /* 0x000000080800780c */ /* 0x040fe40003f86070 */
[C---:B------:R-:W-:Y:S01]  /*c580*/  ISETP.GE.U32.AND P5, PT, R8.reuse, 0x10, PT ;  /* 0x000000100800780c */ /* 0x040fe20003fa6070 */
[----:B--2---:R-:W-:Y:S01]  /*c590*/  @!P1 IMAD.MOV.U32 R4, RZ, RZ, R2 ;  /* 0x000000ffff049224 */ /* 0x004fe200078e0002 */
[----:B------:R-:W-:-:S04]  /*c5a0*/  ISETP.NE.AND P1, PT, R8, RZ, PT ;  /* 0x000000ff0800720c */ /* 0x000fc80003f25270 */
[----:B------:R-:W1:Y:S02]  /*c5b0*/  SHFL.UP PT, R14, R4, 0x1, RZ ;  /* 0x04200000040e7989 */ /* 0x000e6400000e00ff */
[----:B-1----:R-:W-:-:S05]  /*c5c0*/  SEL R5, R14, RZ, P1 ;  /* 0x000000ff0e057207 */ /* 0x002fca0000800000 */
[----:B------:R-:W-:Y:S02]  /*c5d0*/  IMAD.IADD R6, R4, 0x1, R5 ;  /* 0x0000000104067824 */ /* 0x000fe400078e0205 */
[----:B------:R-:W-:Y:S04]  /*c5e0*/  SHFL.IDX PT, R5, R16, RZ, 0x1f ;  /* 0x00001fff10057589 */ /* 0x000fe800000e0000 */
[----:B------:R-:W1:Y:S02]  /*c5f0*/  SHFL.UP PT, R14, R6, 0x2, RZ ;  /* 0x04400000060e7989 */ /* 0x000e6400000e00ff */
[----:B-1----:R-:W-:-:S04]  /*c600*/  SEL R7, R14, RZ, P2 ;  /* 0x000000ff0e077207 */ /* 0x002fc80001000000 */
[----:B------:R-:W-:-:S05]  /*c610*/  IADD3 R7, R6, R7, RZ ;  /* 0x0000000706077210 */ /* 0x000fca0007ffe0ff */
[----:B------:R-:W1:Y:S02]  /*c620*/  SHFL.UP PT, R14, R7, 0x4, RZ ;  /* 0x04800000070e7989 */ /* 0x000e6400000e00ff */
[----:B-1----:R-:W-:-:S05]  /*c630*/  SEL R2, R14, RZ, P3 ;  /* 0x000000ff0e027207 */ /* 0x002fca0001800000 */
[----:B------:R-:W-:-:S05]  /*c640*/  IMAD.IADD R2, R7, 0x1, R2 ;  /* 0x0000000107027824 */ /* 0x000fca00078e0202 */
[----:B------:R-:W1:Y:S02]  /*c650*/  SHFL.UP PT, R14, R2, 0x8, RZ ;  /* 0x05000000020e7989 */ /* 0x000e6400000e00ff */
[----:B-1----:R-:W-:-:S05]  /*c660*/  SEL R3, R14, RZ, P4 ;  /* 0x000000ff0e037207 */ /* 0x002fca0002000000 */
[----:B------:R-:W-:-:S05]  /*c670*/  IMAD.IADD R3, R2, 0x1, R3 ;  /* 0x0000000102037824 */ /* 0x000fca00078e0203 */
[----:B------:R-:W1:Y:S02]  /*c680*/  SHFL.UP PT, R14, R3, 0x10, RZ ;  /* 0x06000000030e7989 */ /* 0x000e6400000e00ff */
[----:B-1----:R-:W-:-:S05]  /*c690*/  SEL R6, R14, RZ, P5 ;  /* 0x000000ff0e067207 */ /* 0x002fca0002800000 */
[----:B------:R-:W-:-:S05]  /*c6a0*/  IMAD.IADD R6, R3, 0x1, R6 ;  /* 0x0000000103067824 */ /* 0x000fca00078e0206 */
[----:B------:R1:W2:Y:S02]  /*c6b0*/  SHFL.IDX PT, R14, R6, 0x1f, 0x1f ;  /* 0x03e01f00060e7f89 */ /* 0x0002a400000e0000 */
.L_x_412:
[----:B------:R-:W-:Y:S02]  /*c6c0*/  ULDC UR4, c[0x0][0xc38] ;  /* 0x00030e0000047ab9 */ /* 0x000fe40000000800 */
[----:B------:R-:W-:-:S04]  /*c6d0*/  IMAD.U32 R7, RZ, RZ, UR4 ;  /* 0x00000004ff077e24 */ /* 0x000fc8000f8e00ff */
[----:B--2---:R-:W-:-:S04]  /*c6e0*/  IMAD R3, R14, R7, RZ ;  /* 0x000000070e037224 */ /* 0x004fc800078e02ff */
[----:B------:R-:W-:-:S05]  /*c6f0*/  IMAD.IADD R8, R0, 0x1, R3 ;  /* 0x0000000100087824 */ /* 0x000fca00078e0203 */
[----:B------:R-:W-:-:S13]  /*c700*/  ISETP.GT.AND P6, PT, R8, R5, PT ;  /* 0x000000050800720c */ /* 0x000fda0003fc4270 */
[----:B------:R-:W-:Y:S05]  /*c710*/  @P6 BRA `(.L_x_297) ;  /* 0x00000000009c6947 */ /* 0x000fea0003800000 */
.L_x_302:
[----:B------:R-:W2:Y:S01]  /*c720*/  LDC R0, c[0x0][0xc3c] ;  /* 0x00030f00ff007b82 */ /* 0x000ea20000000800 */
[----:B------:R-:W-:-:S04]  /*c730*/  IADD3 R19, R19, 0x1f, RZ ;  /* 0x0000001f13137810 */ /* 0x000fc80007ffe0ff */
[----:B--2---:R-:W-:-:S13]  /*c740*/  ISETP.GE.AND P6, PT, R19, R0, PT ;  /* 0x000000001300720c */ /* 0x004fda0003fc6270 */
[----:B------:R-:W-:Y:S05]  /*c750*/  @P6 BRA `(.L_x_298) ;  /* 0x0000000400446947 */ /* 0x000fea0003800000 */
[----:B------:R-:W2:Y:S01]  /*c760*/  S2R R2, SR_TID.X ;  /* 0x0000000000027919 */ /* 0x000ea20000002100 */
[----:B------:R-:W-:Y:S01]  /*c770*/  BSSY B0, `(.L_x_299) ;  /* 0x0000009000007945 */ /* 0x000fe20003800000 */
[----:B------:R-:W-:Y:S01]  /*c780*/  IMAD.MOV.U32 R4, RZ, RZ, RZ ;  /* 0x000000ffff047224 */ /* 0x000fe200078e00ff */
[----:B--2---:R-:W-:-:S05]  /*c790*/  LOP3.LUT R2, R2, 0x1f, RZ, 0xc0, !PT ;  /* 0x0000001f02027812 */ /* 0x004fca00078ec0ff */
[----:B------:R-:W-:-:S05]  /*c7a0*/  IMAD.IADD R7, R19, 0x1, R2 ;  /* 0x0000000113077824 */ /* 0x000fca00078e0202 */
[----:B------:R-:W-:-:S13]  /*c7b0*/  ISETP.GE.OR P6, PT, R7, R0, !P0 ;  /* 0x000000000700720c */ /* 0x000fda00047c6670 */
[----:B------:R-:W-:Y:S05]  /*c7c0*/  @P6 BRA `(.L_x_300) ;  /* 0x00000000000c6947 */ /* 0x000fea0003800000 */
[----:B------:R-:W2:Y:S02]  /*c7d0*/  LDC.64 R2, c[0x0][0xc80] ;  /* 0x00032000ff027b82 */ /* 0x000ea40000000a00 */
[----:B--2---:R-:W-:-:S05]  /*c7e0*/  IMAD.WIDE R2, R7, 0x4, R2 ;  /* 0x0000000407027825 */ /* 0x004fca00078e0202 */
[----:B------:R2:W5:Y:S02]  /*c7f0*/  LDG.E R4, desc[UR56][R2.64] ;  /* 0x0000003802047981 */ /* 0x000564000c1e1900 */
.L_x_300:
[----:B------:R-:W-:Y:S05]  /*c800*/  BSYNC B0 ;  /* 0x0000000000007941 */ /* 0x000fea0003800000 */
.L_x_299:
[----:B------:R-:W-:-:S03]  /*c810*/  UMOV UR4, 0xffffffff ;  /* 0xffffffff00047882 */ /* 0x000fc60000000000 */
[----:B------:R-:W-:Y:S05]  /*c820*/  BRA.DIV UR4, `(.L_x_301) ;  /* 0x0000003e04147947 */ /* 0x000fea000b800000 */
[----:B-----5:R-:W3:Y:S02]  /*c830*/  SHFL.UP PT, R14, R4, 0x1, RZ ;  /* 0x04200000040e7989 */ /* 0x020ee400000e00ff */
[----:B---3--:R-:W-:-:S05]  /*c840*/  SEL R13, R14, RZ, P1 ;  /* 0x000000ff0e0d7207 */ /* 0x008fca0000800000 */
[----:B------:R-:W-:-:S05]  /*c850*/  IMAD.IADD R13, R4, 0x1, R13 ;  /* 0x00000001040d7824 */ /* 0x000fca00078e020d */
[----:B------:R-:W3:Y:S02]  /*c860*/  SHFL.UP PT, R14, R13, 0x2, RZ ;  /* 0x044000000d0e7989 */ /* 0x000ee400000e00ff */
[----:B---3--:R-:W-:-:S05]  /*c870*/  SEL R0, R14, RZ, P2 ;  /* 0x000000ff0e007207 */ /* 0x008fca0001000000 */
[----:B------:R-:W-:-:S05]  /*c880*/  IMAD.IADD R0, R13, 0x1, R0 ;  /* 0x000000010d007824 */ /* 0x000fca00078e0200 */
[----:B------:R-:W2:Y:S02]  /*c890*/  SHFL.UP PT, R14, R0, 0x4, RZ ;  /* 0x04800000000e7989 */ /* 0x000ea400000e00ff */
[----:B--2---:R-:W-:-:S05]  /*c8a0*/  SEL R3, R14, RZ, P3 ;  /* 0x000000ff0e037207 */ /* 0x004fca0001800000 */
[----:B------:R-:W-:-:S05]  /*c8b0*/  IMAD.IADD R2, R0, 0x1, R3 ;  /* 0x0000000100027824 */ /* 0x000fca00078e0203 */
[----:B------:R-:W2:Y:S02]  /*c8c0*/  SHFL.UP PT, R14, R2, 0x8, RZ ;  /* 0x05000000020e7989 */ /* 0x000ea400000e00ff */
[----:B--2---:R-:W-:-:S04]  /*c8d0*/  SEL R3, R14, RZ, P4 ;  /* 0x000000ff0e037207 */ /* 0x004fc80002000000 */
[----:B------:R-:W-:-:S05]  /*c8e0*/  IADD3 R3, R2, R3, RZ ;  /* 0x0000000302037210 */ /* 0x000fca0007ffe0ff */
[----:B------:R-:W1:Y:S02]  /*c8f0*/  SHFL.UP PT, R14, R3, 0x10, RZ ;  /* 0x06000000030e7989 */ /* 0x000e6400000e00ff */
[----:B-1----:R-:W-:-:S05]  /*c900*/  SEL R6, R14, RZ, P5 ;  /* 0x000000ff0e067207 */ /* 0x002fca0002800000 */
[----:B------:R-:W-:-:S05]  /*c910*/  IMAD.IADD R6, R3, 0x1, R6 ;  /* 0x0000000103067824 */ /* 0x000fca00078e0206 */
[----:B------:R1:W2:Y:S02]  /*c920*/  SHFL.IDX PT, R14, R6, 0x1f, 0x1f ;  /* 0x03e01f00060e7f89 */ /* 0x0002a400000e0000 */
.L_x_420:
[----:B------:R-:W-:Y:S02]  /*c930*/  ULDC UR4, c[0x0][0xc38] ;  /* 0x00030e0000047ab9 */ /* 0x000fe40000000800 */
[----:B------:R-:W-:-:S04]  /*c940*/  IMAD.U32 R7, RZ, RZ, UR4 ;  /* 0x00000004ff077e24 */ /* 0x000fc8000f8e00ff */
[----:B--2---:R-:W-:-:S04]  /*c950*/  IMAD R3, R14, R7, RZ ;  /* 0x000000070e037224 */ /* 0x004fc800078e02ff */
[----:B------:R-:W-:-:S05]  /*c960*/  IMAD.IADD R8, R3, 0x1, R8 ;  /* 0x0000000103087824 */ /* 0x000fca00078e0208 */
[----:B------:R-:W-:-:S13]  /*c970*/  ISETP.GT.AND P6, PT, R8, R5, PT ;  /* 0x000000050800720c */ /* 0x000fda0003fc4270 */
[----:B------:R-:W-:Y:S05]  /*c980*/  @!P6 BRA `(.L_x_302) ;  /* 0xfffffffc0064e947 */ /* 0x000fea000383ffff */
.L_x_297:
[----:B------:R-:W-:Y:S01]  /*c990*/  IMAD.IADD R8, R8, 0x1, -R3 ;  /* 0x0000000108087824 */ /* 0x000fe200078e0a03 */
[----:B------:R-:W-:-:S03]  /*c9a0*/  UMOV UR4, 0xffffffff ;  /* 0xffffffff00047882 */ /* 0x000fc60000000000 */
[----:B------:R-:W-:-:S05]  /*c9b0*/  IMAD R0, R6, R7, R8 ;  /* 0x0000000706007224 */ /* 0x000fca00078e0208 */
[----:B------:R-:W-:Y:S01]  /*c9c0*/  ISETP.GT.AND P6, PT, R0, R5, PT ;  /* 0x000000050000720c */ /* 0x000fe20003fc4270 */
[----:B------:R-:W-:-:S12]  /*c9d0*/  BRA.DIV UR4, `(.L_x_303) ;  /* 0x0000003e04647947 */ /* 0x000fd8000b800000 */
[----:B------:R-:W-:-:S04]  /*c9e0*/  VOTE.ANY R2, PT, !P6 ;  /* 0x0000000000027806 */ /* 0x000fc800070e0100 */
[----:B------:R-:W2:Y:S02]  /*c9f0*/  POPC R0, R2 ;  /* 0x0000000200007309 */ /* 0x000ea40000000000 */
[----:B--2---:R2:W3:Y:S02]  /*ca00*/  SHFL.IDX PT, R4, R4, R0, 0x1f ;  /* 0x00001f0004047589 */ /* 0x0044e400000e0000 */
.L_x_424:
[----:B------:R-:W-:Y:S01]  /*ca10*/  ISETP.NE.AND P0, PT, R2, RZ, PT ;  /* 0x000000ff0200720c */ /* 0x000fe20003f05270 */
[----:B------:R-:W-:-:S12]  /*ca20*/  IMAD.MOV.U32 R14, RZ, RZ, RZ ;  /* 0x000000ffff0e7224 */ /* 0x000fd800078e00ff */
[----:B------:R-:W-:Y:S05]  /*ca30*/  @!P0 BRA `(.L_x_304) ;  /* 0x0000000000108947 */ /* 0x000fea0003800000 */
[----:B------:R-:W-:Y:S01]  /*ca40*/  UMOV UR4, 0xffffffff ;  /* 0xffffffff00047882 */ /* 0x000fe20000000000 */
[----:B------:R-:W-:Y:S02]  /*ca50*/  IADD3 R12, R0, -0x1, RZ ;  /* 0xffffffff000c7810 */ /* 0x000fe40007ffe0ff */
[----:B------:R-:W-:Y:S05]  /*ca60*/  BRA.DIV UR4, `(.L_x_305) ;  /* 0x0000003e04887947 */ /* 0x000fea000b800000 */
[----:B------:R4:W0:Y:S02]  /*ca70*/  SHFL.IDX PT, R14, R6, R12, 0x1f ;  /* 0x00001f0c060e7589 */ /* 0x00082400000e0000 */
.L_x_304:
[----:B-1-34-:R-:W-:Y:S01]  /*ca80*/  IABS R6, R4 ;  /* 0x0000000400067213 */ /* 0x01afe20000000000 */
[----:B0-----:R-:W-:Y:S02]  /*ca90*/  IMAD R16, R14, R7, R8 ;  /* 0x000000070e107224 */ /* 0x001fe400078e0208 */
[----:B------:R-:W-:Y:S01]  /*caa0*/  IMAD.IADD R19, R0, 0x1, R19 ;  /* 0x0000000100137824 */ /* 0x000fe200078e0213 */
[----:B------:R-:W0:Y:S08]  /*cab0*/  I2F.RP R9, R6 ;  /* 0x0000000600097306 */ /* 0x000e300000209400 */
[----:B0-----:R-:W0:Y:S02]  /*cac0*/  MUFU.RCP R9, R9 ;  /* 0x0000000900097308 */ /* 0x001e240000001000 */
[----:B0-----:R-:W-:-:S06]  /*cad0*/  VIADD R2, R9, 0xffffffe ;  /* 0x0ffffffe09027836 */ /* 0x001fcc0000000000 */
[----:B------:R0:W1:Y:S02]  /*cae0*/  F2I.FTZ.U32.TRUNC.NTZ R3, R2 ;  /* 0x0000000200037305 */ /* 0x000064000021f000 */
[----:B0-----:R-:W-:Y:S02]  /*caf0*/  IMAD.MOV.U32 R2, RZ, RZ, RZ ;  /* 0x000000ffff027224 */ /* 0x001fe400078e00ff */
[----:B-1----:R-:W-:-:S04]  /*cb00*/  IMAD.MOV R7, RZ, RZ, -R3 ;  /* 0x000000ffff077224 */ /* 0x002fc800078e0a03 */
[----:B------:R-:W-:-:S04]  /*cb10*/  IMAD R7, R7, R6, RZ ;  /* 0x0000000607077224 */ /* 0x000fc800078e02ff */
[----:B------:R-:W-:-:S04]  /*cb20*/  IMAD.HI.U32 R3, R3, R7, R2 ;  /* 0x0000000703037227 */ /* 0x000fc800078e0002 */
[----:B------:R-:W-:Y:S01]  /*cb30*/  IMAD.IADD R7, R5, 0x1, -R16 ;  /* 0x0000000105077824 */ /* 0x000fe200078e0a10 */
[----:B------:R-:W-:-:S04]  /*cb40*/  IABS R5, R4 ;  /* 0x0000000400057213 */ /* 0x000fc80000000000 */
[----:B------:R-:W-:Y:S01]  /*cb50*/  IABS R2, R7 ;  /* 0x0000000700027213 */ /* 0x000fe20000000000 */
[----:B------:R-:W-:-:S04]  /*cb60*/  IMAD.MOV R5, RZ, RZ, -R5 ;  /* 0x000000ffff057224 */ /* 0x000fc800078e0a05 */
[----:B------:R-:W-:-:S04]  /*cb70*/  IMAD.HI.U32 R3, R3, R2, RZ ;  /* 0x0000000203037227 */ /* 0x000fc800078e00ff */
[----:B------:R-:W-:Y:S01]  /*cb80*/  IMAD R5, R3, R5, R2 ;  /* 0x0000000503057224 */ /* 0x000fe200078e0202 */
[----:B------:R-:W-:-:S04]  /*cb90*/  LOP3.LUT R2, R7, R4, RZ, 0x3c, !PT ;  /* 0x0000000407027212 */ /* 0x000fc800078e3cff */
[----:B------:R-:W-:Y:S02]  /*cba0*/  ISETP.GT.U32.AND P1, PT, R6, R5, PT ;  /* 0x000000050600720c */ /* 0x000fe40003f24070 */
[----:B------:R-:W-:-:S11]  /*cbb0*/  ISETP.GE.AND P2, PT, R2, RZ, PT ;  /* 0x000000ff0200720c */ /* 0x000fd60003f46270 */
[-C--:B------:R-:W-:Y:S01]  /*cbc0*/  @!P1 IADD3 R5, R5, -R6.reuse, RZ ;  /* 0x8000000605059210 */ /* 0x080fe20007ffe0ff */
[----:B------:R-:W-:Y:S01]  /*cbd0*/  @!P1 VIADD R3, R3, 0x1 ;  /* 0x0000000103039836 */ /* 0x000fe20000000000 */
[----:B------:R-:W-:Y:S02]  /*cbe0*/  ISETP.NE.AND P1, PT, R4, RZ, PT ;  /* 0x000000ff0400720c */ /* 0x000fe40003f25270 */
[----:B------:R-:W-:-:S13]  /*cbf0*/  ISETP.GE.U32.AND P0, PT, R5, R6, PT ;  /* 0x000000060500720c */ /* 0x000fda0003f06070 */
[----:B------:R-:W-:-:S04]  /*cc00*/  @P0 VIADD R3, R3, 0x1 ;  /* 0x0000000103030836 */ /* 0x000fc80000000000 */
[----:B------:R-:W-:Y:S01]  /*cc10*/  @!P2 IMAD.MOV R3, RZ, RZ, -R3 ;  /* 0x000000ffff03a224 */ /* 0x000fe200078e0a03 */
[----:B------:R-:W-:-:S04]  /*cc20*/  @!P1 LOP3.LUT R3, RZ, R4, RZ, 0x33, !PT ;  /* 0x00000004ff039212 */ /* 0x000fc800078e33ff */
[----:B------:R-:W-:Y:S01]  /*cc30*/  MOV R18, R3 ;  /* 0x0000000300127202 */ /* 0x000fe20000000f00 */
[----:B------:R-:W-:-:S04]  /*cc40*/  IMAD.MOV R17, RZ, RZ, -R3 ;  /* 0x000000ffff117224 */ /* 0x000fc800078e0a03 */
[----:B------:R-:W-:Y:S01]  /*cc50*/  IMAD R17, R4, R17, R7 ;  /* 0x0000001104117224 */ /* 0x000fe200078e0207 */
[----:B------:R-:W-:Y:S06]  /*cc60*/  BRA `(.L_x_306) ;  /* 0x00000000001c7947 */ /* 0x000fec0003800000 */
.L_x_298:
[----:B------:R-:W-:Y:S01]  /*cc70*/  UMOV UR4, URZ ;  /* 0x0000003f00047c82 */ /* 0x000fe20008000000 */
[----:B------:R-:W-:Y:S01]  /*cc80*/  UMOV UR5, URZ ;  /* 0x0000003f00057c82 */ /* 0x000fe20008000000 */
[----:B------:R-:W-:Y:S01]  /*cc90*/  ULDC UR6, c[0x0][0xc3c] ;  /* 0x00030f0000067ab9 */ /* 0x000fe20000000800 */
[----:B------:R-:W-:Y:S02]  /*cca0*/  IMAD.MOV.U32 R16, RZ, RZ, R5 ;  /* 0x000000ffff107224 */ /* 0x000fe400078e0005 */
[----:B------:R-:W-:Y:S02]  /*ccb0*/  IMAD.U32 R17, RZ, RZ, UR4 ;  /* 0x00000004ff117e24 */ /* 0x000fe4000f8e00ff */
[----:B------:R-:W-:Y:S02]  /*ccc0*/  IMAD.U32 R18, RZ, RZ, UR5 ;  /* 0x00000005ff127e24 */ /* 0x000fe4000f8e00ff */
[----:B------:R-:W-:-:S07]  /*ccd0*/  IMAD.U32 R19, RZ, RZ, UR6 ;  /* 0x00000006ff137e24 */ /* 0x000fce000f8e00ff */
.L_x_306:
[----:B--2---:R-:W2:Y:S01]  /*cce0*/  S2R R0, SR_TID.X ;  /* 0x0000000000007919 */ /* 0x004ea20000002100 */
[----:B------:R-:W-:Y:S05]  /*ccf0*/  WARPSYNC.ALL ;  /* 0x0000000000007948 */ /* 0x000fea0003800000 */
[----:B------:R-:W-:Y:S01]  /*cd00*/  BAR.SYNC.DEFER_BLOCKING 0x4, 0x180 ;  /* 0x0106000000007b1d */ /* 0x000fe20000010000 */
[----:B--2---:R-:W-:-:S04]  /*cd10*/  LOP3.LUT R0, R0, 0x1f, RZ, 0xc0, !PT ;  /* 0x0000001f00007812 */ /* 0x004fc800078ec0ff */
[----:B------:R-:W-:-:S13]  /*cd20*/  ISETP.NE.AND P0, PT, R0, RZ, PT ;  /* 0x000000ff0000720c */ /* 0x000fda0003f05270 */
[----:B------:R-:W2:Y:S01]  /*cd30*/  @!P0 S2R R3, SR_CgaCtaId ;  /* 0x0000000000038919 */ /* 0x000ea20000008800 */
[----:B------:R-:W-:-:S04]  /*cd40*/  @!P0 MOV R0, 0x400 ;  /* 0x0000040000008802 */ /* 0x000fc80000000f00 */
[----:B--2---:R-:W-:-:S05]  /*cd50*/  @!P0 LEA R22, R3, R0, 0x18 ;  /* 0x0000000003168211 */ /* 0x004fca00078ec0ff */
[----:B------:R3:W-:Y:S01]  /*cd60*/  @!P0 STS.128 [R22+0x2a8d0], R16 ;  /* 0x02a8d01016008388 */ /* 0x0007e20000000c00 */
[----:B------:R-:W-:Y:S06]  /*cd70*/  BAR.ARV 0x5, 0x180 ;  /* 0x0146000000007b1d */ /* 0x000fec0000002000 */
.L_x_295:
[----:B------:R-:W-:Y:S02]  /*cd80*/  ULDC UR4, c[0x0][0xc3c] ;  /* 0x00030f0000047ab9 */ /* 0x000fe40000000800 */
[----:B--2---:R-:W-:-:S13]  /*cd90*/  ISETP.GE.AND P0, PT, R19, UR4, PT ;  /* 0x0000000413007c0c */ /* 0x004fda000bf06270 */
[----:B------:R-:W-:Y:S05]  /*cda0*/  @!P0 BRA `(.L_x_307) ;  /* 0xffffffb800b48947 */ /* 0x000fea000383ffff */
[----:B------:R-:W-:Y:S05]  /*cdb0*/  BSYNC B8 ;  /* 0x0000000000087941 */ /* 0x000fea0003800000 */
.L_x_244:
[----:B0-----:R-:W2:Y:S01]  /*cdc0*/  LDL.LU R0, [R1+0x14] ;  /* 0x0000140001007983 */ /* 0x001ea20000300800 */
[----:B------:R-:W-:Y:S01]  /*cdd0*/  BSSY B0, `(.L_x_308) ;  /* 0x000000b000007945 */ /* 0x000fe20003800000 */
[----:B------:R-:W0:Y:S01]  /*cde0*/  S2R R5, SR_CgaCtaId ;  /* 0x0000000000057919 */ /* 0x000e220000008800 */
[----:B--2---:R-:W-:-:S05]  /*cdf0*/  VIADD R0, R0, 0x1 ;  /* 0x0000000100007836 */ /* 0x004fca0000000000 */
[----:B------:R-:W-:-:S04]  /*ce00*/  LEA.HI R2, R0, R0, RZ, 0x1 ;  /* 0x0000000000027211 */ /* 0x000fc800078f08ff */
[----:B------:R-:W-:Y:S02]  /*ce10*/  LOP3.LUT R3, R2, 0xfffffffe, RZ, 0xc0, !PT ;  /* 0xfffffffe02037812 */ /* 0x000fe400078ec0ff */
[----:B------:R-:W-:Y:S02]  /*ce20*/  MOV R2, 0x400 ;  /* 0x0000040000027802 */ /* 0x000fe40000000f00 */
[----:B------:R-:W-:Y:S02]  /*ce30*/  IADD3 R0, R0, -R3, RZ ;  /* 0x8000000300007210 */ /* 0x000fe40007ffe0ff */
[----:B0-----:R-:W-:Y:S02]  /*ce40*/  LEA R4, R5, R2, 0x18 ;  /* 0x0000000205047211 */ /* 0x001fe400078ec0ff */
[----:B------:R-:W-:-:S04]  /*ce50*/  SHF.L.U32 R0, R0, 0x1f, RZ ;  /* 0x0000001f00007819 */ /* 0x000fc800000006ff */
[----:B------:R-:W0:Y:S02]  /*ce60*/  SYNCS.PHASECHK.TRANS64.TRYWAIT P0, [R4+URZ+0x2a820], R0 ;  /* 0x02a82000040075a7 */ /* 0x000e24000800017f */
[----:B0-----:R-:W-:Y:S05]  /*ce70*/  @!P0 BRA `(.L_x_309) ;  /* 0x0000003800a88947 */ /* 0x001fea0003800000 */
.L_x_427:
[----:B------:R-:W-:Y:S05]  /*ce80*/  BSYNC B0 ;  /* 0x0000000000007941 */ /* 0x000fea0003800000 */
.L_x_308:
[----:B------:R-:W-:-:S03]  /*ce90*/  UMOV UR4, 0xffffffff ;  /* 0xffffffff00047882 */ /* 0x000fc60000000000 */
[----:B------:R-:W-:Y:S05]  /*cea0*/  BRA.DIV UR4, `(.L_x_310) ;  /* 0x0000003a04b07947 */ /* 0x000fea000b800000 */
[----:B0-----:R-:W0:Y:S02]  /*ceb0*/  S2R R0, SR_TID.X ;  /* 0x0000000000007919 */ /* 0x001e240000002100 */
[----:B0-----:R-:W-:-:S04]  /*cec0*/  SHF.R.U32.HI R0, RZ, 0x5, R0 ;  /* 0x00000005ff007819 */ /* 0x001fc80000011600 */
[----:B------:R-:W-:-:S05]  /*ced0*/  LOP3.LUT R0, R0, 0x3, RZ, 0xc0, !PT ;  /* 0x0000000300007812 */ /* 0x000fca00078ec0ff */
[----:B------:R0:W2:Y:S02]  /*cee0*/  SHFL.IDX PT, R14, R0, RZ, 0x1f ;  /* 0x00001fff000e7589 */ /* 0x0000a400000e0000 */
.L_x_430:
[----:B--2---:R-:W-:Y:S01]  /*cef0*/  ISETP.NE.AND P0, PT, R14, RZ, PT ;  /* 0x000000ff0e00720c */ /* 0x004fe20003f05270 */
[----:B------:R-:W-:-:S12]  /*cf00*/  BSSY B0, `(.L_x_311) ;  /* 0x0000024000007945 */ /* 0x000fd80003800000 */
[----:B------:R-:W-:Y:S05]  /*cf10*/  @P0 BRA `(.L_x_312) ;  /* 0x0000000000880947 */ /* 0x000fea0003800000 */
[----:B------:R-:W-:-:S03]  /*cf20*/  UMOV UR4, 0xffffffff ;  /* 0xffffffff00047882 */ /* 0x000fc60000000000 */
[----:B------:R-:W-:Y:S05]  /*cf30*/  BRA.DIV UR4, `(.L_x_313) ;  /* 0x0000003a04c07947 */ /* 0x000fea000b800000 */
[----:B------:R-:W-:-:S13]  /*cf40*/  ELECT P6, URZ, PT ;  /* 0x00000000003f782f */ /* 0x000fda00038c0000 */
.L_x_433:
[----:B------:R-:W-:Y:S05]  /*cf50*/  @!P6 BRA `(.L_x_312) ;  /* 0x000000000078e947 */ /* 0x000fea0003800000 */
[----:B0-----:R-:W2:Y:S02]  /*cf60*/  LDL.LU R0, [R1+0x4] ;  /* 0x0000040001007983 */ /* 0x001ea40000300800 */
[----:B--2---:R-:W-:-:S04]  /*cf70*/  LOP3.LUT R0, R0, 0x2, RZ, 0xfc, !PT ;  /* 0x0000000200007812 */ /* 0x004fc800078efcff */
[----:B------:R-:W-:-:S13]  /*cf80*/  ISETP.NE.AND P0, PT, R0, 0x3, PT ;  /* 0x000000030000780c */ /* 0x000fda0003f05270 */
[----:B------:R-:W-:Y:S05]  /*cf90*/  @!P0 BRA `(.L_x_314) ;  /* 0x0000000000048947 */ /* 0x000fea0003800000 */
[----:B------:R-:W-:Y:S01]  /*cfa0*/  BPT.TRAP 0x1 ;  /* 0x000000040000795c */ /* 0x000fe20000300000 */
.L_x_314:
[C---:B------:R-:W-:Y:S01]  /*cfb0*/  IMAD R5, R27.reuse, 0x8, R4 ;  /* 0x000000081b057824 */ /* 0x040fe200078e0204 */
[----:B------:R-:W-:Y:S01]  /*cfc0*/  SHF.L.U32 R0, R28, 0x1f, RZ ;  /* 0x0000001f1c007819 */ /* 0x000fe200000006ff */
[----:B------:R-:W-:-:S03]  /*cfd0*/  VIADD R27, R27, 0x1 ;  /* 0x000000011b1b7836 */ /* 0x000fc60000000000 */
[----:B------:R-:W0:Y:S02]  /*cfe0*/  SYNCS.PHASECHK.TRANS64.TRYWAIT P1, [R5+URZ+0x2a840], R0 ;  /* 0x02a84000050075a7 */ /* 0x000e24000802017f */
[----:B------:R-:W-:-:S04]  /*cff0*/  ISETP.NE.AND P2, PT, R27, 0x2, PT ;  /* 0x000000021b00780c */ /* 0x000fc80003f45270 */
[----:B------:R-:W-:Y:S01]  /*d000*/  SEL R3, RZ, 0x1, P2 ;  /* 0x00000001ff037807 */ /* 0x000fe20001000000 */
[----:B0-----:R-:W-:Y:S08]  /*d010*/  @!P1 BRA `(.L_x_315) ;  /* 0x0000003800a89947 */ /* 0x001ff00003800000 */
.L_x_434:
[----:B------:R-:W-:Y:S02]  /*d020*/  SEL R27, R27, RZ, P2 ;  /* 0x000000ff1b1b7207 */ /* 0x000fe40001000000 */
[----:B------:R-:W-:Y:S01]  /*d030*/  LOP3.LUT R2, R28, R3, RZ, 0x3c, !PT ;  /* 0x000000031c027212 */ /* 0x000fe200078e3cff */
[----:B------:R-:W-:Y:S06]  /*d040*/  @!P0 BRA `(.L_x_316) ;  /* 0x0000000000048947 */ /* 0x000fec0003800000 */
[----:B------:R-:W-:Y:S01]  /*d050*/  BPT.TRAP 0x1 ;  /* 0x000000040000795c */ /* 0x000fe20000300000 */
.L_x_316:
[----:B------:R-:W-:Y:S01]  /*d060*/  IMAD R27, R27, 0x8, R4 ;  /* 0x000000081b1b7824 */ /* 0x000fe200078e0204 */
[----:B------:R-:W-:-:S04]  /*d070*/  SHF.L.U32 R2, R2, 0x1f, RZ ;  /* 0x0000001f02027819 */ /* 0x000fc800000006ff */
[----:B------:R-:W2:Y:S02]  /*d080*/  SYNCS.PHASECHK.TRANS64.TRYWAIT P1, [R27+URZ+0x2a840], R2 ;  /* 0x02a840021b0075a7 */ /* 0x000ea4000802017f */
[----:B--2---:R-:W-:Y:S05]  /*d090*/  @!P1 BRA `(.L_x_317) ;  /* 0x00000038009c9947 */ /* 0x004fea0003800000 */
.L_x_435:
[----:B------:R-:W-:Y:S05]  /*d0a0*/  @!P0 BRA `(.L_x_318) ;  /* 0x0000000000048947 */ /* 0x000fea0003800000 */
[----:B------:R-:W-:Y:S01]  /*d0b0*/  BPT.TRAP 0x1 ;  /* 0x000000040000795c */ /* 0x000fe20000300000 */
.L_x_318:
[----:B------:R-:W4:Y:S02]  /*d0c0*/  SYNCS.PHASECHK.TRANS64.TRYWAIT P1, [R5+URZ+0x2a860], R0 ;  /* 0x02a86000050075a7 */ /* 0x000f24000802017f */
[----:B----4-:R-:W-:Y:S05]  /*d0d0*/  @!P1 BRA `(.L_x_319) ;  /* 0x0000003800a09947 */ /* 0x010fea0003800000 */
.L_x_436:
[----:B------:R-:W-:Y:S05]  /*d0e0*/  @!P0 BRA `(.L_x_320) ;  /* 0x0000000000048947 */ /* 0x000fea0003800000 */
[----:B------:R-:W-:Y:S01]  /*d0f0*/  BPT.TRAP 0x1 ;  /* 0x000000040000795c */ /* 0x000fe20000300000 */
.L_x_320:
[----:B------:R0:W0:Y:S02]  /*d100*/  SYNCS.PHASECHK.TRANS64.TRYWAIT P0, [R27+URZ+0x2a860], R2 ;  /* 0x02a860021b0075a7 */ /* 0x000024000800017f */
[----:B0-----:R-:W-:Y:S05]  /*d110*/  @!P0 NANOSLEEP.SYNCS 0x989680 ;  /* 0x009896800000895d */ /* 0x001fea0003900000 */
[----:B------:R-:W0:Y:S02]  /*d120*/  @!P0 SYNCS.PHASECHK.TRANS64 P0, [R27+URZ+0x2a860], R2 ;  /* 0x02a860021b0085a7 */ /* 0x000e24000800007f */
[----:B0-----:R-:W-:Y:S05]  /*d130*/  @!P0 BRA `(.L_x_320) ;  /* 0xfffffffc00f08947 */ /* 0x001fea000383ffff */
.L_x_312:
[----:B------:R-:W-:Y:S05]  /*d140*/  BSYNC B0 ;  /* 0x0000000000007941 */ /* 0x000fea0003800000 */
.L_x_311:
[----:B------:R-:W-:Y:S05]  /*d150*/  EXIT ;  /* 0x000000000000794d */ /* 0x000fea0003800000 */
.L_x_192:
[----:B0-----:R-:W-:-:S04]  /*d160*/  IMAD.U32 R3, RZ, RZ, UR38 ;  /* 0x00000026ff037e24 */ /* 0x001fc8000f8e00ff */
[----:B------:R0:W1:Y:S03]  /*d170*/  SYNCS.PHASECHK.TRANS64.TRYWAIT P1, [R3+URZ+0x2a800], R0 ;  /* 0x02a80000030075a7 */ /* 0x000066000802017f */
[----:B-1----:R-:W-:Y:S05]  /*d180*/  @!P1 NANOSLEEP.SYNCS 0x989680 ;  /* 0x009896800000995d */ /* 0x002fea0003900000 */
[----:B------:R-:W1:Y:S02]  /*d190*/  @!P1 SYNCS.PHASECHK.TRANS64 P1, [R3+URZ+0x2a800], R0 ;  /* 0x02a80000030095a7 */ /* 0x000e64000802007f */
[----:B-1----:R-:W-:Y:S05]  /*d1a0*/  @!P1 BRA `(.L_x_192) ;  /* 0xfffffffc00ec9947 */ /* 0x002fea000383ffff */
[----:B------:R-:W-:Y:S05]  /*d1b0*/  BRA `(.L_x_321) ;  /* 0xffffff4000ac7947 */ /* 0x000fea000383ffff */
.L_x_196:
[----:B-1----:R1:W2:Y:S02]  /*d1c0*/  SYNCS.PHASECHK.TRANS64.TRYWAIT P1, [R4+URZ+0x2a830], R3 ;  /* 0x02a83003040075a7 */ /* 0x0022a4000802017f */
[----:B--2---:R-:W-:Y:S05]  /*d1d0*/  @!P1 NANOSLEEP.SYNCS 0x989680 ;  /* 0x009896800000995d */ /* 0x004fea0003900000 */
[----:B------:R-:W2:Y:S02]  /*d1e0*/  @!P1 SYNCS.PHASECHK.TRANS64 P1, [R4+URZ+0x2a830], R3 ;  /* 0x02a83003040095a7 */ /* 0x000ea4000802007f */
[----:B--2---:R-:W-:Y:S05]  /*d1f0*/  @!P1 BRA `(.L_x_196) ;  /* 0xfffffffc00f09947 */ /* 0x004fea000383ffff */
[----:B------:R-:W-:Y:S05]  /*d200*/  BRA `(.L_x_195) ;  /* 0xffffff4000cc7947 */ /* 0x000fea000383ffff */
.L_x_202:
[----:B-1----:R-:W-:-:S04]  /*d210*/  IMAD.U32 R3, RZ, RZ, UR59 ;  /* 0x0000003bff037e24 */ /* 0x002fc8000f8e00ff */
[----:B------:R1:W2:Y:S03]  /*d220*/  SYNCS.PHASECHK.TRANS64.TRYWAIT P1, [R3+URZ+0x2a830], R0 ;  /* 0x02a83000030075a7 */ /* 0x0002a6000802017f */
[----:B--2---:R-:W-:Y:S05]  /*d230*/  @!P1 NANOSLEEP.SYNCS 0x989680 ;  /* 0x009896800000995d */ /* 0x004fea0003900000 */
[----:B------:R-:W2:Y:S02]  /*d240*/  @!P1 SYNCS.PHASECHK.TRANS64 P1, [R3+URZ+0x2a830], R0 ;  /* 0x02a83000030095a7 */ /* 0x000ea4000802007f */
[----:B--2---:R-:W-:Y:S05]  /*d250*/  @!P1 BRA `(.L_x_202) ;  /* 0xfffffffc00ec9947 */ /* 0x004fea000383ffff */
[----:B------:R-:W-:Y:S05]  /*d260*/  BRA `(.L_x_201) ;  /* 0xffffff6000e47947 */ /* 0x000fea000383ffff */
.L_x_206:
[----:B-1----:R-:W-:-:S04]  /*d270*/  MOV R3, UR6 ;  /* 0x0000000600037c02 */ /* 0x002fc80008000f00 */
[----:B------:R1:W2:Y:S03]  /*d280*/  SYNCS.PHASECHK.TRANS64.TRYWAIT P1, [R3+URZ+0x2a850], R0 ;  /* 0x02a85000030075a7 */ /* 0x0002a6000802017f */
[----:B--2---:R-:W-:Y:S05]  /*d290*/  @!P1 NANOSLEEP.SYNCS 0x989680 ;  /* 0x009896800000995d */ /* 0x004fea0003900000 */
[----:B------:R-:W2:Y:S02]  /*d2a0*/  @!P1 SYNCS.PHASECHK.TRANS64 P1, [R3+URZ+0x2a850], R0 ;  /* 0x02a85000030095a7 */ /* 0x000ea4000802007f */
[----:B--2---:R-:W-:Y:S05]  /*d2b0*/  @!P1 BRA `(.L_x_206) ;  /* 0xfffffffc00ec9947 */ /* 0x004fea000383ffff */
[----:B------:R-:W-:Y:S05]  /*d2c0*/  BRA `(.L_x_205) ;  /* 0xffffff6800e87947 */ /* 0x000fea000383ffff */
.L_x_213:
[----:B-1----:R-:W-:-:S04]  /*d2d0*/  IMAD.U32 R8, RZ, RZ, UR5 ;  /* 0x00000005ff087e24 */ /* 0x002fc8000f8e00ff */
[----:B------:R1:W2:Y:S03]  /*d2e0*/  SYNCS.PHASECHK.TRANS64.TRYWAIT P1, [R8+URZ+0x2a850], R7 ;  /* 0x02a85007080075a7 */ /* 0x0002a6000802017f */
[----:B--2---:R-:W-:Y:S05]  /*d2f0*/  @!P1 NANOSLEEP.SYNCS 0x989680 ;  /* 0x009896800000995d */ /* 0x004fea0003900000 */
[----:B------:R-:W2:Y:S02]  /*d300*/  @!P1 SYNCS.PHASECHK.TRANS64 P1, [R8+URZ+0x2a850], R7 ;  /* 0x02a85007080095a7 */ /* 0x000ea4000802007f */
[----:B--2---:R-:W-:Y:S05]  /*d310*/  @!P1 BRA `(.L_x_213) ;  /* 0xfffffffc00ec9947 */ /* 0x004fea000383ffff */
[----:B------:R-:W-:Y:S05]  /*d320*/  BRA `(.L_x_212) ;  /* 0xffffff80007c7947 */ /* 0x000fea000383ffff */
.L_x_256:
[----:B------:R-:W0:Y:S01]  /*d330*/  S2R R20, SR_TID.X ;  /* 0x0000000000147919 */ /* 0x000e220000002100 */
[----:B------:R-:W-:Y:S01]  /*d340*/  BSSY B0, `(.L_x_322) ;  /* 0x000000a000007945 */ /* 0x000fe20003800000 */
[----:B------:R-:W-:Y:S02]  /*d350*/  IMAD.MOV.U32 R12, RZ, RZ, RZ ;  /* 0x000000ffff0c7224 */ /* 0x000fe400078e00ff */
[----:B------:R-:W-:Y:S02]  /*d360*/  IMAD.MOV.U32 R11, RZ, RZ, 0x1f ;  /* 0x0000001fff0b7424 */ /* 0x000fe400078e00ff */
[----:B------:R-:W-:Y:S01]  /*d370*/  IMAD.MOV.U32 R15, RZ, RZ, -0x1 ;  /* 0xffffffffff0f7424 */ /* 0x000fe200078e00ff */
[----:B0-----:R-:W-:-:S04]  /*d380*/  SHF.R.U32.HI R9, RZ, 0x5, R20 ;  /* 0x00000005ff097819 */ /* 0x001fc80000011614 */
[----:B------:R-:W-:-:S05]  /*d390*/  LOP3.LUT R9, R9, 0x3, RZ, 0xc0, !PT ;  /* 0x0000000309097812 */ /* 0x000fca00078ec0ff */
[----:B------:R-:W-:-:S07]  /*d3a0*/  IMAD.MOV.U32 R13, RZ, RZ, R9 ;  /* 0x000000ffff0d7224 */ /* 0x000fce00078e0009 */
[----:B-----5:R-:W-:Y:S05]  /*d3b0*/  WARPSYNC.COLLECTIVE R15, `(.L_x_323) ;  /* 0x000000000f087348 */ /* 0x020fea0003c00000 */
[----:B------:R0:W1:Y:S02]  /*d3c0*/  SHFL.IDX P6, R14, R13, R12, R11 ;  /* 0x0000000c0d0e7389 */ /* 0x00006400000c000b */
[----:B01---5:R-:W-:Y:S01]  /*d3d0*/  ENDCOLLECTIVE ;  /* 0x000000000000791b */ /* 0x023fe20003800000 */
.L_x_323:
[----:B------:R-:W-:Y:S05]  /*d3e0*/  BSYNC B0 ;  /* 0x0000000000007941 */ /* 0x000fea0003800000 */
.L_x_322:
[----:B------:R-:W-:Y:S05]  /*d3f0*/  BRA `(.L_x_324) ;  /* 0xffffffc000807947 */ /* 0x000fea000383ffff */
.L_x_259:
[----:B0-----:R0:W1:Y:S02]  /*d400*/  SYNCS.PHASECHK.TRANS64.TRYWAIT P0, [R7+URZ+0x2a840], R2 ;  /* 0x02a84002070075a7 */ /* 0x001064000800017f */
[----:B-1----:R-:W-:Y:S05]  /*d410*/  @!P0 NANOSLEEP.SYNCS 0x989680 ;  /* 0x009896800000895d */ /* 0x002fea0003900000 */
[----:B------:R-:W1:Y:S02]  /*d420*/  @!P0 SYNCS.PHASECHK.TRANS64 P0, [R7+URZ+0x2a840], R2 ;  /* 0x02a84002070085a7 */ /* 0x000e64000800007f */
[----:B-1----:R-:W-:Y:S05]  /*d430*/  @!P0 BRA `(.L_x_259) ;  /* 0xfffffffc00f08947 */ /* 0x002fea000383ffff */
[----:B------:R-:W-:Y:S05]  /*d440*/  BRA `(.L_x_325) ;  /* 0xffffffc000ec7947 */ /* 0x000fea000383ffff */
.L_x_260:
[----:B------:R-:W-:Y:S01]  /*d450*/  BSSY B0, `(.L_x_326) ;  /* 0x0000008000007945 */ /* 0x000fe20003800000 */
[----:B------:R-:W-:Y:S01]  /*d460*/  MOV R13, R0 ;  /* 0x00000000000d7202 */ /* 0x000fe20000000f00 */
[----:B------:R-:W-:Y:S02]  /*d470*/  IMAD.MOV.U32 R12, RZ, RZ, RZ ;  /* 0x000000ffff0c7224 */ /* 0x000fe400078e00ff */
[----:B------:R-:W-:Y:S02]  /*d480*/  IMAD.MOV.U32 R11, RZ, RZ, 0x181f ;  /* 0x0000181fff0b7424 */ /* 0x000fe400078e00ff */
[----:B------:R-:W-:-:S07]  /*d490*/  IMAD.MOV.U32 R15, RZ, RZ, -0x1 ;  /* 0xffffffffff0f7424 */ /* 0x000fce00078e00ff */
[----:B------:R-:W-:Y:S05]  /*d4a0*/  WARPSYNC.COLLECTIVE R15, `(.L_x_327) ;  /* 0x000000000f087348 */ /* 0x000fea0003c00000 */
[----:B------:R0:W1:Y:S02]  /*d4b0*/  SHFL.IDX P6, R14, R13, R12, R11 ;  /* 0x0000000c0d0e7389 */ /* 0x00006400000c000b */
[----:B01----:R-:W-:Y:S01]  /*d4c0*/  ENDCOLLECTIVE ;  /* 0x000000000000791b */ /* 0x003fe20003800000 */
.L_x_327:
[----:B------:R-:W-:Y:S05]  /*d4d0*/  BSYNC B0 ;  /* 0x0000000000007941 */ /* 0x000fea0003800000 */
.L_x_326:
[----:B------:R-:W-:Y:S01]  /*d4e0*/  IMAD.MOV.U32 R13, RZ, RZ, R4 ;  /* 0x000000ffff0d7224 */ /* 0x000fe200078e0004 */
[----:B------:R-:W-:Y:S01]  /*d4f0*/  MOV R12, RZ ;  /* 0x000000ff000c7202 */ /* 0x000fe20000000f00 */
[----:B------:R-:W-:Y:S02]  /*d500*/  IMAD.MOV.U32 R11, RZ, RZ, 0x181f ;  /* 0x0000181fff0b7424 */ /* 0x000fe400078e00ff */
[----:B------:R-:W-:Y:S02]  /*d510*/  IMAD.MOV.U32 R15, RZ, RZ, -0x1 ;  /* 0xffffffffff0f7424 */ /* 0x000fe400078e00ff */
[----:B------:R-:W-:Y:S02]  /*d520*/  IMAD.MOV.U32 R2, RZ, RZ, R14 ;  /* 0x000000ffff027224 */ /* 0x000fe400078e000e */
[----:B------:R-:W-:-:S07]  /*d530*/  @P0 IMAD R8, R5, 0x2, R22 ;  /* 0x0000000205080824 */ /* 0x000fce00078e0216 */
[----:B------:R-:W-:Y:S05]  /*d540*/  WARPSYNC.COLLECTIVE R15, `(.L_x_328) ;  /* 0x000000000f087348 */ /* 0x000fea0003c00000 */
[----:B------:R0:W1:Y:S02]  /*d550*/  SHFL.IDX P6, R14, R13, R12, R11 ;  /* 0x0000000c0d0e7389 */ /* 0x00006400000c000b */
[----:B01----:R-:W-:Y:S01]  /*d560*/  ENDCOLLECTIVE ;  /* 0x000000000000791b */ /* 0x003fe20003800000 */
.L_x_328:
[----:B------:R-:W-:Y:S01]  /*d570*/  MOV R13, R0 ;  /* 0x00000000000d7202 */ /* 0x000fe20000000f00 */
[----:B------:R-:W-:Y:S02]  /*d580*/  IMAD.MOV.U32 R12, RZ, RZ, 0x1 ;  /* 0x00000001ff0c7424 */ /* 0x000fe400078e00ff */
[----:B------:R-:W-:-:S07]  /*d590*/  IMAD.MOV.U32 R3, RZ, RZ, R14 ;  /* 0x000000ffff037224 */ /* 0x000fce00078e000e */
[----:B------:R-:W-:Y:S05]  /*d5a0*/  WARPSYNC.COLLECTIVE R15, `(.L_x_329) ;  /* 0x000000000f087348 */ /* 0x000fea0003c00000 */
[----:B------:R0:W1:Y:S02]  /*d5b0*/  SHFL.IDX P6, R14, R13, R12, R11 ;  /* 0x0000000c0d0e7389 */ /* 0x00006400000c000b */
[----:B01----:R-:W-:Y:S01]  /*d5c0*/  ENDCOLLECTIVE ;  /* 0x000000000000791b */ /* 0x003fe20003800000 */
.L_x_329:
[----:B------:R-:W-:-:S05]  /*d5d0*/  @P0 LEA R3, P1, R9, R3, 0x1 ;  /* 0x0000000309030211 */ /* 0x000fca00078208ff */
[----:B------:R-:W-:Y:S01]  /*d5e0*/  @P0 IMAD.X R2, RZ, RZ, R2, P1 ;  /* 0x000000ffff020224 */ /* 0x000fe200008e0602 */
[----:B------:R-:W-:-:S04]  /*d5f0*/  ISETP.GE.AND P1, PT, R6, 0x11, PT ;  /* 0x000000110600780c */ /* 0x000fc80003f26270 */
[----:B------:R-:W-:Y:S01]  /*d600*/  @P0 LOP3.LUT R3, R3, R2, RZ, 0x3c, !PT ;  /* 0x0000000203030212 */ /* 0x000fe200078e3cff */
[----:B------:R-:W-:-:S03]  /*d610*/  IMAD.MOV.U32 R13, RZ, RZ, R4 ;  /* 0x000000ffff0d7224 */ /* 0x000fc600078e0004 */
[----:B------:R-:W-:-:S04]  /*d620*/  @P0 LOP3.LUT R2, R3, R2, RZ, 0x3c, !PT ;  /* 0x0000000203020212 */ /* 0x000fc800078e3cff */
[----:B------:R-:W-:-:S05]  /*d630*/  @P0 LOP3.LUT R3, R3, R2, RZ, 0x3c, !PT ;  /* 0x0000000203030212 */ /* 0x000fca00078e3cff */
[----:B------:R-:W-:Y:S01]  /*d640*/  @!PT LDS RZ, [RZ] ;  /* 0x00000000fffff984 */ /* 0x000fe20000000800 */
[----:B------:R-:W-:Y:S01]  /*d650*/  @!PT LDS RZ, [RZ] ;  /* 0x00000000fffff984 */ /* 0x000fe20000000800 */
[----:B------:R-:W-:Y:S01]  /*d660*/  @!PT LDS RZ, [RZ] ;  /* 0x00000000fffff984 */ /* 0x000fe20000000800 */
[----:B------:R-:W-:Y:S04]  /*d670*/  @P0 LDGSTS.E.BYPASS.LTC128B.128 [R8+0x18400], desc[UR56][R2.64], !P4 ;  /* 0x1840000002080fae */ /* 0x000fe8000e101d78 */
[----:B------:R-:W-:Y:S04]  /*d680*/  @P0 LDGSTS.E.BYPASS.LTC128B.128 [R8+0x1b400], desc[UR56][R2.64+0x80], !P3 ;  /* 0x1b40008002080fae */ /* 0x000fe8000d901d78 */
[----:B------:R0:W-:Y:S02]  /*d690*/  @P0 LDGSTS.E.BYPASS.LTC128B.128 [R8+0x1e400], desc[UR56][R2.64+0x100], !P2 ;  /* 0x1e40010002080fae */ /* 0x0001e4000d101d78 */
[----:B0-----:R-:W-:Y:S01]  /*d6a0*/  IMAD.MOV.U32 R2, RZ, RZ, R14 ;  /* 0x000000ffff027224 */ /* 0x001fe200078e000e */
[----:B------:R-:W-:-:S07]  /*d6b0*/  @P1 LEA R8, R5, R22, 0x1 ;  /* 0x0000001605081211 */ /* 0x000fce00078e08ff */
[----:B------:R-:W-:Y:S05]  /*d6c0*/  WARPSYNC.COLLECTIVE R15, `(.L_x_330) ;  /* 0x000000000f087348 */ /* 0x000fea0003c00000 */
[----:B------:R0:W1:Y:S02]  /*d6d0*/  SHFL.IDX P6, R14, R13, R12, R11 ;  /* 0x0000000c0d0e7389 */ /* 0x00006400000c000b */
[----:B01----:R-:W-:Y:S01]  /*d6e0*/  ENDCOLLECTIVE ;  /* 0x000000000000791b */ /* 0x003fe20003800000 */
.L_x_330:
[----:B------:R-:W-:Y:S02]  /*d6f0*/  IMAD.MOV.U32 R13, RZ, RZ, R0 ;  /* 0x000000ffff0d7224 */ /* 0x000fe400078e0000 */
[----:B------:R-:W-:Y:S02]  /*d700*/  IMAD.MOV.U32 R12, RZ, RZ, 0x2 ;  /* 0x00000002ff0c7424 */ /* 0x000fe400078e00ff */
[----:B------:R-:W-:-:S07]  /*d710*/  IMAD.MOV.U32 R3, RZ, RZ, R14 ;  /* 0x000000ffff037224 */ /* 0x000fce00078e000e */
[----:B------:R-:W-:Y:S05]  /*d720*/  WARPSYNC.COLLECTIVE R15, `(.L_x_331) ;  /* 0x000000000f087348 */ /* 0x000fea0003c00000 */
[----:B------:R0:W1:Y:S02]  /*d730*/  SHFL.IDX P6, R14, R13, R12, R11 ;  /* 0x0000000c0d0e7389 */ /* 0x00006400000c000b */
[----:B01----:R-:W-:Y:S01]  /*d740*/  ENDCOLLECTIVE ;  /* 0x000000000000791b */ /* 0x003fe20003800000 */
.L_x_331:
[----:B------:R-:W-:-:S05]  /*d750*/  @P1 LEA R3, P0, R9, R3, 0x1 ;  /* 0x0000000309031211 */ /* 0x000fca00078008ff */
[----:B------:R-:W-:-:S05]  /*d760*/  @P1 IMAD.X R2, RZ, RZ, R2, P0 ;  /* 0x000000ffff021224 */ /* 0x000fca00000e0602 */
        /* <DEDUP_REMOVED lines=9> */
[----:B------:R0:W-:Y:S01]  /*d800*/  @P1 LDGSTS.E.BYPASS.LTC128B.128 [R8+0x1ec00], desc[UR56][R2.64+0x100], !P2 ;  /* 0x1ec0010002081fae */ /* 0x0001e2000d101d78 */
[----:B------:R-:W-:Y:S01]  /*d810*/  ISETP.GE.AND P1, PT, R6, 0x21, PT ;  /* 0x000000210600780c */ /* 0x000fe20003f26270 */
[----:B0-----:R-:W-:-:S12]  /*d820*/  IMAD.MOV.U32 R2, RZ, RZ, R14 ;  /* 0x000000ffff027224 */ /* 0x001fd800078e000e */
[----:B------:R-:W-:Y:S05]  /*d830*/  WARPSYNC.COLLECTIVE R15, `(.L_x_332) ;  /* 0x000000000f087348 */ /* 0x000fea0003c00000 */
[----:B------:R0:W1:Y:S02]  /*d840*/  SHFL.IDX P6, R14, R13, R12, R11 ;  /* 0x0000000c0d0e7389 */ /* 0x00006400000c000b */
[----:B01----:R-:W-:Y:S01]  /*d850*/  ENDCOLLECTIVE ;  /* 0x000000000000791b */ /* 0x003fe20003800000 */
.L_x_332:
[----:B------:R-:W-:Y:S02]  /*d860*/  @P1 IMAD R8, R5, 0x2, R22 ;  /* 0x0000000205081824 */ /* 0x000fe400078e0216 */
[----:B------:R-:W-:Y:S02]  /*d870*/  IMAD.MOV.U32 R13, RZ, RZ, R0 ;  /* 0x000000ffff0d7224 */ /* 0x000fe400078e0000 */
[----:B------:R-:W-:Y:S02]  /*d880*/  IMAD.MOV.U32 R12, RZ, RZ, 0x3 ;  /* 0x00000003ff0c7424 */ /* 0x000fe400078e00ff */
[----:B------:R-:W-:-:S07]  /*d890*/  IMAD.MOV.U32 R3, RZ, RZ, R14 ;  /* 0x000000ffff037224 */ /* 0x000fce00078e000e */
[----:B------:R-:W-:Y:S05]  /*d8a0*/  WARPSYNC.COLLECTIVE R15, `(.L_x_333) ;  /* 0x000000000f087348 */ /* 0x000fea0003c00000 */
[----:B------:R0:W1:Y:S02]  /*d8b0*/  SHFL.IDX P6, R14, R13, R12, R11 ;  /* 0x0000000c0d0e7389 */ /* 0x00006400000c000b */
[----:B01----:R-:W-:Y:S01]  /*d8c0*/  ENDCOLLECTIVE ;  /* 0x000000000000791b */ /* 0x003fe20003800000 */
.L_x_333:
[----:B------:R-:W-:-:S04]  /*d8d0*/  @P1 LEA R3, P0, R9, R3, 0x1 ;  /* 0x0000000309031211 */ /* 0x000fc800078008ff */
[----:B------:R-:W-:-:S04]  /*d8e0*/  @P1 IADD3.X R2, RZ, R2, RZ, P0, !PT ;  /* 0x00000002ff021210 */ /* 0x000fc800007fe4ff */
        /* <DEDUP_REMOVED lines=15> */
.L_x_334:
[----:B------:R-:W-:Y:S02]  /*d9e0*/  @P1 IMAD R8, R5, 0x2, R22 ;  /* 0x0000000205081824 */ /* 0x000fe400078e0216 */
[----:B------:R-:W-:Y:S02]  /*d9f0*/  IMAD.MOV.U32 R13, RZ, RZ, R0 ;  /* 0x000000ffff0d7224 */ /* 0x000fe400078e0000 */
[----:B------:R-:W-:Y:S01]  /*da00*/  IMAD.MOV.U32 R12, RZ, RZ, 0x4 ;  /* 0x00000004ff0c7424 */ /* 0x000fe200078e00ff */
[----:B------:R-:W-:-:S07]  /*da10*/  MOV R3, R14 ;  /* 0x0000000e00037202 */ /* 0x000fce0000000f00 */
[----:B------:R-:W-:Y:S05]  /*da20*/  WARPSYNC.COLLECTIVE R15, `(.L_x_335) ;  /* 0x000000000f087348 */ /* 0x000fea0003c00000 */
[----:B------:R0:W1:Y:S02]  /*da30*/  SHFL.IDX P6, R14, R13, R12, R11 ;  /* 0x0000000c0d0e7389 */ /* 0x00006400000c000b */
[----:B01----:R-:W-:Y:S01]  /*da40*/  ENDCOLLECTIVE ;  /* 0x000000000000791b */ /* 0x003fe20003800000 */
.L_x_335:
[----:B------:R-:W-:-:S05]  /*da50*/  @P1 LEA R3, P0, R9, R3, 0x1 ;  /* 0x0000000309031211 */ /* 0x000fca00078008ff */
[----:B------:R-:W-:-:S05]  /*da60*/  @P1 IMAD.X R2, RZ, RZ, R2, P0 ;  /* 0x000000ffff021224 */ /* 0x000fca00000e0602 */
[----:B------:R-:W-:Y:S02]  /*da70*/  @P1 LOP3.LUT R3, R3, R2, RZ, 0x3c, !PT ;  /* 0x0000000203031212 */ /* 0x000fe400078e3cff */
[----:B------:R-:W-:Y:S02]  /*da80*/  MOV R13, R4 ;  /* 0x00000004000d7202 */ /* 0x000fe40000000f00 */
        /* <DEDUP_REMOVED lines=13> */
.L_x_336:
[----:B------:R-:W-:Y:S02]  /*db60*/  @P1 IMAD R8, R5, 0x2, R22 ;  /* 0x0000000205081824 */ /* 0x000fe400078e0216 */
[----:B------:R-:W-:Y:S02]  /*db70*/  IMAD.MOV.U32 R13, RZ, RZ, R0 ;  /* 0x000000ffff0d7224 */ /* 0x000fe400078e0000 */
[----:B------:R-:W-:Y:S02]  /*db80*/  IMAD.MOV.U32 R12, RZ, RZ, 0x5 ;  /* 0x00000005ff0c7424 */ /* 0x000fe400078e00ff */
[----:B------:R-:W-:-:S07]  /*db90*/  IMAD.MOV.U32 R3, RZ, RZ, R14 ;  /* 0x000000ffff037224 */ /* 0x000fce00078e000e */
[----:B------:R-:W-:Y:S05]  /*dba0*/  WARPSYNC.COLLECTIVE R15, `(.L_x_337) ;  /* 0x000000000f087348 */ /* 0x000fea0003c00000 */
[----:B------:R0:W1:Y:S02]  /*dbb0*/  SHFL.IDX P6, R14, R13, R12, R11 ;  /* 0x0000000c0d0e7389 */ /* 0x00006400000c000b */
[----:B01----:R-:W-:Y:S01]  /*dbc0*/  ENDCOLLECTIVE ;  /* 0x000000000000791b */ /* 0x003fe20003800000 */
.L_x_337:
[----:B------:R-:W-:-:S05]  /*dbd0*/  @P1 LEA R3, P0, R9, R3, 0x1 ;  /* 0x0000000309031211 */ /* 0x000fca00078008ff */
[----:B------:R-:W-:-:S05]  /*dbe0*/  @P1 IMAD.X R2, RZ, RZ, R2, P0 ;  /* 0x000000ffff021224 */ /* 0x000fca00000e0602 */
[----:B------:R-:W-:Y:S01]  /*dbf0*/  @P1 LOP3.LUT R3, R3, R2, RZ, 0x3c, !PT ;  /* 0x0000000203031212 */ /* 0x000fe200078e3cff */
[----:B------:R-:W-:-:S03]  /*dc00*/  IMAD.MOV.U32 R13, RZ, RZ, R4 ;  /* 0x000000ffff0d7224 */ /* 0x000fc600078e0004 */
[----:B------:R-:W-:-:S04]  /*dc10*/  @P1 LOP3.LUT R2, R3, R2, RZ, 0x3c, !PT ;  /* 0x0000000203021212 */ /* 0x000fc800078e3cff */
[----:B------:R-:W-:Y:S02]  /*dc20*/  @P1 LOP3.LUT R3, R3, R2, RZ, 0x3c, !PT ;  /* 0x0000000203031212 */ /* 0x000fe400078e3cff */
[----:B------:R-:W-:-:S07]  /*dc30*/  MOV R0, R14 ;  /* 0x0000000e00007202 */ /* 0x000fce0000000f00 */
[----:B------:R-:W-:Y:S05]  /*dc40*/  WARPSYNC.COLLECTIVE R15, `(.L_x_338) ;  /* 0x000000000f087348 */ /* 0x000fea0003c00000 */
[----:B------:R0:W1:Y:S02]  /*dc50*/  SHFL.IDX P6, R14, R13, R12, R11 ;  /* 0x0000000c0d0e7389 */ /* 0x00006400000c000b */
[----:B01----:R-:W-:Y:S01]  /*dc60*/  ENDCOLLECTIVE ;  /* 0x000000000000791b */ /* 0x003fe20003800000 */
.L_x_338:
[----:B------:R-:W-:Y:S01]  /*dc70*/  @!PT LDS RZ, [RZ] ;  /* 0x00000000fffff984 */ /* 0x000fe20000000800 */
[----:B------:R-:W-:Y:S01]  /*dc80*/  @!PT LDS RZ, [RZ] ;  /* 0x00000000fffff984 */ /* 0x000fe20000000800 */
[----:B------:R-:W-:Y:S01]  /*dc90*/  @!PT LDS RZ, [RZ] ;  /* 0x00000000fffff984 */ /* 0x000fe20000000800 */
[----:B------:R-:W-:Y:S04]  /*dca0*/  @P1 LDGSTS.E.BYPASS.LTC128B.128 [R8+0x1a400], desc[UR56][R2.64], !P4 ;  /* 0x1a40000002081fae */ /* 0x000fe8000e101d78 */
[----:B------:R-:W-:Y:S04]  /*dcb0*/  @P1 LDGSTS.E.BYPASS.LTC128B.128 [R8+0x1d400], desc[UR56][R2.64+0x80], !P3 ;  /* 0x1d40008002081fae */ /* 0x000fe8000d901d78 */
[----:B------:R0:W-:Y:S02]  /*dcc0*/  @P1 LDGSTS.E.BYPASS.LTC128B.128 [R8+0x20400], desc[UR56][R2.64+0x100], !P2 ;  /* 0x2040010002081fae */ /* 0x0001e4000d101d78 */
[----:B0-----:R-:W-:Y:S01]  /*dcd0*/  IMAD.MOV.U32 R2, RZ, RZ, R14 ;  /* 0x000000ffff027224 */ /* 0x001fe200078e000e */
[----:B------:R-:W-:Y:S06]  /*dce0*/  BRA `(.L_x_339) ;  /* 0xffffffc000447947 */ /* 0x000fec000383ffff */
.L_x_265:
[----:B------:R-:W-:Y:S01]  /*dcf0*/  IMAD.MOV.U32 R13, RZ, RZ, R5 ;  /* 0x000000ffff0d7224 */ /* 0x000fe200078e0005 */
[----:B------:R-:W-:Y:S01]  /*dd00*/  MOV R15, 0xffffffff ;  /* 0xffffffff000f7802 */ /* 0x000fe20000000f00 */
[----:B------:R-:W-:Y:S02]  /*dd10*/  IMAD.MOV.U32 R12, RZ, RZ, RZ ;  /* 0x000000ffff0c7224 */ /* 0x000fe400078e00ff */
[----:B------:R-:W-:Y:S02]  /*dd20*/  IMAD.MOV.U32 R11, RZ, RZ, 0x181f ;  /* 0x0000181fff0b7424 */ /* 0x000fe400078e00ff */
[----:B-----5:R-:W-:Y:S02]  /*dd30*/  IMAD R6, R17, R8, RZ ;  /* 0x0000000811067224 */ /* 0x020fe400078e02ff */
[----:B------:R-:W-:-:S07]  /*dd40*/  IMAD.IADD R4, R10, 0x1, R4 ;  /* 0x000000010a047824 */ /* 0x000fce00078e0204 */
[----:B------:R-:W-:Y:S05]  /*dd50*/  WARPSYNC.COLLECTIVE R15, `(.L_x_340) ;  /* 0x000000000f087348 */ /* 0x000fea0003c00000 */
[----:B------:R0:W1:Y:S02]  /*dd60*/  SHFL.IDX P6, R14, R13, R12, R11 ;  /* 0x0000000c0d0e7389 */ /* 0x00006400000c000b */
[----:B01----:R-:W-:Y:S01]  /*dd70*/  ENDCOLLECTIVE ;  /* 0x000000000000791b */ /* 0x003fe20003800000 */
.L_x_340:
[----:B------:R-:W-:Y:S01]  /*dd80*/  ISETP.GE.AND P1, PT, R4, R6, PT ;  /* 0x000000060400720c */ /* 0x000fe20003f26270 */
[----:B------:R-:W-:Y:S02]  /*dd90*/  IMAD.MOV.U32 R13, RZ, RZ, R0 ;  /* 0x000000ffff0d7224 */ /* 0x000fe400078e0000 */
[----:B------:R-:W-:-:S10]  /*dda0*/  IMAD.MOV.U32 R2, RZ, RZ, R14 ;  /* 0x000000ffff027224 */ /* 0x000fd400078e000e */
[----:B------:R-:W-:Y:S05]  /*ddb0*/  WARPSYNC.COLLECTIVE R15, `(.L_x_341) ;  /* 0x000000000f087348 */ /* 0x000fea0003c00000 */
[----:B------:R0:W1:Y:S02]  /*ddc0*/  SHFL.IDX P6, R14, R13, R12, R11 ;  /* 0x0000000c0d0e7389 */ /* 0x00006400000c000b */
[----:B01----:R-:W-:Y:S01]  /*ddd0*/  ENDCOLLECTIVE ;  /* 0x000000000000791b */ /* 0x003fe20003800000 */
.L_x_341:
[----:B------:R-:W-:Y:S02]  /*dde0*/  IMAD.MOV.U32 R13, RZ, RZ, R5 ;  /* 0x000000ffff0d7224 */ /* 0x000fe400078e0005 */
[----:B------:R-:W-:Y:S02]  /*ddf0*/  IMAD.MOV.U32 R12, RZ, RZ, 0x1 ;  /* 0x00000001ff0c7424 */ /* 0x000fe400078e00ff */
[----:B------:R-:W-:-:S07]  /*de00*/  IMAD.MOV.U32 R3, RZ, RZ, R14 ;  /* 0x000000ffff037224 */ /* 0x000fce00078e000e */
[----:B------:R-:W-:Y:S05]  /*de10*/  WARPSYNC.COLLECTIVE R15, `(.L_x_342) ;  /* 0x000000000f087348 */ /* 0x000fea0003c00000 */
[----:B------:R0:W1:Y:S02]  /*de20*/  SHFL.IDX P6, R14, R13, R12, R11 ;  /* 0x0000000c0d0e7389 */ /* 0x00006400000c000b */
[----:B01----:R-:W-:Y:S01]  /*de30*/  ENDCOLLECTIVE ;  /* 0x000000000000791b */ /* 0x003fe20003800000 */
.L_x_342:
[----:B------:R-:W-:-:S05]  /*de40*/  @!P1 LEA R7, P4, R9, R3, 0x1 ;  /* 0x0000000309079211 */ /* 0x000fca00078808ff */
[----:B------:R-:W-:Y:S01]  /*de50*/  @!P1 IMAD.X R3, RZ, RZ, R2, P4 ;  /* 0x000000ffff039224 */ /* 0x000fe200020e0602 */
[----:B------:R-:W-:Y:S01]  /*de60*/  @!P1 MOV R2, R7 ;  /* 0x0000000700029202 */ /* 0x000fe20000000f00 */
[----:B------:R-:W-:Y:S02]  /*de70*/  VIADD R7, R4, 0x10 ;  /* 0x0000001004077836 */ /* 0x000fe40000000000 */
[----:B------:R-:W-:Y:S02]  /*de80*/  IMAD.MOV.U32 R13, RZ, RZ, R0 ;  /* 0x000000ffff0d7224 */ /* 0x000fe400078e0000 */
[----:B------:R-:W-:Y:S01]  /*de90*/  @!PT LDS RZ, [RZ] ;  /* 0x00000000fffff984 */ /* 0x000fe20000000800 */
[----:B------:R-:W-:Y:S01]  /*dea0*/  @!PT LDS RZ, [RZ] ;  /* 0x00000000fffff984 */ /* 0x000fe20000000800 */
[----:B------:R-:W-:Y:S01]  /*deb0*/  @!PT LDS RZ, [RZ] ;  /* 0x00000000fffff984 */ /* 0x000fe20000000800 */
[----:B------:R-:W-:Y:S04]  /*dec0*/  @!P1 LDGSTS.E.BYPASS.LTC128B.128 [R34+0xc400], desc[UR56][R2.64], !P3 ;  /* 0x0c40000002229fae */ /* 0x000fe8000d901d78 */
[----:B------:R-:W-:Y:S04]  /*ded0*/  @!P1 LDGSTS.E.BYPASS.LTC128B.128 [R34+0x10400], desc[UR56][R2.64+0x80], !P2 ;  /* 0x1040008002229fae */ /* 0x000fe8000d101d78 */
[----:B------:R0:W-:Y:S01]  /*dee0*/  @!P1 LDGSTS.E.BYPASS.LTC128B.128 [R34+0x14400], desc[UR56][R2.64+0x100], !P0 ;  /* 0x1440010002229fae */ /* 0x0001e2000c101d78 */
[----:B------:R-:W-:Y:S01]  /*def0*/  ISETP.GE.AND P1, PT, R7, R6, PT ;  /* 0x000000060700720c */ /* 0x000fe20003f26270 */
[----:B0-----:R-:W-:-:S12]  /*df00*/  IMAD.MOV.U32 R2, RZ, RZ, R14 ;  /* 0x000000ffff027224 */ /* 0x001fd800078e000e */
[----:B------:R-:W-:Y:S05]  /*df10*/  WARPSYNC.COLLECTIVE R15, `(.L_x_343) ;  /* 0x000000000f087348 */ /* 0x000fea0003c00000 */
[----:B------:R0:W1:Y:S02]  /*df20*/  SHFL.IDX P6, R14, R13, R12, R11 ;  /* 0x0000000c0d0e7389 */ /* 0x00006400000c000b */
[----:B01----:R-:W-:Y:S01]  /*df30*/  ENDCOLLECTIVE ;  /* 0x000000000000791b */ /* 0x003fe20003800000 */
.L_x_343:
[----:B------:R-:W-:Y:S01]  /*df40*/  IMAD.MOV.U32 R13, RZ, RZ, R5 ;  /* 0x000000ffff0d7224 */ /* 0x000fe200078e0005 */
[----:B------:R-:W-:Y:S02]  /*df50*/  MOV R12, 0x2 ;  /* 0x00000002000c7802 */ /* 0x000fe40000000f00 */
[----:B------:R-:W-:-:S07]  /*df60*/  MOV R3, R14 ;  /* 0x0000000e00037202 */ /* 0x000fce0000000f00 */
[----:B------:R-:W-:Y:S05]  /*df70*/  WARPSYNC.COLLECTIVE R15, `(.L_x_344) ;  /* 0x000000000f087348 */ /* 0x000fea0003c00000 */
[----:B------:R0:W1:Y:S02]  /*df80*/  SHFL.IDX P6, R14, R13, R12, R11 ;  /* 0x0000000c0d0e7389 */ /* 0x00006400000c000b */
[----:B01----:R-:W-:Y:S01]  /*df90*/  ENDCOLLECTIVE ;  /* 0x000000000000791b */ /* 0x003fe20003800000 */
.L_x_344:
[----:B------:R-:W-:-:S05]  /*dfa0*/  @!P1 LEA R7, P4, R9, R3, 0x1 ;  /* 0x0000000309079211 */ /* 0x000fca00078808ff */
[----:B------:R-:W-:Y:S02]  /*dfb0*/  @!P1 IMAD.X R8, RZ, RZ, R2, P4 ;  /* 0x000000ffff089224 */ /* 0x000fe400020e0602 */
[----:B------:R-:W-:Y:S02]  /*dfc0*/  @!P1 IMAD.MOV.U32 R2, RZ, RZ, R7 ;  /* 0x000000ffff029224 */ /* 0x000fe400078e0007 */
[----:B------:R-:W-:Y:S02]  /*dfd0*/  @!P1 IMAD.MOV.U32 R3, RZ, RZ, R8 ;  /* 0x000000ffff039224 */ /* 0x000fe400078e0008 */
[----:B------:R-:W-:Y:S02]  /*dfe0*/  VIADD R7, R4, 0x20 ;  /* 0x0000002004077836 */ /* 0x000fe40000000000 */
[----:B------:R-:W-:Y:S01]  /*dff0*/  IMAD.MOV.U32 R13, RZ, RZ, R0 ;  /* 0x000000ffff0d7224 */ /* 0x000fe200078e0000 */
        /* <DEDUP_REMOVED lines=11> */
.L_x_345:
[----:B------:R-:W-:Y:S02]  /*e0b0*/  IMAD.MOV.U32 R13, RZ, RZ, R5 ;  /* 0x000000ffff0d7224 */ /* 0x000fe400078e0005 */
[----:B------:R-:W-:Y:S02]  /*e0c0*/  IMAD.MOV.U32 R12, RZ, RZ, 0x3 ;  /* 0x00000003ff0c7424 */ /* 0x000fe400078e00ff */
[----:B------:R-:W-:-:S07]  /*e0d0*/  IMAD.MOV.U32 R3, RZ, RZ, R14 ;  /* 0x000000ffff037224 */ /* 0x000fce00078e000e */
[----:B------:R-:W-:Y:S05]  /*e0e0*/  WARPSYNC.COLLECTIVE R15, `(.L_x_346) ;  /* 0x000000000f087348 */ /* 0x000fea0003c00000 */
[----:B------:R0:W1:Y:S02]  /*e0f0*/  SHFL.IDX P6, R14, R13, R12, R11 ;  /* 0x0000000c0d0e7389 */ /* 0x00006400000c000b */
[----:B01----:R-:W-:Y:S01]  /*e100*/  ENDCOLLECTIVE ;  /* 0x000000000000791b */ /* 0x003fe20003800000 */
.L_x_346:
[----:B------:R-:W-:-:S05]  /*e110*/  @!P1 LEA R7, P4, R9, R3, 0x1 ;  /* 0x0000000309079211 */ /* 0x000fca00078808ff */
[----:B------:R-:W-:Y:S02]  /*e120*/  @!P1 IMAD.X R8, RZ, RZ, R2, P4 ;  /* 0x000000ffff089224 */ /* 0x000fe400020e0602 */
[----:B------:R-:W-:Y:S02]  /*e130*/  @!P1 IMAD.MOV.U32 R2, RZ, RZ, R7 ;  /* 0x000000ffff029224 */ /* 0x000fe400078e0007 */
[----:B------:R-:W-:Y:S01]  /*e140*/  VIADD R7, R4, 0x30 ;  /* 0x0000003004077836 */ /* 0x000fe20000000000 */
[----:B------:R-:W-:Y:S01]  /*e150*/  @!P1 MOV R3, R8 ;  /* 0x0000000800039202 */ /* 0x000fe20000000f00 */
[----:B------:R-:W-:-:S04]  /*e160*/  IMAD.MOV.U32 R13, RZ, RZ, R0 ;  /* 0x000000ffff0d7224 */ /* 0x000fc800078e0000 */
        /* <DEDUP_REMOVED lines=11> */
.L_x_347:
[----:B------:R-:W-:Y:S01]  /*e220*/  IMAD.MOV.U32 R13, RZ, RZ, R5 ;  /* 0x000000ffff0d7224 */ /* 0x000fe200078e0005 */
[----:B------:R-:W-:Y:S02]  /*e230*/  MOV R12, 0x4 ;  /* 0x00000004000c7802 */ /* 0x000fe40000000f00 */
[----:B------:R-:W-:-:S07]  /*e240*/  MOV R3, R14 ;  /* 0x0000000e00037202 */ /* 0x000fce0000000f00 */
[----:B------:R-:W-:Y:S05]  /*e250*/  WARPSYNC.COLLECTIVE R15, `(.L_x_348) ;  /* 0x000000000f087348 */ /* 0x000fea0003c00000 */
[----:B------:R0:W1:Y:S02]  /*e260*/  SHFL.IDX P6, R14, R13, R12, R11 ;  /* 0x0000000c0d0e7389 */ /* 0x00006400000c000b */
[----:B01----:R-:W-:Y:S01]  /*e270*/  ENDCOLLECTIVE ;  /* 0x000000000000791b */ /* 0x003fe20003800000 */
.L_x_348:
        /* <DEDUP_REMOVED lines=17> */
.L_x_349:
[----:B------:R-:W-:Y:S02]  /*e390*/  IMAD.MOV.U32 R13, RZ, RZ, R5 ;  /* 0x000000ffff0d7224 */ /* 0x000fe400078e0005 */
[----:B------:R-:W-:Y:S02]  /*e3a0*/  IMAD.MOV.U32 R12, RZ, RZ, 0x5 ;  /* 0x00000005ff0c7424 */ /* 0x000fe400078e00ff */
[----:B------:R-:W-:-:S07]  /*e3b0*/  IMAD.MOV.U32 R3, RZ, RZ, R14 ;  /* 0x000000ffff037224 */ /* 0x000fce00078e000e */
[----:B------:R-:W-:Y:S05]  /*e3c0*/  WARPSYNC.COLLECTIVE R15, `(.L_x_350) ;  /* 0x000000000f087348 */ /* 0x000fea0003c00000 */
[----:B------:R0:W1:Y:S02]  /*e3d0*/  SHFL.IDX P6, R14, R13, R12, R11 ;  /* 0x0000000c0d0e7389 */ /* 0x00006400000c000b */
[----:B01----:R-:W-:Y:S01]  /*e3e0*/  ENDCOLLECTIVE ;  /* 0x000000000000791b */ /* 0x003fe20003800000 */
.L_x_350:
        /* <DEDUP_REMOVED lines=17> */
.L_x_351:
[----:B------:R-:W-:Y:S01]  /*e500*/  IMAD.MOV.U32 R13, RZ, RZ, R5 ;  /* 0x000000ffff0d7224 */ /* 0x000fe200078e0005 */
[----:B------:R-:W-:Y:S02]  /*e510*/  MOV R12, 0x6 ;  /* 0x00000006000c7802 */ /* 0x000fe40000000f00 */
[----:B------:R-:W-:-:S07]  /*e520*/  MOV R3, R14 ;  /* 0x0000000e00037202 */ /* 0x000fce0000000f00 */
[----:B------:R-:W-:Y:S05]  /*e530*/  WARPSYNC.COLLECTIVE R15, `(.L_x_352) ;  /* 0x000000000f087348 */ /* 0x000fea0003c00000 */
[----:B------:R0:W1:Y:S02]  /*e540*/  SHFL.IDX P6, R14, R13, R12, R11 ;  /* 0x0000000c0d0e7389 */ /* 0x00006400000c000b */
[----:B01----:R-:W-:Y:S01]  /*e550*/  ENDCOLLECTIVE ;  /* 0x000000000000791b */ /* 0x003fe20003800000 */
.L_x_352:
        /* <DEDUP_REMOVED lines=17> */
.L_x_353:
[----:B------:R-:W-:Y:S02]  /*e670*/  IMAD.MOV.U32 R13, RZ, RZ, R5 ;  /* 0x000000ffff0d7224 */ /* 0x000fe400078e0005 */
[----:B------:R-:W-:Y:S02]  /*e680*/  IMAD.MOV.U32 R12, RZ, RZ, 0x7 ;  /* 0x00000007ff0c7424 */ /* 0x000fe400078e00ff */
[----:B------:R-:W-:-:S07]  /*e690*/  IMAD.MOV.U32 R3, RZ, RZ, R14 ;  /* 0x000000ffff037224 */ /* 0x000fce00078e000e */
[----:B------:R-:W-:Y:S05]  /*e6a0*/  WARPSYNC.COLLECTIVE R15, `(.L_x_354) ;  /* 0x000000000f087348 */ /* 0x000fea0003c00000 */
[----:B------:R0:W1:Y:S02]  /*e6b0*/  SHFL.IDX P6, R14, R13, R12, R11 ;  /* 0x0000000c0d0e7389 */ /* 0x00006400000c000b */
[----:B01----:R-:W-:Y:S01]  /*e6c0*/  ENDCOLLECTIVE ;  /* 0x000000000000791b */ /* 0x003fe20003800000 */
.L_x_354:
[----:B------:R-:W-:-:S05]  /*e6d0*/  @!P1 LEA R7, P4, R9, R3, 0x1 ;  /* 0x0000000309079211 */ /* 0x000fca00078808ff */
[----:B------:R-:W-:Y:S02]  /*e6e0*/  @!P1 IMAD.X R8, RZ, RZ, R2, P4 ;  /* 0x000000ffff089224 */ /* 0x000fe400020e0602 */
[----:B------:R-:W-:-:S03]  /*e6f0*/  @!P1 IMAD.MOV.U32 R2, RZ, RZ, R7 ;  /* 0x000000ffff029224 */ /* 0x000fc600078e0007 */
[----:B------:R-:W-:Y:S01]  /*e700*/  @!P1 MOV R3, R8 ;  /* 0x0000000800039202 */ /* 0x000fe20000000f00 */
[----:B------:R-:W-:-:S04]  /*e710*/  IMAD.MOV.U32 R13, RZ, RZ, R0 ;  /* 0x000000ffff0d7224 */ /* 0x000fc800078e0000 */
[----:B------:R-:W-:Y:S01]  /*e720*/  @!PT LDS RZ, [RZ] ;  /* 0x00000000fffff984 */ /* 0x000fe20000000800 */
[----:B------:R-:W-:Y:S01]  /*e730*/  @!PT LDS RZ, [RZ] ;  /* 0x00000000fffff984 */ /* 0x000fe20000000800 */
[----:B------:R-:W-:Y:S01]  /*e740*/  @!PT LDS RZ, [RZ] ;  /* 0x00000000fffff984 */ /* 0x000fe20000000800 */
[----:B------:R0:W-:Y:S04]  /*e750*/  @!P1 LDGSTS.E.BYPASS.LTC128B.128 [R34+0xf400], desc[UR56][R2.64], !P3 ;  /* 0x0f40000002229fae */ /* 0x0001e8000d901d78 */
[----:B------:R0:W-:Y:S01]  /*e760*/  @!P1 LDGSTS.E.BYPASS.LTC128B.128 [R34+0x13400], desc[UR56][R2.64+0x80], !P2 ;  /* 0x1340008002229fae */ /* 0x0001e2000d101d78 */
[----:B------:R-:W-:-:S03]  /*e770*/  IMAD.MOV.U32 R5, RZ, RZ, R14 ;  /* 0x000000ffff057224 */ /* 0x000fc600078e000e */
[----:B------:R0:W-:Y:S04]  /*e780*/  @!P1 LDGSTS.E.BYPASS.LTC128B.128 [R34+0x17400], desc[UR56][R2.64+0x100], !P0 ;  /* 0x1740010002229fae */ /* 0x0001e8000c101d78 */
[----:B0-----:R-:W-:Y:S05]  /*e790*/  WARPSYNC.COLLECTIVE R15, `(.L_x_355) ;  /* 0x000000000f087348 */ /* 0x001fea0003c00000 */
[----:B------:R1:W2:Y:S02]  /*e7a0*/  SHFL.IDX P6, R14, R13, R12, R11 ;  /* 0x0000000c0d0e7389 */ /* 0x0002a400000c000b */
[----:B012---:R-:W-:Y:S01]  /*e7b0*/  ENDCOLLECTIVE ;  /* 0x000000000000791b */ /* 0x007fe20003800000 */
.L_x_355:
[----:B------:R-:W-:Y:S05]  /*e7c0*/  BRA `(.L_x_356) ;  /* 0xffffffc000a87947 */ /* 0x000fea000383ffff */
.L_x_270:
[----:B0-----:R0:W1:Y:S02]  /*e7d0*/  SYNCS.PHASECHK.TRANS64.TRYWAIT P0, [R22+URZ+0x2a820], R3 ;  /* 0x02a82003160075a7 */ /* 0x001064000800017f */
[----:B-1----:R-:W-:Y:S05]  /*e7e0*/  @!P0 NANOSLEEP.SYNCS 0x989680 ;  /* 0x009896800000895d */ /* 0x002fea0003900000 */
[----:B------:R-:W1:Y:S02]  /*e7f0*/  @!P0 SYNCS.PHASECHK.TRANS64 P0, [R22+URZ+0x2a820], R3 ;  /* 0x02a82003160085a7 */ /* 0x000e64000800007f */
[----:B-1----:R-:W-:Y:S05]  /*e800*/  @!P0 BRA `(.L_x_270) ;  /* 0xfffffffc00f08947 */ /* 0x002fea000383ffff */
[----:B------:R-:W-:Y:S05]  /*e810*/  BRA `(.L_x_357) ;  /* 0xffffffc400187947 */ /* 0x000fea000383ffff */
.L_x_275:
[----:B0-----:R0:W1:Y:S02]  /*e820*/  SYNCS.PHASECHK.TRANS64.TRYWAIT P0, [R6+URZ+0x2a840], R3 ;  /* 0x02a84003060075a7 */ /* 0x001064000800017f */
[----:B-1----:R-:W-:Y:S05]  /*e830*/  @!P0 NANOSLEEP.SYNCS 0x989680 ;  /* 0x009896800000895d */ /* 0x002fea0003900000 */
[----:B------:R-:W1:Y:S02]  /*e840*/  @!P0 SYNCS.PHASECHK.TRANS64 P0, [R6+URZ+0x2a840], R3 ;  /* 0x02a84003060085a7 */ /* 0x000e64000800007f */
[----:B-1----:R-:W-:Y:S05]  /*e850*/  @!P0 BRA `(.L_x_275) ;  /* 0xfffffffc00f08947 */ /* 0x002fea000383ffff */
[----:B------:R-:W-:Y:S05]  /*e860*/  BRA `(.L_x_358) ;  /* 0xffffffc400e47947 */ /* 0x000fea000383ffff */
.L_x_276:
[----:B------:R-:W-:Y:S01]  /*e870*/  BSSY B1, `(.L_x_359) ;  /* 0x0000008000017945 */ /* 0x000fe20003800000 */
[----:B------:R-:W-:Y:S01]  /*e880*/  IMAD.MOV.U32 R13, RZ, RZ, R5 ;  /* 0x000000ffff0d7224 */ /* 0x000fe200078e0005 */
[----:B------:R-:W-:Y:S01]  /*e890*/  MOV R12, RZ ;  /* 0x000000ff000c7202 */ /* 0x000fe20000000f00 */
[----:B------:R-:W-:Y:S02]  /*e8a0*/  IMAD.MOV.U32 R11, RZ, RZ, 0x181f ;  /* 0x0000181fff0b7424 */ /* 0x000fe400078e00ff */
[----:B------:R-:W-:-:S07]  /*e8b0*/  IMAD.MOV.U32 R15, RZ, RZ, -0x1 ;  /* 0xffffffffff0f7424 */ /* 0x000fce00078e00ff */
[----:B------:R-:W-:Y:S05]  /*e8c0*/  WARPSYNC.COLLECTIVE R15, `(.L_x_360) ;  /* 0x000000000f087348 */ /* 0x000fea0003c00000 */
[----:B------:R0:W1:Y:S02]  /*e8d0*/  SHFL.IDX P6, R14, R13, R12, R11 ;  /* 0x0000000c0d0e7389 */ /* 0x00006400000c000b */
[----:B01----:R-:W-:Y:S01]  /*e8e0*/  ENDCOLLECTIVE ;  /* 0x000000000000791b */ /* 0x003fe20003800000 */
.L_x_360:
[----:B------:R-:W-:Y:S05]  /*e8f0*/  BSYNC B1 ;  /* 0x0000000000017941 */ /* 0x000fea0003800000 */
.L_x_359:
[----:B------:R-:W0:Y:S01]  /*e900*/  S2R R35, SR_TID.X ;  /* 0x0000000000237919 */ /* 0x000e220000002100 */
[----:B------:R-:W-:Y:S01]  /*e910*/  IMAD.MOV.U32 R13, RZ, RZ, R9 ;  /* 0x000000ffff0d7224 */ /* 0x000fe200078e0009 */
[----:B------:R-:W-:Y:S01]  /*e920*/  MOV R11, 0x181f ;  /* 0x0000181f000b7802 */ /* 0x000fe20000000f00 */
[----:B------:R-:W-:Y:S01]  /*e930*/  IMAD.MOV.U32 R12, RZ, RZ, RZ ;  /* 0x000000ffff0c7224 */ /* 0x000fe200078e00ff */
[----:B------:R-:W-:Y:S01]  /*e940*/  LEA R4, R4, R22, 0x1 ;  /* 0x0000001604047211 */ /* 0x000fe200078e08ff */
[----:B------:R-:W-:Y:S02]  /*e950*/  IMAD.MOV.U32 R15, RZ, RZ, -0x1 ;  /* 0xffffffffff0f7424 */ /* 0x000fe400078e00ff */
[----:B------:R-:W-:-:S07]  /*e960*/  IMAD.MOV.U32 R3, RZ, RZ, R14 ;  /* 0x000000ffff037224 */ /* 0x000fce00078e000e */
[----:B0-----:R-:W-:Y:S05]  /*e970*/  WARPSYNC.COLLECTIVE R15, `(.L_x_361) ;  /* 0x000000000f087348 */ /* 0x001fea0003c00000 */
[----:B------:R1:W2:Y:S02]  /*e980*/  SHFL.IDX P6, R14, R13, R12, R11 ;  /* 0x0000000c0d0e7389 */ /* 0x0002a400000c000b */
[----:B012---:R-:W-:Y:S01]  /*e990*/  ENDCOLLECTIVE ;  /* 0x000000000000791b */ /* 0x007fe20003800000 */
.L_x_361:
[----:B------:R-:W-:Y:S02]  /*e9a0*/  IMAD.MOV.U32 R13, RZ, RZ, R5 ;  /* 0x000000ffff0d7224 */ /* 0x000fe400078e0005 */
[----:B------:R-:W-:Y:S02]  /*e9b0*/  IMAD.MOV.U32 R12, RZ, RZ, 0x1 ;  /* 0x00000001ff0c7424 */ /* 0x000fe400078e00ff */
[----:B------:R-:W-:Y:S02]  /*e9c0*/  IMAD.SHL.U32 R35, R35, 0x8, RZ ;  /* 0x0000000823237824 */ /* 0x000fe400078e00ff */
[----:B------:R-:W-:-:S07]  /*e9d0*/  IMAD.MOV.U32 R2, RZ, RZ, R14 ;  /* 0x000000ffff027224 */ /* 0x000fce00078e000e */
[----:B------:R-:W-:Y:S05]  /*e9e0*/  WARPSYNC.COLLECTIVE R15, `(.L_x_362) ;  /* 0x000000000f087348 */ /* 0x000fea0003c00000 */
[----:B------:R0:W1:Y:S02]  /*e9f0*/  SHFL.IDX P6, R14, R13, R12, R11 ;  /* 0x0000000c0d0e7389 */ /* 0x00006400000c000b */
[----:B01----:R-:W-:Y:S01]  /*ea00*/  ENDCOLLECTIVE ;  /* 0x000000000000791b */ /* 0x003fe20003800000 */
.L_x_362:
[----:B------:R-:W-:-:S05]  /*ea10*/  LOP3.LUT R35, R35, 0x38, RZ, 0xc0, !PT ;  /* 0x0000003823237812 */ /* 0x000fca00078ec0ff */
[----:B------:R-:W-:-:S05]  /*ea20*/  IMAD.SHL.U32 R0, R35, 0x2, RZ ;  /* 0x0000000223007824 */ /* 0x000fca00078e00ff */
[----:B------:R-:W-:Y:S01]  /*ea30*/  IADD3 R2, P0, R2, R0, RZ ;  /* 0x0000000002027210 */ /* 0x000fe20007f1e0ff */
[----:B------:R-:W-:-:S04]  /*ea40*/  IMAD.MOV.U32 R13, RZ, RZ, R9 ;  /* 0x000000ffff0d7224 */ /* 0x000fc800078e0009 */
[----:B------:R-:W-:-:S05]  /*ea50*/  IMAD.X R3, RZ, RZ, R3, P0 ;  /* 0x000000ffff037224 */ /* 0x000fca00000e0603 */
[----:B------:R-:W-:Y:S01]  /*ea60*/  @!PT LDS RZ, [RZ] ;  /* 0x00000000fffff984 */ /* 0x000fe20000000800 */
[----:B------:R-:W-:Y:S01]  /*ea70*/  @!PT LDS RZ, [RZ] ;  /* 0x00000000fffff984 */ /* 0x000fe20000000800 */
[----:B------:R-:W-:Y:S01]  /*ea80*/  @!PT LDS RZ, [RZ] ;  /* 0x00000000fffff984 */ /* 0x000fe20000000800 */
[----:B------:R-:W-:Y:S04]  /*ea90*/  LDGSTS.E.BYPASS.LTC128B.128 [R4+0x18400], desc[UR56][R2.64], !P3 ;  /* 0x1840000002047fae */ /* 0x000fe8000d901d78 */
[----:B------:R-:W-:Y:S04]  /*eaa0*/  LDGSTS.E.BYPASS.LTC128B.128 [R4+0x1b400], desc[UR56][R2.64+0x80], !P2 ;  /* 0x1b40008002047fae */ /* 0x000fe8000d101d78 */
[----:B------:R0:W-:Y:S02]  /*eab0*/  LDGSTS.E.BYPASS.LTC128B.128 [R4+0x1e400], desc[UR56][R2.64+0x100], !P1 ;  /* 0x1e40010002047fae */ /* 0x0001e4000c901d78 */
[----:B0-----:R-:W-:-:S07]  /*eac0*/  IMAD.MOV.U32 R3, RZ, RZ, R14 ;  /* 0x000000ffff037224 */ /* 0x001fce00078e000e */
[----:B------:R-:W-:Y:S05]  /*ead0*/  WARPSYNC.COLLECTIVE R15, `(.L_x_363) ;  /* 0x000000000f087348 */ /* 0x000fea0003c00000 */
[----:B------:R0:W1:Y:S02]  /*eae0*/  SHFL.IDX P6, R14, R13, R12, R11 ;  /* 0x0000000c0d0e7389 */ /* 0x00006400000c000b */
[----:B01----:R-:W-:Y:S01]  /*eaf0*/  ENDCOLLECTIVE ;  /* 0x000000000000791b */ /* 0x003fe20003800000 */
.L_x_363:
[----:B------:R-:W-:Y:S02]  /*eb00*/  IMAD.MOV.U32 R13, RZ, RZ, R5 ;  /* 0x000000ffff0d7224 */ /* 0x000fe400078e0005 */
[----:B------:R-:W-:Y:S02]  /*eb10*/  IMAD.MOV.U32 R12, RZ, RZ, 0x2 ;  /* 0x00000002ff0c7424 */ /* 0x000fe400078e00ff */
[----:B------:R-:W-:-:S07]  /*eb20*/  IMAD.MOV.U32 R2, RZ, RZ, R14 ;  /* 0x000000ffff027224 */ /* 0x000fce00078e000e */
[----:B------:R-:W-:Y:S05]  /*eb30*/  WARPSYNC.COLLECTIVE R15, `(.L_x_364) ;  /* 0x000000000f087348 */ /* 0x000fea0003c00000 */
[----:B------:R0:W1:Y:S02]  /*eb40*/  SHFL.IDX P6, R14, R13, R12, R11 ;  /* 0x0000000c0d0e7389 */ /* 0x00006400000c000b */
[----:B01----:R-:W-:Y:S01]  /*eb50*/  ENDCOLLECTIVE ;  /* 0x000000000000791b */ /* 0x003fe20003800000 */
.L_x_364:
[----:B------:R-:W-:-:S04]  /*eb60*/  IADD3 R2, P0, R2, R0, RZ ;  /* 0x0000000002027210 */ /* 0x000fc80007f1e0ff */
[----:B------:R-:W-:-:S05]  /*eb70*/  IADD3.X R3, RZ, R3, RZ, P0, !PT ;  /* 0x00000003ff037210 */ /* 0x000fca00007fe4ff */
[----:B------:R-:W-:Y:S01]  /*eb80*/  @!PT LDS RZ, [RZ] ;  /* 0x00000000fffff984 */ /* 0x000fe20000000800 */
[----:B------:R-:W-:Y:S01]  /*eb90*/  @!PT LDS RZ, [RZ] ;  /* 0x00000000fffff984 */ /* 0x000fe20000000800 */
[----:B------:R-:W-:Y:S01]  /*eba0*/  @!PT LDS RZ, [RZ] ;  /* 0x00000000fffff984 */ /* 0x000fe20000000800 */
[----:B------:R0:W-:Y:S01]  /*ebb0*/  LDGSTS.E.BYPASS.LTC128B.128 [R4+0x18c00], desc[UR56][R2.64], !P3 ;  /* 0x18c0000002047fae */ /* 0x0001e2000d901d78 */
[----:B------:R-:W-:-:S03]  /*ebc0*/  IMAD.MOV.U32 R13, RZ, RZ, R9 ;  /* 0x000000ffff0d7224 */ /* 0x000fc600078e0009 */
[----:B------:R0:W-:Y:S04]  /*ebd0*/  LDGSTS.E.BYPASS.LTC128B.128 [R4+0x1bc00], desc[UR56][R2.64+0x80], !P2 ;  /* 0x1bc0008002047fae */ /* 0x0001e8000d101d78 */
[----:B------:R0:W-:Y:S01]  /*ebe0*/  LDGSTS.E.BYPASS.LTC128B.128 [R4+0x1ec00], desc[UR56][R2.64+0x100], !P1 ;  /* 0x1ec0010002047fae */ /* 0x0001e2000c901d78 */
[----:B------:R-:W-:-:S07]  /*ebf0*/  IMAD.MOV.U32 R35, RZ, RZ, R14 ;  /* 0x000000ffff237224 */ /* 0x000fce00078e000e */
[----:B0-----:R-:W-:Y:S05]  /*ec00*/  WARPSYNC.COLLECTIVE R15, `(.L_x_365) ;  /* 0x000000000f087348 */ /* 0x001fea0003c00000 */
[----:B------:R1:W2:Y:S02]  /*ec10*/  SHFL.IDX P6, R14, R13, R12, R11 ;  /* 0x0000000c0d0e7389 */ /* 0x0002a400000c000b */
[----:B012---:R-:W-:Y:S01]  /*ec20*/  ENDCOLLECTIVE ;  /* 0x000000000000791b */ /* 0x007fe20003800000 */
.L_x_365:
[----:B------:R-:W-:Y:S02]  /*ec30*/  IMAD.MOV.U32 R13, RZ, RZ, R5 ;  /* 0x000000ffff0d7224 */ /* 0x000fe400078e0005 */
[----:B------:R-:W-:Y:S02]  /*ec40*/  IMAD.MOV.U32 R12, RZ, RZ, 0x3 ;  /* 0x00000003ff0c7424 */ /* 0x000fe400078e00ff */
[----:B------:R-:W-:-:S07]  /*ec50*/  IMAD.MOV.U32 R2, RZ, RZ, R14 ;  /* 0x000000ffff027224 */ /* 0x000fce00078e000e */
[----:B------:R-:W-:Y:S05]  /*ec60*/  WARPSYNC.COLLECTIVE R15, `(.L_x_366) ;  /* 0x000000000f087348 */ /* 0x000fea0003c00000 */
[----:B------:R0:W1:Y:S02]  /*ec70*/  SHFL.IDX P6, R14, R13, R12, R11 ;  /* 0x0000000c0d0e7389 */ /* 0x00006400000c000b */
[----:B01----:R-:W-:Y:S01]  /*ec80*/  ENDCOLLECTIVE ;  /* 0x000000000000791b */ /* 0x003fe20003800000 */
.L_x_366:
        /* <DEDUP_REMOVED lines=13> */
.L_x_367:
[----:B------:R-:W-:Y:S02]  /*ed60*/  IMAD.MOV.U32 R13, RZ, RZ, R5 ;  /* 0x000000ffff0d7224 */ /* 0x000fe400078e0005 */
[----:B------:R-:W-:Y:S02]  /*ed70*/  IMAD.MOV.U32 R12, RZ, RZ, 0x4 ;  /* 0x00000004ff0c7424 */ /* 0x000fe400078e00ff */
[----:B------:R-:W-:-:S07]  /*ed80*/  IMAD.MOV.U32 R2, RZ, RZ, R14 ;  /* 0x000000ffff027224 */ /* 0x000fce00078e000e */
[----:B------:R-:W-:Y:S05]  /*ed90*/  WARPSYNC.COLLECTIVE R15, `(.L_x_368) ;  /* 0x000000000f087348 */ /* 0x000fea0003c00000 */
[----:B------:R0:W1:Y:S02]  /*eda0*/  SHFL.IDX P6, R14, R13, R12, R11 ;  /* 0x0000000c0d0e7389 */ /* 0x00006400000c000b */
[----:B01----:R-:W-:Y:S01]  /*edb0*/  ENDCOLLECTIVE ;  /* 0x000000000000791b */ /* 0x003fe20003800000 */
.L_x_368:
        /* <DEDUP_REMOVED lines=13> */
.L_x_369:
[----:B------:R-:W-:Y:S02]  /*ee90*/  IMAD.MOV.U32 R13, RZ, RZ, R5 ;  /* 0x000000ffff0d7224 */ /* 0x000fe400078e0005 */
[----:B------:R-:W-:Y:S01]  /*eea0*/  IMAD.MOV.U32 R12, RZ, RZ, 0x5 ;  /* 0x00000005ff0c7424 */ /* 0x000fe200078e00ff */
[----:B------:R-:W-:-:S07]  /*eeb0*/  MOV R2, R14 ;  /* 0x0000000e00027202 */ /* 0x000fce0000000f00 */
[----:B------:R-:W-:Y:S05]  /*eec0*/  WARPSYNC.COLLECTIVE R15, `(.L_x_370) ;  /* 0x000000000f087348 */ /* 0x000fea0003c00000 */
[----:B------:R0:W1:Y:S02]  /*eed0*/  SHFL.IDX P6, R14, R13, R12, R11 ;  /* 0x0000000c0d0e7389 */ /* 0x00006400000c000b */
[----:B01----:R-:W-:Y:S01]  /*eee0*/  ENDCOLLECTIVE ;  /* 0x000000000000791b */ /* 0x003fe20003800000 */
.L_x_370:
[----:B------:R-:W-:-:S05]  /*eef0*/  IADD3 R2, P0, R2, R0, RZ ;  /* 0x0000000002027210 */ /* 0x000fca0007f1e0ff */
[----:B------:R-:W-:-:S05]  /*ef00*/  IMAD.X R3, RZ, RZ, R35, P0 ;  /* 0x000000ffff037224 */ /* 0x000fca00000e0623 */
[----:B------:R-:W-:Y:S01]  /*ef10*/  @!PT LDS RZ, [RZ] ;  /* 0x00000000fffff984 */ /* 0x000fe20000000800 */
[----:B------:R-:W-:Y:S01]  /*ef20*/  @!PT LDS RZ, [RZ] ;  /* 0x00000000fffff984 */ /* 0x000fe20000000800 */
[----:B------:R-:W-:Y:S01]  /*ef30*/  @!PT LDS RZ, [RZ] ;  /* 0x00000000fffff984 */ /* 0x000fe20000000800 */
[----:B------:R0:W-:Y:S01]  /*ef40*/  LDGSTS.E.BYPASS.LTC128B.128 [R4+0x1a400], desc[UR56][R2.64], !P3 ;  /* 0x1a40000002047fae */ /* 0x0001e2000d901d78 */
[----:B------:R-:W-:-:S03]  /*ef50*/  MOV R13, R9 ;  /* 0x00000009000d7202 */ /* 0x000fc60000000f00 */
[----:B------:R0:W-:Y:S04]  /*ef60*/  LDGSTS.E.BYPASS.LTC128B.128 [R4+0x1d400], desc[UR56][R2.64+0x80], !P2 ;  /* 0x1d40008002047fae */ /* 0x0001e8000d101d78 */
[----:B------:R0:W-:Y:S01]  /*ef70*/  LDGSTS.E.BYPASS.LTC128B.128 [R4+0x20400], desc[UR56][R2.64+0x100], !P1 ;  /* 0x2040010002047fae */ /* 0x0001e2000c901d78 */
[----:B------:R-:W-:-:S07]  /*ef80*/  IMAD.MOV.U32 R35, RZ, RZ, R14 ;  /* 0x000000ffff237224 */ /* 0x000fce00078e000e */
[----:B0-----:R-:W-:Y:S05]  /*ef90*/  WARPSYNC.COLLECTIVE R15, `(.L_x_371) ;  /* 0x000000000f087348 */ /* 0x001fea0003c00000 */
[----:B------:R1:W2:Y:S02]  /*efa0*/  SHFL.IDX P6, R14, R13, R12, R11 ;  /* 0x0000000c0d0e7389 */ /* 0x0002a400000c000b */
[----:B012---:R-:W-:Y:S01]  /*efb0*/  ENDCOLLECTIVE ;  /* 0x000000000000791b */ /* 0x007fe20003800000 */
.L_x_371:
[----:B------:R-:W-:Y:S01]  /*efc0*/  IMAD.MOV.U32 R2, RZ, RZ, R14 ;  /* 0x000000ffff027224 */ /* 0x000fe200078e000e */
[----:B------:R-:W-:Y:S06]  /*efd0*/  BRA `(.L_x_372) ;  /* 0xffffffc4001c7947 */ /* 0x000fec000383ffff */
.L_x_281:
[----:B--2---:R2:W3:Y:S02]  /*efe0*/  SYNCS.PHASECHK.TRANS64.TRYWAIT P0, [R4+URZ+0x2a860], R2 ;  /* 0x02a86002040075a7 */ /* 0x0044e4000800017f */
[----:B---3--:R-:W-:Y:S05]  /*eff0*/  @!P0 NANOSLEEP.SYNCS 0x989680 ;  /* 0x009896800000895d */ /* 0x008fea0003900000 */
[----:B------:R-:W3:Y:S02]  /*f000*/  @!P0 SYNCS.PHASECHK.TRANS64 P0, [R4+URZ+0x2a860], R2 ;  /* 0x02a86002040085a7 */ /* 0x000ee4000800007f */
[----:B---3--:R-:W-:Y:S05]  /*f010*/  @!P0 BRA `(.L_x_281) ;  /* 0xfffffffc00f08947 */ /* 0x008fea000383ffff */
[----:B------:R-:W-:Y:S05]  /*f020*/  BRA `(.L_x_373) ;  /* 0xffffffc4007c7947 */ /* 0x000fea000383ffff */
.L_x_282:
[----:B------:R-:W-:Y:S01]  /*f030*/  BSSY B1, `(.L_x_374) ;  /* 0x0000008000017945 */ /* 0x000fe20003800000 */
[----:B------:R-:W-:Y:S01]  /*f040*/  IMAD.MOV.U32 R13, RZ, RZ, R24 ;  /* 0x000000ffff0d7224 */ /* 0x000fe200078e0018 */
[----:B------:R-:W-:Y:S01]  /*f050*/  MOV R15, 0xffffffff ;  /* 0xffffffff000f7802 */ /* 0x000fe20000000f00 */
[----:B------:R-:W-:Y:S02]  /*f060*/  IMAD.MOV.U32 R12, RZ, RZ, RZ ;  /* 0x000000ffff0c7224 */ /* 0x000fe400078e00ff */
[----:B------:R-:W-:-:S07]  /*f070*/  IMAD.MOV.U32 R11, RZ, RZ, 0x181f ;  /* 0x0000181fff0b7424 */ /* 0x000fce00078e00ff */
[----:B--2---:R-:W-:Y:S05]  /*f080*/  WARPSYNC.COLLECTIVE R15, `(.L_x_375) ;  /* 0x000000000f087348 */ /* 0x004fea0003c00000 */
[----:B------:R0:W1:Y:S02]  /*f090*/  SHFL.IDX P6, R14, R13, R12, R11 ;  /* 0x0000000c0d0e7389 */ /* 0x00006400000c000b */
[----:B012---:R-:W-:Y:S01]  /*f0a0*/  ENDCOLLECTIVE ;  /* 0x000000000000791b */ /* 0x007fe20003800000 */
.L_x_375:
[----:B------:R-:W-:Y:S05]  /*f0b0*/  BSYNC B1 ;  /* 0x0000000000017941 */ /* 0x000fea0003800000 */
.L_x_374:
[----:B------:R-:W-:Y:S01]  /*f0c0*/  IMAD.MOV.U32 R13, RZ, RZ, R23 ;  /* 0x000000ffff0d7224 */ /* 0x000fe200078e0017 */
[----:B------:R-:W-:Y:S01]  /*f0d0*/  MOV R15, 0xffffffff ;  /* 0xffffffff000f7802 */ /* 0x000fe20000000f00 */
[----:B------:R-:W-:Y:S02]  /*f0e0*/  IMAD.MOV.U32 R12, RZ, RZ, RZ ;  /* 0x000000ffff0c7224 */ /* 0x000fe400078e00ff */
[----:B------:R-:W-:Y:S02]  /*f0f0*/  IMAD.MOV.U32 R11, RZ, RZ, 0x181f ;  /* 0x0000181fff0b7424 */ /* 0x000fe400078e00ff */
[----:B------:R-:W-:Y:S02]  /*f100*/  IMAD.MOV.U32 R3, RZ, RZ, R14 ;  /* 0x000000ffff037224 */ /* 0x000fe400078e000e */
[----:B------:R-:W-:-:S07]  /*f110*/  IMAD R5, R5, 0x2, R22 ;  /* 0x0000000205057824 */ /* 0x000fce00078e0216 */
[----:B------:R-:W-:Y:S05]  /*f120*/  WARPSYNC.COLLECTIVE R15, `(.L_x_376) ;  /* 0x000000000f087348 */ /* 0x000fea0003c00000 */
[----:B------:R0:W1:Y:S02]  /*f130*/  SHFL.IDX P6, R14, R13, R12, R11 ;  /* 0x0000000c0d0e7389 */ /* 0x00006400000c000b */
[----:B01----:R-:W-:Y:S01]  /*f140*/  ENDCOLLECTIVE ;  /* 0x000000000000791b */ /* 0x003fe20003800000 */
.L_x_376:
[----:B------:R-:W-:Y:S01]  /*f150*/  IMAD.MOV.U32 R13, RZ, RZ, R24 ;  /* 0x000000ffff0d7224 */ /* 0x000fe200078e0018 */
[----:B------:R-:W-:Y:S01]  /*f160*/  MOV R12, 0x1 ;  /* 0x00000001000c7802 */ /* 0x000fe20000000f00 */
[----:B------:R-:W-:-:S07]  /*f170*/  IMAD.MOV.U32 R2, RZ, RZ, R14 ;  /* 0x000000ffff027224 */ /* 0x000fce00078e000e */
[----:B------:R-:W-:Y:S05]  /*f180*/  WARPSYNC.COLLECTIVE R15, `(.L_x_377) ;  /* 0x000000000f087348 */ /* 0x000fea0003c00000 */
[----:B------:R0:W1:Y:S02]  /*f190*/  SHFL.IDX P6, R14, R13, R12, R11 ;  /* 0x0000000c0d0e7389 */ /* 0x00006400000c000b */
[----:B01----:R-:W-:Y:S01]  /*f1a0*/  ENDCOLLECTIVE ;  /* 0x000000000000791b */ /* 0x003fe20003800000 */
.L_x_377:
[----:B------:R-:W-:-:S05]  /*f1b0*/  IADD3 R2, P1, R2, R0, RZ ;  /* 0x0000000002027210 */ /* 0x000fca0007f3e0ff */
[----:B------:R-:W-:Y:S01]  /*f1c0*/  IMAD.X R3, RZ, RZ, R3, P1 ;  /* 0x000000ffff037224 */ /* 0x000fe200008e0603 */
[----:B------:R-:W-:-:S04]  /*f1d0*/  LOP3.LUT P1, RZ, R29, 0x1, RZ, 0xc0, !PT ;  /* 0x000000011dff7812 */ /* 0x000fc8000782c0ff */
[----:B------:R-:W-:Y:S01]  /*f1e0*/  ISETP.LT.OR P2, PT, R6, 0x1, !P1 ;  /* 0x000000010600780c */ /* 0x000fe20004f41670 */
[----:B------:R-:W-:-:S12]  /*f1f0*/  IMAD.MOV.U32 R13, RZ, RZ, R23 ;  /* 0x000000ffff0d7224 */ /* 0x000fd800078e0017 */
[----:B------:R-:W-:Y:S01]  /*f200*/  @!PT LDS RZ, [RZ] ;  /* 0x00000000fffff984 */ /* 0x000fe20000000800 */
[----:B------:R-:W-:Y:S01]  /*f210*/  @!PT LDS RZ, [RZ] ;  /* 0x00000000fffff984 */ /* 0x000fe20000000800 */
[----:B------:R-:W-:Y:S01]  /*f220*/  @!PT LDS RZ, [RZ] ;  /* 0x00000000fffff984 */ /* 0x000fe20000000800 */
[----:B------:R-:W-:Y:S01]  /*f230*/  LDGSTS.E.BYPASS.LTC128B.128 [R5+0x400], desc[UR56][R2.64], !P2 ;  /* 0x0040000002057fae */ /* 0x000fe2000d101d78 */
[----:B------:R-:W-:-:S13]  /*f240*/  ISETP.LT.OR P2, PT, R6, 0x1, !P0 ;  /* 0x000000010600780c */ /* 0x000fda0004741670 */
[----:B------:R0:W-:Y:S02]  /*f250*/  LDGSTS.E.BYPASS.LTC128B.128 [R5+0x3400], desc[UR56][R2.64+0x80], !P2 ;  /* 0x0340008002057fae */ /* 0x0001e4000d101d78 */
[----:B0-----:R-:W-:-:S07]  /*f260*/  IMAD.MOV.U32 R3, RZ, RZ, R14 ;  /* 0x000000ffff037224 */ /* 0x001fce00078e000e */
[----:B------:R-:W-:Y:S05]  /*f270*/  WARPSYNC.COLLECTIVE R15, `(.L_x_378) ;  /* 0x000000000f087348 */ /* 0x000fea0003c00000 */
[----:B------:R0:W1:Y:S02]  /*f280*/  SHFL.IDX P6, R14, R13, R12, R11 ;  /* 0x0000000c0d0e7389 */ /* 0x00006400000c000b */
[----:B01----:R-:W-:Y:S01]  /*f290*/  ENDCOLLECTIVE ;  /* 0x000000000000791b */ /* 0x003fe20003800000 */
.L_x_378:
[----:B------:R-:W-:Y:S01]  /*f2a0*/  MOV R13, R24 ;  /* 0x00000018000d7202 */ /* 0x000fe20000000f00 */
[----:B------:R-:W-:Y:S02]  /*f2b0*/  IMAD.MOV.U32 R12, RZ, RZ, 0x2 ;  /* 0x00000002ff0c7424 */ /* 0x000fe400078e00ff */
[----:B------:R-:W-:-:S07]  /*f2c0*/  IMAD.MOV.U32 R2, RZ, RZ, R14 ;  /* 0x000000ffff027224 */ /* 0x000fce00078e000e */
[----:B------:R-:W-:Y:S05]  /*f2d0*/  WARPSYNC.COLLECTIVE R15, `(.L_x_379) ;  /* 0x000000000f087348 */ /* 0x000fea0003c00000 */
[----:B------:R0:W1:Y:S02]  /*f2e0*/  SHFL.IDX P6, R14, R13, R12, R11 ;  /* 0x0000000c0d0e7389 */ /* 0x00006400000c000b */
[----:B01----:R-:W-:Y:S01]  /*f2f0*/  ENDCOLLECTIVE ;  /* 0x000000000000791b */ /* 0x003fe20003800000 */
.L_x_379:
[----:B------:R-:W-:-:S05]  /*f300*/  IADD3 R2, P2, R2, R0, RZ ;  /* 0x0000000002027210 */ /* 0x000fca0007f5e0ff */
[----:B------:R-:W-:Y:S01]  /*f310*/  IMAD.X R3, RZ, RZ, R3, P2 ;  /* 0x000000ffff037224 */ /* 0x000fe200010e0603 */
        /* <DEDUP_REMOVED lines=12> */
.L_x_380:
[----:B------:R-:W-:Y:S02]  /*f3e0*/  IMAD.MOV.U32 R13, RZ, RZ, R24 ;  /* 0x000000ffff0d7224 */ /* 0x000fe400078e0018 */
[----:B------:R-:W-:Y:S02]  /*f3f0*/  IMAD.MOV.U32 R12, RZ, RZ, 0x3 ;  /* 0x00000003ff0c7424 */ /* 0x000fe400078e00ff */
[----:B------:R-:W-:-:S07]  /*f400*/  IMAD.MOV.U32 R2, RZ, RZ, R14 ;  /* 0x000000ffff027224 */ /* 0x000fce00078e000e */
[----:B------:R-:W-:Y:S05]  /*f410*/  WARPSYNC.COLLECTIVE R15, `(.L_x_381) ;  /* 0x000000000f087348 */ /* 0x000fea0003c00000 */
[----:B------:R0:W1:Y:S02]  /*f420*/  SHFL.IDX P6, R14, R13, R12, R11 ;  /* 0x0000000c0d0e7389 */ /* 0x00006400000c000b */
[----:B01----:R-:W-:Y:S01]  /*f430*/  ENDCOLLECTIVE ;  /* 0x000000000000791b */ /* 0x003fe20003800000 */
.L_x_381:
[----:B------:R-:W-:-:S04]  /*f440*/  IADD3 R2, P2, R2, R0, RZ ;  /* 0x0000000002027210 */ /* 0x000fc80007f5e0ff */
[----:B------:R-:W-:Y:S02]  /*f450*/  IADD3.X R3, RZ, R3, RZ, P2, !PT ;  /* 0x00000003ff037210 */ /* 0x000fe400017fe4ff */
        /* <DEDUP_REMOVED lines=12> */
.L_x_382:
[----:B------:R-:W-:Y:S02]  /*f520*/  IMAD.MOV.U32 R13, RZ, RZ, R24 ;  /* 0x000000ffff0d7224 */ /* 0x000fe400078e0018 */
[----:B------:R-:W-:Y:S01]  /*f530*/  IMAD.MOV.U32 R12, RZ, RZ, 0x4 ;  /* 0x00000004ff0c7424 */ /* 0x000fe200078e00ff */
[----:B------:R-:W-:-:S07]  /*f540*/  MOV R2, R14 ;  /* 0x0000000e00027202 */ /* 0x000fce0000000f00 */
[----:B------:R-:W-:Y:S05]  /*f550*/  WARPSYNC.COLLECTIVE R15, `(.L_x_383) ;  /* 0x000000000f087348 */ /* 0x000fea0003c00000 */
[----:B------:R0:W1:Y:S02]  /*f560*/  SHFL.IDX P6, R14, R13, R12, R11 ;  /* 0x0000000c0d0e7389 */ /* 0x00006400000c000b */
[----:B01----:R-:W-:Y:S01]  /*f570*/  ENDCOLLECTIVE ;  /* 0x000000000000791b */ /* 0x003fe20003800000 */
.L_x_383:
[----:B------:R-:W-:-:S05]  /*f580*/  IADD3 R2, P2, R2, R0, RZ ;  /* 0x0000000002027210 */ /* 0x000fca0007f5e0ff */
[----:B------:R-:W-:Y:S01]  /*f590*/  IMAD.X R3, RZ, RZ, R3, P2 ;  /* 0x000000ffff037224 */ /* 0x000fe200010e0603 */
[----:B------:R-:W-:Y:S02]  /*f5a0*/  ISETP.LT.OR P2, PT, R6, 0x31, !P1 ;  /* 0x000000310600780c */ /* 0x000fe40004f41670 */
[----:B------:R-:W-:-:S11]  /*f5b0*/  MOV R13, R23 ;  /* 0x00000017000d7202 */ /* 0x000fd60000000f00 */
        /* <DEDUP_REMOVED lines=10> */
.L_x_384:
[----:B------:R-:W-:Y:S02]  /*f660*/  IMAD.MOV.U32 R13, RZ, RZ, R24 ;  /* 0x000000ffff0d7224 */ /* 0x000fe400078e0018 */
[----:B------:R-:W-:Y:S02]  /*f670*/  IMAD.MOV.U32 R12, RZ, RZ, 0x5 ;  /* 0x00000005ff0c7424 */ /* 0x000fe400078e00ff */
[----:B------:R-:W-:-:S07]  /*f680*/  IMAD.MOV.U32 R2, RZ, RZ, R14 ;  /* 0x000000ffff027224 */ /* 0x000fce00078e000e */
[----:B------:R-:W-:Y:S05]  /*f690*/  WARPSYNC.COLLECTIVE R15, `(.L_x_385) ;  /* 0x000000000f087348 */ /* 0x000fea0003c00000 */
[----:B------:R0:W1:Y:S02]  /*f6a0*/  SHFL.IDX P6, R14, R13, R12, R11 ;  /* 0x0000000c0d0e7389 */ /* 0x00006400000c000b */
[----:B01----:R-:W-:Y:S01]  /*f6b0*/  ENDCOLLECTIVE ;  /* 0x000000000000791b */ /* 0x003fe20003800000 */
.L_x_385:
[----:B------:R-:W-:-:S05]  /*f6c0*/  IADD3 R2, P2, R2, R0, RZ ;  /* 0x0000000002027210 */ /* 0x000fca0007f5e0ff */
[----:B------:R-:W-:Y:S01]  /*f6d0*/  IMAD.X R3, RZ, RZ, R3, P2 ;  /* 0x000000ffff037224 */ /* 0x000fe200010e0603 */
[----:B------:R-:W-:Y:S01]  /*f6e0*/  ISETP.LT.OR P2, PT, R6, 0x41, !P1 ;  /* 0x000000410600780c */ /* 0x000fe20004f41670 */
[----:B------:R-:W-:-:S12]  /*f6f0*/  IMAD.MOV.U32 R13, RZ, RZ, R23 ;  /* 0x000000ffff0d7224 */ /* 0x000fd800078e0017 */
[----:B------:R-:W-:Y:S01]  /*f700*/  @!PT LDS RZ, [RZ] ;  /* 0x00000000fffff984 */ /* 0x000fe20000000800 */
[----:B------:R-:W-:Y:S01]  /*f710*/  @!PT LDS RZ, [RZ] ;  /* 0x00000000fffff984 */ /* 0x000fe20000000800 */
[----:B------:R-:W-:Y:S01]  /*f720*/  @!PT LDS RZ, [RZ] ;  /* 0x00000000fffff984 */ /* 0x000fe20000000800 */
[----:B------:R0:W-:Y:S01]  /*f730*/  LDGSTS.E.BYPASS.LTC128B.128 [R5+0x2400], desc[UR56][R2.64], !P2 ;  /* 0x0240000002057fae */ /* 0x0001e2000d101d78 */
[----:B------:R-:W-:Y:S02]  /*f740*/  ISETP.LT.OR P2, PT, R6, 0x41, !P0 ;  /* 0x000000410600780c */ /* 0x000fe40004741670 */
[----:B------:R-:W-:-:S11]  /*f750*/  MOV R24, R14 ;  /* 0x0000000e00187202 */ /* 0x000fd60000000f00 */
[----:B0-----:R-:W-:Y:S05]  /*f760*/  WARPSYNC.COLLECTIVE R15, `(.L_x_386) ;  /* 0x000000000f087348 */ /* 0x001fea0003c00000 */
[----:B------:R1:W2:Y:S02]  /*f770*/  SHFL.IDX P6, R14, R13, R12, R11 ;  /* 0x0000000c0d0e7389 */ /* 0x0002a400000c000b */
[----:B012---:R-:W-:Y:S01]  /*f780*/  ENDCOLLECTIVE ;  /* 0x000000000000791b */ /* 0x007fe20003800000 */
.L_x_386:
[----:B------:R-:W-:Y:S01]  /*f790*/  @!PT LDS RZ, [RZ] ;  /* 0x00000000fffff984 */ /* 0x000fe20000000800 */
[----:B------:R-:W-:Y:S01]  /*f7a0*/  @!PT LDS RZ, [RZ] ;  /* 0x00000000fffff984 */ /* 0x000fe20000000800 */
[----:B------:R-:W-:Y:S01]  /*f7b0*/  @!PT LDS RZ, [RZ] ;  /* 0x00000000fffff984 */ /* 0x000fe20000000800 */
[----:B------:R0:W-:Y:S02]  /*f7c0*/  LDGSTS.E.BYPASS.LTC128B.128 [R5+0x5400], desc[UR56][R2.64+0x80], !P2 ;  /* 0x0540008002057fae */ /* 0x0001e4000d101d78 */
[----:B0-----:R-:W-:Y:S01]  /*f7d0*/  IMAD.MOV.U32 R2, RZ, RZ, R14 ;  /* 0x000000ffff027224 */ /* 0x001fe200078e000e */
[----:B------:R-:W-:Y:S06]  /*f7e0*/  BRA `(.L_x_387) ;  /* 0xffffffc000687947 */ /* 0x000fec000383ffff */
.L_x_290:
[----:B0-----:R0:W1:Y:S02]  /*f7f0*/  SYNCS.PHASECHK.TRANS64.TRYWAIT P0, [R0+URZ+0x2a860], R3 ;  /* 0x02a86003000075a7 */ /* 0x001064000800017f */
[----:B-1----:R-:W-:Y:S05]  /*f800*/  @!P0 NANOSLEEP.SYNCS 0x989680 ;  /* 0x009896800000895d */ /* 0x002fea0003900000 */
[----:B------:R-:W1:Y:S02]  /*f810*/  @!P0 SYNCS.PHASECHK.TRANS64 P0, [R0+URZ+0x2a860], R3 ;  /* 0x02a86003000085a7 */ /* 0x000e64000800007f */
[----:B-1----:R-:W-:Y:S05]  /*f820*/  @!P0 BRA `(.L_x_290) ;  /* 0xfffffffc00f08947 */ /* 0x002fea000383ffff */
[----:B------:R-:W-:Y:S05]  /*f830*/  BRA `(.L_x_388) ;  /* 0xffffffc400887947 */ /* 0x000fea000383ffff */
.L_x_291:
[----:B------:R-:W-:Y:S01]  /*f840*/  BSSY B0, `(.L_x_389) ;  /* 0x0000008000007945 */ /* 0x000fe20003800000 */
[----:B------:R-:W-:Y:S01]  /*f850*/  IMAD.MOV.U32 R13, RZ, RZ, R24 ;  /* 0x000000ffff0d7224 */ /* 0x000fe200078e0018 */
[----:B------:R-:W-:Y:S01]  /*f860*/  MOV R11, 0x181f ;  /* 0x0000181f000b7802 */ /* 0x000fe20000000f00 */
[----:B------:R-:W-:Y:S02]  /*f870*/  IMAD.MOV.U32 R12, RZ, RZ, RZ ;  /* 0x000000ffff0c7224 */ /* 0x000fe400078e00ff */
[----:B------:R-:W-:-:S07]  /*f880*/  IMAD.MOV.U32 R15, RZ, RZ, -0x1 ;  /* 0xffffffffff0f7424 */ /* 0x000fce00078e00ff */
[----:B0-----:R-:W-:Y:S05]  /*f890*/  WARPSYNC.COLLECTIVE R15, `(.L_x_390) ;  /* 0x000000000f087348 */ /* 0x001fea0003c00000 */
[----:B------:R1:W2:Y:S02]  /*f8a0*/  SHFL.IDX P6, R14, R13, R12, R11 ;  /* 0x0000000c0d0e7389 */ /* 0x0002a400000c000b */
[----:B012---:R-:W-:Y:S01]  /*f8b0*/  ENDCOLLECTIVE ;  /* 0x000000000000791b */ /* 0x007fe20003800000 */
.L_x_390:
[----:B------:R-:W-:Y:S05]  /*f8c0*/  BSYNC B0 ;  /* 0x0000000000007941 */ /* 0x000fea0003800000 */
.L_x_389:
[----:B------:R-:W0:Y:S01]  /*f8d0*/  S2R R4, SR_TID.X ;  /* 0x0000000000047919 */ /* 0x000e220000002100 */
[----:B------:R-:W-:Y:S01]  /*f8e0*/  IMAD.MOV.U32 R13, RZ, RZ, R23 ;  /* 0x000000ffff0d7224 */ /* 0x000fe200078e0017 */
[----:B------:R-:W-:Y:S01]  /*f8f0*/  MOV R11, 0x181f ;  /* 0x0000181f000b7802 */ /* 0x000fe20000000f00 */
[----:B------:R-:W-:Y:S01]  /*f900*/  IMAD.MOV.U32 R12, RZ, RZ, RZ ;  /* 0x000000ffff0c7224 */ /* 0x000fe200078e00ff */
[C---:B------:R-:W-:Y:S01]  /*f910*/  LOP3.LUT R2, R29.reuse, 0x1, RZ, 0xc0, !PT ;  /* 0x000000011d027812 */ /* 0x040fe200078ec0ff */
[----:B------:R-:W-:Y:S01]  /*f920*/  IMAD.MOV.U32 R15, RZ, RZ, -0x1 ;  /* 0xffffffffff0f7424 */ /* 0x000fe200078e00ff */
[----:B------:R-:W-:Y:S01]  /*f930*/  LOP3.LUT P0, RZ, R29, 0x2, RZ, 0xc0, !PT ;  /* 0x000000021dff7812 */ /* 0x000fe2000780c0ff */
[----:B------:R-:W-:Y:S01]  /*f940*/  IMAD.MOV.U32 R3, RZ, RZ, R14 ;  /* 0x000000ffff037224 */ /* 0x000fe200078e000e */
[----:B------:R-:W-:-:S13]  /*f950*/  ISETP.NE.U32.AND P1, PT, R2, 0x1, PT ;  /* 0x000000010200780c */ /* 0x000fda0003f25070 */
[----:B0-----:R-:W-:Y:S05]  /*f960*/  WARPSYNC.COLLECTIVE R15, `(.L_x_391) ;  /* 0x000000000f087348 */ /* 0x001fea0003c00000 */
[----:B------:R1:W2:Y:S02]  /*f970*/  SHFL.IDX P6, R14, R13, R12, R11 ;  /* 0x0000000c0d0e7389 */ /* 0x0002a400000c000b */
[----:B012---:R-:W-:Y:S01]  /*f980*/  ENDCOLLECTIVE ;  /* 0x000000000000791b */ /* 0x007fe20003800000 */
.L_x_391:
[C---:B------:R-:W-:Y:S02]  /*f990*/  ISETP.LT.OR P4, PT, R5.reuse, 0x1, !P0 ;  /* 0x000000010500780c */ /* 0x040fe40004781670 */
[----:B------:R-:W-:Y:S01]  /*f9a0*/  ISETP.LT.OR P3, PT, R5, 0x1, P1 ;  /* 0x000000010500780c */ /* 0x000fe20000f61670 */
[----:B------:R-:W-:Y:S02]  /*f9b0*/  IMAD.MOV.U32 R13, RZ, RZ, R24 ;  /* 0x000000ffff0d7224 */ /* 0x000fe400078e0018 */
[----:B------:R-:W-:Y:S02]  /*f9c0*/  IMAD.MOV.U32 R12, RZ, RZ, 0x1 ;  /* 0x00000001ff0c7424 */ /* 0x000fe400078e00ff */
[----:B------:R-:W-:-:S05]  /*f9d0*/  IMAD.SHL.U32 R4, R4, 0x8, RZ ;  /* 0x0000000804047824 */ /* 0x000fca00078e00ff */
[----:B------:R-:W-:-:S05]  /*f9e0*/  LOP3.LUT R4, R4, 0x38, RZ, 0xc0, !PT ;  /* 0x0000003804047812 */ /* 0x000fca00078ec0ff */
[----:B------:R-:W-:Y:S01]  /*f9f0*/  IMAD.SHL.U32 R6, R4, 0x2, RZ ;  /* 0x0000000204067824 */ /* 0x000fe200078e00ff */
[----:B------:R-:W-:-:S04]  /*fa00*/  LEA R4, R7, R22, 0x1 ;  /* 0x0000001607047211 */ /* 0x000fc800078e08ff */
[----:B------:R-:W-:-:S13]  /*fa10*/  IADD3 R2, P2, R14, R6, RZ ;  /* 0x000000060e027210 */ /* 0x000fda0007f5e0ff */
[----:B------:R-:W-:Y:S05]  /*fa20*/  WARPSYNC.COLLECTIVE R15, `(.L_x_392) ;  /* 0x000000000f087348 */ /* 0x000fea0003c00000 */
[----:B------:R0:W1:Y:S02]  /*fa30*/  SHFL.IDX P6, R14, R13, R12, R11 ;  /* 0x0000000c0d0e7389 */ /* 0x00006400000c000b */
[----:B01----:R-:W-:Y:S01]  /*fa40*/  ENDCOLLECTIVE ;  /* 0x000000000000791b */ /* 0x003fe20003800000 */
.L_x_392:
[----:B------:R-:W-:-:S05]  /*fa50*/  IMAD.X R3, RZ, RZ, R3, P2 ;  /* 0x000000ffff037224 */ /* 0x000fca00010e0603 */
[----:B------:R-:W-:Y:S01]  /*fa60*/  @!PT LDS RZ, [RZ] ;  /* 0x00000000fffff984 */ /* 0x000fe20000000800 */
[----:B------:R-:W-:Y:S01]  /*fa70*/  @!PT LDS RZ, [RZ] ;  /* 0x00000000fffff984 */ /* 0x000fe20000000800 */
[----:B------:R-:W-:Y:S01]  /*fa80*/  @!PT LDS RZ, [RZ] ;  /* 0x00000000fffff984 */ /* 0x000fe20000000800 */
[----:B------:R0:W-:Y:S01]  /*fa90*/  LDGSTS.E.BYPASS.LTC128B.128 [R4+0x400], desc[UR56][R2.64], !P3 ;  /* 0x0040000002047fae */ /* 0x0001e2000d901d78 */
[----:B------:R-:W-:-:S03]  /*faa0*/  ISETP.LT.OR P3, PT, R5, 0x11, P1 ;  /* 0x000000110500780c */ /* 0x000fc60000f61670 */
[----:B------:R0:W-:Y:S01]  /*fab0*/  LDGSTS.E.BYPASS.LTC128B.128 [R4+0x3400], desc[UR56][R2.64+0x80], !P4 ;  /* 0x0340008002047fae */ /* 0x0001e2000e101d78 */
[----:B------:R-:W-:Y:S01]  /*fac0*/  ISETP.LT.OR P4, PT, R5, 0x11, !P0 ;  /* 0x000000110500780c */ /* 0x000fe20004781670 */
[----:B------:R-:W-:Y:S02]  /*fad0*/  IMAD.MOV.U32 R13, RZ, RZ, R23 ;  /* 0x000000ffff0d7224 */ /* 0x000fe400078e0017 */
[----:B------:R-:W-:-:S10]  /*fae0*/  IMAD.MOV.U32 R8, RZ, RZ, R14 ;  /* 0x000000ffff087224 */ /* 0x000fd400078e000e */
[----:B0-----:R-:W-:Y:S05]  /*faf0*/  WARPSYNC.COLLECTIVE R15, `(.L_x_393) ;  /* 0x000000000f087348 */ /* 0x001fea0003c00000 */
[----:B------:R1:W2:Y:S02]  /*fb00*/  SHFL.IDX P6, R14, R13, R12, R11 ;  /* 0x0000000c0d0e7389 */ /* 0x0002a400000c000b */
[----:B012---:R-:W-:Y:S01]  /*fb10*/  ENDCOLLECTIVE ;  /* 0x000000000000791b */ /* 0x007fe20003800000 */
.L_x_393:
[----:B------:R-:W-:Y:S02]  /*fb20*/  IMAD.MOV.U32 R13, RZ, RZ, R24 ;  /* 0x000000ffff0d7224 */ /* 0x000fe400078e0018 */
[----:B------:R-:W-:Y:S01]  /*fb30*/  IMAD.MOV.U32 R12, RZ, RZ, 0x2 ;  /* 0x00000002ff0c7424 */ /* 0x000fe200078e00ff */
[----:B------:R-:W-:-:S13]  /*fb40*/  IADD3 R2, P2, R14, R6, RZ ;  /* 0x000000060e027210 */ /* 0x000fda0007f5e0ff */
[----:B------:R-:W-:Y:S05]  /*fb50*/  WARPSYNC.COLLECTIVE R15, `(.L_x_394) ;  /* 0x000000000f087348 */ /* 0x000fea0003c00000 */
[----:B------:R0:W1:Y:S02]  /*fb60*/  SHFL.IDX P6, R14, R13, R12, R11 ;  /* 0x0000000c0d0e7389 */ /* 0x00006400000c000b */
[----:B01----:R-:W-:Y:S01]  /*fb70*/  ENDCOLLECTIVE ;  /* 0x000000000000791b */ /* 0x003fe20003800000 */
.L_x_394:
[----:B------:R-:W-:-:S05]  /*fb80*/  IADD3.X R3, RZ, R8, RZ, P2, !PT ;  /* 0x00000008ff037210 */ /* 0x000fca00017fe4ff */
        /* <DEDUP_REMOVED lines=12> */
.L_x_395:
[----:B------:R-:W-:Y:S02]  /*fc50*/  IMAD.MOV.U32 R13, RZ, RZ, R24 ;  /* 0x000000ffff0d7224 */ /* 0x000fe400078e0018 */
[----:B------:R-:W-:Y:S01]  /*fc60*/  IMAD.MOV.U32 R12, RZ, RZ, 0x3 ;  /* 0x00000003ff0c7424 */ /* 0x000fe200078e00ff */
[----:B------:R-:W-:-:S07]  /*fc70*/  MOV R9, R14 ;  /* 0x0000000e00097202 */ /* 0x000fce0000000f00 */
[----:B------:R-:W-:Y:S05]  /*fc80*/  WARPSYNC.COLLECTIVE R15, `(.L_x_396) ;  /* 0x000000000f087348 */ /* 0x000fea0003c00000 */
[----:B------:R0:W1:Y:S02]  /*fc90*/  SHFL.IDX P6, R14, R13, R12, R11 ;  /* 0x0000000c0d0e7389 */ /* 0x00006400000c000b */
[----:B01----:R-:W-:Y:S01]  /*fca0*/  ENDCOLLECTIVE ;  /* 0x000000000000791b */ /* 0x003fe20003800000 */
.L_x_396:
[----:B------:R-:W-:-:S05]  /*fcb0*/  IADD3 R2, P2, R9, R6, RZ ;  /* 0x0000000609027210 */ /* 0x000fca0007f5e0ff */
[----:B------:R-:W-:-:S05]  /*fcc0*/  IMAD.X R3, RZ, RZ, R7, P2 ;  /* 0x000000ffff037224 */ /* 0x000fca00010e0607 */
[----:B------:R-:W-:Y:S01]  /*fcd0*/  @!PT LDS RZ, [RZ] ;  /* 0x00000000fffff984 */ /* 0x000fe20000000800 */
[----:B------:R-:W-:Y:S01]  /*fce0*/  @!PT LDS RZ, [RZ] ;  /* 0x00000000fffff984 */ /* 0x000fe20000000800 */
[----:B------:R-:W-:Y:S01]  /*fcf0*/  @!PT LDS RZ, [RZ] ;  /* 0x00000000fffff984 */ /* 0x000fe20000000800 */
[----:B------:R0:W-:Y:S01]  /*fd00*/  LDGSTS.E.BYPASS.LTC128B.128 [R4+0x1400], desc[UR56][R2.64], !P3 ;  /* 0x0140000002047fae */ /* 0x0001e2000d901d78 */
[C---:B------:R-:W-:Y:S02]  /*fd10*/  ISETP.LT.OR P3, PT, R5.reuse, 0x31, P1 ;  /* 0x000000310500780c */ /* 0x040fe40000f61670 */
[----:B------:R-:W-:Y:S01]  /*fd20*/  MOV R13, R23 ;  /* 0x00000017000d7202 */ /* 0x000fe20000000f00 */
[----:B------:R0:W-:Y:S01]  /*fd30*/  LDGSTS.E.BYPASS.LTC128B.128 [R4+0x4400], desc[UR56][R2.64+0x80], !P4 ;  /* 0x0440008002047fae */ /* 0x0001e2000e101d78 */
[----:B------:R-:W-:Y:S01]  /*fd40*/  ISETP.LT.OR P4, PT, R5, 0x31, !P0 ;  /* 0x000000310500780c */ /* 0x000fe20004781670 */
[----:B------:R-:W-:-:S12]  /*fd50*/  IMAD.MOV.U32 R8, RZ, RZ, R14 ;  /* 0x000000ffff087224 */ /* 0x000fd800078e000e */
[----:B0-----:R-:W-:Y:S05]  /*fd60*/  WARPSYNC.COLLECTIVE R15, `(.L_x_397) ;  /* 0x000000000f087348 */ /* 0x001fea0003c00000 */
[----:B------:R1:W2:Y:S02]  /*fd70*/  SHFL.IDX P6, R14, R13, R12, R11 ;  /* 0x0000000c0d0e7389 */ /* 0x0002a400000c000b */
[----:B012---:R-:W-:Y:S01]  /*fd80*/  ENDCOLLECTIVE ;  /* 0x000000000000791b */ /* 0x007fe20003800000 */
.L_x_397:
[----:B------:R-:W-:Y:S02]  /*fd90*/  IMAD.MOV.U32 R13, RZ, RZ, R24 ;  /* 0x000000ffff0d7224 */ /* 0x000fe400078e0018 */
[----:B------:R-:W-:Y:S01]  /*fda0*/  IMAD.MOV.U32 R12, RZ, RZ, 0x4 ;  /* 0x00000004ff0c7424 */ /* 0x000fe200078e00ff */
[----:B------:R-:W-:-:S13]  /*fdb0*/  IADD3 R2, P2, R14, R6, RZ ;  /* 0x000000060e027210 */ /* 0x000fda0007f5e0ff */
[----:B------:R-:W-:Y:S05]  /*fdc0*/  WARPSYNC.COLLECTIVE R15, `(.L_x_398) ;  /* 0x000000000f087348 */ /* 0x000fea0003c00000 */
[----:B------:R0:W1:Y:S02]  /*fdd0*/  SHFL.IDX P6, R14, R13, R12, R11 ;  /* 0x0000000c0d0e7389 */ /* 0x00006400000c000b */
[----:B01----:R-:W-:Y:S01]  /*fde0*/  ENDCOLLECTIVE ;  /* 0x000000000000791b */ /* 0x003fe20003800000 */
.L_x_398:
[----:B------:R-:W-:-:S05]  /*fdf0*/  IMAD.X R3, RZ, RZ, R8, P2 ;  /* 0x000000ffff037224 */ /* 0x000fca00010e0608 */
[----:B------:R-:W-:Y:S01]  /*fe00*/  @!PT LDS RZ, [RZ] ;  /* 0x00000000fffff984 */ /* 0x000fe20000000800 */
[----:B------:R-:W-:Y:S01]  /*fe10*/  @!PT LDS RZ, [RZ] ;  /* 0x00000000fffff984 */ /* 0x000fe20000000800 */
[----:B------:R-:W-:Y:S01]  /*fe20*/  @!PT LDS RZ, [RZ] ;  /* 0x00000000fffff984 */ /* 0x000fe20000000800 */
[----:B------:R0:W-:Y:S01]  /*fe30*/  LDGSTS.E.BYPASS.LTC128B.128 [R4+0x1c00], desc[UR56][R2.64], !P3 ;  /* 0x01c0000002047fae */ /* 0x0001e2000d901d78 */
[----:B------:R-:W-:-:S03]  /*fe40*/  ISETP.LT.OR P3, PT, R5, 0x41, P1 ;  /* 0x000000410500780c */ /* 0x000fc60000f61670 */
[----:B------:R0:W-:Y:S01]  /*fe50*/  LDGSTS.E.BYPASS.LTC128B.128 [R4+0x4c00], desc[UR56][R2.64+0x80], !P4 ;  /* 0x04c0008002047fae */ /* 0x0001e2000e101d78 */
[----:B------:R-:W-:Y:S02]  /*fe60*/  ISETP.LT.OR P4, PT, R5, 0x41, !P0 ;  /* 0x000000410500780c */ /* 0x000fe40004781670 */
[----:B------:R-:W-:Y:S01]  /*fe70*/  MOV R13, R23 ;  /* 0x00000017000d7202 */ /* 0x000fe20000000f00 */
[----:B------:R-:W-:-:S10]  /*fe80*/  IMAD.MOV.U32 R7, RZ, RZ, R14 ;  /* 0x000000ffff077224 */ /* 0x000fd400078e000e */
[----:B0-----:R-:W-:Y:S05]  /*fe90*/  WARPSYNC.COLLECTIVE R15, `(.L_x_399) ;  /* 0x000000000f087348 */ /* 0x001fea0003c00000 */
[----:B------:R1:W2:Y:S02]  /*fea0*/  SHFL.IDX P6, R14, R13, R12, R11 ;  /* 0x0000000c0d0e7389 */ /* 0x0002a400000c000b */
[----:B012---:R-:W-:Y:S01]  /*feb0*/  ENDCOLLECTIVE ;  /* 0x000000000000791b */ /* 0x007fe20003800000 */
.L_x_399:
[----:B------:R-:W-:Y:S02]  /*fec0*/  IMAD.MOV.U32 R13, RZ, RZ, R24 ;  /* 0x000000ffff0d7224 */ /* 0x000fe400078e0018 */
[----:B------:R-:W-:Y:S02]  /*fed0*/  IMAD.MOV.U32 R12, RZ, RZ, 0x5 ;  /* 0x00000005ff0c7424 */ /* 0x000fe400078e00ff */
[----:B------:R-:W-:-:S07]  /*fee0*/  IMAD.MOV.U32 R9, RZ, RZ, R14 ;  /* 0x000000ffff097224 */ /* 0x000fce00078e000e */
[----:B------:R-:W-:Y:S05]  /*fef0*/  WARPSYNC.COLLECTIVE R15, `(.L_x_400) ;  /* 0x000000000f087348 */ /* 0x000fea0003c00000 */
[----:B------:R0:W1:Y:S02]  /*ff00*/  SHFL.IDX P6, R14, R13, R12, R11 ;  /* 0x0000000c0d0e7389 */ /* 0x00006400000c000b */
[----:B01----:R-:W-:Y:S01]  /*ff10*/  ENDCOLLECTIVE ;  /* 0x000000000000791b */ /* 0x003fe20003800000 */
.L_x_400:
[----:B------:R-:W-:-:S05]  /*ff20*/  IADD3 R2, P2, R9, R6, RZ ;  /* 0x0000000609027210 */ /* 0x000fca0007f5e0ff */
[----:B------:R-:W-:-:S05]  /*ff30*/  IMAD.X R3, RZ, RZ, R7, P2 ;  /* 0x000000ffff037224 */ /* 0x000fca00010e0607 */
[----:B------:R-:W-:Y:S01]  /*ff40*/  @!PT LDS RZ, [RZ] ;  /* 0x00000000fffff984 */ /* 0x000fe20000000800 */
[----:B------:R-:W-:Y:S01]  /*ff50*/  @!PT LDS RZ, [RZ] ;  /* 0x00000000fffff984 */ /* 0x000fe20000000800 */
[----:B------:R-:W-:Y:S01]  /*ff60*/  @!PT LDS RZ, [RZ] ;  /* 0x00000000fffff984 */ /* 0x000fe20000000800 */
[----:B------:R0:W-:Y:S01]  /*ff70*/  LDGSTS.E.BYPASS.LTC128B.128 [R4+0x2400], desc[UR56][R2.64], !P3 ;  /* 0x0240000002047fae */ /* 0x0001e2000d901d78 */
[----:B------:R-:W-:-:S03]  /*ff80*/  IMAD.MOV.U32 R13, RZ, RZ, R23 ;  /* 0x000000ffff0d7224 */ /* 0x000fc600078e0017 */
[----:B------:R0:W-:Y:S01]  /*ff90*/  LDGSTS.E.BYPASS.LTC128B.128 [R4+0x5400], desc[UR56][R2.64+0x80], !P4 ;  /* 0x0540008002047fae */ /* 0x0001e2000e101d78 */
[----:B------:R-:W-:-:S07]  /*ffa0*/  MOV R24, R14 ;  /* 0x0000000e00187202 */ /* 0x000fce0000000f00 */
[----:B0-----:R-:W-:Y:S05]  /*ffb0*/  WARPSYNC.COLLECTIVE R15, `(.L_x_401) ;  /* 0x000000000f087348 */ /* 0x001fea0003c00000 */
[----:B------:R1:W2:Y:S02]  /*ffc0*/  SHFL.IDX P6, R14, R13, R12, R11 ;  /* 0x0000000c0d0e7389 */ /* 0x0002a400000c000b */
[----:B012---:R-:W-:Y:S01]  /*ffd0*/  ENDCOLLECTIVE ;  /* 0x000000000000791b */ /* 0x007fe20003800000 */
.L_x_401:
[----:B------:R-:W-:Y:S05]  /*ffe0*/  BRA `(.L_x_402) ;  /* 0xffffffc000847947 */ /* 0x000fea000383ffff */
.L_x_296:
        /* <DEDUP_REMOVED lines=8> */
.L_x_404:
[----:B------:R-:W-:Y:S05]  /*10070*/  BSYNC B0 ;  /* 0x0000000000007941 */ /* 0x000fea0003800000 */
.L_x_403:
[----:B------:R-:W-:Y:S01]  /*10080*/  IMAD.MOV.U32 R13, RZ, RZ, R16 ;  /* 0x000000ffff0d7224 */ /* 0x000fe200078e0010 */
[----:B------:R-:W-:Y:S01]  /*10090*/  MOV R15, 0xffffffff ;  /* 0xffffffff000f7802 */ /* 0x000fe20000000f00 */
[----:B------:R-:W-:Y:S02]  /*100a0*/  IMAD.MOV.U32 R12, RZ, RZ, 0x1 ;  /* 0x00000001ff0c7424 */ /* 0x000fe400078e00ff */
[----:B------:R-:W-:Y:S02]  /*100b0*/  IMAD.MOV.U32 R11, RZ, RZ, 0x1f ;  /* 0x0000001fff0b7424 */ /* 0x000fe400078e00ff */
[----:B------:R-:W-:Y:S02]  /*100c0*/  IMAD.IADD R7, R19, 0x1, R8 ;  /* 0x0000000113077824 */ /* 0x000fe400078e0208 */
[----:B------:R-:W-:-:S07]  /*100d0*/  IMAD.MOV.U32 R5, RZ, RZ, R14 ;  /* 0x000000ffff057224 */ /* 0x000fce00078e000e */
[----:B------:R-:W-:Y:S05]  /*100e0*/  WARPSYNC.COLLECTIVE R15, `(.L_x_405) ;  /* 0x000000000f087348 */ /* 0x000fea0003c00000 */
[----:B------:R0:W1:Y:S02]  /*100f0*/  SHFL.IDX P6, R14, R13, R12, R11 ;  /* 0x0000000c0d0e7389 */ /* 0x00006400000c000b */
[----:B01----:R-:W-:Y:S01]  /*10100*/  ENDCOLLECTIVE ;  /* 0x000000000000791b */ /* 0x003fe20003800000 */
.L_x_405:
[----:B------:R-:W-:Y:S02]  /*10110*/  ULDC UR4, c[0x0][0xc3c] ;  /* 0x00030f0000047ab9 */ /* 0x000fe40000000800 */
[----:B------:R-:W-:-:S13]  /*10120*/  ISETP.GE.OR P1, PT, R7, UR4, !P0 ;  /* 0x0000000407007c0c */ /* 0x000fda000c726670 */
[----:B------:R-:W0:Y:S01]  /*10130*/  @!P1 LDC.64 R2, c[0x0][0xc80] ;  /* 0x00032000ff029b82 */ /* 0x000e220000000a00 */
[----:B------:R-:W-:Y:S02]  /*10140*/  IMAD.MOV.U32 R4, RZ, RZ, RZ ;  /* 0x000000ffff047224 */ /* 0x000fe400078e00ff */
[----:B------:R-:W-:Y:S02]  /*10150*/  IMAD.MOV.U32 R11, RZ, RZ, RZ ;  /* 0x000000ffff0b7224 */ /* 0x000fe400078e00ff */
[----:B------:R-:W-:Y:S02]  /*10160*/  IMAD.MOV.U32 R0, RZ, RZ, R14 ;  /* 0x000000ffff007224 */ /* 0x000fe400078e000e */
[----:B0-----:R-:W-:-:S06]  /*10170*/  @!P1 IMAD.WIDE R2, R7, 0x4, R2 ;  /* 0x0000000407029825 */ /* 0x001fcc00078e0202 */
[----:B------:R-:W2:Y:S01]  /*10180*/  @!P1 LDG.E R2, desc[UR56][R2.64] ;  /* 0x0000003802029981 */ /* 0x000ea2000c1e1900 */
[C---:B------:R-:W-:Y:S02]  /*10190*/  ISETP.GE.U32.AND P2, PT, R8.reuse, 0x2, PT ;  /* 0x000000020800780c */ /* 0x040fe40003f46070 */
[C---:B------:R-:W-:Y:S02]  /*101a0*/  ISETP.GE.U32.AND P3, PT, R8.reuse, 0x4, PT ;  /* 0x000000040800780c */ /* 0x040fe40003f66070 */
[C---:B------:R-:W-:Y:S02]  /*101b0*/  ISETP.GE.U32.AND P4, PT, R8.reuse, 0x8, PT ;  /* 0x000000080800780c */ /* 0x040fe40003f86070 */
[C---:B------:R-:W-:Y:S01]  /*101c0*/  ISETP.GE.U32.AND P5, PT, R8.reuse, 0x10, PT ;  /* 0x000000100800780c */ /* 0x040fe20003fa6070 */
[----:B--2---:R-:W-:Y:S01]  /*101d0*/  @!P1 IMAD.MOV.U32 R4, RZ, RZ, R2 ;  /* 0x000000ffff049224 */ /* 0x004fe200078e0002 */
[----:B------:R-:W-:-:S04]  /*101e0*/  ISETP.NE.AND P1, PT, R8, RZ, PT ;  /* 0x000000ff0800720c */ /* 0x000fc80003f25270 */
[----:B------:R-:W-:-:S09]  /*101f0*/  MOV R13, R4 ;  /* 0x00000004000d7202 */ /* 0x000fd20000000f00 */
[----:B------:R-:W-:Y:S05]  /*10200*/  WARPSYNC.COLLECTIVE R15, `(.L_x_406) ;  /* 0x000000000f087348 */ /* 0x000fea0003c00000 */
[----:B------:R0:W1:Y:S02]  /*10210*/  SHFL.UP P6, R14, R13, R12, R11 ;  /* 0x0400000c0d0e7389 */ /* 0x00006400000c000b */
[----:B01----:R-:W-:Y:S01]  /*10220*/  ENDCOLLECTIVE ;  /* 0x000000000000791b */ /* 0x003fe20003800000 */
.L_x_406:
[----:B------:R-:W-:Y:S01]  /*10230*/  IMAD.MOV.U32 R12, RZ, RZ, 0x2 ;  /* 0x00000002ff0c7424 */ /* 0x000fe200078e00ff */
[----:B------:R-:W-:-:S05]  /*10240*/  SEL R7, R14, RZ, P1 ;  /* 0x000000ff0e077207 */ /* 0x000fca0000800000 */
[----:B------:R-:W-:-:S04]  /*10250*/  IMAD.IADD R6, R4, 0x1, R7 ;  /* 0x0000000104067824 */ /* 0x000fc800078e0207 */
[----:B------:R-:W-:-:S07]  /*10260*/  IMAD.MOV.U32 R13, RZ, RZ, R6 ;  /* 0x000000ffff0d7224 */ /* 0x000fce00078e0006 */
[----:B------:R-:W-:Y:S05]  /*10270*/  WARPSYNC.COLLECTIVE R15, `(.L_x_407) ;  /* 0x000000000f087348 */ /* 0x000fea0003c00000 */
[----:B------:R0:W1:Y:S02]  /*10280*/  SHFL.UP P6, R14, R13, R12, R11 ;  /* 0x0400000c0d0e7389 */ /* 0x00006400000c000b */
[----:B01----:R-:W-:Y:S01]  /*10290*/  ENDCOLLECTIVE ;  /* 0x000000000000791b */ /* 0x003fe20003800000 */
.L_x_407:
[----:B------:R-:W-:Y:S01]  /*102a0*/  IMAD.MOV.U32 R12, RZ, RZ, 0x4 ;  /* 0x00000004ff0c7424 */ /* 0x000fe200078e00ff */
[----:B------:R-:W-:-:S04]  /*102b0*/  SEL R7, R14, RZ, P2 ;  /* 0x000000ff0e077207 */ /* 0x000fc80001000000 */
[----:B------:R-:W-:-:S05]  /*102c0*/  IADD3 R7, R6, R7, RZ ;  /* 0x0000000706077210 */ /* 0x000fca0007ffe0ff */
[----:B------:R-:W-:-:S07]  /*102d0*/  IMAD.MOV.U32 R13, RZ, RZ, R7 ;  /* 0x000000ffff0d7224 */ /* 0x000fce00078e0007 */
[----:B------:R-:W-:Y:S05]  /*102e0*/  WARPSYNC.COLLECTIVE R15, `(.L_x_408) ;  /* 0x000000000f087348 */ /* 0x000fea0003c00000 */
[----:B------:R0:W1:Y:S02]  /*102f0*/  SHFL.UP P6, R14, R13, R12, R11 ;  /* 0x0400000c0d0e7389 */ /* 0x00006400000c000b */
[----:B01----:R-:W-:Y:S01]  /*10300*/  ENDCOLLECTIVE ;  /* 0x000000000000791b */ /* 0x003fe20003800000 */
.L_x_408:
[----:B------:R-:W-:Y:S02]  /*10310*/  MOV R12, 0x8 ;  /* 0x00000008000c7802 */ /* 0x000fe40000000f00 */
[----:B------:R-:W-:-:S05]  /*10320*/  SEL R2, R14, RZ, P3 ;  /* 0x000000ff0e027207 */ /* 0x000fca0001800000 */
[----:B------:R-:W-:-:S04]  /*10330*/  IMAD.IADD R2, R7, 0x1, R2 ;  /* 0x0000000107027824 */ /* 0x000fc800078e0202 */
[----:B------:R-:W-:-:S07]  /*10340*/  IMAD.MOV.U32 R13, RZ, RZ, R2 ;  /* 0x000000ffff0d7224 */ /* 0x000fce00078e0002 */
[----:B------:R-:W-:Y:S05]  /*10350*/  WARPSYNC.COLLECTIVE R15, `(.L_x_409) ;  /* 0x000000000f087348 */ /* 0x000fea0003c00000 */
[----:B------:R0:W1:Y:S02]  /*10360*/  SHFL.UP P6, R14, R13, R12, R11 ;  /* 0x0400000c0d0e7389 */ /* 0x00006400000c000b */
[----:B01----:R-:W-:Y:S01]  /*10370*/  ENDCOLLECTIVE ;  /* 0x000000000000791b */ /* 0x003fe20003800000 */
.L_x_409:
[----:B------:R-:W-:Y:S01]  /*10380*/  IMAD.MOV.U32 R12, RZ, RZ, 0x10 ;  /* 0x00000010ff0c7424 */ /* 0x000fe200078e00ff */
[----:B------:R-:W-:-:S05]  /*10390*/  SEL R3, R14, RZ, P4 ;  /* 0x000000ff0e037207 */ /* 0x000fca0002000000 */
[----:B------:R-:W-:-:S04]  /*103a0*/  IMAD.IADD R3, R2, 0x1, R3 ;  /* 0x0000000102037824 */ /* 0x000fc800078e0203 */
[----:B------:R-:W-:-:S07]  /*103b0*/  IMAD.MOV.U32 R13, RZ, RZ, R3 ;  /* 0x000000ffff0d7224 */ /* 0x000fce00078e0003 */
[----:B------:R-:W-:Y:S05]  /*103c0*/  WARPSYNC.COLLECTIVE R15, `(.L_x_410) ;  /* 0x000000000f087348 */ /* 0x000fea0003c00000 */
[----:B------:R0:W1:Y:S02]  /*103d0*/  SHFL.UP P6, R14, R13, R12, R11 ;  /* 0x0400000c0d0e7389 */ /* 0x00006400000c000b */
[----:B01----:R-:W-:Y:S01]  /*103e0*/  ENDCOLLECTIVE ;  /* 0x000000000000791b */ /* 0x003fe20003800000 */
.L_x_410:
[----:B------:R-:W-:Y:S02]  /*103f0*/  IMAD.MOV.U32 R12, RZ, RZ, 0x1f ;  /* 0x0000001fff0c7424 */ /* 0x000fe400078e00ff */
[----:B------:R-:W-:Y:S01]  /*10400*/  IMAD.MOV.U32 R11, RZ, RZ, 0x1f ;  /* 0x0000001fff0b7424 */ /* 0x000fe200078e00ff */
[----:B------:R-:W-:-:S05]  /*10410*/  SEL R6, R14, RZ, P5 ;  /* 0x000000ff0e067207 */ /* 0x000fca0002800000 */
[----:B------:R-:W-:-:S05]  /*10420*/  IMAD.IADD R6, R3, 0x1, R6 ;  /* 0x0000000103067824 */ /* 0x000fca00078e0206 */
[----:B------:R-:W-:-:S07]  /*10430*/  MOV R13, R6 ;  /* 0x00000006000d7202 */ /* 0x000fce0000000f00 */
[----:B------:R-:W-:Y:S05]  /*10440*/  WARPSYNC.COLLECTIVE R15, `(.L_x_411) ;  /* 0x000000000f087348 */ /* 0x000fea0003c00000 */
[----:B------:R0:W1:Y:S02]  /*10450*/  SHFL.IDX P6, R14, R13, R12, R11 ;  /* 0x0000000c0d0e7389 */ /* 0x00006400000c000b */
[----:B01----:R-:W-:Y:S01]  /*10460*/  ENDCOLLECTIVE ;  /* 0x000000000000791b */ /* 0x003fe20003800000 */
.L_x_411:
[----:B------:R-:W-:Y:S05]  /*10470*/  BRA `(.L_x_412) ;  /* 0xffffffc000907947 */ /* 0x000fea000383ffff */
.L_x_301:
[----:B------:R-:W-:Y:S01]  /*10480*/  BSSY B0, `(.L_x_413) ;  /* 0x0000008000007945 */ /* 0x000fe20003800000 */
[----:B-----5:R-:W-:Y:S01]  /*10490*/  IMAD.MOV.U32 R13, RZ, RZ, R4 ;  /* 0x000000ffff0d7224 */ /* 0x020fe200078e0004 */
[----:B------:R-:W-:Y:S01]  /*104a0*/  MOV R11, RZ ;  /* 0x000000ff000b7202 */ /* 0x000fe20000000f00 */
[----:B------:R-:W-:Y:S02]  /*104b0*/  IMAD.MOV.U32 R12, RZ, RZ, 0x1 ;  /* 0x00000001ff0c7424 */ /* 0x000fe400078e00ff */
[----:B------:R-:W-:-:S07]  /*104c0*/  IMAD.MOV.U32 R15, RZ, RZ, -0x1 ;  /* 0xffffffffff0f7424 */ /* 0x000fce00078e00ff */
[----:B012---:R-:W-:Y:S05]  /*104d0*/  WARPSYNC.COLLECTIVE R15, `(.L_x_414) ;  /* 0x000000000f087348 */ /* 0x007fea0003c00000 */
[----:B------:R3:W4:Y:S02]  /*104e0*/  SHFL.UP P6, R14, R13, R12, R11 ;  /* 0x0400000c0d0e7389 */ /* 0x00072400000c000b */
[----:B01234-:R-:W-:Y:S01]  /*104f0*/  ENDCOLLECTIVE ;  /* 0x000000000000791b */ /* 0x01ffe20003800000 */
.L_x_414:
[----:B------:R-:W-:Y:S05]  /*10500*/  BSYNC B0 ;  /* 0x0000000000007941 */ /* 0x000fea0003800000 */
.L_x_413:
[----:B------:R-:W-:Y:S01]  /*10510*/  SEL R13, R14, RZ, P1 ;  /* 0x000000ff0e0d7207 */ /* 0x000fe20000800000 */
[----:B------:R-:W-:Y:S01]  /*10520*/  IMAD.MOV.U32 R12, RZ, RZ, 0x2 ;  /* 0x00000002ff0c7424 */ /* 0x000fe200078e00ff */
[----:B------:R-:W-:Y:S01]  /*10530*/  MOV R15, 0xffffffff ;  /* 0xffffffff000f7802 */ /* 0x000fe20000000f00 */
[----:B------:R-:W-:Y:S02]  /*10540*/  IMAD.MOV.U32 R11, RZ, RZ, RZ ;  /* 0x000000ffff0b7224 */ /* 0x000fe400078e00ff */
[----:B------:R-:W-:-:S07]  /*10550*/  IMAD.IADD R13, R4, 0x1, R13 ;  /* 0x00000001040d7824 */ /* 0x000fce00078e020d */
[----:B------:R-:W-:Y:S05]  /*10560*/  WARPSYNC.COLLECTIVE R15, `(.L_x_415) ;  /* 0x000000000f087348 */ /* 0x000fea0003c00000 */
[----:B------:R0:W1:Y:S02]  /*10570*/  SHFL.UP P6, R14, R13, R12, R11 ;  /* 0x0400000c0d0e7389 */ /* 0x00006400000c000b */
[----:B01----:R-:W-:Y:S01]  /*10580*/  ENDCOLLECTIVE ;  /* 0x000000000000791b */ /* 0x003fe20003800000 */
.L_x_415:
[----:B------:R-:W-:Y:S01]  /*10590*/  IMAD.MOV.U32 R12, RZ, RZ, 0x4 ;  /* 0x00000004ff0c7424 */ /* 0x000fe200078e00ff */
[----:B------:R-:W-:-:S05]  /*105a0*/  SEL R0, R14, RZ, P2 ;  /* 0x000000ff0e007207 */ /* 0x000fca0001000000 */
[----:B------:R-:W-:-:S04]  /*105b0*/  IMAD.IADD R0, R13, 0x1, R0 ;  /* 0x000000010d007824 */ /* 0x000fc800078e0200 */
[----:B------:R-:W-:-:S07]  /*105c0*/  IMAD.MOV.U32 R13, RZ, RZ, R0 ;  /* 0x000000ffff0d7224 */ /* 0x000fce00078e0000 */
[----:B------:R-:W-:Y:S05]  /*105d0*/  WARPSYNC.COLLECTIVE R15, `(.L_x_416) ;  /* 0x000000000f087348 */ /* 0x000fea0003c00000 */
[----:B------:R0:W1:Y:S02]  /*105e0*/  SHFL.UP P6, R14, R13, R12, R11 ;  /* 0x0400000c0d0e7389 */ /* 0x00006400000c000b */
[----:B01----:R-:W-:Y:S01]  /*105f0*/  ENDCOLLECTIVE ;  /* 0x000000000000791b */ /* 0x003fe20003800000 */
.L_x_416:
[----:B------:R-:W-:Y:S01]  /*10600*/  IMAD.MOV.U32 R12, RZ, RZ, 0x8 ;  /* 0x00000008ff0c7424 */ /* 0x000fe200078e00ff */
[----:B------:R-:W-:-:S05]  /*10610*/  SEL R3, R14, RZ, P3 ;  /* 0x000000ff0e037207 */ /* 0x000fca0001800000 */
[----:B------:R-:W-:-:S05]  /*10620*/  IMAD.IADD R2, R0, 0x1, R3 ;  /* 0x0000000100027824 */ /* 0x000fca00078e0203 */
[----:B------:R-:W-:-:S07]  /*10630*/  MOV R13, R2 ;  /* 0x00000002000d7202 */ /* 0x000fce0000000f00 */
[----:B------:R-:W-:Y:S05]  /*10640*/  WARPSYNC.COLLECTIVE R15, `(.L_x_417) ;  /* 0x000000000f087348 */ /* 0x000fea0003c00000 */
[----:B------:R0:W1:Y:S02]  /*10650*/  SHFL.UP P6, R14, R13, R12, R11 ;  /* 0x0400000c0d0e7389 */ /* 0x00006400000c000b */
[----:B01----:R-:W-:Y:S01]  /*10660*/  ENDCOLLECTIVE ;  /* 0x000000000000791b */ /* 0x003fe20003800000 */
.L_x_417:
[----:B------:R-:W-:Y:S01]  /*10670*/  IMAD.MOV.U32 R12, RZ, RZ, 0x10 ;  /* 0x00000010ff0c7424 */ /* 0x000fe200078e00ff */
[----:B------:R-:W-:-:S05]  /*10680*/  SEL R3, R14, RZ, P4 ;  /* 0x000000ff0e037207 */ /* 0x000fca0002000000 */
[----:B------:R-:W-:-:S04]  /*10690*/  IMAD.IADD R3, R2, 0x1, R3 ;  /* 0x0000000102037824 */ /* 0x000fc800078e0203 */
[----:B------:R-:W-:-:S07]  /*106a0*/  IMAD.MOV.U32 R13, RZ, RZ, R3 ;  /* 0x000000ffff0d7224 */ /* 0x000fce00078e0003 */
[----:B------:R-:W-:Y:S05]  /*106b0*/  WARPSYNC.COLLECTIVE R15, `(.L_x_418) ;  /* 0x000000000f087348 */ /* 0x000fea0003c00000 */
[----:B------:R0:W1:Y:S02]  /*106c0*/  SHFL.UP P6, R14, R13, R12, R11 ;  /* 0x0400000c0d0e7389 */ /* 0x00006400000c000b */
[----:B01----:R-:W-:Y:S01]  /*106d0*/  ENDCOLLECTIVE ;  /* 0x000000000000791b */ /* 0x003fe20003800000 */
.L_x_418:
[----:B------:R-:W-:Y:S02]  /*106e0*/  IMAD.MOV.U32 R12, RZ, RZ, 0x1f ;  /* 0x0000001fff0c7424 */ /* 0x000fe400078e00ff */
[----:B------:R-:W-:Y:S01]  /*106f0*/  IMAD.MOV.U32 R11, RZ, RZ, 0x1f ;  /* 0x0000001fff0b7424 */ /* 0x000fe200078e00ff */
[----:B------:R-:W-:-:S04]  /*10700*/  SEL R6, R14, RZ, P5 ;  /* 0x000000ff0e067207 */ /* 0x000fc80002800000 */
[----:B------:R-:W-:-:S05]  /*10710*/  IADD3 R6, R3, R6, RZ ;  /* 0x0000000603067210 */ /* 0x000fca0007ffe0ff */
[----:B------:R-:W-:-:S07]  /*10720*/  IMAD.MOV.U32 R13, RZ, RZ, R6 ;  /* 0x000000ffff0d7224 */ /* 0x000fce00078e0006 */
[----:B------:R-:W-:Y:S05]  /*10730*/  WARPSYNC.COLLECTIVE R15, `(.L_x_419) ;  /* 0x000000000f087348 */ /* 0x000fea0003c00000 */
[----:B------:R0:W1:Y:S02]  /*10740*/  SHFL.IDX P6, R14, R13, R12, R11 ;  /* 0x0000000c0d0e7389 */ /* 0x00006400000c000b */
[----:B01----:R-:W-:Y:S01]  /*10750*/  ENDCOLLECTIVE ;  /* 0x000000000000791b */ /* 0x003fe20003800000 */
.L_x_419:
[----:B------:R-:W-:Y:S05]  /*10760*/  BRA `(.L_x_420) ;  /* 0xffffffc000707947 */ /* 0x000fea000383ffff */
.L_x_303:
[----:B------:R-:W-:Y:S01]  /*10770*/  BSSY B0, `(.L_x_421) ;  /* 0x0000006000007945 */ /* 0x000fe20003800000 */
[----:B------:R-:W-:Y:S01]  /*10780*/  PLOP3.LUT P6, PT, P6, PT, PT, 0x8, 0x0 ;  /* 0x000000000000781c */ /* 0x000fe200037ce170 */
[----:B------:R-:W-:-:S12]  /*10790*/  IMAD.MOV.U32 R15, RZ, RZ, -0x1 ;  /* 0xffffffffff0f7424 */ /* 0x000fd800078e00ff */
[----:B01----:R-:W-:Y:S05]  /*107a0*/  WARPSYNC.COLLECTIVE R15, `(.L_x_422) ;  /* 0x000000000f087348 */ /* 0x003fea0003c00000 */
[----:B------:R-:W-:Y:S01]  /*107b0*/  VOTE.ANY R14, PT, P6 ;  /* 0x00000000000e7806 */ /* 0x000fe200030e0100 */
[----:B01----:R-:W-:Y:S06]  /*107c0*/  ENDCOLLECTIVE ;  /* 0x000000000000791b */ /* 0x003fec0003800000 */
.L_x_422:
[----:B------:R-:W-:Y:S05]  /*107d0*/  BSYNC B0 ;  /* 0x0000000000007941 */ /* 0x000fea0003800000 */
.L_x_421:
[----:B------:R-:W-:Y:S01]  /*107e0*/  MOV R2, R14 ;  /* 0x0000000e00027202 */ /* 0x000fe20000000f00 */
[----:B------:R-:W-:Y:S02]  /*107f0*/  IMAD.MOV.U32 R13, RZ, RZ, R4 ;  /* 0x000000ffff0d7224 */ /* 0x000fe400078e0004 */
[----:B------:R-:W-:Y:S01]  /*10800*/  IMAD.MOV.U32 R11, RZ, RZ, 0x1f ;  /* 0x0000001fff0b7424 */ /* 0x000fe200078e00ff */
[----:B------:R-:W0:Y:S01]  /*10810*/  POPC R0, R2 ;  /* 0x0000000200007309 */ /* 0x000e220000000000 */
[----:B------:R-:W-:Y:S02]  /*10820*/  IMAD.MOV.U32 R15, RZ, RZ, -0x1 ;  /* 0xffffffffff0f7424 */ /* 0x000fe400078e00ff */
[----:B0-----:R-:W-:-:S07]  /*10830*/  IMAD.MOV.U32 R12, RZ, RZ, R0 ;  /* 0x000000ffff0c7224 */ /* 0x001fce00078e0000 */
[----:B------:R-:W-:Y:S05]  /*10840*/  WARPSYNC.COLLECTIVE R15, `(.L_x_423) ;  /* 0x000000000f087348 */ /* 0x000fea0003c00000 */
[----:B------:R0:W1:Y:S02]  /*10850*/  SHFL.IDX P6, R14, R13, R12, R11 ;  /* 0x0000000c0d0e7389 */ /* 0x00006400000c000b */
[----:B01----:R-:W-:Y:S01]  /*10860*/  ENDCOLLECTIVE ;  /* 0x000000000000791b */ /* 0x003fe20003800000 */
.L_x_423:
[----:B------:R-:W-:Y:S01]  /*10870*/  MOV R4, R14 ;  /* 0x0000000e00047202 */ /* 0x000fe20000000f00 */
[----:B------:R-:W-:Y:S06]  /*10880*/  BRA `(.L_x_424) ;  /* 0xffffffc000607947 */ /* 0x000fec000383ffff */
.L_x_305:
[----:B------:R-:W-:Y:S01]  /*10890*/  BSSY B0, `(.L_x_425) ;  /* 0x0000007000007945 */ /* 0x000fe20003800000 */
[----:B------:R-:W-:Y:S02]  /*108a0*/  IMAD.MOV.U32 R13, RZ, RZ, R6 ;  /* 0x000000ffff0d7224 */ /* 0x000fe400078e0006 */
[----:B------:R-:W-:Y:S02]  /*108b0*/  IMAD.MOV.U32 R11, RZ, RZ, 0x1f ;  /* 0x0000001fff0b7424 */ /* 0x000fe400078e00ff */
[----:B------:R-:W-:-:S07]  /*108c0*/  IMAD.MOV.U32 R15, RZ, RZ, -0x1 ;  /* 0xffffffffff0f7424 */ /* 0x000fce00078e00ff */
[----:B0123--:R-:W-:Y:S05]  /*108d0*/  WARPSYNC.COLLECTIVE R15, `(.L_x_426) ;  /* 0x000000000f087348 */ /* 0x00ffea0003c00000 */
[----:B------:R4:W0:Y:S02]  /*108e0*/  SHFL.IDX P6, R14, R13, R12, R11 ;  /* 0x0000000c0d0e7389 */ /* 0x00082400000c000b */
[----:B01234-:R-:W-:Y:S01]  /*108f0*/  ENDCOLLECTIVE ;  /* 0x000000000000791b */ /* 0x01ffe20003800000 */
.L_x_426:
[----:B------:R-:W-:Y:S05]  /*10900*/  BSYNC B0 ;  /* 0x0000000000007941 */ /* 0x000fea0003800000 */
.L_x_425:
[----:B------:R-:W-:Y:S05]  /*10910*/  BRA `(.L_x_304) ;  /* 0xffffffc000587947 */ /* 0x000fea000383ffff */
.L_x_309:
[----:B0-----:R0:W2:Y:S02]  /*10920*/  SYNCS.PHASECHK.TRANS64.TRYWAIT P0, [R4+URZ+0x2a820], R0 ;  /* 0x02a82000040075a7 */ /* 0x0010a4000800017f */
[----:B--2---:R-:W-:Y:S05]  /*10930*/  @!P0 NANOSLEEP.SYNCS 0x989680 ;  /* 0x009896800000895d */ /* 0x004fea0003900000 */
[----:B------:R-:W2:Y:S02]  /*10940*/  @!P0 SYNCS.PHASECHK.TRANS64 P0, [R4+URZ+0x2a820], R0 ;  /* 0x02a82000040085a7 */ /* 0x000ea4000800007f */
[----:B--2---:R-:W-:Y:S05]  /*10950*/  @!P0 BRA `(.L_x_309) ;  /* 0xfffffffc00f08947 */ /* 0x004fea000383ffff */
[----:B------:R-:W-:Y:S05]  /*10960*/  BRA `(.L_x_427) ;  /* 0xffffffc400447947 */ /* 0x000fea000383ffff */
.L_x_310:
[----:B------:R-:W2:Y:S01]  /*10970*/  S2R R2, SR_TID.X ;  /* 0x0000000000027919 */ /* 0x000ea20000002100 */
[----:B------:R-:W-:Y:S01]  /*10980*/  BSSY B0, `(.L_x_428) ;  /* 0x000000a000007945 */ /* 0x000fe20003800000 */
[----:B------:R-:W-:Y:S01]  /*10990*/  MOV R12, RZ ;  /* 0x000000ff000c7202 */ /* 0x000fe20000000f00 */
[----:B------:R-:W-:Y:S02]  /*109a0*/  IMAD.MOV.U32 R11, RZ, RZ, 0x1f ;  /* 0x0000001fff0b7424 */ /* 0x000fe400078e00ff */
[----:B------:R-:W-:Y:S01]  /*109b0*/  IMAD.MOV.U32 R15, RZ, RZ, -0x1 ;  /* 0xffffffffff0f7424 */ /* 0x000fe200078e00ff */
[----:B--2---:R-:W-:-:S04]  /*109c0*/  SHF.R.U32.HI R2, RZ, 0x5, R2 ;  /* 0x00000005ff027819 */ /* 0x004fc80000011602 */
[----:B------:R-:W-:-:S05]  /*109d0*/  LOP3.LUT R2, R2, 0x3, RZ, 0xc0, !PT ;  /* 0x0000000302027812 */ /* 0x000fca00078ec0ff */
[----:B------:R-:W-:-:S07]  /*109e0*/  IMAD.MOV.U32 R13, RZ, RZ, R2 ;  /* 0x000000ffff0d7224 */ /* 0x000fce00078e0002 */
[----:B01-3--:R-:W-:Y:S05]  /*109f0*/  WARPSYNC.COLLECTIVE R15, `(.L_x_429) ;  /* 0x000000000f087348 */ /* 0x00bfea0003c00000 */
[----:B------:R2:W4:Y:S02]  /*10a00*/  SHFL.IDX P6, R14, R13, R12, R11 ;  /* 0x0000000c0d0e7389 */ /* 0x00052400000c000b */
[----:B01234-:R-:W-:Y:S01]  /*10a10*/  ENDCOLLECTIVE ;  /* 0x000000000000791b */ /* 0x01ffe20003800000 */
.L_x_429:
[----:B------:R-:W-:Y:S05]  /*10a20*/  BSYNC B0 ;  /* 0x0000000000007941 */ /* 0x000fea0003800000 */
.L_x_428:
[----:B------:R-:W-:Y:S05]  /*10a30*/  BRA `(.L_x_430) ;  /* 0xffffffc4002c7947 */ /* 0x000fea000383ffff */
.L_x_313:
[----:B------:R-:W-:Y:S01]  /*10a40*/  BSSY B1, `(.L_x_431) ;  /* 0x0000006000017945 */ /* 0x000fe20003800000 */
[----:B------:R-:W-:-:S07]  /*10a50*/  IMAD.MOV.U32 R15, RZ, RZ, -0x1 ;  /* 0xffffffffff0f7424 */ /* 0x000fce00078e00ff */
[----:B01-3--:R-:W-:Y:S05]  /*10a60*/  WARPSYNC.COLLECTIVE R15, `(.L_x_432) ;  /* 0x000000000f0c7348 */ /* 0x00bfea0003c00000 */
[----:B------:R-:W-:Y:S02]  /*10a70*/  ELECT P6, UR62, PT ;  /* 0x00000000003e782f */ /* 0x000fe400038c0000 */
[----:B------:R-:W-:Y:S01]  /*10a80*/  MOV R14, UR62 ;  /* 0x0000003e000e7c02 */ /* 0x000fe20008000f00 */
[----:B01-3--:R-:W-:Y:S10]  /*10a90*/  ENDCOLLECTIVE ;  /* 0x000000000000791b */ /* 0x00bff40003800000 */
.L_x_432:
[----:B------:R-:W-:Y:S05]  /*10aa0*/  BSYNC B1 ;  /* 0x0000000000017941 */ /* 0x000fea0003800000 */
.L_x_431:
[----:B------:R-:W-:Y:S05]  /*10ab0*/  BRA `(.L_x_433) ;  /* 0xffffffc400247947 */ /* 0x000fea000383ffff */
.L_x_315:
[----:B0-----:R0:W2:Y:S02]  /*10ac0*/  SYNCS.PHASECHK.TRANS64.TRYWAIT P1, [R5+URZ+0x2a840], R0 ;  /* 0x02a84000050075a7 */ /* 0x0010a4000802017f */
[----:B--2---:R-:W-:Y:S05]  /*10ad0*/  @!P1 NANOSLEEP.SYNCS 0x989680 ;  /* 0x009896800000995d */ /* 0x004fea0003900000 */
[----:B------:R-:W2:Y:S02]  /*10ae0*/  @!P1 SYNCS.PHASECHK.TRANS64 P1, [R5+URZ+0x2a840], R0 ;  /* 0x02a84000050095a7 */ /* 0x000ea4000802007f */
[----:B--2---:R-:W-:Y:S05]  /*10af0*/  @!P1 BRA `(.L_x_315) ;  /* 0xfffffffc00f09947 */ /* 0x004fea000383ffff */
[----:B------:R-:W-:Y:S05]  /*10b00*/  BRA `(.L_x_434) ;  /* 0xffffffc400447947 */ /* 0x000fea000383ffff */
.L_x_317:
[----:B--2---:R2:W4:Y:S02]  /*10b10*/  SYNCS.PHASECHK.TRANS64.TRYWAIT P1, [R27+URZ+0x2a840], R2 ;  /* 0x02a840021b0075a7 */ /* 0x004524000802017f */
[----:B----4-:R-:W-:Y:S05]  /*10b20*/  @!P1 NANOSLEEP.SYNCS 0x989680 ;  /* 0x009896800000995d */ /* 0x010fea0003900000 */
[----:B------:R-:W4:Y:S02]  /*10b30*/  @!P1 SYNCS.PHASECHK.TRANS64 P1, [R27+URZ+0x2a840], R2 ;  /* 0x02a840021b0095a7 */ /* 0x000f24000802007f */
[----:B----4-:R-:W-:Y:S05]  /*10b40*/  @!P1 BRA `(.L_x_317) ;  /* 0xfffffffc00f09947 */ /* 0x010fea000383ffff */
[----:B------:R-:W-:Y:S05]  /*10b50*/  BRA `(.L_x_435) ;  /* 0xffffffc400507947 */ /* 0x000fea000383ffff */
.L_x_319:
[----:B----4-:R4:W0:Y:S02]  /*10b60*/  SYNCS.PHASECHK.TRANS64.TRYWAIT P1, [R5+URZ+0x2a860], R0 ;  /* 0x02a86000050075a7 */ /* 0x010824000802017f */
[----:B0-----:R-:W-:Y:S05]  /*10b70*/  @!P1 NANOSLEEP.SYNCS 0x989680 ;  /* 0x009896800000995d */ /* 0x001fea0003900000 */
[----:B------:R-:W0:Y:S02]  /*10b80*/  @!P1 SYNCS.PHASECHK.TRANS64 P1, [R5+URZ+0x2a860], R0 ;  /* 0x02a86000050095a7 */ /* 0x000e24000802007f */
[----:B0-----:R-:W-:Y:S05]  /*10b90*/  @!P1 BRA `(.L_x_319) ;  /* 0xfffffffc00f09947 */ /* 0x001fea000383ffff */
[----:B------:R-:W-:Y:S05]  /*10ba0*/  BRA `(.L_x_436) ;  /* 0xffffffc4004c7947 */ /* 0x000fea000383ffff */
.L_x_437:
        /* <DEDUP_REMOVED lines=13> */
.L_x_15522:


//--------------------- .text._ZN7cutlass13device_kernelIN5flash11enable_sm90INS1_16FlashAttnFwdSm90INS1_25CollectiveMainloopFwdSm90ILi2EN4cute5tupleIJNS5_1CILi1EEES8_S8_EEENS6_IJNS7_ILi128EEENS7_ILi96EEENS7_ILi192EEEEEELi128ENS_10bfloat16_tEfNS_4arch4Sm90ELb0ELb0ELb0ELb1ELb1ELb1ELb0ELb1ELb1ELb1ELb0ELb0EEENS1_21CollectiveEpilogueFwdINS6_IJSA_SA_SB_EEES9_SE_SG_Li256ELb1ELb1ELb0ELb0EEENS1_36VarlenDynamicPersistentTileSchedulerILi128ELi96ELi256ELi128ELb0ELb1ELb1ELb0ELb1ELb1EEEEEEEEEvNT_6ParamsE --------------------------
	.section	.text._ZN7cutlass13device_kernelIN5flash11enable_sm90INS1_16FlashAttnFwdSm90INS1_25CollectiveMainloopFwdSm90ILi2EN4cute5tupleIJNS5_1CILi1EEES8_S8_EEENS6_IJNS7_ILi128EEENS7_ILi96EEENS7_ILi192EEEEEELi128ENS_10bfloat16_tEfNS_4arch4Sm90ELb0ELb0ELb0ELb1ELb1ELb1ELb0ELb1ELb1ELb1ELb0ELb0EEENS1_21CollectiveEpilogueFwdINS6_IJSA_SA_SB_EEES9_SE_SG_Li256ELb1ELb1ELb0ELb0EEENS1_36VarlenDynamicPersistentTileSchedulerILi128ELi96ELi256ELi128ELb0ELb1ELb1ELb0ELb1ELb1EEEEEEEEEvNT_6ParamsE,"ax",@progbits
	.align	128
.text._ZN7cutlass13device_kernelIN5flash11enable_sm90INS1_16FlashAttnFwdSm90INS1_25CollectiveMainloopFwdSm90ILi2EN4cute5tupleIJNS5_1CILi1EEES8_S8_EEENS6_IJNS7_ILi128EEENS7_ILi96EEENS7_ILi192EEEEEELi128ENS_10bfloat16_tEfNS_4arch4Sm90ELb0ELb0ELb0ELb1ELb1ELb1ELb0ELb1ELb1ELb1ELb0ELb0EEENS1_21CollectiveEpilogueFwdINS6_IJSA_SA_SB_EEES9_SE_SG_Li256ELb1ELb1ELb0ELb0EEENS1_36VarlenDynamicPersistentTileSchedulerILi128ELi96ELi256ELi128ELb0ELb1ELb1ELb0ELb1ELb1EEEEEEEEEvNT_6ParamsE:
        .type           _ZN7cutlass13device_kernelIN5flash11enable_sm90INS1_16FlashAttnFwdSm90INS1_25CollectiveMainloopFwdSm90ILi2EN4cute5tupleIJNS5_1CILi1EEES8_S8_EEENS6_IJNS7_ILi128EEENS7_ILi96EEENS7_ILi192EEEEEELi128ENS_10bfloat16_tEfNS_4arch4Sm90ELb0ELb0ELb0ELb1ELb1ELb1ELb0ELb1ELb1ELb1ELb0ELb0EEENS1_21CollectiveEpilogueFwdINS6_IJSA_SA_SB_EEES9_SE_SG_Li256ELb1ELb1ELb0ELb0EEENS1_36VarlenDynamicPersistentTileSchedulerILi128ELi96ELi256ELi128ELb0ELb1ELb1ELb0ELb1ELb1EEEEEEEEEvNT_6ParamsE,@function
        .size           _ZN7cutlass13device_kernelIN5flash11enable_sm90INS1_16FlashAttnFwdSm90INS1_25CollectiveMainloopFwdSm90ILi2EN4cute5tupleIJNS5_1CILi1EEES8_S8_EEENS6_IJNS7_ILi128EEENS7_ILi96EEENS7_ILi192EEEEEELi128ENS_10bfloat16_tEfNS_4arch4Sm90ELb0ELb0ELb0ELb1ELb1ELb1ELb0ELb1ELb1ELb1ELb0ELb0EEENS1_21CollectiveEpilogueFwdINS6_IJSA_SA_SB_EEES9_SE_SG_Li256ELb1ELb1ELb0ELb0EEENS1_36VarlenDynamicPersistentTileSchedulerILi128ELi96ELi256ELi128ELb0ELb1ELb1ELb0ELb1ELb1EEEEEEEEEvNT_6ParamsE,(.L_x_15523 - _ZN7cutlass13device_kernelIN5flash11enable_sm90INS1_16FlashAttnFwdSm90INS1_25CollectiveMainloopFwdSm90ILi2EN4cute5tupleIJNS5_1CILi1EEES8_S8_EEENS6_IJNS7_ILi128EEENS7_ILi96EEENS7_ILi192EEEEEELi128ENS_10bfloat16_tEfNS_4arch4Sm90ELb0ELb0ELb0ELb1ELb1ELb1ELb0ELb1ELb1ELb1ELb0ELb0EEENS1_21CollectiveEpilogueFwdINS6_IJSA_SA_SB_EEES9_SE_SG_Li256ELb1ELb1ELb0ELb0EEENS1_36VarlenDynamicPersistentTileSchedulerILi128ELi96ELi256ELi128ELb0ELb1ELb1ELb0ELb1ELb1EEEEEEEEEvNT_6ParamsE)
        .other          _ZN7cutlass13device_kernelIN5flash11enable_sm90INS1_16FlashAttnFwdSm90INS1_25CollectiveMainloopFwdSm90ILi2EN4cute5tupleIJNS5_1CILi1EEES8_S8_EEENS6_IJNS7_ILi128EEENS7_ILi96EEENS7_ILi192EEEEEELi128ENS_10bfloat16_tEfNS_4arch4Sm90ELb0ELb0ELb0ELb1ELb1ELb1ELb0ELb1ELb1ELb1ELb0ELb0EEENS1_21CollectiveEpilogueFwdINS6_IJSA_SA_SB_EEES9_SE_SG_Li256ELb1ELb1ELb0ELb0EEENS1_36VarlenDynamicPersistentTileSchedulerILi128ELi96ELi256ELi128ELb0ELb1ELb1ELb0ELb1ELb1EEEEEEEEEvNT_6ParamsE,@"STO_CUDA_ENTRY STV_DEFAULT"
_ZN7cutlass13device_kernelIN5flash11enable_sm90INS1_16FlashAttnFwdSm90INS1_25CollectiveMainloopFwdSm90ILi2EN4cute5tupleIJNS5_1CILi1EEES8_S8_EEENS6_IJNS7_ILi128EEENS7_ILi96EEENS7_ILi192EEEEEELi128ENS_10bfloat16_tEfNS_4arch4Sm90ELb0ELb0ELb0ELb1ELb1ELb1ELb0ELb1ELb1ELb1ELb0ELb0EEENS1_21CollectiveEpilogueFwdINS6_IJSA_SA_SB_EEES9_SE_SG_Li256ELb1ELb1ELb0ELb0EEENS1_36VarlenDynamicPersistentTileSchedulerILi128ELi96ELi256ELi128ELb0ELb1ELb1ELb0ELb1ELb1EEEEEEEEEvNT_6ParamsE:
[----:B------:R-:W0:Y:S02]  /*0000*/  LDC R1, c[0x0][0x28] ;  /* 0x00000a00ff017b82 */ /* 0x000e240000000800 */
[----:B0-----:R-:W-:Y:S01]  /*0010*/  VIADD R1, R1, 0xffffffb0 ;  /* 0xffffffb001017836 */ /* 0x001fe20000000000 */
[----:B------:R-:W0:Y:S01]  /*0020*/  S2R R0, SR_TID.X ;  /* 0x0000000000007919 */ /* 0x000e220000002100 */
[----:B------:R-:W-:Y:S01]  /*0030*/  ELECT P0, URZ, PT ;  /* 0x00000000003f782f */ /* 0x000fe20003800000 */
[----:B------:R-:W-:Y:S01]  /*0040*/  BSSY B0, `(.L_x_438) ;  /* 0x000000e000007945 */ /* 0x000fe20003800000 */
[----:B0-----:R-:W-:-:S05]  /*0050*/  SHF.R.U32.HI R2, RZ, 0x5, R0 ;  /* 0x00000005ff027819 */ /* 0x001fca0000011600 */
[----:B------:R-:W0:Y:S02]  /*0060*/  SHFL.IDX PT, R3, R2, RZ, 0x1f ;  /* 0x00001fff02037589 */ /* 0x000e2400000e0000 */
[----:B0-----:R-:W-:Y:S02]  /*0070*/  ISETP.EQ.AND P0, PT, R3, RZ, P0 ;  /* 0x000000ff0300720c */ /* 0x001fe40000702270 */
[----:B------:R-:W-:-:S11]  /*0080*/  SHF.R.U32.HI R3, RZ, 0x7, R0 ;  /* 0x00000007ff037819 */ /* 0x000fd60000011600 */
[----:B------:R-:W-:Y:S05]  /*0090*/  @!P0 BRA `(.L_x_439) ;  /* 0x0000000000208947 */ /* 0x000fea0003800000 */
[----:B------:R-:W-:Y:S02]  /*00a0*/  ULDC.64 UR4, c[0x0][0x198] ;  /* 0x0000660000047ab9 */ /* 0x000fe40000000a00 */
[----:B------:R-:W-:Y:S02]  /*00b0*/  UIADD3 UR6, UP0, UR4, 0x570, URZ ;  /* 0x0000057004067890 */ /* 0x000fe4000ff1e03f */
[----:B------:R-:W-:Y:S02]  /*00c0*/  UIADD3 UR4, UP1, UR4, 0x670, URZ ;  /* 0x0000067004047890 */ /* 0x000fe4000ff3e03f */
[----:B------:R-:W-:Y:S02]  /*00d0*/  UIADD3.X UR7, URZ, UR5, URZ, UP0, !UPT ;  /* 0x000000053f077290 */ /* 0x000fe400087fe43f */
[----:B------:R-:W-:-:S07]  /*00e0*/  UIADD3.X UR5, URZ, UR5, URZ, UP1, !UPT ;  /* 0x000000053f057290 */ /* 0x000fce0008ffe43f */
[----:B------:R0:W-:Y:S02]  /*00f0*/  UTMACCTL.PF [UR6] ;  /* 0x00000000060079b9 */ /* 0x0001e40008040000 */
[----:B------:R0:W-:Y:S02]  /*0100*/  UTMACCTL.PF [UR4] ;  /* 0x00000000040079b9 */ /* 0x0001e40008040000 */
[----:B0-----:R-:W-:Y:S01]  /*0110*/  NOP ;  /* 0x0000000000007918 */ /* 0x001fe20000000000 */
.L_x_439:
[----:B------:R-:W-:Y:S05]  /*0120*/  BSYNC B0 ;  /* 0x0000000000007941 */ /* 0x000fea0003800000 */
.L_x_438:
[----:B------:R-:W-:Y:S01]  /*0130*/  VOTEU.ANY UP0, P0 ;  /* 0x00000000003f7886 */ /* 0x000fe20000000100 */
[----:B------:R-:W0:Y:S01]  /*0140*/  SHFL.IDX PT, R3, R3, RZ, 0x1f ;  /* 0x00001fff03037589 */ /* 0x000e2200000e0000 */
[----:B------:R-:W-:Y:S01]  /*0150*/  UMOV UR4, 0x80 ;  /* 0x0000008000047882 */ /* 0x000fe20000000000 */
[----:B------:R-:W-:Y:S01]  /*0160*/  UMOV UR7, 0x100 ;  /* 0x0000010000077882 */ /* 0x000fe20000000000 */
[----:B------:R-:W-:Y:S01]  /*0170*/  VOTEU.ANY UP1, P0 ;  /* 0x00000000003f7886 */ /* 0x000fe20000020100 */
[----:B------:R-:W1:Y:S01]  /*0180*/  @UP0 S2UR UR8, SR_CgaCtaId ;  /* 0x00000000000809c3 */ /* 0x000e620000008800 */
[----:B------:R-:W2:Y:S01]  /*0190*/  SHFL.IDX PT, R4, R2, RZ, 0x1f ;  /* 0x00001fff02047589 */ /* 0x000ea200000e0000 */
[----:B------:R-:W-:Y:S01]  /*01a0*/  @UP0 UMOV UR6, 0x400 ;  /* 0x0000040000060882 */ /* 0x000fe20000000000 */
[----:B------:R-:W-:-:S04]  /*01b0*/  @UP0 UIADD3 UR4, -UR4, 0x100000, URZ ;  /* 0x0010000004040890 */ /* 0x000fc8000fffe13f */
[----:B------:R-:W-:Y:S02]  /*01c0*/  @UP0 USHF.L.U32 UR5, UR4, 0xb, URZ ;  /* 0x0000000b04050899 */ /* 0x000fe4000800063f */
[----:B------:R-:W-:Y:S01]  /*01d0*/  @UP0 USHF.L.U32 UR4, UR4, 0x1, URZ ;  /* 0x0000000104040899 */ /* 0x000fe2000800063f */
[----:B------:R-:W-:Y:S01]  /*01e0*/  VOTEU.ANY UP2, P0 ;  /* 0x00000000003f7886 */ /* 0x000fe20000040100 */
[----:B0-----:R-:W-:Y:S01]  /*01f0*/  R2UR UR9, R3 ;  /* 0x00000000030972ca */ /* 0x001fe200000e0000 */
[----:B-1----:R-:W-:Y:S01]  /*0200*/  @UP0 ULEA UR8, UR8, UR6, 0x18 ;  /* 0x0000000608080291 */ /* 0x002fe2000f8ec03f */
[----:B--2---:R-:W-:Y:S01]  /*0210*/  ISETP.NE.AND P1, PT, R4, RZ, PT ;  /* 0x000000ff0400720c */ /* 0x004fe20003f25270 */
[----:B------:R-:W-:-:S04]  /*0220*/  @UP0 UIADD3 UR6, -UR7, 0x100000, URZ ;  /* 0x0010000007060890 */ /* 0x000fc8000fffe13f */
[----:B------:R-:W-:Y:S02]  /*0230*/  @UP0 USHF.L.U32 UR7, UR6, 0xb, URZ ;  /* 0x0000000b06070899 */ /* 0x000fe4000800063f */
[----:B------:R-:W-:-:S04]  /*0240*/  @UP0 USHF.L.U32 UR6, UR6, 0x1, URZ ;  /* 0x0000000106060899 */ /* 0x000fc8000800063f */
[----:B------:R-:W-:Y:S01]  /*0250*/  UISETP.NE.AND UP0, UPT, UR9, URZ, UPT ;  /* 0x0000003f0900728c */ /* 0x000fe2000bf05270 */
[----:B------:R-:W0:Y:S02]  /*0260*/  FENCE.VIEW.ASYNC.S ;  /* 0x00000000000073c6 */ /* 0x000e240000000000 */
[----:B0-----:R0:W1:Y:S05]  /*0270*/  @UP1 SYNCS.EXCH.64 URZ, [UR8+0x2a800], UR4 ;  /* 0x02a80004083f15b2 */ /* 0x00106a0008000100 */
[----:B------:R0:W2:Y:S01]  /*0280*/  @UP2 SYNCS.EXCH.64 URZ, [UR8+0x2a820], UR6 ;  /* 0x02a82006083f25b2 */ /* 0x0000a20008000100 */
        /* <DEDUP_REMOVED lines=14> */
[----:B0-----:R3:W4:Y:S08]  /*0370*/  SYNCS.EXCH.64 URZ, [UR8+0x2a830], UR4 ;  /* 0x02a83004083f75b2 */ /* 0x0017300008000100 */
[----:B------:R3:W0:Y:S01]  /*0380*/  SYNCS.EXCH.64 URZ, [UR8+0x2a840], UR6 ;  /* 0x02a84006083f75b2 */ /* 0x0006220008000100 */
[----:B------:R3:W0:Y:S01]  /*0390*/  SYNCS.EXCH.64 URZ, [UR8+0x2a838], UR4 ;  /* 0x02a83804083f75b2 */ /* 0x0006220008000100 */
[----:B------:R3:W0:Y:S02]  /*03a0*/  SYNCS.EXCH.64 URZ, [UR8+0x2a848], UR6 ;  /* 0x02a84806083f75b2 */ /* 0x0006240008000100 */
[----:B---3--:R-:W-:Y:S01]  /*03b0*/  NOP ;  /* 0x0000000000007918 */ /* 0x008fe20000000000 */
.L_x_440:
[----:B------:R-:W3:Y:S01]  /*03c0*/  SHFL.IDX PT, R3, R2, RZ, 0x1f ;  /* 0x00001fff02037589 */ /* 0x000ee200000e0000 */
[----:B------:R-:W-:Y:S01]  /*03d0*/  NOP ;  /* 0x0000000000007918 */ /* 0x000fe20000000000 */
[----:B---3--:R-:W-:-:S13]  /*03e0*/  ISETP.NE.AND P0, PT, R3, RZ, PT ;  /* 0x000000ff0300720c */ /* 0x008fda0003f05270 */
        /* <DEDUP_REMOVED lines=17> */
[----:B------:R3:W0:Y:S02]  /*0500*/  SYNCS.EXCH.64 URZ, [UR8+0x2a868], UR6 ;  /* 0x02a86806083f75b2 */ /* 0x0006240008000100 */
[----:B---3--:R-:W-:Y:S01]  /*0510*/  NOP ;  /* 0x0000000000007918 */ /* 0x008fe20000000000 */
.L_x_441:
[----:B------:R-:W3:Y:S01]  /*0520*/  SHFL.IDX PT, R3, R2, RZ, 0x1f ;  /* 0x00001fff02037589 */ /* 0x000ee200000e0000 */
[----:B------:R-:W-:Y:S01]  /*0530*/  NOP ;  /* 0x0000000000007918 */ /* 0x000fe20000000000 */
[----:B---3--:R-:W-:-:S13]  /*0540*/  ISETP.NE.AND P0, PT, R3, RZ, PT ;  /* 0x000000ff0300720c */ /* 0x008fda0003f05270 */
        /* <DEDUP_REMOVED lines=13> */
[----:B------:R3:W0:Y:S02]  /*0620*/  SYNCS.EXCH.64 URZ, [UR6+0x2a888], UR4 ;  /* 0x02a88804063f75b2 */ /* 0x0006240008000100 */
[----:B---3--:R-:W-:Y:S01]  /*0630*/  NOP ;  /* 0x0000000000007918 */ /* 0x008fe20000000000 */
.L_x_442:
        /* <DEDUP_REMOVED lines=22> */
.L_x_443:
        /* <DEDUP_REMOVED lines=22> */
.L_x_444:
[----:B0-----:R-:W-:Y:S01]  /*0900*/  UMOV UR4, 0x1 ;  /* 0x0000000100047882 */ /* 0x001fe20000000000 */
[----:B------:R-:W-:Y:S01]  /*0910*/  PLOP3.LUT P0, PT, PT, PT, UP0, 0x80, 0x0 ;  /* 0x000000000000781c */ /* 0x000fe20003f0f008 */
[----:B------:R-:W-:Y:S01]  /*0920*/  USEL UR4, UR4, 0x2, !UP0 ;  /* 0x0000000204047887 */ /* 0x000fe2000c000000 */
[----:B------:R-:W-:Y:S01]  /*0930*/  NOP ;  /* 0x0000000000007918 */ /* 0x000fe20000000000 */
[----:B------:R-:W-:Y:S01]  /*0940*/  ULDC.64 UR60, c[0x0][0x208] ;  /* 0x00008200003c7ab9 */ /* 0x000fe20000000a00 */
[----:B------:R-:W-:Y:S03]  /*0950*/  BSSY B9, `(.L_x_445) ;  /* 0x0001dd3000097945 */ /* 0x000fe60003800000 */
[----:B------:R-:W-:-:S05]  /*0960*/  IMAD.U32 R3, RZ, RZ, UR4 ;  /* 0x00000004ff037e24 */ /* 0x000fca000f8e00ff */
[----:B------:R0:W-:Y:S01]  /*0970*/  STL [R1+0x38], R3 ;  /* 0x0000380301007387 */ /* 0x0001e20000100800 */
[----:B-12-4-:R-:W-:Y:S06]  /*0980*/  BAR.SYNC.DEFER_BLOCKING 0x0 ;  /* 0x0000000000007b1d */ /* 0x016fec0000010000 */
[----:B------:R-:W-:Y:S05]  /*0990*/  @!P0 BRA `(.L_x_446) ;  /* 0x00000174002c8947 */ /* 0x000fea0003800000 */
.L_x_447:
[----:B------:R-:W-:-:S08]  /*09a0*/  NOP ;  /* 0x0000000000007918 */ /* 0x000fd00000000000 */
[----:B------:R-:W1:Y:S02]  /*09b0*/  USETMAXREG.TRY_ALLOC.CTAPOOL UP0, 0xe8 ;  /* 0x000000e8000079c8 */ /* 0x000e640008000600 */
[----:B-1----:R-:W-:-:S13]  /*09c0*/  PLOP3.LUT P0, PT, PT, PT, UP0, 0x80, 0x0 ;  /* 0x000000000000781c */ /* 0x002fda0003f0f008 */
[----:B------:R-:W-:Y:S05]  /*09d0*/  @!P0 BRA `(.L_x_447) ;  /* 0xfffffffc00f08947 */ /* 0x000fea000383ffff */
[----:B------:R-:W1:Y:S08]  /*09e0*/  S2UR UR4, SR_CgaCtaId ;  /* 0x00000000000479c3 */ /* 0x000e700000008800 */
[----:B------:R-:W-:Y:S06]  /*09f0*/  BAR.ARV 0x8, 0x180 ;  /* 0x0206000000007b1d */ /* 0x000fec0000002000 */
[----:B------:R-:W-:-:S02]  /*0a00*/  MOV R2, 0x400 ;  /* 0x0000040000027802 */ /* 0x000fc40000000f00 */
[----:B------:R-:W-:Y:S01]  /*0a10*/  BAR.SYNC.DEFER_BLOCKING 0x5, 0x180 ;  /* 0x0146000000007b1d */ /* 0x000fe20000010000 */
[----:B-1----:R-:W-:-:S05]  /*0a20*/  IMAD.U32 R181, RZ, RZ, UR4 ;  /* 0x00000004ffb57e24 */ /* 0x002fca000f8e00ff */
[----:B------:R-:W-:Y:S01]  /*0a30*/  ULDC UR4, c[0x0][0xc3c] ;  /* 0x00030f0000047ab9 */ /* 0x000fe20000000800 */
[----:B------:R-:W-:-:S05]  /*0a40*/  LEA R2, R181, R2, 0x18 ;  /* 0x00000002b5027211 */ /* 0x000fca00078ec0ff */
[----:B------:R-:W1:Y:S01]  /*0a50*/  LDS.128 R28, [R2+0x2a8d0] ;  /* 0x02a8d000021c7984 */ /* 0x000e620000000c00 */
[----:B------:R-:W-:Y:S06]  /*0a60*/  BAR.ARV 0x4, 0x180 ;  /* 0x0106000000007b1d */ /* 0x000fec0000002000 */
[----:B-1----:R-:W-:-:S13]  /*0a70*/  ISETP.GE.AND P0, PT, R31, UR4, PT ;  /* 0x000000041f007c0c */ /* 0x002fda000bf06270 */
[----:B------:R-:W-:Y:S05]  /*0a80*/  @P0 BRA `(.L_x_448) ;  /* 0x000001d800fc0947 */ /* 0x000fea0003800000 */
[----:B0-----:R-:W2:Y:S01]  /*0a90*/  LDL R3, [R1+0x38] ;  /* 0x0000380001037983 */ /* 0x001ea20000100800 */
[----:B------:R-:W-:Y:S01]  /*0aa0*/  VIADD R11, R0, 0xffffff80 ;  /* 0xffffff80000b7836 */ /* 0x000fe20000000000 */
[----:B------:R-:W-:Y:S01]  /*0ab0*/  R2UR UR4, R2 ;  /* 0x00000000020472ca */ /* 0x000fe200000e0000 */
[----:B------:R-:W-:Y:S01]  /*0ac0*/  IMAD.MOV.U32 R227, RZ, RZ, -0x2 ;  /* 0xfffffffeffe37424 */ /* 0x000fe200078e00ff */
[----:B------:R-:W-:Y:S01]  /*0ad0*/  MOV R166, RZ ;  /* 0x000000ff00a67202 */ /* 0x000fe20000000f00 */
[----:B------:R-:W-:Y:S01]  /*0ae0*/  IMAD.MOV.U32 R189, RZ, RZ, RZ ;  /* 0x000000ffffbd7224 */ /* 0x000fe200078e00ff */
[----:B------:R-:W-:Y:S01]  /*0af0*/  SHF.R.S32.HI R0, RZ, 0x1f, R11 ;  /* 0x0000001fff007819 */ /* 0x000fe2000001140b */
[----:B------:R-:W-:Y:S02]  /*0b00*/  IMAD.MOV.U32 R18, RZ, RZ, RZ ;  /* 0x000000ffff127224 */ /* 0x000fe400078e00ff */
[----:B------:R-:W-:Y:S01]  /*0b10*/  IMAD.MOV.U32 R180, RZ, RZ, RZ ;  /* 0x000000ffffb47224 */ /* 0x000fe200078e00ff */
[CC--:B------:R-:W-:Y:S01]  /*0b20*/  LEA.HI R4, R0.reuse, R11.reuse, RZ, 0x7 ;  /* 0x0000000b00047211 */ /* 0x0c0fe200078f38ff */
[----:B------:R-:W-:Y:S01]  /*0b30*/  IMAD.MOV.U32 R173, RZ, RZ, RZ ;  /* 0x000000ffffad7224 */ /* 0x000fe200078e00ff */
[----:B------:R-:W-:-:S02]  /*0b40*/  LEA.HI R9, R0, R11, RZ, 0x2 ;  /* 0x0000000b00097211 */ /* 0x000fc400078f10ff */
[C---:B------:R-:W-:Y:S01]  /*0b50*/  LOP3.LUT R197, R4.reuse, 0xffffff80, RZ, 0xc0, !PT ;  /* 0xffffff8004c57812 */ /* 0x040fe200078ec0ff */
[----:B------:R-:W-:Y:S01]  /*0b60*/  UIADD3 UR4, UR4, 0xc400, URZ ;  /* 0x0000c40004047890 */ /* 0x000fe2000fffe03f */
[----:B------:R-:W-:Y:S02]  /*0b70*/  LOP3.LUT R191, R9, 0xfffffffc, RZ, 0xc0, !PT ;  /* 0xfffffffc09bf7812 */ /* 0x000fe400078ec0ff */
[----:B------:R-:W-:Y:S01]  /*0b80*/  SHF.R.S32.HI R165, RZ, 0x2, R9 ;  /* 0x00000002ffa57819 */ /* 0x000fe20000011409 */
[C---:B------:R-:W-:Y:S01]  /*0b90*/  IMAD.IADD R197, R11.reuse, 0x1, -R197 ;  /* 0x000000010bc57824 */ /* 0x040fe200078e0ac5 */
[----:B------:R-:W-:Y:S01]  /*0ba0*/  SHF.R.S32.HI R225, RZ, 0x7, R4 ;  /* 0x00000007ffe17819 */ /* 0x000fe20000011404 */
[----:B------:R-:W-:Y:S02]  /*0bb0*/  IMAD.IADD R191, R11, 0x1, -R191 ;  /* 0x000000010bbf7824 */ /* 0x000fe400078e0abf */
[----:B------:R-:W-:Y:S01]  /*0bc0*/  VIADD R224, R165, 0x40 ;  /* 0x00000040a5e07836 */ /* 0x000fe20000000000 */
[----:B------:R-:W-:Y:S01]  /*0bd0*/  SHF.R.S32.HI R8, RZ, 0x1f, R197 ;  /* 0x0000001fff087819 */ /* 0x000fe200000114c5 */
[----:B------:R-:W-:Y:S01]  /*0be0*/  IMAD.SHL.U32 R160, R191, 0x4, RZ ;  /* 0x00000004bfa07824 */ /* 0x000fe200078e00ff */
[----:B------:R-:W-:Y:S01]  /*0bf0*/  LEA.HI R4, R4, R225, RZ, 0x1 ;  /* 0x000000e104047211 */ /* 0x000fe200078f08ff */
[----:B------:R-:W-:Y:S01]  /*0c00*/  IMAD.SHL.U32 R167, R224, 0x40, RZ ;  /* 0x00000040e0a77824 */ /* 0x000fe200078e00ff */
[-C--:B------:R-:W-:Y:S01]  /*0c10*/  LEA.HI R7, R8, R197.reuse, RZ, 0x2 ;  /* 0x000000c508077211 */ /* 0x080fe200078f10ff */
[----:B------:R-:W-:Y:S01]  /*0c20*/  VIADD R170, R160, 0x40 ;  /* 0x00000040a0aa7836 */ /* 0x000fe20000000000 */
[----:B------:R-:W-:Y:S01]  /*0c30*/  LEA.HI R8, R8, R197, RZ, 0x5 ;  /* 0x000000c508087211 */ /* 0x000fe200078f28ff */
[C---:B------:R-:W-:Y:S01]  /*0c40*/  VIADD R168, R160.reuse, 0x20 ;  /* 0x00000020a0a87836 */ /* 0x040fe20000000000 */
[----:B------:R-:W-:Y:S01]  /*0c50*/  LOP3.LUT R10, R7, 0x7ffffffc, RZ, 0xc0, !PT ;  /* 0x7ffffffc070a7812 */ /* 0x000fe200078ec0ff */
[----:B------:R-:W-:Y:S01]  /*0c60*/  IMAD.SHL.U32 R16, R191, 0x8, RZ ;  /* 0x00000008bf107824 */ /* 0x000fe200078e00ff */
[----:B------:R-:W-:Y:S01]  /*0c70*/  SHF.R.S32.HI R8, RZ, 0x5, R8 ;  /* 0x00000005ff087819 */ /* 0x000fe20000011408 */
[----:B------:R-:W-:Y:S01]  /*0c80*/  VIADD R169, R160, 0x10 ;  /* 0x00000010a0a97836 */ /* 0x000fe20000000000 */
[----:B------:R-:W-:Y:S01]  /*0c90*/  LOP3.LUT R4, R4, 0x3fffffe, RZ, 0xc0, !PT ;  /* 0x03fffffe04047812 */ /* 0x000fe200078ec0ff */
[----:B------:R-:W-:Y:S01]  /*0ca0*/  IMAD.IADD R10, R197, 0x1, -R10 ;  /* 0x00000001c50a7824 */ /* 0x000fe200078e0a0a */
[----:B------:R-:W-:Y:S01]  /*0cb0*/  LOP3.LUT R167, R167, 0x1c0, RZ, 0xc0, !PT ;  /* 0x000001c0a7a77812 */ /* 0x000fe200078ec0ff */
[----:B------:R-:W-:Y:S01]  /*0cc0*/  VIADD R171, R160, 0x30 ;  /* 0x00000030a0ab7836 */ /* 0x000fe20000000000 */
[----:B------:R-:W-:Y:S01]  /*0cd0*/  IADD3 R4, R225, -R4, RZ ;  /* 0x80000004e1047210 */ /* 0x000fe20007ffe0ff */
[----:B------:R-:W-:Y:S01]  /*0ce0*/  IMAD R227, R10, R227, 0x60 ;  /* 0x000000600ae37424 */ /* 0x000fe200078e02e3 */
[----:B------:R-:W-:Y:S01]  /*0cf0*/  SHF.R.U32.HI R223, RZ, 0x3, R167 ;  /* 0x00000003ffdf7819 */ /* 0x000fe200000116a7 */
[----:B------:R-:W-:Y:S01]  /*0d00*/  IMAD.IADD R10, R160, 0x1, R170 ;  /* 0x00000001a00a7824 */ /* 0x000fe200078e02aa */
[----:B------:R-:W-:Y:S01]  /*0d10*/  IADD3 R22, R16, 0x80, RZ ;  /* 0x0000008010167810 */ /* 0x000fe20007ffe0ff */
[----:B------:R-:W-:Y:S01]  /*0d20*/  VIADD R172, R160, 0x50 ;  /* 0x00000050a0ac7836 */ /* 0x000fe20000000000 */
[----:B------:R-:W-:Y:S01]  /*0d30*/  SHF.R.S32.HI R198, RZ, 0x1f, R169 ;  /* 0x0000001fffc67819 */ /* 0x000fe200000114a9 */
[C---:B------:R-:W-:Y:S01]  /*0d40*/  VIADD R19, R16.reuse, 0x60 ;  /* 0x0000006010137836 */ /* 0x040fe20000000000 */
[----:B------:R-:W-:Y:S01]  /*0d50*/  SHF.R.S32.HI R202, RZ, 0x1f, R171 ;  /* 0x0000001fffca7819 */ /* 0x000fe200000114ab */
[----:B------:R-:W-:Y:S01]  /*0d60*/  VIADD R23, R16, 0xa0 ;  /* 0x000000a010177836 */ /* 0x000fe20000000000 */
[----:B------:R-:W-:Y:S01]  /*0d70*/  SHF.R.S32.HI R17, RZ, 0x1f, R16 ;  /* 0x0000001fff117819 */ /* 0x000fe20000011410 */
[----:B------:R-:W-:Y:S01]  /*0d80*/  IMAD.SHL.U32 R199, R169, 0x2, RZ ;  /* 0x00000002a9c77824 */ /* 0x000fe200078e00ff */
[----:B------:R-:W-:Y:S01]  /*0d90*/  SHF.R.S32.HI R164, RZ, 0x1f, R19 ;  /* 0x0000001fffa47819 */ /* 0x000fe20000011413 */
[----:B------:R-:W-:Y:S01]  /*0da0*/  IMAD.SHL.U32 R201, R168, 0x2, RZ ;  /* 0x00000002a8c97824 */ /* 0x000fe200078e00ff */
[----:B------:R-:W-:Y:S01]  /*0db0*/  SHF.R.S32.HI R175, RZ, 0x1f, R22 ;  /* 0x0000001fffaf7819 */ /* 0x000fe20000011416 */
[----:B------:R-:W-:Y:S01]  /*0dc0*/  IMAD.SHL.U32 R203, R171, 0x2, RZ ;  /* 0x00000002abcb7824 */ /* 0x000fe200078e00ff */
[----:B------:R-:W-:Y:S01]  /*0dd0*/  SHF.R.S32.HI R174, RZ, 0x1f, R23 ;  /* 0x0000001fffae7819 */ /* 0x000fe20000011417 */
[----:B------:R-:W-:Y:S01]  /*0de0*/  IMAD.SHL.U32 R215, R170, 0x2, RZ ;  /* 0x00000002aad77824 */ /* 0x000fe200078e00ff */
[----:B------:R-:W-:Y:S01]  /*0df0*/  SHF.L.U64.HI R198, R169, 0x1, R198 ;  /* 0x00000001a9c67819 */ /* 0x000fe200000102c6 */
[----:B------:R-:W-:Y:S01]  /*0e00*/  IMAD.SHL.U32 R217, R172, 0x2, RZ ;  /* 0x00000002acd97824 */ /* 0x000fe200078e00ff */
[----:B------:R-:W-:-:S02]  /*0e10*/  SHF.L.U64.HI R202, R171, 0x1, R202 ;  /* 0x00000001abca7819 */ /* 0x000fc400000102ca */
[----:B--2---:R-:W-:Y:S02]  /*0e20*/  R2UR UR5, R3 ;  /* 0x00000000030572ca */ /* 0x004fe400000e0000 */
[----:B------:R-:W-:-:S04]  /*0e30*/  LEA.HI R3, R0, R11, RZ, 0x4 ;  /* 0x0000000b00037211 */ /* 0x000fc800078f20ff */
[----:B------:R-:W-:-:S04]  /*0e40*/  SHF.R.S32.HI R6, RZ, 0x4, R3 ;  /* 0x00000004ff067819 */ /* 0x000fc80000011403 */
[C---:B------:R-:W-:Y:S02]  /*0e50*/  LEA.HI R5, R3.reuse, R6, RZ, 0x1 ;  /* 0x0000000603057211 */ /* 0x040fe400078f08ff */
[----:B------:R-:W-:Y:S01]  /*0e60*/  LOP3.LUT R3, R3, 0x3fffff0, RZ, 0xc0, !PT ;  /* 0x03fffff003037812 */ /* 0x000fe200078ec0ff */
[----:B------:R-:W-:Y:S01]  /*0e70*/  ULOP3.LUT UR5, UR5, 0x1, URZ, 0xfc, !UPT ;  /* 0x0000000105057892 */ /* 0x000fe2000f8efc3f */
[----:B------:R-:W-:-:S03]  /*0e80*/  LOP3.LUT R5, R5, 0x1ffffffe, RZ, 0xc0, !PT ;  /* 0x1ffffffe05057812 */ /* 0x000fc600078ec0ff */
[C---:B------:R-:W-:Y:S02]  /*0e90*/  IMAD.IADD R3, R11.reuse, 0x1, -R3 ;  /* 0x000000010b037824 */ /* 0x040fe400078e0a03 */
[----:B------:R-:W-:Y:S01]  /*0ea0*/  IMAD.IADD R6, R6, 0x1, -R5 ;  /* 0x0000000106067824 */ /* 0x000fe200078e0a05 */
[CC--:B------:R-:W-:Y:S02]  /*0eb0*/  LEA.HI R5, R0.reuse, R11.reuse, RZ, 0x5 ;  /* 0x0000000b00057211 */ /* 0x0c0fe400078f28ff */
[----:B------:R-:W-:Y:S02]  /*0ec0*/  LEA.HI R0, R0, R11, RZ, 0x3 ;  /* 0x0000000b00007211 */ /* 0x000fe400078f18ff */
[----:B------:R-:W-:Y:S01]  /*0ed0*/  SHF.R.S32.HI R178, RZ, 0x5, R5 ;  /* 0x00000005ffb27819 */ /* 0x000fe20000011405 */
[----:B------:R-:W-:Y:S01]  /*0ee0*/  IMAD.IADD R5, R160, 0x1, R168 ;  /* 0x00000001a0057824 */ /* 0x000fe200078e02a8 */
[----:B------:R-:W-:Y:S02]  /*0ef0*/  LOP3.LUT R184, R0, 0xfffffff8, RZ, 0xc0, !PT ;  /* 0xfffffff800b87812 */ /* 0x000fe400078ec0ff */
[C---:B------:R-:W-:Y:S01]  /*0f00*/  LEA R3, R178.reuse, R3, 0x4 ;  /* 0x00000003b2037211 */ /* 0x040fe200078e20ff */
[----:B------:R-:W-:Y:S01]  /*0f10*/  IMAD.SHL.U32 R178, R178, 0x200, RZ ;  /* 0x00000200b2b27824 */ /* 0x000fe200078e00ff */
[----:B------:R-:W-:Y:S01]  /*0f20*/  SHF.R.S32.HI R12, RZ, 0x1f, R5 ;  /* 0x0000001fff0c7819 */ /* 0x000fe20000011405 */
[----:B------:R-:W-:Y:S01]  /*0f30*/  IMAD.IADD R184, R11, 0x1, -R184 ;  /* 0x000000010bb87824 */ /* 0x000fe200078e0ab8 */
[----:B------:R-:W-:Y:S01]  /*0f40*/  SHF.R.S32.HI R192, RZ, 0x3, R0 ;  /* 0x00000003ffc07819 */ /* 0x000fe20000011400 */
[----:B------:R-:W-:Y:S01]  /*0f50*/  IMAD R229, R3, 0x8, R6 ;  /* 0x0000000803e57824 */ /* 0x000fe200078e0206 */
[--C-:B------:R-:W-:Y:S01]  /*0f60*/  SHF.R.S32.HI R3, RZ, 0x2, R7.reuse ;  /* 0x00000002ff037819 */ /* 0x100fe20000011407 */
[----:B------:R-:W-:Y:S01]  /*0f70*/  IMAD.U32 R0, RZ, RZ, UR4 ;  /* 0x00000004ff007e24 */ /* 0x000fe2000f8e00ff */
[----:B------:R-:W-:Y:S01]  /*0f80*/  SHF.R.S32.HI R6, RZ, 0x1f, R7 ;  /* 0x0000001fff067819 */ /* 0x000fe20000011407 */
[----:B------:R-:W-:Y:S01]  /*0f90*/  IMAD.SHL.U32 R182, R184, 0x8, RZ ;  /* 0x00000008b8b67824 */ /* 0x000fe200078e00ff */
[----:B------:R-:W-:Y:S01]  /*0fa0*/  SHF.R.S32.HI R7, RZ, 0x1f, R10 ;  /* 0x0000001fff077819 */ /* 0x000fe2000001140a */
[----:B------:R-:W-:Y:S01]  /*0fb0*/  IMAD.SHL.U32 R229, R229, 0x8, RZ ;  /* 0x00000008e5e57824 */ /* 0x000fe200078e00ff */
[----:B------:R-:W-:Y:S01]  /*0fc0*/  LEA.HI R6, R6, R3, RZ, 0x3 ;  /* 0x0000000306067211 */ /* 0x000fe200078f18ff */
[----:B------:R-:W-:Y:S01]  /*0fd0*/  VIADD R183, R182, 0x40 ;  /* 0x00000040b6b77836 */ /* 0x000fe20000000000 */
[----:B------:R-:W-:-:S02]  /*0fe0*/  LEA.HI R163, R7, R10, RZ, 0x3 ;  /* 0x0000000a07a37211 */ /* 0x000fc400078f18ff */
[----:B------:R-:W-:Y:S02]  /*0ff0*/  LEA.HI R7, R7, R10, RZ, 0x6 ;  /* 0x0000000a07077211 */ /* 0x000fe400078f30ff */
[----:B------:R-:W-:Y:S02]  /*1000*/  SHF.R.S32.HI R10, RZ, 0x1f, R9 ;  /* 0x0000001fff0a7819 */ /* 0x000fe40000011409 */
[----:B------:R-:W-:Y:S01]  /*1010*/  LOP3.LUT R6, R6, 0xfffffff8, RZ, 0xc0, !PT ;  /* 0xfffffff806067812 */ /* 0x000fe200078ec0ff */
[----:B------:R-:W-:Y:S01]  /*1020*/  IMAD.SHL.U32 R7, R7, 0x80, RZ ;  /* 0x0000008007077824 */ /* 0x000fe200078e00ff */
[----:B------:R-:W-:Y:S02]  /*1030*/  LEA.HI R10, R10, R165, RZ, 0x3 ;  /* 0x000000a50a0a7211 */ /* 0x000fe400078f18ff */
[----:B------:R-:W-:Y:S01]  /*1040*/  LEA.HI R162, R12, R5, RZ, 0x3 ;  /* 0x000000050ca27211 */ /* 0x000fe200078f18ff */
[----:B------:R-:W-:Y:S01]  /*1050*/  IMAD.IADD R3, R3, 0x1, -R6 ;  /* 0x0000000103037824 */ /* 0x000fe200078e0a06 */
[----:B------:R-:W-:-:S02]  /*1060*/  LOP3.LUT R10, R10, 0xfffffff8, RZ, 0xc0, !PT ;  /* 0xfffffff80a0a7812 */ /* 0x000fc400078ec0ff */
[----:B------:R-:W-:Y:S01]  /*1070*/  LEA.HI R12, R12, R5, RZ, 0x6 ;  /* 0x000000050c0c7211 */ /* 0x000fe200078f30ff */
[----:B------:R-:W-:Y:S01]  /*1080*/  IMAD R3, R8, 0x10, R3 ;  /* 0x0000001008037824 */ /* 0x000fe200078e0203 */
[----:B------:R-:W-:Y:S01]  /*1090*/  SHF.R.S32.HI R5, RZ, 0x1f, R224 ;  /* 0x0000001fff057819 */ /* 0x000fe200000114e0 */
[----:B------:R-:W-:Y:S01]  /*10a0*/  IMAD.IADD R195, R165, 0x1, -R10 ;  /* 0x00000001a5c37824 */ /* 0x000fe200078e0a0a */
[----:B------:R-:W-:Y:S01]  /*10b0*/  LOP3.LUT R10, R167, 0x38, R163, 0xf8, !PT ;  /* 0x00000038a70a7812 */ /* 0x000fe200078ef8a3 */
[----:B------:R-:W-:Y:S01]  /*10c0*/  IMAD R226, R4, 0x40, R3 ;  /* 0x0000004004e27824 */ /* 0x000fe200078e0203 */
[----:B------:R-:W-:Y:S01]  /*10d0*/  LEA.HI R5, R5, R224, RZ, 0x3 ;  /* 0x000000e005057211 */ /* 0x000fe200078f18ff */
[----:B------:R-:W-:Y:S01]  /*10e0*/  IMAD.SHL.U32 R176, R195, 0x40, RZ ;  /* 0x00000040c3b07824 */ /* 0x000fe200078e00ff */
[----:B------:R-:W-:Y:S01]  /*10f0*/  LOP3.LUT R8, R167, 0x38, R162, 0xf8, !PT ;  /* 0x00000038a7087812 */ /* 0x000fe200078ef8a2 */
[----:B------:R-:W-:Y:S01]  /*1100*/  IMAD.SHL.U32 R12, R12, 0x80, RZ ;  /* 0x000000800c0c7824 */ /* 0x000fe200078e00ff */
[----:B------:R-:W-:Y:S01]  /*1110*/  LOP3.LUT R7, R7, 0xffffe000, RZ, 0xc0, !PT ;  /* 0xffffe00007077812 */ /* 0x000fe200078ec0ff */
[----:B------:R-:W-:Y:S01]  /*1120*/  IMAD.SHL.U32 R5, R5, 0x40, RZ ;  /* 0x0000004005057824 */ /* 0x000fe200078e00ff */
[----:B------:R-:W-:-:S02]  /*1130*/  LOP3.LUT R176, R176, 0x1c0, RZ, 0xc0, !PT ;  /* 0x000001c0b0b07812 */ /* 0x000fc400078ec0ff */
[----:B------:R-:W-:Y:S02]  /*1140*/  LOP3.LUT R12, R12, 0xffffe000, RZ, 0xc0, !PT ;  /* 0xffffe0000c0c7812 */ /* 0x000fe400078ec0ff */
[----:B------:R-:W-:Y:S02]  /*1150*/  SHF.R.U32.HI R177, RZ, 0x3, R176 ;  /* 0x00000003ffb17819 */ /* 0x000fe400000116b0 */
[C---:B------:R-:W-:Y:S02]  /*1160*/  LOP3.LUT R4, R176.reuse, 0x38, R162, 0xf8, !PT ;  /* 0x00000038b0047812 */ /* 0x040fe400078ef8a2 */
[----:B------:R-:W-:Y:S02]  /*1170*/  LOP3.LUT R6, R176, 0x38, R163, 0xf8, !PT ;  /* 0x00000038b0067812 */ /* 0x000fe400078ef8a3 */
[----:B------:R-:W-:Y:S02]  /*1180*/  LOP3.LUT R3, R4, R177, RZ, 0x3c, !PT ;  /* 0x000000b104037212 */ /* 0x000fe400078e3cff */
[----:B------:R-:W-:-:S02]  /*1190*/  LOP3.LUT R179, R5, 0xfffffe00, RZ, 0xc0, !PT ;  /* 0xfffffe0005b37812 */ /* 0x000fc400078ec0ff */
[--C-:B------:R-:W-:Y:S01]  /*11a0*/  IADD3 R222, R3, R12, R178.reuse ;  /* 0x0000000c03de7210 */ /* 0x100fe20007ffe0b2 */
[----:B------:R-:W-:Y:S01]  /*11b0*/  IMAD.U32 R3, RZ, RZ, UR5 ;  /* 0x00000005ff037e24 */ /* 0x000fe2000f8e00ff */
[----:B------:R-:W-:Y:S02]  /*11c0*/  LOP3.LUT R6, R6, R177, RZ, 0x3c, !PT ;  /* 0x000000b106067212 */ /* 0x000fe400078e3cff */
[-C--:B------:R-:W-:Y:S02]  /*11d0*/  LOP3.LUT R10, R10, R223.reuse, RZ, 0x3c, !PT ;  /* 0x000000df0a0a7212 */ /* 0x080fe400078e3cff */
[----:B------:R0:W-:Y:S01]  /*11e0*/  STL [R1+0x30], R3 ;  /* 0x0000300301007387 */ /* 0x0001e20000100800 */
[----:B------:R-:W-:Y:S02]  /*11f0*/  LOP3.LUT R8, R8, R223, RZ, 0x3c, !PT ;  /* 0x000000df08087212 */ /* 0x000fe400078e3cff */
[-C--:B------:R-:W-:Y:S01]  /*1200*/  IADD3 R6, R6, R7.reuse, R178 ;  /* 0x0000000706067210 */ /* 0x080fe20007ffe0b2 */
[----:B------:R1:W-:Y:S01]  /*1210*/  STL [R1+0x34], R0 ;  /* 0x0000340001007387 */ /* 0x0003e20000100800 */
[----:B------:R-:W-:-:S02]  /*1220*/  IADD3 R10, R10, R7, R179 ;  /* 0x000000070a0a7210 */ /* 0x000fc40007ffe0b3 */
[----:B------:R-:W-:Y:S02]  /*1230*/  IADD3 R8, R8, R12, R179 ;  /* 0x0000000c08087210 */ /* 0x000fe40007ffe0b3 */
[----:B------:R-:W-:Y:S02]  /*1240*/  SHF.R.S32.HI R5, RZ, 0x1f, R168 ;  /* 0x0000001fff057819 */ /* 0x000fe400000114a8 */
[----:B0-----:R-:W-:Y:S02]  /*1250*/  LEA.HI R3, R191, R191, RZ, 0x1 ;  /* 0x000000bfbf037211 */ /* 0x001fe400078f08ff */
[----:B------:R-:W-:Y:S02]  /*1260*/  SHF.R.S32.HI R7, RZ, 0x1f, R170 ;  /* 0x0000001fff077819 */ /* 0x000fe400000114aa */
[----:B-1----:R-:W-:Y:S02]  /*1270*/  LOP3.LUT R0, R3, 0x1ffffffe, RZ, 0xc0, !PT ;  /* 0x1ffffffe03007812 */ /* 0x002fe400078ec0ff */
[----:B------:R-:W-:-:S02]  /*1280*/  SHF.R.S32.HI R9, RZ, 0x1f, R172 ;  /* 0x0000001fff097819 */ /* 0x000fc400000114ac */
[----:B------:R-:W-:Y:S01]  /*1290*/  SHF.R.S32.HI R4, RZ, 0x1f, R182 ;  /* 0x0000001fff047819 */ /* 0x000fe200000114b6 */
[----:B------:R-:W-:Y:S01]  /*12a0*/  IMAD.IADD R3, R191, 0x1, -R0 ;  /* 0x00000001bf037824 */ /* 0x000fe200078e0a00 */
[----:B------:R-:W-:Y:S02]  /*12b0*/  LOP3.LUT R0, R167, 0x38, R16, 0xf8, !PT ;  /* 0x00000038a7007812 */ /* 0x000fe400078ef810 */
[----:B------:R-:W-:Y:S01]  /*12c0*/  SHF.R.S32.HI R4, RZ, 0x1f, R183 ;  /* 0x0000001fff047819 */ /* 0x000fe200000114b7 */
[----:B------:R-:W-:Y:S01]  /*12d0*/  IMAD R228, R3, 0x8, R226 ;  /* 0x0000000803e47824 */ /* 0x000fe200078e02e2 */
[----:B------:R-:W-:Y:S02]  /*12e0*/  LOP3.LUT R0, R179, R0, R223, 0xf6, !PT ;  /* 0x00000000b3007212 */ /* 0x000fe400078ef6df */
[----:B------:R-:W-:Y:S02]  /*12f0*/  SHF.L.U64.HI R200, R168, 0x1, R5 ;  /* 0x00000001a8c87819 */ /* 0x000fe40000010205 */
[----:B------:R-:W-:-:S02]  /*1300*/  SHF.L.U64.HI R214, R170, 0x1, R7 ;  /* 0x00000001aad67819 */ /* 0x000fc40000010207 */
[----:B------:R-:W-:Y:S02]  /*1310*/  SHF.L.U64.HI R216, R172, 0x1, R9 ;  /* 0x00000001acd87819 */ /* 0x000fe40000010209 */
[----:B------:R-:W-:Y:S02]  /*1320*/  SHF.R.S32.HI R162, RZ, 0x3, R162 ;  /* 0x00000003ffa27819 */ /* 0x000fe400000114a2 */
[----:B------:R-:W-:Y:S02]  /*1330*/  SHF.R.S32.HI R163, RZ, 0x3, R163 ;  /* 0x00000003ffa37819 */ /* 0x000fe400000114a3 */
[----:B------:R-:W-:Y:S02]  /*1340*/  LEA R221, R0, UR4, 0x1 ;  /* 0x0000000400dd7c11 */ /* 0x000fe4000f8e08ff */
[----:B------:R-:W-:Y:S02]  /*1350*/  LEA R222, R222, UR4, 0x1 ;  /* 0x00000004dede7c11 */ /* 0x000fe4000f8e08ff */
[----:B------:R-:W-:-:S02]  /*1360*/  LEA R219, R8, UR4, 0x1 ;  /* 0x0000000408db7c11 */ /* 0x000fc4000f8e08ff */
[----:B------:R-:W-:Y:S02]  /*1370*/  LEA R220, R6, UR4, 0x1 ;  /* 0x0000000406dc7c11 */ /* 0x000fe4000f8e08ff */
[----:B------:R-:W-:-:S07]  /*1380*/  LEA R218, R10, UR4, 0x1 ;  /* 0x000000040ada7c11 */ /* 0x000fce000f8e08ff */
.L_x_663:
[----:B0--3--:R-:W0:Y:S01]  /*1390*/  LDC.64 R4, c[0x0][0xc88] ;  /* 0x00032200ff047b82 */ /* 0x009e220000000a00 */
[----:B------:R-:W-:Y:S01]  /*13a0*/  ULDC.64 UR4, c[0x0][0xa28] ;  /* 0x00028a0000047ab9 */ /* 0x000fe20000000a00 */
[----:B------:R-:W-:Y:S01]  /*13b0*/  ULDC.64 UR8, c[0x0][0xa18] ;  /* 0x0002860000087ab9 */ /* 0x000fe20000000a00 */
[----:B------:R-:W-:Y:S01]  /*13c0*/  ULDC.64 UR6, c[0x0][0xa08] ;  /* 0x0002820000067ab9 */ /* 0x000fe20000000a00 */
[----:B0-----:R-:W-:-:S05]  /*13d0*/  IMAD.WIDE R4, R31, 0x4, R4 ;  /* 0x000000041f047825 */ /* 0x001fca00078e0204 */
[----:B--2---:R-:W2:Y:S01]  /*13e0*/  LDG.E R188, desc[UR60][R4.64] ;  /* 0x0000003c04bc7981 */ /* 0x004ea2000c1e1900 */
[----:B------:R-:W-:Y:S01]  /*13f0*/  ISETP.NE.U32.AND P2, PT, RZ, UR4, PT ;  /* 0x00000004ff007c0c */ /* 0x000fe2000bf45070 */
[----:B------:R-:W-:Y:S01]  /*1400*/  IMAD.MOV.U32 R3, RZ, RZ, RZ ;  /* 0x000000ffff037224 */ /* 0x000fe200078e00ff */
[----:B------:R-:W-:Y:S01]  /*1410*/  ISETP.NE.U32.AND P1, PT, RZ, UR8, PT ;  /* 0x00000008ff007c0c */ /* 0x000fe2000bf25070 */
[----:B------:R-:W-:Y:S01]  /*1420*/  IMAD.MOV.U32 R133, RZ, RZ, RZ ;  /* 0x000000ffff857224 */ /* 0x000fe200078e00ff */
[----:B------:R-:W-:Y:S02]  /*1430*/  ISETP.NE.AND.EX P2, PT, RZ, UR5, PT, P2 ;  /* 0x00000005ff007c0c */ /* 0x000fe4000bf45320 */
[----:B------:R-:W-:Y:S02]  /*1440*/  ISETP.NE.AND.EX P1, PT, RZ, UR9, PT, P1 ;  /* 0x00000009ff007c0c */ /* 0x000fe4000bf25310 */
[----:B------:R-:W-:-:S04]  /*1450*/  ISETP.NE.U32.AND P0, PT, RZ, UR6, PT ;  /* 0x00000006ff007c0c */ /* 0x000fc8000bf05070 */
[----:B------:R-:W-:Y:S02]  /*1460*/  ISETP.NE.AND.EX P0, PT, RZ, UR7, PT, P0 ;  /* 0x00000007ff007c0c */ /* 0x000fe4000bf05300 */
[----:B--2---:R-:W-:-:S03]  /*1470*/  SHF.R.S32.HI R193, RZ, 0x1f, R188 ;  /* 0x0000001fffc17819 */ /* 0x004fc600000114bc */
[C---:B------:R-:W-:Y:S02]  /*1480*/  @P2 LEA R4, P3, R188.reuse, UR4, 0x2 ;  /* 0x00000004bc042c11 */ /* 0x040fe4000f8610ff */
[C---:B------:R-:W-:Y:S02]  /*1490*/  SHF.L.U32 R186, R188.reuse, 0x2, RZ ;  /* 0x00000002bcba7819 */ /* 0x040fe400000006ff */
[C-C-:B------:R-:W-:Y:S01]  /*14a0*/  @P2 LEA.HI.X R5, R188.reuse, UR5, R193.reuse, 0x2, P3 ;  /* 0x00000005bc052c11 */ /* 0x140fe200098f14c1 */
[----:B------:R-:W-:Y:S01]  /*14b0*/  ULDC UR4, c[0x0][0x288] ;  /* 0x0000a20000047ab9 */ /* 0x000fe20000000800 */
[----:B------:R-:W-:Y:S02]  /*14c0*/  SHF.L.U64.HI R187, R188, 0x2, R193 ;  /* 0x00000002bcbb7819 */ /* 0x000fe400000102c1 */
[C---:B------:R-:W-:Y:S01]  /*14d0*/  IADD3 R8, P4, R186.reuse, UR6, RZ ;  /* 0x00000006ba087c10 */ /* 0x040fe2000ff9e0ff */
[----:B------:R0:W5:Y:S01]  /*14e0*/  @P2 LDG.E R3, desc[UR60][R4.64] ;  /* 0x0000003c04032981 */ /* 0x000162000c1e1900 */
[----:B------:R-:W-:Y:S01]  /*14f0*/  @P1 IADD3 R6, P2, R186, UR8, RZ ;  /* 0x00000008ba061c10 */ /* 0x000fe2000ff5e0ff */
[----:B------:R-:W-:Y:S01]  /*1500*/  IMAD.U32 R146, RZ, RZ, UR4 ;  /* 0x00000004ff927e24 */ /* 0x000fe2000f8e00ff */
[C---:B------:R-:W-:Y:S01]  /*1510*/  IADD3.X R9, R187.reuse, UR7, RZ, P4, !PT ;  /* 0x00000007bb097c10 */ /* 0x040fe2000a7fe4ff */
[----:B------:R-:W-:Y:S01]  /*1520*/  ULDC.64 UR4, c[0x0][0x418] ;  /* 0x0001060000047ab9 */ /* 0x000fe20000000a00 */
[----:B------:R-:W-:-:S03]  /*1530*/  @P1 IADD3.X R7, R187, UR9, RZ, P2, !PT ;  /* 0x00000009bb071c10 */ /* 0x000fc600097fe4ff */
[----:B------:R0:W5:Y:S01]  /*1540*/  @P0 LDG.E R133, desc[UR60][R8.64] ;  /* 0x0000003c08850981 */ /* 0x000162000c1e1900 */
[----:B------:R-:W-:Y:S01]  /*1550*/  UISETP.NE.U32.AND UP0, UPT, UR4, URZ, UPT ;  /* 0x0000003f0400728c */ /* 0x000fe2000bf05070 */
[----:B------:R-:W-:Y:S02]  /*1560*/  ULDC.64 UR8, c[0x0][0xa20] ;  /* 0x0002880000087ab9 */ /* 0x000fe40000000a00 */
[----:B------:R0:W5:Y:S01]  /*1570*/  @P1 LDG.E R146, desc[UR60][R6.64] ;  /* 0x0000003c06921981 */ /* 0x000162000c1e1900 */
[----:B------:R-:W-:Y:S01]  /*1580*/  UISETP.NE.AND.EX UP0, UPT, UR5, URZ, UPT, UP0 ;  /* 0x0000003f0500728c */ /* 0x000fe2000bf05300 */
[----:B------:R-:W-:Y:S01]  /*1590*/  ULDC UR4, c[0x0][0x424] ;  /* 0x0001090000047ab9 */ /* 0x000fe20000000800 */
[----:B------:R-:W-:Y:S02]  /*15a0*/  ISETP.NE.U32.AND P2, PT, RZ, UR8, PT ;  /* 0x00000008ff007c0c */ /* 0x000fe4000bf45070 */
[----:B------:R-:W-:Y:S01]  /*15b0*/  USEL UR4, UR4, 0x1, UP0 ;  /* 0x0000000104047887 */ /* 0x000fe20008000000 */
[----:B------:R-:W-:Y:S01]  /*15c0*/  ULDC UR5, c[0x0][0x2f0] ;  /* 0x0000bc0000057ab9 */ /* 0x000fe20000000800 */
[----:B------:R-:W-:-:S02]  /*15d0*/  ISETP.NE.AND.EX P2, PT, RZ, UR9, PT, P2 ;  /* 0x00000009ff007c0c */ /* 0x000fc4000bf45320 */
[----:B------:R-:W-:-:S03]  /*15e0*/  UIMAD UR4, UR4, UR5, URZ ;  /* 0x00000005040472a4 */ /* 0x000fc6000f8e023f */
[----:B------:R-:W-:Y:S01]  /*15f0*/  ULDC UR5, c[0x0][0x348] ;  /* 0x0000d20000057ab9 */ /* 0x000fe20000000800 */
[----:B------:R-:W-:Y:S02]  /*1600*/  IMAD.MOV.U32 R190, RZ, RZ, R29 ;  /* 0x000000ffffbe7224 */ /* 0x000fe400078e001d */
[----:B------:R-:W-:Y:S02]  /*1610*/  IMAD.MOV.U32 R185, RZ, RZ, R30 ;  /* 0x000000ffffb97224 */ /* 0x000fe400078e001e */
[----:B------:R-:W-:Y:S01]  /*1620*/  IMAD.MOV.U32 R102, RZ, RZ, R188 ;  /* 0x000000ffff667224 */ /* 0x000fe200078e00bc */
[----:B0---4-:R-:W-:Y:S06]  /*1630*/  @P1 BRA `(.L_x_449) ;  /* 0x0000000000241947 */ /* 0x011fec0003800000 */
[----:B------:R-:W-:Y:S02]  /*1640*/  ULDC.64 UR6, c[0x0][0xa00] ;  /* 0x0002800000067ab9 */ /* 0x000fe40000000a00 */
[----:B------:R-:W-:-:S04]  /*1650*/  ISETP.NE.U32.AND P1, PT, RZ, UR6, PT ;  /* 0x00000006ff007c0c */ /* 0x000fc8000bf25070 */
[----:B------:R-:W-:-:S13]  /*1660*/  ISETP.NE.AND.EX P1, PT, RZ, UR7, PT, P1 ;  /* 0x00000007ff007c0c */ /* 0x000fda000bf25310 */
[----:B------:R-:W-:Y:S05]  /*1670*/  @!P1 BRA `(.L_x_449) ;  /* 0x0000000000149947 */ /* 0x000fea0003800000 */
[----:B------:R-:W0:Y:S02]  /*1680*/  LDC.64 R4, c[0x0][0xa00] ;  /* 0x00028000ff047b82 */ /* 0x000e240000000a00 */
[----:B0-----:R-:W-:-:S05]  /*1690*/  IMAD.WIDE R4, R102, 0x4, R4 ;  /* 0x0000000466047825 */ /* 0x001fca00078e0204 */
[----:B-----5:R-:W2:Y:S04]  /*16a0*/  LDG.E R146, desc[UR60][R4.64] ;  /* 0x0000003c04927981 */ /* 0x020ea8000c1e1900 */
[----:B------:R-:W2:Y:S02]  /*16b0*/  LDG.E R7, desc[UR60][R4.64+0x4] ;  /* 0x0000043c04077981 */ /* 0x000ea4000c1e1900 */
[----:B--2---:R-:W-:-:S07]  /*16c0*/  IMAD.IADD R146, R7, 0x1, -R146 ;  /* 0x0000000107927824 */ /* 0x004fce00078e0a92 */
.L_x_449:
[----:B------:R-:W-:Y:S02]  /*16d0*/  IMAD.U32 R25, RZ, RZ, UR5 ;  /* 0x00000005ff197e24 */ /* 0x000fe4000f8e00ff */
[----:B------:R-:W-:Y:S01]  /*16e0*/  IMAD.U32 R26, RZ, RZ, UR4 ;  /* 0x00000004ff1a7e24 */ /* 0x000fe2000f8e00ff */
[----:B------:R-:W-:Y:S06]  /*16f0*/  @!P2 BRA `(.L_x_450) ;  /* 0x000000000010a947 */ /* 0x000fec0003800000 */
[----:B------:R-:W-:-:S04]  /*1700*/  IADD3 R4, P0, R186, UR8, RZ ;  /* 0x00000008ba047c10 */ /* 0x000fc8000ff1e0ff */
[----:B------:R-:W-:-:S05]  /*1710*/  IADD3.X R5, R187, UR9, RZ, P0, !PT ;  /* 0x00000009bb057c10 */ /* 0x000fca00087fe4ff */
[----:B------:R0:W5:Y:S01]  /*1720*/  LDG.E R26, desc[UR60][R4.64] ;  /* 0x0000003c041a7981 */ /* 0x000162000c1e1900 */
[----:B------:R-:W-:Y:S05]  /*1730*/  BRA `(.L_x_451) ;  /* 0x0000000000107947 */ /* 0x000fea0003800000 */
.L_x_450:
[----:B------:R-:W-:Y:S05]  /*1740*/  @!P0 BRA `(.L_x_451) ;  /* 0x00000000000c8947 */ /* 0x000fea0003800000 */
[----:B------:R-:W2:Y:S04]  /*1750*/  LDG.E R5, desc[UR60][R8.64] ;  /* 0x0000003c08057981 */ /* 0x000ea8000c1e1900 */
[----:B------:R-:W2:Y:S02]  /*1760*/  LDG.E R26, desc[UR60][R8.64+0x4] ;  /* 0x0000043c081a7981 */ /* 0x000ea4000c1e1900 */
[----:B--2---:R-:W-:-:S07]  /*1770*/  IMAD.IADD R26, R26, 0x1, -R5 ;  /* 0x000000011a1a7824 */ /* 0x004fce00078e0a05 */
.L_x_451:
[----:B------:R-:W-:Y:S02]  /*1780*/  ULDC.64 UR4, c[0x0][0xa10] ;  /* 0x0002840000047ab9 */ /* 0x000fe40000000a00 */
[----:B------:R-:W-:-:S04]  /*1790*/  ISETP.NE.U32.AND P0, PT, RZ, UR4, PT ;  /* 0x00000004ff007c0c */ /* 0x000fc8000bf05070 */
[----:B------:R-:W-:Y:S01]  /*17a0*/  ISETP.NE.AND.EX P0, PT, RZ, UR5, PT, P0 ;  /* 0x00000005ff007c0c */ /* 0x000fe2000bf05300 */
[----:B-----5:R-:W-:Y:S01]  /*17b0*/  IMAD.IADD R8, R26, 0x1, -R3 ;  /* 0x000000011a087824 */ /* 0x020fe200078e0a03 */
[----:B------:R-:W-:-:S11]  /*17c0*/  ULDC.64 UR4, c[0x0][0xa30] ;  /* 0x00028c0000047ab9 */ /* 0x000fd60000000a00 */
[----:B0-----:R-:W0:Y:S02]  /*17d0*/  @P0 LDC.64 R4, c[0x0][0xa10] ;  /* 0x00028400ff040b82 */ /* 0x001e240000000a00 */
[----:B0-----:R-:W-:-:S05]  /*17e0*/  @P0 IMAD.WIDE R4, R102, 0x4, R4 ;  /* 0x0000000466040825 */ /* 0x001fca00078e0204 */
[----:B------:R-:W2:Y:S04]  /*17f0*/  @P0 LDG.E R0, desc[UR60][R4.64] ;  /* 0x0000003c04000981 */ /* 0x000ea8000c1e1900 */
[----:B------:R-:W2:Y:S01]  /*1800*/  @P0 LDG.E R9, desc[UR60][R4.64+0x4] ;  /* 0x0000043c04090981 */ /* 0x000ea2000c1e1900 */
[----:B------:R-:W-:Y:S01]  /*1810*/  IMAD.MOV R130, RZ, RZ, -R8 ;  /* 0x000000ffff827224 */ /* 0x000fe200078e0a08 */
[----:B------:R-:W-:Y:S02]  /*1820*/  ISETP.NE.U32.AND P1, PT, RZ, UR4, PT ;  /* 0x00000004ff007c0c */ /* 0x000fe4000bf25070 */
[----:B------:R-:W-:Y:S02]  /*1830*/  MOV R145, R26 ;  /* 0x0000001a00917202 */ /* 0x000fe40000000f00 */
[----:B------:R-:W-:-:S02]  /*1840*/  VIMNMX R130, RZ, R130, !PT ;  /* 0x00000082ff827248 */ /* 0x000fc40007fe0100 */
[----:B------:R-:W-:-:S13]  /*1850*/  ISETP.NE.AND.EX P1, PT, RZ, UR5, PT, P1 ;  /* 0x00000005ff007c0c */ /* 0x000fda000bf25310 */
[----:B------:R-:W-:-:S04]  /*1860*/  @P1 IADD3 R6, P2, R186, UR4, RZ ;  /* 0x00000004ba061c10 */ /* 0x000fc8000ff5e0ff */
[----:B------:R-:W-:-:S05]  /*1870*/  @P1 IADD3.X R7, R187, UR5, RZ, P2, !PT ;  /* 0x00000005bb071c10 */ /* 0x000fca00097fe4ff */
[----:B------:R0:W5:Y:S01]  /*1880*/  @P1 LDG.E R145, desc[UR60][R6.64] ;  /* 0x0000003c06911981 */ /* 0x000162000c1e1900 */
[----:B--2---:R-:W-:-:S04]  /*1890*/  @P0 IMAD.IADD R25, R9, 0x1, -R0 ;  /* 0x0000000109190824 */ /* 0x004fc800078e0a00 */
[----:B------:R-:W-:-:S04]  /*18a0*/  IMAD.IADD R147, R8, 0x1, R25 ;  /* 0x0000000108937824 */ /* 0x000fc800078e0219 */
[----:B------:R-:W-:-:S04]  /*18b0*/  VIADD R0, R147, 0x5f ;  /* 0x0000005f93007836 */ /* 0x000fc80000000000 */
[----:B------:R-:W-:-:S05]  /*18c0*/  IMAD.HI R0, R0, 0x2aaaaaab, RZ ;  /* 0x2aaaaaab00007827 */ /* 0x000fca00078e02ff */
[----:B------:R-:W-:-:S04]  /*18d0*/  SHF.R.U32.HI R3, RZ, 0x1f, R0 ;  /* 0x0000001fff037819 */ /* 0x000fc80000011600 */
[----:B------:R-:W-:-:S05]  /*18e0*/  LEA.HI.SX32 R194, R0, R3, 0x1c ;  /* 0x0000000300c27211 */ /* 0x000fca00078fe2ff */
[----:B------:R-:W-:-:S05]  /*18f0*/  IMAD R0, R194, 0x60, -R8 ;  /* 0x00000060c2007824 */ /* 0x000fca00078e0a08 */
[----:B------:R-:W-:-:S04]  /*1900*/  VIMNMX R3, R0, R25, PT ;  /* 0x0000001900037248 */ /* 0x000fc80003fe0100 */
[----:B------:R-:W-:Y:S01]  /*1910*/  ISETP.GT.AND P0, PT, R3, R130, PT ;  /* 0x000000820300720c */ /* 0x000fe20003f04270 */
[----:B------:R-:W-:-:S05]  /*1920*/  IMAD.WIDE.U32 R130, R130, -0x55555555, RZ ;  /* 0xaaaaaaab82827825 */ /* 0x000fca00078e00ff */
[----:B------:R-:W-:-:S05]  /*1930*/  SHF.R.U32.HI R130, RZ, 0x6, R131 ;  /* 0x00000006ff827819 */ /* 0x000fca0000011683 */
[----:B------:R-:W-:Y:S02]  /*1940*/  IMAD.MOV.U32 R24, RZ, RZ, R130 ;  /* 0x000000ffff187224 */ /* 0x000fe400078e0082 */
[----:B------:R-:W-:-:S04]  /*1950*/  @P0 VIADD R0, R3, 0x5f ;  /* 0x0000005f03000836 */ /* 0x000fc80000000000 */
[----:B------:R-:W-:-:S05]  /*1960*/  @P0 IMAD.HI R0, R0, 0x2aaaaaab, RZ ;  /* 0x2aaaaaab00000827 */ /* 0x000fca00078e02ff */
[----:B------:R-:W-:-:S04]  /*1970*/  @P0 SHF.R.U32.HI R3, RZ, 0x1f, R0 ;  /* 0x0000001fff030819 */ /* 0x000fc80000011600 */
[----:B------:R-:W-:Y:S02]  /*1980*/  @P0 LEA.HI.SX32 R24, R0, R3, 0x1c ;  /* 0x0000000300180211 */ /* 0x000fe400078fe2ff */
[----:B------:R-:W-:Y:S02]  /*1990*/  PLOP3.LUT P0, PT, PT, PT, PT, 0x80, 0x0 ;  /* 0x000000000000781c */ /* 0x000fe40003f0f070 */
[----:B------:R-:W-:-:S13]  /*19a0*/  ISETP.GT.AND P1, PT, R24, R130, PT ;  /* 0x000000821800720c */ /* 0x000fda0003f24270 */
[----:B0-----:R-:W-:Y:S05]  /*19b0*/  @!P1 BRA `(.L_x_452) ;  /* 0x0000009400209947 */ /* 0x001fea0003800000 */
[----:B------:R-:W-:Y:S01]  /*19c0*/  VIADD R126, R2, 0x18400 ;  /* 0x00018400027e7836 */ /* 0x000fe20000000000 */
[----:B------:R-:W-:Y:S04]  /*19d0*/  BSSY B6, `(.L_x_453) ;  /* 0x0000013000067945 */ /* 0x000fe80003800000 */
[----:B------:R-:W-:-:S13]  /*19e0*/  LOP3.LUT P0, RZ, R126, 0x3ff, RZ, 0xc0, !PT ;  /* 0x000003ff7eff7812 */ /* 0x000fda000780c0ff */
[----:B------:R-:W-:Y:S05]  /*19f0*/  @!P0 BRA `(.L_x_454) ;  /* 0x0000000000408947 */ /* 0x000fea0003800000 */
        /* <DEDUP_REMOVED lines=16> */
.L_x_454:
[----:B------:R-:W-:Y:S05]  /*1b00*/  BSYNC B6 ;  /* 0x0000000000067941 */ /* 0x000fea0003800000 */
.L_x_453:
        /* <DEDUP_REMOVED lines=20> */
.L_x_456:
[----:B------:R-:W-:Y:S05]  /*1c50*/  BSYNC B6 ;  /* 0x0000000000067941 */ /* 0x000fea0003800000 */
.L_x_455:
[----:B------:R-:W-:Y:S01]  /*1c60*/  ULDC.64 UR4, c[0x0][0x9f8] ;  /* 0x00027e0000047ab9 */ /* 0x000fe20000000a00 */
[----:B------:R-:W-:Y:S01]  /*1c70*/  VIADD R0, R16, 0x20 ;  /* 0x0000002010007836 */ /* 0x000fe20000000000 */
[----:B------:R-:W-:Y:S01]  /*1c80*/  ISETP.NE.U32.AND P0, PT, RZ, UR4, PT ;  /* 0x00000004ff007c0c */ /* 0x000fe2000bf05070 */
[----:B------:R-:W0:Y:S03]  /*1c90*/  LDC.64 R96, c[0x0][0x3f8] ;  /* 0x0000fe00ff607b82 */ /* 0x000e260000000a00 */
[----:B------:R-:W-:-:S05]  /*1ca0*/  ISETP.NE.AND.EX P0, PT, RZ, UR5, PT, P0 ;  /* 0x00000005ff007c0c */ /* 0x000fca000bf05300 */
[----:B------:R-:W1:Y:S08]  /*1cb0*/  LDC R129, c[0x0][0x3f4] ;  /* 0x0000fd00ff817b82 */ /* 0x000e700000000800 */
[----:B------:R-:W-:Y:S01]  /*1cc0*/  @P0 IADD3 R4, P1, R186, UR4, RZ ;  /* 0x00000004ba040c10 */ /* 0x000fe2000ff3e0ff */
[----:B------:R-:W-:Y:S01]  /*1cd0*/  ULDC UR4, c[0x0][0x2f4] ;  /* 0x0000bd0000047ab9 */ /* 0x000fe20000000800 */
[----:B------:R-:W2:Y:S02]  /*1ce0*/  LDC.64 R90, c[0x0][0x408] ;  /* 0x00010200ff5a7b82 */ /* 0x000ea40000000a00 */
[----:B------:R-:W-:Y:S01]  /*1cf0*/  @P0 IADD3.X R5, R187, UR5, RZ, P1, !PT ;  /* 0x00000005bb050c10 */ /* 0x000fe20008ffe4ff */
[----:B------:R-:W-:-:S04]  /*1d00*/  ULDC UR5, c[0x0][0x320] ;  /* 0x0000c80000057ab9 */ /* 0x000fc80000000800 */
[----:B------:R3:W4:Y:S01]  /*1d10*/  @P0 LDG.E R102, desc[UR60][R4.64] ;  /* 0x0000003c04660981 */ /* 0x000722000c1e1900 */
[----:B------:R-:W-:Y:S01]  /*1d20*/  ISETP.GE.AND P1, PT, R0, UR4, PT ;  /* 0x0000000400007c0c */ /* 0x000fe2000bf26270 */
[----:B0-----:R-:W-:Y:S01]  /*1d30*/  IMAD.WIDE.U32 R98, R165, R96, R16 ;  /* 0x00000060a5627225 */ /* 0x001fe200078e0010 */
[----:B------:R-:W-:Y:S01]  /*1d40*/  ISETP.GE.AND P0, PT, R16, UR4, PT ;  /* 0x0000000410007c0c */ /* 0x000fe2000bf06270 */
[----:B------:R-:W0:Y:S01]  /*1d50*/  S2R R148, SR_TID.X ;  /* 0x0000000000947919 */ /* 0x000e220000002100 */
[----:B------:R-:W-:Y:S01]  /*1d60*/  SEL R6, RZ, 0xffffffff, P1 ;  /* 0xffffffffff067807 */ /* 0x000fe20000800000 */
[----:B------:R-:W-:Y:S01]  /*1d70*/  IMAD.MOV.U32 R131, RZ, RZ, 0x20 ;  /* 0x00000020ff837424 */ /* 0x000fe200078e00ff */
[----:B------:R-:W-:Y:S01]  /*1d80*/  SEL R3, RZ, 0x1, P0 ;  /* 0x00000001ff037807 */ /* 0x000fe20000000000 */
[----:B------:R-:W-:Y:S01]  /*1d90*/  IMAD.SHL.U32 R111, R96, 0x40, RZ ;  /* 0x00000040606f7824 */ /* 0x000fe200078e00ff */
[----:B------:R-:W-:Y:S01]  /*1da0*/  ISETP.GE.AND P0, PT, R0, UR5, PT ;  /* 0x0000000500007c0c */ /* 0x000fe2000bf06270 */
[----:B------:R-:W-:Y:S01]  /*1db0*/  IMAD.SHL.U32 R6, R6, 0x2, RZ ;  /* 0x0000000206067824 */ /* 0x000fe200078e00ff */
[----:B------:R-:W-:Y:S01]  /*1dc0*/  ISETP.GE.AND P1, PT, R19, UR4, PT ;  /* 0x0000000413007c0c */ /* 0x000fe2000bf26270 */
[----:B------:R-:W-:Y:S01]  /*1dd0*/  IMAD R117, R191, 0x40, R165 ;  /* 0x00000040bf757824 */ /* 0x000fe200078e02a5 */
[----:B---3--:R-:W-:-:S02]  /*1de0*/  SEL R4, RZ, 0xffffffff, P0 ;  /* 0xffffffffff047807 */ /* 0x008fc40000000000 */
[----:B------:R-:W-:Y:S01]  /*1df0*/  LOP3.LUT R6, R6, 0x2, R3, 0xe2, !PT ;  /* 0x0000000206067812 */ /* 0x000fe200078ee203 */
[----:B------:R-:W-:Y:S01]  /*1e00*/  VIADD R3, R16, 0x40 ;  /* 0x0000004010037836 */ /* 0x000fe20000000000 */
[----:B------:R-:W-:Y:S01]  /*1e10*/  SHF.R.S32.HI R9, RZ, 0x1f, R165 ;  /* 0x0000001fff097819 */ /* 0x000fe200000114a5 */
[----:B------:R-:W-:Y:S01]  /*1e20*/  IMAD.SHL.U32 R8, R4, 0x2, RZ ;  /* 0x0000000204087824 */ /* 0x000fe200078e00ff */
[----:B------:R-:W-:Y:S01]  /*1e30*/  SEL R4, RZ, 0x8, P1 ;  /* 0x00000008ff047807 */ /* 0x000fe20000800000 */
[----:B--2---:R-:W-:Y:S01]  /*1e40*/  IMAD.WIDE.U32 R92, R165, R90, R16 ;  /* 0x0000005aa55c7225 */ /* 0x004fe200078e0010 */
[----:B------:R-:W-:Y:S02]  /*1e50*/  ISETP.GE.AND P0, PT, R3, UR4, PT ;  /* 0x0000000403007c0c */ /* 0x000fe4000bf06270 */
[----:B------:R-:W-:Y:S01]  /*1e60*/  SHF.R.S32.HI R161, RZ, 0x1f, R160 ;  /* 0x0000001fffa17819 */ /* 0x000fe200000114a0 */
[----:B------:R-:W-:Y:S01]  /*1e70*/  IMAD.SHL.U32 R113, R90, 0x40, RZ ;  /* 0x000000405a717824 */ /* 0x000fe200078e00ff */
[----:B------:R-:W-:-:S02]  /*1e80*/  SEL R5, RZ, 0x4, P0 ;  /* 0x00000004ff057807 */ /* 0x000fc40000000000 */
[----:B------:R-:W-:Y:S01]  /*1e90*/  ISETP.GE.AND P0, PT, R22, UR4, PT ;  /* 0x0000000416007c0c */ /* 0x000fe2000bf06270 */
[----:B------:R-:W-:Y:S01]  /*1ea0*/  IMAD.WIDE.U32 R100, R165, R96, R160 ;  /* 0x00000060a5647225 */ /* 0x000fe200078e00a0 */
[----:B------:R-:W-:Y:S02]  /*1eb0*/  LOP3.LUT R4, R4, R6, R5, 0xfe, !PT ;  /* 0x0000000604047212 */ /* 0x000fe400078efe05 */
[----:B------:R-:W-:Y:S01]  /*1ec0*/  ISETP.GE.AND P2, PT, R16, UR5, PT ;  /* 0x0000000510007c0c */ /* 0x000fe2000bf46270 */
[----:B------:R-:W-:Y:S01]  /*1ed0*/  IMAD R6, R9, R96, RZ ;  /* 0x0000006009067224 */ /* 0x000fe200078e02ff */
[----:B------:R-:W-:Y:S01]  /*1ee0*/  SEL R5, RZ, 0x10, P0 ;  /* 0x00000010ff057807 */ /* 0x000fe20000000000 */
[C---:B------:R-:W-:Y:S01]  /*1ef0*/  IMAD.WIDE.U32 R94, R165.reuse, R90, R160 ;  /* 0x0000005aa55e7225 */ /* 0x040fe200078e00a0 */
[----:B------:R-:W-:Y:S02]  /*1f00*/  SEL R7, RZ, 0x1, P2 ;  /* 0x00000001ff077807 */ /* 0x000fe40001000000 */
[----:B-1----:R-:W-:Y:S01]  /*1f10*/  ISETP.GE.AND P2, PT, R0, R129, PT ;  /* 0x000000810000720c */ /* 0x002fe20003f46270 */
[----:B------:R-:W-:Y:S01]  /*1f20*/  IMAD R11, R165, R97, R6 ;  /* 0x00000061a50b7224 */ /* 0x000fe200078e0206 */
[----:B------:R-:W-:-:S02]  /*1f30*/  ISETP.GE.AND P1, PT, R3, UR5, PT ;  /* 0x0000000503007c0c */ /* 0x000fc4000bf26270 */
[----:B------:R-:W-:Y:S01]  /*1f40*/  ISETP.GE.AND P3, PT, R16, R129, PT ;  /* 0x000000811000720c */ /* 0x000fe20003f66270 */
[----:B------:R-:W-:Y:S01]  /*1f50*/  IMAD.IADD R101, R101, 0x1, R11 ;  /* 0x0000000165657824 */ /* 0x000fe200078e020b */
[----:B------:R-:W-:Y:S01]  /*1f60*/  SEL R6, RZ, 0x4, P1 ;  /* 0x00000004ff067807 */ /* 0x000fe20000800000 */
[----:B------:R-:W-:Y:S01]  /*1f70*/  IMAD.IADD R99, R11, 0x1, R99 ;  /* 0x000000010b637824 */ /* 0x000fe200078e0263 */
[----:B------:R-:W-:Y:S01]  /*1f80*/  LOP3.LUT R11, R4, R5, RZ, 0xfc, !PT ;  /* 0x00000005040b7212 */ /* 0x000fe200078efcff */
[----:B------:R-:W-:Y:S01]  /*1f90*/  IMAD R4, R9, R90, RZ ;  /* 0x0000005a09047224 */ /* 0x000fe200078e02ff */
[----:B------:R-:W-:Y:S01]  /*1fa0*/  SEL R9, R129, RZ, P2 ;  /* 0x000000ff81097207 */ /* 0x000fe20001000000 */
[----:B-----5:R-:W-:Y:S01]  /*1fb0*/  IMAD.WIDE.U32 R100, R145, R96, R100 ;  /* 0x0000006091647225 */ /* 0x020fe200078e0064 */
[----:B------:R-:W-:Y:S02]  /*1fc0*/  ISETP.GE.AND P1, PT, R3, R129, PT ;  /* 0x000000810300720c */ /* 0x000fe40003f26270 */
[----:B------:R-:W-:Y:S01]  /*1fd0*/  SEL R5, R129, RZ, P3 ;  /* 0x000000ff81057207 */ /* 0x000fe20001800000 */
[----:B------:R-:W-:Y:S01]  /*1fe0*/  IMAD R13, R165, R91, R4 ;  /* 0x0000005ba50d7224 */ /* 0x000fe200078e0204 */
[----:B------:R-:W-:Y:S01]  /*1ff0*/  LOP3.LUT R7, R8, 0x2, R7, 0xe2, !PT ;  /* 0x0000000208077812 */ /* 0x000fe200078ee207 */
[----:B------:R-:W-:Y:S01]  /*2000*/  IMAD.IADD R9, R0, 0x1, R9 ;  /* 0x0000000100097824 */ /* 0x000fe200078e0209 */
[----:B------:R-:W-:Y:S01]  /*2010*/  SEL R4, R129, RZ, P1 ;  /* 0x000000ff81047207 */ /* 0x000fe20000800000 */
[----:B------:R-:W-:Y:S01]  /*2020*/  IMAD.IADD R5, R16, 0x1, R5 ;  /* 0x0000000110057824 */ /* 0x000fe200078e0205 */
[----:B------:R-:W-:Y:S01]  /*2030*/  LOP3.LUT R7, R7, R6, RZ, 0xfc, !PT ;  /* 0x0000000607077212 */ /* 0x000fe200078efcff */
[----:B------:R-:W-:Y:S01]  /*2040*/  IMAD.IADD R95, R95, 0x1, R13 ;  /* 0x000000015f5f7824 */ /* 0x000fe200078e020d */
[----:B------:R-:W-:Y:S01]  /*2050*/  SHF.R.S32.HI R6, RZ, 0x1f, R9 ;  /* 0x0000001fff067819 */ /* 0x000fe20000011409 */
[----:B------:R-:W-:Y:S01]  /*2060*/  IMAD.IADD R14, R3, 0x1, R4 ;  /* 0x00000001030e7824 */ /* 0x000fe200078e0204 */
[----:B------:R-:W-:Y:S01]  /*2070*/  SHF.R.S32.HI R4, RZ, 0x1f, R5 ;  /* 0x0000001fff047819 */ /* 0x000fe20000011405 */
[----:B------:R-:W-:Y:S01]  /*2080*/  IMAD.IADD R93, R13, 0x1, R93 ;  /* 0x000000010d5d7824 */ /* 0x000fe200078e025d */
[CC--:B------:R-:W-:Y:S01]  /*2090*/  LEA.HI R10, R6.reuse, R9.reuse, RZ, 0x6 ;  /* 0x00000009060a7211 */ /* 0x0c0fe200078f30ff */
[----:B------:R-:W-:Y:S01]  /*20a0*/  IMAD.WIDE.U32 R94, R145, R90, R94 ;  /* 0x0000005a915e7225 */ /* 0x000fe200078e005e */
[----:B------:R-:W-:-:S02]  /*20b0*/  LEA.HI R9, R6, R9, RZ, 0x3 ;  /* 0x0000000906097211 */ /* 0x000fc400078f18ff */
[CC--:B------:R-:W-:Y:S01]  /*20c0*/  LEA.HI R8, R4.reuse, R5.reuse, RZ, 0x3 ;  /* 0x0000000504087211 */ /* 0x0c0fe200078f18ff */
[C---:B------:R-:W-:Y:S01]  /*20d0*/  IMAD.WIDE.U32 R92, R145.reuse, R90, R92 ;  /* 0x0000005a915c7225 */ /* 0x040fe200078e005c */
[----:B------:R-:W-:Y:S02]  /*20e0*/  LEA.HI R4, R4, R5, RZ, 0x6 ;  /* 0x0000000504047211 */ /* 0x000fe400078f30ff */
[----:B------:R-:W-:Y:S01]  /*20f0*/  SHF.R.S32.HI R10, RZ, 0x6, R10 ;  /* 0x00000006ff0a7819 */ /* 0x000fe2000001140a */
[----:B------:R-:W-:Y:S01]  /*2100*/  IMAD.WIDE.U32 R98, R145, R96, R98 ;  /* 0x0000006091627225 */ /* 0x000fe200078e0062 */
[----:B------:R-:W-:Y:S02]  /*2110*/  LOP3.LUT R6, R176, 0x38, R9, 0xf8, !PT ;  /* 0x00000038b0067812 */ /* 0x000fe400078ef809 */
[----:B------:R-:W-:Y:S01]  /*2120*/  SHF.R.S32.HI R5, RZ, 0x6, R4 ;  /* 0x00000006ff057819 */ /* 0x000fe20000011404 */
[C---:B------:R-:W-:Y:S01]  /*2130*/  IMAD R143, R10.reuse, 0x1800, R178 ;  /* 0x000018000a8f7824 */ /* 0x040fe200078e02b2 */
[----:B------:R-:W-:Y:S01]  /*2140*/  SHF.R.S32.HI R15, RZ, 0x1f, R14 ;  /* 0x0000001fff0f7819 */ /* 0x000fe2000001140e */
[--C-:B------:R-:W-:Y:S01]  /*2150*/  IMAD R140, R10, 0x1800, R179.reuse ;  /* 0x000018000a8c7824 */ /* 0x100fe200078e02b3 */
[----:B------:R-:W-:Y:S01]  /*2160*/  LOP3.LUT R4, R176, 0x38, R8, 0xf8, !PT ;  /* 0x00000038b0047812 */ /* 0x000fe200078ef808 */
[C---:B------:R-:W-:Y:S01]  /*2170*/  IMAD R144, R5.reuse, 0x1800, R178 ;  /* 0x0000180005907824 */ /* 0x040fe200078e02b2 */
[-C--:B------:R-:W-:Y:S01]  /*2180*/  LOP3.LUT R6, R6, R177.reuse, RZ, 0x3c, !PT ;  /* 0x000000b106067212 */ /* 0x080fe200078e3cff */
[----:B------:R-:W-:Y:S01]  /*2190*/  IMAD R142, R5, 0x1800, R179 ;  /* 0x00001800058e7824 */ /* 0x000fe200078e02b3 */
[-C--:B------:R-:W-:Y:S01]  /*21a0*/  LEA.HI R20, R15, R14.reuse, RZ, 0x3 ;  /* 0x0000000e0f147211 */ /* 0x080fe200078f18ff */
[----:B------:R-:W-:Y:S01]  /*21b0*/  IMAD.SHL.U32 R129, R129, 0x2, RZ ;  /* 0x0000000281817824 */ /* 0x000fe200078e00ff */
[----:B------:R-:W-:Y:S01]  /*21c0*/  LOP3.LUT R5, R4, R177, RZ, 0x3c, !PT ;  /* 0x000000b104057212 */ /* 0x000fe200078e3cff */
[----:B------:R-:W-:Y:S01]  /*21d0*/  IMAD.IADD R143, R143, 0x1, R6 ;  /* 0x000000018f8f7824 */ /* 0x000fe200078e0206 */
[----:B------:R-:W-:-:S02]  /*21e0*/  LEA.HI R14, R15, R14, RZ, 0x6 ;  /* 0x0000000e0f0e7211 */ /* 0x000fc400078f30ff */
[----:B------:R-:W-:Y:S01]  /*21f0*/  SHF.R.S32.HI R15, RZ, 0x1f, R145 ;  /* 0x0000001fff0f7819 */ /* 0x000fe20000011491 */
[----:B------:R-:W-:Y:S01]  /*2200*/  IMAD.IADD R144, R144, 0x1, R5 ;  /* 0x0000000190907824 */ /* 0x000fe200078e0205 */
[C---:B------:R-:W-:Y:S02]  /*2210*/  LOP3.LUT R6, R167.reuse, 0x38, R9, 0xf8, !PT ;  /* 0x00000038a7067812 */ /* 0x040fe400078ef809 */
[----:B------:R-:W-:Y:S02]  /*2220*/  LOP3.LUT R12, R167, 0x38, R8, 0xf8, !PT ;  /* 0x00000038a70c7812 */ /* 0x000fe400078ef808 */
[----:B------:R-:W-:Y:S01]  /*2230*/  LOP3.LUT R5, R6, R223, RZ, 0x3c, !PT ;  /* 0x000000df06057212 */ /* 0x000fe200078e3cff */
[----:B------:R-:W-:Y:S01]  /*2240*/  IMAD R6, R15, R96, RZ ;  /* 0x000000600f067224 */ /* 0x000fe200078e02ff */
[----:B------:R-:W-:Y:S02]  /*2250*/  SHF.R.S32.HI R14, RZ, 0x6, R14 ;  /* 0x00000006ff0e7819 */ /* 0x000fe4000001140e */
[----:B------:R-:W-:Y:S01]  /*2260*/  LOP3.LUT R4, R176, 0x38, R20, 0xf8, !PT ;  /* 0x00000038b0047812 */ /* 0x000fe200078ef814 */
[----:B------:R-:W-:Y:S01]  /*2270*/  IMAD R107, R145, R97, R6 ;  /* 0x00000061916b7224 */ /* 0x000fe200078e0206 */
[----:B------:R-:W-:Y:S01]  /*2280*/  LOP3.LUT R13, R12, R223, RZ, 0x3c, !PT ;  /* 0x000000df0c0d7212 */ /* 0x000fe200078e3cff */
[----:B------:R-:W-:Y:S01]  /*2290*/  IMAD R141, R14, 0x1800, R178 ;  /* 0x000018000e8d7824 */ /* 0x000fe200078e02b2 */
[----:B------:R-:W-:Y:S01]  /*22a0*/  LOP3.LUT R6, R176, 0x18, R16, 0xf8, !PT ;  /* 0x00000018b0067812 */ /* 0x000fe200078ef810 */
[----:B------:R-:W-:Y:S01]  /*22b0*/  IMAD.IADD R140, R140, 0x1, R5 ;  /* 0x000000018c8c7824 */ /* 0x000fe200078e0205 */
[----:B------:R-:W-:Y:S01]  /*22c0*/  ISETP.GE.AND P4, PT, R19, UR5, PT ;  /* 0x0000000513007c0c */ /* 0x000fe2000bf86270 */
[----:B------:R-:W-:Y:S01]  /*22d0*/  IMAD.IADD R142, R142, 0x1, R13 ;  /* 0x000000018e8e7824 */ /* 0x000fe200078e020d */
[----:B------:R-:W-:Y:S01]  /*22e0*/  LOP3.LUT R12, R167, 0x38, R20, 0xf8, !PT ;  /* 0x00000038a70c7812 */ /* 0x000fe200078ef814 */
[----:B------:R-:W-:Y:S01]  /*22f0*/  IMAD R138, R14, 0x1800, R179 ;  /* 0x000018000e8a7824 */ /* 0x000fe200078e02b3 */
[----:B------:R-:W-:-:S02]  /*2300*/  LOP3.LUT R4, R4, R177, RZ, 0x3c, !PT ;  /* 0x000000b104047212 */ /* 0x000fc400078e3cff */
[----:B------:R-:W-:Y:S02]  /*2310*/  ISETP.GE.AND P0, PT, R23, UR4, PT ;  /* 0x0000000417007c0c */ /* 0x000fe4000bf06270 */
[----:B------:R-:W-:Y:S02]  /*2320*/  LOP3.LUT R5, R6, R177, RZ, 0x3c, !PT ;  /* 0x000000b106057212 */ /* 0x000fe400078e3cff */
[----:B------:R-:W-:Y:S02]  /*2330*/  SEL R6, RZ, 0x8, P4 ;  /* 0x00000008ff067807 */ /* 0x000fe40002000000 */
[----:B------:R-:W-:Y:S01]  /*2340*/  LOP3.LUT R13, R12, R223, RZ, 0x3c, !PT ;  /* 0x000000df0c0d7212 */ /* 0x000fe200078e3cff */
[----:B------:R-:W-:Y:S01]  /*2350*/  IMAD.IADD R5, R178, 0x1, R5 ;  /* 0x00000001b2057824 */ /* 0x000fe200078e0205 */
[----:B------:R-:W-:Y:S01]  /*2360*/  IADD3 R141, R141, R4, RZ ;  /* 0x000000048d8d7210 */ /* 0x000fe20007ffe0ff */
[----:B------:R-:W-:Y:S01]  /*2370*/  IMAD R4, R15, R90, RZ ;  /* 0x0000005a0f047224 */ /* 0x000fe200078e02ff */
[----:B------:R-:W-:Y:S01]  /*2380*/  IADD3 R133, R133, R26, RZ ;  /* 0x0000001a85857210 */ /* 0x000fe20007ffe0ff */
[----:B------:R-:W-:Y:S01]  /*2390*/  IMAD.IADD R138, R138, 0x1, R13 ;  /* 0x000000018a8a7824 */ /* 0x000fe200078e020d */
[----:B------:R-:W-:Y:S01]  /*23a0*/  LOP3.LUT P5, RZ, R195, 0x4, RZ, 0xc0, !PT ;  /* 0x00000004c3ff7812 */ /* 0x000fe200078ac0ff */
[----:B------:R-:W-:Y:S01]  /*23b0*/  IMAD R21, R145, R91, R4 ;  /* 0x0000005b91157224 */ /* 0x000fe200078e0204 */
[----:B------:R-:W-:Y:S01]  /*23c0*/  SEL R10, RZ, 0x20, P0 ;  /* 0x00000020ff0a7807 */ /* 0x000fe20000000000 */
[----:B------:R-:W-:Y:S01]  /*23d0*/  IMAD R13, R97, 0x60, RZ ;  /* 0x00000060610d7824 */ /* 0x000fe200078e02ff */
[----:B------:R-:W-:Y:S01]  /*23e0*/  LOP3.LUT R26, R7, R6, RZ, 0xfc, !PT ;  /* 0x00000006071a7212 */ /* 0x000fe200078efcff */
[----:B------:R-:W-:Y:S01]  /*23f0*/  IMAD R15, R91, 0x60, RZ ;  /* 0x000000605b0f7824 */ /* 0x000fe200078e02ff */
[----:B------:R-:W-:Y:S01]  /*2400*/  LOP3.LUT R6, R7, 0x1, RZ, 0xc0, !PT ;  /* 0x0000000107067812 */ /* 0x000fe200078ec0ff */
[----:B------:R-:W-:Y:S01]  /*2410*/  IMAD.IADD R108, R95, 0x1, R21 ;  /* 0x000000015f6c7824 */ /* 0x000fe200078e0215 */
[----:B------:R-:W-:Y:S01]  /*2420*/  SHF.R.S32.HI R124, RZ, 0x3, R8 ;  /* 0x00000003ff7c7819 */ /* 0x000fe20000011408 */
[----:B------:R-:W-:Y:S01]  /*2430*/  IMAD.IADD R106, R21, 0x1, R93 ;  /* 0x00000001156a7824 */ /* 0x000fe200078e025d */
[----:B------:R-:W-:-:S02]  /*2440*/  LOP3.LUT R7, R8, 0xfffffff8, RZ, 0xc0, !PT ;  /* 0xfffffff808077812 */ /* 0x000fc400078ec0ff */
[C---:B------:R-:W-:Y:S01]  /*2450*/  SHF.L.U64.HI R110, R96.reuse, 0x6, R97 ;  /* 0x00000006606e7819 */ /* 0x040fe20000010261 */
[----:B------:R-:W-:Y:S01]  /*2460*/  IMAD.WIDE.U32 R96, R96, 0x60, RZ ;  /* 0x0000006060607825 */ /* 0x000fe200078e00ff */
[C---:B------:R-:W-:Y:S02]  /*2470*/  SHF.L.U64.HI R112, R90.reuse, 0x6, R91 ;  /* 0x000000065a707819 */ /* 0x040fe4000001025b */
[----:B------:R-:W-:Y:S01]  /*2480*/  SEL R131, R131, 0xffffffe0, !P5 ;  /* 0xffffffe083837807 */ /* 0x000fe20006800000 */
[----:B------:R-:W-:Y:S01]  /*2490*/  IMAD.WIDE.U32 R90, R90, 0x60, RZ ;  /* 0x000000605a5a7825 */ /* 0x000fe200078e00ff */
[----:B------:R-:W-:Y:S02]  /*24a0*/  SHF.R.S32.HI R121, RZ, 0x3, R9 ;  /* 0x00000003ff797819 */ /* 0x000fe40000011409 */
[----:B------:R-:W-:Y:S01]  /*24b0*/  LOP3.LUT R8, R9, 0xfffffff8, RZ, 0xc0, !PT ;  /* 0xfffffff809087812 */ /* 0x000fe200078ec0ff */
[----:B------:R-:W-:Y:S01]  /*24c0*/  IMAD.IADD R134, R97, 0x1, R13 ;  /* 0x0000000161867824 */ /* 0x000fe200078e020d */
[----:B------:R-:W-:Y:S01]  /*24d0*/  LOP3.LUT R103, R11, R10, RZ, 0xfc, !PT ;  /* 0x0000000a0b677212 */ /* 0x000fe200078efcff */
[----:B------:R-:W-:Y:S01]  /*24e0*/  IMAD.IADD R136, R91, 0x1, R15 ;  /* 0x000000015b887824 */ /* 0x000fe200078e020f */
[----:B------:R-:W-:Y:S01]  /*24f0*/  LOP3.LUT R9, R20, 0xfffffff8, RZ, 0xc0, !PT ;  /* 0xfffffff814097812 */ /* 0x000fe200078ec0ff */
[----:B------:R-:W-:Y:S01]  /*2500*/  IMAD.IADD R137, R131, 0x1, R5 ;  /* 0x0000000183897824 */ /* 0x000fe200078e0205 */
[----:B------:R-:W-:-:S02]  /*2510*/  SHF.R.S32.HI R120, RZ, 0x3, R20 ;  /* 0x00000003ff787819 */ /* 0x000fc40000011414 */
[----:B------:R-:W-:Y:S01]  /*2520*/  IADD3 R109, R101, R107, RZ ;  /* 0x0000006b656d7210 */ /* 0x000fe20007ffe0ff */
[----:B------:R-:W-:Y:S01]  /*2530*/  IMAD.IADD R107, R107, 0x1, R99 ;  /* 0x000000016b6b7824 */ /* 0x000fe200078e0263 */
[C---:B------:R-:W-:Y:S02]  /*2540*/  LOP3.LUT R20, R26.reuse, 0x2, RZ, 0xc0, !PT ;  /* 0x000000021a147812 */ /* 0x040fe400078ec0ff */
[----:B------:R-:W-:Y:S02]  /*2550*/  LOP3.LUT R21, R26, 0x4, RZ, 0xc0, !PT ;  /* 0x000000041a157812 */ /* 0x000fe400078ec0ff */
[C---:B------:R-:W-:Y:S02]  /*2560*/  LOP3.LUT R27, R103.reuse, 0x2, RZ, 0xc0, !PT ;  /* 0x00000002671b7812 */ /* 0x040fe400078ec0ff */
[C---:B------:R-:W-:Y:S02]  /*2570*/  LOP3.LUT R28, R103.reuse, 0x4, RZ, 0xc0, !PT ;  /* 0x00000004671c7812 */ /* 0x040fe400078ec0ff */
[----:B------:R-:W-:-:S02]  /*2580*/  LOP3.LUT R105, R103, 0x8, RZ, 0xc0, !PT ;  /* 0x0000000867697812 */ /* 0x000fc400078ec0ff */
[----:B------:R-:W-:Y:S02]  /*2590*/  LOP3.LUT R104, R103, 0x10, RZ, 0xc0, !PT ;  /* 0x0000001067687812 */ /* 0x000fe400078ec0ff */
[----:B------:R-:W-:Y:S02]  /*25a0*/  SHF.R.S32.HI R4, RZ, 0x1f, R30 ;  /* 0x0000001fff047819 */ /* 0x000fe4000001141e */
[----:B0-----:R-:W-:Y:S02]  /*25b0*/  LEA.HI R148, R148, 0x8, RZ, 0x19 ;  /* 0x0000000894947811 */ /* 0x001fe400078fc8ff */
[----:B------:R-:W-:Y:S02]  /*25c0*/  LOP3.LUT R10, R11, 0x1, RZ, 0xc0, !PT ;  /* 0x000000010b0a7812 */ /* 0x000fe400078ec0ff */
[----:B------:R-:W-:Y:S02]  /*25d0*/  LOP3.LUT R26, R26, 0x8, RZ, 0xc0, !PT ;  /* 0x000000081a1a7812 */ /* 0x000fe400078ec0ff */
[----:B------:R-:W-:-:S02]  /*25e0*/  SHF.R.S32.HI R116, RZ, 0x1f, R7 ;  /* 0x0000001fff747819 */ /* 0x000fc40000011407 */
[----:B------:R-:W-:Y:S02]  /*25f0*/  SHF.R.S32.HI R115, RZ, 0x1f, R8 ;  /* 0x0000001fff737819 */ /* 0x000fe40000011408 */
[----:B------:R-:W-:Y:S02]  /*2600*/  SHF.R.S32.HI R114, RZ, 0x1f, R9 ;  /* 0x0000001fff727819 */ /* 0x000fe40000011409 */
[----:B------:R-:W-:Y:S02]  /*2610*/  LOP3.LUT R103, R103, 0x20, RZ, 0xc0, !PT ;  /* 0x0000002067677812 */ /* 0x000fe400078ec0ff */
[----:B----4-:R-:W-:-:S07]  /*2620*/  SHF.R.S32.HI R132, RZ, 0x1f, R102 ;  /* 0x0000001fff847819 */ /* 0x010fce0000011466 */
.L_x_562:
[----:B------:R-:W0:Y:S01]  /*2630*/  LDC R84, c[0x0][0x430] ;  /* 0x00010c00ff547b82 */ /* 0x000e220000000800 */
[----:B------:R-:W-:Y:S02]  /*2640*/  VIADD R24, R24, 0xffffffff ;  /* 0xffffffff18187836 */ /* 0x000fe40000000000 */
[----:B------:R-:W-:Y:S02]  /*2650*/  IMAD.MOV.U32 R31, RZ, RZ, RZ ;  /* 0x000000ffff1f7224 */ /* 0x000fe400078e00ff */
[----:B-1----:R-:W-:-:S03]  /*2660*/  IMAD R12, R24, 0x60, R117 ;  /* 0x00000060180c7824 */ /* 0x002fc600078e0275 */
[----:B------:R-:W1:Y:S01]  /*2670*/  LDC R128, c[0x0][0x3f4] ;  /* 0x0000fd00ff807b82 */ /* 0x000e620000000800 */
[----:B------:R-:W-:Y:S01]  /*2680*/  IMAD.IADD R36, R133, 0x1, R12 ;  /* 0x0000000185247824 */ /* 0x000fe200078e020c */
[----:B------:R-:W-:-:S03]  /*2690*/  ISETP.GE.AND P0, PT, R12, R25, PT ;  /* 0x000000190c00720c */ /* 0x000fc60003f06270 */
[----:B--2---:R-:W-:Y:S01]  /*26a0*/  IMAD.MOV.U32 R32, RZ, RZ, R36 ;  /* 0x000000ffff207224 */ /* 0x004fe200078e0024 */
[----:B------:R-:W-:Y:S02]  /*26b0*/  ISETP.GT.OR P0, PT, R117, 0x5f, P0 ;  /* 0x0000005f7500780c */ /* 0x000fe40000704670 */
[----:B0-----:R-:W-:-:S11]  /*26c0*/  ISETP.NE.AND P4, PT, R84, 0x1, PT ;  /* 0x000000015400780c */ /* 0x001fd60003f85270 */
[----:B------:R-:W0:Y:S08]  /*26d0*/  @!P0 LDC.64 R14, c[0x0][0x428] ;  /* 0x00010a00ff0e8b82 */ /* 0x000e300000000a00 */
[----:B------:R-:W2:Y:S08]  /*26e0*/  @!P0 LDC.64 R12, c[0x0][0x418] ;  /* 0x00010600ff0c8b82 */ /* 0x000eb00000000a00 */
[----:B------:R-:W3:Y:S08]  /*26f0*/  @P4 LDC R11, c[0x0][0x434] ;  /* 0x00010d00ff0b4b82 */ /* 0x000ef00000000800 */
[----:B----4-:R-:W4:Y:S01]  /*2700*/  @P4 LDC R34, c[0x0][0x438] ;  /* 0x00010e00ff224b82 */ /* 0x010f220000000800 */
[----:B---3--:R-:W-:-:S05]  /*2710*/  @P4 IMAD.HI.U32 R11, R36, R11, RZ ;  /* 0x0000000b240b4227 */ /* 0x008fca00078e00ff */
[----:B----4-:R-:W-:Y:S01]  /*2720*/  @P4 SHF.R.U32.HI R32, RZ, R34, R11 ;  /* 0x00000022ff204219 */ /* 0x010fe2000001160b */
[----:B0-----:R-:W-:-:S03]  /*2730*/  @!P0 IMAD R11, R132, R14, RZ ;  /* 0x0000000e840b8224 */ /* 0x001fc600078e02ff */
[--C-:B------:R-:W-:Y:S01]  /*2740*/  @!P0 SHF.R.S32.HI R33, RZ, 0x1f, R32.reuse ;  /* 0x0000001fff218819 */ /* 0x100fe20000011420 */
[C---:B------:R-:W-:Y:S02]  /*2750*/  @!P0 IMAD R11, R102.reuse, R15, R11 ;  /* 0x0000000f660b8224 */ /* 0x040fe400078e020b */
[----:B------:R-:W-:-:S04]  /*2760*/  @!P0 IMAD.WIDE.U32 R14, R102, R14, R32 ;  /* 0x0000000e660e8225 */ /* 0x000fc800078e0020 */
[----:B------:R-:W-:Y:S01]  /*2770*/  @!P0 IMAD.IADD R11, R15, 0x1, R11 ;  /* 0x000000010f0b8824 */ /* 0x000fe200078e020b */
[----:B--2---:R-:W-:-:S04]  /*2780*/  @!P0 LEA R12, P4, R14, R12, 0x2 ;  /* 0x0000000c0e0c8211 */ /* 0x004fc800078810ff */
[----:B------:R-:W-:-:S05]  /*2790*/  @!P0 LEA.HI.X R13, R14, R13, R11, 0x2, P4 ;  /* 0x0000000d0e0d8211 */ /* 0x000fca00020f140b */
[----:B------:R0:W5:Y:S01]  /*27a0*/  @!P0 LDG.E R31, desc[UR60][R12.64] ;  /* 0x0000003c0c1f8981 */ /* 0x000162000c1e1900 */
[----:B-1----:R-:W-:Y:S01]  /*27b0*/  ISETP.GE.AND P0, PT, R128, 0x1, PT ;  /* 0x000000018000780c */ /* 0x002fe20003f06270 */
[----:B------:R-:W-:Y:S01]  /*27c0*/  IMAD.MOV R11, RZ, RZ, -R32 ;  /* 0x000000ffff0b7224 */ /* 0x000fe200078e0a20 */
[----:B------:R-:W-:Y:S01]  /*27d0*/  ISETP.GT.AND P4, PT, R24, R130, PT ;  /* 0x000000821800720c */ /* 0x000fe20003f84270 */
[----:B------:R-:W-:Y:S01]  /*27e0*/  IMAD R33, R18, 0x4800, R5 ;  /* 0x0000480012217824 */ /* 0x000fe200078e0205 */
[----:B------:R-:W-:Y:S05]  /*27f0*/  YIELD ;  /* 0x0000000000007946 */ /* 0x000fea0003800000 */
[----:B------:R-:W-:Y:S01]  /*2800*/  IMAD R84, R84, R11, R36 ;  /* 0x0000000b54547224 */ /* 0x000fe200078e0224 */
[----:B------:R-:W-:Y:S01]  /*2810*/  BSSY B0, `(.L_x_457) ;  /* 0x00007ef000007945 */ /* 0x000fe20003800000 */
[----:B------:R-:W-:Y:S01]  /*2820*/  IMAD R11, R18, 0x4800, R137 ;  /* 0x00004800120b7824 */ /* 0x000fe200078e0289 */
[----:B------:R-:W-:Y:S01]  /*2830*/  P2R R127, PR, RZ, 0x10 ;  /* 0x00000010ff7f7803 */ /* 0x000fe20000000000 */
[----:B------:R-:W-:-:S03]  /*2840*/  IMAD R33, R33, 0x2, R126 ;  /* 0x0000000221217824 */ /* 0x000fc600078e027e */
[----:B------:R-:W-:Y:S01]  /*2850*/  LEA R32, R11, R126, 0x1 ;  /* 0x0000007e0b207211 */ /* 0x000fe200078e08ff */
[----:B0-----:R-:W-:Y:S06]  /*2860*/  @!P0 BRA `(.L_x_458) ;  /* 0x0000007400c88947 */ /* 0x001fec0003800000 */
[----:B------:R-:W-:Y:S01]  /*2870*/  SHF.R.S32.HI R85, RZ, 0x1f, R84 ;  /* 0x0000001fff557819 */ /* 0x000fe20000011454 */
[----:B------:R-:W-:Y:S01]  /*2880*/  ULDC.64 UR4, c[0x0][0x300] ;  /* 0x0000c00000047ab9 */ /* 0x000fe20000000a00 */
[----:B-----5:R-:W-:Y:S01]  /*2890*/  SHF.R.S32.HI R86, RZ, 0x1f, R31 ;  /* 0x0000001fff567819 */ /* 0x020fe2000001141f */
[----:B------:R-:W-:Y:S01]  /*28a0*/  IMAD.WIDE.U32 R12, R84, UR4, RZ ;  /* 0x00000004540c7c25 */ /* 0x000fe2000f8e00ff */
[----:B------:R-:W-:Y:S02]  /*28b0*/  ULDC.U8 UR6, c[0x0][0x410] ;  /* 0x0001040000067ab9 */ /* 0x000fe40000000000 */
[----:B------:R-:W-:Y:S01]  /*28c0*/  ISETP.NE.AND P0, PT, RZ, UR6, PT ;  /* 0x00000006ff007c0c */ /* 0x000fe2000bf05270 */
[----:B------:R-:W-:Y:S02]  /*28d0*/  IMAD R11, R85, UR4, RZ ;  /* 0x00000004550b7c24 */ /* 0x000fe4000f8e02ff */
[----:B------:R-:W-:Y:S02]  /*28e0*/  IMAD R34, R136, R24, RZ ;  /* 0x0000001888227224 */ /* 0x000fe400078e02ff */
[----:B------:R-:W-:Y:S01]  /*28f0*/  IMAD R11, R84, UR5, R11 ;  /* 0x00000005540b7c24 */ /* 0x000fe2000f8e020b */
[----:B------:R-:W-:Y:S01]  /*2900*/  ULDC.64 UR4, c[0x0][0x310] ;  /* 0x0000c40000047ab9 */ /* 0x000fe20000000a00 */
[----:B------:R-:W-:-:S02]  /*2910*/  IMAD R87, R24, -0x60, R25 ;  /* 0xffffffa018577824 */ /* 0x000fc400078e0219 */
[----:B------:R-:W-:Y:S02]  /*2920*/  IMAD R14, R86, UR4, RZ ;  /* 0x00000004560e7c24 */ /* 0x000fe4000f8e02ff */
[----:B------:R-:W-:Y:S01]  /*2930*/  IMAD.IADD R13, R13, 0x1, R11 ;  /* 0x000000010d0d7824 */ /* 0x000fe200078e020b */
[----:B------:R-:W-:Y:S01]  /*2940*/  SHF.R.S32.HI R11, RZ, 0x1f, R24 ;  /* 0x0000001fff0b7819 */ /* 0x000fe20000011418 */
[----:B------:R-:W-:Y:S01]  /*2950*/  IMAD R15, R31, UR5, R14 ;  /* 0x000000051f0f7c24 */ /* 0x000fe2000f8e020e */
[----:B------:R-:W-:Y:S01]  /*2960*/  VIMNMX R87, R87, 0x60, PT ;  /* 0x0000006057577848 */ /* 0x000fe20003fe0100 */
[----:B------:R-:W-:Y:S01]  /*2970*/  IMAD.WIDE.U32 R12, R31, UR4, R12 ;  /* 0x000000041f0c7c25 */ /* 0x000fe2000f8e000c */
[----:B------:R-:W-:-:S03]  /*2980*/  ULDC.64 UR4, c[0x0][0x308] ;  /* 0x0000c20000047ab9 */ /* 0x000fc60000000a00 */
[----:B------:R-:W-:Y:S02]  /*2990*/  IMAD R14, R134, R24, RZ ;  /* 0x00000018860e7224 */ /* 0x000fe400078e02ff */
[----:B------:R-:W-:Y:S02]  /*29a0*/  IMAD.IADD R13, R13, 0x1, R15 ;  /* 0x000000010d0d7824 */ /* 0x000fe400078e020f */
[----:B------:R-:W-:Y:S02]  /*29b0*/  IMAD R15, R4, UR4, RZ ;  /* 0x00000004040f7c24 */ /* 0x000fe4000f8e02ff */
[C---:B------:R-:W-:Y:S02]  /*29c0*/  IMAD R35, R11.reuse, R96, R14 ;  /* 0x000000600b237224 */ /* 0x040fe400078e020e */
[----:B------:R-:W-:Y:S02]  /*29d0*/  IMAD R37, R11, R90, R34 ;  /* 0x0000005a0b257224 */ /* 0x000fe400078e0222 */
[----:B------:R-:W-:-:S02]  /*29e0*/  IMAD R11, R30, UR5, R15 ;  /* 0x000000051e0b7c24 */ /* 0x000fc4000f8e020f */
[----:B------:R-:W-:Y:S01]  /*29f0*/  IMAD.WIDE.U32 R118, R30, UR4, R12 ;  /* 0x000000041e767c25 */ /* 0x000fe2000f8e000c */
[----:B------:R-:W-:-:S03]  /*2a00*/  ULDC.64 UR4, c[0x0][0x2e8] ;  /* 0x0000ba0000047ab9 */ /* 0x000fc60000000a00 */
[----:B------:R-:W-:Y:S01]  /*2a10*/  IMAD.IADD R11, R119, 0x1, R11 ;  /* 0x00000001770b7824 */ /* 0x000fe200078e020b */
[----:B------:R-:W-:Y:S01]  /*2a20*/  LEA R119, P4, R118, UR4, 0x1 ;  /* 0x0000000476777c11 */ /* 0x000fe2000f8808ff */
[----:B------:R-:W-:-:S03]  /*2a30*/  IMAD.WIDE.U32 R14, R96, R24, RZ ;  /* 0x00000018600e7225 */ /* 0x000fc600078e00ff */
[----:B------:R-:W-:Y:S01]  /*2a40*/  LEA.HI.X R118, R118, UR5, R11, 0x1, P4 ;  /* 0x0000000576767c11 */ /* 0x000fe2000a0f0c0b */
[----:B------:R-:W-:-:S04]  /*2a50*/  IMAD.WIDE.U32 R12, R90, R24, RZ ;  /* 0x000000185a0c7225 */ /* 0x000fc800078e00ff */
[----:B------:R-:W-:Y:S02]  /*2a60*/  IMAD.IADD R11, R15, 0x1, R35 ;  /* 0x000000010f0b7824 */ /* 0x000fe400078e0223 */
[----:B------:R-:W-:Y:S01]  /*2a70*/  IMAD.IADD R82, R13, 0x1, R37 ;  /* 0x000000010d527824 */ /* 0x000fe200078e0225 */
[----:B------:R-:W-:Y:S06]  /*2a80*/  @!P0 BRA `(.L_x_459) ;  /* 0x0000003800548947 */ /* 0x000fec0003800000 */
[----:B------:R-:W-:Y:S01]  /*2a90*/  ISETP.GE.AND P4, PT, R165, R87, PT ;  /* 0x00000057a500720c */ /* 0x000fe20003f86270 */
[----:B------:R-:W-:Y:S01]  /*2aa0*/  BSSY B1, `(.L_x_460) ;  /* 0x0000037000017945 */ /* 0x000fe20003800000 */
        /* <DEDUP_REMOVED lines=13> */
[----:B------:R-:W-:Y:S06]  /*2b80*/  @P4 BRA `(.L_x_461) ;  /* 0x0000000000a04947 */ /* 0x000fec0003800000 */
[----:B------:R-:W-:Y:S01]  /*2b90*/  IADD3 R37, P5, R100, R14, RZ ;  /* 0x0000000e64257210 */ /* 0x000fe20007fbe0ff */
[----:B------:R-:W-:Y:S01]  /*2ba0*/  ULDC.64 UR4, c[0x0][0x3e8] ;  /* 0x0000fa0000047ab9 */ /* 0x000fe20000000a00 */
[----:B------:R-:W-:Y:S01]  /*2bb0*/  IADD3 R39, P0, R94, R12, RZ ;  /* 0x0000000c5e277210 */ /* 0x000fe20007f1e0ff */
[----:B------:R-:W-:Y:S01]  /*2bc0*/  ULDC.64 UR6, c[0x0][0x400] ;  /* 0x0001000000067ab9 */ /* 0x000fe20000000a00 */
[----:B------:R-:W-:Y:S01]  /*2bd0*/  CS2R R78, SRZ ;  /* 0x00000000004e7805 */ /* 0x000fe2000001ff00 */
[----:B------:R-:W-:Y:S01]  /*2be0*/  IMAD.X R38, R11, 0x1, R109, P5 ;  /* 0x000000010b267824 */ /* 0x000fe200028e066d */
[----:B------:R-:W-:Y:S01]  /*2bf0*/  LEA R36, P5, R37, UR4, 0x1 ;  /* 0x0000000425247c11 */ /* 0x000fe2000f8a08ff */
[----:B------:R-:W-:Y:S01]  /*2c00*/  IMAD.X R40, R82, 0x1, R108, P0 ;  /* 0x0000000152287824 */ /* 0x000fe200000e066c */
[----:B------:R-:W-:Y:S02]  /*2c10*/  ISETP.GE.AND P0, PT, R160, R128, PT ;  /* 0x00000080a000720c */ /* 0x000fe40003f06270 */
[----:B------:R-:W-:-:S02]  /*2c20*/  CS2R R74, SRZ ;  /* 0x00000000004a7805 */ /* 0x000fc4000001ff00 */
[----:B------:R-:W-:Y:S02]  /*2c30*/  LEA.HI.X R37, R37, UR5, R38, 0x1, P5 ;  /* 0x0000000525257c11 */ /* 0x000fe4000a8f0c26 */
[----:B------:R-:W-:Y:S02]  /*2c40*/  CS2R R80, SRZ ;  /* 0x0000000000507805 */ /* 0x000fe4000001ff00 */
[C---:B------:R-:W-:Y:S02]  /*2c50*/  LEA R38, P5, R39.reuse, UR6, 0x1 ;  /* 0x0000000627267c11 */ /* 0x040fe4000f8a08ff */
[----:B------:R-:W-:Y:S02]  /*2c60*/  CS2R R76, SRZ ;  /* 0x00000000004c7805 */ /* 0x000fe4000001ff00 */
[----:B------:R-:W-:Y:S02]  /*2c70*/  LEA.HI.X R39, R39, UR7, R40, 0x1, P5 ;  /* 0x0000000727277c11 */ /* 0x000fe4000a8f0c28 */
[-C--:B------:R-:W-:Y:S01]  /*2c80*/  ISETP.GE.AND P5, PT, R169, R128.reuse, PT ;  /* 0x00000080a900720c */ /* 0x080fe20003fa6270 */
[----:B------:R0:W5:Y:S04]  /*2c90*/  @!P0 LDG.E.64 R78, desc[UR60][R36.64] ;  /* 0x0000003c244e8981 */ /* 0x000168000c1e1b00 */
[----:B------:R0:W5:Y:S01]  /*2ca0*/  @!P0 LDG.E.64 R80, desc[UR60][R38.64] ;  /* 0x0000003c26508981 */ /* 0x000162000c1e1b00 */
[----:B------:R-:W-:-:S07]  /*2cb0*/  ISETP.GE.AND P0, PT, R168, R128, PT ;  /* 0x00000080a800720c */ /* 0x000fce0003f06270 */
[----:B------:R0:W5:Y:S04]  /*2cc0*/  @!P5 LDG.E.64 R74, desc[UR60][R36.64+0x20] ;  /* 0x0000203c244ad981 */ /* 0x000168000c1e1b00 */
[----:B------:R0:W5:Y:S01]  /*2cd0*/  @!P5 LDG.E.64 R76, desc[UR60][R38.64+0x20] ;  /* 0x0000203c264cd981 */ /* 0x000162000c1e1b00 */
[----:B------:R-:W-:Y:S02]  /*2ce0*/  ISETP.GE.AND P5, PT, R171, R128, PT ;  /* 0x00000080ab00720c */ /* 0x000fe40003fa6270 */
[----:B------:R-:W-:Y:S02]  /*2cf0*/  CS2R R70, SRZ ;  /* 0x0000000000467805 */ /* 0x000fe4000001ff00 */
[----:B------:R-:W-:Y:S02]  /*2d00*/  CS2R R72, SRZ ;  /* 0x0000000000487805 */ /* 0x000fe4000001ff00 */
[----:B------:R-:W-:-:S02]  /*2d10*/  CS2R R66, SRZ ;  /* 0x0000000000427805 */ /* 0x000fc4000001ff00 */
[----:B------:R-:W-:Y:S01]  /*2d20*/  CS2R R68, SRZ ;  /* 0x0000000000447805 */ /* 0x000fe2000001ff00 */
[----:B------:R0:W5:Y:S04]  /*2d30*/  @!P0 LDG.E.64 R70, desc[UR60][R36.64+0x40] ;  /* 0x0000403c24468981 */ /* 0x000168000c1e1b00 */
[----:B------:R0:W5:Y:S01]  /*2d40*/  @!P0 LDG.E.64 R72, desc[UR60][R38.64+0x40] ;  /* 0x0000403c26488981 */ /* 0x000162000c1e1b00 */
[----:B------:R-:W-:-:S03]  /*2d50*/  ISETP.GE.AND P0, PT, R170, R128, PT ;  /* 0x00000080aa00720c */ /* 0x000fc60003f06270 */
        /* <DEDUP_REMOVED lines=8> */
[----:B------:R0:W5:Y:S04]  /*2de0*/  @!P0 LDG.E.64 R64, desc[UR60][R38.64+0x80] ;  /* 0x0000803c26408981 */ /* 0x000168000c1e1b00 */
[----:B------:R0:W5:Y:S04]  /*2df0*/  @!P5 LDG.E.64 R58, desc[UR60][R36.64+0xa0] ;  /* 0x0000a03c243ad981 */ /* 0x000168000c1e1b00 */
[----:B------:R0:W5:Y:S02]  /*2e00*/  @!P5 LDG.E.64 R60, desc[UR60][R38.64+0xa0] ;  /* 0x0000a03c263cd981 */ /* 0x000164000c1e1b00 */
.L_x_461:
[----:B------:R-:W-:Y:S05]  /*2e10*/  BSYNC B1 ;  /* 0x0000000000017941 */ /* 0x000fea0003800000 */
.L_x_460:
[----:B------:R-:W-:Y:S01]  /*2e20*/  ISETP.GE.AND P5, PT, R224, R87, PT ;  /* 0x00000057e000720c */ /* 0x000fe20003fa6270 */
[----:B------:R-:W-:Y:S01]  /*2e30*/  BSSY B1, `(.L_x_462) ;  /* 0x0000037000017945 */ /* 0x000fe20003800000 */
[----:B0-----:R-:W-:Y:S02]  /*2e40*/  CS2R R38, SRZ ;  /* 0x0000000000267805 */ /* 0x001fe4000001ff00 */
        /* <DEDUP_REMOVED lines=8> */
[----:B------:R-:W-:Y:S01]  /*2ed0*/  CS2R R52, SRZ ;  /* 0x0000000000347805 */ /* 0x000fe2000001ff00 */
[----:B-----5:R-:W-:Y:S01]  /*2ee0*/  IMAD.MOV.U32 R88, RZ, RZ, R58 ;  /* 0x000000ffff587224 */ /* 0x020fe200078e003a */
[----:B------:R-:W-:Y:S01]  /*2ef0*/  CS2R R56, SRZ ;  /* 0x0000000000387805 */ /* 0x000fe2000001ff00 */
[----:B------:R-:W-:Y:S01]  /*2f00*/  IMAD.MOV.U32 R83, RZ, RZ, R59 ;  /* 0x000000ffff537224 */ /* 0x000fe200078e003b */
[----:B------:R-:W-:Y:S06]  /*2f10*/  @P5 BRA `(.L_x_463) ;  /* 0x0000000000a05947 */ /* 0x000fec0003800000 */
[----:B------:R-:W-:Y:S01]  /*2f20*/  IADD3 R14, P0, P6, R100, R14, R111 ;  /* 0x0000000e640e7210 */ /* 0x000fe20007e1e06f */
[----:B------:R-:W-:Y:S01]  /*2f30*/  ULDC.64 UR4, c[0x0][0x3e8] ;  /* 0x0000fa0000047ab9 */ /* 0x000fe20000000a00 */
[----:B------:R-:W-:Y:S01]  /*2f40*/  ULDC.64 UR6, c[0x0][0x400] ;  /* 0x0001000000067ab9 */ /* 0x000fe20000000a00 */
[----:B------:R-:W-:Y:S02]  /*2f50*/  CS2R R54, SRZ ;  /* 0x0000000000367805 */ /* 0x000fe4000001ff00 */
[----:B------:R-:W-:Y:S02]  /*2f60*/  IADD3.X R13, R109, R11, R110, P0, P6 ;  /* 0x0000000b6d0d7210 */ /* 0x000fe400007ec46e */
[----:B------:R-:W-:Y:S02]  /*2f70*/  CS2R R56, SRZ ;  /* 0x0000000000387805 */ /* 0x000fe4000001ff00 */
[----:B------:R-:W-:-:S04]  /*2f80*/  IADD3 R11, P0, P6, R94, R12, R113 ;  /* 0x0000000c5e0b7210 */ /* 0x000fc80007e1e071 */
[----:B------:R-:W-:Y:S02]  /*2f90*/  IADD3.X R82, R108, R82, R112, P0, P6 ;  /* 0x000000526c527210 */ /* 0x000fe400007ec470 */
[----:B------:R-:W-:-:S04]  /*2fa0*/  LEA R12, P0, R14, UR4, 0x1 ;  /* 0x000000040e0c7c11 */ /* 0x000fc8000f8008ff */
[----:B------:R-:W-:Y:S02]  /*2fb0*/  LEA.HI.X R13, R14, UR5, R13, 0x1, P0 ;  /* 0x000000050e0d7c11 */ /* 0x000fe400080f0c0d */
[----:B------:R-:W-:-:S04]  /*2fc0*/  LEA R14, P0, R11, UR6, 0x1 ;  /* 0x000000060b0e7c11 */ /* 0x000fc8000f8008ff */
[----:B------:R-:W-:Y:S02]  /*2fd0*/  LEA.HI.X R15, R11, UR7, R82, 0x1, P0 ;  /* 0x000000070b0f7c11 */ /* 0x000fe400080f0c52 */
[----:B------:R-:W-:Y:S02]  /*2fe0*/  ISETP.GE.AND P0, PT, R160, R128, PT ;  /* 0x00000080a000720c */ /* 0x000fe40003f06270 */
[----:B------:R-:W-:Y:S02]  /*2ff0*/  CS2R R50, SRZ ;  /* 0x0000000000327805 */ /* 0x000fe4000001ff00 */
[----:B------:R-:W-:-:S09]  /*3000*/  CS2R R52, SRZ ;  /* 0x0000000000347805 */ /* 0x000fd2000001ff00 */
[----:B------:R0:W5:Y:S04]  /*3010*/  @!P0 LDG.E.64 R54, desc[UR60][R12.64] ;  /* 0x0000003c0c368981 */ /* 0x000168000c1e1b00 */
[----:B------:R0:W5:Y:S01]  /*3020*/  @!P0 LDG.E.64 R56, desc[UR60][R14.64] ;  /* 0x0000003c0e388981 */ /* 0x000162000c1e1b00 */
        /* <DEDUP_REMOVED lines=20> */
[----:B------:R-:W-:-:S13]  /*3170*/  ISETP.GE.AND P0, PT, R172, R128, PT ;  /* 0x00000080ac00720c */ /* 0x000fda0003f06270 */
[----:B------:R0:W5:Y:S04]  /*3180*/  @!P0 LDG.E.64 R34, desc[UR60][R12.64+0xa0] ;  /* 0x0000a03c0c228981 */ /* 0x000168000c1e1b00 */
[----:B------:R0:W5:Y:S02]  /*3190*/  @!P0 LDG.E.64 R36, desc[UR60][R14.64+0xa0] ;  /* 0x0000a03c0e248981 */ /* 0x000164000c1e1b00 */
.L_x_463:
[----:B------:R-:W-:Y:S05]  /*31a0*/  BSYNC B1 ;  /* 0x0000000000017941 */ /* 0x000fea0003800000 */
.L_x_462:
[----:B------:R-:W2:Y:S01]  /*31b0*/  LDL R11, [R1+0x30] ;  /* 0x00003000010b7983 */ /* 0x000ea20000100800 */
[----:B0-----:R-:W-:Y:S01]  /*31c0*/  MOV R12, R63 ;  /* 0x0000003f000c7202 */ /* 0x001fe20000000f00 */
[----:B------:R-:W-:Y:S01]  /*31d0*/  IMAD.MOV.U32 R13, RZ, RZ, R70 ;  /* 0x000000ffff0d7224 */ /* 0x000fe200078e0046 */
[----:B------:R-:W-:Y:S01]  /*31e0*/  PRMT R204, R88, 0x5410, R83 ;  /* 0x0000541058cc7816 */ /* 0x000fe20000000053 */
        /* <DEDUP_REMOVED lines=8> */
[----:B------:R-:W-:-:S03]  /*3270*/  IMAD.MOV.U32 R12, RZ, RZ, R75 ;  /* 0x000000ffff0c7224 */ /* 0x000fc600078e004b */
[----:B------:R-:W-:Y:S01]  /*3280*/  PRMT R152, R14, 0x5410, R13 ;  /* 0x000054100e987816 */ /* 0x000fe2000000000d */
[----:B------:R-:W-:Y:S01]  /*3290*/  IMAD.MOV.U32 R14, RZ, RZ, R60 ;  /* 0x000000ffff0e7224 */ /* 0x000fe200078e003c */
[----:B------:R-:W-:Y:S01]  /*32a0*/  PRMT R213, R213, 0x5410, R12 ;  /* 0x00005410d5d57816 */ /* 0x000fe2000000000c */
[----:B------:R-:W-:Y:S01]  /*32b0*/  IMAD.MOV.U32 R13, RZ, RZ, R61 ;  /* 0x000000ffff0d7224 */ /* 0x000fe200078e003d */
[----:B------:R-:W-:-:S04]  /*32c0*/  MOV R12, R64 ;  /* 0x00000040000c7202 */ /* 0x000fc80000000f00 */
[----:B------:R-:W-:Y:S01]  /*32d0*/  PRMT R205, R14, 0x5410, R13 ;  /* 0x000054100ecd7816 */ /* 0x000fe2000000000d */
[----:B------:R-:W-:Y:S02]  /*32e0*/  IMAD.MOV.U32 R14, RZ, RZ, R68 ;  /* 0x000000ffff0e7224 */ /* 0x000fe400078e0044 */
[----:B------:R-:W-:-:S05]  /*32f0*/  IMAD.MOV.U32 R13, RZ, RZ, R69 ;  /* 0x000000ffff0d7224 */ /* 0x000fca00078e0045 */
[----:B------:R-:W-:Y:S01]  /*3300*/  PRMT R208, R13, 0x7610, R208 ;  /* 0x000076100dd07816 */ /* 0x000fe200000000d0 */
[----:B------:R-:W-:Y:S01]  /*3310*/  IMAD.MOV.U32 R13, RZ, RZ, R80 ;  /* 0x000000ffff0d7224 */ /* 0x000fe200078e0050 */
[----:B--2---:R-:W-:Y:S01]  /*3320*/  R2UR UR4, R11 ;  /* 0x000000000b0472ca */ /* 0x004fe200000e0000 */
[----:B------:R-:W-:-:S05]  /*3330*/  IMAD.MOV.U32 R11, RZ, RZ, R62 ;  /* 0x000000ffff0b7224 */ /* 0x000fca00078e003e */
[----:B------:R-:W-:Y:S01]  /*3340*/  PRMT R207, R207, 0x5410, R11 ;  /* 0x00005410cfcf7816 */ /* 0x000fe2000000000b */
[----:B------:R-:W-:-:S03]  /*3350*/  IMAD.MOV.U32 R11, RZ, RZ, R66 ;  /* 0x000000ffff0b7224 */ /* 0x000fc600078e0042 */
[----:B------:R-:W-:Y:S01]  /*3360*/  PRMT R207, R12, 0x7610, R207 ;  /* 0x000076100ccf7816 */ /* 0x000fe200000000cf */
[----:B------:R-:W-:Y:S01]  /*3370*/  IMAD.MOV.U32 R12, RZ, RZ, R73 ;  /* 0x000000ffff0c7224 */ /* 0x000fe200078e0049 */
[----:B------:R-:W-:Y:S01]  /*3380*/  PRMT R209, R209, 0x5410, R11 ;  /* 0x00005410d1d17816 */ /* 0x000fe2000000000b */
[----:B------:R-:W-:Y:S01]  /*3390*/  IMAD.MOV.U32 R11, RZ, RZ, R74 ;  /* 0x000000ffff0b7224 */ /* 0x000fe200078e004a */
[----:B------:R-:W-:Y:S02]  /*33a0*/  UISETP.NE.AND UP0, UPT, UR4, 0x3, UPT ;  /* 0x000000030400788c */ /* 0x000fe4000bf05270 */
[----:B------:R-:W-:Y:S01]  /*33b0*/  PRMT R211, R12, 0x7610, R211 ;  /* 0x000076100cd37816 */ /* 0x000fe200000000d3 */
[----:B------:R-:W-:Y:S01]  /*33c0*/  IMAD.MOV.U32 R12, RZ, RZ, R77 ;  /* 0x000000ffff0c7224 */ /* 0x000fe200078e004d */
[----:B------:R-:W-:Y:S01]  /*33d0*/  PRMT R212, R212, 0x5410, R11 ;  /* 0x00005410d4d47816 */ /* 0x000fe2000000000b */
[----:B------:R-:W-:Y:S01]  /*33e0*/  IMAD.MOV.U32 R11, RZ, RZ, R65 ;  /* 0x000000ffff0b7224 */ /* 0x000fe200078e0041 */
[----:B------:R-:W-:-:S02]  /*33f0*/  PLOP3.LUT P0, PT, PT, PT, UP0, 0x80, 0x0 ;  /* 0x000000000000781c */ /* 0x000fc40003f0f008 */
[----:B------:R-:W-:Y:S01]  /*3400*/  PRMT R213, R12, 0x7610, R213 ;  /* 0x000076100cd57816 */ /* 0x000fe200000000d5 */
[----:B-----5:R-:W-:Y:S01]  /*3410*/  IMAD.MOV.U32 R12, RZ, RZ, R38 ;  /* 0x000000ffff0c7224 */ /* 0x020fe200078e0026 */
        /* <DEDUP_REMOVED lines=8> */
[----:B------:R-:W-:Y:S02]  /*34a0*/  MOV R13, R35 ;  /* 0x00000023000d7202 */ /* 0x000fe40000000f00 */
[----:B------:R-:W-:Y:S01]  /*34b0*/  PRMT R212, R11, 0x7610, R212 ;  /* 0x000076100bd47816 */ /* 0x000fe200000000d4 */
[----:B------:R-:W-:Y:S01]  /*34c0*/  IMAD.MOV.U32 R11, RZ, RZ, R39 ;  /* 0x000000ffff0b7224 */ /* 0x000fe200078e0027 */
[----:B------:R-:W-:-:S04]  /*34d0*/  PRMT R83, R14, 0x5410, R13 ;  /* 0x000054100e537816 */ /* 0x000fc8000000000d */
[----:B------:R-:W-:Y:S01]  /*34e0*/  PRMT R123, R12, 0x5410, R11 ;  /* 0x000054100c7b7816 */ /* 0x000fe2000000000b */
[----:B------:R-:W-:Y:S02]  /*34f0*/  IMAD.MOV.U32 R12, RZ, RZ, R42 ;  /* 0x000000ffff0c7224 */ /* 0x000fe400078e002a */
[----:B------:R-:W-:-:S05]  /*3500*/  IMAD.MOV.U32 R11, RZ, RZ, R43 ;  /* 0x000000ffff0b7224 */ /* 0x000fca00078e002b */
        /* <DEDUP_REMOVED lines=10> */
[----:B------:R-:W-:Y:S01]  /*35b0*/  IMAD.MOV.U32 R11, RZ, RZ, R37 ;  /* 0x000000ffff0b7224 */ /* 0x000fe200078e0025 */
[----:B------:R-:W-:-:S04]  /*35c0*/  MOV R12, R36 ;  /* 0x00000024000c7202 */ /* 0x000fc80000000f00 */
        /* <DEDUP_REMOVED lines=16> */
[----:B------:R-:W-:Y:S06]  /*36d0*/  @!P0 BRA `(.L_x_464) ;  /* 0x0000000000048947 */ /* 0x000fec0003800000 */
[----:B------:R-:W-:Y:S01]  /*36e0*/  BPT.TRAP 0x1 ;  /* 0x000000040000795c */ /* 0x000fe20000300000 */
.L_x_464:
[----:B------:R-:W-:Y:S01]  /*36f0*/  IMAD R88, R18, 0x8, R2 ;  /* 0x0000000812587824 */ /* 0x000fe200078e0202 */
[----:B------:R-:W-:Y:S01]  /*3700*/  SHF.L.U32 R89, R166, 0x1f, RZ ;  /* 0x0000001fa6597819 */ /* 0x000fe200000006ff */
[----:B------:R-:W-:Y:S03]  /*3710*/  BSSY B1, `(.L_x_465) ;  /* 0x0000003000017945 */ /* 0x000fe60003800000 */
[----:B------:R-:W0:Y:S02]  /*3720*/  SYNCS.PHASECHK.TRANS64.TRYWAIT P6, [R88+URZ+0x2a890], R89 ;  /* 0x02a89059580075a7 */ /* 0x000e2400080c017f */
[----:B0-----:R-:W-:Y:S05]  /*3730*/  @!P6 BRA `(.L_x_466) ;  /* 0x000001ac00d8e947 */ /* 0x001fea0003800000 */
.L_x_786:
[----:B------:R-:W-:Y:S05]  /*3740*/  BSYNC B1 ;  /* 0x0000000000017941 */ /* 0x000fea0003800000 */
.L_x_465:
[----:B------:R-:W-:-:S03]  /*3750*/  UMOV UR4, 0xffffffff ;  /* 0xffffffff00047882 */ /* 0x000fc60000000000 */
[----:B------:R-:W-:Y:S05]  /*3760*/  BRA.DIV UR4, `(.L_x_467) ;  /* 0x000001ae04e07947 */ /* 0x000fea000b800000 */
[----:B------:R1:W2:Y:S04]  /*3770*/  SHFL.IDX PT, R82, R118, RZ, 0x1c1f ;  /* 0x001c1fff76527589 */ /* 0x0002a800000e0000 */
[----:B------:R1:W3:Y:S02]  /*3780*/  SHFL.IDX PT, R11, R119, RZ, 0x1c1f ;  /* 0x001c1fff770b7589 */ /* 0x0002e400000e0000 */
.L_x_790:
[----:B------:R-:W-:Y:S04]  /*3790*/  BSSY B1, `(.L_x_468) ;  /* 0x0000167000017945 */ /* 0x000fe80003800000 */
[----:B------:R-:W-:Y:S05]  /*37a0*/  @P4 BRA `(.L_x_469) ;  /* 0x0000001400944947 */ /* 0x000fea0003800000 */
[----:B------:R-:W-:Y:S01]  /*37b0*/  ISETP.NE.AND P4, PT, R10, RZ, PT ;  /* 0x000000ff0a00720c */ /* 0x000fe20003f85270 */
[----:B------:R-:W-:-:S12]  /*37c0*/  BSSY B2, `(.L_x_470) ;  /* 0x0000039000027945 */ /* 0x000fd80003800000 */
[----:B------:R-:W-:Y:S05]  /*37d0*/  @!P4 BRA `(.L_x_471) ;  /* 0x0000000000dcc947 */ /* 0x000fea0003800000 */
[----:B------:R4:W0:Y:S01]  /*37e0*/  LDS.128 R12, [R33] ;  /* 0x00000000210c7984 */ /* 0x0008220000000c00 */
[----:B------:R-:W-:Y:S01]  /*37f0*/  ISETP.GE.AND P4, PT, R160, R128, PT ;  /* 0x00000080a000720c */ /* 0x000fe20003f86270 */
[----:B------:R-:W-:-:S12]  /*3800*/  BSSY B3, `(.L_x_472) ;  /* 0x0000031000037945 */ /* 0x000fd80003800000 */
[----:B----4-:R-:W-:Y:S05]  /*3810*/  @P4 BRA `(.L_x_473) ;  /* 0x0000000000bc4947 */ /* 0x010fea0003800000 */
[--C-:B------:R-:W-:Y:S02]  /*3820*/  SHF.R.U64 R78, R78, 0x10, R79.reuse ;  /* 0x000000104e4e7819 */ /* 0x100fe4000000124f */
[----:B------:R-:W-:Y:S02]  /*3830*/  SHF.R.U32.HI R151, RZ, 0x10, R79 ;  /* 0x00000010ff977819 */ /* 0x000fe4000001164f */
[--C-:B------:R-:W-:Y:S02]  /*3840*/  SHF.R.U64 R79, R80, 0x10, R81.reuse ;  /* 0x00000010504f7819 */ /* 0x100fe40000001251 */
[----:B------:R-:W-:Y:S02]  /*3850*/  SHF.R.U32.HI R80, RZ, 0x10, R81 ;  /* 0x00000010ff507819 */ /* 0x000fe40000011651 */
[C---:B------:R-:W-:Y:S02]  /*3860*/  PRMT R81, R153.reuse, 0x5410, R79 ;  /* 0x0000541099517816 */ /* 0x040fe4000000004f */
[----:B------:R-:W-:-:S02]  /*3870*/  PRMT R79, R153, 0x5432, R80 ;  /* 0x00005432994f7816 */ /* 0x000fc40000000050 */
[C---:B------:R-:W-:Y:S02]  /*3880*/  PRMT R78, R152.reuse, 0x5432, R78 ;  /* 0x00005432984e7816 */ /* 0x040fe4000000004e */
[----:B0-----:R-:W-:Y:S02]  /*3890*/  LOP3.LUT R154, R13, 0xffff0000, RZ, 0xc0, !PT ;  /* 0xffff00000d9a7812 */ /* 0x001fe400078ec0ff */
[C---:B------:R-:W-:Y:S01]  /*38a0*/  LOP3.LUT R153, R81.reuse, 0xffff0000, RZ, 0xc0, !PT ;  /* 0xffff000051997812 */ /* 0x040fe200078ec0ff */
[----:B------:R-:W-:Y:S01]  /*38b0*/  IMAD.U32 R81, R81, 0x10000, RZ ;  /* 0x0001000051517824 */ /* 0x000fe200078e00ff */
[----:B------:R-:W-:Y:S01]  /*38c0*/  PRMT R151, R152, 0x5410, R151 ;  /* 0x0000541098977816 */ /* 0x000fe20000000097 */
[----:B------:R-:W-:Y:S01]  /*38d0*/  IMAD.U32 R152, R13, 0x10000, RZ ;  /* 0x000100000d987824 */ /* 0x000fe200078e00ff */
[----:B------:R-:W-:Y:S01]  /*38e0*/  LOP3.LUT R13, R78, 0xffff0000, RZ, 0xc0, !PT ;  /* 0xffff00004e0d7812 */ /* 0x000fe200078ec0ff */
[----:B------:R-:W-:Y:S01]  /*38f0*/  FMUL.FTZ R80, R154, R153 ;  /* 0x000000999a507220 */ /* 0x000fe20000410000 */
[----:B------:R-:W-:-:S03]  /*3900*/  IMAD.U32 R78, R78, 0x10000, RZ ;  /* 0x000100004e4e7824 */ /* 0x000fc600078e00ff */
[-C--:B------:R-:W-:Y:S01]  /*3910*/  FFMA.FTZ R80, R152, R13.reuse, -R80 ;  /* 0x0000000d98507223 */ /* 0x080fe20000010850 */
[----:B------:R-:W-:Y:S01]  /*3920*/  FMUL.FTZ R13, R154, R13 ;  /* 0x0000000d9a0d7220 */ /* 0x000fe20000410000 */
[C---:B------:R-:W-:Y:S01]  /*3930*/  IMAD.U32 R154, R151.reuse, 0x10000, RZ ;  /* 0x00010000979a7824 */ /* 0x040fe200078e00ff */
[----:B------:R-:W-:Y:S02]  /*3940*/  LOP3.LUT R151, R151, 0xffff0000, RZ, 0xc0, !PT ;  /* 0xffff000097977812 */ /* 0x000fe400078ec0ff */
[----:B------:R-:W-:Y:S01]  /*3950*/  FFMA.FTZ R13, R152, R153, R13 ;  /* 0x00000099980d7223 */ /* 0x000fe2000001000d */
[C---:B------:R-:W-:Y:S01]  /*3960*/  LOP3.LUT R153, R14.reuse, 0xffff0000, RZ, 0xc0, !PT ;  /* 0xffff00000e997812 */ /* 0x040fe200078ec0ff */
[C---:B------:R-:W-:Y:S01]  /*3970*/  IMAD.U32 R152, R79.reuse, 0x10000, RZ ;  /* 0x000100004f987824 */ /* 0x040fe200078e00ff */
[----:B------:R-:W-:Y:S01]  /*3980*/  LOP3.LUT R79, R79, 0xffff0000, RZ, 0xc0, !PT ;  /* 0xffff00004f4f7812 */ /* 0x000fe200078ec0ff */
[----:B------:R-:W-:Y:S01]  /*3990*/  IMAD.U32 R14, R14, 0x10000, RZ ;  /* 0x000100000e0e7824 */ /* 0x000fe200078e00ff */
[----:B------:R-:W-:Y:S01]  /*39a0*/  F2FP.BF16.F32.PACK_AB R13, R13, R80 ;  /* 0x000000500d0d723e */ /* 0x000fe200000010ff */
[C---:B------:R-:W-:Y:S01]  /*39b0*/  FMUL.FTZ R155, R153.reuse, R152 ;  /* 0x00000098999b7220 */ /* 0x040fe20000410000 */
[----:B------:R-:W-:-:S03]  /*39c0*/  FMUL.FTZ R153, R153, R154 ;  /* 0x0000009a99997220 */ /* 0x000fc60000410000 */
[C---:B------:R-:W-:Y:S01]  /*39d0*/  FFMA.FTZ R155, R14.reuse, R154, -R155 ;  /* 0x0000009a0e9b7223 */ /* 0x040fe2000001089b */
[----:B------:R-:W-:Y:S01]  /*39e0*/  FFMA.FTZ R153, R14, R152, R153 ;  /* 0x000000980e997223 */ /* 0x000fe20000010099 */
[C---:B------:R-:W-:Y:S01]  /*39f0*/  LOP3.LUT R14, R15.reuse, 0xffff0000, RZ, 0xc0, !PT ;  /* 0xffff00000f0e7812 */ /* 0x040fe200078ec0ff */
[----:B------:R-:W-:-:S03]  /*3a00*/  IMAD.U32 R15, R15, 0x10000, RZ ;  /* 0x000100000f0f7824 */ /* 0x000fc600078e00ff */
        /* <DEDUP_REMOVED lines=11> */
[----:B------:R-:W-:-:S05]  /*3ac0*/  FFMA.FTZ R15, R12, R81, R15 ;  /* 0x000000510c0f7223 */ /* 0x000fca000001000f */
[----:B------:R-:W-:Y:S01]  /*3ad0*/  F2FP.BF16.F32.PACK_AB R79, R15, R79 ;  /* 0x0000004f0f4f723e */ /* 0x000fe200000010ff */
[----:B------:R-:W-:Y:S01]  /*3ae0*/  IMAD.MOV.U32 R15, RZ, RZ, R14 ;  /* 0x000000ffff0f7224 */ /* 0x000fe200078e000e */
[----:B------:R-:W-:-:S03]  /*3af0*/  MOV R14, R153 ;  /* 0x00000099000e7202 */ /* 0x000fc60000000f00 */
[----:B------:R-:W-:-:S07]  /*3b00*/  IMAD.MOV.U32 R12, RZ, RZ, R79 ;  /* 0x000000ffff0c7224 */ /* 0x000fce00078e004f */
.L_x_473:
[----:B------:R-:W-:Y:S05]  /*3b10*/  BSYNC B3 ;  /* 0x0000000000037941 */ /* 0x000fea0003800000 */
.L_x_472:
[----:B---3--:R-:W-:-:S04]  /*3b20*/  LEA R78, P4, R16, R11, 0x1 ;  /* 0x0000000b104e7211 */ /* 0x008fc800078808ff */
[----:B--2---:R-:W-:-:S05]  /*3b30*/  LEA.HI.X R79, R16, R82, R17, 0x1, P4 ;  /* 0x00000052104f7211 */ /* 0x004fca00020f0c11 */
[----:B0-----:R4:W-:Y:S04]  /*3b40*/  ST.E.128 desc[UR60][R78.64], R12 ;  /* 0x0000000c4e007985 */ /* 0x0019e8000c101d3c */
.L_x_471:
[----:B------:R-:W-:Y:S05]  /*3b50*/  BSYNC B2 ;  /* 0x0000000000027941 */ /* 0x000fea0003800000 */
.L_x_470:
[----:B------:R-:W-:Y:S01]  /*3b60*/  ISETP.NE.AND P4, PT, R27, RZ, PT ;  /* 0x000000ff1b00720c */ /* 0x000fe20003f85270 */
[----:B------:R-:W-:-:S12]  /*3b70*/  BSSY B2, `(.L_x_474) ;  /* 0x000003c000027945 */ /* 0x000fd80003800000 */
[----:B------:R-:W-:Y:S05]  /*3b80*/  @!P4 BRA `(.L_x_475) ;  /* 0x0000000000e8c947 */ /* 0x000fea0003800000 */
[----:B----4-:R4:W0:Y:S01]  /*3b90*/  LDS.128 R12, [R32] ;  /* 0x00000000200c7984 */ /* 0x0108220000000c00 */
[----:B------:R-:W-:Y:S01]  /*3ba0*/  ISETP.GE.AND P4, PT, R169, R128, PT ;  /* 0x00000080a900720c */ /* 0x000fe20003f86270 */
[----:B------:R-:W-:-:S12]  /*3bb0*/  BSSY B3, `(.L_x_476) ;  /* 0x0000032000037945 */ /* 0x000fd80003800000 */
[----:B----4-:R-:W-:Y:S05]  /*3bc0*/  @P4 BRA `(.L_x_477) ;  /* 0x0000000000c04947 */ /* 0x010fea0003800000 */
[--C-:B------:R-:W-:Y:S02]  /*3bd0*/  SHF.R.U64 R74, R74, 0x10, R75.reuse ;  /* 0x000000104a4a7819 */ /* 0x100fe4000000124b */
[----:B------:R-:W-:Y:S02]  /*3be0*/  SHF.R.U32.HI R78, RZ, 0x10, R75 ;  /* 0x00000010ff4e7819 */ /* 0x000fe4000001164b */
[--C-:B------:R-:W-:Y:S02]  /*3bf0*/  SHF.R.U64 R75, R76, 0x10, R77.reuse ;  /* 0x000000104c4b7819 */ /* 0x100fe4000000124d */
[----:B------:R-:W-:Y:S02]  /*3c00*/  SHF.R.U32.HI R79, RZ, 0x10, R77 ;  /* 0x00000010ff4f7819 */ /* 0x000fe4000001164d */
[C---:B------:R-:W-:Y:S01]  /*3c10*/  PRMT R77, R212.reuse, 0x5410, R75 ;  /* 0x00005410d44d7816 */ /* 0x040fe2000000004b */
[----:B0-----:R-:W-:Y:S01]  /*3c20*/  IMAD.U32 R75, R13, 0x10000, RZ ;  /* 0x000100000d4b7824 */ /* 0x001fe200078e00ff */
[----:B------:R-:W-:-:S02]  /*3c30*/  PRMT R74, R212, 0x5432, R74 ;  /* 0x00005432d44a7816 */ /* 0x000fc4000000004a */
[----:B------:R-:W-:Y:S02]  /*3c40*/  LOP3.LUT R151, R13, 0xffff0000, RZ, 0xc0, !PT ;  /* 0xffff00000d977812 */ /* 0x000fe400078ec0ff */
[C---:B------:R-:W-:Y:S01]  /*3c50*/  LOP3.LUT R80, R77.reuse, 0xffff0000, RZ, 0xc0, !PT ;  /* 0xffff00004d507812 */ /* 0x040fe200078ec0ff */
[----:B------:R-:W-:Y:S01]  /*3c60*/  IMAD.U32 R77, R77, 0x10000, RZ ;  /* 0x000100004d4d7824 */ /* 0x000fe200078e00ff */
[C---:B------:R-:W-:Y:S01]  /*3c70*/  LOP3.LUT R76, R74.reuse, 0xffff0000, RZ, 0xc0, !PT ;  /* 0xffff00004a4c7812 */ /* 0x040fe200078ec0ff */
[----:B------:R-:W-:Y:S02]  /*3c80*/  IMAD.U32 R74, R74, 0x10000, RZ ;  /* 0x000100004a4a7824 */ /* 0x000fe400078e00ff */
[C---:B------:R-:W-:Y:S02]  /*3c90*/  FMUL.FTZ R81, R151.reuse, R80 ;  /* 0x0000005097517220 */ /* 0x040fe40000410000 */
[-C--:B------:R-:W-:Y:S02]  /*3ca0*/  FMUL.FTZ R13, R151, R76.reuse ;  /* 0x0000004c970d7220 */ /* 0x080fe40000410000 */
[----:B------:R-:W-:-:S02]  /*3cb0*/  FFMA.FTZ R76, R75, R76, -R81 ;  /* 0x0000004c4b4c7223 */ /* 0x000fc40000010851 */
[----:B------:R-:W-:Y:S01]  /*3cc0*/  FFMA.FTZ R75, R75, R80, R13 ;  /* 0x000000504b4b7223 */ /* 0x000fe2000001000d */
[C---:B------:R-:W-:Y:S02]  /*3cd0*/  PRMT R13, R213.reuse, 0x5432, R78 ;  /* 0x00005432d50d7816 */ /* 0x040fe4000000004e */
[----:B------:R-:W-:Y:S02]  /*3ce0*/  PRMT R78, R213, 0x5410, R79 ;  /* 0x00005410d54e7816 */ /* 0x000fe4000000004f */
[----:B------:R-:W-:Y:S01]  /*3cf0*/  LOP3.LUT R80, R14, 0xffff0000, RZ, 0xc0, !PT ;  /* 0xffff00000e507812 */ /* 0x000fe200078ec0ff */
[C---:B------:R-:W-:Y:S01]  /*3d00*/  IMAD.U32 R81, R13.reuse, 0x10000, RZ ;  /* 0x000100000d517824 */ /* 0x040fe200078e00ff */
[----:B------:R-:W-:Y:S01]  /*3d10*/  LOP3.LUT R13, R13, 0xffff0000, RZ, 0xc0, !PT ;  /* 0xffff00000d0d7812 */ /* 0x000fe200078ec0ff */
        /* <DEDUP_REMOVED lines=14> */
[C---:B------:R-:W-:Y:S01]  /*3e00*/  LOP3.LUT R13, R12.reuse, 0xffff0000, RZ, 0xc0, !PT ;  /* 0xffff00000c0d7812 */ /* 0x040fe200078ec0ff */
[----:B------:R-:W-:Y:S01]  /*3e10*/  FFMA.FTZ R14, R15, R78, R14 ;  /* 0x0000004e0f0e7223 */ /* 0x000fe2000001000e */
[----:B------:R-:W-:-:S03]  /*3e20*/  IMAD.U32 R12, R12, 0x10000, RZ ;  /* 0x000100000c0c7824 */ /* 0x000fc600078e00ff */
[C---:B------:R-:W-:Y:S01]  /*3e30*/  FMUL.FTZ R15, R13.reuse, R77 ;  /* 0x0000004d0d0f7220 */ /* 0x040fe20000410000 */
[-C--:B------:R-:W-:Y:S01]  /*3e40*/  FMUL.FTZ R13, R13, R74.reuse ;  /* 0x0000004a0d0d7220 */ /* 0x080fe20000410000 */
[----:B------:R-:W-:Y:S02]  /*3e50*/  F2FP.BF16.F32.PACK_AB R14, R14, R79 ;  /* 0x0000004f0e0e723e */ /* 0x000fe400000010ff */
[C---:B------:R-:W-:Y:S01]  /*3e60*/  FFMA.FTZ R15, R12.reuse, R74, -R15 ;  /* 0x0000004a0c0f7223 */ /* 0x040fe2000001080f */
[----:B------:R-:W-:-:S05]  /*3e70*/  FFMA.FTZ R13, R12, R77, R13 ;  /* 0x0000004d0c0d7223 */ /* 0x000fca000001000d */
[----:B------:R-:W-:Y:S01]  /*3e80*/  F2FP.BF16.F32.PACK_AB R13, R13, R15 ;  /* 0x0000000f0d0d723e */ /* 0x000fe200000010ff */
[----:B------:R-:W-:Y:S01]  /*3e90*/  IMAD.MOV.U32 R15, RZ, RZ, R14 ;  /* 0x000000ffff0f7224 */ /* 0x000fe200078e000e */
[----:B------:R-:W-:-:S03]  /*3ea0*/  MOV R14, R80 ;  /* 0x00000050000e7202 */ /* 0x000fc60000000f00 */
[----:B------:R-:W-:Y:S02]  /*3eb0*/  IMAD.MOV.U32 R12, RZ, RZ, R13 ;  /* 0x000000ffff0c7224 */ /* 0x000fe400078e000d */
[----:B------:R-:W-:-:S07]  /*3ec0*/  IMAD.MOV.U32 R13, RZ, RZ, R75 ;  /* 0x000000ffff0d7224 */ /* 0x000fce00078e004b */
.L_x_477:
[----:B------:R-:W-:Y:S05]  /*3ed0*/  BSYNC B3 ;  /* 0x0000000000037941 */ /* 0x000fea0003800000 */
.L_x_476:
[----:B------:R-:W-:Y:S02]  /*3ee0*/  IMAD.SHL.U32 R76, R162, 0x8, RZ ;  /* 0x00000008a24c7824 */ /* 0x000fe400078e00ff */
[----:B---3--:R-:W-:Y:S02]  /*3ef0*/  IMAD.MOV.U32 R74, RZ, RZ, R11 ;  /* 0x000000ffff4a7224 */ /* 0x008fe400078e000b */
[----:B--2---:R-:W-:Y:S02]  /*3f00*/  IMAD.MOV.U32 R75, RZ, RZ, R82 ;  /* 0x000000ffff4b7224 */ /* 0x004fe400078e0052 */
[----:B------:R-:W-:-:S05]  /*3f10*/  IMAD.WIDE R74, R76, 0x2, R74 ;  /* 0x000000024c4a7825 */ /* 0x000fca00078e024a */
[----:B0-----:R0:W-:Y:S02]  /*3f20*/  ST.E.128 desc[UR60][R74.64], R12 ;  /* 0x0000000c4a007985 */ /* 0x0011e4000c101d3c */
.L_x_475:
[----:B------:R-:W-:Y:S05]  /*3f30*/  BSYNC B2 ;  /* 0x0000000000027941 */ /* 0x000fea0003800000 */
.L_x_474:
[----:B------:R-:W-:Y:S01]  /*3f40*/  ISETP.NE.AND P4, PT, R28, RZ, PT ;  /* 0x000000ff1c00720c */ /* 0x000fe20003f85270 */
[----:B------:R-:W-:-:S12]  /*3f50*/  BSSY B2, `(.L_x_478) ;  /* 0x000003c000027945 */ /* 0x000fd80003800000 */
[----:B------:R-:W-:Y:S05]  /*3f60*/  @!P4 BRA `(.L_x_479) ;  /* 0x0000000000e8c947 */ /* 0x000fea0003800000 */
[----:B0---4-:R0:W4:Y:S01]  /*3f70*/  LDS.128 R12, [R33+0x3000] ;  /* 0x00300000210c7984 */ /* 0x0111220000000c00 */
[----:B------:R-:W-:Y:S01]  /*3f80*/  ISETP.GE.AND P4, PT, R168, R128, PT ;  /* 0x00000080a800720c */ /* 0x000fe20003f86270 */
[----:B------:R-:W-:-:S12]  /*3f90*/  BSSY B3, `(.L_x_480) ;  /* 0x0000032000037945 */ /* 0x000fd80003800000 */
[----:B0-----:R-:W-:Y:S05]  /*3fa0*/  @P4 BRA `(.L_x_481) ;  /* 0x0000000000c04947 */ /* 0x001fea0003800000 */
[--C-:B------:R-:W-:Y:S02]  /*3fb0*/  SHF.R.U64 R70, R70, 0x10, R71.reuse ;  /* 0x0000001046467819 */ /* 0x100fe40000001247 */
[----:B------:R-:W-:Y:S02]  /*3fc0*/  SHF.R.U32.HI R74, RZ, 0x10, R71 ;  /* 0x00000010ff4a7819 */ /* 0x000fe40000011647 */
[--C-:B------:R-:W-:Y:S02]  /*3fd0*/  SHF.R.U64 R71, R72, 0x10, R73.reuse ;  /* 0x0000001048477819 */ /* 0x100fe40000001249 */
[----:B------:R-:W-:Y:S02]  /*3fe0*/  SHF.R.U32.HI R75, RZ, 0x10, R73 ;  /* 0x00000010ff4b7819 */ /* 0x000fe40000011649 */
[C---:B------:R-:W-:Y:S01]  /*3ff0*/  PRMT R73, R210.reuse, 0x5410, R71 ;  /* 0x00005410d2497816 */ /* 0x040fe20000000047 */
[----:B----4-:R-:W-:Y:S01]  /*4000*/  IMAD.U32 R71, R13, 0x10000, RZ ;  /* 0x000100000d477824 */ /* 0x010fe200078e00ff */
[----:B------:R-:W-:-:S02]  /*4010*/  PRMT R70, R210, 0x5432, R70 ;  /* 0x00005432d2467816 */ /* 0x000fc40000000046 */
[----:B------:R-:W-:Y:S02]  /*4020*/  LOP3.LUT R78, R13, 0xffff0000, RZ, 0xc0, !PT ;  /* 0xffff00000d4e7812 */ /* 0x000fe400078ec0ff */
[C---:B------:R-:W-:Y:S01]  /*4030*/  LOP3.LUT R76, R73.reuse, 0xffff0000, RZ, 0xc0, !PT ;  /* 0xffff0000494c7812 */ /* 0x040fe200078ec0ff */
[----:B------:R-:W-:Y:S01]  /*4040*/  IMAD.U32 R73, R73, 0x10000, RZ ;  /* 0x0001000049497824 */ /* 0x000fe200078e00ff */
[C---:B------:R-:W-:Y:S02]  /*4050*/  LOP3.LUT R72, R70.reuse, 0xffff0000, RZ, 0xc0, !PT ;  /* 0xffff000046487812 */ /* 0x040fe400078ec0ff */
[----:B------:R-:W-:Y:S01]  /*4060*/  SHF.L.U32 R70, R70, 0x10, RZ ;  /* 0x0000001046467819 */ /* 0x000fe200000006ff */
[C---:B------:R-:W-:Y:S02]  /*4070*/  FMUL.FTZ R77, R78.reuse, R76 ;  /* 0x0000004c4e4d7220 */ /* 0x040fe40000410000 */
[-C--:B------:R-:W-:Y:S01]  /*4080*/  FMUL.FTZ R13, R78, R72.reuse ;  /* 0x000000484e0d7220 */ /* 0x080fe20000410000 */
[C---:B------:R-:W-:Y:S01]  /*4090*/  LOP3.LUT R78, R14.reuse, 0xffff0000, RZ, 0xc0, !PT ;  /* 0xffff00000e4e7812 */ /* 0x040fe200078ec0ff */
[----:B------:R-:W-:Y:S01]  /*40a0*/  FFMA.FTZ R72, R71, R72, -R77 ;  /* 0x0000004847487223 */ /* 0x000fe2000001084d */
[----:B------:R-:W-:-:S02]  /*40b0*/  IMAD.U32 R14, R14, 0x10000, RZ ;  /* 0x000100000e0e7824 */ /* 0x000fc400078e00ff */
[----:B------:R-:W-:Y:S01]  /*40c0*/  FFMA.FTZ R71, R71, R76, R13 ;  /* 0x0000004c47477223 */ /* 0x000fe2000001000d */
[C---:B------:R-:W-:Y:S02]  /*40d0*/  PRMT R13, R211.reuse, 0x5432, R74 ;  /* 0x00005432d30d7816 */ /* 0x040fe4000000004a */
[----:B------:R-:W-:Y:S02]  /*40e0*/  PRMT R74, R211, 0x5410, R75 ;  /* 0x00005410d34a7816 */ /* 0x000fe4000000004b */
[----:B------:R-:W-:Y:S01]  /*40f0*/  F2FP.BF16.F32.PACK_AB R71, R71, R72 ;  /* 0x000000484747723e */ /* 0x000fe200000010ff */
[C---:B------:R-:W-:Y:S01]  /*4100*/  IMAD.U32 R76, R13.reuse, 0x10000, RZ ;  /* 0x000100000d4c7824 */ /* 0x040fe200078e00ff */
[----:B------:R-:W-:Y:S01]  /*4110*/  LOP3.LUT R13, R13, 0xffff0000, RZ, 0xc0, !PT ;  /* 0xffff00000d0d7812 */ /* 0x000fe200078ec0ff */
[C---:B------:R-:W-:Y:S01]  /*4120*/  IMAD.U32 R75, R74.reuse, 0x10000, RZ ;  /* 0x000100004a4b7824 */ /* 0x040fe200078e00ff */
[----:B------:R-:W-:-:S03]  /*4130*/  LOP3.LUT R74, R74, 0xffff0000, RZ, 0xc0, !PT ;  /* 0xffff00004a4a7812 */ /* 0x000fc600078ec0ff */
        /* <DEDUP_REMOVED lines=19> */
[----:B------:R-:W-:Y:S02]  /*4270*/  IMAD.MOV.U32 R15, RZ, RZ, R14 ;  /* 0x000000ffff0f7224 */ /* 0x000fe400078e000e */
[----:B------:R-:W-:Y:S02]  /*4280*/  IMAD.MOV.U32 R14, RZ, RZ, R77 ;  /* 0x000000ffff0e7224 */ /* 0x000fe400078e004d */
[----:B------:R-:W-:Y:S02]  /*4290*/  IMAD.MOV.U32 R12, RZ, RZ, R13 ;  /* 0x000000ffff0c7224 */ /* 0x000fe400078e000d */
[----:B------:R-:W-:-:S07]  /*42a0*/  IMAD.MOV.U32 R13, RZ, RZ, R71 ;  /* 0x000000ffff0d7224 */ /* 0x000fce00078e0047 */
.L_x_481:
[----:B------:R-:W-:Y:S05]  /*42b0*/  BSYNC B3 ;  /* 0x0000000000037941 */ /* 0x000fea0003800000 */
.L_x_480:
[----:B------:R-:W-:Y:S02]  /*42c0*/  IMAD.SHL.U32 R72, R163, 0x8, RZ ;  /* 0x00000008a3487824 */ /* 0x000fe400078e00ff */
[----:B---3--:R-:W-:Y:S02]  /*42d0*/  IMAD.MOV.U32 R70, RZ, RZ, R11 ;  /* 0x000000ffff467224 */ /* 0x008fe400078e000b */
[----:B--2---:R-:W-:Y:S02]  /*42e0*/  IMAD.MOV.U32 R71, RZ, RZ, R82 ;  /* 0x000000ffff477224 */ /* 0x004fe400078e0052 */
[----:B------:R-:W-:-:S05]  /*42f0*/  IMAD.WIDE R70, R72, 0x2, R70 ;  /* 0x0000000248467825 */ /* 0x000fca00078e0246 */
[----:B----4-:R0:W-:Y:S02]  /*4300*/  ST.E.128 desc[UR60][R70.64], R12 ;  /* 0x0000000c46007985 */ /* 0x0101e4000c101d3c */
.L_x_479:
[----:B------:R-:W-:Y:S05]  /*4310*/  BSYNC B2 ;  /* 0x0000000000027941 */ /* 0x000fea0003800000 */
.L_x_478:
[----:B------:R-:W-:Y:S01]  /*4320*/  ISETP.NE.AND P4, PT, R105, RZ, PT ;  /* 0x000000ff6900720c */ /* 0x000fe20003f85270 */
[----:B------:R-:W-:-:S12]  /*4330*/  BSSY B2, `(.L_x_482) ;  /* 0x000003a000027945 */ /* 0x000fd80003800000 */
[----:B------:R-:W-:Y:S05]  /*4340*/  @!P4 BRA `(.L_x_483) ;  /* 0x0000000000e0c947 */ /* 0x000fea0003800000 */
[----:B0---4-:R0:W4:Y:S01]  /*4350*/  LDS.128 R12, [R32+0x3000] ;  /* 0x00300000200c7984 */ /* 0x0111220000000c00 */
[C---:B---3--:R-:W-:Y:S01]  /*4360*/  LEA R70, P4, R19.reuse, R11, 0x1 ;  /* 0x0000000b13467211 */ /* 0x048fe200078808ff */
[----:B------:R-:W-:Y:S03]  /*4370*/  BSSY B3, `(.L_x_484) ;  /* 0x0000034000037945 */ /* 0x000fe60003800000 */
[----:B--2---:R-:W-:Y:S02]  /*4380*/  LEA.HI.X R71, R19, R82, R164, 0x1, P4 ;  /* 0x0000005213477211 */ /* 0x004fe400020f0ca4 */
[----:B------:R-:W-:-:S13]  /*4390*/  ISETP.GE.AND P4, PT, R171, R128, PT ;  /* 0x00000080ab00720c */ /* 0x000fda0003f86270 */
[----:B0-----:R-:W-:Y:S05]  /*43a0*/  @P4 BRA `(.L_x_485) ;  /* 0x0000000000c04947 */ /* 0x001fea0003800000 */
[--C-:B------:R-:W-:Y:S02]  /*43b0*/  SHF.R.U64 R66, R66, 0x10, R67.reuse ;  /* 0x0000001042427819 */ /* 0x100fe40000001243 */
[----:B------:R-:W-:Y:S02]  /*43c0*/  SHF.R.U32.HI R72, RZ, 0x10, R67 ;  /* 0x00000010ff487819 */ /* 0x000fe40000011643 */
[--C-:B------:R-:W-:Y:S02]  /*43d0*/  SHF.R.U64 R67, R68, 0x10, R69.reuse ;  /* 0x0000001044437819 */ /* 0x100fe40000001245 */
[----:B------:R-:W-:Y:S02]  /*43e0*/  SHF.R.U32.HI R73, RZ, 0x10, R69 ;  /* 0x00000010ff497819 */ /* 0x000fe40000011645 */
[----:B------:R-:W-:Y:S01]  /*43f0*/  PRMT R69, R209, 0x5410, R67 ;  /* 0x00005410d1457816 */ /* 0x000fe20000000043 */
[----:B----4-:R-:W-:Y:S01]  /*4400*/  IMAD.U32 R67, R13, 0x10000, RZ ;  /* 0x000100000d437824 */ /* 0x010fe200078e00ff */
[----:B------:R-:W-:-:S02]  /*4410*/  PRMT R66, R209, 0x5432, R66 ;  /* 0x00005432d1427816 */ /* 0x000fc40000000042 */
[----:B------:R-:W-:Y:S02]  /*4420*/  LOP3.LUT R76, R13, 0xffff0000, RZ, 0xc0, !PT ;  /* 0xffff00000d4c7812 */ /* 0x000fe400078ec0ff */
[C---:B------:R-:W-:Y:S01]  /*4430*/  LOP3.LUT R74, R69.reuse, 0xffff0000, RZ, 0xc0, !PT ;  /* 0xffff0000454a7812 */ /* 0x040fe200078ec0ff */
[----:B------:R-:W-:Y:S01]  /*4440*/  IMAD.U32 R69, R69, 0x10000, RZ ;  /* 0x0001000045457824 */ /* 0x000fe200078e00ff */
[C---:B------:R-:W-:Y:S01]  /*4450*/  LOP3.LUT R68, R66.reuse, 0xffff0000, RZ, 0xc0, !PT ;  /* 0xffff000042447812 */ /* 0x040fe200078ec0ff */
[----:B------:R-:W-:Y:S02]  /*4460*/  IMAD.U32 R66, R66, 0x10000, RZ ;  /* 0x0001000042427824 */ /* 0x000fe400078e00ff */
        /* <DEDUP_REMOVED lines=10> */
[C---:B------:R-:W-:Y:S02]  /*4510*/  SHF.L.U32 R73, R72.reuse, 0x10, RZ ;  /* 0x0000001048497819 */ /* 0x040fe400000006ff */
[----:B------:R-:W-:Y:S02]  /*4520*/  LOP3.LUT R72, R72, 0xffff0000, RZ, 0xc0, !PT ;  /* 0xffff000048487812 */ /* 0x000fe400078ec0ff */
[----:B------:R-:W-:Y:S01]  /*4530*/  LOP3.LUT R13, R13, 0xffff0000, RZ, 0xc0, !PT ;  /* 0xffff00000d0d7812 */ /* 0x000fe200078ec0ff */
        /* <DEDUP_REMOVED lines=23> */
.L_x_485:
[----:B------:R-:W-:Y:S05]  /*46b0*/  BSYNC B3 ;  /* 0x0000000000037941 */ /* 0x000fea0003800000 */
.L_x_484:
[----:B----4-:R0:W-:Y:S02]  /*46c0*/  ST.E.128 desc[UR60][R70.64], R12 ;  /* 0x0000000c46007985 */ /* 0x0101e4000c101d3c */
.L_x_483:
[----:B------:R-:W-:Y:S05]  /*46d0*/  BSYNC B2 ;  /* 0x0000000000027941 */ /* 0x000fea0003800000 */
.L_x_482:
        /* <DEDUP_REMOVED lines=9> */
[----:B------:R-:W-:Y:S01]  /*4770*/  SHF.R.U64 R69, R62, 0x10, R63 ;  /* 0x000000103e457819 */ /* 0x000fe2000000123f */
[----:B----4-:R-:W-:Y:S01]  /*4780*/  IMAD.U32 R74, R12, 0x10000, RZ ;  /* 0x000100000c4a7824 */ /* 0x010fe200078e00ff */
[----:B------:R-:W-:Y:S02]  /*4790*/  SHF.R.U64 R62, R64, 0x10, R65 ;  /* 0x00000010403e7819 */ /* 0x000fe40000001241 */
[C---:B------:R-:W-:Y:S02]  /*47a0*/  PRMT R64, R207.reuse, 0x5432, R69 ;  /* 0x00005432cf407816 */ /* 0x040fe40000000045 */
[----:B------:R-:W-:Y:S02]  /*47b0*/  PRMT R62, R207, 0x5410, R62 ;  /* 0x00005410cf3e7816 */ /* 0x000fe4000000003e */
[----:B------:R-:W-:Y:S02]  /*47c0*/  LOP3.LUT R68, R13, 0xffff0000, RZ, 0xc0, !PT ;  /* 0xffff00000d447812 */ /* 0x000fe400078ec0ff */
[C---:B------:R-:W-:Y:S01]  /*47d0*/  LOP3.LUT R70, R62.reuse, 0xffff0000, RZ, 0xc0, !PT ;  /* 0xffff00003e467812 */ /* 0x040fe200078ec0ff */
[----:B------:R-:W-:Y:S01]  /*47e0*/  IMAD.U32 R62, R62, 0x10000, RZ ;  /* 0x000100003e3e7824 */ /* 0x000fe200078e00ff */
[C---:B------:R-:W-:Y:S01]  /*47f0*/  LOP3.LUT R69, R64.reuse, 0xffff0000, RZ, 0xc0, !PT ;  /* 0xffff000040457812 */ /* 0x040fe200078ec0ff */
[----:B------:R-:W-:Y:S01]  /*4800*/  IMAD.U32 R64, R64, 0x10000, RZ ;  /* 0x0001000040407824 */ /* 0x000fe200078e00ff */
[----:B------:R-:W-:-:S02]  /*4810*/  SHF.R.U32.HI R72, RZ, 0x10, R65 ;  /* 0x00000010ff487819 */ /* 0x000fc40000011641 */
[----:B------:R-:W-:Y:S01]  /*4820*/  SHF.R.U32.HI R63, RZ, 0x10, R63 ;  /* 0x00000010ff3f7819 */ /* 0x000fe2000001163f */
[CC--:B------:R-:W-:Y:S01]  /*4830*/  FMUL.FTZ R71, R68.reuse, R69.reuse ;  /* 0x0000004544477220 */ /* 0x0c0fe20000410000 */
[----:B------:R-:W-:Y:S01]  /*4840*/  SHF.L.U32 R65, R13, 0x10, RZ ;  /* 0x000000100d417819 */ /* 0x000fe200000006ff */
[-C--:B------:R-:W-:Y:S01]  /*4850*/  FMUL.FTZ R13, R68, R70.reuse ;  /* 0x00000046440d7220 */ /* 0x080fe20000410000 */
[C---:B------:R-:W-:Y:S02]  /*4860*/  PRMT R68, R206.reuse, 0x5410, R72 ;  /* 0x00005410ce447816 */ /* 0x040fe40000000048 */
[----:B------:R-:W-:Y:S01]  /*4870*/  PRMT R63, R206, 0x5432, R63 ;  /* 0x00005432ce3f7816 */ /* 0x000fe2000000003f */
[C---:B------:R-:W-:Y:S01]  /*4880*/  FFMA.FTZ R69, R65.reuse, R69, -R13 ;  /* 0x0000004541457223 */ /* 0x040fe2000001080d */
[----:B------:R-:W-:Y:S01]  /*4890*/  FFMA.FTZ R65, R65, R70, R71 ;  /* 0x0000004641417223 */ /* 0x000fe20000010047 */
[----:B------:R-:W-:Y:S01]  /*48a0*/  LOP3.LUT R13, R14, 0xffff0000, RZ, 0xc0, !PT ;  /* 0xffff00000e0d7812 */ /* 0x000fe200078ec0ff */
[C---:B------:R-:W-:Y:S01]  /*48b0*/  IMAD.U32 R71, R68.reuse, 0x10000, RZ ;  /* 0x0001000044477824 */ /* 0x040fe200078e00ff */
[----:B------:R-:W-:Y:S01]  /*48c0*/  LOP3.LUT R68, R68, 0xffff0000, RZ, 0xc0, !PT ;  /* 0xffff000044447812 */ /* 0x000fe200078ec0ff */
[C---:B------:R-:W-:Y:S01]  /*48d0*/  IMAD.U32 R72, R63.reuse, 0x10000, RZ ;  /* 0x000100003f487824 */ /* 0x040fe200078e00ff */
[----:B------:R-:W-:Y:S01]  /*48e0*/  LOP3.LUT R63, R63, 0xffff0000, RZ, 0xc0, !PT ;  /* 0xffff00003f3f7812 */ /* 0x000fe200078ec0ff */
[----:B------:R-:W-:-:S02]  /*48f0*/  IMAD.U32 R70, R14, 0x10000, RZ ;  /* 0x000100000e467824 */ /* 0x000fc400078e00ff */
[-C--:B------:R-:W-:Y:S01]  /*4900*/  FMUL.FTZ R73, R13, R71.reuse ;  /* 0x000000470d497220 */ /* 0x080fe20000410000 */
[----:B------:R-:W-:Y:S01]  /*4910*/  LOP3.LUT R14, R15, 0xffff0000, RZ, 0xc0, !PT ;  /* 0xffff00000f0e7812 */ /* 0x000fe200078ec0ff */
[-C--:B------:R-:W-:Y:S01]  /*4920*/  FMUL.FTZ R13, R13, R72.reuse ;  /* 0x000000480d0d7220 */ /* 0x080fe20000410000 */
[----:B------:R-:W-:Y:S01]  /*4930*/  LOP3.LUT R12, R12, 0xffff0000, RZ, 0xc0, !PT ;  /* 0xffff00000c0c7812 */ /* 0x000fe200078ec0ff */
[C---:B------:R-:W-:Y:S01]  /*4940*/  FFMA.FTZ R73, R70.reuse, R72, -R73 ;  /* 0x0000004846497223 */ /* 0x040fe20000010849 */
[----:B------:R-:W-:Y:S02]  /*4950*/  IMAD.U32 R15, R15, 0x10000, RZ ;  /* 0x000100000f0f7824 */ /* 0x000fe400078e00ff */
[----:B------:R-:W-:Y:S01]  /*4960*/  FFMA.FTZ R13, R70, R71, R13 ;  /* 0x00000047460d7223 */ /* 0x000fe2000001000d */
[C---:B------:R-:W-:Y:S01]  /*4970*/  FMUL.FTZ R70, R14.reuse, R68 ;  /* 0x000000440e467220 */ /* 0x040fe20000410000 */
[-C--:B------:R-:W-:Y:S01]  /*4980*/  FMUL.FTZ R71, R14, R63.reuse ;  /* 0x0000003f0e477220 */ /* 0x080fe20000410000 */
[C---:B------:R-:W-:Y:S01]  /*4990*/  FMUL.FTZ R14, R12.reuse, R62 ;  /* 0x0000003e0c0e7220 */ /* 0x040fe20000410000 */
[----:B------:R-:W-:Y:S01]  /*49a0*/  FMUL.FTZ R12, R12, R64 ;  /* 0x000000400c0c7220 */ /* 0x000fe20000410000 */
[C---:B------:R-:W-:Y:S01]  /*49b0*/  FFMA.FTZ R70, R15.reuse, R63, -R70 ;  /* 0x0000003f0f467223 */ /* 0x040fe20000010846 */
[----:B------:R-:W-:Y:S01]  /*49c0*/  FFMA.FTZ R71, R15, R68, R71 ;  /* 0x000000440f477223 */ /* 0x000fe20000010047 */
[C---:B------:R-:W-:Y:S01]  /*49d0*/  FFMA.FTZ R14, R74.reuse, R64, -R14 ;  /* 0x000000404a0e7223 */ /* 0x040fe2000001080e */
[----:B------:R-:W-:Y:S01]  /*49e0*/  FFMA.FTZ R12, R74, R62, R12 ;  /* 0x0000003e4a0c7223 */ /* 0x000fe2000001000c */
[----:B------:R-:W-:-:S02]  /*49f0*/  F2FP.BF16.F32.PACK_AB R13, R13, R73 ;  /* 0x000000490d0d723e */ /* 0x000fc400000010ff */
[----:B------:R-:W-:Y:S02]  /*4a00*/  F2FP.BF16.F32.PACK_AB R65, R65, R69 ;  /* 0x000000454141723e */ /* 0x000fe400000010ff */
[----:B------:R-:W-:Y:S02]  /*4a10*/  F2FP.BF16.F32.PACK_AB R70, R71, R70 ;  /* 0x000000464746723e */ /* 0x000fe400000010ff */
[----:B------:R-:W-:Y:S01]  /*4a20*/  F2FP.BF16.F32.PACK_AB R12, R12, R14 ;  /* 0x0000000e0c0c723e */ /* 0x000fe200000010ff */
[----:B------:R-:W-:Y:S02]  /*4a30*/  IMAD.MOV.U32 R14, RZ, RZ, R13 ;  /* 0x000000ffff0e7224 */ /* 0x000fe400078e000d */
[----:B------:R-:W-:Y:S02]  /*4a40*/  IMAD.MOV.U32 R15, RZ, RZ, R70 ;  /* 0x000000ffff0f7224 */ /* 0x000fe400078e0046 */
[----:B------:R-:W-:-:S07]  /*4a50*/  IMAD.MOV.U32 R13, RZ, RZ, R65 ;  /* 0x000000ffff0d7224 */ /* 0x000fce00078e0041 */
.L_x_489:
[----:B------:R-:W-:Y:S05]  /*4a60*/  BSYNC B3 ;  /* 0x0000000000037941 */ /* 0x000fea0003800000 */
.L_x_488:
[----:B----4-:R0:W-:Y:S02]  /*4a70*/  ST.E.128 desc[UR60][R66.64], R12 ;  /* 0x0000000c42007985 */ /* 0x0101e4000c101d3c */
.L_x_487:
[----:B------:R-:W-:Y:S05]  /*4a80*/  BSYNC B2 ;  /* 0x0000000000027941 */ /* 0x000fea0003800000 */
.L_x_486:
[----:B------:R-:W-:-:S13]  /*4a90*/  ISETP.NE.AND P4, PT, R103, RZ, PT ;  /* 0x000000ff6700720c */ /* 0x000fda0003f85270 */
        /* <DEDUP_REMOVED lines=9> */
[--C-:B------:R-:W-:Y:S02]  /*4b30*/  SHF.R.U64 R58, R60, 0x10, R61.reuse ;  /* 0x000000103c3a7819 */ /* 0x100fe4000000123d */
[----:B------:R-:W-:Y:S02]  /*4b40*/  SHF.R.U32.HI R64, RZ, 0x10, R61 ;  /* 0x00000010ff407819 */ /* 0x000fe4000001163d */
[----:B------:R-:W-:Y:S02]  /*4b50*/  SHF.R.U32.HI R59, RZ, 0x10, R59 ;  /* 0x00000010ff3b7819 */ /* 0x000fe4000001163b */
[C---:B------:R-:W-:Y:S02]  /*4b60*/  PRMT R58, R205.reuse, 0x5410, R58 ;  /* 0x00005410cd3a7816 */ /* 0x040fe4000000003a */
[----:B------:R-:W-:Y:S01]  /*4b70*/  PRMT R205, R205, 0x5432, R64 ;  /* 0x00005432cdcd7816 */ /* 0x000fe20000000040 */
[----:B------:R-:W-:Y:S01]  /*4b80*/  IMAD.U32 R64, R13, 0x10000, RZ ;  /* 0x000100000d407824 */ /* 0x000fe200078e00ff */
[----:B------:R-:W-:-:S02]  /*4b90*/  PRMT R11, R204, 0x5410, R11 ;  /* 0x00005410cc0b7816 */ /* 0x000fc4000000000b */
[----:B------:R-:W-:Y:S01]  /*4ba0*/  PRMT R59, R204, 0x5432, R59 ;  /* 0x00005432cc3b7816 */ /* 0x000fe2000000003b */
[----:B------:R-:W-:Y:S01]  /*4bb0*/  IMAD.U32 R67, R205, 0x10000, RZ ;  /* 0x00010000cd437824 */ /* 0x000fe200078e00ff */
[C---:B------:R-:W-:Y:S02]  /*4bc0*/  SHF.L.U32 R61, R14.reuse, 0x10, RZ ;  /* 0x000000100e3d7819 */ /* 0x040fe400000006ff */
[----:B------:R-:W-:Y:S01]  /*4bd0*/  LOP3.LUT R70, R13, 0xffff0000, RZ, 0xc0, !PT ;  /* 0xffff00000d467812 */ /* 0x000fe200078ec0ff */
[----:B------:R-:W-:Y:S01]  /*4be0*/  IMAD.U32 R68, R59, 0x10000, RZ ;  /* 0x000100003b447824 */ /* 0x000fe200078e00ff */
[----:B------:R-:W-:Y:S02]  /*4bf0*/  LOP3.LUT R14, R14, 0xffff0000, RZ, 0xc0, !PT ;  /* 0xffff00000e0e7812 */ /* 0x000fe400078ec0ff */
[C---:B------:R-:W-:Y:S01]  /*4c00*/  LOP3.LUT R13, R58.reuse, 0xffff0000, RZ, 0xc0, !PT ;  /* 0xffff00003a0d7812 */ /* 0x040fe200078ec0ff */
[----:B------:R-:W-:Y:S01]  /*4c10*/  IMAD.U32 R58, R58, 0x10000, RZ ;  /* 0x000100003a3a7824 */ /* 0x000fe200078e00ff */
[----:B------:R-:W-:Y:S01]  /*4c20*/  LOP3.LUT R65, R11, 0xffff0000, RZ, 0xc0, !PT ;  /* 0xffff00000b417812 */ /* 0x000fe200078ec0ff */
[----:B------:R-:W-:Y:S01]  /*4c30*/  FMUL.FTZ R71, R14, R67 ;  /* 0x000000430e477220 */ /* 0x000fe20000410000 */
[----:B------:R-:W-:Y:S01]  /*4c40*/  LOP3.LUT R60, R15, 0xffff0000, RZ, 0xc0, !PT ;  /* 0xffff00000f3c7812 */ /* 0x000fe200078ec0ff */
[----:B------:R-:W-:Y:S01]  /*4c50*/  FMUL.FTZ R69, R70, R13 ;  /* 0x0000000d46457220 */ /* 0x000fe20000410000 */
[-C--:B------:R-:W-:Y:S01]  /*4c60*/  FMUL.FTZ R14, R14, R68.reuse ;  /* 0x000000440e0e7220 */ /* 0x080fe20000410000 */
[----:B------:R-:W-:Y:S01]  /*4c70*/  FMUL.FTZ R70, R70, R65 ;  /* 0x0000004146467220 */ /* 0x000fe20000410000 */
[----:B------:R-:W-:Y:S01]  /*4c80*/  LOP3.LUT R205, R205, 0xffff0000, RZ, 0xc0, !PT ;  /* 0xffff0000cdcd7812 */ /* 0x000fe200078ec0ff */
[----:B------:R-:W-:Y:S01]  /*4c90*/  IMAD.U32 R11, R11, 0x10000, RZ ;  /* 0x000100000b0b7824 */ /* 0x000fe200078e00ff */
[----:B------:R-:W-:Y:S01]  /*4ca0*/  LOP3.LUT R59, R59, 0xffff0000, RZ, 0xc0, !PT ;  /* 0xffff00003b3b7812 */ /* 0x000fe200078ec0ff */
[----:B------:R-:W-:Y:S01]  /*4cb0*/  FFMA.FTZ R70, R64, R13, R70 ;  /* 0x0000000d40467223 */ /* 0x000fe20000010046 */
[----:B------:R-:W-:Y:S01]  /*4cc0*/  LOP3.LUT R12, R12, 0xffff0000, RZ, 0xc0, !PT ;  /* 0xffff00000c0c7812 */ /* 0x000fe200078ec0ff */
[C---:B------:R-:W-:Y:S01]  /*4cd0*/  FFMA.FTZ R71, R61.reuse, R68, -R71 ;  /* 0x000000443d477223 */ /* 0x040fe20000010847 */
[----:B------:R-:W-:Y:S01]  /*4ce0*/  FFMA.FTZ R14, R61, R67, R14 ;  /* 0x000000433d0e7223 */ /* 0x000fe2000001000e */
[C---:B------:R-:W-:Y:S01]  /*4cf0*/  FMUL.FTZ R13, R60.reuse, R205 ;  /* 0x000000cd3c0d7220 */ /* 0x040fe20000410000 */
[----:B------:R-:W-:Y:S01]  /*4d00*/  FMUL.FTZ R61, R60, R59 ;  /* 0x0000003b3c3d7220 */ /* 0x000fe20000410000 */
[----:B------:R-:W-:-:S02]  /*4d10*/  IMAD.U32 R15, R15, 0x10000, RZ ;  /* 0x000100000f0f7824 */ /* 0x000fc400078e00ff */
[----:B------:R-:W-:Y:S01]  /*4d20*/  FFMA.FTZ R69, R64, R65, -R69 ;  /* 0x0000004140457223 */ /* 0x000fe20000010845 */
[CC--:B------:R-:W-:Y:S01]  /*4d30*/  FMUL.FTZ R60, R12.reuse, R58.reuse ;  /* 0x0000003a0c3c7220 */ /* 0x0c0fe20000410000 */
[----:B------:R-:W-:Y:S01]  /*4d40*/  FMUL.FTZ R12, R12, R11 ;  /* 0x0000000b0c0c7220 */ /* 0x000fe20000410000 */
[C---:B------:R-:W-:Y:S01]  /*4d50*/  FFMA.FTZ R13, R15.reuse, R59, -R13 ;  /* 0x0000003b0f0d7223 */ /* 0x040fe2000001080d */
[----:B------:R-:W-:Y:S01]  /*4d60*/  FFMA.FTZ R64, R15, R205, R61 ;  /* 0x000000cd0f407223 */ /* 0x000fe2000001003d */
[C---:B------:R-:W-:Y:S01]  /*4d70*/  FFMA.FTZ R60, R66.reuse, R11, -R60 ;  /* 0x0000000b423c7223 */ /* 0x040fe2000001083c */
[----:B------:R-:W-:Y:S01]  /*4d80*/  FFMA.FTZ R11, R66, R58, R12 ;  /* 0x0000003a420b7223 */ /* 0x000fe2000001000c */
[----:B------:R-:W-:Y:S02]  /*4d90*/  F2FP.BF16.F32.PACK_AB R69, R70, R69 ;  /* 0x000000454645723e */ /* 0x000fe400000010ff */
[----:B------:R-:W-:Y:S02]  /*4da0*/  F2FP.BF16.F32.PACK_AB R15, R64, R13 ;  /* 0x0000000d400f723e */ /* 0x000fe400000010ff */
[----:B------:R-:W-:Y:S01]  /*4db0*/  F2FP.BF16.F32.PACK_AB R14, R14, R71 ;  /* 0x000000470e0e723e */ /* 0x000fe200000010ff */
[----:B------:R-:W-:Y:S01]  /*4dc0*/  IMAD.MOV.U32 R13, RZ, RZ, R69 ;  /* 0x000000ffff0d7224 */ /* 0x000fe200078e0045 */
[----:B------:R-:W-:-:S07]  /*4dd0*/  F2FP.BF16.F32.PACK_AB R12, R11, R60 ;  /* 0x0000003c0b0c723e */ /* 0x000fce00000010ff */
.L_x_491:
[----:B------:R-:W-:Y:S05]  /*4de0*/  BSYNC B2 ;  /* 0x0000000000027941 */ /* 0x000fea0003800000 */
.L_x_490:
[----:B----4-:R0:W-:Y:S02]  /*4df0*/  ST.E.128 desc[UR60][R62.64], R12 ;  /* 0x0000000c3e007985 */ /* 0x0101e4000c101d3c */
.L_x_469:
[----:B------:R-:W-:Y:S05]  /*4e00*/  BSYNC B1 ;  /* 0x0000000000017941 */ /* 0x000fea0003800000 */
.L_x_468:
[----:B------:R-:W-:-:S03]  /*4e10*/  UMOV UR4, 0xffffffff ;  /* 0xffffffff00047882 */ /* 0x000fc60000000000 */
[----:B------:R-:W-:Y:S05]  /*4e20*/  BRA.DIV UR4, `(.L_x_492) ;  /* 0x0000019a047c7947 */ /* 0x000fea000b800000 */
[----:B-1----:R-:W1:Y:S04]  /*4e30*/  SHFL.IDX PT, R118, R118, 0x1, 0x1c1f ;  /* 0x003c1f0076767f89 */ /* 0x002e6800000e0000 */
[----:B------:R-:W0:Y:S02]  /*4e40*/  SHFL.IDX PT, R119, R119, 0x1, 0x1c1f ;  /* 0x003c1f0077777f89 */ /* 0x000e2400000e0000 */
.L_x_794:
[----:B------:R-:W-:Y:S05]  /*4e50*/  @P5 BRA `(.L_x_493) ;  /* 0x0000005800285947 */ /* 0x000fea0003800000 */
[----:B------:R-:W-:Y:S01]  /*4e60*/  ISETP.NE.AND P4, PT, R10, RZ, PT ;  /* 0x000000ff0a00720c */ /* 0x000fe20003f85270 */
[----:B------:R-:W-:-:S12]  /*4e70*/  BSSY B1, `(.L_x_494) ;  /* 0x0000037000017945 */ /* 0x000fd80003800000 */
[----:B------:R-:W-:Y:S05]  /*4e80*/  @!P4 BRA `(.L_x_495) ;  /* 0x0000000000d4c947 */ /* 0x000fea0003800000 */
[----:B0---4-:R0:W4:Y:S01]  /*4e90*/  LDS.128 R12, [R33+0x2000] ;  /* 0x00200000210c7984 */ /* 0x0111220000000c00 */
[----:B------:R-:W-:Y:S01]  /*4ea0*/  ISETP.GE.AND P5, PT, R160, R128, PT ;  /* 0x00000080a000720c */ /* 0x000fe20003fa6270 */
[----:B------:R-:W-:Y:S01]  /*4eb0*/  BSSY B2, `(.L_x_496) ;  /* 0x0000031000027945 */ /* 0x000fe20003800000 */
[----:B------:R-:W-:-:S04]  /*4ec0*/  LEA R58, P4, R16, R119, 0x1 ;  /* 0x00000077103a7211 */ /* 0x000fc800078808ff */
[----:B-1----:R-:W-:-:S07]  /*4ed0*/  LEA.HI.X R59, R16, R118, R17, 0x1, P4 ;  /* 0x00000076103b7211 */ /* 0x002fce00020f0c11 */
[----:B0-----:R-:W-:Y:S05]  /*4ee0*/  @P5 BRA `(.L_x_497) ;  /* 0x0000000000b45947 */ /* 0x001fea0003800000 */
[----:B------:R-:W-:Y:S02]  /*4ef0*/  SHF.R.U64 R61, R56, 0x10, R57 ;  /* 0x00000010383d7819 */ /* 0x000fe40000001239 */
[----:B------:R-:W-:Y:S01]  /*4f00*/  SHF.R.U64 R62, R54, 0x10, R55 ;  /* 0x00000010363e7819 */ /* 0x000fe20000001237 */
[----:B----4-:R-:W-:Y:S01]  /*4f10*/  IMAD.U32 R54, R14, 0x10000, RZ ;  /* 0x000100000e367824 */ /* 0x010fe200078e00ff */
[----:B------:R-:W-:Y:S02]  /*4f20*/  SHF.R.U32.HI R57, RZ, 0x10, R57 ;  /* 0x00000010ff397819 */ /* 0x000fe40000011639 */
[----:B------:R-:W-:Y:S02]  /*4f30*/  SHF.R.U32.HI R60, RZ, 0x10, R55 ;  /* 0x00000010ff3c7819 */ /* 0x000fe40000011637 */
[----:B------:R-:W-:Y:S02]  /*4f40*/  PRMT R56, R196, 0x5410, R61 ;  /* 0x00005410c4387816 */ /* 0x000fe4000000003d */
[----:B------:R-:W-:-:S02]  /*4f50*/  PRMT R55, R159, 0x5410, R62 ;  /* 0x000054109f377816 */ /* 0x000fc4000000003e */
[----:B------:R-:W-:Y:S02]  /*4f60*/  PRMT R196, R196, 0x5432, R57 ;  /* 0x00005432c4c47816 */ /* 0x000fe40000000039 */
[----:B------:R-:W-:Y:S02]  /*4f70*/  PRMT R159, R159, 0x5432, R60 ;  /* 0x000054329f9f7816 */ /* 0x000fe4000000003c */
[----:B---3--:R-:W-:Y:S01]  /*4f80*/  LOP3.LUT R11, R14, 0xffff0000, RZ, 0xc0, !PT ;  /* 0xffff00000e0b7812 */ /* 0x008fe200078ec0ff */
[----:B------:R-:W-:Y:S01]  /*4f90*/  IMAD.U32 R57, R196, 0x10000, RZ ;  /* 0x00010000c4397824 */ /* 0x000fe200078e00ff */
[----:B------:R-:W-:Y:S01]  /*4fa0*/  LOP3.LUT R61, R13, 0xffff0000, RZ, 0xc0, !PT ;  /* 0xffff00000d3d7812 */ /* 0x000fe200078ec0ff */
[----:B------:R-:W-:Y:S01]  /*4fb0*/  IMAD.U32 R60, R159, 0x10000, RZ ;  /* 0x000100009f3c7824 */ /* 0x000fe200078e00ff */
[----:B------:R-:W-:Y:S01]  /*4fc0*/  LOP3.LUT R64, R56, 0xffff0000, RZ, 0xc0, !PT ;  /* 0xffff000038407812 */ /* 0x000fe200078ec0ff */
[----:B------:R-:W-:Y:S01]  /*4fd0*/  FMUL.FTZ R67, R11, R57 ;  /* 0x000000390b437220 */ /* 0x000fe20000410000 */
[----:B------:R-:W-:Y:S01]  /*4fe0*/  LOP3.LUT R63, R55, 0xffff0000, RZ, 0xc0, !PT ;  /* 0xffff0000373f7812 */ /* 0x000fe200078ec0ff */
[----:B------:R-:W-:Y:S01]  /*4ff0*/  FMUL.FTZ R11, R11, R60 ;  /* 0x0000003c0b0b7220 */ /* 0x000fe20000410000 */
[----:B------:R-:W-:Y:S01]  /*5000*/  SHF.L.U32 R62, R13, 0x10, RZ ;  /* 0x000000100d3e7819 */ /* 0x000fe200000006ff */
[----:B------:R-:W-:Y:S01]  /*5010*/  FMUL.FTZ R65, R61, R64 ;  /* 0x000000403d417220 */ /* 0x000fe20000410000 */
[----:B------:R-:W-:Y:S01]  /*5020*/  LOP3.LUT R14, R15, 0xffff0000, RZ, 0xc0, !PT ;  /* 0xffff00000f0e7812 */ /* 0x000fe200078ec0ff */
[----:B------:R-:W-:-:S02]  /*5030*/  IMAD.U32 R13, R12, 0x10000, RZ ;  /* 0x000100000c0d7824 */ /* 0x000fc400078e00ff */
[-C--:B------:R-:W-:Y:S01]  /*5040*/  FMUL.FTZ R61, R61, R63.reuse ;  /* 0x0000003f3d3d7220 */ /* 0x080fe20000410000 */
[----:B------:R-:W-:Y:S01]  /*5050*/  LOP3.LUT R196, R196, 0xffff0000, RZ, 0xc0, !PT ;  /* 0xffff0000c4c47812 */ /* 0x000fe200078ec0ff */
[----:B------:R-:W-:Y:S01]  /*5060*/  IMAD.U32 R56, R56, 0x10000, RZ ;  /* 0x0001000038387824 */ /* 0x000fe200078e00ff */
[----:B------:R-:W-:Y:S01]  /*5070*/  LOP3.LUT R159, R159, 0xffff0000, RZ, 0xc0, !PT ;  /* 0xffff00009f9f7812 */ /* 0x000fe200078ec0ff */
[----:B------:R-:W-:Y:S01]  /*5080*/  IMAD.U32 R55, R55, 0x10000, RZ ;  /* 0x0001000037377824 */ /* 0x000fe200078e00ff */
[----:B------:R-:W-:Y:S01]  /*5090*/  LOP3.LUT R12, R12, 0xffff0000, RZ, 0xc0, !PT ;  /* 0xffff00000c0c7812 */ /* 0x000fe200078ec0ff */
[C---:B------:R-:W-:Y:S01]  /*50a0*/  FFMA.FTZ R63, R62.reuse, R63, -R65 ;  /* 0x0000003f3e3f7223 */ /* 0x040fe20000010841 */
[----:B------:R-:W-:Y:S01]  /*50b0*/  FFMA.FTZ R62, R62, R64, R61 ;  /* 0x000000403e3e7223 */ /* 0x000fe2000001003d */
[C---:B------:R-:W-:Y:S01]  /*50c0*/  FFMA.FTZ R60, R54.reuse, R60, -R67 ;  /* 0x0000003c363c7223 */ /* 0x040fe20000010843 */
[----:B------:R-:W-:Y:S01]  /*50d0*/  FFMA.FTZ R57, R54, R57, R11 ;  /* 0x0000003936397223 */ /* 0x000fe2000001000b */
[C---:B------:R-:W-:Y:S01]  /*50e0*/  FMUL.FTZ R54, R14.reuse, R196 ;  /* 0x000000c40e367220 */ /* 0x040fe20000410000 */
[----:B------:R-:W-:Y:S01]  /*50f0*/  FMUL.FTZ R61, R14, R159 ;  /* 0x0000009f0e3d7220 */ /* 0x000fe20000410000 */
[C---:B------:R-:W-:Y:S01]  /*5100*/  FMUL.FTZ R14, R12.reuse, R56 ;  /* 0x000000380c0e7220 */ /* 0x040fe20000410000 */
[-C--:B------:R-:W-:Y:S01]  /*5110*/  FMUL.FTZ R11, R12, R55.reuse ;  /* 0x000000370c0b7220 */ /* 0x080fe20000410000 */
[----:B------:R-:W-:Y:S01]  /*5120*/  IMAD.U32 R15, R15, 0x10000, RZ ;  /* 0x000100000f0f7824 */ /* 0x000fe200078e00ff */
[----:B------:R-:W-:Y:S01]  /*5130*/  F2FP.BF16.F32.PACK_AB R60, R57, R60 ;  /* 0x0000003c393c723e */ /* 0x000fe200000010ff */
[C---:B------:R-:W-:Y:S01]  /*5140*/  FFMA.FTZ R14, R13.reuse, R55, -R14 ;  /* 0x000000370d0e7223 */ /* 0x040fe2000001080e */
[----:B------:R-:W-:Y:S01]  /*5150*/  FFMA.FTZ R11, R13, R56, R11 ;  /* 0x000000380d0b7223 */ /* 0x000fe2000001000b */
[C---:B------:R-:W-:Y:S01]  /*5160*/  FFMA.FTZ R54, R15.reuse, R159, -R54 ;  /* 0x0000009f0f367223 */ /* 0x040fe20000010836 */
[----:B------:R-:W-:Y:S01]  /*5170*/  FFMA.FTZ R61, R15, R196, R61 ;  /* 0x000000c40f3d7223 */ /* 0x000fe2000001003d */
[----:B------:R-:W-:-:S02]  /*5180*/  F2FP.BF16.F32.PACK_AB R13, R62, R63 ;  /* 0x0000003f3e0d723e */ /* 0x000fc400000010ff */
[----:B------:R-:W-:Y:S01]  /*5190*/  F2FP.BF16.F32.PACK_AB R12, R11, R14 ;  /* 0x0000000e0b0c723e */ /* 0x000fe200000010ff */
[----:B------:R-:W-:Y:S01]  /*51a0*/  IMAD.MOV.U32 R14, RZ, RZ, R60 ;  /* 0x000000ffff0e7224 */ /* 0x000fe200078e003c */
[----:B------:R-:W-:-:S07]  /*51b0*/  F2FP.BF16.F32.PACK_AB R15, R61, R54 ;  /* 0x000000363d0f723e */ /* 0x000fce00000010ff */
.L_x_497:
[----:B------:R-:W-:Y:S05]  /*51c0*/  BSYNC B2 ;  /* 0x0000000000027941 */ /* 0x000fea0003800000 */
.L_x_496:
[----:B----4-:R0:W-:Y:S02]  /*51d0*/  ST.E.128 desc[UR60][R58.64], R12 ;  /* 0x0000000c3a007985 */ /* 0x0101e4000c101d3c */
.L_x_495:
[----:B------:R-:W-:Y:S05]  /*51e0*/  BSYNC B1 ;  /* 0x0000000000017941 */ /* 0x000fea0003800000 */
.L_x_494:
[----:B------:R-:W-:Y:S01]  /*51f0*/  ISETP.NE.AND P4, PT, R27, RZ, PT ;  /* 0x000000ff1b00720c */ /* 0x000fe20003f85270 */
[----:B------:R-:W-:-:S12]  /*5200*/  BSSY B1, `(.L_x_498) ;  /* 0x0000038000017945 */ /* 0x000fd80003800000 */
[----:B------:R-:W-:Y:S05]  /*5210*/  @!P4 BRA `(.L_x_499) ;  /* 0x0000000000d8c947 */ /* 0x000fea0003800000 */
[----:B0---4-:R0:W4:Y:S01]  /*5220*/  LDS.128 R12, [R32+0x2000] ;  /* 0x00200000200c7984 */ /* 0x0111220000000c00 */
[----:B------:R-:W-:Y:S01]  /*5230*/  ISETP.GE.AND P4, PT, R169, R128, PT ;  /* 0x00000080a900720c */ /* 0x000fe20003f86270 */
[----:B---3--:R-:W-:Y:S01]  /*5240*/  IMAD.SHL.U32 R11, R162, 0x8, RZ ;  /* 0x00000008a20b7824 */ /* 0x008fe200078e00ff */
[----:B------:R-:W-:Y:S01]  /*5250*/  BSSY B2, `(.L_x_500) ;  /* 0x0000031000027945 */ /* 0x000fe20003800000 */
[----:B------:R-:W-:Y:S02]  /*5260*/  IMAD.MOV.U32 R54, RZ, RZ, R119 ;  /* 0x000000ffff367224 */ /* 0x000fe400078e0077 */
[----:B-1----:R-:W-:Y:S02]  /*5270*/  IMAD.MOV.U32 R55, RZ, RZ, R118 ;  /* 0x000000ffff377224 */ /* 0x002fe400078e0076 */
[----:B------:R-:W-:-:S06]  /*5280*/  IMAD.WIDE R54, R11, 0x2, R54 ;  /* 0x000000020b367825 */ /* 0x000fcc00078e0236 */
[----:B0-----:R-:W-:Y:S05]  /*5290*/  @P4 BRA `(.L_x_501) ;  /* 0x0000000000b04947 */ /* 0x001fea0003800000 */
[--C-:B------:R-:W-:Y:S01]  /*52a0*/  SHF.R.U64 R58, R50, 0x10, R51.reuse ;  /* 0x00000010323a7819 */ /* 0x100fe20000001233 */
[----:B----4-:R-:W-:Y:S01]  /*52b0*/  IMAD.U32 R50, R14, 0x10000, RZ ;  /* 0x000100000e327824 */ /* 0x010fe200078e00ff */
[----:B------:R-:W-:Y:S02]  /*52c0*/  SHF.R.U32.HI R56, RZ, 0x10, R51 ;  /* 0x00000010ff387819 */ /* 0x000fe40000011633 */
[----:B------:R-:W-:Y:S02]  /*52d0*/  SHF.R.U64 R57, R52, 0x10, R53 ;  /* 0x0000001034397819 */ /* 0x000fe40000001235 */
[----:B------:R-:W-:Y:S02]  /*52e0*/  LOP3.LUT R51, R14, 0xffff0000, RZ, 0xc0, !PT ;  /* 0xffff00000e337812 */ /* 0x000fe400078ec0ff */
[C---:B------:R-:W-:Y:S02]  /*52f0*/  LOP3.LUT R11, R15.reuse, 0xffff0000, RZ, 0xc0, !PT ;  /* 0xffff00000f0b7812 */ /* 0x040fe400078ec0ff */
[----:B------:R-:W-:-:S02]  /*5300*/  SHF.L.U32 R14, R15, 0x10, RZ ;  /* 0x000000100f0e7819 */ /* 0x000fc400000006ff */
[C---:B------:R-:W-:Y:S02]  /*5310*/  PRMT R15, R157.reuse, 0x5410, R58 ;  /* 0x000054109d0f7816 */ /* 0x040fe4000000003a */
[----:B------:R-:W-:Y:S02]  /*5320*/  SHF.R.U32.HI R53, RZ, 0x10, R53 ;  /* 0x00000010ff357819 */ /* 0x000fe40000011635 */
[----:B------:R-:W-:Y:S02]  /*5330*/  PRMT R157, R157, 0x5432, R56 ;  /* 0x000054329d9d7816 */ /* 0x000fe40000000038 */
[C---:B------:R-:W-:Y:S01]  /*5340*/  PRMT R56, R158.reuse, 0x5410, R57 ;  /* 0x000054109e387816 */ /* 0x040fe20000000039 */
[----:B------:R-:W-:Y:S01]  /*5350*/  IMAD.U32 R57, R13, 0x10000, RZ ;  /* 0x000100000d397824 */ /* 0x000fe200078e00ff */
[----:B------:R-:W-:Y:S01]  /*5360*/  PRMT R158, R158, 0x5432, R53 ;  /* 0x000054329e9e7816 */ /* 0x000fe20000000035 */
[----:B------:R-:W-:Y:S01]  /*5370*/  IMAD.U32 R59, R157, 0x10000, RZ ;  /* 0x000100009d3b7824 */ /* 0x000fe200078e00ff */
[----:B------:R-:W-:Y:S01]  /*5380*/  LOP3.LUT R53, R13, 0xffff0000, RZ, 0xc0, !PT ;  /* 0xffff00000d357812 */ /* 0x000fe200078ec0ff */
[----:B------:R-:W-:Y:S01]  /*5390*/  IMAD.U32 R13, R12, 0x10000, RZ ;  /* 0x000100000c0d7824 */ /* 0x000fe200078e00ff */
[----:B------:R-:W-:Y:S01]  /*53a0*/  LOP3.LUT R60, R56, 0xffff0000, RZ, 0xc0, !PT ;  /* 0xffff0000383c7812 */ /* 0x000fe200078ec0ff */
[----:B------:R-:W-:Y:S01]  /*53b0*/  IMAD.U32 R52, R158, 0x10000, RZ ;  /* 0x000100009e347824 */ /* 0x000fe200078e00ff */
[----:B------:R-:W-:-:S02]  /*53c0*/  LOP3.LUT R58, R15, 0xffff0000, RZ, 0xc0, !PT ;  /* 0xffff00000f3a7812 */ /* 0x000fc400078ec0ff */
[----:B------:R-:W-:Y:S01]  /*53d0*/  LOP3.LUT R158, R158, 0xffff0000, RZ, 0xc0, !PT ;  /* 0xffff00009e9e7812 */ /* 0x000fe200078ec0ff */
[----:B------:R-:W-:Y:S01]  /*53e0*/  FMUL.FTZ R62, R53, R60 ;  /* 0x0000003c353e7220 */ /* 0x000fe20000410000 */
[----:B------:R-:W-:Y:S01]  /*53f0*/  FMUL.FTZ R63, R51, R52 ;  /* 0x00000034333f7220 */ /* 0x000fe20000410000 */
[-C--:B------:R-:W-:Y:S01]  /*5400*/  FMUL.FTZ R61, R53, R58.reuse ;  /* 0x0000003a353d7220 */ /* 0x080fe20000410000 */
[----:B------:R-:W-:Y:S01]  /*5410*/  LOP3.LUT R53, R12, 0xffff0000, RZ, 0xc0, !PT ;  /* 0xffff00000c357812 */ /* 0x000fe200078ec0ff */
[----:B------:R-:W-:Y:S01]  /*5420*/  FFMA.FTZ R12, R57, R58, -R62 ;  /* 0x0000003a390c7223 */ /* 0x000fe2000001083e */
[----:B------:R-:W-:Y:S01]  /*5430*/  LOP3.LUT R157, R157, 0xffff0000, RZ, 0xc0, !PT ;  /* 0xffff00009d9d7812 */ /* 0x000fe200078ec0ff */
[----:B------:R-:W-:Y:S01]  /*5440*/  FFMA.FTZ R57, R57, R60, R61 ;  /* 0x0000003c39397223 */ /* 0x000fe2000001003d */
[-C--:B------:R-:W-:Y:S01]  /*5450*/  FMUL.FTZ R61, R51, R59.reuse ;  /* 0x0000003b333d7220 */ /* 0x080fe20000410000 */
[----:B------:R-:W-:Y:S02]  /*5460*/  IMAD.U32 R58, R56, 0x10000, RZ ;  /* 0x00010000383a7824 */ /* 0x000fe400078e00ff */
[----:B------:R-:W-:Y:S01]  /*5470*/  FFMA.FTZ R51, R50, R59, -R63 ;  /* 0x0000003b32337223 */ /* 0x000fe2000001083f */
[----:B------:R-:W-:-:S02]  /*5480*/  IMAD.U32 R56, R15, 0x10000, RZ ;  /* 0x000100000f387824 */ /* 0x000fc400078e00ff */
        /* <DEDUP_REMOVED lines=9> */
[----:B------:R-:W-:Y:S02]  /*5520*/  F2FP.BF16.F32.PACK_AB R13, R57, R12 ;  /* 0x0000000c390d723e */ /* 0x000fe400000010ff */
[----:B------:R-:W-:-:S02]  /*5530*/  F2FP.BF16.F32.PACK_AB R15, R14, R15 ;  /* 0x0000000f0e0f723e */ /* 0x000fc400000010ff */
[----:B------:R-:W-:Y:S02]  /*5540*/  F2FP.BF16.F32.PACK_AB R14, R52, R51 ;  /* 0x00000033340e723e */ /* 0x000fe400000010ff */
[----:B------:R-:W-:-:S07]  /*5550*/  F2FP.BF16.F32.PACK_AB R12, R53, R50 ;  /* 0x00000032350c723e */ /* 0x000fce00000010ff */
.L_x_501:
[----:B------:R-:W-:Y:S05]  /*5560*/  BSYNC B2 ;  /* 0x0000000000027941 */ /* 0x000fea0003800000 */
.L_x_500:
[----:B----4-:R0:W-:Y:S02]  /*5570*/  ST.E.128 desc[UR60][R54.64], R12 ;  /* 0x0000000c36007985 */ /* 0x0101e4000c101d3c */
.L_x_499:
[----:B------:R-:W-:Y:S05]  /*5580*/  BSYNC B1 ;  /* 0x0000000000017941 */ /* 0x000fea0003800000 */
.L_x_498:
        /* <DEDUP_REMOVED lines=11> */
[----:B------:R-:W-:Y:S02]  /*5640*/  SHF.R.U64 R53, R48, 0x10, R49 ;  /* 0x0000001030357819 */ /* 0x000fe40000001231 */
[--C-:B------:R-:W-:Y:S01]  /*5650*/  SHF.R.U64 R57, R46, 0x10, R47.reuse ;  /* 0x000000102e397819 */ /* 0x100fe2000000122f */
[----:B----4-:R-:W-:Y:S01]  /*5660*/  IMAD.U32 R46, R14, 0x10000, RZ ;  /* 0x000100000e2e7824 */ /* 0x010fe200078e00ff */
[----:B------:R-:W-:Y:S02]  /*5670*/  SHF.R.U32.HI R55, RZ, 0x10, R47 ;  /* 0x00000010ff377819 */ /* 0x000fe4000001162f */
[----:B------:R-:W-:Y:S02]  /*5680*/  SHF.R.U32.HI R47, RZ, 0x10, R49 ;  /* 0x00000010ff2f7819 */ /* 0x000fe40000011631 */
[----:B------:R-:W-:Y:S02]  /*5690*/  PRMT R54, R156, 0x5410, R53 ;  /* 0x000054109c367816 */ /* 0x000fe40000000035 */
[----:B------:R-:W-:-:S02]  /*56a0*/  PRMT R49, R150, 0x5410, R57 ;  /* 0x0000541096317816 */ /* 0x000fc40000000039 */
[----:B------:R-:W-:Y:S02]  /*56b0*/  PRMT R156, R156, 0x5432, R47 ;  /* 0x000054329c9c7816 */ /* 0x000fe4000000002f */
[----:B------:R-:W-:Y:S02]  /*56c0*/  LOP3.LUT R47, R13, 0xffff0000, RZ, 0xc0, !PT ;  /* 0xffff00000d2f7812 */ /* 0x000fe400078ec0ff */
[C---:B------:R-:W-:Y:S01]  /*56d0*/  LOP3.LUT R56, R54.reuse, 0xffff0000, RZ, 0xc0, !PT ;  /* 0xffff000036387812 */ /* 0x040fe200078ec0ff */
[----:B------:R-:W-:Y:S01]  /*56e0*/  IMAD.U32 R54, R54, 0x10000, RZ ;  /* 0x0001000036367824 */ /* 0x000fe200078e00ff */
[C---:B------:R-:W-:Y:S01]  /*56f0*/  LOP3.LUT R52, R49.reuse, 0xffff0000, RZ, 0xc0, !PT ;  /* 0xffff000031347812 */ /* 0x040fe200078ec0ff */
[----:B------:R-:W-:Y:S01]  /*5700*/  IMAD.U32 R49, R49, 0x10000, RZ ;  /* 0x0001000031317824 */ /* 0x000fe200078e00ff */
[----:B------:R-:W-:Y:S01]  /*5710*/  PRMT R150, R150, 0x5432, R55 ;  /* 0x0000543296967816 */ /* 0x000fe20000000037 */
[C---:B------:R-:W-:Y:S01]  /*5720*/  FMUL.FTZ R58, R47.reuse, R56 ;  /* 0x000000382f3a7220 */ /* 0x040fe20000410000 */
[----:B------:R-:W-:Y:S01]  /*5730*/  LOP3.LUT R48, R14, 0xffff0000, RZ, 0xc0, !PT ;  /* 0xffff00000e307812 */ /* 0x000fe200078ec0ff */
[-C--:B------:R-:W-:Y:S01]  /*5740*/  FMUL.FTZ R47, R47, R52.reuse ;  /* 0x000000342f2f7220 */ /* 0x080fe20000410000 */
[C---:B------:R-:W-:Y:S01]  /*5750*/  LOP3.LUT R11, R15.reuse, 0xffff0000, RZ, 0xc0, !PT ;  /* 0xffff00000f0b7812 */ /* 0x040fe200078ec0ff */
[C---:B------:R-:W-:Y:S01]  /*5760*/  IMAD.U32 R53, R150.reuse, 0x10000, RZ ;  /* 0x0001000096357824 */ /* 0x040fe200078e00ff */
[----:B------:R-:W-:Y:S01]  /*5770*/  SHF.L.U32 R14, R15, 0x10, RZ ;  /* 0x000000100f0e7819 */ /* 0x000fe200000006ff */
[----:B------:R-:W-:Y:S01]  /*5780*/  IMAD.U32 R15, R13, 0x10000, RZ ;  /* 0x000100000d0f7824 */ /* 0x000fe200078e00ff */
[----:B------:R-:W-:Y:S01]  /*5790*/  LOP3.LUT R150, R150, 0xffff0000, RZ, 0xc0, !PT ;  /* 0xffff000096967812 */ /* 0x000fe200078ec0ff */
[C---:B------:R-:W-:Y:S01]  /*57a0*/  IMAD.U32 R55, R156.reuse, 0x10000, RZ ;  /* 0x000100009c377824 */ /* 0x040fe200078e00ff */
[----:B------:R-:W-:Y:S01]  /*57b0*/  LOP3.LUT R156, R156, 0xffff0000, RZ, 0xc0, !PT ;  /* 0xffff00009c9c7812 */ /* 0x000fe200078ec0ff */
[C---:B------:R-:W-:Y:S01]  /*57c0*/  FFMA.FTZ R58, R15.reuse, R52, -R58 ;  /* 0x000000340f3a7223 */ /* 0x040fe2000001083a */
[----:B------:R-:W-:Y:S01]  /*57d0*/  FFMA.FTZ R47, R15, R56, R47 ;  /* 0x000000380f2f7223 */ /* 0x000fe2000001002f */
[----:B------:R-:W-:Y:S01]  /*57e0*/  FMUL.FTZ R15, R48, R53 ;  /* 0x00000035300f7220 */ /* 0x000fe20000410000 */
[----:B------:R-:W-:-:S02]  /*57f0*/  IMAD.U32 R13, R12, 0x10000, RZ ;  /* 0x000100000c0d7824 */ /* 0x000fc400078e00ff */
[-C--:B------:R-:W-:Y:S01]  /*5800*/  FMUL.FTZ R57, R48, R55.reuse ;  /* 0x0000003730397220 */ /* 0x080fe20000410000 */
[----:B------:R-:W-:Y:S01]  /*5810*/  LOP3.LUT R12, R12, 0xffff0000, RZ, 0xc0, !PT ;  /* 0xffff00000c0c7812 */ /* 0x000fe200078ec0ff */
[C---:B------:R-:W-:Y:S01]  /*5820*/  FFMA.FTZ R48, R46.reuse, R55, R15 ;  /* 0x000000372e307223 */ /* 0x040fe2000001000f */
[C---:B------:R-:W-:Y:S01]  /*5830*/  FMUL.FTZ R15, R11.reuse, R156 ;  /* 0x0000009c0b0f7220 */ /* 0x040fe20000410000 */
[----:B------:R-:W-:Y:S01]  /*5840*/  FFMA.FTZ R57, R46, R53, -R57 ;  /* 0x000000352e397223 */ /* 0x000fe20000010839 */
[----:B------:R-:W-:Y:S01]  /*5850*/  FMUL.FTZ R53, R11, R150 ;  /* 0x000000960b357220 */ /* 0x000fe20000410000 */
[C---:B------:R-:W-:Y:S01]  /*5860*/  FMUL.FTZ R46, R12.reuse, R54 ;  /* 0x000000360c2e7220 */ /* 0x040fe20000410000 */
[-C--:B------:R-:W-:Y:S01]  /*5870*/  FMUL.FTZ R11, R12, R49.reuse ;  /* 0x000000310c0b7220 */ /* 0x080fe20000410000 */
[C---:B------:R-:W-:Y:S01]  /*5880*/  FFMA.FTZ R15, R14.reuse, R150, -R15 ;  /* 0x000000960e0f7223 */ /* 0x040fe2000001080f */
[----:B------:R-:W-:Y:S01]  /*5890*/  FFMA.FTZ R14, R14, R156, R53 ;  /* 0x0000009c0e0e7223 */ /* 0x000fe20000010035 */
[C---:B------:R-:W-:Y:S01]  /*58a0*/  FFMA.FTZ R46, R13.reuse, R49, -R46 ;  /* 0x000000310d2e7223 */ /* 0x040fe2000001082e */
[----:B------:R-:W-:Y:S01]  /*58b0*/  FFMA.FTZ R11, R13, R54, R11 ;  /* 0x000000360d0b7223 */ /* 0x000fe2000001000b */
[----:B------:R-:W-:-:S02]  /*58c0*/  F2FP.BF16.F32.PACK_AB R13, R47, R58 ;  /* 0x0000003a2f0d723e */ /* 0x000fc400000010ff */
[----:B------:R-:W-:Y:S02]  /*58d0*/  F2FP.BF16.F32.PACK_AB R15, R14, R15 ;  /* 0x0000000f0e0f723e */ /* 0x000fe400000010ff */
[----:B------:R-:W-:Y:S02]  /*58e0*/  F2FP.BF16.F32.PACK_AB R14, R48, R57 ;  /* 0x00000039300e723e */ /* 0x000fe400000010ff */
[----:B------:R-:W-:-:S07]  /*58f0*/  F2FP.BF16.F32.PACK_AB R12, R11, R46 ;  /* 0x0000002e0b0c723e */ /* 0x000fce00000010ff */
.L_x_505:
[----:B------:R-:W-:Y:S05]  /*5900*/  BSYNC B2 ;  /* 0x0000000000027941 */ /* 0x000fea0003800000 */
.L_x_504:
[----:B----4-:R0:W-:Y:S02]  /*5910*/  ST.E.128 desc[UR60][R50.64], R12 ;  /* 0x0000000c32007985 */ /* 0x0101e4000c101d3c */
.L_x_503:
[----:B------:R-:W-:Y:S05]  /*5920*/  BSYNC B1 ;  /* 0x0000000000017941 */ /* 0x000fea0003800000 */
.L_x_502:
        /* <DEDUP_REMOVED lines=9> */
[----:B------:R-:W-:Y:S01]  /*59c0*/  SHF.R.U64 R54, R42, 0x10, R43 ;  /* 0x000000102a367819 */ /* 0x000fe2000000122b */
[----:B----4-:R-:W-:Y:S01]  /*59d0*/  IMAD.U32 R42, R14, 0x10000, RZ ;  /* 0x000100000e2a7824 */ /* 0x010fe200078e00ff */
[--C-:B------:R-:W-:Y:S01]  /*59e0*/  SHF.R.U64 R50, R44, 0x10, R45.reuse ;  /* 0x000000102c327819 */ /* 0x100fe2000000122d */
[----:B---3--:R-:W-:Y:S01]  /*59f0*/  IMAD.U32 R11, R12, 0x10000, RZ ;  /* 0x000100000c0b7824 */ /* 0x008fe200078e00ff */
[----:B------:R-:W-:Y:S02]  /*5a00*/  SHF.R.U32.HI R48, RZ, 0x10, R45 ;  /* 0x00000010ff307819 */ /* 0x000fe4000001162d */
[----:B------:R-:W-:Y:S02]  /*5a10*/  SHF.R.U32.HI R52, RZ, 0x10, R43 ;  /* 0x00000010ff347819 */ /* 0x000fe4000001162b */
[----:B------:R-:W-:Y:S02]  /*5a20*/  PRMT R45, R139, 0x5410, R54 ;  /* 0x000054108b2d7816 */ /* 0x000fe40000000036 */
[----:B------:R-:W-:-:S02]  /*5a30*/  PRMT R50, R149, 0x5410, R50 ;  /* 0x0000541095327816 */ /* 0x000fc40000000032 */
[----:B------:R-:W-:Y:S02]  /*5a40*/  PRMT R149, R149, 0x5432, R48 ;  /* 0x0000543295957816 */ /* 0x000fe40000000030 */
[----:B------:R-:W-:Y:S01]  /*5a50*/  LOP3.LUT R43, R14, 0xffff0000, RZ, 0xc0, !PT ;  /* 0xffff00000e2b7812 */ /* 0x000fe200078ec0ff */
[----:B------:R-:W-:Y:S01]  /*5a60*/  IMAD.U32 R14, R13, 0x10000, RZ ;  /* 0x000100000d0e7824 */ /* 0x000fe200078e00ff */
[----:B------:R-:W-:Y:S02]  /*5a70*/  PRMT R139, R139, 0x5432, R52 ;  /* 0x000054328b8b7816 */ /* 0x000fe40000000034 */
[----:B------:R-:W-:Y:S02]  /*5a80*/  LOP3.LUT R13, R13, 0xffff0000, RZ, 0xc0, !PT ;  /* 0xffff00000d0d7812 */ /* 0x000fe400078ec0ff */
[C---:B------:R-:W-:Y:S01]  /*5a90*/  LOP3.LUT R51, R50.reuse, 0xffff0000, RZ, 0xc0, !PT ;  /* 0xffff000032337812 */ /* 0x040fe200078ec0ff */
[----:B------:R-:W-:Y:S01]  /*5aa0*/  IMAD.U32 R49, R139, 0x10000, RZ ;  /* 0x000100008b317824 */ /* 0x000fe200078e00ff */
[----:B------:R-:W-:Y:S01]  /*5ab0*/  LOP3.LUT R48, R45, 0xffff0000, RZ, 0xc0, !PT ;  /* 0xffff00002d307812 */ /* 0x000fe200078ec0ff */
[----:B------:R-:W-:Y:S01]  /*5ac0*/  IMAD.U32 R50, R50, 0x10000, RZ ;  /* 0x0001000032327824 */ /* 0x000fe200078e00ff */
[----:B------:R-:W-:Y:S01]  /*5ad0*/  SHF.L.U32 R52, R149, 0x10, RZ ;  /* 0x0000001095347819 */ /* 0x000fe200000006ff */
[----:B------:R-:W-:Y:S01]  /*5ae0*/  FMUL.FTZ R53, R13, R51 ;  /* 0x000000330d357220 */ /* 0x000fe20000410000 */
[----:B------:R-:W-:Y:S01]  /*5af0*/  LOP3.LUT R44, R15, 0xffff0000, RZ, 0xc0, !PT ;  /* 0xffff00000f2c7812 */ /* 0x000fe200078ec0ff */
[----:B------:R-:W-:Y:S01]  /*5b00*/  FMUL.FTZ R54, R13, R48 ;  /* 0x000000300d367220 */ /* 0x000fe20000410000 */
[----:B------:R-:W-:Y:S01]  /*5b10*/  LOP3.LUT R12, R12, 0xffff0000, RZ, 0xc0, !PT ;  /* 0xffff00000c0c7812 */ /* 0x000fe200078ec0ff */
[----:B------:R-:W-:Y:S01]  /*5b20*/  FMUL.FTZ R13, R43, R52 ;  /* 0x000000342b0d7220 */ /* 0x000fe20000410000 */
[----:B------:R-:W-:Y:S01]  /*5b30*/  LOP3.LUT R149, R149, 0xffff0000, RZ, 0xc0, !PT ;  /* 0xffff000095957812 */ /* 0x000fe200078ec0ff */
[----:B------:R-:W-:Y:S01]  /*5b40*/  FMUL.FTZ R43, R43, R49 ;  /* 0x000000312b2b7220 */ /* 0x000fe20000410000 */
[----:B------:R-:W-:Y:S01]  /*5b50*/  LOP3.LUT R139, R139, 0xffff0000, RZ, 0xc0, !PT ;  /* 0xffff00008b8b7812 */ /* 0x000fe200078ec0ff */
[----:B------:R-:W-:-:S02]  /*5b60*/  IMAD.U32 R45, R45, 0x10000, RZ ;  /* 0x000100002d2d7824 */ /* 0x000fc400078e00ff */
[C---:B------:R-:W-:Y:S01]  /*5b70*/  FFMA.FTZ R53, R14.reuse, R48, -R53 ;  /* 0x000000300e357223 */ /* 0x040fe20000010835 */
[----:B------:R-:W-:Y:S01]  /*5b80*/  FFMA.FTZ R54, R14, R51, R54 ;  /* 0x000000330e367223 */ /* 0x000fe20000010036 */
[C---:B------:R-:W-:Y:S01]  /*5b90*/  FFMA.FTZ R49, R42.reuse, R49, -R13 ;  /* 0x000000312a317223 */ /* 0x040fe2000001080d */
[----:B------:R-:W-:Y:S02]  /*5ba0*/  IMAD.U32 R15, R15, 0x10000, RZ ;  /* 0x000100000f0f7824 */ /* 0x000fe400078e00ff */
[----:B------:R-:W-:Y:S01]  /*5bb0*/  FFMA.FTZ R42, R42, R52, R43 ;  /* 0x000000342a2a7223 */ /* 0x000fe2000001002b */
[----:B------:R-:W-:Y:S01]  /*5bc0*/  FMUL.FTZ R48, R44, R149 ;  /* 0x000000952c307220 */ /* 0x000fe20000410000 */
[CC--:B------:R-:W-:Y:S01]  /*5bd0*/  FMUL.FTZ R14, R12.reuse, R50.reuse ;  /* 0x000000320c0e7220 */ /* 0x0c0fe20000410000 */
[----:B------:R-:W-:Y:S01]  /*5be0*/  FMUL.FTZ R13, R12, R45 ;  /* 0x0000002d0c0d7220 */ /* 0x000fe20000410000 */
[-C--:B------:R-:W-:Y:S01]  /*5bf0*/  FMUL.FTZ R44, R44, R139.reuse ;  /* 0x0000008b2c2c7220 */ /* 0x080fe20000410000 */
[----:B------:R-:W-:Y:S01]  /*5c00*/  FFMA.FTZ R48, R15, R139, -R48 ;  /* 0x0000008b0f307223 */ /* 0x000fe20000010830 */
[C---:B------:R-:W-:Y:S01]  /*5c10*/  FFMA.FTZ R14, R11.reuse, R45, -R14 ;  /* 0x0000002d0b0e7223 */ /* 0x040fe2000001080e */
[----:B------:R-:W-:Y:S01]  /*5c20*/  FFMA.FTZ R13, R11, R50, R13 ;  /* 0x000000320b0d7223 */ /* 0x000fe2000001000d */
[----:B------:R-:W-:Y:S01]  /*5c30*/  FFMA.FTZ R15, R15, R149, R44 ;  /* 0x000000950f0f7223 */ /* 0x000fe2000001002c */
[----:B------:R-:W-:-:S02]  /*5c40*/  F2FP.BF16.F32.PACK_AB R53, R54, R53 ;  /* 0x000000353635723e */ /* 0x000fc400000010ff */
[----:B------:R-:W-:Y:S02]  /*5c50*/  F2FP.BF16.F32.PACK_AB R42, R42, R49 ;  /* 0x000000312a2a723e */ /* 0x000fe400000010ff */
[----:B------:R-:W-:Y:S01]  /*5c60*/  F2FP.BF16.F32.PACK_AB R12, R13, R14 ;  /* 0x0000000e0d0c723e */ /* 0x000fe200000010ff */
[----:B------:R-:W-:Y:S01]  /*5c70*/  IMAD.MOV.U32 R13, RZ, RZ, R53 ;  /* 0x000000ffff0d7224 */ /* 0x000fe200078e0035 */
[----:B------:R-:W-:Y:S01]  /*5c80*/  F2FP.BF16.F32.PACK_AB R15, R15, R48 ;  /* 0x000000300f0f723e */ /* 0x000fe200000010ff */
[----:B------:R-:W-:-:S07]  /*5c90*/  IMAD.MOV.U32 R14, RZ, RZ, R42 ;  /* 0x000000ffff0e7224 */ /* 0x000fce00078e002a */
.L_x_509:
[----:B------:R-:W-:Y:S05]  /*5ca0*/  BSYNC B2 ;  /* 0x0000000000027941 */ /* 0x000fea0003800000 */
.L_x_508:
[----:B----4-:R0:W-:Y:S02]  /*5cb0*/  ST.E.128 desc[UR60][R46.64], R12 ;  /* 0x0000000c2e007985 */ /* 0x0101e4000c101d3c */
.L_x_507:
[----:B------:R-:W-:Y:S05]  /*5cc0*/  BSYNC B1 ;  /* 0x0000000000017941 */ /* 0x000fea0003800000 */
.L_x_506:
        /* <DEDUP_REMOVED lines=17> */
[----:B------:R-:W-:Y:S01]  /*5de0*/  LOP3.LUT R38, R14, 0xffff0000, RZ, 0xc0, !PT ;  /* 0xffff00000e267812 */ /* 0x000fe200078ec0ff */
[----:B------:R-:W-:Y:S01]  /*5df0*/  IMAD.U32 R14, R13, 0x10000, RZ ;  /* 0x000100000d0e7824 */ /* 0x000fe200078e00ff */
[----:B------:R-:W-:Y:S02]  /*5e00*/  PRMT R123, R123, 0x5432, R48 ;  /* 0x000054327b7b7816 */ /* 0x000fe40000000030 */
[----:B------:R-:W-:Y:S02]  /*5e10*/  PRMT R135, R135, 0x5432, R44 ;  /* 0x0000543287877816 */ /* 0x000fe4000000002c */
[----:B------:R-:W-:Y:S02]  /*5e20*/  LOP3.LUT R13, R13, 0xffff0000, RZ, 0xc0, !PT ;  /* 0xffff00000d0d7812 */ /* 0x000fe400078ec0ff */
[----:B------:R-:W-:Y:S01]  /*5e30*/  LOP3.LUT R46, R45, 0xffff0000, RZ, 0xc0, !PT ;  /* 0xffff00002d2e7812 */ /* 0x000fe200078ec0ff */
[----:B------:R-:W-:Y:S01]  /*5e40*/  IMAD.U32 R47, R135, 0x10000, RZ ;  /* 0x00010000872f7824 */ /* 0x000fe200078e00ff */
[----:B------:R-:W-:Y:S01]  /*5e50*/  LOP3.LUT R41, R40, 0xffff0000, RZ, 0xc0, !PT ;  /* 0xffff000028297812 */ /* 0x000fe200078ec0ff */
[----:B------:R-:W-:Y:S01]  /*5e60*/  IMAD.U32 R45, R45, 0x10000, RZ ;  /* 0x000100002d2d7824 */ /* 0x000fe200078e00ff */
[----:B------:R-:W-:Y:S01]  /*5e70*/  SHF.L.U32 R44, R123, 0x10, RZ ;  /* 0x000000107b2c7819 */ /* 0x000fe200000006ff */
[C---:B------:R-:W-:Y:S01]  /*5e80*/  FMUL.FTZ R49, R13.reuse, R46 ;  /* 0x0000002e0d317220 */ /* 0x040fe20000410000 */
[C---:B------:R-:W-:Y:S01]  /*5e90*/  FMUL.FTZ R48, R38.reuse, R47 ;  /* 0x0000002f26307220 */ /* 0x040fe20000410000 */
[-C--:B------:R-:W-:Y:S01]  /*5ea0*/  FMUL.FTZ R13, R13, R41.reuse ;  /* 0x000000290d0d7220 */ /* 0x080fe20000410000 */
[----:B------:R-:W-:Y:S01]  /*5eb0*/  LOP3.LUT R39, R15, 0xffff0000, RZ, 0xc0, !PT ;  /* 0xffff00000f277812 */ /* 0x000fe200078ec0ff */
[----:B------:R-:W-:Y:S01]  /*5ec0*/  FMUL.FTZ R50, R38, R44 ;  /* 0x0000002c26327220 */ /* 0x000fe20000410000 */
[----:B------:R-:W-:Y:S01]  /*5ed0*/  LOP3.LUT R12, R12, 0xffff0000, RZ, 0xc0, !PT ;  /* 0xffff00000c0c7812 */ /* 0x000fe200078ec0ff */
[C---:B------:R-:W-:Y:S01]  /*5ee0*/  FFMA.FTZ R49, R14.reuse, R41, -R49 ;  /* 0x000000290e317223 */ /* 0x040fe20000010831 */
[----:B------:R-:W-:Y:S01]  /*5ef0*/  FFMA.FTZ R46, R14, R46, R13 ;  /* 0x0000002e0e2e7223 */ /* 0x000fe2000001000d */
[----:B------:R-:W-:Y:S01]  /*5f00*/  LOP3.LUT R38, R135, 0xffff0000, RZ, 0xc0, !PT ;  /* 0xffff000087267812 */ /* 0x000fe200078ec0ff */
[----:B------:R-:W-:Y:S01]  /*5f10*/  IMAD.U32 R40, R40, 0x10000, RZ ;  /* 0x0001000028287824 */ /* 0x000fe200078e00ff */
[----:B------:R-:W-:Y:S01]  /*5f20*/  LOP3.LUT R14, R123, 0xffff0000, RZ, 0xc0, !PT ;  /* 0xffff00007b0e7812 */ /* 0x000fe200078ec0ff */
[C---:B------:R-:W-:Y:S01]  /*5f30*/  FFMA.FTZ R48, R33.reuse, R44, -R48 ;  /* 0x0000002c21307223 */ /* 0x040fe20000010830 */
[----:B------:R-:W-:Y:S01]  /*5f40*/  FFMA.FTZ R33, R33, R47, R50 ;  /* 0x0000002f21217223 */ /* 0x000fe20000010032 */
[----:B------:R-:W-:Y:S01]  /*5f50*/  FMUL.FTZ R50, R39, R38 ;  /* 0x0000002627327220 */ /* 0x000fe20000410000 */
[----:B------:R-:W-:Y:S01]  /*5f60*/  FMUL.FTZ R44, R12, R45 ;  /* 0x0000002d0c2c7220 */ /* 0x000fe20000410000 */
[----:B------:R-:W-:-:S02]  /*5f70*/  IMAD.U32 R15, R15, 0x10000, RZ ;  /* 0x000100000f0f7824 */ /* 0x000fc400078e00ff */
[----:B------:R-:W-:Y:S01]  /*5f80*/  FMUL.FTZ R39, R39, R14 ;  /* 0x0000000e27277220 */ /* 0x000fe20000410000 */
[-C--:B------:R-:W-:Y:S01]  /*5f90*/  FMUL.FTZ R12, R12, R40.reuse ;  /* 0x000000280c0c7220 */ /* 0x080fe20000410000 */
[----:B------:R-:W-:Y:S01]  /*5fa0*/  FFMA.FTZ R44, R11, R40, -R44 ;  /* 0x000000280b2c7223 */ /* 0x000fe2000001082c */
[C---:B------:R-:W-:Y:S01]  /*5fb0*/  FFMA.FTZ R50, R15.reuse, R14, -R50 ;  /* 0x0000000e0f327223 */ /* 0x040fe20000010832 */
[----:B------:R-:W-:Y:S01]  /*5fc0*/  FFMA.FTZ R39, R15, R38, R39 ;  /* 0x000000260f277223 */ /* 0x000fe20000010027 */
[----:B------:R-:W-:Y:S01]  /*5fd0*/  FFMA.FTZ R11, R11, R45, R12 ;  /* 0x0000002d0b0b7223 */ /* 0x000fe2000001000c */
[----:B------:R-:W-:Y:S02]  /*5fe0*/  F2FP.BF16.F32.PACK_AB R13, R46, R49 ;  /* 0x000000312e0d723e */ /* 0x000fe400000010ff */
[----:B------:R-:W-:Y:S02]  /*5ff0*/  F2FP.BF16.F32.PACK_AB R14, R33, R48 ;  /* 0x00000030210e723e */ /* 0x000fe400000010ff */
[----:B------:R-:W-:-:S02]  /*6000*/  F2FP.BF16.F32.PACK_AB R15, R39, R50 ;  /* 0x00000032270f723e */ /* 0x000fc400000010ff */
[----:B------:R-:W-:-:S07]  /*6010*/  F2FP.BF16.F32.PACK_AB R12, R11, R44 ;  /* 0x0000002c0b0c723e */ /* 0x000fce00000010ff */
.L_x_513:
[----:B------:R-:W-:Y:S05]  /*6020*/  BSYNC B2 ;  /* 0x0000000000027941 */ /* 0x000fea0003800000 */
.L_x_512:
[----:B----4-:R0:W-:Y:S02]  /*6030*/  ST.E.128 desc[UR60][R42.64], R12 ;  /* 0x0000000c2a007985 */ /* 0x0101e4000c101d3c */
.L_x_511:
[----:B------:R-:W-:Y:S05]  /*6040*/  BSYNC B1 ;  /* 0x0000000000017941 */ /* 0x000fea0003800000 */
.L_x_510:
[----:B------:R-:W-:-:S13]  /*6050*/  ISETP.NE.AND P4, PT, R103, RZ, PT ;  /* 0x000000ff6700720c */ /* 0x000fda0003f85270 */
[----:B------:R-:W-:Y:S05]  /*6060*/  @!P4 BRA `(.L_x_493) ;  /* 0x0000004400a4c947 */ /* 0x000fea0003800000 */
[----:B0---4-:R0:W4:Y:S01]  /*6070*/  LDS.128 R12, [R32+0x8000] ;  /* 0x00800000200c7984 */ /* 0x0111220000000c00 */
[----:B------:R-:W-:Y:S01]  /*6080*/  ISETP.GE.AND P5, PT, R172, R128, PT ;  /* 0x00000080ac00720c */ /* 0x000fe20003fa6270 */
[----:B------:R-:W-:Y:S01]  /*6090*/  BSSY B1, `(.L_x_514) ;  /* 0x0000032000017945 */ /* 0x000fe20003800000 */
[----:B------:R-:W-:-:S04]  /*60a0*/  LEA R38, P4, R23, R119, 0x1 ;  /* 0x0000007717267211 */ /* 0x000fc800078808ff */
[----:B-1----:R-:W-:-:S07]  /*60b0*/  LEA.HI.X R39, R23, R118, R174, 0x1, P4 ;  /* 0x0000007617277211 */ /* 0x002fce00020f0cae */
[----:B0-----:R-:W-:Y:S05]  /*60c0*/  @P5 BRA `(.L_x_515) ;  /* 0x0000000000b85947 */ /* 0x001fea0003800000 */
[--C-:B------:R-:W-:Y:S01]  /*60d0*/  SHF.R.U64 R42, R34, 0x10, R35.reuse ;  /* 0x00000010222a7819 */ /* 0x100fe20000001223 */
[----:B----4-:R-:W-:Y:S01]  /*60e0*/  IMAD.U32 R32, R14, 0x10000, RZ ;  /* 0x000100000e207824 */ /* 0x010fe200078e00ff */
[----:B------:R-:W-:Y:S02]  /*60f0*/  SHF.R.U32.HI R40, RZ, 0x10, R35 ;  /* 0x00000010ff287819 */ /* 0x000fe40000011623 */
[--C-:B---3--:R-:W-:Y:S02]  /*6100*/  SHF.R.U64 R11, R36, 0x10, R37.reuse ;  /* 0x00000010240b7819 */ /* 0x108fe40000001225 */
[----:B------:R-:W-:Y:S02]  /*6110*/  SHF.R.U32.HI R37, RZ, 0x10, R37 ;  /* 0x00000010ff257819 */ /* 0x000fe40000011625 */
[C---:B------:R-:W-:Y:S02]  /*6120*/  PRMT R35, R83.reuse, 0x5410, R42 ;  /* 0x0000541053237816 */ /* 0x040fe4000000002a */
[----:B------:R-:W-:-:S02]  /*6130*/  PRMT R83, R83, 0x5432, R40 ;  /* 0x0000543253537816 */ /* 0x000fc40000000028 */
[----:B------:R-:W-:Y:S01]  /*6140*/  PRMT R40, R122, 0x5410, R11 ;  /* 0x000054107a287816 */ /* 0x000fe2000000000b */
[----:B------:R-:W-:Y:S01]  /*6150*/  IMAD.U32 R11, R12, 0x10000, RZ ;  /* 0x000100000c0b7824 */ /* 0x000fe200078e00ff */
[----:B------:R-:W-:Y:S01]  /*6160*/  PRMT R122, R122, 0x5432, R37 ;  /* 0x000054327a7a7816 */ /* 0x000fe20000000025 */
[----:B------:R-:W-:Y:S01]  /*6170*/  IMAD.U32 R37, R83, 0x10000, RZ ;  /* 0x0001000053257824 */ /* 0x000fe200078e00ff */
[----:B------:R-:W-:Y:S01]  /*6180*/  LOP3.LUT R33, R14, 0xffff0000, RZ, 0xc0, !PT ;  /* 0xffff00000e217812 */ /* 0x000fe200078ec0ff */
[C---:B------:R-:W-:Y:S01]  /*6190*/  IMAD.U32 R14, R13.reuse, 0x10000, RZ ;  /* 0x000100000d0e7824 */ /* 0x040fe200078e00ff */
[----:B------:R-:W-:Y:S01]  /*61a0*/  LOP3.LUT R13, R13, 0xffff0000, RZ, 0xc0, !PT ;  /* 0xffff00000d0d7812 */ /* 0x000fe200078ec0ff */
[----:B------:R-:W-:Y:S01]  /*61b0*/  IMAD.U32 R42, R122, 0x10000, RZ ;  /* 0x000100007a2a7824 */ /* 0x000fe200078e00ff */
[C---:B------:R-:W-:Y:S01]  /*61c0*/  LOP3.LUT R41, R40.reuse, 0xffff0000, RZ, 0xc0, !PT ;  /* 0xffff000028297812 */ /* 0x040fe200078ec0ff */
[----:B------:R-:W-:Y:S01]  /*61d0*/  IMAD.U32 R40, R40, 0x10000, RZ ;  /* 0x0001000028287824 */ /* 0x000fe200078e00ff */
[C---:B------:R-:W-:Y:S01]  /*61e0*/  LOP3.LUT R36, R35.reuse, 0xffff0000, RZ, 0xc0, !PT ;  /* 0xffff000023247812 */ /* 0x040fe200078ec0ff */
[----:B------:R-:W-:Y:S01]  /*61f0*/  IMAD.U32 R35, R35, 0x10000, RZ ;  /* 0x0001000023237824 */ /* 0x000fe200078e00ff */
[----:B------:R-:W-:Y:S01]  /*6200*/  LOP3.LUT R12, R12, 0xffff0000, RZ, 0xc0, !PT ;  /* 0xffff00000c0c7812 */ /* 0x000fe200078ec0ff */
[----:B------:R-:W-:Y:S01]  /*6210*/  FMUL.FTZ R43, R13, R41 ;  /* 0x000000290d2b7220 */ /* 0x000fe20000410000 */
[----:B------:R-:W-:Y:S01]  /*6220*/  LOP3.LUT R34, R15, 0xffff0000, RZ, 0xc0, !PT ;  /* 0xffff00000f227812 */ /* 0x000fe200078ec0ff */
[----:B------:R-:W-:Y:S01]  /*6230*/  FMUL.FTZ R44, R13, R36 ;  /* 0x000000240d2c7220 */ /* 0x000fe20000410000 */
[C---:B------:R-:W-:Y:S01]  /*6240*/  FMUL.FTZ R13, R33.reuse, R42 ;  /* 0x0000002a210d7220 */ /* 0x040fe20000410000 */
[----:B------:R-:W-:Y:S01]  /*6250*/  FMUL.FTZ R33, R33, R37 ;  /* 0x0000002521217220 */ /* 0x000fe20000410000 */
[----:B------:R-:W-:Y:S01]  /*6260*/  LOP3.LUT R122, R122, 0xffff0000, RZ, 0xc0, !PT ;  /* 0xffff00007a7a7812 */ /* 0x000fe200078ec0ff */
[C---:B------:R-:W-:Y:S01]  /*6270*/  FFMA.FTZ R43, R14.reuse, R36, -R43 ;  /* 0x000000240e2b7223 */ /* 0x040fe2000001082b */
[----:B------:R-:W-:Y:S01]  /*6280*/  LOP3.LUT R83, R83, 0xffff0000, RZ, 0xc0, !PT ;  /* 0xffff000053537812 */ /* 0x000fe200078ec0ff */
[----:B------:R-:W-:Y:S01]  /*6290*/  FFMA.FTZ R44, R14, R41, R44 ;  /* 0x000000290e2c7223 */ /* 0x000fe2000001002c */
[C---:B------:R-:W-:Y:S01]  /*62a0*/  FFMA.FTZ R37, R32.reuse, R37, -R13 ;  /* 0x0000002520257223 */ /* 0x040fe2000001080d */
[----:B------:R-:W-:Y:S01]  /*62b0*/  FFMA.FTZ R32, R32, R42, R33 ;  /* 0x0000002a20207223 */ /* 0x000fe20000010021 */
[C---:B------:R-:W-:Y:S01]  /*62c0*/  FMUL.FTZ R14, R12.reuse, R40 ;  /* 0x000000280c0e7220 */ /* 0x040fe20000410000 */
[----:B------:R-:W-:Y:S01]  /*62d0*/  FMUL.FTZ R13, R12, R35 ;  /* 0x000000230c0d7220 */ /* 0x000fe20000410000 */
[----:B------:R-:W-:-:S02]  /*62e0*/  IMAD.U32 R15, R15, 0x10000, RZ ;  /* 0x000100000f0f7824 */ /* 0x000fc400078e00ff */
[C---:B------:R-:W-:Y:S01]  /*62f0*/  FMUL.FTZ R36, R34.reuse, R122 ;  /* 0x0000007a22247220 */ /* 0x040fe20000410000 */
        /* <DEDUP_REMOVED lines=9> */
[----:B------:R-:W-:-:S02]  /*6390*/  F2FP.BF16.F32.PACK_AB R15, R33, R36 ;  /* 0x00000024210f723e */ /* 0x000fc400000010ff */
[----:B------:R-:W-:-:S07]  /*63a0*/  MOV R14, R32 ;  /* 0x00000020000e7202 */ /* 0x000fce0000000f00 */
.L_x_515:
[----:B------:R-:W-:Y:S05]  /*63b0*/  BSYNC B1 ;  /* 0x0000000000017941 */ /* 0x000fea0003800000 */
.L_x_514:
[----:B----4-:R0:W-:Y:S01]  /*63c0*/  ST.E.128 desc[UR60][R38.64], R12 ;  /* 0x0000000c26007985 */ /* 0x0101e2000c101d3c */
[----:B------:R-:W-:Y:S05]  /*63d0*/  BRA `(.L_x_493) ;  /* 0x0000004000c87947 */ /* 0x000fea0003800000 */
.L_x_459:
        /* <DEDUP_REMOVED lines=18> */
[----:B------:R-:W-:Y:S02]  /*6500*/  IADD3 R32, P5, R92, R12, RZ ;  /* 0x0000000c5c207210 */ /* 0x000fe40007fbe0ff */
[----:B------:R-:W-:Y:S02]  /*6510*/  CS2R R42, SRZ ;  /* 0x00000000002a7805 */ /* 0x000fe4000001ff00 */
[----:B------:R-:W-:Y:S01]  /*6520*/  CS2R R40, SRZ ;  /* 0x0000000000287805 */ /* 0x000fe2000001ff00 */
[----:B------:R-:W-:Y:S01]  /*6530*/  IMAD.X R34, R11, 0x1, R107, P0 ;  /* 0x000000010b227824 */ /* 0x000fe200000e066b */
[----:B------:R-:W-:Y:S02]  /*6540*/  LEA R56, P0, R33, UR4, 0x1 ;  /* 0x0000000421387c11 */ /* 0x000fe4000f8008ff */
[----:B------:R-:W-:-:S02]  /*6550*/  CS2R R54, SRZ ;  /* 0x0000000000367805 */ /* 0x000fc4000001ff00 */
[----:B------:R-:W-:Y:S02]  /*6560*/  CS2R R52, SRZ ;  /* 0x0000000000347805 */ /* 0x000fe4000001ff00 */
[----:B------:R-:W-:Y:S01]  /*6570*/  LEA.HI.X R57, R33, UR5, R34, 0x1, P0 ;  /* 0x0000000521397c11 */ /* 0x000fe200080f0c22 */
[----:B------:R-:W-:Y:S01]  /*6580*/  ULDC.64 UR4, c[0x0][0x400] ;  /* 0x0001000000047ab9 */ /* 0x000fe20000000a00 */
[----:B------:R-:W-:Y:S01]  /*6590*/  ISETP.GE.AND P0, PT, R16, R128, PT ;  /* 0x000000801000720c */ /* 0x000fe20003f06270 */
[----:B------:R-:W-:Y:S01]  /*65a0*/  IMAD.X R33, R82, 0x1, R106, P5 ;  /* 0x0000000152217824 */ /* 0x000fe200028e066a */
[----:B------:R-:W-:-:S04]  /*65b0*/  LEA R60, P5, R32, UR4, 0x1 ;  /* 0x00000004203c7c11 */ /* 0x000fc8000f8a08ff */
[----:B------:R-:W-:Y:S02]  /*65c0*/  LEA.HI.X R61, R32, UR5, R33, 0x1, P5 ;  /* 0x00000005203d7c11 */ /* 0x000fe4000a8f0c21 */
[----:B------:R-:W-:-:S05]  /*65d0*/  ISETP.GE.AND P5, PT, R0, R128, PT ;  /* 0x000000800000720c */ /* 0x000fca0003fa6270 */
[----:B------:R0:W5:Y:S04]  /*65e0*/  @!P0 LDG.E.128 R40, desc[UR60][R56.64] ;  /* 0x0000003c38288981 */ /* 0x000168000c1e1d00 */
[----:B------:R0:W5:Y:S01]  /*65f0*/  @!P0 LDG.E.128 R52, desc[UR60][R60.64] ;  /* 0x0000003c3c348981 */ /* 0x000162000c1e1d00 */
[----:B------:R-:W-:Y:S02]  /*6600*/  ISETP.GE.AND P0, PT, R3, R128, PT ;  /* 0x000000800300720c */ /* 0x000fe40003f06270 */
        /* <DEDUP_REMOVED lines=8> */
[----:B------:R0:W5:Y:S04]  /*6690*/  @!P5 LDG.E.128 R36, desc[UR60][R56.64+0x40] ;  /* 0x0000403c3824d981 */ /* 0x000168000c1e1d00 */
[----:B------:R0:W5:Y:S04]  /*66a0*/  @!P0 LDG.E.128 R32, desc[UR60][R56.64+0x80] ;  /* 0x0000803c38208981 */ /* 0x000168000c1e1d00 */
[----:B------:R0:W5:Y:S04]  /*66b0*/  @!P5 LDG.E.128 R48, desc[UR60][R60.64+0x40] ;  /* 0x0000403c3c30d981 */ /* 0x000168000c1e1d00 */
[----:B------:R0:W5:Y:S02]  /*66c0*/  @!P0 LDG.E.128 R44, desc[UR60][R60.64+0x80] ;  /* 0x0000803c3c2c8981 */ /* 0x000164000c1e1d00 */
.L_x_517:
[----:B------:R-:W-:Y:S05]  /*66d0*/  BSYNC B1 ;  /* 0x0000000000017941 */ /* 0x000fea0003800000 */
.L_x_516:
        /* <DEDUP_REMOVED lines=22> */
[----:B------:R-:W-:Y:S02]  /*6840*/  IADD3 R11, P0, P6, R92, R12, R113 ;  /* 0x0000000c5c0b7210 */ /* 0x000fe40007e1e071 */
[----:B------:R-:W-:-:S02]  /*6850*/  CS2R R78, SRZ ;  /* 0x00000000004e7805 */ /* 0x000fc4000001ff00 */
[----:B------:R-:W-:Y:S02]  /*6860*/  CS2R R76, SRZ ;  /* 0x00000000004c7805 */ /* 0x000fe4000001ff00 */
[----:B------:R-:W-:Y:S02]  /*6870*/  IADD3.X R82, R106, R82, R112, P0, P6 ;  /* 0x000000526a527210 */ /* 0x000fe400007ec470 */
[----:B------:R-:W-:-:S04]  /*6880*/  LEA R12, P0, R14, UR4, 0x1 ;  /* 0x000000040e0c7c11 */ /* 0x000fc8000f8008ff */
[----:B------:R-:W-:Y:S02]  /*6890*/  LEA.HI.X R13, R14, UR5, R13, 0x1, P0 ;  /* 0x000000050e0d7c11 */ /* 0x000fe400080f0c0d */
[----:B------:R-:W-:-:S04]  /*68a0*/  LEA R14, P0, R11, UR6, 0x1 ;  /* 0x000000060b0e7c11 */ /* 0x000fc8000f8008ff */
[----:B------:R-:W-:Y:S02]  /*68b0*/  LEA.HI.X R15, R11, UR7, R82, 0x1, P0 ;  /* 0x000000070b0f7c11 */ /* 0x000fe400080f0c52 */
[----:B------:R-:W-:Y:S02]  /*68c0*/  ISETP.GE.AND P0, PT, R16, R128, PT ;  /* 0x000000801000720c */ /* 0x000fe40003f06270 */
[----:B------:R-:W-:Y:S02]  /*68d0*/  CS2R R62, SRZ ;  /* 0x00000000003e7805 */ /* 0x000fe4000001ff00 */
[----:B------:R-:W-:Y:S02]  /*68e0*/  CS2R R60, SRZ ;  /* 0x00000000003c7805 */ /* 0x000fe4000001ff00 */
[----:B------:R-:W-:Y:S02]  /*68f0*/  CS2R R74, SRZ ;  /* 0x00000000004a7805 */ /* 0x000fe4000001ff00 */
[----:B------:R-:W-:-:S05]  /*6900*/  CS2R R72, SRZ ;  /* 0x0000000000487805 */ /* 0x000fca000001ff00 */
[----:B------:R0:W5:Y:S04]  /*6910*/  @!P0 LDG.E.128 R64, desc[UR60][R12.64] ;  /* 0x0000003c0c408981 */ /* 0x000168000c1e1d00 */
[----:B------:R0:W5:Y:S01]  /*6920*/  @!P0 LDG.E.128 R76, desc[UR60][R14.64] ;  /* 0x0000003c0e4c8981 */ /* 0x000162000c1e1d00 */
[----:B------:R-:W-:Y:S02]  /*6930*/  ISETP.GE.AND P0, PT, R0, R128, PT ;  /* 0x000000800000720c */ /* 0x000fe40003f06270 */
[----:B------:R-:W-:Y:S02]  /*6940*/  CS2R R58, SRZ ;  /* 0x00000000003a7805 */ /* 0x000fe4000001ff00 */
[----:B------:R-:W-:Y:S02]  /*6950*/  CS2R R56, SRZ ;  /* 0x0000000000387805 */ /* 0x000fe4000001ff00 */
[----:B------:R-:W-:-:S02]  /*6960*/  CS2R R70, SRZ ;  /* 0x0000000000467805 */ /* 0x000fc4000001ff00 */
[----:B------:R-:W-:-:S05]  /*6970*/  CS2R R68, SRZ ;  /* 0x0000000000447805 */ /* 0x000fca000001ff00 */
[----:B------:R0:W5:Y:S04]  /*6980*/  @!P0 LDG.E.128 R60, desc[UR60][R12.64+0x40] ;  /* 0x0000403c0c3c8981 */ /* 0x000168000c1e1d00 */
[----:B------:R0:W5:Y:S01]  /*6990*/  @!P0 LDG.E.128 R72, desc[UR60][R14.64+0x40] ;  /* 0x0000403c0e488981 */ /* 0x000162000c1e1d00 */
[----:B------:R-:W-:-:S13]  /*69a0*/  ISETP.GE.AND P0, PT, R3, R128, PT ;  /* 0x000000800300720c */ /* 0x000fda0003f06270 */
[----:B------:R0:W5:Y:S04]  /*69b0*/  @!P0 LDG.E.128 R56, desc[UR60][R12.64+0x80] ;  /* 0x0000803c0c388981 */ /* 0x000168000c1e1d00 */
[----:B------:R0:W5:Y:S02]  /*69c0*/  @!P0 LDG.E.128 R68, desc[UR60][R14.64+0x80] ;  /* 0x0000803c0e448981 */ /* 0x000164000c1e1d00 */
.L_x_519:
[----:B------:R-:W-:Y:S05]  /*69d0*/  BSYNC B1 ;  /* 0x0000000000017941 */ /* 0x000fea0003800000 */
.L_x_518:
[----:B------:R-:W2:Y:S01]  /*69e0*/  LDL R11, [R1+0x30] ;  /* 0x00003000010b7983 */ /* 0x000ea20000100800 */
[----:B0-----:R-:W-:Y:S01]  /*69f0*/  IMAD.MOV.U32 R12, RZ, RZ, R33 ;  /* 0x000000ffff0c7224 */ /* 0x001fe200078e0021 */
[----:B------:R-:W-:Y:S01]  /*6a00*/  MOV R14, R37 ;  /* 0x00000025000e7202 */ /* 0x000fe20000000f00 */
[----:B------:R-:W-:Y:S01]  /*6a10*/  IMAD.MOV.U32 R13, RZ, RZ, R36 ;  /* 0x000000ffff0d7224 */ /* 0x000fe200078e0024 */
[----:B------:R-:W-:Y:S02]  /*6a20*/  PRMT R210, R81, 0x5410, R80 ;  /* 0x0000541051d27816 */ /* 0x000fe40000000050 */
[----:B--2---:R-:W-:Y:S01]  /*6a30*/  R2UR UR4, R11 ;  /* 0x000000000b0472ca */ /* 0x004fe200000e0000 */
[----:B------:R-:W-:-:S05]  /*6a40*/  IMAD.MOV.U32 R11, RZ, RZ, R32 ;  /* 0x000000ffff0b7224 */ /* 0x000fca00078e0020 */
[----:B------:R-:W-:Y:S01]  /*6a50*/  PRMT R211, R11, 0x5410, R12 ;  /* 0x000054100bd37816 */ /* 0x000fe2000000000c */
[----:B------:R-:W-:Y:S02]  /*6a60*/  IMAD.MOV.U32 R11, RZ, RZ, R38 ;  /* 0x000000ffff0b7224 */ /* 0x000fe400078e0026 */
[----:B------:R-:W-:-:S03]  /*6a70*/  IMAD.MOV.U32 R12, RZ, RZ, R39 ;  /* 0x000000ffff0c7224 */ /* 0x000fc600078e0027 */
[----:B------:R0:W-:Y:S01]  /*6a80*/  STL.S16 [R1+0x44], R11 ;  /* 0x0000440b01007387 */ /* 0x0001e20000100600 */
[----:B------:R-:W-:-:S03]  /*6a90*/  UISETP.NE.AND UP0, UPT, UR4, 0x3, UPT ;  /* 0x000000030400788c */ /* 0x000fc6000bf05270 */
[----:B------:R1:W-:Y:S03]  /*6aa0*/  STL.S16 [R1+0x42], R12 ;  /* 0x0000420c01007387 */ /* 0x0003e60000100600 */
[----:B------:R-:W-:Y:S01]  /*6ab0*/  PLOP3.LUT P0, PT, PT, PT, UP0, 0x80, 0x0 ;  /* 0x000000000000781c */ /* 0x000fe20003f0f008 */
[----:B------:R2:W-:Y:S01]  /*6ac0*/  STL.S16 [R1+0x46], R13 ;  /* 0x0000460d01007387 */ /* 0x0005e20000100600 */
[----:B0-----:R-:W-:-:S03]  /*6ad0*/  IMAD.MOV.U32 R11, RZ, RZ, R42 ;  /* 0x000000ffff0b7224 */ /* 0x001fc600078e002a */
[----:B------:R0:W-:Y:S01]  /*6ae0*/  STL.S16 [R1+0x48], R14 ;  /* 0x0000480e01007387 */ /* 0x0001e20000100600 */
[----:B-1----:R-:W-:Y:S01]  /*6af0*/  IMAD.MOV.U32 R12, RZ, RZ, R43 ;  /* 0x000000ffff0c7224 */ /* 0x002fe200078e002b */
[----:B------:R-:W-:Y:S01]  /*6b00*/  PRMT R196, R196, 0x5410, R11 ;  /* 0x00005410c4c47816 */ /* 0x000fe2000000000b */
[----:B------:R-:W-:Y:S02]  /*6b10*/  IMAD.MOV.U32 R11, RZ, RZ, R45 ;  /* 0x000000ffff0b7224 */ /* 0x000fe400078e002d */
[----:B--2---:R-:W-:Y:S01]  /*6b20*/  IMAD.MOV.U32 R13, RZ, RZ, R40 ;  /* 0x000000ffff0d7224 */ /* 0x004fe200078e0028 */
[----:B------:R-:W-:Y:S01]  /*6b30*/  PRMT R204, R204, 0x5410, R12 ;  /* 0x00005410cccc7816 */ /* 0x000fe2000000000c */
[----:B------:R-:W-:Y:S02]  /*6b40*/  IMAD.MOV.U32 R12, RZ, RZ, R46 ;  /* 0x000000ffff0c7224 */ /* 0x000fe400078e002e */
[----:B0-----:R-:W-:-:S05]  /*6b50*/  IMAD.MOV.U32 R14, RZ, RZ, R41 ;  /* 0x000000ffff0e7224 */ /* 0x001fca00078e0029 */
[----:B------:R-:W-:Y:S01]  /*6b60*/  PRMT R158, R14, 0x5410, R13 ;  /* 0x000054100e9e7816 */ /* 0x000fe2000000000d */
[----:B------:R-:W-:Y:S02]  /*6b70*/  IMAD.MOV.U32 R14, RZ, RZ, R44 ;  /* 0x000000ffff0e7224 */ /* 0x000fe400078e002c */
[----:B------:R-:W-:-:S03]  /*6b80*/  IMAD.MOV.U32 R13, RZ, RZ, R47 ;  /* 0x000000ffff0d7224 */ /* 0x000fc600078e002f */
[----:B------:R-:W-:Y:S01]  /*6b90*/  PRMT R213, R14, 0x5410, R11 ;  /* 0x000054100ed57816 */ /* 0x000fe2000000000b */
[----:B------:R-:W-:Y:S01]  /*6ba0*/  IMAD.MOV.U32 R14, RZ, RZ, R50 ;  /* 0x000000ffff0e7224 */ /* 0x000fe200078e0032 */
[----:B------:R-:W-:Y:S01]  /*6bb0*/  PRMT R212, R12, 0x5410, R13 ;  /* 0x000054100cd47816 */ /* 0x000fe2000000000d */
[----:B------:R-:W-:Y:S01]  /*6bc0*/  IMAD.MOV.U32 R13, RZ, RZ, R51 ;  /* 0x000000ffff0d7224 */ /* 0x000fe200078e0033 */
[----:B------:R-:W-:Y:S01]  /*6bd0*/  MOV R12, R48 ;  /* 0x00000030000c7202 */ /* 0x000fe20000000f00 */
[----:B------:R-:W-:Y:S01]  /*6be0*/  IMAD.MOV.U32 R11, RZ, RZ, R49 ;  /* 0x000000ffff0b7224 */ /* 0x000fe200078e0031 */
[----:B------:R0:W-:Y:S04]  /*6bf0*/  STL.S16 [R1+0x3e], R14 ;  /* 0x00003e0e01007387 */ /* 0x0001e80000100600 */
[----:B------:R1:W-:Y:S04]  /*6c00*/  STL.S16 [R1+0x3c], R13 ;  /* 0x00003c0d01007387 */ /* 0x0003e80000100600 */
[----:B------:R2:W-:Y:S01]  /*6c10*/  STL.S16 [R1+0x40], R12 ;  /* 0x0000400c01007387 */ /* 0x0005e20000100600 */
[----:B0-----:R-:W-:-:S03]  /*6c20*/  IMAD.MOV.U32 R14, RZ, RZ, R53 ;  /* 0x000000ffff0e7224 */ /* 0x001fc600078e0035 */
[----:B------:R0:W-:Y:S01]  /*6c30*/  STL.S16 [R1+0x4a], R11 ;  /* 0x00004a0b01007387 */ /* 0x0001e20000100600 */
[----:B-1----:R-:W-:Y:S02]  /*6c40*/  IMAD.MOV.U32 R13, RZ, RZ, R52 ;  /* 0x000000ffff0d7224 */ /* 0x002fe400078e0034 */
[----:B--2---:R-:W-:-:S03]  /*6c50*/  IMAD.MOV.U32 R12, RZ, RZ, R55 ;  /* 0x000000ffff0c7224 */ /* 0x004fc600078e0037 */
[----:B------:R-:W-:Y:S01]  /*6c60*/  PRMT R204, R13, 0x7610, R204 ;  /* 0x000076100dcc7816 */ /* 0x000fe200000000cc */
[----:B-----5:R-:W-:Y:S02]  /*6c70*/  IMAD.MOV.U32 R13, RZ, RZ, R59 ;  /* 0x000000ffff0d7224 */ /* 0x020fe400078e003b */
[----:B0-----:R-:W-:Y:S01]  /*6c80*/  IMAD.MOV.U32 R11, RZ, RZ, R54 ;  /* 0x000000ffff0b7224 */ /* 0x001fe200078e0036 */
[----:B------:R-:W-:Y:S01]  /*6c90*/  PRMT R196, R12, 0x7610, R196 ;  /* 0x000076100cc47816 */ /* 0x000fe200000000c4 */
[----:B------:R-:W-:-:S03]  /*6ca0*/  IMAD.MOV.U32 R12, RZ, RZ, R56 ;  /* 0x000000ffff0c7224 */ /* 0x000fc600078e0038 */
        /* <DEDUP_REMOVED lines=8> */
[----:B------:R-:W-:-:S03]  /*6d30*/  IMAD.MOV.U32 R14, RZ, RZ, R62 ;  /* 0x000000ffff0e7224 */ /* 0x000fc600078e003e */
[----:B------:R-:W-:Y:S01]  /*6d40*/  PRMT R154, R12, 0x5410, R11 ;  /* 0x000054100c9a7816 */ /* 0x000fe2000000000b */
[----:B------:R-:W-:Y:S01]  /*6d50*/  IMAD.MOV.U32 R12, RZ, RZ, R66 ;  /* 0x000000ffff0c7224 */ /* 0x000fe200078e0042 */
[----:B------:R-:W-:Y:S01]  /*6d60*/  PRMT R153, R14, 0x5410, R13 ;  /* 0x000054100e997816 */ /* 0x000fe2000000000d */
        /* <DEDUP_REMOVED lines=23> */
[----:B------:R-:W-:Y:S06]  /*6ee0*/  @!P0 BRA `(.L_x_520) ;  /* 0x0000000000048947 */ /* 0x000fec0003800000 */
[----:B------:R-:W-:Y:S01]  /*6ef0*/  BPT.TRAP 0x1 ;  /* 0x000000040000795c */ /* 0x000fe20000300000 */
.L_x_520:
[----:B------:R-:W-:Y:S01]  /*6f00*/  IMAD R88, R18, 0x8, R2 ;  /* 0x0000000812587824 */ /* 0x000fe200078e0202 */
[----:B------:R-:W-:Y:S01]  /*6f10*/  SHF.L.U32 R89, R166, 0x1f, RZ ;  /* 0x0000001fa6597819 */ /* 0x000fe200000006ff */
[----:B------:R-:W0:Y:S01]  /*6f20*/  LDC R135, c[0x0][0x2f4] ;  /* 0x0000bd00ff877b82 */ /* 0x000e220000000800 */
[----:B------:R-:W-:Y:S02]  /*6f30*/  BSSY B1, `(.L_x_521) ;  /* 0x0000003000017945 */ /* 0x000fe40003800000 */
[----:B------:R-:W1:Y:S02]  /*6f40*/  SYNCS.PHASECHK.TRANS64.TRYWAIT P6, [R88+URZ+0x2a890], R89 ;  /* 0x02a89059580075a7 */ /* 0x000e6400080c017f */
[----:B-1----:R-:W-:Y:S05]  /*6f50*/  @!P6 BRA `(.L_x_522) ;  /* 0x00000178007ce947 */ /* 0x002fea0003800000 */
.L_x_795:
[----:B------:R-:W-:Y:S05]  /*6f60*/  BSYNC B1 ;  /* 0x0000000000017941 */ /* 0x000fea0003800000 */
.L_x_521:
[----:B------:R-:W-:Y:S01]  /*6f70*/  UMOV UR4, 0xffffffff ;  /* 0xffffffff00047882 */ /* 0x000fe20000000000 */
[----:B0-----:R-:W-:Y:S02]  /*6f80*/  IMAD.IADD R139, R135, 0x1, -R129 ;  /* 0x00000001878b7824 */ /* 0x001fe400078e0a81 */
[----:B------:R-:W-:Y:S05]  /*6f90*/  BRA.DIV UR4, `(.L_x_523) ;  /* 0x0000017a04807947 */ /* 0x000fea000b800000 */
[----:B------:R0:W2:Y:S04]  /*6fa0*/  SHFL.IDX PT, R123, R118, RZ, 0x1c1f ;  /* 0x001c1fff767b7589 */ /* 0x0000a800000e0000 */
[----:B------:R0:W3:Y:S02]  /*6fb0*/  SHFL.IDX PT, R11, R119, RZ, 0x1c1f ;  /* 0x001c1fff770b7589 */ /* 0x0000e400000e0000 */
.L_x_799:
[----:B------:R-:W-:Y:S04]  /*6fc0*/  BSSY B1, `(.L_x_524) ;  /* 0x000017f000017945 */ /* 0x000fe80003800000 */
[----:B------:R-:W-:Y:S05]  /*6fd0*/  @P4 BRA `(.L_x_525) ;  /* 0x0000001400f44947 */ /* 0x000fea0003800000 */
[----:B------:R-:W-:Y:S01]  /*6fe0*/  ISETP.NE.AND P4, PT, R10, RZ, PT ;  /* 0x000000ff0a00720c */ /* 0x000fe20003f85270 */
[----:B------:R-:W-:Y:S01]  /*6ff0*/  BSSY B2, `(.L_x_526) ;  /* 0x000007d000027945 */ /* 0x000fe20003800000 */
[----:B---3--:R-:W-:-:S11]  /*7000*/  IMAD.MOV.U32 R122, RZ, RZ, R11 ;  /* 0x000000ffff7a7224 */ /* 0x008fd600078e000b */
[----:B------:R-:W-:Y:S05]  /*7010*/  @!P4 BRA `(.L_x_527) ;  /* 0x0000000400e8c947 */ /* 0x000fea0003800000 */
[----:B------:R-:W-:Y:S01]  /*7020*/  SEL R12, R129, R139, !P3 ;  /* 0x0000008b810c7207 */ /* 0x000fe20005800000 */
[----:B------:R-:W-:Y:S01]  /*7030*/  BSSY B3, `(.L_x_528) ;  /* 0x0000072000037945 */ /* 0x000fe20003800000 */
[----:B------:R-:W-:Y:S02]  /*7040*/  ISETP.GE.AND P4, PT, R16, R128, PT ;  /* 0x000000801000720c */ /* 0x000fe40003f86270 */
[----:B------:R-:W-:-:S04]  /*7050*/  SHF.R.S32.HI R13, RZ, 0x1f, R12 ;  /* 0x0000001fff0d7819 */ /* 0x000fc8000001140c */
[----:B------:R-:W-:-:S04]  /*7060*/  LEA.HI R13, R13, R12, RZ, 0x4 ;  /* 0x0000000c0d0d7211 */ /* 0x000fc800078f20ff */
[----:B------:R-:W-:-:S04]  /*7070*/  LEA.HI.SX32 R157, R13, R124, 0x1c ;  /* 0x0000007c0d9d7211 */ /* 0x000fc800078fe2ff */
[----:B------:R-:W-:-:S04]  /*7080*/  SHF.R.S32.HI R13, RZ, 0x1f, R157 ;  /* 0x0000001fff0d7819 */ /* 0x000fc8000001149d */
[----:B------:R-:W-:Y:S02]  /*7090*/  LEA.HI R13, R13, R157, RZ, 0x3 ;  /* 0x0000009d0d0d7211 */ /* 0x000fe400078f18ff */
[----:B------:R-:W-:Y:S02]  /*70a0*/  SHF.L.U32 R157, R157, 0x3, RZ ;  /* 0x000000039d9d7819 */ /* 0x000fe400000006ff */
[----:B------:R-:W-:Y:S02]  /*70b0*/  SHF.R.S32.HI R13, RZ, 0x3, R13 ;  /* 0x00000003ff0d7819 */ /* 0x000fe4000001140d */
[----:B------:R-:W-:-:S03]  /*70c0*/  LOP3.LUT R12, R176, 0x38, R157, 0xf8, !PT ;  /* 0x00000038b00c7812 */ /* 0x000fc600078ef89d */
[----:B------:R-:W-:Y:S01]  /*70d0*/  IMAD R13, R13, 0x1800, R178 ;  /* 0x000018000d0d7824 */ /* 0x000fe200078e02b2 */
[----:B------:R-:W-:-:S05]  /*70e0*/  LOP3.LUT R12, R12, R177, RZ, 0x3c, !PT ;  /* 0x000000b10c0c7212 */ /* 0x000fca00078e3cff */
[----:B------:R-:W-:-:S04]  /*70f0*/  IMAD.IADD R12, R13, 0x1, R12 ;  /* 0x000000010d0c7824 */ /* 0x000fc800078e020c */
[C---:B------:R-:W-:Y:S02]  /*7100*/  IMAD R80, R18.reuse, 0x4800, R12 ;  /* 0x0000480012507824 */ /* 0x040fe400078e020c */
[----:B------:R-:W-:Y:S02]  /*7110*/  IMAD R12, R18, 0x4800, R144 ;  /* 0x00004800120c7824 */ /* 0x000fe400078e0290 */
[--C-:B------:R-:W-:Y:S02]  /*7120*/  IMAD R80, R80, 0x2, R2.reuse ;  /* 0x0000000250507824 */ /* 0x100fe400078e0202 */
[----:B------:R-:W-:-:S04]  /*7130*/  IMAD R12, R12, 0x2, R2 ;  /* 0x000000020c0c7824 */ /* 0x000fc800078e0202 */
[----:B------:R-:W3:Y:S04]  /*7140*/  LDS.128 R80, [R80+0x18400] ;  /* 0x0184000050507984 */ /* 0x000ee80000000c00 */
[----:B------:R-:W4:Y:S01]  /*7150*/  LDS.128 R12, [R12+0x18400] ;  /* 0x018400000c0c7984 */ /* 0x000f220000000c00 */
[----:B------:R-:W-:Y:S05]  /*7160*/  @P4 BRA `(.L_x_529) ;  /* 0x0000000400784947 */ /* 0x000fea0003800000 */
[--C-:B------:R-:W-:Y:S02]  /*7170*/  SHF.R.U64 R40, R40, 0x10, R41.reuse ;  /* 0x0000001028287819 */ /* 0x100fe40000001229 */
[----:B------:R-:W-:Y:S02]  /*7180*/  SHF.R.U32.HI R41, RZ, 0x10, R41 ;  /* 0x00000010ff297819 */ /* 0x000fe40000011629 */
[----:B------:R-:W-:Y:S02]  /*7190*/  SHF.R.U32.HI R159, RZ, 0x10, R53 ;  /* 0x00000010ff9f7819 */ /* 0x000fe40000011635 */
[C---:B------:R-:W-:Y:S02]  /*71a0*/  PRMT R40, R158.reuse, 0x5432, R40 ;  /* 0x000054329e287816 */ /* 0x040fe40000000028 */
[----:B------:R-:W-:Y:S02]  /*71b0*/  PRMT R41, R158, 0x5410, R41 ;  /* 0x000054109e297816 */ /* 0x000fe40000000029 */
[----:B------:R-:W-:-:S02]  /*71c0*/  SHF.R.U64 R42, R42, 0x10, R43 ;  /* 0x000000102a2a7819 */ /* 0x000fc4000000122b */
[----:B------:R-:W-:Y:S02]  /*71d0*/  SHF.R.U32.HI R158, RZ, 0x10, R43 ;  /* 0x00000010ff9e7819 */ /* 0x000fe4000001162b */
[----:B------:R-:W-:Y:S02]  /*71e0*/  SHF.R.U64 R43, R52, 0x10, R53 ;  /* 0x00000010342b7819 */ /* 0x000fe40000001235 */
[----:B------:R-:W-:Y:S02]  /*71f0*/  SHF.R.U64 R52, R54, 0x10, R55 ;  /* 0x0000001036347819 */ /* 0x000fe40000001237 */
[----:B------:R-:W-:Y:S02]  /*7200*/  PRMT R159, R205, 0x5410, R159 ;  /* 0x00005410cd9f7816 */ /* 0x000fe4000000009f */
[----:B------:R-:W-:Y:S02]  /*7210*/  PRMT R53, R196, 0x5432, R42 ;  /* 0x00005432c4357816 */ /* 0x000fe4000000002a */
[----:B------:R-:W-:Y:S01]  /*7220*/  SHF.R.U32.HI R54, RZ, 0x10, R55 ;  /* 0x00000010ff367819 */ /* 0x000fe20000011637 */
[----:B------:R-:W-:Y:S01]  /*7230*/  IMAD.U32 R55, R41, 0x10000, RZ ;  /* 0x0001000029377824 */ /* 0x000fe200078e00ff */
[----:B------:R-:W-:-:S02]  /*7240*/  PRMT R42, R204, 0x5432, R158 ;  /* 0x00005432cc2a7816 */ /* 0x000fc4000000009e */
[----:B------:R-:W-:Y:S01]  /*7250*/  PRMT R43, R204, 0x5410, R43 ;  /* 0x00005410cc2b7816 */ /* 0x000fe2000000002b */
[----:B------:R-:W-:Y:S01]  /*7260*/  IMAD.U32 R204, R159, 0x10000, RZ ;  /* 0x000100009fcc7824 */ /* 0x000fe200078e00ff */
[----:B------:R-:W-:Y:S01]  /*7270*/  PRMT R52, R205, 0x5432, R52 ;  /* 0x00005432cd347816 */ /* 0x000fe20000000034 */
[----:B---3--:R-:W-:Y:S01]  /*7280*/  IMAD.U32 R205, R81, 0x10000, RZ ;  /* 0x0001000051cd7824 */ /* 0x008fe200078e00ff */
[----:B------:R-:W-:Y:S01]  /*7290*/  PRMT R54, R196, 0x5410, R54 ;  /* 0x00005410c4367816 */ /* 0x000fe20000000036 */
[----:B----4-:R-:W-:Y:S01]  /*72a0*/  IMAD.U32 R196, R13, 0x10000, RZ ;  /* 0x000100000dc47824 */ /* 0x010fe200078e00ff */
[----:B------:R-:W-:Y:S01]  /*72b0*/  LOP3.LUT R159, R159, 0xffff0000, RZ, 0xc0, !PT ;  /* 0xffff00009f9f7812 */ /* 0x000fe200078ec0ff */
[----:B------:R-:W-:Y:S01]  /*72c0*/  FMUL.FTZ R158, R205, R204 ;  /* 0x000000cccd9e7220 */ /* 0x000fe20000410000 */
[----:B------:R-:W-:Y:S02]  /*72d0*/  LOP3.LUT R81, R81, 0xffff0000, RZ, 0xc0, !PT ;  /* 0xffff000051517812 */ /* 0x000fe400078ec0ff */
[----:B------:R-:W-:Y:S01]  /*72e0*/  LOP3.LUT R41, R41, 0xffff0000, RZ, 0xc0, !PT ;  /* 0xffff000029297812 */ /* 0x000fe200078ec0ff */
[-C--:B------:R-:W-:Y:S01]  /*72f0*/  FFMA.FTZ R158, R196, R55.reuse, -R158 ;  /* 0x00000037c49e7223 */ /* 0x080fe2000001089e */
[----:B------:R-:W-:Y:S01]  /*7300*/  FMUL.FTZ R55, R205, R55 ;  /* 0x00000037cd377220 */ /* 0x000fe20000410000 */
[C---:B------:R-:W-:Y:S01]  /*7310*/  IMAD.U32 R205, R83.reuse, 0x10000, RZ ;  /* 0x0001000053cd7824 */ /* 0x040fe200078e00ff */
[----:B------:R-:W-:-:S02]  /*7320*/  LOP3.LUT R83, R83, 0xffff0000, RZ, 0xc0, !PT ;  /* 0xffff000053537812 */ /* 0x000fc400078ec0ff */
[----:B------:R-:W-:Y:S01]  /*7330*/  FFMA.FTZ R55, R196, R204, R55 ;  /* 0x000000ccc4377223 */ /* 0x000fe20000010037 */
[----:B------:R-:W-:Y:S01]  /*7340*/  LOP3.LUT R196, R13, 0xffff0000, RZ, 0xc0, !PT ;  /* 0xffff00000dc47812 */ /* 0x000fe200078ec0ff */
[C---:B------:R-:W-:Y:S01]  /*7350*/  FMUL.FTZ R13, R81.reuse, R159 ;  /* 0x0000009f510d7220 */ /* 0x040fe20000410000 */
[C---:B------:R-:W-:Y:S01]  /*7360*/  IMAD.U32 R204, R54.reuse, 0x10000, RZ ;  /* 0x0001000036cc7824 */ /* 0x040fe200078e00ff */
[----:B------:R-:W-:Y:S02]  /*7370*/  LOP3.LUT R54, R54, 0xffff0000, RZ, 0xc0, !PT ;  /* 0xffff000036367812 */ /* 0x000fe400078ec0ff */
[-C--:B------:R-:W-:Y:S01]  /*7380*/  FFMA.FTZ R13, R196, R41.reuse, -R13 ;  /* 0x00000029c40d7223 */ /* 0x080fe2000001080d */
[----:B------:R-:W-:Y:S01]  /*7390*/  FMUL.FTZ R41, R81, R41 ;  /* 0x0000002951297220 */ /* 0x000fe20000410000 */
[----:B------:R-:W-:-:S03]  /*73a0*/  FMUL.FTZ R81, R205, R204 ;  /* 0x000000cccd517220 */ /* 0x000fc60000410000 */
[----:B------:R-:W-:Y:S01]  /*73b0*/  FFMA.FTZ R41, R196, R159, R41 ;  /* 0x0000009fc4297223 */ /* 0x000fe20000010029 */
[C---:B------:R-:W-:Y:S01]  /*73c0*/  SHF.L.U32 R159, R42.reuse, 0x10, RZ ;  /* 0x000000102a9f7819 */ /* 0x040fe200000006ff */
[C---:B------:R-:W-:Y:S01]  /*73d0*/  IMAD.U32 R196, R15.reuse, 0x10000, RZ ;  /* 0x000100000fc47824 */ /* 0x040fe200078e00ff */
[----:B------:R-:W-:Y:S02]  /*73e0*/  LOP3.LUT R42, R42, 0xffff0000, RZ, 0xc0, !PT ;  /* 0xffff00002a2a7812 */ /* 0x000fe400078ec0ff */
[----:B------:R-:W-:Y:S01]  /*73f0*/  LOP3.LUT R15, R15, 0xffff0000, RZ, 0xc0, !PT ;  /* 0xffff00000f0f7812 */ /* 0x000fe200078ec0ff */
[-C--:B------:R-:W-:Y:S01]  /*7400*/  FFMA.FTZ R81, R196, R159.reuse, -R81 ;  /* 0x0000009fc4517223 */ /* 0x080fe20000010851 */
[----:B------:R-:W-:Y:S01]  /*7410*/  FMUL.FTZ R159, R205, R159 ;  /* 0x0000009fcd9f7220 */ /* 0x000fe20000410000 */
[----:B------:R-:W-:Y:S01]  /*7420*/  F2FP.BF16.F32.PACK_AB R41, R41, R55 ;  /* 0x000000372929723e */ /* 0x000fe200000010ff */
[----:B------:R-:W-:Y:S01]  /*7430*/  IMAD.U32 R55, R80, 0x10000, RZ ;  /* 0x0001000050377824 */ /* 0x000fe200078e00ff */
[----:B------:R-:W-:Y:S01]  /*7440*/  F2FP.BF16.F32.PACK_AB R13, R13, R158 ;  /* 0x0000009e0d0d723e */ /* 0x000fe200000010ff */
[----:B------:R-:W-:Y:S01]  /*7450*/  FFMA.FTZ R159, R196, R204, R159 ;  /* 0x000000ccc49f7223 */ /* 0x000fe2000001009f */
[----:B------:R-:W-:-:S04]  /*7460*/  FMUL.FTZ R196, R83, R54 ;  /* 0x0000003653c47220 */ /* 0x000fc80000410000 */
[-C--:B------:R-:W-:Y:S01]  /*7470*/  FFMA.FTZ R196, R15, R42.reuse, -R196 ;  /* 0x0000002a0fc47223 */ /* 0x080fe200000108c4 */
[----:B------:R-:W-:-:S04]  /*7480*/  FMUL.FTZ R42, R83, R42 ;  /* 0x0000002a532a7220 */ /* 0x000fc80000410000 */
[----:B------:R-:W-:Y:S01]  /*7490*/  FFMA.FTZ R42, R15, R54, R42 ;  /* 0x000000360f2a7223 */ /* 0x000fe2000001002a */
[----:B------:R-:W-:Y:S01]  /*74a0*/  F2FP.BF16.F32.PACK_AB R196, R196, R81 ;  /* 0x00000051c4c4723e */ /* 0x000fe200000010ff */
[C---:B------:R-:W-:Y:S01]  /*74b0*/  IMAD.U32 R54, R43.reuse, 0x10000, RZ ;  /* 0x000100002b367824 */ /* 0x040fe200078e00ff */
[----:B------:R-:W-:Y:S01]  /*74c0*/  LOP3.LUT R43, R43, 0xffff0000, RZ, 0xc0, !PT ;  /* 0xffff00002b2b7812 */ /* 0x000fe200078ec0ff */
[C---:B------:R-:W-:Y:S01]  /*74d0*/  IMAD.U32 R81, R40.reuse, 0x10000, RZ ;  /* 0x0001000028517824 */ /* 0x040fe200078e00ff */
[----:B------:R-:W-:Y:S01]  /*74e0*/  LOP3.LUT R40, R40, 0xffff0000, RZ, 0xc0, !PT ;  /* 0xffff000028287812 */ /* 0x000fe200078ec0ff */
[C---:B------:R-:W-:Y:S01]  /*74f0*/  FMUL.FTZ R83, R55.reuse, R54 ;  /* 0x0000003637537220 */ /* 0x040fe20000410000 */
[----:B------:R-:W-:Y:S02]  /*7500*/  IMAD.U32 R15, R12, 0x10000, RZ ;  /* 0x000100000c0f7824 */ /* 0x000fe400078e00ff */
[----:B------:R-:W-:Y:S01]  /*7510*/  FMUL.FTZ R55, R55, R81 ;  /* 0x0000005137377220 */ /* 0x000fe20000410000 */
[----:B------:R-:W-:Y:S01]  /*7520*/  F2FP.BF16.F32.PACK_AB R42, R42, R159 ;  /* 0x0000009f2a2a723e */ /* 0x000fe200000010ff */
[----:B------:R-:W-:-:S02]  /*7530*/  FFMA.FTZ R83, R15, R81, -R83 ;  /* 0x000000510f537223 */ /* 0x000fc40000010853 */
[----:B------:R-:W-:Y:S01]  /*7540*/  FFMA.FTZ R55, R15, R54, R55 ;  /* 0x000000360f377223 */ /* 0x000fe20000010037 */
[----:B------:R-:W-:Y:S01]  /*7550*/  LOP3.LUT R15, R80, 0xffff0000, RZ, 0xc0, !PT ;  /* 0xffff0000500f7812 */ /* 0x000fe200078ec0ff */
[----:B------:R-:W-:Y:S01]  /*7560*/  IMAD.U32 R81, R82, 0x10000, RZ ;  /* 0x0001000052517824 */ /* 0x000fe200078e00ff */
[----:B------:R-:W-:-:S03]  /*7570*/  LOP3.LUT R54, R12, 0xffff0000, RZ, 0xc0, !PT ;  /* 0xffff00000c367812 */ /* 0x000fc600078ec0ff */
[C---:B------:R-:W-:Y:S01]  /*7580*/  FMUL.FTZ R12, R15.reuse, R43 ;  /* 0x0000002b0f0c7220 */ /* 0x040fe20000410000 */
[----:B------:R-:W-:-:S03]  /*7590*/  FMUL.FTZ R15, R15, R40 ;  /* 0x000000280f0f7220 */ /* 0x000fc60000410000 */
[C---:B------:R-:W-:Y:S01]  /*75a0*/  FFMA.FTZ R12, R54.reuse, R40, -R12 ;  /* 0x00000028360c7223 */ /* 0x040fe2000001080c */
[----:B------:R-:W-:Y:S01]  /*75b0*/  FFMA.FTZ R15, R54, R43, R15 ;  /* 0x0000002b360f7223 */ /* 0x000fe2000001000f */
[C---:B------:R-:W-:Y:S01]  /*75c0*/  IMAD.U32 R43, R52.reuse, 0x10000, RZ ;  /* 0x00010000342b7824 */ /* 0x040fe200078e00ff */
[----:B------:R-:W-:Y:S01]  /*75d0*/  LOP3.LUT R52, R52, 0xffff0000, RZ, 0xc0, !PT ;  /* 0xffff000034347812 */ /* 0x000fe200078ec0ff */
[C---:B------:R-:W-:Y:S01]  /*75e0*/  IMAD.U32 R54, R53.reuse, 0x10000, RZ ;  /* 0x0001000035367824 */ /* 0x040fe200078e00ff */
[----:B------:R-:W-:Y:S01]  /*75f0*/  LOP3.LUT R53, R53, 0xffff0000, RZ, 0xc0, !PT ;  /* 0xffff000035357812 */ /* 0x000fe200078ec0ff */
[C---:B------:R-:W-:Y:S01]  /*7600*/  FMUL.FTZ R80, R81.reuse, R43 ;  /* 0x0000002b51507220 */ /* 0x040fe20000410000 */
[C---:B------:R-:W-:Y:S02]  /*7610*/  IMAD.U32 R40, R14.reuse, 0x10000, RZ ;  /* 0x000100000e287824 */ /* 0x040fe400078e00ff */
[-C--:B------:R-:W-:Y:S01]  /*7620*/  FMUL.FTZ R81, R81, R54.reuse ;  /* 0x0000003651517220 */ /* 0x080fe20000410000 */
[----:B------:R-:W-:Y:S01]  /*7630*/  LOP3.LUT R14, R14, 0xffff0000, RZ, 0xc0, !PT ;  /* 0xffff00000e0e7812 */ /* 0x000fe200078ec0ff */
[----:B------:R-:W-:-:S02]  /*7640*/  FFMA.FTZ R80, R40, R54, -R80 ;  /* 0x0000003628507223 */ /* 0x000fc40000010850 */
[----:B------:R-:W-:Y:S01]  /*7650*/  FFMA.FTZ R81, R40, R43, R81 ;  /* 0x0000002b28517223 */ /* 0x000fe20000010051 */
[----:B------:R-:W-:Y:S02]  /*7660*/  LOP3.LUT R40, R82, 0xffff0000, RZ, 0xc0, !PT ;  /* 0xffff000052287812 */ /* 0x000fe400078ec0ff */
[----:B------:R-:W-:Y:S02]  /*7670*/  F2FP.BF16.F32.PACK_AB R15, R15, R55 ;  /* 0x000000370f0f723e */ /* 0x000fe400000010ff */
[----:B------:R-:W-:Y:S01]  /*7680*/  F2FP.BF16.F32.PACK_AB R12, R12, R83 ;  /* 0x000000530c0c723e */ /* 0x000fe200000010ff */
[CC--:B------:R-:W-:Y:S01]  /*7690*/  FMUL.FTZ R43, R40.reuse, R52.reuse ;  /* 0x00000034282b7220 */ /* 0x0c0fe20000410000 */
[-C--:B------:R-:W-:Y:S01]  /*76a0*/  FMUL.FTZ R40, R40, R53.reuse ;  /* 0x0000003528287220 */ /* 0x080fe20000410000 */
[----:B------:R-:W-:Y:S02]  /*76b0*/  IMAD.MOV.U32 R83, RZ, RZ, R42 ;  /* 0x000000ffff537224 */ /* 0x000fe400078e002a */
[C---:B------:R-:W-:Y:S01]  /*76c0*/  FFMA.FTZ R43, R14.reuse, R53, -R43 ;  /* 0x000000350e2b7223 */ /* 0x040fe2000001082b */
[----:B------:R-:W-:-:S04]  /*76d0*/  FFMA.FTZ R40, R14, R52, R40 ;  /* 0x000000340e287223 */ /* 0x000fc80000010028 */
[----:B------:R-:W-:Y:S01]  /*76e0*/  F2FP.BF16.F32.PACK_AB R43, R43, R80 ;  /* 0x000000502b2b723e */ /* 0x000fe200000010ff */
[----:B------:R-:W-:Y:S01]  /*76f0*/  IMAD.MOV.U32 R80, RZ, RZ, R15 ;  /* 0x000000ffff507224 */ /* 0x000fe200078e000f */
[----:B------:R-:W-:Y:S01]  /*7700*/  F2FP.BF16.F32.PACK_AB R40, R40, R81 ;  /* 0x000000512828723e */ /* 0x000fe200000010ff */
[----:B------:R-:W-:Y:S01]  /*7710*/  IMAD.MOV.U32 R81, RZ, RZ, R41 ;  /* 0x000000ffff517224 */ /* 0x000fe200078e0029 */
[----:B------:R-:W-:Y:S01]  /*7720*/  MOV R14, R43 ;  /* 0x0000002b000e7202 */ /* 0x000fe20000000f00 */
[----:B------:R-:W-:Y:S02]  /*7730*/  IMAD.MOV.U32 R15, RZ, RZ, R196 ;  /* 0x000000ffff0f7224 */ /* 0x000fe400078e00c4 */
[----:B------:R-:W-:-:S07]  /*7740*/  IMAD.MOV.U32 R82, RZ, RZ, R40 ;  /* 0x000000ffff527224 */ /* 0x000fce00078e0028 */
.L_x_529:
[----:B------:R-:W-:Y:S05]  /*7750*/  BSYNC B3 ;  /* 0x0000000000037941 */ /* 0x000fea0003800000 */
.L_x_528:
[----:B------:R-:W-:-:S04]  /*7760*/  LEA R40, P4, R7, R11, 0x1 ;  /* 0x0000000b07287211 */ /* 0x000fc800078808ff */
[----:B--2---:R-:W-:Y:S02]  /*7770*/  LEA.HI.X R41, R7, R123, R116, 0x1, P4 ;  /* 0x0000007b07297211 */ /* 0x004fe400020f0c74 */
[----:B------:R-:W-:-:S03]  /*7780*/  ISETP.GE.AND P4, PT, R157, R135, PT ;  /* 0x000000879d00720c */ /* 0x000fc60003f86270 */
[----:B----4-:R2:W-:Y:S10]  /*7790*/  ST.E.128 desc[UR60][R40.64], R12 ;  /* 0x0000000c28007985 */ /* 0x0105f4000c101d3c */
[----:B--2---:R-:W-:-:S05]  /*77a0*/  @!P4 IMAD.WIDE R12, R157, 0x2, R122 ;  /* 0x000000029d0cc825 */ /* 0x004fca00078e027a */
[----:B---3--:R3:W-:Y:S02]  /*77b0*/  @!P4 ST.E.128 desc[UR60][R12.64], R80 ;  /* 0x000000500c00c985 */ /* 0x0087e4000c101d3c */
.L_x_527:
[----:B------:R-:W-:Y:S05]  /*77c0*/  BSYNC B2 ;  /* 0x0000000000027941 */ /* 0x000fea0003800000 */
.L_x_526:
[----:B------:R-:W-:Y:S01]  /*77d0*/  ISETP.NE.AND P4, PT, R27, RZ, PT ;  /* 0x000000ff1b00720c */ /* 0x000fe20003f85270 */
[----:B------:R-:W-:-:S12]  /*77e0*/  BSSY B2, `(.L_x_530) ;  /* 0x0000082000027945 */ /* 0x000fd80003800000 */
[----:B------:R-:W-:Y:S05]  /*77f0*/  @!P4 BRA `(.L_x_531) ;  /* 0x000000080000c947 */ /* 0x000fea0003800000 */
[----:B---3--:R-:W-:Y:S01]  /*7800*/  SEL R12, R129, R139, !P2 ;  /* 0x0000008b810c7207 */ /* 0x008fe20005000000 */
[----:B------:R-:W-:Y:S01]  /*7810*/  BSSY B3, `(.L_x_532) ;  /* 0x0000078000037945 */ /* 0x000fe20003800000 */
[----:B------:R-:W-:Y:S02]  /*7820*/  ISETP.GE.AND P4, PT, R0, R128, PT ;  /* 0x000000800000720c */ /* 0x000fe40003f86270 */
[----:B------:R-:W-:-:S04]  /*7830*/  SHF.R.S32.HI R13, RZ, 0x1f, R12 ;  /* 0x0000001fff0d7819 */ /* 0x000fc8000001140c */
[----:B------:R-:W-:-:S04]  /*7840*/  LEA.HI R13, R13, R12, RZ, 0x4 ;  /* 0x0000000c0d0d7211 */ /* 0x000fc800078f20ff */
[----:B------:R-:W-:-:S04]  /*7850*/  LEA.HI.SX32 R52, R13, R121, 0x1c ;  /* 0x000000790d347211 */ /* 0x000fc800078fe2ff */
[----:B------:R-:W-:-:S04]  /*7860*/  SHF.R.S32.HI R13, RZ, 0x1f, R52 ;  /* 0x0000001fff0d7819 */ /* 0x000fc80000011434 */
[----:B------:R-:W-:Y:S01]  /*7870*/  LEA.HI R13, R13, R52, RZ, 0x3 ;  /* 0x000000340d0d7211 */ /* 0x000fe200078f18ff */
[----:B------:R-:W-:-:S03]  /*7880*/  IMAD.SHL.U32 R52, R52, 0x8, RZ ;  /* 0x0000000834347824 */ /* 0x000fc600078e00ff */
        /* <DEDUP_REMOVED lines=12> */
[----:B------:R-:W5:Y:S04]  /*7950*/  LDL.S16 R159, [R1+0x46] ;  /* 0x00004600019f7983 */ /* 0x000f680000100600 */
[----:B------:R-:W2:Y:S04]  /*7960*/  LDL.S16 R81, [R1+0x48] ;  /* 0x0000480001517983 */ /* 0x000ea80000100600 */
[----:B------:R-:W3:Y:S04]  /*7970*/  LDL.LU.S16 R80, [R1+0x44] ;  /* 0x0000440001507983 */ /* 0x000ee80000300600 */
[----:B------:R-:W4:Y:S04]  /*7980*/  LDL.LU.S16 R55, [R1+0x4a] ;  /* 0x00004a0001377983 */ /* 0x000f280000300600 */
[----:B------:R-:W4:Y:S04]  /*7990*/  LDL.S16 R158, [R1+0x42] ;  /* 0x00004200019e7983 */ /* 0x000f280000100600 */
[----:B------:R-:W4:Y:S04]  /*79a0*/  LDL.LU.S16 R157, [R1+0x40] ;  /* 0x00004000019d7983 */ /* 0x000f280000300600 */
[----:B------:R-:W4:Y:S04]  /*79b0*/  LDL.S16 R83, [R1+0x3e] ;  /* 0x00003e0001537983 */ /* 0x000f280000100600 */
[----:B------:R-:W4:Y:S01]  /*79c0*/  LDL.LU.S16 R82, [R1+0x3c] ;  /* 0x00003c0001527983 */ /* 0x000f220000300600 */
[----:B------:R-:W-:-:S02]  /*79d0*/  SHF.R.U64 R53, R36, 0x10, R37 ;  /* 0x0000001024357819 */ /* 0x000fc40000001225 */
[----:B------:R-:W-:Y:S02]  /*79e0*/  SHF.R.U64 R38, R38, 0x10, R39 ;  /* 0x0000001026267819 */ /* 0x000fe40000001227 */
[--C-:B------:R-:W-:Y:S02]  /*79f0*/  SHF.R.U64 R36, R48, 0x10, R49.reuse ;  /* 0x0000001030247819 */ /* 0x100fe40000001231 */
[----:B------:R-:W-:Y:S02]  /*7a00*/  SHF.R.U32.HI R49, RZ, 0x10, R49 ;  /* 0x00000010ff317819 */ /* 0x000fe40000011631 */
[----:B------:R-:W-:Y:S02]  /*7a10*/  SHF.R.U32.HI R37, RZ, 0x10, R37 ;  /* 0x00000010ff257819 */ /* 0x000fe40000011625 */
[----:B------:R-:W-:Y:S02]  /*7a20*/  SHF.R.U32.HI R54, RZ, 0x10, R39 ;  /* 0x00000010ff367819 */ /* 0x000fe40000011627 */
[----:B------:R-:W-:-:S02]  /*7a30*/  SHF.R.U64 R39, R50, 0x10, R51 ;  /* 0x0000001032277819 */ /* 0x000fc40000001233 */
[----:B------:R-:W-:Y:S02]  /*7a40*/  SHF.R.U32.HI R50, RZ, 0x10, R51 ;  /* 0x00000010ff327819 */ /* 0x000fe40000011633 */
[----:B-----5:R-:W-:Y:S02]  /*7a50*/  PRMT R53, R159, 0x5410, R53 ;  /* 0x000054109f357816 */ /* 0x020fe40000000035 */
[----:B--2---:R-:W-:Y:S02]  /*7a60*/  PRMT R37, R81, 0x5410, R37 ;  /* 0x0000541051257816 */ /* 0x004fe40000000025 */
[----:B---3--:R-:W-:Y:S01]  /*7a70*/  PRMT R48, R80, 0x5410, R38 ;  /* 0x0000541050307816 */ /* 0x008fe20000000026 */
[C---:B------:R-:W-:Y:S01]  /*7a80*/  IMAD.U32 R80, R41.reuse, 0x10000, RZ ;  /* 0x0001000029507824 */ /* 0x040fe200078e00ff */
[----:B------:R-:W-:Y:S01]  /*7a90*/  LOP3.LUT R41, R41, 0xffff0000, RZ, 0xc0, !PT ;  /* 0xffff000029297812 */ /* 0x000fe200078ec0ff */
[----:B------:R-:W-:Y:S01]  /*7aa0*/  IMAD.U32 R51, R37, 0x10000, RZ ;  /* 0x0001000025337824 */ /* 0x000fe200078e00ff */
[----:B----4-:R-:W-:-:S02]  /*7ab0*/  PRMT R38, R55, 0x5410, R49 ;  /* 0x0000541037267816 */ /* 0x010fc40000000031 */
[----:B------:R-:W-:Y:S02]  /*7ac0*/  SHF.L.U32 R49, R13, 0x10, RZ ;  /* 0x000000100d317819 */ /* 0x000fe400000006ff */
[----:B------:R-:W-:Y:S01]  /*7ad0*/  PRMT R54, R158, 0x5410, R54 ;  /* 0x000054109e367816 */ /* 0x000fe20000000036 */
[----:B------:R-:W-:Y:S01]  /*7ae0*/  IMAD.U32 R55, R38, 0x10000, RZ ;  /* 0x0001000026377824 */ /* 0x000fe200078e00ff */
[----:B------:R-:W-:-:S03]  /*7af0*/  PRMT R36, R157, 0x5410, R36 ;  /* 0x000054109d247816 */ /* 0x000fc60000000024 */
[C---:B------:R-:W-:Y:S01]  /*7b00*/  FMUL.FTZ R81, R80.reuse, R55 ;  /* 0x0000003750517220 */ /* 0x040fe20000410000 */
[-C--:B------:R-:W-:Y:S01]  /*7b10*/  FMUL.FTZ R80, R80, R51.reuse ;  /* 0x0000003350507220 */ /* 0x080fe20000410000 */
[----:B------:R-:W-:Y:S02]  /*7b20*/  PRMT R39, R83, 0x5410, R39 ;  /* 0x0000541053277816 */ /* 0x000fe40000000027 */
[C---:B------:R-:W-:Y:S01]  /*7b30*/  FFMA.FTZ R51, R49.reuse, R51, -R81 ;  /* 0x0000003331337223 */ /* 0x040fe20000010851 */
[----:B------:R-:W-:Y:S01]  /*7b40*/  FFMA.FTZ R49, R49, R55, R80 ;  /* 0x0000003731317223 */ /* 0x000fe20000010050 */
[----:B------:R-:W-:Y:S02]  /*7b50*/  LOP3.LUT R55, R38, 0xffff0000, RZ, 0xc0, !PT ;  /* 0xffff000026377812 */ /* 0x000fe400078ec0ff */
[----:B------:R-:W-:Y:S02]  /*7b60*/  LOP3.LUT R80, R37, 0xffff0000, RZ, 0xc0, !PT ;  /* 0xffff000025507812 */ /* 0x000fe400078ec0ff */
[----:B------:R-:W-:Y:S01]  /*7b70*/  LOP3.LUT R37, R13, 0xffff0000, RZ, 0xc0, !PT ;  /* 0xffff00000d257812 */ /* 0x000fe200078ec0ff */
[----:B------:R-:W-:-:S02]  /*7b80*/  FMUL.FTZ R38, R41, R55 ;  /* 0x0000003729267220 */ /* 0x000fc40000410000 */
[-C--:B------:R-:W-:Y:S01]  /*7b90*/  FMUL.FTZ R13, R41, R80.reuse ;  /* 0x00000050290d7220 */ /* 0x080fe20000410000 */
[----:B------:R-:W-:Y:S02]  /*7ba0*/  IMAD.U32 R41, R15, 0x10000, RZ ;  /* 0x000100000f297824 */ /* 0x000fe400078e00ff */
[----:B------:R-:W-:Y:S01]  /*7bb0*/  FFMA.FTZ R38, R37, R80, -R38 ;  /* 0x0000005025267223 */ /* 0x000fe20000010826 */
[----:B------:R-:W-:Y:S02]  /*7bc0*/  IMAD.U32 R80, R43, 0x10000, RZ ;  /* 0x000100002b507824 */ /* 0x000fe400078e00ff */
[----:B------:R-:W-:Y:S01]  /*7bd0*/  FFMA.FTZ R37, R37, R55, R13 ;  /* 0x0000003725257223 */ /* 0x000fe2000001000d */
[----:B------:R-:W-:Y:S01]  /*7be0*/  PRMT R13, R82, 0x5410, R50 ;  /* 0x00005410520d7816 */ /* 0x000fe20000000032 */
[----:B------:R-:W-:Y:S01]  /*7bf0*/  IMAD.U32 R50, R54, 0x10000, RZ ;  /* 0x0001000036327824 */ /* 0x000fe200078e00ff */
[----:B------:R-:W-:Y:S02]  /*7c00*/  LOP3.LUT R43, R43, 0xffff0000, RZ, 0xc0, !PT ;  /* 0xffff00002b2b7812 */ /* 0x000fe400078ec0ff */
[----:B------:R-:W-:Y:S01]  /*7c10*/  F2FP.BF16.F32.PACK_AB R38, R38, R51 ;  /* 0x000000332626723e */ /* 0x000fe200000010ff */
[----:B------:R-:W-:Y:S01]  /*7c20*/  IMAD.U32 R55, R13, 0x10000, RZ ;  /* 0x000100000d377824 */ /* 0x000fe200078e00ff */
[----:B------:R-:W-:-:S03]  /*7c30*/  F2FP.BF16.F32.PACK_AB R37, R37, R49 ;  /* 0x000000312525723e */ /* 0x000fc600000010ff */
[C---:B------:R-:W-:Y:S01]  /*7c40*/  FMUL.FTZ R81, R80.reuse, R55 ;  /* 0x0000003750517220 */ /* 0x040fe20000410000 */
[----:B------:R-:W-:-:S03]  /*7c50*/  FMUL.FTZ R80, R80, R50 ;  /* 0x0000003250507220 */ /* 0x000fc60000410000 */
[C---:B------:R-:W-:Y:S01]  /*7c60*/  FFMA.FTZ R50, R41.reuse, R50, -R81 ;  /* 0x0000003229327223 */ /* 0x040fe20000010851 */
[----:B------:R-:W-:Y:S01]  /*7c70*/  FFMA.FTZ R41, R41, R55, R80 ;  /* 0x0000003729297223 */ /* 0x000fe20000010050 */
[----:B------:R-:W-:Y:S01]  /*7c80*/  LOP3.LUT R55, R54, 0xffff0000, RZ, 0xc0, !PT ;  /* 0xffff000036377812 */ /* 0x000fe200078ec0ff */
[----:B------:R-:W-:Y:S01]  /*7c90*/  IMAD.U32 R80, R53, 0x10000, RZ ;  /* 0x0001000035507824 */ /* 0x000fe200078e00ff */
[----:B------:R-:W-:Y:S02]  /*7ca0*/  LOP3.LUT R54, R13, 0xffff0000, RZ, 0xc0, !PT ;  /* 0xffff00000d367812 */ /* 0x000fe400078ec0ff */
[----:B------:R-:W-:Y:S02]  /*7cb0*/  LOP3.LUT R13, R15, 0xffff0000, RZ, 0xc0, !PT ;  /* 0xffff00000f0d7812 */ /* 0x000fe400078ec0ff */
[----:B------:R-:W-:Y:S01]  /*7cc0*/  LOP3.LUT R53, R53, 0xffff0000, RZ, 0xc0, !PT ;  /* 0xffff000035357812 */ /* 0x000fe200078ec0ff */
        /* <DEDUP_REMOVED lines=14> */
[----:B------:R-:W-:Y:S01]  /*7db0*/  LOP3.LUT R43, R12, 0xffff0000, RZ, 0xc0, !PT ;  /* 0xffff00000c2b7812 */ /* 0x000fe200078ec0ff */
[CC--:B------:R-:W-:Y:S01]  /*7dc0*/  FMUL.FTZ R12, R40.reuse, R36.reuse ;  /* 0x00000024280c7220 */ /* 0x0c0fe20000410000 */
[-C--:B------:R-:W-:Y:S01]  /*7dd0*/  FMUL.FTZ R40, R40, R53.reuse ;  /* 0x0000003528287220 */ /* 0x080fe20000410000 */
[C---:B------:R-:W-:Y:S01]  /*7de0*/  IMAD.U32 R80, R42.reuse, 0x10000, RZ ;  /* 0x000100002a507824 */ /* 0x040fe200078e00ff */
[----:B------:R-:W-:Y:S01]  /*7df0*/  LOP3.LUT R42, R42, 0xffff0000, RZ, 0xc0, !PT ;  /* 0xffff00002a2a7812 */ /* 0x000fe200078ec0ff */
[C---:B------:R-:W-:Y:S01]  /*7e00*/  FFMA.FTZ R12, R43.reuse, R53, -R12 ;  /* 0x000000352b0c7223 */ /* 0x040fe2000001080c */
[----:B------:R-:W-:Y:S01]  /*7e10*/  FFMA.FTZ R36, R43, R36, R40 ;  /* 0x000000242b247223 */ /* 0x000fe20000010028 */
[C---:B------:R-:W-:Y:S01]  /*7e20*/  IMAD.U32 R43, R39.reuse, 0x10000, RZ ;  /* 0x00010000272b7824 */ /* 0x040fe200078e00ff */
[----:B------:R-:W-:Y:S01]  /*7e30*/  SHF.L.U32 R53, R48, 0x10, RZ ;  /* 0x0000001030357819 */ /* 0x000fe200000006ff */
[----:B------:R-:W-:Y:S01]  /*7e40*/  IMAD.U32 R40, R14, 0x10000, RZ ;  /* 0x000100000e287824 */ /* 0x000fe200078e00ff */
[----:B------:R-:W-:Y:S01]  /*7e50*/  LOP3.LUT R39, R39, 0xffff0000, RZ, 0xc0, !PT ;  /* 0xffff000027277812 */ /* 0x000fe200078ec0ff */
[----:B------:R-:W-:Y:S01]  /*7e60*/  FMUL.FTZ R54, R80, R43 ;  /* 0x0000002b50367220 */ /* 0x000fe20000410000 */
[----:B------:R-:W-:Y:S01]  /*7e70*/  LOP3.LUT R48, R48, 0xffff0000, RZ, 0xc0, !PT ;  /* 0xffff000030307812 */ /* 0x000fe200078ec0ff */
[-C--:B------:R-:W-:Y:S01]  /*7e80*/  FMUL.FTZ R80, R80, R53.reuse ;  /* 0x0000003550507220 */ /* 0x080fe20000410000 */
[----:B------:R-:W-:Y:S01]  /*7e90*/  LOP3.LUT R14, R14, 0xffff0000, RZ, 0xc0, !PT ;  /* 0xffff00000e0e7812 */ /* 0x000fe200078ec0ff */
[----:B------:R-:W-:Y:S01]  /*7ea0*/  FFMA.FTZ R54, R40, R53, -R54 ;  /* 0x0000003528367223 */ /* 0x000fe20000010836 */
[----:B------:R-:W-:Y:S01]  /*7eb0*/  F2FP.BF16.F32.PACK_AB R36, R36, R55 ;  /* 0x000000372424723e */ /* 0x000fe200000010ff */
[----:B------:R-:W-:Y:S01]  /*7ec0*/  FFMA.FTZ R80, R40, R43, R80 ;  /* 0x0000002b28507223 */ /* 0x000fe20000010050 */
[C---:B------:R-:W-:Y:S01]  /*7ed0*/  FMUL.FTZ R40, R42.reuse, R39 ;  /* 0x000000272a287220 */ /* 0x040fe20000410000 */
[----:B------:R-:W-:Y:S01]  /*7ee0*/  FMUL.FTZ R42, R42, R48 ;  /* 0x000000302a2a7220 */ /* 0x000fe20000410000 */
[----:B------:R-:W-:Y:S01]  /*7ef0*/  F2FP.BF16.F32.PACK_AB R43, R13, R41 ;  /* 0x000000290d2b723e */ /* 0x000fe200000010ff */
[----:B------:R-:W-:-:S02]  /*7f00*/  IMAD.MOV.U32 R13, RZ, RZ, R38 ;  /* 0x000000ffff0d7224 */ /* 0x000fc400078e0026 */
[C---:B------:R-:W-:Y:S01]  /*7f10*/  FFMA.FTZ R40, R14.reuse, R48, -R40 ;  /* 0x000000300e287223 */ /* 0x040fe20000010828 */
[----:B------:R-:W-:Y:S01]  /*7f20*/  FFMA.FTZ R42, R14, R39, R42 ;  /* 0x000000270e2a7223 */ /* 0x000fe2000001002a */
[----:B------:R-:W-:Y:S01]  /*7f30*/  F2FP.BF16.F32.PACK_AB R12, R12, R81 ;  /* 0x000000510c0c723e */ /* 0x000fe200000010ff */
[----:B------:R-:W-:Y:S02]  /*7f40*/  IMAD.MOV.U32 R41, RZ, RZ, R37 ;  /* 0x000000ffff297224 */ /* 0x000fe400078e0025 */
[----:B------:R-:W-:Y:S01]  /*7f50*/  F2FP.BF16.F32.PACK_AB R54, R40, R54 ;  /* 0x000000362836723e */ /* 0x000fe200000010ff */
[----:B------:R-:W-:Y:S01]  /*7f60*/  IMAD.MOV.U32 R40, RZ, RZ, R36 ;  /* 0x000000ffff287224 */ /* 0x000fe200078e0024 */
[----:B------:R-:W-:-:S03]  /*7f70*/  F2FP.BF16.F32.PACK_AB R42, R42, R80 ;  /* 0x000000502a2a723e */ /* 0x000fc600000010ff */
[----:B------:R-:W-:-:S07]  /*7f80*/  IMAD.MOV.U32 R14, RZ, RZ, R54 ;  /* 0x000000ffff0e7224 */ /* 0x000fce00078e0036 */
.L_x_533:
[----:B------:R-:W-:Y:S05]  /*7f90*/  BSYNC B3 ;  /* 0x0000000000037941 */ /* 0x000fea0003800000 */
.L_x_532:
[----:B------:R-:W-:-:S04]  /*7fa0*/  LEA R36, P4, R8, R11, 0x1 ;  /* 0x0000000b08247211 */ /* 0x000fc800078808ff */
[----:B--2---:R-:W-:Y:S02]  /*7fb0*/  LEA.HI.X R37, R8, R123, R115, 0x1, P4 ;  /* 0x0000007b08257211 */ /* 0x004fe400020f0c73 */
[----:B------:R-:W-:-:S03]  /*7fc0*/  ISETP.GE.AND P4, PT, R52, R135, PT ;  /* 0x000000873400720c */ /* 0x000fc60003f86270 */
[----:B----4-:R2:W-:Y:S10]  /*7fd0*/  ST.E.128 desc[UR60][R36.64], R12 ;  /* 0x0000000c24007985 */ /* 0x0105f4000c101d3c */
[----:B--2---:R-:W-:-:S05]  /*7fe0*/  @!P4 IMAD.WIDE R12, R52, 0x2, R122 ;  /* 0x00000002340cc825 */ /* 0x004fca00078e027a */
[----:B---3--:R4:W-:Y:S02]  /*7ff0*/  @!P4 ST.E.128 desc[UR60][R12.64], R40 ;  /* 0x000000280c00c985 */ /* 0x0089e4000c101d3c */
.L_x_531:
[----:B------:R-:W-:Y:S05]  /*8000*/  BSYNC B2 ;  /* 0x0000000000027941 */ /* 0x000fea0003800000 */
.L_x_530:
[----:B------:R-:W-:-:S13]  /*8010*/  ISETP.NE.AND P4, PT, R28, RZ, PT ;  /* 0x000000ff1c00720c */ /* 0x000fda0003f85270 */
[----:B------:R-:W-:Y:S05]  /*8020*/  @!P4 BRA `(.L_x_525) ;  /* 0x0000000400e0c947 */ /* 0x000fea0003800000 */
[----:B---34-:R-:W-:Y:S01]  /*8030*/  SEL R12, R129, R139, !P1 ;  /* 0x0000008b810c7207 */ /* 0x018fe20004800000 */
[----:B------:R-:W-:Y:S01]  /*8040*/  BSSY B2, `(.L_x_534) ;  /* 0x0000074000027945 */ /* 0x000fe20003800000 */
[C---:B------:R-:W-:Y:S02]  /*8050*/  LEA R40, P4, R9.reuse, R11, 0x1 ;  /* 0x0000000b09287211 */ /* 0x040fe400078808ff */
[----:B------:R-:W-:Y:S02]  /*8060*/  SHF.R.S32.HI R13, RZ, 0x1f, R12 ;  /* 0x0000001fff0d7819 */ /* 0x000fe4000001140c */
[----:B--2---:R-:W-:Y:S02]  /*8070*/  LEA.HI.X R41, R9, R123, R114, 0x1, P4 ;  /* 0x0000007b09297211 */ /* 0x004fe400020f0c72 */
[----:B------:R-:W-:Y:S02]  /*8080*/  LEA.HI R12, R13, R12, RZ, 0x4 ;  /* 0x0000000c0d0c7211 */ /* 0x000fe400078f20ff */
[----:B------:R-:W-:-:S02]  /*8090*/  ISETP.GE.AND P6, PT, R3, R128, PT ;  /* 0x000000800300720c */ /* 0x000fc40003fc6270 */
[----:B------:R-:W-:-:S04]  /*80a0*/  LEA.HI.SX32 R12, R12, R120, 0x1c ;  /* 0x000000780c0c7211 */ /* 0x000fc800078fe2ff */
[----:B------:R-:W-:-:S04]  /*80b0*/  SHF.R.S32.HI R13, RZ, 0x1f, R12 ;  /* 0x0000001fff0d7819 */ /* 0x000fc8000001140c */
[----:B------:R-:W-:Y:S01]  /*80c0*/  LEA.HI R13, R13, R12, RZ, 0x3 ;  /* 0x0000000c0d0d7211 */ /* 0x000fe200078f18ff */
[----:B------:R-:W-:-:S03]  /*80d0*/  IMAD.SHL.U32 R12, R12, 0x8, RZ ;  /* 0x000000080c0c7824 */ /* 0x000fc600078e00ff */
[----:B------:R-:W-:Y:S02]  /*80e0*/  SHF.R.S32.HI R13, RZ, 0x3, R13 ;  /* 0x00000003ff0d7819 */ /* 0x000fe4000001140d */
[----:B------:R-:W-:Y:S02]  /*80f0*/  LOP3.LUT R14, R176, 0x38, R12, 0xf8, !PT ;  /* 0x00000038b00e7812 */ /* 0x000fe400078ef80c */
[----:B------:R-:W-:Y:S01]  /*8100*/  ISETP.GE.AND P4, PT, R12, R135, PT ;  /* 0x000000870c00720c */ /* 0x000fe20003f86270 */
[----:B------:R-:W-:Y:S01]  /*8110*/  IMAD R13, R13, 0x1800, R178 ;  /* 0x000018000d0d7824 */ /* 0x000fe200078e02b2 */
[----:B------:R-:W-:-:S05]  /*8120*/  LOP3.LUT R14, R14, R177, RZ, 0x3c, !PT ;  /* 0x000000b10e0e7212 */ /* 0x000fca00078e3cff */
[----:B------:R-:W-:Y:S02]  /*8130*/  IMAD.IADD R14, R13, 0x1, R14 ;  /* 0x000000010d0e7824 */ /* 0x000fe400078e020e */
[C---:B------:R-:W-:Y:S02]  /*8140*/  IMAD R13, R18.reuse, 0x4800, R141 ;  /* 0x00004800120d7824 */ /* 0x040fe400078e028d */
[----:B------:R-:W-:Y:S02]  /*8150*/  IMAD R36, R18, 0x4800, R14 ;  /* 0x0000480012247824 */ /* 0x000fe400078e020e */
[--C-:B------:R-:W-:Y:S02]  /*8160*/  IMAD R13, R13, 0x2, R2.reuse ;  /* 0x000000020d0d7824 */ /* 0x100fe400078e0202 */
[----:B------:R-:W-:Y:S02]  /*8170*/  IMAD R36, R36, 0x2, R2 ;  /* 0x0000000224247824 */ /* 0x000fe400078e0202 */
[----:B------:R-:W-:-:S02]  /*8180*/  @!P4 IMAD.WIDE R122, R12, 0x2, R122 ;  /* 0x000000020c7ac825 */ /* 0x000fc400078e027a */
[----:B------:R-:W2:Y:S04]  /*8190*/  LDS.128 R12, [R13+0x18400] ;  /* 0x018400000d0c7984 */ /* 0x000ea80000000c00 */
[----:B------:R-:W3:Y:S01]  /*81a0*/  LDS.128 R36, [R36+0x18400] ;  /* 0x0184000024247984 */ /* 0x000ee20000000c00 */
[----:B------:R-:W-:Y:S05]  /*81b0*/  @P6 BRA `(.L_x_535) ;  /* 0x0000000400706947 */ /* 0x000fea0003800000 */
[----:B------:R-:W-:Y:S01]  /*81c0*/  SHF.R.U32.HI R48, RZ, 0x10, R45 ;  /* 0x00000010ff307819 */ /* 0x000fe2000001162d */
[----:B---3--:R-:W-:Y:S01]  /*81d0*/  IMAD.U32 R50, R37, 0x10000, RZ ;  /* 0x0001000025327824 */ /* 0x008fe200078e00ff */
[----:B------:R-:W-:Y:S01]  /*81e0*/  SHF.R.U32.HI R49, RZ, 0x10, R33 ;  /* 0x00000010ff317819 */ /* 0x000fe20000011621 */
[----:B--2---:R-:W-:Y:S01]  /*81f0*/  IMAD.U32 R42, R13, 0x10000, RZ ;  /* 0x000100000d2a7824 */ /* 0x004fe200078e00ff */
[----:B------:R-:W-:Y:S01]  /*8200*/  PRMT R48, R213, 0x5432, R48 ;  /* 0x00005432d5307816 */ /* 0x000fe20000000030 */
[----:B------:R-:W-:Y:S01]  /*8210*/  IMAD.U32 R53, R39, 0x10000, RZ ;  /* 0x0001000027357824 */ /* 0x000fe200078e00ff */
[----:B------:R-:W-:Y:S02]  /*8220*/  PRMT R49, R211, 0x5432, R49 ;  /* 0x00005432d3317816 */ /* 0x000fe40000000031 */
[C---:B------:R-:W-:Y:S02]  /*8230*/  SHF.L.U32 R11, R48.reuse, 0x10, RZ ;  /* 0x00000010300b7819 */ /* 0x040fe400000006ff */
[----:B------:R-:W-:Y:S01]  /*8240*/  LOP3.LUT R48, R48, 0xffff0000, RZ, 0xc0, !PT ;  /* 0xffff000030307812 */ /* 0x000fe200078ec0ff */
[----:B------:R-:W-:Y:S01]  /*8250*/  IMAD.U32 R43, R49, 0x10000, RZ ;  /* 0x00010000312b7824 */ /* 0x000fe200078e00ff */
[----:B------:R-:W-:Y:S01]  /*8260*/  LOP3.LUT R37, R37, 0xffff0000, RZ, 0xc0, !PT ;  /* 0xffff000025257812 */ /* 0x000fe200078ec0ff */
[C---:B------:R-:W-:Y:S01]  /*8270*/  FMUL.FTZ R51, R50.reuse, R11 ;  /* 0x0000000b32337220 */ /* 0x040fe20000410000 */
[----:B------:R-:W-:Y:S01]  /*8280*/  LOP3.LUT R49, R49, 0xffff0000, RZ, 0xc0, !PT ;  /* 0xffff000031317812 */ /* 0x000fe200078ec0ff */
[-C--:B------:R-:W-:Y:S01]  /*8290*/  FMUL.FTZ R50, R50, R43.reuse ;  /* 0x0000002b32327220 */ /* 0x080fe20000410000 */
[----:B------:R-:W-:Y:S01]  /*82a0*/  LOP3.LUT R39, R39, 0xffff0000, RZ, 0xc0, !PT ;  /* 0xffff000027277812 */ /* 0x000fe200078ec0ff */
[----:B------:R-:W-:Y:S01]  /*82b0*/  FFMA.FTZ R43, R42, R43, -R51 ;  /* 0x0000002b2a2b7223 */ /* 0x000fe20000010833 */
[----:B------:R-:W-:Y:S01]  /*82c0*/  SHF.R.U64 R44, R44, 0x10, R45 ;  /* 0x000000102c2c7819 */ /* 0x000fe2000000122d */
[----:B------:R-:W-:Y:S01]  /*82d0*/  FFMA.FTZ R42, R42, R11, R50 ;  /* 0x0000000b2a2a7223 */ /* 0x000fe20000010032 */
[----:B------:R-:W-:Y:S01]  /*82e0*/  LOP3.LUT R11, R13, 0xffff0000, RZ, 0xc0, !PT ;  /* 0xffff00000d0b7812 */ /* 0x000fe200078ec0ff */
[C---:B------:R-:W-:Y:S01]  /*82f0*/  FMUL.FTZ R13, R37.reuse, R48 ;  /* 0x00000030250d7220 */ /* 0x040fe20000410000 */
[----:B------:R-:W-:Y:S01]  /*8300*/  FMUL.FTZ R37, R37, R49 ;  /* 0x0000003125257220 */ /* 0x000fe20000410000 */
[----:B------:R-:W-:-:S02]  /*8310*/  SHF.R.U64 R32, R32, 0x10, R33 ;  /* 0x0000001020207819 */ /* 0x000fc40000001221 */
[C---:B------:R-:W-:Y:S01]  /*8320*/  FFMA.FTZ R13, R11.reuse, R49, -R13 ;  /* 0x000000310b0d7223 */ /* 0x040fe2000001080d */
[----:B------:R-:W-:Y:S01]  /*8330*/  FFMA.FTZ R11, R11, R48, R37 ;  /* 0x000000300b0b7223 */ /* 0x000fe20000010025 */
[----:B------:R-:W-:Y:S01]  /*8340*/  SHF.R.U32.HI R48, RZ, 0x10, R47 ;  /* 0x00000010ff307819 */ /* 0x000fe2000001162f */
[C---:B------:R-:W-:Y:S01]  /*8350*/  IMAD.U32 R49, R15.reuse, 0x10000, RZ ;  /* 0x000100000f317824 */ /* 0x040fe200078e00ff */
[----:B------:R-:W-:Y:S02]  /*8360*/  SHF.R.U32.HI R37, RZ, 0x10, R35 ;  /* 0x00000010ff257819 */ /* 0x000fe40000011623 */
[----:B------:R-:W-:Y:S02]  /*8370*/  PRMT R48, R212, 0x5432, R48 ;  /* 0x00005432d4307816 */ /* 0x000fe40000000030 */
[----:B------:R-:W-:Y:S02]  /*8380*/  PRMT R37, R210, 0x5432, R37 ;  /* 0x00005432d2257816 */ /* 0x000fe40000000025 */
[----:B------:R-:W-:Y:S01]  /*8390*/  LOP3.LUT R15, R15, 0xffff0000, RZ, 0xc0, !PT ;  /* 0xffff00000f0f7812 */ /* 0x000fe200078ec0ff */
[C---:B------:R-:W-:Y:S01]  /*83a0*/  IMAD.U32 R50, R48.reuse, 0x10000, RZ ;  /* 0x0001000030327824 */ /* 0x040fe200078e00ff */
[----:B------:R-:W-:Y:S01]  /*83b0*/  LOP3.LUT R48, R48, 0xffff0000, RZ, 0xc0, !PT ;  /* 0xffff000030307812 */ /* 0x000fe200078ec0ff */
[C---:B------:R-:W-:Y:S01]  /*83c0*/  IMAD.U32 R51, R37.reuse, 0x10000, RZ ;  /* 0x0001000025337824 */ /* 0x040fe200078e00ff */
[----:B------:R-:W-:Y:S01]  /*83d0*/  LOP3.LUT R37, R37, 0xffff0000, RZ, 0xc0, !PT ;  /* 0xffff000025257812 */ /* 0x000fe200078ec0ff */
[----:B------:R-:W-:Y:S01]  /*83e0*/  FMUL.FTZ R52, R53, R50 ;  /* 0x0000003235347220 */ /* 0x000fe20000410000 */
[----:B------:R-:W-:Y:S01]  /*83f0*/  PRMT R44, R213, 0x5410, R44 ;  /* 0x00005410d52c7816 */ /* 0x000fe2000000002c */
[-C--:B------:R-:W-:Y:S01]  /*8400*/  FMUL.FTZ R53, R53, R51.reuse ;  /* 0x0000003335357220 */ /* 0x080fe20000410000 */
[----:B------:R-:W-:Y:S01]  /*8410*/  FMUL.FTZ R33, R39, R48 ;  /* 0x0000003027217220 */ /* 0x000fe20000410000 */
[----:B------:R-:W-:Y:S01]  /*8420*/  PRMT R32, R211, 0x5410, R32 ;  /* 0x00005410d3207816 */ /* 0x000fe20000000020 */
[C---:B------:R-:W-:Y:S01]  /*8430*/  FFMA.FTZ R52, R49.reuse, R51, -R52 ;  /* 0x0000003331347223 */ /* 0x040fe20000010834 */
[----:B------:R-:W-:Y:S01]  /*8440*/  FFMA.FTZ R53, R49, R50, R53 ;  /* 0x0000003231357223 */ /* 0x000fe20000010035 */
[-C--:B------:R-:W-:Y:S01]  /*8450*/  FMUL.FTZ R39, R39, R37.reuse ;  /* 0x0000002527277220 */ /* 0x080fe20000410000 */
[----:B------:R-:W-:Y:S01]  /*8460*/  FFMA.FTZ R33, R15, R37, -R33 ;  /* 0x000000250f217223 */ /* 0x000fe20000010821 */
[C---:B------:R-:W-:Y:S01]  /*8470*/  IMAD.U32 R49, R36.reuse, 0x10000, RZ ;  /* 0x0001000024317824 */ /* 0x040fe200078e00ff */
[----:B------:R-:W-:Y:S01]  /*8480*/  LOP3.LUT R36, R36, 0xffff0000, RZ, 0xc0, !PT ;  /* 0xffff000024247812 */ /* 0x000fe200078ec0ff */
[----:B------:R-:W-:-:S02]  /*8490*/  IMAD.U32 R37, R44, 0x10000, RZ ;  /* 0x000100002c257824 */ /* 0x000fc400078e00ff */
[----:B------:R-:W-:Y:S01]  /*84a0*/  FFMA.FTZ R39, R15, R48, R39 ;  /* 0x000000300f277223 */ /* 0x000fe20000010027 */
[----:B------:R-:W-:Y:S01]  /*84b0*/  IMAD.U32 R45, R32, 0x10000, RZ ;  /* 0x00010000202d7824 */ /* 0x000fe200078e00ff */
[----:B------:R-:W-:Y:S01]  /*84c0*/  LOP3.LUT R44, R44, 0xffff0000, RZ, 0xc0, !PT ;  /* 0xffff00002c2c7812 */ /* 0x000fe200078ec0ff */
[C---:B------:R-:W-:Y:S01]  /*84d0*/  FMUL.FTZ R48, R49.reuse, R37 ;  /* 0x0000002531307220 */ /* 0x040fe20000410000 */
[----:B------:R-:W-:Y:S02]  /*84e0*/  IMAD.U32 R15, R12, 0x10000, RZ ;  /* 0x000100000c0f7824 */ /* 0x000fe400078e00ff */
[----:B------:R-:W-:Y:S01]  /*84f0*/  FMUL.FTZ R49, R49, R45 ;  /* 0x0000002d31317220 */ /* 0x000fe20000410000 */
[----:B------:R-:W-:Y:S02]  /*8500*/  SHF.R.U64 R46, R46, 0x10, R47 ;  /* 0x000000102e2e7819 */ /* 0x000fe4000000122f */
[----:B------:R-:W-:Y:S01]  /*8510*/  LOP3.LUT R12, R12, 0xffff0000, RZ, 0xc0, !PT ;  /* 0xffff00000c0c7812 */ /* 0x000fe200078ec0ff */
[C---:B------:R-:W-:Y:S01]  /*8520*/  FFMA.FTZ R49, R15.reuse, R37, R49 ;  /* 0x000000250f317223 */ /* 0x040fe20000010031 */
[----:B------:R-:W-:Y:S01]  /*8530*/  LOP3.LUT R32, R32, 0xffff0000, RZ, 0xc0, !PT ;  /* 0xffff000020207812 */ /* 0x000fe200078ec0ff */
[----:B------:R-:W-:Y:S01]  /*8540*/  FMUL.FTZ R37, R36, R44 ;  /* 0x0000002c24257220 */ /* 0x000fe20000410000 */
[----:B------:R-:W-:Y:S01]  /*8550*/  SHF.R.U64 R34, R34, 0x10, R35 ;  /* 0x0000001022227819 */ /* 0x000fe20000001223 */
[----:B------:R-:W-:Y:S01]  /*8560*/  IMAD.U32 R35, R38, 0x10000, RZ ;  /* 0x0001000026237824 */ /* 0x000fe200078e00ff */
[----:B------:R-:W-:Y:S01]  /*8570*/  PRMT R46, R212, 0x5410, R46 ;  /* 0x00005410d42e7816 */ /* 0x000fe2000000002e */
[-C--:B------:R-:W-:Y:S01]  /*8580*/  FMUL.FTZ R36, R36, R32.reuse ;  /* 0x0000002024247220 */ /* 0x080fe20000410000 */
[----:B------:R-:W-:Y:S01]  /*8590*/  PRMT R34, R210, 0x5410, R34 ;  /* 0x00005410d2227816 */ /* 0x000fe20000000022 */
[----:B------:R-:W-:Y:S01]  /*85a0*/  FFMA.FTZ R37, R12, R32, -R37 ;  /* 0x000000200c257223 */ /* 0x000fe20000010825 */
[----:B------:R-:W-:Y:S01]  /*85b0*/  FFMA.FTZ R48, R15, R45, -R48 ;  /* 0x0000002d0f307223 */ /* 0x000fe20000010830 */
[----:B------:R-:W-:Y:S01]  /*85c0*/  IMAD.U32 R32, R46, 0x10000, RZ ;  /* 0x000100002e207824 */ /* 0x000fe200078e00ff */
[----:B------:R-:W-:Y:S01]  /*85d0*/  SHF.L.U32 R15, R14, 0x10, RZ ;  /* 0x000000100e0f7819 */ /* 0x000fe200000006ff */
[----:B------:R-:W-:Y:S01]  /*85e0*/  FFMA.FTZ R36, R12, R44, R36 ;  /* 0x0000002c0c247223 */ /* 0x000fe20000010024 */
        /* <DEDUP_REMOVED lines=8> */
[C---:B------:R-:W-:Y:S01]  /*8670*/  FMUL.FTZ R12, R38.reuse, R46 ;  /* 0x0000002e260c7220 */ /* 0x040fe20000410000 */
[----:B------:R-:W-:Y:S01]  /*8680*/  F2FP.BF16.F32.PACK_AB R37, R37, R48 ;  /* 0x000000302525723e */ /* 0x000fe200000010ff */
[----:B------:R-:W-:Y:S01]  /*8690*/  FFMA.FTZ R35, R15, R32, R35 ;  /* 0x000000200f237223 */ /* 0x000fe20000010023 */
[-C--:B------:R-:W-:Y:S01]  /*86a0*/  FMUL.FTZ R38, R38, R34.reuse ;  /* 0x0000002226267220 */ /* 0x080fe20000410000 */
[----:B------:R-:W-:Y:S01]  /*86b0*/  FFMA.FTZ R12, R14, R34, -R12 ;  /* 0x000000220e0c7223 */ /* 0x000fe2000001080c */
[----:B------:R-:W-:-:S02]  /*86c0*/  F2FP.BF16.F32.PACK_AB R33, R33, R52 ;  /* 0x000000342121723e */ /* 0x000fc400000010ff */
[----:B------:R-:W-:Y:S01]  /*86d0*/  FFMA.FTZ R38, R14, R46, R38 ;  /* 0x0000002e0e267223 */ /* 0x000fe20000010026 */
[----:B------:R-:W-:Y:S02]  /*86e0*/  F2FP.BF16.F32.PACK_AB R11, R11, R42 ;  /* 0x0000002a0b0b723e */ /* 0x000fe400000010ff */
[----:B------:R-:W-:Y:S01]  /*86f0*/  F2FP.BF16.F32.PACK_AB R44, R12, R44 ;  /* 0x0000002c0c2c723e */ /* 0x000fe200000010ff */
[----:B------:R-:W-:Y:S01]  /*8700*/  IMAD.MOV.U32 R12, RZ, RZ, R37 ;  /* 0x000000ffff0c7224 */ /* 0x000fe200078e0025 */
[----:B------:R-:W-:Y:S01]  /*8710*/  F2FP.BF16.F32.PACK_AB R13, R13, R43 ;  /* 0x0000002b0d0d723e */ /* 0x000fe200000010ff */
[----:B------:R-:W-:Y:S01]  /*8720*/  IMAD.MOV.U32 R37, RZ, RZ, R11 ;  /* 0x000000ffff257224 */ /* 0x000fe200078e000b */
[----:B------:R-:W-:Y:S01]  /*8730*/  F2FP.BF16.F32.PACK_AB R39, R39, R53 ;  /* 0x000000352727723e */ /* 0x000fe200000010ff */
[----:B------:R-:W-:Y:S01]  /*8740*/  IMAD.MOV.U32 R14, RZ, RZ, R44 ;  /* 0x000000ffff0e7224 */ /* 0x000fe200078e002c */
[----:B------:R-:W-:Y:S01]  /*8750*/  F2FP.BF16.F32.PACK_AB R36, R36, R49 ;  /* 0x000000312424723e */ /* 0x000fe200000010ff */
[----:B------:R-:W-:Y:S01]  /*8760*/  IMAD.MOV.U32 R15, RZ, RZ, R33 ;  /* 0x000000ffff0f7224 */ /* 0x000fe200078e0021 */
[----:B------:R-:W-:-:S07]  /*8770*/  F2FP.BF16.F32.PACK_AB R38, R38, R35 ;  /* 0x000000232626723e */ /* 0x000fce00000010ff */
.L_x_535:
[----:B------:R-:W-:Y:S05]  /*8780*/  BSYNC B2 ;  /* 0x0000000000027941 */ /* 0x000fea0003800000 */
.L_x_534:
[----:B--2---:R2:W-:Y:S04]  /*8790*/  ST.E.128 desc[UR60][R40.64], R12 ;  /* 0x0000000c28007985 */ /* 0x0045e8000c101d3c */
[----:B---3--:R2:W-:Y:S02]  /*87a0*/  @!P4 ST.E.128 desc[UR60][R122.64], R36 ;  /* 0x000000247a00c985 */ /* 0x0085e4000c101d3c */
.L_x_525:
[----:B------:R-:W-:Y:S05]  /*87b0*/  BSYNC B1 ;  /* 0x0000000000017941 */ /* 0x000fea0003800000 */
.L_x_524:
[----:B------:R-:W-:-:S03]  /*87c0*/  UMOV UR4, 0xffffffff ;  /* 0xffffffff00047882 */ /* 0x000fc60000000000 */
[----:B------:R-:W-:Y:S05]  /*87d0*/  BRA.DIV UR4, `(.L_x_536) ;  /* 0x0000016204bc7947 */ /* 0x000fea000b800000 */
[----:B0-----:R-:W0:Y:S04]  /*87e0*/  SHFL.IDX PT, R118, R118, 0x1, 0x1c1f ;  /* 0x003c1f0076767f89 */ /* 0x001e2800000e0000 */
[----:B------:R-:W0:Y:S02]  /*87f0*/  SHFL.IDX PT, R119, R119, 0x1, 0x1c1f ;  /* 0x003c1f0077777f89 */ /* 0x000e2400000e0000 */
.L_x_803:
[----:B------:R-:W-:Y:S05]  /*8800*/  @P5 BRA `(.L_x_493) ;  /* 0x0000001c00bc5947 */ /* 0x000fea0003800000 */
[----:B------:R-:W-:Y:S01]  /*8810*/  ISETP.NE.AND P4, PT, R10, RZ, PT ;  /* 0x000000ff0a00720c */ /* 0x000fe20003f85270 */
[----:B------:R-:W-:Y:S01]  /*8820*/  BSSY B1, `(.L_x_537) ;  /* 0x000007c000017945 */ /* 0x000fe20003800000 */
[----:B0-2---:R-:W-:Y:S02]  /*8830*/  IMAD.MOV.U32 R36, RZ, RZ, R119 ;  /* 0x000000ffff247224 */ /* 0x005fe400078e0077 */
[----:B------:R-:W-:-:S09]  /*8840*/  IMAD.MOV.U32 R37, RZ, RZ, R118 ;  /* 0x000000ffff257224 */ /* 0x000fd200078e0076 */
[----:B------:R-:W-:Y:S05]  /*8850*/  @!P4 BRA `(.L_x_538) ;  /* 0x0000000400e0c947 */ /* 0x000fea0003800000 */
[----:B---3--:R-:W-:Y:S01]  /*8860*/  SEL R11, R129, R139, !P3 ;  /* 0x0000008b810b7207 */ /* 0x008fe20005800000 */
[----:B------:R-:W-:Y:S01]  /*8870*/  BSSY B2, `(.L_x_539) ;  /* 0x0000074000027945 */ /* 0x000fe20003800000 */
[C---:B------:R-:W-:Y:S02]  /*8880*/  LEA R38, P5, R7.reuse, R119, 0x1 ;  /* 0x0000007707267211 */ /* 0x040fe400078a08ff */
[----:B----4-:R-:W-:Y:S02]  /*8890*/  SHF.R.S32.HI R12, RZ, 0x1f, R11 ;  /* 0x0000001fff0c7819 */ /* 0x010fe4000001140b */
[----:B------:R-:W-:Y:S02]  /*88a0*/  LEA.HI.X R39, R7, R118, R116, 0x1, P5 ;  /* 0x0000007607277211 */ /* 0x000fe400028f0c74 */
[----:B------:R-:W-:Y:S02]  /*88b0*/  LEA.HI R11, R12, R11, RZ, 0x4 ;  /* 0x0000000b0c0b7211 */ /* 0x000fe400078f20ff */
[----:B------:R-:W-:-:S02]  /*88c0*/  ISETP.GE.AND P5, PT, R16, R128, PT ;  /* 0x000000801000720c */ /* 0x000fc40003fa6270 */
[----:B------:R-:W-:-:S04]  /*88d0*/  LEA.HI.SX32 R11, R11, R124, 0x1c ;  /* 0x0000007c0b0b7211 */ /* 0x000fc800078fe2ff */
[----:B------:R-:W-:Y:S01]  /*88e0*/  SHF.R.S32.HI R12, RZ, 0x1f, R11 ;  /* 0x0000001fff0c7819 */ /* 0x000fe2000001140b */
[----:B------:R-:W-:-:S03]  /*88f0*/  IMAD.SHL.U32 R40, R11, 0x8, RZ ;  /* 0x000000080b287824 */ /* 0x000fc600078e00ff */
[----:B------:R-:W-:Y:S02]  /*8900*/  LEA.HI R12, R12, R11, RZ, 0x3 ;  /* 0x0000000b0c0c7211 */ /* 0x000fe400078f18ff */
[----:B------:R-:W-:Y:S02]  /*8910*/  ISETP.GE.AND P4, PT, R40, R135, PT ;  /* 0x000000872800720c */ /* 0x000fe40003f86270 */
[----:B------:R-:W-:Y:S02]  /*8920*/  SHF.R.S32.HI R14, RZ, 0x3, R12 ;  /* 0x00000003ff0e7819 */ /* 0x000fe4000001140c */
[----:B------:R-:W-:-:S03]  /*8930*/  LOP3.LUT R12, R167, 0x38, R40, 0xf8, !PT ;  /* 0x00000038a70c7812 */ /* 0x000fc600078ef828 */
[----:B------:R-:W-:Y:S01]  /*8940*/  IMAD R11, R14, 0x1800, R179 ;  /* 0x000018000e0b7824 */ /* 0x000fe200078e02b3 */
[----:B------:R-:W-:-:S04]  /*8950*/  LOP3.LUT R12, R12, R223, RZ, 0x3c, !PT ;  /* 0x000000df0c0c7212 */ /* 0x000fc800078e3cff */
[----:B------:R-:W-:Y:S01]  /*8960*/  IADD3 R13, R11, R12, RZ ;  /* 0x0000000c0b0d7210 */ /* 0x000fe20007ffe0ff */
[----:B------:R-:W-:Y:S02]  /*8970*/  IMAD R11, R18, 0x4800, R142 ;  /* 0x00004800120b7824 */ /* 0x000fe400078e028e */
[----:B------:R-:W-:-:S04]  /*8980*/  @!P4 IMAD.WIDE R40, R40, 0x2, R36 ;  /* 0x000000022828c825 */ /* 0x000fc800078e0224 */
[----:B------:R-:W-:Y:S02]  /*8990*/  IMAD R13, R18, 0x4800, R13 ;  /* 0x00004800120d7824 */ /* 0x000fe400078e020d */
[--C-:B------:R-:W-:Y:S02]  /*89a0*/  IMAD R11, R11, 0x2, R2.reuse ;  /* 0x000000020b0b7824 */ /* 0x100fe400078e0202 */
[----:B------:R-:W-:-:S03]  /*89b0*/  IMAD R32, R13, 0x2, R2 ;  /* 0x000000020d207824 */ /* 0x000fc600078e0202 */
[----:B------:R0:W2:Y:S04]  /*89c0*/  LDS.128 R12, [R11+0x18400] ;  /* 0x018400000b0c7984 */ /* 0x0000a80000000c00 */
[----:B------:R-:W3:Y:S01]  /*89d0*/  LDS.128 R32, [R32+0x18400] ;  /* 0x0184000020207984 */ /* 0x000ee20000000c00 */
[----:B------:R-:W-:Y:S05]  /*89e0*/  @P5 BRA `(.L_x_540) ;  /* 0x0000000400705947 */ /* 0x000fea0003800000 */
[--C-:B------:R-:W-:Y:S01]  /*89f0*/  SHF.R.U64 R43, R76, 0x10, R77.reuse ;  /* 0x000000104c2b7819 */ /* 0x100fe2000000124d */
[----:B---3--:R-:W-:Y:S01]  /*8a00*/  IMAD.U32 R47, R33, 0x10000, RZ ;  /* 0x00010000212f7824 */ /* 0x008fe200078e00ff */
[----:B------:R-:W-:Y:S01]  /*8a10*/  SHF.R.U32.HI R76, RZ, 0x10, R77 ;  /* 0x00000010ff4c7819 */ /* 0x000fe2000001164d */
[----:B--2---:R-:W-:Y:S01]  /*8a20*/  IMAD.U32 R45, R13, 0x10000, RZ ;  /* 0x000100000d2d7824 */ /* 0x004fe200078e00ff */
[--C-:B0-----:R-:W-:Y:S01]  /*8a30*/  SHF.R.U64 R11, R64, 0x10, R65.reuse ;  /* 0x00000010400b7819 */ /* 0x101fe20000001241 */
[----:B------:R-:W-:Y:S01]  /*8a40*/  IMAD.U32 R51, R35, 0x10000, RZ ;  /* 0x0001000023337824 */ /* 0x000fe200078e00ff */
[----:B------:R-:W-:Y:S01]  /*8a50*/  SHF.R.U32.HI R64, RZ, 0x10, R65 ;  /* 0x00000010ff407819 */ /* 0x000fe20000011641 */
[----:B------:R-:W-:Y:S01]  /*8a60*/  IMAD.U32 R50, R15, 0x10000, RZ ;  /* 0x000100000f327824 */ /* 0x000fe200078e00ff */
[----:B------:R-:W-:Y:S01]  /*8a70*/  PRMT R76, R209, 0x5432, R76 ;  /* 0x00005432d14c7816 */ /* 0x000fe2000000004c */
[----:B------:R-:W-:Y:S01]  /*8a80*/  IMAD.U32 R52, R34, 0x10000, RZ ;  /* 0x0001000022347824 */ /* 0x000fe200078e00ff */
[----:B------:R-:W-:Y:S01]  /*8a90*/  PRMT R64, R207, 0x5432, R64 ;  /* 0x00005432cf407816 */ /* 0x000fe20000000040 */
[----:B------:R-:W-:Y:S01]  /*8aa0*/  IMAD.U32 R49, R14, 0x10000, RZ ;  /* 0x000100000e317824 */ /* 0x000fe200078e00ff */
[----:B------:R-:W-:-:S02]  /*8ab0*/  SHF.R.U64 R44, R78, 0x10, R79 ;  /* 0x000000104e2c7819 */ /* 0x000fc4000000124f */
[----:B------:R-:W-:Y:S01]  /*8ac0*/  SHF.L.U32 R53, R76, 0x10, RZ ;  /* 0x000000104c357819 */ /* 0x000fe200000006ff */
[----:B------:R-:W-:Y:S01]  /*8ad0*/  IMAD.U32 R54, R64, 0x10000, RZ ;  /* 0x0001000040367824 */ /* 0x000fe200078e00ff */
[----:B------:R-:W-:Y:S02]  /*8ae0*/  SHF.R.U32.HI R78, RZ, 0x10, R79 ;  /* 0x00000010ff4e7819 */ /* 0x000fe4000001164f */
[--C-:B------:R-:W-:Y:S02]  /*8af0*/  SHF.R.U64 R42, R66, 0x10, R67.reuse ;  /* 0x00000010422a7819 */ /* 0x100fe40000001243 */
[----:B------:R-:W-:Y:S02]  /*8b00*/  SHF.R.U32.HI R66, RZ, 0x10, R67 ;  /* 0x00000010ff427819 */ /* 0x000fe40000011643 */
[C---:B------:R-:W-:Y:S01]  /*8b10*/  PRMT R55, R208.reuse, 0x5410, R44 ;  /* 0x00005410d0377816 */ /* 0x040fe2000000002c */
[CC--:B------:R-:W-:Y:S01]  /*8b20*/  FMUL.FTZ R44, R47.reuse, R53.reuse ;  /* 0x000000352f2c7220 */ /* 0x0c0fe20000410000 */
[----:B------:R-:W-:Y:S01]  /*8b30*/  PRMT R78, R208, 0x5432, R78 ;  /* 0x00005432d04e7816 */ /* 0x000fe2000000004e */
[-C--:B------:R-:W-:Y:S01]  /*8b40*/  FMUL.FTZ R47, R47, R54.reuse ;  /* 0x000000362f2f7220 */ /* 0x080fe20000410000 */
[----:B------:R-:W-:Y:S01]  /*8b50*/  LOP3.LUT R48, R33, 0xffff0000, RZ, 0xc0, !PT ;  /* 0xffff000021307812 */ /* 0x000fe200078ec0ff */
[C---:B------:R-:W-:Y:S01]  /*8b60*/  FFMA.FTZ R44, R45.reuse, R54, -R44 ;  /* 0x000000362d2c7223 */ /* 0x040fe2000001082c */
[----:B------:R-:W-:Y:S01]  /*8b70*/  PRMT R66, R206, 0x5432, R66 ;  /* 0x00005432ce427816 */ /* 0x000fe20000000042 */
[----:B------:R-:W-:Y:S01]  /*8b80*/  IMAD.U32 R54, R78, 0x10000, RZ ;  /* 0x000100004e367824 */ /* 0x000fe200078e00ff */
[----:B------:R-:W-:Y:S01]  /*8b90*/  LOP3.LUT R76, R76, 0xffff0000, RZ, 0xc0, !PT ;  /* 0xffff00004c4c7812 */ /* 0x000fe200078ec0ff */
[----:B------:R-:W-:Y:S01]  /*8ba0*/  FFMA.FTZ R47, R45, R53, R47 ;  /* 0x000000352d2f7223 */ /* 0x000fe2000001002f */
[----:B------:R-:W-:Y:S01]  /*8bb0*/  LOP3.LUT R64, R64, 0xffff0000, RZ, 0xc0, !PT ;  /* 0xffff000040407812 */ /* 0x000fe200078ec0ff */
[----:B------:R-:W-:Y:S01]  /*8bc0*/  IMAD.U32 R45, R66, 0x10000, RZ ;  /* 0x00010000422d7824 */ /* 0x000fe200078e00ff */
[----:B------:R-:W-:Y:S01]  /*8bd0*/  LOP3.LUT R46, R13, 0xffff0000, RZ, 0xc0, !PT ;  /* 0xffff00000d2e7812 */ /* 0x000fe200078ec0ff */
[C---:B------:R-:W-:Y:S01]  /*8be0*/  FMUL.FTZ R65, R48.reuse, R76 ;  /* 0x0000004c30417220 */ /* 0x040fe20000410000 */
[----:B------:R-:W-:Y:S01]  /*8bf0*/  PRMT R43, R209, 0x5410, R43 ;  /* 0x00005410d12b7816 */ /* 0x000fe2000000002b */
[----:B------:R-:W-:Y:S01]  /*8c00*/  FMUL.FTZ R48, R48, R64 ;  /* 0x0000004030307220 */ /* 0x000fe20000410000 */
[----:B------:R-:W-:Y:S01]  /*8c10*/  PRMT R11, R207, 0x5410, R11 ;  /* 0x00005410cf0b7816 */ /* 0x000fe2000000000b */
[----:B------:R-:W-:Y:S01]  /*8c20*/  FMUL.FTZ R53, R51, R54 ;  /* 0x0000003633357220 */ /* 0x000fe20000410000 */
[----:B------:R-:W-:Y:S01]  /*8c30*/  LOP3.LUT R35, R35, 0xffff0000, RZ, 0xc0, !PT ;  /* 0xffff000023237812 */ /* 0x000fe200078ec0ff */
[----:B------:R-:W-:Y:S01]  /*8c40*/  FMUL.FTZ R51, R51, R45 ;  /* 0x0000002d33337220 */ /* 0x000fe20000410000 */
[----:B------:R-:W-:Y:S01]  /*8c50*/  LOP3.LUT R78, R78, 0xffff0000, RZ, 0xc0, !PT ;  /* 0xffff00004e4e7812 */ /* 0x000fe200078ec0ff */
[C---:B------:R-:W-:Y:S01]  /*8c60*/  FFMA.FTZ R65, R46.reuse, R64, -R65 ;  /* 0x000000402e417223 */ /* 0x040fe20000010841 */
[----:B------:R-:W-:Y:S01]  /*8c70*/  FFMA.FTZ R48, R46, R76, R48 ;  /* 0x0000004c2e307223 */ /* 0x000fe20000010030 */
[----:B------:R-:W-:Y:S01]  /*8c80*/  LOP3.LUT R66, R66, 0xffff0000, RZ, 0xc0, !PT ;  /* 0xffff000042427812 */ /* 0x000fe200078ec0ff */
[----:B------:R-:W-:-:S02]  /*8c90*/  IMAD.U32 R33, R32, 0x10000, RZ ;  /* 0x0001000020217824 */ /* 0x000fc400078e00ff */
[C---:B------:R-:W-:Y:S01]  /*8ca0*/  FFMA.FTZ R53, R50.reuse, R45, -R53 ;  /* 0x0000002d32357223 */ /* 0x040fe20000010835 */
[----:B------:R-:W-:Y:S02]  /*8cb0*/  IMAD.U32 R46, R43, 0x10000, RZ ;  /* 0x000100002b2e7824 */ /* 0x000fe400078e00ff */
[----:B------:R-:W-:Y:S01]  /*8cc0*/  FFMA.FTZ R51, R50, R54, R51 ;  /* 0x0000003632337223 */ /* 0x000fe20000010033 */
[----:B------:R-:W-:Y:S01]  /*8cd0*/  IMAD.U32 R45, R11, 0x10000, RZ ;  /* 0x000100000b2d7824 */ /* 0x000fe200078e00ff */
        /* <DEDUP_REMOVED lines=8> */
[----:B------:R-:W-:Y:S01]  /*8d60*/  FMUL.FTZ R33, R33, R45 ;  /* 0x0000002d21217220 */ /* 0x000fe20000410000 */
[----:B------:R-:W-:Y:S01]  /*8d70*/  LOP3.LUT R12, R12, 0xffff0000, RZ, 0xc0, !PT ;  /* 0xffff00000c0c7812 */ /* 0x000fe200078ec0ff */
[C---:B------:R-:W-:Y:S01]  /*8d80*/  FFMA.FTZ R50, R15.reuse, R66, -R50 ;  /* 0x000000420f327223 */ /* 0x040fe20000010832 */
[----:B------:R-:W-:Y:S01]  /*8d90*/  FFMA.FTZ R78, R15, R78, R35 ;  /* 0x0000004e0f4e7223 */ /* 0x000fe20000010023 */
[----:B------:R-:W-:Y:S01]  /*8da0*/  PRMT R42, R206, 0x5410, R42 ;  /* 0x00005410ce2a7816 */ /* 0x000fe2000000002a */
[C---:B------:R-:W-:Y:S01]  /*8db0*/  FMUL.FTZ R15, R32.reuse, R43 ;  /* 0x0000002b200f7220 */ /* 0x040fe20000410000 */
[C---:B------:R-:W-:Y:S01]  /*8dc0*/  FFMA.FTZ R11, R13.reuse, R45, -R11 ;  /* 0x0000002d0d0b7223 */ /* 0x040fe2000001080b */
[----:B------:R-:W-:Y:S01]  /*8dd0*/  FFMA.FTZ R33, R13, R46, R33 ;  /* 0x0000002e0d217223 */ /* 0x000fe20000010021 */
[-C--:B------:R-:W-:Y:S01]  /*8de0*/  FMUL.FTZ R13, R32, R54.reuse ;  /* 0x00000036200d7220 */ /* 0x080fe20000410000 */
[C---:B------:R-:W-:Y:S01]  /*8df0*/  IMAD.U32 R32, R55.reuse, 0x10000, RZ ;  /* 0x0001000037207824 */ /* 0x040fe200078e00ff */
[----:B------:R-:W-:Y:S01]  /*8e00*/  LOP3.LUT R34, R34, 0xffff0000, RZ, 0xc0, !PT ;  /* 0xffff000022227812 */ /* 0x000fe200078ec0ff */
[----:B------:R-:W-:Y:S01]  /*8e10*/  FFMA.FTZ R54, R12, R54, -R15 ;  /* 0x000000360c367223 */ /* 0x000fe2000001080f */
[----:B------:R-:W-:Y:S01]  /*8e20*/  LOP3.LUT R55, R55, 0xffff0000, RZ, 0xc0, !PT ;  /* 0xffff000037377812 */ /* 0x000fe200078ec0ff */
[C---:B------:R-:W-:Y:S01]  /*8e30*/  IMAD.U32 R15, R42.reuse, 0x10000, RZ ;  /* 0x000100002a0f7824 */ /* 0x040fe200078e00ff */
[----:B------:R-:W-:Y:S01]  /*8e40*/  LOP3.LUT R35, R42, 0xffff0000, RZ, 0xc0, !PT ;  /* 0xffff00002a237812 */ /* 0x000fe200078ec0ff */
[----:B------:R-:W-:Y:S01]  /*8e50*/  FFMA.FTZ R12, R12, R43, R13 ;  /* 0x0000002b0c0c7223 */ /* 0x000fe2000001000d */
[----:B------:R-:W-:Y:S01]  /*8e60*/  LOP3.LUT R14, R14, 0xffff0000, RZ, 0xc0, !PT ;  /* 0xffff00000e0e7812 */ /* 0x000fe200078ec0ff */
[-C--:B------:R-:W-:Y:S01]  /*8e70*/  FMUL.FTZ R42, R52, R32.reuse ;  /* 0x00000020342a7220 */ /* 0x080fe20000410000 */
[----:B------:R-:W-:Y:S01]  /*8e80*/  FMUL.FTZ R13, R34, R55 ;  /* 0x00000037220d7220 */ /* 0x000fe20000410000 */
[----:B------:R-:W-:Y:S01]  /*8e90*/  FMUL.FTZ R43, R52, R15 ;  /* 0x0000000f342b7220 */ /* 0x000fe20000410000 */
[----:B------:R-:W-:Y:S01]  /*8ea0*/  FMUL.FTZ R34, R34, R35 ;  /* 0x0000002322227220 */ /* 0x000fe20000410000 */
[C---:B------:R-:W-:Y:S01]  /*8eb0*/  FFMA.FTZ R15, R49.reuse, R15, -R42 ;  /* 0x0000000f310f7223 */ /* 0x040fe2000001082a */
        /* <DEDUP_REMOVED lines=8> */
[----:B------:R-:W-:Y:S01]  /*8f40*/  IMAD.MOV.U32 R12, RZ, RZ, R54 ;  /* 0x000000ffff0c7224 */ /* 0x000fe200078e0036 */
[----:B------:R-:W-:Y:S02]  /*8f50*/  F2FP.BF16.F32.PACK_AB R14, R42, R15 ;  /* 0x0000000f2a0e723e */ /* 0x000fe400000010ff */
[----:B------:R-:W-:Y:S01]  /*8f60*/  F2FP.BF16.F32.PACK_AB R34, R55, R32 ;  /* 0x000000203722723e */ /* 0x000fe200000010ff */
[----:B------:R-:W-:Y:S01]  /*8f70*/  IMAD.MOV.U32 R32, RZ, RZ, R46 ;  /* 0x000000ffff207224 */ /* 0x000fe200078e002e */
[----:B------:R-:W-:-:S02]  /*8f80*/  F2FP.BF16.F32.PACK_AB R13, R65, R44 ;  /* 0x0000002c410d723e */ /* 0x000fc400000010ff */
[----:B------:R-:W-:Y:S02]  /*8f90*/  F2FP.BF16.F32.PACK_AB R35, R78, R51 ;  /* 0x000000334e23723e */ /* 0x000fe400000010ff */
[----:B------:R-:W-:-:S07]  /*8fa0*/  MOV R15, R50 ;  /* 0x00000032000f7202 */ /* 0x000fce0000000f00 */
.L_x_540:
[----:B------:R-:W-:Y:S05]  /*8fb0*/  BSYNC B2 ;  /* 0x0000000000027941 */ /* 0x000fea0003800000 */
.L_x_539:
[----:B--2---:R2:W-:Y:S04]  /*8fc0*/  ST.E.128 desc[UR60][R38.64], R12 ;  /* 0x0000000c26007985 */ /* 0x0045e8000c101d3c */
[----:B---3--:R2:W-:Y:S02]  /*8fd0*/  @!P4 ST.E.128 desc[UR60][R40.64], R32 ;  /* 0x000000202800c985 */ /* 0x0085e4000c101d3c */
.L_x_538:
[----:B------:R-:W-:Y:S05]  /*8fe0*/  BSYNC B1 ;  /* 0x0000000000017941 */ /* 0x000fea0003800000 */
.L_x_537:
[----:B------:R-:W-:Y:S01]  /*8ff0*/  ISETP.NE.AND P4, PT, R27, RZ, PT ;  /* 0x000000ff1b00720c */ /* 0x000fe20003f85270 */
[----:B------:R-:W-:-:S12]  /*9000*/  BSSY B1, `(.L_x_541) ;  /* 0x000007c000017945 */ /* 0x000fd80003800000 */
[----:B------:R-:W-:Y:S05]  /*9010*/  @!P4 BRA `(.L_x_542) ;  /* 0x0000000400e8c947 */ /* 0x000fea0003800000 */
[----:B0--3--:R-:W-:Y:S01]  /*9020*/  SEL R11, R129, R139, !P2 ;  /* 0x0000008b810b7207 */ /* 0x009fe20005000000 */
[----:B------:R-:W-:Y:S01]  /*9030*/  BSSY B2, `(.L_x_543) ;  /* 0x0000076000027945 */ /* 0x000fe20003800000 */
[C---:B--2---:R-:W-:Y:S02]  /*9040*/  LEA R38, P5, R8.reuse, R119, 0x1 ;  /* 0x0000007708267211 */ /* 0x044fe400078a08ff */
        /* <DEDUP_REMOVED lines=8> */
[----:B------:R-:W-:Y:S02]  /*90d0*/  LOP3.LUT R12, R167, 0x38, R40, 0xf8, !PT ;  /* 0x00000038a70c7812 */ /* 0x000fe400078ef828 */
[----:B------:R-:W-:Y:S02]  /*90e0*/  SHF.R.S32.HI R14, RZ, 0x3, R11 ;  /* 0x00000003ff0e7819 */ /* 0x000fe4000001140b */
[----:B------:R-:W-:Y:S02]  /*90f0*/  LOP3.LUT R12, R12, R223, RZ, 0x3c, !PT ;  /* 0x000000df0c0c7212 */ /* 0x000fe400078e3cff */
[----:B------:R-:W-:Y:S01]  /*9100*/  ISETP.GE.AND P4, PT, R40, R135, PT ;  /* 0x000000872800720c */ /* 0x000fe20003f86270 */
[----:B------:R-:W-:-:S04]  /*9110*/  IMAD R11, R14, 0x1800, R179 ;  /* 0x000018000e0b7824 */ /* 0x000fc800078e02b3 */
[----:B------:R-:W-:Y:S02]  /*9120*/  IMAD.IADD R13, R11, 0x1, R12 ;  /* 0x000000010b0d7824 */ /* 0x000fe400078e020c */
[C---:B------:R-:W-:Y:S02]  /*9130*/  IMAD R11, R18.reuse, 0x4800, R140 ;  /* 0x00004800120b7824 */ /* 0x040fe400078e028c */
[----:B------:R-:W-:Y:S02]  /*9140*/  IMAD R13, R18, 0x4800, R13 ;  /* 0x00004800120d7824 */ /* 0x000fe400078e020d */
[--C-:B------:R-:W-:Y:S02]  /*9150*/  IMAD R11, R11, 0x2, R2.reuse ;  /* 0x000000020b0b7824 */ /* 0x100fe400078e0202 */
[----:B------:R-:W-:Y:S02]  /*9160*/  IMAD R32, R13, 0x2, R2 ;  /* 0x000000020d207824 */ /* 0x000fe400078e0202 */
[----:B------:R-:W-:Y:S01]  /*9170*/  @!P4 IMAD.WIDE R40, R40, 0x2, R36 ;  /* 0x000000022828c825 */ /* 0x000fe200078e0224 */
[----:B------:R0:W2:Y:S04]  /*9180*/  LDS.128 R12, [R11+0x18400] ;  /* 0x018400000b0c7984 */ /* 0x0000a80000000c00 */
[----:B------:R-:W3:Y:S01]  /*9190*/  LDS.128 R32, [R32+0x18400] ;  /* 0x0184000020207984 */ /* 0x000ee20000000c00 */
[----:B------:R-:W-:Y:S05]  /*91a0*/  @P5 BRA `(.L_x_544) ;  /* 0x0000000400785947 */ /* 0x000fea0003800000 */
[----:B------:R-:W-:Y:S01]  /*91b0*/  SHF.R.U64 R43, R72, 0x10, R73 ;  /* 0x00000010482b7819 */ /* 0x000fe20000001249 */
[----:B---3--:R-:W-:Y:S01]  /*91c0*/  IMAD.U32 R47, R33, 0x10000, RZ ;  /* 0x00010000212f7824 */ /* 0x008fe200078e00ff */
[----:B0-----:R-:W-:Y:S01]  /*91d0*/  SHF.R.U64 R11, R60, 0x10, R61 ;  /* 0x000000103c0b7819 */ /* 0x001fe2000000123d */
[----:B--2---:R-:W-:Y:S01]  /*91e0*/  IMAD.U32 R45, R13, 0x10000, RZ ;  /* 0x000100000d2d7824 */ /* 0x004fe200078e00ff */
[----:B------:R-:W-:Y:S01]  /*91f0*/  SHF.R.U32.HI R73, RZ, 0x10, R73 ;  /* 0x00000010ff497819 */ /* 0x000fe20000011649 */
[----:B------:R-:W-:Y:S01]  /*9200*/  IMAD.U32 R50, R15, 0x10000, RZ ;  /* 0x000100000f327824 */ /* 0x000fe200078e00ff */
[----:B------:R-:W-:Y:S01]  /*9210*/  SHF.R.U32.HI R61, RZ, 0x10, R61 ;  /* 0x00000010ff3d7819 */ /* 0x000fe2000001163d */
[----:B------:R-:W-:Y:S01]  /*9220*/  IMAD.U32 R49, R14, 0x10000, RZ ;  /* 0x000100000e317824 */ /* 0x000fe200078e00ff */
[----:B------:R-:W-:Y:S02]  /*9230*/  PRMT R73, R156, 0x5432, R73 ;  /* 0x000054329c497816 */ /* 0x000fe40000000049 */
[----:B------:R-:W-:-:S02]  /*9240*/  PRMT R61, R154, 0x5432, R61 ;  /* 0x000054329a3d7816 */ /* 0x000fc4000000003d */
[----:B------:R-:W-:Y:S01]  /*9250*/  SHF.R.U64 R44, R74, 0x10, R75 ;  /* 0x000000104a2c7819 */ /* 0x000fe2000000124b */
[----:B------:R-:W-:Y:S01]  /*9260*/  IMAD.U32 R54, R73, 0x10000, RZ ;  /* 0x0001000049367824 */ /* 0x000fe200078e00ff */
[----:B------:R-:W-:Y:S01]  /*9270*/  SHF.R.U64 R42, R62, 0x10, R63 ;  /* 0x000000103e2a7819 */ /* 0x000fe2000000123f */
[----:B------:R-:W-:Y:S01]  /*9280*/  IMAD.U32 R60, R61, 0x10000, RZ ;  /* 0x000100003d3c7824 */ /* 0x000fe200078e00ff */
[----:B------:R-:W-:Y:S01]  /*9290*/  SHF.R.U32.HI R74, RZ, 0x10, R75 ;  /* 0x00000010ff4a7819 */ /* 0x000fe2000001164b */
[C---:B------:R-:W-:Y:S01]  /*92a0*/  FMUL.FTZ R64, R47.reuse, R54 ;  /* 0x000000362f407220 */ /* 0x040fe20000410000 */
[----:B------:R-:W-:Y:S01]  /*92b0*/  SHF.R.U32.HI R62, RZ, 0x10, R63 ;  /* 0x00000010ff3e7819 */ /* 0x000fe2000001163f */
[----:B------:R-:W-:Y:S01]  /*92c0*/  FMUL.FTZ R66, R47, R60 ;  /* 0x0000003c2f427220 */ /* 0x000fe20000410000 */
[----:B------:R-:W-:Y:S01]  /*92d0*/  LOP3.LUT R48, R33, 0xffff0000, RZ, 0xc0, !PT ;  /* 0xffff000021307812 */ /* 0x000fe200078ec0ff */
[----:B------:R-:W-:Y:S01]  /*92e0*/  IMAD.U32 R33, R32, 0x10000, RZ ;  /* 0x0001000020217824 */ /* 0x000fe200078e00ff */
[----:B------:R-:W-:-:S02]  /*92f0*/  LOP3.LUT R73, R73, 0xffff0000, RZ, 0xc0, !PT ;  /* 0xffff000049497812 */ /* 0x000fc400078ec0ff */
[----:B------:R-:W-:Y:S02]  /*9300*/  PRMT R74, R155, 0x5432, R74 ;  /* 0x000054329b4a7816 */ /* 0x000fe4000000004a */
[----:B------:R-:W-:Y:S01]  /*9310*/  PRMT R62, R153, 0x5432, R62 ;  /* 0x00005432993e7816 */ /* 0x000fe2000000003e */
[----:B------:R-:W-:Y:S01]  /*9320*/  FMUL.FTZ R55, R48, R73 ;  /* 0x0000004930377220 */ /* 0x000fe20000410000 */
[----:B------:R-:W-:Y:S01]  /*9330*/  LOP3.LUT R61, R61, 0xffff0000, RZ, 0xc0, !PT ;  /* 0xffff00003d3d7812 */ /* 0x000fe200078ec0ff */
[----:B------:R-:W-:Y:S01]  /*9340*/  IMAD.U32 R53, R74, 0x10000, RZ ;  /* 0x000100004a357824 */ /* 0x000fe200078e00ff */
[----:B------:R-:W-:Y:S01]  /*9350*/  LOP3.LUT R46, R13, 0xffff0000, RZ, 0xc0, !PT ;  /* 0xffff00000d2e7812 */ /* 0x000fe200078ec0ff */
[----:B------:R-:W-:Y:S01]  /*9360*/  IMAD.U32 R47, R62, 0x10000, RZ ;  /* 0x000100003e2f7824 */ /* 0x000fe200078e00ff */
[----:B------:R-:W-:Y:S01]  /*9370*/  SHF.L.U32 R52, R35, 0x10, RZ ;  /* 0x0000001023347819 */ /* 0x000fe200000006ff */
[-C--:B------:R-:W-:Y:S01]  /*9380*/  FMUL.FTZ R63, R48, R61.reuse ;  /* 0x0000003d303f7220 */ /* 0x080fe20000410000 */
[----:B------:R-:W-:Y:S01]  /*9390*/  PRMT R156, R156, 0x5410, R43 ;  /* 0x000054109c9c7816 */ /* 0x000fe2000000002b */
[C---:B------:R-:W-:Y:S01]  /*93a0*/  FFMA.FTZ R43, R45.reuse, R60, -R64 ;  /* 0x0000003c2d2b7223 */ /* 0x040fe20000010840 */
[----:B------:R-:W-:Y:S01]  /*93b0*/  FFMA.FTZ R45, R45, R54, R66 ;  /* 0x000000362d2d7223 */ /* 0x000fe20000010042 */
[----:B------:R-:W-:Y:S01]  /*93c0*/  LOP3.LUT R35, R35, 0xffff0000, RZ, 0xc0, !PT ;  /* 0xffff000023237812 */ /* 0x000fe200078ec0ff */
[----:B------:R-:W-:Y:S01]  /*93d0*/  FFMA.FTZ R48, R46, R61, -R55 ;  /* 0x0000003d2e307223 */ /* 0x000fe20000010837 */
[----:B------:R-:W-:Y:S01]  /*93e0*/  LOP3.LUT R54, R74, 0xffff0000, RZ, 0xc0, !PT ;  /* 0xffff00004a367812 */ /* 0x000fe200078ec0ff */
[----:B------:R-:W-:Y:S01]  /*93f0*/  FMUL.FTZ R55, R52, R53 ;  /* 0x0000003534377220 */ /* 0x000fe20000410000 */
[----:B------:R-:W-:Y:S01]  /*9400*/  PRMT R11, R154, 0x5410, R11 ;  /* 0x000054109a0b7816 */ /* 0x000fe2000000000b */
[-C--:B------:R-:W-:Y:S01]  /*9410*/  FMUL.FTZ R60, R52, R47.reuse ;  /* 0x0000002f343c7220 */ /* 0x080fe20000410000 */
[----:B------:R-:W-:Y:S01]  /*9420*/  LOP3.LUT R52, R62, 0xffff0000, RZ, 0xc0, !PT ;  /* 0xffff00003e347812 */ /* 0x000fe200078ec0ff */
[C---:B------:R-:W-:Y:S01]  /*9430*/  FFMA.FTZ R47, R50.reuse, R47, -R55 ;  /* 0x0000002f322f7223 */ /* 0x040fe20000010837 */
[----:B------:R-:W-:Y:S01]  /*9440*/  LOP3.LUT R15, R15, 0xffff0000, RZ, 0xc0, !PT ;  /* 0xffff00000f0f7812 */ /* 0x000fe200078ec0ff */
[----:B------:R-:W-:Y:S01]  /*9450*/  FMUL.FTZ R64, R35, R54 ;  /* 0x0000003623407220 */ /* 0x000fe20000410000 */
[----:B------:R-:W-:Y:S01]  /*9460*/  FFMA.FTZ R50, R50, R53, R60 ;  /* 0x0000003532327223 */ /* 0x000fe2000001003c */
[----:B------:R-:W-:-:S02]  /*9470*/  IMAD.U32 R62, R156, 0x10000, RZ ;  /* 0x000100009c3e7824 */ /* 0x000fc400078e00ff */
[-C--:B------:R-:W-:Y:S01]  /*9480*/  FMUL.FTZ R66, R35, R52.reuse ;  /* 0x0000003423427220 */ /* 0x080fe20000410000 */
[----:B------:R-:W-:Y:S02]  /*9490*/  IMAD.U32 R60, R11, 0x10000, RZ ;  /* 0x000100000b3c7824 */ /* 0x000fe400078e00ff */
[----:B------:R-:W-:Y:S01]  /*94a0*/  FFMA.FTZ R52, R15, R52, -R64 ;  /* 0x000000340f347223 */ /* 0x000fe20000010840 */
[----:B------:R-:W-:Y:S02]  /*94b0*/  IMAD.U32 R13, R12, 0x10000, RZ ;  /* 0x000100000c0d7824 */ /* 0x000fe400078e00ff */
[C---:B------:R-:W-:Y:S01]  /*94c0*/  FMUL.FTZ R64, R33.reuse, R62 ;  /* 0x0000003e21407220 */ /* 0x040fe20000410000 */
[----:B------:R-:W-:Y:S01]  /*94d0*/  LOP3.LUT R32, R32, 0xffff0000, RZ, 0xc0, !PT ;  /* 0xffff000020207812 */ /* 0x000fe200078ec0ff */
[----:B------:R-:W-:Y:S01]  /*94e0*/  FMUL.FTZ R33, R33, R60 ;  /* 0x0000003c21217220 */ /* 0x000fe20000410000 */
[----:B------:R-:W-:Y:S01]  /*94f0*/  PRMT R44, R155, 0x5410, R44 ;  /* 0x000054109b2c7816 */ /* 0x000fe2000000002c */
[----:B------:R-:W-:Y:S01]  /*9500*/  FFMA.FTZ R15, R15, R54, R66 ;  /* 0x000000360f0f7223 */ /* 0x000fe20000010042 */
[----:B------:R-:W-:Y:S01]  /*9510*/  LOP3.LUT R53, R156, 0xffff0000, RZ, 0xc0, !PT ;  /* 0xffff00009c357812 */ /* 0x000fe200078ec0ff */
[----:B------:R-:W-:Y:S01]  /*9520*/  FFMA.FTZ R46, R46, R73, R63 ;  /* 0x000000492e2e7223 */ /* 0x000fe2000001003f */
[----:B------:R-:W-:Y:S01]  /*9530*/  LOP3.LUT R35, R11, 0xffff0000, RZ, 0xc0, !PT ;  /* 0xffff00000b237812 */ /* 0x000fe200078ec0ff */
[----:B------:R-:W-:Y:S01]  /*9540*/  FFMA.FTZ R11, R13, R60, -R64 ;  /* 0x0000003c0d0b7223 */ /* 0x000fe20000010840 */
[----:B------:R-:W-:Y:S01]  /*9550*/  PRMT R42, R153, 0x5410, R42 ;  /* 0x00005410992a7816 */ /* 0x000fe2000000002a */
[----:B------:R-:W-:Y:S01]  /*9560*/  FFMA.FTZ R13, R13, R62, R33 ;  /* 0x0000003e0d0d7223 */ /* 0x000fe20000010021 */
[----:B------:R-:W-:Y:S01]  /*9570*/  LOP3.LUT R51, R14, 0xffff0000, RZ, 0xc0, !PT ;  /* 0xffff00000e337812 */ /* 0x000fe200078ec0ff */
[----:B------:R-:W-:-:S02]  /*9580*/  IMAD.U32 R14, R34, 0x10000, RZ ;  /* 0x00010000220e7824 */ /* 0x000fc400078e00ff */
[C---:B------:R-:W-:Y:S01]  /*9590*/  FMUL.FTZ R55, R32.reuse, R53 ;  /* 0x0000003520377220 */ /* 0x040fe20000410000 */
[----:B------:R-:W-:Y:S01]  /*95a0*/  FMUL.FTZ R61, R32, R35 ;  /* 0x00000023203d7220 */ /* 0x000fe20000410000 */
[----:B------:R-:W-:Y:S01]  /*95b0*/  IMAD.U32 R33, R44, 0x10000, RZ ;  /* 0x000100002c217824 */ /* 0x000fe200078e00ff */
[----:B------:R-:W-:Y:S01]  /*95c0*/  LOP3.LUT R34, R34, 0xffff0000, RZ, 0xc0, !PT ;  /* 0xffff000022227812 */ /* 0x000fe200078ec0ff */
[----:B------:R-:W-:Y:S01]  /*95d0*/  IMAD.U32 R32, R42, 0x10000, RZ ;  /* 0x000100002a207824 */ /* 0x000fe200078e00ff */
[----:B------:R-:W-:Y:S01]  /*95e0*/  LOP3.LUT R44, R44, 0xffff0000, RZ, 0xc0, !PT ;  /* 0xffff00002c2c7812 */ /* 0x000fe200078ec0ff */
[----:B------:R-:W-:Y:S01]  /*95f0*/  FMUL.FTZ R60, R14, R33 ;  /* 0x000000210e3c7220 */ /* 0x000fe20000410000 */
[----:B------:R-:W-:Y:S01]  /*9600*/  LOP3.LUT R12, R12, 0xffff0000, RZ, 0xc0, !PT ;  /* 0xffff00000c0c7812 */ /* 0x000fe200078ec0ff */
[----:B------:R-:W-:Y:S01]  /*9610*/  FMUL.FTZ R14, R14, R32 ;  /* 0x000000200e0e7220 */ /* 0x000fe20000410000 */
[----:B------:R-:W-:Y:S01]  /*9620*/  LOP3.LUT R42, R42, 0xffff0000, RZ, 0xc0, !PT ;  /* 0xffff00002a2a7812 */ /* 0x000fe200078ec0ff */
[----:B------:R-:W-:Y:S01]  /*9630*/  FMUL.FTZ R62, R34, R44 ;  /* 0x0000002c223e7220 */ /* 0x000fe20000410000 */
[C---:B------:R-:W-:Y:S01]  /*9640*/  FFMA.FTZ R60, R49.reuse, R32, -R60 ;  /* 0x00000020313c7223 */ /* 0x040fe2000001083c */
[----:B------:R-:W-:Y:S01]  /*9650*/  FFMA.FTZ R54, R12, R35, -R55 ;  /* 0x000000230c367223 */ /* 0x000fe20000010837 */
[----:B------:R-:W-:Y:S01]  /*9660*/  FFMA.FTZ R14, R49, R33, R14 ;  /* 0x00000021310e7223 */ /* 0x000fe2000001000e */
[-C--:B------:R-:W-:Y:S01]  /*9670*/  FMUL.FTZ R35, R34, R42.reuse ;  /* 0x0000002a22237220 */ /* 0x080fe20000410000 */
[C---:B------:R-:W-:Y:S01]  /*9680*/  FFMA.FTZ R33, R51.reuse, R42, -R62 ;  /* 0x0000002a33217223 */ /* 0x040fe2000001083e */
[----:B------:R-:W-:Y:S01]  /*9690*/  FFMA.FTZ R12, R12, R53, R61 ;  /* 0x000000350c0c7223 */ /* 0x000fe2000001003d */
[----:B------:R-:W-:Y:S01]  /*96a0*/  F2FP.BF16.F32.PACK_AB R45, R46, R45 ;  /* 0x0000002d2e2d723e */ /* 0x000fe200000010ff */
        /* <DEDUP_REMOVED lines=10> */
[----:B------:R-:W-:Y:S01]  /*9750*/  F2FP.BF16.F32.PACK_AB R34, R35, R14 ;  /* 0x0000000e2322723e */ /* 0x000fe200000010ff */
[----:B------:R-:W-:Y:S01]  /*9760*/  IMAD.MOV.U32 R14, RZ, RZ, R46 ;  /* 0x000000ffff0e7224 */ /* 0x000fe200078e002e */
[----:B------:R-:W-:Y:S01]  /*9770*/  MOV R13, R43 ;  /* 0x0000002b000d7202 */ /* 0x000fe20000000f00 */
[----:B------:R-:W-:-:S07]  /*9780*/  IMAD.MOV.U32 R35, RZ, RZ, R50 ;  /* 0x000000ffff237224 */ /* 0x000fce00078e0032 */
.L_x_544:
[----:B------:R-:W-:Y:S05]  /*9790*/  BSYNC B2 ;  /* 0x0000000000027941 */ /* 0x000fea0003800000 */
.L_x_543:
[----:B--2---:R2:W-:Y:S04]  /*97a0*/  ST.E.128 desc[UR60][R38.64], R12 ;  /* 0x0000000c26007985 */ /* 0x0045e8000c101d3c */
[----:B---3--:R2:W-:Y:S02]  /*97b0*/  @!P4 ST.E.128 desc[UR60][R40.64], R32 ;  /* 0x000000202800c985 */ /* 0x0085e4000c101d3c */
.L_x_542:
[----:B------:R-:W-:Y:S05]  /*97c0*/  BSYNC B1 ;  /* 0x0000000000017941 */ /* 0x000fea0003800000 */
.L_x_541:
[----:B------:R-:W-:-:S13]  /*97d0*/  ISETP.NE.AND P4, PT, R28, RZ, PT ;  /* 0x000000ff1c00720c */ /* 0x000fda0003f85270 */
[----:B------:R-:W-:Y:S05]  /*97e0*/  @!P4 BRA `(.L_x_493) ;  /* 0x0000000c00c4c947 */ /* 0x000fea0003800000 */
[----:B------:R-:W-:Y:S01]  /*97f0*/  SEL R139, R129, R139, !P1 ;  /* 0x0000008b818b7207 */ /* 0x000fe20004800000 */
[----:B------:R-:W-:Y:S01]  /*9800*/  BSSY B1, `(.L_x_545) ;  /* 0x0000072000017945 */ /* 0x000fe20003800000 */
[----:B------:R-:W-:Y:S02]  /*9810*/  ISETP.GE.AND P5, PT, R3, R128, PT ;  /* 0x000000800300720c */ /* 0x000fe40003fa6270 */
[----:B--234-:R-:W-:Y:S02]  /*9820*/  SHF.R.S32.HI R12, RZ, 0x1f, R139 ;  /* 0x0000001fff0c7819 */ /* 0x01cfe4000001148b */
[C---:B------:R-:W-:Y:S02]  /*9830*/  LEA R38, P4, R9.reuse, R119, 0x1 ;  /* 0x0000007709267211 */ /* 0x040fe400078808ff */
[----:B------:R-:W-:Y:S02]  /*9840*/  LEA.HI R139, R12, R139, RZ, 0x4 ;  /* 0x0000008b0c8b7211 */ /* 0x000fe400078f20ff */
[----:B------:R-:W-:-:S02]  /*9850*/  LEA.HI.X R39, R9, R118, R114, 0x1, P4 ;  /* 0x0000007609277211 */ /* 0x000fc400020f0c72 */
[----:B------:R-:W-:-:S04]  /*9860*/  LEA.HI.SX32 R139, R139, R120, 0x1c ;  /* 0x000000788b8b7211 */ /* 0x000fc800078fe2ff */
[----:B------:R-:W-:Y:S01]  /*9870*/  SHF.R.S32.HI R12, RZ, 0x1f, R139 ;  /* 0x0000001fff0c7819 */ /* 0x000fe2000001148b */
[----:B------:R-:W-:-:S03]  /*9880*/  IMAD.SHL.U32 R40, R139, 0x8, RZ ;  /* 0x000000088b287824 */ /* 0x000fc600078e00ff */
[----:B------:R-:W-:-:S04]  /*9890*/  LEA.HI R12, R12, R139, RZ, 0x3 ;  /* 0x0000008b0c0c7211 */ /* 0x000fc800078f18ff */
[----:B------:R-:W-:Y:S02]  /*98a0*/  SHF.R.S32.HI R14, RZ, 0x3, R12 ;  /* 0x00000003ff0e7819 */ /* 0x000fe4000001140c */
[----:B------:R-:W-:-:S03]  /*98b0*/  LOP3.LUT R12, R167, 0x38, R40, 0xf8, !PT ;  /* 0x00000038a70c7812 */ /* 0x000fc600078ef828 */
[----:B0-----:R-:W-:Y:S01]  /*98c0*/  IMAD R11, R14, 0x1800, R179 ;  /* 0x000018000e0b7824 */ /* 0x001fe200078e02b3 */
[----:B------:R-:W-:-:S05]  /*98d0*/  LOP3.LUT R12, R12, R223, RZ, 0x3c, !PT ;  /* 0x000000df0c0c7212 */ /* 0x000fca00078e3cff */
[----:B------:R-:W-:Y:S02]  /*98e0*/  IMAD.IADD R13, R11, 0x1, R12 ;  /* 0x000000010b0d7824 */ /* 0x000fe400078e020c */
[C---:B------:R-:W-:Y:S02]  /*98f0*/  IMAD R11, R18.reuse, 0x4800, R138 ;  /* 0x00004800120b7824 */ /* 0x040fe400078e028a */
[----:B------:R-:W-:Y:S02]  /*9900*/  IMAD R13, R18, 0x4800, R13 ;  /* 0x00004800120d7824 */ /* 0x000fe400078e020d */
[--C-:B------:R-:W-:Y:S02]  /*9910*/  IMAD R11, R11, 0x2, R2.reuse ;  /* 0x000000020b0b7824 */ /* 0x100fe400078e0202 */
[----:B------:R-:W-:-:S03]  /*9920*/  IMAD R32, R13, 0x2, R2 ;  /* 0x000000020d207824 */ /* 0x000fc600078e0202 */
[----:B------:R0:W2:Y:S04]  /*9930*/  LDS.128 R12, [R11+0x18400] ;  /* 0x018400000b0c7984 */ /* 0x0000a80000000c00 */
[----:B------:R-:W3:Y:S01]  /*9940*/  LDS.128 R32, [R32+0x18400] ;  /* 0x0184000020207984 */ /* 0x000ee20000000c00 */
[----:B------:R-:W-:Y:S05]  /*9950*/  @P5 BRA `(.L_x_546) ;  /* 0x0000000400705947 */ /* 0x000fea0003800000 */
[----:B------:R-:W-:Y:S01]  /*9960*/  SHF.R.U64 R55, R68, 0x10, R69 ;  /* 0x0000001044377819 */ /* 0x000fe20000001245 */
[----:B---3--:R-:W-:Y:S01]  /*9970*/  IMAD.U32 R52, R35, 0x10000, RZ ;  /* 0x0001000023347824 */ /* 0x008fe200078e00ff */
[----:B------:R-:W-:Y:S01]  /*9980*/  SHF.R.U64 R53, R56, 0x10, R57 ;  /* 0x0000001038357819 */ /* 0x000fe20000001239 */
[----:B--2---:R-:W-:Y:S01]  /*9990*/  IMAD.U32 R48, R15, 0x10000, RZ ;  /* 0x000100000f307824 */ /* 0x004fe200078e00ff */
[----:B------:R-:W-:Y:S01]  /*99a0*/  SHF.R.U32.HI R69, RZ, 0x10, R69 ;  /* 0x00000010ff457819 */ /* 0x000fe20000011645 */
[----:B------:R-:W-:Y:S01]  /*99b0*/  IMAD.U32 R49, R13, 0x10000, RZ ;  /* 0x000100000d317824 */ /* 0x000fe200078e00ff */
[----:B------:R-:W-:Y:S01]  /*99c0*/  SHF.R.U32.HI R57, RZ, 0x10, R57 ;  /* 0x00000010ff397819 */ /* 0x000fe20000011639 */
[----:B------:R-:W-:Y:S01]  /*99d0*/  IMAD.U32 R42, R32, 0x10000, RZ ;  /* 0x00010000202a7824 */ /* 0x000fe200078e00ff */
[----:B------:R-:W-:Y:S01]  /*99e0*/  LOP3.LUT R45, R35, 0xffff0000, RZ, 0xc0, !PT ;  /* 0xffff0000232d7812 */ /* 0x000fe200078ec0ff */
[----:B------:R-:W-:Y:S01]  /*99f0*/  IMAD.U32 R41, R12, 0x10000, RZ ;  /* 0x000100000c297824 */ /* 0x000fe200078e00ff */
[----:B------:R-:W-:Y:S01]  /*9a00*/  PRMT R46, R150, 0x5410, R53 ;  /* 0x00005410962e7816 */ /* 0x000fe20000000035 */
[----:B0-----:R-:W-:Y:S01]  /*9a10*/  IMAD.U32 R11, R14, 0x10000, RZ ;  /* 0x000100000e0b7824 */ /* 0x001fe200078e00ff */
[----:B------:R-:W-:-:S02]  /*9a20*/  PRMT R35, R152, 0x5432, R69 ;  /* 0x0000543298237816 */ /* 0x000fc40000000045 */
[----:B------:R-:W-:Y:S02]  /*9a30*/  PRMT R150, R150, 0x5432, R57 ;  /* 0x0000543296967816 */ /* 0x000fe40000000039 */
[----:B------:R-:W-:Y:S01]  /*9a40*/  SHF.L.U32 R50, R33, 0x10, RZ ;  /* 0x0000001021327819 */ /* 0x000fe200000006ff */
[----:B------:R-:W-:Y:S01]  /*9a50*/  IMAD.U32 R53, R35, 0x10000, RZ ;  /* 0x0001000023357824 */ /* 0x000fe200078e00ff */
[----:B------:R-:W-:Y:S02]  /*9a60*/  SHF.R.U64 R54, R58, 0x10, R59 ;  /* 0x000000103a367819 */ /* 0x000fe4000000123b */
[----:B------:R-:W-:Y:S01]  /*9a70*/  SHF.R.U64 R44, R70, 0x10, R71 ;  /* 0x00000010462c7819 */ /* 0x000fe20000001247 */
[----:B------:R-:W-:Y:S01]  /*9a80*/  FMUL.FTZ R56, R50, R53 ;  /* 0x0000003532387220 */ /* 0x000fe20000410000 */
[----:B------:R-:W-:Y:S01]  /*9a90*/  LOP3.LUT R43, R15, 0xffff0000, RZ, 0xc0, !PT ;  /* 0xffff00000f2b7812 */ /* 0x000fe200078ec0ff */
[----:B------:R-:W-:Y:S01]  /*9aa0*/  IMAD.U32 R15, R150, 0x10000, RZ ;  /* 0x00010000960f7824 */ /* 0x000fe200078e00ff */
[----:B------:R-:W-:-:S02]  /*9ab0*/  SHF.R.U32.HI R58, RZ, 0x10, R59 ;  /* 0x00000010ff3a7819 */ /* 0x000fc4000001163b */
[----:B------:R-:W-:Y:S01]  /*9ac0*/  SHF.R.U32.HI R70, RZ, 0x10, R71 ;  /* 0x00000010ff467819 */ /* 0x000fe20000011647 */
[-C--:B------:R-:W-:Y:S01]  /*9ad0*/  FMUL.FTZ R50, R50, R15.reuse ;  /* 0x0000000f32327220 */ /* 0x080fe20000410000 */
[----:B------:R-:W-:Y:S01]  /*9ae0*/  LOP3.LUT R51, R33, 0xffff0000, RZ, 0xc0, !PT ;  /* 0xffff000021337812 */ /* 0x000fe200078ec0ff */
[----:B------:R-:W-:Y:S01]  /*9af0*/  FFMA.FTZ R15, R49, R15, -R56 ;  /* 0x0000000f310f7223 */ /* 0x000fe20000010838 */
[----:B------:R-:W-:Y:S02]  /*9b00*/  PRMT R33, R149, 0x5410, R54 ;  /* 0x0000541095217816 */ /* 0x000fe40000000036 */
[----:B------:R-:W-:Y:S02]  /*9b10*/  PRMT R44, R151, 0x5410, R44 ;  /* 0x00005410972c7816 */ /* 0x000fe4000000002c */
[----:B------:R-:W-:Y:S02]  /*9b20*/  PRMT R149, R149, 0x5432, R58 ;  /* 0x0000543295957816 */ /* 0x000fe4000000003a */
[----:B------:R-:W-:-:S02]  /*9b30*/  PRMT R151, R151, 0x5432, R70 ;  /* 0x0000543297977816 */ /* 0x000fc40000000046 */
[----:B------:R-:W-:Y:S01]  /*9b40*/  LOP3.LUT R54, R35, 0xffff0000, RZ, 0xc0, !PT ;  /* 0xffff000023367812 */ /* 0x000fe200078ec0ff */
[----:B------:R-:W-:Y:S01]  /*9b50*/  FFMA.FTZ R35, R49, R53, R50 ;  /* 0x0000003531237223 */ /* 0x000fe20000010032 */
[----:B------:R-:W-:Y:S01]  /*9b60*/  LOP3.LUT R150, R150, 0xffff0000, RZ, 0xc0, !PT ;  /* 0xffff000096967812 */ /* 0x000fe200078ec0ff */
[----:B------:R-:W-:Y:S01]  /*9b70*/  IMAD.U32 R49, R149, 0x10000, RZ ;  /* 0x0001000095317824 */ /* 0x000fe200078e00ff */
[----:B------:R-:W-:Y:S01]  /*9b80*/  PRMT R152, R152, 0x5410, R55 ;  /* 0x0000541098987816 */ /* 0x000fe20000000037 */
[----:B------:R-:W-:Y:S01]  /*9b90*/  IMAD.U32 R55, R151, 0x10000, RZ ;  /* 0x0001000097377824 */ /* 0x000fe200078e00ff */
[----:B------:R-:W-:Y:S01]  /*9ba0*/  LOP3.LUT R47, R13, 0xffff0000, RZ, 0xc0, !PT ;  /* 0xffff00000d2f7812 */ /* 0x000fe200078ec0ff */
[C---:B------:R-:W-:Y:S01]  /*9bb0*/  FMUL.FTZ R56, R51.reuse, R54 ;  /* 0x0000003633387220 */ /* 0x040fe20000410000 */
[-C--:B------:R-:W-:Y:S01]  /*9bc0*/  FMUL.FTZ R50, R51, R150.reuse ;  /* 0x0000009633327220 */ /* 0x080fe20000410000 */
[C---:B------:R-:W-:Y:S01]  /*9bd0*/  FMUL.FTZ R51, R52.reuse, R55 ;  /* 0x0000003734337220 */ /* 0x040fe20000410000 */
[-C--:B------:R-:W-:Y:S01]  /*9be0*/  FMUL.FTZ R58, R52, R49.reuse ;  /* 0x00000031343a7220 */ /* 0x080fe20000410000 */
[C---:B------:R-:W-:Y:S01]  /*9bf0*/  FFMA.FTZ R150, R47.reuse, R150, -R56 ;  /* 0x000000962f967223 */ /* 0x040fe20000010838 */
[----:B------:R-:W-:Y:S01]  /*9c00*/  FFMA.FTZ R54, R47, R54, R50 ;  /* 0x000000362f367223 */ /* 0x000fe20000010032 */
[----:B------:R-:W-:Y:S01]  /*9c10*/  LOP3.LUT R56, R151, 0xffff0000, RZ, 0xc0, !PT ;  /* 0xffff000097387812 */ /* 0x000fe200078ec0ff */
[C---:B------:R-:W-:Y:S01]  /*9c20*/  FFMA.FTZ R52, R48.reuse, R49, -R51 ;  /* 0x0000003130347223 */ /* 0x040fe20000010833 */
[----:B------:R-:W-:Y:S01]  /*9c30*/  LOP3.LUT R50, R149, 0xffff0000, RZ, 0xc0, !PT ;  /* 0xffff000095327812 */ /* 0x000fe200078ec0ff */
[----:B------:R-:W-:Y:S01]  /*9c40*/  FFMA.FTZ R58, R48, R55, R58 ;  /* 0x00000037303a7223 */ /* 0x000fe2000001003a */
[----:B------:R-:W-:Y:S01]  /*9c50*/  SHF.L.U32 R48, R152, 0x10, RZ ;  /* 0x0000001098307819 */ /* 0x000fe200000006ff */
[----:B------:R-:W-:-:S02]  /*9c60*/  IMAD.U32 R47, R46, 0x10000, RZ ;  /* 0x000100002e2f7824 */ /* 0x000fc400078e00ff */
[C---:B------:R-:W-:Y:S01]  /*9c70*/  FMUL.FTZ R60, R45.reuse, R56 ;  /* 0x000000382d3c7220 */ /* 0x040fe20000410000 */
[----:B------:R-:W-:Y:S01]  /*9c80*/  FMUL.FTZ R62, R45, R50 ;  /* 0x000000322d3e7220 */ /* 0x000fe20000410000 */
[----:B------:R-:W-:Y:S01]  /*9c90*/  LOP3.LUT R45, R46, 0xffff0000, RZ, 0xc0, !PT ;  /* 0xffff00002e2d7812 */ /* 0x000fe200078ec0ff */
[----:B------:R-:W-:Y:S01]  /*9ca0*/  FMUL.FTZ R46, R42, R48 ;  /* 0x000000302a2e7220 */ /* 0x000fe20000410000 */
[----:B------:R-:W-:Y:S01]  /*9cb0*/  LOP3.LUT R32, R32, 0xffff0000, RZ, 0xc0, !PT ;  /* 0xffff000020207812 */ /* 0x000fe200078ec0ff */
[-C--:B------:R-:W-:Y:S01]  /*9cc0*/  FMUL.FTZ R51, R42, R47.reuse ;  /* 0x0000002f2a337220 */ /* 0x080fe20000410000 */
[----:B------:R-:W-:Y:S01]  /*9cd0*/  LOP3.LUT R49, R152, 0xffff0000, RZ, 0xc0, !PT ;  /* 0xffff000098317812 */ /* 0x000fe200078ec0ff */
[----:B------:R-:W-:Y:S01]  /*9ce0*/  IMAD.U32 R13, R34, 0x10000, RZ ;  /* 0x00010000220d7824 */ /* 0x000fe200078e00ff */
[----:B------:R-:W-:Y:S01]  /*9cf0*/  LOP3.LUT R12, R12, 0xffff0000, RZ, 0xc0, !PT ;  /* 0xffff00000c0c7812 */ /* 0x000fe200078ec0ff */
[C---:B------:R-:W-:Y:S01]  /*9d00*/  FFMA.FTZ R53, R43.reuse, R50, -R60 ;  /* 0x000000322b357223 */ /* 0x040fe2000001083c */
[----:B------:R-:W-:Y:S01]  /*9d10*/  FFMA.FTZ R55, R43, R56, R62 ;  /* 0x000000382b377223 */ /* 0x000fe2000001003e */
[C---:B------:R-:W-:Y:S01]  /*9d20*/  FFMA.FTZ R46, R41.reuse, R47, -R46 ;  /* 0x0000002f292e7223 */ /* 0x040fe2000001082e */
[----:B------:R-:W-:Y:S01]  /*9d30*/  FFMA.FTZ R51, R41, R48, R51 ;  /* 0x0000003029337223 */ /* 0x000fe20000010033 */
[----:B------:R-:W-:Y:S01]  /*9d40*/  LOP3.LUT R34, R34, 0xffff0000, RZ, 0xc0, !PT ;  /* 0xffff000022227812 */ /* 0x000fe200078ec0ff */
[----:B------:R-:W-:Y:S01]  /*9d50*/  FMUL.FTZ R43, R32, R49 ;  /* 0x00000031202b7220 */ /* 0x000fe20000410000 */
[----:B------:R-:W-:Y:S01]  /*9d60*/  LOP3.LUT R41, R44, 0xffff0000, RZ, 0xc0, !PT ;  /* 0xffff00002c297812 */ /* 0x000fe200078ec0ff */
[-C--:B------:R-:W-:Y:S01]  /*9d70*/  FMUL.FTZ R47, R32, R45.reuse ;  /* 0x0000002d202f7220 */ /* 0x080fe20000410000 */
[----:B------:R-:W-:Y:S01]  /*9d80*/  IMAD.U32 R42, R44, 0x10000, RZ ;  /* 0x000100002c2a7824 */ /* 0x000fe200078e00ff */
[----:B------:R-:W-:Y:S01]  /*9d90*/  LOP3.LUT R14, R14, 0xffff0000, RZ, 0xc0, !PT ;  /* 0xffff00000e0e7812 */ /* 0x000fe200078ec0ff */
[C---:B------:R-:W-:Y:S01]  /*9da0*/  IMAD.U32 R32, R33.reuse, 0x10000, RZ ;  /* 0x0001000021207824 */ /* 0x040fe200078e00ff */
[----:B------:R-:W-:Y:S01]  /*9db0*/  LOP3.LUT R33, R33, 0xffff0000, RZ, 0xc0, !PT ;  /* 0xffff000021217812 */ /* 0x000fe200078ec0ff */
[----:B------:R-:W-:Y:S01]  /*9dc0*/  FFMA.FTZ R43, R12, R45, -R43 ;  /* 0x0000002d0c2b7223 */ /* 0x000fe2000001082b */
[C---:B------:R-:W-:Y:S01]  /*9dd0*/  FMUL.FTZ R44, R13.reuse, R42 ;  /* 0x0000002a0d2c7220 */ /* 0x040fe20000410000 */
[C---:B------:R-:W-:Y:S01]  /*9de0*/  FMUL.FTZ R45, R34.reuse, R41 ;  /* 0x00000029222d7220 */ /* 0x040fe20000410000 */
[-C--:B------:R-:W-:Y:S01]  /*9df0*/  FMUL.FTZ R13, R13, R32.reuse ;  /* 0x000000200d0d7220 */ /* 0x080fe20000410000 */
[-C--:B------:R-:W-:Y:S01]  /*9e00*/  FMUL.FTZ R34, R34, R33.reuse ;  /* 0x0000002122227220 */ /* 0x080fe20000410000 */
[C---:B------:R-:W-:Y:S01]  /*9e10*/  FFMA.FTZ R44, R11.reuse, R32, -R44 ;  /* 0x000000200b2c7223 */ /* 0x040fe2000001082c */
[----:B------:R-:W-:Y:S01]  /*9e20*/  FFMA.FTZ R45, R14, R33, -R45 ;  /* 0x000000210e2d7223 */ /* 0x000fe2000001082d */
[----:B------:R-:W-:Y:S01]  /*9e30*/  FFMA.FTZ R12, R12, R49, R47 ;  /* 0x000000310c0c7223 */ /* 0x000fe2000001002f */
[----:B------:R-:W-:Y:S01]  /*9e40*/  FFMA.FTZ R13, R11, R42, R13 ;  /* 0x0000002a0b0d7223 */ /* 0x000fe2000001000d */
[----:B------:R-:W-:Y:S01]  /*9e50*/  FFMA.FTZ R34, R14, R41, R34 ;  /* 0x000000290e227223 */ /* 0x000fe20000010022 */
[----:B------:R-:W-:-:S02]  /*9e60*/  F2FP.BF16.F32.PACK_AB R15, R150, R15 ;  /* 0x0000000f960f723e */ /* 0x000fc400000010ff */
[----:B------:R-:W-:Y:S02]  /*9e70*/  F2FP.BF16.F32.PACK_AB R14, R43, R46 ;  /* 0x0000002e2b0e723e */ /* 0x000fe400000010ff */
[----:B------:R-:W-:Y:S02]  /*9e80*/  F2FP.BF16.F32.PACK_AB R52, R53, R52 ;  /* 0x000000343534723e */ /* 0x000fe400000010ff */
        /* <DEDUP_REMOVED lines=8> */
[----:B------:R-:W-:-:S07]  /*9f10*/  IMAD.MOV.U32 R15, RZ, RZ, R52 ;  /* 0x000000ffff0f7224 */ /* 0x000fce00078e0034 */
.L_x_546:
[----:B------:R-:W-:Y:S05]  /*9f20*/  BSYNC B1 ;  /* 0x0000000000017941 */ /* 0x000fea0003800000 */
.L_x_545:
[----:B--2---:R2:W-:Y:S01]  /*9f30*/  ST.E.128 desc[UR60][R38.64], R12 ;  /* 0x0000000c26007985 */ /* 0x0045e2000c101d3c */
[----:B------:R-:W-:-:S13]  /*9f40*/  ISETP.GE.AND P4, PT, R40, R135, PT ;  /* 0x000000872800720c */ /* 0x000fda0003f86270 */
[----:B------:R-:W-:Y:S05]  /*9f50*/  @P4 BRA `(.L_x_493) ;  /* 0x0000000400e84947 */ /* 0x000fea0003800000 */
[----:B------:R-:W-:-:S05]  /*9f60*/  IMAD.WIDE R36, R40, 0x2, R36 ;  /* 0x0000000228247825 */ /* 0x000fca00078e0224 */
[----:B---3--:R3:W-:Y:S01]  /*9f70*/  ST.E.128 desc[UR60][R36.64], R32 ;  /* 0x0000002024007985 */ /* 0x0087e2000c101d3c */
[----:B------:R-:W-:Y:S05]  /*9f80*/  BRA `(.L_x_493) ;  /* 0x0000000400dc7947 */ /* 0x000fea0003800000 */
.L_x_458:
[----:B------:R-:W2:Y:S02]  /*9f90*/  LDL R11, [R1+0x30] ;  /* 0x00003000010b7983 */ /* 0x000ea40000100800 */
[----:B--2---:R-:W-:-:S13]  /*9fa0*/  R2UR UR4, R11 ;  /* 0x000000000b0472ca */ /* 0x004fda00000e0000 */
[----:B------:R-:W-:-:S06]  /*9fb0*/  UISETP.NE.AND UP0, UPT, UR4, 0x3, UPT ;  /* 0x000000030400788c */ /* 0x000fcc000bf05270 */
[----:B------:R-:W-:-:S13]  /*9fc0*/  PLOP3.LUT P0, PT, PT, PT, UP0, 0x80, 0x0 ;  /* 0x000000000000781c */ /* 0x000fda0003f0f008 */
[----:B------:R-:W-:Y:S05]  /*9fd0*/  @!P0 BRA `(.L_x_547) ;  /* 0x0000000000048947 */ /* 0x000fea0003800000 */
[----:B------:R-:W-:Y:S01]  /*9fe0*/  BPT.TRAP 0x1 ;  /* 0x000000040000795c */ /* 0x000fe20000300000 */
.L_x_547:
[----:B------:R-:W-:Y:S01]  /*9ff0*/  IMAD R88, R18, 0x8, R2 ;  /* 0x0000000812587824 */ /* 0x000fe200078e0202 */
[----:B------:R-:W-:Y:S01]  /*a000*/  SHF.L.U32 R89, R166, 0x1f, RZ ;  /* 0x0000001fa6597819 */ /* 0x000fe200000006ff */
[----:B------:R-:W-:Y:S01]  /*a010*/  BSSY B1, `(.L_x_548) ;  /* 0x0000004000017945 */ /* 0x000fe20003800000 */
[----:B------:R-:W-:Y:S02]  /*a020*/  SHF.R.S32.HI R85, RZ, 0x1f, R84 ;  /* 0x0000001fff557819 */ /* 0x000fe40000011454 */
[----:B------:R-:W0:Y:S02]  /*a030*/  SYNCS.PHASECHK.TRANS64.TRYWAIT P4, [R88+URZ+0x2a890], R89 ;  /* 0x02a89059580075a7 */ /* 0x000e24000808017f */
[----:B0-----:R-:W-:Y:S05]  /*a040*/  @!P4 BRA `(.L_x_549) ;  /* 0x0000014800ecc947 */ /* 0x001fea0003800000 */
.L_x_804:
[----:B------:R-:W-:Y:S05]  /*a050*/  BSYNC B1 ;  /* 0x0000000000017941 */ /* 0x000fea0003800000 */
.L_x_548:
[----:B------:R-:W-:Y:S01]  /*a060*/  ULDC.64 UR4, c[0x0][0x300] ;  /* 0x0000c00000047ab9 */ /* 0x000fe20000000a00 */
[----:B-----5:R-:W-:Y:S01]  /*a070*/  SHF.R.S32.HI R86, RZ, 0x1f, R31 ;  /* 0x0000001fff567819 */ /* 0x020fe2000001141f */
[----:B------:R-:W-:Y:S02]  /*a080*/  IMAD R11, R85, UR4, RZ ;  /* 0x00000004550b7c24 */ /* 0x000fe4000f8e02ff */
[----:B------:R-:W-:-:S04]  /*a090*/  IMAD.WIDE.U32 R12, R84, UR4, RZ ;  /* 0x00000004540c7c25 */ /* 0x000fc8000f8e00ff */
[----:B------:R-:W-:Y:S01]  /*a0a0*/  IMAD R11, R84, UR5, R11 ;  /* 0x00000005540b7c24 */ /* 0x000fe2000f8e020b */
[----:B------:R-:W-:Y:S01]  /*a0b0*/  ULDC.64 UR4, c[0x0][0x310] ;  /* 0x0000c40000047ab9 */ /* 0x000fe20000000a00 */
[----:B------:R-:W-:Y:S02]  /*a0c0*/  IMAD R87, R24, -0x60, R25 ;  /* 0xffffffa018577824 */ /* 0x000fe400078e0219 */
[----:B------:R-:W-:Y:S02]  /*a0d0*/  IMAD R14, R86, UR4, RZ ;  /* 0x00000004560e7c24 */ /* 0x000fe4000f8e02ff */
[----:B------:R-:W-:Y:S01]  /*a0e0*/  IMAD.IADD R13, R13, 0x1, R11 ;  /* 0x000000010d0d7824 */ /* 0x000fe200078e020b */
[----:B------:R-:W-:Y:S01]  /*a0f0*/  VIMNMX R87, R87, 0x60, PT ;  /* 0x0000006057577848 */ /* 0x000fe20003fe0100 */
[C---:B------:R-:W-:Y:S02]  /*a100*/  IMAD R11, R31.reuse, UR5, R14 ;  /* 0x000000051f0b7c24 */ /* 0x040fe4000f8e020e */
[----:B------:R-:W-:Y:S01]  /*a110*/  IMAD.WIDE.U32 R12, R31, UR4, R12 ;  /* 0x000000041f0c7c25 */ /* 0x000fe2000f8e000c */
[----:B------:R-:W-:Y:S01]  /*a120*/  ULDC.64 UR4, c[0x0][0x308] ;  /* 0x0000c20000047ab9 */ /* 0x000fe20000000a00 */
[----:B------:R-:W-:-:S02]  /*a130*/  IADD3 R40, -R165, R87, RZ ;  /* 0x00000057a5287210 */ /* 0x000fc40007ffe1ff */
[----:B------:R-:W-:Y:S02]  /*a140*/  IMAD R15, R4, UR4, RZ ;  /* 0x00000004040f7c24 */ /* 0x000fe4000f8e02ff */
[----:B------:R-:W-:Y:S02]  /*a150*/  IMAD.IADD R13, R13, 0x1, R11 ;  /* 0x000000010d0d7824 */ /* 0x000fe400078e020b */
[C---:B------:R-:W-:Y:S02]  /*a160*/  IMAD R15, R30.reuse, UR5, R15 ;  /* 0x000000051e0f7c24 */ /* 0x040fe4000f8e020f */
[----:B------:R-:W-:Y:S01]  /*a170*/  IMAD.WIDE.U32 R12, R30, UR4, R12 ;  /* 0x000000041e0c7c25 */ /* 0x000fe2000f8e000c */
[----:B------:R-:W-:-:S03]  /*a180*/  ULDC.64 UR4, c[0x0][0x2e8] ;  /* 0x0000ba0000047ab9 */ /* 0x000fc60000000a00 */
[----:B------:R-:W-:Y:S01]  /*a190*/  IMAD.IADD R15, R13, 0x1, R15 ;  /* 0x000000010d0f7824 */ /* 0x000fe200078e020f */
[----:B------:R-:W-:Y:S01]  /*a1a0*/  LEA R38, P4, R12, UR4, 0x1 ;  /* 0x000000040c267c11 */ /* 0x000fe2000f8808ff */
[----:B------:R-:W-:-:S03]  /*a1b0*/  UMOV UR4, 0xffffffff ;  /* 0xffffffff00047882 */ /* 0x000fc60000000000 */
[----:B------:R-:W-:Y:S02]  /*a1c0*/  LEA.HI.X R39, R12, UR5, R15, 0x1, P4 ;  /* 0x000000050c277c11 */ /* 0x000fe4000a0f0c0f */
[----:B------:R-:W-:Y:S01]  /*a1d0*/  ISETP.GE.AND P4, PT, R40, 0x1, PT ;  /* 0x000000012800780c */ /* 0x000fe20003f86270 */
[----:B------:R-:W-:-:S12]  /*a1e0*/  BRA.DIV UR4, `(.L_x_550) ;  /* 0x0000014a04987947 */ /* 0x000fd8000b800000 */
[----:B------:R1:W2:Y:S04]  /*a1f0*/  SHFL.IDX PT, R37, R39, RZ, 0x1c1f ;  /* 0x001c1fff27257589 */ /* 0x0002a800000e0000 */
[----:B------:R1:W3:Y:S02]  /*a200*/  SHFL.IDX PT, R36, R38, RZ, 0x1c1f ;  /* 0x001c1fff26247589 */ /* 0x0002e400000e0000 */
.L_x_808:
[----:B------:R-:W-:Y:S04]  /*a210*/  BSSY B1, `(.L_x_551) ;  /* 0x0000025000017945 */ /* 0x000fe80003800000 */
[----:B------:R-:W-:Y:S05]  /*a220*/  @!P4 BRA `(.L_x_552) ;  /* 0x00000000008cc947 */ /* 0x000fea0003800000 */
[----:B------:R-:W-:Y:S02]  /*a230*/  ULDC UR4, c[0x0][0x2f4] ;  /* 0x0000bd0000047ab9 */ /* 0x000fe40000000800 */
[----:B------:R-:W-:-:S13]  /*a240*/  ISETP.GE.AND P4, PT, R16, UR4, PT ;  /* 0x0000000410007c0c */ /* 0x000fda000bf86270 */
[----:B------:R-:W4:Y:S01]  /*a250*/  @!P4 LDS.128 R12, [R33] ;  /* 0x00000000210cc984 */ /* 0x000f220000000c00 */
[----:B---3--:R-:W-:-:S04]  /*a260*/  @!P4 LEA R34, P5, R16, R36, 0x1 ;  /* 0x000000241022c211 */ /* 0x008fc800078a08ff */
[----:B--2---:R-:W-:Y:S02]  /*a270*/  @!P4 LEA.HI.X R35, R16, R37, R17, 0x1, P5 ;  /* 0x000000251023c211 */ /* 0x004fe400028f0c11 */
[----:B------:R-:W-:-:S13]  /*a280*/  ISETP.GE.AND P5, PT, R0, UR4, PT ;  /* 0x0000000400007c0c */ /* 0x000fda000bfa6270 */
[----:B------:R-:W-:Y:S01]  /*a290*/  @!P5 IMAD.SHL.U32 R11, R162, 0x8, RZ ;  /* 0x00000008a20bd824 */ /* 0x000fe200078e00ff */
[----:B----4-:R2:W-:Y:S01]  /*a2a0*/  @!P4 ST.E.128 desc[UR60][R34.64], R12 ;  /* 0x0000000c2200c985 */ /* 0x0105e2000c101d3c */
[----:B------:R-:W-:-:S03]  /*a2b0*/  ISETP.GE.AND P4, PT, R3, UR4, PT ;  /* 0x0000000403007c0c */ /* 0x000fc6000bf86270 */
[----:B------:R-:W3:Y:S01]  /*a2c0*/  @!P5 LDS.128 R12, [R32] ;  /* 0x00000000200cd984 */ /* 0x000ee20000000c00 */
[----:B--2---:R-:W-:Y:S02]  /*a2d0*/  @!P5 IMAD.MOV.U32 R34, RZ, RZ, R36 ;  /* 0x000000ffff22d224 */ /* 0x004fe400078e0024 */
[----:B------:R-:W-:Y:S02]  /*a2e0*/  @!P5 IMAD.MOV.U32 R35, RZ, RZ, R37 ;  /* 0x000000ffff23d224 */ /* 0x000fe400078e0025 */
[----:B------:R-:W-:-:S05]  /*a2f0*/  @!P5 IMAD.WIDE R34, R11, 0x2, R34 ;  /* 0x000000020b22d825 */ /* 0x000fca00078e0222 */
[----:B------:R-:W-:Y:S01]  /*a300*/  @!P4 IMAD.SHL.U32 R11, R163, 0x8, RZ ;  /* 0x00000008a30bc824 */ /* 0x000fe200078e00ff */
[----:B---3--:R2:W-:Y:S01]  /*a310*/  @!P5 ST.E.128 desc[UR60][R34.64], R12 ;  /* 0x0000000c2200d985 */ /* 0x0085e2000c101d3c */
[----:B------:R-:W-:-:S03]  /*a320*/  ISETP.GE.AND P5, PT, R19, UR4, PT ;  /* 0x0000000413007c0c */ /* 0x000fc6000bfa6270 */
[----:B------:R-:W3:Y:S01]  /*a330*/  @!P4 LDS.128 R12, [R33+0x3000] ;  /* 0x00300000210cc984 */ /* 0x000ee20000000c00 */
[----:B--2---:R-:W-:Y:S02]  /*a340*/  @!P4 IMAD.MOV.U32 R34, RZ, RZ, R36 ;  /* 0x000000ffff22c224 */ /* 0x004fe400078e0024 */
[----:B------:R-:W-:Y:S02]  /*a350*/  @!P4 IMAD.MOV.U32 R35, RZ, RZ, R37 ;  /* 0x000000ffff23c224 */ /* 0x000fe400078e0025 */
[----:B------:R-:W-:-:S05]  /*a360*/  @!P4 IMAD.WIDE R34, R11, 0x2, R34 ;  /* 0x000000020b22c825 */ /* 0x000fca00078e0222 */
[----:B---3--:R2:W-:Y:S04]  /*a370*/  @!P4 ST.E.128 desc[UR60][R34.64], R12 ;  /* 0x0000000c2200c985 */ /* 0x0085e8000c101d3c */
[----:B------:R-:W3:Y:S01]  /*a380*/  @!P5 LDS.128 R12, [R32+0x3000] ;  /* 0x00300000200cd984 */ /* 0x000ee20000000c00 */
[----:B--2---:R-:W-:-:S04]  /*a390*/  @!P5 LEA R34, P4, R19, R36, 0x1 ;  /* 0x000000241322d211 */ /* 0x004fc800078808ff */
[----:B------:R-:W-:Y:S02]  /*a3a0*/  @!P5 LEA.HI.X R35, R19, R37, R164, 0x1, P4 ;  /* 0x000000251323d211 */ /* 0x000fe400020f0ca4 */
[----:B------:R-:W-:-:S03]  /*a3b0*/  ISETP.GE.AND P4, PT, R22, UR4, PT ;  /* 0x0000000416007c0c */ /* 0x000fc6000bf86270 */
[----:B---3--:R2:W-:Y:S10]  /*a3c0*/  @!P5 ST.E.128 desc[UR60][R34.64], R12 ;  /* 0x0000000c2200d985 */ /* 0x0085f4000c101d3c */
[----:B------:R-:W3:Y:S01]  /*a3d0*/  @!P4 LDS.128 R12, [R33+0x6000] ;  /* 0x00600000210cc984 */ /* 0x000ee20000000c00 */
[----:B--2---:R-:W-:-:S04]  /*a3e0*/  @!P4 LEA R34, P5, R22, R36, 0x1 ;  /* 0x000000241622c211 */ /* 0x004fc800078a08ff */
[----:B------:R-:W-:Y:S02]  /*a3f0*/  @!P4 LEA.HI.X R35, R22, R37, R175, 0x1, P5 ;  /* 0x000000251623c211 */ /* 0x000fe400028f0caf */
[----:B------:R-:W-:-:S03]  /*a400*/  ISETP.GE.AND P5, PT, R23, UR4, PT ;  /* 0x0000000417007c0c */ /* 0x000fc6000bfa6270 */
[----:B---3--:R2:W-:Y:S10]  /*a410*/  @!P4 ST.E.128 desc[UR60][R34.64], R12 ;  /* 0x0000000c2200c985 */ /* 0x0085f4000c101d3c */
[----:B------:R-:W3:Y:S01]  /*a420*/  @!P5 LDS.128 R12, [R32+0x6000] ;  /* 0x00600000200cd984 */ /* 0x000ee20000000c00 */
[----:B--2---:R-:W-:-:S04]  /*a430*/  @!P5 LEA R34, P4, R23, R36, 0x1 ;  /* 0x000000241722d211 */ /* 0x004fc800078808ff */
[----:B------:R-:W-:-:S05]  /*a440*/  @!P5 LEA.HI.X R35, R23, R37, R174, 0x1, P4 ;  /* 0x000000251723d211 */ /* 0x000fca00020f0cae */
[----:B---3--:R4:W-:Y:S04]  /*a450*/  @!P5 ST.E.128 desc[UR60][R34.64], R12 ;  /* 0x0000000c2200d985 */ /* 0x0089e8000c101d3c */
.L_x_552:
[----:B------:R-:W-:Y:S05]  /*a460*/  BSYNC B1 ;  /* 0x0000000000017941 */ /* 0x000fea0003800000 */
.L_x_551:
[----:B------:R-:W-:-:S03]  /*a470*/  UMOV UR4, 0xffffffff ;  /* 0xffffffff00047882 */ /* 0x000fc60000000000 */
[----:B------:R-:W-:Y:S05]  /*a480*/  BRA.DIV UR4, `(.L_x_553) ;  /* 0x0000014a043c7947 */ /* 0x000fea000b800000 */
[----:B--2---:R2:W0:Y:S04]  /*a490*/  SHFL.IDX PT, R37, R39, 0x1, 0x1c1f ;  /* 0x003c1f0027257f89 */ /* 0x00442800000e0000 */
[----:B---3--:R2:W3:Y:S02]  /*a4a0*/  SHFL.IDX PT, R36, R38, 0x1, 0x1c1f ;  /* 0x003c1f0026247f89 */ /* 0x0084e400000e0000 */
.L_x_812:
[----:B------:R-:W-:-:S13]  /*a4b0*/  ISETP.GE.AND P4, PT, R40, 0x41, PT ;  /* 0x000000412800780c */ /* 0x000fda0003f86270 */
[----:B------:R-:W-:Y:S05]  /*a4c0*/  @!P4 BRA `(.L_x_493) ;  /* 0x00000000008cc947 */ /* 0x000fea0003800000 */
[----:B------:R-:W-:Y:S02]  /*a4d0*/  ULDC UR4, c[0x0][0x2f4] ;  /* 0x0000bd0000047ab9 */ /* 0x000fe40000000800 */
[----:B------:R-:W-:-:S13]  /*a4e0*/  ISETP.GE.AND P4, PT, R16, UR4, PT ;  /* 0x0000000410007c0c */ /* 0x000fda000bf86270 */
[----:B----4-:R-:W4:Y:S01]  /*a4f0*/  @!P4 LDS.128 R12, [R33+0x2000] ;  /* 0x00200000210cc984 */ /* 0x010f220000000c00 */
[----:B---3--:R-:W-:-:S04]  /*a500*/  @!P4 LEA R34, P5, R16, R36, 0x1 ;  /* 0x000000241022c211 */ /* 0x008fc800078a08ff */
[----:B0-----:R-:W-:Y:S02]  /*a510*/  @!P4 LEA.HI.X R35, R16, R37, R17, 0x1, P5 ;  /* 0x000000251023c211 */ /* 0x001fe400028f0c11 */
[----:B------:R-:W-:-:S13]  /*a520*/  ISETP.GE.AND P5, PT, R0, UR4, PT ;  /* 0x0000000400007c0c */ /* 0x000fda000bfa6270 */
[----:B------:R-:W-:Y:S01]  /*a530*/  @!P5 IMAD.SHL.U32 R11, R162, 0x8, RZ ;  /* 0x00000008a20bd824 */ /* 0x000fe200078e00ff */
[----:B----4-:R0:W-:Y:S01]  /*a540*/  @!P4 ST.E.128 desc[UR60][R34.64], R12 ;  /* 0x0000000c2200c985 */ /* 0x0101e2000c101d3c */
[----:B------:R-:W-:-:S03]  /*a550*/  ISETP.GE.AND P4, PT, R3, UR4, PT ;  /* 0x0000000403007c0c */ /* 0x000fc6000bf86270 */
[----:B------:R-:W3:Y:S01]  /*a560*/  @!P5 LDS.128 R12, [R32+0x2000] ;  /* 0x00200000200cd984 */ /* 0x000ee20000000c00 */
[----:B0-----:R-:W-:Y:S02]  /*a570*/  @!P5 IMAD.MOV.U32 R34, RZ, RZ, R36 ;  /* 0x000000ffff22d224 */ /* 0x001fe400078e0024 */
[----:B------:R-:W-:Y:S02]  /*a580*/  @!P5 IMAD.MOV.U32 R35, RZ, RZ, R37 ;  /* 0x000000ffff23d224 */ /* 0x000fe400078e0025 */
[----:B------:R-:W-:-:S05]  /*a590*/  @!P5 IMAD.WIDE R34, R11, 0x2, R34 ;  /* 0x000000020b22d825 */ /* 0x000fca00078e0222 */
[----:B------:R-:W-:Y:S01]  /*a5a0*/  @!P4 IMAD.SHL.U32 R11, R163, 0x8, RZ ;  /* 0x00000008a30bc824 */ /* 0x000fe200078e00ff */
[----:B---3--:R0:W-:Y:S01]  /*a5b0*/  @!P5 ST.E.128 desc[UR60][R34.64], R12 ;  /* 0x0000000c2200d985 */ /* 0x0081e2000c101d3c */
[----:B------:R-:W-:-:S03]  /*a5c0*/  ISETP.GE.AND P5, PT, R19, UR4, PT ;  /* 0x0000000413007c0c */ /* 0x000fc6000bfa6270 */
[----:B------:R-:W3:Y:S01]  /*a5d0*/  @!P4 LDS.128 R12, [R33+0x5000] ;  /* 0x00500000210cc984 */ /* 0x000ee20000000c00 */
[----:B0-----:R-:W-:Y:S01]  /*a5e0*/  @!P4 MOV R34, R36 ;  /* 0x000000240022c202 */ /* 0x001fe20000000f00 */
[----:B------:R-:W-:-:S04]  /*a5f0*/  @!P4 IMAD.MOV.U32 R35, RZ, RZ, R37 ;  /* 0x000000ffff23c224 */ /* 0x000fc800078e0025 */
[----:B------:R-:W-:-:S05]  /*a600*/  @!P4 IMAD.WIDE R34, R11, 0x2, R34 ;  /* 0x000000020b22c825 */ /* 0x000fca00078e0222 */
[----:B---3--:R0:W-:Y:S04]  /*a610*/  @!P4 ST.E.128 desc[UR60][R34.64], R12 ;  /* 0x0000000c2200c985 */ /* 0x0081e8000c101d3c */
[----:B------:R-:W3:Y:S01]  /*a620*/  @!P5 LDS.128 R12, [R32+0x5000] ;  /* 0x00500000200cd984 */ /* 0x000ee20000000c00 */
[----:B0-----:R-:W-:-:S04]  /*a630*/  @!P5 LEA R34, P4, R19, R36, 0x1 ;  /* 0x000000241322d211 */ /* 0x001fc800078808ff */
[----:B------:R-:W-:Y:S02]  /*a640*/  @!P5 LEA.HI.X R35, R19, R37, R164, 0x1, P4 ;  /* 0x000000251323d211 */ /* 0x000fe400020f0ca4 */
[----:B------:R-:W-:-:S03]  /*a650*/  ISETP.GE.AND P4, PT, R22, UR4, PT ;  /* 0x0000000416007c0c */ /* 0x000fc6000bf86270 */
[----:B---3--:R0:W-:Y:S10]  /*a660*/  @!P5 ST.E.128 desc[UR60][R34.64], R12 ;  /* 0x0000000c2200d985 */ /* 0x0081f4000c101d3c */
[----:B------:R-:W3:Y:S01]  /*a670*/  @!P4 LDS.128 R12, [R33+0x8000] ;  /* 0x00800000210cc984 */ /* 0x000ee20000000c00 */
[----:B0-----:R-:W-:-:S04]  /*a680*/  @!P4 LEA R34, P5, R22, R36, 0x1 ;  /* 0x000000241622c211 */ /* 0x001fc800078a08ff */
[----:B------:R-:W-:Y:S02]  /*a690*/  @!P4 LEA.HI.X R35, R22, R37, R175, 0x1, P5 ;  /* 0x000000251623c211 */ /* 0x000fe400028f0caf */
[----:B------:R-:W-:-:S03]  /*a6a0*/  ISETP.GE.AND P5, PT, R23, UR4, PT ;  /* 0x0000000417007c0c */ /* 0x000fc6000bfa6270 */
[----:B---3--:R-:W-:Y:S10]  /*a6b0*/  @!P4 ST.E.128 desc[UR60][R34.64], R12 ;  /* 0x0000000c2200c985 */ /* 0x008ff4000c101d3c */
[----:B------:R0:W3:Y:S02]  /*a6c0*/  @!P5 LDS.128 R12, [R32+0x8000] ;  /* 0x00800000200cd984 */ /* 0x0000e40000000c00 */
[----:B0-----:R-:W-:-:S04]  /*a6d0*/  @!P5 LEA R32, P4, R23, R36, 0x1 ;  /* 0x000000241720d211 */ /* 0x001fc800078808ff */
[----:B------:R-:W-:-:S05]  /*a6e0*/  @!P5 LEA.HI.X R33, R23, R37, R174, 0x1, P4 ;  /* 0x000000251721d211 */ /* 0x000fca00020f0cae */
[----:B---3--:R0:W-:Y:S04]  /*a6f0*/  @!P5 ST.E.128 desc[UR60][R32.64], R12 ;  /* 0x0000000c2000d985 */ /* 0x0081e8000c101d3c */
.L_x_493:
[----:B------:R-:W-:Y:S05]  /*a700*/  BSYNC B0 ;  /* 0x0000000000007941 */ /* 0x000fea0003800000 */
.L_x_457:
[----:B0--3--:R-:W0:Y:S01]  /*a710*/  S2R R11, SR_TID.X ;  /* 0x00000000000b7919 */ /* 0x009e220000002100 */
[----:B------:R-:W-:Y:S01]  /*a720*/  @!PT LDS RZ, [RZ] ;  /* 0x00000000fffff984 */ /* 0x000fe20000000800 */
[----:B------:R-:W-:Y:S01]  /*a730*/  @!PT LDS RZ, [RZ] ;  /* 0x00000000fffff984 */ /* 0x000fe20000000800 */
[----:B------:R-:W-:Y:S01]  /*a740*/  @!PT LDS RZ, [RZ] ;  /* 0x00000000fffff984 */ /* 0x000fe20000000800 */
[----:B------:R-:W-:Y:S01]  /*a750*/  @!PT LDS RZ, [RZ] ;  /* 0x00000000fffff984 */ /* 0x000fe20000000800 */
[----:B------:R3:W-:Y:S06]  /*a760*/  MEMBAR.ALL.CTA ;  /* 0x0000000000007992 */ /* 0x0007ec0000008000 */
[----:B---3--:R-:W3:Y:S01]  /*a770*/  FENCE.VIEW.ASYNC.S ;  /* 0x00000000000073c6 */ /* 0x008ee20000000000 */
[----:B------:R-:W-:Y:S05]  /*a780*/  WARPSYNC.ALL ;  /* 0x0000000000007948 */ /* 0x000fea0003800000 */
[----:B------:R-:W-:Y:S01]  /*a790*/  BSSY B0, `(.L_x_554) ;  /* 0x0000009000007945 */ /* 0x000fe20003800000 */
[----:B0-----:R-:W-:Y:S01]  /*a7a0*/  LOP3.LUT R11, R11, 0x7f, RZ, 0xc0, !PT ;  /* 0x0000007f0b0b7812 */ /* 0x001fe200078ec0ff */
[----:B---3--:R0:W-:Y:S03]  /*a7b0*/  BAR.SYNC.DEFER_BLOCKING R148, 0x80 ;  /* 0x000200940000751d */ /* 0x0081e60000010000 */
[----:B------:R-:W-:-:S13]  /*a7c0*/  ISETP.NE.AND P4, PT, R11, RZ, PT ;  /* 0x000000ff0b00720c */ /* 0x000fda0003f85270 */
[----:B------:R-:W-:-:S05]  /*a7d0*/  @!P4 VIADD R11, R88, 0x2a8a0 ;  /* 0x0002a8a0580bc836 */ /* 0x000fca0000000000 */
[----:B------:R-:W-:-:S04]  /*a7e0*/  @!P4 PRMT R11, RZ, 0x654, R11 ;  /* 0x00000654ff0bc816 */ /* 0x000fc8000000000b */
[----:B------:R0:W-:Y:S01]  /*a7f0*/  @!P4 SYNCS.ARRIVE.TRANS64.RED.A1T0 RZ, [R11+URZ], RZ ;  /* 0x000000ff0bffc9a7 */ /* 0x0001e2000810043f */
[----:B------:R-:W-:Y:S05]  /*a800*/  @!P0 BRA `(.L_x_555) ;  /* 0x0000000000048947 */ /* 0x000fea0003800000 */
[----:B------:R-:W-:Y:S01]  /*a810*/  BPT.TRAP 0x1 ;  /* 0x000000040000795c */ /* 0x000fe20000300000 */
.L_x_555:
[----:B------:R-:W-:Y:S05]  /*a820*/  BSYNC B0 ;  /* 0x0000000000007941 */ /* 0x000fea0003800000 */
.L_x_554:
[----:B------:R-:W3:Y:S01]  /*a830*/  SYNCS.PHASECHK.TRANS64.TRYWAIT P0, [R88+URZ+0x2a8b0], R89 ;  /* 0x02a8b059580075a7 */ /* 0x000ee2000800017f */
[----:B------:R-:W-:Y:S04]  /*a840*/  BSSY B0, `(.L_x_556) ;  /* 0x0000002000007945 */ /* 0x000fe80003800000 */
[----:B---3--:R-:W-:Y:S05]  /*a850*/  @!P0 BRA `(.L_x_557) ;  /* 0x0000014400948947 */ /* 0x008fea0003800000 */
.L_x_813:
[----:B------:R-:W-:Y:S05]  /*a860*/  BSYNC B0 ;  /* 0x0000000000007941 */ /* 0x000fea0003800000 */
.L_x_556:
[----:B------:R-:W-:Y:S01]  /*a870*/  ULDC.64 UR4, c[0x0][0x328] ;  /* 0x0000ca0000047ab9 */ /* 0x000fe20000000a00 */
[----:B------:R-:W-:Y:S01]  /*a880*/  IMAD.IADD R87, R87, 0x1, -R165 ;  /* 0x0000000157577824 */ /* 0x000fe200078e0aa5 */
[----:B------:R-:W-:Y:S01]  /*a890*/  BSSY B0, `(.L_x_558) ;  /* 0x000002e000007945 */ /* 0x000fe20003800000 */
[----:B------:R-:W-:Y:S02]  /*a8a0*/  IMAD R85, R85, UR4, RZ ;  /* 0x0000000455557c24 */ /* 0x000fe4000f8e02ff */
[----:B--2-4-:R-:W-:Y:S01]  /*a8b0*/  IMAD.WIDE.U32 R12, R84, UR4, RZ ;  /* 0x00000004540c7c25 */ /* 0x014fe2000f8e00ff */
[----:B------:R-:W-:-:S03]  /*a8c0*/  ISETP.GE.AND P0, PT, R87, 0x1, PT ;  /* 0x000000015700780c */ /* 0x000fc60003f06270 */
[----:B------:R-:W-:Y:S01]  /*a8d0*/  IMAD R85, R84, UR5, R85 ;  /* 0x0000000554557c24 */ /* 0x000fe2000f8e0255 */
[----:B------:R-:W-:Y:S01]  /*a8e0*/  ULDC.64 UR4, c[0x0][0x338] ;  /* 0x0000ce0000047ab9 */ /* 0x000fe20000000a00 */
[----:B------:R-:W-:Y:S02]  /*a8f0*/  IMAD R14, R18, 0x3000, R5 ;  /* 0x00003000120e7824 */ /* 0x000fe400078e0205 */
[----:B------:R-:W-:Y:S02]  /*a900*/  IMAD R86, R86, UR4, RZ ;  /* 0x0000000456567c24 */ /* 0x000fe4000f8e02ff */
[----:B------:R-:W-:Y:S02]  /*a910*/  IMAD.IADD R13, R13, 0x1, R85 ;  /* 0x000000010d0d7824 */ /* 0x000fe400078e0255 */
[C---:B0-----:R-:W-:Y:S02]  /*a920*/  IMAD R11, R31.reuse, UR5, R86 ;  /* 0x000000051f0b7c24 */ /* 0x041fe4000f8e0256 */
[----:B------:R-:W-:Y:S01]  /*a930*/  IMAD.WIDE.U32 R12, R31, UR4, R12 ;  /* 0x000000041f0c7c25 */ /* 0x000fe2000f8e000c */
[----:B------:R-:W-:-:S03]  /*a940*/  ULDC.64 UR4, c[0x0][0x330] ;  /* 0x0000cc0000047ab9 */ /* 0x000fc60000000a00 */
[----:B------:R-:W-:Y:S02]  /*a950*/  IMAD R15, R4, UR4, RZ ;  /* 0x00000004040f7c24 */ /* 0x000fe4000f8e02ff */
[----:B------:R-:W-:Y:S02]  /*a960*/  IMAD.IADD R13, R13, 0x1, R11 ;  /* 0x000000010d0d7824 */ /* 0x000fe400078e020b */
[C---:B------:R-:W-:Y:S02]  /*a970*/  IMAD R11, R30.reuse, UR5, R15 ;  /* 0x000000051e0b7c24 */ /* 0x040fe4000f8e020f */
[----:B------:R-:W-:Y:S01]  /*a980*/  IMAD.WIDE.U32 R12, R30, UR4, R12 ;  /* 0x000000041e0c7c25 */ /* 0x000fe2000f8e000c */
[----:B------:R-:W-:-:S03]  /*a990*/  ULDC.64 UR4, c[0x0][0x318] ;  /* 0x0000c60000047ab9 */ /* 0x000fc60000000a00 */
[----:B------:R-:W-:Y:S01]  /*a9a0*/  IMAD.IADD R11, R13, 0x1, R11 ;  /* 0x000000010d0b7824 */ /* 0x000fe200078e020b */
[----:B------:R-:W-:Y:S01]  /*a9b0*/  LEA R31, P5, R12, UR4, 0x1 ;  /* 0x000000040c1f7c11 */ /* 0x000fe2000f8a08ff */
[----:B------:R-:W-:Y:S02]  /*a9c0*/  IMAD.IADD R32, R131, 0x1, R14 ;  /* 0x0000000183207824 */ /* 0x000fe400078e020e */
[----:B------:R-:W-:Y:S01]  /*a9d0*/  IMAD R36, R14, 0x2, R125 ;  /* 0x000000020e247824 */ /* 0x000fe200078e027d */
[----:B------:R-:W-:Y:S01]  /*a9e0*/  LEA.HI.X R11, R12, UR5, R11, 0x1, P5 ;  /* 0x000000050c0b7c11 */ /* 0x000fe2000a8f0c0b */
[----:B------:R-:W-:Y:S02]  /*a9f0*/  IMAD R37, R32, 0x2, R125 ;  /* 0x0000000220257824 */ /* 0x000fe400078e027d */
[----:B------:R0:W2:Y:S04]  /*aa00*/  SHFL.IDX PT, R32, R31, RZ, 0x1c1f ;  /* 0x001c1fff1f207589 */ /* 0x0000a800000e0000 */
[----:B------:R0:W4:Y:S01]  /*aa10*/  SHFL.IDX PT, R33, R11, RZ, 0x1c1f ;  /* 0x001c1fff0b217589 */ /* 0x00012200000e0000 */
[----:B------:R-:W-:Y:S05]  /*aa20*/  @!P0 BRA `(.L_x_559) ;  /* 0x0000000000508947 */ /* 0x000fea0003800000 */
[----:B------:R-:W-:-:S13]  /*aa30*/  ISETP.NE.AND P5, PT, R6, RZ, PT ;  /* 0x000000ff0600720c */ /* 0x000fda0003fa5270 */
[----:B------:R-:W5:Y:S01]  /*aa40*/  @P5 LDS.128 R12, [R36] ;  /* 0x00000000240c5984 */ /* 0x000f620000000c00 */
[----:B--2---:R-:W-:-:S04]  /*aa50*/  @P5 LEA R34, P0, R16, R32, 0x1 ;  /* 0x0000002010225211 */ /* 0x004fc800078008ff */
[----:B----4-:R-:W-:Y:S02]  /*aa60*/  @P5 LEA.HI.X R35, R16, R33, R17, 0x1, P0 ;  /* 0x0000002110235211 */ /* 0x010fe400000f0c11 */
[----:B------:R-:W-:-:S13]  /*aa70*/  ISETP.NE.AND P0, PT, R20, RZ, PT ;  /* 0x000000ff1400720c */ /* 0x000fda0003f05270 */
[----:B-1----:R-:W-:Y:S01]  /*aa80*/  @P0 IMAD.SHL.U32 R39, R162, 0x8, RZ ;  /* 0x00000008a2270824 */ /* 0x002fe200078e00ff */
[----:B-----5:R1:W-:Y:S01]  /*aa90*/  @P5 ST.E.128 desc[UR60][R34.64], R12 ;  /* 0x0000000c22005985 */ /* 0x0203e2000c101d3c */
[----:B------:R-:W-:-:S03]  /*aaa0*/  ISETP.NE.AND P5, PT, R21, RZ, PT ;  /* 0x000000ff1500720c */ /* 0x000fc60003fa5270 */
[----:B------:R-:W2:Y:S01]  /*aab0*/  @P0 LDS.128 R12, [R37] ;  /* 0x00000000250c0984 */ /* 0x000ea20000000c00 */
[----:B-1----:R-:W-:-:S09]  /*aac0*/  @P0 IMAD.WIDE R34, R39, 0x2, R32 ;  /* 0x0000000227220825 */ /* 0x002fd200078e0220 */
[----:B------:R-:W-:Y:S01]  /*aad0*/  @P5 SHF.L.U32 R39, R163, 0x3, RZ ;  /* 0x00000003a3275819 */ /* 0x000fe200000006ff */
[----:B--2---:R1:W-:Y:S01]  /*aae0*/  @P0 ST.E.128 desc[UR60][R34.64], R12 ;  /* 0x0000000c22000985 */ /* 0x0043e2000c101d3c */
[----:B------:R-:W-:-:S03]  /*aaf0*/  ISETP.NE.AND P0, PT, R26, RZ, PT ;  /* 0x000000ff1a00720c */ /* 0x000fc60003f05270 */
[----:B------:R-:W2:Y:S01]  /*ab00*/  @P5 LDS.128 R12, [R36+0x3000] ;  /* 0x00300000240c5984 */ /* 0x000ea20000000c00 */
[----:B-1----:R-:W-:-:S05]  /*ab10*/  @P5 IMAD.WIDE R34, R39, 0x2, R32 ;  /* 0x0000000227225825 */ /* 0x002fca00078e0220 */
[----:B--2---:R-:W-:Y:S04]  /*ab20*/  @P5 ST.E.128 desc[UR60][R34.64], R12 ;  /* 0x0000000c22005985 */ /* 0x004fe8000c101d3c */
[C---:B------:R-:W-:Y:S01]  /*ab30*/  @P0 LEA R32, P5, R19.reuse, R32, 0x1 ;  /* 0x0000002013200211 */ /* 0x040fe200078a08ff */
[----:B------:R-:W1:Y:S03]  /*ab40*/  @P0 LDS.128 R12, [R37+0x3000] ;  /* 0x00300000250c0984 */ /* 0x000e660000000c00 */
[----:B------:R-:W-:-:S05]  /*ab50*/  @P0 LEA.HI.X R33, R19, R33, R164, 0x1, P5 ;  /* 0x0000002113210211 */ /* 0x000fca00028f0ca4 */
[----:B-1----:R1:W-:Y:S04]  /*ab60*/  @P0 ST.E.128 desc[UR60][R32.64], R12 ;  /* 0x0000000c20000985 */ /* 0x0023e8000c101d3c */
.L_x_559:
[----:B------:R-:W-:Y:S05]  /*ab70*/  BSYNC B0 ;  /* 0x0000000000007941 */ /* 0x000fea0003800000 */
.L_x_558:
[----:B------:R-:W-:Y:S01]  /*ab80*/  ISETP.GE.AND P0, PT, R87, 0x41, PT ;  /* 0x000000415700780c */ /* 0x000fe20003f06270 */
[----:B-1--4-:R1:W4:Y:S01]  /*ab90*/  SHFL.IDX PT, R33, R11, 0x1, 0x1c1f ;  /* 0x003c1f000b217f89 */ /* 0x01232200000e0000 */
[----:B------:R-:W-:Y:S03]  /*aba0*/  BSSY B0, `(.L_x_560) ;  /* 0x0000017000007945 */ /* 0x000fe60003800000 */
[----:B--2---:R1:W2:Y:S08]  /*abb0*/  SHFL.IDX PT, R32, R31, 0x1, 0x1c1f ;  /* 0x003c1f001f207f89 */ /* 0x0042b000000e0000 */
[----:B-1----:R-:W-:Y:S05]  /*abc0*/  @!P0 BRA `(.L_x_561) ;  /* 0x0000000000508947 */ /* 0x002fea0003800000 */
[----:B------:R-:W-:-:S13]  /*abd0*/  ISETP.NE.AND P5, PT, R6, RZ, PT ;  /* 0x000000ff0600720c */ /* 0x000fda0003fa5270 */
[----:B------:R-:W1:Y:S01]  /*abe0*/  @P5 LDS.128 R12, [R36+0x2000] ;  /* 0x00200000240c5984 */ /* 0x000e620000000c00 */
[----:B--2---:R-:W-:-:S04]  /*abf0*/  @P5 LEA R34, P0, R16, R32, 0x1 ;  /* 0x0000002010225211 */ /* 0x004fc800078008ff */
[----:B----4-:R-:W-:Y:S02]  /*ac00*/  @P5 LEA.HI.X R35, R16, R33, R17, 0x1, P0 ;  /* 0x0000002110235211 */ /* 0x010fe400000f0c11 */
[----:B------:R-:W-:-:S13]  /*ac10*/  ISETP.NE.AND P0, PT, R20, RZ, PT ;  /* 0x000000ff1400720c */ /* 0x000fda0003f05270 */
[----:B0-----:R-:W-:Y:S01]  /*ac20*/  @P0 IMAD.SHL.U32 R11, R162, 0x8, RZ ;  /* 0x00000008a20b0824 */ /* 0x001fe200078e00ff */
[----:B-1----:R0:W-:Y:S01]  /*ac30*/  @P5 ST.E.128 desc[UR60][R34.64], R12 ;  /* 0x0000000c22005985 */ /* 0x0021e2000c101d3c */
[----:B------:R-:W-:-:S03]  /*ac40*/  ISETP.NE.AND P5, PT, R21, RZ, PT ;  /* 0x000000ff1500720c */ /* 0x000fc60003fa5270 */
[----:B------:R-:W1:Y:S01]  /*ac50*/  @P0 LDS.128 R12, [R37+0x2000] ;  /* 0x00200000250c0984 */ /* 0x000e620000000c00 */
[----:B0-----:R-:W-:-:S09]  /*ac60*/  @P0 IMAD.WIDE R34, R11, 0x2, R32 ;  /* 0x000000020b220825 */ /* 0x001fd200078e0220 */
[----:B------:R-:W-:Y:S01]  /*ac70*/  @P5 IMAD.SHL.U32 R11, R163, 0x8, RZ ;  /* 0x00000008a30b5824 */ /* 0x000fe200078e00ff */
[----:B-1----:R0:W-:Y:S01]  /*ac80*/  @P0 ST.E.128 desc[UR60][R34.64], R12 ;  /* 0x0000000c22000985 */ /* 0x0021e2000c101d3c */
[----:B------:R-:W-:-:S03]  /*ac90*/  ISETP.NE.AND P0, PT, R26, RZ, PT ;  /* 0x000000ff1a00720c */ /* 0x000fc60003f05270 */
[----:B------:R-:W1:Y:S01]  /*aca0*/  @P5 LDS.128 R12, [R36+0x5000] ;  /* 0x00500000240c5984 */ /* 0x000e620000000c00 */
[----:B0-----:R-:W-:-:S05]  /*acb0*/  @P5 IMAD.WIDE R34, R11, 0x2, R32 ;  /* 0x000000020b225825 */ /* 0x001fca00078e0220 */
[----:B-1----:R-:W-:Y:S04]  /*acc0*/  @P5 ST.E.128 desc[UR60][R34.64], R12 ;  /* 0x0000000c22005985 */ /* 0x002fe8000c101d3c */
[C---:B------:R-:W-:Y:S01]  /*acd0*/  @P0 LEA R32, P5, R19.reuse, R32, 0x1 ;  /* 0x0000002013200211 */ /* 0x040fe200078a08ff */
[----:B------:R-:W0:Y:S03]  /*ace0*/  @P0 LDS.128 R12, [R37+0x5000] ;  /* 0x00500000250c0984 */ /* 0x000e260000000c00 */
[----:B------:R-:W-:-:S05]  /*acf0*/  @P0 LEA.HI.X R33, R19, R33, R164, 0x1, P5 ;  /* 0x0000002113210211 */ /* 0x000fca00028f0ca4 */
[----:B0-----:R1:W-:Y:S04]  /*ad00*/  @P0 ST.E.128 desc[UR60][R32.64], R12 ;  /* 0x0000000c20000985 */ /* 0x0013e8000c101d3c */
.L_x_561:
[----:B------:R-:W-:Y:S05]  /*ad10*/  BSYNC B0 ;  /* 0x0000000000007941 */ /* 0x000fea0003800000 */
.L_x_560:
[----:B------:R-:W-:Y:S01]  /*ad20*/  @!PT LDS RZ, [RZ] ;  /* 0x00000000fffff984 */ /* 0x000fe20000000800 */
[----:B------:R-:W-:Y:S01]  /*ad30*/  @!PT LDS RZ, [RZ] ;  /* 0x00000000fffff984 */ /* 0x000fe20000000800 */
[----:B------:R-:W-:Y:S01]  /*ad40*/  @!PT LDS RZ, [RZ] ;  /* 0x00000000fffff984 */ /* 0x000fe20000000800 */
[----:B------:R-:W-:Y:S01]  /*ad50*/  @!PT LDS RZ, [RZ] ;  /* 0x00000000fffff984 */ /* 0x000fe20000000800 */
[----:B------:R5:W-:Y:S06]  /*ad60*/  MEMBAR.ALL.CTA ;  /* 0x0000000000007992 */ /* 0x000bec0000008000 */
[----:B-----5:R-:W5:Y:S01]  /*ad70*/  FENCE.VIEW.ASYNC.S ;  /* 0x00000000000073c6 */ /* 0x020f620000000000 */
[----:B---3--:R-:W-:Y:S01]  /*ad80*/  @!P4 VIADD R88, R88, 0x2a8c0 ;  /* 0x0002a8c05858c836 */ /* 0x008fe20000000000 */
[----:B-----5:R3:W-:Y:S01]  /*ad90*/  BAR.SYNC.DEFER_BLOCKING R148, 0x80 ;  /* 0x000200940000751d */ /* 0x0207e20000010000 */
[----:B------:R-:W-:Y:S01]  /*ada0*/  ISETP.NE.AND P5, PT, R127, RZ, PT ;  /* 0x000000ff7f00720c */ /* 0x000fe20003fa5270 */
[----:B------:R-:W-:-:S02]  /*adb0*/  VIADD R18, R18, 0x1 ;  /* 0x0000000112127836 */ /* 0x000fc40000000000 */
[----:B------:R-:W-:Y:S02]  /*adc0*/  @!P4 PRMT R88, RZ, 0x654, R88 ;  /* 0x00000654ff58c816 */ /* 0x000fe40000000058 */
[----:B------:R-:W-:Y:S02]  /*add0*/  PLOP3.LUT P0, PT, PT, PT, PT, 0x8, 0x0 ;  /* 0x000000000000781c */ /* 0x000fe40003f0e170 */
[----:B------:R3:W-:Y:S01]  /*ade0*/  @!P4 SYNCS.ARRIVE.TRANS64.RED.A1T0 RZ, [R88+URZ], RZ ;  /* 0x000000ff58ffc9a7 */ /* 0x0007e2000810043f */
[----:B------:R-:W-:-:S04]  /*adf0*/  ISETP.NE.AND P4, PT, R18, 0x2, PT ;  /* 0x000000021200780c */ /* 0x000fc80003f85270 */
[----:B0-----:R-:W-:Y:S02]  /*ae00*/  SEL R11, RZ, 0x1, P4 ;  /* 0x00000001ff0b7807 */ /* 0x001fe40002000000 */
[----:B------:R-:W-:Y:S02]  /*ae10*/  SEL R18, R18, RZ, P4 ;  /* 0x000000ff12127207 */ /* 0x000fe40002000000 */
[----:B------:R-:W-:Y:S01]  /*ae20*/  LOP3.LUT R166, R166, R11, RZ, 0x3c, !PT ;  /* 0x0000000ba6a67212 */ /* 0x000fe200078e3cff */
[----:B---3--:R-:W-:Y:S06]  /*ae30*/  @P5 BRA `(.L_x_562) ;  /* 0xffffff7400fc5947 */ /* 0x008fec000383ffff */
.L_x_452:
[----:B------:R-:W-:Y:S01]  /*ae40*/  BSSY B0, `(.L_x_563) ;  /* 0x000002a000007945 */ /* 0x000fe20003800000 */
[----:B------:R-:W-:Y:S02]  /*ae50*/  ISETP.GE.AND P2, PT, R147, 0x1, PT ;  /* 0x000000019300780c */ /* 0x000fe40003f46270 */
[----:B------:R-:W-:Y:S02]  /*ae60*/  CS2R R88, SRZ ;  /* 0x0000000000587805 */ /* 0x000fe4000001ff00 */
[----:B------:R-:W-:Y:S02]  /*ae70*/  PLOP3.LUT P1, PT, PT, PT, PT, 0x80, 0x0 ;  /* 0x000000000000781c */ /* 0x000fe40003f2f070 */
        /* <DEDUP_REMOVED lines=24> */
[----:B------:R-:W-:Y:S01]  /*b000*/  CS2R R40, SRZ ;  /* 0x0000000000287805 */ /* 0x000fe2000001ff00 */
[----:B------:R-:W-:Y:S01]  /*b010*/  IMAD.MOV.U32 R95, RZ, RZ, RZ ;  /* 0x000000ffff5f7224 */ /* 0x000fe200078e00ff */
[----:B------:R-:W-:Y:S01]  /*b020*/  CS2R R92, SRZ ;  /* 0x00000000005c7805 */ /* 0x000fe2000001ff00 */
[----:B------:R-:W-:Y:S01]  /*b030*/  IMAD.MOV.U32 R0, RZ, RZ, RZ ;  /* 0x000000ffff007224 */ /* 0x000fe200078e00ff */
[----:B------:R-:W-:Y:S01]  /*b040*/  CS2R R10, SRZ ;  /* 0x00000000000a7805 */ /* 0x000fe2000001ff00 */
[----:B------:R-:W-:Y:S01]  /*b050*/  IMAD.MOV.U32 R90, RZ, RZ, RZ ;  /* 0x000000ffff5a7224 */ /* 0x000fe200078e00ff */
[----:B------:R-:W-:Y:S01]  /*b060*/  MOV R99, RZ ;  /* 0x000000ff00637202 */ /* 0x000fe20000000f00 */
[----:B------:R-:W-:-:S02]  /*b070*/  IMAD.MOV.U32 R3, RZ, RZ, RZ ;  /* 0x000000ffff037224 */ /* 0x000fc400078e00ff */
[----:B------:R-:W-:Y:S02]  /*b080*/  IMAD.MOV.U32 R97, RZ, RZ, RZ ;  /* 0x000000ffff617224 */ /* 0x000fe400078e00ff */
[----:B------:R-:W-:Y:S02]  /*b090*/  IMAD.MOV.U32 R26, RZ, RZ, RZ ;  /* 0x000000ffff1a7224 */ /* 0x000fe400078e00ff */
[----:B-12---:R-:W-:Y:S01]  /*b0a0*/  IMAD.MOV.U32 R32, RZ, RZ, RZ ;  /* 0x000000ffff207224 */ /* 0x006fe200078e00ff */
[----:B------:R-:W-:Y:S06]  /*b0b0*/  @P0 BRA `(.L_x_564) ;  /* 0x0000000000080947 */ /* 0x000fec0003800000 */
[----:B------:R-:W0:Y:S02]  /*b0c0*/  FENCE.VIEW.ASYNC.G ;  /* 0x00000000000073c6 */ /* 0x000e240000000100 */
[----:B0-----:R-:W-:Y:S06]  /*b0d0*/  BAR.ARV 0xc, 0x180 ;  /* 0x0306000000007b1d */ /* 0x001fec0000002000 */
.L_x_564:
[----:B------:R-:W-:Y:S05]  /*b0e0*/  BSYNC B0 ;  /* 0x0000000000007941 */ /* 0x000fea0003800000 */
.L_x_563:
[----:B------:R-:W-:Y:S02]  /*b0f0*/  IMAD.MOV.U32 R91, RZ, RZ, RZ ;  /* 0x000000ffff5b7224 */ /* 0x000fe400078e00ff */
[----:B------:R-:W-:Y:S01]  /*b100*/  IMAD.MOV.U32 R24, RZ, RZ, RZ ;  /* 0x000000ffff187224 */ /* 0x000fe200078e00ff */
[----:B------:R-:W-:Y:S06]  /*b110*/  @!P2 BRA `(.L_x_565) ;  /* 0x000000ac0050a947 */ /* 0x000fec0003800000 */
[----:B------:R-:W2:Y:S04]  /*b120*/  LDL R4, [R1+0x34] ;  /* 0x0000340001047983 */ /* 0x000ea80000100800 */
[----:B------:R-:W0:Y:S02]  /*b130*/  SHFL.IDX PT, R0, R225, RZ, 0x1f ;  /* 0x00001fffe1007589 */ /* 0x000e2400000e0000 */
[----:B0-----:R-:W-:-:S04]  /*b140*/  LEA.HI R3, R0, R0, RZ, 0x1 ;  /* 0x0000000000037211 */ /* 0x001fc800078f08ff */
[----:B------:R-:W-:-:S05]  /*b150*/  LOP3.LUT R3, R3, 0x1e, RZ, 0xc0, !PT ;  /* 0x0000001e03037812 */ /* 0x000fca00078ec0ff */
[----:B------:R-:W-:Y:S01]  /*b160*/  IMAD.IADD R3, R0, 0x1, -R3 ;  /* 0x0000000100037824 */ /* 0x000fe200078e0a03 */
[----:B--2---:R-:W-:-:S13]  /*b170*/  R2UR UR4, R4 ;  /* 0x00000000040472ca */ /* 0x004fda00000e0000 */
[----:B------:R-:W-:Y:S02]  /*b180*/  ULOP3.LUT UP0, URZ, UR4, 0x1bf, URZ, 0xc0, !UPT ;  /* 0x000001bf043f7892 */ /* 0x000fe4000f80c03f */
[----:B------:R-:W-:-:S04]  /*b190*/  LEA R3, R3, UR4, 0xd ;  /* 0x0000000403037c11 */ /* 0x000fc8000f8e68ff */
[----:B------:R-:W-:Y:S02]  /*b1a0*/  SHF.R.U32.HI R3, RZ, 0x4, R3 ;  /* 0x00000004ff037819 */ /* 0x000fe40000011603 */
[----:B------:R-:W-:Y:S02]  /*b1b0*/  PLOP3.LUT P0, PT, PT, PT, UP0, 0x80, 0x0 ;  /* 0x000000000000781c */ /* 0x000fe40003f0f008 */
[----:B------:R-:W-:-:S11]  /*b1c0*/  LOP3.LUT R36, R3, 0x3fff, RZ, 0xc0, !PT ;  /* 0x00003fff03247812 */ /* 0x000fd600078ec0ff */
        /* <DEDUP_REMOVED lines=16> */
[----:B-1--45:R-:W-:Y:S05]  /*b2d0*/  CALL.ABS.NOINC R14 ;  /* 0x000000000e007343 */ /* 0x032fea0003c00000 */
.L_x_566:
[----:B------:R-:W-:Y:S02]  /*b2e0*/  ULDC UR4, c[0x0][0x3f4] ;  /* 0x0000fd0000047ab9 */ /* 0x000fe40000000800 */
[----:B------:R-:W-:-:S13]  /*b2f0*/  ISETP.LT.AND P0, PT, RZ, UR4, PT ;  /* 0x00000004ff007c0c */ /* 0x000fda000bf01270 */
[----:B------:R-:W-:Y:S05]  /*b300*/  @P0 BRA `(.L_x_567) ;  /* 0x00000000003c0947 */ /* 0x000fea0003800000 */
[----:B------:R-:W-:-:S04]  /*b310*/  LEA.HI R0, R189, R189, RZ, 0x1 ;  /* 0x000000bdbd007211 */ /* 0x000fc800078f08ff */
[----:B------:R-:W-:-:S05]  /*b320*/  LOP3.LUT R0, R0, 0xfffffffe, RZ, 0xc0, !PT ;  /* 0xfffffffe00007812 */ /* 0x000fca00078ec0ff */
[----:B------:R-:W-:-:S05]  /*b330*/  IMAD.IADD R0, R189, 0x1, -R0 ;  /* 0x00000001bd007824 */ /* 0x000fca00078e0a00 */
[----:B------:R-:W-:-:S04]  /*b340*/  SHF.L.U32 R3, R0, 0x1f, RZ ;  /* 0x0000001f00037819 */ /* 0x000fc800000006ff */
[----:B------:R0:W1:Y:S03]  /*b350*/  SYNCS.PHASECHK.TRANS64.TRYWAIT P0, [R2+URZ+0x2a800], R3 ;  /* 0x02a80003020075a7 */ /* 0x000066000800017f */
[----:B-1----:R-:W-:Y:S05]  /*b360*/  @!P0 NANOSLEEP.SYNCS 0x989680 ;  /* 0x009896800000895d */ /* 0x002fea0003900000 */
[----:B------:R-:W1:Y:S01]  /*b370*/  @!P0 SYNCS.PHASECHK.TRANS64 P0, [R2+URZ+0x2a800], R3 ;  /* 0x02a80003020085a7 */ /* 0x000e62000800007f */
[----:B------:R-:W-:Y:S04]  /*b380*/  BSSY B0, `(.L_x_568) ;  /* 0x0000006000007945 */ /* 0x000fe80003800000 */
[----:B-1----:R-:W-:Y:S05]  /*b390*/  @P0 BRA `(.L_x_569) ;  /* 0x0000000000100947 */ /* 0x002fea0003800000 */
.L_x_570:
[----:B-1----:R1:W2:Y:S02]  /*b3a0*/  SYNCS.PHASECHK.TRANS64.TRYWAIT P0, [R2+URZ+0x2a800], R3 ;  /* 0x02a80003020075a7 */ /* 0x0022a4000800017f */
[----:B--2---:R-:W-:Y:S05]  /*b3b0*/  @!P0 NANOSLEEP.SYNCS 0x989680 ;  /* 0x009896800000895d */ /* 0x004fea0003900000 */
[----:B------:R-:W2:Y:S02]  /*b3c0*/  @!P0 SYNCS.PHASECHK.TRANS64 P0, [R2+URZ+0x2a800], R3 ;  /* 0x02a80003020085a7 */ /* 0x000ea4000800007f */
[----:B--2---:R-:W-:Y:S05]  /*b3d0*/  @!P0 BRA `(.L_x_570) ;  /* 0xfffffffc00f08947 */ /* 0x004fea000383ffff */
.L_x_569:
[----:B------:R-:W-:Y:S05]  /*b3e0*/  BSYNC B0 ;  /* 0x0000000000007941 */ /* 0x000fea0003800000 */
.L_x_568:
[----:B------:R-:W-:Y:S05]  /*b3f0*/  BRA `(.L_x_571) ;  /* 0x00000058004c7947 */ /* 0x000fea0003800000 */
.L_x_567:
[----:B------:R-:W2:Y:S01]  /*b400*/  LDL R0, [R1+0x34] ;  /* 0x0000340001007983 */ /* 0x000ea20000100800 */
[----:B------:R-:W-:Y:S01]  /*b410*/  ULDC.64 UR4, c[0x0][0x3f8] ;  /* 0x0000fe0000047ab9 */ /* 0x000fe20000000a00 */
[----:B------:R-:W-:Y:S01]  /*b420*/  ULDC.64 UR6, c[0x0][0x408] ;  /* 0x0001020000067ab9 */ /* 0x000fe20000000a00 */
[----:B-----5:R-:W-:Y:S01]  /*b430*/  IMAD.WIDE.U32 R4, R145, UR4, RZ ;  /* 0x0000000491047c25 */ /* 0x020fe2000f8e00ff */
[----:B--2---:R-:W-:Y:S02]  /*b440*/  R2UR UR8, R0 ;  /* 0x00000000000872ca */ /* 0x004fe400000e0000 */
[----:B------:R-:W-:-:S05]  /*b450*/  SHF.R.S32.HI R0, RZ, 0x1f, R145 ;  /* 0x0000001fff007819 */ /* 0x000fca0000011491 */
[C---:B------:R-:W-:Y:S02]  /*b460*/  IMAD R6, R0.reuse, UR4, RZ ;  /* 0x0000000400067c24 */ /* 0x040fe4000f8e02ff */
[----:B------:R-:W-:Y:S02]  /*b470*/  IMAD R0, R0, UR6, RZ ;  /* 0x0000000600007c24 */ /* 0x000fe4000f8e02ff */
[C---:B------:R-:W-:Y:S01]  /*b480*/  IMAD R25, R145.reuse, UR5, R6 ;  /* 0x0000000591197c24 */ /* 0x040fe2000f8e0206 */
[----:B------:R-:W-:Y:S01]  /*b490*/  ULDC.64 UR4, c[0x0][0x3e8] ;  /* 0x0000fa0000047ab9 */ /* 0x000fe20000000a00 */
[----:B------:R-:W-:Y:S01]  /*b4a0*/  ULOP3.LUT UP0, URZ, UR8, 0x3ff, URZ, 0xc0, !UPT ;  /* 0x000003ff083f7892 */ /* 0x000fe2000f80c03f */
[C---:B------:R-:W-:Y:S01]  /*b4b0*/  IMAD R27, R145.reuse, UR7, R0 ;  /* 0x00000007911b7c24 */ /* 0x040fe2000f8e0200 */
[----:B------:R-:W-:Y:S01]  /*b4c0*/  LEA R24, P0, R4, UR4, 0x1 ;  /* 0x0000000404187c11 */ /* 0x000fe2000f8008ff */
[----:B------:R-:W-:Y:S01]  /*b4d0*/  IMAD.WIDE.U32 R6, R145, UR6, RZ ;  /* 0x0000000691067c25 */ /* 0x000fe2000f8e00ff */
[----:B------:R-:W-:-:S02]  /*b4e0*/  ULDC.64 UR6, c[0x0][0x400] ;  /* 0x0001000000067ab9 */ /* 0x000fc40000000a00 */
[----:B------:R-:W-:Y:S01]  /*b4f0*/  PLOP3.LUT P2, PT, PT, PT, UP0, 0x80, 0x0 ;  /* 0x000000000000781c */ /* 0x000fe20003f4f008 */
[----:B------:R-:W-:Y:S01]  /*b500*/  IMAD.IADD R25, R25, 0x1, R5 ;  /* 0x0000000119197824 */ /* 0x000fe200078e0205 */
[----:B------:R-:W-:Y:S01]  /*b510*/  LEA R26, P1, R6, UR6, 0x1 ;  /* 0x00000006061a7c11 */ /* 0x000fe2000f8208ff */
[----:B------:R-:W-:-:S03]  /*b520*/  IMAD.IADD R27, R27, 0x1, R7 ;  /* 0x000000011b1b7824 */ /* 0x000fc600078e0207 */
[----:B------:R-:W-:Y:S02]  /*b530*/  LEA.HI.X R25, R4, UR5, R25, 0x1, P0 ;  /* 0x0000000504197c11 */ /* 0x000fe400080f0c19 */
[----:B------:R-:W-:-:S05]  /*b540*/  LEA.HI.X R27, R6, UR7, R27, 0x1, P1 ;  /* 0x00000007061b7c11 */ /* 0x000fca00088f0c1b */
        /* <DEDUP_REMOVED lines=16> */
[----:B-1--4-:R-:W-:Y:S05]  /*b650*/  CALL.ABS.NOINC R14 ;  /* 0x000000000e007343 */ /* 0x012fea0003c00000 */
.L_x_572:
[----:B------:R-:W-:Y:S01]  /*b660*/  ULDC.U8 UR4, c[0x0][0x410] ;  /* 0x0001040000047ab9 */ /* 0x000fe20000000000 */
[----:B------:R-:W-:Y:S01]  /*b670*/  BSSY B0, `(.L_x_573) ;  /* 0x0000563000007945 */ /* 0x000fe20003800000 */
[----:B------:R-:W-:Y:S01]  /*b680*/  ISETP.NE.AND P0, PT, RZ, UR4, PT ;  /* 0x00000004ff007c0c */ /* 0x000fe2000bf05270 */
[----:B------:R-:W-:-:S12]  /*b690*/  IMAD R6, R29, 0x80, R165 ;  /* 0x000000801d067824 */ /* 0x000fd800078e02a5 */
[----:B------:R-:W-:Y:S05]  /*b6a0*/  @!P0 BRA `(.L_x_574) ;  /* 0x00000028009c8947 */ /* 0x000fea0003800000 */
[----:B------:R-:W-:-:S03]  /*b6b0*/  UMOV UR4, 0xffffffff ;  /* 0xffffffff00047882 */ /* 0x000fc60000000000 */
[----:B------:R-:W-:Y:S05]  /*b6c0*/  BRA.DIV UR4, `(.L_x_575) ;  /* 0x0000013a040c7947 */ /* 0x000fea000b800000 */
[----:B------:R0:W1:Y:S04]  /*b6d0*/  SHFL.IDX PT, R3, R25, RZ, 0x1c1f ;  /* 0x001c1fff19037589 */ /* 0x00006800000e0000 */
[----:B------:R0:W2:Y:S04]  /*b6e0*/  SHFL.IDX PT, R0, R24, RZ, 0x1c1f ;  /* 0x001c1fff18007589 */ /* 0x0000a800000e0000 */
[----:B------:R0:W3:Y:S04]  /*b6f0*/  SHFL.IDX PT, R5, R27, RZ, 0x1c1f ;  /* 0x001c1fff1b057589 */ /* 0x0000e800000e0000 */
[----:B------:R0:W0:Y:S02]  /*b700*/  SHFL.IDX PT, R14, R26, RZ, 0x1c1f ;  /* 0x001c1fff1a0e7589 */ /* 0x00002400000e0000 */
.L_x_819:
[----:B------:R-:W-:Y:S01]  /*b710*/  ULDC UR4, c[0x0][0x448] ;  /* 0x0001120000047ab9 */ /* 0x000fe20000000800 */
[----:B------:R-:W-:Y:S01]  /*b720*/  LOP3.LUT R4, R176, 0x18, R16, 0xf8, !PT ;  /* 0x00000018b0047812 */ /* 0x000fe200078ef810 */
[----:B------:R-:W-:Y:S01]  /*b730*/  IMAD R37, R146, UR4, RZ ;  /* 0x0000000492257c24 */ /* 0x000fe2000f8e02ff */
[----:B------:R-:W-:Y:S01]  /*b740*/  BSSY B1, `(.L_x_576) ;  /* 0x000004e000017945 */ /* 0x000fe20003800000 */
[----:B------:R-:W-:Y:S02]  /*b750*/  LOP3.LUT P0, RZ, R195, 0x4, RZ, 0xc0, !PT ;  /* 0x00000004c3ff7812 */ /* 0x000fe4000780c0ff */
[----:B------:R-:W-:Y:S02]  /*b760*/  CS2R R12, SRZ ;  /* 0x00000000000c7805 */ /* 0x000fe4000001ff00 */
[----:B------:R-:W-:Y:S02]  /*b770*/  LOP3.LUT R7, R4, R177, RZ, 0x3c, !PT ;  /* 0x000000b104077212 */ /* 0x000fe400078e3cff */
[----:B0-----:R-:W-:-:S02]  /*b780*/  CS2R R24, SRZ ;  /* 0x0000000000187805 */ /* 0x001fc4000001ff00 */
[----:B------:R-:W-:Y:S01]  /*b790*/  ISETP.GE.AND P1, PT, R6, R37, PT ;  /* 0x000000250600720c */ /* 0x000fe20003f26270 */
[----:B------:R-:W-:Y:S01]  /*b7a0*/  IMAD R37, R29, -0x80, R37 ;  /* 0xffffff801d257824 */ /* 0x000fe200078e0225 */
[----:B------:R-:W-:Y:S01]  /*b7b0*/  CS2R R20, SRZ ;  /* 0x0000000000147805 */ /* 0x000fe2000001ff00 */
[----:B------:R-:W-:Y:S01]  /*b7c0*/  IMAD.IADD R9, R178, 0x1, R7 ;  /* 0x00000001b2097824 */ /* 0x000fe200078e0207 */
[----:B------:R-:W-:Y:S02]  /*b7d0*/  CS2R R10, SRZ ;  /* 0x00000000000a7805 */ /* 0x000fe4000001ff00 */
[----:B------:R-:W-:Y:S02]  /*b7e0*/  CS2R R26, SRZ ;  /* 0x00000000001a7805 */ /* 0x000fe4000001ff00 */
[----:B------:R-:W-:Y:S01]  /*b7f0*/  CS2R R6, SRZ ;  /* 0x0000000000067805 */ /* 0x000fe2000001ff00 */
[----:B------:R-:W-:Y:S01]  /*b800*/  IMAD R9, R9, 0x2, R2 ;  /* 0x0000000209097824 */ /* 0x000fe200078e0202 */
[----:B------:R-:W-:-:S02]  /*b810*/  CS2R R40, SRZ ;  /* 0x0000000000287805 */ /* 0x000fc4000001ff00 */
[----:B------:R-:W-:Y:S02]  /*b820*/  CS2R R38, SRZ ;  /* 0x0000000000267805 */ /* 0x000fe4000001ff00 */
[----:B------:R-:W-:Y:S02]  /*b830*/  CS2R R34, SRZ ;  /* 0x0000000000227805 */ /* 0x000fe4000001ff00 */
[----:B----4-:R-:W-:Y:S02]  /*b840*/  CS2R R32, SRZ ;  /* 0x0000000000207805 */ /* 0x010fe4000001ff00 */
[----:B------:R-:W-:Y:S01]  /*b850*/  CS2R R30, SRZ ;  /* 0x00000000001e7805 */ /* 0x000fe2000001ff00 */
[C---:B------:R-:W-:Y:S01]  /*b860*/  VIADD R52, R9.reuse, 0xc400 ;  /* 0x0000c40009347836 */ /* 0x040fe20000000000 */
[----:B------:R-:W-:Y:S01]  /*b870*/  CS2R R28, SRZ ;  /* 0x00000000001c7805 */ /* 0x000fe2000001ff00 */
[----:B------:R-:W-:Y:S01]  /*b880*/  VIADD R8, R9, 0xc440 ;  /* 0x0000c44009087836 */ /* 0x000fe20000000000 */
[----:B------:R-:W-:Y:S06]  /*b890*/  @P1 BRA `(.L_x_577) ;  /* 0x0000000000e01947 */ /* 0x000fec0003800000 */
[----:B------:R-:W-:Y:S01]  /*b8a0*/  ULDC UR4, c[0x0][0x3f4] ;  /* 0x0000fd0000047ab9 */ /* 0x000fe20000000800 */
[----:B------:R-:W-:Y:S02]  /*b8b0*/  CS2R R40, SRZ ;  /* 0x0000000000287805 */ /* 0x000fe4000001ff00 */
[----:B------:R-:W-:Y:S02]  /*b8c0*/  ISETP.GE.AND P2, PT, R160, UR4, PT ;  /* 0x00000004a0007c0c */ /* 0x000fe4000bf46270 */
[----:B------:R-:W-:Y:S02]  /*b8d0*/  CS2R R6, SRZ ;  /* 0x0000000000067805 */ /* 0x000fe4000001ff00 */
[----:B------:R-:W-:Y:S02]  /*b8e0*/  ISETP.GE.AND P3, PT, R169, UR4, PT ;  /* 0x00000004a9007c0c */ /* 0x000fe4000bf66270 */
[----:B------:R-:W-:Y:S02]  /*b8f0*/  CS2R R38, SRZ ;  /* 0x0000000000267805 */ /* 0x000fe4000001ff00 */
[----:B------:R-:W-:-:S05]  /*b900*/  ISETP.GE.AND P4, PT, R168, UR4, PT ;  /* 0x00000004a8007c0c */ /* 0x000fca000bf86270 */
[----:B------:R-:W-:Y:S01]  /*b910*/  @!P2 MOV R4, R14 ;  /* 0x0000000e0004a202 */ /* 0x000fe20000000f00 */
[----:B--2---:R-:W-:-:S03]  /*b920*/  @!P2 IMAD.MOV.U32 R10, RZ, RZ, R0 ;  /* 0x000000ffff0aa224 */ /* 0x004fc600078e0000 */
[----:B------:R-:W-:Y:S01]  /*b930*/  @!P3 IADD3 R20, P1, R0, R199, RZ ;  /* 0x000000c70014b210 */ /* 0x000fe20007f3e0ff */
[----:B-1----:R-:W-:Y:S02]  /*b940*/  @!P2 IMAD.MOV.U32 R11, RZ, RZ, R3 ;  /* 0x000000ffff0ba224 */ /* 0x002fe400078e0003 */
[----:B---3--:R-:W-:-:S04]  /*b950*/  @!P2 IMAD.WIDE R12, R160, 0x2, R4 ;  /* 0x00000002a00ca825 */ /* 0x008fc800078e0204 */
[----:B------:R-:W-:Y:S01]  /*b960*/  @!P2 IMAD.WIDE R10, R160, 0x2, R10 ;  /* 0x00000002a00aa825 */ /* 0x000fe200078e020a */
[----:B------:R-:W5:Y:S01]  /*b970*/  @!P2 LD.E.64 R6, desc[UR60][R12.64] ;  /* 0x0000003c0c06a980 */ /* 0x000f62000c101b00 */
[----:B------:R-:W-:Y:S02]  /*b980*/  @!P4 IADD3 R28, P5, R0, R201, RZ ;  /* 0x000000c9001cc210 */ /* 0x000fe40007fbe0ff */
[----:B------:R-:W-:Y:S01]  /*b990*/  @!P3 IMAD.X R21, R3, 0x1, R198, P1 ;  /* 0x000000010315b824 */ /* 0x000fe200008e06c6 */
[----:B------:R0:W5:Y:S01]  /*b9a0*/  @!P2 LD.E.64 R40, desc[UR60][R10.64] ;  /* 0x0000003c0a28a980 */ /* 0x000162000c101b00 */
[----:B------:R-:W-:Y:S02]  /*b9b0*/  ISETP.GE.AND P2, PT, R171, UR4, PT ;  /* 0x00000004ab007c0c */ /* 0x000fe4000bf46270 */
[C---:B------:R-:W-:Y:S02]  /*b9c0*/  @!P3 IADD3 R24, P1, R14.reuse, R199, RZ ;  /* 0x000000c70e18b210 */ /* 0x040fe40007f3e0ff */
[----:B------:R-:W-:-:S02]  /*b9d0*/  @!P4 IADD3 R42, P6, R14, R201, RZ ;  /* 0x000000c90e2ac210 */ /* 0x000fc40007fde0ff */
[----:B------:R-:W-:Y:S02]  /*b9e0*/  CS2R R26, SRZ ;  /* 0x00000000001a7805 */ /* 0x000fe4000001ff00 */
[----:B------:R-:W-:Y:S01]  /*b9f0*/  CS2R R34, SRZ ;  /* 0x0000000000227805 */ /* 0x000fe2000001ff00 */
[----:B------:R-:W-:Y:S01]  /*ba00*/  @!P3 IMAD.X R25, R5, 0x1, R198, P1 ;  /* 0x000000010519b824 */ /* 0x000fe200008e06c6 */
[----:B------:R1:W5:Y:S01]  /*ba10*/  @!P3 LD.E.64 R38, desc[UR60][R20.64] ;  /* 0x0000003c1426b980 */ /* 0x000362000c101b00 */
[----:B0-----:R-:W-:Y:S01]  /*ba20*/  CS2R R10, SRZ ;  /* 0x00000000000a7805 */ /* 0x001fe2000001ff00 */
[--C-:B------:R-:W-:Y:S02]  /*ba30*/  @!P4 IMAD.X R29, R3, 0x1, R200.reuse, P5 ;  /* 0x00000001031dc824 */ /* 0x100fe400028e06c8 */
[----:B------:R-:W-:Y:S01]  /*ba40*/  @!P4 IMAD.X R43, R5, 0x1, R200, P6 ;  /* 0x00000001052bc824 */ /* 0x000fe200030e06c8 */
[----:B------:R-:W-:Y:S01]  /*ba50*/  ISETP.GE.AND P1, PT, R170, UR4, PT ;  /* 0x00000004aa007c0c */ /* 0x000fe2000bf26270 */
[----:B------:R-:W5:Y:S01]  /*ba60*/  @!P3 LD.E.64 R26, desc[UR60][R24.64] ;  /* 0x0000003c181ab980 */ /* 0x000f62000c101b00 */
[----:B------:R-:W-:-:S02]  /*ba70*/  ISETP.GE.AND P3, PT, R172, UR4, PT ;  /* 0x00000004ac007c0c */ /* 0x000fc4000bf66270 */
[-C--:B------:R-:W-:Y:S01]  /*ba80*/  @!P2 IADD3 R46, P5, R14, R203.reuse, RZ ;  /* 0x000000cb0e2ea210 */ /* 0x080fe20007fbe0ff */
[----:B------:R-:W5:Y:S04]  /*ba90*/  @!P4 LD.E.64 R34, desc[UR60][R28.64] ;  /* 0x0000003c1c22c980 */ /* 0x000f68000c101b00 */
[----:B------:R0:W5:Y:S01]  /*baa0*/  @!P4 LD.E.64 R10, desc[UR60][R42.64] ;  /* 0x0000003c2a0ac980 */ /* 0x000162000c101b00 */
[----:B------:R-:W-:Y:S02]  /*bab0*/  @!P2 IADD3 R44, P4, R0, R203, RZ ;  /* 0x000000cb002ca210 */ /* 0x000fe40007f9e0ff */
[----:B------:R-:W-:Y:S02]  /*bac0*/  CS2R R32, SRZ ;  /* 0x0000000000207805 */ /* 0x000fe4000001ff00 */
[----:B-1----:R-:W-:Y:S01]  /*bad0*/  CS2R R20, SRZ ;  /* 0x0000000000147805 */ /* 0x002fe2000001ff00 */
[----:B------:R-:W-:-:S02]  /*bae0*/  @!P2 IMAD.X R47, R5, 0x1, R202, P5 ;  /* 0x00000001052fa824 */ /* 0x000fc400028e06ca */
[----:B------:R-:W-:Y:S01]  /*baf0*/  @!P2 IMAD.X R45, R3, 0x1, R202, P4 ;  /* 0x00000001032da824 */ /* 0x000fe200020e06ca */
[C---:B------:R-:W-:Y:S02]  /*bb00*/  @!P1 IADD3 R48, P6, R0.reuse, R215, RZ ;  /* 0x000000d700309210 */ /* 0x040fe40007fde0ff */
[----:B------:R4:W5:Y:S01]  /*bb10*/  @!P2 LD.E.64 R20, desc[UR60][R46.64] ;  /* 0x0000003c2e14a980 */ /* 0x000962000c101b00 */
[----:B------:R-:W-:-:S03]  /*bb20*/  @!P3 IADD3 R50, P4, R0, R217, RZ ;  /* 0x000000d90032b210 */ /* 0x000fc60007f9e0ff */
[----:B------:R4:W5:Y:S01]  /*bb30*/  @!P2 LD.E.64 R32, desc[UR60][R44.64] ;  /* 0x0000003c2c20a980 */ /* 0x000962000c101b00 */
[C---:B0-----:R-:W-:Y:S02]  /*bb40*/  @!P1 IADD3 R42, P2, R14.reuse, R215, RZ ;  /* 0x000000d70e2a9210 */ /* 0x041fe40007f5e0ff */
[----:B------:R-:W-:Y:S02]  /*bb50*/  @!P3 IADD3 R14, P5, R14, R217, RZ ;  /* 0x000000d90e0eb210 */ /* 0x000fe40007fbe0ff */
[----:B------:R-:W-:Y:S02]  /*bb60*/  CS2R R30, SRZ ;  /* 0x00000000001e7805 */ /* 0x000fe4000001ff00 */
[----:B------:R-:W-:Y:S02]  /*bb70*/  CS2R R24, SRZ ;  /* 0x0000000000187805 */ /* 0x000fe4000001ff00 */
[----:B------:R-:W-:Y:S02]  /*bb80*/  CS2R R28, SRZ ;  /* 0x00000000001c7805 */ /* 0x000fe4000001ff00 */
[----:B------:R-:W-:Y:S01]  /*bb90*/  CS2R R12, SRZ ;  /* 0x00000000000c7805 */ /* 0x000fe2000001ff00 */
[----:B------:R-:W-:-:S02]  /*bba0*/  @!P1 IMAD.X R49, R3, 0x1, R214, P6 ;  /* 0x0000000103319824 */ /* 0x000fc400030e06d6 */
[----:B------:R-:W-:Y:S02]  /*bbb0*/  @!P1 IMAD.X R43, R5, 0x1, R214, P2 ;  /* 0x00000001052b9824 */ /* 0x000fe400010e06d6 */
[--C-:B------:R-:W-:Y:S01]  /*bbc0*/  @!P3 IMAD.X R51, R3, 0x1, R216.reuse, P4 ;  /* 0x000000010333b824 */ /* 0x100fe200020e06d8 */
[----:B------:R4:W5:Y:S01]  /*bbd0*/  @!P1 LD.E.64 R30, desc[UR60][R48.64] ;  /* 0x0000003c301e9980 */ /* 0x000962000c101b00 */
[----:B------:R-:W-:-:S03]  /*bbe0*/  @!P3 IMAD.X R15, R5, 0x1, R216, P5 ;  /* 0x00000001050fb824 */ /* 0x000fc600028e06d8 */
[----:B------:R4:W5:Y:S04]  /*bbf0*/  @!P1 LD.E.64 R24, desc[UR60][R42.64] ;  /* 0x0000003c2a189980 */ /* 0x000968000c101b00 */
[----:B------:R4:W5:Y:S04]  /*bc00*/  @!P3 LD.E.64 R28, desc[UR60][R50.64] ;  /* 0x0000003c321cb980 */ /* 0x000968000c101b00 */
[----:B------:R4:W5:Y:S02]  /*bc10*/  @!P3 LD.E.64 R12, desc[UR60][R14.64] ;  /* 0x0000003c0e0cb980 */ /* 0x000964000c101b00 */
.L_x_577:
[----:B------:R-:W-:Y:S05]  /*bc20*/  BSYNC B1 ;  /* 0x0000000000017941 */ /* 0x000fea0003800000 */
.L_x_576:
[C---:B------:R-:W-:Y:S01]  /*bc30*/  LEA.HI R4, R189.reuse, R189, RZ, 0x1 ;  /* 0x000000bdbd047211 */ /* 0x040fe200078f08ff */
[----:B----45:R-:W-:Y:S01]  /*bc40*/  IMAD.MOV.U32 R42, RZ, RZ, R39 ;  /* 0x000000ffff2a7224 */ /* 0x030fe200078e0027 */
[----:B------:R-:W-:Y:S01]  /*bc50*/  @P0 IADD3 R8, R52, -0x40, RZ ;  /* 0xffffffc034080810 */ /* 0x000fe20007ffe0ff */
[----:B-1----:R-:W-:Y:S01]  /*bc60*/  IMAD.MOV.U32 R3, RZ, RZ, R41 ;  /* 0x000000ffff037224 */ /* 0x002fe200078e0029 */
[----:B------:R-:W-:Y:S01]  /*bc70*/  LOP3.LUT R4, R4, 0xfffffffe, RZ, 0xc0, !PT ;  /* 0xfffffffe04047812 */ /* 0x000fe200078ec0ff */
[----:B------:R-:W-:Y:S01]  /*bc80*/  IMAD.MOV.U32 R44, RZ, RZ, R32 ;  /* 0x000000ffff2c7224 */ /* 0x000fe200078e0020 */
[--C-:B------:R-:W-:Y:S01]  /*bc90*/  SHF.R.U64 R68, R38, 0x10, R39.reuse ;  /* 0x0000001026447819 */ /* 0x100fe20000001227 */
[----:B--2---:R-:W-:Y:S01]  /*bca0*/  IMAD.MOV.U32 R0, RZ, RZ, R40 ;  /* 0x000000ffff007224 */ /* 0x004fe200078e0028 */
[----:B------:R-:W-:Y:S01]  /*bcb0*/  SHF.R.U32.HI R71, RZ, 0x10, R39 ;  /* 0x00000010ff477819 */ /* 0x000fe20000011627 */
[----:B------:R-:W-:Y:S01]  /*bcc0*/  IMAD.IADD R4, R189, 0x1, -R4 ;  /* 0x00000001bd047824 */ /* 0x000fe200078e0a04 */
[----:B------:R-:W-:Y:S01]  /*bcd0*/  SHF.R.U64 R66, R34, 0x10, R35 ;  /* 0x0000001022427819 */ /* 0x000fe20000001223 */
[----:B------:R-:W-:Y:S01]  /*bce0*/  IMAD.MOV.U32 R39, RZ, RZ, R34 ;  /* 0x000000ffff277224 */ /* 0x000fe200078e0022 */
[----:B------:R-:W-:Y:S01]  /*bcf0*/  SHF.R.U64 R73, R40, 0x10, R41 ;  /* 0x0000001028497819 */ /* 0x000fe20000001229 */
[----:B------:R-:W-:Y:S01]  /*bd00*/  IMAD.MOV.U32 R45, RZ, RZ, R33 ;  /* 0x000000ffff2d7224 */ /* 0x000fe200078e0021 */
[----:B---3--:R-:W-:Y:S01]  /*bd10*/  SHF.L.U32 R5, R4, 0x1f, RZ ;  /* 0x0000001f04057819 */ /* 0x008fe200000006ff */
[----:B------:R-:W-:Y:S01]  /*bd20*/  IMAD.MOV.U32 R49, RZ, RZ, R29 ;  /* 0x000000ffff317224 */ /* 0x000fe200078e001d */
[----:B------:R-:W-:Y:S01]  /*bd30*/  SHF.R.U32.HI R70, RZ, 0x10, R41 ;  /* 0x00000010ff467819 */ /* 0x000fe20000011629 */
[----:B------:R-:W-:Y:S01]  /*bd40*/  IMAD.MOV.U32 R41, RZ, RZ, R38 ;  /* 0x000000ffff297224 */ /* 0x000fe200078e0026 */
[----:B------:R-:W0:Y:S01]  /*bd50*/  SYNCS.PHASECHK.TRANS64.TRYWAIT P0, [R2+URZ+0x2a800], R5 ;  /* 0x02a80005020075a7 */ /* 0x000e22000800017f */
[--C-:B------:R-:W-:Y:S01]  /*bd60*/  SHF.R.U64 R69, R32, 0x10, R33.reuse ;  /* 0x0000001020457819 */ /* 0x100fe20000001221 */
[----:B------:R-:W-:Y:S01]  /*bd70*/  IMAD.MOV.U32 R38, RZ, RZ, R6 ;  /* 0x000000ffff267224 */ /* 0x000fe200078e0006 */
[----:B------:R-:W-:Y:S01]  /*bd80*/  SHF.R.U32.HI R62, RZ, 0x10, R33 ;  /* 0x00000010ff3e7819 */ /* 0x000fe20000011621 */
[----:B------:R-:W-:Y:S01]  /*bd90*/  IMAD.MOV.U32 R32, RZ, RZ, R26 ;  /* 0x000000ffff207224 */ /* 0x000fe200078e001a */
[----:B------:R-:W-:Y:S01]  /*bda0*/  MOV R48, R28 ;  /* 0x0000001c00307202 */ /* 0x000fe20000000f00 */
[----:B------:R-:W-:Y:S01]  /*bdb0*/  IMAD.MOV.U32 R43, RZ, RZ, R35 ;  /* 0x000000ffff2b7224 */ /* 0x000fe200078e0023 */
[--C-:B------:R-:W-:Y:S01]  /*bdc0*/  SHF.R.U64 R65, R28, 0x10, R29.reuse ;  /* 0x000000101c417819 */ /* 0x100fe2000000121d */
[----:B------:R-:W-:Y:S01]  /*bdd0*/  IMAD.MOV.U32 R46, RZ, RZ, R30 ;  /* 0x000000ffff2e7224 */ /* 0x000fe200078e001e */
[----:B------:R-:W-:Y:S01]  /*bde0*/  SHF.R.U32.HI R58, RZ, 0x10, R29 ;  /* 0x00000010ff3a7819 */ /* 0x000fe2000001161d */
[----:B------:R-:W-:Y:S01]  /*bdf0*/  IMAD.MOV.U32 R47, RZ, RZ, R31 ;  /* 0x000000ffff2f7224 */ /* 0x000fe200078e001f */
[--C-:B------:R-:W-:Y:S01]  /*be00*/  SHF.R.U64 R63, R6, 0x10, R7.reuse ;  /* 0x00000010063f7819 */ /* 0x100fe20000001207 */
[----:B------:R-:W-:Y:S01]  /*be10*/  IMAD.MOV.U32 R40, RZ, RZ, R7 ;  /* 0x000000ffff287224 */ /* 0x000fe200078e0007 */
[--C-:B------:R-:W-:Y:S01]  /*be20*/  SHF.R.U64 R59, R26, 0x10, R27.reuse ;  /* 0x000000101a3b7819 */ /* 0x100fe2000000121b */
[----:B------:R-:W-:Y:S01]  /*be30*/  IMAD.MOV.U32 R33, RZ, RZ, R27 ;  /* 0x000000ffff217224 */ /* 0x000fe200078e001b */
[----:B------:R-:W-:Y:S01]  /*be40*/  PRMT R26, R39, 0x5410, R66 ;  /* 0x00005410271a7816 */ /* 0x000fe20000000042 */
[----:B------:R-:W-:Y:S01]  /*be50*/  IMAD.MOV.U32 R28, RZ, RZ, R10 ;  /* 0x000000ffff1c7224 */ /* 0x000fe200078e000a */
[----:B------:R-:W-:Y:S01]  /*be60*/  SHF.R.U32.HI R64, RZ, 0x10, R35 ;  /* 0x00000010ff407819 */ /* 0x000fe20000011623 */
[----:B------:R-:W-:Y:S01]  /*be70*/  IMAD.MOV.U32 R29, RZ, RZ, R11 ;  /* 0x000000ffff1d7224 */ /* 0x000fe200078e000b */
[--C-:B------:R-:W-:Y:S01]  /*be80*/  SHF.R.U64 R67, R30, 0x10, R31.reuse ;  /* 0x000000101e437819 */ /* 0x100fe2000000121f */
[----:B------:R-:W-:Y:S01]  /*be90*/  IMAD.MOV.U32 R4, RZ, RZ, R20 ;  /* 0x000000ffff047224 */ /* 0x000fe200078e0014 */
[----:B------:R-:W-:Y:S01]  /*bea0*/  SHF.R.U32.HI R60, RZ, 0x10, R31 ;  /* 0x00000010ff3c7819 */ /* 0x000fe2000001161f */
[----:B------:R-:W-:Y:S01]  /*beb0*/  IMAD.MOV.U32 R6, RZ, RZ, R21 ;  /* 0x000000ffff067224 */ /* 0x000fe200078e0015 */
[----:B------:R-:W-:Y:S01]  /*bec0*/  SHF.R.U32.HI R61, RZ, 0x10, R7 ;  /* 0x00000010ff3d7819 */ /* 0x000fe20000011607 */
[----:B------:R-:W-:Y:S01]  /*bed0*/  BSSY B1, `(.L_x_578) ;  /* 0x0000024000017945 */ /* 0x000fe20003800000 */
[----:B------:R-:W-:Y:S01]  /*bee0*/  SHF.R.U32.HI R56, RZ, 0x10, R27 ;  /* 0x00000010ff387819 */ /* 0x000fe2000001161b */
[----:B------:R-:W-:Y:S01]  /*bef0*/  IMAD.MOV.U32 R15, RZ, RZ, R25 ;  /* 0x000000ffff0f7224 */ /* 0x000fe200078e0019 */
[--C-:B------:R-:W-:Y:S01]  /*bf00*/  SHF.R.U64 R57, R10, 0x10, R11.reuse ;  /* 0x000000100a397819 */ /* 0x100fe2000000120b */
[----:B------:R-:W-:Y:S01]  /*bf10*/  IMAD.MOV.U32 R10, RZ, RZ, R12 ;  /* 0x000000ffff0a7224 */ /* 0x000fe200078e000c */
[----:B------:R-:W-:Y:S01]  /*bf20*/  SHF.R.U32.HI R54, RZ, 0x10, R11 ;  /* 0x00000010ff367819 */ /* 0x000fe2000001160b */
[----:B------:R-:W-:Y:S01]  /*bf30*/  IMAD.MOV.U32 R11, RZ, RZ, R13 ;  /* 0x000000ffff0b7224 */ /* 0x000fe200078e000d */
[----:B------:R-:W-:-:S02]  /*bf40*/  SHF.R.U64 R55, R20, 0x10, R21 ;  /* 0x0000001014377819 */ /* 0x000fc40000001215 */
[----:B------:R-:W-:Y:S02]  /*bf50*/  SHF.R.U32.HI R53, RZ, 0x10, R21 ;  /* 0x00000010ff357819 */ /* 0x000fe40000011615 */
[----:B------:R-:W-:Y:S02]  /*bf60*/  VIMNMX R39, R37, 0x80, PT ;  /* 0x0000008025277848 */ /* 0x000fe40003fe0100 */
[----:B------:R-:W-:Y:S02]  /*bf70*/  MOV R14, R24 ;  /* 0x00000018000e7202 */ /* 0x000fe40000000f00 */
[--C-:B------:R-:W-:Y:S02]  /*bf80*/  SHF.R.U64 R51, R24, 0x10, R25.reuse ;  /* 0x0000001018337819 */ /* 0x100fe40000001219 */
[----:B------:R-:W-:Y:S02]  /*bf90*/  SHF.R.U32.HI R52, RZ, 0x10, R25 ;  /* 0x00000010ff347819 */ /* 0x000fe40000011619 */
[----:B------:R-:W-:-:S02]  /*bfa0*/  SHF.R.U64 R7, R12, 0x10, R13 ;  /* 0x000000100c077819 */ /* 0x000fc4000000120d */
[----:B------:R-:W-:Y:S02]  /*bfb0*/  SHF.R.U32.HI R50, RZ, 0x10, R13 ;  /* 0x00000010ff327819 */ /* 0x000fe4000001160d */
[----:B------:R-:W-:Y:S02]  /*bfc0*/  PRMT R34, R0, 0x5410, R73 ;  /* 0x0000541000227816 */ /* 0x000fe40000000049 */
[----:B------:R-:W-:Y:S02]  /*bfd0*/  PRMT R35, R3, 0x5410, R70 ;  /* 0x0000541003237816 */ /* 0x000fe40000000046 */
[----:B------:R-:W-:Y:S02]  /*bfe0*/  PRMT R37, R38, 0x5410, R63 ;  /* 0x0000541026257816 */ /* 0x000fe4000000003f */
[----:B------:R-:W-:Y:S02]  /*bff0*/  PRMT R30, R41, 0x5410, R68 ;  /* 0x00005410291e7816 */ /* 0x000fe40000000044 */
[----:B------:R-:W-:-:S02]  /*c000*/  PRMT R31, R42, 0x5410, R71 ;  /* 0x000054102a1f7816 */ /* 0x000fc40000000047 */
[----:B------:R-:W-:Y:S02]  /*c010*/  PRMT R27, R43, 0x5410, R64 ;  /* 0x000054102b1b7816 */ /* 0x000fe40000000040 */
[----:B------:R-:W-:Y:S02]  /*c020*/  PRMT R20, R44, 0x5410, R69 ;  /* 0x000054102c147816 */ /* 0x000fe40000000045 */
[----:B------:R-:W-:Y:S02]  /*c030*/  PRMT R21, R45, 0x5410, R62 ;  /* 0x000054102d157816 */ /* 0x000fe4000000003e */
[----:B------:R-:W-:Y:S02]  /*c040*/  PRMT R12, R46, 0x5410, R67 ;  /* 0x000054102e0c7816 */ /* 0x000fe40000000043 */
[----:B------:R-:W-:Y:S02]  /*c050*/  PRMT R13, R47, 0x5410, R60 ;  /* 0x000054102f0d7816 */ /* 0x000fe4000000003c */
[----:B------:R-:W-:-:S02]  /*c060*/  PRMT R0, R48, 0x5410, R65 ;  /* 0x0000541030007816 */ /* 0x000fc40000000041 */
[----:B------:R-:W-:Y:S02]  /*c070*/  PRMT R3, R49, 0x5410, R58 ;  /* 0x0000541031037816 */ /* 0x000fe4000000003a */
[----:B------:R-:W-:Y:S02]  /*c080*/  ISETP.GE.AND P1, PT, R165, R39, PT ;  /* 0x00000027a500720c */ /* 0x000fe40003f26270 */
[----:B------:R-:W-:Y:S02]  /*c090*/  PRMT R38, R40, 0x5410, R61 ;  /* 0x0000541028267816 */ /* 0x000fe4000000003d */
[----:B------:R-:W-:Y:S02]  /*c0a0*/  PRMT R32, R32, 0x5410, R59 ;  /* 0x0000541020207816 */ /* 0x000fe4000000003b */
[----:B------:R-:W-:Y:S02]  /*c0b0*/  PRMT R33, R33, 0x5410, R56 ;  /* 0x0000541021217816 */ /* 0x000fe40000000038 */
[----:B------:R-:W-:-:S02]  /*c0c0*/  PRMT R28, R28, 0x5410, R57 ;  /* 0x000054101c1c7816 */ /* 0x000fc40000000039 */
[----:B------:R-:W-:Y:S02]  /*c0d0*/  PRMT R29, R29, 0x5410, R54 ;  /* 0x000054101d1d7816 */ /* 0x000fe40000000036 */
[----:B------:R-:W-:Y:S02]  /*c0e0*/  PRMT R24, R4, 0x5410, R55 ;  /* 0x0000541004187816 */ /* 0x000fe40000000037 */
[----:B------:R-:W-:Y:S01]  /*c0f0*/  PRMT R25, R6, 0x5410, R53 ;  /* 0x0000541006197816 */ /* 0x000fe20000000035 */
[----:B0-----:R-:W-:Y:S06]  /*c100*/  @!P0 BRA `(.L_x_579) ;  /* 0x0000012c00ec8947 */ /* 0x001fec0003800000 */
.L_x_820:
[----:B------:R-:W-:Y:S05]  /*c110*/  BSYNC B1 ;  /* 0x0000000000017941 */ /* 0x000fea0003800000 */
.L_x_578:
[----:B------:R-:W-:Y:S01]  /*c120*/  BSSY B1, `(.L_x_580) ;  /* 0x0000101000017945 */ /* 0x000fe20003800000 */
[----:B------:R-:W-:Y:S02]  /*c130*/  PRMT R14, R14, 0x5410, R51 ;  /* 0x000054100e0e7816 */ /* 0x000fe40000000033 */
[----:B------:R-:W-:Y:S02]  /*c140*/  PRMT R15, R15, 0x5410, R52 ;  /* 0x000054100f0f7816 */ /* 0x000fe40000000034 */
[----:B------:R-:W-:Y:S02]  /*c150*/  PRMT R10, R10, 0x5410, R7 ;  /* 0x000054100a0a7816 */ /* 0x000fe40000000007 */
[----:B------:R-:W-:Y:S01]  /*c160*/  PRMT R11, R11, 0x5410, R50 ;  /* 0x000054100b0b7816 */ /* 0x000fe20000000032 */
[----:B------:R-:W-:Y:S06]  /*c170*/  @P1 BRA `(.L_x_581) ;  /* 0x0000000c00ec1947 */ /* 0x000fec0003800000 */
[----:B0-----:R-:W0:Y:S01]  /*c180*/  LDC R5, c[0x0][0x3f4] ;  /* 0x0000fd00ff057b82 */ /* 0x001e220000000800 */
[----:B------:R-:W-:Y:S01]  /*c190*/  BSSY B2, `(.L_x_582) ;  /* 0x000002e000027945 */ /* 0x000fe20003800000 */
[-C--:B0-----:R-:W-:Y:S02]  /*c1a0*/  ISETP.GE.AND P0, PT, R160, R5.reuse, PT ;  /* 0x00000005a000720c */ /* 0x081fe40003f06270 */
[-C--:B------:R-:W-:Y:S02]  /*c1b0*/  ISETP.GE.AND P1, PT, R169, R5.reuse, PT ;  /* 0x00000005a900720c */ /* 0x080fe40003f26270 */
[-C--:B------:R-:W-:Y:S02]  /*c1c0*/  ISETP.GE.AND P2, PT, R168, R5.reuse, PT ;  /* 0x00000005a800720c */ /* 0x080fe40003f46270 */
[-C--:B------:R-:W-:Y:S02]  /*c1d0*/  ISETP.GE.AND P3, PT, R171, R5.reuse, PT ;  /* 0x00000005ab00720c */ /* 0x080fe40003f66270 */
[----:B------:R-:W-:-:S02]  /*c1e0*/  ISETP.GE.AND P4, PT, R170, R5, PT ;  /* 0x00000005aa00720c */ /* 0x000fc40003f86270 */
[----:B------:R-:W-:-:S03]  /*c1f0*/  ISETP.GE.AND P5, PT, R172, R5, PT ;  /* 0x00000005ac00720c */ /* 0x000fc60003fa6270 */
[----:B------:R-:W-:Y:S10]  /*c200*/  @P0 BRA `(.L_x_583) ;  /* 0x0000000000980947 */ /* 0x000ff40003800000 */
[----:B------:R-:W0:Y:S01]  /*c210*/  LDS.128 R4, [R9+0xc400] ;  /* 0x00c4000009047984 */ /* 0x000e220000000c00 */
[C---:B------:R-:W-:Y:S01]  /*c220*/  IMAD.U32 R47, R37.reuse, 0x10000, RZ ;  /* 0x00010000252f7824 */ /* 0x040fe200078e00ff */
[C---:B------:R-:W-:Y:S01]  /*c230*/  LOP3.LUT R44, R34.reuse, 0xffff0000, RZ, 0xc0, !PT ;  /* 0xffff0000222c7812 */ /* 0x040fe200078ec0ff */
[----:B------:R-:W-:Y:S01]  /*c240*/  IMAD.U32 R45, R34, 0x10000, RZ ;  /* 0x00010000222d7824 */ /* 0x000fe200078e00ff */
[----:B------:R-:W-:Y:S01]  /*c250*/  LOP3.LUT R46, R37, 0xffff0000, RZ, 0xc0, !PT ;  /* 0xffff0000252e7812 */ /* 0x000fe200078ec0ff */
[C---:B0-----:R-:W-:Y:S01]  /*c260*/  IMAD.U32 R40, R4.reuse, 0x10000, RZ ;  /* 0x0001000004287824 */ /* 0x041fe200078e00ff */
[----:B------:R-:W-:Y:S01]  /*c270*/  LOP3.LUT R4, R4, 0xffff0000, RZ, 0xc0, !PT ;  /* 0xffff000004047812 */ /* 0x000fe200078ec0ff */
[C---:B------:R-:W-:Y:S01]  /*c280*/  IMAD.U32 R41, R5.reuse, 0x10000, RZ ;  /* 0x0001000005297824 */ /* 0x040fe200078e00ff */
[----:B------:R-:W-:Y:S01]  /*c290*/  LOP3.LUT R5, R5, 0xffff0000, RZ, 0xc0, !PT ;  /* 0xffff000005057812 */ /* 0x000fe200078ec0ff */
[C---:B------:R-:W-:Y:S01]  /*c2a0*/  IMAD.U32 R42, R6.reuse, 0x10000, RZ ;  /* 0x00010000062a7824 */ /* 0x040fe200078e00ff */
[----:B------:R-:W-:Y:S01]  /*c2b0*/  LOP3.LUT R6, R6, 0xffff0000, RZ, 0xc0, !PT ;  /* 0xffff000006067812 */ /* 0x000fe200078ec0ff */
[C---:B------:R-:W-:Y:S01]  /*c2c0*/  FMUL.FTZ R49, R4.reuse, R47 ;  /* 0x0000002f04317220 */ /* 0x040fe20000410000 */
[----:B------:R-:W-:Y:S01]  /*c2d0*/  FMUL.FTZ R4, R4, R45 ;  /* 0x0000002d04047220 */ /* 0x000fe20000410000 */
[----:B------:R-:W-:-:S02]  /*c2e0*/  IMAD.U32 R43, R7, 0x10000, RZ ;  /* 0x00010000072b7824 */ /* 0x000fc400078e00ff */
[C---:B------:R-:W-:Y:S01]  /*c2f0*/  FMUL.FTZ R50, R5.reuse, R46 ;  /* 0x0000002e05327220 */ /* 0x040fe20000410000 */
[C---:B------:R-:W-:Y:S01]  /*c300*/  FFMA.FTZ R49, R40.reuse, R45, -R49 ;  /* 0x0000002d28317223 */ /* 0x040fe20000010831 */
[----:B------:R-:W-:Y:S01]  /*c310*/  FFMA.FTZ R48, R40, R47, R4 ;  /* 0x0000002f28307223 */ /* 0x000fe20000010004 */
[-C--:B------:R-:W-:Y:S01]  /*c320*/  FMUL.FTZ R52, R5, R44.reuse ;  /* 0x0000002c05347220 */ /* 0x080fe20000410000 */
[----:B------:R-:W-:Y:S01]  /*c330*/  LOP3.LUT R7, R7, 0xffff0000, RZ, 0xc0, !PT ;  /* 0xffff000007077812 */ /* 0x000fe200078ec0ff */
[C---:B------:R-:W-:Y:S01]  /*c340*/  IMAD.U32 R45, R38.reuse, 0x10000, RZ ;  /* 0x00010000262d7824 */ /* 0x040fe200078e00ff */
[----:B------:R-:W-:Y:S01]  /*c350*/  SHF.L.U32 R5, R35, 0x10, RZ ;  /* 0x0000001023057819 */ /* 0x000fe200000006ff */
[C---:B------:R-:W-:Y:S01]  /*c360*/  FFMA.FTZ R50, R41.reuse, R44, -R50 ;  /* 0x0000002c29327223 */ /* 0x040fe20000010832 */
[----:B------:R-:W-:Y:S01]  /*c370*/  LOP3.LUT R40, R38, 0xffff0000, RZ, 0xc0, !PT ;  /* 0xffff000026287812 */ /* 0x000fe200078ec0ff */
[----:B------:R-:W-:Y:S01]  /*c380*/  FFMA.FTZ R41, R41, R46, R52 ;  /* 0x0000002e29297223 */ /* 0x000fe20000010034 */
[----:B------:R-:W-:Y:S01]  /*c390*/  LOP3.LUT R4, R35, 0xffff0000, RZ, 0xc0, !PT ;  /* 0xffff000023047812 */ /* 0x000fe200078ec0ff */
[C---:B------:R-:W-:Y:S01]  /*c3a0*/  FMUL.FTZ R47, R6.reuse, R45 ;  /* 0x0000002d062f7220 */ /* 0x040fe20000410000 */
[----:B------:R-:W-:Y:S01]  /*c3b0*/  FMUL.FTZ R44, R6, R5 ;  /* 0x00000005062c7220 */ /* 0x000fe20000410000 */
[----:B------:R-:W-:-:S02]  /*c3c0*/  FMUL.FTZ R46, R7, R40 ;  /* 0x00000028072e7220 */ /* 0x000fc40000410000 */
[-C--:B------:R-:W-:Y:S01]  /*c3d0*/  FMUL.FTZ R51, R7, R4.reuse ;  /* 0x0000000407337220 */ /* 0x080fe20000410000 */
[C---:B------:R-:W-:Y:S01]  /*c3e0*/  FFMA.FTZ R6, R42.reuse, R5, -R47 ;  /* 0x000000052a067223 */ /* 0x040fe2000001082f */
[----:B------:R-:W-:Y:S01]  /*c3f0*/  FFMA.FTZ R45, R42, R45, R44 ;  /* 0x0000002d2a2d7223 */ /* 0x000fe2000001002c */
[C---:B------:R-:W-:Y:S01]  /*c400*/  FFMA.FTZ R7, R43.reuse, R4, -R46 ;  /* 0x000000042b077223 */ /* 0x040fe2000001082e */
[----:B------:R-:W-:Y:S01]  /*c410*/  FFMA.FTZ R40, R43, R40, R51 ;  /* 0x000000282b287223 */ /* 0x000fe20000010033 */
[----:B------:R-:W-:Y:S02]  /*c420*/  F2FP.BF16.F32.PACK_AB R4, R48, R49 ;  /* 0x000000313004723e */ /* 0x000fe400000010ff */
[----:B------:R-:W-:Y:S02]  /*c430*/  F2FP.BF16.F32.PACK_AB R5, R41, R50 ;  /* 0x000000322905723e */ /* 0x000fe400000010ff */
[----:B------:R-:W-:Y:S02]  /*c440*/  F2FP.BF16.F32.PACK_AB R6, R45, R6 ;  /* 0x000000062d06723e */ /* 0x000fe400000010ff */
[----:B------:R-:W-:-:S05]  /*c450*/  F2FP.BF16.F32.PACK_AB R7, R40, R7 ;  /* 0x000000072807723e */ /* 0x000fca00000010ff */
[----:B------:R0:W-:Y:S02]  /*c460*/  STS.128 [R9+0xc400], R4 ;  /* 0x00c4000409007388 */ /* 0x0001e40000000c00 */
.L_x_583:
[----:B------:R-:W-:Y:S05]  /*c470*/  BSYNC B2 ;  /* 0x0000000000027941 */ /* 0x000fea0003800000 */
.L_x_582:
[----:B------:R-:W-:Y:S04]  /*c480*/  BSSY B2, `(.L_x_584) ;  /* 0x0000028000027945 */ /* 0x000fe80003800000 */
[----:B------:R-:W-:Y:S05]  /*c490*/  @P1 BRA `(.L_x_585) ;  /* 0x0000000000981947 */ /* 0x000fea0003800000 */
[----:B0-----:R-:W0:Y:S01]  /*c4a0*/  LDS.128 R4, [R8] ;  /* 0x0000000008047984 */ /* 0x001e220000000c00 */
[C---:B------:R-:W-:Y:S01]  /*c4b0*/  IMAD.U32 R47, R32.reuse, 0x10000, RZ ;  /* 0x00010000202f7824 */ /* 0x040fe200078e00ff */
[----:B------:R-:W-:Y:S01]  /*c4c0*/  LOP3.LUT R46, R32, 0xffff0000, RZ, 0xc0, !PT ;  /* 0xffff0000202e7812 */ /* 0x000fe200078ec0ff */
[C---:B------:R-:W-:Y:S01]  /*c4d0*/  IMAD.U32 R45, R30.reuse, 0x10000, RZ ;  /* 0x000100001e2d7824 */ /* 0x040fe200078e00ff */
        /* <DEDUP_REMOVED lines=10> */
[----:B------:R-:W-:Y:S01]  /*c580*/  FMUL.FTZ R50, R5, R46 ;  /* 0x0000002e05327220 */ /* 0x000fe20000410000 */
[C---:B------:R-:W-:Y:S01]  /*c590*/  FFMA.FTZ R49, R40.reuse, R45, -R49 ;  /* 0x0000002d28317223 */ /* 0x040fe20000010831 */
[----:B------:R-:W-:Y:S01]  /*c5a0*/  FFMA.FTZ R48, R40, R47, R4 ;  /* 0x0000002f28307223 */ /* 0x000fe20000010004 */
[----:B------:R-:W-:Y:S01]  /*c5b0*/  LOP3.LUT R7, R7, 0xffff0000, RZ, 0xc0, !PT ;  /* 0xffff000007077812 */ /* 0x000fe200078ec0ff */
[-C--:B------:R-:W-:Y:S01]  /*c5c0*/  FMUL.FTZ R52, R5, R44.reuse ;  /* 0x0000002c05347220 */ /* 0x080fe20000410000 */
[C---:B------:R-:W-:Y:S01]  /*c5d0*/  LOP3.LUT R40, R33.reuse, 0xffff0000, RZ, 0xc0, !PT ;  /* 0xffff000021287812 */ /* 0x040fe200078ec0ff */
[----:B------:R-:W-:Y:S01]  /*c5e0*/  IMAD.U32 R45, R33, 0x10000, RZ ;  /* 0x00010000212d7824 */ /* 0x000fe200078e00ff */
[C---:B------:R-:W-:Y:S01]  /*c5f0*/  LOP3.LUT R4, R31.reuse, 0xffff0000, RZ, 0xc0, !PT ;  /* 0xffff00001f047812 */ /* 0x040fe200078ec0ff */
[----:B------:R-:W-:Y:S02]  /*c600*/  IMAD.U32 R5, R31, 0x10000, RZ ;  /* 0x000100001f057824 */ /* 0x000fe400078e00ff */
[C---:B------:R-:W-:Y:S01]  /*c610*/  FFMA.FTZ R50, R41.reuse, R44, -R50 ;  /* 0x0000002c29327223 */ /* 0x040fe20000010832 */
[----:B------:R-:W-:Y:S01]  /*c620*/  FFMA.FTZ R41, R41, R46, R52 ;  /* 0x0000002e29297223 */ /* 0x000fe20000010034 */
[C---:B------:R-:W-:Y:S01]  /*c630*/  FMUL.FTZ R47, R6.reuse, R45 ;  /* 0x0000002d062f7220 */ /* 0x040fe20000410000 */
[-C--:B------:R-:W-:Y:S01]  /*c640*/  FMUL.FTZ R44, R6, R5.reuse ;  /* 0x00000005062c7220 */ /* 0x080fe20000410000 */
        /* <DEDUP_REMOVED lines=9> */
[----:B------:R-:W-:-:S05]  /*c6e0*/  F2FP.BF16.F32.PACK_AB R7, R40, R7 ;  /* 0x000000072807723e */ /* 0x000fca00000010ff */
[----:B------:R1:W-:Y:S02]  /*c6f0*/  STS.128 [R8], R4 ;  /* 0x0000000408007388 */ /* 0x0003e40000000c00 */
.L_x_585:
[----:B------:R-:W-:Y:S05]  /*c700*/  BSYNC B2 ;  /* 0x0000000000027941 */ /* 0x000fea0003800000 */
.L_x_584:
[----:B------:R-:W-:Y:S04]  /*c710*/  BSSY B2, `(.L_x_586) ;  /* 0x0000028000027945 */ /* 0x000fe80003800000 */
[----:B------:R-:W-:Y:S05]  /*c720*/  @P2 BRA `(.L_x_587) ;  /* 0x0000000000982947 */ /* 0x000fea0003800000 */
[----:B01----:R-:W0:Y:S01]  /*c730*/  LDS.128 R4, [R9+0x10400] ;  /* 0x0104000009047984 */ /* 0x003e220000000c00 */
[----:B------:R-:W-:Y:S01]  /*c740*/  SHF.L.U32 R45, R26, 0x10, RZ ;  /* 0x000000101a2d7819 */ /* 0x000fe200000006ff */
[C---:B------:R-:W-:Y:S01]  /*c750*/  IMAD.U32 R47, R28.reuse, 0x10000, RZ ;  /* 0x000100001c2f7824 */ /* 0x040fe200078e00ff */
[----:B------:R-:W-:Y:S02]  /*c760*/  LOP3.LUT R46, R28, 0xffff0000, RZ, 0xc0, !PT ;  /* 0xffff00001c2e7812 */ /* 0x000fe400078ec0ff */
        /* <DEDUP_REMOVED lines=33> */
[----:B------:R2:W-:Y:S02]  /*c980*/  STS.128 [R9+0x10400], R4 ;  /* 0x0104000409007388 */ /* 0x0005e40000000c00 */
.L_x_587:
[----:B------:R-:W-:Y:S05]  /*c990*/  BSYNC B2 ;  /* 0x0000000000027941 */ /* 0x000fea0003800000 */
.L_x_586:
[----:B------:R-:W-:Y:S04]  /*c9a0*/  BSSY B2, `(.L_x_588) ;  /* 0x0000028000027945 */ /* 0x000fe80003800000 */
[----:B------:R-:W-:Y:S05]  /*c9b0*/  @P3 BRA `(.L_x_589) ;  /* 0x0000000000983947 */ /* 0x000fea0003800000 */
[----:B012---:R-:W0:Y:S01]  /*c9c0*/  LDS.128 R4, [R8+0x4000] ;  /* 0x0040000008047984 */ /* 0x007e220000000c00 */
        /* <DEDUP_REMOVED lines=8> */
[----:B------:R-:W-:Y:S01]  /*ca50*/  IMAD.U32 R42, R6, 0x10000, RZ ;  /* 0x00010000062a7824 */ /* 0x000fe200078e00ff */
[----:B------:R-:W-:Y:S01]  /*ca60*/  SHF.L.U32 R43, R7, 0x10, RZ ;  /* 0x00000010072b7819 */ /* 0x000fe200000006ff */
[C---:B------:R-:W-:Y:S01]  /*ca70*/  FMUL.FTZ R49, R4.reuse, R47 ;  /* 0x0000002f04317220 */ /* 0x040fe20000410000 */
[-C--:B------:R-:W-:Y:S01]  /*ca80*/  FMUL.FTZ R4, R4, R45.reuse ;  /* 0x0000002d04047220 */ /* 0x080fe20000410000 */
[----:B------:R-:W-:Y:S01]  /*ca90*/  FMUL.FTZ R50, R5, R46 ;  /* 0x0000002e05327220 */ /* 0x000fe20000410000 */
[----:B------:R-:W-:Y:S01]  /*caa0*/  LOP3.LUT R6, R6, 0xffff0000, RZ, 0xc0, !PT ;  /* 0xffff000006067812 */ /* 0x000fe200078ec0ff */
[C---:B------:R-:W-:Y:S01]  /*cab0*/  FFMA.FTZ R49, R40.reuse, R45, -R49 ;  /* 0x0000002d28317223 */ /* 0x040fe20000010831 */
[----:B------:R-:W-:Y:S01]  /*cac0*/  FFMA.FTZ R48, R40, R47, R4 ;  /* 0x0000002f28307223 */ /* 0x000fe20000010004 */
[----:B------:R-:W-:Y:S01]  /*cad0*/  LOP3.LUT R7, R7, 0xffff0000, RZ, 0xc0, !PT ;  /* 0xffff000007077812 */ /* 0x000fe200078ec0ff */
[----:B------:R-:W-:Y:S01]  /*cae0*/  FMUL.FTZ R52, R5, R44 ;  /* 0x0000002c05347220 */ /* 0x000fe20000410000 */
[C---:B------:R-:W-:Y:S01]  /*caf0*/  LOP3.LUT R40, R25.reuse, 0xffff0000, RZ, 0xc0, !PT ;  /* 0xffff000019287812 */ /* 0x040fe200078ec0ff */
[----:B------:R-:W-:Y:S01]  /*cb00*/  IMAD.U32 R45, R25, 0x10000, RZ ;  /* 0x00010000192d7824 */ /* 0x000fe200078e00ff */
[C---:B------:R-:W-:Y:S01]  /*cb10*/  LOP3.LUT R4, R21.reuse, 0xffff0000, RZ, 0xc0, !PT ;  /* 0xffff000015047812 */ /* 0x040fe200078ec0ff */
[----:B------:R-:W-:-:S02]  /*cb20*/  IMAD.U32 R5, R21, 0x10000, RZ ;  /* 0x0001000015057824 */ /* 0x000fc400078e00ff */
        /* <DEDUP_REMOVED lines=15> */
.L_x_589:
[----:B------:R-:W-:Y:S05]  /*cc20*/  BSYNC B2 ;  /* 0x0000000000027941 */ /* 0x000fea0003800000 */
.L_x_588:
[----:B------:R-:W-:Y:S04]  /*cc30*/  BSSY B2, `(.L_x_590) ;  /* 0x0000028000027945 */ /* 0x000fe80003800000 */
[----:B------:R-:W-:Y:S05]  /*cc40*/  @P4 BRA `(.L_x_591) ;  /* 0x0000000000984947 */ /* 0x000fea0003800000 */
[----:B0123--:R-:W0:Y:S01]  /*cc50*/  LDS.128 R4, [R9+0x14400] ;  /* 0x0144000009047984 */ /* 0x00fe220000000c00 */
        /* <DEDUP_REMOVED lines=37> */
.L_x_591:
[----:B------:R-:W-:Y:S05]  /*ceb0*/  BSYNC B2 ;  /* 0x0000000000027941 */ /* 0x000fea0003800000 */
.L_x_590:
[----:B------:R-:W-:Y:S05]  /*cec0*/  @P5 BRA `(.L_x_581) ;  /* 0x0000000000985947 */ /* 0x000fea0003800000 */
[----:B01234-:R-:W0:Y:S01]  /*ced0*/  LDS.128 R4, [R8+0x8000] ;  /* 0x0080000008047984 */ /* 0x01fe220000000c00 */
[C---:B------:R-:W-:Y:S01]  /*cee0*/  IMAD.U32 R47, R10.reuse, 0x10000, RZ ;  /* 0x000100000a2f7824 */ /* 0x040fe200078e00ff */
[----:B------:R-:W-:Y:S01]  /*cef0*/  LOP3.LUT R46, R10, 0xffff0000, RZ, 0xc0, !PT ;  /* 0xffff00000a2e7812 */ /* 0x000fe200078ec0ff */
[C---:B------:R-:W-:Y:S01]  /*cf00*/  IMAD.U32 R45, R0.reuse, 0x10000, RZ ;  /* 0x00010000002d7824 */ /* 0x040fe200078e00ff */
[----:B------:R-:W-:Y:S02]  /*cf10*/  LOP3.LUT R44, R0, 0xffff0000, RZ, 0xc0, !PT ;  /* 0xffff0000002c7812 */ /* 0x000fe400078ec0ff */
[C---:B0-----:R-:W-:Y:S01]  /*cf20*/  SHF.L.U32 R40, R4.reuse, 0x10, RZ ;  /* 0x0000001004287819 */ /* 0x041fe200000006ff */
[C---:B------:R-:W-:Y:S01]  /*cf30*/  IMAD.U32 R41, R5.reuse, 0x10000, RZ ;  /* 0x0001000005297824 */ /* 0x040fe200078e00ff */
[----:B------:R-:W-:Y:S01]  /*cf40*/  LOP3.LUT R4, R4, 0xffff0000, RZ, 0xc0, !PT ;  /* 0xffff000004047812 */ /* 0x000fe200078ec0ff */
[C---:B------:R-:W-:Y:S01]  /*cf50*/  IMAD.U32 R42, R6.reuse, 0x10000, RZ ;  /* 0x00010000062a7824 */ /* 0x040fe200078e00ff */
[----:B------:R-:W-:Y:S01]  /*cf60*/  LOP3.LUT R5, R5, 0xffff0000, RZ, 0xc0, !PT ;  /* 0xffff000005057812 */ /* 0x000fe200078ec0ff */
[----:B------:R-:W-:Y:S01]  /*cf70*/  IMAD.U32 R43, R7, 0x10000, RZ ;  /* 0x00010000072b7824 */ /* 0x000fe200078e00ff */
[----:B------:R-:W-:Y:S01]  /*cf80*/  LOP3.LUT R6, R6, 0xffff0000, RZ, 0xc0, !PT ;  /* 0xffff000006067812 */ /* 0x000fe200078ec0ff */
[C---:B------:R-:W-:Y:S01]  /*cf90*/  FMUL.FTZ R49, R4.reuse, R47 ;  /* 0x0000002f04317220 */ /* 0x040fe20000410000 */
[-C--:B------:R-:W-:Y:S01]  /*cfa0*/  FMUL.FTZ R4, R4, R45.reuse ;  /* 0x0000002d04047220 */ /* 0x080fe20000410000 */
[----:B------:R-:W-:Y:S01]  /*cfb0*/  FMUL.FTZ R50, R5, R46 ;  /* 0x0000002e05327220 */ /* 0x000fe20000410000 */
[----:B------:R-:W-:Y:S01]  /*cfc0*/  LOP3.LUT R7, R7, 0xffff0000, RZ, 0xc0, !PT ;  /* 0xffff000007077812 */ /* 0x000fe200078ec0ff */
[C---:B------:R-:W-:Y:S01]  /*cfd0*/  FFMA.FTZ R49, R40.reuse, R45, -R49 ;  /* 0x0000002d28317223 */ /* 0x040fe20000010831 */
[----:B------:R-:W-:Y:S01]  /*cfe0*/  FFMA.FTZ R48, R40, R47, R4 ;  /* 0x0000002f28307223 */ /* 0x000fe20000010004 */
        /* <DEDUP_REMOVED lines=20> */
.L_x_581:
[----:B------:R-:W-:Y:S05]  /*d130*/  BSYNC B1 ;  /* 0x0000000000017941 */ /* 0x000fea0003800000 */
.L_x_580:
[----:B------:R-:W-:-:S13]  /*d140*/  ISETP.GE.AND P0, PT, R224, R39, PT ;  /* 0x00000027e000720c */ /* 0x000fda0003f06270 */
[----:B------:R-:W-:Y:S05]  /*d150*/  @P0 BRA `(.L_x_592) ;  /* 0x0000003800d00947 */ /* 0x000fea0003800000 */
[----:B01234-:R-:W0:Y:S01]  /*d160*/  LDC R5, c[0x0][0x3f4] ;  /* 0x0000fd00ff057b82 */ /* 0x01fe220000000800 */
        /* <DEDUP_REMOVED lines=9> */
[C---:B------:R-:W-:Y:S01]  /*d200*/  SHF.L.U32 R43, R34.reuse, 0x10, RZ ;  /* 0x00000010222b7819 */ /* 0x040fe200000006ff */
[C---:B------:R-:W-:Y:S01]  /*d210*/  IMAD.U32 R45, R37.reuse, 0x10000, RZ ;  /* 0x00010000252d7824 */ /* 0x040fe200078e00ff */
[----:B------:R-:W-:Y:S02]  /*d220*/  LOP3.LUT R48, R37, 0xffff0000, RZ, 0xc0, !PT ;  /* 0xffff000025307812 */ /* 0x000fe400078ec0ff */
        /* <DEDUP_REMOVED lines=8> */
[-C--:B------:R-:W-:Y:S01]  /*d2b0*/  FMUL.FTZ R42, R45, R4.reuse ;  /* 0x000000042d2a7220 */ /* 0x080fe20000410000 */
[----:B------:R-:W-:Y:S01]  /*d2c0*/  FMUL.FTZ R44, R43, R4 ;  /* 0x000000042b2c7220 */ /* 0x000fe20000410000 */
[----:B------:R-:W-:Y:S01]  /*d2d0*/  FMUL.FTZ R41, R48, R5 ;  /* 0x0000000530297220 */ /* 0x000fe20000410000 */
[----:B------:R-:W-:-:S02]  /*d2e0*/  IMAD.U32 R37, R7, 0x10000, RZ ;  /* 0x0001000007257824 */ /* 0x000fc400078e00ff */
[-C--:B------:R-:W-:Y:S01]  /*d2f0*/  FFMA.FTZ R4, R43, R39.reuse, -R42 ;  /* 0x000000272b047223 */ /* 0x080fe2000001082a */
[----:B------:R-:W-:Y:S01]  /*d300*/  FFMA.FTZ R39, R45, R39, R44 ;  /* 0x000000272d277223 */ /* 0x000fe2000001002c */
[C---:B------:R-:W-:Y:S01]  /*d310*/  FMUL.FTZ R43, R46.reuse, R5 ;  /* 0x000000052e2b7220 */ /* 0x040fe20000410000 */
[----:B------:R-:W-:Y:S01]  /*d320*/  LOP3.LUT R7, R7, 0xffff0000, RZ, 0xc0, !PT ;  /* 0xffff000007077812 */ /* 0x000fe200078ec0ff */
[-C--:B------:R-:W-:Y:S01]  /*d330*/  FFMA.FTZ R5, R46, R40.reuse, -R41 ;  /* 0x000000282e057223 */ /* 0x080fe20000010829 */
[C---:B------:R-:W-:Y:S01]  /*d340*/  LOP3.LUT R45, R35.reuse, 0xffff0000, RZ, 0xc0, !PT ;  /* 0xffff0000232d7812 */ /* 0x040fe200078ec0ff */
[----:B------:R-:W-:Y:S02]  /*d350*/  IMAD.U32 R46, R38, 0x10000, RZ ;  /* 0x00010000262e7824 */ /* 0x000fe400078e00ff */
[----:B------:R-:W-:Y:S01]  /*d360*/  FFMA.FTZ R40, R48, R40, R43 ;  /* 0x0000002830287223 */ /* 0x000fe2000001002b */
[----:B------:R-:W-:Y:S02]  /*d370*/  IMAD.U32 R44, R35, 0x10000, RZ ;  /* 0x00010000232c7824 */ /* 0x000fe400078e00ff */
[-C--:B------:R-:W-:Y:S01]  /*d380*/  FMUL.FTZ R38, R47, R7.reuse ;  /* 0x000000072f267220 */ /* 0x080fe20000410000 */
[-C--:B------:R-:W-:Y:S01]  /*d390*/  FMUL.FTZ R35, R46, R6.reuse ;  /* 0x000000062e237220 */ /* 0x080fe20000410000 */
[C---:B------:R-:W-:Y:S01]  /*d3a0*/  FMUL.FTZ R42, R45.reuse, R7 ;  /* 0x000000072d2a7220 */ /* 0x040fe20000410000 */
[C---:B------:R-:W-:Y:S01]  /*d3b0*/  FMUL.FTZ R41, R44.reuse, R6 ;  /* 0x000000062c297220 */ /* 0x040fe20000410000 */
[-C--:B------:R-:W-:Y:S01]  /*d3c0*/  FFMA.FTZ R7, R45, R37.reuse, -R38 ;  /* 0x000000252d077223 */ /* 0x080fe20000010826 */
[-C--:B------:R-:W-:Y:S01]  /*d3d0*/  FFMA.FTZ R6, R44, R34.reuse, -R35 ;  /* 0x000000222c067223 */ /* 0x080fe20000010823 */
[----:B------:R-:W-:Y:S01]  /*d3e0*/  FFMA.FTZ R42, R47, R37, R42 ;  /* 0x000000252f2a7223 */ /* 0x000fe2000001002a */
[----:B------:R-:W-:Y:S01]  /*d3f0*/  FFMA.FTZ R41, R46, R34, R41 ;  /* 0x000000222e297223 */ /* 0x000fe20000010029 */
[----:B------:R-:W-:-:S02]  /*d400*/  F2FP.BF16.F32.PACK_AB R4, R39, R4 ;  /* 0x000000042704723e */ /* 0x000fc400000010ff */
[----:B------:R-:W-:Y:S02]  /*d410*/  F2FP.BF16.F32.PACK_AB R5, R40, R5 ;  /* 0x000000052805723e */ /* 0x000fe400000010ff */
[----:B------:R-:W-:Y:S02]  /*d420*/  F2FP.BF16.F32.PACK_AB R6, R41, R6 ;  /* 0x000000062906723e */ /* 0x000fe400000010ff */
[----:B------:R-:W-:-:S05]  /*d430*/  F2FP.BF16.F32.PACK_AB R7, R42, R7 ;  /* 0x000000072a07723e */ /* 0x000fca00000010ff */
[----:B------:R0:W-:Y:S02]  /*d440*/  STS.128 [R9+0xe400], R4 ;  /* 0x00e4000409007388 */ /* 0x0001e40000000c00 */
.L_x_594:
[----:B------:R-:W-:Y:S05]  /*d450*/  BSYNC B1 ;  /* 0x0000000000017941 */ /* 0x000fea0003800000 */
.L_x_593:
[----:B------:R-:W-:Y:S04]  /*d460*/  BSSY B1, `(.L_x_595) ;  /* 0x0000028000017945 */ /* 0x000fe80003800000 */
[----:B------:R-:W-:Y:S05]  /*d470*/  @P1 BRA `(.L_x_596) ;  /* 0x0000000000981947 */ /* 0x000fea0003800000 */
[----:B0-----:R-:W0:Y:S01]  /*d480*/  LDS.128 R4, [R8+0x2000] ;  /* 0x0020000008047984 */ /* 0x001e220000000c00 */
[----:B------:R-:W-:Y:S01]  /*d490*/  IMAD.U32 R40, R30, 0x10000, RZ ;  /* 0x000100001e287824 */ /* 0x000fe200078e00ff */
[C---:B------:R-:W-:Y:S01]  /*d4a0*/  LOP3.LUT R43, R32.reuse, 0xffff0000, RZ, 0xc0, !PT ;  /* 0xffff0000202b7812 */ /* 0x040fe200078ec0ff */
[----:B------:R-:W-:Y:S01]  /*d4b0*/  IMAD.U32 R42, R32, 0x10000, RZ ;  /* 0x00010000202a7824 */ /* 0x000fe200078e00ff */
[----:B------:R-:W-:Y:S02]  /*d4c0*/  LOP3.LUT R41, R30, 0xffff0000, RZ, 0xc0, !PT ;  /* 0xffff00001e297812 */ /* 0x000fe400078ec0ff */
[----:B------:R-:W-:Y:S01]  /*d4d0*/  LOP3.LUT R44, R33, 0xffff0000, RZ, 0xc0, !PT ;  /* 0xffff0000212c7812 */ /* 0x000fe200078ec0ff */
[C---:B0-----:R-:W-:Y:S01]  /*d4e0*/  IMAD.U32 R34, R4.reuse, 0x10000, RZ ;  /* 0x0001000004227824 */ /* 0x041fe200078e00ff */
[----:B------:R-:W-:Y:S01]  /*d4f0*/  LOP3.LUT R4, R4, 0xffff0000, RZ, 0xc0, !PT ;  /* 0xffff000004047812 */ /* 0x000fe200078ec0ff */
[C---:B------:R-:W-:Y:S01]  /*d500*/  IMAD.U32 R35, R5.reuse, 0x10000, RZ ;  /* 0x0001000005237824 */ /* 0x040fe200078e00ff */
[----:B------:R-:W-:Y:S01]  /*d510*/  LOP3.LUT R5, R5, 0xffff0000, RZ, 0xc0, !PT ;  /* 0xffff000005057812 */ /* 0x000fe200078ec0ff */
[----:B------:R-:W-:Y:S01]  /*d520*/  IMAD.U32 R32, R7, 0x10000, RZ ;  /* 0x0001000007207824 */ /* 0x000fe200078e00ff */
[----:B------:R-:W-:Y:S01]  /*d530*/  SHF.L.U32 R30, R6, 0x10, RZ ;  /* 0x00000010061e7819 */ /* 0x000fe200000006ff */
[-C--:B------:R-:W-:Y:S01]  /*d540*/  FMUL.FTZ R37, R42, R4.reuse ;  /* 0x000000042a257220 */ /* 0x080fe20000410000 */
[C---:B------:R-:W-:Y:S01]  /*d550*/  FMUL.FTZ R39, R40.reuse, R4 ;  /* 0x0000000428277220 */ /* 0x040fe20000410000 */
[-C--:B------:R-:W-:Y:S01]  /*d560*/  FMUL.FTZ R38, R43, R5.reuse ;  /* 0x000000052b267220 */ /* 0x080fe20000410000 */
[----:B------:R-:W-:Y:S01]  /*d570*/  LOP3.LUT R7, R7, 0xffff0000, RZ, 0xc0, !PT ;  /* 0xffff000007077812 */ /* 0x000fe200078ec0ff */
[-C--:B------:R-:W-:Y:S01]  /*d580*/  FFMA.FTZ R4, R40, R34.reuse, -R37 ;  /* 0x0000002228047223 */ /* 0x080fe20000010825 */
[----:B------:R-:W-:Y:S01]  /*d590*/  FFMA.FTZ R39, R42, R34, R39 ;  /* 0x000000222a277223 */ /* 0x000fe20000010027 */
[C---:B------:R-:W-:Y:S01]  /*d5a0*/  FMUL.FTZ R34, R41.reuse, R5 ;  /* 0x0000000529227220 */ /* 0x040fe20000410000 */
[----:B------:R-:W-:Y:S01]  /*d5b0*/  LOP3.LUT R6, R6, 0xffff0000, RZ, 0xc0, !PT ;  /* 0xffff000006067812 */ /* 0x000fe200078ec0ff */
[----:B------:R-:W-:Y:S01]  /*d5c0*/  FFMA.FTZ R5, R41, R35, -R38 ;  /* 0x0000002329057223 */ /* 0x000fe20000010826 */
[----:B------:R-:W-:Y:S01]  /*d5d0*/  LOP3.LUT R40, R31, 0xffff0000, RZ, 0xc0, !PT ;  /* 0xffff00001f287812 */ /* 0x000fe200078ec0ff */
[----:B------:R-:W-:-:S02]  /*d5e0*/  IMAD.U32 R42, R33, 0x10000, RZ ;  /* 0x00010000212a7824 */ /* 0x000fc400078e00ff */
[----:B------:R-:W-:Y:S01]  /*d5f0*/  FFMA.FTZ R34, R43, R35, R34 ;  /* 0x000000232b227223 */ /* 0x000fe20000010022 */
[----:B------:R-:W-:Y:S02]  /*d600*/  IMAD.U32 R38, R31, 0x10000, RZ ;  /* 0x000100001f267824 */ /* 0x000fe400078e00ff */
[-C--:B------:R-:W-:Y:S01]  /*d610*/  FMUL.FTZ R35, R44, R7.reuse ;  /* 0x000000072c237220 */ /* 0x080fe20000410000 */
[-C--:B------:R-:W-:Y:S01]  /*d620*/  FMUL.FTZ R31, R42, R6.reuse ;  /* 0x000000062a1f7220 */ /* 0x080fe20000410000 */
[----:B------:R-:W-:Y:S01]  /*d630*/  FMUL.FTZ R37, R40, R7 ;  /* 0x0000000728257220 */ /* 0x000fe20000410000 */
[----:B------:R-:W-:Y:S01]  /*d640*/  FMUL.FTZ R33, R38, R6 ;  /* 0x0000000626217220 */ /* 0x000fe20000410000 */
[----:B------:R-:W-:Y:S01]  /*d650*/  FFMA.FTZ R7, R40, R32, -R35 ;  /* 0x0000002028077223 */ /* 0x000fe20000010823 */
[----:B------:R-:W-:Y:S01]  /*d660*/  FFMA.FTZ R6, R38, R30, -R31 ;  /* 0x0000001e26067223 */ /* 0x000fe2000001081f */
[----:B------:R-:W-:Y:S01]  /*d670*/  FFMA.FTZ R32, R44, R32, R37 ;  /* 0x000000202c207223 */ /* 0x000fe20000010025 */
[----:B------:R-:W-:Y:S01]  /*d680*/  FFMA.FTZ R33, R42, R30, R33 ;  /* 0x0000001e2a217223 */ /* 0x000fe20000010021 */
[----:B------:R-:W-:-:S02]  /*d690*/  F2FP.BF16.F32.PACK_AB R4, R39, R4 ;  /* 0x000000042704723e */ /* 0x000fc400000010ff */
[----:B------:R-:W-:Y:S02]  /*d6a0*/  F2FP.BF16.F32.PACK_AB R5, R34, R5 ;  /* 0x000000052205723e */ /* 0x000fe400000010ff */
[----:B------:R-:W-:Y:S02]  /*d6b0*/  F2FP.BF16.F32.PACK_AB R6, R33, R6 ;  /* 0x000000062106723e */ /* 0x000fe400000010ff */
[----:B------:R-:W-:-:S05]  /*d6c0*/  F2FP.BF16.F32.PACK_AB R7, R32, R7 ;  /* 0x000000072007723e */ /* 0x000fca00000010ff */
[----:B------:R1:W-:Y:S02]  /*d6d0*/  STS.128 [R8+0x2000], R4 ;  /* 0x0020000408007388 */ /* 0x0003e40000000c00 */
.L_x_596:
[----:B------:R-:W-:Y:S05]  /*d6e0*/  BSYNC B1 ;  /* 0x0000000000017941 */ /* 0x000fea0003800000 */
.L_x_595:
[----:B------:R-:W-:Y:S04]  /*d6f0*/  BSSY B1, `(.L_x_597) ;  /* 0x0000028000017945 */ /* 0x000fe80003800000 */
[----:B------:R-:W-:Y:S05]  /*d700*/  @P2 BRA `(.L_x_598) ;  /* 0x0000000000982947 */ /* 0x000fea0003800000 */
[----:B01----:R-:W0:Y:S01]  /*d710*/  LDS.128 R4, [R9+0x12400] ;  /* 0x0124000009047984 */ /* 0x003e220000000c00 */
        /* <DEDUP_REMOVED lines=20> */
[----:B------:R-:W-:Y:S01]  /*d860*/  SHF.L.U32 R38, R29, 0x10, RZ ;  /* 0x000000101d267819 */ /* 0x000fe200000006ff */
[C---:B------:R-:W-:Y:S01]  /*d870*/  IMAD.U32 R32, R27.reuse, 0x10000, RZ ;  /* 0x000100001b207824 */ /* 0x040fe200078e00ff */
[----:B------:R-:W-:Y:S01]  /*d880*/  LOP3.LUT R34, R27, 0xffff0000, RZ, 0xc0, !PT ;  /* 0xffff00001b227812 */ /* 0x000fe200078ec0ff */
[----:B------:R-:W-:Y:S01]  /*d890*/  FFMA.FTZ R30, R39, R31, R30 ;  /* 0x0000001f271e7223 */ /* 0x000fe2000001001e */
[-C--:B------:R-:W-:Y:S01]  /*d8a0*/  FMUL.FTZ R31, R40, R7.reuse ;  /* 0x00000007281f7220 */ /* 0x080fe20000410000 */
[-C--:B------:R-:W-:Y:S01]  /*d8b0*/  FMUL.FTZ R27, R38, R6.reuse ;  /* 0x00000006261b7220 */ /* 0x080fe20000410000 */
[----:B------:R-:W-:Y:S01]  /*d8c0*/  FMUL.FTZ R29, R32, R6 ;  /* 0x00000006201d7220 */ /* 0x000fe20000410000 */
[C---:B------:R-:W-:Y:S01]  /*d8d0*/  FMUL.FTZ R33, R34.reuse, R7 ;  /* 0x0000000722217220 */ /* 0x040fe20000410000 */
[----:B------:R-:W-:Y:S01]  /*d8e0*/  FFMA.FTZ R7, R34, R28, -R31 ;  /* 0x0000001c22077223 */ /* 0x000fe2000001081f */
        /* <DEDUP_REMOVED lines=8> */
.L_x_598:
[----:B------:R-:W-:Y:S05]  /*d970*/  BSYNC B1 ;  /* 0x0000000000017941 */ /* 0x000fea0003800000 */
.L_x_597:
[----:B------:R-:W-:Y:S04]  /*d980*/  BSSY B1, `(.L_x_599) ;  /* 0x0000028000017945 */ /* 0x000fe80003800000 */
[----:B------:R-:W-:Y:S05]  /*d990*/  @P3 BRA `(.L_x_600) ;  /* 0x0000000000983947 */ /* 0x000fea0003800000 */
[----:B012---:R-:W0:Y:S01]  /*d9a0*/  LDS.128 R4, [R8+0x6000] ;  /* 0x0060000008047984 */ /* 0x007e220000000c00 */
        /* <DEDUP_REMOVED lines=20> */
[----:B------:R-:W-:Y:S01]  /*daf0*/  LOP3.LUT R30, R21, 0xffff0000, RZ, 0xc0, !PT ;  /* 0xffff0000151e7812 */ /* 0x000fe200078ec0ff */
[----:B------:R-:W-:Y:S02]  /*db00*/  IMAD.U32 R32, R25, 0x10000, RZ ;  /* 0x0001000019207824 */ /* 0x000fe400078e00ff */
        /* <DEDUP_REMOVED lines=15> */
.L_x_600:
[----:B------:R-:W-:Y:S05]  /*dc00*/  BSYNC B1 ;  /* 0x0000000000017941 */ /* 0x000fea0003800000 */
.L_x_599:
[----:B------:R-:W-:Y:S04]  /*dc10*/  BSSY B1, `(.L_x_601) ;  /* 0x0000028000017945 */ /* 0x000fe80003800000 */
[----:B------:R-:W-:Y:S05]  /*dc20*/  @P4 BRA `(.L_x_602) ;  /* 0x0000000000984947 */ /* 0x000fea0003800000 */
[----:B0123--:R-:W0:Y:S01]  /*dc30*/  LDS.128 R4, [R9+0x16400] ;  /* 0x0164000009047984 */ /* 0x00fe220000000c00 */
[----:B------:R-:W-:Y:S01]  /*dc40*/  IMAD.U32 R26, R12, 0x10000, RZ ;  /* 0x000100000c1a7824 */ /* 0x000fe200078e00ff */
[C---:B------:R-:W-:Y:S01]  /*dc50*/  LOP3.LUT R31, R14.reuse, 0xffff0000, RZ, 0xc0, !PT ;  /* 0xffff00000e1f7812 */ /* 0x040fe200078ec0ff */
[----:B------:R-:W-:Y:S01]  /*dc60*/  IMAD.U32 R28, R14, 0x10000, RZ ;  /* 0x000100000e1c7824 */ /* 0x000fe200078e00ff */
[----:B------:R-:W-:Y:S02]  /*dc70*/  LOP3.LUT R29, R12, 0xffff0000, RZ, 0xc0, !PT ;  /* 0xffff00000c1d7812 */ /* 0x000fe400078ec0ff */
[----:B------:R-:W-:Y:S02]  /*dc80*/  LOP3.LUT R30, R15, 0xffff0000, RZ, 0xc0, !PT ;  /* 0xffff00000f1e7812 */ /* 0x000fe400078ec0ff */
[C---:B0-----:R-:W-:Y:S01]  /*dc90*/  SHF.L.U32 R20, R4.reuse, 0x10, RZ ;  /* 0x0000001004147819 */ /* 0x041fe200000006ff */
[----:B------:R-:W-:Y:S01]  /*dca0*/  IMAD.U32 R21, R5, 0x10000, RZ ;  /* 0x0001000005157824 */ /* 0x000fe200078e00ff */
[----:B------:R-:W-:Y:S01]  /*dcb0*/  LOP3.LUT R4, R4, 0xffff0000, RZ, 0xc0, !PT ;  /* 0xffff000004047812 */ /* 0x000fe200078ec0ff */
[----:B------:R-:W-:Y:S01]  /*dcc0*/  IMAD.U32 R14, R7, 0x10000, RZ ;  /* 0x00010000070e7824 */ /* 0x000fe200078e00ff */
[----:B------:R-:W-:Y:S01]  /*dcd0*/  LOP3.LUT R5, R5, 0xffff0000, RZ, 0xc0, !PT ;  /* 0xffff000005057812 */ /* 0x000fe200078ec0ff */
[----:B------:R-:W-:Y:S01]  /*dce0*/  IMAD.U32 R12, R6, 0x10000, RZ ;  /* 0x00010000060c7824 */ /* 0x000fe200078e00ff */
[----:B------:R-:W-:Y:S01]  /*dcf0*/  LOP3.LUT R7, R7, 0xffff0000, RZ, 0xc0, !PT ;  /* 0xffff000007077812 */ /* 0x000fe200078ec0ff */
[-C--:B------:R-:W-:Y:S01]  /*dd00*/  FMUL.FTZ R25, R28, R4.reuse ;  /* 0x000000041c197220 */ /* 0x080fe20000410000 */
[----:B------:R-:W-:Y:S01]  /*dd10*/  FMUL.FTZ R27, R26, R4 ;  /* 0x000000041a1b7220 */ /* 0x000fe20000410000 */
[-C--:B------:R-:W-:Y:S01]  /*dd20*/  FMUL.FTZ R24, R31, R5.reuse ;  /* 0x000000051f187220 */ /* 0x080fe20000410000 */
[----:B------:R-:W-:Y:S01]  /*dd30*/  LOP3.LUT R6, R6, 0xffff0000, RZ, 0xc0, !PT ;  /* 0xffff000006067812 */ /* 0x000fe200078ec0ff */
[-C--:B------:R-:W-:Y:S01]  /*dd40*/  FFMA.FTZ R4, R26, R20.reuse, -R25 ;  /* 0x000000141a047223 */ /* 0x080fe20000010819 */
[----:B------:R-:W-:Y:S01]  /*dd50*/  FFMA.FTZ R27, R28, R20, R27 ;  /* 0x000000141c1b7223 */ /* 0x000fe2000001001b */
[C---:B------:R-:W-:Y:S01]  /*dd60*/  FMUL.FTZ R20, R29.reuse, R5 ;  /* 0x000000051d147220 */ /* 0x040fe20000410000 */
        /* <DEDUP_REMOVED lines=18> */
.L_x_602:
[----:B------:R-:W-:Y:S05]  /*de90*/  BSYNC B1 ;  /* 0x0000000000017941 */ /* 0x000fea0003800000 */
.L_x_601:
[----:B------:R-:W-:Y:S05]  /*dea0*/  @P5 BRA `(.L_x_592) ;  /* 0x0000002c007c5947 */ /* 0x000fea0003800000 */
[----:B01234-:R-:W0:Y:S01]  /*deb0*/  LDS.128 R4, [R8+0xa000] ;  /* 0x00a0000008047984 */ /* 0x01fe220000000c00 */
[----:B------:R-:W-:Y:S01]  /*dec0*/  SHF.L.U32 R15, R0, 0x10, RZ ;  /* 0x00000010000f7819 */ /* 0x000fe200000006ff */
        /* <DEDUP_REMOVED lines=16> */
[----:B------:R-:W-:Y:S01]  /*dfd0*/  FMUL.FTZ R15, R24, R5 ;  /* 0x00000005180f7220 */ /* 0x000fe20000410000 */
        /* <DEDUP_REMOVED lines=18> */
[----:B------:R0:W-:Y:S01]  /*e100*/  STS.128 [R8+0xa000], R4 ;  /* 0x00a0000408007388 */ /* 0x0001e20000000c00 */
[----:B------:R-:W-:Y:S05]  /*e110*/  BRA `(.L_x_592) ;  /* 0x0000002800e07947 */ /* 0x000fea0003800000 */
.L_x_574:
[----:B------:R-:W-:-:S03]  /*e120*/  UMOV UR4, 0xffffffff ;  /* 0xffffffff00047882 */ /* 0x000fc60000000000 */
[----:B------:R-:W-:Y:S05]  /*e130*/  BRA.DIV UR4, `(.L_x_603) ;  /* 0x0000010e04f47947 */ /* 0x000fea000b800000 */
[----:B------:R0:W1:Y:S04]  /*e140*/  SHFL.IDX PT, R3, R25, RZ, 0x1c1f ;  /* 0x001c1fff19037589 */ /* 0x00006800000e0000 */
[----:B------:R0:W2:Y:S04]  /*e150*/  SHFL.IDX PT, R0, R24, RZ, 0x1c1f ;  /* 0x001c1fff18007589 */ /* 0x0000a800000e0000 */
[----:B------:R0:W3:Y:S04]  /*e160*/  SHFL.IDX PT, R21, R27, RZ, 0x1c1f ;  /* 0x001c1fff1b157589 */ /* 0x0000e800000e0000 */
[----:B------:R0:W0:Y:S02]  /*e170*/  SHFL.IDX PT, R20, R26, RZ, 0x1c1f ;  /* 0x001c1fff1a147589 */ /* 0x00002400000e0000 */
.L_x_826:
[----:B------:R-:W-:Y:S01]  /*e180*/  ULDC UR4, c[0x0][0x448] ;  /* 0x0001120000047ab9 */ /* 0x000fe20000000800 */
[----:B------:R-:W-:Y:S01]  /*e190*/  BSSY B1, `(.L_x_604) ;  /* 0x0000037000017945 */ /* 0x000fe20003800000 */
[----:B------:R-:W-:Y:S01]  /*e1a0*/  IMAD R37, R146, UR4, RZ ;  /* 0x0000000492257c24 */ /* 0x000fe2000f8e02ff */
[----:B------:R-:W-:Y:S02]  /*e1b0*/  CS2R R4, SRZ ;  /* 0x0000000000047805 */ /* 0x000fe4000001ff00 */
[----:B------:R-:W-:Y:S02]  /*e1c0*/  CS2R R8, SRZ ;  /* 0x0000000000087805 */ /* 0x000fe4000001ff00 */
[----:B------:R-:W-:Y:S02]  /*e1d0*/  CS2R R10, SRZ ;  /* 0x00000000000a7805 */ /* 0x000fe4000001ff00 */
[----:B------:R-:W-:Y:S02]  /*e1e0*/  CS2R R12, SRZ ;  /* 0x00000000000c7805 */ /* 0x000fe4000001ff00 */
[----:B------:R-:W-:Y:S01]  /*e1f0*/  ISETP.GE.AND P0, PT, R6, R37, PT ;  /* 0x000000250600720c */ /* 0x000fe20003f06270 */
[----:B------:R-:W-:Y:S01]  /*e200*/  IMAD R37, R29, -0x80, R37 ;  /* 0xffffff801d257824 */ /* 0x000fe200078e0225 */
[----:B------:R-:W-:-:S02]  /*e210*/  CS2R R6, SRZ ;  /* 0x0000000000067805 */ /* 0x000fc4000001ff00 */
[----:B------:R-:W-:Y:S02]  /*e220*/  CS2R R14, SRZ ;  /* 0x00000000000e7805 */ /* 0x000fe4000001ff00 */
[----:B0-----:R-:W-:Y:S02]  /*e230*/  CS2R R24, SRZ ;  /* 0x0000000000187805 */ /* 0x001fe4000001ff00 */
[----:B------:R-:W-:Y:S02]  /*e240*/  CS2R R26, SRZ ;  /* 0x00000000001a7805 */ /* 0x000fe4000001ff00 */
[----:B------:R-:W-:Y:S02]  /*e250*/  CS2R R28, SRZ ;  /* 0x00000000001c7805 */ /* 0x000fe4000001ff00 */
[----:B------:R-:W-:Y:S02]  /*e260*/  CS2R R30, SRZ ;  /* 0x00000000001e7805 */ /* 0x000fe4000001ff00 */
[----:B----4-:R-:W-:-:S02]  /*e270*/  CS2R R32, SRZ ;  /* 0x0000000000207805 */ /* 0x010fc4000001ff00 */
[----:B------:R-:W-:Y:S01]  /*e280*/  CS2R R34, SRZ ;  /* 0x0000000000227805 */ /* 0x000fe2000001ff00 */
[----:B------:R-:W-:Y:S06]  /*e290*/  @P0 BRA `(.L_x_605) ;  /* 0x0000000000980947 */ /* 0x000fec0003800000 */
[----:B------:R-:W-:Y:S01]  /*e2a0*/  ULDC UR4, c[0x0][0x3f4] ;  /* 0x0000fd0000047ab9 */ /* 0x000fe20000000800 */
[C---:B------:R-:W-:Y:S01]  /*e2b0*/  VIADD R4, R16.reuse, 0x20 ;  /* 0x0000002010047836 */ /* 0x040fe20000000000 */
[C---:B------:R-:W-:Y:S01]  /*e2c0*/  ISETP.GE.AND P2, PT, R16.reuse, UR4, PT ;  /* 0x0000000410007c0c */ /* 0x040fe2000bf46270 */
[----:B------:R-:W-:Y:S01]  /*e2d0*/  VIADD R5, R16, 0x40 ;  /* 0x0000004010057836 */ /* 0x000fe20000000000 */
[----:B------:R-:W-:Y:S02]  /*e2e0*/  CS2R R28, SRZ ;  /* 0x00000000001c7805 */ /* 0x000fe4000001ff00 */
[----:B------:R-:W-:Y:S02]  /*e2f0*/  CS2R R30, SRZ ;  /* 0x00000000001e7805 */ /* 0x000fe4000001ff00 */
[----:B------:R-:W-:Y:S01]  /*e300*/  ISETP.GE.AND P3, PT, R4, UR4, PT ;  /* 0x0000000404007c0c */ /* 0x000fe2000bf66270 */
[----:B--2---:R-:W-:Y:S01]  /*e310*/  IMAD.MOV.U32 R4, RZ, RZ, R0 ;  /* 0x000000ffff047224 */ /* 0x004fe200078e0000 */
[----:B------:R-:W-:-:S02]  /*e320*/  ISETP.GE.AND P4, PT, R5, UR4, PT ;  /* 0x0000000405007c0c */ /* 0x000fc4000bf86270 */
[----:B------:R-:W-:Y:S02]  /*e330*/  CS2R R8, SRZ ;  /* 0x0000000000087805 */ /* 0x000fe4000001ff00 */
[----:B-1----:R-:W-:Y:S02]  /*e340*/  MOV R5, R3 ;  /* 0x0000000300057202 */ /* 0x002fe40000000f00 */
[----:B------:R-:W-:Y:S02]  /*e350*/  CS2R R10, SRZ ;  /* 0x00000000000a7805 */ /* 0x000fe4000001ff00 */
[----:B------:R-:W-:Y:S02]  /*e360*/  CS2R R32, SRZ ;  /* 0x0000000000207805 */ /* 0x000fe4000001ff00 */
[----:B------:R-:W-:Y:S01]  /*e370*/  CS2R R34, SRZ ;  /* 0x0000000000227805 */ /* 0x000fe2000001ff00 */
[----:B------:R-:W-:Y:S02]  /*e380*/  @!P2 IMAD.SHL.U32 R49, R16, 0x2, RZ ;  /* 0x000000021031a824 */ /* 0x000fe400078e00ff */
[----:B------:R-:W-:-:S03]  /*e390*/  @!P3 IMAD.SHL.U32 R41, R162, 0x8, RZ ;  /* 0x00000008a229b824 */ /* 0x000fc600078e00ff */
[-C--:B------:R-:W-:Y:S01]  /*e3a0*/  @!P2 IADD3 R46, P0, R0, R49.reuse, RZ ;  /* 0x00000031002ea210 */ /* 0x080fe20007f1e0ff */
[----:B------:R-:W-:Y:S01]  /*e3b0*/  @!P4 IMAD.SHL.U32 R45, R163, 0x8, RZ ;  /* 0x00000008a32dc824 */ /* 0x000fe200078e00ff */
[----:B------:R-:W-:Y:S01]  /*e3c0*/  @!P2 IADD3 R48, P1, R20, R49, RZ ;  /* 0x000000311430a210 */ /* 0x000fe20007f3e0ff */
[----:B------:R-:W-:Y:S01]  /*e3d0*/  @!P3 IMAD.WIDE R38, R41, 0x2, R4 ;  /* 0x000000022926b825 */ /* 0x000fe200078e0204 */
[----:B------:R-:W-:Y:S02]  /*e3e0*/  @!P2 SHF.L.U64.HI R0, R16, 0x1, R17 ;  /* 0x000000011000a819 */ /* 0x000fe40000010211 */
[----:B------:R-:W-:Y:S02]  /*e3f0*/  CS2R R12, SRZ ;  /* 0x00000000000c7805 */ /* 0x000fe4000001ff00 */
[----:B------:R-:W-:Y:S01]  /*e400*/  CS2R R14, SRZ ;  /* 0x00000000000e7805 */ /* 0x000fe2000001ff00 */
[----:B------:R-:W-:Y:S01]  /*e410*/  @!P4 IMAD.WIDE R42, R45, 0x2, R4 ;  /* 0x000000022d2ac825 */ /* 0x000fe200078e0204 */
[----:B------:R-:W-:-:S02]  /*e420*/  CS2R R24, SRZ ;  /* 0x0000000000187805 */ /* 0x000fc4000001ff00 */
[----:B------:R-:W-:Y:S02]  /*e430*/  CS2R R26, SRZ ;  /* 0x00000000001a7805 */ /* 0x000fe4000001ff00 */
[----:B------:R-:W-:Y:S02]  /*e440*/  CS2R R4, SRZ ;  /* 0x0000000000047805 */ /* 0x000fe4000001ff00 */
[----:B------:R-:W-:Y:S01]  /*e450*/  CS2R R6, SRZ ;  /* 0x0000000000067805 */ /* 0x000fe2000001ff00 */
[--C-:B---3--:R-:W-:Y:S01]  /*e460*/  @!P3 IMAD.WIDE R40, R41, 0x2, R20.reuse ;  /* 0x000000022928b825 */ /* 0x108fe200078e0214 */
[----:B------:R0:W5:Y:S03]  /*e470*/  @!P3 LD.E.128 R28, desc[UR60][R38.64] ;  /* 0x0000003c261cb980 */ /* 0x000166000c101d00 */
[----:B------:R-:W-:Y:S01]  /*e480*/  @!P4 IMAD.WIDE R44, R45, 0x2, R20 ;  /* 0x000000022d2cc825 */ /* 0x000fe200078e0214 */
[----:B------:R0:W5:Y:S03]  /*e490*/  @!P3 LD.E.128 R8, desc[UR60][R40.64] ;  /* 0x0000003c2808b980 */ /* 0x000166000c101d00 */
[--C-:B------:R-:W-:Y:S01]  /*e4a0*/  @!P2 IMAD.X R47, R3, 0x1, R0.reuse, P0 ;  /* 0x00000001032fa824 */ /* 0x100fe200000e0600 */
[----:B------:R0:W5:Y:S01]  /*e4b0*/  @!P4 LD.E.128 R32, desc[UR60][R42.64] ;  /* 0x0000003c2a20c980 */ /* 0x000162000c101d00 */
[----:B------:R-:W-:-:S03]  /*e4c0*/  @!P2 IMAD.X R49, R21, 0x1, R0, P1 ;  /* 0x000000011531a824 */ /* 0x000fc600008e0600 */
[----:B------:R0:W5:Y:S04]  /*e4d0*/  @!P4 LD.E.128 R12, desc[UR60][R44.64] ;  /* 0x0000003c2c0cc980 */ /* 0x000168000c101d00 */
[----:B------:R0:W5:Y:S04]  /*e4e0*/  @!P2 LD.E.128 R24, desc[UR60][R46.64] ;  /* 0x0000003c2e18a980 */ /* 0x000168000c101d00 */
[----:B------:R0:W5:Y:S02]  /*e4f0*/  @!P2 LD.E.128 R4, desc[UR60][R48.64] ;  /* 0x0000003c3004a980 */ /* 0x000164000c101d00 */
.L_x_605:
[----:B------:R-:W-:Y:S05]  /*e500*/  BSYNC B1 ;  /* 0x0000000000017941 */ /* 0x000fea0003800000 */
.L_x_604:
[C---:B------:R-:W-:Y:S01]  /*e510*/  LEA.HI R20, R189.reuse, R189, RZ, 0x1 ;  /* 0x000000bdbd147211 */ /* 0x040fe200078f08ff */
[--C-:B0----5:R-:W-:Y:S01]  /*e520*/  IMAD.MOV.U32 R38, RZ, RZ, R5.reuse ;  /* 0x000000ffff267224 */ /* 0x121fe200078e0005 */
[--C-:B------:R-:W-:Y:S01]  /*e530*/  SHF.R.U64 R55, R4, 0x10, R5.reuse ;  /* 0x0000001004377819 */ /* 0x100fe20000001205 */
[----:B--2---:R-:W-:Y:S01]  /*e540*/  IMAD.MOV.U32 R0, RZ, RZ, R24 ;  /* 0x000000ffff007224 */ /* 0x004fe200078e0018 */
[----:B------:R-:W-:Y:S01]  /*e550*/  LOP3.LUT R20, R20, 0xfffffffe, RZ, 0xc0, !PT ;  /* 0xfffffffe14147812 */ /* 0x000fe200078ec0ff */
[----:B------:R-:W-:Y:S01]  /*e560*/  IMAD.MOV.U32 R41, RZ, RZ, R30 ;  /* 0x000000ffff297224 */ /* 0x000fe200078e001e */
[----:B------:R-:W-:Y:S01]  /*e570*/  SHF.R.U32.HI R53, RZ, 0x10, R5 ;  /* 0x00000010ff357819 */ /* 0x000fe20000011605 */
[--C-:B-1----:R-:W-:Y:S01]  /*e580*/  IMAD.MOV.U32 R3, RZ, RZ, R25.reuse ;  /* 0x000000ffff037224 */ /* 0x102fe200078e0019 */
[----:B------:R-:W-:Y:S01]  /*e590*/  SHF.R.U64 R67, R24, 0x10, R25 ;  /* 0x0000001018437819 */ /* 0x000fe20000001219 */
[----:B---3--:R-:W-:Y:S01]  /*e5a0*/  IMAD.IADD R21, R189, 0x1, -R20 ;  /* 0x00000001bd157824 */ /* 0x008fe200078e0a14 */
[----:B------:R-:W-:Y:S01]  /*e5b0*/  SHF.R.U64 R65, R26, 0x10, R27 ;  /* 0x000000101a417819 */ /* 0x000fe2000000121b */
[----:B------:R-:W-:Y:S01]  /*e5c0*/  IMAD.MOV.U32 R24, RZ, RZ, R26 ;  /* 0x000000ffff187224 */ /* 0x000fe200078e001a */
[----:B------:R-:W-:Y:S01]  /*e5d0*/  SHF.R.U64 R63, R28, 0x10, R29 ;  /* 0x000000101c3f7819 */ /* 0x000fe2000000121d */
[----:B------:R-:W-:Y:S01]  /*e5e0*/  IMAD.MOV.U32 R26, RZ, RZ, R28 ;  /* 0x000000ffff1a7224 */ /* 0x000fe200078e001c */
[----:B------:R-:W-:Y:S01]  /*e5f0*/  SHF.L.U32 R5, R21, 0x1f, RZ ;  /* 0x0000001f15057819 */ /* 0x000fe200000006ff */
[----:B------:R-:W-:Y:S01]  /*e600*/  IMAD.MOV.U32 R45, RZ, RZ, R34 ;  /* 0x000000ffff2d7224 */ /* 0x000fe200078e0022 */
[--C-:B------:R-:W-:Y:S01]  /*e610*/  SHF.R.U64 R58, R30, 0x10, R31.reuse ;  /* 0x000000101e3a7819 */ /* 0x100fe2000000121f */
[----:B------:R-:W-:Y:S01]  /*e620*/  IMAD.MOV.U32 R42, RZ, RZ, R31 ;  /* 0x000000ffff2a7224 */ /* 0x000fe200078e001f */
[----:B------:R-:W0:Y:S01]  /*e630*/  SYNCS.PHASECHK.TRANS64.TRYWAIT P0, [R2+URZ+0x2a800], R5 ;  /* 0x02a80005020075a7 */ /* 0x000e22000800017f */
[----:B------:R-:W-:Y:S01]  /*e640*/  SHF.R.U32.HI R64, RZ, 0x10, R25 ;  /* 0x00000010ff407819 */ /* 0x000fe20000011619 */
[----:B------:R-:W-:Y:S01]  /*e650*/  IMAD.MOV.U32 R25, RZ, RZ, R27 ;  /* 0x000000ffff197224 */ /* 0x000fe200078e001b */
[----:B------:R-:W-:Y:S01]  /*e660*/  SHF.R.U64 R54, R34, 0x10, R35 ;  /* 0x0000001022367819 */ /* 0x000fe20000001223 */
[----:B------:R-:W-:Y:S01]  /*e670*/  IMAD.MOV.U32 R43, RZ, RZ, R32 ;  /* 0x000000ffff2b7224 */ /* 0x000fe200078e0020 */
[----:B------:R-:W-:Y:S01]  /*e680*/  SHF.R.U32.HI R62, RZ, 0x10, R27 ;  /* 0x00000010ff3e7819 */ /* 0x000fe2000001161b */
[----:B------:R-:W-:Y:S01]  /*e690*/  IMAD.MOV.U32 R44, RZ, RZ, R33 ;  /* 0x000000ffff2c7224 */ /* 0x000fe200078e0021 */
[----:B------:R-:W-:Y:S01]  /*e6a0*/  PRMT R34, R24, 0x5410, R65 ;  /* 0x0000541018227816 */ /* 0x000fe20000000041 */
[----:B------:R-:W-:Y:S01]  /*e6b0*/  IMAD.MOV.U32 R46, RZ, RZ, R35 ;  /* 0x000000ffff2e7224 */ /* 0x000fe200078e0023 */
[----:B------:R-:W-:Y:S01]  /*e6c0*/  MOV R27, R29 ;  /* 0x0000001d001b7202 */ /* 0x000fe20000000f00 */
[----:B------:R-:W-:Y:S01]  /*e6d0*/  IMAD.MOV.U32 R20, RZ, RZ, R4 ;  /* 0x000000ffff147224 */ /* 0x000fe200078e0004 */
[----:B------:R-:W-:Y:S01]  /*e6e0*/  SHF.R.U32.HI R60, RZ, 0x10, R29 ;  /* 0x00000010ff3c7819 */ /* 0x000fe2000001161d */
[----:B------:R-:W-:Y:S01]  /*e6f0*/  IMAD.MOV.U32 R40, RZ, RZ, R7 ;  /* 0x000000ffff287224 */ /* 0x000fe200078e0007 */
[----:B------:R-:W-:Y:S01]  /*e700*/  SHF.R.U32.HI R61, RZ, 0x10, R31 ;  /* 0x00000010ff3d7819 */ /* 0x000fe2000001161f */
[----:B------:R-:W-:Y:S01]  /*e710*/  IMAD.MOV.U32 R28, RZ, RZ, R8 ;  /* 0x000000ffff1c7224 */ /* 0x000fe200078e0008 */
[----:B------:R-:W-:Y:S01]  /*e720*/  PRMT R24, R26, 0x5410, R63 ;  /* 0x000054101a187816 */ /* 0x000fe2000000003f */
[----:B------:R-:W-:Y:S01]  /*e730*/  IMAD.MOV.U32 R29, RZ, RZ, R9 ;  /* 0x000000ffff1d7224 */ /* 0x000fe200078e0009 */
[----:B------:R-:W-:Y:S01]  /*e740*/  PRMT R26, R41, 0x5410, R58 ;  /* 0x00005410291a7816 */ /* 0x000fe2000000003a */
[----:B------:R-:W-:Y:S01]  /*e750*/  IMAD.MOV.U32 R30, RZ, RZ, R10 ;  /* 0x000000ffff1e7224 */ /* 0x000fe200078e000a */
[----:B------:R-:W-:Y:S01]  /*e760*/  SHF.R.U64 R56, R32, 0x10, R33 ;  /* 0x0000001020387819 */ /* 0x000fe20000001221 */
[----:B------:R-:W-:Y:S01]  /*e770*/  IMAD.MOV.U32 R31, RZ, RZ, R11 ;  /* 0x000000ffff1f7224 */ /* 0x000fe200078e000b */
[----:B------:R-:W-:Y:S01]  /*e780*/  SHF.R.U32.HI R59, RZ, 0x10, R33 ;  /* 0x00000010ff3b7819 */ /* 0x000fe20000011621 */
[----:B------:R-:W-:Y:S01]  /*e790*/  BSSY B1, `(.L_x_606) ;  /* 0x0000025000017945 */ /* 0x000fe20003800000 */
[----:B------:R-:W-:Y:S01]  /*e7a0*/  SHF.R.U32.HI R57, RZ, 0x10, R35 ;  /* 0x00000010ff397819 */ /* 0x000fe20000011623 */
[----:B------:R-:W-:Y:S01]  /*e7b0*/  IMAD.MOV.U32 R4, RZ, RZ, R12 ;  /* 0x000000ffff047224 */ /* 0x000fe200078e000c */
[----:B------:R-:W-:Y:S01]  /*e7c0*/  MOV R39, R6 ;  /* 0x0000000600277202 */ /* 0x000fe20000000f00 */
[----:B------:R-:W-:Y:S01]  /*e7d0*/  IMAD.MOV.U32 R21, RZ, RZ, R15 ;  /* 0x000000ffff157224 */ /* 0x000fe200078e000f */
[----:B------:R-:W-:Y:S01]  /*e7e0*/  SHF.R.U64 R52, R6, 0x10, R7 ;  /* 0x0000001006347819 */ /* 0x000fe20000001207 */
[----:B------:R-:W-:Y:S01]  /*e7f0*/  IMAD.MOV.U32 R6, RZ, RZ, R13 ;  /* 0x000000ffff067224 */ /* 0x000fe200078e000d */
[----:B------:R-:W-:Y:S01]  /*e800*/  SHF.R.U32.HI R51, RZ, 0x10, R7 ;  /* 0x00000010ff337819 */ /* 0x000fe20000011607 */
[----:B------:R-:W-:Y:S01]  /*e810*/  IMAD.MOV.U32 R7, RZ, RZ, R14 ;  /* 0x000000ffff077224 */ /* 0x000fe200078e000e */
[----:B------:R-:W-:-:S02]  /*e820*/  SHF.R.U64 R49, R8, 0x10, R9 ;  /* 0x0000001008317819 */ /* 0x000fc40000001209 */
[----:B------:R-:W-:Y:S02]  /*e830*/  SHF.R.U32.HI R50, RZ, 0x10, R9 ;  /* 0x00000010ff327819 */ /* 0x000fe40000011609 */
[--C-:B------:R-:W-:Y:S02]  /*e840*/  SHF.R.U64 R47, R10, 0x10, R11.reuse ;  /* 0x000000100a2f7819 */ /* 0x100fe4000000120b */
[----:B------:R-:W-:Y:S02]  /*e850*/  SHF.R.U32.HI R48, RZ, 0x10, R11 ;  /* 0x00000010ff307819 */ /* 0x000fe4000001160b */
[----:B------:R-:W-:Y:S02]  /*e860*/  VIMNMX R41, R37, 0x80, PT ;  /* 0x0000008025297848 */ /* 0x000fe40003fe0100 */
[----:B------:R-:W-:Y:S02]  /*e870*/  PRMT R35, R25, 0x5410, R62 ;  /* 0x0000541019237816 */ /* 0x000fe4000000003e */
[----:B------:R-:W-:-:S02]  /*e880*/  SHF.R.U64 R11, R12, 0x10, R13 ;  /* 0x000000100c0b7819 */ /* 0x000fc4000000120d */
[----:B------:R-:W-:Y:S02]  /*e890*/  SHF.R.U32.HI R9, RZ, 0x10, R13 ;  /* 0x00000010ff097819 */ /* 0x000fe4000001160d */
[----:B------:R-:W-:Y:S02]  /*e8a0*/  PRMT R32, R0, 0x5410, R67 ;  /* 0x0000541000207816 */ /* 0x000fe40000000043 */
[----:B------:R-:W-:Y:S02]  /*e8b0*/  PRMT R33, R3, 0x5410, R64 ;  /* 0x0000541003217816 */ /* 0x000fe40000000040 */
[----:B------:R-:W-:Y:S02]  /*e8c0*/  PRMT R25, R27, 0x5410, R60 ;  /* 0x000054101b197816 */ /* 0x000fe4000000003c */
[--C-:B------:R-:W-:Y:S02]  /*e8d0*/  SHF.R.U64 R10, R14, 0x10, R15.reuse ;  /* 0x000000100e0a7819 */ /* 0x100fe4000000120f */
[----:B------:R-:W-:-:S02]  /*e8e0*/  SHF.R.U32.HI R8, RZ, 0x10, R15 ;  /* 0x00000010ff087819 */ /* 0x000fc4000001160f */
[----:B------:R-:W-:Y:S02]  /*e8f0*/  PRMT R27, R42, 0x5410, R61 ;  /* 0x000054102a1b7816 */ /* 0x000fe4000000003d */
[----:B------:R-:W-:Y:S02]  /*e900*/  PRMT R0, R43, 0x5410, R56 ;  /* 0x000054102b007816 */ /* 0x000fe40000000038 */
[----:B------:R-:W-:Y:S02]  /*e910*/  PRMT R3, R44, 0x5410, R59 ;  /* 0x000054102c037816 */ /* 0x000fe4000000003b */
[----:B------:R-:W-:Y:S02]  /*e920*/  PRMT R12, R45, 0x5410, R54 ;  /* 0x000054102d0c7816 */ /* 0x000fe40000000036 */
[----:B------:R-:W-:Y:S02]  /*e930*/  PRMT R13, R46, 0x5410, R57 ;  /* 0x000054102e0d7816 */ /* 0x000fe40000000039 */
[----:B------:R-:W-:-:S02]  /*e940*/  PRMT R37, R20, 0x5410, R55 ;  /* 0x0000541014257816 */ /* 0x000fc40000000037 */
[----:B------:R-:W-:Y:S02]  /*e950*/  ISETP.GE.AND P1, PT, R165, R41, PT ;  /* 0x00000029a500720c */ /* 0x000fe40003f26270 */
[----:B------:R-:W-:Y:S02]  /*e960*/  PRMT R38, R38, 0x5410, R53 ;  /* 0x0000541026267816 */ /* 0x000fe40000000035 */
[----:B------:R-:W-:Y:S02]  /*e970*/  PRMT R39, R39, 0x5410, R52 ;  /* 0x0000541027277816 */ /* 0x000fe40000000034 */
[----:B------:R-:W-:Y:S02]  /*e980*/  PRMT R40, R40, 0x5410, R51 ;  /* 0x0000541028287816 */ /* 0x000fe40000000033 */
[----:B------:R-:W-:Y:S02]  /*e990*/  PRMT R28, R28, 0x5410, R49 ;  /* 0x000054101c1c7816 */ /* 0x000fe40000000031 */
[----:B------:R-:W-:-:S02]  /*e9a0*/  PRMT R29, R29, 0x5410, R50 ;  /* 0x000054101d1d7816 */ /* 0x000fc40000000032 */
[----:B------:R-:W-:Y:S02]  /*e9b0*/  PRMT R30, R30, 0x5410, R47 ;  /* 0x000054101e1e7816 */ /* 0x000fe4000000002f */
[----:B------:R-:W-:Y:S01]  /*e9c0*/  PRMT R31, R31, 0x5410, R48 ;  /* 0x000054101f1f7816 */ /* 0x000fe20000000030 */
[----:B0-----:R-:W-:Y:S06]  /*e9d0*/  @!P0 BRA `(.L_x_607) ;  /* 0x0000010800408947 */ /* 0x001fec0003800000 */
.L_x_827:
[----:B------:R-:W-:Y:S05]  /*e9e0*/  BSYNC B1 ;  /* 0x0000000000017941 */ /* 0x000fea0003800000 */
.L_x_606:
[----:B------:R-:W-:Y:S01]  /*e9f0*/  BSSY B1, `(.L_x_608) ;  /* 0x0000119000017945 */ /* 0x000fe20003800000 */
[----:B------:R-:W-:Y:S02]  /*ea00*/  PRMT R14, R4, 0x5410, R11 ;  /* 0x00005410040e7816 */ /* 0x000fe4000000000b */
[----:B------:R-:W-:Y:S02]  /*ea10*/  PRMT R15, R6, 0x5410, R9 ;  /* 0x00005410060f7816 */ /* 0x000fe40000000009 */
[----:B------:R-:W-:Y:S02]  /*ea20*/  PRMT R20, R7, 0x5410, R10 ;  /* 0x0000541007147816 */ /* 0x000fe4000000000a */
[----:B------:R-:W-:Y:S01]  /*ea30*/  PRMT R21, R21, 0x5410, R8 ;  /* 0x0000541015157816 */ /* 0x000fe20000000008 */
[----:B------:R-:W-:Y:S06]  /*ea40*/  @P1 BRA `(.L_x_609) ;  /* 0x00000010004c1947 */ /* 0x000fec0003800000 */
[----:B------:R-:W1:Y:S01]  /*ea50*/  LDC R42, c[0x0][0x3f4] ;  /* 0x0000fd00ff2a7b82 */ /* 0x000e620000000800 */
[C---:B------:R-:W-:Y:S01]  /*ea60*/  VIADD R7, R16.reuse, 0x40 ;  /* 0x0000004010077836 */ /* 0x040fe20000000000 */
[C---:B0-----:R-:W-:Y:S01]  /*ea70*/  IADD3 R5, R16.reuse, 0x20, RZ ;  /* 0x0000002010057810 */ /* 0x041fe20007ffe0ff */
[----:B------:R-:W-:Y:S01]  /*ea80*/  BSSY B2, `(.L_x_610) ;  /* 0x000005f000027945 */ /* 0x000fe20003800000 */
[-C--:B-1----:R-:W-:Y:S02]  /*ea90*/  ISETP.GE.AND P0, PT, R16, R42.reuse, PT ;  /* 0x0000002a1000720c */ /* 0x082fe40003f06270 */
[-C--:B------:R-:W-:Y:S02]  /*eaa0*/  ISETP.GE.AND P1, PT, R5, R42.reuse, PT ;  /* 0x0000002a0500720c */ /* 0x080fe40003f26270 */
[----:B------:R-:W-:-:S09]  /*eab0*/  ISETP.GE.AND P2, PT, R7, R42, PT ;  /* 0x0000002a0700720c */ /* 0x000fd20003f46270 */
[----:B------:R-:W-:Y:S05]  /*eac0*/  @P0 BRA `(.L_x_611) ;  /* 0x0000000400680947 */ /* 0x000fea0003800000 */
[----:B------:R-:W-:Y:S01]  /*ead0*/  LEA.HI R6, R42, R191, RZ, 0x1d ;  /* 0x000000bf2a067211 */ /* 0x000fe200078fe8ff */
[----:B------:R-:W-:Y:S01]  /*eae0*/  IMAD.U32 R54, R37, 0x10000, RZ ;  /* 0x0001000025367824 */ /* 0x000fe200078e00ff */
[----:B------:R-:W-:Y:S01]  /*eaf0*/  LOP3.LUT R4, R176, 0x38, R16, 0xf8, !PT ;  /* 0x00000038b0047812 */ /* 0x000fe200078ef810 */
[----:B------:R-:W-:Y:S01]  /*eb00*/  IMAD.U32 R52, R32, 0x10000, RZ ;  /* 0x0001000020347824 */ /* 0x000fe200078e00ff */
[----:B------:R-:W-:Y:S01]  /*eb10*/  SHF.R.S32.HI R9, RZ, 0x1f, R6 ;  /* 0x0000001fff097819 */ /* 0x000fe20000011406 */
[----:B------:R-:W-:Y:S01]  /*eb20*/  IMAD.SHL.U32 R7, R6, 0x8, RZ ;  /* 0x0000000806077824 */ /* 0x000fe200078e00ff */
[-C--:B------:R-:W-:Y:S01]  /*eb30*/  LOP3.LUT R5, R4, R177.reuse, RZ, 0x3c, !PT ;  /* 0x000000b104057212 */ /* 0x080fe200078e3cff */
[----:B------:R-:W-:Y:S01]  /*eb40*/  IMAD.U32 R53, R38, 0x10000, RZ ;  /* 0x0001000026357824 */ /* 0x000fe200078e00ff */
[----:B------:R-:W-:Y:S02]  /*eb50*/  LEA.HI R9, R9, R6, RZ, 0x3 ;  /* 0x0000000609097211 */ /* 0x000fe400078f18ff */
[----:B------:R-:W-:Y:S01]  /*eb60*/  LOP3.LUT R4, R176, 0x38, R7, 0xf8, !PT ;  /* 0x00000038b0047812 */ /* 0x000fe200078ef807 */
[----:B------:R-:W-:Y:S01]  /*eb70*/  IMAD.IADD R5, R178, 0x1, R5 ;  /* 0x00000001b2057824 */ /* 0x000fe200078e0205 */
[----:B------:R-:W-:Y:S01]  /*eb80*/  LOP3.LUT R51, R37, 0xffff0000, RZ, 0xc0, !PT ;  /* 0xffff000025337812 */ /* 0x000fe200078ec0ff */
[----:B------:R-:W-:Y:S01]  /*eb90*/  IMAD.SHL.U32 R9, R9, 0x400, RZ ;  /* 0x0000040009097824 */ /* 0x000fe200078e00ff */
[----:B------:R-:W-:Y:S01]  /*eba0*/  LOP3.LUT R4, R4, R177, RZ, 0x3c, !PT ;  /* 0x000000b104047212 */ /* 0x000fe200078e3cff */
[----:B------:R-:W-:-:S03]  /*ebb0*/  IMAD R61, R5, 0x2, R2 ;  /* 0x00000002053d7824 */ /* 0x000fc600078e0202 */
[----:B------:R-:W-:-:S04]  /*ebc0*/  LOP3.LUT R9, R9, 0x7fffe000, RZ, 0xc0, !PT ;  /* 0x7fffe00009097812 */ /* 0x000fc800078ec0ff */
[----:B------:R-:W-:Y:S02]  /*ebd0*/  IADD3 R9, R4, R9, R178 ;  /* 0x0000000904097210 */ /* 0x000fe40007ffe0b2 */
[----:B------:R-:W0:Y:S03]  /*ebe0*/  LDS.128 R4, [R61+0xc400] ;  /* 0x00c400003d047984 */ /* 0x000e260000000c00 */
[----:B------:R-:W-:-:S05]  /*ebf0*/  IMAD R62, R9, 0x2, R2 ;  /* 0x00000002093e7824 */ /* 0x000fca00078e0202 */
[----:B------:R-:W1:Y:S01]  /*ec00*/  LDS.128 R8, [R62+0xc400] ;  /* 0x00c400003e087984 */ /* 0x000e620000000c00 */
[C---:B0-----:R-:W-:Y:S01]  /*ec10*/  IMAD.U32 R43, R4.reuse, 0x10000, RZ ;  /* 0x00010000042b7824 */ /* 0x041fe200078e00ff */
[----:B------:R-:W-:Y:S01]  /*ec20*/  LOP3.LUT R4, R4, 0xffff0000, RZ, 0xc0, !PT ;  /* 0xffff000004047812 */ /* 0x000fe200078ec0ff */
[----:B------:R-:W-:Y:S01]  /*ec30*/  IMAD.U32 R44, R5, 0x10000, RZ ;  /* 0x00010000052c7824 */ /* 0x000fe200078e00ff */
[----:B------:R-:W-:Y:S01]  /*ec40*/  SHF.L.U32 R46, R7, 0x10, RZ ;  /* 0x00000010072e7819 */ /* 0x000fe200000006ff */
[C---:B------:R-:W-:Y:S01]  /*ec50*/  IMAD.U32 R45, R6.reuse, 0x10000, RZ ;  /* 0x00010000062d7824 */ /* 0x040fe200078e00ff */
[----:B------:R-:W-:Y:S02]  /*ec60*/  LOP3.LUT R6, R6, 0xffff0000, RZ, 0xc0, !PT ;  /* 0xffff000006067812 */ /* 0x000fe400078ec0ff */
[----:B------:R-:W-:Y:S01]  /*ec70*/  LOP3.LUT R5, R5, 0xffff0000, RZ, 0xc0, !PT ;  /* 0xffff000005057812 */ /* 0x000fe200078ec0ff */
[C---:B-1----:R-:W-:Y:S01]  /*ec80*/  IMAD.U32 R47, R8.reuse, 0x10000, RZ ;  /* 0x00010000082f7824 */ /* 0x042fe200078e00ff */
[----:B------:R-:W-:Y:S01]  /*ec90*/  LOP3.LUT R8, R8, 0xffff0000, RZ, 0xc0, !PT ;  /* 0xffff000008087812 */ /* 0x000fe200078ec0ff */
[C---:B------:R-:W-:Y:S01]  /*eca0*/  IMAD.U32 R48, R9.reuse, 0x10000, RZ ;  /* 0x0001000009307824 */ /* 0x040fe200078e00ff */
[----:B------:R-:W-:Y:S01]  /*ecb0*/  LOP3.LUT R9, R9, 0xffff0000, RZ, 0xc0, !PT ;  /* 0xffff000009097812 */ /* 0x000fe200078ec0ff */
[C---:B------:R-:W-:Y:S01]  /*ecc0*/  FMUL.FTZ R56, R47.reuse, R54 ;  /* 0x000000362f387220 */ /* 0x040fe20000410000 */
[-C--:B------:R-:W-:Y:S01]  /*ecd0*/  FMUL.FTZ R58, R47, R52.reuse ;  /* 0x000000342f3a7220 */ /* 0x080fe20000410000 */
[----:B------:R-:W-:Y:S01]  /*ece0*/  LOP3.LUT R47, R32, 0xffff0000, RZ, 0xc0, !PT ;  /* 0xffff0000202f7812 */ /* 0x000fe200078ec0ff */
[----:B------:R-:W-:Y:S01]  /*ecf0*/  FMUL.FTZ R55, R8, R51 ;  /* 0x0000003308377220 */ /* 0x000fe20000410000 */
[C---:B------:R-:W-:Y:S01]  /*ed00*/  FFMA.FTZ R56, R43.reuse, R52, -R56 ;  /* 0x000000342b387223 */ /* 0x040fe20000010838 */
[----:B------:R-:W-:Y:S01]  /*ed10*/  FFMA.FTZ R58, R43, R54, R58 ;  /* 0x000000362b3a7223 */ /* 0x000fe2000001003a */
[----:B------:R-:W-:-:S02]  /*ed20*/  IMAD.U32 R43, R33, 0x10000, RZ ;  /* 0x00010000212b7824 */ /* 0x000fc400078e00ff */
[-C--:B------:R-:W-:Y:S01]  /*ed30*/  FMUL.FTZ R57, R8, R47.reuse ;  /* 0x0000002f08397220 */ /* 0x080fe20000410000 */
[----:B------:R-:W-:Y:S01]  /*ed40*/  FFMA.FTZ R55, R4, R47, -R55 ;  /* 0x0000002f04377223 */ /* 0x000fe20000010837 */
[----:B------:R-:W-:Y:S01]  /*ed50*/  FMUL.FTZ R47, R48, R53 ;  /* 0x00000035302f7220 */ /* 0x000fe20000410000 */
[----:B------:R-:W-:Y:S02]  /*ed60*/  IMAD.U32 R49, R10, 0x10000, RZ ;  /* 0x000100000a317824 */ /* 0x000fe400078e00ff */
[----:B------:R-:W-:Y:S01]  /*ed70*/  FMUL.FTZ R52, R48, R43 ;  /* 0x0000002b30347220 */ /* 0x000fe20000410000 */
[----:B------:R-:W-:Y:S01]  /*ed80*/  FFMA.FTZ R57, R4, R51, R57 ;  /* 0x0000003304397223 */ /* 0x000fe20000010039 */
[----:B------:R-:W-:Y:S01]  /*ed90*/  LOP3.LUT R10, R10, 0xffff0000, RZ, 0xc0, !PT ;  /* 0xffff00000a0a7812 */ /* 0x000fe200078ec0ff */
[----:B------:R-:W-:Y:S01]  /*eda0*/  FFMA.FTZ R48, R44, R43, -R47 ;  /* 0x0000002b2c307223 */ /* 0x000fe2000001082f */
[C---:B------:R-:W-:Y:S01]  /*edb0*/  LOP3.LUT R51, R39.reuse, 0xffff0000, RZ, 0xc0, !PT ;  /* 0xffff000027337812 */ /* 0x040fe200078ec0ff */
[----:B------:R-:W-:Y:S01]  /*edc0*/  IMAD.U32 R8, R39, 0x10000, RZ ;  /* 0x0001000027087824 */ /* 0x000fe200078e00ff */
[----:B------:R-:W-:Y:S01]  /*edd0*/  SHF.L.U32 R4, R34, 0x10, RZ ;  /* 0x0000001022047819 */ /* 0x000fe200000006ff */
[----:B------:R-:W-:Y:S01]  /*ede0*/  FFMA.FTZ R52, R44, R53, R52 ;  /* 0x000000352c347223 */ /* 0x000fe20000010034 */
[----:B------:R-:W-:Y:S01]  /*edf0*/  LOP3.LUT R43, R34, 0xffff0000, RZ, 0xc0, !PT ;  /* 0xffff0000222b7812 */ /* 0x000fe200078ec0ff */
[----:B------:R-:W-:Y:S01]  /*ee00*/  FMUL.FTZ R59, R10, R51 ;  /* 0x000000330a3b7220 */ /* 0x000fe20000410000 */
[C---:B------:R-:W-:Y:S01]  /*ee10*/  FMUL.FTZ R44, R49.reuse, R8 ;  /* 0x00000008312c7220 */ /* 0x040fe20000410000 */
[----:B------:R-:W-:Y:S01]  /*ee20*/  FMUL.FTZ R54, R49, R4 ;  /* 0x0000000431367220 */ /* 0x000fe20000410000 */
[----:B------:R-:W-:-:S02]  /*ee30*/  IMAD.U32 R50, R11, 0x10000, RZ ;  /* 0x000100000b327824 */ /* 0x000fc400078e00ff */
[----:B------:R-:W-:Y:S01]  /*ee40*/  FMUL.FTZ R10, R10, R43 ;  /* 0x0000002b0a0a7220 */ /* 0x000fe20000410000 */
[----:B------:R-:W-:Y:S02]  /*ee50*/  IMAD.U32 R49, R40, 0x10000, RZ ;  /* 0x0001000028317824 */ /* 0x000fe400078e00ff */
[----:B------:R-:W-:Y:S01]  /*ee60*/  FFMA.FTZ R53, R45, R4, -R44 ;  /* 0x000000042d357223 */ /* 0x000fe2000001082c */
[----:B------:R-:W-:Y:S02]  /*ee70*/  IMAD.U32 R47, R35, 0x10000, RZ ;  /* 0x00010000232f7824 */ /* 0x000fe400078e00ff */
[----:B------:R-:W-:Y:S01]  /*ee80*/  FFMA.FTZ R54, R45, R8, R54 ;  /* 0x000000082d367223 */ /* 0x000fe20000010036 */
[----:B------:R-:W-:Y:S01]  /*ee90*/  FFMA.FTZ R51, R6, R51, R10 ;  /* 0x0000003306337223 */ /* 0x000fe2000001000a */
[----:B------:R-:W-:Y:S01]  /*eea0*/  LOP3.LUT R11, R11, 0xffff0000, RZ, 0xc0, !PT ;  /* 0xffff00000b0b7812 */ /* 0x000fe200078ec0ff */
[----:B------:R-:W-:Y:S01]  /*eeb0*/  FMUL.FTZ R45, R50, R49 ;  /* 0x00000031322d7220 */ /* 0x000fe20000410000 */
[----:B------:R-:W-:Y:S01]  /*eec0*/  FFMA.FTZ R60, R6, R43, -R59 ;  /* 0x0000002b063c7223 */ /* 0x000fe2000001083b */
[----:B------:R-:W-:Y:S01]  /*eed0*/  LOP3.LUT R8, R38, 0xffff0000, RZ, 0xc0, !PT ;  /* 0xffff000026087812 */ /* 0x000fe200078ec0ff */
[-C--:B------:R-:W-:Y:S01]  /*eee0*/  FMUL.FTZ R43, R50, R47.reuse ;  /* 0x0000002f322b7220 */ /* 0x080fe20000410000 */
[----:B------:R-:W-:Y:S01]  /*eef0*/  LOP3.LUT R10, R40, 0xffff0000, RZ, 0xc0, !PT ;  /* 0xffff0000280a7812 */ /* 0x000fe200078ec0ff */
[C---:B------:R-:W-:Y:S01]  /*ef00*/  FFMA.FTZ R45, R46.reuse, R47, -R45 ;  /* 0x0000002f2e2d7223 */ /* 0x040fe2000001082d */
[----:B------:R-:W-:Y:S01]  /*ef10*/  LOP3.LUT R4, R33, 0xffff0000, RZ, 0xc0, !PT ;  /* 0xffff000021047812 */ /* 0x000fe200078ec0ff */
[----:B------:R-:W-:Y:S01]  /*ef20*/  FFMA.FTZ R46, R46, R49, R43 ;  /* 0x000000312e2e7223 */ /* 0x000fe2000001002b */
[----:B------:R-:W-:Y:S01]  /*ef30*/  LOP3.LUT R6, R35, 0xffff0000, RZ, 0xc0, !PT ;  /* 0xffff000023067812 */ /* 0x000fe200078ec0ff */
[----:B------:R-:W-:Y:S01]  /*ef40*/  FMUL.FTZ R44, R9, R8 ;  /* 0x00000008092c7220 */ /* 0x000fe20000410000 */
[----:B------:R-:W-:Y:S01]  /*ef50*/  LOP3.LUT R7, R7, 0xffff0000, RZ, 0xc0, !PT ;  /* 0xffff000007077812 */ /* 0x000fe200078ec0ff */
[----:B------:R-:W-:Y:S01]  /*ef60*/  FMUL.FTZ R50, R11, R10 ;  /* 0x0000000a0b327220 */ /* 0x000fe20000410000 */
        /* <DEDUP_REMOVED lines=9> */
[----:B------:R-:W-:Y:S02]  /*f000*/  F2FP.BF16.F32.PACK_AB R7, R50, R45 ;  /* 0x0000002d3207723e */ /* 0x000fe400000010ff */
[----:B------:R-:W-:Y:S02]  /*f010*/  F2FP.BF16.F32.PACK_AB R10, R51, R54 ;  /* 0x00000036330a723e */ /* 0x000fe400000010ff */
[----:B------:R-:W-:Y:S01]  /*f020*/  F2FP.BF16.F32.PACK_AB R8, R57, R58 ;  /* 0x0000003a3908723e */ /* 0x000fe200000010ff */
[----:B------:R0:W-:Y:S01]  /*f030*/  STS.128 [R61+0xc400], R4 ;  /* 0x00c400043d007388 */ /* 0x0001e20000000c00 */
[----:B------:R-:W-:-:S02]  /*f040*/  F2FP.BF16.F32.PACK_AB R9, R43, R52 ;  /* 0x000000342b09723e */ /* 0x000fc400000010ff */
[----:B------:R-:W-:-:S05]  /*f050*/  F2FP.BF16.F32.PACK_AB R11, R11, R46 ;  /* 0x0000002e0b0b723e */ /* 0x000fca00000010ff */
[----:B------:R0:W-:Y:S02]  /*f060*/  STS.128 [R62+0xc400], R8 ;  /* 0x00c400083e007388 */ /* 0x0001e40000000c00 */
.L_x_611:
[----:B------:R-:W-:Y:S05]  /*f070*/  BSYNC B2 ;  /* 0x0000000000027941 */ /* 0x000fea0003800000 */
.L_x_610:
[----:B------:R-:W-:Y:S04]  /*f080*/  BSSY B2, `(.L_x_612) ;  /* 0x0000058000027945 */ /* 0x000fe80003800000 */
[----:B------:R-:W-:Y:S05]  /*f090*/  @P1 BRA `(.L_x_613) ;  /* 0x0000000400581947 */ /* 0x000fea0003800000 */
[----:B0-----:R-:W-:Y:S01]  /*f0a0*/  LEA.HI R4, R42, R162, RZ, 0x1d ;  /* 0x000000a22a047211 */ /* 0x001fe200078fe8ff */
[C---:B------:R-:W-:Y:S01]  /*f0b0*/  IMAD.U32 R55, R28.reuse, 0x10000, RZ ;  /* 0x000100001c377824 */ /* 0x040fe200078e00ff */
[----:B------:R-:W-:Y:S01]  /*f0c0*/  LOP3.LUT R57, R28, 0xffff0000, RZ, 0xc0, !PT ;  /* 0xffff00001c397812 */ /* 0x000fe200078ec0ff */
[----:B------:R-:W-:Y:S01]  /*f0d0*/  IMAD.U32 R53, R24, 0x10000, RZ ;  /* 0x0001000018357824 */ /* 0x000fe200078e00ff */
[----:B------:R-:W-:Y:S01]  /*f0e0*/  SHF.R.S32.HI R7, RZ, 0x1f, R4 ;  /* 0x0000001fff077819 */ /* 0x000fe20000011404 */
[----:B------:R-:W-:-:S03]  /*f0f0*/  IMAD.SHL.U32 R5, R4, 0x8, RZ ;  /* 0x0000000804057824 */ /* 0x000fc600078e00ff */
[----:B------:R-:W-:Y:S02]  /*f100*/  LEA.HI R7, R7, R4, RZ, 0x3 ;  /* 0x0000000407077211 */ /* 0x000fe400078f18ff */
[----:B------:R-:W-:-:S03]  /*f110*/  LOP3.LUT R4, R176, 0x38, R5, 0xf8, !PT ;  /* 0x00000038b0047812 */ /* 0x000fc600078ef805 */
[----:B------:R-:W-:Y:S01]  /*f120*/  IMAD.SHL.U32 R7, R7, 0x400, RZ ;  /* 0x0000040007077824 */ /* 0x000fe200078e00ff */
[----:B------:R-:W-:-:S04]  /*f130*/  LOP3.LUT R4, R4, R177, RZ, 0x3c, !PT ;  /* 0x000000b104047212 */ /* 0x000fc800078e3cff */
[----:B------:R-:W-:-:S04]  /*f140*/  LOP3.LUT R7, R7, 0x7fffe000, RZ, 0xc0, !PT ;  /* 0x7fffe00007077812 */ /* 0x000fc800078ec0ff */
[----:B------:R-:W-:Y:S02]  /*f150*/  IADD3 R9, R4, R7, R178 ;  /* 0x0000000704097210 */ /* 0x000fe40007ffe0b2 */
[----:B------:R-:W0:Y:S03]  /*f160*/  LDS.128 R4, [R222] ;  /* 0x00000000de047984 */ /* 0x000e260000000c00 */
[----:B------:R-:W-:-:S05]  /*f170*/  IMAD R43, R9, 0x2, R2 ;  /* 0x00000002092b7824 */ /* 0x000fca00078e0202 */
[----:B------:R-:W1:Y:S01]  /*f180*/  LDS.128 R8, [R43+0xc400] ;  /* 0x00c400002b087984 */ /* 0x000e620000000c00 */
[C---:B0-----:R-:W-:Y:S01]  /*f190*/  IMAD.U32 R44, R4.reuse, 0x10000, RZ ;  /* 0x00010000042c7824 */ /* 0x041fe200078e00ff */
[----:B------:R-:W-:Y:S01]  /*f1a0*/  LOP3.LUT R4, R4, 0xffff0000, RZ, 0xc0, !PT ;  /* 0xffff000004047812 */ /* 0x000fe200078ec0ff */
[C---:B------:R-:W-:Y:S01]  /*f1b0*/  IMAD.U32 R45, R5.reuse, 0x10000, RZ ;  /* 0x00010000052d7824 */ /* 0x040fe200078e00ff */
[----:B------:R-:W-:Y:S01]  /*f1c0*/  LOP3.LUT R5, R5, 0xffff0000, RZ, 0xc0, !PT ;  /* 0xffff000005057812 */ /* 0x000fe200078ec0ff */
[C---:B------:R-:W-:Y:S01]  /*f1d0*/  IMAD.U32 R46, R6.reuse, 0x10000, RZ ;  /* 0x00010000062e7824 */ /* 0x040fe200078e00ff */
[----:B------:R-:W-:Y:S01]  /*f1e0*/  LOP3.LUT R6, R6, 0xffff0000, RZ, 0xc0, !PT ;  /* 0xffff000006067812 */ /* 0x000fe200078ec0ff */
[C---:B------:R-:W-:Y:S01]  /*f1f0*/  IMAD.U32 R47, R7.reuse, 0x10000, RZ ;  /* 0x00010000072f7824 */ /* 0x040fe200078e00ff */
[----:B------:R-:W-:Y:S01]  /*f200*/  LOP3.LUT R7, R7, 0xffff0000, RZ, 0xc0, !PT ;  /* 0xffff000007077812 */ /* 0x000fe200078ec0ff */
[----:B-1----:R-:W-:Y:S01]  /*f210*/  IMAD.U32 R49, R9, 0x10000, RZ ;  /* 0x0001000009317824 */ /* 0x002fe200078e00ff */
[----:B------:R-:W-:Y:S01]  /*f220*/  SHF.L.U32 R48, R8, 0x10, RZ ;  /* 0x0000001008307819 */ /* 0x000fe200000006ff */
[----:B------:R-:W-:Y:S01]  /*f230*/  IMAD.U32 R50, R10, 0x10000, RZ ;  /* 0x000100000a327824 */ /* 0x000fe200078e00ff */
[----:B------:R-:W-:Y:S01]  /*f240*/  LOP3.LUT R8, R8, 0xffff0000, RZ, 0xc0, !PT ;  /* 0xffff000008087812 */ /* 0x000fe200078ec0ff */
[----:B------:R-:W-:Y:S01]  /*f250*/  IMAD.U32 R51, R11, 0x10000, RZ ;  /* 0x000100000b337824 */ /* 0x000fe200078e00ff */
[----:B------:R-:W-:Y:S01]  /*f260*/  LOP3.LUT R10, R10, 0xffff0000, RZ, 0xc0, !PT ;  /* 0xffff00000a0a7812 */ /* 0x000fe200078ec0ff */
[C---:B------:R-:W-:Y:S01]  /*f270*/  FMUL.FTZ R59, R48.reuse, R55 ;  /* 0x00000037303b7220 */ /* 0x040fe20000410000 */
[----:B------:R-:W-:Y:S01]  /*f280*/  FMUL.FTZ R61, R48, R53 ;  /* 0x00000035303d7220 */ /* 0x000fe20000410000 */
[----:B------:R-:W-:Y:S01]  /*f290*/  FMUL.FTZ R63, R8, R57 ;  /* 0x00000039083f7220 */ /* 0x000fe20000410000 */
[----:B------:R-:W-:-:S02]  /*f2a0*/  IMAD.U32 R48, R29, 0x10000, RZ ;  /* 0x000100001d307824 */ /* 0x000fc400078e00ff */
[----:B------:R-:W-:Y:S01]  /*f2b0*/  FFMA.FTZ R59, R44, R53, -R59 ;  /* 0x000000352c3b7223 */ /* 0x000fe2000001083b */
[----:B------:R-:W-:Y:S01]  /*f2c0*/  LOP3.LUT R53, R24, 0xffff0000, RZ, 0xc0, !PT ;  /* 0xffff000018357812 */ /* 0x000fe200078ec0ff */
[----:B------:R-:W-:Y:S01]  /*f2d0*/  FFMA.FTZ R61, R44, R55, R61 ;  /* 0x000000372c3d7223 */ /* 0x000fe2000001003d */
[----:B------:R-:W-:Y:S01]  /*f2e0*/  IMAD.U32 R44, R25, 0x10000, RZ ;  /* 0x00010000192c7824 */ /* 0x000fe200078e00ff */
[----:B------:R-:W-:Y:S02]  /*f2f0*/  LOP3.LUT R9, R9, 0xffff0000, RZ, 0xc0, !PT ;  /* 0xffff000009097812 */ /* 0x000fe400078ec0ff */
[-C--:B------:R-:W-:Y:S01]  /*f300*/  FMUL.FTZ R55, R8, R53.reuse ;  /* 0x0000003508377220 */ /* 0x080fe20000410000 */
[----:B------:R-:W-:Y:S01]  /*f310*/  FFMA.FTZ R52, R4, R53, -R63 ;  /* 0x0000003504347223 */ /* 0x000fe2000001083f */
[C---:B------:R-:W-:Y:S01]  /*f320*/  FMUL.FTZ R8, R49.reuse, R48 ;  /* 0x0000003031087220 */ /* 0x040fe20000410000 */
[----:B------:R-:W-:Y:S02]  /*f330*/  IMAD.U32 R53, R30, 0x10000, RZ ;  /* 0x000100001e357824 */ /* 0x000fe400078e00ff */
[-C--:B------:R-:W-:Y:S01]  /*f340*/  FMUL.FTZ R63, R49, R44.reuse ;  /* 0x0000002c313f7220 */ /* 0x080fe20000410000 */
[----:B------:R-:W-:Y:S01]  /*f350*/  FFMA.FTZ R54, R4, R57, R55 ;  /* 0x0000003904367223 */ /* 0x000fe20000010037 */
[----:B------:R-:W-:Y:S01]  /*f360*/  FFMA.FTZ R56, R45, R44, -R8 ;  /* 0x0000002c2d387223 */ /* 0x000fe20000010808 */
[----:B------:R-:W-:-:S02]  /*f370*/  IMAD.U32 R49, R26, 0x10000, RZ ;  /* 0x000100001a317824 */ /* 0x000fc400078e00ff */
[----:B------:R-:W-:Y:S01]  /*f380*/  FFMA.FTZ R63, R45, R48, R63 ;  /* 0x000000302d3f7223 */ /* 0x000fe2000001003f */
[----:B------:R-:W-:Y:S01]  /*f390*/  FMUL.FTZ R57, R50, R53 ;  /* 0x0000003532397220 */ /* 0x000fe20000410000 */
[----:B------:R-:W-:Y:S01]  /*f3a0*/  LOP3.LUT R55, R30, 0xffff0000, RZ, 0xc0, !PT ;  /* 0xffff00001e377812 */ /* 0x000fe200078ec0ff */
[-C--:B------:R-:W-:Y:S01]  /*f3b0*/  FMUL.FTZ R65, R50, R49.reuse ;  /* 0x0000003132417220 */ /* 0x080fe20000410000 */
[----:B------:R-:W-:Y:S01]  /*f3c0*/  LOP3.LUT R45, R26, 0xffff0000, RZ, 0xc0, !PT ;  /* 0xffff00001a2d7812 */ /* 0x000fe200078ec0ff */
[----:B------:R-:W-:Y:S01]  /*f3d0*/  FFMA.FTZ R57, R46, R49, -R57 ;  /* 0x000000312e397223 */ /* 0x000fe20000010839 */
[----:B------:R-:W-:Y:S01]  /*f3e0*/  SHF.L.U32 R44, R31, 0x10, RZ ;  /* 0x000000101f2c7819 */ /* 0x000fe200000006ff */
[C---:B------:R-:W-:Y:S01]  /*f3f0*/  FMUL.FTZ R49, R10.reuse, R55 ;  /* 0x000000370a317220 */ /* 0x040fe20000410000 */
[----:B------:R-:W-:Y:S02]  /*f400*/  IMAD.U32 R4, R27, 0x10000, RZ ;  /* 0x000100001b047824 */ /* 0x000fe400078e00ff */
[----:B------:R-:W-:Y:S01]  /*f410*/  FMUL.FTZ R10, R10, R45 ;  /* 0x0000002d0a0a7220 */ /* 0x000fe20000410000 */
[----:B------:R-:W-:Y:S01]  /*f420*/  FFMA.FTZ R65, R46, R53, R65 ;  /* 0x000000352e417223 */ /* 0x000fe20000010041 */
[----:B------:R-:W-:Y:S01]  /*f430*/  FMUL.FTZ R8, R51, R44 ;  /* 0x0000002c33087220 */ /* 0x000fe20000410000 */
[C---:B------:R-:W-:Y:S01]  /*f440*/  FFMA.FTZ R46, R6.reuse, R45, -R49 ;  /* 0x0000002d062e7223 */ /* 0x040fe20000010831 */
[----:B------:R-:W-:Y:S01]  /*f450*/  FFMA.FTZ R48, R6, R55, R10 ;  /* 0x0000003706307223 */ /* 0x000fe2000001000a */
[----:B------:R-:W-:Y:S01]  /*f460*/  LOP3.LUT R11, R11, 0xffff0000, RZ, 0xc0, !PT ;  /* 0xffff00000b0b7812 */ /* 0x000fe200078ec0ff */
[-C--:B------:R-:W-:Y:S01]  /*f470*/  FFMA.FTZ R49, R47, R4.reuse, -R8 ;  /* 0x000000042f317223 */ /* 0x080fe20000010808 */
[----:B------:R-:W-:Y:S01]  /*f480*/  FMUL.FTZ R50, R51, R4 ;  /* 0x0000000433327220 */ /* 0x000fe20000410000 */
[----:B------:R-:W-:-:S02]  /*f490*/  LOP3.LUT R8, R29, 0xffff0000, RZ, 0xc0, !PT ;  /* 0xffff00001d087812 */ /* 0x000fc400078ec0ff */
[----:B------:R-:W-:Y:S01]  /*f4a0*/  LOP3.LUT R10, R31, 0xffff0000, RZ, 0xc0, !PT ;  /* 0xffff00001f0a7812 */ /* 0x000fe200078ec0ff */
[----:B------:R-:W-:Y:S01]  /*f4b0*/  FFMA.FTZ R50, R47, R44, R50 ;  /* 0x0000002c2f327223 */ /* 0x000fe20000010032 */
[----:B------:R-:W-:Y:S01]  /*f4c0*/  LOP3.LUT R4, R25, 0xffff0000, RZ, 0xc0, !PT ;  /* 0xffff000019047812 */ /* 0x000fe200078ec0ff */
[----:B------:R-:W-:Y:S01]  /*f4d0*/  FMUL.FTZ R44, R9, R8 ;  /* 0x00000008092c7220 */ /* 0x000fe20000410000 */
[----:B------:R-:W-:Y:S01]  /*f4e0*/  LOP3.LUT R6, R27, 0xffff0000, RZ, 0xc0, !PT ;  /* 0xffff00001b067812 */ /* 0x000fe200078ec0ff */
[----:B------:R-:W-:Y:S02]  /*f4f0*/  FMUL.FTZ R58, R11, R10 ;  /* 0x0000000a0b3a7220 */ /* 0x000fe40000410000 */
[-C--:B------:R-:W-:Y:S01]  /*f500*/  FMUL.FTZ R45, R9, R4.reuse ;  /* 0x00000004092d7220 */ /* 0x080fe20000410000 */
[----:B------:R-:W-:Y:S01]  /*f510*/  FFMA.FTZ R9, R5, R4, -R44 ;  /* 0x0000000405097223 */ /* 0x000fe2000001082c */
[-C--:B------:R-:W-:Y:S01]  /*f520*/  FMUL.FTZ R11, R11, R6.reuse ;  /* 0x000000060b0b7220 */ /* 0x080fe20000410000 */
[----:B------:R-:W-:Y:S01]  /*f530*/  FFMA.FTZ R58, R7, R6, -R58 ;  /* 0x00000006073a7223 */ /* 0x000fe2000001083a */
[----:B------:R-:W-:Y:S01]  /*f540*/  FFMA.FTZ R44, R5, R8, R45 ;  /* 0x00000008052c7223 */ /* 0x000fe2000001002d */
[----:B------:R-:W-:Y:S01]  /*f550*/  F2FP.BF16.F32.PACK_AB R6, R46, R57 ;  /* 0x000000392e06723e */ /* 0x000fe200000010ff */
[----:B------:R-:W-:Y:S01]  /*f560*/  FFMA.FTZ R11, R7, R10, R11 ;  /* 0x0000000a070b7223 */ /* 0x000fe2000001000b */
[----:B------:R-:W-:-:S02]  /*f570*/  F2FP.BF16.F32.PACK_AB R4, R52, R59 ;  /* 0x0000003b3404723e */ /* 0x000fc400000010ff */
[----:B------:R-:W-:Y:S02]  /*f580*/  F2FP.BF16.F32.PACK_AB R5, R9, R56 ;  /* 0x000000380905723e */ /* 0x000fe400000010ff */
[----:B------:R-:W-:Y:S02]  /*f590*/  F2FP.BF16.F32.PACK_AB R7, R58, R49 ;  /* 0x000000313a07723e */ /* 0x000fe400000010ff */
[----:B------:R-:W-:Y:S02]  /*f5a0*/  F2FP.BF16.F32.PACK_AB R10, R48, R65 ;  /* 0x00000041300a723e */ /* 0x000fe400000010ff */
[----:B------:R-:W-:Y:S01]  /*f5b0*/  F2FP.BF16.F32.PACK_AB R8, R54, R61 ;  /* 0x0000003d3608723e */ /* 0x000fe200000010ff */
[----:B------:R1:W-:Y:S01]  /*f5c0*/  STS.128 [R222], R4 ;  /* 0x00000004de007388 */ /* 0x0003e20000000c00 */
[----:B------:R-:W-:Y:S02]  /*f5d0*/  F2FP.BF16.F32.PACK_AB R9, R44, R63 ;  /* 0x0000003f2c09723e */ /* 0x000fe400000010ff */
[----:B------:R-:W-:-:S05]  /*f5e0*/  F2FP.BF16.F32.PACK_AB R11, R11, R50 ;  /* 0x000000320b0b723e */ /* 0x000fca00000010ff */
[----:B------:R1:W-:Y:S02]  /*f5f0*/  STS.128 [R43+0xc400], R8 ;  /* 0x00c400082b007388 */ /* 0x0003e40000000c00 */
.L_x_613:
[----:B------:R-:W-:Y:S05]  /*f600*/  BSYNC B2 ;  /* 0x0000000000027941 */ /* 0x000fea0003800000 */
.L_x_612:
[----:B------:R-:W-:Y:S05]  /*f610*/  @P2 BRA `(.L_x_609) ;  /* 0x0000000400582947 */ /* 0x000fea0003800000 */
[----:B------:R-:W-:Y:S01]  /*f620*/  LEA.HI R42, R42, R163, RZ, 0x1d ;  /* 0x000000a32a2a7211 */ /* 0x000fe200078fe8ff */
[C---:B------:R-:W-:Y:S01]  /*f630*/  IMAD.U32 R54, R14.reuse, 0x10000, RZ ;  /* 0x000100000e367824 */ /* 0x040fe200078e00ff */
[----:B------:R-:W-:Y:S01]  /*f640*/  LOP3.LUT R51, R14, 0xffff0000, RZ, 0xc0, !PT ;  /* 0xffff00000e337812 */ /* 0x000fe200078ec0ff */
[----:B------:R-:W-:Y:S01]  /*f650*/  IMAD.U32 R52, R0, 0x10000, RZ ;  /* 0x0001000000347824 */ /* 0x000fe200078e00ff */
[----:B01----:R-:W-:Y:S01]  /*f660*/  SHF.R.S32.HI R7, RZ, 0x1f, R42 ;  /* 0x0000001fff077819 */ /* 0x003fe2000001142a */
[----:B------:R-:W-:Y:S02]  /*f670*/  IMAD.SHL.U32 R5, R42, 0x8, RZ ;  /* 0x000000082a057824 */ /* 0x000fe400078e00ff */
[----:B------:R-:W-:Y:S01]  /*f680*/  IMAD.U32 R53, R15, 0x10000, RZ ;  /* 0x000100000f357824 */ /* 0x000fe200078e00ff */
        /* <DEDUP_REMOVED lines=17> */
[C---:B-1----:R-:W-:Y:S01]  /*f7a0*/  IMAD.U32 R47, R8.reuse, 0x10000, RZ ;  /* 0x00010000082f7824 */ /* 0x042fe200078e00ff */
[----:B------:R-:W-:Y:S01]  /*f7b0*/  LOP3.LUT R8, R8, 0xffff0000, RZ, 0xc0, !PT ;  /* 0xffff000008087812 */ /* 0x000fe200078ec0ff */
[----:B------:R-:W-:Y:S01]  /*f7c0*/  IMAD.U32 R49, R10, 0x10000, RZ ;  /* 0x000100000a317824 */ /* 0x000fe200078e00ff */
[----:B------:R-:W-:Y:S01]  /*f7d0*/  SHF.L.U32 R48, R9, 0x10, RZ ;  /* 0x0000001009307819 */ /* 0x000fe200000006ff */
        /* <DEDUP_REMOVED lines=9> */
[C---:B------:R-:W-:Y:S01]  /*f870*/  FMUL.FTZ R47, R48.reuse, R53 ;  /* 0x00000035302f7220 */ /* 0x040fe20000410000 */
[----:B------:R-:W-:Y:S01]  /*f880*/  FMUL.FTZ R52, R48, R43 ;  /* 0x0000002b30347220 */ /* 0x000fe20000410000 */
[----:B------:R-:W-:Y:S01]  /*f890*/  FFMA.FTZ R57, R4, R51, R57 ;  /* 0x0000003304397223 */ /* 0x000fe20000010039 */
[----:B------:R-:W-:Y:S01]  /*f8a0*/  LOP3.LUT R10, R10, 0xffff0000, RZ, 0xc0, !PT ;  /* 0xffff00000a0a7812 */ /* 0x000fe200078ec0ff */
[----:B------:R-:W-:Y:S01]  /*f8b0*/  FFMA.FTZ R48, R44, R43, -R47 ;  /* 0x0000002b2c307223 */ /* 0x000fe2000001082f */
[C---:B------:R-:W-:Y:S01]  /*f8c0*/  LOP3.LUT R51, R20.reuse, 0xffff0000, RZ, 0xc0, !PT ;  /* 0xffff000014337812 */ /* 0x040fe200078ec0ff */
[----:B------:R-:W-:Y:S01]  /*f8d0*/  IMAD.U32 R8, R20, 0x10000, RZ ;  /* 0x0001000014087824 */ /* 0x000fe200078e00ff */
[C---:B------:R-:W-:Y:S01]  /*f8e0*/  LOP3.LUT R43, R12.reuse, 0xffff0000, RZ, 0xc0, !PT ;  /* 0xffff00000c2b7812 */ /* 0x040fe200078ec0ff */
[----:B------:R-:W-:-:S02]  /*f8f0*/  IMAD.U32 R4, R12, 0x10000, RZ ;  /* 0x000100000c047824 */ /* 0x000fc400078e00ff */
[----:B------:R-:W-:Y:S01]  /*f900*/  FFMA.FTZ R52, R44, R53, R52 ;  /* 0x000000352c347223 */ /* 0x000fe20000010034 */
[C---:B------:R-:W-:Y:S01]  /*f910*/  FMUL.FTZ R59, R10.reuse, R51 ;  /* 0x000000330a3b7220 */ /* 0x040fe20000410000 */
[C---:B------:R-:W-:Y:S01]  /*f920*/  FMUL.FTZ R44, R49.reuse, R8 ;  /* 0x00000008312c7220 */ /* 0x040fe20000410000 */
[-C--:B------:R-:W-:Y:S01]  /*f930*/  FMUL.FTZ R54, R49, R4.reuse ;  /* 0x0000000431367220 */ /* 0x080fe20000410000 */
[----:B------:R-:W-:Y:S01]  /*f940*/  FMUL.FTZ R10, R10, R43 ;  /* 0x0000002b0a0a7220 */ /* 0x000fe20000410000 */
[----:B------:R-:W-:Y:S01]  /*f950*/  IMAD.U32 R50, R11, 0x10000, RZ ;  /* 0x000100000b327824 */ /* 0x000fe200078e00ff */
[----:B------:R-:W-:Y:S01]  /*f960*/  SHF.L.U32 R47, R13, 0x10, RZ ;  /* 0x000000100d2f7819 */ /* 0x000fe200000006ff */
[----:B------:R-:W-:Y:S02]  /*f970*/  IMAD.U32 R49, R21, 0x10000, RZ ;  /* 0x0001000015317824 */ /* 0x000fe400078e00ff */
[C---:B------:R-:W-:Y:S01]  /*f980*/  FFMA.FTZ R53, R45.reuse, R4, -R44 ;  /* 0x000000042d357223 */ /* 0x040fe2000001082c */
[----:B------:R-:W-:Y:S01]  /*f990*/  FFMA.FTZ R54, R45, R8, R54 ;  /* 0x000000082d367223 */ /* 0x000fe20000010036 */
[----:B------:R-:W-:Y:S01]  /*f9a0*/  FFMA.FTZ R51, R6, R51, R10 ;  /* 0x0000003306337223 */ /* 0x000fe2000001000a */
[----:B------:R-:W-:Y:S01]  /*f9b0*/  LOP3.LUT R9, R9, 0xffff0000, RZ, 0xc0, !PT ;  /* 0xffff000009097812 */ /* 0x000fe200078ec0ff */
[----:B------:R-:W-:Y:S01]  /*f9c0*/  FMUL.FTZ R45, R50, R49 ;  /* 0x00000031322d7220 */ /* 0x000fe20000410000 */
[----:B------:R-:W-:Y:S01]  /*f9d0*/  LOP3.LUT R11, R11, 0xffff0000, RZ, 0xc0, !PT ;  /* 0xffff00000b0b7812 */ /* 0x000fe200078ec0ff */
        /* <DEDUP_REMOVED lines=9> */
[----:B------:R-:W-:Y:S01]  /*fa70*/  FMUL.FTZ R50, R11, R10 ;  /* 0x0000000a0b327220 */ /* 0x000fe20000410000 */
[----:B------:R-:W-:-:S02]  /*fa80*/  FMUL.FTZ R43, R9, R4 ;  /* 0x00000004092b7220 */ /* 0x000fc40000410000 */
[----:B------:R-:W-:Y:S01]  /*fa90*/  FMUL.FTZ R11, R11, R6 ;  /* 0x000000060b0b7220 */ /* 0x000fe20000410000 */
[----:B------:R-:W-:Y:S01]  /*faa0*/  FFMA.FTZ R9, R5, R4, -R44 ;  /* 0x0000000405097223 */ /* 0x000fe2000001082c */
[----:B------:R-:W-:Y:S01]  /*fab0*/  FFMA.FTZ R50, R7, R6, -R50 ;  /* 0x0000000607327223 */ /* 0x000fe20000010832 */
[----:B------:R-:W-:Y:S01]  /*fac0*/  FFMA.FTZ R43, R5, R8, R43 ;  /* 0x00000008052b7223 */ /* 0x000fe2000001002b */
[----:B------:R-:W-:Y:S01]  /*fad0*/  FFMA.FTZ R11, R7, R10, R11 ;  /* 0x0000000a070b7223 */ /* 0x000fe2000001000b */
[----:B------:R-:W-:Y:S02]  /*fae0*/  F2FP.BF16.F32.PACK_AB R6, R60, R53 ;  /* 0x000000353c06723e */ /* 0x000fe400000010ff */
[----:B------:R-:W-:Y:S02]  /*faf0*/  F2FP.BF16.F32.PACK_AB R4, R55, R56 ;  /* 0x000000383704723e */ /* 0x000fe400000010ff */
[----:B------:R-:W-:Y:S02]  /*fb00*/  F2FP.BF16.F32.PACK_AB R5, R9, R48 ;  /* 0x000000300905723e */ /* 0x000fe400000010ff */
[----:B------:R-:W-:-:S02]  /*fb10*/  F2FP.BF16.F32.PACK_AB R7, R50, R45 ;  /* 0x0000002d3207723e */ /* 0x000fc400000010ff */
[----:B------:R-:W-:Y:S02]  /*fb20*/  F2FP.BF16.F32.PACK_AB R10, R51, R54 ;  /* 0x00000036330a723e */ /* 0x000fe400000010ff */
[----:B------:R-:W-:Y:S01]  /*fb30*/  F2FP.BF16.F32.PACK_AB R8, R57, R58 ;  /* 0x0000003a3908723e */ /* 0x000fe200000010ff */
[----:B------:R2:W-:Y:S01]  /*fb40*/  STS.128 [R220], R4 ;  /* 0x00000004dc007388 */ /* 0x0005e20000000c00 */
[----:B------:R-:W-:Y:S02]  /*fb50*/  F2FP.BF16.F32.PACK_AB R9, R43, R52 ;  /* 0x000000342b09723e */ /* 0x000fe400000010ff */
[----:B------:R-:W-:-:S05]  /*fb60*/  F2FP.BF16.F32.PACK_AB R11, R11, R46 ;  /* 0x0000002e0b0b723e */ /* 0x000fca00000010ff */
[----:B------:R2:W-:Y:S02]  /*fb70*/  STS.128 [R42+0xc400], R8 ;  /* 0x00c400082a007388 */ /* 0x0005e40000000c00 */
.L_x_609:
[----:B------:R-:W-:Y:S05]  /*fb80*/  BSYNC B1 ;  /* 0x0000000000017941 */ /* 0x000fea0003800000 */
.L_x_608:
[----:B------:R-:W-:-:S13]  /*fb90*/  ISETP.GE.AND P0, PT, R224, R41, PT ;  /* 0x00000029e000720c */ /* 0x000fda0003f06270 */
[----:B------:R-:W-:Y:S05]  /*fba0*/  @P0 BRA `(.L_x_592) ;  /* 0x00000010003c0947 */ /* 0x000fea0003800000 */
[----:B------:R-:W3:Y:S01]  /*fbb0*/  LDC R41, c[0x0][0x3f4] ;  /* 0x0000fd00ff297b82 */ /* 0x000ee20000000800 */
[C---:B012---:R-:W-:Y:S01]  /*fbc0*/  VIADD R4, R16.reuse, 0x20 ;  /* 0x0000002010047836 */ /* 0x047fe20000000000 */
[----:B------:R-:W-:Y:S01]  /*fbd0*/  BSSY B1, `(.L_x_614) ;  /* 0x000005c000017945 */ /* 0x000fe20003800000 */
[C---:B------:R-:W-:Y:S01]  /*fbe0*/  VIADD R6, R16.reuse, 0x40 ;  /* 0x0000004010067836 */ /* 0x040fe20000000000 */
[-C--:B---3--:R-:W-:Y:S02]  /*fbf0*/  ISETP.GE.AND P0, PT, R16, R41.reuse, PT ;  /* 0x000000291000720c */ /* 0x088fe40003f06270 */
[-C--:B------:R-:W-:Y:S02]  /*fc00*/  ISETP.GE.AND P1, PT, R4, R41.reuse, PT ;  /* 0x000000290400720c */ /* 0x080fe40003f26270 */
[----:B------:R-:W-:-:S09]  /*fc10*/  ISETP.GE.AND P2, PT, R6, R41, PT ;  /* 0x000000290600720c */ /* 0x000fd20003f46270 */
[----:B------:R-:W-:Y:S05]  /*fc20*/  @P0 BRA `(.L_x_615) ;  /* 0x0000000400580947 */ /* 0x000fea0003800000 */
[----:B------:R-:W-:Y:S01]  /*fc30*/  LEA.HI R4, R41, R191, RZ, 0x1d ;  /* 0x000000bf29047211 */ /* 0x000fe200078fe8ff */
[C---:B------:R-:W-:Y:S01]  /*fc40*/  IMAD.U32 R53, R37.reuse, 0x10000, RZ ;  /* 0x0001000025357824 */ /* 0x040fe200078e00ff */
[----:B------:R-:W-:Y:S01]  /*fc50*/  LOP3.LUT R58, R37, 0xffff0000, RZ, 0xc0, !PT ;  /* 0xffff0000253a7812 */ /* 0x000fe200078ec0ff */
[----:B------:R-:W-:Y:S01]  /*fc60*/  IMAD.U32 R51, R32, 0x10000, RZ ;  /* 0x0001000020337824 */ /* 0x000fe200078e00ff */
[----:B------:R-:W-:Y:S01]  /*fc70*/  SHF.R.S32.HI R5, RZ, 0x1f, R4 ;  /* 0x0000001fff057819 */ /* 0x000fe20000011404 */
[----:B------:R-:W-:Y:S01]  /*fc80*/  IMAD.SHL.U32 R6, R4, 0x8, RZ ;  /* 0x0000000804067824 */ /* 0x000fe200078e00ff */
[----:B------:R-:W-:Y:S01]  /*fc90*/  LOP3.LUT R32, R32, 0xffff0000, RZ, 0xc0, !PT ;  /* 0xffff000020207812 */ /* 0x000fe200078ec0ff */
[----:B------:R-:W-:Y:S01]  /*fca0*/  IMAD.U32 R60, R38, 0x10000, RZ ;  /* 0x00010000263c7824 */ /* 0x000fe200078e00ff */
[----:B------:R-:W-:Y:S01]  /*fcb0*/  LEA.HI R5, R5, R4, RZ, 0x3 ;  /* 0x0000000405057211 */ /* 0x000fe200078f18ff */
[----:B------:R-:W-:Y:S01]  /*fcc0*/  IMAD.U32 R56, R33, 0x10000, RZ ;  /* 0x0001000021387824 */ /* 0x000fe200078e00ff */
[----:B------:R-:W-:Y:S01]  /*fcd0*/  LOP3.LUT R4, R167, 0x38, R6, 0xf8, !PT ;  /* 0x00000038a7047812 */ /* 0x000fe200078ef806 */
[----:B------:R-:W-:Y:S01]  /*fce0*/  IMAD.U32 R55, R39, 0x10000, RZ ;  /* 0x0001000027377824 */ /* 0x000fe200078e00ff */
[----:B------:R-:W-:Y:S01]  /*fcf0*/  LOP3.LUT R57, R40, 0xffff0000, RZ, 0xc0, !PT ;  /* 0xffff000028397812 */ /* 0x000fe200078ec0ff */
[----:B------:R-:W-:Y:S01]  /*fd00*/  IMAD.SHL.U32 R5, R5, 0x400, RZ ;  /* 0x0000040005057824 */ /* 0x000fe200078e00ff */
[----:B------:R-:W-:-:S02]  /*fd10*/  LOP3.LUT R4, R4, R223, RZ, 0x3c, !PT ;  /* 0x000000df04047212 */ /* 0x000fc400078e3cff */
[----:B------:R-:W-:Y:S02]  /*fd20*/  LOP3.LUT R33, R33, 0xffff0000, RZ, 0xc0, !PT ;  /* 0xffff000021217812 */ /* 0x000fe400078ec0ff */
        /* <DEDUP_REMOVED lines=19> */
[-C--:B------:R-:W-:Y:S01]  /*fe60*/  FMUL.FTZ R52, R53, R47.reuse ;  /* 0x0000002f35347220 */ /* 0x080fe20000410000 */
[C---:B------:R-:W-:Y:S01]  /*fe70*/  FMUL.FTZ R54, R51.reuse, R47 ;  /* 0x0000002f33367220 */ /* 0x040fe20000410000 */
[----:B------:R-:W-:Y:S01]  /*fe80*/  FMUL.FTZ R47, R60, R48 ;  /* 0x000000303c2f7220 */ /* 0x000fe20000410000 */
[----:B------:R-:W-:Y:S01]  /*fe90*/  FMUL.FTZ R37, R58, R8 ;  /* 0x000000083a257220 */ /* 0x000fe20000410000 */
[-C--:B------:R-:W-:Y:S01]  /*fea0*/  FFMA.FTZ R52, R51, R43.reuse, -R52 ;  /* 0x0000002b33347223 */ /* 0x080fe20000010834 */
[----:B------:R-:W-:Y:S01]  /*feb0*/  FMUL.FTZ R51, R56, R48 ;  /* 0x0000003038337220 */ /* 0x000fe20000410000 */
[----:B------:R-:W-:Y:S01]  /*fec0*/  FFMA.FTZ R54, R53, R43, R54 ;  /* 0x0000002b35367223 */ /* 0x000fe20000010036 */
[----:B------:R-:W-:Y:S01]  /*fed0*/  FMUL.FTZ R43, R32, R8 ;  /* 0x00000008202b7220 */ /* 0x000fe20000410000 */
[----:B------:R-:W-:-:S02]  /*fee0*/  IMAD.U32 R53, R34, 0x10000, RZ ;  /* 0x0001000022357824 */ /* 0x000fc400078e00ff */
[-C--:B------:R-:W-:Y:S01]  /*fef0*/  FFMA.FTZ R47, R56, R44.reuse, -R47 ;  /* 0x0000002c382f7223 */ /* 0x080fe2000001082f */
[----:B------:R-:W-:Y:S01]  /*ff00*/  FFMA.FTZ R51, R60, R44, R51 ;  /* 0x0000002c3c337223 */ /* 0x000fe20000010033 */
[----:B------:R-:W-:Y:S01]  /*ff10*/  LOP3.LUT R34, R34, 0xffff0000, RZ, 0xc0, !PT ;  /* 0xffff000022227812 */ /* 0x000fe200078ec0ff */
[-C--:B------:R-:W-:Y:S01]  /*ff20*/  FFMA.FTZ R37, R32, R4.reuse, -R37 ;  /* 0x0000000420257223 */ /* 0x080fe20000010825 */
[----:B------:R-:W-:Y:S01]  /*ff30*/  LOP3.LUT R44, R39, 0xffff0000, RZ, 0xc0, !PT ;  /* 0xffff0000272c7812 */ /* 0x000fe200078ec0ff */
[----:B------:R-:W-:Y:S01]  /*ff40*/  FFMA.FTZ R43, R58, R4, R43 ;  /* 0x000000043a2b7223 */ /* 0x000fe2000001002b */
[-C--:B------:R-:W-:Y:S01]  /*ff50*/  FMUL.FTZ R4, R55, R49.reuse ;  /* 0x0000003137047220 */ /* 0x080fe20000410000 */
[C---:B------:R-:W-:Y:S01]  /*ff60*/  FMUL.FTZ R32, R53.reuse, R49 ;  /* 0x0000003135207220 */ /* 0x040fe20000410000 */
[----:B------:R-:W-:Y:S01]  /*ff70*/  SHF.L.U32 R48, R40, 0x10, RZ ;  /* 0x0000001028307819 */ /* 0x000fe200000006ff */
[-C--:B------:R-:W-:Y:S01]  /*ff80*/  FMUL.FTZ R39, R44, R10.reuse ;  /* 0x0000000a2c277220 */ /* 0x080fe20000410000 */
[----:B------:R-:W-:Y:S01]  /*ff90*/  FMUL.FTZ R49, R34, R10 ;  /* 0x0000000a22317220 */ /* 0x000fe20000410000 */
[-C--:B------:R-:W-:Y:S01]  /*ffa0*/  FFMA.FTZ R8, R53, R45.reuse, -R4 ;  /* 0x0000002d35087223 */ /* 0x080fe20000010804 */
[----:B------:R-:W-:Y:S01]  /*ffb0*/  FFMA.FTZ R10, R55, R45, R32 ;  /* 0x0000002d370a7223 */ /* 0x000fe20000010020 */
[----:B------:R-:W-:Y:S01]  /*ffc0*/  LOP3.LUT R9, R9, 0xffff0000, RZ, 0xc0, !PT ;  /* 0xffff000009097812 */ /* 0x000fe200078ec0ff */
[----:B------:R-:W-:Y:S01]  /*ffd0*/  IMAD.U32 R4, R35, 0x10000, RZ ;  /* 0x0001000023047824 */ /* 0x000fe200078e00ff */
[----:B------:R-:W-:Y:S01]  /*ffe0*/  LOP3.LUT R11, R11, 0xffff0000, RZ, 0xc0, !PT ;  /* 0xffff00000b0b7812 */ /* 0x000fe200078ec0ff */
[-C--:B------:R-:W-:Y:S01]  /*fff0*/  FMUL.FTZ R45, R48, R50.reuse ;  /* 0x00000032302d7220 */ /* 0x080fe20000410000 */
[----:B------:R-:W-:Y:S01]  /*10000*/  LOP3.LUT R55, R38, 0xffff0000, RZ, 0xc0, !PT ;  /* 0xffff000026377812 */ /* 0x000fe200078ec0ff */
[C---:B------:R-:W-:Y:S01]  /*10010*/  FMUL.FTZ R53, R4.reuse, R50 ;  /* 0x0000003204357220 */ /* 0x040fe20000410000 */
[----:B------:R-:W-:Y:S01]  /*10020*/  LOP3.LUT R35, R35, 0xffff0000, RZ, 0xc0, !PT ;  /* 0xffff000023237812 */ /* 0x000fe200078ec0ff */
[----:B------:R-:W-:Y:S01]  /*10030*/  FFMA.FTZ R45, R4, R46, -R45 ;  /* 0x0000002e042d7223 */ /* 0x000fe2000001082d */
[-C--:B------:R-:W-:Y:S01]  /*10040*/  FFMA.FTZ R39, R34, R6.reuse, -R39 ;  /* 0x0000000622277223 */ /* 0x080fe20000010827 */
[----:B------:R-:W-:Y:S01]  /*10050*/  FFMA.FTZ R49, R44, R6, R49 ;  /* 0x000000062c317223 */ /* 0x000fe20000010031 */
[----:B------:R-:W-:Y:S01]  /*10060*/  FMUL.FTZ R4, R55, R9 ;  /* 0x0000000937047220 */ /* 0x000fe20000410000 */
[----:B------:R-:W-:Y:S01]  /*10070*/  FMUL.FTZ R38, R57, R11 ;  /* 0x0000000b39267220 */ /* 0x000fe20000410000 */
[----:B------:R-:W-:Y:S01]  /*10080*/  FMUL.FTZ R6, R33, R9 ;  /* 0x0000000921067220 */ /* 0x000fe20000410000 */
[----:B------:R-:W-:Y:S01]  /*10090*/  FMUL.FTZ R40, R35, R11 ;  /* 0x0000000b23287220 */ /* 0x000fe20000410000 */
[----:B------:R-:W-:Y:S01]  /*100a0*/  FFMA.FTZ R32, R33, R5, -R4 ;  /* 0x0000000521207223 */ /* 0x000fe20000010804 */
        /* <DEDUP_REMOVED lines=10> */
[----:B------:R0:W-:Y:S01]  /*10150*/  STS.128 [R221], R4 ;  /* 0x00000004dd007388 */ /* 0x0001e20000000c00 */
[----:B------:R-:W-:-:S02]  /*10160*/  F2FP.BF16.F32.PACK_AB R9, R34, R51 ;  /* 0x000000332209723e */ /* 0x000fc400000010ff */
[----:B------:R-:W-:-:S05]  /*10170*/  F2FP.BF16.F32.PACK_AB R11, R40, R53 ;  /* 0x00000035280b723e */ /* 0x000fca00000010ff */
[----:B------:R0:W-:Y:S02]  /*10180*/  STS.128 [R42+0xc400], R8 ;  /* 0x00c400082a007388 */ /* 0x0001e40000000c00 */
.L_x_615:
[----:B------:R-:W-:Y:S05]  /*10190*/  BSYNC B1 ;  /* 0x0000000000017941 */ /* 0x000fea0003800000 */
.L_x_614:
[----:B------:R-:W-:Y:S04]  /*101a0*/  BSSY B1, `(.L_x_616) ;  /* 0x0000058000017945 */ /* 0x000fe80003800000 */
[----:B------:R-:W-:Y:S05]  /*101b0*/  @P1 BRA `(.L_x_617) ;  /* 0x0000000400581947 */ /* 0x000fea0003800000 */
[----:B0-----:R-:W-:Y:S01]  /*101c0*/  LEA.HI R4, R41, R162, RZ, 0x1d ;  /* 0x000000a229047211 */ /* 0x001fe200078fe8ff */
        /* <DEDUP_REMOVED lines=8> */
[C---:B------:R-:W-:Y:S01]  /*10250*/  IMAD.U32 R47, R26.reuse, 0x10000, RZ ;  /* 0x000100001a2f7824 */ /* 0x040fe200078e00ff */
[----:B------:R-:W-:Y:S01]  /*10260*/  LOP3.LUT R4, R167, 0x38, R6, 0xf8, !PT ;  /* 0x00000038a7047812 */ /* 0x000fe200078ef806 */
[----:B------:R-:W-:Y:S01]  /*10270*/  IMAD.U32 R48, R29, 0x10000, RZ ;  /* 0x000100001d307824 */ /* 0x000fe200078e00ff */
[----:B------:R-:W-:Y:S01]  /*10280*/  LOP3.LUT R26, R26, 0xffff0000, RZ, 0xc0, !PT ;  /* 0xffff00001a1a7812 */ /* 0x000fe200078ec0ff */
[----:B------:R-:W-:Y:S01]  /*10290*/  IMAD.SHL.U32 R5, R5, 0x400, RZ ;  /* 0x0000040005057824 */ /* 0x000fe200078e00ff */
[----:B------:R-:W-:Y:S01]  /*102a0*/  LOP3.LUT R4, R4, R223, RZ, 0x3c, !PT ;  /* 0x000000df04047212 */ /* 0x000fe200078e3cff */
[----:B------:R-:W-:Y:S01]  /*102b0*/  IMAD.U32 R55, R31, 0x10000, RZ ;  /* 0x000100001f377824 */ /* 0x000fe200078e00ff */
[----:B------:R-:W-:Y:S01]  /*102c0*/  LOP3.LUT R30, R30, 0xffff0000, RZ, 0xc0, !PT ;  /* 0xffff00001e1e7812 */ /* 0x000fe200078ec0ff */
[----:B------:R-:W-:Y:S01]  /*102d0*/  IMAD.U32 R28, R25, 0x10000, RZ ;  /* 0x00010000191c7824 */ /* 0x000fe200078e00ff */
[----:B------:R-:W-:-:S02]  /*102e0*/  LOP3.LUT R5, R5, 0x7fffe000, RZ, 0xc0, !PT ;  /* 0x7fffe00005057812 */ /* 0x000fc400078ec0ff */
[----:B------:R-:W-:Y:S02]  /*102f0*/  SHF.L.U32 R51, R27, 0x10, RZ ;  /* 0x000000101b337819 */ /* 0x000fe400000006ff */
[----:B------:R-:W-:Y:S02]  /*10300*/  IADD3 R9, R4, R5, R179 ;  /* 0x0000000504097210 */ /* 0x000fe40007ffe0b3 */
[----:B------:R-:W0:Y:S01]  /*10310*/  LDS.128 R4, [R219] ;  /* 0x00000000db047984 */ /* 0x000e220000000c00 */
[----:B------:R-:W-:Y:S02]  /*10320*/  LOP3.LUT R29, R29, 0xffff0000, RZ, 0xc0, !PT ;  /* 0xffff00001d1d7812 */ /* 0x000fe400078ec0ff */
[----:B------:R-:W-:Y:S01]  /*10330*/  IMAD R32, R9, 0x2, R2 ;  /* 0x0000000209207824 */ /* 0x000fe200078e0202 */
[----:B------:R-:W-:Y:S02]  /*10340*/  LOP3.LUT R31, R31, 0xffff0000, RZ, 0xc0, !PT ;  /* 0xffff00001f1f7812 */ /* 0x000fe400078ec0ff */
[----:B------:R-:W-:-:S02]  /*10350*/  LOP3.LUT R25, R25, 0xffff0000, RZ, 0xc0, !PT ;  /* 0xffff000019197812 */ /* 0x000fc400078ec0ff */
[----:B------:R-:W1:Y:S01]  /*10360*/  LDS.128 R8, [R32+0xc400] ;  /* 0x00c4000020087984 */ /* 0x000e620000000c00 */
[----:B------:R-:W-:Y:S01]  /*10370*/  LOP3.LUT R27, R27, 0xffff0000, RZ, 0xc0, !PT ;  /* 0xffff00001b1b7812 */ /* 0x000fe200078ec0ff */
        /* <DEDUP_REMOVED lines=10> */
[C---:B------:R-:W-:Y:S01]  /*10420*/  IMAD.U32 R40, R10.reuse, 0x10000, RZ ;  /* 0x000100000a287824 */ /* 0x040fe200078e00ff */
[----:B------:R-:W-:Y:S01]  /*10430*/  SHF.L.U32 R39, R9, 0x10, RZ ;  /* 0x0000001009277819 */ /* 0x000fe200000006ff */
[-C--:B------:R-:W-:Y:S01]  /*10440*/  FMUL.FTZ R44, R45, R38.reuse ;  /* 0x000000262d2c7220 */ /* 0x080fe20000410000 */
[----:B------:R-:W-:Y:S01]  /*10450*/  FMUL.FTZ R38, R43, R38 ;  /* 0x000000262b267220 */ /* 0x000fe20000410000 */
[----:B------:R-:W-:Y:S01]  /*10460*/  LOP3.LUT R10, R10, 0xffff0000, RZ, 0xc0, !PT ;  /* 0xffff00000a0a7812 */ /* 0x000fe200078ec0ff */
[----:B------:R-:W-:-:S02]  /*10470*/  IMAD.U32 R42, R11, 0x10000, RZ ;  /* 0x000100000b2a7824 */ /* 0x000fc400078e00ff */
[-C--:B------:R-:W-:Y:S01]  /*10480*/  FFMA.FTZ R44, R43, R33.reuse, -R44 ;  /* 0x000000212b2c7223 */ /* 0x080fe2000001082c */
[----:B------:R-:W-:Y:S01]  /*10490*/  FFMA.FTZ R38, R45, R33, R38 ;  /* 0x000000212d267223 */ /* 0x000fe20000010026 */
[-C--:B------:R-:W-:Y:S01]  /*104a0*/  FMUL.FTZ R43, R46, R8.reuse ;  /* 0x000000082e2b7220 */ /* 0x080fe20000410000 */
[----:B------:R-:W-:Y:S01]  /*104b0*/  FMUL.FTZ R33, R24, R8 ;  /* 0x0000000818217220 */ /* 0x000fe20000410000 */
[----:B------:R-:W-:Y:S01]  /*104c0*/  FMUL.FTZ R45, R48, R39 ;  /* 0x00000027302d7220 */ /* 0x000fe20000410000 */
[----:B------:R-:W-:Y:S01]  /*104d0*/  LOP3.LUT R9, R9, 0xffff0000, RZ, 0xc0, !PT ;  /* 0xffff000009097812 */ /* 0x000fe200078ec0ff */
[-C--:B------:R-:W-:Y:S01]  /*104e0*/  FFMA.FTZ R43, R24, R4.reuse, -R43 ;  /* 0x00000004182b7223 */ /* 0x080fe2000001082b */
[----:B------:R-:W-:Y:S01]  /*104f0*/  FFMA.FTZ R33, R46, R4, R33 ;  /* 0x000000042e217223 */ /* 0x000fe20000010021 */
[-C--:B------:R-:W-:Y:S01]  /*10500*/  FMUL.FTZ R4, R53, R40.reuse ;  /* 0x0000002835047220 */ /* 0x080fe20000410000 */
[----:B------:R-:W-:Y:S01]  /*10510*/  LOP3.LUT R11, R11, 0xffff0000, RZ, 0xc0, !PT ;  /* 0xffff00000b0b7812 */ /* 0x000fe200078ec0ff */
[C---:B------:R-:W-:Y:S01]  /*10520*/  FMUL.FTZ R40, R47.reuse, R40 ;  /* 0x000000282f287220 */ /* 0x040fe20000410000 */
[----:B------:R-:W-:Y:S01]  /*10530*/  FMUL.FTZ R49, R26, R10 ;  /* 0x0000000a1a317220 */ /* 0x000fe20000410000 */
[----:B------:R-:W-:Y:S01]  /*10540*/  FFMA.FTZ R8, R47, R35, -R4 ;  /* 0x000000232f087223 */ /* 0x000fe20000010804 */
[----:B------:R-:W-:Y:S01]  /*10550*/  FMUL.FTZ R4, R55, R42 ;  /* 0x0000002a37047220 */ /* 0x000fe20000410000 */
[----:B------:R-:W-:Y:S01]  /*10560*/  FMUL.FTZ R39, R28, R39 ;  /* 0x000000271c277220 */ /* 0x000fe20000410000 */
[----:B------:R-:W-:Y:S01]  /*10570*/  FMUL.FTZ R47, R30, R10 ;  /* 0x0000000a1e2f7220 */ /* 0x000fe20000410000 */
[----:B------:R-:W-:Y:S01]  /*10580*/  FFMA.FTZ R45, R28, R34, -R45 ;  /* 0x000000221c2d7223 */ /* 0x000fe2000001082d */
[----:B------:R-:W-:Y:S01]  /*10590*/  FFMA.FTZ R49, R30, R6, R49 ;  /* 0x000000061e317223 */ /* 0x000fe20000010031 */
[----:B------:R-:W-:Y:S01]  /*105a0*/  FFMA.FTZ R28, R51, R37, -R4 ;  /* 0x00000025331c7223 */ /* 0x000fe20000010804 */
[----:B------:R-:W-:Y:S01]  /*105b0*/  FFMA.FTZ R39, R48, R34, R39 ;  /* 0x0000002230277223 */ /* 0x000fe20000010027 */
[----:B------:R-:W-:Y:S01]  /*105c0*/  FFMA.FTZ R47, R26, R6, -R47 ;  /* 0x000000061a2f7223 */ /* 0x000fe2000001082f */
[----:B------:R-:W-:Y:S01]  /*105d0*/  FMUL.FTZ R4, R29, R9 ;  /* 0x000000091d047220 */ /* 0x000fe20000410000 */
        /* <DEDUP_REMOVED lines=20> */
.L_x_617:
[----:B------:R-:W-:Y:S05]  /*10720*/  BSYNC B1 ;  /* 0x0000000000017941 */ /* 0x000fea0003800000 */
.L_x_616:
[----:B------:R-:W-:Y:S05]  /*10730*/  @P2 BRA `(.L_x_592) ;  /* 0x0000000400582947 */ /* 0x000fea0003800000 */
[----:B------:R-:W-:Y:S01]  /*10740*/  LEA.HI R41, R41, R163, RZ, 0x1d ;  /* 0x000000a329297211 */ /* 0x000fe200078fe8ff */
[----:B------:R-:W-:Y:S01]  /*10750*/  IMAD.U32 R33, R0, 0x10000, RZ ;  /* 0x0001000000217824 */ /* 0x000fe200078e00ff */
[C---:B------:R-:W-:Y:S01]  /*10760*/  SHF.L.U32 R35, R14.reuse, 0x10, RZ ;  /* 0x000000100e237819 */ /* 0x040fe200000006ff */
[----:B0-----:R-:W-:Y:S01]  /*10770*/  IMAD.U32 R42, R15, 0x10000, RZ ;  /* 0x000100000f2a7824 */ /* 0x001fe200078e00ff */
[----:B-1----:R-:W-:Y:S01]  /*10780*/  SHF.R.S32.HI R6, RZ, 0x1f, R41 ;  /* 0x0000001fff067819 */ /* 0x002fe20000011429 */
        /* <DEDUP_REMOVED lines=11> */
[----:B------:R-:W-:Y:S02]  /*10840*/  LOP3.LUT R6, R6, 0x7fffe000, RZ, 0xc0, !PT ;  /* 0x7fffe00006067812 */ /* 0x000fe400078ec0ff */
[----:B------:R-:W-:Y:S02]  /*10850*/  LOP3.LUT R20, R20, 0xffff0000, RZ, 0xc0, !PT ;  /* 0xffff000014147812 */ /* 0x000fe400078ec0ff */
[----:B------:R-:W-:Y:S02]  /*10860*/  IADD3 R9, R4, R6, R179 ;  /* 0x0000000604097210 */ /* 0x000fe40007ffe0b3 */
[----:B------:R-:W0:Y:S01]  /*10870*/  LDS.128 R4, [R218] ;  /* 0x00000000da047984 */ /* 0x000e220000000c00 */
[----:B------:R-:W-:Y:S02]  /*10880*/  LOP3.LUT R15, R15, 0xffff0000, RZ, 0xc0, !PT ;  /* 0xffff00000f0f7812 */ /* 0x000fe400078ec0ff */
[----:B------:R-:W-:Y:S01]  /*10890*/  IMAD R24, R9, 0x2, R2 ;  /* 0x0000000209187824 */ /* 0x000fe200078e0202 */
[----:B------:R-:W-:-:S04]  /*108a0*/  LOP3.LUT R3, R3, 0xffff0000, RZ, 0xc0, !PT ;  /* 0xffff000003037812 */ /* 0x000fc800078ec0ff */
        /* <DEDUP_REMOVED lines=20> */
[----:B------:R-:W-:Y:S01]  /*109f0*/  FFMA.FTZ R29, R0, R4, -R29 ;  /* 0x00000004001d7223 */ /* 0x000fe2000001081d */
[-C--:B------:R-:W-:Y:S01]  /*10a00*/  FMUL.FTZ R33, R42, R30.reuse ;  /* 0x0000001e2a217220 */ /* 0x080fe20000410000 */
[----:B------:R-:W-:Y:S01]  /*10a10*/  FMUL.FTZ R35, R38, R30 ;  /* 0x0000001e26237220 */ /* 0x000fe20000410000 */
[-C--:B------:R-:W-:Y:S01]  /*10a20*/  FMUL.FTZ R0, R39, R31.reuse ;  /* 0x0000001f27007220 */ /* 0x080fe20000410000 */
[----:B------:R-:W-:Y:S01]  /*10a30*/  LOP3.LUT R10, R10, 0xffff0000, RZ, 0xc0, !PT ;  /* 0xffff00000a0a7812 */ /* 0x000fe200078ec0ff */
[----:B------:R-:W-:Y:S01]  /*10a40*/  FFMA.FTZ R25, R40, R4, R25 ;  /* 0x0000000428197223 */ /* 0x000fe20000010019 */
[-C--:B------:R-:W-:Y:S01]  /*10a50*/  FFMA.FTZ R33, R38, R26.reuse, -R33 ;  /* 0x0000001a26217223 */ /* 0x080fe20000010821 */
[----:B------:R-:W-:Y:S01]  /*10a60*/  FFMA.FTZ R35, R42, R26, R35 ;  /* 0x0000001a2a237223 */ /* 0x000fe20000010023 */
[----:B------:R-:W-:Y:S01]  /*10a70*/  FMUL.FTZ R4, R37, R31 ;  /* 0x0000001f25047220 */ /* 0x000fe20000410000 */
[----:B------:R-:W-:-:S02]  /*10a80*/  IMAD.U32 R32, R11, 0x10000, RZ ;  /* 0x000100000b207824 */ /* 0x000fc400078e00ff */
[-C--:B------:R-:W-:Y:S01]  /*10a90*/  FFMA.FTZ R8, R37, R27.reuse, -R0 ;  /* 0x0000001b25087223 */ /* 0x080fe20000010800 */
[----:B------:R-:W-:Y:S02]  /*10aa0*/  IMAD.U32 R26, R21, 0x10000, RZ ;  /* 0x00010000151a7824 */ /* 0x000fe400078e00ff */
[-C--:B------:R-:W-:Y:S01]  /*10ab0*/  FMUL.FTZ R31, R20, R10.reuse ;  /* 0x0000000a141f7220 */ /* 0x080fe20000410000 */
[----:B------:R-:W-:Y:S02]  /*10ac0*/  IMAD.U32 R0, R13, 0x10000, RZ ;  /* 0x000100000d007824 */ /* 0x000fe400078e00ff */
[----:B------:R-:W-:Y:S01]  /*10ad0*/  FMUL.FTZ R37, R12, R10 ;  /* 0x0000000a0c257220 */ /* 0x000fe20000410000 */
[----:B------:R-:W-:Y:S01]  /*10ae0*/  FFMA.FTZ R10, R39, R27, R4 ;  /* 0x0000001b270a7223 */ /* 0x000fe20000010004 */
[----:B------:R-:W-:Y:S01]  /*10af0*/  LOP3.LUT R11, R11, 0xffff0000, RZ, 0xc0, !PT ;  /* 0xffff00000b0b7812 */ /* 0x000fe200078ec0ff */
[-C--:B------:R-:W-:Y:S01]  /*10b00*/  FMUL.FTZ R27, R26, R32.reuse ;  /* 0x000000201a1b7220 */ /* 0x080fe20000410000 */
[----:B------:R-:W-:Y:S01]  /*10b10*/  LOP3.LUT R21, R21, 0xffff0000, RZ, 0xc0, !PT ;  /* 0xffff000015157812 */ /* 0x000fe200078ec0ff */
[----:B------:R-:W-:Y:S01]  /*10b20*/  FMUL.FTZ R39, R0, R32 ;  /* 0x0000002000277220 */ /* 0x000fe20000410000 */
[----:B------:R-:W-:Y:S01]  /*10b30*/  LOP3.LUT R13, R13, 0xffff0000, RZ, 0xc0, !PT ;  /* 0xffff00000d0d7812 */ /* 0x000fe200078ec0ff */
[-C--:B------:R-:W-:Y:S01]  /*10b40*/  FFMA.FTZ R31, R12, R6.reuse, -R31 ;  /* 0x000000060c1f7223 */ /* 0x080fe2000001081f */
[----:B------:R-:W-:Y:S01]  /*10b50*/  FFMA.FTZ R37, R20, R6, R37 ;  /* 0x0000000614257223 */ /* 0x000fe20000010025 */
        /* <DEDUP_REMOVED lines=20> */
.L_x_592:
[----:B------:R-:W-:Y:S05]  /*10ca0*/  BSYNC B0 ;  /* 0x0000000000007941 */ /* 0x000fea0003800000 */
.L_x_573:
[----:B------:R-:W-:Y:S01]  /*10cb0*/  @!PT LDS RZ, [RZ] ;  /* 0x00000000fffff984 */ /* 0x000fe20000000800 */
[----:B------:R-:W-:Y:S01]  /*10cc0*/  @!PT LDS RZ, [RZ] ;  /* 0x00000000fffff984 */ /* 0x000fe20000000800 */
[----:B------:R-:W-:Y:S01]  /*10cd0*/  @!PT LDS RZ, [RZ] ;  /* 0x00000000fffff984 */ /* 0x000fe20000000800 */
[----:B------:R-:W-:Y:S01]  /*10ce0*/  @!PT LDS RZ, [RZ] ;  /* 0x00000000fffff984 */ /* 0x000fe20000000800 */
[----:B------:R5:W-:Y:S06]  /*10cf0*/  MEMBAR.ALL.CTA ;  /* 0x0000000000007992 */ /* 0x000bec0000008000 */
[----:B-----5:R-:W5:Y:S01]  /*10d00*/  FENCE.VIEW.ASYNC.S ;  /* 0x00000000000073c6 */ /* 0x020f620000000000 */
[----:B------:R-:W-:Y:S05]  /*10d10*/  WARPSYNC.ALL ;  /* 0x0000000000007948 */ /* 0x000fea0003800000 */
[----:B-----5:R-:W-:Y:S06]  /*10d20*/  BAR.SYNC.DEFER_BLOCKING 0xd, 0x100 ;  /* 0x0344000000007b1d */ /* 0x020fec0000010000 */
.L_x_571:
[----:B------:R-:W2:Y:S02]  /*10d30*/  LDL R0, [R1+0x30] ;  /* 0x0000300001007983 */ /* 0x000ea40000100800 */
[----:B--2---:R-:W-:-:S13]  /*10d40*/  R2UR UR4, R0 ;  /* 0x00000000000472ca */ /* 0x004fda00000e0000 */
[----:B------:R-:W-:-:S04]  /*10d50*/  MOV R0, UR4 ;  /* 0x0000000400007c02 */ /* 0x000fc80008000f00 */
[----:B------:R-:W-:-:S13]  /*10d60*/  ISETP.NE.AND P0, PT, R0, 0x3, PT ;  /* 0x000000030000780c */ /* 0x000fda0003f05270 */
[----:B------:R-:W-:Y:S05]  /*10d70*/  @!P0 BRA `(.L_x_618) ;  /* 0x0000000000048947 */ /* 0x000fea0003800000 */
[----:B------:R-:W-:Y:S01]  /*10d80*/  BPT.TRAP 0x1 ;  /* 0x000000040000795c */ /* 0x000fe20000300000 */
.L_x_618:
[----:B01-34-:R-:W-:Y:S01]  /*10d90*/  IMAD R5, R173, 0x8, R2 ;  /* 0x00000008ad057824 */ /* 0x01bfe200078e0202 */
[----:B------:R-:W-:-:S04]  /*10da0*/  SHF.L.U32 R0, R180, 0x1f, RZ ;  /* 0x0000001fb4007819 */ /* 0x000fc800000006ff */
[----:B------:R0:W1:Y:S01]  /*10db0*/  SYNCS.PHASECHK.TRANS64.TRYWAIT P1, [R5+URZ+0x2a830], R0 ;  /* 0x02a83000050075a7 */ /* 0x000062000802017f */
[----:B------:R-:W-:Y:S05]  /*10dc0*/  @!P0 BRA `(.L_x_619) ;  /* 0x0000000000048947 */ /* 0x000fea0003800000 */
[----:B------:R-:W-:Y:S01]  /*10dd0*/  BPT.TRAP 0x1 ;  /* 0x000000040000795c */ /* 0x000fe20000300000 */
.L_x_619:
[----:B------:R-:W-:Y:S01]  /*10de0*/  IMAD.MOV.U32 R87, RZ, RZ, RZ ;  /* 0x000000ffff577224 */ /* 0x000fe200078e00ff */
[----:B-1----:R-:W-:Y:S06]  /*10df0*/  @P1 BRA `(.L_x_620) ;  /* 0x0000000000081947 */ /* 0x002fec0003800000 */
[----:B------:R-:W1:Y:S02]  /*10e00*/  SYNCS.PHASECHK.TRANS64.TRYWAIT P1, [R5+URZ+0x2a830], R0 ;  /* 0x02a83000050075a7 */ /* 0x000e64000802017f */
[----:B-1----:R-:W-:Y:S05]  /*10e10*/  @!P1 BRA `(.L_x_621) ;  /* 0x000000e400449947 */ /* 0x002fea0003800000 */
.L_x_620:
[----:B------:R-:W-:Y:S05]  /*10e20*/  WARPSYNC.ALL ;  /* 0x0000000000007948 */ /* 0x000fea0003800000 */
[----:B01----:R-:W-:Y:S01]  /*10e30*/  VIADD R0, R2, 0x18400 ;  /* 0x0001840002007836 */ /* 0x003fe20000000000 */
[----:B------:R-:W-:Y:S01]  /*10e40*/  R2UR UR4, R36 ;  /* 0x00000000240472ca */ /* 0x000fe200000e0000 */
[----:B------:R-:W-:Y:S01]  /*10e50*/  IMAD.MOV.U32 R7, RZ, RZ, 0x40000040 ;  /* 0x40000040ff077424 */ /* 0x000fe200078e00ff */
[----:B------:R-:W-:Y:S01]  /*10e60*/  WARPGROUP.ARRIVE ;  /* 0x00000000000079c5 */ /* 0x000fe20000000000 */
[----:B------:R-:W-:Y:S01]  /*10e70*/  UMOV UR9, 0x40000040 ;  /* 0x4000004000097882 */ /* 0x000fe20000000000 */
[----:B------:R-:W-:Y:S01]  /*10e80*/  SHF.R.U32.HI R0, RZ, 0x4, R0 ;  /* 0x00000004ff007819 */ /* 0x000fe20000011600 */
[----:B------:R-:W-:Y:S01]  /*10e90*/  IMAD.MOV.U32 R11, RZ, RZ, 0x40000040 ;  /* 0x40000040ff0b7424 */ /* 0x000fe200078e00ff */
[----:B------:R-:W-:Y:S01]  /*10ea0*/  R2UR UR11, R7 ;  /* 0x00000000070b72ca */ /* 0x000fe200000e0000 */
[----:B------:R-:W-:Y:S01]  /*10eb0*/  IMAD.U32 R13, RZ, RZ, UR9 ;  /* 0x00000009ff0d7e24 */ /* 0x000fe2000f8e00ff */
[----:B------:R-:W-:Y:S01]  /*10ec0*/  LOP3.LUT R0, R0, 0x3fff, RZ, 0xc0, !PT ;  /* 0x00003fff00007812 */ /* 0x000fe200078ec0ff */
[----:B------:R-:W-:Y:S01]  /*10ed0*/  UMOV UR57, 0x40000040 ;  /* 0x4000004000397882 */ /* 0x000fe20000000000 */
[----:B------:R-:W-:Y:S01]  /*10ee0*/  UMOV UR53, 0x40000040 ;  /* 0x4000004000357882 */ /* 0x000fe20000000000 */
[----:B------:R-:W-:Y:S01]  /*10ef0*/  UMOV UR49, 0x40000040 ;  /* 0x4000004000317882 */ /* 0x000fe20000000000 */
[----:B------:R-:W-:Y:S01]  /*10f00*/  LOP3.LUT R8, R0, 0x10000, RZ, 0xfc, !PT ;  /* 0x0001000000087812 */ /* 0x000fe200078efcff */
[----:B------:R-:W-:Y:S01]  /*10f10*/  ULOP3.LUT UR4, UR4, 0x10000, URZ, 0xfc, !UPT ;  /* 0x0001000004047892 */ /* 0x000fe2000f8efc3f */
[----:B------:R-:W-:Y:S01]  /*10f20*/  IMAD.MOV.U32 R7, RZ, RZ, 0x40000040 ;  /* 0x40000040ff077424 */ /* 0x000fe200078e00ff */
[----:B------:R-:W-:Y:S01]  /*10f30*/  UMOV UR45, 0x40000040 ;  /* 0x40000040002d7882 */ /* 0x000fe20000000000 */
[----:B------:R-:W-:Y:S01]  /*10f40*/  UMOV UR41, 0x40000040 ;  /* 0x4000004000297882 */ /* 0x000fe20000000000 */
[----:B------:R-:W-:Y:S01]  /*10f50*/  IMAD R6, R173, 0x900, R8 ;  /* 0x00000900ad067824 */ /* 0x000fe200078e0208 */
[----:B------:R-:W-:Y:S01]  /*10f60*/  UIADD3 UR5, UR4, 0x2, URZ ;  /* 0x0000000204057890 */ /* 0x000fe2000fffe03f */
[----:B------:R-:W-:Y:S01]  /*10f70*/  R2UR UR39, R7 ;  /* 0x00000000072772ca */ /* 0x000fe200000e0000 */
[----:B------:R-:W-:Y:S01]  /*10f80*/  UMOV UR8, UR4 ;  /* 0x0000000400087c82 */ /* 0x000fe20008000000 */
[C---:B------:R-:W-:Y:S01]  /*10f90*/  VIADD R10, R6.reuse, 0x2 ;  /* 0x00000002060a7836 */ /* 0x040fe20000000000 */
[----:B------:R-:W-:Y:S01]  /*10fa0*/  R2UR UR10, R6 ;  /* 0x00000000060a72ca */ /* 0x000fe200000e0000 */
[----:B------:R-:W-:Y:S01]  /*10fb0*/  IMAD.U32 R12, RZ, RZ, UR8 ;  /* 0x00000008ff0c7e24 */ /* 0x000fe2000f8e00ff */
[----:B------:R-:W-:-:S02]  /*10fc0*/  UIADD3 UR56, UR4, 0x404, URZ ;  /* 0x0000040404387890 */ /* 0x000fc4000fffe03f */
[----:B------:R-:W-:Y:S02]  /*10fd0*/  UIADD3 UR52, UR4, 0x406, URZ ;  /* 0x0000040604347890 */ /* 0x000fe4000fffe03f */
[----:B------:R0:W-:Y:S01]  /*10fe0*/  STL.64 [R1+0x28], R12 ;  /* 0x0000280c01007387 */ /* 0x0001e20000100a00 */
[----:B------:R-:W-:Y:S02]  /*10ff0*/  UIADD3 UR48, UR4, 0x800, URZ ;  /* 0x0000080004307890 */ /* 0x000fe4000fffe03f */
[----:B------:R-:W-:Y:S02]  /*11000*/  UIADD3 UR44, UR4, 0x802, URZ ;  /* 0x00000802042c7890 */ /* 0x000fe4000fffe03f */
[----:B------:R-:W-:Y:S02]  /*11010*/  UIADD3 UR40, UR4, 0x804, URZ ;  /* 0x0000080404287890 */ /* 0x000fe4000fffe03f */
[----:B------:R-:W-:Y:S01]  /*11020*/  HGMMA.64x96x16.F32.BF16 R24, gdesc[UR8], RZ, !UPT, gsb0 ;  /* 0x01600000081879f0 */ /* 0x000fe2000c0018ff */
[----:B------:R-:W-:Y:S01]  /*11030*/  R2UR UR10, R10 ;  /* 0x000000000a0a72ca */ /* 0x000fe200000e0000 */
[----:B------:R-:W-:Y:S01]  /*11040*/  UMOV UR8, UR5 ;  /* 0x0000000500087c82 */ /* 0x000fe20008000000 */
[----:B------:R-:W-:Y:S01]  /*11050*/  R2UR UR11, R11 ;  /* 0x000000000b0b72ca */ /* 0x000fe200000e0000 */
[----:B------:R-:W-:Y:S01]  /*11060*/  UMOV UR9, 0x40000040 ;  /* 0x4000004000097882 */ /* 0x000fe20000000000 */
[----:B------:R-:W-:Y:S01]  /*11070*/  VIADD R10, R6, 0x4 ;  /* 0x00000004060a7836 */ /* 0x000fe20000000000 */
[----:B------:R-:W-:Y:S01]  /*11080*/  UIADD3 UR5, UR4, 0x4, URZ ;  /* 0x0000000404057890 */ /* 0x000fe2000fffe03f */
[----:B------:R-:W-:Y:S01]  /*11090*/  IMAD.MOV.U32 R11, RZ, RZ, 0x40000040 ;  /* 0x40000040ff0b7424 */ /* 0x000fe200078e00ff */
[----:B0-----:R-:W-:Y:S01]  /*110a0*/  MOV R13, UR9 ;  /* 0x00000009000d7c02 */ /* 0x001fe20008000f00 */
[----:B------:R-:W-:Y:S01]  /*110b0*/  IMAD.U32 R12, RZ, RZ, UR8 ;  /* 0x00000008ff0c7e24 */ /* 0x000fe2000f8e00ff */
[----:B------:R-:W-:Y:S01]  /*110c0*/  UIADD3 UR36, UR4, 0x806, URZ ;  /* 0x0000080604247890 */ /* 0x000fe2000fffe03f */
[----:B------:R-:W-:-:S03]  /*110d0*/  UMOV UR37, 0x40000040 ;  /* 0x4000004000257882 */ /* 0x000fc60000000000 */
[----:B------:R0:W-:Y:S01]  /*110e0*/  STL.64 [R1+0x20], R12 ;  /* 0x0000200c01007387 */ /* 0x0001e20000100a00 */
[----:B------:R-:W-:Y:S02]  /*110f0*/  WARPGROUP.DEPBAR.LE gsb0, 0x0 ;  /* 0x00008000000079c5 */ /* 0x000fe40000010000 */
[----:B------:R-:W-:-:S06]  /*11100*/  WARPGROUP.ARRIVE ;  /* 0x00000000000079c5 */ /* 0x000fcc0000000000 */
[----:B------:R-:W-:Y:S01]  /*11110*/  HGMMA.64x96x16.F32.BF16 R24, gdesc[UR8], R24, gsb0 ;  /* 0x01600000081879f0 */ /* 0x000fe20008001818 */
[----:B------:R-:W-:Y:S01]  /*11120*/  R2UR UR10, R10 ;  /* 0x000000000a0a72ca */ /* 0x000fe200000e0000 */
[----:B------:R-:W-:Y:S01]  /*11130*/  UMOV UR8, UR5 ;  /* 0x0000000500087c82 */ /* 0x000fe20008000000 */
[----:B------:R-:W-:Y:S01]  /*11140*/  R2UR UR11, R11 ;  /* 0x000000000b0b72ca */ /* 0x000fe200000e0000 */
[----:B------:R-:W-:Y:S01]  /*11150*/  UMOV UR9, 0x40000040 ;  /* 0x4000004000097882 */ /* 0x000fe20000000000 */
[----:B------:R-:W-:Y:S01]  /*11160*/  VIADD R10, R6, 0x6 ;  /* 0x00000006060a7836 */ /* 0x000fe20000000000 */
[----:B------:R-:W-:Y:S01]  /*11170*/  UIADD3 UR5, UR4, 0x6, URZ ;  /* 0x0000000604057890 */ /* 0x000fe2000fffe03f */
[----:B------:R-:W-:Y:S02]  /*11180*/  IMAD.MOV.U32 R11, RZ, RZ, 0x40000040 ;  /* 0x40000040ff0b7424 */ /* 0x000fe400078e00ff */
[----:B0-----:R-:W-:Y:S02]  /*11190*/  IMAD.U32 R12, RZ, RZ, UR8 ;  /* 0x00000008ff0c7e24 */ /* 0x001fe4000f8e00ff */
[----:B------:R-:W-:-:S05]  /*111a0*/  IMAD.U32 R13, RZ, RZ, UR9 ;  /* 0x00000009ff0d7e24 */ /* 0x000fca000f8e00ff */
        /* <DEDUP_REMOVED lines=9> */
[----:B------:R-:W-:Y:S01]  /*11240*/  MOV R11, 0x40000040 ;  /* 0x40000040000b7802 */ /* 0x000fe20000000f00 */
[----:B------:R-:W-:Y:S01]  /*11250*/  UIADD3 UR5, UR4, 0x400, URZ ;  /* 0x0000040004057890 */ /* 0x000fe2000fffe03f */
        /* <DEDUP_REMOVED lines=23> */
[----:B------:R-:W-:Y:S02]  /*113d0*/  VIADD R10, R6, 0x304 ;  /* 0x00000304060a7836 */ /* 0x000fe40000000000 */
[----:B------:R-:W-:Y:S02]  /*113e0*/  IMAD.MOV.U32 R11, RZ, RZ, 0x40000040 ;  /* 0x40000040ff0b7424 */ /* 0x000fe400078e00ff */
[----:B0-----:R-:W-:Y:S01]  /*113f0*/  IMAD.U32 R12, RZ, RZ, UR8 ;  /* 0x00000008ff0c7e24 */ /* 0x001fe2000f8e00ff */
[----:B------:R-:W-:Y:S01]  /*11400*/  R2UR UR58, R10 ;  /* 0x000000000a3a72ca */ /* 0x000fe200000e0000 */
[----:B------:R-:W-:Y:S01]  /*11410*/  VIADD R10, R6, 0x306 ;  /* 0x00000306060a7836 */ /* 0x000fe20000000000 */
[----:B------:R-:W-:Y:S01]  /*11420*/  R2UR UR59, R11 ;  /* 0x000000000b3b72ca */ /* 0x000fe200000e0000 */
[----:B------:R-:W-:Y:S01]  /*11430*/  IMAD.U32 R13, RZ, RZ, UR9 ;  /* 0x00000009ff0d7e24 */ /* 0x000fe2000f8e00ff */
[----:B------:R-:W-:-:S02]  /*11440*/  MOV R11, 0x40000040 ;  /* 0x40000040000b7802 */ /* 0x000fc40000000f00 */
[----:B------:R-:W-:Y:S01]  /*11450*/  R2UR UR54, R10 ;  /* 0x000000000a3672ca */ /* 0x000fe200000e0000 */
[----:B------:R-:W-:Y:S01]  /*11460*/  VIADD R10, R6, 0x600 ;  /* 0x00000600060a7836 */ /* 0x000fe20000000000 */
[----:B------:R-:W-:Y:S01]  /*11470*/  R2UR UR55, R11 ;  /* 0x000000000b3772ca */ /* 0x000fe200000e0000 */
[----:B------:R-:W-:Y:S01]  /*11480*/  IMAD.MOV.U32 R11, RZ, RZ, 0x40000040 ;  /* 0x40000040ff0b7424 */ /* 0x000fe200078e00ff */
[----:B------:R0:W-:Y:S02]  /*11490*/  STL.64 [R1], R12 ;  /* 0x0000000c01007387 */ /* 0x0001e40000100a00 */
[----:B------:R-:W-:Y:S01]  /*114a0*/  R2UR UR50, R10 ;  /* 0x000000000a3272ca */ /* 0x000fe200000e0000 */
[----:B------:R-:W-:Y:S01]  /*114b0*/  VIADD R10, R6, 0x602 ;  /* 0x00000602060a7836 */ /* 0x000fe20000000000 */
[----:B------:R-:W-:Y:S01]  /*114c0*/  R2UR UR51, R11 ;  /* 0x000000000b3372ca */ /* 0x000fe200000e0000 */
[----:B------:R-:W-:-:S03]  /*114d0*/  IMAD.MOV.U32 R11, RZ, RZ, 0x40000040 ;  /* 0x40000040ff0b7424 */ /* 0x000fc600078e00ff */
[----:B------:R-:W-:Y:S01]  /*114e0*/  R2UR UR46, R10 ;  /* 0x000000000a2e72ca */ /* 0x000fe200000e0000 */
[C---:B------:R-:W-:Y:S01]  /*114f0*/  VIADD R10, R6.reuse, 0x604 ;  /* 0x00000604060a7836 */ /* 0x040fe20000000000 */
[----:B------:R-:W-:Y:S01]  /*11500*/  R2UR UR47, R11 ;  /* 0x000000000b2f72ca */ /* 0x000fe200000e0000 */
[----:B------:R-:W-:Y:S02]  /*11510*/  IMAD.MOV.U32 R11, RZ, RZ, 0x40000040 ;  /* 0x40000040ff0b7424 */ /* 0x000fe400078e00ff */
[----:B------:R-:W-:Y:S01]  /*11520*/  VIADD R6, R6, 0x606 ;  /* 0x0000060606067836 */ /* 0x000fe20000000000 */
[----:B------:R-:W-:Y:S02]  /*11530*/  R2UR UR42, R10 ;  /* 0x000000000a2a72ca */ /* 0x000fe400000e0000 */
[----:B------:R-:W-:Y:S02]  /*11540*/  R2UR UR43, R11 ;  /* 0x000000000b2b72ca */ /* 0x000fe400000e0000 */
[----:B------:R-:W-:Y:S01]  /*11550*/  R2UR UR38, R6 ;  /* 0x00000000062672ca */ /* 0x000fe200000e0000 */
        /* <DEDUP_REMOVED lines=22> */
[----:B0-----:R-:W-:Y:S05]  /*116c0*/  @!P0 BRA `(.L_x_622) ;  /* 0x0000000000048947 */ /* 0x001fea0003800000 */
[----:B------:R-:W-:Y:S01]  /*116d0*/  BPT.TRAP 0x1 ;  /* 0x000000040000795c */ /* 0x000fe20000300000 */
.L_x_622:
[----:B------:R-:W-:Y:S01]  /*116e0*/  IMAD.IADD R3, R227, 0x1, R147 ;  /* 0x00000001e3037824 */ /* 0x000fe200078e0293 */
[----:B------:R-:W-:Y:S01]  /*116f0*/  ULDC UR4, c[0x0][0x988] ;  /* 0x0002620000047ab9 */ /* 0x000fe20000000800 */
[----:B------:R-:W-:Y:S01]  /*11700*/  P2R R20, PR, RZ, 0x1 ;  /* 0x00000001ff147803 */ /* 0x000fe20000000000 */
[----:B------:R-:W-:Y:S01]  /*11710*/  ULDC UR38, c[0x0][0x988] ;  /* 0x0002620000267ab9 */ /* 0x000fe20000000800 */
[----:B------:R-:W-:Y:S01]  /*11720*/  IMAD R3, R194, -0x60, R3 ;  /* 0xffffffa0c2037824 */ /* 0x000fe200078e0203 */
[----:B------:R-:W-:Y:S01]  /*11730*/  BSSY B0, `(.L_x_623) ;  /* 0x0000392000007945 */ /* 0x000fe20003800000 */
[--C-:B------:R-:W-:Y:S01]  /*11740*/  IMAD.MOV.U32 R86, RZ, RZ, R87.reuse ;  /* 0x000000ffff567224 */ /* 0x100fe200078e0057 */
[----:B------:R-:W-:Y:S01]  /*11750*/  MOV R80, R87 ;  /* 0x0000005700507202 */ /* 0x000fe20000000f00 */
        /* <DEDUP_REMOVED lines=8> */
[--C-:B------:R-:W-:Y:S01]  /*117e0*/  IMAD.MOV.U32 R74, RZ, RZ, R87.reuse ;  /* 0x000000ffff4a7224 */ /* 0x100fe200078e0057 */
[----:B------:R-:W-:Y:S01]  /*117f0*/  FSEL R4, R25, -INF , P5 ;  /* 0xff80000019047808 */ /* 0x000fe20002800000 */
[----:B------:R-:W-:Y:S01]  /*11800*/  IMAD.MOV.U32 R72, RZ, RZ, R87 ;  /* 0x000000ffff487224 */ /* 0x000fe200078e0057 */
[----:B------:R-:W-:-:S02]  /*11810*/  ISETP.GT.AND P3, PT, R3, 0x9, PT ;  /* 0x000000090300780c */ /* 0x000fc40003f64270 */
[----:B------:R-:W-:Y:S02]  /*11820*/  FSEL R83, R28, -INF , P4 ;  /* 0xff8000001c537808 */ /* 0x000fe40002000000 */
[----:B------:R-:W-:Y:S02]  /*11830*/  FMNMX.FTZ R0, R81, R4, !PT ;  /* 0x0000000451007209 */ /* 0x000fe40007810000 */
[----:B------:R-:W-:Y:S02]  /*11840*/  ISETP.GT.AND P2, PT, R3, 0x10, PT ;  /* 0x000000100300780c */ /* 0x000fe40003f44270 */
[----:B------:R-:W-:Y:S02]  /*11850*/  FSEL R85, R29, -INF , P3 ;  /* 0xff8000001d557808 */ /* 0x000fe40001800000 */
[----:B------:R-:W-:Y:S02]  /*11860*/  FMNMX.FTZ R0, R83, R0, !PT ;  /* 0x0000000053007209 */ /* 0x000fe40007810000 */
[----:B------:R-:W-:-:S02]  /*11870*/  ISETP.GT.AND P1, PT, R3, 0x11, PT ;  /* 0x000000110300780c */ /* 0x000fc40003f24270 */
[----:B------:R-:W-:Y:S02]  /*11880*/  FSEL R93, R32, -INF , P2 ;  /* 0xff800000205d7808 */ /* 0x000fe40001000000 */
[----:B------:R-:W-:Y:S02]  /*11890*/  FMNMX.FTZ R0, R85, R0, !PT ;  /* 0x0000000055007209 */ /* 0x000fe40007810000 */
[----:B------:R-:W-:Y:S02]  /*118a0*/  FSEL R7, R26, -INF , P6 ;  /* 0xff8000001a077808 */ /* 0x000fe40003000000 */
[----:B------:R-:W-:Y:S02]  /*118b0*/  ISETP.GT.AND P6, PT, R3, 0x18, PT ;  /* 0x000000180300780c */ /* 0x000fe40003fc4270 */
[----:B------:R-:W-:Y:S02]  /*118c0*/  FSEL R95, R33, -INF , P1 ;  /* 0xff800000215f7808 */ /* 0x000fe40000800000 */
        /* <DEDUP_REMOVED lines=82> */
[----:B------:R-:W-:-:S02]  /*11df0*/  FMNMX.FTZ R10, R107, R0, !PT ;  /* 0x000000006b0a7209 */ /* 0x000fc40007810000 */
[----:B------:R-:W-:Y:S02]  /*11e00*/  MOV R0, UR4 ;  /* 0x0000000400007c02 */ /* 0x000fe40008000f00 */
[----:B------:R-:W-:Y:S01]  /*11e10*/  FSEL R71, R71, -INF , P1 ;  /* 0xff80000047477808 */ /* 0x000fe20000800000 */
[----:B------:R-:W0:Y:S01]  /*11e20*/  SHFL.BFLY PT, R3, R10, 0x2, 0x1f ;  /* 0x0c401f000a037f89 */ /* 0x000e2200000e0000 */
[-C--:B------:R-:W-:Y:S02]  /*11e30*/  MOV R60, R87.reuse ;  /* 0x00000057003c7202 */ /* 0x080fe40000000f00 */
[----:B------:R-:W-:Y:S02]  /*11e40*/  MOV R50, R87 ;  /* 0x0000005700327202 */ /* 0x000fe40000000f00 */
[----:B0-----:R-:W-:-:S05]  /*11e50*/  FMNMX.FTZ R12, R10, R3, !PT ;  /* 0x000000030a0c7209 */ /* 0x001fca0007810000 */
        /* <DEDUP_REMOVED lines=10> */
[----:B------:R-:W-:Y:S01]  /*11f00*/  FSEL R81, R62, -INF , P6 ;  /* 0xff8000003e517808 */ /* 0x000fe20003000000 */
[--C-:B------:R-:W-:Y:S01]  /*11f10*/  FFMA.FTZ R65, R85, R0, -R14.reuse ;  /* 0x0000000055417223 */ /* 0x100fe2000001080e */
[----:B------:R-:W-:Y:S01]  /*11f20*/  FMNMX.FTZ R6, R31, R6, !PT ;  /* 0x000000061f067209 */ /* 0x000fe20007810000 */
[-CC-:B------:R-:W-:Y:S01]  /*11f30*/  FFMA.FTZ R140, R89, R0.reuse, -R14.reuse ;  /* 0x00000000598c7223 */ /* 0x180fe2000001080e */
[----:B------:R-:W-:Y:S01]  /*11f40*/  FSEL R83, R63, -INF , P5 ;  /* 0xff8000003f537808 */ /* 0x000fe20002800000 */
[--C-:B------:R-:W-:Y:S01]  /*11f50*/  FFMA.FTZ R136, R93, R0, -R14.reuse ;  /* 0x000000005d887223 */ /* 0x100fe2000001080e */
[----:B------:R-:W-:Y:S01]  /*11f60*/  FMNMX.FTZ R6, R11, R6, !PT ;  /* 0x000000060b067209 */ /* 0x000fe20007810000 */
[--C-:B------:R-:W-:Y:S01]  /*11f70*/  FFMA.FTZ R61, R4, R0, -R14.reuse ;  /* 0x00000000043d7223 */ /* 0x100fe2000001080e */
[----:B------:R-:W-:Y:S01]  /*11f80*/  FSEL R85, R66, -INF , P4 ;  /* 0xff80000042557808 */ /* 0x000fe20002000000 */
[----:B------:R-:W-:Y:S01]  /*11f90*/  MUFU.EX2 R156, R156 ;  /* 0x0000009c009c7308 */ /* 0x000fe20000000800 */
[----:B------:R-:W-:Y:S01]  /*11fa0*/  FMNMX.FTZ R6, R35, R6, !PT ;  /* 0x0000000623067209 */ /* 0x000fe20007810000 */
[-CC-:B------:R-:W-:Y:S01]  /*11fb0*/  FFMA.FTZ R69, R95, R0.reuse, -R14.reuse ;  /* 0x000000005f457223 */ /* 0x180fe2000001080e */
[----:B------:R-:W-:Y:S01]  /*11fc0*/  FSEL R89, R70, -INF , P2 ;  /* 0xff80000046597808 */ /* 0x000fe20001000000 */
        /* <DEDUP_REMOVED lines=10> */
[-CC-:B------:R-:W-:Y:S01]  /*12070*/  FFMA.FTZ R45, R53, R0.reuse, -R14.reuse ;  /* 0x00000000352d7223 */ /* 0x180fe2000001080e */
[--C-:B------:R-:W-:Y:S01]  /*12080*/  FFMA.FTZ R37, R73, R0, -R14.reuse ;  /* 0x0000000049257223 */ /* 0x100fe2000001080e */
[----:B------:R-:W1:Y:S01]  /*12090*/  MUFU.EX2 R158, R158 ;  /* 0x0000009e009e7308 */ /* 0x000e620000000800 */
[----:B------:R-:W-:Y:S01]  /*120a0*/  FMNMX.FTZ R6, R43, R6, !PT ;  /* 0x000000062b067209 */ /* 0x000fe20007810000 */
[-CC-:B------:R-:W-:Y:S01]  /*120b0*/  FFMA.FTZ R146, R75, R0.reuse, -R14.reuse ;  /* 0x000000004b927223 */ /* 0x180fe2000001080e */
[-CC-:B------:R-:W-:Y:S01]  /*120c0*/  FFMA.FTZ R53, R57, R0.reuse, -R14.reuse ;  /* 0x0000000039357223 */ /* 0x180fe2000001080e */
[--C-:B------:R-:W-:Y:S01]  /*120d0*/  FFMA.FTZ R148, R77, R0, -R14.reuse ;  /* 0x000000004d947223 */ /* 0x100fe2000001080e */
[----:B------:R-:W-:Y:S01]  /*120e0*/  FMNMX.FTZ R6, R21, R6, !PT ;  /* 0x0000000615067209 */ /* 0x000fe20007810000 */
[-CC-:B------:R-:W-:Y:S01]  /*120f0*/  FFMA.FTZ R150, R79, R0.reuse, -R14.reuse ;  /* 0x000000004f967223 */ /* 0x180fe2000001080e */
[--C-:B------:R-:W-:Y:S01]  /*12100*/  FFMA.FTZ R57, R91, R0, -R14.reuse ;  /* 0x000000005b397223 */ /* 0x100fe2000001080e */
[----:B------:R-:W2:Y:S01]  /*12110*/  MUFU.EX2 R65, R65 ;  /* 0x0000004100417308 */ /* 0x000ea20000000800 */
[----:B------:R-:W-:Y:S01]  /*12120*/  FMNMX.FTZ R6, R47, R6, !PT ;  /* 0x000000062f067209 */ /* 0x000fe20007810000 */
[-CC-:B------:R-:W-:Y:S01]  /*12130*/  FFMA.FTZ R152, R101, R0.reuse, -R14.reuse ;  /* 0x0000000065987223 */ /* 0x180fe2000001080e */
[-CC-:B------:R-:W-:Y:S01]  /*12140*/  FFMA.FTZ R73, R103, R0.reuse, -R14.reuse ;  /* 0x0000000067497223 */ /* 0x180fe2000001080e */
[--C-:B------:R-:W-:Y:S01]  /*12150*/  FFMA.FTZ R154, R105, R0, -R14.reuse ;  /* 0x00000000699a7223 */ /* 0x100fe2000001080e */
[----:B------:R-:W-:Y:S01]  /*12160*/  FMNMX.FTZ R6, R25, R6, !PT ;  /* 0x0000000619067209 */ /* 0x000fe20007810000 */
[----:B------:R-:W-:Y:S01]  /*12170*/  FFMA.FTZ R75, R107, R0, -R14 ;  /* 0x000000006b4b7223 */ /* 0x000fe2000001080e */
[--C-:B------:R-:W-:Y:S01]  /*12180*/  IMAD.MOV.U32 R79, RZ, RZ, R87.reuse ;  /* 0x000000ffff4f7224 */ /* 0x100fe200078e0057 */
[----:B------:R-:W3:Y:S01]  /*12190*/  MUFU.EX2 R136, R136 ;  /* 0x0000008800887308 */ /* 0x000ee20000000800 */
[----:B------:R-:W-:Y:S01]  /*121a0*/  FMNMX.FTZ R6, R51, R6, !PT ;  /* 0x0000000633067209 */ /* 0x000fe20007810000 */
[--C-:B------:R-:W-:Y:S01]  /*121b0*/  IMAD.MOV.U32 R77, RZ, RZ, R87.reuse ;  /* 0x000000ffff4d7224 */ /* 0x100fe200078e0057 */
[----:B------:R-:W-:Y:S01]  /*121c0*/  MOV R70, R87 ;  /* 0x0000005700467202 */ /* 0x000fe20000000f00 */
[--C-:B------:R-:W-:Y:S01]  /*121d0*/  IMAD.MOV.U32 R66, RZ, RZ, R87.reuse ;  /* 0x000000ffff427224 */ /* 0x100fe200078e0057 */
[----:B------:R-:W-:Y:S01]  /*121e0*/  FMNMX.FTZ R6, R29, R6, !PT ;  /* 0x000000061d067209 */ /* 0x000fe20007810000 */
[----:B------:R-:W-:-:S02]  /*121f0*/  IMAD.MOV.U32 R62, RZ, RZ, R87 ;  /* 0x000000ffff3e7224 */ /* 0x000fc400078e0057 */
[----:B------:R-:W4:Y:S01]  /*12200*/  MUFU.EX2 R69, R69 ;  /* 0x0000004500457308 */ /* 0x000f220000000800 */
[----:B------:R-:W-:-:S04]  /*12210*/  FMNMX.FTZ R6, R55, R6, !PT ;  /* 0x0000000637067209 */ /* 0x000fc80007810000 */
[----:B------:R-:W-:-:S03]  /*12220*/  FMNMX.FTZ R6, R49, R6, !PT ;  /* 0x0000000631067209 */ /* 0x000fc60007810000 */
[----:B------:R-:W4:Y:S01]  /*12230*/  MUFU.EX2 R138, R138 ;  /* 0x0000008a008a7308 */ /* 0x000f220000000800 */
[----:B------:R-:W-:-:S04]  /*12240*/  FMNMX.FTZ R6, R59, R6, !PT ;  /* 0x000000063b067209 */ /* 0x000fc80007810000 */
[----:B------:R-:W-:-:S03]  /*12250*/  FMNMX.FTZ R6, R81, R6, !PT ;  /* 0x0000000651067209 */ /* 0x000fc60007810000 */
[----:B------:R-:W4:Y:S01]  /*12260*/  MUFU.EX2 R63, R99 ;  /* 0x00000063003f7308 */ /* 0x000f220000000800 */
[----:B------:R-:W-:-:S04]  /*12270*/  FMNMX.FTZ R6, R83, R6, !PT ;  /* 0x0000000653067209 */ /* 0x000fc80007810000 */
[----:B------:R-:W-:-:S03]  /*12280*/  FMNMX.FTZ R6, R85, R6, !PT ;  /* 0x0000000655067209 */ /* 0x000fc60007810000 */
[----:B------:R-:W-:Y:S01]  /*12290*/  MUFU.EX2 R140, R140 ;  /* 0x0000008c008c7308 */ /* 0x000fe20000000800 */
[----:B------:R-:W-:-:S04]  /*122a0*/  FMNMX.FTZ R6, R67, R6, !PT ;  /* 0x0000000643067209 */ /* 0x000fc80007810000 */
[----:B------:R-:W-:-:S03]  /*122b0*/  FMNMX.FTZ R6, R89, R6, !PT ;  /* 0x0000000659067209 */ /* 0x000fc60007810000 */
[----:B------:R-:W-:Y:S01]  /*122c0*/  MUFU.EX2 R41, R41 ;  /* 0x0000002900297308 */ /* 0x000fe20000000800 */
[----:B------:R-:W-:-:S05]  /*122d0*/  FMNMX.FTZ R6, R71, R6, !PT ;  /* 0x0000000647067209 */ /* 0x000fca0007810000 */
[----:B------:R-:W0:Y:S02]  /*122e0*/  SHFL.BFLY PT, R93, R6, 0x2, 0x1f ;  /* 0x0c401f00065d7f89 */ /* 0x000e2400000e0000 */
[----:B------:R-:W-:Y:S08]  /*122f0*/  MUFU.EX2 R142, R142 ;  /* 0x0000008e008e7308 */ /* 0x000ff00000000800 */
[----:B------:R-:W-:Y:S08]  /*12300*/  MUFU.EX2 R33, R33 ;  /* 0x0000002100217308 */ /* 0x000ff00000000800 */
[----:B------:R-:W-:Y:S01]  /*12310*/  MUFU.EX2 R144, R144 ;  /* 0x0000009000907308 */ /* 0x000fe20000000800 */
[----:B0-----:R-:W-:-:S07]  /*12320*/  FMNMX.FTZ R93, R6, R93, !PT ;  /* 0x0000005d065d7209 */ /* 0x001fce0007810000 */
[----:B------:R-:W-:Y:S01]  /*12330*/  MUFU.EX2 R37, R37 ;  /* 0x0000002500257308 */ /* 0x000fe20000000800 */
[----:B------:R-:W0:Y:S07]  /*12340*/  SHFL.BFLY PT, R4, R93, 0x1, 0x1f ;  /* 0x0c201f005d047f89 */ /* 0x000e2e00000e0000 */
[----:B------:R-:W-:Y:S08]  /*12350*/  MUFU.EX2 R146, R146 ;  /* 0x0000009200927308 */ /* 0x000ff00000000800 */
[----:B------:R-:W-:Y:S08]  /*12360*/  MUFU.EX2 R45, R45 ;  /* 0x0000002d002d7308 */ /* 0x000ff00000000800 */
[----:B------:R-:W-:Y:S01]  /*12370*/  MUFU.EX2 R148, R148 ;  /* 0x0000009400947308 */ /* 0x000fe20000000800 */
[----:B0-----:R-:W-:-:S04]  /*12380*/  FMNMX.FTZ R4, R93, R4, !PT ;  /* 0x000000045d047209 */ /* 0x001fc80007810000 */
        /* <DEDUP_REMOVED lines=10> */
[----:B------:R-:W-:Y:S01]  /*12430*/  FADD.FTZ R7, R156, R61 ;  /* 0x0000003d9c077221 */ /* 0x000fe20000010000 */
[-CC-:B------:R-:W-:Y:S01]  /*12440*/  FFMA.FTZ R137, R11, R0.reuse, -R26.reuse ;  /* 0x000000000b897223 */ /* 0x180fe2000001081a */
[-CC-:B------:R-:W-:Y:S01]  /*12450*/  FFMA.FTZ R12, R35, R0.reuse, -R26.reuse ;  /* 0x00000000230c7223 */ /* 0x180fe2000001081a */
[----:B------:R-:W-:Y:S01]  /*12460*/  MUFU.EX2 R157, R157 ;  /* 0x0000009d009d7308 */ /* 0x000fe20000000800 */
[----:B-1----:R-:W-:Y:S01]  /*12470*/  FADD.FTZ R24, R158, R7 ;  /* 0x000000079e187221 */ /* 0x002fe20000010000 */
[-CC-:B------:R-:W-:Y:S01]  /*12480*/  FFMA.FTZ R139, R13, R0.reuse, -R26.reuse ;  /* 0x000000000d8b7223 */ /* 0x180fe2000001081a */
[-CC-:B------:R-:W-:Y:S01]  /*12490*/  FFMA.FTZ R14, R39, R0.reuse, -R26.reuse ;  /* 0x00000000270e7223 */ /* 0x180fe2000001081a */
[-C--:B------:R-:W-:Y:S01]  /*124a0*/  FFMA.FTZ R141, R15, R0.reuse, -R26 ;  /* 0x000000000f8d7223 */ /* 0x080fe2000001081a */
[----:B--2---:R-:W-:Y:S01]  /*124b0*/  FADD.FTZ R7, R65, R24 ;  /* 0x0000001841077221 */ /* 0x004fe20000010000 */
[-CC-:B------:R-:W-:Y:S01]  /*124c0*/  FFMA.FTZ R20, R43, R0.reuse, -R26.reuse ;  /* 0x000000002b147223 */ /* 0x180fe2000001081a */
[-CC-:B------:R-:W-:Y:S01]  /*124d0*/  FFMA.FTZ R143, R21, R0.reuse, -R26.reuse ;  /* 0x00000000158f7223 */ /* 0x180fe2000001081a */
[----:B------:R-:W0:Y:S01]  /*124e0*/  MUFU.EX2 R6, R6 ;  /* 0x0000000600067308 */ /* 0x000e220000000800 */
[----:B---3--:R-:W-:Y:S01]  /*124f0*/  FADD.FTZ R32, R136, R7 ;  /* 0x0000000788207221 */ /* 0x008fe20000010000 */
[-CC-:B------:R-:W-:Y:S01]  /*12500*/  FFMA.FTZ R47, R47, R0.reuse, -R26.reuse ;  /* 0x000000002f2f7223 */ /* 0x180fe2000001081a */
[-CC-:B------:R-:W-:Y:S01]  /*12510*/  FFMA.FTZ R25, R25, R0.reuse, -R26.reuse ;  /* 0x0000000019197223 */ /* 0x180fe2000001081a */
[-C--:B------:R-:W-:Y:S01]  /*12520*/  FFMA.FTZ R51, R51, R0.reuse, -R26 ;  /* 0x0000000033337223 */ /* 0x080fe2000001081a */
[----:B----4-:R-:W-:Y:S01]  /*12530*/  FADD.FTZ R9, R69, R32 ;  /* 0x0000002045097221 */ /* 0x010fe20000010000 */
[-CC-:B------:R-:W-:Y:S01]  /*12540*/  FFMA.FTZ R29, R29, R0.reuse, -R26.reuse ;  /* 0x000000001d1d7223 */ /* 0x180fe2000001081a */
[-CC-:B------:R-:W-:Y:S01]  /*12550*/  FFMA.FTZ R55, R55, R0.reuse, -R26.reuse ;  /* 0x0000000037377223 */ /* 0x180fe2000001081a */
[----:B------:R-:W1:Y:S01]  /*12560*/  MUFU.EX2 R159, R159 ;  /* 0x0000009f009f7308 */ /* 0x000e620000000800 */
[----:B------:R-:W-:Y:S01]  /*12570*/  FADD.FTZ R34, R138, R9 ;  /* 0x000000098a227221 */ /* 0x000fe20000010000 */
[-CC-:B------:R-:W-:Y:S01]  /*12580*/  FFMA.FTZ R49, R49, R0.reuse, -R26.reuse ;  /* 0x0000000031317223 */ /* 0x180fe2000001081a */
[-CC-:B------:R-:W-:Y:S01]  /*12590*/  FFMA.FTZ R59, R59, R0.reuse, -R26.reuse ;  /* 0x000000003b3b7223 */ /* 0x180fe2000001081a */
[-C--:B------:R-:W-:Y:S01]  /*125a0*/  FFMA.FTZ R81, R81, R0.reuse, -R26 ;  /* 0x0000000051517223 */ /* 0x080fe2000001081a */
[----:B------:R-:W-:Y:S01]  /*125b0*/  FADD.FTZ R9, R63, R34 ;  /* 0x000000223f097221 */ /* 0x000fe20000010000 */
[-CC-:B------:R-:W-:Y:S01]  /*125c0*/  FFMA.FTZ R83, R83, R0.reuse, -R26.reuse ;  /* 0x0000000053537223 */ /* 0x180fe2000001081a */
[-C--:B------:R-:W-:Y:S01]  /*125d0*/  FFMA.FTZ R85, R85, R0.reuse, -R26 ;  /* 0x0000000055557223 */ /* 0x080fe2000001081a */
[----:B------:R-:W2:Y:S01]  /*125e0*/  MUFU.EX2 R10, R10 ;  /* 0x0000000a000a7308 */ /* 0x000ea20000000800 */
[----:B0-----:R-:W-:Y:S01]  /*125f0*/  FADD.FTZ R24, R157, R6 ;  /* 0x000000069d187221 */ /* 0x001fe20000010000 */
[-CC-:B------:R-:W-:Y:S01]  /*12600*/  FFMA.FTZ R67, R67, R0.reuse, -R26.reuse ;  /* 0x0000000043437223 */ /* 0x180fe2000001081a */
[-CC-:B------:R-:W-:Y:S01]  /*12610*/  FFMA.FTZ R89, R89, R0.reuse, -R26.reuse ;  /* 0x0000000059597223 */ /* 0x180fe2000001081a */
[----:B------:R-:W-:Y:S01]  /*12620*/  FFMA.FTZ R71, R71, R0, -R26 ;  /* 0x0000000047477223 */ /* 0x000fe2000001081a */
[----:B------:R-:W-:Y:S01]  /*12630*/  F2FP.BF16.F32.PACK_AB R157, R6, R157 ;  /* 0x0000009d069d723e */ /* 0x000fe200000010ff */
[--C-:B------:R-:W-:Y:S01]  /*12640*/  IMAD.MOV.U32 R43, RZ, RZ, R87.reuse ;  /* 0x000000ffff2b7224 */ /* 0x100fe200078e0057 */
[----:B------:R-:W-:Y:S01]  /*12650*/  F2FP.BF16.F32.PACK_AB R156, R61, R156 ;  /* 0x0000009c3d9c723e */ /* 0x000fe200000010ff */
[----:B------:R-:W0:Y:S01]  /*12660*/  MUFU.EX2 R137, R137 ;  /* 0x0000008900897308 */ /* 0x000e220000000800 */
[----:B-1----:R-:W-:Y:S01]  /*12670*/  FADD.FTZ R7, R159, R24 ;  /* 0x000000189f077221 */ /* 0x002fe20000010000 */
[----:B------:R-:W-:Y:S01]  /*12680*/  F2FP.BF16.F32.PACK_AB R158, R65, R158 ;  /* 0x0000009e419e723e */ /* 0x000fe200000010ff */
[--C-:B------:R-:W-:Y:S01]  /*12690*/  IMAD.MOV.U32 R65, RZ, RZ, R87.reuse ;  /* 0x000000ffff417224 */ /* 0x100fe200078e0057 */
[----:B------:R-:W-:Y:S01]  /*126a0*/  F2FP.BF16.F32.PACK_AB R136, R69, R136 ;  /* 0x000000884588723e */ /* 0x000fe200000010ff */
[--C-:B------:R-:W-:Y:S01]  /*126b0*/  IMAD.MOV.U32 R69, RZ, RZ, R87.reuse ;  /* 0x000000ffff457224 */ /* 0x100fe200078e0057 */
[----:B------:R-:W-:Y:S01]  /*126c0*/  F2FP.BF16.F32.PACK_AB R138, R63, R138 ;  /* 0x0000008a3f8a723e */ /* 0x000fe200000010ff */
[----:B------:R-:W-:Y:S01]  /*126d0*/  IMAD.MOV.U32 R63, RZ, RZ, R87 ;  /* 0x000000ffff3f7224 */ /* 0x000fe200078e0057 */
[----:B------:R-:W1:Y:S01]  /*126e0*/  MUFU.EX2 R12, R12 ;  /* 0x0000000c000c7308 */ /* 0x000e620000000800 */
[C---:B--2---:R-:W-:Y:S01]  /*126f0*/  FADD.FTZ R24, R10.reuse, R7 ;  /* 0x000000070a187221 */ /* 0x044fe20000010000 */
[----:B------:R-:W-:Y:S01]  /*12700*/  F2FP.BF16.F32.PACK_AB R159, R10, R159 ;  /* 0x0000009f0a9f723e */ /* 0x000fe200000010ff */
[----:B------:R-:W-:-:S02]  /*12710*/  IMAD.MOV.U32 R61, RZ, RZ, R87 ;  /* 0x000000ffff3d7224 */ /* 0x000fc400078e0057 */
[--C-:B------:R-:W-:Y:S02]  /*12720*/  IMAD.MOV.U32 R39, RZ, RZ, R87.reuse ;  /* 0x000000ffff277224 */ /* 0x100fe400078e0057 */
[----:B------:R-:W-:Y:S01]  /*12730*/  IMAD.MOV.U32 R35, RZ, RZ, R87 ;  /* 0x000000ffff237224 */ /* 0x000fe200078e0057 */
[----:B------:R-:W2:Y:S01]  /*12740*/  MUFU.EX2 R139, R139 ;  /* 0x0000008b008b7308 */ /* 0x000ea20000000800 */
[----:B0-----:R-:W-:Y:S01]  /*12750*/  FADD.FTZ R7, R137, R24 ;  /* 0x0000001889077221 */ /* 0x001fe20000010000 */
[----:B------:R-:W-:Y:S01]  /*12760*/  FADD.FTZ R24, R140, R9 ;  /* 0x000000098c187221 */ /* 0x000fe20000010000 */
[C---:B------:R-:W-:Y:S01]  /*12770*/  F2FP.BF16.F32.PACK_AB R140, R41.reuse, R140 ;  /* 0x0000008c298c723e */ /* 0x040fe200000010ff */
[----:B------:R-:W-:Y:S02]  /*12780*/  IMAD.MOV.U32 R9, RZ, RZ, 0x3f800000 ;  /* 0x3f800000ff097424 */ /* 0x000fe400078e00ff */
[----:B------:R-:W-:Y:S02]  /*12790*/  IMAD.MOV.U32 R31, RZ, RZ, R87 ;  /* 0x000000ffff1f7224 */ /* 0x000fe400078e0057 */
[----:B------:R-:W0:Y:S01]  /*127a0*/  MUFU.EX2 R14, R14 ;  /* 0x0000000e000e7308 */ /* 0x000e220000000800 */
[C---:B-1----:R-:W-:Y:S01]  /*127b0*/  FADD.FTZ R34, R12.reuse, R7 ;  /* 0x000000070c227221 */ /* 0x042fe20000010000 */
[----:B------:R-:W-:Y:S01]  /*127c0*/  FADD.FTZ R7, R41, R24 ;  /* 0x0000001829077221 */ /* 0x000fe20000010000 */
[----:B------:R-:W-:Y:S01]  /*127d0*/  VIADD R24, R5, 0x2a840 ;  /* 0x0002a84005187836 */ /* 0x000fe20000000000 */
[----:B------:R-:W-:Y:S01]  /*127e0*/  F2FP.BF16.F32.PACK_AB R137, R12, R137 ;  /* 0x000000890c89723e */ /* 0x000fe200000010ff */
[----:B------:R-:W-:-:S02]  /*127f0*/  IMAD.MOV.U32 R41, RZ, RZ, R87 ;  /* 0x000000ffff297224 */ /* 0x000fc400078e0057 */
[----:B------:R-:W-:Y:S01]  /*12800*/  FADD.FTZ R38, R142, R7 ;  /* 0x000000078e267221 */ /* 0x000fe20000010000 */
[----:B------:R-:W-:Y:S01]  /*12810*/  F2FP.BF16.F32.PACK_AB R142, R33, R142 ;  /* 0x0000008e218e723e */ /* 0x000fe200000010ff */
[----:B------:R-:W1:Y:S01]  /*12820*/  MUFU.EX2 R141, R141 ;  /* 0x0000008d008d7308 */ /* 0x000e620000000800 */
[----:B--2---:R-:W-:Y:S01]  /*12830*/  FADD.FTZ R5, R139, R34 ;  /* 0x000000228b057221 */ /* 0x004fe20000010000 */
[----:B------:R-:W-:Y:S01]  /*12840*/  PRMT R24, R181, 0x654, R24 ;  /* 0x00000654b5187816 */ /* 0x000fe20000000018 */
[----:B------:R-:W-:Y:S01]  /*12850*/  FADD.FTZ R7, R33, R38 ;  /* 0x0000002621077221 */ /* 0x000fe20000010000 */
[--C-:B------:R-:W-:Y:S02]  /*12860*/  IMAD.MOV.U32 R33, RZ, RZ, R87.reuse ;  /* 0x000000ffff217224 */ /* 0x100fe400078e0057 */
[----:B------:R2:W-:Y:S01]  /*12870*/  SYNCS.ARRIVE.TRANS64.RED.A1T0 RZ, [R24+URZ], RZ ;  /* 0x000000ff18ff79a7 */ /* 0x0005e2000810043f */
[----:B------:R-:W-:Y:S01]  /*12880*/  IMAD.MOV.U32 R27, RZ, RZ, R87 ;  /* 0x000000ffff1b7224 */ /* 0x000fe200078e0057 */
[----:B------:R-:W2:Y:S01]  /*12890*/  MUFU.EX2 R20, R20 ;  /* 0x0000001400147308 */ /* 0x000ea20000000800 */
[C---:B0-----:R-:W-:Y:S01]  /*128a0*/  FADD.FTZ R36, R14.reuse, R5 ;  /* 0x000000050e247221 */ /* 0x041fe20000010000 */
[----:B------:R-:W-:-:S06]  /*128b0*/  F2FP.BF16.F32.PACK_AB R139, R14, R139 ;  /* 0x0000008b0e8b723e */ /* 0x000fcc00000010ff */
[----:B------:R-:W0:Y:S01]  /*128c0*/  MUFU.EX2 R143, R143 ;  /* 0x0000008f008f7308 */ /* 0x000e220000000800 */
[----:B-1----:R-:W-:Y:S01]  /*128d0*/  FADD.FTZ R5, R141, R36 ;  /* 0x000000248d057221 */ /* 0x002fe20000010000 */
[----:B------:R-:W-:Y:S01]  /*128e0*/  FADD.FTZ R36, R144, R7 ;  /* 0x0000000790247221 */ /* 0x000fe20000010000 */
[----:B------:R-:W-:-:S03]  /*128f0*/  F2FP.BF16.F32.PACK_AB R144, R37, R144 ;  /* 0x000000902590723e */ /* 0x000fc600000010ff */
[----:B------:R-:W-:Y:S01]  /*12900*/  FADD.FTZ R7, R37, R36 ;  /* 0x0000002425077221 */ /* 0x000fe20000010000 */
[----:B------:R-:W-:Y:S01]  /*12910*/  IMAD.MOV.U32 R37, RZ, RZ, R87 ;  /* 0x000000ffff257224 */ /* 0x000fe200078e0057 */
[----:B------:R1:W3:Y:S01]  /*12920*/  MUFU.EX2 R28, R47 ;  /* 0x0000002f001c7308 */ /* 0x0002e20000000800 */
[----:B--2---:R-:W-:Y:S01]  /*12930*/  FADD.FTZ R24, R20, R5 ;  /* 0x0000000514187221 */ /* 0x004fe20000010000 */
[----:B------:R-:W-:Y:S01]  /*12940*/  FADD.FTZ R38, R146, R7 ;  /* 0x0000000792267221 */ /* 0x000fe20000010000 */
[C---:B------:R-:W-:Y:S02]  /*12950*/  F2FP.BF16.F32.PACK_AB R146, R45.reuse, R146 ;  /* 0x000000922d92723e */ /* 0x040fe400000010ff */
[----:B------:R-:W-:Y:S01]  /*12960*/  F2FP.BF16.F32.PACK_AB R141, R20, R141 ;  /* 0x0000008d148d723e */ /* 0x000fe200000010ff */
[----:B------:R-:W-:Y:S01]  /*12970*/  FADD.FTZ R7, R45, R38 ;  /* 0x000000262d077221 */ /* 0x000fe20000010000 */
[--C-:B------:R-:W-:Y:S01]  /*12980*/  IMAD.MOV.U32 R45, RZ, RZ, R87.reuse ;  /* 0x000000ffff2d7224 */ /* 0x100fe200078e0057 */
[----:B------:R-:W2:Y:S01]  /*12990*/  MUFU.EX2 R25, R25 ;  /* 0x0000001900197308 */ /* 0x000ea20000000800 */
[----:B0-----:R-:W-:Y:S01]  /*129a0*/  FADD.FTZ R5, R143, R24 ;  /* 0x000000188f057221 */ /* 0x001fe20000010000 */
[----:B-1----:R-:W-:-:S06]  /*129b0*/  IMAD.MOV.U32 R47, RZ, RZ, R87 ;  /* 0x000000ffff2f7224 */ /* 0x002fcc00078e0057 */
[----:B------:R0:W1:Y:S01]  /*129c0*/  MUFU.EX2 R30, R51 ;  /* 0x00000033001e7308 */ /* 0x0000620000000800 */
[C---:B---3--:R-:W-:Y:S01]  /*129d0*/  FADD.FTZ R36, R28.reuse, R5 ;  /* 0x000000051c247221 */ /* 0x048fe20000010000 */
[----:B------:R-:W-:Y:S01]  /*129e0*/  F2FP.BF16.F32.PACK_AB R143, R28, R143 ;  /* 0x0000008f1c8f723e */ /* 0x000fe200000010ff */
[----:B------:R-:W-:-:S05]  /*129f0*/  IMAD.MOV.U32 R28, RZ, RZ, R87 ;  /* 0x000000ffff1c7224 */ /* 0x000fca00078e0057 */
[----:B------:R-:W3:Y:S01]  /*12a00*/  MUFU.EX2 R29, R29 ;  /* 0x0000001d001d7308 */ /* 0x000ee20000000800 */
[----:B--2---:R-:W-:Y:S01]  /*12a10*/  FADD.FTZ R5, R25, R36 ;  /* 0x0000002419057221 */ /* 0x004fe20000010000 */
[----:B------:R-:W-:Y:S01]  /*12a20*/  FADD.FTZ R36, R148, R7 ;  /* 0x0000000794247221 */ /* 0x000fe20000010000 */
[C---:B------:R-:W-:Y:S01]  /*12a30*/  F2FP.BF16.F32.PACK_AB R148, R53.reuse, R148 ;  /* 0x000000943594723e */ /* 0x040fe200000010ff */
[--C-:B0-----:R-:W-:Y:S02]  /*12a40*/  IMAD.MOV.U32 R51, RZ, RZ, R87.reuse ;  /* 0x000000ffff337224 */ /* 0x101fe400078e0057 */
[----:B------:R-:W-:Y:S01]  /*12a50*/  FADD.FTZ R7, R53, R36 ;  /* 0x0000002435077221 */ /* 0x000fe20000010000 */
[----:B------:R-:W-:Y:S01]  /*12a60*/  IMAD.MOV.U32 R53, RZ, RZ, R87 ;  /* 0x000000ffff357224 */ /* 0x000fe200078e0057 */
[----:B------:R0:W2:Y:S01]  /*12a70*/  MUFU.EX2 R32, R55 ;  /* 0x0000003700207308 */ /* 0x0000a20000000800 */
[----:B-1----:R-:W-:Y:S01]  /*12a80*/  FADD.FTZ R26, R30, R5 ;  /* 0x000000051e1a7221 */ /* 0x002fe20000010000 */
[----:B------:R-:W-:Y:S01]  /*12a90*/  FADD.FTZ R38, R150, R7 ;  /* 0x0000000796267221 */ /* 0x000fe20000010000 */
[----:B-----5:R-:W-:Y:S01]  /*12aa0*/  F2FP.BF16.F32.PACK_AB R145, R30, R25 ;  /* 0x000000191e91723e */ /* 0x020fe200000010ff */
[----:B------:R-:W-:Y:S01]  /*12ab0*/  IMAD.MOV.U32 R25, RZ, RZ, R87 ;  /* 0x000000ffff197224 */ /* 0x000fe200078e0057 */
[----:B------:R-:W-:-:S03]  /*12ac0*/  MOV R30, R87 ;  /* 0x00000057001e7202 */ /* 0x000fc60000000f00 */
[----:B------:R-:W1:Y:S01]  /*12ad0*/  MUFU.EX2 R49, R49 ;  /* 0x0000003100317308 */ /* 0x000e620000000800 */
[----:B---3--:R-:W-:Y:S01]  /*12ae0*/  FADD.FTZ R5, R29, R26 ;  /* 0x0000001a1d057221 */ /* 0x008fe20000010000 */
[----:B0-----:R-:W-:-:S06]  /*12af0*/  IMAD.MOV.U32 R55, RZ, RZ, R87 ;  /* 0x000000ffff377224 */ /* 0x001fcc00078e0057 */
[----:B------:R-:W0:Y:S01]  /*12b00*/  MUFU.EX2 R57, R57 ;  /* 0x0000003900397308 */ /* 0x000e220000000800 */
[C---:B--2---:R-:W-:Y:S01]  /*12b10*/  FADD.FTZ R36, R32.reuse, R5 ;  /* 0x0000000520247221 */ /* 0x044fe20000010000 */
[----:B------:R-:W-:Y:S01]  /*12b20*/  F2FP.BF16.F32.PACK_AB R147, R32, R29 ;  /* 0x0000001d2093723e */ /* 0x000fe200000010ff */
[--C-:B------:R-:W-:Y:S02]  /*12b30*/  IMAD.MOV.U32 R32, RZ, RZ, R87.reuse ;  /* 0x000000ffff207224 */ /* 0x100fe400078e0057 */
[----:B------:R-:W-:-:S03]  /*12b40*/  IMAD.MOV.U32 R29, RZ, RZ, R87 ;  /* 0x000000ffff1d7224 */ /* 0x000fc600078e0057 */
[----:B------:R2:W3:Y:S01]  /*12b50*/  MUFU.EX2 R34, R59 ;  /* 0x0000003b00227308 */ /* 0x0004e20000000800 */
[----:B-1----:R-:W-:-:S07]  /*12b60*/  FADD.FTZ R5, R49, R36 ;  /* 0x0000002431057221 */ /* 0x002fce0000010000 */
[----:B------:R-:W1:Y:S01]  /*12b70*/  MUFU.EX2 R152, R152 ;  /* 0x0000009800987308 */ /* 0x000e620000000800 */
[C---:B0-----:R-:W-:Y:S01]  /*12b80*/  FADD.FTZ R7, R57.reuse, R38 ;  /* 0x0000002639077221 */ /* 0x041fe20000010000 */
[----:B------:R-:W-:Y:S01]  /*12b90*/  F2FP.BF16.F32.PACK_AB R150, R57, R150 ;  /* 0x000000963996723e */ /* 0x000fe200000010ff */
[--C-:B--2---:R-:W-:Y:S02]  /*12ba0*/  IMAD.MOV.U32 R59, RZ, RZ, R87.reuse ;  /* 0x000000ffff3b7224 */ /* 0x104fe400078e0057 */
[----:B------:R-:W-:-:S03]  /*12bb0*/  IMAD.MOV.U32 R57, RZ, RZ, R87 ;  /* 0x000000ffff397224 */ /* 0x000fc600078e0057 */
[----:B------:R-:W0:Y:S01]  /*12bc0*/  MUFU.EX2 R81, R81 ;  /* 0x0000005100517308 */ /* 0x000e220000000800 */
[C---:B---3--:R-:W-:Y:S01]  /*12bd0*/  FADD.FTZ R36, R34.reuse, R5 ;  /* 0x0000000522247221 */ /* 0x048fe20000010000 */
[----:B------:R-:W-:Y:S01]  /*12be0*/  F2FP.BF16.F32.PACK_AB R149, R34, R49 ;  /* 0x000000312295723e */ /* 0x000fe200000010ff */
[--C-:B------:R-:W-:Y:S02]  /*12bf0*/  IMAD.MOV.U32 R49, RZ, RZ, R87.reuse ;  /* 0x000000ffff317224 */ /* 0x100fe400078e0057 */
[----:B------:R-:W-:-:S03]  /*12c00*/  IMAD.MOV.U32 R34, RZ, RZ, R87 ;  /* 0x000000ffff227224 */ /* 0x000fc600078e0057 */
[----:B------:R-:W2:Y:S01]  /*12c10*/  MUFU.EX2 R73, R73 ;  /* 0x0000004900497308 */ /* 0x000ea20000000800 */
[----:B-1----:R-:W-:-:S07]  /*12c20*/  FADD.FTZ R38, R152, R7 ;  /* 0x0000000798267221 */ /* 0x002fce0000010000 */
[----:B------:R1:W3:Y:S01]  /*12c30*/  MUFU.EX2 R24, R83 ;  /* 0x0000005300187308 */ /* 0x0002e20000000800 */
[----:B0-----:R-:W-:-:S07]  /*12c40*/  FADD.FTZ R5, R81, R36 ;  /* 0x0000002451057221 */ /* 0x001fce0000010000 */
[----:B------:R-:W0:Y:S01]  /*12c50*/  MUFU.EX2 R85, R85 ;  /* 0x0000005500557308 */ /* 0x000e220000000800 */
[C---:B--2---:R-:W-:Y:S01]  /*12c60*/  FADD.FTZ R7, R73.reuse, R38 ;  /* 0x0000002649077221 */ /* 0x044fe20000010000 */
[----:B------:R-:W-:Y:S01]  /*12c70*/  F2FP.BF16.F32.PACK_AB R152, R73, R152 ;  /* 0x000000984998723e */ /* 0x000fe200000010ff */
[--C-:B-1----:R-:W-:Y:S02]  /*12c80*/  IMAD.MOV.U32 R83, RZ, RZ, R87.reuse ;  /* 0x000000ffff537224 */ /* 0x102fe400078e0057 */
[----:B------:R-:W-:-:S03]  /*12c90*/  IMAD.MOV.U32 R73, RZ, RZ, R87 ;  /* 0x000000ffff497224 */ /* 0x000fc600078e0057 */
[----:B------:R1:W2:Y:S01]  /*12ca0*/  MUFU.EX2 R26, R67 ;  /* 0x00000043001a7308 */ /* 0x0002a20000000800 */
[C---:B---3--:R-:W-:Y:S01]  /*12cb0*/  FADD.FTZ R38, R24.reuse, R5 ;  /* 0x0000000518267221 */ /* 0x048fe20000010000 */
[----:B------:R-:W-:Y:S01]  /*12cc0*/  F2FP.BF16.F32.PACK_AB R151, R24, R81 ;  /* 0x000000511897723e */ /* 0x000fe200000010ff */
[--C-:B------:R-:W-:Y:S02]  /*12cd0*/  IMAD.MOV.U32 R81, RZ, RZ, R87.reuse ;  /* 0x000000ffff517224 */ /* 0x100fe400078e0057 */
[----:B------:R-:W-:-:S03]  /*12ce0*/  IMAD.MOV.U32 R24, RZ, RZ, R87 ;  /* 0x000000ffff187224 */ /* 0x000fc600078e0057 */
[----:B------:R-:W3:Y:S01]  /*12cf0*/  MUFU.EX2 R154, R154 ;  /* 0x0000009a009a7308 */ /* 0x000ee20000000800 */
[----:B0-----:R-:W-:Y:S01]  /*12d00*/  FADD.FTZ R5, R85, R38 ;  /* 0x0000002655057221 */ /* 0x001fe20000010000 */
[--C-:B-1----:R-:W-:Y:S02]  /*12d10*/  IMAD.MOV.U32 R67, RZ, RZ, R87.reuse ;  /* 0x000000ffff437224 */ /* 0x102fe400078e0057 */
[----:B------:R-:W-:-:S04]  /*12d20*/  IMAD.MOV.U32 R38, RZ, RZ, R87 ;  /* 0x000000ffff267224 */ /* 0x000fc800078e0057 */
[----:B------:R-:W0:Y:S01]  /*12d30*/  MUFU.EX2 R89, R89 ;  /* 0x0000005900597308 */ /* 0x000e220000000800 */
[C---:B--2---:R-:W-:Y:S01]  /*12d40*/  FADD.FTZ R6, R26.reuse, R5 ;  /* 0x000000051a067221 */ /* 0x044fe20000010000 */
[----:B------:R-:W-:Y:S01]  /*12d50*/  F2FP.BF16.F32.PACK_AB R153, R26, R85 ;  /* 0x000000551a99723e */ /* 0x000fe200000010ff */
[--C-:B------:R-:W-:Y:S02]  /*12d60*/  IMAD.MOV.U32 R85, RZ, RZ, R87.reuse ;  /* 0x000000ffff557224 */ /* 0x100fe400078e0057 */
[----:B------:R-:W-:-:S03]  /*12d70*/  IMAD.MOV.U32 R26, RZ, RZ, R87 ;  /* 0x000000ffff1a7224 */ /* 0x000fc600078e0057 */
[----:B------:R-:W1:Y:S01]  /*12d80*/  MUFU.EX2 R75, R75 ;  /* 0x0000004b004b7308 */ /* 0x000e620000000800 */
[----:B---3--:R-:W-:-:S07]  /*12d90*/  FADD.FTZ R40, R154, R7 ;  /* 0x000000079a287221 */ /* 0x008fce0000010000 */
[----:B------:R2:W3:Y:S01]  /*12da0*/  MUFU.EX2 R36, R71 ;  /* 0x0000004700247308 */ /* 0x0004e20000000800 */
[----:B0-----:R-:W-:Y:S01]  /*12db0*/  FADD.FTZ R5, R89, R6 ;  /* 0x0000000659057221 */ /* 0x001fe20000010000 */
[C---:B-1----:R-:W-:Y:S01]  /*12dc0*/  FADD.FTZ R7, R75.reuse, R40 ;  /* 0x000000284b077221 */ /* 0x042fe20000010000 */
[----:B------:R-:W-:Y:S01]  /*12dd0*/  F2FP.BF16.F32.PACK_AB R154, R75, R154 ;  /* 0x0000009a4b9a723e */ /* 0x000fe200000010ff */
[--C-:B------:R-:W-:Y:S01]  /*12de0*/  IMAD.MOV.U32 R75, RZ, RZ, R87.reuse ;  /* 0x000000ffff4b7224 */ /* 0x100fe200078e0057 */
[----:B------:R-:W-:Y:S01]  /*12df0*/  MOV R40, R87 ;  /* 0x0000005700287202 */ /* 0x000fe20000000f00 */
[----:B--2---:R-:W-:Y:S02]  /*12e00*/  IMAD.MOV.U32 R71, RZ, RZ, R87 ;  /* 0x000000ffff477224 */ /* 0x004fe400078e0057 */
[C---:B---3--:R-:W-:Y:S01]  /*12e10*/  FADD.FTZ R6, R36.reuse, R5 ;  /* 0x0000000524067221 */ /* 0x048fe20000010000 */
[----:B------:R-:W-:Y:S01]  /*12e20*/  F2FP.BF16.F32.PACK_AB R155, R36, R89 ;  /* 0x00000059249b723e */ /* 0x000fe200000010ff */
[----:B------:R-:W-:-:S02]  /*12e30*/  IMAD.MOV.U32 R5, RZ, RZ, 0x3f800000 ;  /* 0x3f800000ff057424 */ /* 0x000fc400078e00ff */
[----:B------:R-:W-:Y:S01]  /*12e40*/  IMAD.MOV.U32 R36, RZ, RZ, R87 ;  /* 0x000000ffff247224 */ /* 0x000fe200078e0057 */
[----:B------:R-:W-:Y:S06]  /*12e50*/  @!P1 BRA `(.L_x_624) ;  /* 0x00000020007c9947 */ /* 0x000fec0003800000 */
[----:B------:R-:W-:Y:S01]  /*12e60*/  VIADD R14, R194, 0xfffffffe ;  /* 0xfffffffec20e7836 */ /* 0x000fe20000000000 */
[----:B------:R-:W-:Y:S01]  /*12e70*/  MOV R194, R180 ;  /* 0x000000b400c27202 */ /* 0x000fe20000000f00 */
[----:B------:R-:W-:Y:S01]  /*12e80*/  IMAD.MOV.U32 R15, RZ, RZ, R4 ;  /* 0x000000ffff0f7224 */ /* 0x000fe200078e0004 */
[----:B------:R-:W-:Y:S01]  /*12e90*/  CS2R R86, SRZ ;  /* 0x0000000000567805 */ /* 0x000fe2000001ff00 */
[----:B------:R-:W-:Y:S01]  /*12ea0*/  IMAD.MOV.U32 R20, RZ, RZ, R3 ;  /* 0x000000ffff147224 */ /* 0x000fe200078e0003 */
[----:B------:R-:W-:Y:S01]  /*12eb0*/  CS2R R82, SRZ ;  /* 0x0000000000527805 */ /* 0x000fe2000001ff00 */
[----:B------:R-:W-:Y:S01]  /*12ec0*/  IMAD.MOV.U32 R196, RZ, RZ, R173 ;  /* 0x000000ffffc47224 */ /* 0x000fe200078e00ad */
[----:B------:R-:W-:Y:S01]  /*12ed0*/  CS2R R78, SRZ ;  /* 0x00000000004e7805 */ /* 0x000fe2000001ff00 */
[----:B------:R-:W-:Y:S01]  /*12ee0*/  IMAD.MOV.U32 R5, RZ, RZ, 0x3f800000 ;  /* 0x3f800000ff057424 */ /* 0x000fe200078e00ff */
        /* <DEDUP_REMOVED lines=28> */
[----:B------:R-:W-:-:S07]  /*130b0*/  CS2R R24, SRZ ;  /* 0x0000000000187805 */ /* 0x000fce000001ff00 */
.L_x_637:
[----:B------:R-:W-:-:S04]  /*130c0*/  ISETP.NE.AND P1, PT, R196, 0x1, PT ;  /* 0x00000001c400780c */ /* 0x000fc80003f25270 */
[----:B------:R-:W-:-:S04]  /*130d0*/  SEL R3, RZ, 0x1, P1 ;  /* 0x00000001ff037807 */ /* 0x000fc80000800000 */
[----:B------:R-:W-:Y:S01]  /*130e0*/  LOP3.LUT R180, R194, R3, RZ, 0x3c, !PT ;  /* 0x00000003c2b47212 */ /* 0x000fe200078e3cff */
[----:B------:R-:W-:Y:S06]  /*130f0*/  @!P0 BRA `(.L_x_625) ;  /* 0x0000000000048947 */ /* 0x000fec0003800000 */
[----:B------:R-:W-:Y:S01]  /*13100*/  BPT.TRAP 0x1 ;  /* 0x000000040000795c */ /* 0x000fe20000300000 */
.L_x_625:
[----:B------:R-:W-:Y:S01]  /*13110*/  VIADD R173, R196, 0x1 ;  /* 0x00000001c4ad7836 */ /* 0x000fe20000000000 */
[----:B------:R-:W-:-:S04]  /*13120*/  SHF.L.U32 R0, R180, 0x1f, RZ ;  /* 0x0000001fb4007819 */ /* 0x000fc800000006ff */
[----:B------:R-:W-:-:S04]  /*13130*/  ISETP.NE.AND P1, PT, R173, 0x2, PT ;  /* 0x00000002ad00780c */ /* 0x000fc80003f25270 */
[----:B------:R-:W-:-:S05]  /*13140*/  SEL R173, R173, RZ, P1 ;  /* 0x000000ffadad7207 */ /* 0x000fca0000800000 */
[----:B------:R-:W-:-:S04]  /*13150*/  IMAD R21, R173, 0x8, R2 ;  /* 0x00000008ad157824 */ /* 0x000fc800078e0202 */
[----:B------:R0:W1:Y:S01]  /*13160*/  SYNCS.PHASECHK.TRANS64.TRYWAIT P1, [R21+URZ+0x2a830], R0 ;  /* 0x02a83000150075a7 */ /* 0x000062000802017f */
[----:B------:R-:W-:Y:S05]  /*13170*/  @!P0 BRA `(.L_x_626) ;  /* 0x0000000000048947 */ /* 0x000fea0003800000 */
[----:B------:R-:W-:Y:S01]  /*13180*/  BPT.TRAP 0x1 ;  /* 0x000000040000795c */ /* 0x000fe20000300000 */
.L_x_626:
[----:B------:R-:W-:Y:S01]  /*13190*/  BSSY B1, `(.L_x_627) ;  /* 0x0000006000017945 */ /* 0x000fe20003800000 */
[----:B------:R-:W-:Y:S02]  /*131a0*/  IMAD R10, R173, 0x900, R8 ;  /* 0x00000900ad0a7824 */ /* 0x000fe400078e0208 */
[----:B------:R-:W-:Y:S01]  /*131b0*/  IMAD.MOV.U32 R11, RZ, RZ, 0x40000040 ;  /* 0x40000040ff0b7424 */ /* 0x000fe200078e00ff */
[----:B-1----:R-:W-:Y:S06]  /*131c0*/  @P1 BRA `(.L_x_628) ;  /* 0x0000000000081947 */ /* 0x002fec0003800000 */
[----:B------:R-:W1:Y:S02]  /*131d0*/  SYNCS.PHASECHK.TRANS64.TRYWAIT P1, [R21+URZ+0x2a830], R0 ;  /* 0x02a83000150075a7 */ /* 0x000e64000802017f */
[----:B-1----:R-:W-:Y:S05]  /*131e0*/  @!P1 BRA `(.L_x_629) ;  /* 0x000000c000649947 */ /* 0x002fea0003800000 */
.L_x_628:
[----:B------:R-:W-:Y:S05]  /*131f0*/  BSYNC B1 ;  /* 0x0000000000017941 */ /* 0x000fea0003800000 */
.L_x_627:
[----:B------:R-:W2:Y:S04]  /*13200*/  LDL.64 R88, [R1+0x28] ;  /* 0x0000280001587983 */ /* 0x000ea80000100a00 */
[----:B------:R-:W3:Y:S04]  /*13210*/  LDL.64 R212, [R1+0x20] ;  /* 0x0000200001d47983 */ /* 0x000ee80000100a00 */
[----:B------:R-:W4:Y:S01]  /*13220*/  LDL.64 R210, [R1+0x18] ;  /* 0x0000180001d27983 */ /* 0x000f220000100a00 */
[C---:B------:R-:W-:Y:S02]  /*13230*/  R2UR UR6, R10.reuse ;  /* 0x000000000a0672ca */ /* 0x040fe400000e0000 */
[----:B------:R-:W-:Y:S01]  /*13240*/  R2UR UR7, R11 ;  /* 0x000000000b0772ca */ /* 0x000fe200000e0000 */
[----:B------:R-:W5:Y:S01]  /*13250*/  LDL.64 R208, [R1+0x10] ;  /* 0x0000100001d07983 */ /* 0x000f620000100a00 */
[----:B------:R-:W-:-:S02]  /*13260*/  VIADD R12, R10, 0x2 ;  /* 0x000000020a0c7836 */ /* 0x000fc40000000000 */
[----:B------:R-:W-:Y:S01]  /*13270*/  IMAD.MOV.U32 R13, RZ, RZ, 0x40000040 ;  /* 0x40000040ff0d7424 */ /* 0x000fe200078e00ff */
[----:B------:R-:W5:Y:S04]  /*13280*/  LDL.64 R206, [R1+0x8] ;  /* 0x0000080001ce7983 */ /* 0x000f680000100a00 */
[----:B------:R-:W5:Y:S01]  /*13290*/  LDL.64 R204, [R1] ;  /* 0x0000000001cc7983 */ /* 0x000f620000100a00 */
[----:B--2---:R-:W-:Y:S02]  /*132a0*/  R2UR UR4, R88 ;  /* 0x00000000580472ca */ /* 0x004fe400000e0000 */
[----:B------:R-:W-:Y:S02]  /*132b0*/  R2UR UR5, R89 ;  /* 0x00000000590572ca */ /* 0x000fe400000e0000 */
[----:B------:R-:W-:-:S11]  /*132c0*/  WARPGROUP.ARRIVE ;  /* 0x00000000000079c5 */ /* 0x000fd60000000000 */
[----:B------:R-:W-:Y:S01]  /*132d0*/  HGMMA.64x96x16.F32.BF16 R88, gdesc[UR4], RZ, !UPT, gsb0 ;  /* 0x01600000045879f0 */ /* 0x000fe2000c0018ff */
[----:B------:R-:W-:Y:S02]  /*132e0*/  R2UR UR6, R12 ;  /* 0x000000000c0672ca */ /* 0x000fe400000e0000 */
[----:B------:R-:W-:Y:S02]  /*132f0*/  R2UR UR7, R13 ;  /* 0x000000000d0772ca */ /* 0x000fe400000e0000 */
[----:B---3--:R-:W-:Y:S02]  /*13300*/  R2UR UR4, R212 ;  /* 0x00000000d40472ca */ /* 0x008fe400000e0000 */
[----:B------:R-:W-:Y:S01]  /*13310*/  R2UR UR5, R213 ;  /* 0x00000000d50572ca */ /* 0x000fe200000e0000 */
[----:B------:R-:W-:Y:S02]  /*13320*/  VIADD R12, R10, 0x4 ;  /* 0x000000040a0c7836 */ /* 0x000fe40000000000 */
[----:B------:R-:W-:Y:S01]  /*13330*/  IMAD.MOV.U32 R13, RZ, RZ, 0x40000040 ;  /* 0x40000040ff0d7424 */ /* 0x000fe200078e00ff */
[----:B------:R-:W-:-:S02]  /*13340*/  WARPGROUP.DEPBAR.LE gsb0, 0x0 ;  /* 0x00008000000079c5 */ /* 0x000fc40000010000 */
[----:B------:R-:W-:-:S07]  /*13350*/  WARPGROUP.ARRIVE ;  /* 0x00000000000079c5 */ /* 0x000fce0000000000 */
[----:B------:R-:W-:Y:S01]  /*13360*/  HGMMA.64x96x16.F32.BF16 R88, gdesc[UR4], R88, gsb0 ;  /* 0x01600000045879f0 */ /* 0x000fe20008001858 */
[----:B------:R-:W-:Y:S02]  /*13370*/  R2UR UR6, R12 ;  /* 0x000000000c0672ca */ /* 0x000fe400000e0000 */
[----:B------:R-:W-:Y:S02]  /*13380*/  R2UR UR7, R13 ;  /* 0x000000000d0772ca */ /* 0x000fe400000e0000 */
[----:B----4-:R-:W-:Y:S02]  /*13390*/  R2UR UR4, R210 ;  /* 0x00000000d20472ca */ /* 0x010fe400000e0000 */
[----:B------:R-:W-:Y:S01]  /*133a0*/  R2UR UR5, R211 ;  /* 0x00000000d30572ca */ /* 0x000fe200000e0000 */
[----:B------:R-:W-:Y:S01]  /*133b0*/  IMAD.MOV.U32 R13, RZ, RZ, 0x40000040 ;  /* 0x40000040ff0d7424 */ /* 0x000fe200078e00ff */
[----:B------:R-:W-:Y:S01]  /*133c0*/  IADD3 R12, R10, 0x6, RZ ;  /* 0x000000060a0c7810 */ /* 0x000fe20007ffe0ff */
[----:B------:R-:W-:-:S02]  /*133d0*/  WARPGROUP.DEPBAR.LE gsb0, 0x0 ;  /* 0x00008000000079c5 */ /* 0x000fc40000010000 */
[----:B------:R-:W-:-:S08]  /*133e0*/  WARPGROUP.ARRIVE ;  /* 0x00000000000079c5 */ /* 0x000fd00000000000 */
[----:B------:R-:W-:Y:S01]  /*133f0*/  HGMMA.64x96x16.F32.BF16 R88, gdesc[UR4], R88, gsb0 ;  /* 0x01600000045879f0 */ /* 0x000fe20008001858 */
[----:B------:R-:W-:Y:S02]  /*13400*/  R2UR UR6, R12 ;  /* 0x000000000c0672ca */ /* 0x000fe400000e0000 */
[----:B------:R-:W-:Y:S02]  /*13410*/  R2UR UR7, R13 ;  /* 0x000000000d0772ca */ /* 0x000fe400000e0000 */
[----:B-----5:R-:W-:Y:S02]  /*13420*/  R2UR UR4, R208 ;  /* 0x00000000d00472ca */ /* 0x020fe400000e0000 */
        /* <DEDUP_REMOVED lines=8> */
[----:B------:R-:W-:Y:S02]  /*134b0*/  R2UR UR4, R206 ;  /* 0x00000000ce0472ca */ /* 0x000fe400000e0000 */
        /* <DEDUP_REMOVED lines=16> */
[----:B------:R-:W-:Y:S01]  /*135c0*/  R2UR UR7, R13 ;  /* 0x000000000d0772ca */ /* 0x000fe200000e0000 */
[----:B------:R-:W-:Y:S01]  /*135d0*/  UMOV UR4, UR56 ;  /* 0x0000003800047c82 */ /* 0x000fe20008000000 */
[----:B------:R-:W-:Y:S01]  /*135e0*/  UMOV UR5, UR57 ;  /* 0x0000003900057c82 */ /* 0x000fe20008000000 */
[----:B------:R-:W-:Y:S02]  /*135f0*/  VIADD R12, R10, 0x306 ;  /* 0x000003060a0c7836 */ /* 0x000fe40000000000 */
[----:B------:R-:W-:Y:S01]  /*13600*/  IMAD.MOV.U32 R13, RZ, RZ, 0x40000040 ;  /* 0x40000040ff0d7424 */ /* 0x000fe200078e00ff */
[----:B------:R-:W-:Y:S02]  /*13610*/  WARPGROUP.DEPBAR.LE gsb0, 0x0 ;  /* 0x00008000000079c5 */ /* 0x000fe40000010000 */
[----:B------:R-:W-:-:S06]  /*13620*/  WARPGROUP.ARRIVE ;  /* 0x00000000000079c5 */ /* 0x000fcc0000000000 */
[----:B------:R-:W-:Y:S01]  /*13630*/  HGMMA.64x96x16.F32.BF16 R88, gdesc[UR4], R88, gsb0 ;  /* 0x01600000045879f0 */ /* 0x000fe20008001858 */
[----:B------:R-:W-:Y:S02]  /*13640*/  R2UR UR6, R12 ;  /* 0x000000000c0672ca */ /* 0x000fe400000e0000 */
[----:B------:R-:W-:Y:S01]  /*13650*/  R2UR UR7, R13 ;  /* 0x000000000d0772ca */ /* 0x000fe200000e0000 */
[----:B------:R-:W-:Y:S01]  /*13660*/  UMOV UR4, UR52 ;  /* 0x0000003400047c82 */ /* 0x000fe20008000000 */
[----:B------:R-:W-:Y:S01]  /*13670*/  UMOV UR5, UR53 ;  /* 0x0000003500057c82 */ /* 0x000fe20008000000 */
[----:B------:R-:W-:Y:S01]  /*13680*/  IMAD.MOV.U32 R13, RZ, RZ, 0x40000040 ;  /* 0x40000040ff0d7424 */ /* 0x000fe200078e00ff */
[----:B------:R-:W-:Y:S01]  /*13690*/  IADD3 R12, R10, 0x600, RZ ;  /* 0x000006000a0c7810 */ /* 0x000fe20007ffe0ff */
[----:B------:R-:W-:Y:S02]  /*136a0*/  WARPGROUP.DEPBAR.LE gsb0, 0x0 ;  /* 0x00008000000079c5 */ /* 0x000fe40000010000 */
[----:B------:R-:W-:-:S06]  /*136b0*/  WARPGROUP.ARRIVE ;  /* 0x00000000000079c5 */ /* 0x000fcc0000000000 */
        /* <DEDUP_REMOVED lines=32> */
[----:B------:R-:W-:Y:S02]  /*138c0*/  WARPGROUP.DEPBAR.LE gsb0, 0x0 ;  /* 0x00008000000079c5 */ /* 0x000fe40000010000 */
[----:B------:R-:W-:-:S08]  /*138d0*/  WARPGROUP.ARRIVE ;  /* 0x00000000000079c5 */ /* 0x000fd00000000000 */
[----:B------:R-:W-:Y:S01]  /*138e0*/  HGMMA.64x96x16.F32.BF16 R88, gdesc[UR4], R88, gsb0 ;  /* 0x01600000045879f0 */ /* 0x000fe20008001858 */
        /* <DEDUP_REMOVED lines=65> */
[----:B------:R-:W-:Y:S05]  /*13d00*/  @!P0 BRA `(.L_x_630) ;  /* 0x0000000000048947 */ /* 0x000fea0003800000 */
[----:B------:R-:W-:Y:S01]  /*13d10*/  BPT.TRAP 0x1 ;  /* 0x000000040000795c */ /* 0x000fe20000300000 */
.L_x_630:
[----:B------:R-:W-:Y:S01]  /*13d20*/  SHF.L.U32 R3, R194, 0x1f, RZ ;  /* 0x0000001fc2037819 */ /* 0x000fe200000006ff */
[----:B------:R-:W-:-:S04]  /*13d30*/  IMAD R10, R196, 0x8, R2 ;  /* 0x00000008c40a7824 */ /* 0x000fc800078e0202 */
[----:B------:R2:W3:Y:S01]  /*13d40*/  SYNCS.PHASECHK.TRANS64.TRYWAIT P1, [R10+URZ+0x2a850], R3 ;  /* 0x02a850030a0075a7 */ /* 0x0004e2000802017f */
[----:B------:R-:W-:Y:S05]  /*13d50*/  @!P0 BRA `(.L_x_631) ;  /* 0x0000000000048947 */ /* 0x000fea0003800000 */
[----:B------:R-:W-:Y:S01]  /*13d60*/  BPT.TRAP 0x1 ;  /* 0x000000040000795c */ /* 0x000fe20000300000 */
.L_x_631:
[----:B01----:R-:W-:Y:S01]  /*13d70*/  VIADD R0, R2, 0x400 ;  /* 0x0000040002007836 */ /* 0x003fe20000000000 */
[----:B------:R-:W-:Y:S04]  /*13d80*/  BSSY B1, `(.L_x_632) ;  /* 0x0000008000017945 */ /* 0x000fe80003800000 */
[----:B------:R-:W-:-:S04]  /*13d90*/  SHF.R.U32.HI R0, RZ, 0x4, R0 ;  /* 0x00000004ff007819 */ /* 0x000fc80000011600 */
[----:B------:R-:W-:-:S04]  /*13da0*/  LOP3.LUT R0, R0, 0x3fff, RZ, 0xc0, !PT ;  /* 0x00003fff00007812 */ /* 0x000fc800078ec0ff */
[----:B------:R-:W-:-:S05]  /*13db0*/  LOP3.LUT R0, R0, 0x3000000, RZ, 0xfc, !PT ;  /* 0x0300000000007812 */ /* 0x000fca00078efcff */
[----:B------:R-:W-:Y:S01]  /*13dc0*/  IMAD R0, R196, 0x600, R0 ;  /* 0x00000600c4007824 */ /* 0x000fe200078e0200 */
[----:B---3--:R-:W-:Y:S06]  /*13dd0*/  @P1 BRA `(.L_x_633) ;  /* 0x0000000000081947 */ /* 0x008fec0003800000 */
[----:B------:R-:W0:Y:S02]  /*13de0*/  SYNCS.PHASECHK.TRANS64.TRYWAIT P1, [R10+URZ+0x2a850], R3 ;  /* 0x02a850030a0075a7 */ /* 0x000e24000802017f */
[----:B0-----:R-:W-:Y:S05]  /*13df0*/  @!P1 BRA `(.L_x_634) ;  /* 0x000000b400749947 */ /* 0x001fea0003800000 */
.L_x_633:
[----:B------:R-:W-:Y:S05]  /*13e00*/  BSYNC B1 ;  /* 0x0000000000017941 */ /* 0x000fea0003800000 */
.L_x_632:
[----:B------:R-:W-:Y:S01]  /*13e10*/  IMAD.MOV.U32 R5, RZ, RZ, 0x40000040 ;  /* 0x40000040ff057424 */ /* 0x000fe200078e00ff */
[----:B------:R-:W-:Y:S01]  /*13e20*/  MOV R4, R0 ;  /* 0x0000000000047202 */ /* 0x000fe20000000f00 */
[----:B------:R-:W-:-:S03]  /*13e30*/  WARPGROUP.ARRIVE ;  /* 0x00000000000079c5 */ /* 0x000fc60000000000 */
[----:B------:R-:W-:Y:S01]  /*13e40*/  R2UR UR6, R4 ;  /* 0x00000000040672ca */ /* 0x000fe200000e0000 */
[----:B------:R-:W-:Y:S01]  /*13e50*/  VIADD R4, R0, 0x80 ;  /* 0x0000008000047836 */ /* 0x000fe20000000000 */
[----:B------:R-:W-:Y:S01]  /*13e60*/  R2UR UR7, R5 ;  /* 0x00000000050772ca */ /* 0x000fe200000e0000 */
[----:B------:R-:W-:-:S12]  /*13e70*/  IMAD.MOV.U32 R5, RZ, RZ, 0x40000040 ;  /* 0x40000040ff057424 */ /* 0x000fd800078e00ff */
[----:B------:R-:W-:Y:S01]  /*13e80*/  HGMMA.64x128x16.F32.BF16 R24, R156, gdesc[UR4].tnspB, R24, gsb0 ;  /* 0x41e000049c187df0 */ /* 0x000fe20008001818 */
[----:B------:R-:W-:Y:S01]  /*13e90*/  R2UR UR6, R4 ;  /* 0x00000000040672ca */ /* 0x000fe200000e0000 */
[----:B------:R-:W-:Y:S01]  /*13ea0*/  VIADD R4, R0, 0x100 ;  /* 0x0000010000047836 */ /* 0x000fe20000000000 */
[----:B------:R-:W-:Y:S01]  /*13eb0*/  R2UR UR7, R5 ;  /* 0x00000000050772ca */ /* 0x000fe200000e0000 */
[----:B------:R-:W-:Y:S01]  /*13ec0*/  IMAD.MOV.U32 R5, RZ, RZ, 0x40000040 ;  /* 0x40000040ff057424 */ /* 0x000fe200078e00ff */
[----:B------:R-:W-:Y:S02]  /*13ed0*/  WARPGROUP.DEPBAR.LE gsb0, 0x0 ;  /* 0x00008000000079c5 */ /* 0x000fe40000010000 */
[----:B------:R-:W-:-:S09]  /*13ee0*/  WARPGROUP.ARRIVE ;  /* 0x00000000000079c5 */ /* 0x000fd20000000000 */
        /* <DEDUP_REMOVED lines=15> */
[----:B------:R-:W-:Y:S02]  /*13fe0*/  R2UR UR6, R4 ;  /* 0x00000000040672ca */ /* 0x000fe400000e0000 */
[----:B------:R-:W-:Y:S01]  /*13ff0*/  R2UR UR7, R5 ;  /* 0x00000000050772ca */ /* 0x000fe200000e0000 */
[----:B------:R-:W-:Y:S01]  /*14000*/  IMAD.MOV.U32 R5, RZ, RZ, 0x40000040 ;  /* 0x40000040ff057424 */ /* 0x000fe200078e00ff */
[----:B------:R-:W-:Y:S01]  /*14010*/  IADD3 R4, R0, 0x280, RZ ;  /* 0x0000028000047810 */ /* 0x000fe20007ffe0ff */
[----:B------:R-:W-:Y:S02]  /*14020*/  WARPGROUP.DEPBAR.LE gsb0, 0x0 ;  /* 0x00008000000079c5 */ /* 0x000fe40000010000 */
[----:B------:R-:W-:-:S08]  /*14030*/  WARPGROUP.ARRIVE ;  /* 0x00000000000079c5 */ /* 0x000fd00000000000 */
[----:B------:R-:W-:Y:S01]  /*14040*/  HGMMA.64x128x16.F32.BF16 R24, R148, gdesc[UR4].tnspB, R24, gsb0 ;  /* 0x41e0000494187df0 */ /* 0x000fe20008001818 */
[----:B------:R-:W-:Y:S02]  /*14050*/  R2UR UR6, R4 ;  /* 0x00000000040672ca */ /* 0x000fe400000e0000 */
[----:B------:R-:W-:Y:S01]  /*14060*/  R2UR UR7, R5 ;  /* 0x00000000050772ca */ /* 0x000fe200000e0000 */
[----:B------:R-:W-:Y:S02]  /*14070*/  WARPGROUP.DEPBAR.LE gsb0, 0x0 ;  /* 0x00008000000079c5 */ /* 0x000fe40000010000 */
[----:B------:R-:W-:-:S10]  /*14080*/  WARPGROUP.ARRIVE ;  /* 0x00000000000079c5 */ /* 0x000fd40000000000 */
[----:B------:R-:W-:Y:S03]  /*14090*/  HGMMA.64x128x16.F32.BF16 R24, R152, gdesc[UR4].tnspB, R24, gsb0 ;  /* 0x41e0000498187df0 */ /* 0x000fe60008001818 */
[----:B------:R-:W-:Y:S02]  /*140a0*/  WARPGROUP.DEPBAR.LE gsb0, 0x0 ;  /* 0x00008000000079c5 */ /* 0x000fe40000010000 */
[----:B------:R-:W-:Y:S05]  /*140b0*/  @!P0 BRA `(.L_x_635) ;  /* 0x0000000000048947 */ /* 0x000fea0003800000 */
[----:B------:R-:W-:Y:S01]  /*140c0*/  BPT.TRAP 0x1 ;  /* 0x000000040000795c */ /* 0x000fe20000300000 */
.L_x_635:
[----:B------:R-:W-:Y:S02]  /*140d0*/  FMNMX.FTZ R0, R88, R20, !PT ;  /* 0x0000001458007209 */ /* 0x000fe40007810000 */
[----:B------:R-:W-:Y:S02]  /*140e0*/  FMNMX.FTZ R4, R90, R15, !PT ;  /* 0x0000000f5a047209 */ /* 0x000fe40007810000 */
[----:B0-2---:R-:W-:Y:S02]  /*140f0*/  FMNMX.FTZ R3, R89, R0, !PT ;  /* 0x0000000059037209 */ /* 0x005fe40007810000 */
        /* <DEDUP_REMOVED lines=47> */
[----:B0-----:R-:W-:Y:S01]  /*143f0*/  FMNMX.FTZ R12, R5, R0, !PT ;  /* 0x00000000050c7209 */ /* 0x001fe20007810000 */
[----:B------:R-:W-:Y:S01]  /*14400*/  IMAD.U32 R0, RZ, RZ, UR38 ;  /* 0x00000026ff007e24 */ /* 0x000fe2000f8e00ff */
[----:B-1----:R-:W-:-:S03]  /*14410*/  FMNMX.FTZ R13, R9, R4, !PT ;  /* 0x00000004090d7209 */ /* 0x002fc60007810000 */
[----:B------:R-:W0:Y:S04]  /*14420*/  SHFL.BFLY PT, R3, R12, 0x1, 0x1f ;  /* 0x0c201f000c037f89 */ /* 0x000e2800000e0000 */
[----:B------:R-:W1:Y:S01]  /*14430*/  SHFL.BFLY PT, R4, R13, 0x1, 0x1f ;  /* 0x0c201f000d047f89 */ /* 0x000e6200000e0000 */
[----:B0-----:R-:W-:Y:S02]  /*14440*/  FMNMX.FTZ R3, R12, R3, !PT ;  /* 0x000000030c037209 */ /* 0x001fe40007810000 */
[----:B-1----:R-:W-:-:S03]  /*14450*/  FMNMX.FTZ R4, R13, R4, !PT ;  /* 0x000000040d047209 */ /* 0x002fc60007810000 */
[----:B------:R-:W-:-:S04]  /*14460*/  FADD.FTZ R11, -R3, R20 ;  /* 0x00000014030b7221 */ /* 0x000fc80000010100 */
[-C--:B------:R-:W-:Y:S01]  /*14470*/  FMUL.FTZ R20, R11, R0.reuse ;  /* 0x000000000b147220 */ /* 0x080fe20000410000 */
[-C--:B------:R-:W-:Y:S01]  /*14480*/  FMUL.FTZ R11, R3, R0.reuse ;  /* 0x00000000030b7220 */ /* 0x080fe20000410000 */
[C---:B------:R-:W-:Y:S02]  /*14490*/  FADD.FTZ R5, -R4.reuse, R15 ;  /* 0x0000000f04057221 */ /* 0x040fe40000010100 */
[----:B------:R-:W-:Y:S01]  /*144a0*/  MUFU.EX2 R9, R20 ;  /* 0x0000001400097308 */ /* 0x000fe20000000800 */
[-CC-:B------:R-:W-:Y:S01]  /*144b0*/  FFMA.FTZ R139, R89, R0.reuse, -R11.reuse ;  /* 0x00000000598b7223 */ /* 0x180fe2000001080b */
[-CC-:B------:R-:W-:Y:S01]  /*144c0*/  FFMA.FTZ R89, R109, R0.reuse, -R11.reuse ;  /* 0x000000006d597223 */ /* 0x180fe2000001080b */
[-C--:B------:R-:W-:Y:S01]  /*144d0*/  FMUL.FTZ R109, R4, R0.reuse ;  /* 0x00000000046d7220 */ /* 0x080fe20000410000 */
[-CC-:B------:R-:W-:Y:S01]  /*144e0*/  FFMA.FTZ R156, R88, R0.reuse, -R11.reuse ;  /* 0x00000000589c7223 */ /* 0x180fe2000001080b */
[-C--:B------:R-:W-:Y:S01]  /*144f0*/  FFMA.FTZ R142, R108, R0.reuse, -R11 ;  /* 0x000000006c8e7223 */ /* 0x080fe2000001080b */
[-C--:B------:R-:W-:Y:S01]  /*14500*/  FMUL.FTZ R5, R5, R0.reuse ;  /* 0x0000000005057220 */ /* 0x080fe20000410000 */
[-CC-:B------:R-:W-:Y:S01]  /*14510*/  FFMA.FTZ R108, R90, R0.reuse, -R109.reuse ;  /* 0x000000005a6c7223 */ /* 0x180fe2000001086d */
[-C--:B------:R-:W-:Y:S01]  /*14520*/  FFMA.FTZ R157, R91, R0.reuse, -R109 ;  /* 0x000000005b9d7223 */ /* 0x080fe2000001086d */
[-CC-:B------:R-:W-:Y:S01]  /*14530*/  FFMA.FTZ R158, R92, R0.reuse, -R11.reuse ;  /* 0x000000005c9e7223 */ /* 0x180fe2000001080b */
[----:B------:R-:W0:Y:S01]  /*14540*/  MUFU.EX2 R156, R156 ;  /* 0x0000009c009c7308 */ /* 0x000e220000000800 */
[-C--:B------:R-:W-:Y:S01]  /*14550*/  FFMA.FTZ R92, R105, R0.reuse, -R11 ;  /* 0x00000000695c7223 */ /* 0x080fe2000001080b */
[-C--:B------:R-:W-:Y:S01]  /*14560*/  FFMA.FTZ R105, R94, R0.reuse, -R109 ;  /* 0x000000005e697223 */ /* 0x080fe2000001086d */
[-C--:B------:R-:W-:Y:S01]  /*14570*/  FFMA.FTZ R137, R93, R0.reuse, -R11 ;  /* 0x000000005d897223 */ /* 0x080fe2000001080b */
[-C--:B------:R-:W-:Y:S01]  /*14580*/  FFMA.FTZ R159, R95, R0.reuse, -R109 ;  /* 0x000000005f9f7223 */ /* 0x080fe2000001086d */
[-CC-:B------:R-:W-:Y:S01]  /*14590*/  FFMA.FTZ R136, R96, R0.reuse, -R11.reuse ;  /* 0x0000000060887223 */ /* 0x180fe2000001080b */
[-C--:B------:R-:W-:Y:S01]  /*145a0*/  FFMA.FTZ R140, R104, R0.reuse, -R11 ;  /* 0x00000000688c7223 */ /* 0x080fe2000001080b */
[-C--:B------:R-:W-:Y:S01]  /*145b0*/  FFMA.FTZ R104, R98, R0.reuse, -R109 ;  /* 0x0000000062687223 */ /* 0x080fe2000001086d */
[----:B------:R-:W-:Y:S01]  /*145c0*/  MUFU.EX2 R5, R5 ;  /* 0x0000000500057308 */ /* 0x000fe20000000800 */
[-C--:B------:R-:W-:Y:S01]  /*145d0*/  FFMA.FTZ R96, R97, R0.reuse, -R11 ;  /* 0x0000000061607223 */ /* 0x080fe2000001080b */
[-C--:B------:R-:W-:Y:S01]  /*145e0*/  FFMA.FTZ R90, R99, R0.reuse, -R109 ;  /* 0x00000000635a7223 */ /* 0x080fe2000001086d */
[-C--:B------:R-:W-:Y:S01]  /*145f0*/  FFMA.FTZ R138, R100, R0.reuse, -R11 ;  /* 0x00000000648a7223 */ /* 0x080fe2000001080b */
[-C--:B------:R-:W-:Y:S01]  /*14600*/  FFMA.FTZ R102, R102, R0.reuse, -R109 ;  /* 0x0000000066667223 */ /* 0x080fe2000001086d */
[-C--:B------:R-:W-:Y:S01]  /*14610*/  FFMA.FTZ R93, R101, R0.reuse, -R11 ;  /* 0x00000000655d7223 */ /* 0x080fe2000001080b */
[-CC-:B------:R-:W-:Y:S01]  /*14620*/  FFMA.FTZ R91, R103, R0.reuse, -R109.reuse ;  /* 0x00000000675b7223 */ /* 0x180fe2000001086d */
[-CC-:B------:R-:W-:Y:S01]  /*14630*/  FFMA.FTZ R101, R106, R0.reuse, -R109.reuse ;  /* 0x000000006a657223 */ /* 0x180fe2000001086d */
[----:B------:R-:W1:Y:S01]  /*14640*/  MUFU.EX2 R108, R108 ;  /* 0x0000006c006c7308 */ /* 0x000e620000000800 */
[----:B0-----:R-:W-:Y:S01]  /*14650*/  FFMA.FTZ R94, R9, R7, R156 ;  /* 0x00000007095e7223 */ /* 0x001fe2000001009c */
[-CC-:B------:R-:W-:Y:S01]  /*14660*/  FFMA.FTZ R141, R107, R0.reuse, -R109.reuse ;  /* 0x000000006b8d7223 */ /* 0x180fe2000001086d */
[-CC-:B------:R-:W-:Y:S01]  /*14670*/  FFMA.FTZ R100, R110, R0.reuse, -R109.reuse ;  /* 0x000000006e647223 */ /* 0x180fe2000001086d */
[-C--:B------:R-:W-:Y:S01]  /*14680*/  FFMA.FTZ R143, R111, R0.reuse, -R109 ;  /* 0x000000006f8f7223 */ /* 0x080fe2000001086d */
[-C--:B------:R-:W-:Y:S01]  /*14690*/  FFMA.FTZ R144, R112, R0.reuse, -R11 ;  /* 0x0000000070907223 */ /* 0x080fe2000001080b */
[-C--:B------:R-:W-:Y:S01]  /*146a0*/  FFMA.FTZ R99, R114, R0.reuse, -R109 ;  /* 0x0000000072637223 */ /* 0x080fe2000001086d */
[-C--:B------:R-:W-:Y:S01]  /*146b0*/  FFMA.FTZ R88, R113, R0.reuse, -R11 ;  /* 0x0000000071587223 */ /* 0x080fe2000001080b */
[----:B------:R-:W0:Y:S01]  /*146c0*/  MUFU.EX2 R139, R139 ;  /* 0x0000008b008b7308 */ /* 0x000e220000000800 */
[-C--:B------:R-:W-:Y:S01]  /*146d0*/  FFMA.FTZ R145, R115, R0.reuse, -R109 ;  /* 0x0000000073917223 */ /* 0x080fe2000001086d */
[-C--:B------:R-:W-:Y:S01]  /*146e0*/  FFMA.FTZ R146, R116, R0.reuse, -R11 ;  /* 0x0000000074927223 */ /* 0x080fe2000001080b */
[-C--:B------:R-:W-:Y:S01]  /*146f0*/  FFMA.FTZ R98, R118, R0.reuse, -R109 ;  /* 0x0000000076627223 */ /* 0x080fe2000001086d */
[-C--:B------:R-:W-:Y:S01]  /*14700*/  FFMA.FTZ R20, R117, R0.reuse, -R11 ;  /* 0x0000000075147223 */ /* 0x080fe2000001080b */
[-C--:B------:R-:W-:Y:S01]  /*14710*/  FFMA.FTZ R147, R119, R0.reuse, -R109 ;  /* 0x0000000077937223 */ /* 0x080fe2000001086d */
[-C--:B------:R-:W-:Y:S01]  /*14720*/  FFMA.FTZ R148, R120, R0.reuse, -R11 ;  /* 0x0000000078947223 */ /* 0x080fe2000001080b */
[----:B------:R-:W-:Y:S01]  /*14730*/  FFMA.FTZ R97, R122, R0, -R109 ;  /* 0x000000007a617223 */ /* 0x000fe2000001086d */
[----:B------:R-:W2:Y:S01]  /*14740*/  MUFU.EX2 R157, R157 ;  /* 0x0000009d009d7308 */ /* 0x000ea20000000800 */
[----:B-1----:R-:W-:Y:S01]  /*14750*/  FFMA.FTZ R6, R5, R6, R108 ;  /* 0x0000000605067223 */ /* 0x002fe2000001006c */
[-C--:B------:R-:W-:Y:S01]  /*14760*/  FFMA.FTZ R15, R121, R0.reuse, -R11 ;  /* 0x00000000790f7223 */ /* 0x080fe2000001080b */
[-C--:B------:R-:W-:Y:S01]  /*14770*/  FFMA.FTZ R149, R123, R0.reuse, -R109 ;  /* 0x000000007b957223 */ /* 0x080fe2000001086d */
[-CC-:B------:R-:W-:Y:S01]  /*14780*/  FFMA.FTZ R150, R124, R0.reuse, -R11.reuse ;  /* 0x000000007c967223 */ /* 0x180fe2000001080b */
[-C--:B------:R-:W-:Y:S01]  /*14790*/  FFMA.FTZ R13, R125, R0.reuse, -R11 ;  /* 0x000000007d0d7223 */ /* 0x080fe2000001080b */
[-C--:B------:R-:W-:Y:S01]  /*147a0*/  FFMA.FTZ R151, R127, R0.reuse, -R109 ;  /* 0x000000007f977223 */ /* 0x080fe2000001086d */
[-CC-:B------:R-:W-:Y:S01]  /*147b0*/  FFMA.FTZ R152, R128, R0.reuse, -R11.reuse ;  /* 0x0000000080987223 */ /* 0x180fe2000001080b */
[----:B------:R-:W1:Y:S01]  /*147c0*/  MUFU.EX2 R158, R158 ;  /* 0x0000009e009e7308 */ /* 0x000e620000000800 */
[----:B0-----:R-:W-:Y:S01]  /*147d0*/  FADD.FTZ R7, R139, R94 ;  /* 0x0000005e8b077221 */ /* 0x001fe20000010000 */
[-C--:B------:R-:W-:Y:S01]  /*147e0*/  FFMA.FTZ R12, R129, R0.reuse, -R11 ;  /* 0x00000000810c7223 */ /* 0x080fe2000001080b */
[-C--:B------:R-:W-:Y:S01]  /*147f0*/  FFMA.FTZ R153, R131, R0.reuse, -R109 ;  /* 0x0000000083997223 */ /* 0x080fe2000001086d */
[-C--:B------:R-:W-:Y:S01]  /*14800*/  FFMA.FTZ R154, R132, R0.reuse, -R11 ;  /* 0x00000000849a7223 */ /* 0x080fe2000001080b */
[-C--:B------:R-:W-:Y:S01]  /*14810*/  FFMA.FTZ R155, R134, R0.reuse, -R109 ;  /* 0x00000000869b7223 */ /* 0x080fe2000001086d */
[----:B------:R-:W-:-:S02]  /*14820*/  FFMA.FTZ R11, R133, R0, -R11 ;  /* 0x00000000850b7223 */ /* 0x000fc4000001080b */
        /* <DEDUP_REMOVED lines=21> */
[----:B-1----:R-:W-:Y:S01]  /*14980*/  FADD.FTZ R94, R102, R95 ;  /* 0x0000005f665e7221 */ /* 0x002fe20000010000 */
[----:B------:R-:W-:-:S06]  /*14990*/  FFMA.FTZ R95, R126, R0, -R109 ;  /* 0x000000007e5f7223 */ /* 0x000fcc000001086d */
        /* <DEDUP_REMOVED lines=19> */
[----:B0-----:R-:W-:Y:S01]  /*14ad0*/  FADD.FTZ R6, R143, R94 ;  /* 0x0000005e8f067221 */ /* 0x001fe20000010000 */
[----:B------:R-:W-:-:S06]  /*14ae0*/  FFMA.FTZ R94, R130, R0, -R109 ;  /* 0x00000000825e7223 */ /* 0x000fcc000001086d */
        /* <DEDUP_REMOVED lines=20> */
[----:B------:R-:W-:-:S05]  /*14c30*/  VIADD R6, R21, 0x2a840 ;  /* 0x0002a84015067836 */ /* 0x000fca0000000000 */
[----:B------:R-:W-:Y:S01]  /*14c40*/  PRMT R6, R181, 0x654, R6 ;  /* 0x00000654b5067816 */ /* 0x000fe20000000006 */
[----:B------:R-:W2:Y:S01]  /*14c50*/  MUFU.EX2 R150, R150 ;  /* 0x0000009600967308 */ /* 0x000ea20000000800 */
[----:B-1----:R-:W-:Y:S01]  /*14c60*/  FADD.FTZ R7, R15, R106 ;  /* 0x0000006a0f077221 */ /* 0x002fe20000010000 */
[----:B------:R-:W-:Y:S01]  /*14c70*/  FFMA.FTZ R106, R135, R0, -R109 ;  /* 0x00000000876a7223 */ /* 0x000fe2000001086d */
[----:B------:R1:W-:Y:S05]  /*14c80*/  SYNCS.ARRIVE.TRANS64.RED.A1T0 RZ, [R6+URZ], RZ ;  /* 0x000000ff06ff79a7 */ /* 0x0003ea000810043f */
[----:B------:R-:W3:Y:S01]  /*14c90*/  MUFU.EX2 R95, R95 ;  /* 0x0000005f005f7308 */ /* 0x000ee20000000800 */
[----:B0-----:R-:W-:-:S07]  /*14ca0*/  FADD.FTZ R110, R149, R110 ;  /* 0x0000006e956e7221 */ /* 0x001fce0000010000 */
[----:B------:R-:W0:Y:S01]  /*14cb0*/  MUFU.EX2 R13, R13 ;  /* 0x0000000d000d7308 */ /* 0x000e220000000800 */
[----:B--2---:R-:W-:-:S07]  /*14cc0*/  FADD.FTZ R112, R150, R7 ;  /* 0x0000000796707221 */ /* 0x004fce0000010000 */
[----:B------:R-:W2:Y:S01]  /*14cd0*/  MUFU.EX2 R151, R151 ;  /* 0x0000009700977308 */ /* 0x000ea20000000800 */
[----:B---3--:R-:W-:-:S07]  /*14ce0*/  FADD.FTZ R110, R95, R110 ;  /* 0x0000006e5f6e7221 */ /* 0x008fce0000010000 */
[----:B------:R-:W3:Y:S01]  /*14cf0*/  MUFU.EX2 R152, R152 ;  /* 0x0000009800987308 */ /* 0x000ee20000000800 */
[----:B0-----:R-:W-:-:S07]  /*14d00*/  FADD.FTZ R7, R13, R112 ;  /* 0x000000700d077221 */ /* 0x001fce0000010000 */
[----:B------:R-:W1:Y:S01]  /*14d10*/  MUFU.EX2 R94, R94 ;  /* 0x0000005e005e7308 */ /* 0x000e620000000800 */
[----:B--2---:R-:W-:-:S07]  /*14d20*/  FADD.FTZ R21, R151, R110 ;  /* 0x0000006e97157221 */ /* 0x004fce0000010000 */
[----:B------:R-:W0:Y:S01]  /*14d30*/  MUFU.EX2 R12, R12 ;  /* 0x0000000c000c7308 */ /* 0x000e220000000800 */
[----:B---3--:R-:W-:-:S07]  /*14d40*/  FADD.FTZ R7, R152, R7 ;  /* 0x0000000798077221 */ /* 0x008fce0000010000 */
        /* <DEDUP_REMOVED lines=10> */
[----:B--2---:R-:W-:-:S03]  /*14df0*/  FADD.FTZ R7, R11, R110 ;  /* 0x0000006e0b077221 */ /* 0x004fc60000010000 */
[----:B-1----:R-:W-:Y:S01]  /*14e00*/  FADD.FTZ R6, R106, R21 ;  /* 0x000000156a067221 */ /* 0x002fe20000010000 */
[----:B------:R-:W-:Y:S06]  /*14e10*/  @!P0 BRA `(.L_x_636) ;  /* 0x0000000000048947 */ /* 0x000fec0003800000 */
[----:B------:R-:W-:Y:S01]  /*14e20*/  BPT.TRAP 0x1 ;  /* 0x000000040000795c */ /* 0x000fe20000300000 */
.L_x_636:
[----:B------:R-:W-:Y:S01]  /*14e30*/  ISETP.GT.AND P1, PT, R14, RZ, PT ;  /* 0x000000ff0e00720c */ /* 0x000fe20003f24270 */
[----:B------:R-:W-:Y:S01]  /*14e40*/  VIADD R10, R10, 0x2a860 ;  /* 0x0002a8600a0a7836 */ /* 0x000fe20000000000 */
[----:B------:R-:W-:Y:S01]  /*14e50*/  F2FP.BF16.F32.PACK_AB R156, R139, R156 ;  /* 0x0000009c8b9c723e */ /* 0x000fe200000010ff */
[----:B------:R-:W-:Y:S01]  /*14e60*/  VIADD R14, R14, 0xffffffff ;  /* 0xffffffff0e0e7836 */ /* 0x000fe20000000000 */
[----:B------:R-:W-:Y:S01]  /*14e70*/  F2FP.BF16.F32.PACK_AB R158, R137, R158 ;  /* 0x0000009e899e723e */ /* 0x000fe200000010ff */
[----:B------:R-:W-:Y:S01]  /*14e80*/  IMAD.MOV.U32 R194, RZ, RZ, R180 ;  /* 0x000000ffffc27224 */ /* 0x000fe200078e00b4 */
[----:B------:R-:W-:Y:S01]  /*14e90*/  PRMT R10, R181, 0x654, R10 ;  /* 0x00000654b50a7816 */ /* 0x000fe2000000000a */
[----:B------:R-:W-:Y:S01]  /*14ea0*/  IMAD.MOV.U32 R196, RZ, RZ, R173 ;  /* 0x000000ffffc47224 */ /* 0x000fe200078e00ad */
[----:B------:R-:W-:Y:S01]  /*14eb0*/  F2FP.BF16.F32.PACK_AB R146, R20, R146 ;  /* 0x000000921492723e */ /* 0x000fe200000010ff */
[----:B------:R-:W-:Y:S01]  /*14ec0*/  IMAD.MOV.U32 R20, RZ, RZ, R3 ;  /* 0x000000ffff147224 */ /* 0x000fe200078e0003 */
[----:B------:R0:W-:Y:S01]  /*14ed0*/  SYNCS.ARRIVE.TRANS64.RED.A1T0 RZ, [R10+URZ], RZ ;  /* 0x000000ff0aff79a7 */ /* 0x0001e2000810043f */
[----:B------:R-:W-:Y:S01]  /*14ee0*/  F2FP.BF16.F32.PACK_AB R148, R15, R148 ;  /* 0x000000940f94723e */ /* 0x000fe200000010ff */
[----:B------:R-:W-:Y:S01]  /*14ef0*/  IMAD.MOV.U32 R15, RZ, RZ, R4 ;  /* 0x000000ffff0f7224 */ /* 0x000fe200078e0004 */
        /* <DEDUP_REMOVED lines=19> */
[----:B------:R-:W-:Y:S01]  /*15030*/  F2FP.BF16.F32.PACK_AB R155, R106, R155 ;  /* 0x0000009b6a9b723e */ /* 0x000fe200000010ff */
[----:B0-----:R-:W-:Y:S06]  /*15040*/  @P1 BRA `(.L_x_637) ;  /* 0xffffffe0001c1947 */ /* 0x001fec000383ffff */
.L_x_624:
[----:B------:R-:W-:Y:S05]  /*15050*/  BSYNC B0 ;  /* 0x0000000000007941 */ /* 0x000fea0003800000 */
.L_x_623:
        /* <DEDUP_REMOVED lines=67> */
.L_x_638:
[----:B------:R-:W-:Y:S02]  /*15490*/  LEA R10, R173, R2, 0x3 ;  /* 0x00000002ad0a7211 */ /* 0x000fe400078e18ff */
[----:B------:R-:W-:-:S04]  /*154a0*/  SHF.L.U32 R5, R180, 0x1f, RZ ;  /* 0x0000001fb4057819 */ /* 0x000fc800000006ff */
[----:B------:R0:W1:Y:S01]  /*154b0*/  SYNCS.PHASECHK.TRANS64.TRYWAIT P1, [R10+URZ+0x2a850], R5 ;  /* 0x02a850050a0075a7 */ /* 0x000062000802017f */
[----:B------:R-:W-:Y:S05]  /*154c0*/  @!P0 BRA `(.L_x_639) ;  /* 0x0000000000048947 */ /* 0x000fea0003800000 */
[----:B------:R-:W-:Y:S01]  /*154d0*/  BPT.TRAP 0x1 ;  /* 0x000000040000795c */ /* 0x000fe20000300000 */
.L_x_639:
[----:B------:R-:W-:Y:S01]  /*154e0*/  VIADD R2, R2, 0x400 ;  /* 0x0000040002027836 */ /* 0x000fe20000000000 */
[----:B------:R-:W-:Y:S04]  /*154f0*/  BSSY B0, `(.L_x_640) ;  /* 0x0000008000007945 */ /* 0x000fe80003800000 */
[----:B------:R-:W-:-:S04]  /*15500*/  SHF.R.U32.HI R2, RZ, 0x4, R2 ;  /* 0x00000004ff027819 */ /* 0x000fc80000011602 */
[----:B------:R-:W-:-:S04]  /*15510*/  LOP3.LUT R2, R2, 0x3fff, RZ, 0xc0, !PT ;  /* 0x00003fff02027812 */ /* 0x000fc800078ec0ff */
[----:B------:R-:W-:-:S05]  /*15520*/  LOP3.LUT R2, R2, 0x3000000, RZ, 0xfc, !PT ;  /* 0x0300000002027812 */ /* 0x000fca00078efcff */
[----:B------:R-:W-:Y:S01]  /*15530*/  IMAD R2, R173, 0x600, R2 ;  /* 0x00000600ad027824 */ /* 0x000fe200078e0202 */
[----:B-1----:R-:W-:Y:S06]  /*15540*/  @P1 BRA `(.L_x_641) ;  /* 0x0000000000081947 */ /* 0x002fec0003800000 */
[----:B------:R-:W1:Y:S02]  /*15550*/  SYNCS.PHASECHK.TRANS64.TRYWAIT P1, [R10+URZ+0x2a850], R5 ;  /* 0x02a850050a0075a7 */ /* 0x000e64000802017f */
[----:B-1----:R-:W-:Y:S05]  /*15560*/  @!P1 BRA `(.L_x_642) ;  /* 0x0000009c00ac9947 */ /* 0x002fea0003800000 */
.L_x_641:
[----:B------:R-:W-:Y:S05]  /*15570*/  BSYNC B0 ;  /* 0x0000000000007941 */ /* 0x000fea0003800000 */
.L_x_640:
[----:B------:R-:W-:Y:S01]  /*15580*/  IMAD.MOV.U32 R8, RZ, RZ, R2 ;  /* 0x000000ffff087224 */ /* 0x000fe200078e0002 */
[----:B------:R-:W-:Y:S01]  /*15590*/  WARPGROUP.ARRIVE ;  /* 0x00000000000079c5 */ /* 0x000fe20000000000 */
[----:B------:R-:W-:Y:S01]  /*155a0*/  IMAD.MOV.U32 R9, RZ, RZ, 0x40000040 ;  /* 0x40000040ff097424 */ /* 0x000fe200078e00ff */
[----:B01----:R-:W-:Y:S01]  /*155b0*/  SHFL.BFLY PT, R5, R6, 0x2, 0x1f ;  /* 0x0c401f0006057f89 */ /* 0x003fe200000e0000 */
[----:B------:R-:W-:Y:S01]  /*155c0*/  IMAD.MOV.U32 R88, RZ, RZ, -0x800000 ;  /* 0xff800000ff587424 */ /* 0x000fe200078e00ff */
[----:B------:R-:W-:Y:S01]  /*155d0*/  R2UR UR6, R8 ;  /* 0x00000000080672ca */ /* 0x000fe200000e0000 */
[----:B------:R-:W-:Y:S01]  /*155e0*/  VIADD R8, R2, 0x80 ;  /* 0x0000008002087836 */ /* 0x000fe20000000000 */
[----:B------:R-:W-:Y:S01]  /*155f0*/  R2UR UR7, R9 ;  /* 0x00000000090772ca */ /* 0x000fe200000e0000 */
[----:B------:R-:W-:Y:S02]  /*15600*/  IMAD.MOV.U32 R9, RZ, RZ, 0x40000040 ;  /* 0x40000040ff097424 */ /* 0x000fe400078e00ff */
[----:B------:R-:W-:-:S10]  /*15610*/  IMAD.MOV.U32 R89, RZ, RZ, -0x800000 ;  /* 0xff800000ff597424 */ /* 0x000fd400078e00ff */
        /* <DEDUP_REMOVED lines=22> */
[----:B------:R-:W-:Y:S01]  /*15780*/  R2UR UR6, R8 ;  /* 0x00000000080672ca */ /* 0x000fe200000e0000 */
[----:B------:R-:W-:Y:S01]  /*15790*/  VIADD R8, R2, 0x280 ;  /* 0x0000028002087836 */ /* 0x000fe20000000000 */
[----:B------:R-:W-:Y:S01]  /*157a0*/  R2UR UR7, R9 ;  /* 0x00000000090772ca */ /* 0x000fe200000e0000 */
[----:B------:R-:W-:Y:S01]  /*157b0*/  IMAD.MOV.U32 R9, RZ, RZ, 0x40000040 ;  /* 0x40000040ff097424 */ /* 0x000fe200078e00ff */
[----:B------:R-:W0:Y:S02]  /*157c0*/  SHFL.BFLY PT, R2, R7, 0x2, 0x1f ;  /* 0x0c401f0007027f89 */ /* 0x000e2400000e0000 */
[----:B0-----:R-:W-:Y:S01]  /*157d0*/  FADD.FTZ R2, R2, R7 ;  /* 0x0000000702027221 */ /* 0x001fe20000010000 */
[----:B------:R-:W-:Y:S02]  /*157e0*/  WARPGROUP.DEPBAR.LE gsb0, 0x0 ;  /* 0x00008000000079c5 */ /* 0x000fe40000010000 */
[----:B------:R-:W-:-:S06]  /*157f0*/  WARPGROUP.ARRIVE ;  /* 0x00000000000079c5 */ /* 0x000fcc0000000000 */
[----:B------:R-:W-:Y:S01]  /*15800*/  HGMMA.64x128x16.F32.BF16 R24, R148, gdesc[UR4].tnspB, R24, gsb0 ;  /* 0x41e0000494187df0 */ /* 0x000fe20008001818 */
[----:B------:R-:W-:Y:S01]  /*15810*/  R2UR UR6, R8 ;  /* 0x00000000080672ca */ /* 0x000fe200000e0000 */
[----:B------:R-:W-:Y:S01]  /*15820*/  FADD.FTZ R8, R5, R6 ;  /* 0x0000000605087221 */ /* 0x000fe20000010000 */
[----:B------:R-:W-:Y:S01]  /*15830*/  R2UR UR7, R9 ;  /* 0x00000000090772ca */ /* 0x000fe200000e0000 */
[----:B------:R-:W0:Y:S01]  /*15840*/  SHFL.BFLY PT, R5, R2, 0x1, 0x1f ;  /* 0x0c201f0002057f89 */ /* 0x000e2200000e0000 */
[----:B------:R-:W-:-:S03]  /*15850*/  IMAD.MOV.U32 R6, RZ, RZ, RZ ;  /* 0x000000ffff067224 */ /* 0x000fc600078e00ff */
[----:B------:R-:W1:Y:S01]  /*15860*/  SHFL.BFLY PT, R9, R8, 0x1, 0x1f ;  /* 0x0c201f0008097f89 */ /* 0x000e6200000e0000 */
[----:B0-----:R-:W-:Y:S01]  /*15870*/  FADD.FTZ R11, R2, R5 ;  /* 0x00000005020b7221 */ /* 0x001fe20000010000 */
[----:B------:R-:W-:Y:S02]  /*15880*/  IMAD.MOV.U32 R5, RZ, RZ, RZ ;  /* 0x000000ffff057224 */ /* 0x000fe400078e00ff */
[----:B-1----:R-:W-:Y:S02]  /*15890*/  FADD.FTZ R12, R8, R9 ;  /* 0x00000009080c7221 */ /* 0x002fe40000010000 */
[----:B------:R-:W-:-:S03]  /*158a0*/  FSETP.NE.FTZ.AND P1, PT, R11, RZ, PT ;  /* 0x000000ff0b00720b */ /* 0x000fc60003f35000 */
[----:B------:R-:W-:-:S10]  /*158b0*/  FSETP.NE.FTZ.AND P2, PT, R12, RZ, PT ;  /* 0x000000ff0c00720b */ /* 0x000fd40003f55000 */
[----:B------:R-:W0:Y:S01]  /*158c0*/  @P1 MUFU.LG2 R7, R11 ;  /* 0x0000000b00071308 */ /* 0x000e220000000c00 */
[C---:B------:R-:W-:Y:S02]  /*158d0*/  @P1 FMUL.FTZ R2, R0.reuse, 0.69314718246459960938 ;  /* 0x3f31721800021820 */ /* 0x040fe40000410000 */
[----:B------:R-:W-:-:S05]  /*158e0*/  @P2 FMUL.FTZ R0, R0, 0.69314718246459960938 ;  /* 0x3f31721800002820 */ /* 0x000fca0000410000 */
        /* <DEDUP_REMOVED lines=9> */
[----:B------:R-:W-:Y:S03]  /*15980*/  HGMMA.64x128x16.F32.BF16 R24, R152, gdesc[UR4].tnspB, R24, gsb0 ;  /* 0x41e0000498187df0 */ /* 0x000fe60008001818 */
[----:B------:R-:W-:Y:S02]  /*15990*/  WARPGROUP.DEPBAR.LE gsb0, 0x0 ;  /* 0x00008000000079c5 */ /* 0x000fe40000010000 */
[----:B--23--:R-:W-:Y:S05]  /*159a0*/  @!P0 BRA `(.L_x_643) ;  /* 0x0000000000048947 */ /* 0x00cfea0003800000 */
[----:B------:R-:W-:Y:S01]  /*159b0*/  BPT.TRAP 0x1 ;  /* 0x000000040000795c */ /* 0x000fe20000300000 */
.L_x_643:
[----:B------:R-:W-:Y:S02]  /*159c0*/  VIADD R0, R10, 0x2a860 ;  /* 0x0002a8600a007836 */ /* 0x000fe40000000000 */
[-C--:B------:R-:W-:Y:S01]  /*159d0*/  FMUL.FTZ R24, R24, R5.reuse ;  /* 0x0000000518187220 */ /* 0x080fe20000410000 */
[----:B------:R-:W-:Y:S02]  /*159e0*/  VIADD R173, R173, 0x1 ;  /* 0x00000001adad7836 */ /* 0x000fe40000000000 */
[-C--:B------:R-:W-:Y:S01]  /*159f0*/  FMUL.FTZ R91, R25, R5.reuse ;  /* 0x00000005195b7220 */ /* 0x080fe20000410000 */
[-C--:B------:R-:W-:Y:S01]  /*15a00*/  FMUL.FTZ R10, R28, R5.reuse ;  /* 0x000000051c0a7220 */ /* 0x080fe20000410000 */
[----:B------:R-:W-:Y:S01]  /*15a10*/  PRMT R181, R181, 0x654, R0 ;  /* 0x00000654b5b57816 */ /* 0x000fe20000000000 */
[-C--:B------:R-:W-:Y:S01]  /*15a20*/  FMUL.FTZ R0, R36, R5.reuse ;  /* 0x0000000524007220 */ /* 0x080fe20000410000 */
[----:B------:R-:W-:Y:S01]  /*15a30*/  ISETP.NE.AND P0, PT, R173, 0x2, PT ;  /* 0x00000002ad00780c */ /* 0x000fe20003f05270 */
[-C--:B------:R-:W-:Y:S01]  /*15a40*/  FMUL.FTZ R11, R29, R5.reuse ;  /* 0x000000051d0b7220 */ /* 0x080fe20000410000 */
[----:B------:R1:W-:Y:S01]  /*15a50*/  SYNCS.ARRIVE.TRANS64.RED.A1T0 RZ, [R181+URZ], RZ ;  /* 0x000000ffb5ff79a7 */ /* 0x0003e2000810043f */
        /* <DEDUP_REMOVED lines=27> */
[----:B------:R-:W-:Y:S01]  /*15c10*/  SEL R5, RZ, 0x1, P0 ;  /* 0x00000001ff057807 */ /* 0x000fe20000000000 */
[-C--:B0-----:R-:W-:Y:S01]  /*15c20*/  FMUL.FTZ R92, R34, R6.reuse ;  /* 0x00000006225c7220 */ /* 0x081fe20000410000 */
        /* <DEDUP_REMOVED lines=31> */
[----:B------:R-:W-:Y:S01]  /*15e20*/  FMUL.FTZ R87, R87, R6 ;  /* 0x0000000657577220 */ /* 0x000fe20000410000 */
[----:B------:R-:W-:-:S02]  /*15e30*/  LOP3.LUT R180, R180, R5, RZ, 0x3c, !PT ;  /* 0x00000005b4b47212 */ /* 0x000fc400078e3cff */
[----:B------:R-:W-:Y:S02]  /*15e40*/  IADD3 R189, R189, 0x1, RZ ;  /* 0x00000001bdbd7810 */ /* 0x000fe40007ffe0ff */
[----:B-1----:R-:W-:-:S07]  /*15e50*/  SEL R173, R173, RZ, P0 ;  /* 0x000000ffadad7207 */ /* 0x002fce0000000000 */
.L_x_565:
[----:B------:R-:W0:Y:S08]  /*15e60*/  S2UR UR4, SR_CgaCtaId ;  /* 0x00000000000479c3 */ /* 0x000e300000008800 */
[----:B------:R-:W-:Y:S01]  /*15e70*/  BAR.SYNC.DEFER_BLOCKING 0x5, 0x180 ;  /* 0x0146000000007b1d */ /* 0x000fe20000010000 */
[----:B------:R-:W-:-:S05]  /*15e80*/  MOV R2, 0x400 ;  /* 0x0000040000027802 */ /* 0x000fca0000000f00 */
[----:B------:R-:W-:Y:S01]  /*15e90*/  BSSY B0, `(.L_x_644) ;  /* 0x00001f7000007945 */ /* 0x000fe20003800000 */
[----:B0-----:R-:W-:-:S05]  /*15ea0*/  IMAD.U32 R181, RZ, RZ, UR4 ;  /* 0x00000004ffb57e24 */ /* 0x001fca000f8e00ff */
[----:B------:R-:W-:-:S05]  /*15eb0*/  LEA R2, R181, R2, 0x18 ;  /* 0x00000002b5027211 */ /* 0x000fca00078ec0ff */
        /* <DEDUP_REMOVED lines=11> */
[----:B------:R-:W-:Y:S02]  /*15f70*/  MOV R20, R2 ;  /* 0x0000000200147202 */ /* 0x000fe40000000f00 */
[----:B--2---:R-:W-:-:S03]  /*15f80*/  MOV R21, R5 ;  /* 0x0000000500157202 */ /* 0x004fc60000000f00 */
[----:B------:R-:W-:-:S03]  /*15f90*/  IMAD.WIDE R8, R229, 0x2, R20 ;  /* 0x00000002e5087825 */ /* 0x000fc600078e0214 */
[C---:B------:R-:W-:Y:S02]  /*15fa0*/  LOP3.LUT R15, R8.reuse, 0x380, RZ, 0xc0, !PT ;  /* 0x00000380080f7812 */ /* 0x040fe400078ec0ff */
[C---:B------:R-:W-:Y:S02]  /*15fb0*/  IADD3 R71, P6, R8.reuse, 0x20, RZ ;  /* 0x0000002008477810 */ /* 0x040fe40007fde0ff */
[C---:B------:R-:W-:Y:S02]  /*15fc0*/  IADD3 R79, P5, R8.reuse, 0x40, RZ ;  /* 0x00000040084f7810 */ /* 0x040fe40007fbe0ff */
[----:B------:R-:W-:Y:S01]  /*15fd0*/  SHF.R.U64 R15, R15, 0x3, RZ ;  /* 0x000000030f0f7819 */ /* 0x000fe200000012ff */
[--C-:B------:R-:W-:Y:S01]  /*15fe0*/  IMAD.X R5, RZ, RZ, R9.reuse, P6 ;  /* 0x000000ffff057224 */ /* 0x100fe200030e0609 */
[C---:B------:R-:W-:Y:S01]  /*15ff0*/  IADD3 R101, P4, R8.reuse, 0x60, RZ ;  /* 0x0000006008657810 */ /* 0x040fe20007f9e0ff */
[----:B------:R-:W-:Y:S01]  /*16000*/  IMAD.X R7, RZ, RZ, R9, P5 ;  /* 0x000000ffff077224 */ /* 0x000fe200028e0609 */
[----:B------:R-:W-:-:S02]  /*16010*/  IADD3 R103, P3, R8, 0x4000, RZ ;  /* 0x0000400008677810 */ /* 0x000fc40007f7e0ff */
[C---:B------:R-:W-:Y:S01]  /*16020*/  IADD3 R105, P2, R8.reuse, 0x4020, RZ ;  /* 0x0000402008697810 */ /* 0x040fe20007f5e0ff */
[--C-:B------:R-:W-:Y:S01]  /*16030*/  IMAD.X R13, RZ, RZ, R9.reuse, P4 ;  /* 0x000000ffff0d7224 */ /* 0x100fe200020e0609 */
[----:B------:R-:W-:Y:S01]  /*16040*/  BAR.SYNC.DEFER_BLOCKING 0x1, 0x100 ;  /* 0x0044000000007b1d */ /* 0x000fe20000010000 */
[C---:B------:R-:W-:Y:S02]  /*16050*/  IADD3 R107, P1, R8.reuse, 0x4040, RZ ;  /* 0x00004040086b7810 */ /* 0x040fe40007f3e0ff */
[----:B------:R-:W-:Y:S01]  /*16060*/  IADD3 R109, P0, R8, 0x4060, RZ ;  /* 0x00004060086d7810 */ /* 0x000fe20007f1e0ff */
[--C-:B------:R-:W-:Y:S01]  /*16070*/  IMAD.X R25, RZ, RZ, R9.reuse, P2 ;  /* 0x000000ffff197224 */ /* 0x100fe200010e0609 */
[----:B------:R-:W-:Y:S01]  /*16080*/  LOP3.LUT R4, R71, 0x380, RZ, 0xc0, !PT ;  /* 0x0000038047047812 */ /* 0x000fe200078ec0ff */
[--C-:B------:R-:W-:Y:S01]  /*16090*/  IMAD.X R27, RZ, RZ, R9.reuse, P1 ;  /* 0x000000ffff1b7224 */ /* 0x100fe200008e0609 */
[----:B------:R-:W-:Y:S01]  /*160a0*/  LOP3.LUT R6, R79, 0x380, RZ, 0xc0, !PT ;  /* 0x000003804f067812 */ /* 0x000fe200078ec0ff */
[--C-:B----4-:R-:W-:Y:S01]  /*160b0*/  IMAD.X R33, RZ, RZ, R9.reuse, P0 ;  /* 0x000000ffff217224 */ /* 0x110fe200000e0609 */
[----:B------:R-:W-:Y:S01]  /*160c0*/  LOP3.LUT R8, R15, R8, RZ, 0x3c, !PT ;  /* 0x000000080f087212 */ /* 0x000fe200078e3cff */
[----:B------:R-:W-:Y:S01]  /*160d0*/  IMAD.X R15, RZ, RZ, R9, P3 ;  /* 0x000000ffff0f7224 */ /* 0x000fe200018e0609 */
[----:B------:R-:W-:-:S02]  /*160e0*/  SHF.R.U64 R4, R4, 0x3, RZ ;  /* 0x0000000304047819 */ /* 0x000fc400000012ff */
[----:B------:R-:W-:Y:S02]  /*160f0*/  SHF.R.U64 R6, R6, 0x3, RZ ;  /* 0x0000000306067819 */ /* 0x000fe400000012ff */
[----:B------:R-:W-:Y:S02]  /*16100*/  MOV R94, R8 ;  /* 0x00000008005e7202 */ /* 0x000fe40000000f00 */
[----:B------:R-:W-:Y:S02]  /*16110*/  LOP3.LUT R12, R101, 0x380, RZ, 0xc0, !PT ;  /* 0x00000380650c7812 */ /* 0x000fe400078ec0ff */
[----:B------:R-:W-:Y:S02]  /*16120*/  LOP3.LUT R14, R103, 0x380, RZ, 0xc0, !PT ;  /* 0x00000380670e7812 */ /* 0x000fe400078ec0ff */
[----:B------:R-:W-:Y:S02]  /*16130*/  F2FP.BF16.F32.PACK_AB R8, R91, R24 ;  /* 0x000000185b08723e */ /* 0x000fe400000010ff */
[----:B------:R-:W-:-:S02]  /*16140*/  F2FP.BF16.F32.PACK_AB R9, R99, R32 ;  /* 0x000000206309723e */ /* 0x000fc400000010ff */
[----:B------:R-:W-:Y:S02]  /*16150*/  LOP3.LUT R24, R105, 0x380, RZ, 0xc0, !PT ;  /* 0x0000038069187812 */ /* 0x000fe400078ec0ff */
[----:B-1----:R-:W-:Y:S01]  /*16160*/  LOP3.LUT R28, R107, 0x380, RZ, 0xc0, !PT ;  /* 0x000003806b1c7812 */ /* 0x002fe200078ec0ff */
[----:B------:R1:W-:Y:S01]  /*16170*/  STSM.16.M88.4 [R94], R8 ;  /* 0x000000085e007844 */ /* 0x0003e20000000200 */
[----:B------:R-:W-:Y:S02]  /*16180*/  LOP3.LUT R4, R4, R71, RZ, 0x3c, !PT ;  /* 0x0000004704047212 */ /* 0x000fe400078e3cff */
[----:B------:R-:W-:Y:S02]  /*16190*/  LOP3.LUT R6, R6, R79, RZ, 0x3c, !PT ;  /* 0x0000004f06067212 */ /* 0x000fe400078e3cff */
[----:B------:R-:W-:Y:S02]  /*161a0*/  LOP3.LUT R32, R109, 0x380, RZ, 0xc0, !PT ;  /* 0x000003806d207812 */ /* 0x000fe400078ec0ff */
[----:B------:R-:W-:-:S02]  /*161b0*/  SHF.R.U64 R12, R12, 0x3, RZ ;  /* 0x000000030c0c7819 */ /* 0x000fc400000012ff */
[----:B------:R-:W-:Y:S02]  /*161c0*/  SHF.R.U64 R14, R14, 0x3, RZ ;  /* 0x000000030e0e7819 */ /* 0x000fe400000012ff */
[----:B------:R-:W-:Y:S02]  /*161d0*/  SHF.R.U64 R24, R24, 0x3, RZ ;  /* 0x0000000318187819 */ /* 0x000fe400000012ff */
[----:B------:R-:W-:Y:S02]  /*161e0*/  SHF.R.U64 R28, R28, 0x3, RZ ;  /* 0x000000031c1c7819 */ /* 0x000fe400000012ff */
[----:B------:R-:W-:Y:S02]  /*161f0*/  SHF.R.U64 R32, R32, 0x3, RZ ;  /* 0x0000000320207819 */ /* 0x000fe400000012ff */
[----:B------:R-:W-:Y:S02]  /*16200*/  MOV R91, R4 ;  /* 0x00000004005b7202 */ /* 0x000fe40000000f00 */
[----:B------:R-:W-:-:S02]  /*16210*/  MOV R79, R6 ;  /* 0x00000006004f7202 */ /* 0x000fc40000000f00 */
[----:B------:R-:W-:Y:S02]  /*16220*/  F2FP.BF16.F32.PACK_AB R4, R90, R3 ;  /* 0x000000035a04723e */ /* 0x000fe400000010ff */
[----:B------:R-:W-:Y:S02]  /*16230*/  F2FP.BF16.F32.PACK_AB R5, R93, R92 ;  /* 0x0000005c5d05723e */ /* 0x000fe400000010ff */
[----:B------:R-:W-:Y:S02]  /*16240*/  F2FP.BF16.F32.PACK_AB R6, R37, R0 ;  /* 0x000000002506723e */ /* 0x000fe400000010ff */
[----:B------:R-:W-:Y:S01]  /*16250*/  F2FP.BF16.F32.PACK_AB R7, R95, R72 ;  /* 0x000000485f07723e */ /* 0x000fe200000010ff */
[----:B------:R-:W2:Y:S01]  /*16260*/  LDC R0, c[0x0][0xbe8] ;  /* 0x0002fa00ff007b82 */ /* 0x000ea20000000800 */
[----:B------:R-:W-:Y:S02]  /*16270*/  LOP3.LUT R12, R12, R101, RZ, 0x3c, !PT ;  /* 0x000000650c0c7212 */ /* 0x000fe400078e3cff */
[----:B------:R-:W-:Y:S01]  /*16280*/  LOP3.LUT R14, R14, R103, RZ, 0x3c, !PT ;  /* 0x000000670e0e7212 */ /* 0x000fe200078e3cff */
[----:B------:R-:W-:Y:S01]  /*16290*/  STSM.16.M88.4 [R91], R4 ;  /* 0x000000045b007844 */ /* 0x000fe20000000200 */
[----:B-1----:R-:W-:-:S02]  /*162a0*/  F2FP.BF16.F32.PACK_AB R8, R41, R40 ;  /* 0x000000282908723e */ /* 0x002fc400000010ff */
[----:B------:R-:W-:Y:S02]  /*162b0*/  F2FP.BF16.F32.PACK_AB R9, R43, R34 ;  /* 0x000000222b09723e */ /* 0x000fe400000010ff */
[----:B------:R-:W-:Y:S02]  /*162c0*/  F2FP.BF16.F32.PACK_AB R10, R45, R44 ;  /* 0x0000002c2d0a723e */ /* 0x000fe400000010ff */
[----:B------:R-:W-:Y:S02]  /*162d0*/  F2FP.BF16.F32.PACK_AB R11, R47, R46 ;  /* 0x0000002e2f0b723e */ /* 0x000fe400000010ff */
[----:B------:R-:W-:Y:S02]  /*162e0*/  LOP3.LUT R24, R24, R105, RZ, 0x3c, !PT ;  /* 0x0000006918187212 */ /* 0x000fe400078e3cff */
[----:B------:R-:W-:Y:S01]  /*162f0*/  LOP3.LUT R26, R28, R107, RZ, 0x3c, !PT ;  /* 0x0000006b1c1a7212 */ /* 0x000fe200078e3cff */
[----:B------:R1:W-:Y:S01]  /*16300*/  STSM.16.M88.4 [R79], R8 ;  /* 0x000000084f007844 */ /* 0x0003e20000000200 */
[----:B------:R-:W-:-:S02]  /*16310*/  LOP3.LUT R32, R32, R109, RZ, 0x3c, !PT ;  /* 0x0000006d20207212 */ /* 0x000fc400078e3cff */
[----:B------:R-:W-:Y:S02]  /*16320*/  MOV R78, R12 ;  /* 0x0000000c004e7202 */ /* 0x000fe40000000f00 */
[----:B------:R-:W-:Y:S02]  /*16330*/  MOV R71, R14 ;  /* 0x0000000e00477202 */ /* 0x000fe40000000f00 */
[----:B------:R-:W-:Y:S02]  /*16340*/  MOV R70, R24 ;  /* 0x0000001800467202 */ /* 0x000fe40000000f00 */
[----:B------:R-:W-:Y:S02]  /*16350*/  MOV R28, R26 ;  /* 0x0000001a001c7202 */ /* 0x000fe40000000f00 */
[----:B------:R-:W-:Y:S01]  /*16360*/  F2FP.BF16.F32.PACK_AB R12, R49, R48 ;  /* 0x00000030310c723e */ /* 0x000fe200000010ff */
[----:B------:R-:W-:Y:S01]  /*16370*/  IMAD.MOV.U32 R48, RZ, RZ, RZ ;  /* 0x000000ffff307224 */ /* 0x000fe200078e00ff */
[----:B------:R-:W-:-:S02]  /*16380*/  F2FP.BF16.F32.PACK_AB R13, R51, R50 ;  /* 0x00000032330d723e */ /* 0x000fc400000010ff */
[----:B------:R-:W-:Y:S02]  /*16390*/  F2FP.BF16.F32.PACK_AB R14, R53, R52 ;  /* 0x00000034350e723e */ /* 0x000fe400000010ff */
[----:B------:R-:W-:Y:S02]  /*163a0*/  F2FP.BF16.F32.PACK_AB R15, R55, R54 ;  /* 0x00000036370f723e */ /* 0x000fe400000010ff */
[----:B------:R-:W-:Y:S02]  /*163b0*/  F2FP.BF16.F32.PACK_AB R24, R57, R56 ;  /* 0x000000383918723e */ /* 0x000fe400000010ff */
[----:B------:R-:W-:Y:S01]  /*163c0*/  F2FP.BF16.F32.PACK_AB R25, R59, R58 ;  /* 0x0000003a3b19723e */ /* 0x000fe200000010ff */
[----:B------:R-:W-:Y:S01]  /*163d0*/  STSM.16.M88.4 [R78], R12 ;  /* 0x0000000c4e007844 */ /* 0x000fe20000000200 */
[----:B------:R-:W-:Y:S02]  /*163e0*/  F2FP.BF16.F32.PACK_AB R26, R61, R60 ;  /* 0x0000003c3d1a723e */ /* 0x000fe400000010ff */
[----:B------:R-:W-:-:S02]  /*163f0*/  F2FP.BF16.F32.PACK_AB R27, R63, R62 ;  /* 0x0000003e3f1b723e */ /* 0x000fc400000010ff */
[----:B------:R-:W-:Y:S02]  /*16400*/  MOV R3, R32 ;  /* 0x0000002000037202 */ /* 0x000fe40000000f00 */
[----:B------:R-:W-:Y:S01]  /*16410*/  ISETP.NE.U32.AND P0, PT, RZ, UR4, PT ;  /* 0x00000004ff007c0c */ /* 0x000fe2000bf05070 */
[----:B------:R-:W-:Y:S01]  /*16420*/  STSM.16.M88.4 [R71], R24 ;  /* 0x0000001847007844 */ /* 0x000fe20000000200 */
[----:B-1----:R-:W-:Y:S02]  /*16430*/  IADD3 R8, P1, R186, UR4, RZ ;  /* 0x00000004ba087c10 */ /* 0x002fe4000ff3e0ff */
[----:B------:R-:W-:Y:S02]  /*16440*/  F2FP.BF16.F32.PACK_AB R32, R65, R64 ;  /* 0x000000404120723e */ /* 0x000fe400000010ff */
[----:B------:R-:W-:Y:S02]  /*16450*/  F2FP.BF16.F32.PACK_AB R33, R67, R66 ;  /* 0x000000424321723e */ /* 0x000fe400000010ff */
[----:B------:R-:W-:-:S02]  /*16460*/  F2FP.BF16.F32.PACK_AB R34, R69, R68 ;  /* 0x000000444522723e */ /* 0x000fc400000010ff */
[----:B------:R-:W-:Y:S02]  /*16470*/  F2FP.BF16.F32.PACK_AB R37, R75, R74 ;  /* 0x0000004a4b25723e */ /* 0x000fe400000010ff */
[----:B------:R-:W-:Y:S01]  /*16480*/  F2FP.BF16.F32.PACK_AB R4, R81, R80 ;  /* 0x000000505104723e */ /* 0x000fe200000010ff */
[----:B------:R-:W-:Y:S01]  /*16490*/  STSM.16.M88.4 [R70], R32 ;  /* 0x0000002046007844 */ /* 0x000fe20000000200 */
[----:B------:R-:W-:Y:S02]  /*164a0*/  F2FP.BF16.F32.PACK_AB R5, R83, R82 ;  /* 0x000000525305723e */ /* 0x000fe400000010ff */
[----:B------:R-:W-:Y:S01]  /*164b0*/  F2FP.BF16.F32.PACK_AB R6, R85, R84 ;  /* 0x000000545506723e */ /* 0x000fe200000010ff */
[----:B------:R-:W-:Y:S01]  /*164c0*/  STSM.16.M88.4 [R28], R36 ;  /* 0x000000241c007844 */ /* 0x000fe20000000200 */
[----:B------:R-:W-:Y:S02]  /*164d0*/  F2FP.BF16.F32.PACK_AB R7, R87, R86 ;  /* 0x000000565707723e */ /* 0x000fe400000010ff */
[----:B------:R-:W-:-:S02]  /*164e0*/  ISETP.NE.AND.EX P0, PT, RZ, UR5, PT, P0 ;  /* 0x00000005ff007c0c */ /* 0x000fc4000bf05300 */
[----:B------:R-:W-:Y:S01]  /*164f0*/  IADD3.X R9, R187, UR5, RZ, P1, !PT ;  /* 0x00000005bb097c10 */ /* 0x000fe20008ffe4ff */
[----:B------:R-:W-:Y:S01]  /*16500*/  ULDC.64 UR4, c[0x0][0xc08] ;  /* 0x0003020000047ab9 */ /* 0x000fe20000000a00 */
[----:B------:R1:W-:Y:S01]  /*16510*/  STSM.16.M88.4 [R3], R4 ;  /* 0x0000000403007844 */ /* 0x0003e20000000200 */
[----:B------:R-:W-:Y:S01]  /*16520*/  BAR.SYNC.DEFER_BLOCKING 0x1, 0x100 ;  /* 0x0044000000007b1d */ /* 0x000fe20000010000 */
[----:B------:R-:W-:-:S04]  /*16530*/  ISETP.NE.U32.AND P2, PT, RZ, UR4, PT ;  /* 0x00000004ff007c0c */ /* 0x000fc8000bf45070 */
[----:B------:R-:W-:-:S13]  /*16540*/  ISETP.NE.AND.EX P2, PT, RZ, UR5, PT, P2 ;  /* 0x00000005ff007c0c */ /* 0x000fda000bf45320 */
[----:B------:R-:W-:Y:S01]  /*16550*/  @P2 IADD3 R186, P3, R186, UR4, RZ ;  /* 0x00000004baba2c10 */ /* 0x000fe2000ff7e0ff */
[----:B------:R-:W-:Y:S02]  /*16560*/  ULDC UR4, c[0x0][0xa88] ;  /* 0x0002a20000047ab9 */ /* 0x000fe40000000800 */
[----:B-1----:R-:W-:Y:S02]  /*16570*/  MOV R3, UR4 ;  /* 0x0000000400037c02 */ /* 0x002fe40008000f00 */
[----:B------:R-:W-:Y:S01]  /*16580*/  @P2 IADD3.X R187, R187, UR5, RZ, P3, !PT ;  /* 0x00000005bbbb2c10 */ /* 0x000fe20009ffe4ff */
[----:B------:R1:W5:Y:S01]  /*16590*/  @P0 LDG.E R48, desc[UR60][R8.64] ;  /* 0x0000003c08300981 */ /* 0x000362000c1e1900 */
[----:B--2---:R-:W-:-:S03]  /*165a0*/  ISETP.NE.AND P1, PT, R0, 0x1, PT ;  /* 0x000000010000780c */ /* 0x004fc60003f25270 */
[----:B------:R1:W5:Y:S10]  /*165b0*/  @P2 LDG.E R3, desc[UR60][R186.64] ;  /* 0x0000003cba032981 */ /* 0x000374000c1e1900 */
[----:B------:R-:W2:Y:S08]  /*165c0*/  @P1 LDC R10, c[0x0][0xbec] ;  /* 0x0002fb00ff0a1b82 */ /* 0x000eb00000000800 */
[----:B------:R-:W3:Y:S01]  /*165d0*/  @P1 LDC R13, c[0x0][0xbf0] ;  /* 0x0002fc00ff0d1b82 */ /* 0x000ee20000000800 */
[----:B-1----:R-:W-:Y:S05]  /*165e0*/  @P2 BRA `(.L_x_646) ;  /* 0x0000000000102947 */ /* 0x002fea0003800000 */
[----:B------:R-:W-:Y:S05]  /*165f0*/  @!P0 BRA `(.L_x_646) ;  /* 0x00000000000c8947 */ /* 0x000fea0003800000 */
[----:B------:R-:W4:Y:S04]  /*16600*/  LDG.E R4, desc[UR60][R8.64] ;  /* 0x0000003c08047981 */ /* 0x000f28000c1e1900 */
[----:B-----5:R-:W4:Y:S02]  /*16610*/  LDG.E R3, desc[UR60][R8.64+0x4] ;  /* 0x0000043c08037981 */ /* 0x020f24000c1e1900 */
[----:B----4-:R-:W-:-:S07]  /*16620*/  IMAD.IADD R3, R3, 0x1, -R4 ;  /* 0x0000000103037824 */ /* 0x010fce00078e0a04 */
.L_x_646:
[----:B------:R-:W-:Y:S01]  /*16630*/  SHF.R.S32.HI R28, RZ, 0x1f, R185 ;  /* 0x0000001fff1c7819 */ /* 0x000fe200000114b9 */
[----:B------:R-:W-:Y:S01]  /*16640*/  IMAD R15, R190, 0x80, R228 ;  /* 0x00000080be0f7824 */ /* 0x000fe200078e02e4 */
[----:B------:R-:W-:Y:S01]  /*16650*/  ULDC.64 UR4, c[0x0][0xb90] ;  /* 0x0002e40000047ab9 */ /* 0x000fe20000000a00 */
[----:B-----5:R-:W-:Y:S01]  /*16660*/  SHF.R.S32.HI R49, RZ, 0x1f, R48 ;  /* 0x0000001fff317819 */ /* 0x020fe20000011430 */
[----:B------:R-:W-:Y:S01]  /*16670*/  IMAD R9, R192, 0x40, R182 ;  /* 0x00000040c0097824 */ /* 0x000fe200078e02b6 */
[----:B------:R-:W-:Y:S01]  /*16680*/  SEL R193, R193, RZ, !P0 ;  /* 0x000000ffc1c17207 */ /* 0x000fe20004000000 */
[----:B------:R-:W-:Y:S01]  /*16690*/  IMAD R4, R28, UR4, RZ ;  /* 0x000000041c047c24 */ /* 0x000fe2000f8e02ff */
[----:B------:R-:W-:Y:S01]  /*166a0*/  SEL R55, R188, RZ, !P0 ;  /* 0x000000ffbc377207 */ /* 0x000fe20004000000 */
[----:B--2---:R-:W-:-:S04]  /*166b0*/  @P1 IMAD.HI.U32 R6, R15, R10, RZ ;  /* 0x0000000a0f061227 */ /* 0x004fc800078e00ff */
[----:B------:R-:W-:Y:S01]  /*166c0*/  IMAD.MOV.U32 R7, RZ, RZ, R15 ;  /* 0x000000ffff077224 */ /* 0x000fe200078e000f */
[----:B---3--:R-:W-:Y:S01]  /*166d0*/  @P1 SHF.R.U32.HI R7, RZ, R13, R6 ;  /* 0x0000000dff071219 */ /* 0x008fe20000011606 */
[C---:B------:R-:W-:Y:S02]  /*166e0*/  IMAD R11, R185.reuse, UR5, R4 ;  /* 0x00000005b90b7c24 */ /* 0x040fe4000f8e0204 */
[----:B------:R-:W-:Y:S01]  /*166f0*/  IMAD.WIDE.U32 R4, R185, UR4, R48 ;  /* 0x00000004b9047c25 */ /* 0x000fe2000f8e0030 */
[----:B------:R-:W-:-:S03]  /*16700*/  ULDC.64 UR4, c[0x0][0xb98] ;  /* 0x0002e60000047ab9 */ /* 0x000fc60000000a00 */
[----:B------:R-:W-:Y:S02]  /*16710*/  IMAD.IADD R5, R5, 0x1, R11 ;  /* 0x0000000105057824 */ /* 0x000fe400078e020b */
        /* <DEDUP_REMOVED lines=12> */
[----:B------:R-:W-:Y:S01]  /*167e0*/  SHF.R.S32.HI R6, RZ, 0x1f, R9 ;  /* 0x0000001fff067819 */ /* 0x000fe20000011409 */
[----:B------:R-:W-:Y:S01]  /*167f0*/  IMAD R14, R190, 0x80, R226 ;  /* 0x00000080be0e7824 */ /* 0x000fe200078e02e2 */
[----:B------:R-:W-:Y:S01]  /*16800*/  IADD3 R7, P0, R20, 0x1000, RZ ;  /* 0x0000100014077810 */ /* 0x000fe20007f1e0ff */
[----:B------:R-:W-:Y:S01]  /*16810*/  IMAD R57, R3, R0, RZ ;  /* 0x0000000003397224 */ /* 0x000fe200078e02ff */
[----:B------:R-:W-:Y:S01]  /*16820*/  IADD3.X R5, R11, R5, R8, P2, !PT ;  /* 0x000000050b057210 */ /* 0x000fe200017fe408 */
[----:B------:R-:W-:Y:S01]  /*16830*/  IMAD R6, R6, UR4, RZ ;  /* 0x0000000406067c24 */ /* 0x000fe2000f8e02ff */
[----:B------:R-:W-:-:S02]  /*16840*/  LOP3.LUT R8, R7, 0x380, RZ, 0xc0, !PT ;  /* 0x0000038007087812 */ /* 0x000fc400078ec0ff */
[----:B------:R-:W-:Y:S01]  /*16850*/  IADD3 R25, P2, R20, 0x3000, RZ ;  /* 0x0000300014197810 */ /* 0x000fe20007f5e0ff */
[C---:B------:R-:W-:Y:S01]  /*16860*/  IMAD R11, R9.reuse, UR5, R6 ;  /* 0x00000005090b7c24 */ /* 0x040fe2000f8e0206 */
[----:B------:R-:W-:Y:S01]  /*16870*/  SHF.R.U64 R8, R8, 0x3, RZ ;  /* 0x0000000308087819 */ /* 0x000fe200000012ff */
[----:B------:R-:W-:Y:S01]  /*16880*/  IMAD.WIDE.U32 R4, R9, UR4, R4 ;  /* 0x0000000409047c25 */ /* 0x000fe2000f8e0004 */
[----:B------:R-:W-:Y:S01]  /*16890*/  ULDC.64 UR4, c[0x0][0xb50] ;  /* 0x0002d40000047ab9 */ /* 0x000fe20000000a00 */
[----:B------:R-:W-:Y:S02]  /*168a0*/  LOP3.LUT R24, R25, 0x380, RZ, 0xc0, !PT ;  /* 0x0000038019187812 */ /* 0x000fe400078ec0ff */
[----:B------:R-:W-:Y:S01]  /*168b0*/  LOP3.LUT R8, R8, R7, RZ, 0x3c, !PT ;  /* 0x0000000708087212 */ /* 0x000fe200078e3cff */
[----:B------:R-:W-:Y:S01]  /*168c0*/  IMAD.IADD R5, R5, 0x1, R11 ;  /* 0x0000000105057824 */ /* 0x000fe200078e020b */
[----:B------:R-:W-:Y:S01]  /*168d0*/  LEA R7, P4, R4, UR4, 0x2 ;  /* 0x0000000404077c11 */ /* 0x000fe2000f8810ff */
[----:B------:R-:W-:Y:S01]  /*168e0*/  IMAD.X R9, RZ, RZ, R21, P0 ;  /* 0x000000ffff097224 */ /* 0x000fe200000e0615 */
[----:B------:R-:W-:-:S02]  /*168f0*/  SHF.R.U64 R24, R24, 0x3, RZ ;  /* 0x0000000318187819 */ /* 0x000fc400000012ff */
[----:B------:R-:W-:Y:S01]  /*16900*/  LEA.HI.X R10, R4, UR5, R5, 0x2, P4 ;  /* 0x00000005040a7c11 */ /* 0x000fe2000a0f1405 */
[----:B------:R-:W-:Y:S01]  /*16910*/  SHFL.IDX PT, R50, R7, RZ, 0x1c1f ;  /* 0x001c1fff07327589 */ /* 0x000fe200000e0000 */
[----:B------:R-:W-:Y:S01]  /*16920*/  LOP3.LUT P0, RZ, R197, 0x3, RZ, 0xc0, !PT ;  /* 0x00000003c5ff7812 */ /* 0x000fe2000780c0ff */
[----:B------:R-:W-:Y:S01]  /*16930*/  ULDC.64 UR4, c[0x0][0xaa0] ;  /* 0x0002a80000047ab9 */ /* 0x000fe20000000a00 */
[----:B------:R-:W-:Y:S01]  /*16940*/  LOP3.LUT R24, R24, R25, RZ, 0x3c, !PT ;  /* 0x0000001918187212 */ /* 0x000fe200078e3cff */
[----:B------:R-:W1:Y:S01]  /*16950*/  SHFL.IDX PT, R51, R10, RZ, 0x1c1f ;  /* 0x001c1fff0a337589 */ /* 0x000e6200000e0000 */
[----:B------:R-:W-:Y:S01]  /*16960*/  SHF.R.U64 R12, R12, 0x3, RZ ;  /* 0x000000030c0c7819 */ /* 0x000fe200000012ff */
[--C-:B------:R-:W-:Y:S01]  /*16970*/  IMAD.X R25, RZ, RZ, R21.reuse, P2 ;  /* 0x000000ffff197224 */ /* 0x100fe200010e0615 */
[----:B------:R-:W-:Y:S01]  /*16980*/  ISETP.GE.OR P2, PT, R14, R57, P0 ;  /* 0x000000390e00720c */ /* 0x000fe20000746670 */
[----:B------:R-:W-:Y:S01]  /*16990*/  SHFL.IDX PT, R52, R7, 0x1, 0x1c1f ;  /* 0x003c1f0007347f89 */ /* 0x000fe200000e0000 */
[----:B------:R-:W-:Y:S01]  /*169a0*/  LOP3.LUT R12, R12, R13, RZ, 0x3c, !PT ;  /* 0x0000000d0c0c7212 */ /* 0x000fe200078e3cff */
[----:B------:R-:W-:Y:S01]  /*169b0*/  IMAD.X R13, RZ, RZ, R21, P3 ;  /* 0x000000ffff0d7224 */ /* 0x000fe200018e0615 */
[----:B------:R-:W-:Y:S01]  /*169c0*/  IADD3 R6, P3, R20, 0x7000, RZ ;  /* 0x0000700014067810 */ /* 0x000fe20007f7e0ff */
[----:B------:R-:W2:Y:S01]  /*169d0*/  SHFL.IDX PT, R53, R10, 0x1, 0x1c1f ;  /* 0x003c1f000a357f89 */ /* 0x000ea200000e0000 */
[----:B------:R-:W-:-:S02]  /*169e0*/  IADD3 R4, R14, 0x8, RZ ;  /* 0x000000080e047810 */ /* 0x000fc40007ffe0ff */
[----:B------:R-:W-:Y:S01]  /*169f0*/  LOP3.LUT R3, R6, 0x380, RZ, 0xc0, !PT ;  /* 0x0000038006037812 */ /* 0x000fe200078ec0ff */
[----:B------:R-:W-:Y:S01]  /*16a00*/  IMAD.X R45, RZ, RZ, R21, P3 ;  /* 0x000000ffff2d7224 */ /* 0x000fe200018e0615 */
[----:B------:R-:W-:Y:S02]  /*16a10*/  ISETP.GE.OR P0, PT, R4, R57, P0 ;  /* 0x000000390400720c */ /* 0x000fe40000706670 */
[C---:B------:R-:W-:Y:S02]  /*16a20*/  IADD3 R37, P5, R20.reuse, 0x5000, RZ ;  /* 0x0000500014257810 */ /* 0x040fe40007fbe0ff */
[C---:B------:R-:W-:Y:S02]  /*16a30*/  IADD3 R41, P4, R20.reuse, 0x6000, RZ ;  /* 0x0000600014297810 */ /* 0x040fe40007f9e0ff */
[----:B------:R-:W-:Y:S02]  /*16a40*/  LOP3.LUT R5, R20, 0x380, RZ, 0xc0, !PT ;  /* 0x0000038014057812 */ /* 0x000fe400078ec0ff */
[----:B------:R-:W-:-:S02]  /*16a50*/  SHF.R.U64 R3, R3, 0x3, RZ ;  /* 0x0000000303037819 */ /* 0x000fc400000012ff */
[----:B------:R-:W-:Y:S01]  /*16a60*/  LOP3.LUT R32, R33, 0x380, RZ, 0xc0, !PT ;  /* 0x0000038021207812 */ /* 0x000fe200078ec0ff */
[----:B-1----:R1:W-:Y:S01]  /*16a70*/  @!P2 ST.E desc[UR60][R50.64], R88 ;  /* 0x000000583200a985 */ /* 0x0023e2000c10193c */
[----:B------:R-:W-:Y:S02]  /*16a80*/  LOP3.LUT R36, R37, 0x380, RZ, 0xc0, !PT ;  /* 0x0000038025247812 */ /* 0x000fe400078ec0ff */
[----:B------:R-:W-:Y:S02]  /*16a90*/  LOP3.LUT R40, R41, 0x380, RZ, 0xc0, !PT ;  /* 0x0000038029287812 */ /* 0x000fe400078ec0ff */
[----:B------:R-:W-:Y:S02]  /*16aa0*/  SHF.R.U64 R5, R5, 0x3, RZ ;  /* 0x0000000305057819 */ /* 0x000fe400000012ff */
[----:B------:R-:W-:Y:S01]  /*16ab0*/  LOP3.LUT R44, R3, R6, RZ, 0x3c, !PT ;  /* 0x00000006032c7212 */ /* 0x000fe200078e3cff */
[----:B------:R-:W-:Y:S01]  /*16ac0*/  IMAD R3, R49, UR4, RZ ;  /* 0x0000000431037c24 */ /* 0x000fe2000f8e02ff */
[----:B------:R-:W-:Y:S01]  /*16ad0*/  SHF.R.U64 R32, R32, 0x3, RZ ;  /* 0x0000000320207819 */ /* 0x000fe200000012ff */
[----:B------:R-:W3:Y:S01]  /*16ae0*/  @P1 LDC R49, c[0x0][0xbf0] ;  /* 0x0002fc00ff311b82 */ /* 0x000ee20000000800 */
[----:B------:R-:W-:Y:S01]  /*16af0*/  SHF.R.U64 R36, R36, 0x3, RZ ;  /* 0x0000000324247819 */ /* 0x000fe200000012ff */
[----:B--2---:R2:W-:Y:S01]  /*16b00*/  @!P0 ST.E desc[UR60][R52.64], R89 ;  /* 0x0000005934008985 */ /* 0x0045e2000c10193c */
[----:B------:R-:W-:-:S02]  /*16b10*/  SHF.R.U64 R40, R40, 0x3, RZ ;  /* 0x0000000328287819 */ /* 0x000fc400000012ff */
[----:B------:R-:W-:-:S03]  /*16b20*/  LOP3.LUT R20, R5, R20, RZ, 0x3c, !PT ;  /* 0x0000001405147212 */ /* 0x000fc600078e3cff */
[----:B-1----:R-:W1:Y:S01]  /*16b30*/  @P1 LDC R51, c[0x0][0xbec] ;  /* 0x0002fb00ff331b82 */ /* 0x002e620000000800 */
[----:B------:R-:W-:Y:S01]  /*16b40*/  LOP3.LUT R32, R32, R33, RZ, 0x3c, !PT ;  /* 0x0000002120207212 */ /* 0x000fe200078e3cff */
[--C-:B------:R-:W-:Y:S01]  /*16b50*/  IMAD.X R33, RZ, RZ, R21.reuse, P6 ;  /* 0x000000ffff217224 */ /* 0x100fe200030e0615 */
[----:B------:R-:W-:Y:S01]  /*16b60*/  LOP3.LUT R36, R36, R37, RZ, 0x3c, !PT ;  /* 0x0000002524247212 */ /* 0x000fe200078e3cff */
[--C-:B------:R-:W-:Y:S01]  /*16b70*/  IMAD.X R37, RZ, RZ, R21.reuse, P5 ;  /* 0x000000ffff257224 */ /* 0x100fe200028e0615 */
[----:B------:R-:W-:Y:S01]  /*16b80*/  LOP3.LUT R40, R40, R41, RZ, 0x3c, !PT ;  /* 0x0000002928287212 */ /* 0x000fe200078e3cff */
[----:B------:R-:W-:Y:S01]  /*16b90*/  IMAD.X R41, RZ, RZ, R21, P4 ;  /* 0x000000ffff297224 */ /* 0x000fe200020e0615 */
[----:B------:R4:W5:Y:S01]  /*16ba0*/  LD.E.128 R4, desc[UR60][R20.64] ;  /* 0x0000003c14047980 */ /* 0x000962000c101d00 */
[----:B------:R-:W-:-:S03]  /*16bb0*/  IMAD R3, R48, UR5, R3 ;  /* 0x0000000530037c24 */ /* 0x000fc6000f8e0203 */
[----:B------:R-:W5:Y:S04]  /*16bc0*/  LD.E.128 R8, desc[UR60][R8.64] ;  /* 0x0000003c08087980 */ /* 0x000f68000c101d00 */
[----:B------:R-:W5:Y:S01]  /*16bd0*/  LD.E.128 R12, desc[UR60][R12.64] ;  /* 0x0000003c0c0c7980 */ /* 0x000f62000c101d00 */
[----:B----4-:R-:W-:Y:S01]  /*16be0*/  IMAD.WIDE.U32 R20, R48, UR4, RZ ;  /* 0x0000000430147c25 */ /* 0x010fe2000f8e00ff */
[----:B------:R-:W-:Y:S02]  /*16bf0*/  ULDC.64 UR4, c[0x0][0xae8] ;  /* 0x0002ba0000047ab9 */ /* 0x000fe40000000a00 */
[----:B------:R-:W5:Y:S01]  /*16c00*/  LD.E.128 R24, desc[UR60][R24.64] ;  /* 0x0000003c18187980 */ /* 0x000f62000c101d00 */
[----:B------:R-:W-:Y:S02]  /*16c10*/  IMAD.IADD R21, R21, 0x1, R3 ;  /* 0x0000000115157824 */ /* 0x000fe400078e0203 */
[----:B------:R-:W-:Y:S01]  /*16c20*/  IMAD R3, R184, 0x20, R192 ;  /* 0x00000020b8037824 */ /* 0x000fe200078e02c0 */
[----:B------:R-:W5:Y:S01]  /*16c30*/  LD.E.128 R32, desc[UR60][R32.64] ;  /* 0x0000003c20207980 */ /* 0x000f62000c101d00 */
[----:B------:R-:W-:-:S02]  /*16c40*/  IMAD R28, R28, UR4, RZ ;  /* 0x000000041c1c7c24 */ /* 0x000fc4000f8e02ff */
[----:B------:R-:W-:Y:S01]  /*16c50*/  IMAD R50, R190, 0x80, R3 ;  /* 0x00000080be327824 */ /* 0x000fe200078e0203 */
[----:B------:R-:W5:Y:S01]  /*16c60*/  LD.E.128 R36, desc[UR60][R36.64] ;  /* 0x0000003c24247980 */ /* 0x000f62000c101d00 */
[C---:B------:R-:W-:Y:S02]  /*16c70*/  IMAD R3, R185.reuse, UR5, R28 ;  /* 0x00000005b9037c24 */ /* 0x040fe4000f8e021c */
[----:B------:R-:W-:Y:S01]  /*16c80*/  IMAD.WIDE.U32 R20, R185, UR4, R20 ;  /* 0x00000004b9147c25 */ /* 0x000fe2000f8e0014 */
[----:B------:R-:W-:Y:S01]  /*16c90*/  ULDC.64 UR4, c[0x0][0xaf0] ;  /* 0x0002bc0000047ab9 */ /* 0x000fe20000000a00 */
[----:B------:R-:W5:Y:S02]  /*16ca0*/  LD.E.128 R40, desc[UR60][R40.64] ;  /* 0x0000003c28287980 */ /* 0x000f64000c101d00 */
[----:B-1----:R-:W-:Y:S01]  /*16cb0*/  @P1 IMAD.HI.U32 R28, R50, R51, RZ ;  /* 0x00000033321c1227 */ /* 0x002fe200078e00ff */
[----:B------:R-:W-:Y:S01]  /*16cc0*/  IADD3 R21, R21, R3, RZ ;  /* 0x0000000315157210 */ /* 0x000fe20007ffe0ff */
[----:B------:R-:W5:Y:S01]  /*16cd0*/  LD.E.128 R44, desc[UR60][R44.64] ;  /* 0x0000003c2c2c7980 */ /* 0x000f62000c101d00 */
[----:B------:R-:W-:Y:S01]  /*16ce0*/  BSSY B1, `(.L_x_647) ;  /* 0x0000035000017945 */ /* 0x000fe20003800000 */
[----:B------:R-:W-:Y:S01]  /*16cf0*/  IMAD.MOV.U32 R3, RZ, RZ, R50 ;  /* 0x000000ffff037224 */ /* 0x000fe200078e0032 */
[----:B---3--:R-:W-:Y:S01]  /*16d00*/  @P1 SHF.R.U32.HI R3, RZ, R49, R28 ;  /* 0x00000031ff031219 */ /* 0x008fe2000001161c */
[----:B------:R-:W-:Y:S01]  /*16d10*/  IMAD R48, R193, UR4, RZ ;  /* 0x00000004c1307c24 */ /* 0x000fe2000f8e02ff */
[----:B------:R-:W-:Y:S01]  /*16d20*/  @!PT LDS RZ, [RZ] ;  /* 0x00000000fffff984 */ /* 0x000fe20000000800 */
[----:B------:R-:W-:Y:S01]  /*16d30*/  @!PT LDS RZ, [RZ] ;  /* 0x00000000fffff984 */ /* 0x000fe20000000800 */
[----:B------:R-:W-:Y:S01]  /*16d40*/  @!PT LDS RZ, [RZ] ;  /* 0x00000000fffff984 */ /* 0x000fe20000000800 */
[----:B------:R-:W-:Y:S01]  /*16d50*/  @!PT LDS RZ, [RZ] ;  /* 0x00000000fffff984 */ /* 0x000fe20000000800 */
[----:B------:R1:W-:Y:S06]  /*16d60*/  MEMBAR.ALL.CTA ;  /* 0x0000000000007992 */ /* 0x0003ec0000008000 */
[----:B-1----:R-:W1:Y:S01]  /*16d70*/  FENCE.VIEW.ASYNC.S ;  /* 0x00000000000073c6 */ /* 0x002e620000000000 */
[----:B------:R-:W-:Y:S01]  /*16d80*/  IMAD.WIDE.U32 R20, R55, UR4, R20 ;  /* 0x0000000437147c25 */ /* 0x000fe2000f8e0014 */
[----:B------:R-:W-:-:S02]  /*16d90*/  SHF.R.S32.HI R28, RZ, 0x1f, R3 ;  /* 0x0000001fff1c7819 */ /* 0x000fc40000011403 */
[----:B------:R-:W-:Y:S01]  /*16da0*/  SHF.R.S32.HI R54, RZ, 0x1f, R183 ;  /* 0x0000001fff367819 */ /* 0x000fe200000114b7 */
[----:B------:R-:W-:Y:S01]  /*16db0*/  IMAD R49, R55, UR5, R48 ;  /* 0x0000000537317c24 */ /* 0x000fe2000f8e0230 */
[----:B------:R-:W-:Y:S01]  /*16dc0*/  ULDC.64 UR4, c[0x0][0xae0] ;  /* 0x0002b80000047ab9 */ /* 0x000fe20000000a00 */
[----:B------:R-:W-:Y:S01]  /*16dd0*/  IMAD.MOV R51, RZ, RZ, -R3 ;  /* 0x000000ffff337224 */ /* 0x000fe200078e0a03 */
[----:B------:R-:W-:Y:S01]  /*16de0*/  SHF.R.S32.HI R56, RZ, 0x1f, R182 ;  /* 0x0000001fff387819 */ /* 0x000fe200000114b6 */
[----:B------:R-:W-:Y:S02]  /*16df0*/  IMAD.IADD R21, R21, 0x1, R49 ;  /* 0x0000000115157824 */ /* 0x000fe400078e0231 */
[----:B------:R-:W-:Y:S02]  /*16e00*/  IMAD R49, R0, R51, R50 ;  /* 0x0000003300317224 */ /* 0x000fe400078e0232 */
[----:B------:R-:W-:Y:S02]  /*16e10*/  IMAD R28, R28, UR4, RZ ;  /* 0x000000041c1c7c24 */ /* 0x000fe4000f8e02ff */
[----:B------:R-:W-:Y:S01]  /*16e20*/  IMAD.WIDE.U32 R20, R3, UR4, R20 ;  /* 0x0000000403147c25 */ /* 0x000fe2000f8e0014 */
[----:B------:R-:W-:-:S03]  /*16e30*/  SHF.R.S32.HI R0, RZ, 0x1f, R49 ;  /* 0x0000001fff007819 */ /* 0x000fc60000011431 */
[----:B------:R-:W-:Y:S01]  /*16e40*/  IMAD R51, R3, UR5, R28 ;  /* 0x0000000503337c24 */ /* 0x000fe2000f8e021c */
[----:B------:R-:W-:Y:S01]  /*16e50*/  ULDC.64 UR4, c[0x0][0xad8] ;  /* 0x0002b60000047ab9 */ /* 0x000fe20000000a00 */
[----:B------:R-:W-:Y:S02]  /*16e60*/  IMAD R50, R190, 0x80, R192 ;  /* 0x00000080be327824 */ /* 0x000fe400078e02c0 */
[----:B------:R-:W-:Y:S02]  /*16e70*/  IMAD.IADD R21, R21, 0x1, R51 ;  /* 0x0000000115157824 */ /* 0x000fe400078e0233 */
[----:B------:R-:W-:Y:S01]  /*16e80*/  IMAD R28, R0, UR4, RZ ;  /* 0x00000004001c7c24 */ /* 0x000fe2000f8e02ff */
[C---:B------:R-:W-:Y:S01]  /*16e90*/  ISETP.GE.AND P2, PT, R50.reuse, R57, PT ;  /* 0x000000393200720c */ /* 0x040fe20003f46270 */
[----:B------:R-:W-:Y:S02]  /*16ea0*/  VIADD R0, R50, 0x20 ;  /* 0x0000002032007836 */ /* 0x000fe40000000000 */
[----:B------:R-:W-:-:S02]  /*16eb0*/  IMAD R51, R49, UR5, R28 ;  /* 0x0000000531337c24 */ /* 0x000fc4000f8e021c */
[----:B------:R-:W-:Y:S01]  /*16ec0*/  IMAD.WIDE.U32 R20, R49, UR4, R20 ;  /* 0x0000000431147c25 */ /* 0x000fe2000f8e0014 */
[-C--:B------:R-:W-:Y:S01]  /*16ed0*/  ISETP.GE.AND P0, PT, R0, R57.reuse, PT ;  /* 0x000000390000720c */ /* 0x080fe20003f06270 */
[----:B------:R-:W-:Y:S02]  /*16ee0*/  ULDC.64 UR4, c[0x0][0xa80] ;  /* 0x0002a00000047ab9 */ /* 0x000fe40000000a00 */
[----:B------:R-:W-:Y:S01]  /*16ef0*/  VIADD R0, R2, 0x2a820 ;  /* 0x0002a82002007836 */ /* 0x000fe20000000000 */
[----:B------:R-:W-:Y:S01]  /*16f00*/  LEA R28, P3, R20, UR4, 0x1 ;  /* 0x00000004141c7c11 */ /* 0x000fe2000f8608ff */
[----:B------:R-:W-:Y:S02]  /*16f10*/  VIADD R3, R50, 0x40 ;  /* 0x0000004032037836 */ /* 0x000fe40000000000 */
[----:B------:R-:W-:Y:S01]  /*16f20*/  IMAD.IADD R21, R21, 0x1, R51 ;  /* 0x0000000115157824 */ /* 0x000fe200078e0233 */
[----:B------:R-:W-:Y:S01]  /*16f30*/  PRMT R0, RZ, 0x654, R0 ;  /* 0x00000654ff007816 */ /* 0x000fe20000000000 */
[----:B-1----:R2:W1:Y:S01]  /*16f40*/  SHFL.IDX PT, R48, R28, RZ, 0x181f ;  /* 0x00181fff1c307589 */ /* 0x00246200000e0000 */
[----:B------:R-:W-:-:S02]  /*16f50*/  ISETP.GE.AND P1, PT, R3, R57, PT ;  /* 0x000000390300720c */ /* 0x000fc40003f26270 */
[----:B------:R-:W-:Y:S01]  /*16f60*/  LEA.HI.X R3, R20, UR5, R21, 0x1, P3 ;  /* 0x0000000514037c11 */ /* 0x000fe200098f0c15 */
[----:B------:R3:W-:Y:S04]  /*16f70*/  SYNCS.ARRIVE.TRANS64.RED.A1T0 RZ, [R0+URZ], RZ ;  /* 0x000000ff00ff79a7 */ /* 0x0007e8000810043f */
[----:B---3--:R2:W3:Y:S01]  /*16f80*/  SHFL.IDX PT, R0, R3, RZ, 0x181f ;  /* 0x00181fff03007589 */ /* 0x0084e200000e0000 */
[----:B------:R-:W-:Y:S05]  /*16f90*/  @P2 BRA `(.L_x_648) ;  /* 0x0000000000242947 */ /* 0x000fea0003800000 */
[----:B------:R-:W-:Y:S02]  /*16fa0*/  ULDC UR4, c[0x0][0xac8] ;  /* 0x0002b20000047ab9 */ /* 0x000fe40000000800 */
[----:B------:R-:W-:Y:S02]  /*16fb0*/  ISETP.GE.AND P2, PT, R182, UR4, PT ;  /* 0x00000004b6007c0c */ /* 0x000fe4000bf46270 */
[----:B------:R-:W-:-:S11]  /*16fc0*/  ISETP.GE.AND P3, PT, R183, UR4, PT ;  /* 0x00000004b7007c0c */ /* 0x000fd6000bf66270 */
[CC--:B-1----:R-:W-:Y:S02]  /*16fd0*/  @!P2 LEA R20, P4, R182.reuse, R48.reuse, 0x1 ;  /* 0x00000030b614a211 */ /* 0x0c2fe400078808ff */
[C---:B------:R-:W-:Y:S02]  /*16fe0*/  @!P3 LEA R48, P5, R183.reuse, R48, 0x1 ;  /* 0x00000030b730b211 */ /* 0x040fe400078a08ff */
[-C--:B---3--:R-:W-:Y:S02]  /*16ff0*/  @!P2 LEA.HI.X R21, R182, R0.reuse, R56, 0x1, P4 ;  /* 0x00000000b615a211 */ /* 0x088fe400020f0c38 */
[----:B------:R-:W-:-:S03]  /*17000*/  @!P3 LEA.HI.X R49, R183, R0, R54, 0x1, P5 ;  /* 0x00000000b731b211 */ /* 0x000fc600028f0c36 */
[----:B-----5:R4:W-:Y:S04]  /*17010*/  @!P2 ST.E.128 desc[UR60][R20.64], R4 ;  /* 0x000000041400a985 */ /* 0x0209e8000c101d3c */
[----:B------:R4:W-:Y:S02]  /*17020*/  @!P3 ST.E.128 desc[UR60][R48.64], R32 ;  /* 0x000000203000b985 */ /* 0x0009e4000c101d3c */
.L_x_648:
[----:B------:R-:W-:Y:S05]  /*17030*/  BSYNC B1 ;  /* 0x0000000000017941 */ /* 0x000fea0003800000 */
.L_x_647:
[----:B---3--:R3:W0:Y:S01]  /*17040*/  SHFL.IDX PT, R0, R3, 0x1, 0x181f ;  /* 0x00381f0003007f89 */ /* 0x00862200000e0000 */
[----:B------:R-:W-:Y:S03]  /*17050*/  BSSY B1, `(.L_x_649) ;  /* 0x000000c000017945 */ /* 0x000fe60003800000 */
[----:B----45:R3:W4:Y:S01]  /*17060*/  SHFL.IDX PT, R6, R28, 0x1, 0x181f ;  /* 0x00381f001c067f89 */ /* 0x03072200000e0000 */
        /* <DEDUP_REMOVED lines=8> */
[----:B------:R0:W-:Y:S04]  /*170f0*/  @!P3 ST.E.128 desc[UR60][R4.64], R8 ;  /* 0x000000080400b985 */ /* 0x0001e8000c101d3c */
[----:B------:R0:W-:Y:S02]  /*17100*/  @!P4 ST.E.128 desc[UR60][R6.64], R36 ;  /* 0x000000240600c985 */ /* 0x0001e4000c101d3c */
.L_x_650:
[----:B------:R-:W-:Y:S05]  /*17110*/  BSYNC B1 ;  /* 0x0000000000017941 */ /* 0x000fea0003800000 */
.L_x_649:
[----:B0-----:R0:W0:Y:S01]  /*17120*/  SHFL.IDX PT, R0, R3, 0x2, 0x181f ;  /* 0x00581f0003007f89 */ /* 0x00102200000e0000 */
[----:B------:R-:W-:Y:S03]  /*17130*/  BSSY B1, `(.L_x_651) ;  /* 0x000000c000017945 */ /* 0x000fe60003800000 */
[----:B----4-:R4:W0:Y:S01]  /*17140*/  SHFL.IDX PT, R6, R28, 0x2, 0x181f ;  /* 0x00581f001c067f89 */ /* 0x01082200000e0000 */
[----:B------:R-:W-:Y:S05]  /*17150*/  @P1 BRA `(.L_x_652) ;  /* 0x0000000000241947 */ /* 0x000fea0003800000 */
[----:B------:R-:W-:Y:S02]  /*17160*/  ULDC UR4, c[0x0][0xac8] ;  /* 0x0002b20000047ab9 */ /* 0x000fe40000000800 */
[----:B------:R-:W-:Y:S02]  /*17170*/  ISETP.GE.AND P2, PT, R182, UR4, PT ;  /* 0x00000004b6007c0c */ /* 0x000fe4000bf46270 */
[----:B------:R-:W-:-:S11]  /*17180*/  ISETP.GE.AND P3, PT, R183, UR4, PT ;  /* 0x00000004b7007c0c */ /* 0x000fd6000bf66270 */
[CC--:B0-----:R-:W-:Y:S02]  /*17190*/  @!P2 LEA R4, P0, R182.reuse, R6.reuse, 0x1 ;  /* 0x00000006b604a211 */ /* 0x0c1fe400078008ff */
[C---:B------:R-:W-:Y:S02]  /*171a0*/  @!P3 LEA R6, P1, R183.reuse, R6, 0x1 ;  /* 0x00000006b706b211 */ /* 0x040fe400078208ff */
[-C--:B------:R-:W-:Y:S02]  /*171b0*/  @!P2 LEA.HI.X R5, R182, R0.reuse, R56, 0x1, P0 ;  /* 0x00000000b605a211 */ /* 0x080fe400000f0c38 */
[----:B------:R-:W-:-:S03]  /*171c0*/  @!P3 LEA.HI.X R7, R183, R0, R54, 0x1, P1 ;  /* 0x00000000b707b211 */ /* 0x000fc600008f0c36 */
[----:B------:R0:W-:Y:S04]  /*171d0*/  @!P2 ST.E.128 desc[UR60][R4.64], R12 ;  /* 0x0000000c0400a985 */ /* 0x0001e8000c101d3c */
[----:B------:R0:W-:Y:S02]  /*171e0*/  @!P3 ST.E.128 desc[UR60][R6.64], R40 ;  /* 0x000000280600b985 */ /* 0x0001e4000c101d3c */
.L_x_652:
[----:B------:R-:W-:Y:S05]  /*171f0*/  BSYNC B1 ;  /* 0x0000000000017941 */ /* 0x000fea0003800000 */
.L_x_651:
[----:B0-----:R-:W-:Y:S01]  /*17200*/  IADD3 R0, R50, 0x60, RZ ;  /* 0x0000006032007810 */ /* 0x001fe20007ffe0ff */
[----:B--23--:R-:W0:Y:S03]  /*17210*/  SHFL.IDX PT, R3, R3, 0x3, 0x181f ;  /* 0x00781f0003037f89 */ /* 0x00ce2600000e0000 */
[----:B------:R-:W-:Y:S01]  /*17220*/  ISETP.GE.AND P0, PT, R0, R57, PT ;  /* 0x000000390000720c */ /* 0x000fe20003f06270 */
[----:B----4-:R-:W2:-:S12]  /*17230*/  SHFL.IDX PT, R28, R28, 0x3, 0x181f ;  /* 0x00781f001c1c7f89 */ /* 0x010e9800000e0000 */
        /* <DEDUP_REMOVED lines=12> */
.L_x_645:
[----:B------:R-:W-:Y:S01]  /*17300*/  ULDC.64 UR4, c[0x0][0xc00] ;  /* 0x0003000000047ab9 */ /* 0x000fe20000000a00 */
[----:B------:R-:W-:Y:S01]  /*17310*/  IMAD.MOV.U32 R3, RZ, RZ, RZ ;  /* 0x000000ffff037224 */ /* 0x000fe200078e00ff */
[----:B------:R-:W-:Y:S01]  /*17320*/  ISETP.NE.U32.AND P0, PT, RZ, UR4, PT ;  /* 0x00000004ff007c0c */ /* 0x000fe2000bf05070 */
[----:B------:R-:W2:Y:S01]  /*17330*/  LDC R25, c[0x0][0xbe8] ;  /* 0x0002fa00ff197b82 */ /* 0x000ea20000000800 */
[----:B------:R-:W-:Y:S02]  /*17340*/  IADD3 R4, P1, R186, UR4, RZ ;  /* 0x00000004ba047c10 */ /* 0x000fe4000ff3e0ff */
[----:B------:R-:W-:Y:S02]  /*17350*/  ISETP.NE.AND.EX P0, PT, RZ, UR5, PT, P0 ;  /* 0x00000005ff007c0c */ /* 0x000fe4000bf05300 */
[----:B------:R-:W-:Y:S01]  /*17360*/  IADD3.X R5, R187, UR5, RZ, P1, !PT ;  /* 0x00000005bb057c10 */ /* 0x000fe20008ffe4ff */
[----:B------:R-:W-:Y:S02]  /*17370*/  ULDC.64 UR4, c[0x0][0xc08] ;  /* 0x0003020000047ab9 */ /* 0x000fe40000000a00 */
[----:B------:R-:W-:-:S04]  /*17380*/  ISETP.NE.U32.AND P1, PT, RZ, UR4, PT ;  /* 0x00000004ff007c0c */ /* 0x000fc8000bf25070 */
[----:B------:R-:W-:-:S04]  /*17390*/  ISETP.NE.AND.EX P1, PT, RZ, UR5, PT, P1 ;  /* 0x00000005ff007c0c */ /* 0x000fc8000bf25310 */
[----:B------:R3:W5:Y:S09]  /*173a0*/  @P0 LDG.E R3, desc[UR60][R4.64] ;  /* 0x0000003c04030981 */ /* 0x000772000c1e1900 */
[----:B------:R-:W-:Y:S01]  /*173b0*/  @P1 IADD3 R186, P2, R186, UR4, RZ ;  /* 0x00000004baba1c10 */ /* 0x000fe2000ff5e0ff */
[----:B------:R-:W-:-:S02]  /*173c0*/  ULDC UR4, c[0x0][0xa88] ;  /* 0x0002a20000047ab9 */ /* 0x000fc40000000800 */
[----:B------:R-:W-:Y:S01]  /*173d0*/  IMAD.U32 R0, RZ, RZ, UR4 ;  /* 0x00000004ff007e24 */ /* 0x000fe2000f8e00ff */
[----:B------:R-:W-:-:S05]  /*173e0*/  @P1 IADD3.X R187, R187, UR5, RZ, P2, !PT ;  /* 0x00000005bbbb1c10 */ /* 0x000fca00097fe4ff */
[----:B------:R3:W5:Y:S01]  /*173f0*/  @P1 LDG.E R0, desc[UR60][R186.64] ;  /* 0x0000003cba001981 */ /* 0x000762000c1e1900 */
[----:B--2---:R-:W-:Y:S01]  /*17400*/  ISETP.NE.AND P2, PT, R25, 0x1, PT ;  /* 0x000000011900780c */ /* 0x004fe20003f45270 */
[----:B------:R-:W2:-:S12]  /*17410*/  S2R R6, SR_TID.X ;  /* 0x0000000000067919 */ /* 0x000e980000002100 */
[----:B------:R-:W0:Y:S08]  /*17420*/  @P2 LDC R14, c[0x0][0xbec] ;  /* 0x0002fb00ff0e2b82 */ /* 0x000e300000000800 */
[----:B------:R-:W0:Y:S01]  /*17430*/  @P2 LDC R27, c[0x0][0xbf0] ;  /* 0x0002fc00ff1b2b82 */ /* 0x000e220000000800 */
[----:B--2---:R-:W-:-:S05]  /*17440*/  VIADD R6, R6, 0xffffff80 ;  /* 0xffffff8006067836 */ /* 0x004fca0000000000 */
[----:B------:R-:W-:Y:S01]  /*17450*/  ISETP.GE.AND P3, PT, R6, 0x80, PT ;  /* 0x000000800600780c */ /* 0x000fe20003f66270 */
[----:B---3--:R-:W-:-:S12]  /*17460*/  @P1 BRA `(.L_x_654) ;  /* 0x0000000000101947 */ /* 0x008fd80003800000 */
[----:B------:R-:W-:Y:S05]  /*17470*/  @!P0 BRA `(.L_x_654) ;  /* 0x00000000000c8947 */ /* 0x000fea0003800000 */
[----:B------:R-:W2:Y:S04]  /*17480*/  LDG.E R7, desc[UR60][R4.64] ;  /* 0x0000003c04077981 */ /* 0x000ea8000c1e1900 */
[----:B-----5:R-:W2:Y:S02]  /*17490*/  LDG.E R0, desc[UR60][R4.64+0x4] ;  /* 0x0000043c04007981 */ /* 0x020ea4000c1e1900 */
[----:B--2---:R-:W-:-:S07]  /*174a0*/  IMAD.IADD R0, R0, 0x1, -R7 ;  /* 0x0000000100007824 */ /* 0x004fce00078e0a07 */
.L_x_654:
[----:B------:R-:W-:Y:S01]  /*174b0*/  BSSY B1, `(.L_x_655) ;  /* 0x000002e000017945 */ /* 0x000fe20003800000 */
[----:B------:R-:W-:Y:S02]  /*174c0*/  SHF.R.S32.HI R13, RZ, 0x1f, R185 ;  /* 0x0000001fff0d7819 */ /* 0x000fe400000114b9 */
[----:B------:R-:W-:Y:S02]  /*174d0*/  SEL R15, R188, RZ, !P0 ;  /* 0x000000ffbc0f7207 */ /* 0x000fe40004000000 */
[----:B------:R-:W-:Y:S02]  /*174e0*/  SEL R193, R193, RZ, !P0 ;  /* 0x000000ffc1c17207 */ /* 0x000fe40004000000 */
[----:B-----5:R-:W-:Y:S01]  /*174f0*/  SHF.R.S32.HI R10, RZ, 0x1f, R3 ;  /* 0x0000001fff0a7819 */ /* 0x020fe20000011403 */
[----:B------:R-:W-:Y:S06]  /*17500*/  @P3 BRA `(.L_x_656) ;  /* 0x0000000000a03947 */ /* 0x000fec0003800000 */
[----:B------:R-:W2:Y:S01]  /*17510*/  S2R R5, SR_TID.X ;  /* 0x0000000000057919 */ /* 0x000ea20000002100 */
[----:B------:R-:W3:Y:S01]  /*17520*/  LDC R11, c[0x0][0xbe8] ;  /* 0x0002fa00ff0b7b82 */ /* 0x000ee20000000800 */
[----:B--2---:R-:W-:Y:S02]  /*17530*/  IMAD R4, R190, 0x80, R5 ;  /* 0x00000080be047824 */ /* 0x004fe400078e0205 */
[----:B---3--:R-:W-:Y:S02]  /*17540*/  IMAD R5, R0, R11, RZ ;  /* 0x0000000b00057224 */ /* 0x008fe400078e02ff */
[----:B------:R-:W-:-:S05]  /*17550*/  VIADD R12, R4, 0xffffff80 ;  /* 0xffffff80040c7836 */ /* 0x000fca0000000000 */
[----:B------:R-:W-:-:S13]  /*17560*/  ISETP.GE.AND P0, PT, R12, R5, PT ;  /* 0x000000050c00720c */ /* 0x000fda0003f06270 */
[----:B------:R-:W-:Y:S05]  /*17570*/  @P0 BRA `(.L_x_656) ;  /* 0x0000000000840947 */ /* 0x000fea0003800000 */
[----:B------:R-:W-:Y:S01]  /*17580*/  ISETP.NE.AND P0, PT, R11, 0x1, PT ;  /* 0x000000010b00780c */ /* 0x000fe20003f05270 */
[----:B------:R-:W-:Y:S01]  /*17590*/  ULDC.64 UR4, c[0x0][0xb90] ;  /* 0x0002e40000047ab9 */ /* 0x000fe20000000a00 */
[----:B------:R-:W-:Y:S02]  /*175a0*/  IMAD.MOV.U32 R4, RZ, RZ, R3 ;  /* 0x000000ffff047224 */ /* 0x000fe400078e0003 */
[----:B------:R-:W-:Y:S02]  /*175b0*/  IMAD R8, R13, UR4, RZ ;  /* 0x000000040d087c24 */ /* 0x000fe4000f8e02ff */
[----:B------:R-:W-:Y:S02]  /*175c0*/  IMAD.MOV.U32 R5, RZ, RZ, R10 ;  /* 0x000000ffff057224 */ /* 0x000fe400078e000a */
[----:B------:R-:W-:Y:S02]  /*175d0*/  IMAD.MOV.U32 R7, RZ, RZ, R12 ;  /* 0x000000ffff077224 */ /* 0x000fe400078e000c */
[----:B------:R-:W-:-:S03]  /*175e0*/  IMAD.WIDE.U32 R4, R185, UR4, R4 ;  /* 0x00000004b9047c25 */ /* 0x000fc6000f8e0004 */
[----:B------:R-:W2:Y:S08]  /*175f0*/  @P0 LDC R9, c[0x0][0xbec] ;  /* 0x0002fb00ff090b82 */ /* 0x000eb00000000800 */
[----:B------:R-:W3:Y:S01]  /*17600*/  @P0 LDC R21, c[0x0][0xbf0] ;  /* 0x0002fc00ff150b82 */ /* 0x000ee20000000800 */
[----:B--2---:R-:W-:-:S04]  /*17610*/  @P0 IMAD.HI.U32 R6, R12, R9, RZ ;  /* 0x000000090c060227 */ /* 0x004fc800078e00ff */
[----:B------:R-:W-:Y:S01]  /*17620*/  IMAD R9, R185, UR5, R8 ;  /* 0x00000005b9097c24 */ /* 0x000fe2000f8e0208 */
[----:B------:R-:W-:Y:S01]  /*17630*/  ULDC.64 UR4, c[0x0][0xb98] ;  /* 0x0002e60000047ab9 */ /* 0x000fe20000000a00 */
[----:B---3--:R-:W-:Y:S01]  /*17640*/  @P0 SHF.R.U32.HI R7, RZ, R21, R6 ;  /* 0x00000015ff070219 */ /* 0x008fe20000011606 */
[----:B------:R-:W-:Y:S02]  /*17650*/  IMAD R6, R193, UR4, RZ ;  /* 0x00000004c1067c24 */ /* 0x000fe4000f8e02ff */
[----:B------:R-:W-:Y:S02]  /*17660*/  IADD3 R5, R5, R9, RZ ;  /* 0x0000000905057210 */ /* 0x000fe40007ffe0ff */
[----:B------:R-:W-:Y:S02]  /*17670*/  IMAD.MOV R9, RZ, RZ, -R7 ;  /* 0x000000ffff097224 */ /* 0x000fe400078e0a07 */
[----:B------:R-:W-:-:S04]  /*17680*/  IMAD.WIDE.U32 R4, R15, UR4, R4 ;  /* 0x000000040f047c25 */ /* 0x000fc8000f8e0004 */
[----:B------:R-:W-:Y:S01]  /*17690*/  IMAD R9, R11, R9, R12 ;  /* 0x000000090b097224 */ /* 0x000fe200078e020c */
[----:B------:R-:W-:Y:S01]  /*176a0*/  SHF.R.S32.HI R11, RZ, 0x1f, R7 ;  /* 0x0000001fff0b7819 */ /* 0x000fe20000011407 */
[----:B------:R-:W-:Y:S01]  /*176b0*/  IMAD R8, R15, UR5, R6 ;  /* 0x000000050f087c24 */ /* 0x000fe2000f8e0206 */
[----:B------:R-:W-:Y:S01]  /*176c0*/  IADD3 R4, P0, R7, R4, RZ ;  /* 0x0000000407047210 */ /* 0x000fe20007f1e0ff */
[----:B------:R-:W-:Y:S01]  /*176d0*/  ULDC.64 UR4, c[0x0][0xb88] ;  /* 0x0002e20000047ab9 */ /* 0x000fe20000000a00 */
        /* <DEDUP_REMOVED lines=11> */
.L_x_656:
[----:B------:R-:W-:Y:S05]  /*17790*/  BSYNC B1 ;  /* 0x0000000000017941 */ /* 0x000fea0003800000 */
.L_x_655:
[----:B------:R-:W-:Y:S01]  /*177a0*/  ULDC.64 UR4, c[0x0][0xaa0] ;  /* 0x0002a80000047ab9 */ /* 0x000fe20000000a00 */
[----:B------:R-:W-:Y:S01]  /*177b0*/  BSSY B1, `(.L_x_657) ;  /* 0x000003a000017945 */ /* 0x000fe20003800000 */
[----:B------:R-:W-:Y:S01]  /*177c0*/  IMAD R4, R10, UR4, RZ ;  /* 0x000000040a047c24 */ /* 0x000fe2000f8e02ff */
[----:B------:R-:W-:Y:S02]  /*177d0*/  SHF.R.S32.HI R12, RZ, 0x1f, R183 ;  /* 0x0000001fff0c7819 */ /* 0x000fe400000114b7 */
[----:B------:R-:W-:Y:S01]  /*177e0*/  SHF.R.S32.HI R20, RZ, 0x1f, R182 ;  /* 0x0000001fff147819 */ /* 0x000fe200000114b6 */
[C---:B--2---:R-:W-:Y:S02]  /*177f0*/  IMAD R7, R3.reuse, UR5, R4 ;  /* 0x0000000503077c24 */ /* 0x044fe4000f8e0204 */
[----:B------:R-:W-:Y:S01]  /*17800*/  IMAD.WIDE.U32 R4, R3, UR4, RZ ;  /* 0x0000000403047c25 */ /* 0x000fe2000f8e00ff */
[----:B------:R-:W-:-:S03]  /*17810*/  ULDC.64 UR4, c[0x0][0xae8] ;  /* 0x0002ba0000047ab9 */ /* 0x000fc60000000a00 */
[----:B------:R-:W-:Y:S02]  /*17820*/  IMAD R3, R184, 0x20, R192 ;  /* 0x00000020b8037824 */ /* 0x000fe400078e02c0 */
[----:B------:R-:W-:Y:S02]  /*17830*/  IMAD.IADD R5, R5, 0x1, R7 ;  /* 0x0000000105057824 */ /* 0x000fe400078e0207 */
[----:B------:R-:W-:Y:S02]  /*17840*/  IMAD R9, R190, 0x80, R3 ;  /* 0x00000080be097824 */ /* 0x000fe400078e0203 */
[----:B------:R-:W-:Y:S02]  /*17850*/  IMAD R8, R13, UR4, RZ ;  /* 0x000000040d087c24 */ /* 0x000fe4000f8e02ff */
[----:B0-----:R-:W-:-:S04]  /*17860*/  @P2 IMAD.HI.U32 R6, R9, R14, RZ ;  /* 0x0000000e09062227 */ /* 0x001fc800078e00ff */
[C---:B------:R-:W-:Y:S02]  /*17870*/  IMAD R7, R185.reuse, UR5, R8 ;  /* 0x00000005b9077c24 */ /* 0x040fe4000f8e0208 */
[----:B------:R-:W-:Y:S01]  /*17880*/  IMAD.WIDE.U32 R4, R185, UR4, R4 ;  /* 0x00000004b9047c25 */ /* 0x000fe2000f8e0004 */
[----:B------:R-:W-:-:S03]  /*17890*/  ULDC.64 UR4, c[0x0][0xaf0] ;  /* 0x0002bc0000047ab9 */ /* 0x000fc60000000a00 */
[----:B------:R-:W-:Y:S01]  /*178a0*/  IMAD.MOV.U32 R3, RZ, RZ, R9 ;  /* 0x000000ffff037224 */ /* 0x000fe200078e0009 */
[----:B------:R-:W-:Y:S01]  /*178b0*/  @P2 SHF.R.U32.HI R3, RZ, R27, R6 ;  /* 0x0000001bff032219 */ /* 0x000fe20000011606 */
[----:B------:R-:W-:Y:S02]  /*178c0*/  IMAD R8, R193, UR4, RZ ;  /* 0x00000004c1087c24 */ /* 0x000fe4000f8e02ff */
[----:B------:R-:W-:Y:S01]  /*178d0*/  IMAD.IADD R5, R5, 0x1, R7 ;  /* 0x0000000105057824 */ /* 0x000fe200078e0207 */
[----:B------:R-:W-:Y:S01]  /*178e0*/  SHF.R.S32.HI R6, RZ, 0x1f, R3 ;  /* 0x0000001fff067819 */ /* 0x000fe20000011403 */
[C---:B------:R-:W-:Y:S02]  /*178f0*/  IMAD R7, R15.reuse, UR5, R8 ;  /* 0x000000050f077c24 */ /* 0x040fe4000f8e0208 */
[----:B------:R-:W-:Y:S01]  /*17900*/  IMAD.WIDE.U32 R4, R15, UR4, R4 ;  /* 0x000000040f047c25 */ /* 0x000fe2000f8e0004 */
[----:B------:R-:W-:-:S03]  /*17910*/  ULDC.64 UR4, c[0x0][0xae0] ;  /* 0x0002b80000047ab9 */ /* 0x000fc60000000a00 */
[----:B------:R-:W-:Y:S01]  /*17920*/  IMAD.MOV R8, RZ, RZ, -R3 ;  /* 0x000000ffff087224 */ /* 0x000fe200078e0a03 */
[----:B------:R-:W-:Y:S01]  /*17930*/  IADD3 R5, R5, R7, RZ ;  /* 0x0000000705057210 */ /* 0x000fe20007ffe0ff */
[----:B------:R-:W-:Y:S02]  /*17940*/  IMAD R6, R6, UR4, RZ ;  /* 0x0000000406067c24 */ /* 0x000fe4000f8e02ff */
[----:B------:R-:W-:Y:S02]  /*17950*/  IMAD R7, R25, R8, R9 ;  /* 0x0000000819077224 */ /* 0x000fe400078e0209 */
[C---:B------:R-:W-:Y:S02]  /*17960*/  IMAD R9, R3.reuse, UR5, R6 ;  /* 0x0000000503097c24 */ /* 0x040fe4000f8e0206 */
[----:B------:R-:W-:Y:S01]  /*17970*/  IMAD.WIDE.U32 R4, R3, UR4, R4 ;  /* 0x0000000403047c25 */ /* 0x000fe2000f8e0004 */
[----:B------:R-:W-:Y:S01]  /*17980*/  SHF.R.S32.HI R3, RZ, 0x1f, R7 ;  /* 0x0000001fff037819 */ /* 0x000fe20000011407 */
[----:B------:R-:W-:-:S02]  /*17990*/  ULDC.64 UR4, c[0x0][0xad8] ;  /* 0x0002b60000047ab9 */ /* 0x000fc40000000a00 */
[----:B------:R-:W-:Y:S02]  /*179a0*/  IMAD.IADD R5, R5, 0x1, R9 ;  /* 0x0000000105057824 */ /* 0x000fe400078e0209 */
[----:B------:R-:W-:Y:S02]  /*179b0*/  IMAD R6, R3, UR4, RZ ;  /* 0x0000000403067c24 */ /* 0x000fe4000f8e02ff */
[----:B------:R-:W-:Y:S02]  /*179c0*/  IMAD R8, R190, 0x80, R192 ;  /* 0x00000080be087824 */ /* 0x000fe400078e02c0 */
        /* <DEDUP_REMOVED lines=24> */
.L_x_658:
[----:B------:R-:W-:Y:S05]  /*17b50*/  BSYNC B1 ;  /* 0x0000000000017941 */ /* 0x000fea0003800000 */
.L_x_657:
[----:B---3--:R3:W0:Y:S01]  /*17b60*/  SHFL.IDX PT, R0, R3, 0x1, 0x181f ;  /* 0x00381f0003007f89 */ /* 0x00862200000e0000 */
[----:B------:R-:W-:Y:S03]  /*17b70*/  BSSY B1, `(.L_x_659) ;  /* 0x000000c000017945 */ /* 0x000fe60003800000 */
[----:B--2---:R3:W2:Y:S01]  /*17b80*/  SHFL.IDX PT, R4, R6, 0x1, 0x181f ;  /* 0x00381f0006047f89 */ /* 0x0046a200000e0000 */
        /* <DEDUP_REMOVED lines=10> */
.L_x_660:
[----:B------:R-:W-:Y:S05]  /*17c30*/  BSYNC B1 ;  /* 0x0000000000017941 */ /* 0x000fea0003800000 */
.L_x_659:
[----:B0-----:R0:W0:Y:S01]  /*17c40*/  SHFL.IDX PT, R0, R3, 0x2, 0x181f ;  /* 0x00581f0003007f89 */ /* 0x00102200000e0000 */
[----:B------:R-:W-:Y:S03]  /*17c50*/  BSSY B1, `(.L_x_661) ;  /* 0x000000c000017945 */ /* 0x000fe60003800000 */
[----:B--2---:R2:W0:Y:S01]  /*17c60*/  SHFL.IDX PT, R4, R6, 0x2, 0x181f ;  /* 0x00581f0006047f89 */ /* 0x00442200000e0000 */
        /* <DEDUP_REMOVED lines=8> */
[----:B------:R0:W-:Y:S04]  /*17cf0*/  @!P2 ST.E.128 desc[UR60][R10.64], RZ ;  /* 0x000000ff0a00a985 */ /* 0x0001e8000c101d3c */
[----:B------:R0:W-:Y:S02]  /*17d00*/  @!P3 ST.E.128 desc[UR60][R4.64], RZ ;  /* 0x000000ff0400b985 */ /* 0x0001e4000c101d3c */
.L_x_662:
[----:B------:R-:W-:Y:S05]  /*17d10*/  BSYNC B1 ;  /* 0x0000000000017941 */ /* 0x000fea0003800000 */
.L_x_661:
[----:B0-----:R-:W-:Y:S01]  /*17d20*/  VIADD R0, R8, 0x60 ;  /* 0x0000006008007836 */ /* 0x001fe20000000000 */
[----:B---3--:R-:W0:Y:S04]  /*17d30*/  SHFL.IDX PT, R3, R3, 0x3, 0x181f ;  /* 0x00781f0003037f89 */ /* 0x008e2800000e0000 */
[----:B------:R-:W-:Y:S01]  /*17d40*/  ISETP.GE.AND P0, PT, R0, R25, PT ;  /* 0x000000190000720c */ /* 0x000fe20003f06270 */
[----:B------:R3:W0:-:S12]  /*17d50*/  SHFL.IDX PT, R4, R6, 0x3, 0x181f ;  /* 0x00781f0006047f89 */ /* 0x00061800000e0000 */
[----:B---3--:R-:W-:Y:S05]  /*17d60*/  @P0 BRA `(.L_x_653) ;  /* 0x0000000000240947 */ /* 0x008fea0003800000 */
[----:B------:R-:W-:Y:S02]  /*17d70*/  ULDC UR4, c[0x0][0xac8] ;  /* 0x0002b20000047ab9 */ /* 0x000fe40000000800 */
[----:B------:R-:W-:Y:S02]  /*17d80*/  ISETP.GE.AND P2, PT, R182, UR4, PT ;  /* 0x00000004b6007c0c */ /* 0x000fe4000bf46270 */
[----:B------:R-:W-:-:S11]  /*17d90*/  ISETP.GE.AND P3, PT, R183, UR4, PT ;  /* 0x00000004b7007c0c */ /* 0x000fd6000bf66270 */
[CC--:B0-2---:R-:W-:Y:S02]  /*17da0*/  @!P2 LEA R6, P0, R182.reuse, R4.reuse, 0x1 ;  /* 0x00000004b606a211 */ /* 0x0c5fe400078008ff */
[C---:B------:R-:W-:Y:S02]  /*17db0*/  @!P3 LEA R4, P1, R183.reuse, R4, 0x1 ;  /* 0x00000004b704b211 */ /* 0x040fe400078208ff */
[-C--:B------:R-:W-:Y:S02]  /*17dc0*/  @!P2 LEA.HI.X R7, R182, R3.reuse, R20, 0x1, P0 ;  /* 0x00000003b607a211 */ /* 0x080fe400000f0c14 */
[----:B------:R-:W-:-:S03]  /*17dd0*/  @!P3 LEA.HI.X R5, R183, R3, R12, 0x1, P1 ;  /* 0x00000003b705b211 */ /* 0x000fc600008f0c0c */
[----:B------:R3:W-:Y:S04]  /*17de0*/  @!P2 ST.E.128 desc[UR60][R6.64], RZ ;  /* 0x000000ff0600a985 */ /* 0x0007e8000c101d3c */
[----:B------:R3:W-:Y:S02]  /*17df0*/  @!P3 ST.E.128 desc[UR60][R4.64], RZ ;  /* 0x000000ff0400b985 */ /* 0x0007e4000c101d3c */
.L_x_653:
[----:B------:R-:W-:Y:S05]  /*17e00*/  BSYNC B0 ;  /* 0x0000000000007941 */ /* 0x000fea0003800000 */
.L_x_644:
[----:B------:R-:W-:Y:S02]  /*17e10*/  ULDC UR4, c[0x0][0xc3c] ;  /* 0x00030f0000047ab9 */ /* 0x000fe40000000800 */
[----:B-1----:R-:W-:-:S13]  /*17e20*/  ISETP.GE.AND P0, PT, R31, UR4, PT ;  /* 0x000000041f007c0c */ /* 0x002fda000bf06270 */
[----:B------:R-:W-:Y:S05]  /*17e30*/  @!P0 BRA `(.L_x_663) ;  /* 0xfffffe9400548947 */ /* 0x000fea000383ffff */
[----:B------:R-:W-:Y:S05]  /*17e40*/  BRA `(.L_x_448) ;  /* 0x00000068000c7947 */ /* 0x000fea0003800000 */
.L_x_446:
[----:B------:R-:W-:-:S08]  /*17e50*/  NOP ;  /* 0x0000000000007918 */ /* 0x000fd00000000000 */
[----:B0-----:R-:W0:-:S00]  /*17e60*/  USETMAXREG.DEALLOC.CTAPOOL 0x28 ;  /* 0x00000028000079c8 */ /* 0x001e0000080e0500 */
[----:B0-----:R-:W-:Y:S01]  /*17e70*/  LOP3.LUT R2, R2, 0x3, RZ, 0xc0, !PT ;  /* 0x0000000302027812 */ /* 0x001fe200078ec0ff */
[----:B------:R-:W-:Y:S01]  /*17e80*/  IMAD.MOV.U32 R4, RZ, RZ, RZ ;  /* 0x000000ffff047224 */ /* 0x000fe200078e00ff */
[----:B------:R-:W-:-:S04]  /*17e90*/  LOP3.LUT R23, R23, 0xffffffdf, RZ, 0xc0, !PT ;  /* 0xffffffdf17177812 */ /* 0x000fc800078ec0ff */
[----:B------:R-:W0:Y:S02]  /*17ea0*/  SHFL.IDX PT, R2, R2, RZ, 0x1f ;  /* 0x00001fff02027589 */ /* 0x000e2400000e0000 */
[----:B0-----:R-:W-:-:S13]  /*17eb0*/  ISETP.NE.AND P0, PT, R2, RZ, PT ;  /* 0x000000ff0200720c */ /* 0x001fda0003f05270 */
[----:B------:R-:W-:Y:S01]  /*17ec0*/  @P0 LOP3.LUT R23, R23, 0x20, RZ, 0xfc, !PT ;  /* 0x0000002017170812 */ /* 0x000fe200078efcff */
[----:B------:R-:W-:Y:S06]  /*17ed0*/  @!P0 BRA `(.L_x_664) ;  /* 0x00000000001c8947 */ /* 0x000fec0003800000 */
[----:B------:R-:W0:Y:S08]  /*17ee0*/  S2UR UR5, SR_CgaCtaId ;  /* 0x00000000000579c3 */ /* 0x000e300000008800 */
[----:B------:R-:W-:Y:S06]  /*17ef0*/  BAR.SYNC.DEFER_BLOCKING 0x5, 0x180 ;  /* 0x0146000000007b1d */ /* 0x000fec0000010000 */
[----:B------:R-:W-:-:S02]  /*17f00*/  UMOV UR4, 0x400 ;  /* 0x0000040000047882 */ /* 0x000fc40000000000 */
[----:B0-----:R-:W-:-:S09]  /*17f10*/  ULEA UR4, UR5, UR4, 0x18 ;  /* 0x0000000405047291 */ /* 0x001fd2000f8ec03f */
[----:B------:R-:W0:Y:S01]  /*17f20*/  LDS.128 R16, [UR4+0x2a8d0] ;  /* 0x02a8d004ff107984 */ /* 0x000e220008000c00 */
[----:B------:R-:W-:Y:S06]  /*17f30*/  BAR.ARV 0x4, 0x180 ;  /* 0x0106000000007b1d */ /* 0x000fec0000002000 */
[----:B------:R-:W-:Y:S05]  /*17f40*/  BRA `(.L_x_665) ;  /* 0x0000000400fc7947 */ /* 0x000fea0003800000 */
.L_x_664:
[----:B------:R-:W-:Y:S01]  /*17f50*/  LOP3.LUT R5, R0, 0x1f, RZ, 0xc0, !PT ;  /* 0x0000001f00057812 */ /* 0x000fe200078ec0ff */
[----:B------:R-:W-:Y:S01]  /*17f60*/  ULDC UR4, c[0x0][0xc3c] ;  /* 0x00030f0000047ab9 */ /* 0x000fe20000000800 */
[----:B------:R-:W0:Y:S01]  /*17f70*/  S2UR UR6, SR_CTAID.X ;  /* 0x00000000000679c3 */ /* 0x000e220000002500 */
[----:B------:R-:W-:Y:S01]  /*17f80*/  ULDC UR5, c[0x0][0xc38] ;  /* 0x00030e0000057ab9 */ /* 0x000fe20000000800 */
[----:B------:R-:W-:-:S04]  /*17f90*/  ISETP.NE.AND P0, PT, R5, 0x1f, PT ;  /* 0x0000001f0500780c */ /* 0x000fc80003f05270 */
[----:B------:R-:W-:-:S13]  /*17fa0*/  ISETP.GE.OR P1, PT, R5, UR4, !P0 ;  /* 0x0000000405007c0c */ /* 0x000fda000c726670 */
[----:B------:R-:W1:Y:S02]  /*17fb0*/  @!P1 LDC.64 R2, c[0x0][0xc80] ;  /* 0x00032000ff029b82 */ /* 0x000e640000000a00 */
[----:B-1----:R-:W-:-:S05]  /*17fc0*/  @!P1 IMAD.WIDE.U32 R2, R5, 0x4, R2 ;  /* 0x0000000405029825 */ /* 0x002fca00078e0002 */
[----:B------:R-:W2:Y:S01]  /*17fd0*/  @!P1 LDG.E R4, desc[UR60][R2.64] ;  /* 0x0000003c02049981 */ /* 0x000ea2000c1e1900 */
[C---:B------:R-:W-:Y:S01]  /*17fe0*/  ISETP.NE.AND P1, PT, R5.reuse, RZ, PT ;  /* 0x000000ff0500720c */ /* 0x040fe20003f25270 */
[----:B------:R-:W-:Y:S01]  /*17ff0*/  UMOV UR4, URZ ;  /* 0x0000003f00047c82 */ /* 0x000fe20008000000 */
[C---:B------:R-:W-:Y:S01]  /*18000*/  ISETP.GE.U32.AND P2, PT, R5.reuse, 0x2, PT ;  /* 0x000000020500780c */ /* 0x040fe20003f46070 */
[----:B------:R-:W-:Y:S01]  /*18010*/  IMAD.MOV.U32 R16, RZ, RZ, RZ ;  /* 0x000000ffff107224 */ /* 0x000fe200078e00ff */
[C---:B------:R-:W-:Y:S02]  /*18020*/  ISETP.GE.U32.AND P3, PT, R5.reuse, 0x4, PT ;  /* 0x000000040500780c */ /* 0x040fe40003f66070 */
[C---:B------:R-:W-:Y:S02]  /*18030*/  ISETP.GE.U32.AND P4, PT, R5.reuse, 0x8, PT ;  /* 0x000000080500780c */ /* 0x040fe40003f86070 */
[----:B------:R-:W-:Y:S01]  /*18040*/  ISETP.GE.U32.AND P5, PT, R5, 0x10, PT ;  /* 0x000000100500780c */ /* 0x000fe20003fa6070 */
[----:B--2---:R-:W1:Y:S02]  /*18050*/  SHFL.UP PT, R6, R4, 0x1, RZ ;  /* 0x0420000004067989 */ /* 0x004e6400000e00ff */
[----:B-1----:R-:W-:-:S05]  /*18060*/  SEL R7, R6, RZ, P1 ;  /* 0x000000ff06077207 */ /* 0x002fca0000800000 */
[----:B------:R-:W-:-:S05]  /*18070*/  IMAD.IADD R7, R4, 0x1, R7 ;  /* 0x0000000104077824 */ /* 0x000fca00078e0207 */
[----:B------:R-:W1:Y:S02]  /*18080*/  SHFL.UP PT, R6, R7, 0x2, RZ ;  /* 0x0440000007067989 */ /* 0x000e6400000e00ff */
[----:B-1----:R-:W-:-:S05]  /*18090*/  SEL R6, R6, RZ, P2 ;  /* 0x000000ff06067207 */ /* 0x002fca0001000000 */
[----:B------:R-:W-:-:S05]  /*180a0*/  IMAD.IADD R6, R7, 0x1, R6 ;  /* 0x0000000107067824 */ /* 0x000fca00078e0206 */
        /* <DEDUP_REMOVED lines=9> */
[----:B------:R-:W1:Y:S02]  /*18140*/  SHFL.IDX PT, R6, R7, 0x1f, 0x1f ;  /* 0x03e01f0007067f89 */ /* 0x000e6400000e0000 */
[----:B-1----:R-:W-:-:S04]  /*18150*/  IMAD R6, R6, UR5, RZ ;  /* 0x0000000506067c24 */ /* 0x002fc8000f8e02ff */
[----:B------:R-:W-:Y:S01]  /*18160*/  IMAD.MOV.U32 R3, RZ, RZ, R6 ;  /* 0x000000ffff037224 */ /* 0x000fe200078e0006 */
[----:B0-----:R-:W-:-:S13]  /*18170*/  ISETP.GT.AND P6, PT, R6, UR6, PT ;  /* 0x0000000606007c0c */ /* 0x001fda000bfc4270 */
[----:B------:R-:W-:Y:S05]  /*18180*/  @P6 BRA `(.L_x_666) ;  /* 0x00000000009c6947 */ /* 0x000fea0003800000 */
[----:B------:R-:W0:Y:S01]  /*18190*/  LDC R10, c[0x0][0xc3c] ;  /* 0x00030f00ff0a7b82 */ /* 0x000e220000000800 */
[----:B------:R-:W-:Y:S01]  /*181a0*/  IMAD.MOV.U32 R6, RZ, RZ, R3 ;  /* 0x000000ffff067224 */ /* 0x000fe200078e0003 */
[----:B------:R-:W-:Y:S01]  /*181b0*/  UMOV UR4, URZ ;  /* 0x0000003f00047c82 */ /* 0x000fe20008000000 */
[----:B------:R-:W-:Y:S01]  /*181c0*/  ULDC UR7, c[0x0][0xc3c] ;  /* 0x00030f0000077ab9 */ /* 0x000fe20000000800 */
[----:B------:R-:W-:-:S05]  /*181d0*/  ULDC UR5, c[0x0][0xc38] ;  /* 0x00030e0000057ab9 */ /* 0x000fca0000000800 */
.L_x_670:
[----:B------:R-:W-:Y:S01]  /*181e0*/  UIADD3 UR4, UR4, 0x1f, URZ ;  /* 0x0000001f04047890 */ /* 0x000fe2000fffe03f */
[----:B------:R-:W-:-:S05]  /*181f0*/  IMAD.U32 R19, RZ, RZ, UR7 ;  /* 0x00000007ff137e24 */ /* 0x000fca000f8e00ff */
        /* <DEDUP_REMOVED lines=10> */
.L_x_669:
[----:B------:R-:W-:Y:S05]  /*182a0*/  BSYNC B0 ;  /* 0x0000000000007941 */ /* 0x000fea0003800000 */
.L_x_668:
        /* <DEDUP_REMOVED lines=21> */
.L_x_666:
[----:B------:R-:W-:-:S04]  /*18400*/  IMAD.IADD R9, R6, 0x1, -R3 ;  /* 0x0000000106097824 */ /* 0x000fc800078e0a03 */
        /* <DEDUP_REMOVED lines=14> */
.L_x_671:
[----:B---3--:R-:W-:Y:S01]  /*184f0*/  IMAD R16, R16, UR5, R9 ;  /* 0x0000000510107c24 */ /* 0x008fe2000f8e0209 */
[----:B0-----:R-:W-:Y:S01]  /*18500*/  IABS R2, R4 ;  /* 0x0000000400027213 */ /* 0x001fe20000000000 */
[----:B-12---:R-:W-:Y:S02]  /*18510*/  IMAD.MOV R7, RZ, RZ, -R3 ;  /* 0x000000ffff077224 */ /* 0x006fe400078e0a03 */
[----:B------:R-:W-:Y:S01]  /*18520*/  VIADD R19, R19, UR4 ;  /* 0x0000000413137c36 */ /* 0x000fe20008000000 */
[----:B------:R-:W-:Y:S01]  /*18530*/  IADD3 R9, -R16, UR6, RZ ;  /* 0x0000000610097c10 */ /* 0x000fe2000fffe1ff */
[----:B------:R-:W-:Y:S01]  /*18540*/  IMAD R7, R7, R10, RZ ;  /* 0x0000000a07077224 */ /* 0x000fe200078e02ff */
[----:B------:R-:W-:Y:S01]  /*18550*/  IADD3 R8, RZ, -R2, RZ ;  /* 0x80000002ff087210 */ /* 0x000fe20007ffe0ff */
[----:B------:R-:W-:Y:S01]  /*18560*/  IMAD.MOV.U32 R2, RZ, RZ, RZ ;  /* 0x000000ffff027224 */ /* 0x000fe200078e00ff */
[----:B------:R-:W-:-:S03]  /*18570*/  IABS R6, R9 ;  /* 0x0000000900067213 */ /* 0x000fc60000000000 */
[----:B------:R-:W-:-:S04]  /*18580*/  IMAD.HI.U32 R2, R3, R7, R2 ;  /* 0x0000000703027227 */ /* 0x000fc800078e0002 */
[----:B------:R-:W-:Y:S02]  /*18590*/  IMAD.MOV.U32 R3, RZ, RZ, R6 ;  /* 0x000000ffff037224 */ /* 0x000fe400078e0006 */
        /* <DEDUP_REMOVED lines=13> */
[----:B------:R-:W-:Y:S01]  /*18670*/  MOV R18, R2 ;  /* 0x0000000200127202 */ /* 0x000fe20000000f00 */
[----:B------:R-:W-:-:S04]  /*18680*/  IMAD.MOV R17, RZ, RZ, -R2 ;  /* 0x000000ffff117224 */ /* 0x000fc800078e0a02 */
[----:B------:R-:W-:Y:S01]  /*18690*/  IMAD R17, R4, R17, R9 ;  /* 0x0000001104117224 */ /* 0x000fe200078e0209 */
[----:B------:R-:W-:Y:S06]  /*186a0*/  BRA `(.L_x_672) ;  /* 0x00000000000c7947 */ /* 0x000fec0003800000 */
.L_x_667:
[----:B------:R-:W-:Y:S02]  /*186b0*/  IMAD.MOV.U32 R17, RZ, RZ, RZ ;  /* 0x000000ffff117224 */ /* 0x000fe400078e00ff */
[----:B------:R-:W-:Y:S02]  /*186c0*/  IMAD.U32 R16, RZ, RZ, UR6 ;  /* 0x00000006ff107e24 */ /* 0x000fe4000f8e00ff */
[----:B------:R-:W-:-:S07]  /*186d0*/  IMAD.MOV.U32 R18, RZ, RZ, RZ ;  /* 0x000000ffff127224 */ /* 0x000fce00078e00ff */
.L_x_672:
[----:B------:R-:W-:-:S13]  /*186e0*/  ISETP.NE.AND P0, PT, R5, RZ, PT ;  /* 0x000000ff0500720c */ /* 0x000fda0003f05270 */
[----:B------:R-:W0:Y:S01]  /*186f0*/  @!P0 S2R R3, SR_CgaCtaId ;  /* 0x0000000000038919 */ /* 0x000e220000008800 */
[----:B------:R-:W-:-:S04]  /*18700*/  @!P0 MOV R2, 0x400 ;  /* 0x0000040000028802 */ /* 0x000fc80000000f00 */
[----:B0-----:R-:W-:-:S05]  /*18710*/  @!P0 LEA R2, R3, R2, 0x18 ;  /* 0x0000000203028211 */ /* 0x001fca00078ec0ff */
[----:B------:R1:W-:Y:S01]  /*18720*/  @!P0 STS.128 [R2+0x2a8d0], R16 ;  /* 0x02a8d01002008388 */ /* 0x0003e20000000c00 */
[----:B------:R-:W-:Y:S06]  /*18730*/  BAR.ARV 0x5, 0x180 ;  /* 0x0146000000007b1d */ /* 0x000fec0000002000 */
.L_x_665:
[----:B------:R2:W-:Y:S01]  /*18740*/  STL [R1+0x28], RZ ;  /* 0x000028ff01007387 */ /* 0x0005e20000100800 */
[----:B------:R-:W-:Y:S01]  /*18750*/  ULDC UR4, c[0x0][0xc3c] ;  /* 0x00030f0000047ab9 */ /* 0x000fe20000000800 */
[----:B------:R-:W-:Y:S01]  /*18760*/  IMAD.MOV.U32 R29, RZ, RZ, 0x1 ;  /* 0x00000001ff1d7424 */ /* 0x000fe200078e00ff */
[----:B0-----:R-:W-:Y:S01]  /*18770*/  ISETP.GE.AND P0, PT, R19, UR4, PT ;  /* 0x0000000413007c0c */ /* 0x001fe2000bf06270 */
[----:B------:R-:W-:-:S12]  /*18780*/  IMAD.MOV.U32 R28, RZ, RZ, RZ ;  /* 0x000000ffff1c7224 */ /* 0x000fd800078e00ff */
[----:B--2---:R-:W-:Y:S05]  /*18790*/  @P0 BRA `(.L_x_673) ;  /* 0x0000005800d40947 */ /* 0x004fea0003800000 */
[----:B-1----:R-:W2:Y:S01]  /*187a0*/  LDL R2, [R1+0x38] ;  /* 0x0000380001027983 */ /* 0x002ea20000100800 */
[----:B------:R-:W0:Y:S01]  /*187b0*/  S2UR UR5, SR_CgaCtaId ;  /* 0x00000000000579c3 */ /* 0x000e220000008800 */
[----:B------:R-:W-:Y:S01]  /*187c0*/  LOP3.LUT R4, R0, 0x7f, RZ, 0xc0, !PT ;  /* 0x0000007f00047812 */ /* 0x000fe200078ec0ff */
[----:B------:R-:W-:Y:S01]  /*187d0*/  BSSY B8, `(.L_x_673) ;  /* 0x00005b1000087945 */ /* 0x000fe20003800000 */
[----:B------:R1:W-:Y:S01]  /*187e0*/  STL [R1+0x28], RZ ;  /* 0x000028ff01007387 */ /* 0x0003e20000100800 */
[----:B------:R-:W-:Y:S01]  /*187f0*/  IMAD.MOV.U32 R31, RZ, RZ, 0x1 ;  /* 0x00000001ff1f7424 */ /* 0x000fe200078e00ff */
[----:B------:R-:W-:Y:S01]  /*18800*/  MOV R26, RZ ;  /* 0x000000ff001a7202 */ /* 0x000fe20000000f00 */
[----:B------:R-:W-:Y:S01]  /*18810*/  IMAD.SHL.U32 R36, R4, 0x8, RZ ;  /* 0x0000000804247824 */ /* 0x000fe200078e00ff */
[----:B------:R-:W-:Y:S01]  /*18820*/  ULDC.64 UR36, c[0x0][0x198] ;  /* 0x0000660000247ab9 */ /* 0x000fe20000000a00 */
[----:B------:R-:W-:Y:S01]  /*18830*/  IMAD.MOV.U32 R29, RZ, RZ, 0x1 ;  /* 0x00000001ff1d7424 */ /* 0x000fe200078e00ff */
[----:B------:R-:W-:Y:S01]  /*18840*/  ULDC UR38, c[0x0][0xc] ;  /* 0x0000030000267ab9 */ /* 0x000fe20000000800 */
[----:B------:R-:W-:Y:S01]  /*18850*/  IMAD.MOV.U32 R28, RZ, RZ, RZ ;  /* 0x000000ffff1c7224 */ /* 0x000fe200078e00ff */
[----:B--2---:R-:W-:Y:S01]  /*18860*/  R2UR UR4, R2 ;  /* 0x00000000020472ca */ /* 0x004fe200000e0000 */
[----:B------:R-:W-:-:S05]  /*18870*/  IMAD.SHL.U32 R2, R0, 0x8, RZ ;  /* 0x0000000800027824 */ /* 0x000fca00078e00ff */
[C---:B------:R-:W-:Y:S02]  /*18880*/  LOP3.LUT R3, R2.reuse, 0x1f8, RZ, 0xc0, !PT ;  /* 0x000001f802037812 */ /* 0x040fe400078ec0ff */
[----:B------:R-:W-:Y:S02]  /*18890*/  LOP3.LUT R2, R2, 0x38, RZ, 0xc0, !PT ;  /* 0x0000003802027812 */ /* 0x000fe400078ec0ff */
[----:B------:R-:W-:Y:S01]  /*188a0*/  LOP3.LUT R3, R3, 0x38, R0, 0x78, !PT ;  /* 0x0000003803037812 */ /* 0x000fe200078e7800 */
[----:B------:R-:W-:Y:S02]  /*188b0*/  IMAD.SHL.U32 R0, R0, 0x10, RZ ;  /* 0x0000001000007824 */ /* 0x000fe400078e00ff */
[----:B------:R-:W-:Y:S01]  /*188c0*/  ULOP3.LUT UR39, UR4, 0x2, URZ, 0xfc, !UPT ;  /* 0x0000000204277892 */ /* 0x000fe2000f8efc3f */
[----:B------:R-:W-:Y:S02]  /*188d0*/  LOP3.LUT R36, R3, 0x200, R36, 0xf8, !PT ;  /* 0x0000020003247812 */ /* 0x000fe400078ef824 */
[----:B------:R-:W-:Y:S01]  /*188e0*/  UMOV UR4, 0x400 ;  /* 0x0000040000047882 */ /* 0x000fe20000000000 */
[----:B------:R-:W-:Y:S01]  /*188f0*/  SHF.R.U32.HI R3, RZ, 0x3, R4 ;  /* 0x00000003ff037819 */ /* 0x000fe20000011604 */
[----:B0-----:R-:W-:-:S03]  /*18900*/  ULEA UR4, UR5, UR4, 0x18 ;  /* 0x0000000405047291 */ /* 0x001fc6000f8ec03f */
[----:B------:R-:W-:Y:S02]  /*18910*/  LOP3.LUT R4, R3, 0x70, R0, 0xf8, !PT ;  /* 0x0000007003047812 */ /* 0x000fe400078ef800 */
[C---:B------:R-:W-:Y:S01]  /*18920*/  LOP3.LUT R3, R2.reuse, 0x40, RZ, 0xfc, !PT ;  /* 0x0000004002037812 */ /* 0x040fe200078efcff */
[----:B------:R-:W-:Y:S01]  /*18930*/  IMAD.U32 R22, RZ, RZ, UR4 ;  /* 0x00000004ff167e24 */ /* 0x000fe2000f8e00ff */
[----:B------:R-:W-:-:S03]  /*18940*/  LOP3.LUT R0, R2, 0x80, RZ, 0xfc, !PT ;  /* 0x0000008002007812 */ /* 0x000fc600078efcff */
[----:B-1----:R-:W-:-:S07]  /*18950*/  IMAD R37, R36, 0x2, R22 ;  /* 0x0000000224257824 */ /* 0x002fce00078e0216 */
.L_x_774:
[----:B0-----:R-:W0:Y:S02]  /*18960*/  LDC.64 R32, c[0x0][0xc88] ;  /* 0x00032200ff207b82 */ /* 0x001e240000000a00 */
[----:B0-----:R-:W-:-:S06]  /*18970*/  IMAD.WIDE R32, R19, 0x4, R32 ;  /* 0x0000000413207825 */ /* 0x001fcc00078e0220 */
[----:B--2---:R-:W2:Y:S01]  /*18980*/  LDG.E R32, desc[UR60][R32.64] ;  /* 0x0000003c20207981 */ /* 0x004ea2000c1e1900 */
[----:B------:R-:W-:Y:S05]  /*18990*/  YIELD ;  /* 0x0000000000007946 */ /* 0x000fea0003800000 */
[----:B------:R-:W-:Y:S01]  /*189a0*/  ULDC.64 UR4, c[0x0][0xa28] ;  /* 0x00028a0000047ab9 */ /* 0x000fe20000000a00 */
[----:B------:R-:W-:Y:S01]  /*189b0*/  ULDC.64 UR8, c[0x0][0xa18] ;  /* 0x0002860000087ab9 */ /* 0x000fe20000000a00 */
[----:B------:R-:W-:Y:S01]  /*189c0*/  ISETP.NE.U32.AND P0, PT, RZ, UR4, PT ;  /* 0x00000004ff007c0c */ /* 0x000fe2000bf05070 */
[----:B------:R-:W-:Y:S01]  /*189d0*/  IMAD.MOV.U32 R9, RZ, RZ, RZ ;  /* 0x000000ffff097224 */ /* 0x000fe200078e00ff */
[----:B------:R-:W-:-:S02]  /*189e0*/  ULDC.64 UR6, c[0x0][0xa10] ;  /* 0x0002840000067ab9 */ /* 0x000fc40000000a00 */
[----:B------:R-:W-:Y:S02]  /*189f0*/  ISETP.NE.AND.EX P0, PT, RZ, UR5, PT, P0 ;  /* 0x00000005ff007c0c */ /* 0x000fe4000bf05300 */
[----:B------:R-:W-:-:S04]  /*18a00*/  ISETP.NE.U32.AND P2, PT, RZ, UR8, PT ;  /* 0x00000008ff007c0c */ /* 0x000fc8000bf45070 */
[----:B------:R-:W-:Y:S01]  /*18a10*/  ISETP.NE.AND.EX P2, PT, RZ, UR9, PT, P2 ;  /* 0x00000009ff007c0c */ /* 0x000fe2000bf45320 */
[----:B------:R-:W-:Y:S01]  /*18a20*/  IMAD.MOV.U32 R35, RZ, RZ, RZ ;  /* 0x000000ffff237224 */ /* 0x000fe200078e00ff */
[----:B--2---:R-:W-:-:S05]  /*18a30*/  SHF.R.S32.HI R0, RZ, 0x1f, R32 ;  /* 0x0000001fff007819 */ /* 0x004fca0000011420 */
[C---:B------:R-:W-:Y:S01]  /*18a40*/  @P0 LEA R2, P1, R32.reuse, UR4, 0x2 ;  /* 0x0000000420020c11 */ /* 0x040fe2000f8210ff */
[C---:B------:R-:W-:Y:S01]  /*18a50*/  IMAD.SHL.U32 R24, R32.reuse, 0x4, RZ ;  /* 0x0000000420187824 */ /* 0x040fe200078e00ff */
[C-C-:B------:R-:W-:Y:S01]  /*18a60*/  SHF.L.U64.HI R25, R32.reuse, 0x2, R0.reuse ;  /* 0x0000000220197819 */ /* 0x140fe20000010200 */
[----:B------:R0:W-:Y:S01]  /*18a70*/  STL [R1+0x14], R0 ;  /* 0x0000140001007387 */ /* 0x0001e20000100800 */
[----:B------:R-:W-:Y:S01]  /*18a80*/  @P0 LEA.HI.X R3, R32, UR5, R0, 0x2, P1 ;  /* 0x0000000520030c11 */ /* 0x000fe200088f1400 */
[----:B------:R-:W-:-:S04]  /*18a90*/  ULDC.64 UR4, c[0x0][0xa00] ;  /* 0x0002800000047ab9 */ /* 0x000fc80000000a00 */
[----:B-1----:R1:W2:Y:S01]  /*18aa0*/  @P0 LDG.E R9, desc[UR60][R2.64] ;  /* 0x0000003c02090981 */ /* 0x0022a2000c1e1900 */
[----:B------:R-:W-:Y:S02]  /*18ab0*/  ISETP.NE.U32.AND P0, PT, RZ, UR4, PT ;  /* 0x00000004ff007c0c */ /* 0x000fe4000bf05070 */
[----:B------:R-:W-:Y:S01]  /*18ac0*/  ISETP.NE.U32.AND P1, PT, RZ, UR6, PT ;  /* 0x00000006ff007c0c */ /* 0x000fe2000bf25070 */
[----:B0-----:R-:W-:Y:S01]  /*18ad0*/  IMAD.MOV.U32 R0, RZ, RZ, RZ ;  /* 0x000000ffff007224 */ /* 0x001fe200078e00ff */
[----:B------:R-:W-:Y:S02]  /*18ae0*/  ISETP.NE.AND.EX P0, PT, RZ, UR5, PT, P0 ;  /* 0x00000005ff007c0c */ /* 0x000fe4000bf05300 */
[----:B------:R-:W-:Y:S02]  /*18af0*/  ISETP.NE.AND.EX P1, PT, RZ, UR7, PT, P1 ;  /* 0x00000007ff007c0c */ /* 0x000fe4000bf25310 */
[C---:B------:R-:W-:Y:S02]  /*18b00*/  IADD3 R4, P4, R24.reuse, UR6, RZ ;  /* 0x0000000618047c10 */ /* 0x040fe4000ff9e0ff */
[----:B-1----:R-:W-:Y:S01]  /*18b10*/  IADD3 R2, P3, R24, UR4, RZ ;  /* 0x0000000418027c10 */ /* 0x002fe2000ff7e0ff */
[----:B------:R-:W-:Y:S01]  /*18b20*/  ULDC UR4, c[0x0][0x288] ;  /* 0x0000a20000047ab9 */ /* 0x000fe20000000800 */
[----:B------:R-:W-:-:S02]  /*18b30*/  IADD3.X R5, R25, UR7, RZ, P4, !PT ;  /* 0x0000000719057c10 */ /* 0x000fc4000a7fe4ff */
[C---:B------:R-:W-:Y:S02]  /*18b40*/  IADD3.X R3, R25.reuse, UR5, RZ, P3, !PT ;  /* 0x0000000519037c10 */ /* 0x040fe40009ffe4ff */
[----:B------:R-:W-:Y:S01]  /*18b50*/  @P2 IADD3 R6, P3, R24, UR8, RZ ;  /* 0x0000000818062c10 */ /* 0x000fe2000ff7e0ff */
[----:B------:R-:W-:Y:S01]  /*18b60*/  IMAD.U32 R8, RZ, RZ, UR4 ;  /* 0x00000004ff087e24 */ /* 0x000fe2000f8e00ff */
[----:B------:R-:W-:Y:S01]  /*18b70*/  ULDC.64 UR4, c[0x0][0x418] ;  /* 0x0001060000047ab9 */ /* 0x000fe20000000a00 */
[----:B------:R-:W5:Y:S01]  /*18b80*/  @P0 LDG.E R35, desc[UR60][R2.64] ;  /* 0x0000003c02230981 */ /* 0x000f62000c1e1900 */
[----:B------:R-:W-:-:S03]  /*18b90*/  @P2 IADD3.X R7, R25, UR9, RZ, P3, !PT ;  /* 0x0000000919072c10 */ /* 0x000fc60009ffe4ff */
[----:B------:R-:W5:Y:S04]  /*18ba0*/  @P1 LDG.E R0, desc[UR60][R4.64] ;  /* 0x0000003c04001981 */ /* 0x000f68000c1e1900 */
[----:B------:R0:W3:Y:S01]  /*18bb0*/  @P2 LDG.E R8, desc[UR60][R6.64] ;  /* 0x0000003c06082981 */ /* 0x0000e2000c1e1900 */
[----:B------:R-:W-:-:S03]  /*18bc0*/  UISETP.NE.U32.AND UP0, UPT, UR4, URZ, UPT ;  /* 0x0000003f0400728c */ /* 0x000fc6000bf05070 */
[----:B------:R-:W-:Y:S01]  /*18bd0*/  ULDC UR4, c[0x0][0x424] ;  /* 0x0001090000047ab9 */ /* 0x000fe20000000800 */
[----:B------:R-:W-:-:S03]  /*18be0*/  UISETP.NE.AND.EX UP0, UPT, UR5, URZ, UPT, UP0 ;  /* 0x0000003f0500728c */ /* 0x000fc6000bf05300 */
[----:B------:R-:W-:Y:S01]  /*18bf0*/  ULDC UR5, c[0x0][0x2f0] ;  /* 0x0000bc0000057ab9 */ /* 0x000fe20000000800 */
[----:B------:R-:W-:-:S04]  /*18c00*/  USEL UR4, UR4, 0x1, UP0 ;  /* 0x0000000104047887 */ /* 0x000fc80008000000 */
[----:B------:R-:W-:-:S03]  /*18c10*/  UIMAD UR4, UR4, UR5, URZ ;  /* 0x00000005040472a4 */ /* 0x000fc6000f8e023f */
[----:B------:R-:W-:Y:S02]  /*18c20*/  ULDC UR5, c[0x0][0x348] ;  /* 0x0000d20000057ab9 */ /* 0x000fe40000000800 */
[----:B0-----:R-:W-:Y:S01]  /*18c30*/  MOV R6, UR5 ;  /* 0x0000000500067c02 */ /* 0x001fe20008000f00 */
[----:B--2---:R-:W-:Y:S04]  /*18c40*/  STL [R1+0x4], R9 ;  /* 0x0000040901007387 */ /* 0x004fe80000100800 */
[----:B---3--:R0:W-:Y:S02]  /*18c50*/  STL [R1+0x20], R8 ;  /* 0x0000200801007387 */ /* 0x0081e40000100800 */
[----:B0-----:R-:W-:Y:S01]  /*18c60*/  IMAD.U32 R8, RZ, RZ, UR4 ;  /* 0x00000004ff087e24 */ /* 0x001fe2000f8e00ff */
[----:B------:R-:W-:Y:S06]  /*18c70*/  @P2 BRA `(.L_x_674) ;  /* 0x0000000000142947 */ /* 0x000fec0003800000 */
[----:B------:R-:W-:Y:S05]  /*18c80*/  @!P0 BRA `(.L_x_674) ;  /* 0x0000000000108947 */ /* 0x000fea0003800000 */
[----:B------:R-:W2:Y:S04]  /*18c90*/  LDG.E R10, desc[UR60][R2.64] ;  /* 0x0000003c020a7981 */ /* 0x000ea8000c1e1900 */
[----:B------:R-:W2:Y:S02]  /*18ca0*/  LDG.E R7, desc[UR60][R2.64+0x4] ;  /* 0x0000043c02077981 */ /* 0x000ea4000c1e1900 */
[----:B--2---:R-:W-:-:S05]  /*18cb0*/  IMAD.IADD R2, R7, 0x1, -R10 ;  /* 0x0000000107027824 */ /* 0x004fca00078e0a0a */
[----:B------:R0:W-:Y:S02]  /*18cc0*/  STL [R1+0x20], R2 ;  /* 0x0000200201007387 */ /* 0x0001e40000100800 */
.L_x_674:
[----:B------:R-:W-:Y:S01]  /*18cd0*/  ULDC.64 UR4, c[0x0][0xa20] ;  /* 0x0002880000047ab9 */ /* 0x000fe20000000a00 */
[----:B------:R-:W-:Y:S01]  /*18ce0*/  IMAD.MOV.U32 R33, RZ, RZ, R32 ;  /* 0x000000ffff217224 */ /* 0x000fe200078e0020 */
[----:B------:R-:W-:-:S04]  /*18cf0*/  ISETP.NE.U32.AND P0, PT, RZ, UR4, PT ;  /* 0x00000004ff007c0c */ /* 0x000fc8000bf05070 */
[----:B------:R-:W-:-:S13]  /*18d00*/  ISETP.NE.AND.EX P0, PT, RZ, UR5, PT, P0 ;  /* 0x00000005ff007c0c */ /* 0x000fda000bf05300 */
[----:B------:R-:W-:Y:S05]  /*18d10*/  @!P0 BRA `(.L_x_675) ;  /* 0x0000000000108947 */ /* 0x000fea0003800000 */
[----:B0-----:R-:W-:-:S04]  /*18d20*/  IADD3 R2, P0, R24, UR4, RZ ;  /* 0x0000000418027c10 */ /* 0x001fc8000ff1e0ff */
[----:B------:R-:W-:-:S05]  /*18d30*/  IADD3.X R3, R25, UR5, RZ, P0, !PT ;  /* 0x0000000519037c10 */ /* 0x000fca00087fe4ff */
[----:B------:R0:W5:Y:S01]  /*18d40*/  LDG.E R8, desc[UR60][R2.64] ;  /* 0x0000003c02087981 */ /* 0x000162000c1e1900 */
[----:B------:R-:W-:Y:S05]  /*18d50*/  BRA `(.L_x_676) ;  /* 0x0000000000247947 */ /* 0x000fea0003800000 */
.L_x_675:
[----:B------:R-:W-:Y:S02]  /*18d60*/  ULDC.64 UR4, c[0x0][0xa08] ;  /* 0x0002820000047ab9 */ /* 0x000fe40000000a00 */
[----:B------:R-:W-:-:S04]  /*18d70*/  ISETP.NE.U32.AND P0, PT, RZ, UR4, PT ;  /* 0x00000004ff007c0c */ /* 0x000fc8000bf05070 */
[----:B------:R-:W-:-:S13]  /*18d80*/  ISETP.NE.AND.EX P0, PT, RZ, UR5, PT, P0 ;  /* 0x00000005ff007c0c */ /* 0x000fda000bf05300 */
[----:B------:R-:W-:Y:S05]  /*18d90*/  @!P0 BRA `(.L_x_676) ;  /* 0x0000000000148947 */ /* 0x000fea0003800000 */
[----:B0-----:R-:W0:Y:S02]  /*18da0*/  LDC.64 R2, c[0x0][0xa08] ;  /* 0x00028200ff027b82 */ /* 0x001e240000000a00 */
[----:B0-----:R-:W-:-:S05]  /*18db0*/  IMAD.WIDE R2, R33, 0x4, R2 ;  /* 0x0000000421027825 */ /* 0x001fca00078e0202 */
[----:B------:R-:W2:Y:S04]  /*18dc0*/  LDG.E R8, desc[UR60][R2.64] ;  /* 0x0000003c02087981 */ /* 0x000ea8000c1e1900 */
[----:B------:R-:W2:Y:S02]  /*18dd0*/  LDG.E R7, desc[UR60][R2.64+0x4] ;  /* 0x0000043c02077981 */ /* 0x000ea4000c1e1900 */
[----:B--2---:R-:W-:-:S07]  /*18de0*/  IMAD.IADD R8, R7, 0x1, -R8 ;  /* 0x0000000107087824 */ /* 0x004fce00078e0a08 */
.L_x_676:
[----:B0-----:R-:W2:Y:S04]  /*18df0*/  @P1 LDG.E R3, desc[UR60][R4.64] ;  /* 0x0000003c04031981 */ /* 0x001ea8000c1e1900 */
[----:B------:R-:W2:Y:S01]  /*18e00*/  @P1 LDG.E R2, desc[UR60][R4.64+0x4] ;  /* 0x0000043c04021981 */ /* 0x000ea2000c1e1900 */
[----:B------:R-:W-:Y:S01]  /*18e10*/  BSSY B0, `(.L_x_677) ;  /* 0x000013b000007945 */ /* 0x000fe20003800000 */
[----:B--2---:R-:W-:Y:S02]  /*18e20*/  @P1 IMAD.IADD R6, R2, 0x1, -R3 ;  /* 0x0000000102061824 */ /* 0x004fe400078e0a03 */
[----:B-----5:R-:W-:-:S04]  /*18e30*/  IMAD.IADD R3, R8, 0x1, -R9 ;  /* 0x0000000108037824 */ /* 0x020fc800078e0a09 */
[----:B------:R-:W-:-:S05]  /*18e40*/  IMAD.IADD R2, R3, 0x1, R6 ;  /* 0x0000000103027824 */ /* 0x000fca00078e0206 */
[----:B------:R0:W-:Y:S02]  /*18e50*/  STL [R1], R2 ;  /* 0x0000000201007387 */ /* 0x0001e40000100800 */
[----:B0-----:R-:W-:-:S04]  /*18e60*/  VIADD R2, R2, 0x5f ;  /* 0x0000005f02027836 */ /* 0x001fc80000000000 */
[----:B------:R-:W-:-:S05]  /*18e70*/  IMAD.HI R2, R2, 0x2aaaaaab, RZ ;  /* 0x2aaaaaab02027827 */ /* 0x000fca00078e02ff */
[----:B------:R-:W-:-:S04]  /*18e80*/  SHF.R.U32.HI R7, RZ, 0x1f, R2 ;  /* 0x0000001fff077819 */ /* 0x000fc80000011602 */
[----:B------:R-:W-:Y:S01]  /*18e90*/  LEA.HI.SX32 R4, R2, R7, 0x1c ;  /* 0x0000000702047211 */ /* 0x000fe200078fe2ff */
[----:B------:R-:W-:-:S04]  /*18ea0*/  IMAD.MOV R2, RZ, RZ, -R3 ;  /* 0x000000ffff027224 */ /* 0x000fc800078e0a03 */
[----:B------:R-:W-:Y:S01]  /*18eb0*/  IMAD R7, R4, 0x60, -R3 ;  /* 0x0000006004077824 */ /* 0x000fe200078e0a03 */
[----:B------:R-:W-:Y:S01]  /*18ec0*/  VIMNMX R2, RZ, R2, !PT ;  /* 0x00000002ff027248 */ /* 0x000fe20007fe0100 */
[----:B------:R0:W-:Y:S03]  /*18ed0*/  STL [R1+0x24], R4 ;  /* 0x0000240401007387 */ /* 0x0001e60000100800 */
[----:B------:R-:W-:-:S04]  /*18ee0*/  VIMNMX R7, R7, R6, PT ;  /* 0x0000000607077248 */ /* 0x000fc80003fe0100 */
[----:B------:R-:W-:Y:S01]  /*18ef0*/  ISETP.GT.AND P0, PT, R7, R2, PT ;  /* 0x000000020700720c */ /* 0x000fe20003f04270 */
[----:B------:R-:W-:-:S05]  /*18f00*/  IMAD.WIDE.U32 R2, R2, -0x55555555, RZ ;  /* 0xaaaaaaab02027825 */ /* 0x000fca00078e00ff */
[----:B------:R-:W-:-:S05]  /*18f10*/  SHF.R.U32.HI R5, RZ, 0x6, R3 ;  /* 0x00000006ff057819 */ /* 0x000fca0000011603 */
[----:B------:R-:W-:Y:S02]  /*18f20*/  IMAD.MOV.U32 R2, RZ, RZ, R5 ;  /* 0x000000ffff027224 */ /* 0x000fe400078e0005 */
[----:B0-----:R-:W-:-:S05]  /*18f30*/  @P0 IADD3 R4, R7, 0x5f, RZ ;  /* 0x0000005f07040810 */ /* 0x001fca0007ffe0ff */
[----:B------:R-:W-:-:S05]  /*18f40*/  @P0 IMAD.HI R4, R4, 0x2aaaaaab, RZ ;  /* 0x2aaaaaab04040827 */ /* 0x000fca00078e02ff */
[----:B------:R-:W-:-:S04]  /*18f50*/  @P0 SHF.R.U32.HI R3, RZ, 0x1f, R4 ;  /* 0x0000001fff030819 */ /* 0x000fc80000011604 */
[----:B------:R-:W-:Y:S02]  /*18f60*/  @P0 LEA.HI.SX32 R2, R4, R3, 0x1c ;  /* 0x0000000304020211 */ /* 0x000fe400078fe2ff */
[----:B------:R-:W-:Y:S02]  /*18f70*/  PLOP3.LUT P0, PT, PT, PT, PT, 0x80, 0x0 ;  /* 0x000000000000781c */ /* 0x000fe40003f0f070 */
[----:B------:R-:W-:-:S13]  /*18f80*/  ISETP.GT.AND P2, PT, R2, R5, PT ;  /* 0x000000050200720c */ /* 0x000fda0003f44270 */
[----:B------:R-:W-:Y:S05]  /*18f90*/  @!P2 BRA `(.L_x_678) ;  /* 0x000000100088a947 */ /* 0x000fea0003800000 */
[----:B------:R-:W-:Y:S01]  /*18fa0*/  UMOV UR4, 0xffffffff ;  /* 0xffffffff00047882 */ /* 0x000fe20000000000 */
[----:B------:R-:W-:Y:S02]  /*18fb0*/  SEL R4, R33, RZ, !P1 ;  /* 0x000000ff21047207 */ /* 0x000fe40004800000 */
[----:B------:R-:W-:Y:S05]  /*18fc0*/  BRA.DIV UR4, `(.L_x_679) ;  /* 0x0000006604287947 */ /* 0x000fea000b800000 */
[----:B------:R-:W0:Y:S02]  /*18fd0*/  S2R R3, SR_TID.X ;  /* 0x0000000000037919 */ /* 0x000e240000002100 */
[----:B0-----:R-:W-:-:S04]  /*18fe0*/  SHF.R.U32.HI R3, RZ, 0x5, R3 ;  /* 0x00000005ff037819 */ /* 0x001fc80000011603 */
[----:B------:R-:W-:-:S05]  /*18ff0*/  LOP3.LUT R3, R3, 0x3, RZ, 0xc0, !PT ;  /* 0x0000000303037812 */ /* 0x000fca00078ec0ff */
[----:B------:R0:W1:Y:S02]  /*19000*/  SHFL.IDX PT, R14, R3, RZ, 0x1f ;  /* 0x00001fff030e7589 */ /* 0x00006400000e0000 */
.L_x_830:
[----:B-1----:R-:W-:Y:S02]  /*19010*/  ISETP.NE.AND P0, PT, R14, RZ, PT ;  /* 0x000000ff0e00720c */ /* 0x002fe40003f05270 */
[----:B------:R-:W-:-:S11]  /*19020*/  PLOP3.LUT P6, PT, PT, PT, PT, 0x8, 0x0 ;  /* 0x000000000000781c */ /* 0x000fd60003fce170 */
[----:B------:R-:W-:Y:S05]  /*19030*/  @P0 BRA `(.L_x_680) ;  /* 0x00000000000c0947 */ /* 0x000fea0003800000 */
[----:B------:R-:W-:-:S03]  /*19040*/  UMOV UR4, 0xffffffff ;  /* 0xffffffff00047882 */ /* 0x000fc60000000000 */
[----:B------:R-:W-:Y:S05]  /*19050*/  BRA.DIV UR4, `(.L_x_681) ;  /* 0x0000006604387947 */ /* 0x000fea000b800000 */
[----:B------:R-:W-:-:S13]  /*19060*/  ELECT P6, URZ, PT ;  /* 0x00000000003f782f */ /* 0x000fda00038c0000 */
.L_x_680:
[----:B0-----:R-:W2:Y:S01]  /*19070*/  LDL R3, [R1+0x28] ;  /* 0x0000280001037983 */ /* 0x001ea20000100800 */
[----:B------:R-:W-:Y:S01]  /*19080*/  BSSY B1, `(.L_x_682) ;  /* 0x0000008000017945 */ /* 0x000fe20003800000 */
[----:B--2---:R-:W-:-:S05]  /*19090*/  VIADD R6, R3, 0x1 ;  /* 0x0000000103067836 */ /* 0x004fca0000000000 */
[----:B------:R-:W-:-:S04]  /*190a0*/  LEA.HI R3, R6, R6, RZ, 0x1 ;  /* 0x0000000606037211 */ /* 0x000fc800078f08ff */
[----:B------:R-:W-:-:S05]  /*190b0*/  LOP3.LUT R3, R3, 0xfffffffe, RZ, 0xc0, !PT ;  /* 0xfffffffe03037812 */ /* 0x000fca00078ec0ff */
[----:B------:R-:W-:-:S05]  /*190c0*/  IMAD.IADD R3, R6, 0x1, -R3 ;  /* 0x0000000106037824 */ /* 0x000fca00078e0a03 */
[----:B------:R-:W-:-:S04]  /*190d0*/  SHF.L.U32 R3, R3, 0x1f, RZ ;  /* 0x0000001f03037819 */ /* 0x000fc800000006ff */
[----:B------:R-:W0:Y:S02]  /*190e0*/  SYNCS.PHASECHK.TRANS64.TRYWAIT P0, [R22+URZ+0x2a820], R3 ;  /* 0x02a82003160075a7 */ /* 0x000e24000800017f */
[----:B0-----:R-:W-:Y:S05]  /*190f0*/  @!P0 BRA `(.L_x_683) ;  /* 0x0000006400308947 */ /* 0x001fea0003800000 */
.L_x_833:
[----:B------:R-:W-:Y:S05]  /*19100*/  BSYNC B1 ;  /* 0x0000000000017941 */ /* 0x000fea0003800000 */
.L_x_682:
[----:B------:R-:W-:Y:S04]  /*19110*/  BSSY B1, `(.L_x_684) ;  /* 0x000007c000017945 */ /* 0x000fe80003800000 */
[----:B------:R-:W-:Y:S05]  /*19120*/  @!P6 BRA `(.L_x_685) ;  /* 0x0000000400e8e947 */ /* 0x000fea0003800000 */
[----:B------:R-:W-:Y:S01]  /*19130*/  IMAD R9, R26, 0x8, R22 ;  /* 0x000000081a097824 */ /* 0x000fe200078e0216 */
[----:B------:R-:W-:Y:S01]  /*19140*/  SHF.L.U32 R8, R31, 0x1f, RZ ;  /* 0x0000001f1f087819 */ /* 0x000fe200000006ff */
[----:B------:R-:W1:Y:S01]  /*19150*/  S2R R6, SR_TID.X ;  /* 0x0000000000067919 */ /* 0x000e620000002100 */
[----:B------:R-:W-:Y:S02]  /*19160*/  BSSY B2, `(.L_x_686) ;  /* 0x0000005000027945 */ /* 0x000fe40003800000 */
[----:B------:R-:W2:Y:S01]  /*19170*/  SYNCS.PHASECHK.TRANS64.TRYWAIT P0, [R9+URZ+0x2a8a0], R8 ;  /* 0x02a8a008090075a7 */ /* 0x000ea2000800017f */
[----:B-1----:R-:W-:-:S04]  /*19180*/  LOP3.LUT R6, R6, 0x7f, RZ, 0xc0, !PT ;  /* 0x0000007f06067812 */ /* 0x002fc800078ec0ff */
[----:B------:R-:W-:Y:S01]  /*19190*/  ISETP.NE.AND P1, PT, R6, RZ, PT ;  /* 0x000000ff0600720c */ /* 0x000fe20003f25270 */
[----:B--2---:R-:W-:-:S12]  /*191a0*/  @!P0 BRA `(.L_x_687) ;  /* 0x0000006400188947 */ /* 0x004fd80003800000 */
.L_x_834:
[----:B------:R-:W-:Y:S05]  /*191b0*/  BSYNC B2 ;  /* 0x0000000000027941 */ /* 0x000fea0003800000 */
.L_x_686:
[----:B------:R-:W-:Y:S04]  /*191c0*/  BSSY B2, `(.L_x_688) ;  /* 0x0000009000027945 */ /* 0x000fe80003800000 */
[----:B------:R-:W-:Y:S05]  /*191d0*/  @P1 BRA `(.L_x_689) ;  /* 0x00000000001c1947 */ /* 0x000fea0003800000 */
[----:B------:R-:W2:Y:S01]  /*191e0*/  S2R R6, SR_TID.X ;  /* 0x0000000000067919 */ /* 0x000ea20000002100 */
[----:B0-----:R-:W-:-:S04]  /*191f0*/  IMAD.MOV.U32 R3, RZ, RZ, 0x9000 ;  /* 0x00009000ff037424 */ /* 0x001fc800078e00ff */
[----:B------:R3:W-:Y:S01]  /*19200*/  SYNCS.ARRIVE.TRANS64 RZ, [R9+URZ+0x2a890], R3 ;  /* 0x02a8900309ff79a7 */ /* 0x0007e2000800003f */
[----:B--2---:R-:W-:-:S04]  /*19210*/  LOP3.LUT R6, R6, 0x1f, RZ, 0xc0, !PT ;  /* 0x0000001f06067812 */ /* 0x004fc800078ec0ff */
[----:B------:R-:W-:-:S13]  /*19220*/  ISETP.NE.AND P0, PT, R6, RZ, PT ;  /* 0x000000ff0600720c */ /* 0x000fda0003f05270 */
[----:B---3--:R-:W-:Y:S05]  /*19230*/  @!P0 BRA `(.L_x_689) ;  /* 0x0000000000048947 */ /* 0x008fea0003800000 */
[----:B------:R-:W-:Y:S01]  /*19240*/  BPT.TRAP 0x1 ;  /* 0x000000040000795c */ /* 0x000fe20000300000 */
.L_x_689:
[----:B------:R-:W-:Y:S05]  /*19250*/  BSYNC B2 ;  /* 0x0000000000027941 */ /* 0x000fea0003800000 */
.L_x_688:
[----:B------:R-:W-:Y:S01]  /*19260*/  IMAD.MOV.U32 R12, RZ, RZ, RZ ;  /* 0x000000ffff0c7224 */ /* 0x000fe200078e00ff */
[----:B------:R-:W-:Y:S01]  /*19270*/  UIADD3 UR4, UP0, UR36, 0x570, URZ ;  /* 0x0000057024047890 */ /* 0x000fe2000ff1e03f */
[----:B------:R-:W-:Y:S01]  /*19280*/  IMAD R6, R2, 0x60, R0 ;  /* 0x0000006002067824 */ /* 0x000fe200078e0200 */
[----:B------:R-:W-:Y:S01]  /*19290*/  PLOP3.LUT P0, PT, PT, PT, PT, 0x80, 0x0 ;  /* 0x000000000000781c */ /* 0x000fe20003f0f070 */
[----:B------:R-:W-:Y:S01]  /*192a0*/  IMAD R7, R26, 0x9000, R22 ;  /* 0x000090001a077824 */ /* 0x000fe200078e0216 */
[----:B------:R-:W-:Y:S01]  /*192b0*/  R2UR UR10, R12 ;  /* 0x000000000c0a72ca */ /* 0x000fe200000e0000 */
[----:B------:R-:W-:Y:S01]  /*192c0*/  VIADD R6, R6, 0xffffffa0 ;  /* 0xffffffa006067836 */ /* 0x000fe20000000000 */
[----:B------:R-:W-:Y:S01]  /*192d0*/  UIADD3.X UR5, URZ, UR37, URZ, UP0, !UPT ;  /* 0x000000253f057290 */ /* 0x000fe200087fe43f */
[----:B0-----:R-:W-:Y:S01]  /*192e0*/  VIADD R3, R9, 0x2a890 ;  /* 0x0002a89009037836 */ /* 0x001fe20000000000 */
[----:B------:R-:W-:Y:S01]  /*192f0*/  UMOV UR6, 0x0 ;  /* 0x0000000000067882 */ /* 0x000fe20000000000 */
[----:B------:R-:W-:Y:S01]  /*19300*/  VIADD R10, R7, 0x18400 ;  /* 0x00018400070a7836 */ /* 0x000fe20000000000 */
[----:B------:R-:W-:-:S09]  /*19310*/  UMOV UR7, 0x12f00000 ;  /* 0x12f0000000077882 */ /* 0x000fd20000000000 */
.L_x_690:
[----:B------:R-:W-:-:S13]  /*19320*/  @P0 ELECT P2, URZ, PT ;  /* 0x00000000003f082f */ /* 0x000fda0003840000 */
[----:B------:R-:W-:Y:S02]  /*19330*/  @P2 R2UR UR13, R4 ;  /* 0x00000000040d22ca */ /* 0x000fe400000e0000 */
[----:B------:R-:W-:Y:S02]  /*19340*/  @P2 R2UR UR12, R18 ;  /* 0x00000000120c22ca */ /* 0x000fe400000e0000 */
[----:B------:R-:W-:Y:S02]  /*19350*/  @P2 R2UR UR11, R6 ;  /* 0x00000000060b22ca */ /* 0x000fe400000e0000 */
[----:B------:R-:W-:Y:S02]  /*19360*/  @P2 R2UR UR9, R3 ;  /* 0x00000000030922ca */ /* 0x000fe400000e0000 */
[----:B------:R-:W-:Y:S02]  /*19370*/  @P2 R2UR UR8, R10 ;  /* 0x000000000a0822ca */ /* 0x000fe400000e0000 */
[----:B------:R-:W-:-:S02]  /*19380*/  @P2 PLOP3.LUT P0, PT, P2, PT, PT, 0x8, 0x0 ;  /* 0x000000000000281c */ /* 0x000fc4000170e170 */
[----:B------:R-:W-:-:S09]  /*19390*/  PLOP3.LUT P2, PT, PT, PT, PT, 0x8, 0x0 ;  /* 0x000000000000781c */ /* 0x000fd20003f4e170 */
[----:B------:R0:W-:Y:S02]  /*193a0*/  UTMALDG.4D [UR8], [UR4], desc[UR6] ;  /* 0x00000608040075b4 */ /* 0x0001e40008019000 */
[----:B0-----:R-:W-:Y:S05]  /*193b0*/  @P0 BRA.U.ANY `(.L_x_690) ;  /* 0xfffffffd00d80947 */ /* 0x001fea000393ffff */
[----:B------:R-:W-:Y:S01]  /*193c0*/  MOV R13, 0x40 ;  /* 0x00000040000d7802 */ /* 0x000fe20000000f00 */
[----:B------:R-:W-:Y:S01]  /*193d0*/  VIADD R10, R7, 0x1b400 ;  /* 0x0001b400070a7836 */ /* 0x000fe20000000000 */
[----:B------:R-:W-:Y:S01]  /*193e0*/  PLOP3.LUT P0, PT, PT, PT, PT, 0x80, 0x0 ;  /* 0x000000000000781c */ /* 0x000fe20003f0f070 */
[----:B------:R-:W-:Y:S01]  /*193f0*/  UMOV UR6, 0x0 ;  /* 0x0000000000067882 */ /* 0x000fe20000000000 */
[----:B------:R-:W-:Y:S01]  /*19400*/  R2UR UR10, R13 ;  /* 0x000000000d0a72ca */ /* 0x000fe200000e0000 */
[----:B------:R-:W-:-:S14]  /*19410*/  UMOV UR7, 0x12f00000 ;  /* 0x12f0000000077882 */ /* 0x000fdc0000000000 */
.L_x_691:
        /* <DEDUP_REMOVED lines=10> */
[----:B------:R-:W-:Y:S01]  /*194c0*/  PLOP3.LUT P0, PT, PT, PT, PT, 0x80, 0x0 ;  /* 0x000000000000781c */ /* 0x000fe20003f0f070 */
[----:B------:R-:W-:Y:S01]  /*194d0*/  VIADD R7, R7, 0x1e400 ;  /* 0x0001e40007077836 */ /* 0x000fe20000000000 */
[----:B------:R-:W-:Y:S01]  /*194e0*/  UMOV UR6, 0x0 ;  /* 0x0000000000067882 */ /* 0x000fe20000000000 */
[----:B------:R-:W-:Y:S01]  /*194f0*/  UMOV UR7, 0x12f00000 ;  /* 0x12f0000000077882 */ /* 0x000fe20000000000 */
[----:B------:R-:W-:-:S09]  /*19500*/  UMOV UR10, 0x80 ;  /* 0x00000080000a7882 */ /* 0x000fd20000000000 */
.L_x_692:
        /* <DEDUP_REMOVED lines=10> */
[----:B------:R-:W0:Y:S01]  /*195b0*/  SYNCS.PHASECHK.TRANS64.TRYWAIT P0, [R9+URZ+0x2a8c0], R8 ;  /* 0x02a8c008090075a7 */ /* 0x000e22000800017f */
[----:B------:R-:W-:Y:S04]  /*195c0*/  BSSY B2, `(.L_x_693) ;  /* 0x0000002000027945 */ /* 0x000fe80003800000 */
[----:B0-----:R-:W-:Y:S05]  /*195d0*/  @!P0 BRA `(.L_x_694) ;  /* 0x0000006000208947 */ /* 0x001fea0003800000 */
.L_x_835:
[----:B------:R-:W-:Y:S05]  /*195e0*/  BSYNC B2 ;  /* 0x0000000000027941 */ /* 0x000fea0003800000 */
.L_x_693:
[----:B------:R-:W-:Y:S01]  /*195f0*/  BSSY B2, `(.L_x_695) ;  /* 0x000000b000027945 */ /* 0x000fe20003800000 */
[----:B------:R-:W-:Y:S02]  /*19600*/  IMAD.MOV.U32 R10, RZ, RZ, 0x0 ;  /* 0x00000000ff0a7424 */ /* 0x000fe400078e00ff */
[----:B------:R-:W-:Y:S01]  /*19610*/  IMAD.MOV.U32 R11, RZ, RZ, 0x12f00000 ;  /* 0x12f00000ff0b7424 */ /* 0x000fe200078e00ff */
[----:B------:R-:W-:Y:S06]  /*19620*/  @P1 BRA `(.L_x_696) ;  /* 0x00000000001c1947 */ /* 0x000fec0003800000 */
[----:B------:R-:W2:Y:S01]  /*19630*/  S2R R7, SR_TID.X ;  /* 0x0000000000077919 */ /* 0x000ea20000002100 */
[----:B------:R-:W-:-:S04]  /*19640*/  IMAD.MOV.U32 R3, RZ, RZ, 0x6000 ;  /* 0x00006000ff037424 */ /* 0x000fc800078e00ff */
[----:B------:R3:W-:Y:S01]  /*19650*/  SYNCS.ARRIVE.TRANS64 RZ, [R9+URZ+0x2a8b0], R3 ;  /* 0x02a8b00309ff79a7 */ /* 0x0007e2000800003f */
[----:B--2---:R-:W-:-:S04]  /*19660*/  LOP3.LUT R7, R7, 0x1f, RZ, 0xc0, !PT ;  /* 0x0000001f07077812 */ /* 0x004fc800078ec0ff */
[----:B------:R-:W-:-:S13]  /*19670*/  ISETP.NE.AND P0, PT, R7, RZ, PT ;  /* 0x000000ff0700720c */ /* 0x000fda0003f05270 */
[----:B---3--:R-:W-:Y:S05]  /*19680*/  @!P0 BRA `(.L_x_696) ;  /* 0x0000000000048947 */ /* 0x008fea0003800000 */
[----:B------:R-:W-:Y:S01]  /*19690*/  BPT.TRAP 0x1 ;  /* 0x000000040000795c */ /* 0x000fe20000300000 */
.L_x_696:
[----:B------:R-:W-:Y:S05]  /*196a0*/  BSYNC B2 ;  /* 0x0000000000027941 */ /* 0x000fea0003800000 */
.L_x_695:
[----:B------:R-:W-:Y:S01]  /*196b0*/  R2UR UR10, R12 ;  /* 0x000000000c0a72ca */ /* 0x000fe200000e0000 */
[----:B------:R-:W-:Y:S01]  /*196c0*/  IMAD R3, R26, 0x6000, R22 ;  /* 0x000060001a037824 */ /* 0x000fe200078e0216 */
[----:B------:R-:W-:Y:S01]  /*196d0*/  R2UR UR6, R10 ;  /* 0x000000000a0672ca */ /* 0x000fe200000e0000 */
[----:B------:R-:W-:Y:S01]  /*196e0*/  UIADD3 UR4, UP0, UR36, 0x670, URZ ;  /* 0x0000067024047890 */ /* 0x000fe2000ff1e03f */
[----:B------:R-:W-:Y:S01]  /*196f0*/  R2UR UR7, R11 ;  /* 0x000000000b0772ca */ /* 0x000fe200000e0000 */
[----:B01----:R-:W-:Y:S01]  /*19700*/  VIADD R9, R9, 0x2a8b0 ;  /* 0x0002a8b009097836 */ /* 0x003fe20000000000 */
[----:B------:R-:W-:Y:S01]  /*19710*/  PLOP3.LUT P0, PT, PT, PT, PT, 0x80, 0x0 ;  /* 0x000000000000781c */ /* 0x000fe20003f0f070 */
[----:B------:R-:W-:Y:S01]  /*19720*/  VIADD R7, R3, 0x400 ;  /* 0x0000040003077836 */ /* 0x000fe20000000000 */
[----:B------:R-:W-:-:S12]  /*19730*/  UIADD3.X UR5, URZ, UR37, URZ, UP0, !UPT ;  /* 0x000000253f057290 */ /* 0x000fd800087fe43f */
.L_x_697:
        /* <DEDUP_REMOVED lines=10> */
[----:B------:R-:W-:Y:S01]  /*197e0*/  R2UR UR10, R13 ;  /* 0x000000000d0a72ca */ /* 0x000fe200000e0000 */
[----:B------:R-:W-:Y:S01]  /*197f0*/  VIADD R3, R3, 0x3400 ;  /* 0x0000340003037836 */ /* 0x000fe20000000000 */
[----:B------:R-:W-:Y:S02]  /*19800*/  R2UR UR6, R10 ;  /* 0x000000000a0672ca */ /* 0x000fe400000e0000 */
[----:B------:R-:W-:Y:S02]  /*19810*/  R2UR UR7, R11 ;  /* 0x000000000b0772ca */ /* 0x000fe400000e0000 */
[----:B------:R-:W-:-:S13]  /*19820*/  PLOP3.LUT P0, PT, PT, PT, PT, 0x80, 0x0 ;  /* 0x000000000000781c */ /* 0x000fda0003f0f070 */
.L_x_698:
        /* <DEDUP_REMOVED lines=9> */
[----:B-1----:R-:W-:Y:S05]  /*198c0*/  @P0 BRA.U.ANY `(.L_x_698) ;  /* 0xfffffffd00d80947 */ /* 0x002fea000393ffff */
.L_x_685:
[----:B------:R-:W-:Y:S05]  /*198d0*/  BSYNC B1 ;  /* 0x0000000000017941 */ /* 0x000fea0003800000 */
.L_x_684:
[----:B------:R-:W-:Y:S01]  /*198e0*/  IADD3 R7, R2, -0x2, RZ ;  /* 0xfffffffe02077810 */ /* 0x000fe20007ffe0ff */
[----:B------:R-:W-:Y:S01]  /*198f0*/  VIADD R26, R26, 0x1 ;  /* 0x000000011a1a7836 */ /* 0x000fe20000000000 */
[----:B------:R-:W-:Y:S02]  /*19900*/  PLOP3.LUT P0, PT, PT, PT, PT, 0x8, 0x0 ;  /* 0x000000000000781c */ /* 0x000fe40003f0e170 */
[----:B------:R-:W-:Y:S02]  /*19910*/  ISETP.GE.AND P2, PT, R7, R5, PT ;  /* 0x000000050700720c */ /* 0x000fe40003f46270 */
[----:B------:R-:W-:-:S04]  /*19920*/  ISETP.NE.AND P1, PT, R26, 0x2, PT ;  /* 0x000000021a00780c */ /* 0x000fc80003f25270 */
[----:B------:R-:W-:Y:S02]  /*19930*/  SEL R2, RZ, 0x1, P1 ;  /* 0x00000001ff027807 */ /* 0x000fe40000800000 */
[----:B------:R-:W-:Y:S02]  /*19940*/  SEL R26, R26, RZ, P1 ;  /* 0x000000ff1a1a7207 */ /* 0x000fe40000800000 */
[----:B------:R-:W-:-:S03]  /*19950*/  LOP3.LUT R31, R31, R2, RZ, 0x3c, !PT ;  /* 0x000000021f1f7212 */ /* 0x000fc600078e3cff */
[----:B------:R-:W-:Y:S05]  /*19960*/  @!P2 BRA `(.L_x_678) ;  /* 0x000000080014a947 */ /* 0x000fea0003800000 */
.L_x_714:
[----:B------:R-:W-:Y:S05]  /*19970*/  YIELD ;  /* 0x0000000000007946 */ /* 0x000fea0003800000 */
        /* <DEDUP_REMOVED lines=10> */
.L_x_836:
[----:B------:R-:W-:Y:S05]  /*19a20*/  BSYNC B2 ;  /* 0x0000000000027941 */ /* 0x000fea0003800000 */
.L_x_701:
[----:B------:R-:W-:Y:S04]  /*19a30*/  BSSY B2, `(.L_x_703) ;  /* 0x0000009000027945 */ /* 0x000fe80003800000 */
[----:B------:R-:W-:Y:S05]  /*19a40*/  @P2 BRA `(.L_x_704) ;  /* 0x00000000001c2947 */ /* 0x000fea0003800000 */
[----:B0-----:R-:W0:Y:S01]  /*19a50*/  S2R R3, SR_TID.X ;  /* 0x0000000000037919 */ /* 0x001e220000002100 */
[----:B------:R-:W-:-:S04]  /*19a60*/  IMAD.MOV.U32 R2, RZ, RZ, 0x9000 ;  /* 0x00009000ff027424 */ /* 0x000fc800078e00ff */
[----:B------:R2:W-:Y:S01]  /*19a70*/  SYNCS.ARRIVE.TRANS64 RZ, [R6+URZ+0x2a890], R2 ;  /* 0x02a8900206ff79a7 */ /* 0x0005e2000800003f */
[----:B0-----:R-:W-:-:S04]  /*19a80*/  LOP3.LUT R3, R3, 0x1f, RZ, 0xc0, !PT ;  /* 0x0000001f03037812 */ /* 0x001fc800078ec0ff */
[----:B------:R-:W-:-:S13]  /*19a90*/  ISETP.NE.AND P1, PT, R3, RZ, PT ;  /* 0x000000ff0300720c */ /* 0x000fda0003f25270 */
[----:B--2---:R-:W-:Y:S05]  /*19aa0*/  @!P1 BRA `(.L_x_704) ;  /* 0x0000000000049947 */ /* 0x004fea0003800000 */
[----:B------:R-:W-:Y:S01]  /*19ab0*/  BPT.TRAP 0x1 ;  /* 0x000000040000795c */ /* 0x000fe20000300000 */
.L_x_704:
[----:B------:R-:W-:Y:S05]  /*19ac0*/  BSYNC B2 ;  /* 0x0000000000027941 */ /* 0x000fea0003800000 */
.L_x_703:
[----:B------:R-:W-:Y:S01]  /*19ad0*/  IMAD.MOV.U32 R11, RZ, RZ, RZ ;  /* 0x000000ffff0b7224 */ /* 0x000fe200078e00ff */
[----:B------:R-:W-:Y:S01]  /*19ae0*/  UIADD3 UR4, UP0, UR36, 0x570, URZ ;  /* 0x0000057024047890 */ /* 0x000fe2000ff1e03f */
[----:B0-----:R-:W-:Y:S01]  /*19af0*/  IMAD R3, R26, 0x9000, R22 ;  /* 0x000090001a037824 */ /* 0x001fe200078e0216 */
[----:B------:R-:W-:Y:S01]  /*19b00*/  PLOP3.LUT P1, PT, PT, PT, PT, 0x80, 0x0 ;  /* 0x000000000000781c */ /* 0x000fe20003f2f070 */
[----:B------:R-:W-:Y:S01]  /*19b10*/  IMAD R8, R7, 0x60, R0 ;  /* 0x0000006007087824 */ /* 0x000fe200078e0200 */
[----:B------:R-:W-:Y:S01]  /*19b20*/  R2UR UR10, R11 ;  /* 0x000000000b0a72ca */ /* 0x000fe200000e0000 */
[----:B------:R-:W-:Y:S01]  /*19b30*/  VIADD R2, R6, 0x2a890 ;  /* 0x0002a89006027836 */ /* 0x000fe20000000000 */
[----:B------:R-:W-:Y:S01]  /*19b40*/  UIADD3.X UR5, URZ, UR37, URZ, UP0, !UPT ;  /* 0x000000253f057290 */ /* 0x000fe200087fe43f */
[----:B------:R-:W-:Y:S01]  /*19b50*/  VIADD R10, R3, 0x18400 ;  /* 0x00018400030a7836 */ /* 0x000fe20000000000 */
[----:B------:R-:W-:Y:S01]  /*19b60*/  UMOV UR6, 0x0 ;  /* 0x0000000000067882 */ /* 0x000fe20000000000 */
[----:B------:R-:W-:-:S10]  /*19b70*/  UMOV UR7, 0x12f00000 ;  /* 0x12f0000000077882 */ /* 0x000fd40000000000 */
.L_x_705:
        /* <DEDUP_REMOVED lines=10> */
[----:B------:R-:W-:Y:S01]  /*19c20*/  IMAD.MOV.U32 R12, RZ, RZ, 0x40 ;  /* 0x00000040ff0c7424 */ /* 0x000fe200078e00ff */
[----:B------:R-:W-:Y:S01]  /*19c30*/  PLOP3.LUT P1, PT, PT, PT, PT, 0x80, 0x0 ;  /* 0x000000000000781c */ /* 0x000fe20003f2f070 */
[----:B------:R-:W-:Y:S01]  /*19c40*/  VIADD R10, R3, 0x1b400 ;  /* 0x0001b400030a7836 */ /* 0x000fe20000000000 */
[----:B------:R-:W-:Y:S01]  /*19c50*/  UMOV UR6, 0x0 ;  /* 0x0000000000067882 */ /* 0x000fe20000000000 */
[----:B------:R-:W-:Y:S01]  /*19c60*/  UMOV UR7, 0x12f00000 ;  /* 0x12f0000000077882 */ /* 0x000fe20000000000 */
[----:B------:R-:W-:-:S15]  /*19c70*/  R2UR UR10, R12 ;  /* 0x000000000c0a72ca */ /* 0x000fde00000e0000 */
.L_x_706:
        /* <DEDUP_REMOVED lines=15> */
.L_x_707:
        /* <DEDUP_REMOVED lines=13> */
.L_x_837:
[----:B------:R-:W-:Y:S05]  /*19e40*/  BSYNC B2 ;  /* 0x0000000000027941 */ /* 0x000fea0003800000 */
.L_x_708:
[----:B------:R-:W-:Y:S01]  /*19e50*/  BSSY B2, `(.L_x_710) ;  /* 0x000000b000027945 */ /* 0x000fe20003800000 */
[----:B------:R-:W-:Y:S01]  /*19e60*/  IMAD.MOV.U32 R2, RZ, RZ, 0x0 ;  /* 0x00000000ff027424 */ /* 0x000fe200078e00ff */
[----:B------:R-:W-:Y:S02]  /*19e70*/  MOV R3, 0x12f00000 ;  /* 0x12f0000000037802 */ /* 0x000fe40000000f00 */
[----:B------:R-:W-:Y:S05]  /*19e80*/  @P2 BRA `(.L_x_711) ;  /* 0x00000000001c2947 */ /* 0x000fea0003800000 */
[----:B------:R-:W2:Y:S01]  /*19e90*/  S2R R10, SR_TID.X ;  /* 0x00000000000a7919 */ /* 0x000ea20000002100 */
[----:B01----:R-:W-:-:S04]  /*19ea0*/  IMAD.MOV.U32 R9, RZ, RZ, 0x6000 ;  /* 0x00006000ff097424 */ /* 0x003fc800078e00ff */
[----:B------:R3:W-:Y:S01]  /*19eb0*/  SYNCS.ARRIVE.TRANS64 RZ, [R6+URZ+0x2a8b0], R9 ;  /* 0x02a8b00906ff79a7 */ /* 0x0007e2000800003f */
[----:B--2---:R-:W-:-:S04]  /*19ec0*/  LOP3.LUT R10, R10, 0x1f, RZ, 0xc0, !PT ;  /* 0x0000001f0a0a7812 */ /* 0x004fc800078ec0ff */
[----:B------:R-:W-:-:S13]  /*19ed0*/  ISETP.NE.AND P1, PT, R10, RZ, PT ;  /* 0x000000ff0a00720c */ /* 0x000fda0003f25270 */
[----:B---3--:R-:W-:Y:S05]  /*19ee0*/  @!P1 BRA `(.L_x_711) ;  /* 0x0000000000049947 */ /* 0x008fea0003800000 */
[----:B------:R-:W-:Y:S01]  /*19ef0*/  BPT.TRAP 0x1 ;  /* 0x000000040000795c */ /* 0x000fe20000300000 */
.L_x_711:
[----:B------:R-:W-:Y:S05]  /*19f00*/  BSYNC B2 ;  /* 0x0000000000027941 */ /* 0x000fea0003800000 */
.L_x_710:
[----:B------:R-:W-:Y:S01]  /*19f10*/  R2UR UR10, R11 ;  /* 0x000000000b0a72ca */ /* 0x000fe200000e0000 */
[----:B01----:R-:W-:Y:S01]  /*19f20*/  IMAD R9, R26, 0x6000, R22 ;  /* 0x000060001a097824 */ /* 0x003fe200078e0216 */
[----:B------:R-:W-:Y:S01]  /*19f30*/  R2UR UR6, R2 ;  /* 0x00000000020672ca */ /* 0x000fe200000e0000 */
[----:B------:R-:W-:Y:S01]  /*19f40*/  UIADD3 UR4, UP0, UR36, 0x670, URZ ;  /* 0x0000067024047890 */ /* 0x000fe2000ff1e03f */
[----:B------:R-:W-:Y:S01]  /*19f50*/  R2UR UR7, R3 ;  /* 0x00000000030772ca */ /* 0x000fe200000e0000 */
[----:B------:R-:W-:Y:S01]  /*19f60*/  VIADD R6, R6, 0x2a8b0 ;  /* 0x0002a8b006067836 */ /* 0x000fe20000000000 */
[----:B------:R-:W-:Y:S01]  /*19f70*/  PLOP3.LUT P1, PT, PT, PT, PT, 0x80, 0x0 ;  /* 0x000000000000781c */ /* 0x000fe20003f2f070 */
[----:B------:R-:W-:Y:S01]  /*19f80*/  VIADD R10, R9, 0x400 ;  /* 0x00000400090a7836 */ /* 0x000fe20000000000 */
[----:B------:R-:W-:-:S12]  /*19f90*/  UIADD3.X UR5, URZ, UR37, URZ, UP0, !UPT ;  /* 0x000000253f057290 */ /* 0x000fd800087fe43f */
.L_x_712:
        /* <DEDUP_REMOVED lines=15> */
.L_x_713:
        /* <DEDUP_REMOVED lines=10> */
.L_x_700:
[----:B------:R-:W-:Y:S05]  /*1a130*/  BSYNC B1 ;  /* 0x0000000000017941 */ /* 0x000fea0003800000 */
.L_x_699:
[C---:B------:R-:W-:Y:S01]  /*1a140*/  ISETP.GT.AND P2, PT, R7.reuse, R5, PT ;  /* 0x000000050700720c */ /* 0x040fe20003f44270 */
[----:B------:R-:W-:Y:S02]  /*1a150*/  VIADD R26, R26, 0x1 ;  /* 0x000000011a1a7836 */ /* 0x000fe40000000000 */
[----:B------:R-:W-:-:S03]  /*1a160*/  VIADD R7, R7, 0xffffffff ;  /* 0xffffffff07077836 */ /* 0x000fc60000000000 */
[----:B------:R-:W-:-:S04]  /*1a170*/  ISETP.NE.AND P1, PT, R26, 0x2, PT ;  /* 0x000000021a00780c */ /* 0x000fc80003f25270 */
[----:B------:R-:W-:Y:S02]  /*1a180*/  SEL R2, RZ, 0x1, P1 ;  /* 0x00000001ff027807 */ /* 0x000fe40000800000 */
[----:B------:R-:W-:Y:S02]  /*1a190*/  SEL R26, R26, RZ, P1 ;  /* 0x000000ff1a1a7207 */ /* 0x000fe40000800000 */
[----:B------:R-:W-:Y:S01]  /*1a1a0*/  LOP3.LUT R31, R31, R2, RZ, 0x3c, !PT ;  /* 0x000000021f1f7212 */ /* 0x000fe200078e3cff */
[----:B------:R-:W-:Y:S06]  /*1a1b0*/  @P2 BRA `(.L_x_714) ;  /* 0xfffffff400ec2947 */ /* 0x000fec000383ffff */
.L_x_678:
[----:B------:R-:W-:Y:S05]  /*1a1c0*/  BSYNC B0 ;  /* 0x0000000000007941 */ /* 0x000fea0003800000 */
.L_x_677:
[----:B------:R-:W2:Y:S01]  /*1a1d0*/  LDL R30, [R1] ;  /* 0x00000000011e7983 */ /* 0x000ea20000100800 */
[----:B------:R-:W-:Y:S05]  /*1a1e0*/  @!P0 WARPSYNC.ALL ;  /* 0x0000000000008948 */ /* 0x000fea0003800000 */
[----:B------:R-:W-:Y:S06]  /*1a1f0*/  @!P0 BAR.SYNC.DEFER_BLOCKING 0xc, 0x180 ;  /* 0x0306000000008b1d */ /* 0x000fec0000010000 */
[----:B------:R-:W-:Y:S01]  /*1a200*/  BSSY B7, `(.L_x_715) ;  /* 0x000036f000077945 */ /* 0x000fe20003800000 */
[----:B--2---:R-:W-:-:S13]  /*1a210*/  ISETP.GT.AND P0, PT, R30, RZ, PT ;  /* 0x000000ff1e00720c */ /* 0x004fda0003f04270 */
[----:B------:R-:W-:Y:S05]  /*1a220*/  @P0 BRA `(.L_x_716) ;  /* 0x0000000000440947 */ /* 0x000fea0003800000 */
[----:B------:R-:W1:Y:S02]  /*1a230*/  S2R R2, SR_TID.X ;  /* 0x0000000000027919 */ /* 0x000e640000002100 */
        /* <DEDUP_REMOVED lines=14> */
[----:B0-----:R-:W-:Y:S01]  /*1a320*/  IADD3 R16, R0, UR38, R7 ;  /* 0x0000002600107c10 */ /* 0x001fe2000fffe007 */
[----:B------:R-:W-:Y:S06]  /*1a330*/  BRA `(.L_x_717) ;  /* 0x00000034006c7947 */ /* 0x000fec0003800000 */
.L_x_716:
        /* <DEDUP_REMOVED lines=10> */
[----:B0-----:R-:W0:Y:S01]  /*1a3e0*/  LDC.64 R2, c[0x4][R2] ;  /* 0x0100000002027b82 */ /* 0x001e220000000a00 */
        /* <DEDUP_REMOVED lines=8> */
[----:B0-----:R-:W-:Y:S05]  /*1a470*/  CALL.ABS.NOINC R2 ;  /* 0x0000000002007343 */ /* 0x001fea0003c00000 */
.L_x_719:
[----:B------:R-:W-:Y:S05]  /*1a480*/  BSYNC B6 ;  /* 0x0000000000067941 */ /* 0x000fea0003800000 */
.L_x_718:
        /* <DEDUP_REMOVED lines=8> */
[----:B0-----:R0:W1:Y:S01]  /*1a510*/  LDC.64 R2, c[0x4][R27] ;  /* 0x010000001b027b82 */ /* 0x0010620000000a00 */
        /* <DEDUP_REMOVED lines=11> */
.L_x_722:
        /* <DEDUP_REMOVED lines=15> */
.L_x_721:
[----:B------:R-:W-:Y:S05]  /*1a6c0*/  BSYNC B6 ;  /* 0x0000000000067941 */ /* 0x000fea0003800000 */
.L_x_720:
[----:B------:R-:W2:Y:S01]  /*1a6d0*/  LDL R20, [R1+0x24] ;  /* 0x0000240001147983 */ /* 0x000ea20000100800 */
[----:B------:R-:W-:Y:S01]  /*1a6e0*/  ULDC.64 UR4, c[0x0][0x9f8] ;  /* 0x00027e0000047ab9 */ /* 0x000fe20000000a00 */
[----:B------:R-:W1:Y:S01]  /*1a6f0*/  LDC R0, c[0x0][0x430] ;  /* 0x00010c00ff007b82 */ /* 0x000e620000000800 */
[----:B------:R-:W-:Y:S01]  /*1a700*/  ISETP.NE.U32.AND P0, PT, RZ, UR4, PT ;  /* 0x00000004ff007c0c */ /* 0x000fe2000bf05070 */
[----:B------:R-:W3:Y:S03]  /*1a710*/  LDL R2, [R1+0x4] ;  /* 0x0000040001027983 */ /* 0x000ee60000100800 */
[----:B------:R-:W-:Y:S01]  /*1a720*/  ISETP.NE.AND.EX P0, PT, RZ, UR5, PT, P0 ;  /* 0x00000005ff007c0c */ /* 0x000fe2000bf05300 */
[----:B------:R-:W4:-:S12]  /*1a730*/  S2R R21, SR_TID.X ;  /* 0x0000000000157919 */ /* 0x000f180000002100 */
[----:B------:R-:W-:Y:S01]  /*1a740*/  @P0 IADD3 R24, P1, R24, UR4, RZ ;  /* 0x0000000418180c10 */ /* 0x000fe2000ff3e0ff */
[----:B------:R-:W0:Y:S01]  /*1a750*/  S2R R34, SR_TID.X ;  /* 0x0000000000227919 */ /* 0x000e220000002100 */
[----:B------:R-:W-:Y:S02]  /*1a760*/  ULDC UR4, c[0x0][0x320] ;  /* 0x0000c80000047ab9 */ /* 0x000fe40000000800 */
[----:B------:R-:W-:-:S05]  /*1a770*/  @P0 IADD3.X R25, R25, UR5, RZ, P1, !PT ;  /* 0x0000000519190c10 */ /* 0x000fca0008ffe4ff */
[----:B------:R-:W3:Y:S01]  /*1a780*/  @P0 LDG.E R33, desc[UR60][R24.64] ;  /* 0x0000003c18210981 */ /* 0x000ee2000c1e1900 */
[----:B-1----:R-:W-:Y:S02]  /*1a790*/  ISETP.NE.AND P1, PT, R0, 0x1, PT ;  /* 0x000000010000780c */ /* 0x002fe40003f25270 */
[----:B----4-:R-:W-:-:S11]  /*1a7a0*/  LOP3.LUT R21, R21, 0x7f, RZ, 0xc0, !PT ;  /* 0x0000007f15157812 */ /* 0x010fd600078ec0ff */
[----:B------:R-:W1:Y:S01]  /*1a7b0*/  @P1 LDC R7, c[0x0][0x434] ;  /* 0x00010d00ff071b82 */ /* 0x000e620000000800 */
[----:B------:R-:W-:-:S07]  /*1a7c0*/  SHF.R.U32.HI R21, RZ, 0x3, R21 ;  /* 0x00000003ff157819 */ /* 0x000fce0000011615 */
[----:B------:R-:W4:Y:S01]  /*1a7d0*/  @P1 LDC R5, c[0x0][0x438] ;  /* 0x00010e00ff051b82 */ /* 0x000f220000000800 */
[----:B0-----:R-:W-:-:S05]  /*1a7e0*/  IMAD.SHL.U32 R34, R34, 0x10, RZ ;  /* 0x0000001022227824 */ /* 0x001fca00078e00ff */
[----:B------:R-:W-:Y:S02]  /*1a7f0*/  LOP3.LUT R34, R21, 0x70, R34, 0xf8, !PT ;  /* 0x0000007015227812 */ /* 0x000fe400078ef822 */
[----:B------:R-:W0:Y:S02]  /*1a800*/  S2R R21, SR_TID.X ;  /* 0x0000000000157919 */ /* 0x000e240000002100 */
[----:B0-----:R-:W-:-:S05]  /*1a810*/  IMAD.SHL.U32 R21, R21, 0x8, RZ ;  /* 0x0000000815157824 */ /* 0x001fca00078e00ff */
[----:B------:R-:W-:Y:S02]  /*1a820*/  LOP3.LUT R21, R21, 0x38, RZ, 0xc0, !PT ;  /* 0x0000003815157812 */ /* 0x000fe400078ec0ff */
[----:B------:R-:W-:Y:S01]  /*1a830*/  LOP3.LUT R23, R23, 0xfffffff7, RZ, 0xc0, !PT ;  /* 0xfffffff717177812 */ /* 0x000fe200078ec0ff */
[----:B------:R-:W-:Y:S01]  /*1a840*/  UMOV UR5, 0xffffffff ;  /* 0xffffffff00057882 */ /* 0x000fe20000000000 */
[----:B--2---:R-:W-:-:S04]  /*1a850*/  VIADD R27, R20, 0xffffffff ;  /* 0xffffffff141b7836 */ /* 0x004fc80000000000 */
[----:B------:R-:W-:-:S05]  /*1a860*/  IMAD R6, R27, 0x60, R34 ;  /* 0x000000601b067824 */ /* 0x000fca00078e0222 */
[----:B------:R-:W-:-:S04]  /*1a870*/  ISETP.GE.AND P0, PT, R6, R30, PT ;  /* 0x0000001e0600720c */ /* 0x000fc80003f06270 */
[----:B------:R-:W-:Y:S01]  /*1a880*/  ISETP.GT.U32.OR P0, PT, R34, 0x5f, P0 ;  /* 0x0000005f2200780c */ /* 0x000fe20000704470 */
[----:B---3--:R-:W-:-:S04]  /*1a890*/  IMAD.IADD R6, R6, 0x1, R2 ;  /* 0x0000000106067824 */ /* 0x008fc800078e0202 */
[----:B-1----:R-:W-:-:S08]  /*1a8a0*/  @P1 IMAD.HI.U32 R7, R6, R7, RZ ;  /* 0x0000000706071227 */ /* 0x002fd000078e00ff */
[----:B------:R-:W0:Y:S01]  /*1a8b0*/  @!P0 LDC.64 R2, c[0x0][0x428] ;  /* 0x00010a00ff028b82 */ /* 0x000e220000000a00 */
[--C-:B------:R-:W-:Y:S01]  /*1a8c0*/  IMAD.MOV.U32 R4, RZ, RZ, R6.reuse ;  /* 0x000000ffff047224 */ /* 0x100fe200078e0006 */
[----:B----4-:R-:W-:Y:S02]  /*1a8d0*/  @P1 SHF.R.U32.HI R4, RZ, R5, R7 ;  /* 0x00000005ff041219 */ /* 0x010fe40000011607 */
[----:B------:R-:W-:Y:S02]  /*1a8e0*/  LOP3.LUT R20, R21, 0x40, RZ, 0xfc, !PT ;  /* 0x0000004015147812 */ /* 0x000fe400078efcff */
[----:B------:R-:W-:Y:S02]  /*1a8f0*/  IADD3 R5, -R4, RZ, RZ ;  /* 0x000000ff04057210 */ /* 0x000fe40007ffe1ff */
[----:B------:R-:W-:Y:S02]  /*1a900*/  ISETP.GE.AND P2, PT, R20, UR4, PT ;  /* 0x0000000414007c0c */ /* 0x000fe4000bf46270 */
[----:B------:R-:W-:Y:S01]  /*1a910*/  SHF.R.S32.HI R8, RZ, 0x1f, R33 ;  /* 0x0000001fff087819 */ /* 0x000fe20000011421 */
[----:B------:R-:W-:Y:S01]  /*1a920*/  IMAD R0, R0, R5, R6 ;  /* 0x0000000500007224 */ /* 0x000fe200078e0206 */
[----:B------:R-:W-:-:S02]  /*1a930*/  @!P0 SHF.R.S32.HI R5, RZ, 0x1f, R4 ;  /* 0x0000001fff058819 */ /* 0x000fc40000011404 */
[----:B------:R-:W-:Y:S02]  /*1a940*/  SEL R30, RZ, 0xffffffff, P2 ;  /* 0xffffffffff1e7807 */ /* 0x000fe40001000000 */
[----:B------:R-:W-:Y:S01]  /*1a950*/  ISETP.GE.AND P1, PT, R21, UR4, PT ;  /* 0x0000000415007c0c */ /* 0x000fe2000bf26270 */
[----:B------:R-:W-:Y:S02]  /*1a960*/  ULDC UR4, c[0x0][0x2f4] ;  /* 0x0000bd0000047ab9 */ /* 0x000fe40000000800 */
[----:B------:R-:W-:Y:S02]  /*1a970*/  IMAD.SHL.U32 R30, R30, 0x2, RZ ;  /* 0x000000021e1e7824 */ /* 0x000fe400078e00ff */
[-C--:B0-----:R-:W-:Y:S02]  /*1a980*/  @!P0 IMAD R6, R8, R2.reuse, RZ ;  /* 0x0000000208068224 */ /* 0x081fe400078e02ff */
[----:B------:R-:W-:Y:S01]  /*1a990*/  @!P0 IMAD.WIDE.U32 R4, R33, R2, R4 ;  /* 0x0000000221048225 */ /* 0x000fe200078e0004 */
[----:B------:R-:W-:-:S03]  /*1a9a0*/  SEL R2, RZ, 0x1, P1 ;  /* 0x00000001ff027807 */ /* 0x000fc60000800000 */
[----:B------:R-:W-:Y:S01]  /*1a9b0*/  @!P0 IMAD R6, R33, R3, R6 ;  /* 0x0000000321068224 */ /* 0x000fe200078e0206 */
[----:B------:R-:W-:Y:S02]  /*1a9c0*/  LOP3.LUT R30, R30, 0x2, R2, 0xe2, !PT ;  /* 0x000000021e1e7812 */ /* 0x000fe400078ee202 */
[----:B------:R-:W0:Y:S01]  /*1a9d0*/  @!P0 LDC.64 R2, c[0x0][0x418] ;  /* 0x00010600ff028b82 */ /* 0x000e220000000a00 */
[----:B------:R-:W-:Y:S02]  /*1a9e0*/  @!P0 IMAD.IADD R6, R5, 0x1, R6 ;  /* 0x0000000105068824 */ /* 0x000fe400078e0206 */
[----:B------:R-:W-:Y:S01]  /*1a9f0*/  IMAD.U32 R5, RZ, RZ, UR39 ;  /* 0x00000027ff057e24 */ /* 0x000fe2000f8e00ff */
[----:B0-----:R-:W-:-:S04]  /*1aa00*/  @!P0 LEA R2, P1, R4, R2, 0x2 ;  /* 0x0000000204028211 */ /* 0x001fc800078210ff */
[----:B------:R-:W-:Y:S01]  /*1aa10*/  @!P0 LEA.HI.X R3, R4, R3, R6, 0x2, P1 ;  /* 0x0000000304038211 */ /* 0x000fe200008f1406 */
[----:B------:R-:W-:-:S06]  /*1aa20*/  IMAD.MOV.U32 R4, RZ, RZ, RZ ;  /* 0x000000ffff047224 */ /* 0x000fcc00078e00ff */
[----:B------:R0:W5:Y:S01]  /*1aa30*/  @!P0 LDG.E R4, desc[UR60][R2.64] ;  /* 0x0000003c02048981 */ /* 0x000162000c1e1900 */
[----:B------:R-:W-:Y:S02]  /*1aa40*/  ISETP.GT.U32.AND P0, PT, R34, 0x5f, PT ;  /* 0x0000005f2200780c */ /* 0x000fe40003f04070 */
[----:B------:R-:W-:Y:S02]  /*1aa50*/  ISETP.NE.AND P3, PT, R5, 0x3, PT ;  /* 0x000000030500780c */ /* 0x000fe40003f65270 */
[----:B------:R-:W-:-:S09]  /*1aa60*/  ISETP.GE.AND P2, PT, R21, UR4, PT ;  /* 0x0000000415007c0c */ /* 0x000fd2000bf46270 */
[----:B------:R-:W-:-:S04]  /*1aa70*/  @P0 LOP3.LUT R23, R23, 0x8, RZ, 0xfc, !PT ;  /* 0x0000000817170812 */ /* 0x000fc800078efcff */
[----:B------:R-:W-:-:S04]  /*1aa80*/  LOP3.LUT R23, R23, 0xffffffef, RZ, 0xc0, !PT ;  /* 0xffffffef17177812 */ /* 0x000fc800078ec0ff */
[----:B------:R-:W-:Y:S01]  /*1aa90*/  @P3 LOP3.LUT R23, R23, 0x10, RZ, 0xfc, !PT ;  /* 0x0000001017173812 */ /* 0x000fe200078efcff */
[----:B------:R1:W-:Y:S03]  /*1aaa0*/  STL [R1+0x8], R8 ;  /* 0x0000080801007387 */ /* 0x0003e60000100800 */
[----:B------:R-:W-:Y:S02]  /*1aab0*/  LOP3.LUT R23, R23, 0xfffffffb, RZ, 0xc0, !PT ;  /* 0xfffffffb17177812 */ /* 0x000fe400078ec0ff */
[----:B------:R-:W-:Y:S02]  /*1aac0*/  ISETP.GE.AND P1, PT, R20, UR4, PT ;  /* 0x0000000414007c0c */ /* 0x000fe4000bf26270 */
[----:B------:R-:W-:Y:S02]  /*1aad0*/  @P2 LOP3.LUT R23, R23, 0x4, RZ, 0xfc, !PT ;  /* 0x0000000417172812 */ /* 0x000fe400078efcff */
[----:B-1----:R-:W-:-:S02]  /*1aae0*/  LOP3.LUT R8, R21, 0x80, RZ, 0xfc, !PT ;  /* 0x0000008015087812 */ /* 0x002fc400078efcff */
[----:B------:R-:W-:Y:S02]  /*1aaf0*/  LOP3.LUT R23, R23, 0xfffffffe, RZ, 0xc0, !PT ;  /* 0xfffffffe17177812 */ /* 0x000fe400078ec0ff */
[----:B------:R-:W-:Y:S02]  /*1ab00*/  ISETP.GE.AND P0, PT, R8, UR4, PT ;  /* 0x0000000408007c0c */ /* 0x000fe4000bf06270 */
[----:B------:R-:W-:-:S04]  /*1ab10*/  LOP3.LUT R23, R23, 0xfffffffd, RZ, 0xc0, !PT ;  /* 0xfffffffd17177812 */ /* 0x000fc800078ec0ff */
[----:B------:R-:W-:-:S07]  /*1ab20*/  @P1 LOP3.LUT R23, R23, 0x2, RZ, 0xfc, !PT ;  /* 0x0000000217171812 */ /* 0x000fce00078efcff */
[----:B------:R-:W-:Y:S01]  /*1ab30*/  @P0 LOP3.LUT R23, R23, 0x1, RZ, 0xfc, !PT ;  /* 0x0000000117170812 */ /* 0x000fe200078efcff */
[----:B0-----:R-:W-:Y:S06]  /*1ab40*/  BRA.DIV UR5, `(.L_x_723) ;  /* 0x0000004e05007947 */ /* 0x001fec000b800000 */
.L_x_840:
[----:B------:R-:W-:Y:S01]  /*1ab50*/  SHF.R.S32.HI R34, RZ, 0x1f, R18 ;  /* 0x0000001fff227819 */ /* 0x000fe20000011412 */
[----:B------:R-:W-:Y:S06]  /*1ab60*/  @!P3 BRA `(.L_x_724) ;  /* 0x000000000004b947 */ /* 0x000fec0003800000 */
[----:B------:R-:W-:Y:S01]  /*1ab70*/  BPT.TRAP 0x1 ;  /* 0x000000040000795c */ /* 0x000fe20000300000 */
.L_x_724:
        /* <DEDUP_REMOVED lines=20> */
[----:B------:R-:W-:Y:S01]  /*1acc0*/  LEA.HI.X R25, R2, UR5, R7, 0x1, P0 ;  /* 0x0000000502197c11 */ /* 0x000fe200080f0c07 */
[----:B------:R-:W-:Y:S01]  /*1acd0*/  IMAD R7, R28, 0x8, R22 ;  /* 0x000000081c077824 */ /* 0x000fe200078e0216 */
[----:B------:R-:W-:-:S04]  /*1ace0*/  SHF.L.U32 R2, R29, 0x1f, RZ ;  /* 0x0000001f1d027819 */ /* 0x000fc800000006ff */
[----:B------:R-:W0:Y:S02]  /*1acf0*/  SYNCS.PHASECHK.TRANS64.TRYWAIT P0, [R7+URZ+0x2a840], R2 ;  /* 0x02a84002070075a7 */ /* 0x000e24000800017f */
[----:B0-----:R-:W-:Y:S05]  /*1ad00*/  @!P0 BRA `(.L_x_726) ;  /* 0x0000004800c48947 */ /* 0x001fea0003800000 */
.L_x_841:
[----:B------:R-:W-:Y:S05]  /*1ad10*/  BSYNC B0 ;  /* 0x0000000000007941 */ /* 0x000fea0003800000 */
.L_x_725:
[----:B------:R-:W2:Y:S01]  /*1ad20*/  LDL R9, [R1] ;  /* 0x0000000001097983 */ /* 0x000ea20000100800 */
[----:B------:R-:W-:Y:S01]  /*1ad30*/  ULDC.64 UR4, c[0x0][0x300] ;  /* 0x0000c00000047ab9 */ /* 0x000fe20000000a00 */
[----:B------:R-:W-:Y:S01]  /*1ad40*/  LOP3.LUT P4, RZ, R23, 0x4, RZ, 0xc0, !PT ;  /* 0x0000000417ff7812 */ /* 0x000fe2000788c0ff */
[----:B------:R-:W-:Y:S01]  /*1ad50*/  IMAD R5, R5, UR4, RZ ;  /* 0x0000000405057c24 */ /* 0x000fe2000f8e02ff */
[----:B------:R-:W1:Y:S01]  /*1ad60*/  S2R R8, SR_TID.X ;  /* 0x0000000000087919 */ /* 0x000e620000002100 */
[C---:B0-----:R-:W-:Y:S01]  /*1ad70*/  IMAD.WIDE.U32 R2, R0.reuse, UR4, RZ ;  /* 0x0000000400027c25 */ /* 0x041fe2000f8e00ff */
[C---:B------:R-:W-:Y:S02]  /*1ad80*/  LOP3.LUT P3, RZ, R23.reuse, 0x2, RZ, 0xc0, !PT ;  /* 0x0000000217ff7812 */ /* 0x040fe4000786c0ff */
[----:B------:R-:W-:Y:S01]  /*1ad90*/  LOP3.LUT P2, RZ, R23, 0x1, RZ, 0xc0, !PT ;  /* 0x0000000117ff7812 */ /* 0x000fe2000784c0ff */
[----:B------:R-:W-:Y:S01]  /*1ada0*/  IMAD R5, R0, UR5, R5 ;  /* 0x0000000500057c24 */ /* 0x000fe2000f8e0205 */
[----:B------:R-:W-:-:S02]  /*1adb0*/  ULDC.64 UR4, c[0x0][0x310] ;  /* 0x0000c40000047ab9 */ /* 0x000fc40000000a00 */
[----:B------:R-:W-:Y:S02]  /*1adc0*/  IMAD R6, R6, UR4, RZ ;  /* 0x0000000406067c24 */ /* 0x000fe4000f8e02ff */
[----:B------:R-:W-:Y:S01]  /*1add0*/  IADD3 R3, R3, R5, RZ ;  /* 0x0000000503037210 */ /* 0x000fe20007ffe0ff */
[----:B------:R-:W-:Y:S02]  /*1ade0*/  IMAD R5, R28, 0x4800, R36 ;  /* 0x000048001c057824 */ /* 0x000fe400078e0224 */
[C---:B------:R-:W-:Y:S02]  /*1adf0*/  IMAD R6, R4.reuse, UR5, R6 ;  /* 0x0000000504067c24 */ /* 0x040fe4000f8e0206 */
[----:B------:R-:W-:Y:S01]  /*1ae00*/  IMAD.WIDE.U32 R2, R4, UR4, R2 ;  /* 0x0000000404027c25 */ /* 0x000fe2000f8e0002 */
        /* <DEDUP_REMOVED lines=8> */
[----:B-1----:R-:W-:Y:S01]  /*1ae90*/  LOP3.LUT R8, R8, 0x7f, RZ, 0xc0, !PT ;  /* 0x0000007f08087812 */ /* 0x002fe200078ec0ff */
[----:B------:R-:W-:-:S03]  /*1aea0*/  UMOV UR4, 0xffffffff ;  /* 0xffffffff00047882 */ /* 0x000fc60000000000 */
[----:B------:R-:W-:Y:S02]  /*1aeb0*/  SHF.R.U32.HI R8, RZ, 0x3, R8 ;  /* 0x00000003ff087819 */ /* 0x000fe40000011608 */
[----:B------:R-:W-:Y:S01]  /*1aec0*/  LEA.HI.X R0, R2, UR5, R0, 0x1, P0 ;  /* 0x0000000502007c11 */ /* 0x000fe200080f0c00 */
[----:B--2---:R-:W-:Y:S02]  /*1aed0*/  IMAD R6, R27, -0x60, R9 ;  /* 0xffffffa01b067824 */ /* 0x004fe400078e0209 */
[----:B------:R-:W0:Y:S02]  /*1aee0*/  S2R R9, SR_TID.X ;  /* 0x0000000000097919 */ /* 0x000e240000002100 */
        /* <DEDUP_REMOVED lines=8> */
[----:B0-----:R-:W-:-:S05]  /*1af70*/  @P0 LEA R3, P1, R9, R3, 0x1 ;  /* 0x0000000309030211 */ /* 0x001fca00078208ff */
[----:B-1----:R-:W-:Y:S01]  /*1af80*/  @P0 IMAD.X R2, RZ, RZ, R2, P1 ;  /* 0x000000ffff020224 */ /* 0x002fe200008e0602 */
[----:B------:R-:W-:-:S04]  /*1af90*/  ISETP.GE.AND P1, PT, R6, 0x11, PT ;  /* 0x000000110600780c */ /* 0x000fc80003f26270 */
        /* <DEDUP_REMOVED lines=20> */
[----:B------:R-:W-:Y:S01]  /*1b0e0*/  @P1 LEA R8, R5, R22, 0x1 ;  /* 0x0000001605081211 */ /* 0x000fe200078e08ff */
        /* <DEDUP_REMOVED lines=35> */
.L_x_855:
        /* <DEDUP_REMOVED lines=12> */
.L_x_728:
        /* <DEDUP_REMOVED lines=10> */
.L_x_729:
[----:B-1----:R1:W5:Y:S01]  /*1b480*/  LDL.LU R3, [R1+0x14] ;  /* 0x0000140001037983 */ /* 0x0023620000300800 */
[----:B------:R1:W-:Y:S02]  /*1b490*/  SYNCS.ARRIVE.TRANS64.A1T0 RZ, [R7+URZ+0x2a830], RZ ;  /* 0x02a830ff07ff79a7 */ /* 0x0003e4000810003f */
[----:B------:R-:W-:Y:S05]  /*1b4a0*/  WARPSYNC.ALL ;  /* 0x0000000000007948 */ /* 0x000fea0003800000 */
[----:B------:R-:W-:Y:S01]  /*1b4b0*/  ULDC.64 UR6, c[0x0][0xa00] ;  /* 0x0002800000067ab9 */ /* 0x000fe20000000a00 */
[----:B------:R-:W-:Y:S01]  /*1b4c0*/  ULDC.64 UR4, c[0x0][0x298] ;  /* 0x0000a60000047ab9 */ /* 0x000fe20000000a00 */
[----:B------:R-:W-:Y:S01]  /*1b4d0*/  BAR.SYNC.DEFER_BLOCKING 0x8, 0x180 ;  /* 0x0206000000007b1d */ /* 0x000fe20000010000 */
[----:B------:R-:W-:Y:S01]  /*1b4e0*/  ISETP.NE.U32.AND P0, PT, RZ, UR6, PT ;  /* 0x00000006ff007c0c */ /* 0x000fe2000bf05070 */
[----:B0-----:R-:W-:Y:S01]  /*1b4f0*/  IMAD.WIDE.U32 R4, R35, UR4, RZ ;  /* 0x0000000423047c25 */ /* 0x001fe2000f8e00ff */
[----:B------:R-:W-:-:S02]  /*1b500*/  SHF.R.S32.HI R0, RZ, 0x1f, R35 ;  /* 0x0000001fff007819 */ /* 0x000fc40000011423 */
[----:B------:R-:W-:Y:S01]  /*1b510*/  ISETP.NE.AND.EX P0, PT, RZ, UR7, PT, P0 ;  /* 0x00000007ff007c0c */ /* 0x000fe2000bf05300 */
[----:B------:R-:W-:Y:S01]  /*1b520*/  VIADD R2, R22, 0xc400 ;  /* 0x0000c40016027836 */ /* 0x000fe20000000000 */
[----:B------:R-:W-:Y:S01]  /*1b530*/  BSSY B6, `(.L_x_730) ;  /* 0x000001a000067945 */ /* 0x000fe20003800000 */
[----:B------:R-:W-:Y:S01]  /*1b540*/  IMAD R0, R0, UR4, RZ ;  /* 0x0000000400007c24 */ /* 0x000fe2000f8e02ff */
[----:B------:R-:W-:-:S03]  /*1b550*/  SEL R32, R32, RZ, !P0 ;  /* 0x000000ff20207207 */ /* 0x000fc60004000000 */
[----:B------:R-:W-:-:S04]  /*1b560*/  IMAD R0, R35, UR5, R0 ;  /* 0x0000000523007c24 */ /* 0x000fc8000f8e0200 */
[----:B------:R-:W-:Y:S01]  /*1b570*/  IMAD.IADD R35, R5, 0x1, R0 ;  /* 0x0000000105237824 */ /* 0x000fe200078e0200 */
[----:B-----5:R-:W-:Y:S02]  /*1b580*/  SEL R3, R3, RZ, !P0 ;  /* 0x000000ff03037207 */ /* 0x020fe40004000000 */
[----:B------:R-:W-:-:S03]  /*1b590*/  LOP3.LUT P0, RZ, R2, 0x3ff, RZ, 0xc0, !PT ;  /* 0x000003ff02ff7812 */ /* 0x000fc6000780c0ff */
[----:B------:R0:W-:Y:S04]  /*1b5a0*/  STL [R1+0x14], R3 ;  /* 0x0000140301007387 */ /* 0x0001e80000100800 */
[----:B------:R0:W-:Y:S06]  /*1b5b0*/  STL.64 [R1+0x18], R4 ;  /* 0x0000180401007387 */ /* 0x0001ec0000100a00 */
[----:B------:R-:W-:Y:S05]  /*1b5c0*/  @!P0 BRA `(.L_x_731) ;  /* 0x0000000000408947 */ /* 0x000fea0003800000 */
[----:B------:R-:W-:Y:S01]  /*1b5d0*/  MOV R2, 0x0 ;  /* 0x0000000000027802 */ /* 0x000fe20000000f00 */
[----:B------:R-:W-:Y:S01]  /*1b5e0*/  ULDC.64 UR4, c[0x4][0xf0] ;  /* 0x01003c0000047ab9 */ /* 0x000fe20000000a00 */
[----:B------:R-:W-:Y:S01]  /*1b5f0*/  ULDC.64 UR6, c[0x4][0xf8] ;  /* 0x01003e0000067ab9 */ /* 0x000fe20000000a00 */
[----:B------:R-:W-:Y:S01]  /*1b600*/  ULDC.64 UR8, c[0x4][0x88] ;  /* 0x0100220000087ab9 */ /* 0x000fe20000000a00 */
[----:B0-----:R-:W-:Y:S01]  /*1b610*/  IMAD.U32 R4, RZ, RZ, UR4 ;  /* 0x00000004ff047e24 */ /* 0x001fe2000f8e00ff */
[----:B------:R-:W-:Y:S01]  /*1b620*/  MOV R5, UR5 ;  /* 0x0000000500057c02 */ /* 0x000fe20008000f00 */
[----:B------:R-:W0:Y:S01]  /*1b630*/  LDC.64 R2, c[0x4][R2] ;  /* 0x0100000002027b82 */ /* 0x000e220000000a00 */
[----:B------:R-:W-:Y:S02]  /*1b640*/  IMAD.U32 R6, RZ, RZ, UR6 ;  /* 0x00000006ff067e24 */ /* 0x000fe4000f8e00ff */
[----:B-1----:R-:W-:Y:S02]  /*1b650*/  IMAD.U32 R7, RZ, RZ, UR7 ;  /* 0x00000007ff077e24 */ /* 0x002fe4000f8e00ff */
[----:B------:R-:W-:-:S02]  /*1b660*/  IMAD.U32 R10, RZ, RZ, UR8 ;  /* 0x00000008ff0a7e24 */ /* 0x000fc4000f8e00ff */
[----:B------:R-:W-:Y:S02]  /*1b670*/  IMAD.U32 R11, RZ, RZ, UR9 ;  /* 0x00000009ff0b7e24 */ /* 0x000fe4000f8e00ff */
[----:B------:R-:W-:Y:S02]  /*1b680*/  IMAD.MOV.U32 R8, RZ, RZ, 0x70 ;  /* 0x00000070ff087424 */ /* 0x000fe400078e00ff */
[----:B------:R-:W-:Y:S02]  /*1b690*/  IMAD.MOV.U32 R12, RZ, RZ, 0x1 ;  /* 0x00000001ff0c7424 */ /* 0x000fe400078e00ff */
[----:B------:R-:W-:-:S07]  /*1b6a0*/  IMAD.MOV.U32 R13, RZ, RZ, RZ ;  /* 0x000000ffff0d7224 */ /* 0x000fce00078e00ff */
[----:B------:R-:W-:-:S07]  /*1b6b0*/  LEPC R20, `(.L_x_731) ;  /* 0x000000001014794e */ /* 0x000fce0000000000 */
[----:B0-----:R-:W-:Y:S05]  /*1b6c0*/  CALL.ABS.NOINC R2 ;  /* 0x0000000002007343 */ /* 0x001fea0003c00000 */
.L_x_731:
[----:B------:R-:W-:Y:S05]  /*1b6d0*/  BSYNC B6 ;  /* 0x0000000000067941 */ /* 0x000fea0003800000 */
.L_x_730:
[----:B------:R-:W2:Y:S01]  /*1b6e0*/  LDL.LU R20, [R1+0x14] ;  /* 0x0000140001147983 */ /* 0x000ea20000300800 */
[----:B------:R-:W-:Y:S01]  /*1b6f0*/  ULDC.64 UR4, c[0x0][0x2d8] ;  /* 0x0000b60000047ab9 */ /* 0x000fe20000000a00 */
[----:B------:R-:W3:Y:S02]  /*1b700*/  LDC R8, c[0x0][0x448] ;  /* 0x00011200ff087b82 */ /* 0x000ee40000000800 */
[----:B0-----:R-:W4:Y:S01]  /*1b710*/  LDL.LU.64 R2, [R1+0x18] ;  /* 0x0000180001027983 */ /* 0x001f220000300a00 */
[----:B------:R-:W-:Y:S02]  /*1b720*/  IMAD.SHL.U32 R4, R17, 0x80, RZ ;  /* 0x0000008011047824 */ /* 0x000fe400078e00ff */
[----:B------:R-:W-:Y:S01]  /*1b730*/  IMAD R0, R34, UR4, RZ ;  /* 0x0000000422007c24 */ /* 0x000fe2000f8e02ff */
[----:B------:R0:W5:Y:S03]  /*1b740*/  LDL R17, [R1+0x20] ;  /* 0x0000200001117983 */ /* 0x0001660000100800 */
[----:B------:R-:W-:Y:S01]  /*1b750*/  IMAD R0, R18, UR5, R0 ;  /* 0x0000000512007c24 */ /* 0x000fe2000f8e0200 */
[----:B---3--:R-:W-:Y:S01]  /*1b760*/  ISETP.NE.AND P0, PT, R8, 0x1, PT ;  /* 0x000000010800780c */ /* 0x008fe20003f05270 */
[----:B------:R-:W3:Y:S02]  /*1b770*/  S2R R9, SR_TID.X ;  /* 0x0000000000097919 */ /* 0x000ee40000002100 */
[----:B---3--:R-:W-:-:S05]  /*1b780*/  IMAD.SHL.U32 R9, R9, 0x8, RZ ;  /* 0x0000000809097824 */ /* 0x008fca00078e00ff */
[----:B------:R-:W-:Y:S01]  /*1b790*/  LOP3.LUT R9, R9, 0x38, RZ, 0xc0, !PT ;  /* 0x0000003809097812 */ /* 0x000fe200078ec0ff */
[----:B----4-:R-:W-:Y:S02]  /*1b7a0*/  IMAD.MOV.U32 R3, RZ, RZ, R35 ;  /* 0x000000ffff037224 */ /* 0x010fe400078e0023 */
[----:B------:R-:W-:Y:S01]  /*1b7b0*/  IMAD.WIDE.U32 R2, R18, UR4, R2 ;  /* 0x0000000412027c25 */ /* 0x000fe2000f8e0002 */
[----:B------:R-:W-:-:S03]  /*1b7c0*/  ULDC.64 UR4, c[0x0][0x2e0] ;  /* 0x0000b80000047ab9 */ /* 0x000fc60000000a00 */
[----:B--2---:R-:W-:Y:S02]  /*1b7d0*/  IMAD R5, R20, UR4, RZ ;  /* 0x0000000414057c24 */ /* 0x004fe4000f8e02ff */
[----:B------:R-:W2:Y:S01]  /*1b7e0*/  S2R R20, SR_TID.X ;  /* 0x0000000000147919 */ /* 0x000ea20000002100 */
[----:B------:R-:W-:Y:S02]  /*1b7f0*/  IMAD.IADD R3, R3, 0x1, R0 ;  /* 0x0000000103037824 */ /* 0x000fe400078e0200 */
[C---:B------:R-:W-:Y:S02]  /*1b800*/  IMAD R0, R32.reuse, UR5, R5 ;  /* 0x0000000520007c24 */ /* 0x040fe4000f8e0205 */
[----:B------:R-:W-:Y:S01]  /*1b810*/  IMAD.WIDE.U32 R2, R32, UR4, R2 ;  /* 0x0000000420027c25 */ /* 0x000fe2000f8e0002 */
[----:B------:R-:W1:Y:S01]  /*1b820*/  @P0 LDC R5, c[0x0][0x44c] ;  /* 0x00011300ff050b82 */ /* 0x000e620000000800 */
[----:B------:R-:W-:-:S03]  /*1b830*/  ULDC.64 UR4, c[0x0][0x2d0] ;  /* 0x0000b40000047ab9 */ /* 0x000fc60000000a00 */
[----:B------:R-:W-:-:S04]  /*1b840*/  IADD3 R3, R3, R0, RZ ;  /* 0x0000000003037210 */ /* 0x000fc80007ffe0ff */
[----:B------:R-:W3:Y:S01]  /*1b850*/  @P0 LDC R0, c[0x0][0x450] ;  /* 0x00011400ff000b82 */ /* 0x000ee20000000800 */
[----:B--2---:R-:W-:-:S04]  /*1b860*/  LOP3.LUT R20, R20, 0x7f, RZ, 0xc0, !PT ;  /* 0x0000007f14147812 */ /* 0x004fc800078ec0ff */
[----:B------:R-:W-:Y:S02]  /*1b870*/  SHF.R.U32.HI R21, RZ, 0x3, R20 ;  /* 0x00000003ff157819 */ /* 0x000fe40000011614 */
[----:B------:R-:W2:Y:S02]  /*1b880*/  S2R R20, SR_TID.X ;  /* 0x0000000000147919 */ /* 0x000ea40000002100 */
[----:B--2---:R-:W-:-:S05]  /*1b890*/  IMAD.SHL.U32 R20, R20, 0x10, RZ ;  /* 0x0000001014147824 */ /* 0x004fca00078e00ff */
[----:B------:R-:W-:-:S04]  /*1b8a0*/  LOP3.LUT R20, R21, 0x70, R20, 0xf8, !PT ;  /* 0x0000007015147812 */ /* 0x000fc800078ef814 */
[----:B------:R-:W-:Y:S01]  /*1b8b0*/  LOP3.LUT R6, R20, R4, RZ, 0xfc, !PT ;  /* 0x0000000414067212 */ /* 0x000fe200078efcff */
[----:B------:R-:W2:Y:S04]  /*1b8c0*/  S2R R21, SR_TID.X ;  /* 0x0000000000157919 */ /* 0x000ea80000002100 */
[----:B-1----:R-:W-:-:S04]  /*1b8d0*/  @P0 IMAD.HI.U32 R7, R6, R5, RZ ;  /* 0x0000000506070227 */ /* 0x002fc800078e00ff */
[----:B------:R-:W-:Y:S01]  /*1b8e0*/  IMAD.MOV.U32 R5, RZ, RZ, R6 ;  /* 0x000000ffff057224 */ /* 0x000fe200078e0006 */
[----:B---3--:R-:W-:Y:S01]  /*1b8f0*/  @P0 SHF.R.U32.HI R5, RZ, R0, R7 ;  /* 0x00000000ff050219 */ /* 0x008fe20000011607 */
[----:B------:R-:W1:Y:S04]  /*1b900*/  S2R R20, SR_TID.X ;  /* 0x0000000000147919 */ /* 0x000e680000002100 */
[----:B------:R-:W-:-:S04]  /*1b910*/  IMAD.MOV R0, RZ, RZ, -R5 ;  /* 0x000000ffff007224 */ /* 0x000fc800078e0a05 */
        /* <DEDUP_REMOVED lines=9> */
[----:B--2---:R-:W-:Y:S02]  /*1b9b0*/  IMAD.SHL.U32 R21, R21, 0x8, RZ ;  /* 0x0000000815157824 */ /* 0x004fe400078e00ff */
[----:B------:R-:W-:-:S04]  /*1b9c0*/  IMAD.WIDE.U32 R2, R0, UR4, R2 ;  /* 0x0000000400027c25 */ /* 0x000fc8000f8e0002 */
[----:B------:R-:W-:Y:S01]  /*1b9d0*/  IMAD R5, R0, UR5, R5 ;  /* 0x0000000500057c24 */ /* 0x000fe2000f8e0205 */
[----:B------:R-:W-:Y:S01]  /*1b9e0*/  ULDC.64 UR4, c[0x0][0x280] ;  /* 0x0000a00000047ab9 */ /* 0x000fe20000000a00 */
[----:B------:R-:W-:Y:S02]  /*1b9f0*/  LOP3.LUT R21, R21, 0x38, RZ, 0xc0, !PT ;  /* 0x0000003815157812 */ /* 0x000fe400078ec0ff */
[----:B------:R-:W-:Y:S01]  /*1ba00*/  IMAD.IADD R5, R3, 0x1, R5 ;  /* 0x0000000103057824 */ /* 0x000fe200078e0205 */
[C---:B------:R-:W-:Y:S01]  /*1ba10*/  LEA R0, P0, R2.reuse, UR4, 0x1 ;  /* 0x0000000402007c11 */ /* 0x040fe2000f8008ff */
[----:B------:R-:W-:Y:S01]  /*1ba20*/  ULDC UR4, c[0x0][0x2b8] ;  /* 0x0000ae0000047ab9 */ /* 0x000fe20000000800 */
[C---:B------:R-:W-:Y:S02]  /*1ba30*/  LOP3.LUT R10, R21.reuse, 0x40, RZ, 0xfc, !PT ;  /* 0x00000040150a7812 */ /* 0x040fe400078efcff */
[----:B------:R-:W-:Y:S02]  /*1ba40*/  LOP3.LUT R11, R21, 0x80, RZ, 0xfc, !PT ;  /* 0x00000080150b7812 */ /* 0x000fe400078efcff */
[----:B------:R-:W-:Y:S01]  /*1ba50*/  LEA.HI.X R5, R2, UR5, R5, 0x1, P0 ;  /* 0x0000000502057c11 */ /* 0x000fe200080f0c05 */
[----:B------:R-:W-:Y:S01]  /*1ba60*/  UMOV UR5, 0xffffffff ;  /* 0xffffffff00057882 */ /* 0x000fe20000000000 */
[----:B-1----:R-:W-:-:S02]  /*1ba70*/  LOP3.LUT R20, R20, 0x7f, RZ, 0xc0, !PT ;  /* 0x0000007f14147812 */ /* 0x002fc400078ec0ff */
[----:B------:R-:W-:Y:S02]  /*1ba80*/  ISETP.GE.AND P3, PT, R9, UR4, PT ;  /* 0x0000000409007c0c */ /* 0x000fe4000bf66270 */
[----:B------:R-:W-:Y:S02]  /*1ba90*/  ISETP.GE.AND P2, PT, R10, UR4, PT ;  /* 0x000000040a007c0c */ /* 0x000fe4000bf46270 */
[----:B------:R-:W-:Y:S02]  /*1baa0*/  ISETP.GE.AND P0, PT, R11, UR4, PT ;  /* 0x000000040b007c0c */ /* 0x000fe4000bf06270 */
[----:B------:R-:W-:Y:S01]  /*1bab0*/  SHF.R.U32.HI R10, RZ, 0x3, R20 ;  /* 0x00000003ff0a7819 */ /* 0x000fe20000011614 */
[----:B0-----:R-:W-:Y:S10]  /*1bac0*/  BRA.DIV UR5, `(.L_x_732) ;  /* 0x0000004605907947 */ /* 0x001ff4000b800000 */
        /* <DEDUP_REMOVED lines=73> */
[----:B-1----:R-:W-:Y:S02]  /*1bf60*/  @!P1 IMAD.X R8, RZ, RZ, R2, P4 ;  /* 0x000000ffff089224 */ /* 0x002fe400020e0602 */
[----:B------:R-:W-:Y:S02]  /*1bf70*/  @!P1 IMAD.MOV.U32 R2, RZ, RZ, R7 ;  /* 0x000000ffff029224 */ /* 0x000fe400078e0007 */
[----:B------:R-:W-:-:S05]  /*1bf80*/  @!P1 IMAD.MOV.U32 R3, RZ, RZ, R8 ;  /* 0x000000ffff039224 */ /* 0x000fca00078e0008 */
[----:B------:R0:W-:Y:S04]  /*1bf90*/  @!P1 LDGSTS.E.BYPASS.LTC128B.128 [R37+0xf400], desc[UR60][R2.64], !P3 ;  /* 0x0f40000002259fae */ /* 0x0001e8000d901d7c */
[----:B------:R0:W-:Y:S04]  /*1bfa0*/  @!P1 LDGSTS.E.BYPASS.LTC128B.128 [R37+0x13400], desc[UR60][R2.64+0x80], !P2 ;  /* 0x1340008002259fae */ /* 0x0001e8000d101d7c */
[----:B--2---:R0:W-:Y:S02]  /*1bfb0*/  @!P1 LDGSTS.E.BYPASS.LTC128B.128 [R37+0x17400], desc[UR60][R2.64+0x100], !P0 ;  /* 0x1740010002259fae */ /* 0x0041e4000c101d7c */
.L_x_872:
        /* <DEDUP_REMOVED lines=12> */
.L_x_734:
[----:B------:R-:W-:Y:S05]  /*1c080*/  BSYNC B0 ;  /* 0x0000000000007941 */ /* 0x000fea0003800000 */
.L_x_733:
[----:B------:R-:W-:Y:S01]  /*1c090*/  NOP ;  /* 0x0000000000007918 */ /* 0x000fe20000000000 */
[----:B------:R-:W-:-:S13]  /*1c0a0*/  PLOP3.LUT P0, PT, PT, PT, PT, 0x80, 0x0 ;  /* 0x000000000000781c */ /* 0x000fda0003f0f070 */
.L_x_735:
        /* <DEDUP_REMOVED lines=18> */
.L_x_873:
[----:B------:R-:W-:Y:S05]  /*1c1d0*/  BSYNC B0 ;  /* 0x0000000000007941 */ /* 0x000fea0003800000 */
.L_x_736:
[----:B------:R-:W2:Y:S01]  /*1c1e0*/  LDL R0, [R1] ;  /* 0x0000000001007983 */ /* 0x000ea20000100800 */
[----:B------:R-:W-:Y:S01]  /*1c1f0*/  BSSY B0, `(.L_x_738) ;  /* 0x00000fe000007945 */ /* 0x000fe20003800000 */
[----:B--2---:R-:W-:-:S13]  /*1c200*/  ISETP.GE.AND P0, PT, R0, 0x61, PT ;  /* 0x000000610000780c */ /* 0x004fda0003f06270 */
[----:B------:R-:W-:Y:S05]  /*1c210*/  @!P0 BRA `(.L_x_739) ;  /* 0x0000000c00ec8947 */ /* 0x000fea0003800000 */
[----:B------:R-:W2:Y:S01]  /*1c220*/  LDL.LU R0, [R1+0x24] ;  /* 0x0000240001007983 */ /* 0x000ea20000300800 */
[----:B------:R-:W-:Y:S02]  /*1c230*/  IMAD.MOV.U32 R17, RZ, RZ, R29 ;  /* 0x000000ffff117224 */ /* 0x000fe400078e001d */
[----:B------:R-:W-:Y:S02]  /*1c240*/  IMAD.MOV.U32 R10, RZ, RZ, R28 ;  /* 0x000000ffff0a7224 */ /* 0x000fe400078e001c */
[----:B------:R-:W-:Y:S01]  /*1c250*/  IMAD.MOV.U32 R32, RZ, RZ, R27 ;  /* 0x000000ffff207224 */ /* 0x000fe200078e001b */
[----:B--2---:R-:W-:-:S07]  /*1c260*/  IADD3 R0, R0, -0x2, RZ ;  /* 0xfffffffe00007810 */ /* 0x004fce0007ffe0ff */
.L_x_752:
[----:B------:R-:W2:Y:S01]  /*1c270*/  LDL R2, [R1+0x4] ;  /* 0x0000040001027983 */ /* 0x000ea20000100800 */
[----:B------:R-:W1:Y:S03]  /*1c280*/  LDC R7, c[0x0][0x430] ;  /* 0x00010c00ff077b82 */ /* 0x000e660000000800 */
[----:B------:R-:W3:Y:S01]  /*1c290*/  LDL R8, [R1+0x8] ;  /* 0x0000080001087983 */ /* 0x000ee20000100800 */
[----:B0-----:R-:W0:Y:S01]  /*1c2a0*/  S2R R3, SR_TID.X ;  /* 0x0000000000037919 */ /* 0x001e220000002100 */
[----:B------:R-:W4:Y:S01]  /*1c2b0*/  S2R R9, SR_TID.X ;  /* 0x0000000000097919 */ /* 0x000f220000002100 */
[----:B-1----:R-:W-:-:S13]  /*1c2c0*/  ISETP.NE.AND P0, PT, R7, 0x1, PT ;  /* 0x000000010700780c */ /* 0x002fda0003f05270 */
[----:B------:R-:W1:Y:S01]  /*1c2d0*/  @P0 LDC R5, c[0x0][0x434] ;  /* 0x00010d00ff050b82 */ /* 0x000e620000000800 */
[----:B0-----:R-:W-:-:S04]  /*1c2e0*/  LOP3.LUT R3, R3, 0x7f, RZ, 0xc0, !PT ;  /* 0x0000007f03037812 */ /* 0x001fc800078ec0ff */
[----:B------:R-:W-:Y:S01]  /*1c2f0*/  SHF.R.U32.HI R3, RZ, 0x3, R3 ;  /* 0x00000003ff037819 */ /* 0x000fe20000011603 */
[----:B----4-:R-:W-:-:S05]  /*1c300*/  IMAD.SHL.U32 R9, R9, 0x10, RZ ;  /* 0x0000001009097824 */ /* 0x010fca00078e00ff */
[----:B------:R-:W-:Y:S02]  /*1c310*/  LOP3.LUT R9, R3, 0x70, R9, 0xf8, !PT ;  /* 0x0000007003097812 */ /* 0x000fe400078ef809 */
[----:B------:R-:W0:Y:S02]  /*1c320*/  @P0 LDC R3, c[0x0][0x438] ;  /* 0x00010e00ff030b82 */ /* 0x000e240000000800 */
[----:B------:R-:W-:Y:S01]  /*1c330*/  ISETP.GT.U32.AND P2, PT, R9, 0x5f, PT ;  /* 0x0000005f0900780c */ /* 0x000fe20003f44070 */
[----:B--2---:R-:W-:-:S04]  /*1c340*/  IMAD R4, R0, 0x60, R2 ;  /* 0x0000006000047824 */ /* 0x004fc800078e0202 */
[----:B------:R-:W-:-:S04]  /*1c350*/  IMAD.IADD R4, R9, 0x1, R4 ;  /* 0x0000000109047824 */ /* 0x000fc800078e0204 */
[----:B-1----:R-:W-:-:S04]  /*1c360*/  @P0 IMAD.HI.U32 R6, R4, R5, RZ ;  /* 0x0000000504060227 */ /* 0x002fc800078e00ff */
[----:B------:R-:W-:Y:S01]  /*1c370*/  IMAD.MOV.U32 R2, RZ, RZ, R4 ;  /* 0x000000ffff027224 */ /* 0x000fe200078e0004 */
[----:B0-----:R-:W-:-:S05]  /*1c380*/  @P0 SHF.R.U32.HI R2, RZ, R3, R6 ;  /* 0x00000003ff020219 */ /* 0x001fca0000011606 */
[----:B------:R-:W-:-:S04]  /*1c390*/  IMAD.MOV R3, RZ, RZ, -R2 ;  /* 0x000000ffff037224 */ /* 0x000fc800078e0a02 */
[----:B------:R-:W-:Y:S02]  /*1c3a0*/  IMAD R7, R7, R3, R4 ;  /* 0x0000000307077224 */ /* 0x000fe400078e0204 */
[----:B------:R-:W0:Y:S01]  /*1c3b0*/  @!P2 LDC.64 R4, c[0x0][0x428] ;  /* 0x00010a00ff04ab82 */ /* 0x000e220000000a00 */
[----:B------:R-:W-:-:S03]  /*1c3c0*/  @!P2 SHF.R.S32.HI R3, RZ, 0x1f, R2 ;  /* 0x0000001fff03a819 */ /* 0x000fc60000011402 */
[----:B0-----:R-:W-:-:S04]  /*1c3d0*/  @!P2 IMAD.WIDE.U32 R2, R33, R4, R2 ;  /* 0x000000042102a225 */ /* 0x001fc800078e0002 */
[----:B---3--:R-:W-:-:S04]  /*1c3e0*/  @!P2 IMAD R4, R8, R4, RZ ;  /* 0x000000040804a224 */ /* 0x008fc800078e02ff */
[----:B------:R-:W-:Y:S02]  /*1c3f0*/  @!P2 IMAD R9, R33, R5, R4 ;  /* 0x000000052109a224 */ /* 0x000fe400078e0204 */
[----:B------:R-:W0:Y:S02]  /*1c400*/  @!P2 LDC.64 R4, c[0x0][0x418] ;  /* 0x00010600ff04ab82 */ /* 0x000e240000000a00 */
[----:B------:R-:W-:Y:S02]  /*1c410*/  @!P2 IMAD.IADD R3, R9, 0x1, R3 ;  /* 0x000000010903a824 */ /* 0x000fe400078e0203 */
[----:B------:R-:W-:Y:S01]  /*1c420*/  IMAD.MOV.U32 R6, RZ, RZ, RZ ;  /* 0x000000ffff067224 */ /* 0x000fe200078e00ff */
[----:B0-----:R-:W-:-:S04]  /*1c430*/  @!P2 LEA R4, P0, R2, R4, 0x2 ;  /* 0x000000040204a211 */ /* 0x001fc800078010ff */
[----:B------:R-:W-:-:S05]  /*1c440*/  @!P2 LEA.HI.X R5, R2, R5, R3, 0x2, P0 ;  /* 0x000000050205a211 */ /* 0x000fca00000f1403 */
[----:B------:R0:W5:Y:S01]  /*1c450*/  @!P2 LDG.E R6, desc[UR60][R4.64] ;  /* 0x0000003c0406a981 */ /* 0x000162000c1e1900 */
[----:B------:R-:W-:Y:S02]  /*1c460*/  LOP3.LUT P1, RZ, R23, 0x10, RZ, 0xc0, !PT ;  /* 0x0000001017ff7812 */ /* 0x000fe4000782c0ff */
[----:B------:R-:W-:-:S04]  /*1c470*/  IADD3 R28, R10, 0x1, RZ ;  /* 0x000000010a1c7810 */ /* 0x000fc80007ffe0ff */
[C---:B------:R-:W-:Y:S01]  /*1c480*/  ISETP.NE.AND P0, PT, R28.reuse, 0x2, PT ;  /* 0x000000021c00780c */ /* 0x040fe20003f05270 */
[----:B------:R-:W-:Y:S05]  /*1c490*/  YIELD ;  /* 0x0000000000007946 */ /* 0x000fea0003800000 */
[----:B------:R-:W-:Y:S01]  /*1c4a0*/  SEL R2, RZ, 0x1, P0 ;  /* 0x00000001ff027807 */ /* 0x000fe20000000000 */
[----:B------:R-:W-:Y:S01]  /*1c4b0*/  IMAD.MOV.U32 R27, RZ, RZ, R0 ;  /* 0x000000ffff1b7224 */ /* 0x000fe200078e0000 */
[----:B------:R-:W-:Y:S02]  /*1c4c0*/  SEL R28, R28, RZ, P0 ;  /* 0x000000ff1c1c7207 */ /* 0x000fe40000000000 */
[----:B------:R-:W-:Y:S01]  /*1c4d0*/  LOP3.LUT R29, R17, R2, RZ, 0x3c, !PT ;  /* 0x00000002111d7212 */ /* 0x000fe200078e3cff */
[----:B0-----:R-:W-:Y:S06]  /*1c4e0*/  @!P1 BRA `(.L_x_740) ;  /* 0x0000000000049947 */ /* 0x001fec0003800000 */
[----:B------:R-:W-:Y:S01]  /*1c4f0*/  BPT.TRAP 0x1 ;  /* 0x000000040000795c */ /* 0x000fe20000300000 */
.L_x_740:
[----:B------:R-:W-:Y:S01]  /*1c500*/  IMAD R5, R28, 0x8, R22 ;  /* 0x000000081c057824 */ /* 0x000fe200078e0216 */
[----:B------:R-:W-:Y:S01]  /*1c510*/  SHF.L.U32 R0, R29, 0x1f, RZ ;  /* 0x0000001f1d007819 */ /* 0x000fe200000006ff */
[----:B------:R-:W-:Y:S03]  /*1c520*/  BSSY B1, `(.L_x_741) ;  /* 0x0000003000017945 */ /* 0x000fe60003800000 */
[----:B------:R-:W0:Y:S02]  /*1c530*/  SYNCS.PHASECHK.TRANS64.TRYWAIT P0, [R5+URZ+0x2a840], R0 ;  /* 0x02a84000050075a7 */ /* 0x000e24000800017f */
[----:B0-----:R-:W-:Y:S05]  /*1c540*/  @!P0 BRA `(.L_x_742) ;  /* 0x0000004400bc8947 */ /* 0x001fea0003800000 */
.L_x_874:
[----:B------:R-:W-:Y:S05]  /*1c550*/  BSYNC B1 ;  /* 0x0000000000017941 */ /* 0x000fea0003800000 */
.L_x_741:
[----:B------:R-:W-:Y:S01]  /*1c560*/  SHF.R.S32.HI R20, RZ, 0x1f, R7 ;  /* 0x0000001fff147819 */ /* 0x000fe20000011407 */
[----:B------:R-:W-:Y:S01]  /*1c570*/  ULDC.64 UR4, c[0x0][0x300] ;  /* 0x0000c00000047ab9 */ /* 0x000fe20000000a00 */
[----:B-----5:R-:W-:Y:S01]  /*1c580*/  SHF.R.S32.HI R21, RZ, 0x1f, R6 ;  /* 0x0000001fff157819 */ /* 0x020fe20000011406 */
[----:B------:R-:W-:Y:S01]  /*1c590*/  IMAD.WIDE.U32 R2, R7, UR4, RZ ;  /* 0x0000000407027c25 */ /* 0x000fe2000f8e00ff */
[C---:B------:R-:W-:Y:S02]  /*1c5a0*/  LOP3.LUT P3, RZ, R23.reuse, 0x4, RZ, 0xc0, !PT ;  /* 0x0000000417ff7812 */ /* 0x040fe4000786c0ff */
[C---:B------:R-:W-:Y:S01]  /*1c5b0*/  LOP3.LUT P2, RZ, R23.reuse, 0x2, RZ, 0xc0, !PT ;  /* 0x0000000217ff7812 */ /* 0x040fe2000784c0ff */
[----:B0-----:R-:W-:Y:S01]  /*1c5c0*/  IMAD R0, R20, UR4, RZ ;  /* 0x0000000414007c24 */ /* 0x001fe2000f8e02ff */
        /* <DEDUP_REMOVED lines=22> */
[----:B------:R-:W2:Y:S04]  /*1c730*/  SHFL.IDX PT, R3, R8, RZ, 0x181f ;  /* 0x00181fff08037589 */ /* 0x000ea800000e0000 */
[----:B------:R-:W-:Y:S01]  /*1c740*/  SHFL.IDX PT, R35, R8, 0x2, 0x181f ;  /* 0x00581f0008237f89 */ /* 0x000fe200000e0000 */
[----:B0-----:R-:W-:-:S05]  /*1c750*/  IMAD.SHL.U32 R11, R11, 0x8, RZ ;  /* 0x000000080b0b7824 */ /* 0x001fca00078e00ff */
[----:B------:R-:W-:-:S05]  /*1c760*/  LOP3.LUT R11, R11, 0x38, RZ, 0xc0, !PT ;  /* 0x000000380b0b7812 */ /* 0x000fca00078ec0ff */
[----:B------:R-:W-:-:S05]  /*1c770*/  IMAD.SHL.U32 R0, R11, 0x2, RZ ;  /* 0x000000020b007824 */ /* 0x000fca00078e00ff */
[----:B-1----:R-:W-:-:S05]  /*1c780*/  IADD3 R2, P0, R2, R0, RZ ;  /* 0x0000000002027210 */ /* 0x002fca0007f1e0ff */
[----:B--2---:R-:W-:-:S05]  /*1c790*/  IMAD.X R3, RZ, RZ, R3, P0 ;  /* 0x000000ffff037224 */ /* 0x004fca00000e0603 */
[----:B------:R-:W-:Y:S04]  /*1c7a0*/  LDGSTS.E.BYPASS.LTC128B.128 [R4+0x18400], desc[UR60][R2.64], !P3 ;  /* 0x1840000002047fae */ /* 0x000fe8000d901d7c */
[----:B------:R-:W-:Y:S04]  /*1c7b0*/  LDGSTS.E.BYPASS.LTC128B.128 [R4+0x1b400], desc[UR60][R2.64+0x80], !P2 ;  /* 0x1b40008002047fae */ /* 0x000fe8000d101d7c */
[----:B------:R0:W-:Y:S04]  /*1c7c0*/  LDGSTS.E.BYPASS.LTC128B.128 [R4+0x1e400], desc[UR60][R2.64+0x100], !P1 ;  /* 0x1e40010002047fae */ /* 0x0001e8000c901d7c */
[----:B0-----:R-:W0:Y:S04]  /*1c7d0*/  SHFL.IDX PT, R2, R9, 0x1, 0x181f ;  /* 0x00381f0009027f89 */ /* 0x001e2800000e0000 */
[----:B------:R-:W1:Y:S01]  /*1c7e0*/  SHFL.IDX PT, R3, R8, 0x1, 0x181f ;  /* 0x00381f0008037f89 */ /* 0x000e6200000e0000 */
[----:B0-----:R-:W-:-:S04]  /*1c7f0*/  IADD3 R2, P0, R2, R0, RZ ;  /* 0x0000000002027210 */ /* 0x001fc80007f1e0ff */
[----:B-1----:R-:W-:-:S05]  /*1c800*/  IADD3.X R3, RZ, R3, RZ, P0, !PT ;  /* 0x00000003ff037210 */ /* 0x002fca00007fe4ff */
        /* <DEDUP_REMOVED lines=20> */
[----:B------:R0:W1:Y:S04]  /*1c950*/  SHFL.IDX PT, R35, R8, 0x5, 0x181f ;  /* 0x00b81f0008237f89 */ /* 0x00006800000e0000 */
[----:B------:R-:W-:Y:S04]  /*1c960*/  LDGSTS.E.BYPASS.LTC128B.128 [R4+0x1a400], desc[UR60][R2.64], !P3 ;  /* 0x1a40000002047fae */ /* 0x000fe8000d901d7c */
[----:B------:R-:W-:Y:S04]  /*1c970*/  LDGSTS.E.BYPASS.LTC128B.128 [R4+0x1d400], desc[UR60][R2.64+0x80], !P2 ;  /* 0x1d40008002047fae */ /* 0x000fe8000d101d7c */
[----:B------:R2:W-:Y:S04]  /*1c980*/  LDGSTS.E.BYPASS.LTC128B.128 [R4+0x20400], desc[UR60][R2.64+0x100], !P1 ;  /* 0x2040010002047fae */ /* 0x0005e8000c901d7c */
[----:B-12---:R0:W2:Y:S02]  /*1c990*/  SHFL.IDX PT, R2, R9, 0x5, 0x181f ;  /* 0x00b81f0009027f89 */ /* 0x0060a400000e0000 */
.L_x_888:
        /* <DEDUP_REMOVED lines=10> */
.L_x_744:
        /* <DEDUP_REMOVED lines=10> */
.L_x_745:
[----:B------:R2:W-:Y:S01]  /*1cae0*/  SYNCS.ARRIVE.TRANS64.A1T0 RZ, [R5+URZ+0x2a830], RZ ;  /* 0x02a830ff05ff79a7 */ /* 0x0005e2000810003f */
[----:B------:R-:W-:Y:S05]  /*1caf0*/  @!P2 BRA `(.L_x_746) ;  /* 0x000000000004a947 */ /* 0x000fea0003800000 */
[----:B------:R-:W-:Y:S01]  /*1cb00*/  BPT.TRAP 0x1 ;  /* 0x000000040000795c */ /* 0x000fe20000300000 */
.L_x_746:
[----:B-1----:R-:W-:Y:S01]  /*1cb10*/  SHF.L.U32 R2, R17, 0x1f, RZ ;  /* 0x0000001f11027819 */ /* 0x002fe200000006ff */
[----:B--2---:R-:W-:Y:S01]  /*1cb20*/  IMAD R5, R10, 0x8, R22 ;  /* 0x000000080a057824 */ /* 0x004fe200078e0216 */
[----:B------:R-:W-:Y:S03]  /*1cb30*/  BSSY B1, `(.L_x_747) ;  /* 0x0000003000017945 */ /* 0x000fe60003800000 */
[----:B------:R-:W1:Y:S02]  /*1cb40*/  SYNCS.PHASECHK.TRANS64.TRYWAIT P0, [R5+URZ+0x2a860], R2 ;  /* 0x02a86002050075a7 */ /* 0x000e64000800017f */
[----:B-1----:R-:W-:Y:S05]  /*1cb50*/  @!P0 BRA `(.L_x_748) ;  /* 0x0000004800288947 */ /* 0x002fea0003800000 */
.L_x_889:
[----:B------:R-:W-:Y:S05]  /*1cb60*/  BSYNC B1 ;  /* 0x0000000000017941 */ /* 0x000fea0003800000 */
.L_x_747:
[----:B------:R-:W0:Y:S01]  /*1cb70*/  LDL R4, [R1] ;  /* 0x0000000001047983 */ /* 0x000e220000100800 */
[----:B------:R-:W2:Y:S01]  /*1cb80*/  S2R R3, SR_TID.X ;  /* 0x0000000000037919 */ /* 0x000ea20000002100 */
[----:B------:R-:W-:Y:S01]  /*1cb90*/  UMOV UR4, 0xffffffff ;  /* 0xffffffff00047882 */ /* 0x000fe20000000000 */
[----:B------:R-:W-:Y:S02]  /*1cba0*/  LOP3.LUT P0, RZ, R30, 0x2, RZ, 0xc0, !PT ;  /* 0x000000021eff7812 */ /* 0x000fe4000780c0ff */
[----:B--2---:R-:W-:-:S04]  /*1cbb0*/  LOP3.LUT R3, R3, 0x7f, RZ, 0xc0, !PT ;  /* 0x0000007f03037812 */ /* 0x004fc800078ec0ff */
[----:B------:R-:W-:Y:S01]  /*1cbc0*/  SHF.R.U32.HI R3, RZ, 0x3, R3 ;  /* 0x00000003ff037819 */ /* 0x000fe20000011603 */
[----:B0-----:R-:W-:Y:S02]  /*1cbd0*/  IMAD R8, R32, -0x60, R4 ;  /* 0xffffffa020087824 */ /* 0x001fe400078e0204 */
[----:B------:R-:W-:Y:S02]  /*1cbe0*/  IMAD R4, R10, 0x3000, R36 ;  /* 0x000030000a047824 */ /* 0x000fe400078e0224 */
[----:B------:R-:W-:Y:S01]  /*1cbf0*/  IMAD.IADD R8, R8, 0x1, -R3 ;  /* 0x0000000108087824 */ /* 0x000fe200078e0a03 */
[----:B------:R-:W-:Y:S06]  /*1cc00*/  BRA.DIV UR4, `(.L_x_749) ;  /* 0x0000004a04107947 */ /* 0x000fec000b800000 */
[----:B-1----:R-:W0:Y:S01]  /*1cc10*/  SHFL.IDX PT, R2, R24, RZ, 0x181f ;  /* 0x00181fff18027589 */ /* 0x002e2200000e0000 */
        /* <DEDUP_REMOVED lines=44> */
.L_x_903:
        /* <DEDUP_REMOVED lines=19> */
[----:B------:R-:W-:-:S04]  /*1d010*/  IMAD R21, R6, UR5, R21 ;  /* 0x0000000506157c24 */ /* 0x000fc8000f8e0215 */
[----:B------:R-:W-:-:S07]  /*1d020*/  IMAD.IADD R21, R3, 0x1, R21 ;  /* 0x0000000103157824 */ /* 0x000fce00078e0215 */
.L_x_750:
        /* <DEDUP_REMOVED lines=10> */
.L_x_751:
[----:B------:R-:W-:Y:S01]  /*1d0d0*/  ULDC.64 UR4, c[0x0][0x330] ;  /* 0x0000cc0000047ab9 */ /* 0x000fe20000000a00 */
[----:B------:R1:W-:Y:S01]  /*1d0e0*/  SYNCS.ARRIVE.TRANS64.A1T0 RZ, [R5+URZ+0x2a850], RZ ;  /* 0x02a850ff05ff79a7 */ /* 0x0003e2000810003f */
[----:B------:R-:W-:Y:S01]  /*1d0f0*/  IMAD.MOV.U32 R3, RZ, RZ, R21 ;  /* 0x000000ffff037224 */ /* 0x000fe200078e0015 */
[----:B------:R-:W-:Y:S01]  /*1d100*/  MOV R10, R28 ;  /* 0x0000001c000a7202 */ /* 0x000fe20000000f00 */
[----:B------:R-:W-:Y:S02]  /*1d110*/  VIADD R0, R27, 0xffffffff ;  /* 0xffffffff1b007836 */ /* 0x000fe40000000000 */
[----:B------:R-:W-:-:S04]  /*1d120*/  IMAD.WIDE.U32 R2, R18, UR4, R2 ;  /* 0x0000000412027c25 */ /* 0x000fc8000f8e0002 */
[----:B-1----:R-:W-:Y:S02]  /*1d130*/  IMAD R5, R34, UR4, RZ ;  /* 0x0000000422057c24 */ /* 0x002fe4000f8e02ff */
[----:B------:R-:W-:Y:S02]  /*1d140*/  IMAD.MOV.U32 R17, RZ, RZ, R29 ;  /* 0x000000ffff117224 */ /* 0x000fe400078e001d */
[----:B------:R-:W-:Y:S01]  /*1d150*/  IMAD R5, R18, UR5, R5 ;  /* 0x0000000512057c24 */ /* 0x000fe2000f8e0205 */
[----:B------:R-:W-:Y:S01]  /*1d160*/  ULDC.64 UR4, c[0x0][0x318] ;  /* 0x0000c60000047ab9 */ /* 0x000fe20000000a00 */
[----:B------:R-:W-:Y:S01]  /*1d170*/  IMAD.MOV.U32 R32, RZ, RZ, R27 ;  /* 0x000000ffff207224 */ /* 0x000fe200078e001b */
[----:B0-----:R-:W-:Y:S01]  /*1d180*/  LEA R24, P0, R2, UR4, 0x1 ;  /* 0x0000000402187c11 */ /* 0x001fe2000f8008ff */
[----:B------:R-:W-:-:S05]  /*1d190*/  IMAD.IADD R25, R5, 0x1, R3 ;  /* 0x0000000105197824 */ /* 0x000fca00078e0203 */
[----:B------:R-:W-:Y:S02]  /*1d1a0*/  LEA.HI.X R25, R2, UR5, R25, 0x1, P0 ;  /* 0x0000000502197c11 */ /* 0x000fe400080f0c19 */
[----:B------:R-:W-:-:S13]  /*1d1b0*/  ISETP.GT.AND P0, PT, R27, RZ, PT ;  /* 0x000000ff1b00720c */ /* 0x000fda0003f04270 */
[----:B------:R-:W-:Y:S05]  /*1d1c0*/  @P0 BRA `(.L_x_752) ;  /* 0xfffffff000280947 */ /* 0x000fea000383ffff */
.L_x_739:
[----:B------:R-:W-:Y:S05]  /*1d1d0*/  BSYNC B0 ;  /* 0x0000000000007941 */ /* 0x000fea0003800000 */
.L_x_738:
        /* <DEDUP_REMOVED lines=17> */
.L_x_754:
[----:B------:R-:W-:Y:S05]  /*1d2f0*/  BSYNC B0 ;  /* 0x0000000000007941 */ /* 0x000fea0003800000 */
.L_x_753:
[----:B------:R-:W-:-:S13]  /*1d300*/  LOP3.LUT P0, RZ, R23, 0x10, RZ, 0xc0, !PT ;  /* 0x0000001017ff7812 */ /* 0x000fda000780c0ff */
[----:B------:R-:W-:Y:S05]  /*1d310*/  @!P0 BRA `(.L_x_755) ;  /* 0x0000000000048947 */ /* 0x000fea0003800000 */
[----:B------:R-:W-:Y:S01]  /*1d320*/  BPT.TRAP 0x1 ;  /* 0x000000040000795c */ /* 0x000fe20000300000 */
.L_x_755:
[----:B------:R-:W2:Y:S01]  /*1d330*/  LDL.LU R2, [R1] ;  /* 0x0000000001027983 */ /* 0x000ea20000300800 */
[----:B------:R-:W-:Y:S01]  /*1d340*/  IMAD R0, R28, 0x8, R22 ;  /* 0x000000081c007824 */ /* 0x000fe200078e0216 */
[----:B0-----:R-:W-:Y:S01]  /*1d350*/  SHF.L.U32 R3, R29, 0x1f, RZ ;  /* 0x0000001f1d037819 */ /* 0x001fe200000006ff */
[----:B------:R-:W-:Y:S03]  /*1d360*/  BSSY B0, `(.L_x_756) ;  /* 0x0000004000007945 */ /* 0x000fe60003800000 */
[----:B------:R-:W0:Y:S01]  /*1d370*/  SYNCS.PHASECHK.TRANS64.TRYWAIT P0, [R0+URZ+0x2a860], R3 ;  /* 0x02a86003000075a7 */ /* 0x000e22000800017f */
[----:B--2---:R-:W-:Y:S01]  /*1d380*/  IMAD R6, R27, -0x60, R2 ;  /* 0xffffffa01b067824 */ /* 0x004fe200078e0202 */
[----:B0-----:R-:W-:Y:S06]  /*1d390*/  @!P0 BRA `(.L_x_757) ;  /* 0x00000048001c8947 */ /* 0x001fec0003800000 */
.L_x_904:
[----:B------:R-:W-:Y:S05]  /*1d3a0*/  BSYNC B0 ;  /* 0x0000000000007941 */ /* 0x000fea0003800000 */
.L_x_756:
        /* <DEDUP_REMOVED lines=8> */
[----:B------:R-:W-:Y:S01]  /*1d430*/  LOP3.LUT R2, R30, 0x1, RZ, 0xc0, !PT ;  /* 0x000000011e027812 */ /* 0x000fe200078ec0ff */
[----:B------:R-:W-:Y:S01]  /*1d440*/  IMAD R4, R4, 0x2, R22 ;  /* 0x0000000204047824 */ /* 0x000fe200078e0216 */
[----:B------:R-:W-:Y:S01]  /*1d450*/  LOP3.LUT P0, RZ, R30, 0x2, RZ, 0xc0, !PT ;  /* 0x000000021eff7812 */ /* 0x000fe2000780c0ff */
[----:B------:R-:W2:Y:S01]  /*1d460*/  SHFL.IDX PT, R14, R24, RZ, 0x181f ;  /* 0x00181fff180e7589 */ /* 0x000ea200000e0000 */
[----:B------:R-:W-:Y:S02]  /*1d470*/  ISETP.NE.U32.AND P1, PT, R2, 0x1, PT ;  /* 0x000000010200780c */ /* 0x000fe40003f25070 */
[C---:B------:R-:W-:Y:S01]  /*1d480*/  ISETP.LT.OR P3, PT, R6.reuse, 0x1, !P0 ;  /* 0x000000010600780c */ /* 0x040fe20004761670 */
[----:B0-----:R-:W0:Y:S01]  /*1d490*/  SHFL.IDX PT, R3, R25, RZ, 0x181f ;  /* 0x00181fff19037589 */ /* 0x001e2200000e0000 */
[----:B------:R-:W-:-:S03]  /*1d4a0*/  ISETP.LT.OR P2, PT, R6, 0x1, P1 ;  /* 0x000000010600780c */ /* 0x000fc60000f41670 */
[----:B------:R-:W-:Y:S04]  /*1d4b0*/  SHFL.IDX PT, R8, R25, 0x1, 0x181f ;  /* 0x00381f0019087f89 */ /* 0x000fe800000e0000 */
[----:B------:R-:W-:Y:S01]  /*1d4c0*/  SHFL.IDX PT, R10, R24, 0x2, 0x181f ;  /* 0x00581f00180a7f89 */ /* 0x000fe200000e0000 */
[----:B-1----:R-:W-:-:S05]  /*1d4d0*/  IMAD.SHL.U32 R7, R7, 0x8, RZ ;  /* 0x0000000807077824 */ /* 0x002fca00078e00ff */
[----:B------:R-:W-:-:S05]  /*1d4e0*/  LOP3.LUT R7, R7, 0x38, RZ, 0xc0, !PT ;  /* 0x0000003807077812 */ /* 0x000fca00078ec0ff */
[----:B------:R-:W-:Y:S02]  /*1d4f0*/  IMAD.SHL.U32 R5, R7, 0x2, RZ ;  /* 0x0000000207057824 */ /* 0x000fe400078e00ff */
[----:B------:R-:W-:Y:S03]  /*1d500*/  SHFL.IDX PT, R7, R25, 0x2, 0x181f ;  /* 0x00581f0019077f89 */ /* 0x000fe600000e0000 */
[----:B--2---:R-:W-:Y:S02]  /*1d510*/  IADD3 R2, P4, R14, R5, RZ ;  /* 0x000000050e027210 */ /* 0x004fe40007f9e0ff */
[----:B------:R-:W1:Y:S03]  /*1d520*/  SHFL.IDX PT, R14, R24, 0x1, 0x181f ;  /* 0x00381f00180e7f89 */ /* 0x000e6600000e0000 */
[----:B0-----:R-:W-:-:S05]  /*1d530*/  IMAD.X R3, RZ, RZ, R3, P4 ;  /* 0x000000ffff037224 */ /* 0x001fca00020e0603 */
[----:B------:R-:W-:Y:S01]  /*1d540*/  LDGSTS.E.BYPASS.LTC128B.128 [R4+0x400], desc[UR60][R2.64], !P2 ;  /* 0x0040000002047fae */ /* 0x000fe2000d101d7c */
[----:B------:R-:W-:-:S03]  /*1d550*/  ISETP.LT.OR P2, PT, R6, 0x11, P1 ;  /* 0x000000110600780c */ /* 0x000fc60000f41670 */
[----:B------:R1:W-:Y:S01]  /*1d560*/  LDGSTS.E.BYPASS.LTC128B.128 [R4+0x3400], desc[UR60][R2.64+0x80], !P3 ;  /* 0x0340008002047fae */ /* 0x0003e2000d901d7c */
[----:B------:R-:W-:Y:S02]  /*1d570*/  ISETP.LT.OR P3, PT, R6, 0x11, !P0 ;  /* 0x000000110600780c */ /* 0x000fe40004761670 */
        /* <DEDUP_REMOVED lines=18> */
[----:B------:R0:W0:Y:S01]  /*1d6a0*/  SHFL.IDX PT, R14, R24, 0x5, 0x181f ;  /* 0x00b81f00180e7f89 */ /* 0x00002200000e0000 */
[----:B-1----:R-:W-:-:S05]  /*1d6b0*/  IADD3.X R3, RZ, R8, RZ, P4, !PT ;  /* 0x00000008ff037210 */ /* 0x002fca00027fe4ff */
        /* <DEDUP_REMOVED lines=8> */
.L_x_918:
        /* <DEDUP_REMOVED lines=11> */
.L_x_759:
        /* <DEDUP_REMOVED lines=10> */
.L_x_760:
[----:B------:R-:W-:Y:S01]  /*1d890*/  VIADD R28, R28, 0x1 ;  /* 0x000000011c1c7836 */ /* 0x000fe20000000000 */
[----:B------:R1:W-:Y:S04]  /*1d8a0*/  SYNCS.ARRIVE.TRANS64.A1T0 RZ, [R0+URZ+0x2a850], RZ ;  /* 0x02a850ff00ff79a7 */ /* 0x0003e8000810003f */
[----:B------:R-:W-:-:S04]  /*1d8b0*/  ISETP.NE.AND P0, PT, R28, 0x2, PT ;  /* 0x000000021c00780c */ /* 0x000fc80003f05270 */
[----:B-1----:R-:W-:Y:S02]  /*1d8c0*/  SEL R0, RZ, 0x1, P0 ;  /* 0x00000001ff007807 */ /* 0x002fe40000000000 */
[----:B------:R-:W-:Y:S02]  /*1d8d0*/  SEL R28, R28, RZ, P0 ;  /* 0x000000ff1c1c7207 */ /* 0x000fe40000000000 */
[----:B------:R-:W-:-:S07]  /*1d8e0*/  LOP3.LUT R29, R29, R0, RZ, 0x3c, !PT ;  /* 0x000000001d1d7212 */ /* 0x000fce00078e3cff */
.L_x_717:
[----:B------:R-:W-:Y:S05]  /*1d8f0*/  BSYNC B7 ;  /* 0x0000000000077941 */ /* 0x000fea0003800000 */
.L_x_715:
[----:B------:R-:W-:-:S13]  /*1d900*/  LOP3.LUT P0, RZ, R23, 0x20, RZ, 0xc0, !PT ;  /* 0x0000002017ff7812 */ /* 0x000fda000780c0ff */
[----:B------:R-:W-:Y:S05]  /*1d910*/  @!P0 BRA `(.L_x_761) ;  /* 0x0000000000248947 */ /* 0x000fea0003800000 */
[----:B------:R-:W-:Y:S05]  /*1d920*/  WARPSYNC.ALL ;  /* 0x0000000000007948 */ /* 0x000fea0003800000 */
[----:B------:R-:W1:Y:S08]  /*1d930*/  S2UR UR5, SR_CgaCtaId ;  /* 0x00000000000579c3 */ /* 0x000e700000008800 */
[----:B------:R-:W-:Y:S06]  /*1d940*/  BAR.SYNC.DEFER_BLOCKING 0x5, 0x180 ;  /* 0x0146000000007b1d */ /* 0x000fec0000010000 */
[----:B------:R-:W-:-:S02]  /*1d950*/  UMOV UR4, 0x400 ;  /* 0x0000040000047882 */ /* 0x000fc40000000000 */
[----:B-1----:R-:W-:-:S06]  /*1d960*/  ULEA UR4, UR5, UR4, 0x18 ;  /* 0x0000000405047291 */ /* 0x002fcc000f8ec03f */
[----:B0-----:R-:W-:-:S05]  /*1d970*/  IMAD.U32 R22, RZ, RZ, UR4 ;  /* 0x00000004ff167e24 */ /* 0x001fca000f8e00ff */
[----:B------:R2:W3:Y:S01]  /*1d980*/  LDS.128 R16, [R22+0x2a8d0] ;  /* 0x02a8d00016107984 */ /* 0x0004e20000000c00 */
[----:B------:R-:W-:Y:S06]  /*1d990*/  BAR.ARV 0x4, 0x180 ;  /* 0x0106000000007b1d */ /* 0x000fec0000002000 */
[----:B------:R-:W-:Y:S05]  /*1d9a0*/  BRA `(.L_x_762) ;  /* 0x0000000800407947 */ /* 0x000fea0003800000 */
.L_x_761:
        /* <DEDUP_REMOVED lines=8> */
[----:B0-----:R-:W0:Y:S02]  /*1da30*/  @!P1 LDC.64 R2, c[0x0][0xc80] ;  /* 0x00032000ff029b82 */ /* 0x001e240000000a00 */
[----:B0-----:R-:W-:-:S06]  /*1da40*/  @!P1 IMAD.WIDE R2, R5, 0x4, R2 ;  /* 0x0000000405029825 */ /* 0x001fcc00078e0202 */
        /* <DEDUP_REMOVED lines=9> */
[----:B------:R-:W0:Y:S02]  /*1dae0*/  SHFL.UP PT, R14, R4, 0x1, RZ ;  /* 0x04200000040e7989 */ /* 0x000e2400000e00ff */
[----:B0-----:R-:W-:-:S05]  /*1daf0*/  SEL R5, R14, RZ, P1 ;  /* 0x000000ff0e057207 */ /* 0x001fca0000800000 */
[----:B------:R-:W-:Y:S02]  /*1db00*/  IMAD.IADD R6, R4, 0x1, R5 ;  /* 0x0000000104067824 */ /* 0x000fe400078e0205 */
[----:B------:R-:W-:Y:S04]  /*1db10*/  SHFL.IDX PT, R5, R16, RZ, 0x1f ;  /* 0x00001fff10057589 */ /* 0x000fe800000e0000 */
[----:B------:R-:W0:Y:S02]  /*1db20*/  SHFL.UP PT, R14, R6, 0x2, RZ ;  /* 0x04400000060e7989 */ /* 0x000e2400000e00ff */
        /* <DEDUP_REMOVED lines=11> */
[----:B------:R0:W1:Y:S02]  /*1dbe0*/  SHFL.IDX PT, R14, R2, 0x1f, 0x1f ;  /* 0x03e01f00020e7f89 */ /* 0x00006400000e0000 */
.L_x_928:
[----:B------:R-:W-:Y:S02]  /*1dbf0*/  ULDC UR4, c[0x0][0xc38] ;  /* 0x00030e0000047ab9 */ /* 0x000fe40000000800 */
[----:B------:R-:W-:-:S04]  /*1dc00*/  IMAD.U32 R7, RZ, RZ, UR4 ;  /* 0x00000004ff077e24 */ /* 0x000fc8000f8e00ff */
[----:B-1----:R-:W-:-:S04]  /*1dc10*/  IMAD R3, R14, R7, RZ ;  /* 0x000000070e037224 */ /* 0x002fc800078e02ff */
[----:B------:R-:W-:-:S05]  /*1dc20*/  IMAD.IADD R6, R0, 0x1, R3 ;  /* 0x0000000100067824 */ /* 0x000fca00078e0203 */
[----:B------:R-:W-:-:S13]  /*1dc30*/  ISETP.GT.AND P6, PT, R6, R5, PT ;  /* 0x000000050600720c */ /* 0x000fda0003fc4270 */
[----:B------:R-:W-:Y:S05]  /*1dc40*/  @P6 BRA `(.L_x_764) ;  /* 0x00000000009c6947 */ /* 0x000fea0003800000 */
.L_x_769:
[----:B------:R-:W1:Y:S01]  /*1dc50*/  LDC R0, c[0x0][0xc3c] ;  /* 0x00030f00ff007b82 */ /* 0x000e620000000800 */
[----:B------:R-:W-:-:S05]  /*1dc60*/  VIADD R19, R19, 0x1f ;  /* 0x0000001f13137836 */ /* 0x000fca0000000000 */
[----:B-1----:R-:W-:-:S13]  /*1dc70*/  ISETP.GE.AND P6, PT, R19, R0, PT ;  /* 0x000000001300720c */ /* 0x002fda0003fc6270 */
[----:B------:R-:W-:Y:S05]  /*1dc80*/  @P6 BRA `(.L_x_765) ;  /* 0x0000000400446947 */ /* 0x000fea0003800000 */
[----:B0-----:R-:W0:Y:S01]  /*1dc90*/  S2R R2, SR_TID.X ;  /* 0x0000000000027919 */ /* 0x001e220000002100 */
[----:B------:R-:W-:Y:S01]  /*1dca0*/  BSSY B0, `(.L_x_766) ;  /* 0x0000009000007945 */ /* 0x000fe20003800000 */
[----:B------:R-:W-:Y:S01]  /*1dcb0*/  IMAD.MOV.U32 R4, RZ, RZ, RZ ;  /* 0x000000ffff047224 */ /* 0x000fe200078e00ff */
[----:B0-----:R-:W-:-:S05]  /*1dcc0*/  LOP3.LUT R2, R2, 0x1f, RZ, 0xc0, !PT ;  /* 0x0000001f02027812 */ /* 0x001fca00078ec0ff */
[----:B------:R-:W-:-:S05]  /*1dcd0*/  IMAD.IADD R7, R19, 0x1, R2 ;  /* 0x0000000113077824 */ /* 0x000fca00078e0202 */
[----:B------:R-:W-:-:S13]  /*1dce0*/  ISETP.GE.OR P6, PT, R7, R0, !P0 ;  /* 0x000000000700720c */ /* 0x000fda00047c6670 */
[----:B------:R-:W-:Y:S05]  /*1dcf0*/  @P6 BRA `(.L_x_767) ;  /* 0x00000000000c6947 */ /* 0x000fea0003800000 */
[----:B------:R-:W0:Y:S02]  /*1dd00*/  LDC.64 R2, c[0x0][0xc80] ;  /* 0x00032000ff027b82 */ /* 0x000e240000000a00 */
[----:B0-----:R-:W-:-:S05]  /*1dd10*/  IMAD.WIDE R2, R7, 0x4, R2 ;  /* 0x0000000407027825 */ /* 0x001fca00078e0202 */
[----:B------:R0:W5:Y:S02]  /*1dd20*/  LDG.E R4, desc[UR60][R2.64] ;  /* 0x0000003c02047981 */ /* 0x000164000c1e1900 */
.L_x_767:
[----:B------:R-:W-:Y:S05]  /*1dd30*/  BSYNC B0 ;  /* 0x0000000000007941 */ /* 0x000fea0003800000 */
.L_x_766:
[----:B------:R-:W-:-:S03]  /*1dd40*/  UMOV UR4, 0xffffffff ;  /* 0xffffffff00047882 */ /* 0x000fc60000000000 */
[----:B------:R-:W-:Y:S05]  /*1dd50*/  BRA.DIV UR4, `(.L_x_768) ;  /* 0x0000004a04d07947 */ /* 0x000fea000b800000 */
[----:B-----5:R-:W1:Y:S02]  /*1dd60*/  SHFL.UP PT, R14, R4, 0x1, RZ ;  /* 0x04200000040e7989 */ /* 0x020e6400000e00ff */
[----:B-1----:R-:W-:-:S05]  /*1dd70*/  SEL R13, R14, RZ, P1 ;  /* 0x000000ff0e0d7207 */ /* 0x002fca0000800000 */
[----:B------:R-:W-:-:S05]  /*1dd80*/  IMAD.IADD R13, R4, 0x1, R13 ;  /* 0x00000001040d7824 */ /* 0x000fca00078e020d */
[----:B------:R-:W1:Y:S02]  /*1dd90*/  SHFL.UP PT, R14, R13, 0x2, RZ ;  /* 0x044000000d0e7989 */ /* 0x000e6400000e00ff */
[----:B-1----:R-:W-:-:S05]  /*1dda0*/  SEL R0, R14, RZ, P2 ;  /* 0x000000ff0e007207 */ /* 0x002fca0001000000 */
        /* <DEDUP_REMOVED lines=11> */
.L_x_936:
[----:B------:R-:W-:Y:S02]  /*1de60*/  ULDC UR4, c[0x0][0xc38] ;  /* 0x00030e0000047ab9 */ /* 0x000fe40000000800 */
[----:B------:R-:W-:-:S04]  /*1de70*/  IMAD.U32 R7, RZ, RZ, UR4 ;  /* 0x00000004ff077e24 */ /* 0x000fc8000f8e00ff */
[----:B-1----:R-:W-:-:S04]  /*1de80*/  IMAD R3, R14, R7, RZ ;  /* 0x000000070e037224 */ /* 0x002fc800078e02ff */
[----:B------:R-:W-:-:S05]  /*1de90*/  IMAD.IADD R6, R3, 0x1, R6 ;  /* 0x0000000103067824 */ /* 0x000fca00078e0206 */
[----:B------:R-:W-:-:S13]  /*1dea0*/  ISETP.GT.AND P6, PT, R6, R5, PT ;  /* 0x000000050600720c */ /* 0x000fda0003fc4270 */
[----:B------:R-:W-:Y:S05]  /*1deb0*/  @!P6 BRA `(.L_x_769) ;  /* 0xfffffffc0064e947 */ /* 0x000fea000383ffff */
.L_x_764:
[----:B------:R-:W-:Y:S01]  /*1dec0*/  IMAD.IADD R6, R6, 0x1, -R3 ;  /* 0x0000000106067824 */ /* 0x000fe200078e0a03 */
[----:B------:R-:W-:-:S03]  /*1ded0*/  UMOV UR4, 0xffffffff ;  /* 0xffffffff00047882 */ /* 0x000fc60000000000 */
[----:B------:R-:W-:-:S05]  /*1dee0*/  IMAD R0, R2, R7, R6 ;  /* 0x0000000702007224 */ /* 0x000fca00078e0206 */
[----:B------:R-:W-:Y:S01]  /*1def0*/  ISETP.GT.AND P6, PT, R0, R5, PT ;  /* 0x000000050000720c */ /* 0x000fe20003fc4270 */
[----:B------:R-:W-:-:S12]  /*1df00*/  BRA.DIV UR4, `(.L_x_770) ;  /* 0x0000004e04207947 */ /* 0x000fd8000b800000 */
[----:B------:R-:W-:-:S04]  /*1df10*/  VOTE.ANY R3, PT, !P6 ;  /* 0x0000000000037806 */ /* 0x000fc800070e0100 */
[----:B------:R-:W1:Y:S02]  /*1df20*/  POPC R0, R3 ;  /* 0x0000000300007309 */ /* 0x000e640000000000 */
[----:B-1----:R1:W2:Y:S02]  /*1df30*/  SHFL.IDX PT, R4, R4, R0, 0x1f ;  /* 0x00001f0004047589 */ /* 0x0022a400000e0000 */
.L_x_940:
[----:B------:R-:W-:Y:S01]  /*1df40*/  ISETP.NE.AND P0, PT, R3, RZ, PT ;  /* 0x000000ff0300720c */ /* 0x000fe20003f05270 */
[----:B------:R-:W-:-:S12]  /*1df50*/  IMAD.MOV.U32 R14, RZ, RZ, RZ ;  /* 0x000000ffff0e7224 */ /* 0x000fd800078e00ff */
[----:B------:R-:W-:Y:S05]  /*1df60*/  @!P0 BRA `(.L_x_771) ;  /* 0x0000000000108947 */ /* 0x000fea0003800000 */
[----:B------:R-:W-:Y:S01]  /*1df70*/  UMOV UR4, 0xffffffff ;  /* 0xffffffff00047882 */ /* 0x000fe20000000000 */
[----:B------:R-:W-:Y:S02]  /*1df80*/  VIADD R12, R0, 0xffffffff ;  /* 0xffffffff000c7836 */ /* 0x000fe40000000000 */
[----:B------:R-:W-:Y:S05]  /*1df90*/  BRA.DIV UR4, `(.L_x_772) ;  /* 0x0000004e04447947 */ /* 0x000fea000b800000 */
[----:B------:R3:W4:Y:S02]  /*1dfa0*/  SHFL.IDX PT, R14, R2, R12, 0x1f ;  /* 0x00001f0c020e7589 */ /* 0x00072400000e0000 */
.L_x_771:
[----:B--2---:R-:W-:Y:S01]  /*1dfb0*/  IABS R8, R4 ;  /* 0x0000000400087213 */ /* 0x004fe20000000000 */
[----:B----4-:R-:W-:Y:S02]  /*1dfc0*/  IMAD R16, R14, R7, R6 ;  /* 0x000000070e107224 */ /* 0x010fe400078e0206 */
[----:B------:R-:W-:Y:S01]  /*1dfd0*/  IMAD.IADD R19, R0, 0x1, R19 ;  /* 0x0000000100137824 */ /* 0x000fe200078e0213 */
[----:B------:R-:W2:Y:S08]  /*1dfe0*/  I2F.RP R9, R8 ;  /* 0x0000000800097306 */ /* 0x000eb00000209400 */
[----:B--2---:R-:W0:Y:S02]  /*1dff0*/  MUFU.RCP R9, R9 ;  /* 0x0000000900097308 */ /* 0x004e240000001000 */
[----:B0--3--:R-:W-:-:S06]  /*1e000*/  VIADD R2, R9, 0xffffffe ;  /* 0x0ffffffe09027836 */ /* 0x009fcc0000000000 */
[----:B------:R0:W2:Y:S02]  /*1e010*/  F2I.FTZ.U32.TRUNC.NTZ R3, R2 ;  /* 0x0000000200037305 */ /* 0x0000a4000021f000 */
[----:B0-----:R-:W-:Y:S01]  /*1e020*/  MOV R2, RZ ;  /* 0x000000ff00027202 */ /* 0x001fe20000000f00 */
[----:B--2---:R-:W-:-:S04]  /*1e030*/  IMAD.MOV R7, RZ, RZ, -R3 ;  /* 0x000000ffff077224 */ /* 0x004fc800078e0a03 */
        /* <DEDUP_REMOVED lines=11> */
[----:B------:R-:W-:Y:S02]  /*1e0f0*/  @!P1 IMAD.IADD R5, R5, 0x1, -R8 ;  /* 0x0000000105059824 */ /* 0x000fe400078e0a08 */
[----:B------:R-:W-:Y:S01]  /*1e100*/  @!P1 VIADD R3, R3, 0x1 ;  /* 0x0000000103039836 */ /* 0x000fe20000000000 */
[----:B------:R-:W-:Y:S02]  /*1e110*/  ISETP.NE.AND P1, PT, R4, RZ, PT ;  /* 0x000000ff0400720c */ /* 0x000fe40003f25270 */
[----:B------:R-:W-:-:S13]  /*1e120*/  ISETP.GE.U32.AND P0, PT, R5, R8, PT ;  /* 0x000000080500720c */ /* 0x000fda0003f06070 */
[----:B------:R-:W-:-:S04]  /*1e130*/  @P0 VIADD R3, R3, 0x1 ;  /* 0x0000000103030836 */ /* 0x000fc80000000000 */
[----:B------:R-:W-:Y:S01]  /*1e140*/  @!P2 IMAD.MOV R3, RZ, RZ, -R3 ;  /* 0x000000ffff03a224 */ /* 0x000fe200078e0a03 */
[----:B------:R-:W-:-:S05]  /*1e150*/  @!P1 LOP3.LUT R3, RZ, R4, RZ, 0x33, !PT ;  /* 0x00000004ff039212 */ /* 0x000fca00078e33ff */
[--C-:B------:R-:W-:Y:S02]  /*1e160*/  IMAD.MOV R17, RZ, RZ, -R3.reuse ;  /* 0x000000ffff117224 */ /* 0x100fe400078e0a03 */
[----:B------:R-:W-:Y:S02]  /*1e170*/  IMAD.MOV.U32 R18, RZ, RZ, R3 ;  /* 0x000000ffff127224 */ /* 0x000fe400078e0003 */
[----:B------:R-:W-:Y:S01]  /*1e180*/  IMAD R17, R4, R17, R7 ;  /* 0x0000001104117224 */ /* 0x000fe200078e0207 */
[----:B------:R-:W-:Y:S06]  /*1e190*/  BRA `(.L_x_773) ;  /* 0x00000000001c7947 */ /* 0x000fec0003800000 */
.L_x_765:
[----:B------:R-:W-:Y:S01]  /*1e1a0*/  UMOV UR4, URZ ;  /* 0x0000003f00047c82 */ /* 0x000fe20008000000 */
[----:B------:R-:W-:Y:S01]  /*1e1b0*/  UMOV UR5, URZ ;  /* 0x0000003f00057c82 */ /* 0x000fe20008000000 */
[----:B------:R-:W-:Y:S01]  /*1e1c0*/  ULDC UR6, c[0x0][0xc3c] ;  /* 0x00030f0000067ab9 */ /* 0x000fe20000000800 */
[----:B------:R-:W-:Y:S01]  /*1e1d0*/  MOV R16, R5 ;  /* 0x0000000500107202 */ /* 0x000fe20000000f00 */
[----:B------:R-:W-:Y:S02]  /*1e1e0*/  IMAD.U32 R17, RZ, RZ, UR4 ;  /* 0x00000004ff117e24 */ /* 0x000fe4000f8e00ff */
[----:B------:R-:W-:Y:S02]  /*1e1f0*/  IMAD.U32 R18, RZ, RZ, UR5 ;  /* 0x00000005ff127e24 */ /* 0x000fe4000f8e00ff */
[----:B------:R-:W-:-:S07]  /*1e200*/  IMAD.U32 R19, RZ, RZ, UR6 ;  /* 0x00000006ff137e24 */ /* 0x000fce000f8e00ff */
.L_x_773:
[----:B-1----:R-:W1:Y:S01]  /*1e210*/  S2R R0, SR_TID.X ;  /* 0x0000000000007919 */ /* 0x002e620000002100 */
[----:B------:R-:W-:Y:S05]  /*1e220*/  WARPSYNC.ALL ;  /* 0x0000000000007948 */ /* 0x000fea0003800000 */
[----:B------:R-:W-:Y:S01]  /*1e230*/  BAR.SYNC.DEFER_BLOCKING 0x4, 0x180 ;  /* 0x0106000000007b1d */ /* 0x000fe20000010000 */
[----:B-1----:R-:W-:-:S04]  /*1e240*/  LOP3.LUT R0, R0, 0x1f, RZ, 0xc0, !PT ;  /* 0x0000001f00007812 */ /* 0x002fc800078ec0ff */
[----:B------:R-:W-:-:S13]  /*1e250*/  ISETP.NE.AND P0, PT, R0, RZ, PT ;  /* 0x000000ff0000720c */ /* 0x000fda0003f05270 */
[----:B------:R-:W1:Y:S01]  /*1e260*/  @!P0 S2R R3, SR_CgaCtaId ;  /* 0x0000000000038919 */ /* 0x000e620000008800 */
[----:B------:R-:W-:-:S04]  /*1e270*/  @!P0 MOV R0, 0x400 ;  /* 0x0000040000008802 */ /* 0x000fc80000000f00 */
[----:B-1----:R-:W-:-:S05]  /*1e280*/  @!P0 LEA R22, R3, R0, 0x18 ;  /* 0x0000000003168211 */ /* 0x002fca00078ec0ff */
[----:B------:R1:W-:Y:S01]  /*1e290*/  @!P0 STS.128 [R22+0x2a8d0], R16 ;  /* 0x02a8d01016008388 */ /* 0x0003e20000000c00 */
[----:B------:R-:W-:Y:S06]  /*1e2a0*/  BAR.ARV 0x5, 0x180 ;  /* 0x0146000000007b1d */ /* 0x000fec0000002000 */
.L_x_762:
[----:B------:R-:W-:Y:S02]  /*1e2b0*/  ULDC UR4, c[0x0][0xc3c] ;  /* 0x00030f0000047ab9 */ /* 0x000fe40000000800 */
[----:B---3--:R-:W-:-:S13]  /*1e2c0*/  ISETP.GE.AND P0, PT, R19, UR4, PT ;  /* 0x0000000413007c0c */ /* 0x008fda000bf06270 */
[----:B------:R-:W-:Y:S05]  /*1e2d0*/  @!P0 BRA `(.L_x_774) ;  /* 0xffffffa400a08947 */ /* 0x000fea000383ffff */
[----:B------:R-:W-:Y:S05]  /*1e2e0*/  BSYNC B8 ;  /* 0x0000000000087941 */ /* 0x000fea0003800000 */
.L_x_673:
[----:B------:R-:W3:Y:S01]  /*1e2f0*/  LDL.LU R0, [R1+0x28] ;  /* 0x0000280001007983 */ /* 0x000ee20000300800 */
[----:B------:R-:W-:Y:S01]  /*1e300*/  BSSY B0, `(.L_x_775) ;  /* 0x000000b000007945 */ /* 0x000fe20003800000 */
[----:B------:R-:W4:Y:S01]  /*1e310*/  S2R R5, SR_CgaCtaId ;  /* 0x0000000000057919 */ /* 0x000f220000008800 */
[----:B---3--:R-:W-:-:S05]  /*1e320*/  VIADD R0, R0, 0x1 ;  /* 0x0000000100007836 */ /* 0x008fca0000000000 */
[----:B01----:R-:W-:-:S04]  /*1e330*/  LEA.HI R2, R0, R0, RZ, 0x1 ;  /* 0x0000000000027211 */ /* 0x003fc800078f08ff */
[----:B------:R-:W-:Y:S02]  /*1e340*/  LOP3.LUT R3, R2, 0xfffffffe, RZ, 0xc0, !PT ;  /* 0xfffffffe02037812 */ /* 0x000fe400078ec0ff */
[----:B------:R-:W-:-:S03]  /*1e350*/  MOV R2, 0x400 ;  /* 0x0000040000027802 */ /* 0x000fc60000000f00 */
[----:B------:R-:W-:Y:S01]  /*1e360*/  IMAD.IADD R0, R0, 0x1, -R3 ;  /* 0x0000000100007824 */ /* 0x000fe200078e0a03 */
[----:B----4-:R-:W-:-:S04]  /*1e370*/  LEA R5, R5, R2, 0x18 ;  /* 0x0000000205057211 */ /* 0x010fc800078ec0ff */
[----:B------:R-:W-:-:S04]  /*1e380*/  SHF.L.U32 R0, R0, 0x1f, RZ ;  /* 0x0000001f00007819 */ /* 0x000fc800000006ff */
[----:B------:R-:W0:Y:S02]  /*1e390*/  SYNCS.PHASECHK.TRANS64.TRYWAIT P0, [R5+URZ+0x2a820], R0 ;  /* 0x02a82000050075a7 */ /* 0x000e24000800017f */
[----:B0-----:R-:W-:Y:S05]  /*1e3a0*/  @!P0 BRA `(.L_x_776) ;  /* 0x0000004800648947 */ /* 0x001fea0003800000 */
.L_x_943:
[----:B------:R-:W-:Y:S05]  /*1e3b0*/  BSYNC B0 ;  /* 0x0000000000007941 */ /* 0x000fea0003800000 */
.L_x_775:
[----:B------:R-:W-:-:S03]  /*1e3c0*/  UMOV UR4, 0xffffffff ;  /* 0xffffffff00047882 */ /* 0x000fc60000000000 */
[----:B------:R-:W-:Y:S05]  /*1e3d0*/  BRA.DIV UR4, `(.L_x_777) ;  /* 0x0000004a046c7947 */ /* 0x000fea000b800000 */
[----:B0-----:R-:W0:Y:S02]  /*1e3e0*/  S2R R0, SR_TID.X ;  /* 0x0000000000007919 */ /* 0x001e240000002100 */
[----:B0-----:R-:W-:-:S04]  /*1e3f0*/  SHF.R.U32.HI R0, RZ, 0x5, R0 ;  /* 0x00000005ff007819 */ /* 0x001fc80000011600 */
[----:B------:R-:W-:-:S05]  /*1e400*/  LOP3.LUT R0, R0, 0x3, RZ, 0xc0, !PT ;  /* 0x0000000300007812 */ /* 0x000fca00078ec0ff */
[----:B------:R0:W1:Y:S02]  /*1e410*/  SHFL.IDX PT, R14, R0, RZ, 0x1f ;  /* 0x00001fff000e7589 */ /* 0x00006400000e0000 */
.L_x_946:
[----:B-1----:R-:W-:-:S13]  /*1e420*/  ISETP.NE.AND P0, PT, R14, RZ, PT ;  /* 0x000000ff0e00720c */ /* 0x002fda0003f05270 */
[----:B------:R-:W-:Y:S05]  /*1e430*/  @P0 BRA `(.L_x_448) ;  /* 0x0000000000900947 */ /* 0x000fea0003800000 */
[----:B------:R-:W-:-:S03]  /*1e440*/  UMOV UR4, 0xffffffff ;  /* 0xffffffff00047882 */ /* 0x000fc60000000000 */
[----:B------:R-:W-:Y:S05]  /*1e450*/  BRA.DIV UR4, `(.L_x_778) ;  /* 0x0000004a04807947 */ /* 0x000fea000b800000 */
[----:B------:R-:W-:-:S13]  /*1e460*/  ELECT P6, URZ, PT ;  /* 0x00000000003f782f */ /* 0x000fda00038c0000 */
.L_x_949:
[----:B------:R-:W-:Y:S05]  /*1e470*/  @!P6 BRA `(.L_x_448) ;  /* 0x000000000080e947 */ /* 0x000fea0003800000 */
[----:B0-----:R-:W3:Y:S02]  /*1e480*/  LDL R0, [R1+0x38] ;  /* 0x0000380001007983 */ /* 0x001ee40000100800 */
[----:B---3--:R-:W-:-:S13]  /*1e490*/  R2UR UR4, R0 ;  /* 0x00000000000472ca */ /* 0x008fda00000e0000 */
[----:B------:R-:W-:-:S06]  /*1e4a0*/  ULOP3.LUT UR4, UR4, 0x2, URZ, 0xfc, !UPT ;  /* 0x0000000204047892 */ /* 0x000fcc000f8efc3f */
[----:B------:R-:W-:-:S05]  /*1e4b0*/  IMAD.U32 R0, RZ, RZ, UR4 ;  /* 0x00000004ff007e24 */ /* 0x000fca000f8e00ff */
[----:B------:R-:W-:-:S13]  /*1e4c0*/  ISETP.NE.AND P0, PT, R0, 0x3, PT ;  /* 0x000000030000780c */ /* 0x000fda0003f05270 */
[----:B------:R-:W-:Y:S05]  /*1e4d0*/  @!P0 BRA `(.L_x_779) ;  /* 0x0000000000048947 */ /* 0x000fea0003800000 */
[----:B------:R-:W-:Y:S01]  /*1e4e0*/  BPT.TRAP 0x1 ;  /* 0x000000040000795c */ /* 0x000fe20000300000 */
.L_x_779:
[C---:B------:R-:W-:Y:S01]  /*1e4f0*/  IMAD R3, R28.reuse, 0x8, R5 ;  /* 0x000000081c037824 */ /* 0x040fe200078e0205 */
[----:B------:R-:W-:Y:S01]  /*1e500*/  SHF.L.U32 R2, R29, 0x1f, RZ ;  /* 0x0000001f1d027819 */ /* 0x000fe200000006ff */
[----:B------:R-:W-:-:S03]  /*1e510*/  VIADD R28, R28, 0x1 ;  /* 0x000000011c1c7836 */ /* 0x000fc60000000000 */
[----:B------:R-:W0:Y:S02]  /*1e520*/  SYNCS.PHASECHK.TRANS64.TRYWAIT P1, [R3+URZ+0x2a840], R2 ;  /* 0x02a84002030075a7 */ /* 0x000e24000802017f */
[----:B------:R-:W-:-:S04]  /*1e530*/  ISETP.NE.AND P2, PT, R28, 0x2, PT ;  /* 0x000000021c00780c */ /* 0x000fc80003f45270 */
[----:B------:R-:W-:Y:S01]  /*1e540*/  SEL R0, RZ, 0x1, P2 ;  /* 0x00000001ff007807 */ /* 0x000fe20001000000 */
[----:B0-----:R-:W-:Y:S08]  /*1e550*/  @!P1 BRA `(.L_x_780) ;  /* 0x0000004800609947 */ /* 0x001ff00003800000 */
.L_x_950:
[----:B------:R-:W-:Y:S02]  /*1e560*/  SEL R28, R28, RZ, P2 ;  /* 0x000000ff1c1c7207 */ /* 0x000fe40001000000 */
[----:B------:R-:W-:Y:S01]  /*1e570*/  LOP3.LUT R0, R29, R0, RZ, 0x3c, !PT ;  /* 0x000000001d007212 */ /* 0x000fe200078e3cff */
[----:B------:R-:W-:Y:S06]  /*1e580*/  @!P0 BRA `(.L_x_781) ;  /* 0x0000000000048947 */ /* 0x000fec0003800000 */
[----:B------:R-:W-:Y:S01]  /*1e590*/  BPT.TRAP 0x1 ;  /* 0x000000040000795c */ /* 0x000fe20000300000 */
.L_x_781:
[----:B------:R-:W-:Y:S01]  /*1e5a0*/  IMAD R5, R28, 0x8, R5 ;  /* 0x000000081c057824 */ /* 0x000fe200078e0205 */
[----:B------:R-:W-:-:S04]  /*1e5b0*/  SHF.L.U32 R0, R0, 0x1f, RZ ;  /* 0x0000001f00007819 */ /* 0x000fc800000006ff */
[----:B------:R-:W1:Y:S02]  /*1e5c0*/  SYNCS.PHASECHK.TRANS64.TRYWAIT P1, [R5+URZ+0x2a840], R0 ;  /* 0x02a84000050075a7 */ /* 0x000e64000802017f */
[----:B-1----:R-:W-:Y:S05]  /*1e5d0*/  @!P1 BRA `(.L_x_782) ;  /* 0x0000004800549947 */ /* 0x002fea0003800000 */
.L_x_951:
[----:B------:R-:W-:Y:S05]  /*1e5e0*/  @!P0 BRA `(.L_x_783) ;  /* 0x0000000000048947 */ /* 0x000fea0003800000 */
[----:B------:R-:W-:Y:S01]  /*1e5f0*/  BPT.TRAP 0x1 ;  /* 0x000000040000795c */ /* 0x000fe20000300000 */
.L_x_783:
[----:B------:R-:W3:Y:S02]  /*1e600*/  SYNCS.PHASECHK.TRANS64.TRYWAIT P1, [R3+URZ+0x2a860], R2 ;  /* 0x02a86002030075a7 */ /* 0x000ee4000802017f */
[----:B---3--:R-:W-:Y:S05]  /*1e610*/  @!P1 BRA `(.L_x_784) ;  /* 0x0000004800589947 */ /* 0x008fea0003800000 */
.L_x_952:
[----:B------:R-:W-:Y:S05]  /*1e620*/  @!P0 BRA `(.L_x_785) ;  /* 0x0000000000048947 */ /* 0x000fea0003800000 */
[----:B------:R-:W-:Y:S01]  /*1e630*/  BPT.TRAP 0x1 ;  /* 0x000000040000795c */ /* 0x000fe20000300000 */
.L_x_785:
[----:B----4-:R4:W0:Y:S02]  /*1e640*/  SYNCS.PHASECHK.TRANS64.TRYWAIT P0, [R5+URZ+0x2a860], R0 ;  /* 0x02a86000050075a7 */ /* 0x010824000800017f */
[----:B0-----:R-:W-:Y:S05]  /*1e650*/  @!P0 NANOSLEEP.SYNCS 0x989680 ;  /* 0x009896800000895d */ /* 0x001fea0003900000 */
[----:B------:R-:W0:Y:S02]  /*1e660*/  @!P0 SYNCS.PHASECHK.TRANS64 P0, [R5+URZ+0x2a860], R0 ;  /* 0x02a86000050085a7 */ /* 0x000e24000800007f */
[----:B0-----:R-:W-:Y:S05]  /*1e670*/  @!P0 BRA `(.L_x_785) ;  /* 0xfffffffc00f08947 */ /* 0x001fea000383ffff */
.L_x_448:
[----:B------:R-:W-:Y:S05]  /*1e680*/  BSYNC B9 ;  /* 0x0000000000097941 */ /* 0x000fea0003800000 */
.L_x_445:
[----:B------:R-:W-:Y:S05]  /*1e690*/  EXIT ;  /* 0x000000000000794d */ /* 0x000fea0003800000 */
.L_x_466:
[----:B0-----:R0:W1:Y:S02]  /*1e6a0*/  SYNCS.PHASECHK.TRANS64.TRYWAIT P6, [R88+URZ+0x2a890], R89 ;  /* 0x02a89059580075a7 */ /* 0x00106400080c017f */
[----:B-1----:R-:W-:Y:S05]  /*1e6b0*/  @!P6 NANOSLEEP.SYNCS 0x989680 ;  /* 0x009896800000e95d */ /* 0x002fea0003900000 */
[----:B------:R-:W1:Y:S02]  /*1e6c0*/  @!P6 SYNCS.PHASECHK.TRANS64 P6, [R88+URZ+0x2a890], R89 ;  /* 0x02a890595800e5a7 */ /* 0x000e6400080c007f */
[----:B-1----:R-:W-:Y:S05]  /*1e6d0*/  @!P6 BRA `(.L_x_466) ;  /* 0xfffffffc00f0e947 */ /* 0x002fea000383ffff */
[----:B------:R-:W-:Y:S05]  /*1e6e0*/  BRA `(.L_x_786) ;  /* 0xfffffe5000147947 */ /* 0x000fea000383ffff */
.L_x_467:
[----:B------:R-:W-:Y:S01]  /*1e6f0*/  BSSY B1, `(.L_x_787) ;  /* 0x0000008000017945 */ /* 0x000fe20003800000 */
[----:B------:R-:W-:Y:S01]  /*1e700*/  MOV R13, R118 ;  /* 0x00000076000d7202 */ /* 0x000fe20000000f00 */
[----:B------:R-:W-:Y:S02]  /*1e710*/  IMAD.MOV.U32 R12, RZ, RZ, RZ ;  /* 0x000000ffff0c7224 */ /* 0x000fe400078e00ff */
[----:B------:R-:W-:Y:S02]  /*1e720*/  IMAD.MOV.U32 R11, RZ, RZ, 0x1c1f ;  /* 0x00001c1fff0b7424 */ /* 0x000fe400078e00ff */
[----:B------:R-:W-:-:S07]  /*1e730*/  IMAD.MOV.U32 R15, RZ, RZ, -0x1 ;  /* 0xffffffffff0f7424 */ /* 0x000fce00078e00ff */
[----:B0-----:R-:W-:Y:S05]  /*1e740*/  WARPSYNC.COLLECTIVE R15, `(.L_x_788) ;  /* 0x000000000f087348 */ /* 0x001fea0003c00000 */
[----:B------:R1:W2:Y:S02]  /*1e750*/  SHFL.IDX P6, R14, R13, R12, R11 ;  /* 0x0000000c0d0e7389 */ /* 0x0002a400000c000b */
[----:B012---:R-:W-:Y:S01]  /*1e760*/  ENDCOLLECTIVE ;  /* 0x000000000000791b */ /* 0x007fe20003800000 */
.L_x_788:
[----:B------:R-:W-:Y:S05]  /*1e770*/  BSYNC B1 ;  /* 0x0000000000017941 */ /* 0x000fea0003800000 */
.L_x_787:
[----:B------:R-:W-:Y:S02]  /*1e780*/  IMAD.MOV.U32 R13, RZ, RZ, R119 ;  /* 0x000000ffff0d7224 */ /* 0x000fe400078e0077 */
[----:B------:R-:W-:Y:S02]  /*1e790*/  IMAD.MOV.U32 R12, RZ, RZ, RZ ;  /* 0x000000ffff0c7224 */ /* 0x000fe400078e00ff */
[----:B------:R-:W-:Y:S02]  /*1e7a0*/  IMAD.MOV.U32 R11, RZ, RZ, 0x1c1f ;  /* 0x00001c1fff0b7424 */ /* 0x000fe400078e00ff */
[----:B------:R-:W-:Y:S02]  /*1e7b0*/  IMAD.MOV.U32 R15, RZ, RZ, -0x1 ;  /* 0xffffffffff0f7424 */ /* 0x000fe400078e00ff */
[----:B------:R-:W-:-:S07]  /*1e7c0*/  IMAD.MOV.U32 R82, RZ, RZ, R14 ;  /* 0x000000ffff527224 */ /* 0x000fce00078e000e */
[----:B------:R-:W-:Y:S05]  /*1e7d0*/  WARPSYNC.COLLECTIVE R15, `(.L_x_789) ;  /* 0x000000000f087348 */ /* 0x000fea0003c00000 */
[----:B------:R0:W1:Y:S02]  /*1e7e0*/  SHFL.IDX P6, R14, R13, R12, R11 ;  /* 0x0000000c0d0e7389 */ /* 0x00006400000c000b */
[----:B01----:R-:W-:Y:S01]  /*1e7f0*/  ENDCOLLECTIVE ;  /* 0x000000000000791b */ /* 0x003fe20003800000 */
.L_x_789:
[----:B------:R-:W-:Y:S01]  /*1e800*/  IMAD.MOV.U32 R11, RZ, RZ, R14 ;  /* 0x000000ffff0b7224 */ /* 0x000fe200078e000e */
[----:B------:R-:W-:Y:S06]  /*1e810*/  BRA `(.L_x_790) ;  /* 0xfffffe4c00dc7947 */ /* 0x000fec000383ffff */
.L_x_492:
[----:B------:R-:W-:Y:S01]  /*1e820*/  BSSY B1, `(.L_x_791) ;  /* 0x0000008000017945 */ /* 0x000fe20003800000 */
[----:B0---4-:R-:W-:Y:S01]  /*1e830*/  MOV R13, R118 ;  /* 0x00000076000d7202 */ /* 0x011fe20000000f00 */
[----:B------:R-:W-:Y:S02]  /*1e840*/  IMAD.MOV.U32 R12, RZ, RZ, 0x1 ;  /* 0x00000001ff0c7424 */ /* 0x000fe400078e00ff */
[----:B---3--:R-:W-:Y:S02]  /*1e850*/  IMAD.MOV.U32 R11, RZ, RZ, 0x1c1f ;  /* 0x00001c1fff0b7424 */ /* 0x008fe400078e00ff */
[----:B------:R-:W-:-:S07]  /*1e860*/  IMAD.MOV.U32 R15, RZ, RZ, -0x1 ;  /* 0xffffffffff0f7424 */ /* 0x000fce00078e00ff */
[----:B-12---:R-:W-:Y:S05]  /*1e870*/  WARPSYNC.COLLECTIVE R15, `(.L_x_792) ;  /* 0x000000000f087348 */ /* 0x006fea0003c00000 */
[----:B------:R0:W3:Y:S02]  /*1e880*/  SHFL.IDX P6, R14, R13, R12, R11 ;  /* 0x0000000c0d0e7389 */ /* 0x0000e400000c000b */
[----:B0123--:R-:W-:Y:S01]  /*1e890*/  ENDCOLLECTIVE ;  /* 0x000000000000791b */ /* 0x00ffe20003800000 */
.L_x_792:
[----:B------:R-:W-:Y:S05]  /*1e8a0*/  BSYNC B1 ;  /* 0x0000000000017941 */ /* 0x000fea0003800000 */
.L_x_791:
[----:B------:R-:W-:Y:S02]  /*1e8b0*/  IMAD.MOV.U32 R13, RZ, RZ, R119 ;  /* 0x000000ffff0d7224 */ /* 0x000fe400078e0077 */
[----:B------:R-:W-:Y:S02]  /*1e8c0*/  IMAD.MOV.U32 R12, RZ, RZ, 0x1 ;  /* 0x00000001ff0c7424 */ /* 0x000fe400078e00ff */
[----:B------:R-:W-:Y:S02]  /*1e8d0*/  IMAD.MOV.U32 R11, RZ, RZ, 0x1c1f ;  /* 0x00001c1fff0b7424 */ /* 0x000fe400078e00ff */
[----:B------:R-:W-:Y:S02]  /*1e8e0*/  IMAD.MOV.U32 R15, RZ, RZ, -0x1 ;  /* 0xffffffffff0f7424 */ /* 0x000fe400078e00ff */
[----:B------:R-:W-:-:S07]  /*1e8f0*/  IMAD.MOV.U32 R118, RZ, RZ, R14 ;  /* 0x000000ffff767224 */ /* 0x000fce00078e000e */
[----:B------:R-:W-:Y:S05]  /*1e900*/  WARPSYNC.COLLECTIVE R15, `(.L_x_793) ;  /* 0x000000000f087348 */ /* 0x000fea0003c00000 */
[----:B------:R0:W1:Y:S02]  /*1e910*/  SHFL.IDX P6, R14, R13, R12, R11 ;  /* 0x0000000c0d0e7389 */ /* 0x00006400000c000b */
[----:B01----:R-:W-:Y:S01]  /*1e920*/  ENDCOLLECTIVE ;  /* 0x000000000000791b */ /* 0x003fe20003800000 */
.L_x_793:
[----:B------:R-:W-:Y:S01]  /*1e930*/  IMAD.MOV.U32 R119, RZ, RZ, R14 ;  /* 0x000000ffff777224 */ /* 0x000fe200078e000e */
[----:B------:R-:W-:Y:S06]  /*1e940*/  BRA `(.L_x_794) ;  /* 0xfffffe6400407947 */ /* 0x000fec000383ffff */
.L_x_522:
[----:B-1----:R1:W2:Y:S02]  /*1e950*/  SYNCS.PHASECHK.TRANS64.TRYWAIT P6, [R88+URZ+0x2a890], R89 ;  /* 0x02a89059580075a7 */ /* 0x0022a400080c017f */
[----:B--2---:R-:W-:Y:S05]  /*1e960*/  @!P6 NANOSLEEP.SYNCS 0x989680 ;  /* 0x009896800000e95d */ /* 0x004fea0003900000 */
[----:B------:R-:W2:Y:S02]  /*1e970*/  @!P6 SYNCS.PHASECHK.TRANS64 P6, [R88+URZ+0x2a890], R89 ;  /* 0x02a890595800e5a7 */ /* 0x000ea400080c007f */
[----:B--2---:R-:W-:Y:S05]  /*1e980*/  @!P6 BRA `(.L_x_522) ;  /* 0xfffffffc00f0e947 */ /* 0x004fea000383ffff */
[----:B------:R-:W-:Y:S05]  /*1e990*/  BRA `(.L_x_795) ;  /* 0xfffffe8400707947 */ /* 0x000fea000383ffff */
.L_x_523:
[----:B------:R-:W-:Y:S01]  /*1e9a0*/  BSSY B1, `(.L_x_796) ;  /* 0x0000008000017945 */ /* 0x000fe20003800000 */
[----:B------:R-:W-:Y:S01]  /*1e9b0*/  MOV R13, R118 ;  /* 0x00000076000d7202 */ /* 0x000fe20000000f00 */
[----:B------:R-:W-:Y:S02]  /*1e9c0*/  IMAD.MOV.U32 R12, RZ, RZ, RZ ;  /* 0x000000ffff0c7224 */ /* 0x000fe400078e00ff */
[----:B------:R-:W-:Y:S02]  /*1e9d0*/  IMAD.MOV.U32 R11, RZ, RZ, 0x1c1f ;  /* 0x00001c1fff0b7424 */ /* 0x000fe400078e00ff */
[----:B------:R-:W-:-:S07]  /*1e9e0*/  IMAD.MOV.U32 R15, RZ, RZ, -0x1 ;  /* 0xffffffffff0f7424 */ /* 0x000fce00078e00ff */
[----:B-1----:R-:W-:Y:S05]  /*1e9f0*/  WARPSYNC.COLLECTIVE R15, `(.L_x_797) ;  /* 0x000000000f087348 */ /* 0x002fea0003c00000 */
[----:B------:R0:W2:Y:S02]  /*1ea00*/  SHFL.IDX P6, R14, R13, R12, R11 ;  /* 0x0000000c0d0e7389 */ /* 0x0000a400000c000b */
[----:B012---:R-:W-:Y:S01]  /*1ea10*/  ENDCOLLECTIVE ;  /* 0x000000000000791b */ /* 0x007fe20003800000 */
.L_x_797:
[----:B------:R-:W-:Y:S05]  /*1ea20*/  BSYNC B1 ;  /* 0x0000000000017941 */ /* 0x000fea0003800000 */
.L_x_796:
        /* <DEDUP_REMOVED lines=8> */
.L_x_798:
[----:B------:R-:W-:Y:S01]  /*1eab0*/  IMAD.MOV.U32 R11, RZ, RZ, R14 ;  /* 0x000000ffff0b7224 */ /* 0x000fe200078e000e */
[----:B------:R-:W-:Y:S06]  /*1eac0*/  BRA `(.L_x_799) ;  /* 0xfffffe84003c7947 */ /* 0x000fec000383ffff */
.L_x_536:
[----:B------:R-:W-:Y:S01]  /*1ead0*/  BSSY B1, `(.L_x_800) ;  /* 0x0000008000017945 */ /* 0x000fe20003800000 */
[----:B--234-:R-:W-:Y:S01]  /*1eae0*/  MOV R13, R118 ;  /* 0x00000076000d7202 */ /* 0x01cfe20000000f00 */
[----:B------:R-:W-:Y:S02]  /*1eaf0*/  IMAD.MOV.U32 R12, RZ, RZ, 0x1 ;  /* 0x00000001ff0c7424 */ /* 0x000fe400078e00ff */
[----:B------:R-:W-:Y:S02]  /*1eb00*/  IMAD.MOV.U32 R11, RZ, RZ, 0x1c1f ;  /* 0x00001c1fff0b7424 */ /* 0x000fe400078e00ff */
[----:B------:R-:W-:-:S07]  /*1eb10*/  IMAD.MOV.U32 R15, RZ, RZ, -0x1 ;  /* 0xffffffffff0f7424 */ /* 0x000fce00078e00ff */
[----:B01----:R-:W-:Y:S05]  /*1eb20*/  WARPSYNC.COLLECTIVE R15, `(.L_x_801) ;  /* 0x000000000f087348 */ /* 0x003fea0003c00000 */
[----:B------:R2:W3:Y:S02]  /*1eb30*/  SHFL.IDX P6, R14, R13, R12, R11 ;  /* 0x0000000c0d0e7389 */ /* 0x0004e400000c000b */
[----:B0123--:R-:W-:Y:S01]  /*1eb40*/  ENDCOLLECTIVE ;  /* 0x000000000000791b */ /* 0x00ffe20003800000 */
.L_x_801:
[----:B------:R-:W-:Y:S05]  /*1eb50*/  BSYNC B1 ;  /* 0x0000000000017941 */ /* 0x000fea0003800000 */
.L_x_800:
        /* <DEDUP_REMOVED lines=8> */
.L_x_802:
[----:B------:R-:W-:Y:S01]  /*1ebe0*/  IMAD.MOV.U32 R119, RZ, RZ, R14 ;  /* 0x000000ffff777224 */ /* 0x000fe200078e000e */
[----:B------:R-:W-:Y:S06]  /*1ebf0*/  BRA `(.L_x_803) ;  /* 0xfffffe9c00007947 */ /* 0x000fec000383ffff */
.L_x_549:
[----:B0-----:R0:W1:Y:S02]  /*1ec00*/  SYNCS.PHASECHK.TRANS64.TRYWAIT P4, [R88+URZ+0x2a890], R89 ;  /* 0x02a89059580075a7 */ /* 0x001064000808017f */
[----:B-1----:R-:W-:Y:S05]  /*1ec10*/  @!P4 NANOSLEEP.SYNCS 0x989680 ;  /* 0x009896800000c95d */ /* 0x002fea0003900000 */
[----:B------:R-:W1:Y:S02]  /*1ec20*/  @!P4 SYNCS.PHASECHK.TRANS64 P4, [R88+URZ+0x2a890], R89 ;  /* 0x02a890595800c5a7 */ /* 0x000e64000808007f */
[----:B-1----:R-:W-:Y:S05]  /*1ec30*/  @!P4 BRA `(.L_x_549) ;  /* 0xfffffffc00f0c947 */ /* 0x002fea000383ffff */
[----:B------:R-:W-:Y:S05]  /*1ec40*/  BRA `(.L_x_804) ;  /* 0xfffffeb400007947 */ /* 0x000fea000383ffff */
.L_x_550:
        /* <DEDUP_REMOVED lines=8> */
.L_x_806:
[----:B------:R-:W-:Y:S05]  /*1ecd0*/  BSYNC B1 ;  /* 0x0000000000017941 */ /* 0x000fea0003800000 */
.L_x_805:
        /* <DEDUP_REMOVED lines=8> */
.L_x_807:
[----:B------:R-:W-:Y:S01]  /*1ed60*/  IMAD.MOV.U32 R36, RZ, RZ, R14 ;  /* 0x000000ffff247224 */ /* 0x000fe200078e000e */
[----:B------:R-:W-:Y:S06]  /*1ed70*/  BRA `(.L_x_808) ;  /* 0xfffffeb400247947 */ /* 0x000fec000383ffff */
.L_x_553:
[----:B------:R-:W-:Y:S01]  /*1ed80*/  BSSY B1, `(.L_x_809) ;  /* 0x0000008000017945 */ /* 0x000fe20003800000 */
[----:B----4-:R-:W-:Y:S01]  /*1ed90*/  MOV R13, R39 ;  /* 0x00000027000d7202 */ /* 0x010fe20000000f00 */
[----:B------:R-:W-:Y:S02]  /*1eda0*/  IMAD.MOV.U32 R12, RZ, RZ, 0x1 ;  /* 0x00000001ff0c7424 */ /* 0x000fe400078e00ff */
[----:B------:R-:W-:Y:S02]  /*1edb0*/  IMAD.MOV.U32 R11, RZ, RZ, 0x1c1f ;  /* 0x00001c1fff0b7424 */ /* 0x000fe400078e00ff */
[----:B------:R-:W-:-:S07]  /*1edc0*/  IMAD.MOV.U32 R15, RZ, RZ, -0x1 ;  /* 0xffffffffff0f7424 */ /* 0x000fce00078e00ff */
[----:B0123--:R-:W-:Y:S05]  /*1edd0*/  WARPSYNC.COLLECTIVE R15, `(.L_x_810) ;  /* 0x000000000f087348 */ /* 0x00ffea0003c00000 */
[----:B------:R4:W0:Y:S02]  /*1ede0*/  SHFL.IDX P6, R14, R13, R12, R11 ;  /* 0x0000000c0d0e7389 */ /* 0x00082400000c000b */
[----:B01234-:R-:W-:Y:S01]  /*1edf0*/  ENDCOLLECTIVE ;  /* 0x000000000000791b */ /* 0x01ffe20003800000 */
.L_x_810:
[----:B------:R-:W-:Y:S05]  /*1ee00*/  BSYNC B1 ;  /* 0x0000000000017941 */ /* 0x000fea0003800000 */
.L_x_809:
        /* <DEDUP_REMOVED lines=8> */
.L_x_811:
[----:B------:R-:W-:Y:S01]  /*1ee90*/  IMAD.MOV.U32 R36, RZ, RZ, R14 ;  /* 0x000000ffff247224 */ /* 0x000fe200078e000e */
[----:B------:R-:W-:Y:S06]  /*1eea0*/  BRA `(.L_x_812) ;  /* 0xfffffeb400807947 */ /* 0x000fec000383ffff */
.L_x_557:
[----:B---3--:R3:W0:Y:S02]  /*1eeb0*/  SYNCS.PHASECHK.TRANS64.TRYWAIT P0, [R88+URZ+0x2a8b0], R89 ;  /* 0x02a8b059580075a7 */ /* 0x008624000800017f */
[----:B0-----:R-:W-:Y:S05]  /*1eec0*/  @!P0 NANOSLEEP.SYNCS 0x989680 ;  /* 0x009896800000895d */ /* 0x001fea0003900000 */
[----:B------:R-:W0:Y:S02]  /*1eed0*/  @!P0 SYNCS.PHASECHK.TRANS64 P0, [R88+URZ+0x2a8b0], R89 ;  /* 0x02a8b059580085a7 */ /* 0x000e24000800007f */
[----:B0-----:R-:W-:Y:S05]  /*1eee0*/  @!P0 BRA `(.L_x_557) ;  /* 0xfffffffc00f08947 */ /* 0x001fea000383ffff */
[----:B------:R-:W-:Y:S05]  /*1eef0*/  BRA `(.L_x_813) ;  /* 0xfffffeb800587947 */ /* 0x000fea000383ffff */
.L_x_575:
[----:B------:R-:W-:Y:S01]  /*1ef00*/  BSSY B1, `(.L_x_814) ;  /* 0x0000008000017945 */ /* 0x000fe20003800000 */
[----:B------:R-:W-:Y:S01]  /*1ef10*/  MOV R13, R25 ;  /* 0x00000019000d7202 */ /* 0x000fe20000000f00 */
[----:B------:R-:W-:Y:S02]  /*1ef20*/  IMAD.MOV.U32 R12, RZ, RZ, RZ ;  /* 0x000000ffff0c7224 */ /* 0x000fe400078e00ff */
[----:B------:R-:W-:Y:S02]  /*1ef30*/  IMAD.MOV.U32 R11, RZ, RZ, 0x1c1f ;  /* 0x00001c1fff0b7424 */ /* 0x000fe400078e00ff */
[----:B------:R-:W-:-:S07]  /*1ef40*/  IMAD.MOV.U32 R15, RZ, RZ, -0x1 ;  /* 0xffffffffff0f7424 */ /* 0x000fce00078e00ff */
[----:B----4-:R-:W-:Y:S05]  /*1ef50*/  WARPSYNC.COLLECTIVE R15, `(.L_x_815) ;  /* 0x000000000f087348 */ /* 0x010fea0003c00000 */
[----:B------:R0:W1:Y:S02]  /*1ef60*/  SHFL.IDX P6, R14, R13, R12, R11 ;  /* 0x0000000c0d0e7389 */ /* 0x00006400000c000b */
[----:B01--4-:R-:W-:Y:S01]  /*1ef70*/  ENDCOLLECTIVE ;  /* 0x000000000000791b */ /* 0x013fe20003800000 */
.L_x_815:
[----:B------:R-:W-:Y:S05]  /*1ef80*/  BSYNC B1 ;  /* 0x0000000000017941 */ /* 0x000fea0003800000 */
.L_x_814:
        /* <DEDUP_REMOVED lines=8> */
.L_x_816:
[----:B------:R-:W-:Y:S01]  /*1f010*/  MOV R13, R27 ;  /* 0x0000001b000d7202 */ /* 0x000fe20000000f00 */
[----:B------:R-:W-:-:S07]  /*1f020*/  IMAD.MOV.U32 R0, RZ, RZ, R14 ;  /* 0x000000ffff007224 */ /* 0x000fce00078e000e */
[----:B------:R-:W-:Y:S05]  /*1f030*/  WARPSYNC.COLLECTIVE R15, `(.L_x_817) ;  /* 0x000000000f087348 */ /* 0x000fea0003c00000 */
[----:B------:R0:W1:Y:S02]  /*1f040*/  SHFL.IDX P6, R14, R13, R12, R11 ;  /* 0x0000000c0d0e7389 */ /* 0x00006400000c000b */
[----:B01----:R-:W-:Y:S01]  /*1f050*/  ENDCOLLECTIVE ;  /* 0x000000000000791b */ /* 0x003fe20003800000 */
.L_x_817:
[----:B------:R-:W-:Y:S02]  /*1f060*/  IMAD.MOV.U32 R13, RZ, RZ, R26 ;  /* 0x000000ffff0d7224 */ /* 0x000fe400078e001a */
[----:B------:R-:W-:-:S07]  /*1f070*/  IMAD.MOV.U32 R5, RZ, RZ, R14 ;  /* 0x000000ffff057224 */ /* 0x000fce00078e000e */
[----:B------:R-:W-:Y:S05]  /*1f080*/  WARPSYNC.COLLECTIVE R15, `(.L_x_818) ;  /* 0x000000000f087348 */ /* 0x000fea0003c00000 */
[----:B------:R0:W1:Y:S02]  /*1f090*/  SHFL.IDX P6, R14, R13, R12, R11 ;  /* 0x0000000c0d0e7389 */ /* 0x00006400000c000b */
[----:B01----:R-:W-:Y:S01]  /*1f0a0*/  ENDCOLLECTIVE ;  /* 0x000000000000791b */ /* 0x003fe20003800000 */
.L_x_818:
[----:B------:R-:W-:Y:S05]  /*1f0b0*/  BRA `(.L_x_819) ;  /* 0xfffffec400947947 */ /* 0x000fea000383ffff */
.L_x_579:
[----:B0-----:R0:W1:Y:S02]  /*1f0c0*/  SYNCS.PHASECHK.TRANS64.TRYWAIT P0, [R2+URZ+0x2a800], R5 ;  /* 0x02a80005020075a7 */ /* 0x001064000800017f */
[----:B-1----:R-:W-:Y:S05]  /*1f0d0*/  @!P0 NANOSLEEP.SYNCS 0x989680 ;  /* 0x009896800000895d */ /* 0x002fea0003900000 */
[----:B------:R-:W1:Y:S02]  /*1f0e0*/  @!P0 SYNCS.PHASECHK.TRANS64 P0, [R2+URZ+0x2a800], R5 ;  /* 0x02a80005020085a7 */ /* 0x000e64000800007f */
[----:B-1----:R-:W-:Y:S05]  /*1f0f0*/  @!P0 BRA `(.L_x_579) ;  /* 0xfffffffc00f08947 */ /* 0x002fea000383ffff */
[----:B------:R-:W-:Y:S05]  /*1f100*/  BRA `(.L_x_820) ;  /* 0xfffffed000007947 */ /* 0x000fea000383ffff */
.L_x_603:
[----:B------:R-:W-:Y:S01]  /*1f110*/  BSSY B1, `(.L_x_821) ;  /* 0x0000008000017945 */ /* 0x000fe20003800000 */
[----:B------:R-:W-:Y:S02]  /*1f120*/  IMAD.MOV.U32 R13, RZ, RZ, R25 ;  /* 0x000000ffff0d7224 */ /* 0x000fe400078e0019 */
[----:B------:R-:W-:Y:S02]  /*1f130*/  IMAD.MOV.U32 R12, RZ, RZ, RZ ;  /* 0x000000ffff0c7224 */ /* 0x000fe400078e00ff */
[----:B------:R-:W-:Y:S02]  /*1f140*/  IMAD.MOV.U32 R11, RZ, RZ, 0x1c1f ;  /* 0x00001c1fff0b7424 */ /* 0x000fe400078e00ff */
[----:B------:R-:W-:-:S07]  /*1f150*/  IMAD.MOV.U32 R15, RZ, RZ, -0x1 ;  /* 0xffffffffff0f7424 */ /* 0x000fce00078e00ff */
[----:B----4-:R-:W-:Y:S05]  /*1f160*/  WARPSYNC.COLLECTIVE R15, `(.L_x_822) ;  /* 0x000000000f087348 */ /* 0x010fea0003c00000 */
[----:B------:R0:W1:Y:S02]  /*1f170*/  SHFL.IDX P6, R14, R13, R12, R11 ;  /* 0x0000000c0d0e7389 */ /* 0x00006400000c000b */
[----:B01--4-:R-:W-:Y:S01]  /*1f180*/  ENDCOLLECTIVE ;  /* 0x000000000000791b */ /* 0x013fe20003800000 */
.L_x_822:
[----:B------:R-:W-:Y:S05]  /*1f190*/  BSYNC B1 ;  /* 0x0000000000017941 */ /* 0x000fea0003800000 */
.L_x_821:
[----:B------:R-:W-:Y:S01]  /*1f1a0*/  IMAD.MOV.U32 R13, RZ, RZ, R24 ;  /* 0x000000ffff0d7224 */ /* 0x000fe200078e0018 */
[----:B------:R-:W-:Y:S01]  /*1f1b0*/  MOV R11, 0x1c1f ;  /* 0x00001c1f000b7802 */ /* 0x000fe20000000f00 */
[----:B------:R-:W-:Y:S02]  /*1f1c0*/  IMAD.MOV.U32 R12, RZ, RZ, RZ ;  /* 0x000000ffff0c7224 */ /* 0x000fe400078e00ff */
[----:B------:R-:W-:Y:S02]  /*1f1d0*/  IMAD.MOV.U32 R15, RZ, RZ, -0x1 ;  /* 0xffffffffff0f7424 */ /* 0x000fe400078e00ff */
[----:B------:R-:W-:-:S07]  /*1f1e0*/  IMAD.MOV.U32 R3, RZ, RZ, R14 ;  /* 0x000000ffff037224 */ /* 0x000fce00078e000e */
[----:B------:R-:W-:Y:S05]  /*1f1f0*/  WARPSYNC.COLLECTIVE R15, `(.L_x_823) ;  /* 0x000000000f087348 */ /* 0x000fea0003c00000 */
[----:B------:R0:W1:Y:S02]  /*1f200*/  SHFL.IDX P6, R14, R13, R12, R11 ;  /* 0x0000000c0d0e7389 */ /* 0x00006400000c000b */
[----:B01----:R-:W-:Y:S01]  /*1f210*/  ENDCOLLECTIVE ;  /* 0x000000000000791b */ /* 0x003fe20003800000 */
.L_x_823:
[----:B------:R-:W-:Y:S02]  /*1f220*/  IMAD.MOV.U32 R13, RZ, RZ, R27 ;  /* 0x000000ffff0d7224 */ /* 0x000fe400078e001b */
[----:B------:R-:W-:-:S07]  /*1f230*/  IMAD.MOV.U32 R0, RZ, RZ, R14 ;  /* 0x000000ffff007224 */ /* 0x000fce00078e000e */
[----:B------:R-:W-:Y:S05]  /*1f240*/  WARPSYNC.COLLECTIVE R15, `(.L_x_824) ;  /* 0x000000000f087348 */ /* 0x000fea0003c00000 */
[----:B------:R0:W1:Y:S02]  /*1f250*/  SHFL.IDX P6, R14, R13, R12, R11 ;  /* 0x0000000c0d0e7389 */ /* 0x00006400000c000b */
[----:B01----:R-:W-:Y:S01]  /*1f260*/  ENDCOLLECTIVE ;  /* 0x000000000000791b */ /* 0x003fe20003800000 */
.L_x_824:
[----:B------:R-:W-:Y:S02]  /*1f270*/  IMAD.MOV.U32 R13, RZ, RZ, R26 ;  /* 0x000000ffff0d7224 */ /* 0x000fe400078e001a */
[----:B------:R-:W-:-:S07]  /*1f280*/  IMAD.MOV.U32 R21, RZ, RZ, R14 ;  /* 0x000000ffff157224 */ /* 0x000fce00078e000e */
[----:B------:R-:W-:Y:S05]  /*1f290*/  WARPSYNC.COLLECTIVE R15, `(.L_x_825) ;  /* 0x000000000f087348 */ /* 0x000fea0003c00000 */
[----:B------:R0:W1:Y:S02]  /*1f2a0*/  SHFL.IDX P6, R14, R13, R12, R11 ;  /* 0x0000000c0d0e7389 */ /* 0x00006400000c000b */
[----:B01----:R-:W-:Y:S01]  /*1f2b0*/  ENDCOLLECTIVE ;  /* 0x000000000000791b */ /* 0x003fe20003800000 */
.L_x_825:
[----:B------:R-:W-:Y:S01]  /*1f2c0*/  IMAD.MOV.U32 R20, RZ, RZ, R14 ;  /* 0x000000ffff147224 */ /* 0x000fe200078e000e */
[----:B------:R-:W-:Y:S06]  /*1f2d0*/  BRA `(.L_x_826) ;  /* 0xfffffeec00a87947 */ /* 0x000fec000383ffff */
.L_x_607:
[----:B0-----:R0:W1:Y:S02]  /*1f2e0*/  SYNCS.PHASECHK.TRANS64.TRYWAIT P0, [R2+URZ+0x2a800], R5 ;  /* 0x02a80005020075a7 */ /* 0x001064000800017f */
[----:B-1----:R-:W-:Y:S05]  /*1f2f0*/  @!P0 NANOSLEEP.SYNCS 0x989680 ;  /* 0x009896800000895d */ /* 0x002fea0003900000 */
[----:B------:R-:W1:Y:S02]  /*1f300*/  @!P0 SYNCS.PHASECHK.TRANS64 P0, [R2+URZ+0x2a800], R5 ;  /* 0x02a80005020085a7 */ /* 0x000e64000800007f */
[----:B-1----:R-:W-:Y:S05]  /*1f310*/  @!P0 BRA `(.L_x_607) ;  /* 0xfffffffc00f08947 */ /* 0x002fea000383ffff */
[----:B------:R-:W-:Y:S05]  /*1f320*/  BRA `(.L_x_827) ;  /* 0xfffffef400ac7947 */ /* 0x000fea000383ffff */
.L_x_621:
[----:B-1----:R1:W2:Y:S02]  /*1f330*/  SYNCS.PHASECHK.TRANS64.TRYWAIT P1, [R5+URZ+0x2a830], R0 ;  /* 0x02a83000050075a7 */ /* 0x0022a4000802017f */
[----:B--2---:R-:W-:Y:S05]  /*1f340*/  @!P1 NANOSLEEP.SYNCS 0x989680 ;  /* 0x009896800000995d */ /* 0x004fea0003900000 */
[----:B------:R-:W2:Y:S02]  /*1f350*/  @!P1 SYNCS.PHASECHK.TRANS64 P1, [R5+URZ+0x2a830], R0 ;  /* 0x02a83000050095a7 */ /* 0x000ea4000802007f */
[----:B--2---:R-:W-:Y:S05]  /*1f360*/  @!P1 BRA `(.L_x_621) ;  /* 0xfffffffc00f09947 */ /* 0x004fea000383ffff */
[----:B------:R-:W-:Y:S05]  /*1f370*/  BRA `(.L_x_620) ;  /* 0xffffff1800a87947 */ /* 0x000fea000383ffff */
.L_x_629:
[----:B-1----:R1:W2:Y:S02]  /*1f380*/  SYNCS.PHASECHK.TRANS64.TRYWAIT P1, [R21+URZ+0x2a830], R0 ;  /* 0x02a83000150075a7 */ /* 0x0022a4000802017f */
[----:B--2---:R-:W-:Y:S05]  /*1f390*/  @!P1 NANOSLEEP.SYNCS 0x989680 ;  /* 0x009896800000995d */ /* 0x004fea0003900000 */
[----:B------:R-:W2:Y:S02]  /*1f3a0*/  @!P1 SYNCS.PHASECHK.TRANS64 P1, [R21+URZ+0x2a830], R0 ;  /* 0x02a83000150095a7 */ /* 0x000ea4000802007f */
[----:B--2---:R-:W-:Y:S05]  /*1f3b0*/  @!P1 BRA `(.L_x_629) ;  /* 0xfffffffc00f09947 */ /* 0x004fea000383ffff */
[----:B------:R-:W-:Y:S05]  /*1f3c0*/  BRA `(.L_x_628) ;  /* 0xffffff3c00887947 */ /* 0x000fea000383ffff */
.L_x_634:
[----:B0-----:R0:W1:Y:S02]  /*1f3d0*/  SYNCS.PHASECHK.TRANS64.TRYWAIT P1, [R10+URZ+0x2a850], R3 ;  /* 0x02a850030a0075a7 */ /* 0x001064000802017f */
[----:B-1----:R-:W-:Y:S05]  /*1f3e0*/  @!P1 NANOSLEEP.SYNCS 0x989680 ;  /* 0x009896800000995d */ /* 0x002fea0003900000 */
[----:B------:R-:W1:Y:S02]  /*1f3f0*/  @!P1 SYNCS.PHASECHK.TRANS64 P1, [R10+URZ+0x2a850], R3 ;  /* 0x02a850030a0095a7 */ /* 0x000e64000802007f */
[----:B-1----:R-:W-:Y:S05]  /*1f400*/  @!P1 BRA `(.L_x_634) ;  /* 0xfffffffc00f09947 */ /* 0x002fea000383ffff */
[----:B------:R-:W-:Y:S05]  /*1f410*/  BRA `(.L_x_633) ;  /* 0xffffff4800787947 */ /* 0x000fea000383ffff */
.L_x_642:
[----:B-1----:R1:W2:Y:S02]  /*1f420*/  SYNCS.PHASECHK.TRANS64.TRYWAIT P1, [R10+URZ+0x2a850], R5 ;  /* 0x02a850050a0075a7 */ /* 0x0022a4000802017f */
[----:B--2---:R-:W-:Y:S05]  /*1f430*/  @!P1 NANOSLEEP.SYNCS 0x989680 ;  /* 0x009896800000995d */ /* 0x004fea0003900000 */
[----:B------:R-:W2:Y:S02]  /*1f440*/  @!P1 SYNCS.PHASECHK.TRANS64 P1, [R10+URZ+0x2a850], R5 ;  /* 0x02a850050a0095a7 */ /* 0x000ea4000802007f */
[----:B--2---:R-:W-:Y:S05]  /*1f450*/  @!P1 BRA `(.L_x_642) ;  /* 0xfffffffc00f09947 */ /* 0x004fea000383ffff */
[----:B------:R-:W-:Y:S05]  /*1f460*/  BRA `(.L_x_641) ;  /* 0xffffff6000407947 */ /* 0x000fea000383ffff */
.L_x_679:
        /* <DEDUP_REMOVED lines=8> */
[----:B------:R-:W-:Y:S05]  /*1f4f0*/  WARPSYNC.COLLECTIVE R15, `(.L_x_829) ;  /* 0x000000000f087348 */ /* 0x000fea0003c00000 */
[----:B------:R0:W1:Y:S02]  /*1f500*/  SHFL.IDX P6, R14, R13, R12, R11 ;  /* 0x0000000c0d0e7389 */ /* 0x00006400000c000b */
[----:B01----:R-:W-:Y:S01]  /*1f510*/  ENDCOLLECTIVE ;  /* 0x000000000000791b */ /* 0x003fe20003800000 */
.L_x_829:
[----:B------:R-:W-:Y:S05]  /*1f520*/  BSYNC B1 ;  /* 0x0000000000017941 */ /* 0x000fea0003800000 */
.L_x_828:
[----:B------:R-:W-:Y:S05]  /*1f530*/  BRA `(.L_x_830) ;  /* 0xffffff9800b47947 */ /* 0x000fea000383ffff */
.L_x_681:
[----:B------:R-:W-:Y:S01]  /*1f540*/  BSSY B1, `(.L_x_831) ;  /* 0x0000006000017945 */ /* 0x000fe20003800000 */
[----:B------:R-:W-:-:S07]  /*1f550*/  IMAD.MOV.U32 R15, RZ, RZ, -0x1 ;  /* 0xffffffffff0f7424 */ /* 0x000fce00078e00ff */
[----:B0-----:R-:W-:Y:S05]  /*1f560*/  WARPSYNC.COLLECTIVE R15, `(.L_x_832) ;  /* 0x000000000f0c7348 */ /* 0x001fea0003c00000 */
[----:B------:R-:W-:Y:S02]  /*1f570*/  ELECT P6, UR62, PT ;  /* 0x00000000003e782f */ /* 0x000fe400038c0000 */
[----:B------:R-:W-:Y:S01]  /*1f580*/  MOV R14, UR62 ;  /* 0x0000003e000e7c02 */ /* 0x000fe20008000f00 */
[----:B0-----:R-:W-:Y:S10]  /*1f590*/  ENDCOLLECTIVE ;  /* 0x000000000000791b */ /* 0x001ff40003800000 */
.L_x_832:
[----:B------:R-:W-:Y:S05]  /*1f5a0*/  BSYNC B1 ;  /* 0x0000000000017941 */ /* 0x000fea0003800000 */
.L_x_831:
[----:B------:R-:W-:Y:S05]  /*1f5b0*/  BRA `(.L_x_680) ;  /* 0xffffff9800ac7947 */ /* 0x000fea000383ffff */
.L_x_683:
[----:B0-----:R0:W1:Y:S02]  /*1f5c0*/  SYNCS.PHASECHK.TRANS64.TRYWAIT P0, [R22+URZ+0x2a820], R3 ;  /* 0x02a82003160075a7 */ /* 0x001064000800017f */
[----:B-1----:R-:W-:Y:S05]  /*1f5d0*/  @!P0 NANOSLEEP.SYNCS 0x989680 ;  /* 0x009896800000895d */ /* 0x002fea0003900000 */
[----:B------:R-:W1:Y:S02]  /*1f5e0*/  @!P0 SYNCS.PHASECHK.TRANS64 P0, [R22+URZ+0x2a820], R3 ;  /* 0x02a82003160085a7 */ /* 0x000e64000800007f */
[----:B-1----:R-:W-:Y:S05]  /*1f5f0*/  @!P0 BRA `(.L_x_683) ;  /* 0xfffffffc00f08947 */ /* 0x002fea000383ffff */
[----:B------:R-:W-:Y:S05]  /*1f600*/  BRA `(.L_x_833) ;  /* 0xffffff9800bc7947 */ /* 0x000fea000383ffff */
.L_x_687:
[----:B-1----:R1:W2:Y:S02]  /*1f610*/  SYNCS.PHASECHK.TRANS64.TRYWAIT P0, [R9+URZ+0x2a8a0], R8 ;  /* 0x02a8a008090075a7 */ /* 0x0022a4000800017f */
[----:B--2---:R-:W-:Y:S05]  /*1f620*/  @!P0 NANOSLEEP.SYNCS 0x989680 ;  /* 0x009896800000895d */ /* 0x004fea0003900000 */
[----:B------:R-:W2:Y:S02]  /*1f630*/  @!P0 SYNCS.PHASECHK.TRANS64 P0, [R9+URZ+0x2a8a0], R8 ;  /* 0x02a8a008090085a7 */ /* 0x000ea4000800007f */
[----:B--2---:R-:W-:Y:S05]  /*1f640*/  @!P0 BRA `(.L_x_687) ;  /* 0xfffffffc00f08947 */ /* 0x004fea000383ffff */
[----:B------:R-:W-:Y:S05]  /*1f650*/  BRA `(.L_x_834) ;  /* 0xffffff9800d47947 */ /* 0x000fea000383ffff */
.L_x_694:
[----:B0-----:R0:W2:Y:S02]  /*1f660*/  SYNCS.PHASECHK.TRANS64.TRYWAIT P0, [R9+URZ+0x2a8c0], R8 ;  /* 0x02a8c008090075a7 */ /* 0x0010a4000800017f */
[----:B--2---:R-:W-:Y:S05]  /*1f670*/  @!P0 NANOSLEEP.SYNCS 0x989680 ;  /* 0x009896800000895d */ /* 0x004fea0003900000 */
[----:B------:R-:W2:Y:S02]  /*1f680*/  @!P0 SYNCS.PHASECHK.TRANS64 P0, [R9+URZ+0x2a8c0], R8 ;  /* 0x02a8c008090085a7 */ /* 0x000ea4000800007f */
[----:B--2---:R-:W-:Y:S05]  /*1f690*/  @!P0 BRA `(.L_x_694) ;  /* 0xfffffffc00f08947 */ /* 0x004fea000383ffff */
[----:B------:R-:W-:Y:S05]  /*1f6a0*/  BRA `(.L_x_835) ;  /* 0xffffff9c00cc7947 */ /* 0x000fea000383ffff */
.L_x_702:
[----:B-1----:R1:W2:Y:S02]  /*1f6b0*/  SYNCS.PHASECHK.TRANS64.TRYWAIT P1, [R6+URZ+0x2a8a0], R9 ;  /* 0x02a8a009060075a7 */ /* 0x0022a4000802017f */
[----:B--2---:R-:W-:Y:S05]  /*1f6c0*/  @!P1 NANOSLEEP.SYNCS 0x989680 ;  /* 0x009896800000995d */ /* 0x004fea0003900000 */
[----:B------:R-:W2:Y:S02]  /*1f6d0*/  @!P1 SYNCS.PHASECHK.TRANS64 P1, [R6+URZ+0x2a8a0], R9 ;  /* 0x02a8a009060095a7 */ /* 0x000ea4000802007f */
[----:B--2---:R-:W-:Y:S05]  /*1f6e0*/  @!P1 BRA `(.L_x_702) ;  /* 0xfffffffc00f09947 */ /* 0x004fea000383ffff */
[----:B------:R-:W-:Y:S05]  /*1f6f0*/  BRA `(.L_x_836) ;  /* 0xffffffa000c87947 */ /* 0x000fea000383ffff */
.L_x_709:
[----:B0-----:R0:W2:Y:S02]  /*1f700*/  SYNCS.PHASECHK.TRANS64.TRYWAIT P1, [R6+URZ+0x2a8c0], R9 ;  /* 0x02a8c009060075a7 */ /* 0x0010a4000802017f */
[----:B--2---:R-:W-:Y:S05]  /*1f710*/  @!P1 NANOSLEEP.SYNCS 0x989680 ;  /* 0x009896800000995d */ /* 0x004fea0003900000 */
[----:B------:R-:W2:Y:S02]  /*1f720*/  @!P1 SYNCS.PHASECHK.TRANS64 P1, [R6+URZ+0x2a8c0], R9 ;  /* 0x02a8c009060095a7 */ /* 0x000ea4000802007f */
[----:B--2---:R-:W-:Y:S05]  /*1f730*/  @!P1 BRA `(.L_x_709) ;  /* 0xfffffffc00f09947 */ /* 0x004fea000383ffff */
[----:B------:R-:W-:Y:S05]  /*1f740*/  BRA `(.L_x_837) ;  /* 0xffffffa400bc7947 */ /* 0x000fea000383ffff */
.L_x_723:
        /* <DEDUP_REMOVED lines=11> */
.L_x_839:
[----:B------:R-:W-:Y:S05]  /*1f800*/  BSYNC B0 ;  /* 0x0000000000007941 */ /* 0x000fea0003800000 */
.L_x_838:
[----:B------:R-:W-:Y:S05]  /*1f810*/  BRA `(.L_x_840) ;  /* 0xffffffb000cc7947 */ /* 0x000fea000383ffff */
.L_x_726:
[----:B0-----:R0:W1:Y:S02]  /*1f820*/  SYNCS.PHASECHK.TRANS64.TRYWAIT P0, [R7+URZ+0x2a840], R2 ;  /* 0x02a84002070075a7 */ /* 0x001064000800017f */
[----:B-1----:R-:W-:Y:S05]  /*1f830*/  @!P0 NANOSLEEP.SYNCS 0x989680 ;  /* 0x009896800000895d */ /* 0x002fea0003900000 */
[----:B------:R-:W1:Y:S02]  /*1f840*/  @!P0 SYNCS.PHASECHK.TRANS64 P0, [R7+URZ+0x2a840], R2 ;  /* 0x02a84002070085a7 */ /* 0x000e64000800007f */
[----:B-1----:R-:W-:Y:S05]  /*1f850*/  @!P0 BRA `(.L_x_726) ;  /* 0xfffffffc00f08947 */ /* 0x002fea000383ffff */
[----:B------:R-:W-:Y:S05]  /*1f860*/  BRA `(.L_x_841) ;  /* 0xffffffb400287947 */ /* 0x000fea000383ffff */
.L_x_727:
[----:B------:R-:W-:Y:S01]  /*1f870*/  BSSY B0, `(.L_x_842) ;  /* 0x0000008000007945 */ /* 0x000fe20003800000 */
[----:B------:R-:W-:Y:S02]  /*1f880*/  IMAD.MOV.U32 R13, RZ, RZ, R0 ;  /* 0x000000ffff0d7224 */ /* 0x000fe400078e0000 */
[----:B------:R-:W-:Y:S02]  /*1f890*/  IMAD.MOV.U32 R12, RZ, RZ, RZ ;  /* 0x000000ffff0c7224 */ /* 0x000fe400078e00ff */
[----:B------:R-:W-:Y:S02]  /*1f8a0*/  IMAD.MOV.U32 R11, RZ, RZ, 0x181f ;  /* 0x0000181fff0b7424 */ /* 0x000fe400078e00ff */
[----:B------:R-:W-:-:S07]  /*1f8b0*/  IMAD.MOV.U32 R15, RZ, RZ, -0x1 ;  /* 0xffffffffff0f7424 */ /* 0x000fce00078e00ff */
[----:B------:R-:W-:Y:S05]  /*1f8c0*/  WARPSYNC.COLLECTIVE R15, `(.L_x_843) ;  /* 0x000000000f087348 */ /* 0x000fea0003c00000 */
[----:B------:R0:W1:Y:S02]  /*1f8d0*/  SHFL.IDX P6, R14, R13, R12, R11 ;  /* 0x0000000c0d0e7389 */ /* 0x00006400000c000b */
[----:B01----:R-:W-:Y:S01]  /*1f8e0*/  ENDCOLLECTIVE ;  /* 0x000000000000791b */ /* 0x003fe20003800000 */
.L_x_843:
[----:B------:R-:W-:Y:S05]  /*1f8f0*/  BSYNC B0 ;  /* 0x0000000000007941 */ /* 0x000fea0003800000 */
.L_x_842:
[----:B------:R-:W-:Y:S01]  /*1f900*/  IMAD.MOV.U32 R13, RZ, RZ, R4 ;  /* 0x000000ffff0d7224 */ /* 0x000fe200078e0004 */
[----:B------:R-:W-:Y:S01]  /*1f910*/  MOV R2, R14 ;  /* 0x0000000e00027202 */ /* 0x000fe20000000f00 */
[----:B------:R-:W-:Y:S02]  /*1f920*/  IMAD.MOV.U32 R12, RZ, RZ, RZ ;  /* 0x000000ffff0c7224 */ /* 0x000fe400078e00ff */
[----:B------:R-:W-:Y:S02]  /*1f930*/  IMAD.MOV.U32 R11, RZ, RZ, 0x181f ;  /* 0x0000181fff0b7424 */ /* 0x000fe400078e00ff */
[----:B------:R-:W-:Y:S02]  /*1f940*/  IMAD.MOV.U32 R15, RZ, RZ, -0x1 ;  /* 0xffffffffff0f7424 */ /* 0x000fe400078e00ff */
[----:B------:R-:W-:-:S07]  /*1f950*/  @P0 IMAD R8, R5, 0x2, R22 ;  /* 0x0000000205080824 */ /* 0x000fce00078e0216 */
[----:B------:R-:W-:Y:S05]  /*1f960*/  WARPSYNC.COLLECTIVE R15, `(.L_x_844) ;  /* 0x000000000f087348 */ /* 0x000fea0003c00000 */
[----:B------:R0:W1:Y:S02]  /*1f970*/  SHFL.IDX P6, R14, R13, R12, R11 ;  /* 0x0000000c0d0e7389 */ /* 0x00006400000c000b */
[----:B01----:R-:W-:Y:S01]  /*1f980*/  ENDCOLLECTIVE ;  /* 0x000000000000791b */ /* 0x003fe20003800000 */
.L_x_844:
[----:B------:R-:W-:Y:S02]  /*1f990*/  IMAD.MOV.U32 R13, RZ, RZ, R0 ;  /* 0x000000ffff0d7224 */ /* 0x000fe400078e0000 */
[----:B------:R-:W-:Y:S02]  /*1f9a0*/  IMAD.MOV.U32 R12, RZ, RZ, 0x1 ;  /* 0x00000001ff0c7424 */ /* 0x000fe400078e00ff */
[----:B------:R-:W-:-:S07]  /*1f9b0*/  IMAD.MOV.U32 R3, RZ, RZ, R14 ;  /* 0x000000ffff037224 */ /* 0x000fce00078e000e */
[----:B------:R-:W-:Y:S05]  /*1f9c0*/  WARPSYNC.COLLECTIVE R15, `(.L_x_845) ;  /* 0x000000000f087348 */ /* 0x000fea0003c00000 */
[----:B------:R0:W1:Y:S02]  /*1f9d0*/  SHFL.IDX P6, R14, R13, R12, R11 ;  /* 0x0000000c0d0e7389 */ /* 0x00006400000c000b */
[----:B01----:R-:W-:Y:S01]  /*1f9e0*/  ENDCOLLECTIVE ;  /* 0x000000000000791b */ /* 0x003fe20003800000 */
.L_x_845:
        /* <DEDUP_REMOVED lines=13> */
[----:B0-----:R-:W-:Y:S01]  /*1fac0*/  MOV R2, R14 ;  /* 0x0000000e00027202 */ /* 0x001fe20000000f00 */
[----:B------:R-:W-:-:S07]  /*1fad0*/  @P1 IMAD R8, R5, 0x2, R22 ;  /* 0x0000000205081824 */ /* 0x000fce00078e0216 */
[----:B------:R-:W-:Y:S05]  /*1fae0*/  WARPSYNC.COLLECTIVE R15, `(.L_x_846) ;  /* 0x000000000f087348 */ /* 0x000fea0003c00000 */
[----:B------:R0:W1:Y:S02]  /*1faf0*/  SHFL.IDX P6, R14, R13, R12, R11 ;  /* 0x0000000c0d0e7389 */ /* 0x00006400000c000b */
[----:B01----:R-:W-:Y:S01]  /*1fb00*/  ENDCOLLECTIVE ;  /* 0x000000000000791b */ /* 0x003fe20003800000 */
.L_x_846:
[----:B------:R-:W-:Y:S02]  /*1fb10*/  IMAD.MOV.U32 R13, RZ, RZ, R0 ;  /* 0x000000ffff0d7224 */ /* 0x000fe400078e0000 */
[----:B------:R-:W-:Y:S02]  /*1fb20*/  IMAD.MOV.U32 R12, RZ, RZ, 0x2 ;  /* 0x00000002ff0c7424 */ /* 0x000fe400078e00ff */
[----:B------:R-:W-:-:S07]  /*1fb30*/  IMAD.MOV.U32 R3, RZ, RZ, R14 ;  /* 0x000000ffff037224 */ /* 0x000fce00078e000e */
[----:B------:R-:W-:Y:S05]  /*1fb40*/  WARPSYNC.COLLECTIVE R15, `(.L_x_847) ;  /* 0x000000000f087348 */ /* 0x000fea0003c00000 */
[----:B------:R0:W1:Y:S02]  /*1fb50*/  SHFL.IDX P6, R14, R13, R12, R11 ;  /* 0x0000000c0d0e7389 */ /* 0x00006400000c000b */
[----:B01----:R-:W-:Y:S01]  /*1fb60*/  ENDCOLLECTIVE ;  /* 0x000000000000791b */ /* 0x003fe20003800000 */
.L_x_847:
        /* <DEDUP_REMOVED lines=17> */
.L_x_848:
[----:B------:R-:W-:Y:S02]  /*1fc80*/  @P1 IMAD R8, R5, 0x2, R22 ;  /* 0x0000000205081824 */ /* 0x000fe400078e0216 */
[----:B------:R-:W-:Y:S02]  /*1fc90*/  IMAD.MOV.U32 R13, RZ, RZ, R0 ;  /* 0x000000ffff0d7224 */ /* 0x000fe400078e0000 */
[----:B------:R-:W-:Y:S02]  /*1fca0*/  IMAD.MOV.U32 R12, RZ, RZ, 0x3 ;  /* 0x00000003ff0c7424 */ /* 0x000fe400078e00ff */
[----:B------:R-:W-:-:S07]  /*1fcb0*/  IMAD.MOV.U32 R3, RZ, RZ, R14 ;  /* 0x000000ffff037224 */ /* 0x000fce00078e000e */
[----:B------:R-:W-:Y:S05]  /*1fcc0*/  WARPSYNC.COLLECTIVE R15, `(.L_x_849) ;  /* 0x000000000f087348 */ /* 0x000fea0003c00000 */
[----:B------:R0:W1:Y:S02]  /*1fcd0*/  SHFL.IDX P6, R14, R13, R12, R11 ;  /* 0x0000000c0d0e7389 */ /* 0x00006400000c000b */
[----:B01----:R-:W-:Y:S01]  /*1fce0*/  ENDCOLLECTIVE ;  /* 0x000000000000791b */ /* 0x003fe20003800000 */
.L_x_849:
        /* <DEDUP_REMOVED lines=17> */
.L_x_850:
[----:B------:R-:W-:Y:S02]  /*1fe00*/  @P1 IMAD R8, R5, 0x2, R22 ;  /* 0x0000000205081824 */ /* 0x000fe400078e0216 */
[----:B------:R-:W-:Y:S01]  /*1fe10*/  IMAD.MOV.U32 R13, RZ, RZ, R0 ;  /* 0x000000ffff0d7224 */ /* 0x000fe200078e0000 */
[----:B------:R-:W-:Y:S01]  /*1fe20*/  MOV R12, 0x4 ;  /* 0x00000004000c7802 */ /* 0x000fe20000000f00 */
[----:B------:R-:W-:-:S07]  /*1fe30*/  IMAD.MOV.U32 R3, RZ, RZ, R14 ;  /* 0x000000ffff037224 */ /* 0x000fce00078e000e */
[----:B------:R-:W-:Y:S05]  /*1fe40*/  WARPSYNC.COLLECTIVE R15, `(.L_x_851) ;  /* 0x000000000f087348 */ /* 0x000fea0003c00000 */
[----:B------:R0:W1:Y:S02]  /*1fe50*/  SHFL.IDX P6, R14, R13, R12, R11 ;  /* 0x0000000c0d0e7389 */ /* 0x00006400000c000b */
[----:B01----:R-:W-:Y:S01]  /*1fe60*/  ENDCOLLECTIVE ;  /* 0x000000000000791b */ /* 0x003fe20003800000 */
.L_x_851:
        /* <DEDUP_REMOVED lines=17> */
.L_x_852:
[----:B------:R-:W-:Y:S02]  /*1ff80*/  @P1 IMAD R8, R5, 0x2, R22 ;  /* 0x0000000205081824 */ /* 0x000fe400078e0216 */
[----:B------:R-:W-:Y:S02]  /*1ff90*/  IMAD.MOV.U32 R13, RZ, RZ, R0 ;  /* 0x000000ffff0d7224 */ /* 0x000fe400078e0000 */
[----:B------:R-:W-:Y:S02]  /*1ffa0*/  IMAD.MOV.U32 R12, RZ, RZ, 0x5 ;  /* 0x00000005ff0c7424 */ /* 0x000fe400078e00ff */
[----:B------:R-:W-:-:S07]  /*1ffb0*/  IMAD.MOV.U32 R3, RZ, RZ, R14 ;  /* 0x000000ffff037224 */ /* 0x000fce00078e000e */
[----:B------:R-:W-:Y:S05]  /*1ffc0*/  WARPSYNC.COLLECTIVE R15, `(.L_x_853) ;  /* 0x000000000f087348 */ /* 0x000fea0003c00000 */
[----:B------:R0:W1:Y:S02]  /*1ffd0*/  SHFL.IDX P6, R14, R13, R12, R11 ;  /* 0x0000000c0d0e7389 */ /* 0x00006400000c000b */
[----:B01----:R-:W-:Y:S01]  /*1ffe0*/  ENDCOLLECTIVE ;  /* 0x000000000000791b */ /* 0x003fe20003800000 */
.L_x_853:
[----:B------:R-:W-:-:S05]  /*1fff0*/  @P1 LEA R3, P0, R9, R3, 0x1 ;  /* 0x0000000309031211 */ /* 0x000fca00078008ff */
[----:B------:R-:W-:-:S05]  /*20000*/  @P1 IMAD.X R2, RZ, RZ, R2, P0 ;  /* 0x000000ffff021224 */ /* 0x000fca00000e0602 */
[----:B------:R-:W-:Y:S01]  /*20010*/  @P1 LOP3.LUT R3, R3, R2, RZ, 0x3c, !PT ;  /* 0x0000000203031212 */ /* 0x000fe200078e3cff */
[----:B------:R-:W-:-:S03]  /*20020*/  IMAD.MOV.U32 R13, RZ, RZ, R4 ;  /* 0x000000ffff0d7224 */ /* 0x000fc600078e0004 */
[----:B------:R-:W-:-:S04]  /*20030*/  @P1 LOP3.LUT R2, R3, R2, RZ, 0x3c, !PT ;  /* 0x0000000203021212 */ /* 0x000fc800078e3cff */
[----:B------:R-:W-:Y:S01]  /*20040*/  @P1 LOP3.LUT R3, R3, R2, RZ, 0x3c, !PT ;  /* 0x0000000203031212 */ /* 0x000fe200078e3cff */
[----:B------:R-:W-:-:S07]  /*20050*/  IMAD.MOV.U32 R0, RZ, RZ, R14 ;  /* 0x000000ffff007224 */ /* 0x000fce00078e000e */
[----:B------:R-:W-:Y:S05]  /*20060*/  WARPSYNC.COLLECTIVE R15, `(.L_x_854) ;  /* 0x000000000f087348 */ /* 0x000fea0003c00000 */
[----:B------:R0:W1:Y:S02]  /*20070*/  SHFL.IDX P6, R14, R13, R12, R11 ;  /* 0x0000000c0d0e7389 */ /* 0x00006400000c000b */
[----:B01----:R-:W-:Y:S01]  /*20080*/  ENDCOLLECTIVE ;  /* 0x000000000000791b */ /* 0x003fe20003800000 */
.L_x_854:
[----:B------:R-:W-:Y:S01]  /*20090*/  @!PT LDS RZ, [RZ] ;  /* 0x00000000fffff984 */ /* 0x000fe20000000800 */
[----:B------:R-:W-:Y:S01]  /*200a0*/  @!PT LDS RZ, [RZ] ;  /* 0x00000000fffff984 */ /* 0x000fe20000000800 */
[----:B------:R-:W-:Y:S01]  /*200b0*/  @!PT LDS RZ, [RZ] ;  /* 0x00000000fffff984 */ /* 0x000fe20000000800 */
[----:B------:R-:W-:Y:S04]  /*200c0*/  @P1 LDGSTS.E.BYPASS.LTC128B.128 [R8+0x1a400], desc[UR60][R2.64], !P4 ;  /* 0x1a40000002081fae */ /* 0x000fe8000e101d7c */
[----:B------:R-:W-:Y:S04]  /*200d0*/  @P1 LDGSTS.E.BYPASS.LTC128B.128 [R8+0x1d400], desc[UR60][R2.64+0x80], !P3 ;  /* 0x1d40008002081fae */ /* 0x000fe8000d901d7c */
[----:B------:R0:W-:Y:S02]  /*200e0*/  @P1 LDGSTS.E.BYPASS.LTC128B.128 [R8+0x20400], desc[UR60][R2.64+0x100], !P2 ;  /* 0x2040010002081fae */ /* 0x0001e4000d101d7c */
[----:B0-----:R-:W-:Y:S01]  /*200f0*/  MOV R2, R14 ;  /* 0x0000000e00027202 */ /* 0x001fe20000000f00 */
[----:B------:R-:W-:Y:S06]  /*20100*/  BRA `(.L_x_855) ;  /* 0xffffffb000847947 */ /* 0x000fec000383ffff */
.L_x_732:
[----:B------:R-:W-:Y:S02]  /*20110*/  IMAD.MOV.U32 R13, RZ, RZ, R5 ;  /* 0x000000ffff0d7224 */ /* 0x000fe400078e0005 */
[----:B------:R-:W-:Y:S02]  /*20120*/  IMAD.MOV.U32 R12, RZ, RZ, RZ ;  /* 0x000000ffff0c7224 */ /* 0x000fe400078e00ff */
[----:B------:R-:W-:Y:S02]  /*20130*/  IMAD.MOV.U32 R11, RZ, RZ, 0x181f ;  /* 0x0000181fff0b7424 */ /* 0x000fe400078e00ff */
[----:B------:R-:W-:Y:S02]  /*20140*/  IMAD.MOV.U32 R15, RZ, RZ, -0x1 ;  /* 0xffffffffff0f7424 */ /* 0x000fe400078e00ff */
[----:B-----5:R-:W-:Y:S02]  /*20150*/  IMAD R6, R17, R8, RZ ;  /* 0x0000000811067224 */ /* 0x020fe400078e02ff */
[----:B------:R-:W-:-:S07]  /*20160*/  IMAD.IADD R4, R10, 0x1, R4 ;  /* 0x000000010a047824 */ /* 0x000fce00078e0204 */
[----:B------:R-:W-:Y:S05]  /*20170*/  WARPSYNC.COLLECTIVE R15, `(.L_x_856) ;  /* 0x000000000f087348 */ /* 0x000fea0003c00000 */
[----:B------:R0:W1:Y:S02]  /*20180*/  SHFL.IDX P6, R14, R13, R12, R11 ;  /* 0x0000000c0d0e7389 */ /* 0x00006400000c000b */
[----:B01----:R-:W-:Y:S01]  /*20190*/  ENDCOLLECTIVE ;  /* 0x000000000000791b */ /* 0x003fe20003800000 */
.L_x_856:
[----:B------:R-:W-:Y:S01]  /*201a0*/  ISETP.GE.AND P1, PT, R4, R6, PT ;  /* 0x000000060400720c */ /* 0x000fe20003f26270 */
[----:B------:R-:W-:Y:S02]  /*201b0*/  IMAD.MOV.U32 R13, RZ, RZ, R0 ;  /* 0x000000ffff0d7224 */ /* 0x000fe400078e0000 */
[----:B------:R-:W-:-:S10]  /*201c0*/  IMAD.MOV.U32 R2, RZ, RZ, R14 ;  /* 0x000000ffff027224 */ /* 0x000fd400078e000e */
[----:B------:R-:W-:Y:S05]  /*201d0*/  WARPSYNC.COLLECTIVE R15, `(.L_x_857) ;  /* 0x000000000f087348 */ /* 0x000fea0003c00000 */
[----:B------:R0:W1:Y:S02]  /*201e0*/  SHFL.IDX P6, R14, R13, R12, R11 ;  /* 0x0000000c0d0e7389 */ /* 0x00006400000c000b */
[----:B01----:R-:W-:Y:S01]  /*201f0*/  ENDCOLLECTIVE ;  /* 0x000000000000791b */ /* 0x003fe20003800000 */
.L_x_857:
[----:B------:R-:W-:Y:S02]  /*20200*/  IMAD.MOV.U32 R13, RZ, RZ, R5 ;  /* 0x000000ffff0d7224 */ /* 0x000fe400078e0005 */
[----:B------:R-:W-:Y:S02]  /*20210*/  IMAD.MOV.U32 R12, RZ, RZ, 0x1 ;  /* 0x00000001ff0c7424 */ /* 0x000fe400078e00ff */
[----:B------:R-:W-:-:S07]  /*20220*/  IMAD.MOV.U32 R3, RZ, RZ, R14 ;  /* 0x000000ffff037224 */ /* 0x000fce00078e000e */
[----:B------:R-:W-:Y:S05]  /*20230*/  WARPSYNC.COLLECTIVE R15, `(.L_x_858) ;  /* 0x000000000f087348 */ /* 0x000fea0003c00000 */
[----:B------:R0:W1:Y:S02]  /*20240*/  SHFL.IDX P6, R14, R13, R12, R11 ;  /* 0x0000000c0d0e7389 */ /* 0x00006400000c000b */
[----:B01----:R-:W-:Y:S01]  /*20250*/  ENDCOLLECTIVE ;  /* 0x000000000000791b */ /* 0x003fe20003800000 */
.L_x_858:
        /* <DEDUP_REMOVED lines=16> */
.L_x_859:
[----:B------:R-:W-:Y:S02]  /*20360*/  IMAD.MOV.U32 R13, RZ, RZ, R5 ;  /* 0x000000ffff0d7224 */ /* 0x000fe400078e0005 */
[----:B------:R-:W-:Y:S02]  /*20370*/  IMAD.MOV.U32 R12, RZ, RZ, 0x2 ;  /* 0x00000002ff0c7424 */ /* 0x000fe400078e00ff */
[----:B------:R-:W-:-:S07]  /*20380*/  IMAD.MOV.U32 R3, RZ, RZ, R14 ;  /* 0x000000ffff037224 */ /* 0x000fce00078e000e */
[----:B------:R-:W-:Y:S05]  /*20390*/  WARPSYNC.COLLECTIVE R15, `(.L_x_860) ;  /* 0x000000000f087348 */ /* 0x000fea0003c00000 */
[----:B------:R0:W1:Y:S02]  /*203a0*/  SHFL.IDX P6, R14, R13, R12, R11 ;  /* 0x0000000c0d0e7389 */ /* 0x00006400000c000b */
[----:B01----:R-:W-:Y:S01]  /*203b0*/  ENDCOLLECTIVE ;  /* 0x000000000000791b */ /* 0x003fe20003800000 */
.L_x_860:
[----:B------:R-:W-:-:S05]  /*203c0*/  @!P1 LEA R7, P4, R9, R3, 0x1 ;  /* 0x0000000309079211 */ /* 0x000fca00078808ff */
[----:B------:R-:W-:Y:S02]  /*203d0*/  @!P1 IMAD.X R8, RZ, RZ, R2, P4 ;  /* 0x000000ffff089224 */ /* 0x000fe400020e0602 */
[----:B------:R-:W-:Y:S01]  /*203e0*/  @!P1 IMAD.MOV.U32 R2, RZ, RZ, R7 ;  /* 0x000000ffff029224 */ /* 0x000fe200078e0007 */
[----:B------:R-:W-:Y:S01]  /*203f0*/  IADD3 R7, R4, 0x20, RZ ;  /* 0x0000002004077810 */ /* 0x000fe20007ffe0ff */
[----:B------:R-:W-:Y:S02]  /*20400*/  @!P1 IMAD.MOV.U32 R3, RZ, RZ, R8 ;  /* 0x000000ffff039224 */ /* 0x000fe400078e0008 */
[----:B------:R-:W-:-:S03]  /*20410*/  IMAD.MOV.U32 R13, RZ, RZ, R0 ;  /* 0x000000ffff0d7224 */ /* 0x000fc600078e0000 */
        /* <DEDUP_REMOVED lines=11> */
.L_x_861:
[----:B------:R-:W-:Y:S01]  /*204d0*/  MOV R13, R5 ;  /* 0x00000005000d7202 */ /* 0x000fe20000000f00 */
[----:B------:R-:W-:Y:S02]  /*204e0*/  IMAD.MOV.U32 R12, RZ, RZ, 0x3 ;  /* 0x00000003ff0c7424 */ /* 0x000fe400078e00ff */
[----:B------:R-:W-:-:S07]  /*204f0*/  IMAD.MOV.U32 R3, RZ, RZ, R14 ;  /* 0x000000ffff037224 */ /* 0x000fce00078e000e */
[----:B------:R-:W-:Y:S05]  /*20500*/  WARPSYNC.COLLECTIVE R15, `(.L_x_862) ;  /* 0x000000000f087348 */ /* 0x000fea0003c00000 */
[----:B------:R0:W1:Y:S02]  /*20510*/  SHFL.IDX P6, R14, R13, R12, R11 ;  /* 0x0000000c0d0e7389 */ /* 0x00006400000c000b */
[----:B01----:R-:W-:Y:S01]  /*20520*/  ENDCOLLECTIVE ;  /* 0x000000000000791b */ /* 0x003fe20003800000 */
.L_x_862:
[----:B------:R-:W-:-:S05]  /*20530*/  @!P1 LEA R7, P4, R9, R3, 0x1 ;  /* 0x0000000309079211 */ /* 0x000fca00078808ff */
[----:B------:R-:W-:Y:S02]  /*20540*/  @!P1 IMAD.X R8, RZ, RZ, R2, P4 ;  /* 0x000000ffff089224 */ /* 0x000fe400020e0602 */
[----:B------:R-:W-:Y:S02]  /*20550*/  @!P1 IMAD.MOV.U32 R2, RZ, RZ, R7 ;  /* 0x000000ffff029224 */ /* 0x000fe400078e0007 */
[----:B------:R-:W-:Y:S02]  /*20560*/  @!P1 IMAD.MOV.U32 R3, RZ, RZ, R8 ;  /* 0x000000ffff039224 */ /* 0x000fe400078e0008 */
[----:B------:R-:W-:Y:S02]  /*20570*/  IMAD.MOV.U32 R13, RZ, RZ, R0 ;  /* 0x000000ffff0d7224 */ /* 0x000fe400078e0000 */
[----:B------:R-:W-:Y:S01]  /*20580*/  VIADD R7, R4, 0x30 ;  /* 0x0000003004077836 */ /* 0x000fe20000000000 */
        /* <DEDUP_REMOVED lines=11> */
.L_x_863:
[----:B------:R-:W-:Y:S01]  /*20640*/  IMAD.MOV.U32 R13, RZ, RZ, R5 ;  /* 0x000000ffff0d7224 */ /* 0x000fe200078e0005 */
[----:B------:R-:W-:Y:S01]  /*20650*/  MOV R12, 0x4 ;  /* 0x00000004000c7802 */ /* 0x000fe20000000f00 */
[----:B------:R-:W-:-:S07]  /*20660*/  IMAD.MOV.U32 R3, RZ, RZ, R14 ;  /* 0x000000ffff037224 */ /* 0x000fce00078e000e */
[----:B------:R-:W-:Y:S05]  /*20670*/  WARPSYNC.COLLECTIVE R15, `(.L_x_864) ;  /* 0x000000000f087348 */ /* 0x000fea0003c00000 */
[----:B------:R0:W1:Y:S02]  /*20680*/  SHFL.IDX P6, R14, R13, R12, R11 ;  /* 0x0000000c0d0e7389 */ /* 0x00006400000c000b */
[----:B01----:R-:W-:Y:S01]  /*20690*/  ENDCOLLECTIVE ;  /* 0x000000000000791b */ /* 0x003fe20003800000 */
.L_x_864:
        /* <DEDUP_REMOVED lines=17> */
.L_x_865:
[----:B------:R-:W-:Y:S02]  /*207b0*/  IMAD.MOV.U32 R13, RZ, RZ, R5 ;  /* 0x000000ffff0d7224 */ /* 0x000fe400078e0005 */
[----:B------:R-:W-:Y:S02]  /*207c0*/  IMAD.MOV.U32 R12, RZ, RZ, 0x5 ;  /* 0x00000005ff0c7424 */ /* 0x000fe400078e00ff */
[----:B------:R-:W-:-:S07]  /*207d0*/  IMAD.MOV.U32 R3, RZ, RZ, R14 ;  /* 0x000000ffff037224 */ /* 0x000fce00078e000e */
[----:B------:R-:W-:Y:S05]  /*207e0*/  WARPSYNC.COLLECTIVE R15, `(.L_x_866) ;  /* 0x000000000f087348 */ /* 0x000fea0003c00000 */
[----:B------:R0:W1:Y:S02]  /*207f0*/  SHFL.IDX P6, R14, R13, R12, R11 ;  /* 0x0000000c0d0e7389 */ /* 0x00006400000c000b */
[----:B01----:R-:W-:Y:S01]  /*20800*/  ENDCOLLECTIVE ;  /* 0x000000000000791b */ /* 0x003fe20003800000 */
.L_x_866:
        /* <DEDUP_REMOVED lines=12> */
[----:B------:R-:W-:-:S02]  /*208d0*/  ISETP.GE.AND P1, PT, R7, R6, PT ;  /* 0x000000060700720c */ /* 0x000fc40003f26270 */
[----:B0-----:R-:W-:-:S11]  /*208e0*/  MOV R2, R14 ;  /* 0x0000000e00027202 */ /* 0x001fd60000000f00 */
[----:B------:R-:W-:Y:S05]  /*208f0*/  WARPSYNC.COLLECTIVE R15, `(.L_x_867) ;  /* 0x000000000f087348 */ /* 0x000fea0003c00000 */
[----:B------:R0:W1:Y:S02]  /*20900*/  SHFL.IDX P6, R14, R13, R12, R11 ;  /* 0x0000000c0d0e7389 */ /* 0x00006400000c000b */
[----:B01----:R-:W-:Y:S01]  /*20910*/  ENDCOLLECTIVE ;  /* 0x000000000000791b */ /* 0x003fe20003800000 */
.L_x_867:
[----:B------:R-:W-:Y:S02]  /*20920*/  IMAD.MOV.U32 R13, RZ, RZ, R5 ;  /* 0x000000ffff0d7224 */ /* 0x000fe400078e0005 */
[----:B------:R-:W-:Y:S02]  /*20930*/  IMAD.MOV.U32 R12, RZ, RZ, 0x6 ;  /* 0x00000006ff0c7424 */ /* 0x000fe400078e00ff */
[----:B------:R-:W-:-:S07]  /*20940*/  IMAD.MOV.U32 R3, RZ, RZ, R14 ;  /* 0x000000ffff037224 */ /* 0x000fce00078e000e */
[----:B------:R-:W-:Y:S05]  /*20950*/  WARPSYNC.COLLECTIVE R15, `(.L_x_868) ;  /* 0x000000000f087348 */ /* 0x000fea0003c00000 */
[----:B------:R0:W1:Y:S02]  /*20960*/  SHFL.IDX P6, R14, R13, R12, R11 ;  /* 0x0000000c0d0e7389 */ /* 0x00006400000c000b */
[----:B01----:R-:W-:Y:S01]  /*20970*/  ENDCOLLECTIVE ;  /* 0x000000000000791b */ /* 0x003fe20003800000 */
.L_x_868:
[----:B------:R-:W-:-:S05]  /*20980*/  @!P1 LEA R7, P4, R9, R3, 0x1 ;  /* 0x0000000309079211 */ /* 0x000fca00078808ff */
[----:B------:R-:W-:Y:S02]  /*20990*/  @!P1 IMAD.X R8, RZ, RZ, R2, P4 ;  /* 0x000000ffff089224 */ /* 0x000fe400020e0602 */
[----:B------:R-:W-:Y:S02]  /*209a0*/  @!P1 IMAD.MOV.U32 R2, RZ, RZ, R7 ;  /* 0x000000ffff029224 */ /* 0x000fe400078e0007 */
[----:B------:R-:W-:Y:S01]  /*209b0*/  @!P1 IMAD.MOV.U32 R3, RZ, RZ, R8 ;  /* 0x000000ffff039224 */ /* 0x000fe200078e0008 */
[----:B------:R-:W-:Y:S01]  /*209c0*/  MOV R13, R0 ;  /* 0x00000000000d7202 */ /* 0x000fe20000000f00 */
[----:B------:R-:W-:-:S03]  /*209d0*/  VIADD R7, R4, 0x60 ;  /* 0x0000006004077836 */ /* 0x000fc60000000000 */
        /* <DEDUP_REMOVED lines=11> */
.L_x_869:
[----:B------:R-:W-:Y:S02]  /*20a90*/  IMAD.MOV.U32 R13, RZ, RZ, R5 ;  /* 0x000000ffff0d7224 */ /* 0x000fe400078e0005 */
[----:B------:R-:W-:Y:S02]  /*20aa0*/  IMAD.MOV.U32 R12, RZ, RZ, 0x7 ;  /* 0x00000007ff0c7424 */ /* 0x000fe400078e00ff */
[----:B------:R-:W-:-:S07]  /*20ab0*/  IMAD.MOV.U32 R3, RZ, RZ, R14 ;  /* 0x000000ffff037224 */ /* 0x000fce00078e000e */
[----:B------:R-:W-:Y:S05]  /*20ac0*/  WARPSYNC.COLLECTIVE R15, `(.L_x_870) ;  /* 0x000000000f087348 */ /* 0x000fea0003c00000 */
[----:B------:R0:W1:Y:S02]  /*20ad0*/  SHFL.IDX P6, R14, R13, R12, R11 ;  /* 0x0000000c0d0e7389 */ /* 0x00006400000c000b */
[----:B01----:R-:W-:Y:S01]  /*20ae0*/  ENDCOLLECTIVE ;  /* 0x000000000000791b */ /* 0x003fe20003800000 */
.L_x_870:
[----:B------:R-:W-:-:S05]  /*20af0*/  @!P1 LEA R7, P4, R9, R3, 0x1 ;  /* 0x0000000309079211 */ /* 0x000fca00078808ff */
[----:B------:R-:W-:Y:S02]  /*20b00*/  @!P1 IMAD.X R8, RZ, RZ, R2, P4 ;  /* 0x000000ffff089224 */ /* 0x000fe400020e0602 */
[----:B------:R-:W-:Y:S02]  /*20b10*/  @!P1 IMAD.MOV.U32 R2, RZ, RZ, R7 ;  /* 0x000000ffff029224 */ /* 0x000fe400078e0007 */
[----:B------:R-:W-:Y:S02]  /*20b20*/  @!P1 IMAD.MOV.U32 R3, RZ, RZ, R8 ;  /* 0x000000ffff039224 */ /* 0x000fe400078e0008 */
[----:B------:R-:W-:-:S03]  /*20b30*/  IMAD.MOV.U32 R13, RZ, RZ, R0 ;  /* 0x000000ffff0d7224 */ /* 0x000fc600078e0000 */
        /* <DEDUP_REMOVED lines=10> */
.L_x_871:
[----:B------:R-:W-:Y:S05]  /*20be0*/  BRA `(.L_x_872) ;  /* 0xffffffb000f47947 */ /* 0x000fea000383ffff */
.L_x_737:
[----:B0-----:R0:W1:Y:S02]  /*20bf0*/  SYNCS.PHASECHK.TRANS64.TRYWAIT P0, [R22+URZ+0x2a820], R3 ;  /* 0x02a82003160075a7 */ /* 0x001064000800017f */
[----:B-1----:R-:W-:Y:S05]  /*20c00*/  @!P0 NANOSLEEP.SYNCS 0x989680 ;  /* 0x009896800000895d */ /* 0x002fea0003900000 */
[----:B------:R-:W1:Y:S02]  /*20c10*/  @!P0 SYNCS.PHASECHK.TRANS64 P0, [R22+URZ+0x2a820], R3 ;  /* 0x02a82003160085a7 */ /* 0x000e64000800007f */
[----:B-1----:R-:W-:Y:S05]  /*20c20*/  @!P0 BRA `(.L_x_737) ;  /* 0xfffffffc00f08947 */ /* 0x002fea000383ffff */
[----:B------:R-:W-:Y:S05]  /*20c30*/  BRA `(.L_x_873) ;  /* 0xffffffb400647947 */ /* 0x000fea000383ffff */
.L_x_742:
[----:B0-----:R0:W1:Y:S02]  /*20c40*/  SYNCS.PHASECHK.TRANS64.TRYWAIT P0, [R5+URZ+0x2a840], R0 ;  /* 0x02a84000050075a7 */ /* 0x001064000800017f */
[----:B-1----:R-:W-:Y:S05]  /*20c50*/  @!P0 NANOSLEEP.SYNCS 0x989680 ;  /* 0x009896800000895d */ /* 0x002fea0003900000 */
[----:B------:R-:W1:Y:S02]  /*20c60*/  @!P0 SYNCS.PHASECHK.TRANS64 P0, [R5+URZ+0x2a840], R0 ;  /* 0x02a84000050085a7 */ /* 0x000e64000800007f */
[----:B-1----:R-:W-:Y:S05]  /*20c70*/  @!P0 BRA `(.L_x_742) ;  /* 0xfffffffc00f08947 */ /* 0x002fea000383ffff */
[----:B------:R-:W-:Y:S05]  /*20c80*/  BRA `(.L_x_874) ;  /* 0xffffffb800307947 */ /* 0x000fea000383ffff */
.L_x_743:
        /* <DEDUP_REMOVED lines=8> */
.L_x_876:
[----:B------:R-:W-:Y:S05]  /*20d10*/  BSYNC B1 ;  /* 0x0000000000017941 */ /* 0x000fea0003800000 */
.L_x_875:
[----:B------:R-:W0:Y:S01]  /*20d20*/  S2R R35, SR_TID.X ;  /* 0x0000000000237919 */ /* 0x000e220000002100 */
[----:B------:R-:W-:Y:S02]  /*20d30*/  IMAD.MOV.U32 R13, RZ, RZ, R9 ;  /* 0x000000ffff0d7224 */ /* 0x000fe400078e0009 */
[----:B------:R-:W-:Y:S02]  /*20d40*/  IMAD.MOV.U32 R12, RZ, RZ, RZ ;  /* 0x000000ffff0c7224 */ /* 0x000fe400078e00ff */
[----:B------:R-:W-:Y:S02]  /*20d50*/  IMAD.MOV.U32 R11, RZ, RZ, 0x181f ;  /* 0x0000181fff0b7424 */ /* 0x000fe400078e00ff */
[----:B------:R-:W-:Y:S02]  /*20d60*/  IMAD.MOV.U32 R15, RZ, RZ, -0x1 ;  /* 0xffffffffff0f7424 */ /* 0x000fe400078e00ff */
[----:B------:R-:W-:Y:S02]  /*20d70*/  IMAD.MOV.U32 R3, RZ, RZ, R14 ;  /* 0x000000ffff037224 */ /* 0x000fe400078e000e */
[----:B------:R-:W-:-:S07]  /*20d80*/  IMAD R4, R4, 0x2, R22 ;  /* 0x0000000204047824 */ /* 0x000fce00078e0216 */
[----:B0-----:R-:W-:Y:S05]  /*20d90*/  WARPSYNC.COLLECTIVE R15, `(.L_x_877) ;  /* 0x000000000f087348 */ /* 0x001fea0003c00000 */
[----:B------:R1:W2:Y:S02]  /*20da0*/  SHFL.IDX P6, R14, R13, R12, R11 ;  /* 0x0000000c0d0e7389 */ /* 0x0002a400000c000b */
[----:B012---:R-:W-:Y:S01]  /*20db0*/  ENDCOLLECTIVE ;  /* 0x000000000000791b */ /* 0x007fe20003800000 */
.L_x_877:
[----:B------:R-:W-:Y:S02]  /*20dc0*/  IMAD.MOV.U32 R13, RZ, RZ, R8 ;  /* 0x000000ffff0d7224 */ /* 0x000fe400078e0008 */
[----:B------:R-:W-:Y:S02]  /*20dd0*/  IMAD.MOV.U32 R12, RZ, RZ, 0x1 ;  /* 0x00000001ff0c7424 */ /* 0x000fe400078e00ff */
[----:B------:R-:W-:Y:S02]  /*20de0*/  IMAD.SHL.U32 R35, R35, 0x8, RZ ;  /* 0x0000000823237824 */ /* 0x000fe400078e00ff */
[----:B------:R-:W-:-:S03]  /*20df0*/  IMAD.MOV.U32 R2, RZ, RZ, R14 ;  /* 0x000000ffff027224 */ /* 0x000fc600078e000e */
[----:B------:R-:W-:-:S07]  /*20e00*/  LOP3.LUT R35, R35, 0x38, RZ, 0xc0, !PT ;  /* 0x0000003823237812 */ /* 0x000fce00078ec0ff */
[----:B------:R-:W-:Y:S05]  /*20e10*/  WARPSYNC.COLLECTIVE R15, `(.L_x_878) ;  /* 0x000000000f087348 */ /* 0x000fea0003c00000 */
[----:B------:R0:W1:Y:S02]  /*20e20*/  SHFL.IDX P6, R14, R13, R12, R11 ;  /* 0x0000000c0d0e7389 */ /* 0x00006400000c000b */
[----:B01----:R-:W-:Y:S01]  /*20e30*/  ENDCOLLECTIVE ;  /* 0x000000000000791b */ /* 0x003fe20003800000 */
.L_x_878:
[----:B------:R-:W-:-:S04]  /*20e40*/  SHF.L.U32 R0, R35, 0x1, RZ ;  /* 0x0000000123007819 */ /* 0x000fc800000006ff */
[----:B------:R-:W-:-:S05]  /*20e50*/  IADD3 R2, P0, R2, R0, RZ ;  /* 0x0000000002027210 */ /* 0x000fca0007f1e0ff */
[----:B------:R-:W-:Y:S02]  /*20e60*/  IMAD.X R3, RZ, RZ, R3, P0 ;  /* 0x000000ffff037224 */ /* 0x000fe400000e0603 */
[----:B------:R-:W-:-:S03]  /*20e70*/  IMAD.MOV.U32 R13, RZ, RZ, R9 ;  /* 0x000000ffff0d7224 */ /* 0x000fc600078e0009 */
        /* <DEDUP_REMOVED lines=10> */
.L_x_879:
[----:B------:R-:W-:Y:S01]  /*20f20*/  IMAD.MOV.U32 R13, RZ, RZ, R8 ;  /* 0x000000ffff0d7224 */ /* 0x000fe200078e0008 */
[----:B------:R-:W-:Y:S01]  /*20f30*/  MOV R12, 0x2 ;  /* 0x00000002000c7802 */ /* 0x000fe20000000f00 */
[----:B------:R-:W-:-:S07]  /*20f40*/  IMAD.MOV.U32 R2, RZ, RZ, R14 ;  /* 0x000000ffff027224 */ /* 0x000fce00078e000e */
[----:B------:R-:W-:Y:S05]  /*20f50*/  WARPSYNC.COLLECTIVE R15, `(.L_x_880) ;  /* 0x000000000f087348 */ /* 0x000fea0003c00000 */
[----:B------:R0:W1:Y:S02]  /*20f60*/  SHFL.IDX P6, R14, R13, R12, R11 ;  /* 0x0000000c0d0e7389 */ /* 0x00006400000c000b */
[----:B01----:R-:W-:Y:S01]  /*20f70*/  ENDCOLLECTIVE ;  /* 0x000000000000791b */ /* 0x003fe20003800000 */
.L_x_880:
[----:B------:R-:W-:-:S05]  /*20f80*/  IADD3 R2, P0, R2, R0, RZ ;  /* 0x0000000002027210 */ /* 0x000fca0007f1e0ff */
[----:B------:R-:W-:-:S05]  /*20f90*/  IMAD.X R3, RZ, RZ, R3, P0 ;  /* 0x000000ffff037224 */ /* 0x000fca00000e0603 */
        /* <DEDUP_REMOVED lines=11> */
.L_x_881:
[----:B------:R-:W-:Y:S02]  /*21050*/  IMAD.MOV.U32 R13, RZ, RZ, R8 ;  /* 0x000000ffff0d7224 */ /* 0x000fe400078e0008 */
[----:B------:R-:W-:Y:S02]  /*21060*/  IMAD.MOV.U32 R12, RZ, RZ, 0x3 ;  /* 0x00000003ff0c7424 */ /* 0x000fe400078e00ff */
[----:B------:R-:W-:-:S07]  /*21070*/  IMAD.MOV.U32 R2, RZ, RZ, R14 ;  /* 0x000000ffff027224 */ /* 0x000fce00078e000e */
[----:B------:R-:W-:Y:S05]  /*21080*/  WARPSYNC.COLLECTIVE R15, `(.L_x_882) ;  /* 0x000000000f087348 */ /* 0x000fea0003c00000 */
[----:B------:R0:W1:Y:S02]  /*21090*/  SHFL.IDX P6, R14, R13, R12, R11 ;  /* 0x0000000c0d0e7389 */ /* 0x00006400000c000b */
[----:B01----:R-:W-:Y:S01]  /*210a0*/  ENDCOLLECTIVE ;  /* 0x000000000000791b */ /* 0x003fe20003800000 */
.L_x_882:
        /* <DEDUP_REMOVED lines=13> */
.L_x_883:
[----:B------:R-:W-:Y:S02]  /*21180*/  IMAD.MOV.U32 R13, RZ, RZ, R8 ;  /* 0x000000ffff0d7224 */ /* 0x000fe400078e0008 */
[----:B------:R-:W-:Y:S02]  /*21190*/  IMAD.MOV.U32 R12, RZ, RZ, 0x4 ;  /* 0x00000004ff0c7424 */ /* 0x000fe400078e00ff */
[----:B------:R-:W-:-:S07]  /*211a0*/  IMAD.MOV.U32 R2, RZ, RZ, R14 ;  /* 0x000000ffff027224 */ /* 0x000fce00078e000e */
[----:B------:R-:W-:Y:S05]  /*211b0*/  WARPSYNC.COLLECTIVE R15, `(.L_x_884) ;  /* 0x000000000f087348 */ /* 0x000fea0003c00000 */
[----:B------:R0:W1:Y:S02]  /*211c0*/  SHFL.IDX P6, R14, R13, R12, R11 ;  /* 0x0000000c0d0e7389 */ /* 0x00006400000c000b */
[----:B01----:R-:W-:Y:S01]  /*211d0*/  ENDCOLLECTIVE ;  /* 0x000000000000791b */ /* 0x003fe20003800000 */
.L_x_884:
        /* <DEDUP_REMOVED lines=13> */
.L_x_885:
[----:B------:R-:W-:Y:S02]  /*212b0*/  IMAD.MOV.U32 R13, RZ, RZ, R8 ;  /* 0x000000ffff0d7224 */ /* 0x000fe400078e0008 */
[----:B------:R-:W-:Y:S02]  /*212c0*/  IMAD.MOV.U32 R12, RZ, RZ, 0x5 ;  /* 0x00000005ff0c7424 */ /* 0x000fe400078e00ff */
[----:B------:R-:W-:-:S07]  /*212d0*/  IMAD.MOV.U32 R2, RZ, RZ, R14 ;  /* 0x000000ffff027224 */ /* 0x000fce00078e000e */
[----:B------:R-:W-:Y:S05]  /*212e0*/  WARPSYNC.COLLECTIVE R15, `(.L_x_886) ;  /* 0x000000000f087348 */ /* 0x000fea0003c00000 */
[----:B------:R0:W1:Y:S02]  /*212f0*/  SHFL.IDX P6, R14, R13, R12, R11 ;  /* 0x0000000c0d0e7389 */ /* 0x00006400000c000b */
[----:B01----:R-:W-:Y:S01]  /*21300*/  ENDCOLLECTIVE ;  /* 0x000000000000791b */ /* 0x003fe20003800000 */
.L_x_886:
        /* <DEDUP_REMOVED lines=13> */
.L_x_887:
[----:B------:R-:W-:Y:S01]  /*213e0*/  IMAD.MOV.U32 R2, RZ, RZ, R14 ;  /* 0x000000ffff027224 */ /* 0x000fe200078e000e */
[----:B------:R-:W-:Y:S06]  /*213f0*/  BRA `(.L_x_888) ;  /* 0xffffffb400687947 */ /* 0x000fec000383ffff */
.L_x_748:
[----:B-1----:R1:W2:Y:S02]  /*21400*/  SYNCS.PHASECHK.TRANS64.TRYWAIT P0, [R5+URZ+0x2a860], R2 ;  /* 0x02a86002050075a7 */ /* 0x0022a4000800017f */
[----:B--2---:R-:W-:Y:S05]  /*21410*/  @!P0 NANOSLEEP.SYNCS 0x989680 ;  /* 0x009896800000895d */ /* 0x004fea0003900000 */
[----:B------:R-:W2:Y:S02]  /*21420*/  @!P0 SYNCS.PHASECHK.TRANS64 P0, [R5+URZ+0x2a860], R2 ;  /* 0x02a86002050085a7 */ /* 0x000ea4000800007f */
[----:B--2---:R-:W-:Y:S05]  /*21430*/  @!P0 BRA `(.L_x_748) ;  /* 0xfffffffc00f08947 */ /* 0x004fea000383ffff */
[----:B------:R-:W-:Y:S05]  /*21440*/  BRA `(.L_x_889) ;  /* 0xffffffb400c47947 */ /* 0x000fea000383ffff */
.L_x_749:
[----:B------:R-:W-:Y:S01]  /*21450*/  BSSY B1, `(.L_x_890) ;  /* 0x0000008000017945 */ /* 0x000fe20003800000 */
[----:B------:R-:W-:Y:S02]  /*21460*/  IMAD.MOV.U32 R13, RZ, RZ, R25 ;  /* 0x000000ffff0d7224 */ /* 0x000fe400078e0019 */
[----:B------:R-:W-:Y:S02]  /*21470*/  IMAD.MOV.U32 R12, RZ, RZ, RZ ;  /* 0x000000ffff0c7224 */ /* 0x000fe400078e00ff */
[----:B------:R-:W-:Y:S02]  /*21480*/  IMAD.MOV.U32 R11, RZ, RZ, 0x181f ;  /* 0x0000181fff0b7424 */ /* 0x000fe400078e00ff */
[----:B------:R-:W-:-:S07]  /*21490*/  IMAD.MOV.U32 R15, RZ, RZ, -0x1 ;  /* 0xffffffffff0f7424 */ /* 0x000fce00078e00ff */
[----:B-1----:R-:W-:Y:S05]  /*214a0*/  WARPSYNC.COLLECTIVE R15, `(.L_x_891) ;  /* 0x000000000f087348 */ /* 0x002fea0003c00000 */
[----:B------:R0:W2:Y:S02]  /*214b0*/  SHFL.IDX P6, R14, R13, R12, R11 ;  /* 0x0000000c0d0e7389 */ /* 0x0000a400000c000b */
[----:B012---:R-:W-:Y:S01]  /*214c0*/  ENDCOLLECTIVE ;  /* 0x000000000000791b */ /* 0x007fe20003800000 */
.L_x_891:
[----:B------:R-:W-:Y:S05]  /*214d0*/  BSYNC B1 ;  /* 0x0000000000017941 */ /* 0x000fea0003800000 */
.L_x_890:
        /* <DEDUP_REMOVED lines=9> */
.L_x_892:
[----:B------:R-:W-:Y:S02]  /*21570*/  IMAD.MOV.U32 R13, RZ, RZ, R25 ;  /* 0x000000ffff0d7224 */ /* 0x000fe400078e0019 */
[----:B------:R-:W-:Y:S02]  /*21580*/  IMAD.MOV.U32 R12, RZ, RZ, 0x1 ;  /* 0x00000001ff0c7424 */ /* 0x000fe400078e00ff */
[----:B------:R-:W-:-:S07]  /*21590*/  IMAD.MOV.U32 R2, RZ, RZ, R14 ;  /* 0x000000ffff027224 */ /* 0x000fce00078e000e */
[----:B------:R-:W-:Y:S05]  /*215a0*/  WARPSYNC.COLLECTIVE R15, `(.L_x_893) ;  /* 0x000000000f087348 */ /* 0x000fea0003c00000 */
[----:B------:R0:W1:Y:S02]  /*215b0*/  SHFL.IDX P6, R14, R13, R12, R11 ;  /* 0x0000000c0d0e7389 */ /* 0x00006400000c000b */
[----:B01----:R-:W-:Y:S01]  /*215c0*/  ENDCOLLECTIVE ;  /* 0x000000000000791b */ /* 0x003fe20003800000 */
.L_x_893:
        /* <DEDUP_REMOVED lines=15> */
.L_x_894:
[----:B------:R-:W-:Y:S01]  /*216c0*/  MOV R13, R25 ;  /* 0x00000019000d7202 */ /* 0x000fe20000000f00 */
[----:B------:R-:W-:Y:S02]  /*216d0*/  IMAD.MOV.U32 R12, RZ, RZ, 0x2 ;  /* 0x00000002ff0c7424 */ /* 0x000fe400078e00ff */
[----:B------:R-:W-:-:S07]  /*216e0*/  IMAD.MOV.U32 R2, RZ, RZ, R14 ;  /* 0x000000ffff027224 */ /* 0x000fce00078e000e */
[----:B------:R-:W-:Y:S05]  /*216f0*/  WARPSYNC.COLLECTIVE R15, `(.L_x_895) ;  /* 0x000000000f087348 */ /* 0x000fea0003c00000 */
[----:B------:R0:W1:Y:S02]  /*21700*/  SHFL.IDX P6, R14, R13, R12, R11 ;  /* 0x0000000c0d0e7389 */ /* 0x00006400000c000b */
[----:B01----:R-:W-:Y:S01]  /*21710*/  ENDCOLLECTIVE ;  /* 0x000000000000791b */ /* 0x003fe20003800000 */
.L_x_895:
        /* <DEDUP_REMOVED lines=14> */
.L_x_896:
[----:B------:R-:W-:Y:S02]  /*21800*/  IMAD.MOV.U32 R13, RZ, RZ, R25 ;  /* 0x000000ffff0d7224 */ /* 0x000fe400078e0019 */
[----:B------:R-:W-:Y:S02]  /*21810*/  IMAD.MOV.U32 R12, RZ, RZ, 0x3 ;  /* 0x00000003ff0c7424 */ /* 0x000fe400078e00ff */
[----:B------:R-:W-:-:S07]  /*21820*/  IMAD.MOV.U32 R2, RZ, RZ, R14 ;  /* 0x000000ffff027224 */ /* 0x000fce00078e000e */
[----:B------:R-:W-:Y:S05]  /*21830*/  WARPSYNC.COLLECTIVE R15, `(.L_x_897) ;  /* 0x000000000f087348 */ /* 0x000fea0003c00000 */
[----:B------:R0:W1:Y:S02]  /*21840*/  SHFL.IDX P6, R14, R13, R12, R11 ;  /* 0x0000000c0d0e7389 */ /* 0x00006400000c000b */
[----:B01----:R-:W-:Y:S01]  /*21850*/  ENDCOLLECTIVE ;  /* 0x000000000000791b */ /* 0x003fe20003800000 */
.L_x_897:
        /* <DEDUP_REMOVED lines=14> */
.L_x_898:
[----:B------:R-:W-:Y:S02]  /*21940*/  IMAD.MOV.U32 R13, RZ, RZ, R25 ;  /* 0x000000ffff0d7224 */ /* 0x000fe400078e0019 */
[----:B------:R-:W-:Y:S01]  /*21950*/  IMAD.MOV.U32 R12, RZ, RZ, 0x4 ;  /* 0x00000004ff0c7424 */ /* 0x000fe200078e00ff */
[----:B------:R-:W-:-:S07]  /*21960*/  MOV R2, R14 ;  /* 0x0000000e00027202 */ /* 0x000fce0000000f00 */
[----:B------:R-:W-:Y:S05]  /*21970*/  WARPSYNC.COLLECTIVE R15, `(.L_x_899) ;  /* 0x000000000f087348 */ /* 0x000fea0003c00000 */
[----:B------:R0:W1:Y:S02]  /*21980*/  SHFL.IDX P6, R14, R13, R12, R11 ;  /* 0x0000000c0d0e7389 */ /* 0x00006400000c000b */
[----:B01----:R-:W-:Y:S01]  /*21990*/  ENDCOLLECTIVE ;  /* 0x000000000000791b */ /* 0x003fe20003800000 */
.L_x_899:
        /* <DEDUP_REMOVED lines=14> */
.L_x_900:
[----:B------:R-:W-:Y:S02]  /*21a80*/  IMAD.MOV.U32 R13, RZ, RZ, R25 ;  /* 0x000000ffff0d7224 */ /* 0x000fe400078e0019 */
[----:B------:R-:W-:Y:S02]  /*21a90*/  IMAD.MOV.U32 R12, RZ, RZ, 0x5 ;  /* 0x00000005ff0c7424 */ /* 0x000fe400078e00ff */
[----:B------:R-:W-:-:S07]  /*21aa0*/  IMAD.MOV.U32 R2, RZ, RZ, R14 ;  /* 0x000000ffff027224 */ /* 0x000fce00078e000e */
[----:B------:R-:W-:Y:S05]  /*21ab0*/  WARPSYNC.COLLECTIVE R15, `(.L_x_901) ;  /* 0x000000000f087348 */ /* 0x000fea0003c00000 */
[----:B------:R0:W1:Y:S02]  /*21ac0*/  SHFL.IDX P6, R14, R13, R12, R11 ;  /* 0x0000000c0d0e7389 */ /* 0x00006400000c000b */
[----:B01----:R-:W-:Y:S01]  /*21ad0*/  ENDCOLLECTIVE ;  /* 0x000000000000791b */ /* 0x003fe20003800000 */
.L_x_901:
        /* <DEDUP_REMOVED lines=13> */
.L_x_902:
[----:B------:R-:W-:Y:S01]  /*21bb0*/  @!PT LDS RZ, [RZ] ;  /* 0x00000000fffff984 */ /* 0x000fe20000000800 */
[----:B------:R-:W-:Y:S01]  /*21bc0*/  @!PT LDS RZ, [RZ] ;  /* 0x00000000fffff984 */ /* 0x000fe20000000800 */
[----:B------:R-:W-:Y:S01]  /*21bd0*/  @!PT LDS RZ, [RZ] ;  /* 0x00000000fffff984 */ /* 0x000fe20000000800 */
[----:B------:R0:W-:Y:S02]  /*21be0*/  LDGSTS.E.BYPASS.LTC128B.128 [R4+0x5400], desc[UR60][R2.64+0x80], !P2 ;  /* 0x0540008002047fae */ /* 0x0001e4000d101d7c */
[----:B0-----:R-:W-:Y:S01]  /*21bf0*/  IMAD.MOV.U32 R2, RZ, RZ, R14 ;  /* 0x000000ffff027224 */ /* 0x001fe200078e000e */
[----:B------:R-:W-:Y:S06]  /*21c00*/  BRA `(.L_x_903) ;  /* 0xffffffb000b47947 */ /* 0x000fec000383ffff */
.L_x_757:
[----:B0-----:R0:W1:Y:S02]  /*21c10*/  SYNCS.PHASECHK.TRANS64.TRYWAIT P0, [R0+URZ+0x2a860], R3 ;  /* 0x02a86003000075a7 */ /* 0x001064000800017f */
[----:B-1----:R-:W-:Y:S05]  /*21c20*/  @!P0 NANOSLEEP.SYNCS 0x989680 ;  /* 0x009896800000895d */ /* 0x002fea0003900000 */
[----:B------:R-:W1:Y:S02]  /*21c30*/  @!P0 SYNCS.PHASECHK.TRANS64 P0, [R0+URZ+0x2a860], R3 ;  /* 0x02a86003000085a7 */ /* 0x000e64000800007f */
[----:B-1----:R-:W-:Y:S05]  /*21c40*/  @!P0 BRA `(.L_x_757) ;  /* 0xfffffffc00f08947 */ /* 0x002fea000383ffff */
[----:B------:R-:W-:Y:S05]  /*21c50*/  BRA `(.L_x_904) ;  /* 0xffffffb400d07947 */ /* 0x000fea000383ffff */
.L_x_758:
[----:B------:R-:W-:Y:S01]  /*21c60*/  BSSY B0, `(.L_x_905) ;  /* 0x0000008000007945 */ /* 0x000fe20003800000 */
[----:B------:R-:W-:Y:S02]  /*21c70*/  IMAD.MOV.U32 R13, RZ, RZ, R25 ;  /* 0x000000ffff0d7224 */ /* 0x000fe400078e0019 */
[----:B------:R-:W-:Y:S02]  /*21c80*/  IMAD.MOV.U32 R12, RZ, RZ, RZ ;  /* 0x000000ffff0c7224 */ /* 0x000fe400078e00ff */
[----:B------:R-:W-:Y:S02]  /*21c90*/  IMAD.MOV.U32 R11, RZ, RZ, 0x181f ;  /* 0x0000181fff0b7424 */ /* 0x000fe400078e00ff */
[----:B------:R-:W-:-:S07]  /*21ca0*/  IMAD.MOV.U32 R15, RZ, RZ, -0x1 ;  /* 0xffffffffff0f7424 */ /* 0x000fce00078e00ff */
[----:B0-----:R-:W-:Y:S05]  /*21cb0*/  WARPSYNC.COLLECTIVE R15, `(.L_x_906) ;  /* 0x000000000f087348 */ /* 0x001fea0003c00000 */
[----:B------:R1:W2:Y:S02]  /*21cc0*/  SHFL.IDX P6, R14, R13, R12, R11 ;  /* 0x0000000c0d0e7389 */ /* 0x0002a400000c000b */
[----:B012---:R-:W-:Y:S01]  /*21cd0*/  ENDCOLLECTIVE ;  /* 0x000000000000791b */ /* 0x007fe20003800000 */
.L_x_906:
[----:B------:R-:W-:Y:S05]  /*21ce0*/  BSYNC B0 ;  /* 0x0000000000007941 */ /* 0x000fea0003800000 */
.L_x_905:
        /* <DEDUP_REMOVED lines=8> */
[----:B------:R-:W-:Y:S01]  /*21d70*/  ISETP.NE.U32.AND P1, PT, R2, 0x1, PT ;  /* 0x000000010200780c */ /* 0x000fe20003f25070 */
[----:B------:R-:W-:-:S12]  /*21d80*/  IMAD R4, R4, 0x2, R22 ;  /* 0x0000000204047824 */ /* 0x000fd800078e0216 */
[----:B0-----:R-:W-:Y:S05]  /*21d90*/  WARPSYNC.COLLECTIVE R15, `(.L_x_907) ;  /* 0x000000000f087348 */ /* 0x001fea0003c00000 */
[----:B------:R1:W2:Y:S02]  /*21da0*/  SHFL.IDX P6, R14, R13, R12, R11 ;  /* 0x0000000c0d0e7389 */ /* 0x0002a400000c000b */
[----:B012---:R-:W-:Y:S01]  /*21db0*/  ENDCOLLECTIVE ;  /* 0x000000000000791b */ /* 0x007fe20003800000 */
.L_x_907:
[C---:B------:R-:W-:Y:S02]  /*21dc0*/  ISETP.LT.OR P4, PT, R6.reuse, 0x1, !P0 ;  /* 0x000000010600780c */ /* 0x040fe40004781670 */
[----:B------:R-:W-:Y:S01]  /*21dd0*/  ISETP.LT.OR P3, PT, R6, 0x1, P1 ;  /* 0x000000010600780c */ /* 0x000fe20000f61670 */
[----:B------:R-:W-:Y:S02]  /*21de0*/  IMAD.MOV.U32 R13, RZ, RZ, R25 ;  /* 0x000000ffff0d7224 */ /* 0x000fe400078e0019 */
[----:B------:R-:W-:Y:S02]  /*21df0*/  IMAD.MOV.U32 R12, RZ, RZ, 0x1 ;  /* 0x00000001ff0c7424 */ /* 0x000fe400078e00ff */
[----:B------:R-:W-:-:S05]  /*21e00*/  IMAD.SHL.U32 R5, R5, 0x8, RZ ;  /* 0x0000000805057824 */ /* 0x000fca00078e00ff */
[----:B------:R-:W-:-:S05]  /*21e10*/  LOP3.LUT R5, R5, 0x38, RZ, 0xc0, !PT ;  /* 0x0000003805057812 */ /* 0x000fca00078ec0ff */
[----:B------:R-:W-:-:S05]  /*21e20*/  IMAD.SHL.U32 R5, R5, 0x2, RZ ;  /* 0x0000000205057824 */ /* 0x000fca00078e00ff */
[----:B------:R-:W-:-:S13]  /*21e30*/  IADD3 R2, P2, R14, R5, RZ ;  /* 0x000000050e027210 */ /* 0x000fda0007f5e0ff */
[----:B------:R-:W-:Y:S05]  /*21e40*/  WARPSYNC.COLLECTIVE R15, `(.L_x_908) ;  /* 0x000000000f087348 */ /* 0x000fea0003c00000 */
[----:B------:R0:W1:Y:S02]  /*21e50*/  SHFL.IDX P6, R14, R13, R12, R11 ;  /* 0x0000000c0d0e7389 */ /* 0x00006400000c000b */
[----:B01----:R-:W-:Y:S01]  /*21e60*/  ENDCOLLECTIVE ;  /* 0x000000000000791b */ /* 0x003fe20003800000 */
.L_x_908:
        /* <DEDUP_REMOVED lines=13> */
.L_x_909:
[----:B------:R-:W-:Y:S02]  /*21f40*/  IMAD.MOV.U32 R13, RZ, RZ, R25 ;  /* 0x000000ffff0d7224 */ /* 0x000fe400078e0019 */
[----:B------:R-:W-:Y:S01]  /*21f50*/  IMAD.MOV.U32 R12, RZ, RZ, 0x2 ;  /* 0x00000002ff0c7424 */ /* 0x000fe200078e00ff */
[----:B------:R-:W-:-:S13]  /*21f60*/  IADD3 R2, P2, R14, R5, RZ ;  /* 0x000000050e027210 */ /* 0x000fda0007f5e0ff */
[----:B------:R-:W-:Y:S05]  /*21f70*/  WARPSYNC.COLLECTIVE R15, `(.L_x_910) ;  /* 0x000000000f087348 */ /* 0x000fea0003c00000 */
[----:B------:R0:W1:Y:S02]  /*21f80*/  SHFL.IDX P6, R14, R13, R12, R11 ;  /* 0x0000000c0d0e7389 */ /* 0x00006400000c000b */
[----:B01----:R-:W-:Y:S01]  /*21f90*/  ENDCOLLECTIVE ;  /* 0x000000000000791b */ /* 0x003fe20003800000 */
.L_x_910:
        /* <DEDUP_REMOVED lines=13> */
.L_x_911:
[----:B------:R-:W-:Y:S02]  /*22070*/  IMAD.MOV.U32 R13, RZ, RZ, R25 ;  /* 0x000000ffff0d7224 */ /* 0x000fe400078e0019 */
[----:B------:R-:W-:Y:S02]  /*22080*/  IMAD.MOV.U32 R12, RZ, RZ, 0x3 ;  /* 0x00000003ff0c7424 */ /* 0x000fe400078e00ff */
[----:B------:R-:W-:-:S07]  /*22090*/  IMAD.MOV.U32 R10, RZ, RZ, R14 ;  /* 0x000000ffff0a7224 */ /* 0x000fce00078e000e */
[----:B------:R-:W-:Y:S05]  /*220a0*/  WARPSYNC.COLLECTIVE R15, `(.L_x_912) ;  /* 0x000000000f087348 */ /* 0x000fea0003c00000 */
[----:B------:R0:W1:Y:S02]  /*220b0*/  SHFL.IDX P6, R14, R13, R12, R11 ;  /* 0x0000000c0d0e7389 */ /* 0x00006400000c000b */
[----:B01----:R-:W-:Y:S01]  /*220c0*/  ENDCOLLECTIVE ;  /* 0x000000000000791b */ /* 0x003fe20003800000 */
.L_x_912:
[----:B------:R-:W-:-:S05]  /*220d0*/  IADD3 R2, P2, R10, R5, RZ ;  /* 0x000000050a027210 */ /* 0x000fca0007f5e0ff */
[----:B------:R-:W-:-:S05]  /*220e0*/  IMAD.X R3, RZ, RZ, R7, P2 ;  /* 0x000000ffff037224 */ /* 0x000fca00010e0607 */
[----:B------:R-:W-:Y:S01]  /*220f0*/  @!PT LDS RZ, [RZ] ;  /* 0x00000000fffff984 */ /* 0x000fe20000000800 */
[----:B------:R-:W-:Y:S01]  /*22100*/  @!PT LDS RZ, [RZ] ;  /* 0x00000000fffff984 */ /* 0x000fe20000000800 */
[----:B------:R-:W-:Y:S01]  /*22110*/  @!PT LDS RZ, [RZ] ;  /* 0x00000000fffff984 */ /* 0x000fe20000000800 */
[----:B------:R0:W-:Y:S01]  /*22120*/  LDGSTS.E.BYPASS.LTC128B.128 [R4+0x1400], desc[UR60][R2.64], !P3 ;  /* 0x0140000002047fae */ /* 0x0001e2000d901d7c */
[----:B------:R-:W-:Y:S02]  /*22130*/  MOV R13, R24 ;  /* 0x00000018000d7202 */ /* 0x000fe40000000f00 */
[C---:B------:R-:W-:Y:S01]  /*22140*/  ISETP.LT.OR P3, PT, R6.reuse, 0x31, P1 ;  /* 0x000000310600780c */ /* 0x040fe20000f61670 */
[----:B------:R0:W-:Y:S01]  /*22150*/  LDGSTS.E.BYPASS.LTC128B.128 [R4+0x4400], desc[UR60][R2.64+0x80], !P4 ;  /* 0x0440008002047fae */ /* 0x0001e2000e101d7c */
[----:B------:R-:W-:Y:S01]  /*22160*/  ISETP.LT.OR P4, PT, R6, 0x31, !P0 ;  /* 0x000000310600780c */ /* 0x000fe20004781670 */
[----:B------:R-:W-:-:S12]  /*22170*/  IMAD.MOV.U32 R8, RZ, RZ, R14 ;  /* 0x000000ffff087224 */ /* 0x000fd800078e000e */
[----:B0-----:R-:W-:Y:S05]  /*22180*/  WARPSYNC.COLLECTIVE R15, `(.L_x_913) ;  /* 0x000000000f087348 */ /* 0x001fea0003c00000 */
[----:B------:R1:W2:Y:S02]  /*22190*/  SHFL.IDX P6, R14, R13, R12, R11 ;  /* 0x0000000c0d0e7389 */ /* 0x0002a400000c000b */
[----:B012---:R-:W-:Y:S01]  /*221a0*/  ENDCOLLECTIVE ;  /* 0x000000000000791b */ /* 0x007fe20003800000 */
.L_x_913:
[----:B------:R-:W-:Y:S02]  /*221b0*/  IMAD.MOV.U32 R13, RZ, RZ, R25 ;  /* 0x000000ffff0d7224 */ /* 0x000fe400078e0019 */
[----:B------:R-:W-:Y:S01]  /*221c0*/  IMAD.MOV.U32 R12, RZ, RZ, 0x4 ;  /* 0x00000004ff0c7424 */ /* 0x000fe200078e00ff */
[----:B------:R-:W-:-:S13]  /*221d0*/  IADD3 R2, P2, R14, R5, RZ ;  /* 0x000000050e027210 */ /* 0x000fda0007f5e0ff */
[----:B------:R-:W-:Y:S05]  /*221e0*/  WARPSYNC.COLLECTIVE R15, `(.L_x_914) ;  /* 0x000000000f087348 */ /* 0x000fea0003c00000 */
[----:B------:R0:W1:Y:S02]  /*221f0*/  SHFL.IDX P6, R14, R13, R12, R11 ;  /* 0x0000000c0d0e7389 */ /* 0x00006400000c000b */
[----:B01----:R-:W-:Y:S01]  /*22200*/  ENDCOLLECTIVE ;  /* 0x000000000000791b */ /* 0x003fe20003800000 */
.L_x_914:
        /* <DEDUP_REMOVED lines=13> */
.L_x_915:
[----:B------:R-:W-:Y:S02]  /*222e0*/  IMAD.MOV.U32 R13, RZ, RZ, R25 ;  /* 0x000000ffff0d7224 */ /* 0x000fe400078e0019 */
[----:B------:R-:W-:Y:S02]  /*222f0*/  IMAD.MOV.U32 R12, RZ, RZ, 0x5 ;  /* 0x00000005ff0c7424 */ /* 0x000fe400078e00ff */
[----:B------:R-:W-:-:S07]  /*22300*/  IMAD.MOV.U32 R10, RZ, RZ, R14 ;  /* 0x000000ffff0a7224 */ /* 0x000fce00078e000e */
[----:B------:R-:W-:Y:S05]  /*22310*/  WARPSYNC.COLLECTIVE R15, `(.L_x_916) ;  /* 0x000000000f087348 */ /* 0x000fea0003c00000 */
[----:B------:R0:W1:Y:S02]  /*22320*/  SHFL.IDX P6, R14, R13, R12, R11 ;  /* 0x0000000c0d0e7389 */ /* 0x00006400000c000b */
[----:B01----:R-:W-:Y:S01]  /*22330*/  ENDCOLLECTIVE ;  /* 0x000000000000791b */ /* 0x003fe20003800000 */
.L_x_916:
        /* <DEDUP_REMOVED lines=12> */
.L_x_917:
[----:B------:R-:W-:Y:S05]  /*22400*/  BRA `(.L_x_918) ;  /* 0xffffffb000cc7947 */ /* 0x000fea000383ffff */
.L_x_763:
        /* <DEDUP_REMOVED lines=8> */
.L_x_920:
[----:B------:R-:W-:Y:S05]  /*22490*/  BSYNC B0 ;  /* 0x0000000000007941 */ /* 0x000fea0003800000 */
.L_x_919:
        /* <DEDUP_REMOVED lines=9> */
.L_x_921:
        /* <DEDUP_REMOVED lines=13> */
[----:B------:R-:W-:-:S03]  /*22600*/  ISETP.NE.AND P1, PT, R8, RZ, PT ;  /* 0x000000ff0800720c */ /* 0x000fc60003f25270 */
[----:B------:R-:W-:-:S10]  /*22610*/  IMAD.MOV.U32 R13, RZ, RZ, R4 ;  /* 0x000000ffff0d7224 */ /* 0x000fd400078e0004 */
[----:B------:R-:W-:Y:S05]  /*22620*/  WARPSYNC.COLLECTIVE R15, `(.L_x_922) ;  /* 0x000000000f087348 */ /* 0x000fea0003c00000 */
[----:B------:R0:W1:Y:S02]  /*22630*/  SHFL.UP P6, R14, R13, R12, R11 ;  /* 0x0400000c0d0e7389 */ /* 0x00006400000c000b */
[----:B01----:R-:W-:Y:S01]  /*22640*/  ENDCOLLECTIVE ;  /* 0x000000000000791b */ /* 0x003fe20003800000 */
.L_x_922:
[----:B------:R-:W-:Y:S01]  /*22650*/  IMAD.MOV.U32 R12, RZ, RZ, 0x2 ;  /* 0x00000002ff0c7424 */ /* 0x000fe200078e00ff */
[----:B------:R-:W-:-:S05]  /*22660*/  SEL R7, R14, RZ, P1 ;  /* 0x000000ff0e077207 */ /* 0x000fca0000800000 */
[----:B------:R-:W-:-:S04]  /*22670*/  IMAD.IADD R6, R4, 0x1, R7 ;  /* 0x0000000104067824 */ /* 0x000fc800078e0207 */
[----:B------:R-:W-:-:S07]  /*22680*/  IMAD.MOV.U32 R13, RZ, RZ, R6 ;  /* 0x000000ffff0d7224 */ /* 0x000fce00078e0006 */
[----:B------:R-:W-:Y:S05]  /*22690*/  WARPSYNC.COLLECTIVE R15, `(.L_x_923) ;  /* 0x000000000f087348 */ /* 0x000fea0003c00000 */
[----:B------:R0:W1:Y:S02]  /*226a0*/  SHFL.UP P6, R14, R13, R12, R11 ;  /* 0x0400000c0d0e7389 */ /* 0x00006400000c000b */
[----:B01----:R-:W-:Y:S01]  /*226b0*/  ENDCOLLECTIVE ;  /* 0x000000000000791b */ /* 0x003fe20003800000 */
.L_x_923:
[----:B------:R-:W-:Y:S01]  /*226c0*/  IMAD.MOV.U32 R12, RZ, RZ, 0x4 ;  /* 0x00000004ff0c7424 */ /* 0x000fe200078e00ff */
[----:B------:R-:W-:-:S04]  /*226d0*/  SEL R7, R14, RZ, P2 ;  /* 0x000000ff0e077207 */ /* 0x000fc80001000000 */
[----:B------:R-:W-:-:S05]  /*226e0*/  IADD3 R7, R6, R7, RZ ;  /* 0x0000000706077210 */ /* 0x000fca0007ffe0ff */
[----:B------:R-:W-:-:S07]  /*226f0*/  IMAD.MOV.U32 R13, RZ, RZ, R7 ;  /* 0x000000ffff0d7224 */ /* 0x000fce00078e0007 */
[----:B------:R-:W-:Y:S05]  /*22700*/  WARPSYNC.COLLECTIVE R15, `(.L_x_924) ;  /* 0x000000000f087348 */ /* 0x000fea0003c00000 */
[----:B------:R0:W1:Y:S02]  /*22710*/  SHFL.UP P6, R14, R13, R12, R11 ;  /* 0x0400000c0d0e7389 */ /* 0x00006400000c000b */
[----:B01----:R-:W-:Y:S01]  /*22720*/  ENDCOLLECTIVE ;  /* 0x000000000000791b */ /* 0x003fe20003800000 */
.L_x_924:
[----:B------:R-:W-:Y:S01]  /*22730*/  IMAD.MOV.U32 R12, RZ, RZ, 0x8 ;  /* 0x00000008ff0c7424 */ /* 0x000fe200078e00ff */
[----:B------:R-:W-:-:S05]  /*22740*/  SEL R2, R14, RZ, P3 ;  /* 0x000000ff0e027207 */ /* 0x000fca0001800000 */
[----:B------:R-:W-:-:S04]  /*22750*/  IMAD.IADD R2, R7, 0x1, R2 ;  /* 0x0000000107027824 */ /* 0x000fc800078e0202 */
[----:B------:R-:W-:-:S07]  /*22760*/  IMAD.MOV.U32 R13, RZ, RZ, R2 ;  /* 0x000000ffff0d7224 */ /* 0x000fce00078e0002 */
[----:B------:R-:W-:Y:S05]  /*22770*/  WARPSYNC.COLLECTIVE R15, `(.L_x_925) ;  /* 0x000000000f087348 */ /* 0x000fea0003c00000 */
[----:B------:R0:W1:Y:S02]  /*22780*/  SHFL.UP P6, R14, R13, R12, R11 ;  /* 0x0400000c0d0e7389 */ /* 0x00006400000c000b */
[----:B01----:R-:W-:Y:S01]  /*22790*/  ENDCOLLECTIVE ;  /* 0x000000000000791b */ /* 0x003fe20003800000 */
.L_x_925:
[----:B------:R-:W-:Y:S01]  /*227a0*/  IMAD.MOV.U32 R12, RZ, RZ, 0x10 ;  /* 0x00000010ff0c7424 */ /* 0x000fe200078e00ff */
[----:B------:R-:W-:-:S05]  /*227b0*/  SEL R3, R14, RZ, P4 ;  /* 0x000000ff0e037207 */ /* 0x000fca0002000000 */
[----:B------:R-:W-:-:S04]  /*227c0*/  IMAD.IADD R3, R2, 0x1, R3 ;  /* 0x0000000102037824 */ /* 0x000fc800078e0203 */
[----:B------:R-:W-:-:S07]  /*227d0*/  IMAD.MOV.U32 R13, RZ, RZ, R3 ;  /* 0x000000ffff0d7224 */ /* 0x000fce00078e0003 */
[----:B------:R-:W-:Y:S05]  /*227e0*/  WARPSYNC.COLLECTIVE R15, `(.L_x_926) ;  /* 0x000000000f087348 */ /* 0x000fea0003c00000 */
[----:B------:R0:W1:Y:S02]  /*227f0*/  SHFL.UP P6, R14, R13, R12, R11 ;  /* 0x0400000c0d0e7389 */ /* 0x00006400000c000b */
[----:B01----:R-:W-:Y:S01]  /*22800*/  ENDCOLLECTIVE ;  /* 0x000000000000791b */ /* 0x003fe20003800000 */
.L_x_926:
        /* <DEDUP_REMOVED lines=8> */
.L_x_927:
[----:B------:R-:W-:Y:S05]  /*22890*/  BRA `(.L_x_928) ;  /* 0xffffffb000d47947 */ /* 0x000fea000383ffff */
.L_x_768:
[----:B------:R-:W-:Y:S01]  /*228a0*/  BSSY B0, `(.L_x_929) ;  /* 0x0000008000007945 */ /* 0x000fe20003800000 */
[----:B-----5:R-:W-:Y:S02]  /*228b0*/  IMAD.MOV.U32 R13, RZ, RZ, R4 ;  /* 0x000000ffff0d7224 */ /* 0x020fe400078e0004 */
[----:B------:R-:W-:Y:S02]  /*228c0*/  IMAD.MOV.U32 R12, RZ, RZ, 0x1 ;  /* 0x00000001ff0c7424 */ /* 0x000fe400078e00ff */
[----:B------:R-:W-:Y:S02]  /*228d0*/  IMAD.MOV.U32 R11, RZ, RZ, RZ ;  /* 0x000000ffff0b7224 */ /* 0x000fe400078e00ff */
[----:B------:R-:W-:-:S07]  /*228e0*/  IMAD.MOV.U32 R15, RZ, RZ, -0x1 ;  /* 0xffffffffff0f7424 */ /* 0x000fce00078e00ff */
[----:B0-----:R-:W-:Y:S05]  /*228f0*/  WARPSYNC.COLLECTIVE R15, `(.L_x_930) ;  /* 0x000000000f087348 */ /* 0x001fea0003c00000 */
[----:B------:R1:W2:Y:S02]  /*22900*/  SHFL.UP P6, R14, R13, R12, R11 ;  /* 0x0400000c0d0e7389 */ /* 0x0002a400000c000b */
[----:B012---:R-:W-:Y:S01]  /*22910*/  ENDCOLLECTIVE ;  /* 0x000000000000791b */ /* 0x007fe20003800000 */
.L_x_930:
[----:B------:R-:W-:Y:S05]  /*22920*/  BSYNC B0 ;  /* 0x0000000000007941 */ /* 0x000fea0003800000 */
.L_x_929:
        /* <DEDUP_REMOVED lines=8> */
.L_x_931:
[----:B------:R-:W-:Y:S01]  /*229b0*/  IMAD.MOV.U32 R12, RZ, RZ, 0x4 ;  /* 0x00000004ff0c7424 */ /* 0x000fe200078e00ff */
[----:B------:R-:W-:-:S05]  /*229c0*/  SEL R0, R14, RZ, P2 ;  /* 0x000000ff0e007207 */ /* 0x000fca0001000000 */
[----:B------:R-:W-:-:S04]  /*229d0*/  IMAD.IADD R0, R13, 0x1, R0 ;  /* 0x000000010d007824 */ /* 0x000fc800078e0200 */
[----:B------:R-:W-:-:S07]  /*229e0*/  IMAD.MOV.U32 R13, RZ, RZ, R0 ;  /* 0x000000ffff0d7224 */ /* 0x000fce00078e0000 */
[----:B------:R-:W-:Y:S05]  /*229f0*/  WARPSYNC.COLLECTIVE R15, `(.L_x_932) ;  /* 0x000000000f087348 */ /* 0x000fea0003c00000 */
[----:B------:R0:W1:Y:S02]  /*22a00*/  SHFL.UP P6, R14, R13, R12, R11 ;  /* 0x0400000c0d0e7389 */ /* 0x00006400000c000b */
[----:B01----:R-:W-:Y:S01]  /*22a10*/  ENDCOLLECTIVE ;  /* 0x000000000000791b */ /* 0x003fe20003800000 */
.L_x_932:
[----:B------:R-:W-:Y:S01]  /*22a20*/  IMAD.MOV.U32 R12, RZ, RZ, 0x8 ;  /* 0x00000008ff0c7424 */ /* 0x000fe200078e00ff */
[----:B------:R-:W-:-:S05]  /*22a30*/  SEL R3, R14, RZ, P3 ;  /* 0x000000ff0e037207 */ /* 0x000fca0001800000 */
[----:B------:R-:W-:-:S04]  /*22a40*/  IMAD.IADD R2, R0, 0x1, R3 ;  /* 0x0000000100027824 */ /* 0x000fc800078e0203 */
[----:B------:R-:W-:-:S07]  /*22a50*/  IMAD.MOV.U32 R13, RZ, RZ, R2 ;  /* 0x000000ffff0d7224 */ /* 0x000fce00078e0002 */
[----:B------:R-:W-:Y:S05]  /*22a60*/  WARPSYNC.COLLECTIVE R15, `(.L_x_933) ;  /* 0x000000000f087348 */ /* 0x000fea0003c00000 */
[----:B------:R0:W1:Y:S02]  /*22a70*/  SHFL.UP P6, R14, R13, R12, R11 ;  /* 0x0400000c0d0e7389 */ /* 0x00006400000c000b */
[----:B01----:R-:W-:Y:S01]  /*22a80*/  ENDCOLLECTIVE ;  /* 0x000000000000791b */ /* 0x003fe20003800000 */
.L_x_933:
[----:B------:R-:W-:Y:S01]  /*22a90*/  IMAD.MOV.U32 R12, RZ, RZ, 0x10 ;  /* 0x00000010ff0c7424 */ /* 0x000fe200078e00ff */
[----:B------:R-:W-:-:S05]  /*22aa0*/  SEL R3, R14, RZ, P4 ;  /* 0x000000ff0e037207 */ /* 0x000fca0002000000 */
[----:B------:R-:W-:-:S04]  /*22ab0*/  IMAD.IADD R3, R2, 0x1, R3 ;  /* 0x0000000102037824 */ /* 0x000fc800078e0203 */
[----:B------:R-:W-:-:S07]  /*22ac0*/  IMAD.MOV.U32 R13, RZ, RZ, R3 ;  /* 0x000000ffff0d7224 */ /* 0x000fce00078e0003 */
[----:B------:R-:W-:Y:S05]  /*22ad0*/  WARPSYNC.COLLECTIVE R15, `(.L_x_934) ;  /* 0x000000000f087348 */ /* 0x000fea0003c00000 */
[----:B------:R0:W1:Y:S02]  /*22ae0*/  SHFL.UP P6, R14, R13, R12, R11 ;  /* 0x0400000c0d0e7389 */ /* 0x00006400000c000b */
[----:B01----:R-:W-:Y:S01]  /*22af0*/  ENDCOLLECTIVE ;  /* 0x000000000000791b */ /* 0x003fe20003800000 */
.L_x_934:
        /* <DEDUP_REMOVED lines=8> */
.L_x_935:
[----:B------:R-:W-:Y:S05]  /*22b80*/  BRA `(.L_x_936) ;  /* 0xffffffb000b47947 */ /* 0x000fea000383ffff */
.L_x_770:
[----:B------:R-:W-:Y:S01]  /*22b90*/  BSSY B0, `(.L_x_937) ;  /* 0x0000006000007945 */ /* 0x000fe20003800000 */
[----:B------:R-:W-:Y:S01]  /*22ba0*/  PLOP3.LUT P6, PT, P6, PT, PT, 0x8, 0x0 ;  /* 0x000000000000781c */ /* 0x000fe200037ce170 */
[----:B------:R-:W-:-:S12]  /*22bb0*/  IMAD.MOV.U32 R15, RZ, RZ, -0x1 ;  /* 0xffffffffff0f7424 */ /* 0x000fd800078e00ff */
[----:B0-----:R-:W-:Y:S05]  /*22bc0*/  WARPSYNC.COLLECTIVE R15, `(.L_x_938) ;  /* 0x000000000f087348 */ /* 0x001fea0003c00000 */
[----:B------:R-:W-:Y:S01]  /*22bd0*/  VOTE.ANY R14, PT, P6 ;  /* 0x00000000000e7806 */ /* 0x000fe200030e0100 */
[----:B0-----:R-:W-:Y:S06]  /*22be0*/  ENDCOLLECTIVE ;  /* 0x000000000000791b */ /* 0x001fec0003800000 */
.L_x_938:
[----:B------:R-:W-:Y:S05]  /*22bf0*/  BSYNC B0 ;  /* 0x0000000000007941 */ /* 0x000fea0003800000 */
.L_x_937:
[----:B------:R-:W-:Y:S02]  /*22c00*/  IMAD.MOV.U32 R3, RZ, RZ, R14 ;  /* 0x000000ffff037224 */ /* 0x000fe400078e000e */
[----:B------:R-:W-:Y:S02]  /*22c10*/  IMAD.MOV.U32 R13, RZ, RZ, R4 ;  /* 0x000000ffff0d7224 */ /* 0x000fe400078e0004 */
[----:B------:R-:W0:Y:S01]  /*22c20*/  POPC R0, R3 ;  /* 0x0000000300007309 */ /* 0x000e220000000000 */
[----:B------:R-:W-:Y:S02]  /*22c30*/  IMAD.MOV.U32 R11, RZ, RZ, 0x1f ;  /* 0x0000001fff0b7424 */ /* 0x000fe400078e00ff */
[----:B------:R-:W-:Y:S02]  /*22c40*/  IMAD.MOV.U32 R15, RZ, RZ, -0x1 ;  /* 0xffffffffff0f7424 */ /* 0x000fe400078e00ff */
[----:B0-----:R-:W-:-:S07]  /*22c50*/  IMAD.MOV.U32 R12, RZ, RZ, R0 ;  /* 0x000000ffff0c7224 */ /* 0x001fce00078e0000 */
[----:B------:R-:W-:Y:S05]  /*22c60*/  WARPSYNC.COLLECTIVE R15, `(.L_x_939) ;  /* 0x000000000f087348 */ /* 0x000fea0003c00000 */
[----:B------:R0:W1:Y:S02]  /*22c70*/  SHFL.IDX P6, R14, R13, R12, R11 ;  /* 0x0000000c0d0e7389 */ /* 0x00006400000c000b */
[----:B01----:R-:W-:Y:S01]  /*22c80*/  ENDCOLLECTIVE ;  /* 0x000000000000791b */ /* 0x003fe20003800000 */
.L_x_939:
[----:B------:R-:W-:Y:S01]  /*22c90*/  MOV R4, R14 ;  /* 0x0000000e00047202 */ /* 0x000fe20000000f00 */
[----:B------:R-:W-:Y:S06]  /*22ca0*/  BRA `(.L_x_940) ;  /* 0xffffffb000a47947 */ /* 0x000fec000383ffff */
.L_x_772:
[----:B------:R-:W-:Y:S01]  /*22cb0*/  BSSY B0, `(.L_x_941) ;  /* 0x0000007000007945 */ /* 0x000fe20003800000 */
[----:B------:R-:W-:Y:S02]  /*22cc0*/  IMAD.MOV.U32 R13, RZ, RZ, R2 ;  /* 0x000000ffff0d7224 */ /* 0x000fe400078e0002 */
[----:B------:R-:W-:Y:S02]  /*22cd0*/  IMAD.MOV.U32 R11, RZ, RZ, 0x1f ;  /* 0x0000001fff0b7424 */ /* 0x000fe400078e00ff */
[----:B------:R-:W-:-:S07]  /*22ce0*/  IMAD.MOV.U32 R15, RZ, RZ, -0x1 ;  /* 0xffffffffff0f7424 */ /* 0x000fce00078e00ff */
[----:B012---:R-:W-:Y:S05]  /*22cf0*/  WARPSYNC.COLLECTIVE R15, `(.L_x_942) ;  /* 0x000000000f087348 */ /* 0x007fea0003c00000 */
[----:B------:R3:W4:Y:S02]  /*22d00*/  SHFL.IDX P6, R14, R13, R12, R11 ;  /* 0x0000000c0d0e7389 */ /* 0x00072400000c000b */
[----:B01234-:R-:W-:Y:S01]  /*22d10*/  ENDCOLLECTIVE ;  /* 0x000000000000791b */ /* 0x01ffe20003800000 */
.L_x_942:
[----:B------:R-:W-:Y:S05]  /*22d20*/  BSYNC B0 ;  /* 0x0000000000007941 */ /* 0x000fea0003800000 */
.L_x_941:
[----:B------:R-:W-:Y:S05]  /*22d30*/  BRA `(.L_x_771) ;  /* 0xffffffb0009c7947 */ /* 0x000fea000383ffff */
.L_x_776:
[----:B0-----:R0:W1:Y:S02]  /*22d40*/  SYNCS.PHASECHK.TRANS64.TRYWAIT P0, [R5+URZ+0x2a820], R0 ;  /* 0x02a82000050075a7 */ /* 0x001064000800017f */
[----:B-1----:R-:W-:Y:S05]  /*22d50*/  @!P0 NANOSLEEP.SYNCS 0x989680 ;  /* 0x009896800000895d */ /* 0x002fea0003900000 */
[----:B------:R-:W1:Y:S02]  /*22d60*/  @!P0 SYNCS.PHASECHK.TRANS64 P0, [R5+URZ+0x2a820], R0 ;  /* 0x02a82000050085a7 */ /* 0x000e64000800007f */
[----:B-1----:R-:W-:Y:S05]  /*22d70*/  @!P0 BRA `(.L_x_776) ;  /* 0xfffffffc00f08947 */ /* 0x002fea000383ffff */
[----:B------:R-:W-:Y:S05]  /*22d80*/  BRA `(.L_x_943) ;  /* 0xffffffb400887947 */ /* 0x000fea000383ffff */
.L_x_777:
[----:B------:R-:W1:Y:S01]  /*22d90*/  S2R R2, SR_TID.X ;  /* 0x0000000000027919 */ /* 0x000e620000002100 */
[----:B------:R-:W-:Y:S01]  /*22da0*/  BSSY B0, `(.L_x_944) ;  /* 0x000000a000007945 */ /* 0x000fe20003800000 */
[----:B------:R-:W-:Y:S02]  /*22db0*/  IMAD.MOV.U32 R12, RZ, RZ, RZ ;  /* 0x000000ffff0c7224 */ /* 0x000fe400078e00ff */
[----:B------:R-:W-:Y:S02]  /*22dc0*/  IMAD.MOV.U32 R11, RZ, RZ, 0x1f ;  /* 0x0000001fff0b7424 */ /* 0x000fe400078e00ff */
[----:B------:R-:W-:Y:S01]  /*22dd0*/  IMAD.MOV.U32 R15, RZ, RZ, -0x1 ;  /* 0xffffffffff0f7424 */ /* 0x000fe200078e00ff */
[----:B-1----:R-:W-:-:S04]  /*22de0*/  SHF.R.U32.HI R2, RZ, 0x5, R2 ;  /* 0x00000005ff027819 */ /* 0x002fc80000011602 */
[----:B------:R-:W-:-:S05]  /*22df0*/  LOP3.LUT R2, R2, 0x3, RZ, 0xc0, !PT ;  /* 0x0000000302027812 */ /* 0x000fca00078ec0ff */
[----:B------:R-:W-:-:S07]  /*22e00*/  IMAD.MOV.U32 R13, RZ, RZ, R2 ;  /* 0x000000ffff0d7224 */ /* 0x000fce00078e0002 */
[----:B0-2---:R-:W-:Y:S05]  /*22e10*/  WARPSYNC.COLLECTIVE R15, `(.L_x_945) ;  /* 0x000000000f087348 */ /* 0x005fea0003c00000 */
[----:B------:R1:W3:Y:S02]  /*22e20*/  SHFL.IDX P6, R14, R13, R12, R11 ;  /* 0x0000000c0d0e7389 */ /* 0x0002e400000c000b */
[----:B0123--:R-:W-:Y:S01]  /*22e30*/  ENDCOLLECTIVE ;  /* 0x000000000000791b */ /* 0x00ffe20003800000 */
.L_x_945:
[----:B------:R-:W-:Y:S05]  /*22e40*/  BSYNC B0 ;  /* 0x0000000000007941 */ /* 0x000fea0003800000 */
.L_x_944:
[----:B------:R-:W-:Y:S05]  /*22e50*/  BRA `(.L_x_946) ;  /* 0xffffffb400707947 */ /* 0x000fea000383ffff */
.L_x_778:
[----:B------:R-:W-:Y:S01]  /*22e60*/  BSSY B0, `(.L_x_947) ;  /* 0x0000006000007945 */ /* 0x000fe20003800000 */
[----:B------:R-:W-:-:S07]  /*22e70*/  IMAD.MOV.U32 R15, RZ, RZ, -0x1 ;  /* 0xffffffffff0f7424 */ /* 0x000fce00078e00ff */
[----:B0-2---:R-:W-:Y:S05]  /*22e80*/  WARPSYNC.COLLECTIVE R15, `(.L_x_948) ;  /* 0x000000000f0c7348 */ /* 0x005fea0003c00000 */
[----:B------:R-:W-:Y:S02]  /*22e90*/  ELECT P6, UR62, PT ;  /* 0x00000000003e782f */ /* 0x000fe400038c0000 */
[----:B------:R-:W-:Y:S01]  /*22ea0*/  MOV R14, UR62 ;  /* 0x0000003e000e7c02 */ /* 0x000fe20008000f00 */
[----:B0-2---:R-:W-:Y:S10]  /*22eb0*/  ENDCOLLECTIVE ;  /* 0x000000000000791b */ /* 0x005ff40003800000 */
.L_x_948:
[----:B------:R-:W-:Y:S05]  /*22ec0*/  BSYNC B0 ;  /* 0x0000000000007941 */ /* 0x000fea0003800000 */
.L_x_947:
[----:B------:R-:W-:Y:S05]  /*22ed0*/  BRA `(.L_x_949) ;  /* 0xffffffb400647947 */ /* 0x000fea000383ffff */
.L_x_780:
[----:B0-----:R0:W1:Y:S02]  /*22ee0*/  SYNCS.PHASECHK.TRANS64.TRYWAIT P1, [R3+URZ+0x2a840], R2 ;  /* 0x02a84002030075a7 */ /* 0x001064000802017f */
[----:B-1----:R-:W-:Y:S05]  /*22ef0*/  @!P1 NANOSLEEP.SYNCS 0x989680 ;  /* 0x009896800000995d */ /* 0x002fea0003900000 */
[----:B------:R-:W1:Y:S02]  /*22f00*/  @!P1 SYNCS.PHASECHK.TRANS64 P1, [R3+URZ+0x2a840], R2 ;  /* 0x02a84002030095a7 */ /* 0x000e64000802007f */
[----:B-1----:R-:W-:Y:S05]  /*22f10*/  @!P1 BRA `(.L_x_780) ;  /* 0xfffffffc00f09947 */ /* 0x002fea000383ffff */
[----:B------:R-:W-:Y:S05]  /*22f20*/  BRA `(.L_x_950) ;  /* 0xffffffb4008c7947 */ /* 0x000fea000383ffff */
.L_x_782:
[----:B-1----:R1:W3:Y:S02]  /*22f30*/  SYNCS.PHASECHK.TRANS64.TRYWAIT P1, [R5+URZ+0x2a840], R0 ;  /* 0x02a84000050075a7 */ /* 0x0022e4000802017f */
[----:B---3--:R-:W-:Y:S05]  /*22f40*/  @!P1 NANOSLEEP.SYNCS 0x989680 ;  /* 0x009896800000995d */ /* 0x008fea0003900000 */
[----:B------:R-:W3:Y:S02]  /*22f50*/  @!P1 SYNCS.PHASECHK.TRANS64 P1, [R5+URZ+0x2a840], R0 ;  /* 0x02a84000050095a7 */ /* 0x000ee4000802007f */
[----:B---3--:R-:W-:Y:S05]  /*22f60*/  @!P1 BRA `(.L_x_782) ;  /* 0xfffffffc00f09947 */ /* 0x008fea000383ffff */
[----:B------:R-:W-:Y:S05]  /*22f70*/  BRA `(.L_x_951) ;  /* 0xffffffb400987947 */ /* 0x000fea000383ffff */
.L_x_784:
[----:B---3--:R3:W4:Y:S02]  /*22f80*/  SYNCS.PHASECHK.TRANS64.TRYWAIT P1, [R3+URZ+0x2a860], R2 ;  /* 0x02a86002030075a7 */ /* 0x008724000802017f */
[----:B----4-:R-:W-:Y:S05]  /*22f90*/  @!P1 NANOSLEEP.SYNCS 0x989680 ;  /* 0x009896800000995d */ /* 0x010fea0003900000 */
[----:B------:R-:W4:Y:S02]  /*22fa0*/  @!P1 SYNCS.PHASECHK.TRANS64 P1, [R3+URZ+0x2a860], R2 ;  /* 0x02a86002030095a7 */ /* 0x000f24000802007f */
[----:B----4-:R-:W-:Y:S05]  /*22fb0*/  @!P1 BRA `(.L_x_784) ;  /* 0xfffffffc00f09947 */ /* 0x010fea000383ffff */
[----:B------:R-:W-:Y:S05]  /*22fc0*/  BRA `(.L_x_952) ;  /* 0xffffffb400947947 */ /* 0x000fea000383ffff */
.L_x_953:
        /* <DEDUP_REMOVED lines=11> */
.L_x_15523:


//--------------------- .text._ZN7cutlass13device_kernelIN5flash11enable_sm90INS1_16FlashAttnFwdSm90INS1_25CollectiveMainloopFwdSm90ILi2EN4cute5tupleIJNS5_1CILi1EEES8_S8_EEENS6_IJNS7_ILi128EEENS7_ILi96EEENS7_ILi192EEEEEELi128ENS_10bfloat16_tEfNS_4arch4Sm90ELb0ELb1ELb0ELb0ELb1ELb0ELb0ELb1ELb1ELb1ELb0ELb0EEENS1_21CollectiveEpilogueFwdINS6_IJSA_SA_SB_EEES9_SE_SG_Li256ELb0ELb1ELb0ELb0EEENS1_30DynamicPersistentTileSchedulerILi256ELi128ELb0ELb1ELb1EEEEEEEEEvNT_6ParamsE --------------------------
	.section	.text._ZN7cutlass13device_kernelIN5flash11enable_sm90INS1_16FlashAttnFwdSm90INS1_25CollectiveMainloopFwdSm90ILi2EN4cute5tupleIJNS5_1CILi1EEES8_S8_EEENS6_IJNS7_ILi128EEENS7_ILi96EEENS7_ILi192EEEEEELi128ENS_10bfloat16_tEfNS_4arch4Sm90ELb0ELb1ELb0ELb0ELb1ELb0ELb0ELb1ELb1ELb1ELb0ELb0EEENS1_21CollectiveEpilogueFwdINS6_IJSA_SA_SB_EEES9_SE_SG_Li256ELb0ELb1ELb0ELb0EEENS1_30DynamicPersistentTileSchedulerILi256ELi128ELb0ELb1ELb1EEEEEEEEEvNT_6ParamsE,"ax",@progbits
	.align	128
.text._ZN7cutlass13device_kernelIN5flash11enable_sm90INS1_16FlashAttnFwdSm90INS1_25CollectiveMainloopFwdSm90ILi2EN4cute5tupleIJNS5_1CILi1EEES8_S8_EEENS6_IJNS7_ILi128EEENS7_ILi96EEENS7_ILi192EEEEEELi128ENS_10bfloat16_tEfNS_4arch4Sm90ELb0ELb1ELb0ELb0ELb1ELb0ELb0ELb1ELb1ELb1ELb0ELb0EEENS1_21CollectiveEpilogueFwdINS6_IJSA_SA_SB_EEES9_SE_SG_Li256ELb0ELb1ELb0ELb0EEENS1_30DynamicPersistentTileSchedulerILi256ELi128ELb0ELb1ELb1EEEEEEEEEvNT_6ParamsE:
        .type           _ZN7cutlass13device_kernelIN5flash11enable_sm90INS1_16FlashAttnFwdSm90INS1_25CollectiveMainloopFwdSm90ILi2EN4cute5tupleIJNS5_1CILi1EEES8_S8_EEENS6_IJNS7_ILi128EEENS7_ILi96EEENS7_ILi192EEEEEELi128ENS_10bfloat16_tEfNS_4arch4Sm90ELb0ELb1ELb0ELb0ELb1ELb0ELb0ELb1ELb1ELb1ELb0ELb0EEENS1_21CollectiveEpilogueFwdINS6_IJSA_SA_SB_EEES9_SE_SG_Li256ELb0ELb1ELb0ELb0EEENS1_30DynamicPersistentTileSchedulerILi256ELi128ELb0ELb1ELb1EEEEEEEEEvNT_6ParamsE,@function
        .size           _ZN7cutlass13device_kernelIN5flash11enable_sm90INS1_16FlashAttnFwdSm90INS1_25CollectiveMainloopFwdSm90ILi2EN4cute5tupleIJNS5_1CILi1EEES8_S8_EEENS6_IJNS7_ILi128EEENS7_ILi96EEENS7_ILi192EEEEEELi128ENS_10bfloat16_tEfNS_4arch4Sm90ELb0ELb1ELb0ELb0ELb1ELb0ELb0ELb1ELb1ELb1ELb0ELb0EEENS1_21CollectiveEpilogueFwdINS6_IJSA_SA_SB_EEES9_SE_SG_Li256ELb0ELb1ELb0ELb0EEENS1_30DynamicPersistentTileSchedulerILi256ELi128ELb0ELb1ELb1EEEEEEEEEvNT_6ParamsE,(.L_x_15524 - _ZN7cutlass13device_kernelIN5flash11enable_sm90INS1_16FlashAttnFwdSm90INS1_25CollectiveMainloopFwdSm90ILi2EN4cute5tupleIJNS5_1CILi1EEES8_S8_EEENS6_IJNS7_ILi128EEENS7_ILi96EEENS7_ILi192EEEEEELi128ENS_10bfloat16_tEfNS_4arch4Sm90ELb0ELb1ELb0ELb0ELb1ELb0ELb0ELb1ELb1ELb1ELb0ELb0EEENS1_21CollectiveEpilogueFwdINS6_IJSA_SA_SB_EEES9_SE_SG_Li256ELb0ELb1ELb0ELb0EEENS1_30DynamicPersistentTileSchedulerILi256ELi128ELb0ELb1ELb1EEEEEEEEEvNT_6ParamsE)
        .other          _ZN7cutlass13device_kernelIN5flash11enable_sm90INS1_16FlashAttnFwdSm90INS1_25CollectiveMainloopFwdSm90ILi2EN4cute5tupleIJNS5_1CILi1EEES8_S8_EEENS6_IJNS7_ILi128EEENS7_ILi96EEENS7_ILi192EEEEEELi128ENS_10bfloat16_tEfNS_4arch4Sm90ELb0ELb1ELb0ELb0ELb1ELb0ELb0ELb1ELb1ELb1ELb0ELb0EEENS1_21CollectiveEpilogueFwdINS6_IJSA_SA_SB_EEES9_SE_SG_Li256ELb0ELb1ELb0ELb0EEENS1_30DynamicPersistentTileSchedulerILi256ELi128ELb0ELb1ELb1EEEEEEEEEvNT_6ParamsE,@"STO_CUDA_ENTRY STV_DEFAULT"
_ZN7cutlass13device_kernelIN5flash11enable_sm90INS1_16FlashAttnFwdSm90INS1_25CollectiveMainloopFwdSm90ILi2EN4cute5tupleIJNS5_1CILi1EEES8_S8_EEENS6_IJNS7_ILi128EEENS7_ILi96EEENS7_ILi192EEEEEELi128ENS_10bfloat16_tEfNS_4arch4Sm90ELb0ELb1ELb0ELb0ELb1ELb0ELb0ELb1ELb1ELb1ELb0ELb0EEENS1_21CollectiveEpilogueFwdINS6_IJSA_SA_SB_EEES9_SE_SG_Li256ELb0ELb1ELb0ELb0EEENS1_30DynamicPersistentTileSchedulerILi256ELi128ELb0ELb1ELb1EEEEEEEEEvNT_6ParamsE:
        /* <DEDUP_REMOVED lines=45> */
.L_x_954:
        /* <DEDUP_REMOVED lines=22> */
.L_x_955:
        /* <DEDUP_REMOVED lines=18> */
.L_x_956:
        /* <DEDUP_REMOVED lines=22> */
.L_x_957:
        /* <DEDUP_REMOVED lines=23> */
.L_x_958:
        /* <DEDUP_REMOVED lines=10> */
.L_x_960:
[----:B------:R-:W-:-:S08]  /*08c0*/  NOP ;  /* 0x0000000000007918 */ /* 0x000fd00000000000 */
[----:B------:R-:W1:Y:S02]  /*08d0*/  USETMAXREG.TRY_ALLOC.CTAPOOL UP0, 0xe8 ;  /* 0x000000e8000079c8 */ /* 0x000e640008000600 */
[----:B-1----:R-:W-:-:S13]  /*08e0*/  PLOP3.LUT P0, PT, PT, PT, UP0, 0x80, 0x0 ;  /* 0x000000000000781c */ /* 0x002fda0003f0f008 */
[----:B------:R-:W-:Y:S05]  /*08f0*/  @!P0 BRA `(.L_x_960) ;  /* 0xfffffffc00f08947 */ /* 0x000fea000383ffff */
[----:B------:R-:W1:Y:S08]  /*0900*/  S2UR UR4, SR_CTAID.X ;  /* 0x00000000000479c3 */ /* 0x000e700000002500 */
[----:B------:R-:W-:Y:S08]  /*0910*/  BAR.ARV 0x4, 0x180 ;  /* 0x0106000000007b1d */ /* 0x000ff00000002000 */
[----:B------:R-:W1:Y:S08]  /*0920*/  LDC R0, c[0x0][0xc38] ;  /* 0x00030e00ff007b82 */ /* 0x000e700000000800 */
[----:B------:R-:W-:Y:S06]  /*0930*/  BAR.ARV 0x8, 0x180 ;  /* 0x0206000000007b1d */ /* 0x000fec0000002000 */
[----:B-1----:R-:W-:-:S13]  /*0940*/  ISETP.LE.AND P0, PT, R0, UR4, PT ;  /* 0x0000000400007c0c */ /* 0x002fda000bf03270 */
[----:B------:R-:W-:Y:S05]  /*0950*/  @P0 EXIT ;  /* 0x000000000000094d */ /* 0x000fea0003800000 */
[----:B------:R-:W2:Y:S01]  /*0960*/  LDL R3, [R1+0x4] ;  /* 0x0000040001037983 */ /* 0x000ea20000100800 */
[----:B------:R-:W-:Y:S01]  /*0970*/  IMAD.U32 R16, RZ, RZ, UR4 ;  /* 0x00000004ff107e24 */ /* 0x000fe2000f8e00ff */
[----:B------:R-:W-:Y:S01]  /*0980*/  UMOV UR38, URZ ;  /* 0x0000003f00267c82 */ /* 0x000fe20008000000 */
[----:B------:R-:W-:Y:S01]  /*0990*/  IMAD.MOV.U32 R166, RZ, RZ, RZ ;  /* 0x000000ffffa67224 */ /* 0x000fe200078e00ff */
[----:B0-----:R-:W0:Y:S01]  /*09a0*/  S2R R2, SR_TID.X ;  /* 0x0000000000027919 */ /* 0x001e220000002100 */
[----:B------:R-:W-:Y:S01]  /*09b0*/  UMOV UR39, URZ ;  /* 0x0000003f00277c82 */ /* 0x000fe20008000000 */
[----:B0-----:R-:W-:Y:S01]  /*09c0*/  VIADD R174, R2, 0xffffff80 ;  /* 0xffffff8002ae7836 */ /* 0x001fe20000000000 */
[----:B--2---:R-:W-:-:S04]  /*09d0*/  R2UR UR5, R3 ;  /* 0x00000000030572ca */ /* 0x004fc800000e0000 */
[----:B------:R-:W-:-:S04]  /*09e0*/  SHF.R.S32.HI R3, RZ, 0x1f, R174 ;  /* 0x0000001fff037819 */ /* 0x000fc800000114ae */
[CC--:B------:R-:W-:Y:S02]  /*09f0*/  LEA.HI R0, R3.reuse, R174.reuse, RZ, 0x7 ;  /* 0x000000ae03007211 */ /* 0x0c0fe400078f38ff */
[CC--:B------:R-:W-:Y:S02]  /*0a00*/  LEA.HI R4, R3.reuse, R174.reuse, RZ, 0x5 ;  /* 0x000000ae03047211 */ /* 0x0c0fe400078f28ff */
[----:B------:R-:W-:Y:S02]  /*0a10*/  LOP3.LUT R167, R0, 0xffffff80, RZ, 0xc0, !PT ;  /* 0xffffff8000a77812 */ /* 0x000fe400078ec0ff */
[CC--:B------:R-:W-:Y:S01]  /*0a20*/  LEA.HI R2, R3.reuse, R174.reuse, RZ, 0x4 ;  /* 0x000000ae03027211 */ /* 0x0c0fe200078f20ff */
[----:B------:R-:W-:Y:S01]  /*0a30*/  IMAD.SHL.U32 R4, R4, 0x20, RZ ;  /* 0x0000002004047824 */ /* 0x000fe200078e00ff */
[----:B------:R-:W-:Y:S01]  /*0a40*/  LEA.HI R11, R3, R174, RZ, 0x2 ;  /* 0x000000ae030b7211 */ /* 0x000fe200078f10ff */
[----:B------:R-:W-:Y:S01]  /*0a50*/  IMAD.IADD R167, R174, 0x1, -R167 ;  /* 0x00000001aea77824 */ /* 0x000fe200078e0aa7 */
[----:B------:R-:W-:Y:S01]  /*0a60*/  LOP3.LUT R5, R2, 0x3fffff0, RZ, 0xc0, !PT ;  /* 0x03fffff002057812 */ /* 0x000fe200078ec0ff */
[----:B------:R-:W-:Y:S01]  /*0a70*/  ULOP3.LUT UR61, UR5, 0x1, URZ, 0xfc, !UPT ;  /* 0x00000001053d7892 */ /* 0x000fe2000f8efc3f */
[----:B------:R-:W-:-:S02]  /*0a80*/  LOP3.LUT R11, R11, 0xfffffffc, RZ, 0xc0, !PT ;  /* 0xfffffffc0b0b7812 */ /* 0x000fc400078ec0ff */
[----:B------:R-:W-:Y:S01]  /*0a90*/  SHF.R.S32.HI R6, RZ, 0x1f, R167 ;  /* 0x0000001fff067819 */ /* 0x000fe200000114a7 */
[C---:B------:R-:W-:Y:S01]  /*0aa0*/  IMAD.IADD R5, R174.reuse, 0x1, -R5 ;  /* 0x00000001ae057824 */ /* 0x040fe200078e0a05 */
[----:B------:R-:W-:Y:S01]  /*0ab0*/  LEA.HI R3, R3, R174, RZ, 0x3 ;  /* 0x000000ae03037211 */ /* 0x000fe200078f18ff */
[----:B------:R-:W-:Y:S01]  /*0ac0*/  IMAD.IADD R11, R174, 0x1, -R11 ;  /* 0x00000001ae0b7824 */ /* 0x000fe200078e0a0b */
[----:B------:R-:W-:Y:S02]  /*0ad0*/  LEA.HI R8, R6, R167, RZ, 0x2 ;  /* 0x000000a706087211 */ /* 0x000fe400078f10ff */
[----:B------:R-:W-:Y:S02]  /*0ae0*/  SHF.R.S32.HI R169, RZ, 0x7, R0 ;  /* 0x00000007ffa97819 */ /* 0x000fe40000011400 */
[--C-:B------:R-:W-:Y:S02]  /*0af0*/  SHF.R.S32.HI R9, RZ, 0x2, R8.reuse ;  /* 0x00000002ff097819 */ /* 0x100fe40000011408 */
[----:B------:R-:W-:-:S02]  /*0b00*/  SHF.R.S32.HI R10, RZ, 0x1f, R8 ;  /* 0x0000001fff0a7819 */ /* 0x000fc40000011408 */
[----:B------:R-:W-:Y:S02]  /*0b10*/  LOP3.LUT R4, R4, 0xfffffc00, RZ, 0xc0, !PT ;  /* 0xfffffc0004047812 */ /* 0x000fe400078ec0ff */
[----:B------:R-:W-:Y:S02]  /*0b20*/  LEA.HI R10, R10, R9, RZ, 0x3 ;  /* 0x000000090a0a7211 */ /* 0x000fe400078f18ff */
[----:B------:R-:W-:Y:S01]  /*0b30*/  LOP3.LUT R163, R3, 0xfffffff8, RZ, 0xc0, !PT ;  /* 0xfffffff803a37812 */ /* 0x000fe200078ec0ff */
[----:B------:R-:W-:Y:S01]  /*0b40*/  IMAD R5, R5, 0x40, R4 ;  /* 0x0000004005057824 */ /* 0x000fe200078e0204 */
[----:B------:R-:W-:Y:S02]  /*0b50*/  SHF.R.S32.HI R7, RZ, 0x4, R2 ;  /* 0x00000004ff077819 */ /* 0x000fe40000011402 */
[----:B------:R-:W-:Y:S01]  /*0b60*/  LOP3.LUT R10, R10, 0xfffffff8, RZ, 0xc0, !PT ;  /* 0xfffffff80a0a7812 */ /* 0x000fe200078ec0ff */
[----:B------:R-:W-:Y:S01]  /*0b70*/  IMAD.IADD R163, R174, 0x1, -R163 ;  /* 0x00000001aea37824 */ /* 0x000fe200078e0aa3 */
[----:B------:R-:W-:-:S02]  /*0b80*/  LEA.HI R6, R6, R167, RZ, 0x5 ;  /* 0x000000a706067211 */ /* 0x000fc400078f28ff */
[----:B------:R-:W-:Y:S01]  /*0b90*/  LEA.HI R0, R0, R169, RZ, 0x1 ;  /* 0x000000a900007211 */ /* 0x000fe200078f08ff */
[----:B------:R-:W-:Y:S01]  /*0ba0*/  IMAD.IADD R9, R9, 0x1, -R10 ;  /* 0x0000000109097824 */ /* 0x000fe200078e0a0a */
[----:B------:R-:W-:Y:S01]  /*0bb0*/  LEA.HI R2, R2, R7, RZ, 0x1 ;  /* 0x0000000702027211 */ /* 0x000fe200078f08ff */
[----:B------:R-:W-:Y:S01]  /*0bc0*/  IMAD.SHL.U32 R160, R163, 0x8, RZ ;  /* 0x00000008a3a07824 */ /* 0x000fe200078e00ff */
[----:B------:R-:W-:Y:S02]  /*0bd0*/  SHF.R.S32.HI R6, RZ, 0x5, R6 ;  /* 0x00000005ff067819 */ /* 0x000fe40000011406 */
[----:B------:R-:W-:Y:S01]  /*0be0*/  LEA.HI R4, R11, R11, RZ, 0x1 ;  /* 0x0000000b0b047211 */ /* 0x000fe200078f08ff */
[----:B------:R-:W-:Y:S01]  /*0bf0*/  VIADD R161, R160, 0x40 ;  /* 0x00000040a0a17836 */ /* 0x000fe20000000000 */
[----:B------:R-:W-:Y:S01]  /*0c00*/  LOP3.LUT R0, R0, 0x3fffffe, RZ, 0xc0, !PT ;  /* 0x03fffffe00007812 */ /* 0x000fe200078ec0ff */
[----:B------:R-:W-:Y:S01]  /*0c10*/  IMAD R9, R6, 0x10, R9 ;  /* 0x0000001006097824 */ /* 0x000fe200078e0209 */
[----:B------:R-:W-:-:S02]  /*0c20*/  LOP3.LUT R2, R2, 0x1ffffffe, RZ, 0xc0, !PT ;  /* 0x1ffffffe02027812 */ /* 0x000fc400078ec0ff */
[----:B------:R-:W-:Y:S01]  /*0c30*/  LOP3.LUT R4, R4, 0x1ffffffe, RZ, 0xc0, !PT ;  /* 0x1ffffffe04047812 */ /* 0x000fe200078ec0ff */
[----:B------:R-:W-:Y:S01]  /*0c40*/  IMAD.IADD R0, R169, 0x1, -R0 ;  /* 0x00000001a9007824 */ /* 0x000fe200078e0a00 */
[----:B------:R-:W-:Y:S01]  /*0c50*/  LOP3.LUT R18, R8, 0x7ffffffc, RZ, 0xc0, !PT ;  /* 0x7ffffffc08127812 */ /* 0x000fe200078ec0ff */
[----:B------:R-:W-:Y:S01]  /*0c60*/  IMAD.IADD R2, R7, 0x1, -R2 ;  /* 0x0000000107027824 */ /* 0x000fe200078e0a02 */
[----:B------:R-:W-:Y:S01]  /*0c70*/  SHF.R.S32.HI R165, RZ, 0x3, R3 ;  /* 0x00000003ffa57819 */ /* 0x000fe20000011403 */
[----:B------:R-:W-:Y:S01]  /*0c80*/  IMAD.IADD R11, R11, 0x1, -R4 ;  /* 0x000000010b0b7824 */ /* 0x000fe200078e0a04 */
[----:B------:R-:W-:Y:S01]  /*0c90*/  SHF.R.S32.HI R173, RZ, 0x1f, R160 ;  /* 0x0000001fffad7819 */ /* 0x000fe200000114a0 */
[----:B------:R-:W-:Y:S01]  /*0ca0*/  IMAD R170, R0, 0x40, R9 ;  /* 0x0000004000aa7824 */ /* 0x000fe200078e0209 */
[----:B------:R-:W-:Y:S01]  /*0cb0*/  SHF.R.S32.HI R172, RZ, 0x1f, R161 ;  /* 0x0000001fffac7819 */ /* 0x000fe200000114a1 */
[----:B------:R-:W-:Y:S02]  /*0cc0*/  IMAD R171, R2, 0x8, R5 ;  /* 0x0000000802ab7824 */ /* 0x000fe400078e0205 */
[----:B------:R-:W-:-:S02]  /*0cd0*/  IMAD.IADD R18, R167, 0x1, -R18 ;  /* 0x00000001a7127824 */ /* 0x000fc400078e0a12 */
[----:B------:R-:W-:-:S07]  /*0ce0*/  IMAD R22, R11, 0x8, R170 ;  /* 0x000000080b167824 */ /* 0x000fce00078e02aa */
.L_x_1065:
[----:B0--34-:R-:W0:Y:S01]  /*0cf0*/  LDC R3, c[0x0][0xc60] ;  /* 0x00031800ff037b82 */ /* 0x019e220000000800 */
[----:B------:R-:W-:Y:S01]  /*0d00*/  IMAD.MOV.U32 R0, RZ, RZ, R16 ;  /* 0x000000ffff007224 */ /* 0x000fe200078e0010 */
[----:B------:R-:W-:Y:S01]  /*0d10*/  ULDC UR4, c[0x0][0xc78] ;  /* 0x00031e0000047ab9 */ /* 0x000fe20000000800 */
[----:B0-----:R-:W-:-:S13]  /*0d20*/  ISETP.NE.AND P0, PT, R3, 0x1, PT ;  /* 0x000000010300780c */ /* 0x001fda0003f05270 */
[----:B-----5:R-:W0:Y:S08]  /*0d30*/  @P0 LDC R5, c[0x0][0xc64] ;  /* 0x00031900ff050b82 */ /* 0x020e300000000800 */
[----:B------:R-:W1:Y:S01]  /*0d40*/  @P0 LDC R7, c[0x0][0xc68] ;  /* 0x00031a00ff070b82 */ /* 0x000e620000000800 */
[----:B0-----:R-:W-:-:S05]  /*0d50*/  @P0 IMAD.HI.U32 R2, R16, R5, RZ ;  /* 0x0000000510020227 */ /* 0x001fca00078e00ff */
[----:B-1----:R-:W-:-:S04]  /*0d60*/  @P0 SHF.R.U32.HI R0, RZ, R7, R2 ;  /* 0x00000007ff000219 */ /* 0x002fc80000011602 */
[----:B------:R-:W-:Y:S01]  /*0d70*/  ISETP.GE.AND P0, PT, R0, UR4, PT ;  /* 0x0000000400007c0c */ /* 0x000fe2000bf06270 */
[----:B------:R-:W-:-:S04]  /*0d80*/  IMAD.MOV R2, RZ, RZ, -R0 ;  /* 0x000000ffff027224 */ /* 0x000fc800078e0a00 */
[----:B------:R-:W-:-:S08]  /*0d90*/  IMAD R11, R3, R2, R16 ;  /* 0x00000002030b7224 */ /* 0x000fd000078e0210 */
[----:B--2---:R-:W-:Y:S05]  /*0da0*/  @!P0 BRA `(.L_x_961) ;  /* 0x0000000000208947 */ /* 0x004fea0003800000 */
[----:B------:R-:W0:Y:S01]  /*0db0*/  LDC R3, c[0x0][0xc6c] ;  /* 0x00031b00ff037b82 */ /* 0x000e220000000800 */
[----:B------:R-:W-:Y:S01]  /*0dc0*/  IMAD.MOV.U32 R2, RZ, RZ, R11 ;  /* 0x000000ffff027224 */ /* 0x000fe200078e000b */
[----:B0-----:R-:W-:-:S13]  /*0dd0*/  ISETP.NE.AND P0, PT, R3, 0x1, PT ;  /* 0x000000010300780c */ /* 0x001fda0003f05270 */
[----:B------:R-:W0:Y:S02]  /*0de0*/  @P0 LDC.64 R4, c[0x0][0xc70] ;  /* 0x00031c00ff040b82 */ /* 0x000e240000000a00 */
[----:B0-----:R-:W-:-:S05]  /*0df0*/  @P0 IMAD.HI.U32 R4, R11, R4, RZ ;  /* 0x000000040b040227 */ /* 0x001fca00078e00ff */
[----:B------:R-:W-:-:S05]  /*0e00*/  @P0 SHF.R.U32.HI R2, RZ, R5, R4 ;  /* 0x00000005ff020219 */ /* 0x000fca0000011604 */
[----:B------:R-:W-:Y:S01]  /*0e10*/  IMAD R3, R2, R3, RZ ;  /* 0x0000000302037224 */ /* 0x000fe200078e02ff */
[----:B------:R-:W-:Y:S06]  /*0e20*/  BRA `(.L_x_962) ;  /* 0x00000000001c7947 */ /* 0x000fec0003800000 */
.L_x_961:
[----:B------:R-:W0:Y:S01]  /*0e30*/  LDC R3, c[0x0][0xc54] ;  /* 0x00031500ff037b82 */ /* 0x000e220000000800 */
[----:B------:R-:W-:Y:S01]  /*0e40*/  IMAD.MOV.U32 R2, RZ, RZ, R11 ;  /* 0x000000ffff027224 */ /* 0x000fe200078e000b */
[----:B0-----:R-:W-:-:S13]  /*0e50*/  ISETP.NE.AND P0, PT, R3, 0x1, PT ;  /* 0x000000010300780c */ /* 0x001fda0003f05270 */
[----:B------:R-:W0:Y:S02]  /*0e60*/  @P0 LDC.64 R4, c[0x0][0xc58] ;  /* 0x00031600ff040b82 */ /* 0x000e240000000a00 */
[----:B0-----:R-:W-:-:S05]  /*0e70*/  @P0 IMAD.HI.U32 R4, R11, R4, RZ ;  /* 0x000000040b040227 */ /* 0x001fca00078e00ff */
[----:B------:R-:W-:-:S05]  /*0e80*/  @P0 SHF.R.U32.HI R2, RZ, R5, R4 ;  /* 0x00000005ff020219 */ /* 0x000fca0000011604 */
[----:B------:R-:W-:-:S07]  /*0e90*/  IMAD R3, R2, R3, RZ ;  /* 0x0000000302037224 */ /* 0x000fce00078e02ff */
.L_x_962:
[----:B------:R-:W0:Y:S01]  /*0ea0*/  LDC R164, c[0x0][0xc48] ;  /* 0x00031200ffa47b82 */ /* 0x000e220000000800 */
[----:B------:R-:W-:Y:S01]  /*0eb0*/  LOP3.LUT R2, RZ, R2, RZ, 0x33, !PT ;  /* 0x00000002ff027212 */ /* 0x000fe200078e33ff */
[----:B------:R-:W-:Y:S01]  /*0ec0*/  ULDC UR4, c[0x0][0xc3c] ;  /* 0x00030f0000047ab9 */ /* 0x000fe20000000800 */
[----:B------:R-:W-:Y:S01]  /*0ed0*/  IMAD.IADD R3, R11, 0x1, -R3 ;  /* 0x000000010b037824 */ /* 0x000fe200078e0a03 */
[----:B------:R-:W-:Y:S01]  /*0ee0*/  ULDC UR6, c[0x0][0xc54] ;  /* 0x0003150000067ab9 */ /* 0x000fe20000000800 */
[----:B------:R-:W-:Y:S01]  /*0ef0*/  LOP3.LUT R19, R19, 0xffefffff, RZ, 0xc0, !PT ;  /* 0xffefffff13137812 */ /* 0x000fe200078ec0ff */
[----:B------:R-:W-:Y:S01]  /*0f00*/  VIADD R2, R2, UR4 ;  /* 0x0000000402027c36 */ /* 0x000fe20008000000 */
[----:B------:R-:W-:Y:S01]  /*0f10*/  ULDC.64 UR4, c[0x0][0x418] ;  /* 0x0001060000047ab9 */ /* 0x000fe20000000a00 */
[----:B------:R-:W1:Y:S01]  /*0f20*/  LDC R168, c[0x0][0x448] ;  /* 0x00011200ffa87b82 */ /* 0x000e620000000800 */
[----:B------:R-:W-:Y:S01]  /*0f30*/  ISETP.NE.U32.AND P0, PT, RZ, UR4, PT ;  /* 0x00000004ff007c0c */ /* 0x000fe2000bf05070 */
[----:B------:R-:W-:-:S02]  /*0f40*/  IMAD.SHL.U32 R17, R2, 0x80, RZ ;  /* 0x0000008002117824 */ /* 0x000fc400078e00ff */
[----:B------:R-:W-:Y:S01]  /*0f50*/  IMAD R14, R0, UR6, R3 ;  /* 0x00000006000e7c24 */ /* 0x000fe2000f8e0203 */
[----:B------:R-:W-:Y:S01]  /*0f60*/  ISETP.NE.AND.EX P0, PT, RZ, UR5, PT, P0 ;  /* 0x00000005ff007c0c */ /* 0x000fe2000bf05300 */
[----:B------:R-:W-:Y:S02]  /*0f70*/  VIADD R2, R17, 0x7f ;  /* 0x0000007f11027836 */ /* 0x000fe40000000000 */
[----:B------:R-:W2:Y:S01]  /*0f80*/  LDC.64 R12, c[0x0][0x9e0] ;  /* 0x00027800ff0c7b82 */ /* 0x000ea20000000a00 */
[----:B------:R-:W-:Y:S01]  /*0f90*/  IMAD.MOV.U32 R162, RZ, RZ, R14 ;  /* 0x000000ffffa27224 */ /* 0x000fe200078e000e */
[----:B0-----:R-:W-:-:S06]  /*0fa0*/  ISETP.NE.AND P1, PT, R164, 0x1, PT ;  /* 0x00000001a400780c */ /* 0x001fcc0003f25270 */
[----:B------:R-:W0:Y:S01]  /*0fb0*/  LDC R10, c[0x0][0x288] ;  /* 0x0000a200ff0a7b82 */ /* 0x000e220000000800 */
[----:B-1----:R-:W-:-:S07]  /*0fc0*/  ISETP.NE.AND P3, PT, R168, 0x1, PT ;  /* 0x00000001a800780c */ /* 0x002fce0003f65270 */
[----:B------:R-:W1:Y:S01]  /*0fd0*/  LDC R73, c[0x0][0x424] ;  /* 0x00010900ff497b82 */ /* 0x000e620000000800 */
[----:B--2---:R-:W-:-:S07]  /*0fe0*/  ISETP.GE.AND P2, PT, R13, 0x1, PT ;  /* 0x000000010d00780c */ /* 0x004fce0003f46270 */
[----:B------:R-:W2:Y:S01]  /*0ff0*/  @P1 LDC R5, c[0x0][0xc4c] ;  /* 0x00031300ff051b82 */ /* 0x000ea20000000800 */
[----:B------:R-:W-:-:S07]  /*1000*/  @P3 LOP3.LUT R19, R19, 0x100000, RZ, 0xfc, !PT ;  /* 0x0010000013133812 */ /* 0x000fce00078efcff */
[----:B------:R-:W3:Y:S01]  /*1010*/  @P3 LDC R9, c[0x0][0x44c] ;  /* 0x00011300ff093b82 */ /* 0x000ee20000000800 */
[----:B0-----:R-:W-:Y:S02]  /*1020*/  IADD3 R4, -R10, 0x1, RZ ;  /* 0x000000010a047810 */ /* 0x001fe40007ffe1ff */
[----:B------:R-:W-:-:S04]  /*1030*/  LOP3.LUT R19, R19, 0xfff7ffff, RZ, 0xc0, !PT ;  /* 0xfff7ffff13137812 */ /* 0x000fc800078ec0ff */
[----:B------:R-:W-:Y:S01]  /*1040*/  @P2 LOP3.LUT R19, R19, 0x80000, RZ, 0xfc, !PT ;  /* 0x0008000013132812 */ /* 0x000fe200078efcff */
[----:B------:R-:W0:Y:S01]  /*1050*/  @P1 LDC R7, c[0x0][0xc50] ;  /* 0x00031400ff071b82 */ /* 0x000e220000000800 */
[----:B-1----:R-:W-:-:S07]  /*1060*/  SEL R73, R73, 0x1, P0 ;  /* 0x0000000149497807 */ /* 0x002fce0000000000 */
[----:B------:R-:W1:Y:S01]  /*1070*/  @P3 LDC R6, c[0x0][0x450] ;  /* 0x00011400ff063b82 */ /* 0x000e620000000800 */
[----:B--2---:R-:W-:-:S07]  /*1080*/  @P1 IMAD.HI.U32 R0, R14, R5, RZ ;  /* 0x000000050e001227 */ /* 0x004fce00078e00ff */
[----:B------:R-:W2:Y:S01]  /*1090*/  LDC R8, c[0x0][0x2f0] ;  /* 0x0000bc00ff087b82 */ /* 0x000ea20000000800 */
[----:B---3--:R-:W-:Y:S01]  /*10a0*/  @P3 IMAD.HI.U32 R3, R2, R9, RZ ;  /* 0x0000000902033227 */ /* 0x008fe200078e00ff */
[----:B0-----:R-:W-:-:S04]  /*10b0*/  @P1 SHF.R.U32.HI R162, RZ, R7, R0 ;  /* 0x00000007ffa21219 */ /* 0x001fc80000011600 */
[----:B-1----:R-:W-:Y:S01]  /*10c0*/  @P3 SHF.R.U32.HI R2, RZ, R6, R3 ;  /* 0x00000006ff023219 */ /* 0x002fe20000011603 */
[----:B------:R-:W-:-:S04]  /*10d0*/  IMAD.MOV R3, RZ, RZ, -R162 ;  /* 0x000000ffff037224 */ /* 0x000fc800078e0aa2 */
[----:B------:R-:W-:Y:S02]  /*10e0*/  IMAD R164, R164, R3, R14 ;  /* 0x00000003a4a47224 */ /* 0x000fe400078e020e */
[CC--:B--2---:R-:W-:Y:S02]  /*10f0*/  IMAD R5, R73.reuse, R8.reuse, R4 ;  /* 0x0000000849057224 */ /* 0x0c4fe400078e0204 */
[----:B------:R-:W-:Y:S02]  /*1100*/  IMAD R16, R73, R8, RZ ;  /* 0x0000000849107224 */ /* 0x000fe400078e02ff */
[----:B------:R-:W-:-:S04]  /*1110*/  IMAD.IADD R7, R5, 0x1, R2 ;  /* 0x0000000105077824 */ /* 0x000fc800078e0202 */
[----:B------:R-:W-:Y:S01]  /*1120*/  IMAD.IADD R0, R7, 0x1, R12 ;  /* 0x0000000107007824 */ /* 0x000fe200078e020c */
[----:B------:R-:W-:Y:S06]  /*1130*/  @!P2 BRA `(.L_x_963) ;  /* 0x000000000040a947 */ /* 0x000fec0003800000 */
[C---:B------:R-:W-:Y:S01]  /*1140*/  ISETP.GT.AND P0, PT, R7.reuse, RZ, PT ;  /* 0x000000ff0700720c */ /* 0x040fe20003f04270 */
[----:B------:R-:W-:-:S12]  /*1150*/  VIADD R2, R7, 0xffffffff ;  /* 0xffffffff07027836 */ /* 0x000fd80000000000 */
[----:B------:R-:W-:Y:S05]  /*1160*/  @P0 BRA `(.L_x_964) ;  /* 0x00000000001c0947 */ /* 0x000fea0003800000 */
[----:B------:R-:W-:Y:S01]  /*1170*/  ISETP.NE.AND P0, PT, R13, 0x1, PT ;  /* 0x000000010d00780c */ /* 0x000fe20003f05270 */
[----:B------:R-:W-:-:S12]  /*1180*/  IMAD.MOV R3, RZ, RZ, -R7 ;  /* 0x000000ffff037224 */ /* 0x000fd800078e0a07 */
[----:B------:R-:W0:Y:S02]  /*1190*/  @P0 LDC.64 R4, c[0x0][0x9e8] ;  /* 0x00027a00ff040b82 */ /* 0x000e240000000a00 */
[----:B0-----:R-:W-:-:S05]  /*11a0*/  @P0 IMAD.HI.U32 R2, R3, R4, RZ ;  /* 0x0000000403020227 */ /* 0x001fca00078e00ff */
[----:B------:R-:W-:-:S04]  /*11b0*/  @P0 SHF.R.U32.HI R3, RZ, R5, R2 ;  /* 0x00000005ff030219 */ /* 0x000fc80000011602 */
[----:B------:R-:W-:Y:S01]  /*11c0*/  LOP3.LUT R2, RZ, R3, RZ, 0x33, !PT ;  /* 0x00000003ff027212 */ /* 0x000fe200078e33ff */
[----:B------:R-:W-:Y:S06]  /*11d0*/  BRA `(.L_x_965) ;  /* 0x0000000000107947 */ /* 0x000fec0003800000 */
.L_x_964:
[----:B------:R-:W-:-:S13]  /*11e0*/  ISETP.NE.AND P0, PT, R13, 0x1, PT ;  /* 0x000000010d00780c */ /* 0x000fda0003f05270 */
[----:B------:R-:W0:Y:S02]  /*11f0*/  @P0 LDC.64 R4, c[0x0][0x9e8] ;  /* 0x00027a00ff040b82 */ /* 0x000e240000000a00 */
[----:B0-----:R-:W-:-:S05]  /*1200*/  @P0 IMAD.HI.U32 R4, R2, R4, RZ ;  /* 0x0000000402040227 */ /* 0x001fca00078e00ff */
[----:B------:R-:W-:-:S07]  /*1210*/  @P0 SHF.R.U32.HI R2, RZ, R5, R4 ;  /* 0x00000005ff020219 */ /* 0x000fce0000011604 */
.L_x_965:
[----:B------:R-:W-:-:S05]  /*1220*/  IMAD R3, R2, R13, R13 ;  /* 0x0000000d02037224 */ /* 0x000fca00078e020d */
[----:B------:R-:W-:-:S07]  /*1230*/  VIMNMX R0, R0, R3, PT ;  /* 0x0000000300007248 */ /* 0x000fce0003fe0100 */
.L_x_963:
[----:B------:R-:W0:Y:S01]  /*1240*/  @P3 LDC R6, c[0x0][0x44c] ;  /* 0x00011300ff063b82 */ /* 0x000e220000000800 */
[----:B------:R-:W-:Y:S01]  /*1250*/  VIADD R2, R0, 0x5f ;  /* 0x0000005f00027836 */ /* 0x000fe20000000000 */
[----:B------:R-:W-:Y:S01]  /*1260*/  ULDC UR4, c[0x0][0x9dc] ;  /* 0x0002770000047ab9 */ /* 0x000fe20000000800 */
[----:B------:R-:W-:Y:S02]  /*1270*/  IMAD R0, R73, R8, 0x5f ;  /* 0x0000005f49007424 */ /* 0x000fe400078e0208 */
[----:B------:R-:W-:-:S03]  /*1280*/  IMAD.HI R2, R2, 0x2aaaaaab, RZ ;  /* 0x2aaaaaab02027827 */ /* 0x000fc600078e02ff */
[----:B------:R-:W1:Y:S01]  /*1290*/  @P3 LDC R7, c[0x0][0x450] ;  /* 0x00011400ff073b82 */ /* 0x000e620000000800 */
[----:B------:R-:W-:Y:S01]  /*12a0*/  IMAD.HI R0, R0, 0x2aaaaaab, RZ ;  /* 0x2aaaaaab00007827 */ /* 0x000fe200078e02ff */
[----:B------:R-:W-:-:S03]  /*12b0*/  SHF.R.U32.HI R5, RZ, 0x1f, R2 ;  /* 0x0000001fff057819 */ /* 0x000fc60000011602 */
[----:B------:R-:W-:Y:S01]  /*12c0*/  IMAD.MOV.U32 R4, RZ, RZ, R17 ;  /* 0x000000ffff047224 */ /* 0x000fe200078e0011 */
[----:B------:R-:W-:Y:S01]  /*12d0*/  SHF.R.U32.HI R3, RZ, 0x1f, R0 ;  /* 0x0000001fff037819 */ /* 0x000fe20000011600 */
[----:B------:R-:W-:Y:S01]  /*12e0*/  IMAD R73, R73, R8, -R10 ;  /* 0x0000000849497224 */ /* 0x000fe200078e0a0a */
[----:B------:R-:W-:Y:S02]  /*12f0*/  LEA.HI.SX32 R72, R2, R5, 0x1c ;  /* 0x0000000502487211 */ /* 0x000fe400078fe2ff */
[----:B------:R-:W-:-:S04]  /*1300*/  LEA.HI.SX32 R3, R0, R3, 0x1c ;  /* 0x0000000300037211 */ /* 0x000fc800078fe2ff */
[----:B------:R-:W-:Y:S01]  /*1310*/  VIMNMX R72, R3, R72, PT ;  /* 0x0000004803487248 */ /* 0x000fe20003fe0100 */
[----:B0-----:R-:W-:-:S05]  /*1320*/  @P3 IMAD.HI.U32 R6, R17, R6, RZ ;  /* 0x0000000611063227 */ /* 0x001fca00078e00ff */
[----:B-1----:R-:W-:-:S05]  /*1330*/  @P3 SHF.R.U32.HI R4, RZ, R7, R6 ;  /* 0x00000007ff043219 */ /* 0x002fca0000011606 */
[----:B------:R-:W-:-:S04]  /*1340*/  IMAD.IADD R0, R73, 0x1, R4 ;  /* 0x0000000149007824 */ /* 0x000fc800078e0204 */
[----:B------:R-:W-:Y:S01]  /*1350*/  VIADD R2, R0, -UR4 ;  /* 0x8000000400027c36 */ /* 0x000fe20008000000 */
[----:B------:R-:W-:Y:S06]  /*1360*/  @!P2 BRA `(.L_x_966) ;  /* 0x00000000003ca947 */ /* 0x000fec0003800000 */
[----:B------:R-:W-:-:S13]  /*1370*/  ISETP.GT.AND P0, PT, R0, -0x1, PT ;  /* 0xffffffff0000780c */ /* 0x000fda0003f04270 */
[----:B------:R-:W-:Y:S05]  /*1380*/  @P0 BRA `(.L_x_967) ;  /* 0x00000000001c0947 */ /* 0x000fea0003800000 */
[----:B------:R-:W-:Y:S02]  /*1390*/  ISETP.NE.AND P0, PT, R13, 0x1, PT ;  /* 0x000000010d00780c */ /* 0x000fe40003f05270 */
[----:B------:R-:W-:-:S11]  /*13a0*/  LOP3.LUT R3, RZ, R0, RZ, 0x33, !PT ;  /* 0x00000000ff037212 */ /* 0x000fd600078e33ff */
[----:B------:R-:W0:Y:S02]  /*13b0*/  @P0 LDC.64 R4, c[0x0][0x9e8] ;  /* 0x00027a00ff040b82 */ /* 0x000e240000000a00 */
[----:B0-----:R-:W-:-:S05]  /*13c0*/  @P0 IMAD.HI.U32 R0, R3, R4, RZ ;  /* 0x0000000403000227 */ /* 0x001fca00078e00ff */
[----:B------:R-:W-:-:S04]  /*13d0*/  @P0 SHF.R.U32.HI R3, RZ, R5, R0 ;  /* 0x00000005ff030219 */ /* 0x000fc80000011600 */
[----:B------:R-:W-:Y:S01]  /*13e0*/  LOP3.LUT R0, RZ, R3, RZ, 0x33, !PT ;  /* 0x00000003ff007212 */ /* 0x000fe200078e33ff */
[----:B------:R-:W-:Y:S06]  /*13f0*/  BRA `(.L_x_968) ;  /* 0x0000000000107947 */ /* 0x000fec0003800000 */
.L_x_967:
[----:B------:R-:W-:-:S13]  /*1400*/  ISETP.NE.AND P0, PT, R13, 0x1, PT ;  /* 0x000000010d00780c */ /* 0x000fda0003f05270 */
[----:B------:R-:W0:Y:S02]  /*1410*/  @P0 LDC.64 R4, c[0x0][0x9e8] ;  /* 0x00027a00ff040b82 */ /* 0x000e240000000a00 */
[----:B0-----:R-:W-:-:S05]  /*1420*/  @P0 IMAD.HI.U32 R4, R0, R4, RZ ;  /* 0x0000000400040227 */ /* 0x001fca00078e00ff */
[----:B------:R-:W-:-:S07]  /*1430*/  @P0 SHF.R.U32.HI R0, RZ, R5, R4 ;  /* 0x00000005ff000219 */ /* 0x000fce0000011604 */
.L_x_968:
[----:B------:R-:W-:-:S05]  /*1440*/  IMAD R3, R0, R13, RZ ;  /* 0x0000000d00037224 */ /* 0x000fca00078e02ff */
[----:B------:R-:W-:-:S07]  /*1450*/  VIMNMX R2, R2, R3, !PT ;  /* 0x0000000302027248 */ /* 0x000fce0007fe0100 */
.L_x_966:
[----:B------:R-:W-:Y:S01]  /*1460*/  IMAD.HI R2, R2, 0x2aaaaaab, RZ ;  /* 0x2aaaaaab02027827 */ /* 0x000fe200078e02ff */
[----:B------:R-:W-:Y:S02]  /*1470*/  PLOP3.LUT P0, PT, PT, PT, PT, 0x80, 0x0 ;  /* 0x000000000000781c */ /* 0x000fe40003f0f070 */
[----:B------:R-:W-:Y:S02]  /*1480*/  CS2R R88, SRZ ;  /* 0x0000000000587805 */ /* 0x000fe4000001ff00 */
[----:B------:R-:W-:Y:S01]  /*1490*/  CS2R R86, SRZ ;  /* 0x0000000000567805 */ /* 0x000fe2000001ff00 */
[----:B------:R-:W-:Y:S01]  /*14a0*/  IMAD.MOV.U32 R0, RZ, RZ, RZ ;  /* 0x000000ffff007224 */ /* 0x000fe200078e00ff */
[----:B------:R-:W-:Y:S02]  /*14b0*/  SHF.R.U32.HI R3, RZ, 0x1f, R2 ;  /* 0x0000001fff037819 */ /* 0x000fe40000011602 */
[----:B------:R-:W-:Y:S02]  /*14c0*/  CS2R R84, SRZ ;  /* 0x0000000000547805 */ /* 0x000fe4000001ff00 */
[----:B------:R-:W-:-:S02]  /*14d0*/  CS2R R82, SRZ ;  /* 0x0000000000527805 */ /* 0x000fc4000001ff00 */
[----:B------:R-:W-:Y:S02]  /*14e0*/  CS2R R80, SRZ ;  /* 0x0000000000507805 */ /* 0x000fe4000001ff00 */
[----:B------:R-:W-:Y:S01]  /*14f0*/  LEA.HI.SX32 R3, R2, R3, 0x1c ;  /* 0x0000000302037211 */ /* 0x000fe200078fe2ff */
[----:B------:R-:W-:Y:S01]  /*1500*/  IMAD.MOV.U32 R54, RZ, RZ, RZ ;  /* 0x000000ffff367224 */ /* 0x000fe200078e00ff */
[----:B------:R-:W-:Y:S02]  /*1510*/  CS2R R50, SRZ ;  /* 0x0000000000327805 */ /* 0x000fe4000001ff00 */
[----:B------:R-:W-:Y:S02]  /*1520*/  CS2R R76, SRZ ;  /* 0x00000000004c7805 */ /* 0x000fe4000001ff00 */
[----:B------:R-:W-:Y:S02]  /*1530*/  VIMNMX R23, RZ, R3, !PT ;  /* 0x00000003ff177248 */ /* 0x000fe40007fe0100 */
[----:B------:R-:W-:-:S02]  /*1540*/  CS2R R74, SRZ ;  /* 0x00000000004a7805 */ /* 0x000fc4000001ff00 */
[----:B------:R-:W-:Y:S02]  /*1550*/  CS2R R40, SRZ ;  /* 0x0000000000287805 */ /* 0x000fe4000001ff00 */
[----:B------:R-:W-:Y:S02]  /*1560*/  CS2R R48, SRZ ;  /* 0x0000000000307805 */ /* 0x000fe4000001ff00 */
[----:B------:R-:W-:Y:S02]  /*1570*/  ISETP.GT.AND P1, PT, R72, R23, PT ;  /* 0x000000174800720c */ /* 0x000fe40003f24270 */
[----:B------:R-:W-:Y:S02]  /*1580*/  CS2R R70, SRZ ;  /* 0x0000000000467805 */ /* 0x000fe4000001ff00 */
[----:B------:R-:W-:Y:S02]  /*1590*/  CS2R R68, SRZ ;  /* 0x0000000000447805 */ /* 0x000fe4000001ff00 */
[----:B------:R-:W-:-:S02]  /*15a0*/  CS2R R66, SRZ ;  /* 0x0000000000427805 */ /* 0x000fc4000001ff00 */
[----:B------:R-:W-:Y:S02]  /*15b0*/  CS2R R64, SRZ ;  /* 0x0000000000407805 */ /* 0x000fe4000001ff00 */
[----:B------:R-:W-:Y:S02]  /*15c0*/  CS2R R62, SRZ ;  /* 0x00000000003e7805 */ /* 0x000fe4000001ff00 */
[----:B------:R-:W-:Y:S01]  /*15d0*/  CS2R R60, SRZ ;  /* 0x00000000003c7805 */ /* 0x000fe2000001ff00 */
[----:B------:R-:W-:Y:S01]  /*15e0*/  IMAD.MOV.U32 R59, RZ, RZ, RZ ;  /* 0x000000ffff3b7224 */ /* 0x000fe200078e00ff */
[----:B------:R-:W-:Y:S01]  /*15f0*/  CS2R R44, SRZ ;  /* 0x00000000002c7805 */ /* 0x000fe2000001ff00 */
[----:B------:R-:W-:Y:S01]  /*1600*/  IMAD.MOV.U32 R56, RZ, RZ, RZ ;  /* 0x000000ffff387224 */ /* 0x000fe200078e00ff */
        /* <DEDUP_REMOVED lines=12> */
[----:B------:R-:W-:Y:S01]  /*16d0*/  CS2R R26, SRZ ;  /* 0x00000000001a7805 */ /* 0x000fe2000001ff00 */
        /* <DEDUP_REMOVED lines=22> */
[----:B------:R-:W-:Y:S01]  /*1840*/  IMAD.U32 R4, RZ, RZ, UR4 ;  /* 0x00000004ff047e24 */ /* 0x000fe2000f8e00ff */
[----:B------:R0:W1:Y:S01]  /*1850*/  LDC.64 R2, c[0x4][R0] ;  /* 0x0100000000027b82 */ /* 0x0000620000000a00 */
[----:B------:R-:W-:Y:S01]  /*1860*/  IMAD.U32 R5, RZ, RZ, UR5 ;  /* 0x00000005ff057e24 */ /* 0x000fe2000f8e00ff */
[----:B------:R-:W-:Y:S01]  /*1870*/  ULDC.64 UR4, c[0x4][0xf8] ;  /* 0x01003e0000047ab9 */ /* 0x000fe20000000a00 */
        /* <DEDUP_REMOVED lines=9> */
.L_x_970:
[----:B------:R-:W-:Y:S01]  /*1910*/  LEA.HI R0, R166, R166, RZ, 0x1 ;  /* 0x000000a6a6007211 */ /* 0x000fe200078f08ff */
[----:B------:R-:W-:-:S03]  /*1920*/  IMAD.U32 R2, RZ, RZ, UR61 ;  /* 0x0000003dff027e24 */ /* 0x000fc6000f8e00ff */
[----:B------:R-:W-:Y:S02]  /*1930*/  LOP3.LUT R3, R0, 0xfffffffe, RZ, 0xc0, !PT ;  /* 0xfffffffe00037812 */ /* 0x000fe400078ec0ff */
[----:B------:R-:W-:-:S03]  /*1940*/  ISETP.NE.AND P0, PT, R2, 0x3, PT ;  /* 0x000000030200780c */ /* 0x000fc60003f05270 */
[----:B------:R-:W-:-:S05]  /*1950*/  IMAD.IADD R0, R166, 0x1, -R3 ;  /* 0x00000001a6007824 */ /* 0x000fca00078e0a03 */
[----:B------:R-:W-:-:S04]  /*1960*/  SHF.L.U32 R0, R0, 0x1f, RZ ;  /* 0x0000001f00007819 */ /* 0x000fc800000006ff */
[----:B------:R-:W0:Y:S02]  /*1970*/  SYNCS.PHASECHK.TRANS64.TRYWAIT P1, [UR40+0x2a800], R0 ;  /* 0x02a80000ff0075a7 */ /* 0x000e240008020168 */
[----:B0-----:R-:W-:Y:S05]  /*1980*/  @!P1 BRA `(.L_x_971) ;  /* 0x0000011000e89947 */ /* 0x001fea0003800000 */
.L_x_1135:
[----:B------:R-:W-:Y:S05]  /*1990*/  @!P0 BRA `(.L_x_972) ;  /* 0x0000000000048947 */ /* 0x000fea0003800000 */
[----:B------:R-:W-:Y:S01]  /*19a0*/  BPT.TRAP 0x1 ;  /* 0x000000040000795c */ /* 0x000fe20000300000 */
.L_x_972:
[----:B0-----:R-:W-:Y:S02]  /*19b0*/  IMAD.U32 R3, RZ, RZ, UR39 ;  /* 0x00000027ff037e24 */ /* 0x001fe4000f8e00ff */
[----:B------:R-:W-:-:S03]  /*19c0*/  IMAD.U32 R0, RZ, RZ, UR38 ;  /* 0x00000026ff007e24 */ /* 0x000fc6000f8e00ff */
[----:B------:R-:W-:Y:S02]  /*19d0*/  LEA R3, R3, UR40, 0x3 ;  /* 0x0000002803037c11 */ /* 0x000fe4000f8e18ff */
[----:B------:R-:W-:-:S04]  /*19e0*/  SHF.L.U32 R0, R0, 0x1f, RZ ;  /* 0x0000001f00007819 */ /* 0x000fc800000006ff */
[----:B------:R0:W1:Y:S01]  /*19f0*/  SYNCS.PHASECHK.TRANS64.TRYWAIT P1, [R3+URZ+0x2a830], R0 ;  /* 0x02a83000030075a7 */ /* 0x000062000802017f */
[----:B------:R-:W-:Y:S05]  /*1a00*/  @!P0 BRA `(.L_x_973) ;  /* 0x0000000000048947 */ /* 0x000fea0003800000 */
[----:B------:R-:W-:Y:S01]  /*1a10*/  BPT.TRAP 0x1 ;  /* 0x000000040000795c */ /* 0x000fe20000300000 */
.L_x_973:
[----:B-1----:R-:W-:Y:S05]  /*1a20*/  @P1 BRA `(.L_x_974) ;  /* 0x0000000000081947 */ /* 0x002fea0003800000 */
[----:B------:R-:W1:Y:S02]  /*1a30*/  SYNCS.PHASECHK.TRANS64.TRYWAIT P1, [R3+URZ+0x2a830], R0 ;  /* 0x02a83000030075a7 */ /* 0x000e64000802017f */
[----:B-1----:R-:W-:Y:S05]  /*1a40*/  @!P1 BRA `(.L_x_975) ;  /* 0x0000011000d09947 */ /* 0x002fea0003800000 */
.L_x_974:
        /* <DEDUP_REMOVED lines=12> */
[----:B------:R-:W-:Y:S02]  /*1b10*/  ULOP3.LUT UR41, UR4, 0x10000, URZ, 0xfc, !UPT ;  /* 0x0001000004297892 */ /* 0x000fe4000f8efc3f */
[----:B------:R-:W-:Y:S02]  /*1b20*/  UIADD3 UR56, UR5, 0x4, URZ ;  /* 0x0000000405387890 */ /* 0x000fe4000fffe03f */
[----:B------:R-:W-:Y:S01]  /*1b30*/  UIMAD UR4, UR39, 0x900, UR41 ;  /* 0x00000900270478a4 */ /* 0x000fe2000f8e0229 */
[----:B------:R-:W-:Y:S01]  /*1b40*/  UMOV UR57, 0x40000040 ;  /* 0x4000004000397882 */ /* 0x000fe20000000000 */
[----:B------:R-:W-:-:S02]  /*1b50*/  UMOV UR59, 0x40000040 ;  /* 0x40000040003b7882 */ /* 0x000fc40000000000 */
[----:B------:R-:W-:Y:S02]  /*1b60*/  UIADD3 UR7, UR4, 0x2, URZ ;  /* 0x0000000204077890 */ /* 0x000fe4000fffe03f */
[----:B------:R-:W-:Y:S02]  /*1b70*/  UIADD3 UR58, UR4, 0x4, URZ ;  /* 0x00000004043a7890 */ /* 0x000fe4000fffe03f */
[----:B------:R-:W-:Y:S01]  /*1b80*/  UMOV UR10, UR4 ;  /* 0x00000004000a7c82 */ /* 0x000fe20008000000 */
[----:B------:R-:W-:Y:S01]  /*1b90*/  UIADD3 UR12, UR5, 0x400, URZ ;  /* 0x00000400050c7890 */ /* 0x000fe2000fffe03f */
[----:B------:R-:W-:Y:S01]  /*1ba0*/  HGMMA.64x96x16.F32.BF16 R24, gdesc[UR8], RZ, !UPT, gsb0 ;  /* 0x01600000081879f0 */ /* 0x000fe2000c0018ff */
[----:B------:R-:W-:Y:S01]  /*1bb0*/  UMOV UR8, UR6 ;  /* 0x0000000600087c82 */ /* 0x000fe20008000000 */
[----:B------:R-:W-:Y:S01]  /*1bc0*/  UMOV UR9, 0x40000040 ;  /* 0x4000004000097882 */ /* 0x000fe20000000000 */
[----:B------:R-:W-:Y:S01]  /*1bd0*/  UMOV UR10, UR7 ;  /* 0x00000007000a7c82 */ /* 0x000fe20008000000 */
[----:B------:R-:W-:Y:S01]  /*1be0*/  UMOV UR11, 0x40000040 ;  /* 0x40000040000b7882 */ /* 0x000fe20000000000 */
[----:B------:R-:W-:Y:S01]  /*1bf0*/  IMAD.U32 R4, RZ, RZ, UR8 ;  /* 0x00000008ff047e24 */ /* 0x000fe2000f8e00ff */
[----:B------:R-:W-:Y:S01]  /*1c00*/  UIADD3 UR14, UR4, 0x300, URZ ;  /* 0x00000300040e7890 */ /* 0x000fe2000fffe03f */
[----:B------:R-:W-:Y:S01]  /*1c10*/  IMAD.U32 R5, RZ, RZ, UR9 ;  /* 0x00000009ff057e24 */ /* 0x000fe2000f8e00ff */
        /* <DEDUP_REMOVED lines=30> */
[----:B------:R-:W-:Y:S02]  /*1e00*/  WARPGROUP.DEPBAR.LE gsb0, 0x0 ;  /* 0x00008000000079c5 */ /* 0x000fe40000010000 */
[----:B------:R-:W-:-:S06]  /*1e10*/  WARPGROUP.ARRIVE ;  /* 0x00000000000079c5 */ /* 0x000fcc0000000000 */
[----:B------:R-:W-:Y:S01]  /*1e20*/  HGMMA.64x96x16.F32.BF16 R24, gdesc[UR8], R24, gsb0 ;  /* 0x01600000081879f0 */ /* 0x000fe20008001818 */
        /* <DEDUP_REMOVED lines=37> */
.L_x_976:
[----:B------:R-:W-:Y:S01]  /*2080*/  ISETP.NE.AND P2, PT, R168, 0x1, PT ;  /* 0x00000001a800780c */ /* 0x000fe20003f45270 */
[----:B------:R-:W-:Y:S01]  /*2090*/  IMAD.IADD R2, R22, 0x1, R17 ;  /* 0x0000000116027824 */ /* 0x000fe200078e0211 */
[----:B------:R-:W-:Y:S01]  /*20a0*/  R2UR UR4, R3 ;  /* 0x00000000030472ca */ /* 0x000fe200000e0000 */
[----:B------:R-:W2:Y:S01]  /*20b0*/  LDC R13, c[0x0][0x288] ;  /* 0x0000a200ff0d7b82 */ /* 0x000ea20000000800 */
[----:B------:R-:W-:Y:S01]  /*20c0*/  LOP3.LUT P1, RZ, R19, 0x80000, RZ, 0xc0, !PT ;  /* 0x0008000013ff7812 */ /* 0x000fe2000782c0ff */
[----:B------:R-:W-:Y:S01]  /*20d0*/  ULDC UR43, c[0x0][0x9dc] ;  /* 0x00027700002b7ab9 */ /* 0x000fe20000000800 */
[----:B------:R-:W-:-:S07]  /*20e0*/  ULDC UR5, c[0x0][0x9e0] ;  /* 0x0002780000057ab9 */ /* 0x000fce0000000800 */
[----:B------:R-:W0:Y:S02]  /*20f0*/  @P2 LDC R9, c[0x0][0x44c] ;  /* 0x00011300ff092b82 */ /* 0x000e240000000800 */
[----:B------:R-:W-:-:S04]  /*2100*/  UIADD3 UR4, UR4, 0x2a840, URZ ;  /* 0x0002a84004047890 */ /* 0x000fc8000fffe03f */
[----:B------:R-:W-:Y:S02]  /*2110*/  UPRMT UR4, UR60, 0x654, UR4 ;  /* 0x000006543c047896 */ /* 0x000fe40008000004 */
[----:B------:R-:W3:Y:S07]  /*2120*/  @P2 LDC R11, c[0x0][0x450] ;  /* 0x00011400ff0b2b82 */ /* 0x000eee0000000800 */
[----:B------:R-:W-:Y:S01]  /*2130*/  SYNCS.ARRIVE.TRANS64.RED.A1T0 RZ, [UR4], RZ ;  /* 0x000000ffffff79a7 */ /* 0x000fe20008100404 */
[----:B------:R-:W-:Y:S01]  /*2140*/  ULOP3.LUT UR4, URZ, UR43, URZ, 0x33, !UPT ;  /* 0x0000002b3f047292 */ /* 0x000fe2000f8e333f */
[----:B01----:R-:W-:-:S04]  /*2150*/  @P2 IMAD.HI.U32 R0, R2, R9, RZ ;  /* 0x0000000902002227 */ /* 0x003fc800078e00ff */
[----:B------:R-:W-:Y:S01]  /*2160*/  IMAD.MOV.U32 R9, RZ, RZ, -0x60 ;  /* 0xffffffa0ff097424 */ /* 0x000fe200078e00ff */
[----:B---3--:R-:W-:-:S03]  /*2170*/  @P2 SHF.R.U32.HI R2, RZ, R11, R0 ;  /* 0x0000000bff022219 */ /* 0x008fc60000011600 */
[C---:B------:R-:W-:Y:S02]  /*2180*/  IMAD R9, R72.reuse, R9, 0x61 ;  /* 0x0000006148097424 */ /* 0x040fe400078e0209 */
[--C-:B------:R-:W-:Y:S01]  /*2190*/  IMAD R0, R72, -0x60, R16.reuse ;  /* 0xffffffa048007824 */ /* 0x100fe200078e0210 */
[----:B------:R-:W0:Y:S01]  /*21a0*/  SHFL.IDX PT, R11, R2, RZ, 0x1c1f ;  /* 0x001c1fff020b7589 */ /* 0x000e2200000e0000 */
[----:B------:R-:W-:Y:S02]  /*21b0*/  IMAD R8, R18, -0x2, R9 ;  /* 0xfffffffe12087824 */ /* 0x000fe400078e0209 */
[----:B------:R-:W-:Y:S02]  /*21c0*/  VIADD R3, R0, 0x60 ;  /* 0x0000006000037836 */ /* 0x000fe40000000000 */
[----:B------:R-:W-:Y:S01]  /*21d0*/  VIADD R14, R9, 0xffffffff ;  /* 0xffffffff090e7836 */ /* 0x000fe20000000000 */
[----:B--2---:R-:W-:Y:S01]  /*21e0*/  IADD3 R0, R8, -R13, R16 ;  /* 0x8000000d08007210 */ /* 0x004fe20007ffe010 */
[----:B------:R-:W-:-:S02]  /*21f0*/  IMAD R10, R18, -0x2, R3 ;  /* 0xfffffffe120a7824 */ /* 0x000fc400078e0203 */
[----:B------:R-:W-:Y:S02]  /*2200*/  VIADD R20, R8, 0xffffffff ;  /* 0xffffffff08147836 */ /* 0x000fe40000000000 */
[C---:B------:R-:W-:Y:S02]  /*2210*/  VIADD R15, R0.reuse, UR5 ;  /* 0x00000005000f7c36 */ /* 0x040fe40008000000 */
[----:B------:R-:W-:-:S03]  /*2220*/  VIADD R12, R0, UR4 ;  /* 0x00000004000c7c36 */ /* 0x000fc60008000000 */
[----:B0-----:R-:W-:Y:S01]  /*2230*/  VIADDMNMX R0, R11, R15, R10, PT ;  /* 0x0000000f0b007246 */ /* 0x001fe2000380010a */
[----:B------:R-:W-:Y:S01]  /*2240*/  IMAD.IADD R3, R12, 0x1, R11 ;  /* 0x000000010c037824 */ /* 0x000fe200078e020b */
[----:B------:R-:W-:Y:S06]  /*2250*/  @!P1 BRA `(.L_x_977) ;  /* 0x00000000005c9947 */ /* 0x000fec0003800000 */
[----:B------:R-:W-:Y:S01]  /*2260*/  IADD3 R9, R16, -R13, R11 ;  /* 0x8000000d10097210 */ /* 0x000fe20007ffe00b */
[----:B------:R-:W-:Y:S03]  /*2270*/  BSSY B0, `(.L_x_978) ;  /* 0x0000012000007945 */ /* 0x000fe60003800000 */
[----:B------:R-:W-:-:S13]  /*2280*/  ISETP.GT.AND P1, PT, R9, -0x1, PT ;  /* 0xffffffff0900780c */ /* 0x000fda0003f24270 */
[----:B------:R-:W-:Y:S05]  /*2290*/  @P1 BRA `(.L_x_979) ;  /* 0x0000000000241947 */ /* 0x000fea0003800000 */
[----:B------:R-:W-:Y:S01]  /*22a0*/  ULDC UR4, c[0x0][0x9e4] ;  /* 0x0002790000047ab9 */ /* 0x000fe20000000800 */
[----:B------:R-:W-:Y:S01]  /*22b0*/  LOP3.LUT R9, RZ, R9, RZ, 0x33, !PT ;  /* 0x00000009ff097212 */ /* 0x000fe200078e33ff */
[----:B------:R-:W-:-:S05]  /*22c0*/  IMAD.U32 R11, RZ, RZ, UR4 ;  /* 0x00000004ff0b7e24 */ /* 0x000fca000f8e00ff */
[----:B------:R-:W-:-:S13]  /*22d0*/  ISETP.NE.AND P1, PT, R11, 0x1, PT ;  /* 0x000000010b00780c */ /* 0x000fda0003f25270 */
[----:B------:R-:W0:Y:S02]  /*22e0*/  @P1 LDC.64 R74, c[0x0][0x9e8] ;  /* 0x00027a00ff4a1b82 */ /* 0x000e240000000a00 */
[----:B0-----:R-:W-:-:S05]  /*22f0*/  @P1 IMAD.HI.U32 R8, R9, R74, RZ ;  /* 0x0000004a09081227 */ /* 0x001fca00078e00ff */
[----:B------:R-:W-:-:S04]  /*2300*/  @P1 SHF.R.U32.HI R9, RZ, R75, R8 ;  /* 0x0000004bff091219 */ /* 0x000fc80000011608 */
[----:B------:R-:W-:Y:S01]  /*2310*/  LOP3.LUT R9, RZ, R9, RZ, 0x33, !PT ;  /* 0x00000009ff097212 */ /* 0x000fe200078e33ff */
[----:B------:R-:W-:Y:S06]  /*2320*/  BRA `(.L_x_980) ;  /* 0x0000000000187947 */ /* 0x000fec0003800000 */
.L_x_979:
[----:B------:R-:W-:Y:S02]  /*2330*/  ULDC UR4, c[0x0][0x9e4] ;  /* 0x0002790000047ab9 */ /* 0x000fe40000000800 */
[----:B------:R-:W-:-:S05]  /*2340*/  IMAD.U32 R11, RZ, RZ, UR4 ;  /* 0x00000004ff0b7e24 */ /* 0x000fca000f8e00ff */
[----:B------:R-:W-:-:S13]  /*2350*/  ISETP.NE.AND P1, PT, R11, 0x1, PT ;  /* 0x000000010b00780c */ /* 0x000fda0003f25270 */
[----:B------:R-:W0:Y:S02]  /*2360*/  @P1 LDC.64 R74, c[0x0][0x9e8] ;  /* 0x00027a00ff4a1b82 */ /* 0x000e240000000a00 */
[----:B0-----:R-:W-:-:S05]  /*2370*/  @P1 IMAD.HI.U32 R8, R9, R74, RZ ;  /* 0x0000004a09081227 */ /* 0x001fca00078e00ff */
[----:B------:R-:W-:-:S07]  /*2380*/  @P1 SHF.R.U32.HI R9, RZ, R75, R8 ;  /* 0x0000004bff091219 */ /* 0x000fce0000011608 */
.L_x_980:
[----:B------:R-:W-:Y:S05]  /*2390*/  BSYNC B0 ;  /* 0x0000000000007941 */ /* 0x000fea0003800000 */
.L_x_978:
[----:B------:R-:W-:-:S05]  /*23a0*/  IMAD R9, R9, R11, R20 ;  /* 0x0000000b09097224 */ /* 0x000fca00078e0214 */
[----:B------:R-:W-:Y:S02]  /*23b0*/  VIADDMNMX R0, R9, R11, R0, PT ;  /* 0x0000000b09007246 */ /* 0x000fe40003800100 */
[----:B------:R-:W-:-:S07]  /*23c0*/  VIMNMX R3, R3, R9, !PT ;  /* 0x0000000903037248 */ /* 0x000fce0007fe0100 */
.L_x_977:
[C---:B------:R-:W-:Y:S02]  /*23d0*/  ISETP.GE.AND P6, PT, R14.reuse, 0x9, PT ;  /* 0x000000090e00780c */ /* 0x040fe40003fc6270 */
[----:B------:R-:W-:Y:S02]  /*23e0*/  ISETP.GE.AND P1, PT, R14, 0x2, PT ;  /* 0x000000020e00780c */ /* 0x000fe40003f26270 */
[C---:B------:R-:W-:Y:S02]  /*23f0*/  ISETP.GT.AND P2, PT, R3.reuse, 0x8, !P6 ;  /* 0x000000080300780c */ /* 0x040fe40007744270 */
[----:B------:R-:W-:Y:S02]  /*2400*/  ISETP.GT.AND P3, PT, R3, 0x1, !P1 ;  /* 0x000000010300780c */ /* 0x000fe40004f64270 */
[----:B------:R-:W-:Y:S02]  /*2410*/  ISETP.LT.OR P2, PT, R0, 0x9, P2 ;  /* 0x000000090000780c */ /* 0x000fe40001741670 */
[----:B------:R-:W-:-:S02]  /*2420*/  ISETP.GE.AND P4, PT, R14, 0xa, PT ;  /* 0x0000000a0e00780c */ /* 0x000fc40003f86270 */
[----:B------:R-:W-:Y:S02]  /*2430*/  FSEL R91, R28, -INF , !P2 ;  /* 0xff8000001c5b7808 */ /* 0x000fe40005000000 */
[C---:B------:R-:W-:Y:S02]  /*2440*/  ISETP.LT.OR P3, PT, R0.reuse, 0x2, P3 ;  /* 0x000000020000780c */ /* 0x040fe40001f61670 */
[----:B------:R-:W-:Y:S02]  /*2450*/  ISETP.GT.AND P2, PT, R3, 0x9, !P4 ;  /* 0x000000090300780c */ /* 0x000fe40006744270 */
[----:B------:R-:W-:Y:S02]  /*2460*/  FSEL R89, R25, -INF , !P3 ;  /* 0xff80000019597808 */ /* 0x000fe40005800000 */
[----:B------:R-:W-:Y:S02]  /*2470*/  ISETP.LT.OR P2, PT, R0, 0xa, P2 ;  /* 0x0000000a0000780c */ /* 0x000fe40001741670 */
[----:B------:R-:W-:-:S02]  /*2480*/  ISETP.GE.AND P3, PT, R14, 0x11, PT ;  /* 0x000000110e00780c */ /* 0x000fc40003f66270 */
[----:B------:R-:W-:Y:S02]  /*2490*/  FSEL R93, R29, -INF , !P2 ;  /* 0xff8000001d5d7808 */ /* 0x000fe40005000000 */
[----:B------:R-:W-:Y:S02]  /*24a0*/  ISETP.GT.AND P2, PT, R3, 0x10, !P3 ;  /* 0x000000100300780c */ /* 0x000fe40005f44270 */
[----:B------:R-:W-:Y:S02]  /*24b0*/  P2R R74, PR, RZ, 0x8 ;  /* 0x00000008ff4a7803 */ /* 0x000fe40000000000 */
[----:B------:R-:W-:Y:S02]  /*24c0*/  ISETP.LT.OR P2, PT, R0, 0x11, P2 ;  /* 0x000000110000780c */ /* 0x000fe40001741670 */
[----:B------:R-:W-:Y:S02]  /*24d0*/  ISETP.GE.AND P3, PT, R14, 0x12, PT ;  /* 0x000000120e00780c */ /* 0x000fe40003f66270 */
[----:B------:R-:W-:-:S02]  /*24e0*/  FSEL R95, R32, -INF , !P2 ;  /* 0xff800000205f7808 */ /* 0x000fc40005000000 */
[----:B------:R-:W-:Y:S02]  /*24f0*/  ISETP.GT.AND P2, PT, R3, 0x11, !P3 ;  /* 0x000000110300780c */ /* 0x000fe40005f44270 */
[----:B------:R-:W-:Y:S02]  /*2500*/  P2R R32, PR, RZ, 0x8 ;  /* 0x00000008ff207803 */ /* 0x000fe40000000000 */
[----:B------:R-:W-:Y:S02]  /*2510*/  ISETP.LT.OR P2, PT, R0, 0x12, P2 ;  /* 0x000000120000780c */ /* 0x000fe40001741670 */
[----:B------:R-:W-:Y:S02]  /*2520*/  ISETP.GE.AND P3, PT, R14, 0x19, PT ;  /* 0x000000190e00780c */ /* 0x000fe40003f66270 */
[----:B------:R-:W-:Y:S02]  /*2530*/  FSEL R97, R33, -INF , !P2 ;  /* 0xff80000021617808 */ /* 0x000fe40005000000 */
[----:B------:R-:W-:-:S02]  /*2540*/  ISETP.GT.AND P2, PT, R3, 0x18, !P3 ;  /* 0x000000180300780c */ /* 0x000fc40005f44270 */
[----:B------:R-:W-:Y:S02]  /*2550*/  P2R R76, PR, RZ, 0x8 ;  /* 0x00000008ff4c7803 */ /* 0x000fe40000000000 */
[----:B------:R-:W-:Y:S02]  /*2560*/  ISETP.LT.OR P2, PT, R0, 0x19, P2 ;  /* 0x000000190000780c */ /* 0x000fe40001741670 */
[----:B------:R-:W-:Y:S02]  /*2570*/  ISETP.GE.AND P3, PT, R14, 0x1a, PT ;  /* 0x0000001a0e00780c */ /* 0x000fe40003f66270 */
[----:B------:R-:W-:Y:S02]  /*2580*/  FSEL R99, R36, -INF , !P2 ;  /* 0xff80000024637808 */ /* 0x000fe40005000000 */
[----:B------:R-:W-:Y:S02]  /*2590*/  ISETP.GT.AND P2, PT, R3, 0x19, !P3 ;  /* 0x000000190300780c */ /* 0x000fe40005f44270 */
[----:B------:R-:W-:-:S02]  /*25a0*/  P2R R36, PR, RZ, 0x8 ;  /* 0x00000008ff247803 */ /* 0x000fc40000000000 */
[----:B------:R-:W-:Y:S02]  /*25b0*/  ISETP.LT.OR P2, PT, R0, 0x1a, P2 ;  /* 0x0000001a0000780c */ /* 0x000fe40001741670 */
[----:B------:R-:W-:Y:S02]  /*25c0*/  ISETP.GE.AND P3, PT, R14, 0x21, PT ;  /* 0x000000210e00780c */ /* 0x000fe40003f66270 */
[----:B------:R-:W-:Y:S02]  /*25d0*/  FSEL R101, R37, -INF , !P2 ;  /* 0xff80000025657808 */ /* 0x000fe40005000000 */
[----:B------:R-:W-:Y:S02]  /*25e0*/  ISETP.GT.AND P2, PT, R3, 0x20, !P3 ;  /* 0x000000200300780c */ /* 0x000fe40005f44270 */
[----:B------:R-:W-:Y:S02]  /*25f0*/  P2R R78, PR, RZ, 0x8 ;  /* 0x00000008ff4e7803 */ /* 0x000fe40000000000 */
[----:B------:R-:W-:-:S02]  /*2600*/  ISETP.LT.OR P2, PT, R0, 0x21, P2 ;  /* 0x000000210000780c */ /* 0x000fc40001741670 */
[----:B------:R-:W-:Y:S02]  /*2610*/  ISETP.GE.AND P3, PT, R14, 0x22, PT ;  /* 0x000000220e00780c */ /* 0x000fe40003f66270 */
[----:B------:R-:W-:Y:S02]  /*2620*/  FSEL R103, R40, -INF , !P2 ;  /* 0xff80000028677808 */ /* 0x000fe40005000000 */
[----:B------:R-:W-:Y:S02]  /*2630*/  ISETP.GT.AND P2, PT, R3, 0x21, !P3 ;  /* 0x000000210300780c */ /* 0x000fe40005f44270 */
[----:B------:R-:W-:Y:S02]  /*2640*/  P2R R40, PR, RZ, 0x8 ;  /* 0x00000008ff287803 */ /* 0x000fe40000000000 */
        /* <DEDUP_REMOVED lines=56> */
[----:B------:R-:W-:Y:S02]  /*29d0*/  P2R R28, PR, RZ, 0x10 ;  /* 0x00000010ff1c7803 */ /* 0x000fe40000000000 */
[----:B------:R-:W-:Y:S02]  /*29e0*/  FSEL R11, R64, -INF , !P2 ;  /* 0xff800000400b7808 */ /* 0x000fe40005000000 */
[----:B------:R-:W-:-:S04]  /*29f0*/  ISETP.GE.AND P2, PT, R14, 0x52, PT ;  /* 0x000000520e00780c */ /* 0x000fc80003f46270 */
[----:B------:R-:W-:-:S04]  /*2a00*/  ISETP.GT.AND P3, PT, R3, 0x51, !P2 ;  /* 0x000000510300780c */ /* 0x000fc80005764270 */
[----:B------:R-:W-:-:S04]  /*2a10*/  ISETP.LT.OR P3, PT, R0, 0x52, P3 ;  /* 0x000000520000780c */ /* 0x000fc80001f61670 */
[----:B------:R-:W-:Y:S02]  /*2a20*/  FSEL R65, R65, -INF , !P3 ;  /* 0xff80000041417808 */ /* 0x000fe40005800000 */
[----:B------:R-:W-:-:S04]  /*2a30*/  ISETP.GE.AND P3, PT, R14, 0x59, PT ;  /* 0x000000590e00780c */ /* 0x000fc80003f66270 */
[----:B------:R-:W-:-:S04]  /*2a40*/  ISETP.GT.AND P4, PT, R3, 0x58, !P3 ;  /* 0x000000580300780c */ /* 0x000fc80005f84270 */
[----:B------:R-:W-:-:S04]  /*2a50*/  ISETP.LT.OR P4, PT, R0, 0x59, P4 ;  /* 0x000000590000780c */ /* 0x000fc80002781670 */
[----:B------:R-:W-:Y:S02]  /*2a60*/  FSEL R25, R68, -INF , !P4 ;  /* 0xff80000044197808 */ /* 0x000fe40006000000 */
[----:B------:R-:W-:-:S04]  /*2a70*/  ISETP.GE.AND P4, PT, R14, 0x1, PT ;  /* 0x000000010e00780c */ /* 0x000fc80003f86270 */
[----:B------:R-:W-:-:S04]  /*2a80*/  ISETP.GT.AND P5, PT, R3, RZ, !P4 ;  /* 0x000000ff0300720c */ /* 0x000fc800067a4270 */
[----:B------:R-:W-:-:S04]  /*2a90*/  ISETP.LT.OR P5, PT, R0, 0x1, P5 ;  /* 0x000000010000780c */ /* 0x000fc80002fa1670 */
[----:B------:R-:W-:Y:S02]  /*2aa0*/  FSEL R21, R24, -INF , !P5 ;  /* 0xff80000018157808 */ /* 0x000fe40006800000 */
[----:B------:R-:W-:-:S04]  /*2ab0*/  ISETP.GE.AND P5, PT, R14, 0x5a, PT ;  /* 0x0000005a0e00780c */ /* 0x000fc80003fa6270 */
[----:B------:R-:W-:Y:S02]  /*2ac0*/  P2R R24, PR, RZ, 0x20 ;  /* 0x00000020ff187803 */ /* 0x000fe40000000000 */
[----:B------:R-:W-:Y:S02]  /*2ad0*/  ISETP.GT.AND P5, PT, R3, 0x59, !P5 ;  /* 0x000000590300780c */ /* 0x000fe40006fa4270 */
[----:B------:R-:W0:Y:S02]  /*2ae0*/  SHFL.IDX PT, R3, R2, 0x1, 0x1c1f ;  /* 0x003c1f0002037f89 */ /* 0x000e2400000e0000 */
[----:B------:R-:W-:-:S04]  /*2af0*/  ISETP.LT.OR P5, PT, R0, 0x5a, P5 ;  /* 0x0000005a0000780c */ /* 0x000fc80002fa1670 */
[----:B------:R-:W-:Y:S02]  /*2b00*/  FSEL R69, R69, -INF , !P5 ;  /* 0xff80000045457808 */ /* 0x000fe40006800000 */
[----:B------:R-:W-:Y:S02]  /*2b10*/  LOP3.LUT P5, RZ, R19, 0x80000, RZ, 0xc0, !PT ;  /* 0x0008000013ff7812 */ /* 0x000fe400078ac0ff */
[----:B0-----:R-:W-:Y:S01]  /*2b20*/  VIADDMNMX R0, R3, R15, R10, PT ;  /* 0x0000000f03007246 */ /* 0x001fe2000380010a */
[----:B------:R-:W-:-:S10]  /*2b30*/  IMAD.IADD R8, R12, 0x1, R3 ;  /* 0x000000010c087824 */ /* 0x000fd400078e0203 */
[----:B------:R-:W-:Y:S05]  /*2b40*/  @!P5 BRA `(.L_x_981) ;  /* 0x00000000005cd947 */ /* 0x000fea0003800000 */
        /* <DEDUP_REMOVED lines=13> */
.L_x_983:
[----:B------:R-:W-:Y:S02]  /*2c20*/  ULDC UR4, c[0x0][0x9e4] ;  /* 0x0002790000047ab9 */ /* 0x000fe40000000800 */
[----:B------:R-:W-:-:S05]  /*2c30*/  IMAD.U32 R9, RZ, RZ, UR4 ;  /* 0x00000004ff097e24 */ /* 0x000fca000f8e00ff */
[----:B------:R-:W-:-:S13]  /*2c40*/  ISETP.NE.AND P5, PT, R9, 0x1, PT ;  /* 0x000000010900780c */ /* 0x000fda0003fa5270 */
[----:B------:R-:W0:Y:S02]  /*2c50*/  @P5 LDC.64 R14, c[0x0][0x9e8] ;  /* 0x00027a00ff0e5b82 */ /* 0x000e240000000a00 */
[----:B0-----:R-:W-:-:S05]  /*2c60*/  @P5 IMAD.HI.U32 R2, R3, R14, RZ ;  /* 0x0000000e03025227 */ /* 0x001fca00078e00ff */
[----:B------:R-:W-:-:S07]  /*2c70*/  @P5 SHF.R.U32.HI R3, RZ, R15, R2 ;  /* 0x0000000fff035219 */ /* 0x000fce0000011602 */
.L_x_984:
[----:B------:R-:W-:Y:S05]  /*2c80*/  BSYNC B0 ;  /* 0x0000000000007941 */ /* 0x000fea0003800000 */
.L_x_982:
[----:B------:R-:W-:-:S05]  /*2c90*/  IMAD R3, R3, R9, R20 ;  /* 0x0000000903037224 */ /* 0x000fca00078e0214 */
[----:B------:R-:W-:Y:S02]  /*2ca0*/  VIADDMNMX R0, R3, R9, R0, PT ;  /* 0x0000000903007246 */ /* 0x000fe40003800100 */
[----:B------:R-:W-:-:S07]  /*2cb0*/  VIMNMX R8, R8, R3, !PT ;  /* 0x0000000308087248 */ /* 0x000fce0007fe0100 */
.L_x_981:
[----:B------:R-:W-:Y:S01]  /*2cc0*/  ISETP.GT.AND P1, PT, R8, 0x1, !P1 ;  /* 0x000000010800780c */ /* 0x000fe20004f24270 */
[----:B------:R-:W-:Y:S01]  /*2cd0*/  ULDC UR4, c[0x0][0x988] ;  /* 0x0002620000047ab9 */ /* 0x000fe20000000800 */
[----:B------:R-:W-:Y:S01]  /*2ce0*/  FMNMX.FTZ R2, R21, R89, !PT ;  /* 0x0000005915027209 */ /* 0x000fe20007810000 */
[----:B------:R-:W-:Y:S01]  /*2cf0*/  IMAD.U32 R10, RZ, RZ, UR4 ;  /* 0x00000004ff0a7e24 */ /* 0x000fe2000f8e00ff */
[----:B------:R-:W-:Y:S02]  /*2d00*/  ISETP.LT.OR P1, PT, R0, 0x2, P1 ;  /* 0x000000020000780c */ /* 0x000fe40000f21670 */
[----:B------:R-:W-:Y:S02]  /*2d10*/  ISETP.GT.AND P6, PT, R8, 0x8, !P6 ;  /* 0x000000080800780c */ /* 0x000fe400077c4270 */
[----:B------:R-:W-:Y:S02]  /*2d20*/  FSEL R75, R27, -INF , !P1 ;  /* 0xff8000001b4b7808 */ /* 0x000fe40004800000 */
[----:B------:R-:W-:-:S02]  /*2d30*/  ISETP.NE.AND P1, PT, R28, RZ, PT ;  /* 0x000000ff1c00720c */ /* 0x000fc40003f25270 */
[----:B------:R-:W-:Y:S02]  /*2d40*/  FMNMX.FTZ R2, R91, R2, !PT ;  /* 0x000000025b027209 */ /* 0x000fe40007810000 */
[----:B------:R-:W-:Y:S02]  /*2d50*/  ISETP.GT.AND P1, PT, R8, 0x9, !P1 ;  /* 0x000000090800780c */ /* 0x000fe40004f24270 */
[C---:B------:R-:W-:Y:S02]  /*2d60*/  ISETP.LT.OR P6, PT, R0.reuse, 0x9, P6 ;  /* 0x000000090000780c */ /* 0x040fe400037c1670 */
[----:B------:R-:W-:Y:S02]  /*2d70*/  ISETP.LT.OR P1, PT, R0, 0xa, P1 ;  /* 0x0000000a0000780c */ /* 0x000fe40000f21670 */
[----:B------:R-:W-:Y:S02]  /*2d80*/  FMNMX.FTZ R2, R93, R2, !PT ;  /* 0x000000025d027209 */ /* 0x000fe40007810000 */
[----:B------:R-:W-:-:S02]  /*2d90*/  FSEL R79, R31, -INF , !P1 ;  /* 0xff8000001f4f7808 */ /* 0x000fc40004800000 */
[----:B------:R-:W-:Y:S02]  /*2da0*/  ISETP.NE.AND P1, PT, R74, RZ, PT ;  /* 0x000000ff4a00720c */ /* 0x000fe40003f25270 */
[----:B------:R-:W-:Y:S02]  /*2db0*/  FSEL R77, R30, -INF , !P6 ;  /* 0xff8000001e4d7808 */ /* 0x000fe40007000000 */
[----:B------:R-:W-:Y:S02]  /*2dc0*/  ISETP.GT.AND P1, PT, R8, 0x10, !P1 ;  /* 0x000000100800780c */ /* 0x000fe40004f24270 */
[----:B------:R-:W-:Y:S02]  /*2dd0*/  ISETP.NE.AND P6, PT, R76, RZ, PT ;  /* 0x000000ff4c00720c */ /* 0x000fe40003fc5270 */
[----:B------:R-:W-:Y:S02]  /*2de0*/  ISETP.LT.OR P1, PT, R0, 0x11, P1 ;  /* 0x000000110000780c */ /* 0x000fe40000f21670 */
[----:B------:R-:W-:-:S02]  /*2df0*/  FMNMX.FTZ R2, R95, R2, !PT ;  /* 0x000000025f027209 */ /* 0x000fc40007810000 */
[----:B------:R-:W-:Y:S02]  /*2e00*/  FSEL R81, R34, -INF , !P1 ;  /* 0xff80000022517808 */ /* 0x000fe40004800000 */
[----:B------:R-:W-:Y:S02]  /*2e10*/  ISETP.NE.AND P1, PT, R32, RZ, PT ;  /* 0x000000ff2000720c */ /* 0x000fe40003f25270 */
[----:B------:R-:W-:Y:S02]  /*2e20*/  FMNMX.FTZ R2, R97, R2, !PT ;  /* 0x0000000261027209 */ /* 0x000fe40007810000 */
[----:B------:R-:W-:Y:S02]  /*2e30*/  ISETP.GT.AND P1, PT, R8, 0x11, !P1 ;  /* 0x000000110800780c */ /* 0x000fe40004f24270 */
[----:B------:R-:W-:Y:S02]  /*2e40*/  ISETP.NE.AND P5, PT, R36, RZ, PT ;  /* 0x000000ff2400720c */ /* 0x000fe40003fa5270 */
[----:B------:R-:W-:-:S02]  /*2e50*/  ISETP.LT.OR P1, PT, R0, 0x12, P1 ;  /* 0x000000120000780c */ /* 0x000fc40000f21670 */
[----:B------:R-:W-:Y:S02]  /*2e60*/  FMNMX.FTZ R2, R99, R2, !PT ;  /* 0x0000000263027209 */ /* 0x000fe40007810000 */
[----:B------:R-:W-:Y:S02]  /*2e70*/  FSEL R35, R35, -INF , !P1 ;  /* 0xff80000023237808 */ /* 0x000fe40004800000 */
[----:B------:R-:W-:Y:S02]  /*2e80*/  ISETP.GT.AND P1, PT, R8, 0x18, !P6 ;  /* 0x000000180800780c */ /* 0x000fe40007724270 */
[----:B------:R-:W-:Y:S02]  /*2e90*/  FMNMX.FTZ R2, R101, R2, !PT ;  /* 0x0000000265027209 */ /* 0x000fe40007810000 */
[----:B------:R-:W-:Y:S02]  /*2ea0*/  ISETP.LT.OR P1, PT, R0, 0x19, P1 ;  /* 0x000000190000780c */ /* 0x000fe40000f21670 */
[----:B------:R-:W-:-:S02]  /*2eb0*/  FMNMX.FTZ R2, R103, R2, !PT ;  /* 0x0000000267027209 */ /* 0x000fc40007810000 */
[----:B------:R-:W-:Y:S02]  /*2ec0*/  FSEL R31, R38, -INF , !P1 ;  /* 0xff800000261f7808 */ /* 0x000fe40004800000 */
[----:B------:R-:W-:Y:S02]  /*2ed0*/  ISETP.GT.AND P1, PT, R8, 0x19, !P5 ;  /* 0x000000190800780c */ /* 0x000fe40006f24270 */
[----:B------:R-:W-:Y:S02]  /*2ee0*/  FMNMX.FTZ R2, R105, R2, !PT ;  /* 0x0000000269027209 */ /* 0x000fe40007810000 */
[----:B------:R-:W-:Y:S02]  /*2ef0*/  ISETP.LT.OR P1, PT, R0, 0x1a, P1 ;  /* 0x0000001a0000780c */ /* 0x000fe40000f21670 */
[----:B------:R-:W-:Y:S02]  /*2f00*/  FMNMX.FTZ R2, R107, R2, !PT ;  /* 0x000000026b027209 */ /* 0x000fe40007810000 */
[----:B------:R-:W-:-:S02]  /*2f10*/  FSEL R39, R39, -INF , !P1 ;  /* 0xff80000027277808 */ /* 0x000fc40004800000 */
[----:B------:R-:W-:Y:S02]  /*2f20*/  ISETP.NE.AND P1, PT, R78, RZ, PT ;  /* 0x000000ff4e00720c */ /* 0x000fe40003f25270 */
[----:B------:R-:W-:Y:S02]  /*2f30*/  FMNMX.FTZ R2, R45, R2, !PT ;  /* 0x000000022d027209 */ /* 0x000fe40007810000 */
        /* <DEDUP_REMOVED lines=8> */
[----:B------:R-:W-:Y:S02]  /*2fc0*/  FMNMX.FTZ R2, R37, R2, !PT ;  /* 0x0000000225027209 */ /* 0x000fe40007810000 */
[----:B------:R-:W-:-:S02]  /*2fd0*/  ISETP.LT.OR P1, PT, R0, 0x22, P1 ;  /* 0x000000220000780c */ /* 0x000fc40000f21670 */
[----:B------:R-:W-:Y:S02]  /*2fe0*/  FMNMX.FTZ R2, R53, R2, !PT ;  /* 0x0000000235027209 */ /* 0x000fe40007810000 */
[----:B------:R-:W-:Y:S02]  /*2ff0*/  FSEL R43, R43, -INF , !P1 ;  /* 0xff8000002b2b7808 */ /* 0x000fe40004800000 */
[----:B------:R-:W-:Y:S02]  /*3000*/  ISETP.NE.AND P1, PT, R80, RZ, PT ;  /* 0x000000ff5000720c */ /* 0x000fe40003f25270 */
[----:B------:R-:W-:Y:S02]  /*3010*/  FMNMX.FTZ R2, R33, R2, !PT ;  /* 0x0000000221027209 */ /* 0x000fe40007810000 */
[----:B------:R-:W-:Y:S02]  /*3020*/  ISETP.GT.AND P1, PT, R8, 0x28, !P1 ;  /* 0x000000280800780c */ /* 0x000fe40004f24270 */
[----:B------:R-:W-:-:S02]  /*3030*/  FMNMX.FTZ R2, R57, R2, !PT ;  /* 0x0000000239027209 */ /* 0x000fc40007810000 */
[----:B------:R-:W-:Y:S02]  /*3040*/  ISETP.LT.OR P1, PT, R0, 0x29, P1 ;  /* 0x000000290000780c */ /* 0x000fe40000f21670 */
[----:B------:R-:W-:Y:S02]  /*3050*/  FMNMX.FTZ R2, R29, R2, !PT ;  /* 0x000000021d027209 */ /* 0x000fe40007810000 */
[----:B------:R-:W-:Y:S01]  /*3060*/  FSEL R85, R46, -INF , !P1 ;  /* 0xff8000002e557808 */ /* 0x000fe20004800000 */
[----:B------:R-:W-:Y:S01]  /*3070*/  IMAD.MOV.U32 R46, RZ, RZ, R17 ;  /* 0x000000ffff2e7224 */ /* 0x000fe200078e0011 */
[----:B------:R-:W-:Y:S02]  /*3080*/  ISETP.NE.AND P1, PT, R44, RZ, PT ;  /* 0x000000ff2c00720c */ /* 0x000fe40003f25270 */
[----:B------:R-:W-:Y:S02]  /*3090*/  FMNMX.FTZ R2, R61, R2, !PT ;  /* 0x000000023d027209 */ /* 0x000fe40007810000 */
[----:B------:R-:W-:-:S02]  /*30a0*/  ISETP.GT.AND P1, PT, R8, 0x29, !P1 ;  /* 0x000000290800780c */ /* 0x000fc40004f24270 */
[----:B------:R-:W-:Y:S02]  /*30b0*/  FMNMX.FTZ R2, R11, R2, !PT ;  /* 0x000000020b027209 */ /* 0x000fe40007810000 */
[----:B------:R-:W-:Y:S02]  /*30c0*/  ISETP.LT.OR P1, PT, R0, 0x2a, P1 ;  /* 0x0000002a0000780c */ /* 0x000fe40000f21670 */
[----:B------:R-:W-:Y:S02]  /*30d0*/  FMNMX.FTZ R2, R65, R2, !PT ;  /* 0x0000000241027209 */ /* 0x000fe40007810000 */
[----:B------:R-:W-:Y:S02]  /*30e0*/  FSEL R47, R47, -INF , !P1 ;  /* 0xff8000002f2f7808 */ /* 0x000fe40004800000 */
[----:B------:R-:W-:Y:S02]  /*30f0*/  FMNMX.FTZ R2, R25, R2, !PT ;  /* 0x0000000219027209 */ /* 0x000fe40007810000 */
[----:B------:R-:W-:-:S02]  /*3100*/  ISETP.NE.AND P1, PT, R82, RZ, PT ;  /* 0x000000ff5200720c */ /* 0x000fc40003f25270 */
[----:B------:R-:W-:Y:S02]  /*3110*/  FMNMX.FTZ R2, R69, R2, !PT ;  /* 0x0000000245027209 */ /* 0x000fe40007810000 */
[C---:B------:R-:W-:Y:S02]  /*3120*/  ISETP.GT.AND P1, PT, R8.reuse, 0x30, !P1 ;  /* 0x000000300800780c */ /* 0x040fe40004f24270 */
[----:B------:R-:W-:Y:S01]  /*3130*/  ISETP.GT.AND P4, PT, R8, RZ, !P4 ;  /* 0x000000ff0800720c */ /* 0x000fe20006784270 */
[----:B------:R-:W0:Y:S01]  /*3140*/  SHFL.BFLY PT, R9, R2, 0x2, 0x1f ;  /* 0x0c401f0002097f89 */ /* 0x000e2200000e0000 */
[C---:B------:R-:W-:Y:S02]  /*3150*/  ISETP.LT.OR P1, PT, R0.reuse, 0x31, P1 ;  /* 0x000000310000780c */ /* 0x040fe40000f21670 */
[----:B------:R-:W-:Y:S02]  /*3160*/  ISETP.LT.OR P4, PT, R0, 0x1, P4 ;  /* 0x000000010000780c */ /* 0x000fe40002781670 */
[----:B------:R-:W-:-:S02]  /*3170*/  FSEL R87, R50, -INF , !P1 ;  /* 0xff80000032577808 */ /* 0x000fc40004800000 */
[----:B------:R-:W-:Y:S02]  /*3180*/  ISETP.NE.AND P1, PT, R48, RZ, PT ;  /* 0x000000ff3000720c */ /* 0x000fe40003f25270 */
[----:B------:R-:W-:Y:S02]  /*3190*/  FSEL R26, R26, -INF , !P4 ;  /* 0xff8000001a1a7808 */ /* 0x000fe40006000000 */
[----:B------:R-:W-:Y:S02]  /*31a0*/  ISETP.GT.AND P1, PT, R8, 0x31, !P1 ;  /* 0x000000310800780c */ /* 0x000fe40004f24270 */
[----:B------:R-:W-:Y:S02]  /*31b0*/  ISETP.NE.AND P6, PT, R56, RZ, PT ;  /* 0x000000ff3800720c */ /* 0x000fe40003fc5270 */
[----:B------:R-:W-:Y:S02]  /*31c0*/  ISETP.LT.OR P1, PT, R0, 0x32, P1 ;  /* 0x000000320000780c */ /* 0x000fe40000f21670 */
[----:B------:R-:W-:-:S02]  /*31d0*/  ISETP.GT.AND P2, PT, R8, 0x51, !P2 ;  /* 0x000000510800780c */ /* 0x000fc40005744270 */
[----:B------:R-:W-:Y:S02]  /*31e0*/  FSEL R51, R51, -INF , !P1 ;  /* 0xff80000033337808 */ /* 0x000fe40004800000 */
[----:B------:R-:W-:Y:S02]  /*31f0*/  ISETP.NE.AND P1, PT, R84, RZ, PT ;  /* 0x000000ff5400720c */ /* 0x000fe40003f25270 */
[C---:B------:R-:W-:Y:S02]  /*3200*/  ISETP.GT.AND P3, PT, R8.reuse, 0x58, !P3 ;  /* 0x000000580800780c */ /* 0x040fe40005f64270 */
[----:B------:R-:W-:Y:S02]  /*3210*/  ISETP.GT.AND P1, PT, R8, 0x38, !P1 ;  /* 0x000000380800780c */ /* 0x000fe40004f24270 */
[----:B0-----:R-:W-:Y:S02]  /*3220*/  FMNMX.FTZ R12, R2, R9, !PT ;  /* 0x00000009020c7209 */ /* 0x001fe40007810000 */
[----:B------:R-:W-:-:S02]  /*3230*/  FMNMX.FTZ R2, R26, R75, !PT ;  /* 0x0000004b1a027209 */ /* 0x000fc40007810000 */
[----:B------:R-:W-:Y:S01]  /*3240*/  ISETP.LT.OR P1, PT, R0, 0x39, P1 ;  /* 0x000000390000780c */ /* 0x000fe20000f21670 */
[----:B------:R-:W0:Y:S01]  /*3250*/  SHFL.BFLY PT, R9, R12, 0x1, 0x1f ;  /* 0x0c201f000c097f89 */ /* 0x000e2200000e0000 */
[----:B------:R-:W-:Y:S02]  /*3260*/  FMNMX.FTZ R2, R77, R2, !PT ;  /* 0x000000024d027209 */ /* 0x000fe40007810000 */
[----:B------:R-:W-:Y:S02]  /*3270*/  FSEL R27, R54, -INF , !P1 ;  /* 0xff800000361b7808 */ /* 0x000fe40004800000 */
[----:B------:R-:W-:Y:S02]  /*3280*/  ISETP.NE.AND P1, PT, R52, RZ, PT ;  /* 0x000000ff3400720c */ /* 0x000fe40003f25270 */
[----:B------:R-:W-:Y:S02]  /*3290*/  FMNMX.FTZ R2, R79, R2, !PT ;  /* 0x000000024f027209 */ /* 0x000fe40007810000 */
[----:B------:R-:W-:-:S02]  /*32a0*/  ISETP.GT.AND P1, PT, R8, 0x39, !P1 ;  /* 0x000000390800780c */ /* 0x000fc40004f24270 */
[----:B------:R-:W-:Y:S02]  /*32b0*/  FMNMX.FTZ R2, R81, R2, !PT ;  /* 0x0000000251027209 */ /* 0x000fe40007810000 */
[----:B------:R-:W-:Y:S02]  /*32c0*/  ISETP.LT.OR P1, PT, R0, 0x3a, P1 ;  /* 0x0000003a0000780c */ /* 0x000fe40000f21670 */
[----:B------:R-:W-:Y:S02]  /*32d0*/  FMNMX.FTZ R2, R35, R2, !PT ;  /* 0x0000000223027209 */ /* 0x000fe40007810000 */
[----:B------:R-:W-:Y:S02]  /*32e0*/  FSEL R55, R55, -INF , !P1 ;  /* 0xff80000037377808 */ /* 0x000fe40004800000 */
[----:B------:R-:W-:Y:S02]  /*32f0*/  ISETP.NE.AND P1, PT, R86, RZ, PT ;  /* 0x000000ff5600720c */ /* 0x000fe40003f25270 */
[----:B------:R-:W-:-:S02]  /*3300*/  FMNMX.FTZ R2, R31, R2, !PT ;  /* 0x000000021f027209 */ /* 0x000fc40007810000 */
[----:B------:R-:W-:Y:S02]  /*3310*/  ISETP.GT.AND P1, PT, R8, 0x40, !P1 ;  /* 0x000000400800780c */ /* 0x000fe40004f24270 */
[----:B------:R-:W-:Y:S02]  /*3320*/  FMNMX.FTZ R2, R39, R2, !PT ;  /* 0x0000000227027209 */ /* 0x000fe40007810000 */
[----:B------:R-:W-:Y:S02]  /*3330*/  ISETP.LT.OR P1, PT, R0, 0x41, P1 ;  /* 0x000000410000780c */ /* 0x000fe40000f21670 */
[----:B------:R-:W-:Y:S02]  /*3340*/  FMNMX.FTZ R2, R83, R2, !PT ;  /* 0x0000000253027209 */ /* 0x000fe40007810000 */
[----:B------:R-:W-:Y:S02]  /*3350*/  FSEL R15, R58, -INF , !P1 ;  /* 0xff8000003a0f7808 */ /* 0x000fe40004800000 */
[----:B------:R-:W-:-:S02]  /*3360*/  ISETP.GT.AND P1, PT, R8, 0x41, !P6 ;  /* 0x000000410800780c */ /* 0x000fc40007724270 */
[----:B------:R-:W-:Y:S02]  /*3370*/  FMNMX.FTZ R2, R43, R2, !PT ;  /* 0x000000022b027209 */ /* 0x000fe40007810000 */
[----:B------:R-:W-:Y:S02]  /*3380*/  ISETP.LT.OR P1, PT, R0, 0x42, P1 ;  /* 0x000000420000780c */ /* 0x000fe40000f21670 */
[----:B------:R-:W-:Y:S02]  /*3390*/  FMNMX.FTZ R2, R85, R2, !PT ;  /* 0x0000000255027209 */ /* 0x000fe40007810000 */
[----:B------:R-:W-:Y:S02]  /*33a0*/  FSEL R59, R59, -INF , !P1 ;  /* 0xff8000003b3b7808 */ /* 0x000fe40004800000 */
[----:B------:R-:W-:Y:S02]  /*33b0*/  FMNMX.FTZ R2, R47, R2, !PT ;  /* 0x000000022f027209 */ /* 0x000fe40007810000 */
[----:B------:R-:W-:-:S02]  /*33c0*/  ISETP.GT.AND P1, PT, R8, 0x48, !P5 ;  /* 0x000000480800780c */ /* 0x000fc40006f24270 */
[----:B0-----:R-:W-:Y:S02]  /*33d0*/  FMNMX.FTZ R9, R12, R9, !PT ;  /* 0x000000090c097209 */ /* 0x001fe40007810000 */
[----:B------:R-:W-:Y:S02]  /*33e0*/  FMNMX.FTZ R2, R87, R2, !PT ;  /* 0x0000000257027209 */ /* 0x000fe40007810000 */
[----:B------:R-:W-:Y:S01]  /*33f0*/  ISETP.LT.OR P1, PT, R0, 0x49, P1 ;  /* 0x000000490000780c */ /* 0x000fe20000f21670 */
[----:B------:R-:W-:Y:S01]  /*3400*/  FMUL.FTZ R14, R9, R10 ;  /* 0x0000000a090e7220 */ /* 0x000fe20000410000 */
[----:B------:R-:W-:Y:S02]  /*3410*/  FMNMX.FTZ R2, R51, R2, !PT ;  /* 0x0000000233027209 */ /* 0x000fe40007810000 */
[----:B------:R-:W-:Y:S02]  /*3420*/  FSEL R3, R62, -INF , !P1 ;  /* 0xff8000003e037808 */ /* 0x000fe40004800000 */
[----:B------:R-:W-:-:S02]  /*3430*/  FSETP.NEU.FTZ.AND P1, PT, R9, -INF , PT ;  /* 0xff8000000900780b */ /* 0x000fc40003f3d000 */
[----:B------:R-:W-:Y:S02]  /*3440*/  ISETP.NE.AND P5, PT, R60, RZ, PT ;  /* 0x000000ff3c00720c */ /* 0x000fe40003fa5270 */
[----:B------:R-:W-:Y:S02]  /*3450*/  FMNMX.FTZ R2, R27, R2, !PT ;  /* 0x000000021b027209 */ /* 0x000fe40007810000 */
[----:B------:R-:W-:Y:S02]  /*3460*/  FSEL R14, R14, RZ, P1 ;  /* 0x000000ff0e0e7208 */ /* 0x000fe40000800000 */
[----:B------:R-:W-:Y:S02]  /*3470*/  ISETP.GT.AND P1, PT, R8, 0x49, !P5 ;  /* 0x000000490800780c */ /* 0x000fe40006f24270 */
[----:B------:R-:W-:Y:S01]  /*3480*/  FMNMX.FTZ R2, R55, R2, !PT ;  /* 0x0000000237027209 */ /* 0x000fe20007810000 */
[-CC-:B------:R-:W-:Y:S01]  /*3490*/  FFMA.FTZ R156, R21, R10.reuse, -R14.reuse ;  /* 0x0000000a159c7223 */ /* 0x180fe2000001080e */
[----:B------:R-:W-:Y:S01]  /*34a0*/  ISETP.LT.OR P1, PT, R0, 0x4a, P1 ;  /* 0x0000004a0000780c */ /* 0x000fe20000f21670 */
[-CC-:B------:R-:W-:Y:S01]  /*34b0*/  FFMA.FTZ R21, R89, R10.reuse, -R14.reuse ;  /* 0x0000000a59157223 */ /* 0x180fe2000001080e */
[----:B------:R-:W-:Y:S01]  /*34c0*/  ISETP.NE.AND P6, PT, R88, RZ, PT ;  /* 0x000000ff5800720c */ /* 0x000fe20003fc5270 */
[--C-:B------:R-:W-:Y:S01]  /*34d0*/  FFMA.FTZ R158, R91, R10, -R14.reuse ;  /* 0x0000000a5b9e7223 */ /* 0x100fe2000001080e */
[----:B------:R-:W-:Y:S01]  /*34e0*/  FMNMX.FTZ R2, R15, R2, !PT ;  /* 0x000000020f027209 */ /* 0x000fe20007810000 */
[-CC-:B------:R-:W-:Y:S01]  /*34f0*/  FFMA.FTZ R20, R95, R10.reuse, -R14.reuse ;  /* 0x0000000a5f147223 */ /* 0x180fe2000001080e */
[----:B------:R-:W-:Y:S01]  /*3500*/  FSEL R63, R63, -INF , !P1 ;  /* 0xff8000003f3f7808 */ /* 0x000fe20004800000 */
[----:B------:R-:W-:Y:S01]  /*3510*/  MUFU.EX2 R156, R156 ;  /* 0x0000009c009c7308 */ /* 0x000fe20000000800 */
[----:B------:R-:W-:Y:S01]  /*3520*/  ISETP.GT.AND P1, PT, R8, 0x50, !P6 ;  /* 0x000000500800780c */ /* 0x000fe20007724270 */
[--C-:B------:R-:W-:Y:S01]  /*3530*/  FFMA.FTZ R12, R93, R10, -R14.reuse ;  /* 0x0000000a5d0c7223 */ /* 0x100fe2000001080e */
[----:B------:R-:W-:Y:S01]  /*3540*/  FMNMX.FTZ R2, R59, R2, !PT ;  /* 0x000000023b027209 */ /* 0x000fe20007810000 */
[-CC-:B------:R-:W-:Y:S01]  /*3550*/  FFMA.FTZ R28, R99, R10.reuse, -R14.reuse ;  /* 0x0000000a631c7223 */ /* 0x180fe2000001080e */
[----:B------:R-:W-:Y:S01]  /*3560*/  ISETP.LT.OR P1, PT, R0, 0x51, P1 ;  /* 0x000000510000780c */ /* 0x000fe20000f21670 */
[--C-:B------:R-:W-:Y:S01]  /*3570*/  FFMA.FTZ R41, R41, R10, -R14.reuse ;  /* 0x0000000a29297223 */ /* 0x100fe2000001080e */
[----:B------:R-:W-:Y:S01]  /*3580*/  FMNMX.FTZ R2, R3, R2, !PT ;  /* 0x0000000203027209 */ /* 0x000fe20007810000 */
[----:B------:R-:W-:Y:S01]  /*3590*/  MUFU.EX2 R21, R21 ;  /* 0x0000001500157308 */ /* 0x000fe20000000800 */
[----:B------:R-:W-:Y:S01]  /*35a0*/  ISETP.NE.AND P5, PT, R24, RZ, PT ;  /* 0x000000ff1800720c */ /* 0x000fe20003fa5270 */
[-CC-:B------:R-:W-:Y:S01]  /*35b0*/  FFMA.FTZ R24, R97, R10.reuse, -R14.reuse ;  /* 0x0000000a61187223 */ /* 0x180fe2000001080e */
[----:B------:R-:W-:Y:S01]  /*35c0*/  ISETP.LT.OR P2, PT, R0, 0x52, P2 ;  /* 0x000000520000780c */ /* 0x000fe20001741670 */
[-CC-:B------:R-:W-:Y:S01]  /*35d0*/  FFMA.FTZ R49, R49, R10.reuse, -R14.reuse ;  /* 0x0000000a31317223 */ /* 0x180fe2000001080e */
[----:B------:R-:W-:Y:S01]  /*35e0*/  FSEL R89, R66, -INF , !P1 ;  /* 0xff80000042597808 */ /* 0x000fe20004800000 */
[--C-:B------:R-:W-:Y:S01]  /*35f0*/  FFMA.FTZ R37, R37, R10, -R14.reuse ;  /* 0x0000000a25257223 */ /* 0x100fe2000001080e */
[----:B------:R-:W-:Y:S01]  /*3600*/  FMNMX.FTZ R2, R63, R2, !PT ;  /* 0x000000023f027209 */ /* 0x000fe20007810000 */
[----:B------:R0:W-:Y:S01]  /*3610*/  MUFU.EX2 R95, R24 ;  /* 0x00000018005f7308 */ /* 0x0001e20000000800 */
[----:B------:R-:W-:Y:S01]  /*3620*/  ISETP.GT.AND P4, PT, R8, 0x59, !P5 ;  /* 0x000000590800780c */ /* 0x000fe20006f84270 */
[-CC-:B------:R-:W-:Y:S01]  /*3630*/  FFMA.FTZ R8, R103, R10.reuse, -R14.reuse ;  /* 0x0000000a67087223 */ /* 0x180fe2000001080e */
[C---:B------:R-:W-:Y:S01]  /*3640*/  ISETP.LT.OR P3, PT, R0.reuse, 0x59, P3 ;  /* 0x000000590000780c */ /* 0x040fe20001f61670 */
[-CC-:B------:R-:W-:Y:S01]  /*3650*/  FFMA.FTZ R53, R53, R10.reuse, -R14.reuse ;  /* 0x0000000a35357223 */ /* 0x180fe2000001080e */
[----:B------:R-:W-:Y:S01]  /*3660*/  FSEL R67, R67, -INF , !P2 ;  /* 0xff80000043437808 */ /* 0x000fe20005000000 */
[--C-:B------:R-:W-:Y:S01]  /*3670*/  FFMA.FTZ R33, R33, R10, -R14.reuse ;  /* 0x0000000a21217223 */ /* 0x100fe2000001080e */
[----:B------:R-:W-:Y:S01]  /*3680*/  FMNMX.FTZ R2, R89, R2, !PT ;  /* 0x0000000259027209 */ /* 0x000fe20007810000 */
[----:B------:R-:W-:Y:S01]  /*3690*/  MUFU.EX2 R158, R158 ;  /* 0x0000009e009e7308 */ /* 0x000fe20000000800 */
[----:B------:R-:W-:Y:S01]  /*36a0*/  ISETP.LT.OR P4, PT, R0, 0x5a, P4 ;  /* 0x0000005a0000780c */ /* 0x000fe20002781670 */
[-CC-:B0-----:R-:W-:Y:S01]  /*36b0*/  FFMA.FTZ R24, R45, R10.reuse, -R14.reuse ;  /* 0x0000000a2d187223 */ /* 0x181fe2000001080e */
[----:B------:R-:W-:Y:S01]  /*36c0*/  FSEL R91, R70, -INF , !P3 ;  /* 0xff800000465b7808 */ /* 0x000fe20005800000 */
[--C-:B------:R-:W-:Y:S01]  /*36d0*/  FFMA.FTZ R0, R107, R10, -R14.reuse ;  /* 0x0000000a6b007223 */ /* 0x100fe2000001080e */
[----:B------:R-:W-:Y:S01]  /*36e0*/  FMNMX.FTZ R2, R67, R2, !PT ;  /* 0x0000000243027209 */ /* 0x000fe20007810000 */
[--C-:B------:R-:W-:Y:S01]  /*36f0*/  FFMA.FTZ R57, R57, R10, -R14.reuse ;  /* 0x0000000a39397223 */ /* 0x100fe2000001080e */
[----:B------:R-:W-:Y:S01]  /*3700*/  FSEL R71, R71, -INF , !P4 ;  /* 0xff80000047477808 */ /* 0x000fe20006000000 */
[----:B------:R-:W-:Y:S01]  /*3710*/  MUFU.EX2 R150, R0 ;  /* 0x0000000000967308 */ /* 0x000fe20000000800 */
[----:B------:R-:W-:Y:S01]  /*3720*/  FMNMX.FTZ R2, R91, R2, !PT ;  /* 0x000000025b027209 */ /* 0x000fe20007810000 */
[-CC-:B------:R-:W-:Y:S01]  /*3730*/  FFMA.FTZ R29, R29, R10.reuse, -R14.reuse ;  /* 0x0000000a1d1d7223 */ /* 0x180fe2000001080e */
[----:B------:R-:W-:Y:S01]  /*3740*/  ISETP.NE.AND P5, PT, R168, 0x1, PT ;  /* 0x00000001a800780c */ /* 0x000fe20003fa5270 */
[--C-:B------:R-:W-:Y:S01]  /*3750*/  FFMA.FTZ R61, R61, R10, -R14.reuse ;  /* 0x0000000a3d3d7223 */ /* 0x100fe2000001080e */
[----:B------:R-:W-:Y:S01]  /*3760*/  FMNMX.FTZ R2, R71, R2, !PT ;  /* 0x0000000247027209 */ /* 0x000fe20007810000 */
[-CC-:B------:R-:W-:Y:S01]  /*3770*/  FFMA.FTZ R65, R65, R10.reuse, -R14.reuse ;  /* 0x0000000a41417223 */ /* 0x180fe2000001080e */
[-CC-:B------:R-:W-:Y:S01]  /*3780*/  FFMA.FTZ R25, R25, R10.reuse, -R14.reuse ;  /* 0x0000000a19197223 */ /* 0x180fe2000001080e */
[----:B------:R0:W-:Y:S02]  /*3790*/  MUFU.EX2 R93, R12 ;  /* 0x0000000c005d7308 */ /* 0x0001e40000000800 */
[----:B------:R-:W1:Y:S06]  /*37a0*/  SHFL.BFLY PT, R45, R2, 0x2, 0x1f ;  /* 0x0c401f00022d7f89 */ /* 0x000e6c00000e0000 */
[----:B------:R-:W2:Y:S01]  /*37b0*/  MUFU.EX2 R20, R20 ;  /* 0x0000001400147308 */ /* 0x000ea20000000800 */
[-CC-:B0-----:R-:W-:Y:S01]  /*37c0*/  FFMA.FTZ R12, R101, R10.reuse, -R14.reuse ;  /* 0x0000000a650c7223 */ /* 0x181fe2000001080e */
[----:B------:R-:W0:Y:S06]  /*37d0*/  @P5 LDC R44, c[0x0][0x44c] ;  /* 0x00011300ff2c5b82 */ /* 0x000e2c0000000800 */
[----:B------:R3:W-:Y:S02]  /*37e0*/  MUFU.EX2 R97, R12 ;  /* 0x0000000c00617308 */ /* 0x0007e40000000800 */
[----:B------:R-:W4:Y:S06]  /*37f0*/  @P5 LDC R48, c[0x0][0x450] ;  /* 0x00011400ff305b82 */ /* 0x000f2c0000000800 */
[----:B------:R-:W-:Y:S01]  /*3800*/  MUFU.EX2 R101, R24 ;  /* 0x0000001800657308 */ /* 0x000fe20000000800 */
[-CC-:B---3--:R-:W-:Y:S01]  /*3810*/  FFMA.FTZ R12, R105, R10.reuse, -R14.reuse ;  /* 0x0000000a690c7223 */ /* 0x188fe2000001080e */
[----:B-1----:R-:W-:Y:S01]  /*3820*/  FMNMX.FTZ R45, R2, R45, !PT ;  /* 0x0000002d022d7209 */ /* 0x002fe20007810000 */
[--C-:B------:R-:W-:Y:S01]  /*3830*/  FFMA.FTZ R2, R11, R10, -R14.reuse ;  /* 0x0000000a0b027223 */ /* 0x100fe2000001080e */
[----:B--2---:R-:W-:Y:S01]  /*3840*/  F2FP.BF16.F32.PACK_AB R152, R95, R20 ;  /* 0x000000145f98723e */ /* 0x004fe200000010ff */
[----:B------:R-:W-:-:S02]  /*3850*/  FFMA.FTZ R14, R69, R10, -R14 ;  /* 0x0000000a450e7223 */ /* 0x000fc4000001080e */
[----:B------:R-:W1:Y:S01]  /*3860*/  SHFL.BFLY PT, R0, R45, 0x1, 0x1f ;  /* 0x0c201f002d007f89 */ /* 0x000e6200000e0000 */
[----:B------:R-:W2:Y:S08]  /*3870*/  MUFU.EX2 R28, R28 ;  /* 0x0000001c001c7308 */ /* 0x000eb00000000800 */
[----:B------:R-:W-:Y:S08]  /*3880*/  MUFU.EX2 R99, R12 ;  /* 0x0000000c00637308 */ /* 0x000ff00000000800 */
[----:B------:R-:W3:Y:S01]  /*3890*/  MUFU.EX2 R8, R8 ;  /* 0x0000000800087308 */ /* 0x000ee20000000800 */
[----:B--2---:R-:W-:-:S02]  /*38a0*/  F2FP.BF16.F32.PACK_AB R154, R97, R28 ;  /* 0x0000001c619a723e */ /* 0x004fc400000010ff */
[----:B-1----:R-:W-:-:S05]  /*38b0*/  FMNMX.FTZ R11, R45, R0, !PT ;  /* 0x000000002d0b7209 */ /* 0x002fca0007810000 */
[----:B------:R-:W-:Y:S01]  /*38c0*/  MUFU.EX2 R41, R41 ;  /* 0x0000002900297308 */ /* 0x000fe20000000800 */
[C---:B------:R-:W-:Y:S01]  /*38d0*/  FSETP.NEU.FTZ.AND P1, PT, R11.reuse, -INF , PT ;  /* 0xff8000000b00780b */ /* 0x040fe20003f3d000 */
[----:B------:R-:W-:-:S06]  /*38e0*/  FMUL.FTZ R0, R11, R10 ;  /* 0x0000000a0b007220 */ /* 0x000fcc0000410000 */
[----:B------:R-:W-:Y:S01]  /*38f0*/  MUFU.EX2 R144, R49 ;  /* 0x0000003100907308 */ /* 0x000fe20000000800 */
[----:B------:R-:W-:Y:S02]  /*3900*/  FSEL R0, R0, RZ, P1 ;  /* 0x000000ff00007208 */ /* 0x000fe40000800000 */
[----:B---3--:R-:W-:-:S03]  /*3910*/  F2FP.BF16.F32.PACK_AB R148, R99, R8 ;  /* 0x000000086394723e */ /* 0x008fc600000010ff */
        /* <DEDUP_REMOVED lines=15> */
[-CC-:B------:R-:W-:Y:S01]  /*3a10*/  FFMA.FTZ R51, R51, R10.reuse, -R0.reuse ;  /* 0x0000000a33337223 */ /* 0x180fe20000010800 */
[-CC-:B------:R-:W-:Y:S01]  /*3a20*/  FFMA.FTZ R27, R27, R10.reuse, -R0.reuse ;  /* 0x0000000a1b1b7223 */ /* 0x180fe20000010800 */
[-CC-:B------:R-:W-:Y:S01]  /*3a30*/  FFMA.FTZ R55, R55, R10.reuse, -R0.reuse ;  /* 0x0000000a37377223 */ /* 0x180fe20000010800 */
[-CC-:B------:R-:W-:Y:S01]  /*3a40*/  FFMA.FTZ R15, R15, R10.reuse, -R0.reuse ;  /* 0x0000000a0f0f7223 */ /* 0x180fe20000010800 */
[-CC-:B------:R-:W-:Y:S01]  /*3a50*/  FFMA.FTZ R59, R59, R10.reuse, -R0.reuse ;  /* 0x0000000a3b3b7223 */ /* 0x180fe20000010800 */
[-CC-:B------:R-:W-:Y:S01]  /*3a60*/  FFMA.FTZ R3, R3, R10.reuse, -R0.reuse ;  /* 0x0000000a03037223 */ /* 0x180fe20000010800 */
[-CC-:B------:R-:W-:Y:S01]  /*3a70*/  FFMA.FTZ R63, R63, R10.reuse, -R0.reuse ;  /* 0x0000000a3f3f7223 */ /* 0x180fe20000010800 */
[----:B------:R2:W-:Y:S01]  /*3a80*/  MUFU.EX2 R24, R35 ;  /* 0x0000002300187308 */ /* 0x0005e20000000800 */
[-CC-:B------:R-:W-:Y:S01]  /*3a90*/  FFMA.FTZ R89, R89, R10.reuse, -R0.reuse ;  /* 0x0000000a59597223 */ /* 0x180fe20000010800 */
[-CC-:B------:R-:W-:Y:S01]  /*3aa0*/  FFMA.FTZ R67, R67, R10.reuse, -R0.reuse ;  /* 0x0000000a43437223 */ /* 0x180fe20000010800 */
[-CC-:B------:R-:W-:Y:S01]  /*3ab0*/  FFMA.FTZ R91, R91, R10.reuse, -R0.reuse ;  /* 0x0000000a5b5b7223 */ /* 0x180fe20000010800 */
[----:B------:R-:W-:-:S04]  /*3ac0*/  FFMA.FTZ R71, R71, R10, -R0 ;  /* 0x0000000a47477223 */ /* 0x000fc80000010800 */
[----:B------:R-:W3:Y:S01]  /*3ad0*/  MUFU.EX2 R77, R77 ;  /* 0x0000004d004d7308 */ /* 0x000ee20000000800 */
[----:B--2---:R-:W-:Y:S01]  /*3ae0*/  FADD.FTZ R35, R156, R21 ;  /* 0x000000159c237221 */ /* 0x004fe20000010000 */
[----:B------:R-:W-:Y:S02]  /*3af0*/  F2FP.BF16.F32.PACK_AB R156, R21, R156 ;  /* 0x0000009c159c723e */ /* 0x000fe400000010ff */
[----:B-1----:R-:W-:Y:S01]  /*3b00*/  F2FP.BF16.F32.PACK_AB R157, R75, R26 ;  /* 0x0000001a4b9d723e */ /* 0x002fe200000010ff */
[----:B------:R-:W-:Y:S01]  /*3b10*/  FADD.FTZ R38, R158, R35 ;  /* 0x000000239e267221 */ /* 0x000fe20000010000 */
[C---:B------:R-:W-:Y:S02]  /*3b20*/  F2FP.BF16.F32.PACK_AB R158, R93.reuse, R158 ;  /* 0x0000009e5d9e723e */ /* 0x040fe400000010ff */
[----:B------:R-:W1:Y:S01]  /*3b30*/  MUFU.EX2 R12, R79 ;  /* 0x0000004f000c7308 */ /* 0x000e620000000800 */
[----:B------:R-:W-:Y:S01]  /*3b40*/  FADD.FTZ R35, R93, R38 ;  /* 0x000000265d237221 */ /* 0x000fe20000010000 */
[----:B------:R-:W-:-:S03]  /*3b50*/  FADD.FTZ R38, R26, R75 ;  /* 0x0000004b1a267221 */ /* 0x000fc60000010000 */
[----:B------:R-:W-:-:S03]  /*3b60*/  FADD.FTZ R40, R20, R35 ;  /* 0x0000002314287221 */ /* 0x000fc60000010000 */
[----:B------:R-:W2:Y:S01]  /*3b70*/  MUFU.EX2 R81, R81 ;  /* 0x0000005100517308 */ /* 0x000ea20000000800 */
[----:B---3--:R-:W-:-:S07]  /*3b80*/  FADD.FTZ R35, R77, R38 ;  /* 0x000000264d237221 */ /* 0x008fce0000010000 */
[----:B------:R3:W-:Y:S01]  /*3b90*/  MUFU.EX2 R30, R39 ;  /* 0x00000027001e7308 */ /* 0x0007e20000000800 */
[----:B-1----:R-:W-:-:S07]  /*3ba0*/  F2FP.BF16.F32.PACK_AB R159, R12, R77 ;  /* 0x0000004d0c9f723e */ /* 0x002fce00000010ff */
[----:B------:R-:W1:Y:S01]  /*3bb0*/  MUFU.EX2 R31, R31 ;  /* 0x0000001f001f7308 */ /* 0x000e620000000800 */
[----:B---3--:R-:W-:Y:S01]  /*3bc0*/  FADD.FTZ R39, R95, R40 ;  /* 0x000000285f277221 */ /* 0x008fe20000010000 */
[----:B------:R-:W-:Y:S01]  /*3bd0*/  FADD.FTZ R40, R12, R35 ;  /* 0x000000230c287221 */ /* 0x000fe20000010000 */
[----:B--2---:R-:W-:Y:S02]  /*3be0*/  F2FP.BF16.F32.PACK_AB R153, R24, R81 ;  /* 0x000000511899723e */ /* 0x004fe400000010ff */
[----:B------:R-:W-:Y:S01]  /*3bf0*/  FADD.FTZ R42, R28, R39 ;  /* 0x000000271c2a7221 */ /* 0x000fe20000010000 */
[----:B------:R-:W-:Y:S02]  /*3c00*/  FADD.FTZ R35, R81, R40 ;  /* 0x0000002851237221 */ /* 0x000fe40000010000 */
[----:B------:R-:W2:Y:S01]  /*3c10*/  MUFU.EX2 R83, R83 ;  /* 0x0000005300537308 */ /* 0x000ea20000000800 */
[----:B------:R-:W-:Y:S01]  /*3c20*/  FADD.FTZ R39, R97, R42 ;  /* 0x0000002a61277221 */ /* 0x000fe20000010000 */
[----:B------:R-:W-:-:S03]  /*3c30*/  FADD.FTZ R40, R24, R35 ;  /* 0x0000002318287221 */ /* 0x000fc60000010000 */
[----:B------:R-:W-:-:S03]  /*3c40*/  FADD.FTZ R42, R8, R39 ;  /* 0x00000027082a7221 */ /* 0x000fc60000010000 */
[----:B------:R0:W3:Y:S01]  /*3c50*/  MUFU.EX2 R32, R43 ;  /* 0x0000002b00207308 */ /* 0x0000e20000000800 */
[----:B------:R-:W-:Y:S01]  /*3c60*/  FADD.FTZ R39, R99, R42 ;  /* 0x0000002a63277221 */ /* 0x000fe20000010000 */
[----:B-1----:R-:W-:Y:S01]  /*3c70*/  FADD.FTZ R35, R31, R40 ;  /* 0x000000281f237221 */ /* 0x002fe20000010000 */
[----:B------:R-:W-:-:S03]  /*3c80*/  F2FP.BF16.F32.PACK_AB R155, R30, R31 ;  /* 0x0000001f1e9b723e */ /* 0x000fc600000010ff */
[----:B------:R-:W-:Y:S02]  /*3c90*/  FADD.FTZ R42, R30, R35 ;  /* 0x000000231e2a7221 */ /* 0x000fe40000010000 */
[----:B------:R-:W1:Y:S01]  /*3ca0*/  MUFU.EX2 R85, R85 ;  /* 0x0000005500557308 */ /* 0x000e620000000800 */
[----:B0-----:R-:W-:-:S04]  /*3cb0*/  @P5 IMAD.HI.U32 R43, R17, R44, RZ ;  /* 0x0000002c112b5227 */ /* 0x001fc800078e00ff */
[----:B------:R-:W-:Y:S01]  /*3cc0*/  FADD.FTZ R44, R150, R39 ;  /* 0x00000027962c7221 */ /* 0x000fe20000010000 */
[----:B--2---:R-:W-:Y:S01]  /*3cd0*/  FADD.FTZ R35, R83, R42 ;  /* 0x0000002a53237221 */ /* 0x004fe20000010000 */
[C---:B------:R-:W-:Y:S02]  /*3ce0*/  F2FP.BF16.F32.PACK_AB R150, R101.reuse, R150 ;  /* 0x000000966596723e */ /* 0x040fe400000010ff */
[----:B------:R-:W-:Y:S01]  /*3cf0*/  FADD.FTZ R44, R101, R44 ;  /* 0x0000002c652c7221 */ /* 0x000fe20000010000 */
[----:B----4-:R-:W-:Y:S01]  /*3d00*/  @P5 SHF.R.U32.HI R46, RZ, R48, R43 ;  /* 0x00000030ff2e5219 */ /* 0x010fe2000001162b */
[----:B------:R-:W0:Y:S01]  /*3d10*/  MUFU.EX2 R37, R37 ;  /* 0x0000002500257308 */ /* 0x000e220000000800 */
[C---:B---3--:R-:W-:Y:S01]  /*3d20*/  FADD.FTZ R42, R32.reuse, R35 ;  /* 0x00000023202a7221 */ /* 0x048fe20000010000 */
[----:B------:R-:W-:Y:S01]  /*3d30*/  FADD.FTZ R39, R41, R44 ;  /* 0x0000002c29277221 */ /* 0x000fe20000010000 */
[----:B------:R-:W-:Y:S01]  /*3d40*/  LOP3.LUT P5, RZ, R19, 0x80000, RZ, 0xc0, !PT ;  /* 0x0008000013ff7812 */ /* 0x000fe200078ac0ff */
[----:B------:R-:W-:Y:S01]  /*3d50*/  IMAD.IADD R73, R73, 0x1, R46 ;  /* 0x0000000149497824 */ /* 0x000fe200078e022e */
[----:B------:R-:W-:Y:S01]  /*3d60*/  F2FP.BF16.F32.PACK_AB R149, R32, R83 ;  /* 0x000000532095723e */ /* 0x000fe200000010ff */
[C---:B------:R-:W-:Y:S01]  /*3d70*/  FADD.FTZ R44, R144.reuse, R39 ;  /* 0x00000027902c7221 */ /* 0x040fe20000010000 */
[----:B------:R-:W-:Y:S01]  /*3d80*/  F2FP.BF16.F32.PACK_AB R144, R144, R41 ;  /* 0x000000299090723e */ /* 0x000fe200000010ff */
[----:B------:R-:W2:Y:S01]  /*3d90*/  MUFU.EX2 R34, R47 ;  /* 0x0000002f00227308 */ /* 0x000ea20000000800 */
[----:B-1----:R-:W-:-:S07]  /*3da0*/  FADD.FTZ R35, R85, R42 ;  /* 0x0000002a55237221 */ /* 0x002fce0000010000 */
[----:B------:R-:W1:Y:S01]  /*3db0*/  MUFU.EX2 R146, R53 ;  /* 0x0000003500927308 */ /* 0x000e620000000800 */
[----:B0-----:R-:W-:-:S07]  /*3dc0*/  FADD.FTZ R39, R37, R44 ;  /* 0x0000002c25277221 */ /* 0x001fce0000010000 */
[----:B------:R-:W0:Y:S01]  /*3dd0*/  MUFU.EX2 R87, R87 ;  /* 0x0000005700577308 */ /* 0x000e220000000800 */
[C---:B--2---:R-:W-:Y:S01]  /*3de0*/  FADD.FTZ R42, R34.reuse, R35 ;  /* 0x00000023222a7221 */ /* 0x044fe20000010000 */
[----:B------:R-:W-:-:S06]  /*3df0*/  F2FP.BF16.F32.PACK_AB R151, R34, R85 ;  /* 0x000000552297723e */ /* 0x000fcc00000010ff */
[----:B------:R-:W2:Y:S01]  /*3e00*/  MUFU.EX2 R33, R33 ;  /* 0x0000002100217308 */ /* 0x000ea20000000800 */
[C---:B-1----:R-:W-:Y:S01]  /*3e10*/  FADD.FTZ R44, R146.reuse, R39 ;  /* 0x00000027922c7221 */ /* 0x042fe20000010000 */
[----:B------:R-:W-:-:S06]  /*3e20*/  F2FP.BF16.F32.PACK_AB R146, R146, R37 ;  /* 0x000000259292723e */ /* 0x000fcc00000010ff */
[----:B------:R-:W1:Y:S01]  /*3e30*/  MUFU.EX2 R36, R51 ;  /* 0x0000003300247308 */ /* 0x000e620000000800 */
[----:B0-----:R-:W-:-:S07]  /*3e40*/  FADD.FTZ R21, R87, R42 ;  /* 0x0000002a57157221 */ /* 0x001fce0000010000 */
[----:B------:R-:W0:Y:S01]  /*3e50*/  MUFU.EX2 R140, R57 ;  /* 0x00000039008c7308 */ /* 0x000e220000000800 */
[----:B--2---:R-:W-:-:S07]  /*3e60*/  FADD.FTZ R35, R33, R44 ;  /* 0x0000002c21237221 */ /* 0x004fce0000010000 */
[----:B------:R-:W2:Y:S01]  /*3e70*/  MUFU.EX2 R27, R27 ;  /* 0x0000001b001b7308 */ /* 0x000ea20000000800 */
[C---:B-1----:R-:W-:Y:S01]  /*3e80*/  FADD.FTZ R42, R36.reuse, R21 ;  /* 0x00000015242a7221 */ /* 0x042fe20000010000 */
[----:B------:R-:W-:-:S06]  /*3e90*/  F2FP.BF16.F32.PACK_AB R145, R36, R87 ;  /* 0x000000572491723e */ /* 0x000fcc00000010ff */
[----:B------:R-:W1:Y:S01]  /*3ea0*/  MUFU.EX2 R29, R29 ;  /* 0x0000001d001d7308 */ /* 0x000e620000000800 */
[C---:B0-----:R-:W-:Y:S01]  /*3eb0*/  FADD.FTZ R44, R140.reuse, R35 ;  /* 0x000000238c2c7221 */ /* 0x041fe20000010000 */
[----:B------:R-:W-:-:S06]  /*3ec0*/  F2FP.BF16.F32.PACK_AB R140, R140, R33 ;  /* 0x000000218c8c723e */ /* 0x000fcc00000010ff */
[----:B------:R-:W0:Y:S01]  /*3ed0*/  MUFU.EX2 R38, R55 ;  /* 0x0000003700267308 */ /* 0x000e220000000800 */
[----:B--2---:R-:W-:-:S07]  /*3ee0*/  FADD.FTZ R21, R27, R42 ;  /* 0x0000002a1b157221 */ /* 0x004fce0000010000 */
[----:B------:R-:W2:Y:S01]  /*3ef0*/  MUFU.EX2 R142, R61 ;  /* 0x0000003d008e7308 */ /* 0x000ea20000000800 */
[----:B-1----:R-:W-:-:S07]  /*3f00*/  FADD.FTZ R35, R29, R44 ;  /* 0x0000002c1d237221 */ /* 0x002fce0000010000 */
[----:B------:R-:W1:Y:S01]  /*3f10*/  MUFU.EX2 R15, R15 ;  /* 0x0000000f000f7308 */ /* 0x000e620000000800 */
[C---:B0-----:R-:W-:Y:S01]  /*3f20*/  FADD.FTZ R8, R38.reuse, R21 ;  /* 0x0000001526087221 */ /* 0x041fe20000010000 */
[----:B------:R-:W-:-:S06]  /*3f30*/  F2FP.BF16.F32.PACK_AB R147, R38, R27 ;  /* 0x0000001b2693723e */ /* 0x000fcc00000010ff */
[----:B------:R-:W0:Y:S01]  /*3f40*/  MUFU.EX2 R2, R2 ;  /* 0x0000000200027308 */ /* 0x000e220000000800 */
[C---:B--2---:R-:W-:Y:S01]  /*3f50*/  FADD.FTZ R35, R142.reuse, R35 ;  /* 0x000000238e237221 */ /* 0x044fe20000010000 */
[----:B------:R-:W-:-:S06]  /*3f60*/  F2FP.BF16.F32.PACK_AB R142, R142, R29 ;  /* 0x0000001d8e8e723e */ /* 0x000fcc00000010ff */
        /* <DEDUP_REMOVED lines=16> */
[----:B------:R-:W-:Y:S01]  /*4070*/  F2FP.BF16.F32.PACK_AB R143, R0, R3 ;  /* 0x00000003008f723e */ /* 0x000fe200000010ff */
[----:B------:R-:W-:-:S05]  /*4080*/  VIADD R0, R73, UR5 ;  /* 0x0000000549007c36 */ /* 0x000fca0008000000 */
[----:B------:R-:W1:Y:S01]  /*4090*/  MUFU.EX2 R91, R91 ;  /* 0x0000005b005b7308 */ /* 0x000e620000000800 */
[----:B0-----:R-:W-:-:S07]  /*40a0*/  FADD.FTZ R21, R89, R28 ;  /* 0x0000001c59157221 */ /* 0x001fce0000010000 */
[----:B------:R-:W0:Y:S01]  /*40b0*/  MUFU.EX2 R2, R71 ;  /* 0x0000004700027308 */ /* 0x000e220000000800 */
[C---:B--2---:R-:W-:Y:S01]  /*40c0*/  FADD.FTZ R12, R20.reuse, R21 ;  /* 0x00000015140c7221 */ /* 0x044fe20000010000 */
[----:B------:R-:W-:-:S06]  /*40d0*/  F2FP.BF16.F32.PACK_AB R137, R20, R89 ;  /* 0x000000591489723e */ /* 0x000fcc00000010ff */
[----:B------:R-:W2:Y:S01]  /*40e0*/  MUFU.EX2 R14, R14 ;  /* 0x0000000e000e7308 */ /* 0x000ea20000000800 */
[----:B-1----:R-:W-:-:S04]  /*40f0*/  FADD.FTZ R21, R91, R12 ;  /* 0x0000000c5b157221 */ /* 0x002fc80000010000 */
[C---:B0-----:R-:W-:Y:S01]  /*4100*/  FADD.FTZ R3, R2.reuse, R21 ;  /* 0x0000001502037221 */ /* 0x041fe20000010000 */
[----:B------:R-:W-:Y:S01]  /*4110*/  F2FP.BF16.F32.PACK_AB R139, R2, R91 ;  /* 0x0000005b028b723e */ /* 0x000fe200000010ff */
[----:B------:R-:W-:Y:S02]  /*4120*/  VIADD R21, R72, 0xfffffffe ;  /* 0xfffffffe48157836 */ /* 0x000fe40000000000 */
[C---:B--2---:R-:W-:Y:S01]  /*4130*/  FADD.FTZ R8, R14.reuse, R29 ;  /* 0x0000001d0e087221 */ /* 0x044fe20000010000 */
[----:B------:R-:W-:Y:S01]  /*4140*/  F2FP.BF16.F32.PACK_AB R138, R14, R25 ;  /* 0x000000190e8a723e */ /* 0x000fe200000010ff */
[----:B------:R-:W-:Y:S06]  /*4150*/  @!P5 BRA `(.L_x_985) ;  /* 0x000000000048d947 */ /* 0x000fec0003800000 */
[C---:B------:R-:W-:Y:S01]  /*4160*/  ISETP.GT.AND P1, PT, R73.reuse, RZ, PT ;  /* 0x000000ff4900720c */ /* 0x040fe20003f24270 */
[----:B------:R-:W-:-:S12]  /*4170*/  VIADD R15, R73, 0xffffffff ;  /* 0xffffffff490f7836 */ /* 0x000fd80000000000 */
[----:B------:R-:W-:Y:S05]  /*4180*/  @P1 BRA `(.L_x_986) ;  /* 0x0000000000201947 */ /* 0x000fea0003800000 */
[----:B------:R-:W0:Y:S01]  /*4190*/  LDC R12, c[0x0][0x9e4] ;  /* 0x00027900ff0c7b82 */ /* 0x000e220000000800 */
[----:B------:R-:W-:Y:S01]  /*41a0*/  IMAD.MOV R15, RZ, RZ, -R73 ;  /* 0x000000ffff0f7224 */ /* 0x000fe200078e0a49 */
[----:B0-----:R-:W-:-:S13]  /*41b0*/  ISETP.NE.AND P1, PT, R12, 0x1, PT ;  /* 0x000000010c00780c */ /* 0x001fda0003f25270 */
[----:B------:R-:W0:Y:S02]  /*41c0*/  @P1 LDC.64 R24, c[0x0][0x9e8] ;  /* 0x00027a00ff181b82 */ /* 0x000e240000000a00 */
[----:B0-----:R-:W-:-:S05]  /*41d0*/  @P1 IMAD.HI.U32 R2, R15, R24, RZ ;  /* 0x000000180f021227 */ /* 0x001fca00078e00ff */
[----:B------:R-:W-:-:S04]  /*41e0*/  @P1 SHF.R.U32.HI R15, RZ, R25, R2 ;  /* 0x00000019ff0f1219 */ /* 0x000fc80000011602 */
[----:B------:R-:W-:Y:S01]  /*41f0*/  LOP3.LUT R15, RZ, R15, RZ, 0x33, !PT ;  /* 0x0000000fff0f7212 */ /* 0x000fe200078e33ff */
[----:B------:R-:W-:Y:S06]  /*4200*/  BRA `(.L_x_987) ;  /* 0x0000000000147947 */ /* 0x000fec0003800000 */
.L_x_986:
[----:B------:R-:W0:Y:S02]  /*4210*/  LDC R12, c[0x0][0x9e4] ;  /* 0x00027900ff0c7b82 */ /* 0x000e240000000800 */
[----:B0-----:R-:W-:-:S13]  /*4220*/  ISETP.NE.AND P1, PT, R12, 0x1, PT ;  /* 0x000000010c00780c */ /* 0x001fda0003f25270 */
[----:B------:R-:W0:Y:S02]  /*4230*/  @P1 LDC.64 R24, c[0x0][0x9e8] ;  /* 0x00027a00ff181b82 */ /* 0x000e240000000a00 */
[----:B0-----:R-:W-:-:S05]  /*4240*/  @P1 IMAD.HI.U32 R2, R15, R24, RZ ;  /* 0x000000180f021227 */ /* 0x001fca00078e00ff */
[----:B------:R-:W-:-:S07]  /*4250*/  @P1 SHF.R.U32.HI R15, RZ, R25, R2 ;  /* 0x00000019ff0f1219 */ /* 0x000fce0000011602 */
.L_x_987:
[----:B------:R-:W-:-:S05]  /*4260*/  IMAD R15, R15, R12, R12 ;  /* 0x0000000c0f0f7224 */ /* 0x000fca00078e020c */
[----:B------:R-:W-:-:S07]  /*4270*/  VIMNMX R0, R0, R15, PT ;  /* 0x0000000f00007248 */ /* 0x000fce0003fe0100 */
.L_x_985:
[----:B------:R-:W-:Y:S01]  /*4280*/  IMAD.HI R12, R0, 0x2aaaaaab, RZ ;  /* 0x2aaaaaab000c7827 */ /* 0x000fe200078e02ff */
[----:B------:R-:W-:Y:S02]  /*4290*/  CS2R R86, SRZ ;  /* 0x0000000000567805 */ /* 0x000fe4000001ff00 */
[----:B------:R-:W-:Y:S02]  /*42a0*/  CS2R R84, SRZ ;  /* 0x0000000000547805 */ /* 0x000fe4000001ff00 */
[----:B------:R-:W-:Y:S01]  /*42b0*/  CS2R R82, SRZ ;  /* 0x0000000000527805 */ /* 0x000fe2000001ff00 */
[----:B------:R-:W-:Y:S01]  /*42c0*/  IMAD.MOV.U32 R2, RZ, RZ, 0x3f800000 ;  /* 0x3f800000ff027424 */ /* 0x000fe200078e00ff */
[----:B------:R-:W-:Y:S01]  /*42d0*/  SHF.R.U32.HI R15, RZ, 0x1f, R12 ;  /* 0x0000001fff0f7819 */ /* 0x000fe2000001160c */
[----:B------:R-:W-:Y:S01]  /*42e0*/  IMAD.MOV.U32 R0, RZ, RZ, 0x3f800000 ;  /* 0x3f800000ff007424 */ /* 0x000fe200078e00ff */
[----:B------:R-:W-:Y:S02]  /*42f0*/  CS2R R80, SRZ ;  /* 0x0000000000507805 */ /* 0x000fe4000001ff00 */
[----:B------:R-:W-:-:S02]  /*4300*/  CS2R R78, SRZ ;  /* 0x00000000004e7805 */ /* 0x000fc4000001ff00 */
[----:B------:R-:W-:Y:S02]  /*4310*/  LEA.HI.SX32 R12, R12, R15, 0x1c ;  /* 0x0000000f0c0c7211 */ /* 0x000fe400078fe2ff */
[----:B------:R-:W-:Y:S02]  /*4320*/  CS2R R76, SRZ ;  /* 0x00000000004c7805 */ /* 0x000fe4000001ff00 */
[----:B------:R-:W-:Y:S02]  /*4330*/  CS2R R74, SRZ ;  /* 0x00000000004a7805 */ /* 0x000fe4000001ff00 */
[----:B------:R-:W-:Y:S02]  /*4340*/  CS2R R72, SRZ ;  /* 0x0000000000487805 */ /* 0x000fe4000001ff00 */
[----:B------:R-:W-:Y:S02]  /*4350*/  VIMNMX R12, R23, R12, !PT ;  /* 0x0000000c170c7248 */ /* 0x000fe40007fe0100 */
[----:B------:R-:W-:-:S02]  /*4360*/  CS2R R70, SRZ ;  /* 0x0000000000467805 */ /* 0x000fc4000001ff00 */
[----:B------:R-:W-:Y:S02]  /*4370*/  CS2R R68, SRZ ;  /* 0x0000000000447805 */ /* 0x000fe4000001ff00 */
[----:B------:R-:W-:Y:S02]  /*4380*/  CS2R R66, SRZ ;  /* 0x0000000000427805 */ /* 0x000fe4000001ff00 */
        /* <DEDUP_REMOVED lines=22> */
[----:B------:R-:W-:Y:S06]  /*44f0*/  @!P1 BRA `(.L_x_988) ;  /* 0x0000002c007c9947 */ /* 0x000fec0003800000 */
[----:B------:R-:W-:Y:S01]  /*4500*/  IMAD.MOV.U32 R15, RZ, RZ, R11 ;  /* 0x000000ffff0f7224 */ /* 0x000fe200078e000b */
[----:B------:R-:W-:Y:S01]  /*4510*/  UMOV UR7, UR38 ;  /* 0x0000002600077c82 */ /* 0x000fe20008000000 */
[----:B------:R-:W-:Y:S01]  /*4520*/  IMAD.MOV.U32 R14, RZ, RZ, R9 ;  /* 0x000000ffff0e7224 */ /* 0x000fe200078e0009 */
[----:B------:R-:W-:Y:S01]  /*4530*/  UMOV UR4, UR39 ;  /* 0x0000002700047c82 */ /* 0x000fe20008000000 */
[----:B------:R-:W-:Y:S01]  /*4540*/  IMAD.MOV.U32 R2, RZ, RZ, 0x3f800000 ;  /* 0x3f800000ff027424 */ /* 0x000fe200078e00ff */
[----:B------:R-:W-:Y:S01]  /*4550*/  ULDC UR42, c[0x0][0x9e4] ;  /* 0x00027900002a7ab9 */ /* 0x000fe20000000800 */
[----:B------:R-:W-:Y:S01]  /*4560*/  IMAD.MOV.U32 R87, RZ, RZ, RZ ;  /* 0x000000ffff577224 */ /* 0x000fe200078e00ff */
[----:B------:R-:W-:Y:S01]  /*4570*/  ULDC UR43, c[0x0][0x9dc] ;  /* 0x00027700002b7ab9 */ /* 0x000fe20000000800 */
[----:B------:R-:W-:-:S05]  /*4580*/  ULDC UR54, c[0x0][0x9e0] ;  /* 0x0002780000367ab9 */ /* 0x000fca0000000800 */
.L_x_1007:
[----:B------:R-:W-:-:S04]  /*4590*/  UISETP.NE.AND UP0, UPT, UR4, 0x1, UPT ;  /* 0x000000010400788c */ /* 0x000fc8000bf05270 */
[----:B------:R-:W-:-:S04]  /*45a0*/  USEL UR38, URZ, 0x1, UP0 ;  /* 0x000000013f267887 */ /* 0x000fc80008000000 */
[----:B------:R-:W-:Y:S01]  /*45b0*/  ULOP3.LUT UR38, UR7, UR38, URZ, 0x3c, !UPT ;  /* 0x0000002607267292 */ /* 0x000fe2000f8e3c3f */
[----:B------:R-:W-:Y:S11]  /*45c0*/  @!P0 BRA `(.L_x_989) ;  /* 0x0000000000048947 */ /* 0x000ff60003800000 */
[----:B------:R-:W-:Y:S01]  /*45d0*/  BPT.TRAP 0x1 ;  /* 0x000000040000795c */ /* 0x000fe20000300000 */
.L_x_989:
[----:B------:R-:W-:Y:S01]  /*45e0*/  UIADD3 UR39, UR4, 0x1, URZ ;  /* 0x0000000104277890 */ /* 0x000fe2000fffe03f */
[----:B------:R-:W-:-:S03]  /*45f0*/  IMAD.U32 R9, RZ, RZ, UR38 ;  /* 0x00000026ff097e24 */ /* 0x000fc6000f8e00ff */
[----:B------:R-:W-:Y:S02]  /*4600*/  UISETP.NE.AND UP0, UPT, UR39, 0x2, UPT ;  /* 0x000000022700788c */ /* 0x000fe4000bf05270 */
[----:B------:R-:W-:Y:S02]  /*4610*/  SHF.L.U32 R9, R9, 0x1f, RZ ;  /* 0x0000001f09097819 */ /* 0x000fe400000006ff */
[----:B------:R-:W-:-:S04]  /*4620*/  USEL UR39, UR39, URZ, UP0 ;  /* 0x0000003f27277287 */ /* 0x000fc80008000000 */
[----:B------:R-:W-:-:S09]  /*4630*/  ULEA UR6, UR39, UR40, 0x3 ;  /* 0x0000002827067291 */ /* 0x000fd2000f8e183f */
[----:B------:R0:W1:Y:S01]  /*4640*/  SYNCS.PHASECHK.TRANS64.TRYWAIT P1, [UR6+0x2a830], R9 ;  /* 0x02a83009ff0075a7 */ /* 0x0000620008020146 */
[----:B------:R-:W-:Y:S05]  /*4650*/  @!P0 BRA `(.L_x_990) ;  /* 0x0000000000048947 */ /* 0x000fea0003800000 */
[----:B------:R-:W-:Y:S01]  /*4660*/  BPT.TRAP 0x1 ;  /* 0x000000040000795c */ /* 0x000fe20000300000 */
.L_x_990:
[----:B-1----:R-:W-:Y:S05]  /*4670*/  @P1 BRA `(.L_x_991) ;  /* 0x0000000000081947 */ /* 0x002fea0003800000 */
[----:B------:R-:W1:Y:S02]  /*4680*/  SYNCS.PHASECHK.TRANS64.TRYWAIT P1, [UR6+0x2a830], R9 ;  /* 0x02a83009ff0075a7 */ /* 0x000e640008020146 */
[----:B-1----:R-:W-:Y:S05]  /*4690*/  @!P1 BRA `(.L_x_992) ;  /* 0x000000e400d09947 */ /* 0x002fea0003800000 */
.L_x_991:
        /* <DEDUP_REMOVED lines=16> */
[----:B------:R-:W-:Y:S01]  /*47a0*/  R2UR UR48, R4 ;  /* 0x00000000043072ca */ /* 0x000fe200000e0000 */
[----:B------:R-:W-:Y:S01]  /*47b0*/  UIADD3 UR50, UR5, 0x2, URZ ;  /* 0x0000000205327890 */ /* 0x000fe2000fffe03f */
[----:B------:R-:W-:Y:S01]  /*47c0*/  R2UR UR49, R5 ;  /* 0x00000000053172ca */ /* 0x000fe200000e0000 */
        /* <DEDUP_REMOVED lines=116> */
.L_x_993:
[----:B------:R-:W-:Y:S01]  /*4f10*/  ULEA UR5, UR4, UR40, 0x3 ;  /* 0x0000002804057291 */ /* 0x000fe2000f8e183f */
[----:B------:R-:W-:-:S05]  /*4f20*/  IMAD.U32 R0, RZ, RZ, UR7 ;  /* 0x00000007ff007e24 */ /* 0x000fca000f8e00ff */
[----:B------:R-:W-:-:S04]  /*4f30*/  SHF.L.U32 R0, R0, 0x1f, RZ ;  /* 0x0000001f00007819 */ /* 0x000fc800000006ff */
[----:B------:R2:W3:Y:S01]  /*4f40*/  SYNCS.PHASECHK.TRANS64.TRYWAIT P1, [UR5+0x2a850], R0 ;  /* 0x02a85000ff0075a7 */ /* 0x0004e20008020145 */
[----:B------:R-:W-:Y:S05]  /*4f50*/  @!P0 BRA `(.L_x_994) ;  /* 0x0000000000048947 */ /* 0x000fea0003800000 */
[----:B------:R-:W-:Y:S01]  /*4f60*/  BPT.TRAP 0x1 ;  /* 0x000000040000795c */ /* 0x000fe20000300000 */
.L_x_994:
[----:B---3--:R-:W-:Y:S05]  /*4f70*/  @P1 BRA `(.L_x_995) ;  /* 0x0000000000081947 */ /* 0x008fea0003800000 */
[----:B------:R-:W3:Y:S02]  /*4f80*/  SYNCS.PHASECHK.TRANS64.TRYWAIT P1, [UR5+0x2a850], R0 ;  /* 0x02a85000ff0075a7 */ /* 0x000ee40008020145 */
[----:B---3--:R-:W-:Y:S05]  /*4f90*/  @!P1 BRA `(.L_x_996) ;  /* 0x000000dc00a89947 */ /* 0x008fea0003800000 */
.L_x_995:
        /* <DEDUP_REMOVED lines=38> */
.L_x_997:
[----:B------:R-:W-:Y:S01]  /*5200*/  ISETP.NE.AND P2, PT, R168, 0x1, PT ;  /* 0x00000001a800780c */ /* 0x000fe20003f45270 */
[----:B01----:R-:W-:Y:S01]  /*5210*/  IMAD.IADD R9, R22, 0x1, R17 ;  /* 0x0000000116097824 */ /* 0x003fe200078e0211 */
[----:B------:R-:W0:Y:S01]  /*5220*/  LDC R13, c[0x0][0x288] ;  /* 0x0000a200ff0d7b82 */ /* 0x000e220000000800 */
[----:B------:R-:W-:Y:S01]  /*5230*/  IMAD R20, R21, -0x60, RZ ;  /* 0xffffffa015147824 */ /* 0x000fe200078e02ff */
[----:B------:R-:W-:Y:S01]  /*5240*/  UIADD3 UR6, UR6, 0x2a840, URZ ;  /* 0x0002a84006067890 */ /* 0x000fe2000fffe03f */
[----:B------:R-:W-:Y:S01]  /*5250*/  LOP3.LUT P1, RZ, R19, 0x80000, RZ, 0xc0, !PT ;  /* 0x0008000013ff7812 */ /* 0x000fe2000782c0ff */
[----:B------:R-:W-:Y:S02]  /*5260*/  ULOP3.LUT UR4, URZ, UR43, URZ, 0x33, !UPT ;  /* 0x0000002b3f047292 */ /* 0x000fe4000f8e333f */
[----:B------:R-:W-:-:S05]  /*5270*/  UPRMT UR6, UR60, 0x654, UR6 ;  /* 0x000006543c067896 */ /* 0x000fca0008000006 */
[----:B--2---:R-:W1:Y:S08]  /*5280*/  @P2 LDC R0, c[0x0][0x44c] ;  /* 0x00011300ff002b82 */ /* 0x004e700000000800 */
[----:B------:R-:W2:Y:S01]  /*5290*/  @P2 LDC R11, c[0x0][0x450] ;  /* 0x00011400ff0b2b82 */ /* 0x000ea20000000800 */
[----:B------:R-:W-:Y:S01]  /*52a0*/  SYNCS.ARRIVE.TRANS64.RED.A1T0 RZ, [UR6], RZ ;  /* 0x000000ffffff79a7 */ /* 0x000fe20008100406 */
[----:B-1----:R-:W-:-:S05]  /*52b0*/  @P2 IMAD.HI.U32 R0, R9, R0, RZ ;  /* 0x0000000009002227 */ /* 0x002fca00078e00ff */
[----:B--2---:R-:W-:Y:S01]  /*52c0*/  @P2 SHF.R.U32.HI R9, RZ, R11, R0 ;  /* 0x0000000bff092219 */ /* 0x004fe20000011600 */
[----:B------:R-:W-:-:S04]  /*52d0*/  VIADD R11, R20, 0x1 ;  /* 0x00000001140b7836 */ /* 0x000fc80000000000 */
[----:B------:R-:W1:Y:S01]  /*52e0*/  SHFL.IDX PT, R137, R9, RZ, 0x1c1f ;  /* 0x001c1fff09897589 */ /* 0x000e6200000e0000 */
[----:B------:R-:W-:-:S04]  /*52f0*/  IMAD R11, R18, -0x2, R11 ;  /* 0xfffffffe120b7824 */ /* 0x000fc800078e020b */
[C---:B------:R-:W-:Y:S01]  /*5300*/  VIADD R140, R11.reuse, 0xffffffff ;  /* 0xffffffff0b8c7836 */ /* 0x040fe20000000000 */
[----:B0-----:R-:W-:-:S05]  /*5310*/  IADD3 R0, R11, -R13, R16 ;  /* 0x8000000d0b007210 */ /* 0x001fca0007ffe010 */
[C---:B------:R-:W-:Y:S02]  /*5320*/  VIADD R136, R0.reuse, UR54 ;  /* 0x0000003600887c36 */ /* 0x040fe40008000000 */
[----:B------:R-:W-:Y:S02]  /*5330*/  VIADD R138, R0, UR4 ;  /* 0x00000004008a7c36 */ /* 0x000fe40008000000 */
[--C-:B-1----:R-:W-:Y:S02]  /*5340*/  IMAD.IADD R0, R136, 0x1, R137.reuse ;  /* 0x0000000188007824 */ /* 0x102fe400078e0289 */
[----:B------:R-:W-:Y:S01]  /*5350*/  IMAD.IADD R2, R138, 0x1, R137 ;  /* 0x000000018a027824 */ /* 0x000fe200078e0289 */
[----:B------:R-:W-:Y:S06]  /*5360*/  @!P1 BRA `(.L_x_998) ;  /* 0x0000000000549947 */ /* 0x000fec0003800000 */
[----:B------:R-:W-:Y:S01]  /*5370*/  IADD3 R11, R16, -R13, R137 ;  /* 0x8000000d100b7210 */ /* 0x000fe20007ffe089 */
[----:B------:R-:W-:Y:S03]  /*5380*/  BSSY B0, `(.L_x_999) ;  /* 0x0000010000007945 */ /* 0x000fe60003800000 */
[----:B------:R-:W-:-:S13]  /*5390*/  ISETP.GT.AND P1, PT, R11, -0x1, PT ;  /* 0xffffffff0b00780c */ /* 0x000fda0003f24270 */
[----:B------:R-:W-:Y:S05]  /*53a0*/  @P1 BRA `(.L_x_1000) ;  /* 0x0000000000201947 */ /* 0x000fea0003800000 */
[----:B------:R-:W-:Y:S01]  /*53b0*/  IMAD.U32 R137, RZ, RZ, UR42 ;  /* 0x0000002aff897e24 */ /* 0x000fe2000f8e00ff */
[----:B------:R-:W-:-:S04]  /*53c0*/  LOP3.LUT R11, RZ, R11, RZ, 0x33, !PT ;  /* 0x0000000bff0b7212 */ /* 0x000fc800078e33ff */
[----:B------:R-:W-:-:S13]  /*53d0*/  ISETP.NE.AND P1, PT, R137, 0x1, PT ;  /* 0x000000018900780c */ /* 0x000fda0003f25270 */
[----:B------:R-:W0:Y:S02]  /*53e0*/  @P1 LDC.64 R142, c[0x0][0x9e8] ;  /* 0x00027a00ff8e1b82 */ /* 0x000e240000000a00 */
[----:B0-----:R-:W-:-:S05]  /*53f0*/  @P1 IMAD.HI.U32 R10, R11, R142, RZ ;  /* 0x0000008e0b0a1227 */ /* 0x001fca00078e00ff */
[----:B------:R-:W-:-:S04]  /*5400*/  @P1 SHF.R.U32.HI R11, RZ, R143, R10 ;  /* 0x0000008fff0b1219 */ /* 0x000fc8000001160a */
[----:B------:R-:W-:Y:S01]  /*5410*/  LOP3.LUT R11, RZ, R11, RZ, 0x33, !PT ;  /* 0x0000000bff0b7212 */ /* 0x000fe200078e33ff */
[----:B------:R-:W-:Y:S06]  /*5420*/  BRA `(.L_x_1001) ;  /* 0x0000000000147947 */ /* 0x000fec0003800000 */
.L_x_1000:
[----:B------:R-:W-:-:S05]  /*5430*/  IMAD.U32 R137, RZ, RZ, UR42 ;  /* 0x0000002aff897e24 */ /* 0x000fca000f8e00ff */
[----:B------:R-:W-:-:S13]  /*5440*/  ISETP.NE.AND P1, PT, R137, 0x1, PT ;  /* 0x000000018900780c */ /* 0x000fda0003f25270 */
[----:B------:R-:W0:Y:S02]  /*5450*/  @P1 LDC.64 R142, c[0x0][0x9e8] ;  /* 0x00027a00ff8e1b82 */ /* 0x000e240000000a00 */
[----:B0-----:R-:W-:-:S05]  /*5460*/  @P1 IMAD.HI.U32 R10, R11, R142, RZ ;  /* 0x0000008e0b0a1227 */ /* 0x001fca00078e00ff */
[----:B------:R-:W-:-:S07]  /*5470*/  @P1 SHF.R.U32.HI R11, RZ, R143, R10 ;  /* 0x0000008fff0b1219 */ /* 0x000fce000001160a */
.L_x_1001:
[----:B------:R-:W-:Y:S05]  /*5480*/  BSYNC B0 ;  /* 0x0000000000007941 */ /* 0x000fea0003800000 */
.L_x_999:
[----:B------:R-:W-:-:S05]  /*5490*/  IMAD R11, R11, R137, R140 ;  /* 0x000000890b0b7224 */ /* 0x000fca00078e028c */
[----:B------:R-:W-:Y:S02]  /*54a0*/  VIADDMNMX R0, R11, R137, R0, PT ;  /* 0x000000890b007246 */ /* 0x000fe40003800100 */
[----:B------:R-:W-:-:S07]  /*54b0*/  VIMNMX R2, R2, R11, !PT ;  /* 0x0000000b02027248 */ /* 0x000fce0007fe0100 */
.L_x_998:
[C---:B------:R-:W-:Y:S01]  /*54c0*/  ISETP.GE.AND P2, PT, R20.reuse, 0x9, PT ;  /* 0x000000091400780c */ /* 0x040fe20003f46270 */
[----:B------:R-:W0:Y:S01]  /*54d0*/  SHFL.IDX PT, R9, R9, 0x1, 0x1c1f ;  /* 0x003c1f0009097f89 */ /* 0x000e2200000e0000 */
[----:B------:R-:W-:Y:S02]  /*54e0*/  ISETP.GE.AND P1, PT, R20, 0x2, PT ;  /* 0x000000021400780c */ /* 0x000fe40003f26270 */
[C---:B------:R-:W-:Y:S02]  /*54f0*/  ISETP.GT.AND P3, PT, R2.reuse, 0x8, !P2 ;  /* 0x000000080200780c */ /* 0x040fe40005764270 */
[----:B------:R-:W-:Y:S02]  /*5500*/  ISETP.GT.AND P4, PT, R2, 0x1, !P1 ;  /* 0x000000010200780c */ /* 0x000fe40004f84270 */
[----:B------:R-:W-:Y:S02]  /*5510*/  ISETP.LT.OR P3, PT, R0, 0x9, P3 ;  /* 0x000000090000780c */ /* 0x000fe40001f61670 */
[----:B------:R-:W-:-:S02]  /*5520*/  ISETP.GE.AND P5, PT, R20, 0xa, PT ;  /* 0x0000000a1400780c */ /* 0x000fc40003fa6270 */
[----:B------:R-:W-:Y:S02]  /*5530*/  FSEL R185, R92, -INF , !P3 ;  /* 0xff8000005cb97808 */ /* 0x000fe40005800000 */
[----:B------:R-:W-:Y:S02]  /*5540*/  ISETP.LT.OR P4, PT, R0, 0x2, P4 ;  /* 0x000000020000780c */ /* 0x000fe40002781670 */
        /* <DEDUP_REMOVED lines=98> */
[----:B------:R-:W-:Y:S02]  /*5b70*/  P2R R92, PR, RZ, 0x40 ;  /* 0x00000040ff5c7803 */ /* 0x000fe40000000000 */
[----:B------:R-:W-:-:S04]  /*5b80*/  ISETP.GT.AND P6, PT, R2, RZ, !P6 ;  /* 0x000000ff0200720c */ /* 0x000fc800077c4270 */
[----:B------:R-:W-:-:S04]  /*5b90*/  ISETP.LT.OR P6, PT, R0, 0x1, P6 ;  /* 0x000000010000780c */ /* 0x000fc800037c1670 */
[----:B------:R-:W-:Y:S02]  /*5ba0*/  FSEL R191, R88, -INF , !P6 ;  /* 0xff80000058bf7808 */ /* 0x000fe40007000000 */
[----:B------:R-:W-:-:S04]  /*5bb0*/  ISETP.GE.AND P6, PT, R20, 0x5a, PT ;  /* 0x0000005a1400780c */ /* 0x000fc80003fc6270 */
[----:B------:R-:W-:Y:S02]  /*5bc0*/  P2R R20, PR, RZ, 0x40 ;  /* 0x00000040ff147803 */ /* 0x000fe40000000000 */
[----:B------:R-:W-:Y:S01]  /*5bd0*/  ISETP.GT.AND P6, PT, R2, 0x59, !P6 ;  /* 0x000000590200780c */ /* 0x000fe200077c4270 */
[----:B0-----:R-:W-:-:S03]  /*5be0*/  IMAD.IADD R2, R138, 0x1, R9 ;  /* 0x000000018a027824 */ /* 0x001fc600078e0209 */
[----:B------:R-:W-:Y:S01]  /*5bf0*/  ISETP.LT.OR P6, PT, R0, 0x5a, P6 ;  /* 0x0000005a0000780c */ /* 0x000fe200037c1670 */
[----:B------:R-:W-:-:S03]  /*5c00*/  IMAD.IADD R0, R136, 0x1, R9 ;  /* 0x0000000188007824 */ /* 0x000fc600078e0209 */
[----:B------:R-:W-:Y:S02]  /*5c10*/  FSEL R133, R133, -INF , !P6 ;  /* 0xff80000085857808 */ /* 0x000fe40007000000 */
[----:B------:R-:W-:-:S13]  /*5c20*/  LOP3.LUT P6, RZ, R19, 0x80000, RZ, 0xc0, !PT ;  /* 0x0008000013ff7812 */ /* 0x000fda00078cc0ff */
[----:B------:R-:W-:Y:S05]  /*5c30*/  @!P6 BRA `(.L_x_1002) ;  /* 0x000000000054e947 */ /* 0x000fea0003800000 */
        /* <DEDUP_REMOVED lines=12> */
.L_x_1004:
[----:B------:R-:W-:-:S05]  /*5d00*/  IMAD.U32 R10, RZ, RZ, UR42 ;  /* 0x0000002aff0a7e24 */ /* 0x000fca000f8e00ff */
[----:B------:R-:W-:-:S13]  /*5d10*/  ISETP.NE.AND P6, PT, R10, 0x1, PT ;  /* 0x000000010a00780c */ /* 0x000fda0003fc5270 */
[----:B------:R-:W0:Y:S02]  /*5d20*/  @P6 LDC.64 R150, c[0x0][0x9e8] ;  /* 0x00027a00ff966b82 */ /* 0x000e240000000a00 */
[----:B0-----:R-:W-:-:S05]  /*5d30*/  @P6 IMAD.HI.U32 R150, R9, R150, RZ ;  /* 0x0000009609966227 */ /* 0x001fca00078e00ff */
[----:B------:R-:W-:-:S07]  /*5d40*/  @P6 SHF.R.U32.HI R9, RZ, R151, R150 ;  /* 0x00000097ff096219 */ /* 0x000fce0000011696 */
.L_x_1005:
[----:B------:R-:W-:Y:S05]  /*5d50*/  BSYNC B0 ;  /* 0x0000000000007941 */ /* 0x000fea0003800000 */
.L_x_1003:
[----:B------:R-:W-:-:S05]  /*5d60*/  IMAD R9, R9, R10, R140 ;  /* 0x0000000a09097224 */ /* 0x000fca00078e028c */
[----:B------:R-:W-:Y:S02]  /*5d70*/  VIADDMNMX R0, R9, R10, R0, PT ;  /* 0x0000000a09007246 */ /* 0x000fe40003800100 */
[----:B------:R-:W-:-:S07]  /*5d80*/  VIMNMX R2, R2, R9, !PT ;  /* 0x0000000902027248 */ /* 0x000fce0007fe0100 */
.L_x_1002:
[C---:B------:R-:W-:Y:S02]  /*5d90*/  ISETP.GT.AND P1, PT, R2.reuse, 0x1, !P1 ;  /* 0x000000010200780c */ /* 0x040fe40004f24270 */
[----:B------:R-:W-:Y:S02]  /*5da0*/  ISETP.GT.AND P2, PT, R2, 0x8, !P2 ;  /* 0x000000080200780c */ /* 0x000fe40005744270 */
[C---:B------:R-:W-:Y:S02]  /*5db0*/  ISETP.LT.OR P1, PT, R0.reuse, 0x2, P1 ;  /* 0x000000020000780c */ /* 0x040fe40000f21670 */
[----:B------:R-:W-:Y:S02]  /*5dc0*/  ISETP.LT.OR P2, PT, R0, 0x9, P2 ;  /* 0x000000090000780c */ /* 0x000fe40001741670 */
[----:B------:R-:W-:Y:S02]  /*5dd0*/  FSEL R151, R91, -INF , !P1 ;  /* 0xff8000005b977808 */ /* 0x000fe40004800000 */
[----:B------:R-:W-:-:S02]  /*5de0*/  ISETP.NE.AND P1, PT, R142, RZ, PT ;  /* 0x000000ff8e00720c */ /* 0x000fc40003f25270 */
[----:B------:R-:W-:Y:S02]  /*5df0*/  FSEL R153, R94, -INF , !P2 ;  /* 0xff8000005e997808 */ /* 0x000fe40005000000 */
[----:B------:R-:W-:Y:S02]  /*5e00*/  ISETP.GT.AND P1, PT, R2, 0x9, !P1 ;  /* 0x000000090200780c */ /* 0x000fe40004f24270 */
[----:B------:R-:W-:Y:S02]  /*5e10*/  ISETP.NE.AND P2, PT, R100, RZ, PT ;  /* 0x000000ff6400720c */ /* 0x000fe40003f45270 */
[----:B------:R-:W-:Y:S02]  /*5e20*/  ISETP.LT.OR P1, PT, R0, 0xa, P1 ;  /* 0x0000000a0000780c */ /* 0x000fe40000f21670 */
[----:B------:R-:W-:Y:S02]  /*5e30*/  ISETP.NE.AND P6, PT, R148, RZ, PT ;  /* 0x000000ff9400720c */ /* 0x000fe40003fc5270 */
[----:B------:R-:W-:-:S02]  /*5e40*/  FSEL R95, R95, -INF , !P1 ;  /* 0xff8000005f5f7808 */ /* 0x000fc40004800000 */
[----:B------:R-:W-:Y:S02]  /*5e50*/  ISETP.NE.AND P1, PT, R144, RZ, PT ;  /* 0x000000ff9000720c */ /* 0x000fe40003f25270 */
[----:B------:R-:W-:Y:S02]  /*5e60*/  FMNMX.FTZ R10, R191, R14, !PT ;  /* 0x0000000ebf0a7209 */ /* 0x000fe40007810000 */
[----:B------:R-:W-:Y:S02]  /*5e70*/  ISETP.GT.AND P1, PT, R2, 0x10, !P1 ;  /* 0x000000100200780c */ /* 0x000fe40004f24270 */
[----:B------:R-:W-:Y:S02]  /*5e80*/  FMNMX.FTZ R10, R189, R10, !PT ;  /* 0x0000000abd0a7209 */ /* 0x000fe40007810000 */
        /* <DEDUP_REMOVED lines=16> */
[----:B------:R-:W-:Y:S02]  /*5f90*/  FSEL R157, R102, -INF , !P1 ;  /* 0xff800000669d7808 */ /* 0x000fe40004800000 */
        /* <DEDUP_REMOVED lines=37> */
[----:B------:R-:W-:Y:S01]  /*61f0*/  FSEL R91, R114, -INF , !P1 ;  /* 0xff800000725b7808 */ /* 0x000fe20004800000 */
[----:B------:R-:W0:Y:S01]  /*6200*/  LDC R10, c[0x0][0x988] ;  /* 0x00026200ff0a7b82 */ /* 0x000e220000000800 */
[----:B------:R-:W-:Y:S01]  /*6210*/  ISETP.NE.AND P1, PT, R112, RZ, PT ;  /* 0x000000ff7000720c */ /* 0x000fe20003f25270 */
[----:B------:R-:W1:Y:S01]  /*6220*/  SHFL.BFLY PT, R9, R88, 0x2, 0x1f ;  /* 0x0c401f0058097f89 */ /* 0x000e6200000e0000 */
[----:B------:R-:W-:-:S02]  /*6230*/  ISETP.NE.AND P6, PT, R124, RZ, PT ;  /* 0x000000ff7c00720c */ /* 0x000fc40003fc5270 */
[C---:B------:R-:W-:Y:S02]  /*6240*/  ISETP.GT.AND P1, PT, R2.reuse, 0x31, !P1 ;  /* 0x000000310200780c */ /* 0x040fe40004f24270 */
[----:B------:R-:W-:Y:S02]  /*6250*/  ISETP.GT.AND P3, PT, R2, 0x50, !P3 ;  /* 0x000000500200780c */ /* 0x000fe40005f64270 */
[C---:B------:R-:W-:Y:S02]  /*6260*/  ISETP.LT.OR P1, PT, R0.reuse, 0x32, P1 ;  /* 0x000000320000780c */ /* 0x040fe40000f21670 */
[----:B------:R-:W-:Y:S02]  /*6270*/  ISETP.LT.OR P3, PT, R0, 0x51, P3 ;  /* 0x000000510000780c */ /* 0x000fe40001f61670 */
[----:B------:R-:W-:Y:S02]  /*6280*/  FSEL R115, R115, -INF , !P1 ;  /* 0xff80000073737808 */ /* 0x000fe40004800000 */
[----:B------:R-:W-:-:S02]  /*6290*/  ISETP.NE.AND P1, PT, R156, RZ, PT ;  /* 0x000000ff9c00720c */ /* 0x000fc40003f25270 */
[C---:B------:R-:W-:Y:S02]  /*62a0*/  ISETP.GT.AND P4, PT, R2.reuse, 0x51, !P4 ;  /* 0x000000510200780c */ /* 0x040fe40006784270 */
[----:B------:R-:W-:Y:S02]  /*62b0*/  ISETP.GT.AND P1, PT, R2, 0x38, !P1 ;  /* 0x000000380200780c */ /* 0x000fe40004f24270 */
[----:B------:R-:W-:Y:S02]  /*62c0*/  FSEL R187, R130, -INF , !P3 ;  /* 0xff80000082bb7808 */ /* 0x000fe40005800000 */
[----:B------:R-:W-:Y:S02]  /*62d0*/  ISETP.LT.OR P1, PT, R0, 0x39, P1 ;  /* 0x000000390000780c */ /* 0x000fe40000f21670 */
[----:B------:R-:W-:Y:S02]  /*62e0*/  ISETP.GT.AND P5, PT, R2, 0x58, !P5 ;  /* 0x000000580200780c */ /* 0x000fe40006fa4270 */
[----:B------:R-:W-:-:S02]  /*62f0*/  FSEL R177, R118, -INF , !P1 ;  /* 0xff80000076b17808 */ /* 0x000fc40004800000 */
[----:B------:R-:W-:Y:S02]  /*6300*/  ISETP.NE.AND P1, PT, R116, RZ, PT ;  /* 0x000000ff7400720c */ /* 0x000fe40003f25270 */
[----:B------:R-:W-:Y:S02]  /*6310*/  ISETP.LT.OR P4, PT, R0, 0x52, P4 ;  /* 0x000000520000780c */ /* 0x000fe40002781670 */
[----:B------:R-:W-:Y:S02]  /*6320*/  ISETP.GT.AND P1, PT, R2, 0x39, !P1 ;  /* 0x000000390200780c */ /* 0x000fe40004f24270 */
[C---:B------:R-:W-:Y:S02]  /*6330*/  ISETP.LT.OR P5, PT, R0.reuse, 0x59, P5 ;  /* 0x000000590000780c */ /* 0x040fe40002fa1670 */
[----:B------:R-:W-:-:S04]  /*6340*/  ISETP.LT.OR P1, PT, R0, 0x3a, P1 ;  /* 0x0000003a0000780c */ /* 0x000fc80000f21670 */
[----:B------:R-:W-:Y:S02]  /*6350*/  FSEL R119, R119, -INF , !P1 ;  /* 0xff80000077777808 */ /* 0x000fe40004800000 */
[----:B------:R-:W-:-:S04]  /*6360*/  ISETP.NE.AND P1, PT, R158, RZ, PT ;  /* 0x000000ff9e00720c */ /* 0x000fc80003f25270 */
[----:B------:R-:W-:-:S04]  /*6370*/  ISETP.GT.AND P1, PT, R2, 0x40, !P1 ;  /* 0x000000400200780c */ /* 0x000fc80004f24270 */
[----:B------:R-:W-:-:S04]  /*6380*/  ISETP.LT.OR P1, PT, R0, 0x41, P1 ;  /* 0x000000410000780c */ /* 0x000fc80000f21670 */
[----:B------:R-:W-:Y:S02]  /*6390*/  FSEL R181, R122, -INF , !P1 ;  /* 0xff8000007ab57808 */ /* 0x000fe40004800000 */
[----:B------:R-:W-:-:S04]  /*63a0*/  ISETP.NE.AND P1, PT, R120, RZ, PT ;  /* 0x000000ff7800720c */ /* 0x000fc80003f25270 */
[----:B------:R-:W-:-:S04]  /*63b0*/  ISETP.GT.AND P1, PT, R2, 0x41, !P1 ;  /* 0x000000410200780c */ /* 0x000fc80004f24270 */
[----:B------:R-:W-:-:S04]  /*63c0*/  ISETP.LT.OR P1, PT, R0, 0x42, P1 ;  /* 0x000000420000780c */ /* 0x000fc80000f21670 */
[----:B------:R-:W-:Y:S02]  /*63d0*/  FSEL R123, R123, -INF , !P1 ;  /* 0xff8000007b7b7808 */ /* 0x000fe40004800000 */
[----:B------:R-:W-:-:S04]  /*63e0*/  ISETP.GT.AND P1, PT, R2, 0x48, !P2 ;  /* 0x000000480200780c */ /* 0x000fc80005724270 */
[----:B------:R-:W-:-:S04]  /*63f0*/  ISETP.LT.OR P1, PT, R0, 0x49, P1 ;  /* 0x000000490000780c */ /* 0x000fc80000f21670 */
[----:B------:R-:W-:Y:S02]  /*6400*/  FSEL R183, R126, -INF , !P1 ;  /* 0xff8000007eb77808 */ /* 0x000fe40004800000 */
[----:B------:R-:W-:Y:S02]  /*6410*/  ISETP.GT.AND P1, PT, R2, 0x49, !P6 ;  /* 0x000000490200780c */ /* 0x000fe40007724270 */
[----:B------:R-:W-:Y:S02]  /*6420*/  ISETP.NE.AND P6, PT, R92, RZ, PT ;  /* 0x000000ff5c00720c */ /* 0x000fe40003fc5270 */
[----:B------:R-:W-:Y:S02]  /*6430*/  ISETP.LT.OR P1, PT, R0, 0x4a, P1 ;  /* 0x0000004a0000780c */ /* 0x000fe40000f21670 */
[----:B-1----:R-:W-:Y:S02]  /*6440*/  FMNMX.FTZ R92, R88, R9, !PT ;  /* 0x00000009585c7209 */ /* 0x002fe40007810000 */
[----:B------:R-:W-:-:S02]  /*6450*/  FSEL R127, R127, -INF , !P1 ;  /* 0xff8000007f7f7808 */ /* 0x000fc40004800000 */
[----:B------:R-:W-:Y:S01]  /*6460*/  ISETP.GT.AND P1, PT, R2, RZ, !P6 ;  /* 0x000000ff0200720c */ /* 0x000fe20007724270 */
[----:B------:R-:W1:Y:S01]  /*6470*/  SHFL.BFLY PT, R9, R92, 0x1, 0x1f ;  /* 0x0c201f005c097f89 */ /* 0x000e6200000e0000 */
[----:B------:R-:W-:Y:S02]  /*6480*/  ISETP.NE.AND P6, PT, R20, RZ, PT ;  /* 0x000000ff1400720c */ /* 0x000fe40003fc5270 */
[----:B------:R-:W-:Y:S02]  /*6490*/  ISETP.LT.OR P1, PT, R0, 0x1, P1 ;  /* 0x000000010000780c */ /* 0x000fe40000f21670 */
[----:B------:R-:W-:Y:S02]  /*64a0*/  ISETP.GT.AND P2, PT, R2, 0x59, !P6 ;  /* 0x000000590200780c */ /* 0x000fe40007744270 */
[----:B------:R-:W-:Y:S02]  /*64b0*/  FSEL R90, R90, -INF , !P1 ;  /* 0xff8000005a5a7808 */ /* 0x000fe40004800000 */
[----:B------:R-:W-:-:S02]  /*64c0*/  ISETP.LT.OR P2, PT, R0, 0x5a, P2 ;  /* 0x0000005a0000780c */ /* 0x000fc40001741670 */
[----:B------:R-:W-:Y:S02]  /*64d0*/  FMNMX.FTZ R88, R90, R15, !PT ;  /* 0x0000000f5a587209 */ /* 0x000fe40007810000 */
[----:B------:R-:W-:Y:S02]  /*64e0*/  FSEL R135, R135, -INF , !P2 ;  /* 0xff80000087877808 */ /* 0x000fe40005000000 */
[----:B------:R-:W-:-:S04]  /*64f0*/  FMNMX.FTZ R88, R151, R88, !PT ;  /* 0x0000005897587209 */ /* 0x000fc80007810000 */
[----:B------:R-:W-:-:S04]  /*6500*/  FMNMX.FTZ R88, R153, R88, !PT ;  /* 0x0000005899587209 */ /* 0x000fc80007810000 */
[----:B------:R-:W-:Y:S02]  /*6510*/  FMNMX.FTZ R88, R95, R88, !PT ;  /* 0x000000585f587209 */ /* 0x000fe40007810000 */
[----:B-1----:R-:W-:Y:S02]  /*6520*/  FMNMX.FTZ R9, R92, R9, !PT ;  /* 0x000000095c097209 */ /* 0x002fe40007810000 */
[----:B------:R-:W-:Y:S02]  /*6530*/  FMNMX.FTZ R88, R155, R88, !PT ;  /* 0x000000589b587209 */ /* 0x000fe40007810000 */
[C---:B------:R-:W-:Y:S01]  /*6540*/  FSETP.NEU.FTZ.AND P1, PT, R9.reuse, -INF , PT ;  /* 0xff8000000900780b */ /* 0x040fe20003f3d000 */
[----:B0-----:R-:W-:Y:S01]  /*6550*/  FMUL.FTZ R20, R9, R10 ;  /* 0x0000000a09147220 */ /* 0x001fe20000410000 */
[----:B------:R-:W-:-:S04]  /*6560*/  FMNMX.FTZ R88, R99, R88, !PT ;  /* 0x0000005863587209 */ /* 0x000fc80007810000 */
[----:B------:R-:W-:Y:S02]  /*6570*/  FMNMX.FTZ R88, R157, R88, !PT ;  /* 0x000000589d587209 */ /* 0x000fe40007810000 */
[----:B------:R-:W-:Y:S02]  /*6580*/  FSEL R20, R20, RZ, P1 ;  /* 0x000000ff14147208 */ /* 0x000fe40000800000 */
[----:B------:R-:W-:-:S03]  /*6590*/  FMNMX.FTZ R88, R103, R88, !PT ;  /* 0x0000005867587209 */ /* 0x000fc60007810000 */
[--C-:B------:R-:W-:Y:S01]  /*65a0*/  FFMA.FTZ R154, R139, R10, -R20.reuse ;  /* 0x0000000a8b9a7223 */ /* 0x100fe20000010814 */
[----:B------:R-:W-:Y:S01]  /*65b0*/  FMNMX.FTZ R88, R159, R88, !PT ;  /* 0x000000589f587209 */ /* 0x000fe20007810000 */
[-CC-:B------:R-:W-:Y:S01]  /*65c0*/  FFMA.FTZ R139, R141, R10.reuse, -R20.reuse ;  /* 0x0000000a8d8b7223 */ /* 0x180fe20000010814 */
[----:B------:R-:W-:Y:S01]  /*65d0*/  FSEL R141, R131, -INF , !P4 ;  /* 0xff800000838d7808 */ /* 0x000fe20006000000 */
[--C-:B------:R-:W-:Y:S01]  /*65e0*/  FFMA.FTZ R148, R143, R10, -R20.reuse ;  /* 0x0000000a8f947223 */ /* 0x100fe20000010814 */
[----:B------:R-:W-:Y:S01]  /*65f0*/  FMNMX.FTZ R88, R107, R88, !PT ;  /* 0x000000586b587209 */ /* 0x000fe20007810000 */
[-CC-:B------:R-:W-:Y:S01]  /*6600*/  FFMA.FTZ R150, R137, R10.reuse, -R20.reuse ;  /* 0x0000000a89967223 */ /* 0x180fe20000010814 */
[----:B------:R-:W-:Y:S01]  /*6610*/  FSEL R143, R134, -INF , !P5 ;  /* 0xff800000868f7808 */ /* 0x000fe20006800000 */
[--C-:B------:R-:W-:Y:S01]  /*6620*/  FFMA.FTZ R142, R11, R10, -R20.reuse ;  /* 0x0000000a0b8e7223 */ /* 0x100fe20000010814 */
[----:B------:R-:W-:Y:S01]  /*6630*/  FMNMX.FTZ R88, R175, R88, !PT ;  /* 0x00000058af587209 */ /* 0x000fe20007810000 */
[-CC-:B------:R-:W-:Y:S01]  /*6640*/  FFMA.FTZ R146, R93, R10.reuse, -R20.reuse ;  /* 0x0000000a5d927223 */ /* 0x180fe20000010814 */
[-CC-:B------:R-:W-:Y:S01]  /*6650*/  FFMA.FTZ R93, R117, R10.reuse, -R20.reuse ;  /* 0x0000000a755d7223 */ /* 0x180fe20000010814 */
[----:B------:R-:W-:Y:S01]  /*6660*/  FSEL R117, R9, RZ, P1 ;  /* 0x000000ff09757208 */ /* 0x000fe20000800000 */
[--C-:B------:R-:W-:Y:S01]  /*6670*/  FFMA.FTZ R191, R191, R10, -R20.reuse ;  /* 0x0000000abfbf7223 */ /* 0x100fe20000010814 */
[----:B------:R-:W-:Y:S01]  /*6680*/  FMNMX.FTZ R88, R111, R88, !PT ;  /* 0x000000586f587209 */ /* 0x000fe20007810000 */
[-CC-:B------:R-:W-:Y:S01]  /*6690*/  FFMA.FTZ R156, R189, R10.reuse, -R20.reuse ;  /* 0x0000000abd9c7223 */ /* 0x180fe20000010814 */
[----:B------:R-:W-:Y:S01]  /*66a0*/  FFMA.FTZ R144, R89, R10, -R20 ;  /* 0x0000000a59907223 */ /* 0x000fe20000010814 */
[----:B------:R-:W-:Y:S01]  /*66b0*/  FADD.FTZ R117, -R117, R14 ;  /* 0x0000000e75757221 */ /* 0x000fe20000010100 */
[----:B------:R-:W-:Y:S01]  /*66c0*/  FMNMX.FTZ R88, R91, R88, !PT ;  /* 0x000000585b587209 */ /* 0x000fe20007810000 */
[----:B------:R-:W-:Y:S01]  /*66d0*/  MUFU.EX2 R191, R191 ;  /* 0x000000bf00bf7308 */ /* 0x000fe20000000800 */
[-CC-:B------:R-:W-:Y:S01]  /*66e0*/  FFMA.FTZ R89, R113, R10.reuse, -R20.reuse ;  /* 0x0000000a71597223 */ /* 0x180fe20000010814 */
[--C-:B------:R-:W-:Y:S01]  /*66f0*/  FFMA.FTZ R140, R97, R10, -R20.reuse ;  /* 0x0000000a618c7223 */ /* 0x100fe20000010814 */
[----:B------:R-:W-:Y:S01]  /*6700*/  FMNMX.FTZ R88, R115, R88, !PT ;  /* 0x0000005873587209 */ /* 0x000fe20007810000 */
[-CC-:B------:R-:W-:Y:S01]  /*6710*/  FFMA.FTZ R136, R105, R10.reuse, -R20.reuse ;  /* 0x0000000a69887223 */ /* 0x180fe20000010814 */
        /* <DEDUP_REMOVED lines=13> */
[----:B------:R-:W-:Y:S01]  /*67f0*/  FFMA.FTZ R101, R133, R10, -R20 ;  /* 0x0000000a85657223 */ /* 0x000fe20000010814 */
[----:B------:R-:W-:Y:S01]  /*6800*/  FMNMX.FTZ R88, R123, R88, !PT ;  /* 0x000000587b587209 */ /* 0x000fe20007810000 */
[----:B------:R-:W-:Y:S03]  /*6810*/  MUFU.EX2 R156, R156 ;  /* 0x0000009c009c7308 */ /* 0x000fe60000000800 */
[----:B------:R-:W-:-:S04]  /*6820*/  FMNMX.FTZ R88, R183, R88, !PT ;  /* 0x00000058b7587209 */ /* 0x000fc80007810000 */
[----:B------:R-:W-:Y:S01]  /*6830*/  FMNMX.FTZ R88, R127, R88, !PT ;  /* 0x000000587f587209 */ /* 0x000fe20007810000 */
[----:B------:R-:W-:Y:S03]  /*6840*/  MUFU.EX2 R158, R158 ;  /* 0x0000009e009e7308 */ /* 0x000fe60000000800 */
[----:B------:R-:W-:-:S04]  /*6850*/  FMNMX.FTZ R88, R187, R88, !PT ;  /* 0x00000058bb587209 */ /* 0x000fc80007810000 */
[----:B------:R-:W-:Y:S01]  /*6860*/  FMNMX.FTZ R88, R141, R88, !PT ;  /* 0x000000588d587209 */ /* 0x000fe20007810000 */
[----:B------:R-:W-:Y:S03]  /*6870*/  MUFU.EX2 R179, R179 ;  /* 0x000000b300b37308 */ /* 0x000fe60000000800 */
[----:B------:R-:W-:-:S04]  /*6880*/  FMNMX.FTZ R88, R143, R88, !PT ;  /* 0x000000588f587209 */ /* 0x000fc80007810000 */
[----:B------:R-:W-:Y:S01]  /*6890*/  FMNMX.FTZ R88, R135, R88, !PT ;  /* 0x0000005887587209 */ /* 0x000fe20007810000 */
[----:B------:R0:W-:Y:S04]  /*68a0*/  MUFU.EX2 R131, R145 ;  /* 0x0000009100837308 */ /* 0x0001e80000000800 */
[----:B------:R-:W1:Y:S04]  /*68b0*/  SHFL.BFLY PT, R137, R88, 0x2, 0x1f ;  /* 0x0c401f0058897f89 */ /* 0x000e6800000e0000 */
[----:B------:R-:W-:Y:S08]  /*68c0*/  MUFU.EX2 R152, R152 ;  /* 0x0000009800987308 */ /* 0x000ff00000000800 */
[----:B------:R-:W-:Y:S08]  /*68d0*/  MUFU.EX2 R147, R147 ;  /* 0x0000009300937308 */ /* 0x000ff00000000800 */
[----:B------:R-:W-:Y:S01]  /*68e0*/  MUFU.EX2 R154, R154 ;  /* 0x0000009a009a7308 */ /* 0x000fe20000000800 */
[----:B-1----:R-:W-:-:S07]  /*68f0*/  FMNMX.FTZ R137, R88, R137, !PT ;  /* 0x0000008958897209 */ /* 0x002fce0007810000 */
[----:B------:R-:W-:Y:S01]  /*6900*/  MUFU.EX2 R139, R139 ;  /* 0x0000008b008b7308 */ /* 0x000fe20000000800 */
[----:B------:R-:W1:Y:S07]  /*6910*/  SHFL.BFLY PT, R0, R137, 0x1, 0x1f ;  /* 0x0c201f0089007f89 */ /* 0x000e6e00000e0000 */
[----:B------:R-:W-:Y:S08]  /*6920*/  MUFU.EX2 R148, R148 ;  /* 0x0000009400947308 */ /* 0x000ff00000000800 */
[----:B------:R-:W-:Y:S08]  /*6930*/  MUFU.EX2 R150, R150 ;  /* 0x0000009600967308 */ /* 0x000ff00000000800 */
[----:B------:R-:W-:Y:S01]  /*6940*/  MUFU.EX2 R109, R109 ;  /* 0x0000006d006d7308 */ /* 0x000fe20000000800 */
[----:B-1----:R-:W-:Y:S01]  /*6950*/  FMNMX.FTZ R11, R137, R0, !PT ;  /* 0x00000000890b7209 */ /* 0x002fe20007810000 */
[----:B------:R-:W-:-:S03]  /*6960*/  FMUL.FTZ R0, R117, R10 ;  /* 0x0000000a75007220 */ /* 0x000fc60000410000 */
[C---:B------:R-:W-:Y:S01]  /*6970*/  FSETP.NEU.FTZ.AND P1, PT, R11.reuse, -INF , PT ;  /* 0xff8000000b00780b */ /* 0x040fe20003f3d000 */
[C---:B------:R-:W-:Y:S02]  /*6980*/  FMUL.FTZ R92, R11.reuse, R10 ;  /* 0x0000000a0b5c7220 */ /* 0x040fe40000410000 */
[----:B------:R-:W1:Y:S01]  /*6990*/  MUFU.EX2 R0, R0 ;  /* 0x0000000000007308 */ /* 0x000e620000000800 */
[----:B------:R-:W-:Y:S02]  /*69a0*/  FSEL R2, R11, RZ, P1 ;  /* 0x000000ff0b027208 */ /* 0x000fe40000800000 */
[----:B------:R-:W-:-:S03]  /*69b0*/  FSEL R92, R92, RZ, P1 ;  /* 0x000000ff5c5c7208 */ /* 0x000fc60000800000 */
[----:B------:R-:W-:Y:S02]  /*69c0*/  FADD.FTZ R15, -R2, R15 ;  /* 0x0000000f020f7221 */ /* 0x000fe40000010100 */
[-CC-:B------:R-:W-:Y:S01]  /*69d0*/  FFMA.FTZ R117, R90, R10.reuse, -R92.reuse ;  /* 0x0000000a5a757223 */ /* 0x180fe2000001085c */
[-CC-:B------:R-:W-:Y:S01]  /*69e0*/  FFMA.FTZ R14, R151, R10.reuse, -R92.reuse ;  /* 0x0000000a970e7223 */ /* 0x180fe2000001085c */
[-C--:B------:R-:W-:Y:S01]  /*69f0*/  FMUL.FTZ R15, R15, R10.reuse ;  /* 0x0000000a0f0f7220 */ /* 0x080fe20000410000 */
[-CC-:B------:R-:W-:Y:S01]  /*6a00*/  FFMA.FTZ R20, R153, R10.reuse, -R92.reuse ;  /* 0x0000000a99147223 */ /* 0x180fe2000001085c */
[-CC-:B------:R-:W-:Y:S01]  /*6a10*/  FFMA.FTZ R95, R95, R10.reuse, -R92.reuse ;  /* 0x0000000a5f5f7223 */ /* 0x180fe2000001085c */
[-CC-:B------:R-:W-:Y:S01]  /*6a20*/  FFMA.FTZ R153, R155, R10.reuse, -R92.reuse ;  /* 0x0000000a9b997223 */ /* 0x180fe2000001085c */
[----:B------:R-:W-:Y:S01]  /*6a30*/  MUFU.EX2 R117, R117 ;  /* 0x0000007500757308 */ /* 0x000fe20000000800 */
[-CC-:B------:R-:W-:Y:S01]  /*6a40*/  FFMA.FTZ R88, R99, R10.reuse, -R92.reuse ;  /* 0x0000000a63587223 */ /* 0x180fe2000001085c */
[--C-:B0-----:R-:W-:Y:S01]  /*6a50*/  FFMA.FTZ R145, R91, R10, -R92.reuse ;  /* 0x0000000a5b917223 */ /* 0x101fe2000001085c */
[----:B-1----:R-:W-:Y:S01]  /*6a60*/  FFMA.FTZ R91, R0, R8, R191 ;  /* 0x00000008005b7223 */ /* 0x002fe200000100bf */
[-CC-:B------:R-:W-:Y:S01]  /*6a70*/  FFMA.FTZ R155, R157, R10.reuse, -R92.reuse ;  /* 0x0000000a9d9b7223 */ /* 0x180fe2000001085c */
[-CC-:B------:R-:W-:Y:S01]  /*6a80*/  FFMA.FTZ R90, R103, R10.reuse, -R92.reuse ;  /* 0x0000000a675a7223 */ /* 0x180fe2000001085c */
[-CC-:B------:R-:W-:Y:S01]  /*6a90*/  FFMA.FTZ R149, R159, R10.reuse, -R92.reuse ;  /* 0x0000000a9f957223 */ /* 0x180fe2000001085c */
[----:B------:R-:W-:Y:S01]  /*6aa0*/  FADD.FTZ R91, R156, R91 ;  /* 0x0000005b9c5b7221 */ /* 0x000fe20000010000 */
[----:B------:R-:W0:Y:S01]  /*6ab0*/  MUFU.EX2 R2, R15 ;  /* 0x0000000f00027308 */ /* 0x000e220000000800 */
[-CC-:B------:R-:W-:Y:S01]  /*6ac0*/  FFMA.FTZ R94, R107, R10.reuse, -R92.reuse ;  /* 0x0000000a6b5e7223 */ /* 0x180fe2000001085c */
[-CC-:B------:R-:W-:Y:S01]  /*6ad0*/  FFMA.FTZ R151, R175, R10.reuse, -R92.reuse ;  /* 0x0000000aaf977223 */ /* 0x180fe2000001085c */
[----:B------:R-:W-:Y:S01]  /*6ae0*/  FADD.FTZ R8, R158, R91 ;  /* 0x0000005b9e087221 */ /* 0x000fe20000010000 */
        /* <DEDUP_REMOVED lines=12> */
[----:B------:R-:W2:Y:S01]  /*6bb0*/  MUFU.EX2 R20, R20 ;  /* 0x0000001400147308 */ /* 0x000ea20000000800 */
[----:B0-----:R-:W-:Y:S01]  /*6bc0*/  FFMA.FTZ R3, R2, R3, R117 ;  /* 0x0000000302037223 */ /* 0x001fe20000010075 */
[----:B------:R-:W-:-:S06]  /*6bd0*/  FFMA.FTZ R92, R135, R10, -R92 ;  /* 0x0000000a875c7223 */ /* 0x000fcc000001085c */
[----:B------:R-:W0:Y:S01]  /*6be0*/  MUFU.EX2 R95, R95 ;  /* 0x0000005f005f7308 */ /* 0x000e220000000800 */
[----:B-1----:R-:W-:-:S07]  /*6bf0*/  FADD.FTZ R3, R14, R3 ;  /* 0x000000030e037221 */ /* 0x002fce0000010000 */
[----:B------:R-:W1:Y:S01]  /*6c00*/  MUFU.EX2 R153, R153 ;  /* 0x0000009900997308 */ /* 0x000e620000000800 */
[----:B--2---:R-:W-:Y:S01]  /*6c10*/  FADD.FTZ R98, R20, R3 ;  /* 0x0000000314627221 */ /* 0x004fe20000010000 */
[----:B------:R-:W-:-:S04]  /*6c20*/  FADD.FTZ R3, R179, R8 ;  /* 0x00000008b3037221 */ /* 0x000fc80000010000 */
[----:B------:R-:W-:Y:S02]  /*6c30*/  FADD.FTZ R8, R152, R3 ;  /* 0x0000000398087221 */ /* 0x000fe40000010000 */
[----:B------:R-:W2:Y:S01]  /*6c40*/  MUFU.EX2 R88, R88 ;  /* 0x0000005800587308 */ /* 0x000ea20000000800 */
[----:B0-----:R-:W-:Y:S01]  /*6c50*/  FADD.FTZ R98, R95, R98 ;  /* 0x000000625f627221 */ /* 0x001fe20000010000 */
[----:B------:R-:W-:-:S06]  /*6c60*/  FADD.FTZ R15, R147, R8 ;  /* 0x00000008930f7221 */ /* 0x000fcc0000010000 */
[----:B------:R-:W0:Y:S01]  /*6c70*/  MUFU.EX2 R155, R155 ;  /* 0x0000009b009b7308 */ /* 0x000e220000000800 */
[----:B-1----:R-:W-:Y:S01]  /*6c80*/  FADD.FTZ R3, R153, R98 ;  /* 0x0000006299037221 */ /* 0x002fe20000010000 */
[----:B------:R-:W-:-:S04]  /*6c90*/  FADD.FTZ R98, R154, R15 ;  /* 0x0000000f9a627221 */ /* 0x000fc80000010000 */
[----:B------:R-:W-:Y:S02]  /*6ca0*/  FADD.FTZ R15, R139, R98 ;  /* 0x000000628b0f7221 */ /* 0x000fe40000010000 */
[----:B------:R-:W1:Y:S01]  /*6cb0*/  MUFU.EX2 R90, R90 ;  /* 0x0000005a005a7308 */ /* 0x000e620000000800 */
[----:B--2---:R-:W-:Y:S01]  /*6cc0*/  FADD.FTZ R8, R88, R3 ;  /* 0x0000000358087221 */ /* 0x004fe20000010000 */
[----:B------:R-:W-:-:S04]  /*6cd0*/  FADD.FTZ R98, R148, R15 ;  /* 0x0000000f94627221 */ /* 0x000fc80000010000 */
[----:B------:R-:W-:Y:S02]  /*6ce0*/  FADD.FTZ R15, R131, R98 ;  /* 0x00000062830f7221 */ /* 0x000fe40000010000 */
[----:B------:R-:W2:Y:S01]  /*6cf0*/  MUFU.EX2 R149, R149 ;  /* 0x0000009500957308 */ /* 0x000ea20000000800 */
[----:B0-----:R-:W-:Y:S01]  /*6d00*/  FADD.FTZ R3, R155, R8 ;  /* 0x000000089b037221 */ /* 0x001fe20000010000 */
[----:B------:R-:W-:-:S04]  /*6d10*/  FADD.FTZ R98, R150, R15 ;  /* 0x0000000f96627221 */ /* 0x000fc80000010000 */
[----:B------:R-:W-:Y:S02]  /*6d20*/  FADD.FTZ R15, R109, R98 ;  /* 0x000000626d0f7221 */ /* 0x000fe40000010000 */
        /* <DEDUP_REMOVED lines=58> */
.L_x_1006:
[----:B------:R-:W-:Y:S01]  /*70d0*/  UIADD3 UR5, UR5, 0x2a860, URZ ;  /* 0x0002a86005057890 */ /* 0x000fe2000fffe03f */
[C---:B------:R-:W-:Y:S01]  /*70e0*/  ISETP.GT.AND P1, PT, R21.reuse, R12, PT ;  /* 0x0000000c1500720c */ /* 0x040fe20003f24270 */
        /* <DEDUP_REMOVED lines=8> */
[----:B------:R-:W-:Y:S01]  /*7170*/  F2FP.BF16.F32.PACK_AB R137, R15, R137 ;  /* 0x000000890f89723e */ /* 0x000fe200000010ff */
[----:B------:R-:W-:Y:S01]  /*7180*/  IMAD.MOV.U32 R15, RZ, RZ, R11 ;  /* 0x000000ffff0f7224 */ /* 0x000fe200078e000b */
[----:B------:R-:W-:Y:S01]  /*7190*/  SYNCS.ARRIVE.TRANS64.RED.A1T0 RZ, [UR5], RZ ;  /* 0x000000ffffff79a7 */ /* 0x000fe20008100405 */
        /* <DEDUP_REMOVED lines=20> */
[----:B------:R-:W-:Y:S06]  /*72e0*/  @P1 BRA `(.L_x_1007) ;  /* 0xffffffd000a81947 */ /* 0x000fec000383ffff */
.L_x_988:
[----:B------:R-:W-:Y:S01]  /*72f0*/  ISETP.NE.AND P2, PT, R168, 0x1, PT ;  /* 0x00000001a800780c */ /* 0x000fe20003f45270 */
[----:B------:R-:W-:Y:S01]  /*7300*/  VIADD R12, R17, 0x7f ;  /* 0x0000007f110c7836 */ /* 0x000fe20000000000 */
[----:B------:R-:W-:Y:S02]  /*7310*/  LOP3.LUT P1, RZ, R19, 0x80000, RZ, 0xc0, !PT ;  /* 0x0008000013ff7812 */ /* 0x000fe4000782c0ff */
[----:B------:R-:W-:-:S09]  /*7320*/  IADD3 R13, R16, 0x1, -R13 ;  /* 0x00000001100d7810 */ /* 0x000fd20007ffe80d */
[----:B------:R-:W0:Y:S08]  /*7330*/  @P2 LDC R15, c[0x0][0x44c] ;  /* 0x00011300ff0f2b82 */ /* 0x000e300000000800 */
[----:B------:R-:W1:Y:S01]  /*7340*/  @P2 LDC R14, c[0x0][0x450] ;  /* 0x00011400ff0e2b82 */ /* 0x000e620000000800 */
[----:B0-----:R-:W-:-:S05]  /*7350*/  @P2 IMAD.HI.U32 R15, R12, R15, RZ ;  /* 0x0000000f0c0f2227 */ /* 0x001fca00078e00ff */
[----:B-1----:R-:W-:-:S05]  /*7360*/  @P2 SHF.R.U32.HI R12, RZ, R14, R15 ;  /* 0x0000000eff0c2219 */ /* 0x002fca000001160f */
[----:B------:R-:W-:-:S04]  /*7370*/  IMAD.IADD R12, R13, 0x1, R12 ;  /* 0x000000010d0c7824 */ /* 0x000fc800078e020c */
[----:B------:R-:W-:Y:S01]  /*7380*/  VIADD R13, R12, -UR43 ;  /* 0x8000002b0c0d7c36 */ /* 0x000fe20008000000 */
[----:B------:R-:W-:Y:S06]  /*7390*/  @!P1 BRA `(.L_x_1008) ;  /* 0x0000000000449947 */ /* 0x000fec0003800000 */
[----:B------:R-:W-:-:S13]  /*73a0*/  ISETP.GT.AND P1, PT, R12, -0x1, PT ;  /* 0xffffffff0c00780c */ /* 0x000fda0003f24270 */
[----:B------:R-:W-:Y:S05]  /*73b0*/  @P1 BRA `(.L_x_1009) ;  /* 0x0000000000201947 */ /* 0x000fea0003800000 */
[----:B------:R-:W0:Y:S01]  /*73c0*/  LDC R89, c[0x0][0x9e4] ;  /* 0x00027900ff597b82 */ /* 0x000e220000000800 */
[----:B------:R-:W-:Y:S02]  /*73d0*/  LOP3.LUT R15, RZ, R12, RZ, 0x33, !PT ;  /* 0x0000000cff0f7212 */ /* 0x000fe400078e33ff */
[----:B0-----:R-:W-:-:S13]  /*73e0*/  ISETP.NE.AND P1, PT, R89, 0x1, PT ;  /* 0x000000015900780c */ /* 0x001fda0003f25270 */
[----:B------:R-:W0:Y:S02]  /*73f0*/  @P1 LDC.64 R90, c[0x0][0x9e8] ;  /* 0x00027a00ff5a1b82 */ /* 0x000e240000000a00 */
[----:B0-----:R-:W-:-:S05]  /*7400*/  @P1 IMAD.HI.U32 R12, R15, R90, RZ ;  /* 0x0000005a0f0c1227 */ /* 0x001fca00078e00ff */
[----:B------:R-:W-:-:S04]  /*7410*/  @P1 SHF.R.U32.HI R15, RZ, R91, R12 ;  /* 0x0000005bff0f1219 */ /* 0x000fc8000001160c */
[----:B------:R-:W-:Y:S01]  /*7420*/  LOP3.LUT R12, RZ, R15, RZ, 0x33, !PT ;  /* 0x0000000fff0c7212 */ /* 0x000fe200078e33ff */
[----:B------:R-:W-:Y:S06]  /*7430*/  BRA `(.L_x_1010) ;  /* 0x0000000000147947 */ /* 0x000fec0003800000 */
.L_x_1009:
[----:B------:R-:W0:Y:S02]  /*7440*/  LDC R89, c[0x0][0x9e4] ;  /* 0x00027900ff597b82 */ /* 0x000e240000000800 */
[----:B0-----:R-:W-:-:S13]  /*7450*/  ISETP.NE.AND P1, PT, R89, 0x1, PT ;  /* 0x000000015900780c */ /* 0x001fda0003f25270 */
[----:B------:R-:W0:Y:S02]  /*7460*/  @P1 LDC.64 R14, c[0x0][0x9e8] ;  /* 0x00027a00ff0e1b82 */ /* 0x000e240000000a00 */
[----:B0-----:R-:W-:-:S05]  /*7470*/  @P1 IMAD.HI.U32 R14, R12, R14, RZ ;  /* 0x0000000e0c0e1227 */ /* 0x001fca00078e00ff */
[----:B------:R-:W-:-:S07]  /*7480*/  @P1 SHF.R.U32.HI R12, RZ, R15, R14 ;  /* 0x0000000fff0c1219 */ /* 0x000fce000001160e */
.L_x_1010:
[----:B------:R-:W-:-:S05]  /*7490*/  IMAD R12, R12, R89, RZ ;  /* 0x000000590c0c7224 */ /* 0x000fca00078e02ff */
[----:B------:R-:W-:-:S07]  /*74a0*/  VIMNMX R13, R13, R12, !PT ;  /* 0x0000000c0d0d7248 */ /* 0x000fce0007fe0100 */
.L_x_1008:
[----:B------:R-:W-:-:S04]  /*74b0*/  VIADD R13, R13, 0x5f ;  /* 0x0000005f0d0d7836 */ /* 0x000fc80000000000 */
[----:B------:R-:W-:-:S05]  /*74c0*/  IMAD.HI R13, R13, 0x2aaaaaab, RZ ;  /* 0x2aaaaaab0d0d7827 */ /* 0x000fca00078e02ff */
[----:B------:R-:W-:-:S04]  /*74d0*/  SHF.R.U32.HI R12, RZ, 0x1f, R13 ;  /* 0x0000001fff0c7819 */ /* 0x000fc8000001160d */
[----:B------:R-:W-:-:S04]  /*74e0*/  LEA.HI.SX32 R12, R13, R12, 0x1c ;  /* 0x0000000c0d0c7211 */ /* 0x000fc800078fe2ff */
[----:B------:R-:W-:-:S04]  /*74f0*/  VIMNMX R12, R23, R12, !PT ;  /* 0x0000000c170c7248 */ /* 0x000fc80007fe0100 */
[----:B------:R-:W-:-:S13]  /*7500*/  ISETP.GE.AND P1, PT, R21, R12, PT ;  /* 0x0000000c1500720c */ /* 0x000fda0003f26270 */
[----:B------:R-:W-:Y:S05]  /*7510*/  @!P1 BRA `(.L_x_1011) ;  /* 0x0000001c000c9947 */ /* 0x000fea0003800000 */
[----:B------:R-:W-:Y:S01]  /*7520*/  IMAD.MOV.U32 R13, RZ, RZ, R11 ;  /* 0x000000ffff0d7224 */ /* 0x000fe200078e000b */
[----:B------:R-:W-:Y:S01]  /*7530*/  UMOV UR7, UR38 ;  /* 0x0000002600077c82 */ /* 0x000fe20008000000 */
[----:B------:R-:W-:Y:S01]  /*7540*/  IMAD.MOV.U32 R14, RZ, RZ, R9 ;  /* 0x000000ffff0e7224 */ /* 0x000fe200078e0009 */
[----:B------:R-:W-:-:S06]  /*7550*/  UMOV UR4, UR39 ;  /* 0x0000002700047c82 */ /* 0x000fcc0008000000 */
.L_x_1022:
[----:B------:R-:W-:-:S04]  /*7560*/  UISETP.NE.AND UP0, UPT, UR4, 0x1, UPT ;  /* 0x000000010400788c */ /* 0x000fc8000bf05270 */
[----:B------:R-:W-:-:S04]  /*7570*/  USEL UR38, URZ, 0x1, UP0 ;  /* 0x000000013f267887 */ /* 0x000fc80008000000 */
[----:B------:R-:W-:Y:S01]  /*7580*/  ULOP3.LUT UR38, UR7, UR38, URZ, 0x3c, !UPT ;  /* 0x0000002607267292 */ /* 0x000fe2000f8e3c3f */
[----:B------:R-:W-:Y:S11]  /*7590*/  @!P0 BRA `(.L_x_1012) ;  /* 0x0000000000048947 */ /* 0x000ff60003800000 */
[----:B------:R-:W-:Y:S01]  /*75a0*/  BPT.TRAP 0x1 ;  /* 0x000000040000795c */ /* 0x000fe20000300000 */
.L_x_1012:
        /* <DEDUP_REMOVED lines=9> */
.L_x_1013:
[----:B-1----:R-:W-:Y:S05]  /*7640*/  @P1 BRA `(.L_x_1014) ;  /* 0x0000000000081947 */ /* 0x002fea0003800000 */
[----:B------:R-:W1:Y:S02]  /*7650*/  SYNCS.PHASECHK.TRANS64.TRYWAIT P1, [UR6+0x2a830], R9 ;  /* 0x02a83009ff0075a7 */ /* 0x000e640008020146 */
[----:B-1----:R-:W-:Y:S05]  /*7660*/  @!P1 BRA `(.L_x_1015) ;  /* 0x000000b8000c9947 */ /* 0x002fea0003800000 */
.L_x_1014:
        /* <DEDUP_REMOVED lines=135> */
.L_x_1016:
[----:B------:R-:W-:Y:S01]  /*7ee0*/  ULEA UR5, UR4, UR40, 0x3 ;  /* 0x0000002804057291 */ /* 0x000fe2000f8e183f */
[----:B------:R-:W-:-:S05]  /*7ef0*/  IMAD.U32 R0, RZ, RZ, UR7 ;  /* 0x00000007ff007e24 */ /* 0x000fca000f8e00ff */
[----:B------:R-:W-:-:S04]  /*7f00*/  SHF.L.U32 R0, R0, 0x1f, RZ ;  /* 0x0000001f00007819 */ /* 0x000fc800000006ff */
[----:B------:R2:W3:Y:S01]  /*7f10*/  SYNCS.PHASECHK.TRANS64.TRYWAIT P1, [UR5+0x2a850], R0 ;  /* 0x02a85000ff0075a7 */ /* 0x0004e20008020145 */
[----:B------:R-:W-:Y:S05]  /*7f20*/  @!P0 BRA `(.L_x_1017) ;  /* 0x0000000000048947 */ /* 0x000fea0003800000 */
[----:B------:R-:W-:Y:S01]  /*7f30*/  BPT.TRAP 0x1 ;  /* 0x000000040000795c */ /* 0x000fe20000300000 */
.L_x_1017:
[----:B---3--:R-:W-:Y:S05]  /*7f40*/  @P1 BRA `(.L_x_1018) ;  /* 0x0000000000081947 */ /* 0x008fea0003800000 */
[----:B------:R-:W3:Y:S02]  /*7f50*/  SYNCS.PHASECHK.TRANS64.TRYWAIT P1, [UR5+0x2a850], R0 ;  /* 0x02a85000ff0075a7 */ /* 0x000ee40008020145 */
[----:B---3--:R-:W-:Y:S05]  /*7f60*/  @!P1 BRA `(.L_x_1019) ;  /* 0x000000ac00e49947 */ /* 0x008fea0003800000 */
.L_x_1018:
        /* <DEDUP_REMOVED lines=38> */
.L_x_1020:
[----:B0-2---:R-:W-:Y:S01]  /*81d0*/  FMNMX.FTZ R0, R88, R14, !PT ;  /* 0x0000000e58007209 */ /* 0x005fe20007810000 */
[----:B-1----:R-:W0:Y:S01]  /*81e0*/  LDC R10, c[0x0][0x988] ;  /* 0x00026200ff0a7b82 */ /* 0x002e220000000800 */
[----:B------:R-:W-:Y:S01]  /*81f0*/  FMNMX.FTZ R2, R90, R13, !PT ;  /* 0x0000000d5a027209 */ /* 0x000fe20007810000 */
[----:B------:R-:W-:Y:S01]  /*8200*/  UIADD3 UR6, UR6, 0x2a840, URZ ;  /* 0x0002a84006067890 */ /* 0x000fe2000fffe03f */
[----:B------:R-:W-:Y:S02]  /*8210*/  FMNMX.FTZ R9, R89, R0, !PT ;  /* 0x0000000059097209 */ /* 0x000fe40007810000 */
[----:B------:R-:W-:Y:S01]  /*8220*/  FMNMX.FTZ R11, R91, R2, !PT ;  /* 0x000000025b0b7209 */ /* 0x000fe20007810000 */
[----:B------:R-:W-:Y:S01]  /*8230*/  UPRMT UR6, UR60, 0x654, UR6 ;  /* 0x000006543c067896 */ /* 0x000fe20008000006 */
[----:B------:R-:W-:Y:S02]  /*8240*/  FMNMX.FTZ R0, R92, R9, !PT ;  /* 0x000000095c007209 */ /* 0x000fe40007810000 */
[----:B------:R-:W-:-:S02]  /*8250*/  FMNMX.FTZ R2, R94, R11, !PT ;  /* 0x0000000b5e027209 */ /* 0x000fc40007810000 */
[----:B------:R-:W-:Y:S02]  /*8260*/  FMNMX.FTZ R9, R93, R0, !PT ;  /* 0x000000005d097209 */ /* 0x000fe40007810000 */
[----:B------:R-:W-:Y:S02]  /*8270*/  FMNMX.FTZ R11, R95, R2, !PT ;  /* 0x000000025f0b7209 */ /* 0x000fe40007810000 */
[----:B------:R-:W-:Y:S01]  /*8280*/  FMNMX.FTZ R0, R96, R9, !PT ;  /* 0x0000000960007209 */ /* 0x000fe20007810000 */
[----:B------:R-:W-:Y:S01]  /*8290*/  SYNCS.ARRIVE.TRANS64.RED.A1T0 RZ, [UR6], RZ ;  /* 0x000000ffffff79a7 */ /* 0x000fe20008100406 */
        /* <DEDUP_REMOVED lines=39> */
[----:B------:R-:W1:Y:S04]  /*8510*/  SHFL.BFLY PT, R9, R0, 0x2, 0x1f ;  /* 0x0c401f0000097f89 */ /* 0x000e6800000e0000 */
[----:B------:R-:W2:Y:S01]  /*8520*/  SHFL.BFLY PT, R11, R2, 0x2, 0x1f ;  /* 0x0c401f00020b7f89 */ /* 0x000ea200000e0000 */
[----:B-1----:R-:W-:Y:S02]  /*8530*/  FMNMX.FTZ R15, R0, R9, !PT ;  /* 0x00000009000f7209 */ /* 0x002fe40007810000 */
[----:B--2---:R-:W-:-:S03]  /*8540*/  FMNMX.FTZ R136, R2, R11, !PT ;  /* 0x0000000b02887209 */ /* 0x004fc60007810000 */
[----:B------:R-:W1:Y:S04]  /*8550*/  SHFL.BFLY PT, R20, R15, 0x1, 0x1f ;  /* 0x0c201f000f147f89 */ /* 0x000e6800000e0000 */
[----:B------:R-:W2:Y:S01]  /*8560*/  SHFL.BFLY PT, R11, R136, 0x1, 0x1f ;  /* 0x0c201f00880b7f89 */ /* 0x000ea200000e0000 */
[----:B-1----:R-:W-:Y:S02]  /*8570*/  FMNMX.FTZ R9, R15, R20, !PT ;  /* 0x000000140f097209 */ /* 0x002fe40007810000 */
[----:B--2---:R-:W-:-:S03]  /*8580*/  FMNMX.FTZ R11, R136, R11, !PT ;  /* 0x0000000b880b7209 */ /* 0x004fc60007810000 */
[C---:B0-----:R-:W-:Y:S01]  /*8590*/  FMUL.FTZ R139, R9.reuse, R10 ;  /* 0x0000000a098b7220 */ /* 0x041fe20000410000 */
[----:B------:R-:W-:-:S03]  /*85a0*/  FADD.FTZ R137, -R9, R14 ;  /* 0x0000000e09897221 */ /* 0x000fc60000010100 */
[-CC-:B------:R-:W-:Y:S01]  /*85b0*/  FFMA.FTZ R156, R89, R10.reuse, -R139.reuse ;  /* 0x0000000a599c7223 */ /* 0x180fe2000001088b */
[-CC-:B------:R-:W-:Y:S01]  /*85c0*/  FFMA.FTZ R89, R97, R10.reuse, -R139.reuse ;  /* 0x0000000a61597223 */ /* 0x180fe2000001088b */
[-CC-:B------:R-:W-:Y:S01]  /*85d0*/  FFMA.FTZ R97, R105, R10.reuse, -R139.reuse ;  /* 0x0000000a69617223 */ /* 0x180fe2000001088b */
[-C--:B------:R-:W-:Y:S01]  /*85e0*/  FFMA.FTZ R105, R113, R10.reuse, -R139 ;  /* 0x0000000a71697223 */ /* 0x080fe2000001088b */
[----:B------:R-:W-:Y:S01]  /*85f0*/  FADD.FTZ R13, -R11, R13 ;  /* 0x0000000d0b0d7221 */ /* 0x000fe20000010100 */
[-CC-:B------:R-:W-:Y:S01]  /*8600*/  FFMA.FTZ R113, R121, R10.reuse, -R139.reuse ;  /* 0x0000000a79717223 */ /* 0x180fe2000001088b */
[-CC-:B------:R-:W-:Y:S01]  /*8610*/  FFMA.FTZ R121, R129, R10.reuse, -R139.reuse ;  /* 0x0000000a81797223 */ /* 0x180fe2000001088b */
[-C--:B------:R-:W-:Y:S01]  /*8620*/  FMUL.FTZ R129, R11, R10.reuse ;  /* 0x0000000a0b817220 */ /* 0x080fe20000410000 */
[-C--:B------:R-:W-:Y:S01]  /*8630*/  FMUL.FTZ R2, R13, R10.reuse ;  /* 0x0000000a0d027220 */ /* 0x080fe20000410000 */
[-C--:B------:R-:W-:Y:S01]  /*8640*/  FFMA.FTZ R13, R88, R10.reuse, -R139 ;  /* 0x0000000a580d7223 */ /* 0x080fe2000001088b */
[-C--:B------:R-:W-:Y:S01]  /*8650*/  FMUL.FTZ R137, R137, R10.reuse ;  /* 0x0000000a89897220 */ /* 0x080fe20000410000 */
        /* <DEDUP_REMOVED lines=8> */
[-CC-:B------:R-:W-:Y:S01]  /*86e0*/  FFMA.FTZ R153, R98, R10.reuse, -R129.reuse ;  /* 0x0000000a62997223 */ /* 0x180fe20000010881 */
[-C--:B------:R-:W-:Y:S01]  /*86f0*/  FFMA.FTZ R88, R99, R10.reuse, -R129 ;  /* 0x0000000a63587223 */ /* 0x080fe20000010881 */
[-C--:B------:R-:W-:Y:S01]  /*8700*/  FFMA.FTZ R154, R100, R10.reuse, -R139 ;  /* 0x0000000a649a7223 */ /* 0x080fe2000001088b */
        /* <DEDUP_REMOVED lines=15> */
[----:B------:R-:W-:Y:S01]  /*8800*/  FFMA.FTZ R146, R116, R10, -R139 ;  /* 0x0000000a74927223 */ /* 0x000fe2000001088b */
[----:B------:R-:W1:Y:S01]  /*8810*/  MUFU.EX2 R157, R157 ;  /* 0x0000009d009d7308 */ /* 0x000e620000000800 */
[----:B0-----:R-:W-:Y:S01]  /*8820*/  FFMA.FTZ R91, R0, R8, R13 ;  /* 0x00000008005b7223 */ /* 0x001fe2000001000d */
[-C--:B------:R-:W-:Y:S01]  /*8830*/  FFMA.FTZ R118, R118, R10.reuse, -R129 ;  /* 0x0000000a76767223 */ /* 0x080fe20000010881 */
[-C--:B------:R-:W-:Y:S01]  /*8840*/  FFMA.FTZ R109, R117, R10.reuse, -R139 ;  /* 0x0000000a756d7223 */ /* 0x080fe2000001088b */
[-C--:B------:R-:W-:Y:S01]  /*8850*/  FFMA.FTZ R119, R119, R10.reuse, -R129 ;  /* 0x0000000a77777223 */ /* 0x080fe20000010881 */
[-C--:B------:R-:W-:Y:S01]  /*8860*/  FFMA.FTZ R140, R120, R10.reuse, -R139 ;  /* 0x0000000a788c7223 */ /* 0x080fe2000001088b */
[-CC-:B------:R-:W-:Y:S01]  /*8870*/  FFMA.FTZ R122, R122, R10.reuse, -R129.reuse ;  /* 0x0000000a7a7a7223 */ /* 0x180fe20000010881 */
[-C--:B------:R-:W-:Y:S01]  /*8880*/  FFMA.FTZ R123, R123, R10.reuse, -R129 ;  /* 0x0000000a7b7b7223 */ /* 0x080fe20000010881 */
[----:B------:R-:W0:Y:S01]  /*8890*/  MUFU.EX2 R156, R156 ;  /* 0x0000009c009c7308 */ /* 0x000e220000000800 */
[-C--:B------:R-:W-:Y:S01]  /*88a0*/  FFMA.FTZ R142, R124, R10.reuse, -R139 ;  /* 0x0000000a7c8e7223 */ /* 0x080fe2000001088b */
[-C--:B------:R-:W-:Y:S01]  /*88b0*/  FFMA.FTZ R126, R126, R10.reuse, -R129 ;  /* 0x0000000a7e7e7223 */ /* 0x080fe20000010881 */
[-C--:B------:R-:W-:Y:S01]  /*88c0*/  FFMA.FTZ R117, R125, R10.reuse, -R139 ;  /* 0x0000000a7d757223 */ /* 0x080fe2000001088b */
[-C--:B------:R-:W-:Y:S01]  /*88d0*/  FFMA.FTZ R127, R127, R10.reuse, -R129 ;  /* 0x0000000a7f7f7223 */ /* 0x080fe20000010881 */
[-C--:B------:R-:W-:Y:S01]  /*88e0*/  FFMA.FTZ R136, R128, R10.reuse, -R139 ;  /* 0x0000000a80887223 */ /* 0x080fe2000001088b */
[-CC-:B------:R-:W-:Y:S01]  /*88f0*/  FFMA.FTZ R130, R130, R10.reuse, -R129.reuse ;  /* 0x0000000a82827223 */ /* 0x180fe20000010881 */
[-C--:B------:R-:W-:Y:S01]  /*8900*/  FFMA.FTZ R131, R131, R10.reuse, -R129 ;  /* 0x0000000a83837223 */ /* 0x080fe20000010881 */
[----:B------:R-:W2:Y:S01]  /*8910*/  MUFU.EX2 R14, R14 ;  /* 0x0000000e000e7308 */ /* 0x000ea20000000800 */
[----:B-1----:R-:W-:Y:S01]  /*8920*/  FFMA.FTZ R3, R2, R3, R157 ;  /* 0x0000000302037223 */ /* 0x002fe2000001009d */
[-C--:B------:R-:W-:Y:S01]  /*8930*/  FFMA.FTZ R138, R132, R10.reuse, -R139 ;  /* 0x0000000a848a7223 */ /* 0x080fe2000001088b */
[-C--:B------:R-:W-:Y:S01]  /*8940*/  FFMA.FTZ R134, R134, R10.reuse, -R129 ;  /* 0x0000000a86867223 */ /* 0x080fe20000010881 */
[-C--:B------:R-:W-:Y:S01]  /*8950*/  FFMA.FTZ R125, R133, R10.reuse, -R139 ;  /* 0x0000000a857d7223 */ /* 0x080fe2000001088b */
[----:B------:R-:W-:-:S03]  /*8960*/  FFMA.FTZ R129, R135, R10, -R129 ;  /* 0x0000000a87817223 */ /* 0x000fc60000010881 */
        /* <DEDUP_REMOVED lines=92> */
.L_x_1021:
        /* <DEDUP_REMOVED lines=34> */
.L_x_1011:
[----:B------:R-:W-:-:S13]  /*9150*/  ISETP.GE.AND P1, PT, R21, R23, PT ;  /* 0x000000171500720c */ /* 0x000fda0003f26270 */
[----:B------:R-:W-:Y:S05]  /*9160*/  @!P1 BRA `(.L_x_1023) ;  /* 0x0000002c00749947 */ /* 0x000fea0003800000 */
[----:B------:R-:W-:Y:S01]  /*9170*/  IMAD.MOV.U32 R13, RZ, RZ, R11 ;  /* 0x000000ffff0d7224 */ /* 0x000fe200078e000b */
[----:B------:R-:W-:Y:S01]  /*9180*/  UMOV UR6, UR38 ;  /* 0x0000002600067c82 */ /* 0x000fe20008000000 */
[----:B------:R-:W-:Y:S01]  /*9190*/  IMAD.MOV.U32 R12, RZ, RZ, R9 ;  /* 0x000000ffff0c7224 */ /* 0x000fe200078e0009 */
[----:B------:R-:W-:Y:S01]  /*91a0*/  UMOV UR4, UR39 ;  /* 0x0000002700047c82 */ /* 0x000fe20008000000 */
[----:B------:R-:W-:Y:S01]  /*91b0*/  ULDC UR42, c[0x0][0x9e4] ;  /* 0x00027900002a7ab9 */ /* 0x000fe20000000800 */
[----:B------:R-:W-:Y:S01]  /*91c0*/  ULDC UR54, c[0x0][0x9dc] ;  /* 0x0002770000367ab9 */ /* 0x000fe20000000800 */
[----:B------:R-:W-:Y:S01]  /*91d0*/  ULDC UR43, c[0x0][0x288] ;  /* 0x0000a200002b7ab9 */ /* 0x000fe20000000800 */
[----:B------:R-:W-:-:S05]  /*91e0*/  ULDC UR55, c[0x0][0x9e0] ;  /* 0x0002780000377ab9 */ /* 0x000fca0000000800 */
.L_x_1042:
[----:B------:R-:W-:-:S04]  /*91f0*/  UIADD3 UR7, UR4, 0x1, URZ ;  /* 0x0000000104077890 */ /* 0x000fc8000fffe03f */
[----:B------:R-:W-:-:S04]  /*9200*/  UISETP.NE.AND UP0, UPT, UR7, 0x2, UPT ;  /* 0x000000020700788c */ /* 0x000fc8000bf05270 */
[----:B------:R-:W-:Y:S02]  /*9210*/  USEL UR7, UR7, URZ, UP0 ;  /* 0x0000003f07077287 */ /* 0x000fe40008000000 */
[----:B------:R-:W-:-:S04]  /*9220*/  USEL UR38, URZ, 0x1, UP0 ;  /* 0x000000013f267887 */ /* 0x000fc80008000000 */
[----:B------:R-:W-:Y:S01]  /*9230*/  ULOP3.LUT UR38, UR6, UR38, URZ, 0x3c, !UPT ;  /* 0x0000002606267292 */ /* 0x000fe2000f8e3c3f */
[----:B------:R-:W-:Y:S01]  /*9240*/  UMOV UR39, UR7 ;  /* 0x0000000700277c82 */ /* 0x000fe20008000000 */
[----:B------:R-:W-:Y:S10]  /*9250*/  @!P0 BRA `(.L_x_1024) ;  /* 0x0000000000048947 */ /* 0x000ff40003800000 */
[----:B------:R-:W-:Y:S01]  /*9260*/  BPT.TRAP 0x1 ;  /* 0x000000040000795c */ /* 0x000fe20000300000 */
.L_x_1024:
[----:B------:R-:W-:Y:S01]  /*9270*/  ULEA UR5, UR39, UR40, 0x3 ;  /* 0x0000002827057291 */ /* 0x000fe2000f8e183f */
[----:B------:R-:W-:-:S05]  /*9280*/  IMAD.U32 R9, RZ, RZ, UR38 ;  /* 0x00000026ff097e24 */ /* 0x000fca000f8e00ff */
[----:B------:R-:W-:-:S04]  /*9290*/  SHF.L.U32 R9, R9, 0x1f, RZ ;  /* 0x0000001f09097819 */ /* 0x000fc800000006ff */
[----:B------:R0:W1:Y:S01]  /*92a0*/  SYNCS.PHASECHK.TRANS64.TRYWAIT P1, [UR5+0x2a830], R9 ;  /* 0x02a83009ff0075a7 */ /* 0x0000620008020145 */
[----:B------:R-:W-:Y:S05]  /*92b0*/  @!P0 BRA `(.L_x_1025) ;  /* 0x0000000000048947 */ /* 0x000fea0003800000 */
[----:B------:R-:W-:Y:S01]  /*92c0*/  BPT.TRAP 0x1 ;  /* 0x000000040000795c */ /* 0x000fe20000300000 */
.L_x_1025:
[----:B-1----:R-:W-:Y:S05]  /*92d0*/  @P1 BRA `(.L_x_1026) ;  /* 0x0000000000081947 */ /* 0x002fea0003800000 */
[----:B------:R-:W1:Y:S02]  /*92e0*/  SYNCS.PHASECHK.TRANS64.TRYWAIT P1, [UR5+0x2a830], R9 ;  /* 0x02a83009ff0075a7 */ /* 0x000e640008020145 */
[----:B-1----:R-:W-:Y:S05]  /*92f0*/  @!P1 BRA `(.L_x_1027) ;  /* 0x0000009c00189947 */ /* 0x002fea0003800000 */
.L_x_1026:
        /* <DEDUP_REMOVED lines=135> */
.L_x_1028:
[----:B------:R-:W-:Y:S01]  /*9b70*/  ULEA UR5, UR4, UR40, 0x3 ;  /* 0x0000002804057291 */ /* 0x000fe2000f8e183f */
[----:B------:R-:W-:-:S05]  /*9b80*/  IMAD.U32 R0, RZ, RZ, UR6 ;  /* 0x00000006ff007e24 */ /* 0x000fca000f8e00ff */
[----:B------:R-:W-:-:S04]  /*9b90*/  SHF.L.U32 R0, R0, 0x1f, RZ ;  /* 0x0000001f00007819 */ /* 0x000fc800000006ff */
[----:B------:R2:W3:Y:S01]  /*9ba0*/  SYNCS.PHASECHK.TRANS64.TRYWAIT P1, [UR5+0x2a850], R0 ;  /* 0x02a85000ff0075a7 */ /* 0x0004e20008020145 */
[----:B------:R-:W-:Y:S05]  /*9bb0*/  @!P0 BRA `(.L_x_1029) ;  /* 0x0000000000048947 */ /* 0x000fea0003800000 */
[----:B------:R-:W-:Y:S01]  /*9bc0*/  BPT.TRAP 0x1 ;  /* 0x000000040000795c */ /* 0x000fe20000300000 */
.L_x_1029:
[----:B---3--:R-:W-:Y:S05]  /*9bd0*/  @P1 BRA `(.L_x_1030) ;  /* 0x0000000000081947 */ /* 0x008fea0003800000 */
[----:B------:R-:W3:Y:S02]  /*9be0*/  SYNCS.PHASECHK.TRANS64.TRYWAIT P1, [UR5+0x2a850], R0 ;  /* 0x02a85000ff0075a7 */ /* 0x000ee40008020145 */
[----:B---3--:R-:W-:Y:S05]  /*9bf0*/  @!P1 BRA `(.L_x_1031) ;  /* 0x0000009000f09947 */ /* 0x008fea0003800000 */
.L_x_1030:
        /* <DEDUP_REMOVED lines=33> */
[----:B------:R-:W-:Y:S03]  /*9e10*/  HGMMA.64x128x16.F32.BF16 R24, R136, gdesc[UR8].tnspB, R24, gsb0 ;  /* 0x41e0000888187df0 */ /* 0x000fe60008001818 */
[----:B------:R-:W-:Y:S02]  /*9e20*/  WARPGROUP.DEPBAR.LE gsb0, 0x0 ;  /* 0x00008000000079c5 */ /* 0x000fe40000010000 */
[----:B------:R-:W-:Y:S05]  /*9e30*/  @!P0 BRA `(.L_x_1032) ;  /* 0x0000000000048947 */ /* 0x000fea0003800000 */
[----:B------:R-:W-:Y:S01]  /*9e40*/  BPT.TRAP 0x1 ;  /* 0x000000040000795c */ /* 0x000fe20000300000 */
.L_x_1032:
[----:B------:R-:W-:Y:S01]  /*9e50*/  ISETP.NE.AND P2, PT, R168, 0x1, PT ;  /* 0x00000001a800780c */ /* 0x000fe20003f45270 */
[----:B01----:R-:W-:Y:S01]  /*9e60*/  IMAD.IADD R9, R22, 0x1, R17 ;  /* 0x0000000116097824 */ /* 0x003fe200078e0211 */
[----:B------:R-:W-:Y:S01]  /*9e70*/  ULEA UR4, UR7, UR40, 0x3 ;  /* 0x0000002807047291 */ /* 0x000fe2000f8e183f */
[----:B------:R-:W-:Y:S01]  /*9e80*/  IMAD R14, R21, -0x60, RZ ;  /* 0xffffffa0150e7824 */ /* 0x000fe200078e02ff */
[----:B------:R-:W-:Y:S02]  /*9e90*/  LOP3.LUT P1, RZ, R19, 0x80000, RZ, 0xc0, !PT ;  /* 0x0008000013ff7812 */ /* 0x000fe4000782c0ff */
[----:B------:R-:W-:-:S04]  /*9ea0*/  UIADD3 UR4, UR4, 0x2a840, URZ ;  /* 0x0002a84004047890 */ /* 0x000fc8000fffe03f */
[----:B------:R-:W-:-:S03]  /*9eb0*/  UPRMT UR4, UR60, 0x654, UR4 ;  /* 0x000006543c047896 */ /* 0x000fc60008000004 */
[----:B--2---:R-:W0:Y:S08]  /*9ec0*/  @P2 LDC R0, c[0x0][0x44c] ;  /* 0x00011300ff002b82 */ /* 0x004e300000000800 */
[----:B------:R-:W1:Y:S01]  /*9ed0*/  @P2 LDC R11, c[0x0][0x450] ;  /* 0x00011400ff0b2b82 */ /* 0x000e620000000800 */
[----:B------:R-:W-:Y:S01]  /*9ee0*/  SYNCS.ARRIVE.TRANS64.RED.A1T0 RZ, [UR4], RZ ;  /* 0x000000ffffff79a7 */ /* 0x000fe20008100404 */
[----:B------:R-:W-:Y:S01]  /*9ef0*/  ULOP3.LUT UR4, URZ, UR54, URZ, 0x33, !UPT ;  /* 0x000000363f047292 */ /* 0x000fe2000f8e333f */
[----:B0-----:R-:W-:-:S05]  /*9f00*/  @P2 IMAD.HI.U32 R0, R9, R0, RZ ;  /* 0x0000000009002227 */ /* 0x001fca00078e00ff */
[----:B-1----:R-:W-:Y:S01]  /*9f10*/  @P2 SHF.R.U32.HI R9, RZ, R11, R0 ;  /* 0x0000000bff092219 */ /* 0x002fe20000011600 */
[----:B------:R-:W-:-:S04]  /*9f20*/  VIADD R11, R14, 0x1 ;  /* 0x000000010e0b7836 */ /* 0x000fc80000000000 */
[----:B------:R-:W0:Y:S01]  /*9f30*/  SHFL.IDX PT, R15, R9, RZ, 0x1c1f ;  /* 0x001c1fff090f7589 */ /* 0x000e2200000e0000 */
[----:B------:R-:W-:-:S04]  /*9f40*/  IMAD R11, R18, -0x2, R11 ;  /* 0xfffffffe120b7824 */ /* 0x000fc800078e020b */
[C---:B------:R-:W-:Y:S01]  /*9f50*/  VIADD R138, R11.reuse, 0xffffffff ;  /* 0xffffffff0b8a7836 */ /* 0x040fe20000000000 */
[----:B------:R-:W-:-:S05]  /*9f60*/  IADD3 R0, R11, -UR43, R16 ;  /* 0x8000002b0b007c10 */ /* 0x000fca000fffe010 */
[C---:B------:R-:W-:Y:S02]  /*9f70*/  VIADD R20, R0.reuse, UR55 ;  /* 0x0000003700147c36 */ /* 0x040fe40008000000 */
[----:B------:R-:W-:Y:S02]  /*9f80*/  VIADD R136, R0, UR4 ;  /* 0x0000000400887c36 */ /* 0x000fe40008000000 */
[--C-:B0-----:R-:W-:Y:S02]  /*9f90*/  IMAD.IADD R0, R20, 0x1, R15.reuse ;  /* 0x0000000114007824 */ /* 0x101fe400078e020f */
[----:B------:R-:W-:Y:S01]  /*9fa0*/  IMAD.IADD R2, R136, 0x1, R15 ;  /* 0x0000000188027824 */ /* 0x000fe200078e020f */
[----:B------:R-:W-:Y:S06]  /*9fb0*/  @!P1 BRA `(.L_x_1033) ;  /* 0x0000000000549947 */ /* 0x000fec0003800000 */
[----:B------:R-:W-:Y:S01]  /*9fc0*/  IADD3 R11, R16, -UR43, R15 ;  /* 0x8000002b100b7c10 */ /* 0x000fe2000fffe00f */
        /* <DEDUP_REMOVED lines=11> */
.L_x_1035:
[----:B------:R-:W-:-:S05]  /*a080*/  IMAD.U32 R15, RZ, RZ, UR42 ;  /* 0x0000002aff0f7e24 */ /* 0x000fca000f8e00ff */
[----:B------:R-:W-:-:S13]  /*a090*/  ISETP.NE.AND P1, PT, R15, 0x1, PT ;  /* 0x000000010f00780c */ /* 0x000fda0003f25270 */
[----:B------:R-:W0:Y:S02]  /*a0a0*/  @P1 LDC.64 R140, c[0x0][0x9e8] ;  /* 0x00027a00ff8c1b82 */ /* 0x000e240000000a00 */
[----:B0-----:R-:W-:-:S05]  /*a0b0*/  @P1 IMAD.HI.U32 R10, R11, R140, RZ ;  /* 0x0000008c0b0a1227 */ /* 0x001fca00078e00ff */
[----:B------:R-:W-:-:S07]  /*a0c0*/  @P1 SHF.R.U32.HI R11, RZ, R141, R10 ;  /* 0x0000008dff0b1219 */ /* 0x000fce000001160a */
.L_x_1036:
[----:B------:R-:W-:Y:S05]  /*a0d0*/  BSYNC B0 ;  /* 0x0000000000007941 */ /* 0x000fea0003800000 */
.L_x_1034:
[----:B------:R-:W-:-:S05]  /*a0e0*/  IMAD R11, R11, R15, R138 ;  /* 0x0000000f0b0b7224 */ /* 0x000fca00078e028a */
[----:B------:R-:W-:Y:S02]  /*a0f0*/  VIADDMNMX R0, R11, R15, R0, PT ;  /* 0x0000000f0b007246 */ /* 0x000fe40003800100 */
[----:B------:R-:W-:-:S07]  /*a100*/  VIMNMX R2, R2, R11, !PT ;  /* 0x0000000b02027248 */ /* 0x000fce0007fe0100 */
.L_x_1033:
        /* <DEDUP_REMOVED lines=132> */
.L_x_1039:
[----:B------:R-:W-:-:S05]  /*a950*/  IMAD.U32 R10, RZ, RZ, UR42 ;  /* 0x0000002aff0a7e24 */ /* 0x000fca000f8e00ff */
[----:B------:R-:W-:-:S13]  /*a960*/  ISETP.NE.AND P6, PT, R10, 0x1, PT ;  /* 0x000000010a00780c */ /* 0x000fda0003fc5270 */
[----:B------:R-:W0:Y:S02]  /*a970*/  @P6 LDC.64 R148, c[0x0][0x9e8] ;  /* 0x00027a00ff946b82 */ /* 0x000e240000000a00 */
[----:B0-----:R-:W-:-:S05]  /*a980*/  @P6 IMAD.HI.U32 R148, R9, R148, RZ ;  /* 0x0000009409946227 */ /* 0x001fca00078e00ff */
[----:B------:R-:W-:-:S07]  /*a990*/  @P6 SHF.R.U32.HI R9, RZ, R149, R148 ;  /* 0x00000095ff096219 */ /* 0x000fce0000011694 */
.L_x_1040:
[----:B------:R-:W-:Y:S05]  /*a9a0*/  BSYNC B0 ;  /* 0x0000000000007941 */ /* 0x000fea0003800000 */
.L_x_1038:
[----:B------:R-:W-:-:S05]  /*a9b0*/  IMAD R9, R9, R10, R138 ;  /* 0x0000000a09097224 */ /* 0x000fca00078e028a */
[----:B------:R-:W-:Y:S02]  /*a9c0*/  VIADDMNMX R0, R9, R10, R0, PT ;  /* 0x0000000a09007246 */ /* 0x000fe40003800100 */
[----:B------:R-:W-:-:S07]  /*a9d0*/  VIMNMX R2, R2, R9, !PT ;  /* 0x0000000902027248 */ /* 0x000fce0007fe0100 */
.L_x_1037:
        /* <DEDUP_REMOVED lines=88> */
[----:B-1----:R-:W-:Y:S02]  /*af60*/  FMNMX.FTZ R20, R14, R9, !PT ;  /* 0x000000090e147209 */ /* 0x002fe40007810000 */
[----:B------:R-:W-:Y:S02]  /*af70*/  ISETP.GT.AND P1, PT, R2, 0x39, !P1 ;  /* 0x000000390200780c */ /* 0x000fe40004f24270 */
[C---:B------:R-:W-:Y:S01]  /*af80*/  ISETP.LT.OR P4, PT, R0.reuse, 0x52, P4 ;  /* 0x000000520000780c */ /* 0x040fe20002781670 */
[----:B------:R-:W1:Y:S01]  /*af90*/  SHFL.BFLY PT, R9, R20, 0x1, 0x1f ;  /* 0x0c201f0014097f89 */ /* 0x000e6200000e0000 */
[C---:B------:R-:W-:Y:S02]  /*afa0*/  ISETP.LT.OR P1, PT, R0.reuse, 0x3a, P1 ;  /* 0x0000003a0000780c */ /* 0x040fe40000f21670 */
[----:B------:R-:W-:-:S02]  /*afb0*/  ISETP.LT.OR P5, PT, R0, 0x59, P5 ;  /* 0x000000590000780c */ /* 0x000fc40002fa1670 */
[----:B------:R-:W-:Y:S02]  /*afc0*/  FSEL R119, R119, -INF , !P1 ;  /* 0xff80000077777808 */ /* 0x000fe40004800000 */
[----:B------:R-:W-:-:S04]  /*afd0*/  ISETP.NE.AND P1, PT, R156, RZ, PT ;  /* 0x000000ff9c00720c */ /* 0x000fc80003f25270 */
[----:B------:R-:W-:-:S04]  /*afe0*/  ISETP.GT.AND P1, PT, R2, 0x40, !P1 ;  /* 0x000000400200780c */ /* 0x000fc80004f24270 */
[----:B------:R-:W-:-:S04]  /*aff0*/  ISETP.LT.OR P1, PT, R0, 0x41, P1 ;  /* 0x000000410000780c */ /* 0x000fc80000f21670 */
[----:B------:R-:W-:Y:S02]  /*b000*/  FSEL R179, R122, -INF , !P1 ;  /* 0xff8000007ab37808 */ /* 0x000fe40004800000 */
[----:B------:R-:W-:Y:S02]  /*b010*/  ISETP.NE.AND P1, PT, R120, RZ, PT ;  /* 0x000000ff7800720c */ /* 0x000fe40003f25270 */
[----:B-1----:R-:W-:Y:S02]  /*b020*/  FMNMX.FTZ R9, R20, R9, !PT ;  /* 0x0000000914097209 */ /* 0x002fe40007810000 */
        /* <DEDUP_REMOVED lines=8> */
[----:B------:R-:W-:-:S04]  /*b0b0*/  ISETP.LT.OR P1, PT, R0, 0x4a, P1 ;  /* 0x0000004a0000780c */ /* 0x000fc80000f21670 */
[----:B------:R-:W-:Y:S02]  /*b0c0*/  FSEL R127, R127, -INF , !P1 ;  /* 0xff8000007f7f7808 */ /* 0x000fe40004800000 */
[----:B------:R-:W-:Y:S02]  /*b0d0*/  ISETP.GT.AND P1, PT, R2, RZ, !P6 ;  /* 0x000000ff0200720c */ /* 0x000fe40007724270 */
[----:B------:R-:W-:Y:S01]  /*b0e0*/  ISETP.NE.AND P6, PT, R88, RZ, PT ;  /* 0x000000ff5800720c */ /* 0x000fe20003fc5270 */
[----:B0-----:R-:W-:Y:S01]  /*b0f0*/  FMUL.FTZ R88, R9, R10 ;  /* 0x0000000a09587220 */ /* 0x001fe20000410000 */
[----:B------:R-:W-:Y:S02]  /*b100*/  ISETP.LT.OR P1, PT, R0, 0x1, P1 ;  /* 0x000000010000780c */ /* 0x000fe40000f21670 */
[----:B------:R-:W-:Y:S02]  /*b110*/  ISETP.GT.AND P2, PT, R2, 0x59, !P6 ;  /* 0x000000590200780c */ /* 0x000fe40007744270 */
[----:B------:R-:W-:-:S02]  /*b120*/  FSEL R90, R90, -INF , !P1 ;  /* 0xff8000005a5a7808 */ /* 0x000fc40004800000 */
[----:B------:R-:W-:Y:S02]  /*b130*/  FSETP.NEU.FTZ.AND P1, PT, R9, -INF , PT ;  /* 0xff8000000900780b */ /* 0x000fe40003f3d000 */
[----:B------:R-:W-:Y:S02]  /*b140*/  FMNMX.FTZ R14, R90, R13, !PT ;  /* 0x0000000d5a0e7209 */ /* 0x000fe40007810000 */
[----:B------:R-:W-:Y:S02]  /*b150*/  FSEL R88, R88, RZ, P1 ;  /* 0x000000ff58587208 */ /* 0x000fe40000800000 */
[----:B------:R-:W-:Y:S02]  /*b160*/  FMNMX.FTZ R14, R91, R14, !PT ;  /* 0x0000000e5b0e7209 */ /* 0x000fe40007810000 */
[----:B------:R-:W-:Y:S01]  /*b170*/  ISETP.LT.OR P2, PT, R0, 0x5a, P2 ;  /* 0x0000005a0000780c */ /* 0x000fe20001741670 */
        /* <DEDUP_REMOVED lines=16> */
[--C-:B------:R-:W-:Y:S01]  /*b280*/  FFMA.FTZ R89, R117, R10, -R88.reuse ;  /* 0x0000000a75597223 */ /* 0x100fe20000010858 */
[----:B------:R-:W-:Y:S01]  /*b290*/  FMNMX.FTZ R14, R153, R14, !PT ;  /* 0x0000000e990e7209 */ /* 0x000fe20007810000 */
        /* <DEDUP_REMOVED lines=10> */
[----:B------:R-:W-:Y:S01]  /*b340*/  FMUL.FTZ R117, R117, R10 ;  /* 0x0000000a75757220 */ /* 0x000fe20000410000 */
[----:B------:R-:W-:Y:S01]  /*b350*/  FMNMX.FTZ R14, R107, R14, !PT ;  /* 0x0000000e6b0e7209 */ /* 0x000fe20007810000 */
[-CC-:B------:R-:W-:Y:S01]  /*b360*/  FFMA.FTZ R145, R145, R10.reuse, -R88.reuse ;  /* 0x0000000a91917223 */ /* 0x180fe20000010858 */
[-CC-:B------:R-:W-:Y:S01]  /*b370*/  FFMA.FTZ R140, R93, R10.reuse, -R88.reuse ;  /* 0x0000000a5d8c7223 */ /* 0x180fe20000010858 */
[--C-:B------:R-:W-:Y:S01]  /*b380*/  FFMA.FTZ R136, R101, R10, -R88.reuse ;  /* 0x0000000a65887223 */ /* 0x100fe20000010858 */
[----:B------:R-:W-:Y:S01]  /*b390*/  FMNMX.FTZ R14, R157, R14, !PT ;  /* 0x0000000e9d0e7209 */ /* 0x000fe20007810000 */
[----:B------:R-:W-:Y:S01]  /*b3a0*/  MUFU.EX2 R156, R156 ;  /* 0x0000009c009c7308 */ /* 0x000fe20000000800 */
        /* <DEDUP_REMOVED lines=23> */
[----:B------:R-:W-:-:S05]  /*b520*/  FMNMX.FTZ R14, R135, R14, !PT ;  /* 0x0000000e870e7209 */ /* 0x000fca0007810000 */
[----:B------:R-:W0:Y:S01]  /*b530*/  SHFL.BFLY PT, R109, R14, 0x2, 0x1f ;  /* 0x0c401f000e6d7f89 */ /* 0x000e2200000e0000 */
[----:B------:R-:W-:Y:S08]  /*b540*/  MUFU.EX2 R148, R148 ;  /* 0x0000009400947308 */ /* 0x000ff00000000800 */
[----:B------:R-:W-:Y:S08]  /*b550*/  MUFU.EX2 R131, R143 ;  /* 0x0000008f00837308 */ /* 0x000ff00000000800 */
[----:B------:R-:W-:Y:S01]  /*b560*/  MUFU.EX2 R150, R150 ;  /* 0x0000009600967308 */ /* 0x000fe20000000800 */
[----:B0-----:R-:W-:Y:S01]  /*b570*/  FMNMX.FTZ R0, R14, R109, !PT ;  /* 0x0000006d0e007209 */ /* 0x001fe20007810000 */
[----:B------:R-:W-:-:S06]  /*b580*/  FFMA.FTZ R109, R125, R10, -R88 ;  /* 0x0000000a7d6d7223 */ /* 0x000fcc0000010858 */
[----:B------:R-:W-:Y:S01]  /*b590*/  MUFU.EX2 R105, R105 ;  /* 0x0000006900697308 */ /* 0x000fe20000000800 */
[----:B------:R-:W0:Y:S07]  /*b5a0*/  SHFL.BFLY PT, R113, R0, 0x1, 0x1f ;  /* 0x0c201f0000717f89 */ /* 0x000e2e00000e0000 */
[----:B------:R-:W-:Y:S08]  /*b5b0*/  MUFU.EX2 R144, R144 ;  /* 0x0000009000907308 */ /* 0x000ff00000000800 */
[----:B------:R-:W-:Y:S08]  /*b5c0*/  MUFU.EX2 R15, R15 ;  /* 0x0000000f000f7308 */ /* 0x000ff00000000800 */
[----:B------:R-:W-:Y:S01]  /*b5d0*/  MUFU.EX2 R146, R146 ;  /* 0x0000009200927308 */ /* 0x000fe20000000800 */
[----:B0-----:R-:W-:-:S04]  /*b5e0*/  FMNMX.FTZ R11, R0, R113, !PT ;  /* 0x00000071000b7209 */ /* 0x001fc80007810000 */
[C---:B------:R-:W-:Y:S01]  /*b5f0*/  FSETP.NEU.FTZ.AND P1, PT, R11.reuse, -INF , PT ;  /* 0xff8000000b00780b */ /* 0x040fe20003f3d000 */
[C---:B------:R-:W-:Y:S02]  /*b600*/  FMUL.FTZ R92, R11.reuse, R10 ;  /* 0x0000000a0b5c7220 */ /* 0x040fe40000410000 */
[----:B------:R-:W0:Y:S01]  /*b610*/  MUFU.EX2 R0, R117 ;  /* 0x0000007500007308 */ /* 0x000e220000000800 */
[----:B------:R-:W-:Y:S02]  /*b620*/  FSEL R2, R11, RZ, P1 ;  /* 0x000000ff0b027208 */ /* 0x000fe40000800000 */
[----:B------:R-:W-:-:S03]  /*b630*/  FSEL R92, R92, RZ, P1 ;  /* 0x000000ff5c5c7208 */ /* 0x000fc60000800000 */
[----:B------:R-:W-:Y:S02]  /*b640*/  FADD.FTZ R13, -R2, R13 ;  /* 0x0000000d020d7221 */ /* 0x000fe40000010100 */
[----:B------:R-:W-:Y:S01]  /*b650*/  MUFU.EX2 R89, R89 ;  /* 0x0000005900597308 */ /* 0x000fe20000000800 */
[-CC-:B------:R-:W-:Y:S01]  /*b660*/  FFMA.FTZ R113, R90, R10.reuse, -R92.reuse ;  /* 0x0000000a5a717223 */ /* 0x180fe2000001085c */
[-CC-:B------:R-:W-:Y:S01]  /*b670*/  FFMA.FTZ R12, R91, R10.reuse, -R92.reuse ;  /* 0x0000000a5b0c7223 */ /* 0x180fe2000001085c */
[-C--:B------:R-:W-:Y:S01]  /*b680*/  FMUL.FTZ R13, R13, R10.reuse ;  /* 0x0000000a0d0d7220 */ /* 0x080fe20000410000 */
[-CC-:B------:R-:W-:Y:S01]  /*b690*/  FFMA.FTZ R14, R149, R10.reuse, -R92.reuse ;  /* 0x0000000a950e7223 */ /* 0x180fe2000001085c */
[-CC-:B------:R-:W-:Y:S01]  /*b6a0*/  FFMA.FTZ R91, R95, R10.reuse, -R92.reuse ;  /* 0x0000000a5f5b7223 */ /* 0x180fe2000001085c */
[-CC-:B------:R-:W-:Y:S01]  /*b6b0*/  FFMA.FTZ R20, R151, R10.reuse, -R92.reuse ;  /* 0x0000000a97147223 */ /* 0x180fe2000001085c */
[-CC-:B------:R-:W-:Y:S01]  /*b6c0*/  FFMA.FTZ R95, R99, R10.reuse, -R92.reuse ;  /* 0x0000000a635f7223 */ /* 0x180fe2000001085c */
[----:B------:R-:W-:Y:S01]  /*b6d0*/  MUFU.EX2 R113, R113 ;  /* 0x0000007100717308 */ /* 0x000fe20000000800 */
[--C-:B------:R-:W-:Y:S01]  /*b6e0*/  FFMA.FTZ R99, R103, R10, -R92.reuse ;  /* 0x0000000a67637223 */ /* 0x100fe2000001085c */
[----:B0-----:R-:W-:Y:S01]  /*b6f0*/  FFMA.FTZ R103, R0, R8, R189 ;  /* 0x0000000800677223 */ /* 0x001fe200000100bd */
[-CC-:B------:R-:W-:Y:S01]  /*b700*/  FFMA.FTZ R88, R153, R10.reuse, -R92.reuse ;  /* 0x0000000a99587223 */ /* 0x180fe2000001085c */
[-CC-:B------:R-:W-:Y:S01]  /*b710*/  FFMA.FTZ R149, R155, R10.reuse, -R92.reuse ;  /* 0x0000000a9b957223 */ /* 0x180fe2000001085c */
[-CC-:B------:R-:W-:Y:S01]  /*b720*/  FFMA.FTZ R90, R107, R10.reuse, -R92.reuse ;  /* 0x0000000a6b5a7223 */ /* 0x180fe2000001085c */
[----:B------:R-:W-:Y:S01]  /*b730*/  FADD.FTZ R103, R156, R103 ;  /* 0x000000679c677221 */ /* 0x000fe20000010000 */
[-CC-:B------:R-:W-:Y:S01]  /*b740*/  FFMA.FTZ R151, R157, R10.reuse, -R92.reuse ;  /* 0x0000000a9d977223 */ /* 0x180fe2000001085c */
[----:B------:R-:W0:Y:S01]  /*b750*/  MUFU.EX2 R2, R13 ;  /* 0x0000000d00027308 */ /* 0x000e220000000800 */
[-CC-:B------:R-:W-:Y:S01]  /*b760*/  FFMA.FTZ R111, R111, R10.reuse, -R92.reuse ;  /* 0x0000000a6f6f7223 */ /* 0x180fe2000001085c */
[----:B------:R-:W-:Y:S01]  /*b770*/  FADD.FTZ R8, R158, R103 ;  /* 0x000000679e087221 */ /* 0x000fe20000010000 */
        /* <DEDUP_REMOVED lines=12> */
[----:B------:R-:W-:Y:S01]  /*b840*/  FFMA.FTZ R92, R135, R10, -R92 ;  /* 0x0000000a875c7223 */ /* 0x000fe2000001085c */
[----:B------:R-:W2:Y:S01]  /*b850*/  MUFU.EX2 R14, R14 ;  /* 0x0000000e000e7308 */ /* 0x000ea20000000800 */
[----:B0-----:R-:W-:-:S07]  /*b860*/  FFMA.FTZ R3, R2, R3, R113 ;  /* 0x0000000302037223 */ /* 0x001fce0000010071 */
        /* <DEDUP_REMOVED lines=11> */
[----:B-1----:R-:W-:Y:S01]  /*b920*/  FADD.FTZ R94, R20, R13 ;  /* 0x0000000d145e7221 */ /* 0x002fe20000010000 */
[----:B------:R-:W-:-:S04]  /*b930*/  FADD.FTZ R3, R137, R8 ;  /* 0x0000000889037221 */ /* 0x000fc80000010000 */
[----:B------:R-:W-:Y:S02]  /*b940*/  FADD.FTZ R8, R148, R3 ;  /* 0x0000000394087221 */ /* 0x000fe40000010000 */
[----:B------:R-:W1:Y:S01]  /*b950*/  MUFU.EX2 R99, R99 ;  /* 0x0000006300637308 */ /* 0x000e620000000800 */
[----:B--2---:R-:W-:-:S07]  /*b960*/  FADD.FTZ R13, R95, R94 ;  /* 0x0000005e5f0d7221 */ /* 0x004fce0000010000 */
[----:B------:R-:W2:Y:S01]  /*b970*/  MUFU.EX2 R149, R149 ;  /* 0x0000009500957308 */ /* 0x000ea20000000800 */
[----:B0-----:R-:W-:Y:S01]  /*b980*/  FADD.FTZ R94, R88, R13 ;  /* 0x0000000d585e7221 */ /* 0x001fe20000010000 */
[----:B------:R-:W-:-:S06]  /*b990*/  FADD.FTZ R13, R131, R8 ;  /* 0x00000008830d7221 */ /* 0x000fcc0000010000 */
[----:B------:R-:W0:Y:S01]  /*b9a0*/  MUFU.EX2 R90, R90 ;  /* 0x0000005a005a7308 */ /* 0x000e220000000800 */
[----:B-1----:R-:W-:-:S07]  /*b9b0*/  FADD.FTZ R94, R99, R94 ;  /* 0x0000005e635e7221 */ /* 0x002fce0000010000 */
[----:B------:R-:W1:Y:S01]  /*b9c0*/  MUFU.EX2 R151, R151 ;  /* 0x0000009700977308 */ /* 0x000e620000000800 */
[----:B--2---:R-:W-:Y:S01]  /*b9d0*/  FADD.FTZ R3, R149, R94 ;  /* 0x0000005e95037221 */ /* 0x004fe20000010000 */
[----:B------:R-:W-:-:S06]  /*b9e0*/  FADD.FTZ R94, R150, R13 ;  /* 0x0000000d965e7221 */ /* 0x000fcc0000010000 */
        /* <DEDUP_REMOVED lines=9> */
[----:B--2---:R-:W-:Y:S01]  /*ba80*/  FADD.FTZ R8, R111, R8 ;  /* 0x000000086f087221 */ /* 0x004fe20000010000 */
[----:B------:R-:W-:-:S06]  /*ba90*/  FADD.FTZ R3, R89, R94 ;  /* 0x0000005e59037221 */ /* 0x000fcc0000010000 */
        /* <DEDUP_REMOVED lines=35> */
[----:B--2---:R-:W-:Y:S01]  /*bcd0*/  FADD.FTZ R3, R13, R8 ;  /* 0x000000080d037221 */ /* 0x004fe20000010000 */
[----:B0-----:R-:W-:-:S03]  /*bce0*/  FADD.FTZ R8, R97, R94 ;  /* 0x0000005e61087221 */ /* 0x001fc60000010000 */
[----:B-1----:R-:W-:Y:S01]  /*bcf0*/  FADD.FTZ R3, R92, R3 ;  /* 0x000000035c037221 */ /* 0x002fe20000010000 */
[----:B------:R-:W-:Y:S06]  /*bd00*/  @!P0 BRA `(.L_x_1041) ;  /* 0x0000000000048947 */ /* 0x000fec0003800000 */
[----:B------:R-:W-:Y:S01]  /*bd10*/  BPT.TRAP 0x1 ;  /* 0x000000040000795c */ /* 0x000fe20000300000 */
.L_x_1041:
[----:B------:R-:W-:Y:S01]  /*bd20*/  UIADD3 UR5, UR5, 0x2a860, URZ ;  /* 0x0002a86005057890 */ /* 0x000fe2000fffe03f */
[----:B------:R-:W-:Y:S01]  /*bd30*/  ISETP.GT.AND P1, PT, R21, R23, PT ;  /* 0x000000171500720c */ /* 0x000fe20003f24270 */
[----:B------:R-:W-:Y:S01]  /*bd40*/  UMOV UR6, UR38 ;  /* 0x0000002600067c82 */ /* 0x000fe20008000000 */
[----:B------:R-:W-:Y:S01]  /*bd50*/  F2FP.BF16.F32.PACK_AB R154, R137, R154 ;  /* 0x0000009a899a723e */ /* 0x000fe200000010ff */
[----:B------:R-:W-:Y:S01]  /*bd60*/  UPRMT UR5, UR60, 0x654, UR5 ;  /* 0x000006543c057896 */ /* 0x000fe20008000005 */
[----:B------:R-:W-:Y:S01]  /*bd70*/  F2FP.BF16.F32.PACK_AB R137, R139, R185 ;  /* 0x000000b98b89723e */ /* 0x000fe200000010ff */
[----:B------:R-:W-:Y:S01]  /*bd80*/  UMOV UR4, UR39 ;  /* 0x0000002700047c82 */ /* 0x000fe20008000000 */
[----:B------:R-:W-:Y:S01]  /*bd90*/  F2FP.BF16.F32.PACK_AB R157, R12, R113 ;  /* 0x000000710c9d723e */ /* 0x000fe200000010ff */
[----:B------:R-:W-:Y:S01]  /*bda0*/  VIADD R21, R21, 0xffffffff ;  /* 0xffffffff15157836 */ /* 0x000fe20000000000 */
[----:B------:R-:W-:Y:S01]  /*bdb0*/  F2FP.BF16.F32.PACK_AB R152, R145, R152 ;  /* 0x000000989198723e */ /* 0x000fe200000010ff */
[----:B------:R-:W-:Y:S01]  /*bdc0*/  IMAD.MOV.U32 R12, RZ, RZ, R9 ;  /* 0x000000ffff0c7224 */ /* 0x000fe200078e0009 */
        /* <DEDUP_REMOVED lines=21> */
[----:B------:R-:W-:Y:S01]  /*bf20*/  F2FP.BF16.F32.PACK_AB R138, R97, R138 ;  /* 0x0000008a618a723e */ /* 0x000fe200000010ff */
[----:B------:R-:W-:Y:S06]  /*bf30*/  @P1 BRA `(.L_x_1042) ;  /* 0xffffffd000ac1947 */ /* 0x000fec000383ffff */
.L_x_1023:
        /* <DEDUP_REMOVED lines=67> */
.L_x_1043:
[----:B------:R-:W-:Y:S01]  /*c370*/  ULEA UR5, UR39, UR40, 0x3 ;  /* 0x0000002827057291 */ /* 0x000fe2000f8e183f */
[----:B------:R-:W-:-:S05]  /*c380*/  IMAD.U32 R0, RZ, RZ, UR38 ;  /* 0x00000026ff007e24 */ /* 0x000fca000f8e00ff */
[----:B------:R-:W-:-:S04]  /*c390*/  SHF.L.U32 R0, R0, 0x1f, RZ ;  /* 0x0000001f00007819 */ /* 0x000fc800000006ff */
[----:B------:R0:W1:Y:S01]  /*c3a0*/  SYNCS.PHASECHK.TRANS64.TRYWAIT P1, [UR5+0x2a850], R0 ;  /* 0x02a85000ff0075a7 */ /* 0x0000620008020145 */
[----:B------:R-:W-:Y:S05]  /*c3b0*/  @!P0 BRA `(.L_x_1044) ;  /* 0x0000000000048947 */ /* 0x000fea0003800000 */
[----:B------:R-:W-:Y:S01]  /*c3c0*/  BPT.TRAP 0x1 ;  /* 0x000000040000795c */ /* 0x000fe20000300000 */
.L_x_1044:
[----:B-1----:R-:W-:Y:S05]  /*c3d0*/  @P1 BRA `(.L_x_1045) ;  /* 0x0000000000081947 */ /* 0x002fea0003800000 */
[----:B------:R-:W1:Y:S02]  /*c3e0*/  SYNCS.PHASECHK.TRANS64.TRYWAIT P1, [UR5+0x2a850], R0 ;  /* 0x02a85000ff0075a7 */ /* 0x000e640008020145 */
[----:B-1----:R-:W-:Y:S05]  /*c3f0*/  @!P1 BRA `(.L_x_1046) ;  /* 0x0000006c00089947 */ /* 0x002fea0003800000 */
.L_x_1045:
[----:B------:R-:W-:Y:S01]  /*c400*/  UIADD3 UR40, UR40, 0x400, URZ ;  /* 0x0000040028287890 */ /* 0x000fe2000fffe03f */
[----:B------:R-:W-:Y:S01]  /*c410*/  WARPGROUP.ARRIVE ;  /* 0x00000000000079c5 */ /* 0x000fe20000000000 */
[----:B------:R-:W-:Y:S01]  /*c420*/  UMOV UR7, 0x40000040 ;  /* 0x4000004000077882 */ /* 0x000fe20000000000 */
[----:B-1----:R-:W1:Y:S01]  /*c430*/  SHFL.BFLY PT, R5, R8, 0x2, 0x1f ;  /* 0x0c401f0008057f89 */ /* 0x002e6200000e0000 */
[----:B------:R-:W-:Y:S01]  /*c440*/  USHF.R.U32.HI UR40, URZ, 0x4, UR40 ;  /* 0x000000043f287899 */ /* 0x000fe20008011628 */
[----:B------:R-:W-:Y:S02]  /*c450*/  IMAD.MOV.U32 R4, RZ, RZ, RZ ;  /* 0x000000ffff047224 */ /* 0x000fe400078e00ff */
[----:B0-----:R-:W0:Y:S01]  /*c460*/  SHFL.BFLY PT, R0, R3, 0x2, 0x1f ;  /* 0x0c401f0003007f89 */ /* 0x001e2200000e0000 */
[----:B------:R-:W-:Y:S01]  /*c470*/  ULOP3.LUT UR40, UR40, 0x3fff, URZ, 0xc0, !UPT ;  /* 0x00003fff28287892 */ /* 0x000fe2000f8ec03f */
[----:B------:R-:W-:-:S03]  /*c480*/  IMAD.MOV.U32 R88, RZ, RZ, -0x800000 ;  /* 0xff800000ff587424 */ /* 0x000fc600078e00ff */
[----:B------:R-:W-:-:S04]  /*c490*/  ULOP3.LUT UR4, UR40, 0x3000000, URZ, 0xfc, !UPT ;  /* 0x0300000028047892 */ /* 0x000fc8000f8efc3f */
[----:B------:R-:W-:-:S07]  /*c4a0*/  UIMAD UR4, UR39, 0x600, UR4 ;  /* 0x00000600270478a4 */ /* 0x000fce000f8e0204 */
[----:B------:R-:W-:Y:S02]  /*c4b0*/  UMOV UR6, UR4 ;  /* 0x0000000400067c82 */ /* 0x000fe40008000000 */
[----:B------:R-:W-:Y:S01]  /*c4c0*/  HGMMA.64x128x16.F32.BF16 R24, R156, gdesc[UR4].tnspB, R24, gsb0 ;  /* 0x41e000049c187df0 */ /* 0x000fe20008001818 */
[----:B------:R-:W-:Y:S01]  /*c4d0*/  UIADD3 UR6, UR4, 0x80, URZ ;  /* 0x0000008004067890 */ /* 0x000fe2000fffe03f */
[----:B-1----:R-:W-:Y:S01]  /*c4e0*/  FADD.FTZ R5, R5, R8 ;  /* 0x0000000805057221 */ /* 0x002fe20000010000 */
[----:B------:R-:W-:Y:S01]  /*c4f0*/  UMOV UR7, 0x40000040 ;  /* 0x4000004000077882 */ /* 0x000fe20000000000 */
[----:B------:R-:W-:Y:S02]  /*c500*/  IMAD.MOV.U32 R8, RZ, RZ, RZ ;  /* 0x000000ffff087224 */ /* 0x000fe400078e00ff */
[----:B0-----:R-:W-:Y:S02]  /*c510*/  FADD.FTZ R2, R0, R3 ;  /* 0x0000000300027221 */ /* 0x001fe40000010000 */
[----:B------:R-:W0:Y:S04]  /*c520*/  SHFL.BFLY PT, R0, R5, 0x1, 0x1f ;  /* 0x0c201f0005007f89 */ /* 0x000e2800000e0000 */
[----:B------:R-:W1:Y:S01]  /*c530*/  SHFL.BFLY PT, R7, R2, 0x1, 0x1f ;  /* 0x0c201f0002077f89 */ /* 0x000e6200000e0000 */
[----:B0-----:R-:W-:Y:S01]  /*c540*/  FADD.FTZ R12, R5, R0 ;  /* 0x00000000050c7221 */ /* 0x001fe20000010000 */
[----:B------:R-:W-:-:S02]  /*c550*/  IMAD.MOV.U32 R0, RZ, RZ, -0x800000 ;  /* 0xff800000ff007424 */ /* 0x000fc400078e00ff */
        /* <DEDUP_REMOVED lines=40> */
.L_x_1047:
[----:B------:R-:W-:Y:S01]  /*c7e0*/  UIADD3 UR4, UR5, 0x2a860, URZ ;  /* 0x0002a86005047890 */ /* 0x000fe2000fffe03f */
[-C--:B------:R-:W-:Y:S01]  /*c7f0*/  FMUL.FTZ R89, R40, R4.reuse ;  /* 0x0000000428597220 */ /* 0x080fe20000410000 */
[----:B------:R-:W-:Y:S01]  /*c800*/  UIADD3 UR39, UR39, 0x1, URZ ;  /* 0x0000000127277890 */ /* 0x000fe2000fffe03f */
[-C--:B------:R-:W-:Y:S01]  /*c810*/  FMUL.FTZ R90, R41, R4.reuse ;  /* 0x00000004295a7220 */ /* 0x080fe20000410000 */
[----:B------:R-:W-:Y:S01]  /*c820*/  UPRMT UR4, UR60, 0x654, UR4 ;  /* 0x000006543c047896 */ /* 0x000fe20008000004 */
[-C--:B------:R-:W-:Y:S01]  /*c830*/  FMUL.FTZ R91, R45, R4.reuse ;  /* 0x000000042d5b7220 */ /* 0x080fe20000410000 */
[----:B------:R-:W-:Y:S01]  /*c840*/  UISETP.NE.AND UP0, UPT, UR39, 0x2, UPT ;  /* 0x000000022700788c */ /* 0x000fe2000bf05270 */
[----:B------:R-:W-:Y:S01]  /*c850*/  FMUL.FTZ R40, R48, R4 ;  /* 0x0000000430287220 */ /* 0x000fe20000410000 */
[-C--:B------:R-:W-:Y:S01]  /*c860*/  FMUL.FTZ R110, R26, R8.reuse ;  /* 0x000000081a6e7220 */ /* 0x080fe20000410000 */
[-C--:B------:R-:W-:Y:S01]  /*c870*/  FMUL.FTZ R98, R50, R8.reuse ;  /* 0x0000000832627220 */ /* 0x080fe20000410000 */
[-C--:B------:R-:W-:Y:S01]  /*c880*/  FMUL.FTZ R99, R51, R8.reuse ;  /* 0x0000000833637220 */ /* 0x080fe20000410000 */
[----:B------:R-:W-:Y:S01]  /*c890*/  FMUL.FTZ R97, R54, R8 ;  /* 0x0000000836617220 */ /* 0x000fe20000410000 */
        /* <DEDUP_REMOVED lines=62> */
.L_x_969:
[----:B------:R-:W0:Y:S01]  /*cc80*/  S2R R2, SR_CgaCtaId ;  /* 0x0000000000027919 */ /* 0x000e220000008800 */
[----:B------:R-:W-:Y:S01]  /*cc90*/  MOV R23, 0x400 ;  /* 0x0000040000177802 */ /* 0x000fe20000000f00 */
[----:B------:R-:W-:Y:S01]  /*cca0*/  BSSY B0, `(.L_x_1048) ;  /* 0x00001bc000007945 */ /* 0x000fe20003800000 */
[----:B------:R-:W-:Y:S02]  /*ccb0*/  BAR.SYNC.DEFER_BLOCKING 0x5, 0x180 ;  /* 0x0146000000007b1d */ /* 0x000fe40000010000 */
[----:B0-----:R-:W-:-:S05]  /*ccc0*/  LEA R23, R2, R23, 0x18 ;  /* 0x0000001702177211 */ /* 0x001fca00078ec0ff */
[----:B------:R0:W1:Y:S01]  /*ccd0*/  LDS R16, [R23+0x2a8d0] ;  /* 0x02a8d00017107984 */ /* 0x0000620000000800 */
[----:B------:R-:W-:Y:S06]  /*cce0*/  BAR.ARV 0x4, 0x180 ;  /* 0x0106000000007b1d */ /* 0x000fec0000002000 */
[----:B------:R-:W-:Y:S05]  /*ccf0*/  @P0 BRA `(.L_x_1049) ;  /* 0x0000001000980947 */ /* 0x000fea0003800000 */
[----:B------:R-:W2:Y:S01]  /*cd00*/  S2R R2, SR_SWINHI ;  /* 0x0000000000027919 */ /* 0x000ea20000002f00 */
[----:B------:R-:W3:Y:S01]  /*cd10*/  LDC R57, c[0x0][0xbe8] ;  /* 0x0002fa00ff397b82 */ /* 0x000ee20000000800 */
[----:B------:R-:W-:Y:S01]  /*cd20*/  SHF.R.S32.HI R58, RZ, 0x1f, R164 ;  /* 0x0000001fff3a7819 */ /* 0x000fe200000114a4 */
[----:B------:R-:W-:Y:S01]  /*cd30*/  ULDC.64 UR4, c[0x0][0xb90] ;  /* 0x0002e40000047ab9 */ /* 0x000fe20000000a00 */
[----:B------:R-:W-:Y:S01]  /*cd40*/  F2FP.BF16.F32.PACK_AB R7, R7, R26 ;  /* 0x0000001a0707723e */ /* 0x000fe200000010ff */
[----:B------:R-:W-:Y:S01]  /*cd50*/  IMAD.WIDE.U32 R12, R164, UR4, RZ ;  /* 0x00000004a40c7c25 */ /* 0x000fe2000f8e00ff */
[----:B------:R-:W-:Y:S01]  /*cd60*/  F2FP.BF16.F32.PACK_AB R6, R29, R6 ;  /* 0x000000061d06723e */ /* 0x000fe200000010ff */
[----:B------:R-:W-:Y:S01]  /*cd70*/  ULDC UR6, c[0x0][0xa88] ;  /* 0x0002a20000067ab9 */ /* 0x000fe20000000800 */
[----:B------:R-:W-:Y:S01]  /*cd80*/  SHF.R.S32.HI R112, RZ, 0x1f, R162 ;  /* 0x0000001fff707819 */ /* 0x000fe200000114a2 */
[----:B------:R-:W-:Y:S01]  /*cd90*/  IMAD R9, R58, UR4, RZ ;  /* 0x000000043a097c24 */ /* 0x000fe2000f8e02ff */
[----:B------:R-:W-:-:S02]  /*cda0*/  F2FP.BF16.F32.PACK_AB R80, R81, R80 ;  /* 0x000000505150723e */ /* 0x000fc400000010ff */
[----:B------:R-:W-:Y:S01]  /*cdb0*/  F2FP.BF16.F32.PACK_AB R48, R41, R48 ;  /* 0x000000302930723e */ /* 0x000fe200000010ff */
[----:B------:R-:W-:Y:S01]  /*cdc0*/  IMAD R11, R164, UR5, R9 ;  /* 0x00000005a40b7c24 */ /* 0x000fe2000f8e0209 */
[----:B------:R-:W-:Y:S01]  /*cdd0*/  ULDC.64 UR4, c[0x0][0xb98] ;  /* 0x0002e60000047ab9 */ /* 0x000fe20000000a00 */
[----:B------:R-:W-:Y:S01]  /*cde0*/  IMAD R9, R165, 0x40, R160 ;  /* 0x00000040a5097824 */ /* 0x000fe200078e02a0 */
[----:B------:R-:W-:Y:S01]  /*cdf0*/  F2FP.BF16.F32.PACK_AB R51, R54, R51 ;  /* 0x000000333633723e */ /* 0x000fe200000010ff */
[----:B------:R-:W-:Y:S01]  /*ce00*/  IMAD.IADD R13, R13, 0x1, R11 ;  /* 0x000000010d0d7824 */ /* 0x000fe200078e020b */
[----:B------:R-:W-:Y:S02]  /*ce10*/  F2FP.BF16.F32.PACK_AB R81, R83, R82 ;  /* 0x000000525351723e */ /* 0x000fe400000010ff */
[----:B------:R-:W-:Y:S01]  /*ce20*/  F2FP.BF16.F32.PACK_AB R82, R85, R84 ;  /* 0x000000545552723e */ /* 0x000fe200000010ff */
[----:B------:R-:W-:Y:S01]  /*ce30*/  IMAD.WIDE.U32 R12, R162, UR4, R12 ;  /* 0x00000004a20c7c25 */ /* 0x000fe2000f8e000c */
[----:B------:R-:W-:-:S02]  /*ce40*/  F2FP.BF16.F32.PACK_AB R83, R87, R86 ;  /* 0x000000565753723e */ /* 0x000fc400000010ff */
[----:B------:R-:W-:Y:S02]  /*ce50*/  MOV R34, R23 ;  /* 0x0000001700227202 */ /* 0x000fe40000000f00 */
[----:B--2---:R-:W-:-:S03]  /*ce60*/  MOV R35, R2 ;  /* 0x0000000200237202 */ /* 0x004fc60000000f00 */
[----:B------:R-:W-:-:S04]  /*ce70*/  IMAD.WIDE R4, R171, 0x2, R34 ;  /* 0x00000002ab047825 */ /* 0x000fc800078e0222 */
[----:B------:R-:W-:Y:S01]  /*ce80*/  IMAD.WIDE R34, R9, 0x2, R34 ;  /* 0x0000000209227825 */ /* 0x000fe200078e0222 */
[C---:B------:R-:W-:Y:S02]  /*ce90*/  IADD3 R33, P2, R4.reuse, 0x4020, RZ ;  /* 0x0000402004217810 */ /* 0x040fe40007f5e0ff */
[C---:B------:R-:W-:Y:S02]  /*cea0*/  IADD3 R21, P6, R4.reuse, 0x20, RZ ;  /* 0x0000002004157810 */ /* 0x040fe40007fde0ff */
[----:B------:R-:W-:Y:S01]  /*ceb0*/  LOP3.LUT R10, R33, 0x380, RZ, 0xc0, !PT ;  /* 0x00000380210a7812 */ /* 0x000fe200078ec0ff */
[--C-:B------:R-:W-:Y:S01]  /*cec0*/  IMAD.X R39, RZ, RZ, R5.reuse, P2 ;  /* 0x000000ffff277224 */ /* 0x100fe200010e0605 */
[----:B------:R-:W-:Y:S01]  /*ced0*/  IADD3 R73, P1, R4, 0x4040, RZ ;  /* 0x0000404004497810 */ /* 0x000fe20007f3e0ff */
[--C-:B------:R-:W-:Y:S01]  /*cee0*/  IMAD.X R15, RZ, RZ, R5.reuse, P6 ;  /* 0x000000ffff0f7224 */ /* 0x100fe200030e0605 */
[----:B------:R-:W-:Y:S02]  /*cef0*/  SHF.R.U64 R10, R10, 0x3, RZ ;  /* 0x000000030a0a7819 */ /* 0x000fe400000012ff */
[----:B------:R-:W-:Y:S01]  /*cf00*/  IADD3 R31, P3, R4, 0x4000, RZ ;  /* 0x00004000041f7810 */ /* 0x000fe20007f7e0ff */
[----:B------:R-:W-:Y:S01]  /*cf10*/  IMAD.X R43, RZ, RZ, R5, P1 ;  /* 0x000000ffff2b7224 */ /* 0x000fe200008e0605 */
[----:B------:R-:W-:-:S02]  /*cf20*/  LOP3.LUT R38, R10, R33, RZ, 0x3c, !PT ;  /* 0x000000210a267212 */ /* 0x000fc400078e3cff */
[----:B------:R-:W-:Y:S01]  /*cf30*/  IADD3 R33, P6, R34, 0x1000, RZ ;  /* 0x0000100022217810 */ /* 0x000fe20007fde0ff */
[--C-:B------:R-:W-:Y:S01]  /*cf40*/  IMAD.X R37, RZ, RZ, R5.reuse, P3 ;  /* 0x000000ffff257224 */ /* 0x100fe200018e0605 */
[----:B---3--:R-:W-:Y:S02]  /*cf50*/  ISETP.NE.AND P1, PT, R57, 0x1, PT ;  /* 0x000000013900780c */ /* 0x008fe40003f25270 */
[----:B------:R-:W-:Y:S02]  /*cf60*/  LOP3.LUT R32, R33, 0x380, RZ, 0xc0, !PT ;  /* 0x0000038021207812 */ /* 0x000fe400078ec0ff */
[----:B------:R-:W-:Y:S02]  /*cf70*/  IADD3 R55, P4, R4, 0x60, RZ ;  /* 0x0000006004377810 */ /* 0x000fe40007f9e0ff */
[----:B------:R-:W-:Y:S02]  /*cf80*/  LOP3.LUT R14, R73, 0x380, RZ, 0xc0, !PT ;  /* 0x00000380490e7812 */ /* 0x000fe400078ec0ff */
[----:B------:R-:W-:Y:S01]  /*cf90*/  SHF.R.U64 R32, R32, 0x3, RZ ;  /* 0x0000000320207819 */ /* 0x000fe200000012ff */
[----:B------:R-:W-:Y:S01]  /*cfa0*/  IMAD.X R11, RZ, RZ, R5, P4 ;  /* 0x000000ffff0b7224 */ /* 0x000fe200020e0605 */
[----:B------:R-:W-:-:S02]  /*cfb0*/  LOP3.LUT R8, R31, 0x380, RZ, 0xc0, !PT ;  /* 0x000003801f087812 */ /* 0x000fc400078ec0ff */
[----:B------:R-:W-:Y:S01]  /*cfc0*/  SHF.R.U64 R14, R14, 0x3, RZ ;  /* 0x000000030e0e7819 */ /* 0x000fe200000012ff */
[----:B------:R-:W2:Y:S01]  /*cfd0*/  @P1 LDC R79, c[0x0][0xbf0] ;  /* 0x0002fc00ff4f1b82 */ /* 0x000ea20000000800 */
[----:B------:R-:W-:Y:S02]  /*cfe0*/  LOP3.LUT R32, R32, R33, RZ, 0x3c, !PT ;  /* 0x0000002120207212 */ /* 0x000fe400078e3cff */
[----:B------:R-:W-:Y:S02]  /*cff0*/  SHF.R.U64 R8, R8, 0x3, RZ ;  /* 0x0000000308087819 */ /* 0x000fe400000012ff */
[----:B------:R-:W-:Y:S02]  /*d000*/  IADD3 R33, P4, R34, 0x3000, RZ ;  /* 0x0000300022217810 */ /* 0x000fe40007f9e0ff */
[----:B------:R-:W-:Y:S02]  /*d010*/  LOP3.LUT R42, R14, R73, RZ, 0x3c, !PT ;  /* 0x000000490e2a7212 */ /* 0x000fe400078e3cff */
[----:B------:R-:W-:Y:S01]  /*d020*/  LOP3.LUT R36, R8, R31, RZ, 0x3c, !PT ;  /* 0x0000001f08247212 */ /* 0x000fe200078e3cff */
[----:B------:R-:W3:Y:S01]  /*d030*/  @P1 LDC R73, c[0x0][0xbec] ;  /* 0x0002fb00ff491b82 */ /* 0x000ee20000000800 */
[----:B------:R-:W-:Y:S01]  /*d040*/  LOP3.LUT R28, R33, 0x380, RZ, 0xc0, !PT ;  /* 0x00000380211c7812 */ /* 0x000fe200078ec0ff */
[----:B------:R-:W-:Y:S01]  /*d050*/  IMAD.X R29, RZ, RZ, R35, P4 ;  /* 0x000000ffff1d7224 */ /* 0x000fe200020e0623 */
[----:B------:R-:W-:-:S02]  /*d060*/  IADD3 R47, P0, R4, 0x4060, RZ ;  /* 0x00004060042f7810 */ /* 0x000fc40007f1e0ff */
[----:B------:R-:W-:Y:S02]  /*d070*/  LOP3.LUT R8, R55, 0x380, RZ, 0xc0, !PT ;  /* 0x0000038037087812 */ /* 0x000fe400078ec0ff */
[----:B------:R-:W-:Y:S02]  /*d080*/  SHF.R.U64 R28, R28, 0x3, RZ ;  /* 0x000000031c1c7819 */ /* 0x000fe400000012ff */
[----:B------:R-:W-:Y:S02]  /*d090*/  LOP3.LUT R46, R47, 0x380, RZ, 0xc0, !PT ;  /* 0x000003802f2e7812 */ /* 0x000fe400078ec0ff */
[----:B------:R-:W-:Y:S02]  /*d0a0*/  LOP3.LUT R9, R4, 0x380, RZ, 0xc0, !PT ;  /* 0x0000038004097812 */ /* 0x000fe400078ec0ff */
[----:B------:R-:W-:Y:S02]  /*d0b0*/  SHF.R.U64 R8, R8, 0x3, RZ ;  /* 0x0000000308087819 */ /* 0x000fe400000012ff */
[----:B------:R-:W-:Y:S01]  /*d0c0*/  LOP3.LUT R28, R28, R33, RZ, 0x3c, !PT ;  /* 0x000000211c1c7212 */ /* 0x000fe200078e3cff */
[----:B------:R-:W-:Y:S01]  /*d0d0*/  IMAD.X R33, RZ, RZ, R35, P6 ;  /* 0x000000ffff217224 */ /* 0x000fe200030e0623 */
[----:B------:R-:W-:-:S02]  /*d0e0*/  SHF.R.U64 R46, R46, 0x3, RZ ;  /* 0x000000032e2e7819 */ /* 0x000fc400000012ff */
[----:B------:R-:W-:Y:S02]  /*d0f0*/  SHF.R.U64 R9, R9, 0x3, RZ ;  /* 0x0000000309097819 */ /* 0x000fe400000012ff */
[----:B------:R-:W-:Y:S02]  /*d100*/  LOP3.LUT R10, R8, R55, RZ, 0x3c, !PT ;  /* 0x00000037080a7212 */ /* 0x000fe400078e3cff */
[----:B------:R-:W-:Y:S02]  /*d110*/  IADD3 R55, P6, R34, 0x7000, RZ ;  /* 0x0000700022377810 */ /* 0x000fe40007fde0ff */
[----:B------:R-:W-:Y:S02]  /*d120*/  IADD3 R25, P5, R4, 0x40, RZ ;  /* 0x0000004004197810 */ /* 0x000fe40007fbe0ff */
[----:B------:R-:W-:Y:S01]  /*d130*/  LOP3.LUT R46, R46, R47, RZ, 0x3c, !PT ;  /* 0x0000002f2e2e7212 */ /* 0x000fe200078e3cff */
[--C-:B------:R-:W-:Y:S01]  /*d140*/  IMAD.X R47, RZ, RZ, R5.reuse, P0 ;  /* 0x000000ffff2f7224 */ /* 0x100fe200000e0605 */
[----:B------:R-:W-:Y:S01]  /*d150*/  LOP3.LUT R4, R9, R4, RZ, 0x3c, !PT ;  /* 0x0000000409047212 */ /* 0x000fe200078e3cff */
[----:B------:R-:W-:Y:S01]  /*d160*/  IMAD.X R9, RZ, RZ, R5, P5 ;  /* 0x000000ffff097224 */ /* 0x000fe200028e0605 */
[----:B------:R-:W-:-:S02]  /*d170*/  LOP3.LUT R26, R55, 0x380, RZ, 0xc0, !PT ;  /* 0x00000380371a7812 */ /* 0x000fc400078ec0ff */
[----:B------:R-:W-:Y:S02]  /*d180*/  MOV R72, R4 ;  /* 0x0000000400487202 */ /* 0x000fe40000000f00 */
[----:B------:R-:W-:Y:S02]  /*d190*/  F2FP.BF16.F32.PACK_AB R4, R96, R3 ;  /* 0x000000036004723e */ /* 0x000fe400000010ff */
[----:B------:R-:W-:Y:S02]  /*d1a0*/  SHF.R.U64 R26, R26, 0x3, RZ ;  /* 0x000000031a1a7819 */ /* 0x000fe400000012ff */
[----:B------:R-:W-:Y:S01]  /*d1b0*/  MOV R96, R46 ;  /* 0x0000002e00607202 */ /* 0x000fe20000000f00 */
[----:B------:R-:W-:Y:S01]  /*d1c0*/  IMAD.IADD R46, R22, 0x1, R17 ;  /* 0x00000001162e7824 */ /* 0x000fe200078e0211 */
[----:B------:R-:W-:Y:S02]  /*d1d0*/  LOP3.LUT R2, R21, 0x380, RZ, 0xc0, !PT ;  /* 0x0000038015027812 */ /* 0x000fe400078ec0ff */
[----:B------:R-:W-:-:S02]  /*d1e0*/  LOP3.LUT R26, R26, R55, RZ, 0x3c, !PT ;  /* 0x000000371a1a7212 */ /* 0x000fc400078e3cff */
[----:B------:R-:W-:Y:S01]  /*d1f0*/  MOV R55, R38 ;  /* 0x0000002600377202 */ /* 0x000fe20000000f00 */
[----:B---3--:R-:W-:Y:S01]  /*d200*/  @P1 IMAD.HI.U32 R38, R46, R73, RZ ;  /* 0x000000492e261227 */ /* 0x008fe200078e00ff */
[----:B------:R-:W-:Y:S02]  /*d210*/  SHF.R.U64 R2, R2, 0x3, RZ ;  /* 0x0000000302027819 */ /* 0x000fe400000012ff */
[----:B------:R-:W-:Y:S01]  /*d220*/  IADD3 R31, P5, R34, 0x2000, RZ ;  /* 0x00002000221f7810 */ /* 0x000fe20007fbe0ff */
[----:B------:R-:W-:Y:S01]  /*d230*/  IMAD.MOV.U32 R39, RZ, RZ, R46 ;  /* 0x000000ffff277224 */ /* 0x000fe200078e002e */
[----:B------:R-:W-:Y:S01]  /*d240*/  F2FP.BF16.F32.PACK_AB R5, R27, R110 ;  /* 0x0000006e1b05723e */ /* 0x000fe200000010ff */
[----:B------:R-:W-:Y:S01]  /*d250*/  BAR.SYNC.DEFER_BLOCKING 0x1, 0x100 ;  /* 0x0044000000007b1d */ /* 0x000fe20000010000 */
[----:B--2---:R-:W-:Y:S01]  /*d260*/  @P1 SHF.R.U32.HI R39, RZ, R79, R38 ;  /* 0x0000004fff271219 */ /* 0x004fe20000011626 */
[----:B------:R-:W-:Y:S01]  /*d270*/  IMAD.IADD R38, R170, 0x1, R17 ;  /* 0x00000001aa267824 */ /* 0x000fe200078e0211 */
[----:B------:R-:W-:Y:S01]  /*d280*/  LOP3.LUT R14, R2, R21, RZ, 0x3c, !PT ;  /* 0x00000015020e7212 */ /* 0x000fe200078e3cff */
[----:B------:R-:W-:Y:S01]  /*d290*/  IMAD.X R27, RZ, RZ, R35, P6 ;  /* 0x000000ffff1b7224 */ /* 0x000fe200030e0623 */
[----:B------:R-:W-:-:S02]  /*d2a0*/  LOP3.LUT R2, R25, 0x380, RZ, 0xc0, !PT ;  /* 0x0000038019027812 */ /* 0x000fc400078ec0ff */
[----:B------:R-:W-:Y:S02]  /*d2b0*/  LOP3.LUT R30, R31, 0x380, RZ, 0xc0, !PT ;  /* 0x000003801f1e7812 */ /* 0x000fe400078ec0ff */
[----:B------:R-:W-:Y:S02]  /*d2c0*/  LOP3.LUT R3, R34, 0x380, RZ, 0xc0, !PT ;  /* 0x0000038022037812 */ /* 0x000fe400078ec0ff */
[----:B------:R-:W-:Y:S02]  /*d2d0*/  SHF.R.U64 R2, R2, 0x3, RZ ;  /* 0x0000000302027819 */ /* 0x000fe400000012ff */
[----:B------:R-:W-:Y:S02]  /*d2e0*/  SHF.R.U64 R30, R30, 0x3, RZ ;  /* 0x000000031e1e7819 */ /* 0x000fe400000012ff */
[----:B------:R-:W-:Y:S02]  /*d2f0*/  IADD3 R21, P0, R34, 0x6000, RZ ;  /* 0x0000600022157810 */ /* 0x000fe40007f1e0ff */
[----:B------:R-:W-:-:S02]  /*d300*/  SHF.R.U64 R3, R3, 0x3, RZ ;  /* 0x0000000303037819 */ /* 0x000fc400000012ff */
[----:B------:R-:W-:Y:S02]  /*d310*/  MOV R111, R10 ;  /* 0x0000000a006f7202 */ /* 0x000fe40000000f00 */
[----:B------:R-:W-:Y:S02]  /*d320*/  LOP3.LUT R8, R2, R25, RZ, 0x3c, !PT ;  /* 0x0000001902087212 */ /* 0x000fe400078e3cff */
[----:B------:R-:W-:Y:S01]  /*d330*/  LOP3.LUT R30, R30, R31, RZ, 0x3c, !PT ;  /* 0x0000001f1e1e7212 */ /* 0x000fe200078e3cff */
[----:B------:R2:W-:Y:S01]  /*d340*/  STSM.16.M88.4 [R72], R4 ;  /* 0x0000000448007844 */ /* 0x0005e20000000200 */
[C---:B------:R-:W-:Y:S02]  /*d350*/  IADD3 R31, P3, R34.reuse, 0x4000, RZ ;  /* 0x00004000221f7810 */ /* 0x040fe40007f7e0ff */
[----:B------:R-:W-:Y:S02]  /*d360*/  IADD3 R25, P2, R34, 0x5000, RZ ;  /* 0x0000500022197810 */ /* 0x000fe40007f5e0ff */
[----:B------:R-:W-:Y:S01]  /*d370*/  LOP3.LUT R34, R3, R34, RZ, 0x3c, !PT ;  /* 0x0000002203227212 */ /* 0x000fe200078e3cff */
[----:B------:R-:W-:Y:S01]  /*d380*/  IMAD.X R3, RZ, RZ, R35, P0 ;  /* 0x000000ffff037224 */ /* 0x000fe200000e0623 */
[----:B------:R-:W-:-:S02]  /*d390*/  IADD3 R12, P0, R39, R12, RZ ;  /* 0x0000000c270c7210 */ /* 0x000fc40007f1e0ff */
[----:B------:R-:W-:Y:S02]  /*d3a0*/  LOP3.LUT R2, R21, 0x380, RZ, 0xc0, !PT ;  /* 0x0000038015027812 */ /* 0x000fe400078ec0ff */
[----:B------:R-:W-:Y:S02]  /*d3b0*/  LOP3.LUT R24, R25, 0x380, RZ, 0xc0, !PT ;  /* 0x0000038019187812 */ /* 0x000fe400078ec0ff */
[----:B------:R-:W-:Y:S02]  /*d3c0*/  MOV R15, R14 ;  /* 0x0000000e000f7202 */ /* 0x000fe40000000f00 */
[----:B------:R-:W-:Y:S01]  /*d3d0*/  SHF.R.U64 R2, R2, 0x3, RZ ;  /* 0x0000000302027819 */ /* 0x000fe200000012ff */
[----:B--2---:R-:W-:Y:S01]  /*d3e0*/  IMAD.MOV R6, RZ, RZ, -R39 ;  /* 0x000000ffff067224 */ /* 0x004fe200078e0a27 */
[----:B------:R-:W-:Y:S01]  /*d3f0*/  F2FP.BF16.F32.PACK_AB R7, R106, R105 ;  /* 0x000000696a07723e */ /* 0x000fe200000010ff */
[----:B------:R-:W-:Y:S01]  /*d400*/  IMAD R5, R112, UR4, RZ ;  /* 0x0000000470057c24 */ /* 0x000fe2000f8e02ff */
[----:B------:R-:W-:Y:S01]  /*d410*/  MOV R110, R36 ;  /* 0x00000024006e7202 */ /* 0x000fe20000000f00 */
[----:B------:R-:W-:Y:S01]  /*d420*/  IMAD R11, R57, R6, R46 ;  /* 0x00000006390b7224 */ /* 0x000fe200078e022e */
[----:B------:R-:W-:Y:S01]  /*d430*/  F2FP.BF16.F32.PACK_AB R6, R95, R92 ;  /* 0x0000005c5f06723e */ /* 0x000fe200000010ff */
[----:B------:R-:W-:Y:S01]  /*d440*/  IMAD R4, R162, UR5, R5 ;  /* 0x00000005a2047c24 */ /* 0x000fe2000f8e0205 */
[----:B------:R-:W-:Y:S01]  /*d450*/  SHF.R.S32.HI R5, RZ, 0x1f, R39 ;  /* 0x0000001fff057819 */ /* 0x000fe20000011427 */
[----:B------:R-:W-:Y:S01]  /*d460*/  ULDC.64 UR4, c[0x0][0xb88] ;  /* 0x0002e20000047ab9 */ /* 0x000fe20000000a00 */
[----:B------:R-:W-:-:S02]  /*d470*/  SHF.R.S32.HI R10, RZ, 0x1f, R11 ;  /* 0x0000001fff0a7819 */ /* 0x000fc4000001140b */
[----:B------:R-:W-:Y:S02]  /*d480*/  IADD3.X R13, R5, R13, R4, P0, !PT ;  /* 0x0000000d050d7210 */ /* 0x000fe400007fe404 */
[----:B------:R-:W-:Y:S01]  /*d490*/  F2FP.BF16.F32.PACK_AB R4, R93, R94 ;  /* 0x0000005e5d04723e */ /* 0x000fe200000010ff */
[----:B------:R-:W-:Y:S01]  /*d4a0*/  IMAD R10, R10, UR4, RZ ;  /* 0x000000040a0a7c24 */ /* 0x000fe2000f8e02ff */
[----:B------:R-:W-:Y:S01]  /*d4b0*/  F2FP.BF16.F32.PACK_AB R5, R108, R107 ;  /* 0x0000006b6c05723e */ /* 0x000fe200000010ff */
[C---:B------:R-:W-:Y:S01]  /*d4c0*/  IMAD.WIDE.U32 R12, R11.reuse, UR4, R12 ;  /* 0x000000040b0c7c25 */ /* 0x040fe2000f8e000c */
[----:B------:R-:W-:Y:S02]  /*d4d0*/  MOV R14, R8 ;  /* 0x00000008000e7202 */ /* 0x000fe40000000f00 */
[----:B------:R-:W-:Y:S01]  /*d4e0*/  SHF.R.U64 R24, R24, 0x3, RZ ;  /* 0x0000000318187819 */ /* 0x000fe200000012ff */
[----:B------:R-:W-:Y:S01]  /*d4f0*/  IMAD R37, R11, UR5, R10 ;  /* 0x000000050b257c24 */ /* 0x000fe2000f8e020a */
[----:B------:R-:W-:Y:S01]  /*d500*/  F2FP.BF16.F32.PACK_AB R8, R90, R89 ;  /* 0x000000595a08723e */ /* 0x000fe200000010ff */
[----:B------:R2:W-:Y:S01]  /*d510*/  STSM.16.M88.4 [R15], R4 ;  /* 0x000000040f007844 */ /* 0x0005e20000000200 */
[----:B------:R-:W-:Y:S01]  /*d520*/  LOP3.LUT R2, R2, R21, RZ, 0x3c, !PT ;  /* 0x0000001502027212 */ /* 0x000fe200078e3cff */
[----:B------:R-:W-:Y:S01]  /*d530*/  ULDC.64 UR4, c[0x0][0xb50] ;  /* 0x0002d40000047ab9 */ /* 0x000fe20000000a00 */
[----:B------:R-:W-:Y:S01]  /*d540*/  IMAD R89, R57, UR6, RZ ;  /* 0x0000000639597c24 */ /* 0x000fe2000f8e02ff */
[----:B------:R-:W-:Y:S01]  /*d550*/  LOP3.LUT P0, RZ, R167, 0x3, RZ, 0xc0, !PT ;  /* 0x00000003a7ff7812 */ /* 0x000fe2000780c0ff */
[----:B------:R-:W-:Y:S01]  /*d560*/  IMAD.X R21, RZ, RZ, R35, P3 ;  /* 0x000000ffff157224 */ /* 0x000fe200018e0623 */
[----:B------:R-:W-:-:S02]  /*d570*/  F2FP.BF16.F32.PACK_AB R9, R103, R102 ;  /* 0x000000666709723e */ /* 0x000fc400000010ff */
[----:B------:R-:W-:Y:S02]  /*d580*/  F2FP.BF16.F32.PACK_AB R10, R91, R44 ;  /* 0x0000002c5b0a723e */ /* 0x000fe400000010ff */
[----:B------:R-:W-:Y:S02]  /*d590*/  F2FP.BF16.F32.PACK_AB R11, R104, R101 ;  /* 0x00000065680b723e */ /* 0x000fe400000010ff */
[----:B------:R-:W-:Y:S02]  /*d5a0*/  LEA R36, P3, R12, UR4, 0x2 ;  /* 0x000000040c247c11 */ /* 0x000fe4000f8610ff */
[----:B------:R-:W-:Y:S01]  /*d5b0*/  LOP3.LUT R24, R24, R25, RZ, 0x3c, !PT ;  /* 0x0000001918187212 */ /* 0x000fe200078e3cff */
[----:B------:R-:W-:Y:S01]  /*d5c0*/  IMAD.X R25, RZ, RZ, R35, P2 ;  /* 0x000000ffff197224 */ /* 0x000fe200010e0623 */
[C---:B------:R-:W-:Y:S01]  /*d5d0*/  ISETP.GE.OR P2, PT, R38.reuse, R89, P0 ;  /* 0x000000592600720c */ /* 0x040fe20000746670 */
[----:B--2---:R-:W-:Y:S01]  /*d5e0*/  VIADD R4, R38, 0x8 ;  /* 0x0000000826047836 */ /* 0x004fe20000000000 */
[----:B------:R2:W-:Y:S01]  /*d5f0*/  STSM.16.M88.4 [R14], R8 ;  /* 0x000000080e007844 */ /* 0x0005e20000000200 */
[----:B------:R-:W-:Y:S01]  /*d600*/  IMAD.IADD R5, R13, 0x1, R37 ;  /* 0x000000010d057824 */ /* 0x000fe200078e0225 */
[----:B------:R-:W-:-:S02]  /*d610*/  F2FP.BF16.F32.PACK_AB R6, R53, R52 ;  /* 0x000000343506723e */ /* 0x000fc400000010ff */
[----:B------:R-:W-:Y:S01]  /*d620*/  ISETP.GE.OR P0, PT, R4, R89, P0 ;  /* 0x000000590400720c */ /* 0x000fe20000706670 */
[----:B------:R-:W-:Y:S01]  /*d630*/  SHFL.IDX PT, R72, R36, RZ, 0x1c1f ;  /* 0x001c1fff24487589 */ /* 0x000fe200000e0000 */
[----:B------:R-:W-:Y:S01]  /*d640*/  LEA.HI.X R37, R12, UR5, R5, 0x2, P3 ;  /* 0x000000050c257c11 */ /* 0x000fe200098f1405 */
[----:B------:R-:W-:Y:S01]  /*d650*/  ULDC.64 UR4, c[0x0][0xae8] ;  /* 0x0002ba0000047ab9 */ /* 0x000fe20000000a00 */
[----:B------:R-:W-:Y:S01]  /*d660*/  F2FP.BF16.F32.PACK_AB R4, R49, R40 ;  /* 0x000000283104723e */ /* 0x000fe200000010ff */
[----:B------:R-:W-:Y:S01]  /*d670*/  SHFL.IDX PT, R78, R36, 0x1, 0x1c1f ;  /* 0x003c1f00244e7f89 */ /* 0x000fe200000e0000 */
[----:B------:R-:W-:Y:S02]  /*d680*/  F2FP.BF16.F32.PACK_AB R5, R99, R98 ;  /* 0x000000626305723e */ /* 0x000fe400000010ff */
[----:B------:R-:W-:Y:S01]  /*d690*/  F2FP.BF16.F32.PACK_AB R7, R100, R97 ;  /* 0x000000616407723e */ /* 0x000fe200000010ff */
[----:B------:R-:W3:Y:S01]  /*d6a0*/  SHFL.IDX PT, R73, R37, RZ, 0x1c1f ;  /* 0x001c1fff25497589 */ /* 0x000ee200000e0000 */
[----:B------:R-:W-:-:S02]  /*d6b0*/  F2FP.BF16.F32.PACK_AB R12, R45, R56 ;  /* 0x000000382d0c723e */ /* 0x000fc400000010ff */
[----:B------:R-:W-:Y:S01]  /*d6c0*/  F2FP.BF16.F32.PACK_AB R13, R59, R50 ;  /* 0x000000323b0d723e */ /* 0x000fe200000010ff */
[----:B------:R-:W-:Y:S01]  /*d6d0*/  STSM.16.M88.4 [R111], R4 ;  /* 0x000000046f007844 */ /* 0x000fe20000000200 */
[----:B--2---:R-:W-:Y:S02]  /*d6e0*/  F2FP.BF16.F32.PACK_AB R14, R61, R60 ;  /* 0x0000003c3d0e723e */ /* 0x004fe400000010ff */
[----:B------:R-:W-:Y:S01]  /*d6f0*/  F2FP.BF16.F32.PACK_AB R15, R63, R62 ;  /* 0x0000003e3f0f723e */ /* 0x000fe200000010ff */
[----:B------:R-:W2:Y:S01]  /*d700*/  SHFL.IDX PT, R79, R37, 0x1, 0x1c1f ;  /* 0x003c1f00254f7f89 */ /* 0x000ea200000e0000 */
[----:B------:R-:W-:Y:S02]  /*d710*/  F2FP.BF16.F32.PACK_AB R8, R65, R64 ;  /* 0x000000404108723e */ /* 0x000fe400000010ff */
[----:B------:R-:W-:Y:S01]  /*d720*/  F2FP.BF16.F32.PACK_AB R9, R67, R66 ;  /* 0x000000424309723e */ /* 0x000fe200000010ff */
[----:B------:R-:W-:Y:S01]  /*d730*/  STSM.16.M88.4 [R110], R12 ;  /* 0x0000000c6e007844 */ /* 0x000fe20000000200 */
[----:B------:R-:W-:-:S02]  /*d740*/  F2FP.BF16.F32.PACK_AB R10, R69, R68 ;  /* 0x00000044450a723e */ /* 0x000fc400000010ff */
[----:B------:R-:W-:Y:S02]  /*d750*/  F2FP.BF16.F32.PACK_AB R11, R71, R70 ;  /* 0x00000046470b723e */ /* 0x000fe400000010ff */
[----:B------:R-:W-:Y:S02]  /*d760*/  MOV R109, R42 ;  /* 0x0000002a006d7202 */ /* 0x000fe40000000f00 */
[----:B------:R-:W-:Y:S01]  /*d770*/  F2FP.BF16.F32.PACK_AB R49, R75, R74 ;  /* 0x0000004a4b31723e */ /* 0x000fe200000010ff */
[----:B------:R-:W-:Y:S01]  /*d780*/  STSM.16.M88.4 [R55], R8 ;  /* 0x0000000837007844 */ /* 0x000fe20000000200 */
[----:B------:R-:W-:Y:S02]  /*d790*/  F2FP.BF16.F32.PACK_AB R50, R77, R76 ;  /* 0x0000004c4d32723e */ /* 0x000fe400000010ff */
[----:B------:R-:W-:-:S03]  /*d7a0*/  LOP3.LUT R20, R31, 0x380, RZ, 0xc0, !PT ;  /* 0x000003801f147812 */ /* 0x000fc600078ec0ff */
[----:B------:R4:W-:Y:S01]  /*d7b0*/  STSM.16.M88.4 [R109], R48 ;  /* 0x000000306d007844 */ /* 0x0009e20000000200 */
[----:B------:R-:W-:-:S03]  /*d7c0*/  SHF.R.U64 R20, R20, 0x3, RZ ;  /* 0x0000000314147819 */ /* 0x000fc600000012ff */
[----:B------:R-:W-:Y:S01]  /*d7d0*/  STSM.16.M88.4 [R96], R80 ;  /* 0x0000005060007844 */ /* 0x000fe20000000200 */
[----:B------:R-:W-:Y:S01]  /*d7e0*/  LOP3.LUT R20, R20, R31, RZ, 0x3c, !PT ;  /* 0x0000001f14147212 */ /* 0x000fe200078e3cff */
[----:B------:R-:W-:Y:S01]  /*d7f0*/  IMAD.X R31, RZ, RZ, R35, P5 ;  /* 0x000000ffff1f7224 */ /* 0x000fe200028e0623 */
[----:B------:R-:W-:Y:S08]  /*d800*/  BAR.SYNC.DEFER_BLOCKING 0x1, 0x100 ;  /* 0x0044000000007b1d */ /* 0x000ff00000010000 */
[----:B----4-:R-:W4:Y:S08]  /*d810*/  @P1 LDC R49, c[0x0][0xbec] ;  /* 0x0002fb00ff311b82 */ /* 0x010f300000000800 */
[----:B------:R-:W0:Y:S01]  /*d820*/  @P1 LDC R51, c[0x0][0xbf0] ;  /* 0x0002fc00ff331b82 */ /* 0x000e220000000800 */
[----:B---3--:R-:W-:Y:S04]  /*d830*/  @!P2 ST.E desc[UR36][R72.64], R88 ;  /* 0x000000584800a985 */ /* 0x008fe8000c101924 */
[----:B--2---:R2:W-:Y:S04]  /*d840*/  @!P0 ST.E desc[UR36][R78.64], R0 ;  /* 0x000000004e008985 */ /* 0x0045e8000c101924 */
[----:B------:R3:W5:Y:S04]  /*d850*/  LD.E.128 R36, desc[UR36][R30.64] ;  /* 0x000000241e247980 */ /* 0x000768000c101d00 */
[----:B------:R1:W5:Y:S01]  /*d860*/  LD.E.128 R44, desc[UR36][R34.64] ;  /* 0x00000024222c7980 */ /* 0x000362000c101d00 */
[----:B--2---:R-:W-:-:S03]  /*d870*/  IMAD R0, R163, 0x20, R165 ;  /* 0x00000020a3007824 */ /* 0x004fc600078e02a5 */
[----:B------:R2:W5:Y:S01]  /*d880*/  LD.E.128 R4, desc[UR36][R28.64] ;  /* 0x000000241c047980 */ /* 0x000562000c101d00 */
[----:B---3--:R-:W-:-:S03]  /*d890*/  IMAD.IADD R30, R17, 0x1, R0 ;  /* 0x00000001111e7824 */ /* 0x008fc600078e0200 */
[----:B------:R3:W5:Y:S01]  /*d8a0*/  LD.E.128 R60, desc[UR36][R20.64] ;  /* 0x00000024143c7980 */ /* 0x000762000c101d00 */
[----:B-1----:R-:W-:Y:S02]  /*d8b0*/  IMAD R35, R58, UR4, RZ ;  /* 0x000000043a237c24 */ /* 0x002fe4000f8e02ff */
[----:B----4-:R-:W-:Y:S01]  /*d8c0*/  @P1 IMAD.HI.U32 R0, R30, R49, RZ ;  /* 0x000000311e001227 */ /* 0x010fe200078e00ff */
[----:B------:R1:W5:Y:S03]  /*d8d0*/  LD.E.128 R52, desc[UR36][R24.64] ;  /* 0x0000002418347980 */ /* 0x000366000c101d00 */
[C---:B------:R-:W-:Y:S01]  /*d8e0*/  IMAD R35, R164.reuse, UR5, R35 ;  /* 0x00000005a4237c24 */ /* 0x040fe2000f8e0223 */
[----:B------:R4:W5:Y:S01]  /*d8f0*/  LD.E.128 R12, desc[UR36][R2.64] ;  /* 0x00000024020c7980 */ /* 0x000962000c101d00 */
[----:B--2---:R-:W-:Y:S01]  /*d900*/  IMAD.WIDE.U32 R28, R164, UR4, RZ ;  /* 0x00000004a41c7c25 */ /* 0x004fe2000f8e00ff */
[----:B------:R-:W-:-:S02]  /*d910*/  ULDC.64 UR4, c[0x0][0xaf0] ;  /* 0x0002bc0000047ab9 */ /* 0x000fc40000000a00 */
[----:B------:R-:W5:Y:S01]  /*d920*/  LD.E.128 R40, desc[UR36][R32.64] ;  /* 0x0000002420287980 */ /* 0x000f62000c101d00 */
[----:B---3--:R-:W-:Y:S01]  /*d930*/  IMAD.MOV.U32 R21, RZ, RZ, R30 ;  /* 0x000000ffff157224 */ /* 0x008fe200078e001e */
[----:B0-----:R-:W-:Y:S01]  /*d940*/  @P1 SHF.R.U32.HI R21, RZ, R51, R0 ;  /* 0x00000033ff151219 */ /* 0x001fe20000011600 */
[----:B-1----:R-:W-:Y:S01]  /*d950*/  IMAD R25, R112, UR4, RZ ;  /* 0x0000000470197c24 */ /* 0x002fe2000f8e02ff */
[----:B------:R0:W5:Y:S01]  /*d960*/  LD.E.128 R8, desc[UR36][R26.64] ;  /* 0x000000241a087980 */ /* 0x000162000c101d00 */
[----:B----4-:R-:W-:Y:S02]  /*d970*/  IMAD.IADD R3, R29, 0x1, R35 ;  /* 0x000000011d037824 */ /* 0x010fe400078e0223 */
[----:B------:R-:W-:Y:S01]  /*d980*/  IMAD.MOV.U32 R2, RZ, RZ, R28 ;  /* 0x000000ffff027224 */ /* 0x000fe200078e001c */
[--C-:B------:R-:W-:Y:S01]  /*d990*/  SHF.R.S32.HI R0, RZ, 0x1f, R21.reuse ;  /* 0x0000001fff007819 */ /* 0x100fe20000011415 */
[----:B------:R-:W-:Y:S01]  /*d9a0*/  IMAD.MOV R20, RZ, RZ, -R21 ;  /* 0x000000ffff147224 */ /* 0x000fe200078e0a15 */
[----:B------:R-:W-:Y:S01]  /*d9b0*/  @!PT LDS RZ, [RZ] ;  /* 0x00000000fffff984 */ /* 0x000fe20000000800 */
[----:B------:R-:W-:Y:S01]  /*d9c0*/  @!PT LDS RZ, [RZ] ;  /* 0x00000000fffff984 */ /* 0x000fe20000000800 */
[----:B------:R-:W-:Y:S01]  /*d9d0*/  @!PT LDS RZ, [RZ] ;  /* 0x00000000fffff984 */ /* 0x000fe20000000800 */
[----:B------:R-:W-:Y:S01]  /*d9e0*/  @!PT LDS RZ, [RZ] ;  /* 0x00000000fffff984 */ /* 0x000fe20000000800 */
[----:B------:R1:W-:Y:S06]  /*d9f0*/  MEMBAR.ALL.CTA ;  /* 0x0000000000007992 */ /* 0x0003ec0000008000 */
[----:B-1----:R-:W1:Y:S01]  /*da00*/  FENCE.VIEW.ASYNC.S ;  /* 0x00000000000073c6 */ /* 0x002e620000000000 */
[----:B------:R-:W-:-:S02]  /*da10*/  IMAD R25, R162, UR5, R25 ;  /* 0x00000005a2197c24 */ /* 0x000fc4000f8e0219 */
[----:B------:R-:W-:Y:S01]  /*da20*/  IMAD.WIDE.U32 R2, R162, UR4, R2 ;  /* 0x00000004a2027c25 */ /* 0x000fe2000f8e0002 */
[----:B------:R-:W-:-:S03]  /*da30*/  ULDC.64 UR4, c[0x0][0xae0] ;  /* 0x0002b80000047ab9 */ /* 0x000fc60000000a00 */
[----:B------:R-:W-:Y:S02]  /*da40*/  IMAD R0, R0, UR4, RZ ;  /* 0x0000000400007c24 */ /* 0x000fe4000f8e02ff */
[----:B------:R-:W-:Y:S02]  /*da50*/  IMAD R57, R57, R20, R30 ;  /* 0x0000001439397224 */ /* 0x000fe400078e021e */
[----:B------:R-:W-:Y:S02]  /*da60*/  IMAD.IADD R3, R3, 0x1, R25 ;  /* 0x0000000103037824 */ /* 0x000fe400078e0219 */
[C---:B------:R-:W-:Y:S01]  /*da70*/  IMAD R25, R21.reuse, UR5, R0 ;  /* 0x0000000515197c24 */ /* 0x040fe2000f8e0200 */
[----:B------:R-:W-:Y:S01]  /*da80*/  SHF.R.S32.HI R0, RZ, 0x1f, R57 ;  /* 0x0000001fff007819 */ /* 0x000fe20000011439 */
[----:B------:R-:W-:Y:S01]  /*da90*/  IMAD.WIDE.U32 R2, R21, UR4, R2 ;  /* 0x0000000415027c25 */ /* 0x000fe2000f8e0002 */
[----:B------:R-:W-:-:S03]  /*daa0*/  ULDC.64 UR4, c[0x0][0xad8] ;  /* 0x0002b60000047ab9 */ /* 0x000fc60000000a00 */
[----:B------:R-:W-:Y:S02]  /*dab0*/  IMAD.IADD R3, R3, 0x1, R25 ;  /* 0x0000000103037824 */ /* 0x000fe400078e0219 */
[----:B------:R-:W-:Y:S02]  /*dac0*/  IMAD R20, R0, UR4, RZ ;  /* 0x0000000400147c24 */ /* 0x000fe4000f8e02ff */
[----:B0-----:R-:W-:Y:S02]  /*dad0*/  IMAD.IADD R26, R165, 0x1, R17 ;  /* 0x00000001a51a7824 */ /* 0x001fe400078e0211 */
[C---:B------:R-:W-:Y:S02]  /*dae0*/  IMAD R17, R57.reuse, UR5, R20 ;  /* 0x0000000539117c24 */ /* 0x040fe4000f8e0214 */
[----:B------:R-:W-:Y:S01]  /*daf0*/  IMAD.WIDE.U32 R2, R57, UR4, R2 ;  /* 0x0000000439027c25 */ /* 0x000fe2000f8e0002 */
[----:B------:R-:W-:Y:S01]  /*db00*/  ISETP.GE.AND P2, PT, R26, R89, PT ;  /* 0x000000591a00720c */ /* 0x000fe20003f46270 */
[----:B------:R-:W-:-:S02]  /*db10*/  ULDC.64 UR4, c[0x0][0xa80] ;  /* 0x0002a00000047ab9 */ /* 0x000fc40000000a00 */
[----:B------:R-:W-:Y:S02]  /*db20*/  VIADD R0, R26, 0x20 ;  /* 0x000000201a007836 */ /* 0x000fe40000000000 */
[----:B------:R-:W-:Y:S01]  /*db30*/  IMAD.IADD R3, R3, 0x1, R17 ;  /* 0x0000000103037824 */ /* 0x000fe200078e0211 */
[----:B------:R-:W-:Y:S01]  /*db40*/  LEA R17, P3, R2, UR4, 0x1 ;  /* 0x0000000402117c11 */ /* 0x000fe2000f8608ff */
[----:B------:R-:W-:Y:S01]  /*db50*/  VIADD R23, R23, 0x2a820 ;  /* 0x0002a82017177836 */ /* 0x000fe20000000000 */
[-C--:B------:R-:W-:Y:S01]  /*db60*/  ISETP.GE.AND P0, PT, R0, R89.reuse, PT ;  /* 0x000000590000720c */ /* 0x080fe20003f06270 */
[----:B------:R-:W-:Y:S01]  /*db70*/  VIADD R0, R26, 0x40 ;  /* 0x000000401a007836 */ /* 0x000fe20000000000 */
[----:B------:R-:W-:Y:S02]  /*db80*/  LEA.HI.X R24, R2, UR5, R3, 0x1, P3 ;  /* 0x0000000502187c11 */ /* 0x000fe400098f0c03 */
[----:B------:R-:W-:Y:S01]  /*db90*/  PRMT R23, RZ, 0x654, R23 ;  /* 0x00000654ff177816 */ /* 0x000fe20000000017 */
[----:B-1----:R0:W1:Y:S01]  /*dba0*/  SHFL.IDX PT, R20, R17, RZ, 0x181f ;  /* 0x00181fff11147589 */ /* 0x00206200000e0000 */
[----:B------:R-:W-:Y:S01]  /*dbb0*/  ISETP.GE.AND P1, PT, R0, R89, PT ;  /* 0x000000590000720c */ /* 0x000fe20003f26270 */
[----:B------:R-:W-:Y:S01]  /*dbc0*/  BSSY B1, `(.L_x_1050) ;  /* 0x000000d000017945 */ /* 0x000fe20003800000 */
[----:B------:R0:W-:Y:S01]  /*dbd0*/  SYNCS.ARRIVE.TRANS64.RED.A1T0 RZ, [R23+URZ], RZ ;  /* 0x000000ff17ff79a7 */ /* 0x0001e2000810043f */
[----:B------:R0:W2:Y:S02]  /*dbe0*/  SHFL.IDX PT, R0, R24, RZ, 0x181f ;  /* 0x00181fff18007589 */ /* 0x0000a400000e0000 */
[----:B------:R-:W-:Y:S08]  /*dbf0*/  @P2 BRA `(.L_x_1051) ;  /* 0x0000000000242947 */ /* 0x000ff00003800000 */
        /* <DEDUP_REMOVED lines=9> */
.L_x_1051:
[----:B------:R-:W-:Y:S05]  /*dc90*/  BSYNC B1 ;  /* 0x0000000000017941 */ /* 0x000fea0003800000 */
.L_x_1050:
        /* <DEDUP_REMOVED lines=13> */
.L_x_1053:
[----:B------:R-:W-:Y:S05]  /*dd70*/  BSYNC B1 ;  /* 0x0000000000017941 */ /* 0x000fea0003800000 */
.L_x_1052:
[----:B----4-:R4:W0:Y:S01]  /*dd80*/  SHFL.IDX PT, R0, R24, 0x2, 0x181f ;  /* 0x00581f0018007f89 */ /* 0x01082200000e0000 */
        /* <DEDUP_REMOVED lines=8> */
[-C--:B0-----:R-:W-:Y:S02]  /*de10*/  @!P2 LEA.HI.X R3, R160, R0.reuse, R173, 0x1, P0 ;  /* 0x00000000a003a211 */ /* 0x081fe400000f0cad */
[----:B------:R-:W-:-:S03]  /*de20*/  @!P3 LEA.HI.X R21, R161, R0, R172, 0x1, P1 ;  /* 0x00000000a115b211 */ /* 0x000fc600008f0cac */
[----:B-----5:R3:W-:Y:S04]  /*de30*/  @!P2 ST.E.128 desc[UR36][R2.64], R36 ;  /* 0x000000240200a985 */ /* 0x0207e8000c101d24 */
[----:B------:R3:W-:Y:S02]  /*de40*/  @!P3 ST.E.128 desc[UR36][R20.64], R12 ;  /* 0x0000000c1400b985 */ /* 0x0007e4000c101d24 */
.L_x_1055:
[----:B------:R-:W-:Y:S05]  /*de50*/  BSYNC B1 ;  /* 0x0000000000017941 */ /* 0x000fea0003800000 */
.L_x_1054:
[----:B0-----:R-:W-:Y:S01]  /*de60*/  VIADD R0, R26, 0x60 ;  /* 0x000000601a007836 */ /* 0x001fe20000000000 */
[----:B--2-4-:R-:W0:Y:S04]  /*de70*/  SHFL.IDX PT, R24, R24, 0x3, 0x181f ;  /* 0x00781f0018187f89 */ /* 0x014e2800000e0000 */
[----:B------:R-:W-:Y:S01]  /*de80*/  ISETP.GE.AND P0, PT, R0, R89, PT ;  /* 0x000000590000720c */ /* 0x000fe20003f06270 */
[----:B------:R-:W2:-:S12]  /*de90*/  SHFL.IDX PT, R17, R17, 0x3, 0x181f ;  /* 0x00781f0011117f89 */ /* 0x000e9800000e0000 */
[----:B------:R-:W-:Y:S05]  /*dea0*/  @P0 BRA `(.L_x_1056) ;  /* 0x00000008006c0947 */ /* 0x000fea0003800000 */
[----:B------:R-:W-:Y:S02]  /*deb0*/  ULDC UR4, c[0x0][0xac8] ;  /* 0x0002b20000047ab9 */ /* 0x000fe40000000800 */
[----:B------:R-:W-:-:S13]  /*dec0*/  ISETP.GE.AND P1, PT, R160, UR4, PT ;  /* 0x00000004a0007c0c */ /* 0x000fda000bf26270 */
[----:B--23--:R-:W-:-:S04]  /*ded0*/  @!P1 LEA R2, P0, R160, R17, 0x1 ;  /* 0x00000011a0029211 */ /* 0x00cfc800078008ff */
[----:B0-----:R-:W-:Y:S02]  /*dee0*/  @!P1 LEA.HI.X R3, R160, R24, R173, 0x1, P0 ;  /* 0x00000018a0039211 */ /* 0x001fe400000f0cad */
[----:B------:R-:W-:-:S03]  /*def0*/  ISETP.GE.AND P0, PT, R161, UR4, PT ;  /* 0x00000004a1007c0c */ /* 0x000fc6000bf06270 */
[----:B-----5:R4:W-:Y:S10]  /*df00*/  @!P1 ST.E.128 desc[UR36][R2.64], R4 ;  /* 0x0000000402009985 */ /* 0x0209f4000c101d24 */
[----:B------:R-:W-:Y:S05]  /*df10*/  @P0 BRA `(.L_x_1056) ;  /* 0x0000000800500947 */ /* 0x000fea0003800000 */
[----:B----4-:R-:W-:-:S04]  /*df20*/  LEA R2, P0, R161, R17, 0x1 ;  /* 0x00000011a1027211 */ /* 0x010fc800078008ff */
[----:B------:R-:W-:-:S05]  /*df30*/  LEA.HI.X R3, R161, R24, R172, 0x1, P0 ;  /* 0x00000018a1037211 */ /* 0x000fca00000f0cac */
[----:B------:R0:W-:Y:S01]  /*df40*/  ST.E.128 desc[UR36][R2.64], R8 ;  /* 0x0000000802007985 */ /* 0x0001e2000c101d24 */
[----:B------:R-:W-:Y:S05]  /*df50*/  BRA `(.L_x_1056) ;  /* 0x0000000800407947 */ /* 0x000fea0003800000 */
.L_x_1049:
[----:B------:R-:W2:Y:S01]  /*df60*/  LDC R11, c[0x0][0xbe8] ;  /* 0x0002fa00ff0b7b82 */ /* 0x000ea20000000800 */
[----:B------:R-:W-:Y:S01]  /*df70*/  ISETP.GE.AND P0, PT, R174, 0x80, PT ;  /* 0x00000080ae00780c */ /* 0x000fe20003f06270 */
[----:B------:R-:W-:Y:S01]  /*df80*/  IMAD R0, R163, 0x20, R165 ;  /* 0x00000020a3007824 */ /* 0x000fe200078e02a5 */
[----:B------:R-:W-:Y:S01]  /*df90*/  BSSY B1, `(.L_x_1057) ;  /* 0x000002e000017945 */ /* 0x000fe20003800000 */
[----:B------:R-:W-:Y:S02]  /*dfa0*/  SHF.R.S32.HI R6, RZ, 0x1f, R164 ;  /* 0x0000001fff067819 */ /* 0x000fe400000114a4 */
[----:B------:R-:W-:Y:S01]  /*dfb0*/  IMAD.IADD R12, R17, 0x1, R0 ;  /* 0x00000001110c7824 */ /* 0x000fe200078e0200 */
[----:B------:R-:W-:Y:S02]  /*dfc0*/  SHF.R.S32.HI R8, RZ, 0x1f, R162 ;  /* 0x0000001fff087819 */ /* 0x000fe400000114a2 */
[----:B--2---:R-:W-:-:S13]  /*dfd0*/  ISETP.NE.AND P1, PT, R11, 0x1, PT ;  /* 0x000000010b00780c */ /* 0x004fda0003f25270 */
[----:B------:R-:W2:Y:S08]  /*dfe0*/  @P1 LDC R13, c[0x0][0xbec] ;  /* 0x0002fb00ff0d1b82 */ /* 0x000eb00000000800 */
[----:B------:R-:W3:Y:S01]  /*dff0*/  @P1 LDC R15, c[0x0][0xbf0] ;  /* 0x0002fc00ff0f1b82 */ /* 0x000ee20000000800 */
[----:B------:R-:W-:Y:S05]  /*e000*/  @P0 BRA `(.L_x_1058) ;  /* 0x0000000000980947 */ /* 0x000fea0003800000 */
[----:B------:R-:W4:Y:S01]  /*e010*/  S2R R2, SR_TID.X ;  /* 0x0000000000027919 */ /* 0x000f220000002100 */
[----:B------:R-:W5:Y:S01]  /*e020*/  LDC R10, c[0x0][0xbe8] ;  /* 0x0002fa00ff0a7b82 */ /* 0x000f620000000800 */
[----:B------:R-:W-:Y:S02]  /*e030*/  ULDC UR4, c[0x0][0xa88] ;  /* 0x0002a20000047ab9 */ /* 0x000fe40000000800 */
[----:B-----5:R-:W-:Y:S01]  /*e040*/  IMAD R3, R10, UR4, RZ ;  /* 0x000000040a037c24 */ /* 0x020fe2000f8e02ff */
[----:B----4-:R-:W-:-:S04]  /*e050*/  IADD3 R4, R17, -0x80, R2 ;  /* 0xffffff8011047810 */ /* 0x010fc80007ffe002 */
[----:B------:R-:W-:-:S13]  /*e060*/  ISETP.GE.AND P0, PT, R4, R3, PT ;  /* 0x000000030400720c */ /* 0x000fda0003f06270 */
[----:B------:R-:W-:Y:S05]  /*e070*/  @P0 BRA `(.L_x_1058) ;  /* 0x00000000007c0947 */ /* 0x000fea0003800000 */
[----:B------:R-:W-:Y:S01]  /*e080*/  ISETP.NE.AND P0, PT, R10, 0x1, PT ;  /* 0x000000010a00780c */ /* 0x000fe20003f05270 */
[----:B------:R-:W-:Y:S01]  /*e090*/  ULDC.64 UR4, c[0x0][0xb90] ;  /* 0x0002e40000047ab9 */ /* 0x000fe20000000a00 */
[----:B------:R-:W-:Y:S02]  /*e0a0*/  IMAD.MOV.U32 R5, RZ, RZ, R4 ;  /* 0x000000ffff057224 */ /* 0x000fe400078e0004 */
[----:B------:R-:W-:-:S04]  /*e0b0*/  IMAD R7, R6, UR4, RZ ;  /* 0x0000000406077c24 */ /* 0x000fc8000f8e02ff */
[----:B------:R-:W-:-:S05]  /*e0c0*/  IMAD R7, R164, UR5, R7 ;  /* 0x00000005a4077c24 */ /* 0x000fca000f8e0207 */
[----:B------:R-:W4:Y:S08]  /*e0d0*/  @P0 LDC R3, c[0x0][0xbec] ;  /* 0x0002fb00ff030b82 */ /* 0x000f300000000800 */
[----:B------:R-:W5:Y:S01]  /*e0e0*/  @P0 LDC R9, c[0x0][0xbf0] ;  /* 0x0002fc00ff090b82 */ /* 0x000f620000000800 */
[----:B----4-:R-:W-:-:S04]  /*e0f0*/  @P0 IMAD.HI.U32 R0, R4, R3, RZ ;  /* 0x0000000304000227 */ /* 0x010fc800078e00ff */
[----:B------:R-:W-:Y:S01]  /*e100*/  IMAD.WIDE.U32 R2, R164, UR4, RZ ;  /* 0x00000004a4027c25 */ /* 0x000fe2000f8e00ff */
[----:B------:R-:W-:Y:S01]  /*e110*/  ULDC.64 UR4, c[0x0][0xb98] ;  /* 0x0002e60000047ab9 */ /* 0x000fe20000000a00 */
[----:B-----5:R-:W-:Y:S02]  /*e120*/  @P0 SHF.R.U32.HI R5, RZ, R9, R0 ;  /* 0x00000009ff050219 */ /* 0x020fe40000011600 */
[----:B------:R-:W-:Y:S02]  /*e130*/  IMAD.IADD R3, R3, 0x1, R7 ;  /* 0x0000000103037824 */ /* 0x000fe400078e0207 */
[----:B------:R-:W-:Y:S02]  /*e140*/  IMAD R9, R8, UR4, RZ ;  /* 0x0000000408097c24 */ /* 0x000fe4000f8e02ff */
[----:B------:R-:W-:Y:S02]  /*e150*/  IMAD.MOV R7, RZ, RZ, -R5 ;  /* 0x000000ffff077224 */ /* 0x000fe400078e0a05 */
[----:B------:R-:W-:-:S04]  /*e160*/  IMAD.WIDE.U32 R2, R162, UR4, R2 ;  /* 0x00000004a2027c25 */ /* 0x000fc8000f8e0002 */
[----:B------:R-:W-:Y:S01]  /*e170*/  IMAD R7, R10, R7, R4 ;  /* 0x000000070a077224 */ /* 0x000fe200078e0204 */
[----:B------:R-:W-:Y:S01]  /*e180*/  IADD3 R2, P0, R5, R2, RZ ;  /* 0x0000000205027210 */ /* 0x000fe20007f1e0ff */
[----:B------:R-:W-:Y:S01]  /*e190*/  IMAD R4, R162, UR5, R9 ;  /* 0x00000005a2047c24 */ /* 0x000fe2000f8e0209 */
[----:B------:R-:W-:Y:S01]  /*e1a0*/  SHF.R.S32.HI R9, RZ, 0x1f, R5 ;  /* 0x0000001fff097819 */ /* 0x000fe20000011405 */
        /* <DEDUP_REMOVED lines=12> */
.L_x_1058:
[----:B------:R-:W-:Y:S05]  /*e270*/  BSYNC B1 ;  /* 0x0000000000017941 */ /* 0x000fea0003800000 */
.L_x_1057:
[----:B------:R-:W-:Y:S01]  /*e280*/  ULDC.64 UR4, c[0x0][0xae8] ;  /* 0x0002ba0000047ab9 */ /* 0x000fe20000000a00 */
[----:B--2---:R-:W-:Y:S01]  /*e290*/  @P1 IMAD.HI.U32 R0, R12, R13, RZ ;  /* 0x0000000d0c001227 */ /* 0x004fe200078e00ff */
[----:B------:R-:W-:Y:S01]  /*e2a0*/  ULDC UR6, c[0x0][0xa88] ;  /* 0x0002a20000067ab9 */ /* 0x000fe20000000800 */
[----:B------:R-:W-:Y:S02]  /*e2b0*/  BSSY B1, `(.L_x_1059) ;  /* 0x0000030000017945 */ /* 0x000fe40003800000 */
[----:B----4-:R-:W-:Y:S02]  /*e2c0*/  IMAD R3, R6, UR4, RZ ;  /* 0x0000000406037c24 */ /* 0x010fe4000f8e02ff */
[----:B------:R-:W-:Y:S01]  /*e2d0*/  IMAD.MOV.U32 R5, RZ, RZ, R12 ;  /* 0x000000ffff057224 */ /* 0x000fe200078e000c */
[----:B---3--:R-:W-:Y:S01]  /*e2e0*/  @P1 SHF.R.U32.HI R5, RZ, R15, R0 ;  /* 0x0000000fff051219 */ /* 0x008fe20000011600 */
[C---:B------:R-:W-:Y:S02]  /*e2f0*/  IMAD R7, R164.reuse, UR5, R3 ;  /* 0x00000005a4077c24 */ /* 0x040fe4000f8e0203 */
[----:B------:R-:W-:Y:S01]  /*e300*/  IMAD.WIDE.U32 R2, R164, UR4, RZ ;  /* 0x00000004a4027c25 */ /* 0x000fe2000f8e00ff */
[----:B------:R-:W-:Y:S01]  /*e310*/  ULDC.64 UR4, c[0x0][0xaf0] ;  /* 0x0002bc0000047ab9 */ /* 0x000fe20000000a00 */
[----:B------:R-:W-:-:S02]  /*e320*/  SHF.R.S32.HI R0, RZ, 0x1f, R5 ;  /* 0x0000001fff007819 */ /* 0x000fc40000011405 */
[----:B------:R-:W-:Y:S02]  /*e330*/  IMAD R9, R8, UR4, RZ ;  /* 0x0000000408097c24 */ /* 0x000fe4000f8e02ff */
[----:B------:R-:W-:Y:S02]  /*e340*/  IMAD.IADD R3, R3, 0x1, R7 ;  /* 0x0000000103037824 */ /* 0x000fe400078e0207 */
[----:B------:R-:W-:Y:S02]  /*e350*/  IMAD.MOV R7, RZ, RZ, -R5 ;  /* 0x000000ffff077224 */ /* 0x000fe400078e0a05 */
[C---:B------:R-:W-:Y:S02]  /*e360*/  IMAD R9, R162.reuse, UR5, R9 ;  /* 0x00000005a2097c24 */ /* 0x040fe4000f8e0209 */
        /* <DEDUP_REMOVED lines=11> */
[----:B------:R-:W-:Y:S02]  /*e420*/  IMAD.IADD R6, R165, 0x1, R17 ;  /* 0x00000001a5067824 */ /* 0x000fe400078e0211 */
[----:B------:R-:W-:Y:S02]  /*e430*/  IMAD R11, R11, UR6, RZ ;  /* 0x000000060b0b7c24 */ /* 0x000fe4000f8e02ff */
        /* <DEDUP_REMOVED lines=10> */
[----:B------:R2:W3:Y:S02]  /*e4e0*/  SHFL.IDX PT, R2, R4, RZ, 0x181f ;  /* 0x00181fff04027589 */ /* 0x0004e400000e0000 */
[----:B------:R-:W-:Y:S02]  /*e4f0*/  ISETP.GE.AND P0, PT, R0, R11, PT ;  /* 0x0000000b0000720c */ /* 0x000fe40003f06270 */
[----:B------:R2:W4:Y:S01]  /*e500*/  SHFL.IDX PT, R0, R5, RZ, 0x181f ;  /* 0x00181fff05007589 */ /* 0x00052200000e0000 */
[----:B------:R-:W-:Y:S10]  /*e510*/  @P2 BRA `(.L_x_1060) ;  /* 0x0000000000242947 */ /* 0x000ff40003800000 */
[----:B------:R-:W-:Y:S02]  /*e520*/  ULDC UR4, c[0x0][0xac8] ;  /* 0x0002b20000047ab9 */ /* 0x000fe40000000800 */
[----:B------:R-:W-:Y:S02]  /*e530*/  ISETP.GE.AND P4, PT, R160, UR4, PT ;  /* 0x00000004a0007c0c */ /* 0x000fe4000bf86270 */
[----:B------:R-:W-:-:S11]  /*e540*/  ISETP.GE.AND P5, PT, R161, UR4, PT ;  /* 0x00000004a1007c0c */ /* 0x000fd6000bfa6270 */
[CC--:B---3--:R-:W-:Y:S02]  /*e550*/  @!P4 LEA R8, P2, R160.reuse, R2.reuse, 0x1 ;  /* 0x00000002a008c211 */ /* 0x0c8fe400078408ff */
[C---:B------:R-:W-:Y:S02]  /*e560*/  @!P5 LEA R2, P3, R161.reuse, R2, 0x1 ;  /* 0x00000002a102d211 */ /* 0x040fe400078608ff */
[-C--:B----4-:R-:W-:Y:S02]  /*e570*/  @!P4 LEA.HI.X R9, R160, R0.reuse, R173, 0x1, P2 ;  /* 0x00000000a009c211 */ /* 0x090fe400010f0cad */
[----:B------:R-:W-:-:S03]  /*e580*/  @!P5 LEA.HI.X R3, R161, R0, R172, 0x1, P3 ;  /* 0x00000000a103d211 */ /* 0x000fc600018f0cac */
[----:B------:R3:W-:Y:S04]  /*e590*/  @!P4 ST.E.128 desc[UR36][R8.64], RZ ;  /* 0x000000ff0800c985 */ /* 0x0007e8000c101d24 */
[----:B------:R3:W-:Y:S02]  /*e5a0*/  @!P5 ST.E.128 desc[UR36][R2.64], RZ ;  /* 0x000000ff0200d985 */ /* 0x0007e4000c101d24 */
.L_x_1060:
[----:B------:R-:W-:Y:S05]  /*e5b0*/  BSYNC B1 ;  /* 0x0000000000017941 */ /* 0x000fea0003800000 */
.L_x_1059:
[----:B----4-:R4:W0:Y:S01]  /*e5c0*/  SHFL.IDX PT, R0, R5, 0x1, 0x181f ;  /* 0x00381f0005007f89 */ /* 0x01082200000e0000 */
[----:B------:R-:W-:Y:S03]  /*e5d0*/  BSSY B1, `(.L_x_1061) ;  /* 0x000000c000017945 */ /* 0x000fe60003800000 */
[----:B---3--:R4:W3:Y:S01]  /*e5e0*/  SHFL.IDX PT, R2, R4, 0x1, 0x181f ;  /* 0x00381f0004027f89 */ /* 0x0088e200000e0000 */
        /* <DEDUP_REMOVED lines=8> */
[----:B------:R0:W-:Y:S04]  /*e670*/  @!P3 ST.E.128 desc[UR36][R8.64], RZ ;  /* 0x000000ff0800b985 */ /* 0x0001e8000c101d24 */
[----:B------:R0:W-:Y:S02]  /*e680*/  @!P4 ST.E.128 desc[UR36][R2.64], RZ ;  /* 0x000000ff0200c985 */ /* 0x0001e4000c101d24 */
.L_x_1062:
[----:B------:R-:W-:Y:S05]  /*e690*/  BSYNC B1 ;  /* 0x0000000000017941 */ /* 0x000fea0003800000 */
.L_x_1061:
[----:B0-----:R0:W0:Y:S01]  /*e6a0*/  SHFL.IDX PT, R0, R5, 0x2, 0x181f ;  /* 0x00581f0005007f89 */ /* 0x00102200000e0000 */
[----:B------:R-:W-:Y:S03]  /*e6b0*/  BSSY B1, `(.L_x_1063) ;  /* 0x000000c000017945 */ /* 0x000fe60003800000 */
[----:B---3--:R3:W0:Y:S01]  /*e6c0*/  SHFL.IDX PT, R2, R4, 0x2, 0x181f ;  /* 0x00581f0004027f89 */ /* 0x00862200000e0000 */
        /* <DEDUP_REMOVED lines=10> */
.L_x_1064:
[----:B------:R-:W-:Y:S05]  /*e770*/  BSYNC B1 ;  /* 0x0000000000017941 */ /* 0x000fea0003800000 */
.L_x_1063:
[----:B0-----:R-:W-:Y:S01]  /*e780*/  VIADD R0, R6, 0x60 ;  /* 0x0000006006007836 */ /* 0x001fe20000000000 */
[----:B--2-4-:R-:W0:Y:S04]  /*e790*/  SHFL.IDX PT, R5, R5, 0x3, 0x181f ;  /* 0x00781f0005057f89 */ /* 0x014e2800000e0000 */
[----:B------:R-:W-:Y:S01]  /*e7a0*/  ISETP.GE.AND P0, PT, R0, R11, PT ;  /* 0x0000000b0000720c */ /* 0x000fe20003f06270 */
[----:B------:R2:W4:-:S12]  /*e7b0*/  SHFL.IDX PT, R2, R4, 0x3, 0x181f ;  /* 0x00781f0004027f89 */ /* 0x00051800000e0000 */
[----:B--2---:R-:W-:Y:S05]  /*e7c0*/  @P0 BRA `(.L_x_1056) ;  /* 0x0000000000240947 */ /* 0x004fea0003800000 */
        /* <DEDUP_REMOVED lines=9> */
.L_x_1056:
[----:B------:R-:W-:Y:S05]  /*e860*/  BSYNC B0 ;  /* 0x0000000000007941 */ /* 0x000fea0003800000 */
.L_x_1048:
[----:B------:R-:W-:Y:S02]  /*e870*/  ULDC UR4, c[0x0][0xc38] ;  /* 0x00030e0000047ab9 */ /* 0x000fe40000000800 */
[----:B-1----:R-:W-:-:S13]  /*e880*/  ISETP.GE.AND P0, PT, R16, UR4, PT ;  /* 0x0000000410007c0c */ /* 0x002fda000bf06270 */
[----:B------:R-:W-:Y:S05]  /*e890*/  @!P0 BRA `(.L_x_1065) ;  /* 0xffffff2400148947 */ /* 0x000fea000383ffff */
[----:B------:R-:W-:Y:S05]  /*e8a0*/  EXIT ;  /* 0x000000000000794d */ /* 0x000fea0003800000 */
.L_x_959:
[----:B------:R-:W-:-:S08]  /*e8b0*/  NOP ;  /* 0x0000000000007918 */ /* 0x000fd00000000000 */
[----:B0-----:R-:W0:-:S00]  /*e8c0*/  USETMAXREG.DEALLOC.CTAPOOL 0x28 ;  /* 0x00000028000079c8 */ /* 0x001e0000080e0500 */
[----:B0-----:R-:W-:-:S06]  /*e8d0*/  LOP3.LUT R0, R0, 0x3, RZ, 0xc0, !PT ;  /* 0x0000000300007812 */ /* 0x001fcc00078ec0ff */
[----:B------:R-:W0:Y:S01]  /*e8e0*/  S2UR UR9, SR_CTAID.X ;  /* 0x00000000000979c3 */ /* 0x000e220000002500 */
[----:B------:R-:W-:Y:S01]  /*e8f0*/  LOP3.LUT R19, R19, 0xfffff7ff, RZ, 0xc0, !PT ;  /* 0xfffff7ff13137812 */ /* 0x000fe200078ec0ff */
[----:B------:R-:W-:Y:S01]  /*e900*/  STL [R1], RZ ;  /* 0x000000ff01007387 */ /* 0x000fe20000100800 */
[----:B------:R-:W-:Y:S02]  /*e910*/  IMAD.MOV.U32 R23, RZ, RZ, RZ ;  /* 0x000000ffff177224 */ /* 0x000fe400078e00ff */
[----:B------:R-:W-:Y:S01]  /*e920*/  IMAD.MOV.U32 R26, RZ, RZ, 0x1 ;  /* 0x00000001ff1a7424 */ /* 0x000fe200078e00ff */
[----:B------:R1:W2:Y:S02]  /*e930*/  SHFL.IDX PT, R2, R0, RZ, 0x1f ;  /* 0x00001fff00027589 */ /* 0x0002a400000e0000 */
[----:B-1----:R-:W0:Y:S01]  /*e940*/  LDC R0, c[0x0][0xc38] ;  /* 0x00030e00ff007b82 */ /* 0x002e220000000800 */
[----:B--2---:R-:W-:-:S13]  /*e950*/  ISETP.NE.AND P0, PT, R2, RZ, PT ;  /* 0x000000ff0200720c */ /* 0x004fda0003f05270 */
[----:B------:R-:W-:Y:S01]  /*e960*/  @P0 LOP3.LUT R19, R19, 0x800, RZ, 0xfc, !PT ;  /* 0x0000080013130812 */ /* 0x000fe200078efcff */
[----:B------:R-:W-:Y:S06]  /*e970*/  @P0 BAR.ARV 0x4, 0x180 ;  /* 0x0106000000000b1d */ /* 0x000fec0000002000 */
[----:B0-----:R-:W-:-:S13]  /*e980*/  ISETP.LE.AND P0, PT, R0, UR9, PT ;  /* 0x0000000900007c0c */ /* 0x001fda000bf03270 */
[----:B------:R-:W-:Y:S05]  /*e990*/  @P0 BRA `(.L_x_1066) ;  /* 0x0000003c00f40947 */ /* 0x000fea0003800000 */
[----:B------:R-:W2:Y:S01]  /*e9a0*/  LDL R3, [R1+0x4] ;  /* 0x0000040001037983 */ /* 0x000ea20000100800 */
[----:B------:R-:W-:Y:S01]  /*e9b0*/  ULDC.64 UR38, c[0x0][0x2f0] ;  /* 0x0000bc0000267ab9 */ /* 0x000fe20000000a00 */
[----:B------:R-:W-:Y:S01]  /*e9c0*/  ULDC UR7, c[0x0][0x320] ;  /* 0x0000c80000077ab9 */ /* 0x000fe20000000800 */
[----:B------:R-:W-:Y:S01]  /*e9d0*/  LOP3.LUT R19, R19, 0xfffffffe, RZ, 0xc0, !PT ;  /* 0xfffffffe13137812 */ /* 0x000fe200078ec0ff */
[----:B------:R-:W0:Y:S01]  /*e9e0*/  S2R R5, SR_TID.X ;  /* 0x0000000000057919 */ /* 0x000e220000002100 */
[----:B------:R-:W-:Y:S01]  /*e9f0*/  ULDC UR8, c[0x0][0x2b8] ;  /* 0x0000ae0000087ab9 */ /* 0x000fe20000000800 */
[----:B------:R-:W1:Y:S01]  /*ea00*/  S2UR UR6, SR_CgaCtaId ;  /* 0x00000000000679c3 */ /* 0x000e620000008800 */
[----:B------:R-:W-:Y:S01]  /*ea10*/  LOP3.LUT R19, R19, 0xfffffff7, RZ, 0xc0, !PT ;  /* 0xfffffff713137812 */ /* 0x000fe200078ec0ff */
[----:B------:R-:W-:Y:S01]  /*ea20*/  ULDC.64 UR4, c[0x0][0x418] ;  /* 0x0001060000047ab9 */ /* 0x000fe20000000a00 */
[----:B------:R3:W-:Y:S01]  /*ea30*/  STL [R1], RZ ;  /* 0x000000ff01007387 */ /* 0x0007e20000100800 */
[----:B------:R-:W-:Y:S01]  /*ea40*/  UISETP.NE.U32.AND UP0, UPT, UR4, URZ, UPT ;  /* 0x0000003f0400728c */ /* 0x000fe2000bf05070 */
[----:B------:R-:W-:Y:S01]  /*ea50*/  IMAD.U32 R34, RZ, RZ, UR9 ;  /* 0x00000009ff227e24 */ /* 0x000fe2000f8e00ff */
[----:B------:R-:W-:Y:S01]  /*ea60*/  ULDC UR40, c[0x0][0x288] ;  /* 0x0000a20000287ab9 */ /* 0x000fe20000000800 */
[----:B------:R-:W-:Y:S01]  /*ea70*/  ULDC UR4, c[0x0][0x424] ;  /* 0x0001090000047ab9 */ /* 0x000fe20000000800 */
[----:B------:R-:W-:Y:S01]  /*ea80*/  UISETP.NE.AND.EX UP0, UPT, UR5, URZ, UPT, UP0 ;  /* 0x0000003f0500728c */ /* 0x000fe2000bf05300 */
[----:B------:R-:W-:Y:S01]  /*ea90*/  IMAD.MOV.U32 R26, RZ, RZ, 0x1 ;  /* 0x00000001ff1a7424 */ /* 0x000fe200078e00ff */
[----:B------:R-:W-:Y:S01]  /*eaa0*/  ULDC UR47, c[0x0][0xc] ;  /* 0x00000300002f7ab9 */ /* 0x000fe20000000800 */
[----:B------:R-:W-:Y:S01]  /*eab0*/  UMOV UR5, 0x400 ;  /* 0x0000040000057882 */ /* 0x000fe20000000000 */
[----:B------:R-:W-:Y:S01]  /*eac0*/  USEL UR4, UR4, 0x1, UP0 ;  /* 0x0000000104047887 */ /* 0x000fe20008000000 */
[----:B------:R-:W-:-:S03]  /*ead0*/  IMAD.MOV.U32 R23, RZ, RZ, RZ ;  /* 0x000000ffff177224 */ /* 0x000fc600078e00ff */
[----:B------:R-:W-:-:S04]  /*eae0*/  UIMAD UR38, UR4, UR38, URZ ;  /* 0x00000026042672a4 */ /* 0x000fc8000f8e023f */
[----:B------:R-:W-:Y:S02]  /*eaf0*/  UIADD3 UR4, UR38, 0x5f, URZ ;  /* 0x0000005f26047890 */ /* 0x000fe4000fffe03f */
[----:B------:R-:W-:Y:S02]  /*eb00*/  UIADD3 UR49, UR38, 0x1, -UR40 ;  /* 0x0000000126317890 */ /* 0x000fe4000fffe828 */
[----:B-1----:R-:W-:Y:S02]  /*eb10*/  ULEA UR6, UR6, UR5, 0x18 ;  /* 0x0000000506067291 */ /* 0x002fe4000f8ec03f */
[----:B------:R-:W-:Y:S01]  /*eb20*/  UIMAD.WIDE UR4, UR4, 0x2aaaaaab, URZ ;  /* 0x2aaaaaab040478a5 */ /* 0x000fe2000f8e023f */
[C---:B0-----:R-:W-:Y:S01]  /*eb30*/  IMAD.SHL.U32 R30, R5.reuse, 0x8, RZ ;  /* 0x00000008051e7824 */ /* 0x041fe200078e00ff */
[----:B------:R-:W-:Y:S02]  /*eb40*/  LOP3.LUT R4, R5, 0x7f, RZ, 0xc0, !PT ;  /* 0x0000007f05047812 */ /* 0x000fe400078ec0ff */
[----:B------:R-:W-:Y:S01]  /*eb50*/  IMAD.U32 R16, RZ, RZ, UR6 ;  /* 0x00000006ff107e24 */ /* 0x000fe2000f8e00ff */
[----:B------:R-:W-:Y:S01]  /*eb60*/  USHF.R.U32.HI UR41, URZ, 0x1f, UR5 ;  /* 0x0000001f3f297899 */ /* 0x000fe20008011605 */
[----:B------:R-:W-:-:S02]  /*eb70*/  LOP3.LUT R0, R30, 0x1f8, RZ, 0xc0, !PT ;  /* 0x000001f81e007812 */ /* 0x000fc400078ec0ff */
[----:B------:R-:W-:Y:S01]  /*eb80*/  LOP3.LUT R37, R30, 0x38, RZ, 0xc0, !PT ;  /* 0x000000381e257812 */ /* 0x000fe200078ec0ff */
[----:B------:R-:W-:Y:S01]  /*eb90*/  ULEA.HI.SX32 UR41, UR5, UR41, 0x1c ;  /* 0x0000002905297291 */ /* 0x000fe2000f8fe23f */
[----:B------:R-:W-:Y:S02]  /*eba0*/  SHF.R.U32.HI R36, RZ, 0x3, R4 ;  /* 0x00000003ff247819 */ /* 0x000fe40000011604 */
[----:B------:R-:W-:Y:S02]  /*ebb0*/  LOP3.LUT R2, R37, 0x80, RZ, 0xfc, !PT ;  /* 0x0000008025027812 */ /* 0x000fe400078efcff */
[----:B--2---:R-:W-:Y:S02]  /*ebc0*/  R2UR UR10, R3 ;  /* 0x00000000030a72ca */ /* 0x004fe400000e0000 */
[----:B------:R-:W-:Y:S02]  /*ebd0*/  LOP3.LUT R3, R0, 0x38, R5, 0x78, !PT ;  /* 0x0000003800037812 */ /* 0x000fe400078e7805 */
[----:B------:R-:W-:-:S02]  /*ebe0*/  LOP3.LUT R0, R37, 0x40, RZ, 0xfc, !PT ;  /* 0x0000004025007812 */ /* 0x000fc400078efcff */
[----:B------:R-:W-:Y:S01]  /*ebf0*/  LOP3.LUT R30, R3, 0x200, R30, 0xf8, !PT ;  /* 0x00000200031e7812 */ /* 0x000fe200078ef81e */
[----:B------:R-:W-:Y:S01]  /*ec00*/  IMAD.SHL.U32 R3, R5, 0x10, RZ ;  /* 0x0000001005037824 */ /* 0x000fe200078e00ff */
[C---:B------:R-:W-:Y:S02]  /*ec10*/  ISETP.GE.AND P0, PT, R0.reuse, UR39, PT ;  /* 0x0000002700007c0c */ /* 0x040fe4000bf06270 */
[----:B------:R-:W-:Y:S01]  /*ec20*/  ISETP.GE.AND P1, PT, R0, UR7, PT ;  /* 0x0000000700007c0c */ /* 0x000fe2000bf26270 */
[----:B------:R-:W-:Y:S02]  /*ec30*/  IMAD R31, R30, 0x2, R16 ;  /* 0x000000021e1f7824 */ /* 0x000fe400078e0210 */
[----:B------:R-:W-:-:S08]  /*ec40*/  ULOP3.LUT UR48, UR10, 0x2, URZ, 0xfc, !UPT ;  /* 0x000000020a307892 */ /* 0x000fd0000f8efc3f */
[----:B------:R-:W-:Y:S02]  /*ec50*/  @P0 LOP3.LUT R19, R19, 0x8, RZ, 0xfc, !PT ;  /* 0x0000000813130812 */ /* 0x000fe400078efcff */
[----:B------:R-:W-:Y:S02]  /*ec60*/  ISETP.GE.AND P0, PT, R0, UR8, PT ;  /* 0x0000000800007c0c */ /* 0x000fe4000bf06270 */
[----:B------:R-:W-:Y:S02]  /*ec70*/  @P1 LOP3.LUT R19, R19, 0x1, RZ, 0xfc, !PT ;  /* 0x0000000113131812 */ /* 0x000fe400078efcff */
[----:B------:R-:W-:Y:S02]  /*ec80*/  ISETP.GE.AND P1, PT, R2, UR8, PT ;  /* 0x0000000802007c0c */ /* 0x000fe4000bf26270 */
[----:B------:R-:W-:Y:S02]  /*ec90*/  LOP3.LUT R19, R19, 0xfffffdff, RZ, 0xc0, !PT ;  /* 0xfffffdff13137812 */ /* 0x000fe400078ec0ff */
[----:B------:R-:W-:-:S05]  /*eca0*/  LOP3.LUT R0, R36, 0x70, R3, 0xf8, !PT ;  /* 0x0000007024007812 */ /* 0x000fca00078ef803 */
[----:B------:R-:W-:Y:S02]  /*ecb0*/  @P0 LOP3.LUT R19, R19, 0x200, RZ, 0xfc, !PT ;  /* 0x0000020013130812 */ /* 0x000fe400078efcff */
[----:B------:R-:W-:Y:S02]  /*ecc0*/  ISETP.GE.AND P0, PT, R2, UR39, PT ;  /* 0x0000002702007c0c */ /* 0x000fe4000bf06270 */
[----:B------:R-:W-:-:S11]  /*ecd0*/  LOP3.LUT R19, R19, 0xfffffffb, RZ, 0xc0, !PT ;  /* 0xfffffffb13137812 */ /* 0x000fd600078ec0ff */
[----:B------:R-:W-:Y:S02]  /*ece0*/  @P0 LOP3.LUT R19, R19, 0x4, RZ, 0xfc, !PT ;  /* 0x0000000413130812 */ /* 0x000fe400078efcff */
[----:B------:R-:W-:Y:S01]  /*ecf0*/  ISETP.GE.AND P0, PT, R37, UR39, PT ;  /* 0x0000002725007c0c */ /* 0x000fe2000bf06270 */
[----:B------:R-:W-:Y:S01]  /*ed00*/  ULDC UR39, c[0x0][0x448] ;  /* 0x0001120000277ab9 */ /* 0x000fe20000000800 */
[----:B------:R-:W-:Y:S01]  /*ed10*/  LOP3.LUT R19, R19, 0xfffffeff, RZ, 0xc0, !PT ;  /* 0xfffffeff13137812 */ /* 0x000fe200078ec0ff */
[----:B------:R-:W-:Y:S02]  /*ed20*/  UIMAD UR39, UR39, UR40, URZ ;  /* 0x00000028272772a4 */ /* 0x000fe4000f8e023f */
[----:B------:R-:W-:Y:S01]  /*ed30*/  UIADD3 UR40, UR38, -UR40, URZ ;  /* 0x8000002826287290 */ /* 0x000fe2000fffe03f */
[----:B------:R-:W-:Y:S02]  /*ed40*/  @P1 LOP3.LUT R19, R19, 0x100, RZ, 0xfc, !PT ;  /* 0x0000010013131812 */ /* 0x000fe400078efcff */
[----:B------:R-:W-:-:S02]  /*ed50*/  ISETP.GE.AND P1, PT, R37, UR7, PT ;  /* 0x0000000725007c0c */ /* 0x000fc4000bf26270 */
[----:B------:R-:W-:-:S04]  /*ed60*/  LOP3.LUT R19, R19, 0xffffffef, RZ, 0xc0, !PT ;  /* 0xffffffef13137812 */ /* 0x000fc800078ec0ff */
[----:B------:R-:W-:Y:S02]  /*ed70*/  @P0 LOP3.LUT R19, R19, 0x10, RZ, 0xfc, !PT ;  /* 0x0000001013130812 */ /* 0x000fe400078efcff */
[----:B------:R-:W-:Y:S02]  /*ed80*/  ISETP.GE.AND P0, PT, R37, UR8, PT ;  /* 0x0000000825007c0c */ /* 0x000fe4000bf06270 */
[----:B------:R-:W-:-:S04]  /*ed90*/  LOP3.LUT R19, R19, 0xfffffbff, RZ, 0xc0, !PT ;  /* 0xfffffbff13137812 */ /* 0x000fc800078ec0ff */
[----:B------:R-:W-:-:S04]  /*eda0*/  LOP3.LUT R19, R19, 0xfffffffd, RZ, 0xc0, !PT ;  /* 0xfffffffd13137812 */ /* 0x000fc800078ec0ff */
[----:B------:R-:W-:-:S04]  /*edb0*/  @P1 LOP3.LUT R19, R19, 0x2, RZ, 0xfc, !PT ;  /* 0x0000000213131812 */ /* 0x000fc800078efcff */
[----:B---3--:R-:W-:-:S07]  /*edc0*/  @P0 LOP3.LUT R19, R19, 0x400, RZ, 0xfc, !PT ;  /* 0x0000040013130812 */ /* 0x008fce00078efcff */
.L_x_1121:
[----:B------:R-:W-:Y:S01]  /*edd0*/  ULDC UR7, c[0x0][0xc60] ;  /* 0x0003180000077ab9 */ /* 0x000fe20000000800 */
[C---:B------:R-:W-:Y:S01]  /*ede0*/  R2UR UR42, R34.reuse ;  /* 0x00000000222a72ca */ /* 0x040fe200000e0000 */
[----:B------:R-:W-:Y:S01]  /*edf0*/  UISETP.NE.AND UP0, UPT, UR7, 0x1, UPT ;  /* 0x000000010700788c */ /* 0x000fe2000bf05270 */
[----:B------:R-:W-:-:S10]  /*ee00*/  R2UR UR6, R34 ;  /* 0x00000000220672ca */ /* 0x000fd400000e0000 */
[----:B------:R-:W-:Y:S01]  /*ee10*/  @UP0 ULDC UR4, c[0x0][0xc64] ;  /* 0x0003190000040ab9 */ /* 0x000fe20000000800 */
[----:B------:R-:W-:Y:S01]  /*ee20*/  @UP0 ULDC UR8, c[0x0][0xc68] ;  /* 0x00031a0000080ab9 */ /* 0x000fe20000000800 */
[----:B------:R-:W-:-:S04]  /*ee30*/  UIMAD.WIDE.U32 UR4, UR42, UR4, URZ ;  /* 0x000000042a0472a5 */ /* 0x000fc8000f8e003f */
[----:B------:R-:W-:-:S03]  /*ee40*/  @UP0 USHF.R.U32.HI UR42, URZ, UR8, UR5 ;  /* 0x000000083f2a0299 */ /* 0x000fc60008011605 */
[----:B------:R-:W-:Y:S02]  /*ee50*/  ULDC UR4, c[0x0][0xc78] ;  /* 0x00031e0000047ab9 */ /* 0x000fe40000000800 */
[----:B------:R-:W-:Y:S02]  /*ee60*/  UISETP.GE.AND UP0, UPT, UR42, UR4, UPT ;  /* 0x000000042a00728c */ /* 0x000fe4000bf06270 */
[----:B------:R-:W-:-:S04]  /*ee70*/  UIADD3 UR4, -UR42, URZ, URZ ;  /* 0x0000003f2a047290 */ /* 0x000fc8000fffe13f */
[----:B------:R-:W-:Y:S01]  /*ee80*/  PLOP3.LUT P0, PT, PT, PT, UP0, 0x40, 0x0 ;  /* 0x000000000000781c */ /* 0x000fe20003f0e808 */
[----:B------:R-:W-:-:S12]  /*ee90*/  UIMAD UR7, UR7, UR4, UR6 ;  /* 0x00000004070772a4 */ /* 0x000fd8000f8e0206 */
[----:B0----5:R-:W-:Y:S05]  /*eea0*/  @P0 BRA `(.L_x_1067) ;  /* 0x0000000000200947 */ /* 0x021fea0003800000 */
[----:B------:R-:W-:Y:S01]  /*eeb0*/  ULDC UR8, c[0x0][0xc6c] ;  /* 0x00031b0000087ab9 */ /* 0x000fe20000000800 */
[----:B------:R-:W-:Y:S01]  /*eec0*/  UMOV UR6, UR7 ;  /* 0x0000000700067c82 */ /* 0x000fe20008000000 */
[----:B------:R-:W-:-:S11]  /*eed0*/  UISETP.NE.AND UP0, UPT, UR8, 0x1, UPT ;  /* 0x000000010800788c */ /* 0x000fd6000bf05270 */
[----:B------:R-:W-:Y:S02]  /*eee0*/  @UP0 ULDC.64 UR10, c[0x0][0xc70] ;  /* 0x00031c00000a0ab9 */ /* 0x000fe40000000a00 */
[----:B------:R-:W-:-:S04]  /*eef0*/  UIMAD.WIDE.U32 UR4, UR7, UR10, URZ ;  /* 0x0000000a070472a5 */ /* 0x000fc8000f8e003f */
[----:B------:R-:W-:-:S04]  /*ef00*/  @UP0 USHF.R.U32.HI UR6, URZ, UR11, UR5 ;  /* 0x0000000b3f060299 */ /* 0x000fc80008011605 */
[----:B------:R-:W-:Y:S01]  /*ef10*/  UIMAD UR4, UR6, UR8, URZ ;  /* 0x00000008060472a4 */ /* 0x000fe2000f8e023f */
[----:B------:R-:W-:Y:S11]  /*ef20*/  BRA `(.L_x_1068) ;  /* 0x00000000001c7947 */ /* 0x000ff60003800000 */
.L_x_1067:
[----:B------:R-:W-:Y:S01]  /*ef30*/  ULDC UR8, c[0x0][0xc54] ;  /* 0x0003150000087ab9 */ /* 0x000fe20000000800 */
[----:B------:R-:W-:Y:S01]  /*ef40*/  UMOV UR6, UR7 ;  /* 0x0000000700067c82 */ /* 0x000fe20008000000 */
[----:B------:R-:W-:-:S11]  /*ef50*/  UISETP.NE.AND UP0, UPT, UR8, 0x1, UPT ;  /* 0x000000010800788c */ /* 0x000fd6000bf05270 */
[----:B------:R-:W-:Y:S02]  /*ef60*/  @UP0 ULDC.64 UR10, c[0x0][0xc58] ;  /* 0x00031600000a0ab9 */ /* 0x000fe40000000a00 */
[----:B------:R-:W-:-:S04]  /*ef70*/  UIMAD.WIDE.U32 UR4, UR7, UR10, URZ ;  /* 0x0000000a070472a5 */ /* 0x000fc8000f8e003f */
[----:B------:R-:W-:-:S04]  /*ef80*/  @UP0 USHF.R.U32.HI UR6, URZ, UR11, UR5 ;  /* 0x0000000b3f060299 */ /* 0x000fc80008011605 */
[----:B------:R-:W-:-:S12]  /*ef90*/  UIMAD UR4, UR6, UR8, URZ ;  /* 0x00000008060472a4 */ /* 0x000fd8000f8e023f */
.L_x_1068:
[----:B------:R-:W-:Y:S01]  /*efa0*/  ULDC UR5, c[0x0][0xc48] ;  /* 0x0003120000057ab9 */ /* 0x000fe20000000800 */
[----:B------:R-:W-:Y:S01]  /*efb0*/  ULDC.64 UR8, c[0x0][0xa28] ;  /* 0x00028a0000087ab9 */ /* 0x000fe20000000a00 */
[----:B------:R-:W-:Y:S01]  /*efc0*/  UISETP.NE.AND UP1, UPT, UR5, 0x1, UPT ;  /* 0x000000010500788c */ /* 0x000fe2000bf25270 */
[----:B------:R-:W-:Y:S01]  /*efd0*/  IMAD.MOV.U32 R32, RZ, RZ, RZ ;  /* 0x000000ffff207224 */ /* 0x000fe200078e00ff */
[----:B------:R-:W-:Y:S02]  /*efe0*/  UIADD3 UR4, UR7, -UR4, URZ ;  /* 0x8000000407047290 */ /* 0x000fe4000fffe03f */
[----:B------:R-:W-:Y:S01]  /*eff0*/  UISETP.NE.U32.AND UP0, UPT, UR8, URZ, UPT ;  /* 0x0000003f0800728c */ /* 0x000fe2000bf05070 */
[----:B------:R-:W-:Y:S02]  /*f000*/  ULDC UR5, c[0x0][0xc54] ;  /* 0x0003150000057ab9 */ /* 0x000fe40000000800 */
[----:B------:R-:W-:Y:S02]  /*f010*/  UIMAD UR42, UR42, UR5, UR4 ;  /* 0x000000052a2a72a4 */ /* 0x000fe4000f8e0204 */
[----:B------:R-:W-:-:S02]  /*f020*/  UISETP.NE.AND.EX UP0, UPT, UR9, URZ, UPT, UP0 ;  /* 0x0000003f0900728c */ /* 0x000fc4000bf05300 */
[----:B------:R-:W-:Y:S01]  /*f030*/  @UP1 ULDC UR4, c[0x0][0xc4c] ;  /* 0x0003130000041ab9 */ /* 0x000fe20000000800 */
[----:B------:R-:W-:Y:S01]  /*f040*/  @UP1 ULDC UR7, c[0x0][0xc50] ;  /* 0x0003140000071ab9 */ /* 0x000fe20000000800 */
[----:B------:R-:W-:Y:S02]  /*f050*/  UIMAD.WIDE.U32 UR4, UR42, UR4, URZ ;  /* 0x000000042a0472a5 */ /* 0x000fe4000f8e003f */
[----:B------:R-:W-:Y:S01]  /*f060*/  UMOV UR43, UR42 ;  /* 0x0000002a002b7c82 */ /* 0x000fe20008000000 */
[----:B------:R-:W-:Y:S01]  /*f070*/  ULOP3.LUT UR6, UR6, 0x1ffffff, URZ, 0x3c, !UPT ;  /* 0x01ffffff06067892 */ /* 0x000fe2000f8e3c3f */
[----:B------:R-:W-:Y:S01]  /*f080*/  PLOP3.LUT P0, PT, PT, PT, UP0, 0x80, 0x0 ;  /* 0x000000000000781c */ /* 0x000fe20003f0f008 */
[----:B------:R-:W-:-:S03]  /*f090*/  @UP1 USHF.R.U32.HI UR43, URZ, UR7, UR5 ;  /* 0x000000073f2b1299 */ /* 0x000fc60008011605 */
[----:B------:R-:W-:Y:S02]  /*f0a0*/  @UP0 ULDC.64 UR4, c[0x0][0xa28] ;  /* 0x00028a0000040ab9 */ /* 0x000fe40000000a00 */
[----:B------:R-:W-:-:S06]  /*f0b0*/  @UP0 UIMAD.WIDE UR4, UR43, 0x4, UR4 ;  /* 0x000000042b0408a5 */ /* 0x000fcc000f8e0204 */
[----:B------:R-:W-:Y:S01]  /*f0c0*/  IMAD.U32 R3, RZ, RZ, UR5 ;  /* 0x00000005ff037e24 */ /* 0x000fe2000f8e00ff */
[----:B------:R-:W-:Y:S01]  /*f0d0*/  ULDC UR5, c[0x0][0x448] ;  /* 0x0001120000057ab9 */ /* 0x000fe20000000800 */
[----:B------:R-:W-:Y:S01]  /*f0e0*/  IMAD.U32 R2, RZ, RZ, UR4 ;  /* 0x00000004ff027e24 */ /* 0x000fe2000f8e00ff */
[----:B------:R-:W-:Y:S01]  /*f0f0*/  ULDC UR4, c[0x0][0xc3c] ;  /* 0x00030f0000047ab9 */ /* 0x000fe20000000800 */
[----:B------:R-:W-:Y:S02]  /*f100*/  UISETP.NE.AND UP2, UPT, UR5, 0x1, UPT ;  /* 0x000000010500788c */ /* 0x000fe4000bf45270 */
[----:B------:R-:W-:Y:S01]  /*f110*/  UIADD3 UR6, UR6, UR4, URZ ;  /* 0x0000000406067290 */ /* 0x000fe2000fffe03f */
[----:B------:R0:W5:Y:S01]  /*f120*/  @P0 LDG.E R32, desc[UR36][R2.64] ;  /* 0x0000002402200981 */ /* 0x000162000c1e1900 */
[----:B------:R-:W-:Y:S02]  /*f130*/  UP2UR UR50, UPR, URZ, 0x4 ;  /* 0x000000043f327883 */ /* 0x000fe40008000000 */
[----:B------:R-:W-:-:S04]  /*f140*/  USHF.L.U32 UR44, UR6, 0x7, URZ ;  /* 0x00000007062c7899 */ /* 0x000fc8000800063f */
[----:B------:R-:W-:Y:S01]  /*f150*/  UIADD3 UR6, UR44, 0x7f, URZ ;  /* 0x0000007f2c067890 */ /* 0x000fe2000fffe03f */
[----:B------:R-:W-:Y:S01]  /*f160*/  @UP2 ULDC UR4, c[0x0][0x44c] ;  /* 0x0001130000042ab9 */ /* 0x000fe20000000800 */
[----:B------:R-:W-:Y:S02]  /*f170*/  @UP2 ULDC UR7, c[0x0][0x450] ;  /* 0x0001140000072ab9 */ /* 0x000fe40000000800 */
[----:B------:R-:W-:-:S04]  /*f180*/  UIMAD.WIDE.U32 UR4, UR6, UR4, URZ ;  /* 0x00000004060472a5 */ /* 0x000fc8000f8e003f */
[----:B------:R-:W-:-:S03]  /*f190*/  @UP2 USHF.R.U32.HI UR6, URZ, UR7, UR5 ;  /* 0x000000073f062299 */ /* 0x000fc60008011605 */
[----:B------:R-:W-:Y:S01]  /*f1a0*/  ULDC.64 UR4, c[0x0][0x9e0] ;  /* 0x0002780000047ab9 */ /* 0x000fe20000000a00 */
[----:B------:R-:W-:Y:S02]  /*f1b0*/  UIADD3 UR6, UR49, UR6, URZ ;  /* 0x0000000631067290 */ /* 0x000fe4000fffe03f */
[----:B------:R-:W-:Y:S02]  /*f1c0*/  UISETP.GE.AND UP0, UPT, UR5, 0x1, UPT ;  /* 0x000000010500788c */ /* 0x000fe4000bf06270 */
[----:B------:R-:W-:-:S04]  /*f1d0*/  UIADD3 UR4, UR6, UR4, URZ ;  /* 0x0000000406047290 */ /* 0x000fc8000fffe03f */
[----:B------:R-:W-:-:S13]  /*f1e0*/  PLOP3.LUT P0, PT, PT, PT, UP0, 0x40, 0x0 ;  /* 0x000000000000781c */ /* 0x000fda0003f0e808 */
[----:B0-----:R-:W-:Y:S05]  /*f1f0*/  @P0 BRA `(.L_x_1069) ;  /* 0x0000000000440947 */ /* 0x001fea0003800000 */
[----:B------:R-:W-:Y:S01]  /*f200*/  ISETP.LT.AND P0, PT, RZ, UR6, PT ;  /* 0x00000006ff007c0c */ /* 0x000fe2000bf01270 */
[----:B------:R-:W-:-:S12]  /*f210*/  UIADD3 UR8, UR6, -0x1, URZ ;  /* 0xffffffff06087890 */ /* 0x000fd8000fffe03f */
[----:B------:R-:W-:Y:S05]  /*f220*/  @P0 BRA `(.L_x_1070) ;  /* 0x00000000001c0947 */ /* 0x000fea0003800000 */
[----:B------:R-:W-:Y:S02]  /*f230*/  UISETP.NE.AND UP1, UPT, UR5, 0x1, UPT ;  /* 0x000000010500788c */ /* 0x000fe4000bf25270 */
[----:B------:R-:W-:-:S09]  /*f240*/  UIADD3 UR8, -UR6, URZ, URZ ;  /* 0x0000003f06087290 */ /* 0x000fd2000fffe13f */
[----:B------:R-:W-:Y:S02]  /*f250*/  @UP1 ULDC.64 UR10, c[0x0][0x9e8] ;  /* 0x00027a00000a1ab9 */ /* 0x000fe40000000a00 */
[----:B------:R-:W-:-:S04]  /*f260*/  UIMAD.WIDE.U32 UR6, UR8, UR10, URZ ;  /* 0x0000000a080672a5 */ /* 0x000fc8000f8e003f */
[----:B------:R-:W-:-:S04]  /*f270*/  @UP1 USHF.R.U32.HI UR8, URZ, UR11, UR7 ;  /* 0x0000000b3f081299 */ /* 0x000fc80008011607 */
[----:B------:R-:W-:Y:S01]  /*f280*/  ULOP3.LUT UR8, URZ, UR8, URZ, 0x33, !UPT ;  /* 0x000000083f087292 */ /* 0x000fe2000f8e333f */
[----:B------:R-:W-:Y:S11]  /*f290*/  BRA `(.L_x_1071) ;  /* 0x0000000000107947 */ /* 0x000ff60003800000 */
.L_x_1070:
[----:B------:R-:W-:-:S11]  /*f2a0*/  UISETP.NE.AND UP1, UPT, UR5, 0x1, UPT ;  /* 0x000000010500788c */ /* 0x000fd6000bf25270 */
[----:B------:R-:W-:Y:S02]  /*f2b0*/  @UP1 ULDC.64 UR10, c[0x0][0x9e8] ;  /* 0x00027a00000a1ab9 */ /* 0x000fe40000000a00 */
[----:B------:R-:W-:-:S04]  /*f2c0*/  UIMAD.WIDE.U32 UR6, UR8, UR10, URZ ;  /* 0x0000000a080672a5 */ /* 0x000fc8000f8e003f */
[----:B------:R-:W-:-:S12]  /*f2d0*/  @UP1 USHF.R.U32.HI UR8, URZ, UR11, UR7 ;  /* 0x0000000b3f081299 */ /* 0x000fd80008011607 */
.L_x_1071:
[----:B------:R-:W-:-:S04]  /*f2e0*/  UIMAD UR8, UR8, UR5, UR5 ;  /* 0x00000005080872a4 */ /* 0x000fc8000f8e0205 */
[----:B------:R-:W-:-:S04]  /*f2f0*/  UISETP.LT.AND UP1, UPT, UR4, UR8, UPT ;  /* 0x000000080400728c */ /* 0x000fc8000bf21270 */
[----:B------:R-:W-:-:S12]  /*f300*/  USEL UR4, UR4, UR8, UP1 ;  /* 0x0000000804047287 */ /* 0x000fd80008800000 */
.L_x_1069:
[----:B------:R-:W-:Y:S01]  /*f310*/  UISETP.NE.AND UP1, UPT, UR50, URZ, UPT ;  /* 0x0000003f3200728c */ /* 0x000fe2000bf25270 */
[----:B------:R-:W-:Y:S01]  /*f320*/  PLOP3.LUT P0, PT, PT, PT, UP0, 0x40, 0x0 ;  /* 0x000000000000781c */ /* 0x000fe20003f0e808 */
[----:B------:R-:W-:Y:S01]  /*f330*/  UIADD3 UR6, UR4, 0x5f, URZ ;  /* 0x0000005f04067890 */ /* 0x000fe2000fffe03f */
[----:B------:R-:W-:-:S03]  /*f340*/  UMOV UR10, UR44 ;  /* 0x0000002c000a7c82 */ /* 0x000fc60008000000 */
[----:B------:R-:W-:-:S04]  /*f350*/  UIMAD.WIDE UR6, UR6, 0x2aaaaaab, URZ ;  /* 0x2aaaaaab060678a5 */ /* 0x000fc8000f8e023f */
[----:B------:R-:W-:Y:S01]  /*f360*/  USHF.R.U32.HI UR4, URZ, 0x1f, UR7 ;  /* 0x0000001f3f047899 */ /* 0x000fe20008011607 */
[----:B------:R-:W-:Y:S02]  /*f370*/  @UP1 ULDC UR8, c[0x0][0x44c] ;  /* 0x0001130000081ab9 */ /* 0x000fe40000000800 */
[----:B------:R-:W-:Y:S01]  /*f380*/  @UP1 ULDC UR6, c[0x0][0x450] ;  /* 0x0001140000061ab9 */ /* 0x000fe20000000800 */
[----:B------:R-:W-:Y:S02]  /*f390*/  UIMAD.WIDE.U32 UR8, UR44, UR8, URZ ;  /* 0x000000082c0872a5 */ /* 0x000fe4000f8e003f */
[----:B------:R-:W-:Y:S02]  /*f3a0*/  ULEA.HI.SX32 UR4, UR7, UR4, 0x1c ;  /* 0x0000000407047291 */ /* 0x000fe4000f8fe23f */
[----:B------:R-:W-:Y:S02]  /*f3b0*/  @UP1 USHF.R.U32.HI UR10, URZ, UR6, UR9 ;  /* 0x000000063f0a1299 */ /* 0x000fe40008011609 */
[----:B------:R-:W-:-:S02]  /*f3c0*/  UISETP.LT.AND UP1, UPT, UR41, UR4, UPT ;  /* 0x000000042900728c */ /* 0x000fc4000bf21270 */
[----:B------:R-:W-:Y:S01]  /*f3d0*/  UIADD3 UR6, UR40, UR10, URZ ;  /* 0x0000000a28067290 */ /* 0x000fe2000fffe03f */
[----:B------:R-:W-:Y:S01]  /*f3e0*/  ULDC UR8, c[0x0][0x9dc] ;  /* 0x0002770000087ab9 */ /* 0x000fe20000000800 */
[----:B------:R-:W-:Y:S02]  /*f3f0*/  USEL UR45, UR41, UR4, UP1 ;  /* 0x00000004292d7287 */ /* 0x000fe40008800000 */
[----:B------:R-:W-:Y:S01]  /*f400*/  UIADD3 UR8, UR6, -UR8, URZ ;  /* 0x8000000806087290 */ /* 0x000fe2000fffe03f */
[----:B------:R-:W-:Y:S11]  /*f410*/  @P0 BRA `(.L_x_1072) ;  /* 0x0000000000480947 */ /* 0x000ff60003800000 */
[----:B------:R-:W-:Y:S02]  /*f420*/  UMOV UR4, UR6 ;  /* 0x0000000600047c82 */ /* 0x000fe40008000000 */
[----:B------:R-:W-:-:S06]  /*f430*/  UISETP.GT.AND UP0, UPT, UR4, -0x1, UPT ;  /* 0xffffffff0400788c */ /* 0x000fcc000bf04270 */
[----:B------:R-:W-:-:S13]  /*f440*/  PLOP3.LUT P0, PT, PT, PT, UP0, 0x80, 0x0 ;  /* 0x000000000000781c */ /* 0x000fda0003f0f008 */
[----:B------:R-:W-:Y:S05]  /*f450*/  @P0 BRA `(.L_x_1073) ;  /* 0x00000000001c0947 */ /* 0x000fea0003800000 */
[----:B------:R-:W-:Y:S02]  /*f460*/  UISETP.NE.AND UP0, UPT, UR5, 0x1, UPT ;  /* 0x000000010500788c */ /* 0x000fe4000bf05270 */
[----:B------:R-:W-:-:S09]  /*f470*/  ULOP3.LUT UR4, URZ, UR4, URZ, 0x33, !UPT ;  /* 0x000000043f047292 */ /* 0x000fd2000f8e333f */
[----:B------:R-:W-:Y:S02]  /*f480*/  @UP0 ULDC.64 UR10, c[0x0][0x9e8] ;  /* 0x00027a00000a0ab9 */ /* 0x000fe40000000a00 */
[----:B------:R-:W-:-:S04]  /*f490*/  UIMAD.WIDE.U32 UR6, UR4, UR10, URZ ;  /* 0x0000000a040672a5 */ /* 0x000fc8000f8e003f */
[----:B------:R-:W-:-:S04]  /*f4a0*/  @UP0 USHF.R.U32.HI UR4, URZ, UR11, UR7 ;  /* 0x0000000b3f040299 */ /* 0x000fc80008011607 */
[----:B------:R-:W-:Y:S01]  /*f4b0*/  ULOP3.LUT UR4, URZ, UR4, URZ, 0x33, !UPT ;  /* 0x000000043f047292 */ /* 0x000fe2000f8e333f */
[----:B------:R-:W-:Y:S11]  /*f4c0*/  BRA `(.L_x_1074) ;  /* 0x0000000000107947 */ /* 0x000ff60003800000 */
.L_x_1073:
[----:B------:R-:W-:-:S11]  /*f4d0*/  UISETP.NE.AND UP0, UPT, UR5, 0x1, UPT ;  /* 0x000000010500788c */ /* 0x000fd6000bf05270 */
[----:B------:R-:W-:Y:S02]  /*f4e0*/  @UP0 ULDC.64 UR10, c[0x0][0x9e8] ;  /* 0x00027a00000a0ab9 */ /* 0x000fe40000000a00 */
[----:B------:R-:W-:-:S04]  /*f4f0*/  UIMAD.WIDE.U32 UR6, UR4, UR10, URZ ;  /* 0x0000000a040672a5 */ /* 0x000fc8000f8e003f */
[----:B------:R-:W-:-:S12]  /*f500*/  @UP0 USHF.R.U32.HI UR4, URZ, UR11, UR7 ;  /* 0x0000000b3f040299 */ /* 0x000fd80008011607 */
.L_x_1074:
[----:B------:R-:W-:-:S04]  /*f510*/  UIMAD UR4, UR4, UR5, URZ ;  /* 0x00000005040472a4 */ /* 0x000fc8000f8e023f */
[----:B------:R-:W-:-:S04]  /*f520*/  UISETP.LT.AND UP0, UPT, UR8, UR4, UPT ;  /* 0x000000040800728c */ /* 0x000fc8000bf01270 */
[----:B------:R-:W-:-:S12]  /*f530*/  USEL UR8, UR8, UR4, !UP0 ;  /* 0x0000000408087287 */ /* 0x000fd8000c000000 */
.L_x_1072:
[----:B------:R-:W-:Y:S01]  /*f540*/  UIMAD.WIDE UR4, UR8, 0x2aaaaaab, URZ ;  /* 0x2aaaaaab080478a5 */ /* 0x000fe2000f8e023f */
[----:B------:R-:W-:Y:S03]  /*f550*/  BSSY B7, `(.L_x_1075) ;  /* 0x0000328000077945 */ /* 0x000fe60003800000 */
[----:B------:R-:W-:-:S04]  /*f560*/  USHF.R.U32.HI UR4, URZ, 0x1f, UR5 ;  /* 0x0000001f3f047899 */ /* 0x000fc80008011605 */
[----:B------:R-:W-:-:S04]  /*f570*/  ULEA.HI.SX32 UR4, UR5, UR4, 0x1c ;  /* 0x0000000405047291 */ /* 0x000fc8000f8fe23f */
[----:B------:R-:W-:-:S04]  /*f580*/  UISETP.LT.AND UP0, UPT, URZ, UR4, UPT ;  /* 0x000000043f00728c */ /* 0x000fc8000bf01270 */
[----:B------:R-:W-:-:S04]  /*f590*/  USEL UR46, URZ, UR4, !UP0 ;  /* 0x000000043f2e7287 */ /* 0x000fc8000c000000 */
[----:B------:R-:W-:-:S06]  /*f5a0*/  UISETP.GT.AND UP0, UPT, UR45, UR46, UPT ;  /* 0x0000002e2d00728c */ /* 0x000fcc000bf04270 */
[----:B------:R-:W-:-:S13]  /*f5b0*/  PLOP3.LUT P0, PT, PT, PT, UP0, 0x80, 0x0 ;  /* 0x000000000000781c */ /* 0x000fda0003f0f008 */
[----:B------:R-:W-:Y:S05]  /*f5c0*/  @P0 BRA `(.L_x_1076) ;  /* 0x0000000000440947 */ /* 0x000fea0003800000 */
[----:B------:R-:W0:Y:S02]  /*f5d0*/  S2R R0, SR_TID.X ;  /* 0x0000000000007919 */ /* 0x000e240000002100 */
[----:B0-----:R-:W-:-:S04]  /*f5e0*/  LOP3.LUT R0, R0, 0x7f, RZ, 0xc0, !PT ;  /* 0x0000007f00007812 */ /* 0x001fc800078ec0ff */
[----:B------:R-:W-:-:S13]  /*f5f0*/  ISETP.NE.AND P2, PT, R0, RZ, PT ;  /* 0x000000ff0000720c */ /* 0x000fda0003f45270 */
[----:B------:R-:W-:Y:S05]  /*f600*/  @P2 BRA `(.L_x_1077) ;  /* 0x0000003000702947 */ /* 0x000fea0003800000 */
[----:B------:R-:W0:Y:S01]  /*f610*/  S2R R7, SR_LANEID ;  /* 0x0000000000077919 */ /* 0x000e220000000000 */
[----:B------:R-:W-:Y:S01]  /*f620*/  VOTEU.ANY UR4, UPT, PT ;  /* 0x0000000000047886 */ /* 0x000fe200038e0100 */
[----:B------:R-:W1:Y:S01]  /*f630*/  LDC.64 R2, c[0x0][0xc80] ;  /* 0x00032000ff027b82 */ /* 0x000e620000000a00 */
[----:B------:R-:W0:Y:S08]  /*f640*/  FLO.U32 R0, UR4 ;  /* 0x0000000400007d00 */ /* 0x000e3000080e0000 */
[----:B------:R-:W1:Y:S01]  /*f650*/  POPC R5, UR4 ;  /* 0x0000000400057d09 */ /* 0x000e620008000000 */
[----:B0-----:R-:W-:-:S13]  /*f660*/  ISETP.EQ.U32.AND P0, PT, R0, R7, PT ;  /* 0x000000070000720c */ /* 0x001fda0003f02070 */
[----:B-1----:R-:W2:Y:S01]  /*f670*/  @P0 ATOMG.E.ADD.STRONG.GPU PT, R3, desc[UR36][R2.64], R5 ;  /* 0x00000005020309a8 */ /* 0x002ea200081ee1e4 */
[----:B------:R-:W0:Y:S02]  /*f680*/  S2R R4, SR_LTMASK ;  /* 0x0000000000047919 */ /* 0x000e240000003900 */
[----:B0-----:R-:W-:-:S04]  /*f690*/  LOP3.LUT R4, R4, UR4, RZ, 0xc0, !PT ;  /* 0x0000000404047c12 */ /* 0x001fc8000f8ec0ff */
[----:B------:R-:W0:Y:S01]  /*f6a0*/  POPC R7, R4 ;  /* 0x0000000400077309 */ /* 0x000e220000000000 */
[----:B--2---:R-:W0:Y:S02]  /*f6b0*/  SHFL.IDX PT, R0, R3, R0, 0x1f ;  /* 0x00001f0003007589 */ /* 0x004e2400000e0000 */
[----:B0-----:R-:W-:Y:S01]  /*f6c0*/  IADD3 R34, R0, UR47, R7 ;  /* 0x0000002f00227c10 */ /* 0x001fe2000fffe007 */
[----:B------:R-:W-:Y:S06]  /*f6d0*/  BRA `(.L_x_1077) ;  /* 0x00000030003c7947 */ /* 0x000fec0003800000 */
.L_x_1076:
[----:B------:R-:W-:Y:S01]  /*f6e0*/  VIADD R0, R16, 0x18400 ;  /* 0x0001840010007836 */ /* 0x000fe20000000000 */
[----:B------:R-:W-:Y:S04]  /*f6f0*/  BSSY B6, `(.L_x_1078) ;  /* 0x0000013000067945 */ /* 0x000fe80003800000 */
[----:B------:R-:W-:-:S13]  /*f700*/  LOP3.LUT P0, RZ, R0, 0x3ff, RZ, 0xc0, !PT ;  /* 0x000003ff00ff7812 */ /* 0x000fda000780c0ff */
[----:B------:R-:W-:Y:S05]  /*f710*/  @!P0 BRA `(.L_x_1079) ;  /* 0x0000000000408947 */ /* 0x000fea0003800000 */
[----:B------:R-:W-:Y:S01]  /*f720*/  MOV R2, 0x0 ;  /* 0x0000000000027802 */ /* 0x000fe20000000f00 */
[----:B------:R-:W-:Y:S01]  /*f730*/  ULDC.64 UR4, c[0x4][0xf0] ;  /* 0x01003c0000047ab9 */ /* 0x000fe20000000a00 */
[----:B------:R-:W-:Y:S01]  /*f740*/  ULDC.64 UR6, c[0x4][0xf8] ;  /* 0x01003e0000067ab9 */ /* 0x000fe20000000a00 */
[----:B------:R-:W-:Y:S02]  /*f750*/  IMAD.U32 R4, RZ, RZ, UR4 ;  /* 0x00000004ff047e24 */ /* 0x000fe4000f8e00ff */
[----:B------:R-:W-:Y:S01]  /*f760*/  IMAD.U32 R5, RZ, RZ, UR5 ;  /* 0x00000005ff057e24 */ /* 0x000fe2000f8e00ff */
[----:B------:R-:W0:Y:S01]  /*f770*/  LDC.64 R2, c[0x4][R2] ;  /* 0x0100000002027b82 */ /* 0x000e220000000a00 */
[----:B------:R-:W-:Y:S01]  /*f780*/  ULDC.64 UR4, c[0x4][0x70] ;  /* 0x01001c0000047ab9 */ /* 0x000fe20000000a00 */
[----:B------:R-:W-:Y:S02]  /*f790*/  IMAD.U32 R6, RZ, RZ, UR6 ;  /* 0x00000006ff067e24 */ /* 0x000fe4000f8e00ff */
[----:B------:R-:W-:-:S02]  /*f7a0*/  IMAD.U32 R7, RZ, RZ, UR7 ;  /* 0x00000007ff077e24 */ /* 0x000fc4000f8e00ff */
[----:B------:R-:W-:Y:S02]  /*f7b0*/  IMAD.U32 R10, RZ, RZ, UR4 ;  /* 0x00000004ff0a7e24 */ /* 0x000fe4000f8e00ff */
[----:B------:R-:W-:Y:S02]  /*f7c0*/  IMAD.U32 R11, RZ, RZ, UR5 ;  /* 0x00000005ff0b7e24 */ /* 0x000fe4000f8e00ff */
[----:B------:R-:W-:Y:S02]  /*f7d0*/  IMAD.MOV.U32 R8, RZ, RZ, 0x70 ;  /* 0x00000070ff087424 */ /* 0x000fe400078e00ff */
[----:B------:R-:W-:Y:S02]  /*f7e0*/  IMAD.MOV.U32 R12, RZ, RZ, 0x1 ;  /* 0x00000001ff0c7424 */ /* 0x000fe400078e00ff */
[----:B------:R-:W-:-:S07]  /*f7f0*/  IMAD.MOV.U32 R13, RZ, RZ, RZ ;  /* 0x000000ffff0d7224 */ /* 0x000fce00078e00ff */
[----:B------:R-:W-:-:S07]  /*f800*/  LEPC R20, `(.L_x_1079) ;  /* 0x000000001014794e */ /* 0x000fce0000000000 */
[----:B0----5:R-:W-:Y:S05]  /*f810*/  CALL.ABS.NOINC R2 ;  /* 0x0000000002007343 */ /* 0x021fea0003c00000 */
.L_x_1079:
[----:B------:R-:W-:Y:S05]  /*f820*/  BSYNC B6 ;  /* 0x0000000000067941 */ /* 0x000fea0003800000 */
.L_x_1078:
        /* <DEDUP_REMOVED lines=19> */
[----:B-1---5:R-:W-:Y:S05]  /*f960*/  CALL.ABS.NOINC R2 ;  /* 0x0000000002007343 */ /* 0x022fea0003c00000 */
.L_x_1082:
[----:B------:R0:W1:Y:S01]  /*f970*/  LDC.64 R2, c[0x4][R17] ;  /* 0x0100000011027b82 */ /* 0x0000620000000a00 */
[----:B------:R-:W-:Y:S01]  /*f980*/  ULDC.64 UR4, c[0x4][0xf0] ;  /* 0x01003c0000047ab9 */ /* 0x000fe20000000a00 */
[----:B------:R-:W-:Y:S01]  /*f990*/  ULDC.64 UR6, c[0x4][0xf8] ;  /* 0x01003e0000067ab9 */ /* 0x000fe20000000a00 */
[----:B------:R-:W-:Y:S02]  /*f9a0*/  IMAD.U32 R4, RZ, RZ, UR4 ;  /* 0x00000004ff047e24 */ /* 0x000fe4000f8e00ff */
        /* <DEDUP_REMOVED lines=11> */
.L_x_1081:
[----:B------:R-:W-:Y:S05]  /*fa60*/  BSYNC B6 ;  /* 0x0000000000067941 */ /* 0x000fea0003800000 */
.L_x_1080:
[----:B------:R-:W-:Y:S01]  /*fa70*/  ULDC.64 UR4, c[0x0][0x9f8] ;  /* 0x00027e0000047ab9 */ /* 0x000fe20000000a00 */
[----:B------:R-:W-:Y:S01]  /*fa80*/  IMAD.U32 R29, RZ, RZ, UR43 ;  /* 0x0000002bff1d7e24 */ /* 0x000fe2000f8e00ff */
[----:B------:R-:W-:Y:S01]  /*fa90*/  UISETP.NE.U32.AND UP0, UPT, UR4, URZ, UPT ;  /* 0x0000003f0400728c */ /* 0x000fe2000bf05070 */
[----:B------:R-:W0:Y:S03]  /*faa0*/  LDC R10, c[0x0][0x430] ;  /* 0x00010c00ff0a7b82 */ /* 0x000e260000000800 */
[----:B------:R-:W-:-:S06]  /*fab0*/  UISETP.NE.AND.EX UP0, UPT, UR5, URZ, UPT, UP0 ;  /* 0x0000003f0500728c */ /* 0x000fcc000bf05300 */
[----:B------:R-:W-:-:S05]  /*fac0*/  PLOP3.LUT P0, PT, PT, PT, UP0, 0x80, 0x0 ;  /* 0x000000000000781c */ /* 0x000fca0003f0f008 */
[----:B------:R-:W-:Y:S02]  /*fad0*/  @UP0 ULDC.64 UR4, c[0x0][0x9f8] ;  /* 0x00027e0000040ab9 */ /* 0x000fe40000000a00 */
[----:B------:R-:W-:-:S06]  /*fae0*/  @UP0 UIMAD.WIDE UR4, UR43, 0x4, UR4 ;  /* 0x000000042b0408a5 */ /* 0x000fcc000f8e0204 */
[----:B------:R-:W-:Y:S01]  /*faf0*/  IMAD.U32 R2, RZ, RZ, UR4 ;  /* 0x00000004ff027e24 */ /* 0x000fe2000f8e00ff */
[----:B------:R-:W-:Y:S01]  /*fb00*/  ULDC UR4, c[0x0][0xc48] ;  /* 0x0003120000047ab9 */ /* 0x000fe20000000800 */
[----:B------:R-:W-:-:S05]  /*fb10*/  IMAD.U32 R3, RZ, RZ, UR5 ;  /* 0x00000005ff037e24 */ /* 0x000fca000f8e00ff */
[----:B------:R1:W5:Y:S01]  /*fb20*/  @P0 LDG.E R29, desc[UR36][R2.64] ;  /* 0x00000024021d0981 */ /* 0x000362000c1e1900 */
[----:B------:R-:W-:Y:S01]  /*fb30*/  UMOV UR5, 0xffffffff ;  /* 0xffffffff00057882 */ /* 0x000fe20000000000 */
[----:B------:R-:W-:Y:S02]  /*fb40*/  IMAD.U32 R22, RZ, RZ, UR4 ;  /* 0x00000004ff167e24 */ /* 0x000fe4000f8e00ff */
[----:B------:R-:W-:Y:S05]  /*fb50*/  BRA.DIV UR5, `(.L_x_1083) ;  /* 0x0000003605487947 */ /* 0x000fea000b800000 */
.L_x_1137:
[----:B------:R-:W2:Y:S01]  /*fb60*/  S2R R0, SR_TID.X ;  /* 0x0000000000007919 */ /* 0x000ea20000002100 */
[----:B------:R-:W-:Y:S01]  /*fb70*/  UIADD3 UR4, UR45, -0x1, URZ ;  /* 0xffffffff2d047890 */ /* 0x000fe2000fffe03f */
[----:B0-----:R-:W-:Y:S02]  /*fb80*/  ISETP.NE.AND P1, PT, R10, 0x1, PT ;  /* 0x000000010a00780c */ /* 0x001fe40003f25270 */
[----:B-----5:R-:W-:Y:S02]  /*fb90*/  SHF.R.S32.HI R33, RZ, 0x1f, R29 ;  /* 0x0000001fff217819 */ /* 0x020fe4000001141d */
[----:B------:R-:W-:Y:S01]  /*fba0*/  LOP3.LUT R19, R19, 0xffffff7f, RZ, 0xc0, !PT ;  /* 0xffffff7f13137812 */ /* 0x000fe200078ec0ff */
[----:B------:R-:W-:-:S08]  /*fbb0*/  IMAD.U32 R7, RZ, RZ, UR4 ;  /* 0x00000004ff077e24 */ /* 0x000fd0000f8e00ff */
[----:B-1----:R-:W0:Y:S01]  /*fbc0*/  @P1 LDC R3, c[0x0][0x434] ;  /* 0x00010d00ff031b82 */ /* 0x002e220000000800 */
[----:B------:R-:W-:-:S07]  /*fbd0*/  @P1 LOP3.LUT R19, R19, 0x80, RZ, 0xfc, !PT ;  /* 0x0000008013131812 */ /* 0x000fce00078efcff */
[----:B------:R-:W1:Y:S01]  /*fbe0*/  @P1 LDC R5, c[0x0][0x438] ;  /* 0x00010e00ff051b82 */ /* 0x000e620000000800 */
[----:B--2---:R-:W-:-:S05]  /*fbf0*/  IMAD.SHL.U32 R8, R0, 0x10, RZ ;  /* 0x0000001000087824 */ /* 0x004fca00078e00ff */
[----:B------:R-:W-:-:S05]  /*fc00*/  LOP3.LUT R8, R36, 0x70, R8, 0xf8, !PT ;  /* 0x0000007024087812 */ /* 0x000fca00078ef808 */
[----:B------:R-:W-:-:S04]  /*fc10*/  IMAD R7, R7, 0x60, R8 ;  /* 0x0000006007077824 */ /* 0x000fc800078e0208 */
[C---:B------:R-:W-:Y:S01]  /*fc20*/  IMAD.IADD R0, R7.reuse, 0x1, R32 ;  /* 0x0000000107007824 */ /* 0x040fe200078e0220 */
[----:B------:R-:W-:-:S03]  /*fc30*/  ISETP.GE.AND P0, PT, R7, UR38, PT ;  /* 0x0000002607007c0c */ /* 0x000fc6000bf06270 */
[----:B0-----:R-:W-:Y:S01]  /*fc40*/  @P1 IMAD.HI.U32 R2, R0, R3, RZ ;  /* 0x0000000300021227 */ /* 0x001fe200078e00ff */
[----:B------:R-:W-:-:S03]  /*fc50*/  ISETP.GT.U32.OR P0, PT, R8, 0x5f, P0 ;  /* 0x0000005f0800780c */ /* 0x000fc60000704470 */
[----:B------:R-:W-:Y:S01]  /*fc60*/  IMAD.MOV.U32 R9, RZ, RZ, R0 ;  /* 0x000000ffff097224 */ /* 0x000fe200078e0000 */
[----:B-1----:R-:W-:-:S09]  /*fc70*/  @P1 SHF.R.U32.HI R9, RZ, R5, R2 ;  /* 0x00000005ff091219 */ /* 0x002fd20000011602 */
[----:B------:R-:W0:Y:S01]  /*fc80*/  @!P0 LDC.64 R6, c[0x0][0x428] ;  /* 0x00010a00ff068b82 */ /* 0x000e220000000a00 */
[----:B------:R-:W-:-:S07]  /*fc90*/  @!P0 SHF.R.S32.HI R3, RZ, 0x1f, R9 ;  /* 0x0000001fff038819 */ /* 0x000fce0000011409 */
[----:B------:R-:W1:Y:S01]  /*fca0*/  @!P0 LDC.64 R4, c[0x0][0x418] ;  /* 0x00010600ff048b82 */ /* 0x000e620000000a00 */
[----:B0-----:R-:W-:-:S04]  /*fcb0*/  @!P0 IMAD R2, R33, R6, RZ ;  /* 0x0000000621028224 */ /* 0x001fc800078e02ff */
[----:B------:R-:W-:Y:S02]  /*fcc0*/  @!P0 IMAD R7, R29, R7, R2 ;  /* 0x000000071d078224 */ /* 0x000fe400078e0202 */
[----:B------:R-:W-:-:S04]  /*fcd0*/  @!P0 IMAD.MOV.U32 R2, RZ, RZ, R9 ;  /* 0x000000ffff028224 */ /* 0x000fc800078e0009 */
[----:B------:R-:W-:-:S04]  /*fce0*/  @!P0 IMAD.WIDE.U32 R2, R29, R6, R2 ;  /* 0x000000061d028225 */ /* 0x000fc800078e0002 */
[----:B------:R-:W-:Y:S01]  /*fcf0*/  @!P0 IMAD.IADD R3, R3, 0x1, R7 ;  /* 0x0000000103038824 */ /* 0x000fe200078e0207 */
[----:B-1----:R-:W-:Y:S01]  /*fd00*/  @!P0 LEA R4, P1, R2, R4, 0x2 ;  /* 0x0000000402048211 */ /* 0x002fe200078210ff */
[----:B------:R-:W-:-:S03]  /*fd10*/  IMAD.MOV.U32 R6, RZ, RZ, RZ ;  /* 0x000000ffff067224 */ /* 0x000fc600078e00ff */
[----:B------:R-:W-:Y:S01]  /*fd20*/  @!P0 LEA.HI.X R5, R2, R5, R3, 0x2, P1 ;  /* 0x0000000502058211 */ /* 0x000fe200008f1403 */
[----:B------:R-:W-:-:S04]  /*fd30*/  IMAD.MOV R7, RZ, RZ, -R9 ;  /* 0x000000ffff077224 */ /* 0x000fc800078e0a09 */
[----:B------:R0:W5:Y:S01]  /*fd40*/  @!P0 LDG.E R6, desc[UR36][R4.64] ;  /* 0x0000002404068981 */ /* 0x000162000c1e1900 */
[----:B------:R-:W-:Y:S01]  /*fd50*/  ISETP.GT.U32.AND P0, PT, R8, 0x5f, PT ;  /* 0x0000005f0800780c */ /* 0x000fe20003f04070 */
[----:B------:R-:W-:Y:S01]  /*fd60*/  IMAD R3, RZ, RZ, -UR43 ;  /* 0x8000002bff037e24 */ /* 0x000fe2000f8e02ff */
[----:B------:R-:W-:Y:S01]  /*fd70*/  LOP3.LUT R19, R19, 0xffffffbf, RZ, 0xc0, !PT ;  /* 0xffffffbf13137812 */ /* 0x000fe200078ec0ff */
[----:B------:R-:W-:Y:S02]  /*fd80*/  IMAD.U32 R24, RZ, RZ, UR4 ;  /* 0x00000004ff187e24 */ /* 0x000fe4000f8e00ff */
[----:B------:R-:W-:Y:S02]  /*fd90*/  IMAD R22, R22, R3, UR42 ;  /* 0x0000002a16167e24 */ /* 0x000fe4000f8e0203 */
[----:B0-----:R-:W-:-:S03]  /*fda0*/  IMAD R5, R10, R7, R0 ;  /* 0x000000070a057224 */ /* 0x001fc600078e0200 */
[----:B------:R-:W-:Y:S01]  /*fdb0*/  SHF.R.S32.HI R28, RZ, 0x1f, R22 ;  /* 0x0000001fff1c7819 */ /* 0x000fe20000011416 */
[----:B------:R-:W-:-:S05]  /*fdc0*/  IMAD.U32 R0, RZ, RZ, UR48 ;  /* 0x00000030ff007e24 */ /* 0x000fca000f8e00ff */
[----:B------:R-:W-:-:S13]  /*fdd0*/  ISETP.NE.AND P2, PT, R0, 0x3, PT ;  /* 0x000000030000780c */ /* 0x000fda0003f45270 */
[----:B------:R-:W-:-:S04]  /*fde0*/  @P2 LOP3.LUT R19, R19, 0x40, RZ, 0xfc, !PT ;  /* 0x0000004013132812 */ /* 0x000fc800078efcff */
[----:B------:R-:W-:-:S04]  /*fdf0*/  LOP3.LUT R19, R19, 0xffffffdf, RZ, 0xc0, !PT ;  /* 0xffffffdf13137812 */ /* 0x000fc800078ec0ff */
[----:B------:R-:W-:Y:S01]  /*fe00*/  @P0 LOP3.LUT R19, R19, 0x20, RZ, 0xfc, !PT ;  /* 0x0000002013130812 */ /* 0x000fe200078efcff */
[----:B------:R-:W-:Y:S06]  /*fe10*/  @!P2 BRA `(.L_x_1084) ;  /* 0x000000000004a947 */ /* 0x000fec0003800000 */
[----:B------:R-:W-:Y:S01]  /*fe20*/  BPT.TRAP 0x1 ;  /* 0x000000040000795c */ /* 0x000fe20000300000 */
.L_x_1084:
[----:B------:R-:W-:Y:S01]  /*fe30*/  SHF.R.S32.HI R7, RZ, 0x1f, R5 ;  /* 0x0000001fff077819 */ /* 0x000fe20000011405 */
[----:B------:R-:W-:Y:S01]  /*fe40*/  ULDC.64 UR4, c[0x0][0x328] ;  /* 0x0000ca0000047ab9 */ /* 0x000fe20000000a00 */
[----:B-----5:R-:W-:Y:S01]  /*fe50*/  SHF.R.S32.HI R4, RZ, 0x1f, R6 ;  /* 0x0000001fff047819 */ /* 0x020fe20000011406 */
[----:B------:R-:W-:Y:S01]  /*fe60*/  IMAD.WIDE.U32 R2, R5, UR4, RZ ;  /* 0x0000000405027c25 */ /* 0x000fe2000f8e00ff */
[----:B------:R-:W-:Y:S03]  /*fe70*/  BSSY B0, `(.L_x_1085) ;  /* 0x0000015000007945 */ /* 0x000fe60003800000 */
[----:B------:R-:W-:-:S04]  /*fe80*/  IMAD R0, R7, UR4, RZ ;  /* 0x0000000407007c24 */ /* 0x000fc8000f8e02ff */
[----:B------:R-:W-:Y:S01]  /*fe90*/  IMAD R9, R5, UR5, R0 ;  /* 0x0000000505097c24 */ /* 0x000fe2000f8e0200 */
[----:B------:R-:W-:Y:S01]  /*fea0*/  ULDC.64 UR4, c[0x0][0x338] ;  /* 0x0000ce0000047ab9 */ /* 0x000fe20000000a00 */
[----:B------:R-:W-:Y:S02]  /*feb0*/  IMAD R0, R23, 0x8, R16 ;  /* 0x0000000817007824 */ /* 0x000fe400078e0210 */
        /* <DEDUP_REMOVED lines=13> */
[----:B------:R-:W-:-:S04]  /*ff90*/  SHF.L.U32 R3, R26, 0x1f, RZ ;  /* 0x0000001f1a037819 */ /* 0x000fc800000006ff */
[----:B------:R-:W0:Y:S02]  /*ffa0*/  SYNCS.PHASECHK.TRANS64.TRYWAIT P0, [R0+URZ+0x2a840], R3 ;  /* 0x02a84003000075a7 */ /* 0x000e24000800017f */
[----:B0-----:R-:W-:Y:S05]  /*ffb0*/  @!P0 BRA `(.L_x_1086) ;  /* 0x00000030005c8947 */ /* 0x001fea0003800000 */
.L_x_1138:
[----:B------:R-:W-:Y:S05]  /*ffc0*/  BSYNC B0 ;  /* 0x0000000000007941 */ /* 0x000fea0003800000 */
.L_x_1085:
[----:B------:R-:W-:Y:S01]  /*ffd0*/  ULDC.64 UR4, c[0x0][0x300] ;  /* 0x0000c00000047ab9 */ /* 0x000fe20000000a00 */
[----:B------:R-:W-:Y:S01]  /*ffe0*/  LOP3.LUT P4, RZ, R19, 0x10, RZ, 0xc0, !PT ;  /* 0x0000001013ff7812 */ /* 0x000fe2000788c0ff */
        /* <DEDUP_REMOVED lines=10> */
[----:B------:R-:W-:Y:S01]  /*10090*/  ULDC.64 UR4, c[0x0][0x308] ;  /* 0x0000c20000047ab9 */ /* 0x000fe20000000a00 */
[----:B------:R-:W-:Y:S02]  /*100a0*/  IMAD.MOV.U32 R7, RZ, RZ, -0x60 ;  /* 0xffffffa0ff077424 */ /* 0x000fe400078e00ff */
[----:B------:R-:W-:Y:S02]  /*100b0*/  IMAD.IADD R3, R3, 0x1, R5 ;  /* 0x0000000103037824 */ /* 0x000fe400078e0205 */
[----:B------:R-:W-:Y:S02]  /*100c0*/  IMAD R5, R28, UR4, RZ ;  /* 0x000000041c057c24 */ /* 0x000fe4000f8e02ff */
[----:B------:R-:W-:-:S04]  /*100d0*/  IMAD.WIDE.U32 R2, R22, UR4, R2 ;  /* 0x0000000416027c25 */ /* 0x000fc8000f8e0002 */
[----:B------:R-:W-:Y:S01]  /*100e0*/  IMAD R5, R22, UR5, R5 ;  /* 0x0000000516057c24 */ /* 0x000fe2000f8e0205 */
[----:B------:R-:W-:Y:S01]  /*100f0*/  ULDC.64 UR4, c[0x0][0x2e8] ;  /* 0x0000ba0000047ab9 */ /* 0x000fe20000000a00 */
[----:B------:R-:W-:Y:S01]  /*10100*/  IMAD R7, R24, R7, UR38 ;  /* 0x0000002618077e24 */ /* 0x000fe2000f8e0207 */
[C---:B------:R-:W-:Y:S01]  /*10110*/  LEA R4, P0, R2.reuse, UR4, 0x1 ;  /* 0x0000000402047c11 */ /* 0x040fe2000f8008ff */
[----:B------:R-:W-:Y:S01]  /*10120*/  IMAD.IADD R3, R3, 0x1, R5 ;  /* 0x0000000103037824 */ /* 0x000fe200078e0205 */
[----:B------:R-:W-:Y:S01]  /*10130*/  UMOV UR4, 0xffffffff ;  /* 0xffffffff00047882 */ /* 0x000fe20000000000 */
[----:B------:R-:W-:Y:S02]  /*10140*/  IMAD.IADD R7, R7, 0x1, -R36 ;  /* 0x0000000107077824 */ /* 0x000fe400078e0a24 */
[----:B------:R-:W-:Y:S01]  /*10150*/  IMAD R5, R23, 0x4800, R30 ;  /* 0x0000480017057824 */ /* 0x000fe200078e021e */
[----:B------:R-:W-:Y:S02]  /*10160*/  LEA.HI.X R6, R2, UR5, R3, 0x1, P0 ;  /* 0x0000000502067c11 */ /* 0x000fe400080f0c03 */
[----:B------:R-:W-:Y:S01]  /*10170*/  ISETP.GE.AND P0, PT, R7, 0x1, PT ;  /* 0x000000010700780c */ /* 0x000fe20003f06270 */
[----:B------:R-:W-:-:S12]  /*10180*/  BRA.DIV UR4, `(.L_x_1087) ;  /* 0x0000002e04fc7947 */ /* 0x000fd8000b800000 */
[----:B------:R-:W0:Y:S01]  /*10190*/  SHFL.IDX PT, R14, R4, RZ, 0x181f ;  /* 0x00181fff040e7589 */ /* 0x000e2200000e0000 */
[----:B------:R-:W-:-:S03]  /*101a0*/  @P0 IMAD R9, R5, 0x2, R16 ;  /* 0x0000000205090824 */ /* 0x000fc600078e0210 */
[----:B------:R-:W1:Y:S04]  /*101b0*/  SHFL.IDX PT, R2, R6, RZ, 0x181f ;  /* 0x00181fff06027589 */ /* 0x000e6800000e0000 */
[----:B------:R-:W-:Y:S01]  /*101c0*/  SHFL.IDX PT, R8, R6, 0x1, 0x181f ;  /* 0x00381f0006087f89 */ /* 0x000fe200000e0000 */
[----:B0-----:R-:W-:-:S05]  /*101d0*/  @P0 LEA R14, P1, R37, R14, 0x1 ;  /* 0x0000000e250e0211 */ /* 0x001fca00078208ff */
[----:B-1----:R-:W-:Y:S02]  /*101e0*/  @P0 IMAD.X R3, RZ, RZ, R2, P1 ;  /* 0x000000ffff030224 */ /* 0x002fe400008e0602 */
[----:B------:R-:W-:Y:S02]  /*101f0*/  @P0 IMAD.MOV.U32 R2, RZ, RZ, R14 ;  /* 0x000000ffff020224 */ /* 0x000fe400078e000e */
[----:B------:R-:W0:Y:S04]  /*10200*/  SHFL.IDX PT, R14, R4, 0x1, 0x181f ;  /* 0x00381f00040e7f89 */ /* 0x000e2800000e0000 */
[----:B------:R-:W-:Y:S04]  /*10210*/  @P0 LDGSTS.E.BYPASS.LTC128B.128 [R9+0x18400], desc[UR36][R2.64], !P4 ;  /* 0x1840000002090fae */ /* 0x000fe8000e101d64 */
[----:B------:R-:W-:Y:S04]  /*10220*/  @P0 LDGSTS.E.BYPASS.LTC128B.128 [R9+0x1b400], desc[UR36][R2.64+0x80], !P3 ;  /* 0x1b40008002090fae */ /* 0x000fe8000d901d64 */
[----:B------:R1:W-:Y:S01]  /*10230*/  @P0 LDGSTS.E.BYPASS.LTC128B.128 [R9+0x1e400], desc[UR36][R2.64+0x100], !P2 ;  /* 0x1e40010002090fae */ /* 0x0003e2000d101d64 */
[----:B------:R-:W-:-:S13]  /*10240*/  ISETP.GE.AND P0, PT, R7, 0x11, PT ;  /* 0x000000110700780c */ /* 0x000fda0003f06270 */
[----:B0-----:R-:W-:Y:S01]  /*10250*/  @P0 LEA R14, P1, R37, R14, 0x1 ;  /* 0x0000000e250e0211 */ /* 0x001fe200078208ff */
[----:B------:R-:W-:-:S04]  /*10260*/  @P0 IMAD R25, R5, 0x2, R16 ;  /* 0x0000000205190824 */ /* 0x000fc800078e0210 */
[----:B------:R-:W-:Y:S02]  /*10270*/  @P0 IMAD.X R21, RZ, RZ, R8, P1 ;  /* 0x000000ffff150224 */ /* 0x000fe400008e0608 */
[----:B-1----:R-:W-:Y:S01]  /*10280*/  @P0 IMAD.MOV.U32 R2, RZ, RZ, R14 ;  /* 0x000000ffff020224 */ /* 0x002fe200078e000e */
[----:B------:R-:W-:Y:S01]  /*10290*/  SHFL.IDX PT, R8, R6, 0x2, 0x181f ;  /* 0x00581f0006087f89 */ /* 0x000fe200000e0000 */
[----:B------:R-:W-:-:S03]  /*102a0*/  @P0 IMAD.MOV.U32 R3, RZ, RZ, R21 ;  /* 0x000000ffff030224 */ /* 0x000fc600078e0015 */
        /* <DEDUP_REMOVED lines=31> */
[----:B------:R0:W1:Y:S01]  /*104a0*/  SHFL.IDX PT, R8, R6, 0x5, 0x181f ;  /* 0x00b81f0006087f89 */ /* 0x00006200000e0000 */
[----:B------:R-:W-:-:S03]  /*104b0*/  @P0 IMAD.MOV.U32 R3, RZ, RZ, R9 ;  /* 0x000000ffff030224 */ /* 0x000fc600078e0009 */
[----:B------:R0:W2:Y:S04]  /*104c0*/  SHFL.IDX PT, R14, R4, 0x5, 0x181f ;  /* 0x00b81f00040e7f89 */ /* 0x0000a800000e0000 */
[----:B------:R0:W-:Y:S04]  /*104d0*/  @P0 LDGSTS.E.BYPASS.LTC128B.128 [R21+0x1a400], desc[UR36][R2.64], !P4 ;  /* 0x1a40000002150fae */ /* 0x0001e8000e101d64 */
[----:B------:R0:W-:Y:S04]  /*104e0*/  @P0 LDGSTS.E.BYPASS.LTC128B.128 [R21+0x1d400], desc[UR36][R2.64+0x80], !P3 ;  /* 0x1d40008002150fae */ /* 0x0001e8000d901d64 */
[----:B------:R0:W-:Y:S02]  /*104f0*/  @P0 LDGSTS.E.BYPASS.LTC128B.128 [R21+0x20400], desc[UR36][R2.64+0x100], !P2 ;  /* 0x2040010002150fae */ /* 0x0001e4000d101d64 */
.L_x_1152:
[----:B------:R-:W-:-:S13]  /*10500*/  ISETP.GE.AND P0, PT, R7, 0x51, PT ;  /* 0x000000510700780c */ /* 0x000fda0003f06270 */
[----:B0-2---:R-:W-:Y:S01]  /*10510*/  @P0 LEA R2, P1, R37, R14, 0x1 ;  /* 0x0000000e25020211 */ /* 0x005fe200078208ff */
[----:B------:R-:W-:-:S04]  /*10520*/  @P0 IMAD R5, R5, 0x2, R16 ;  /* 0x0000000205050824 */ /* 0x000fc800078e0210 */
[----:B-1----:R-:W-:-:S05]  /*10530*/  @P0 IMAD.X R3, RZ, RZ, R8, P1 ;  /* 0x000000ffff030224 */ /* 0x002fca00008e0608 */
        /* <DEDUP_REMOVED lines=8> */
.L_x_1088:
        /* <DEDUP_REMOVED lines=10> */
.L_x_1089:
[----:B------:R1:W-:Y:S02]  /*10660*/  SYNCS.ARRIVE.TRANS64.A1T0 RZ, [R0+URZ+0x2a830], RZ ;  /* 0x02a830ff00ff79a7 */ /* 0x0003e4000810003f */
[----:B------:R-:W-:Y:S05]  /*10670*/  WARPSYNC.ALL ;  /* 0x0000000000007948 */ /* 0x000fea0003800000 */
[----:B------:R-:W-:Y:S01]  /*10680*/  BSSY B6, `(.L_x_1090) ;  /* 0x0000015000067945 */ /* 0x000fe20003800000 */
[----:B-1----:R-:W-:Y:S01]  /*10690*/  VIADD R0, R16, 0xc400 ;  /* 0x0000c40010007836 */ /* 0x002fe20000000000 */
[----:B------:R-:W-:Y:S04]  /*106a0*/  BAR.SYNC.DEFER_BLOCKING 0x8, 0x180 ;  /* 0x0206000000007b1d */ /* 0x000fe80000010000 */
[----:B------:R-:W-:-:S13]  /*106b0*/  LOP3.LUT P0, RZ, R0, 0x3ff, RZ, 0xc0, !PT ;  /* 0x000003ff00ff7812 */ /* 0x000fda000780c0ff */
[----:B------:R-:W-:Y:S05]  /*106c0*/  @!P0 BRA `(.L_x_1091) ;  /* 0x0000000000408947 */ /* 0x000fea0003800000 */
[----:B0-----:R-:W-:Y:S01]  /*106d0*/  MOV R2, 0x0 ;  /* 0x0000000000027802 */ /* 0x001fe20000000f00 */
[----:B------:R-:W-:Y:S01]  /*106e0*/  ULDC.64 UR6, c[0x4][0xf0] ;  /* 0x01003c0000067ab9 */ /* 0x000fe20000000a00 */
[----:B------:R-:W-:Y:S01]  /*106f0*/  ULDC.64 UR8, c[0x4][0xf8] ;  /* 0x01003e0000087ab9 */ /* 0x000fe20000000a00 */
[----:B------:R-:W-:Y:S01]  /*10700*/  ULDC.64 UR4, c[0x4][0x88] ;  /* 0x0100220000047ab9 */ /* 0x000fe20000000a00 */
[----:B------:R-:W-:Y:S02]  /*10710*/  IMAD.U32 R4, RZ, RZ, UR6 ;  /* 0x00000006ff047e24 */ /* 0x000fe4000f8e00ff */
[----:B------:R-:W0:Y:S01]  /*10720*/  LDC.64 R2, c[0x4][R2] ;  /* 0x0100000002027b82 */ /* 0x000e220000000a00 */
[----:B------:R-:W-:Y:S02]  /*10730*/  IMAD.U32 R5, RZ, RZ, UR7 ;  /* 0x00000007ff057e24 */ /* 0x000fe4000f8e00ff */
        /* <DEDUP_REMOVED lines=8> */
[----:B0-----:R-:W-:Y:S05]  /*107c0*/  CALL.ABS.NOINC R2 ;  /* 0x0000000002007343 */ /* 0x001fea0003c00000 */
.L_x_1091:
[----:B------:R-:W-:Y:S05]  /*107d0*/  BSYNC B6 ;  /* 0x0000000000067941 */ /* 0x000fea0003800000 */
.L_x_1090:
[----:B0-----:R-:W0:Y:S01]  /*107e0*/  S2R R2, SR_TID.X ;  /* 0x0000000000027919 */ /* 0x001e220000002100 */
[----:B------:R-:W-:Y:S01]  /*107f0*/  UISETP.NE.AND UP0, UPT, UR50, URZ, UPT ;  /* 0x0000003f3200728c */ /* 0x000fe2000bf05270 */
[----:B------:R-:W-:Y:S01]  /*10800*/  R2UR UR6, R28 ;  /* 0x000000001c0672ca */ /* 0x000fe200000e0000 */
[----:B------:R-:W-:Y:S01]  /*10810*/  ULDC.64 UR8, c[0x0][0x2d8] ;  /* 0x0000b60000087ab9 */ /* 0x000fe20000000a00 */
[----:B------:R-:W-:Y:S02]  /*10820*/  R2UR UR7, R22 ;  /* 0x00000000160772ca */ /* 0x000fe400000e0000 */
[C---:B------:R-:W-:Y:S02]  /*10830*/  LOP3.LUT P3, RZ, R19.reuse, 0x400, RZ, 0xc0, !PT ;  /* 0x0000040013ff7812 */ /* 0x040fe4000786c0ff */
[----:B------:R-:W-:Y:S02]  /*10840*/  PLOP3.LUT P0, PT, PT, PT, UP0, 0x80, 0x0 ;  /* 0x000000000000781c */ /* 0x000fe40003f0f008 */
[----:B------:R-:W-:-:S02]  /*10850*/  LOP3.LUT P4, RZ, R19, 0x200, RZ, 0xc0, !PT ;  /* 0x0000020013ff7812 */ /* 0x000fc4000788c0ff */
[----:B------:R-:W-:Y:S01]  /*10860*/  @UP0 ULDC UR4, c[0x0][0x44c] ;  /* 0x0001130000040ab9 */ /* 0x000fe20000000800 */
[----:B------:R-:W-:Y:S02]  /*10870*/  LOP3.LUT P5, RZ, R19, 0x100, RZ, 0xc0, !PT ;  /* 0x0000010013ff7812 */ /* 0x000fe400078ac0ff */
[----:B------:R-:W-:-:S04]  /*10880*/  UIMAD UR6, UR6, UR8, URZ ;  /* 0x00000008060672a4 */ /* 0x000fc8000f8e023f */
[----:B------:R-:W-:Y:S02]  /*10890*/  UIMAD UR7, UR7, UR9, UR6 ;  /* 0x00000009070772a4 */ /* 0x000fe4000f8e0206 */
[----:B------:R-:W-:Y:S01]  /*108a0*/  USHF.R.S32.HI UR6, URZ, 0x1f, UR43 ;  /* 0x0000001f3f067899 */ /* 0x000fe2000801142b */
[----:B0-----:R-:W-:-:S05]  /*108b0*/  IMAD.SHL.U32 R2, R2, 0x10, RZ ;  /* 0x0000001002027824 */ /* 0x001fca00078e00ff */
[----:B------:R-:W-:-:S05]  /*108c0*/  LOP3.LUT R2, R36, 0x70, R2, 0xf8, !PT ;  /* 0x0000007024027812 */ /* 0x000fca00078ef802 */
[----:B------:R-:W-:-:S04]  /*108d0*/  VIADD R0, R2, UR44 ;  /* 0x0000002c02007c36 */ /* 0x000fc80008000000 */
[----:B------:R-:W-:Y:S01]  /*108e0*/  @P0 IMAD.HI.U32 R3, R0, UR4, RZ ;  /* 0x0000000400030c27 */ /* 0x000fe2000f8e00ff */
[----:B------:R-:W-:Y:S01]  /*108f0*/  PLOP3.LUT P0, PT, PT, PT, UP0, 0x80, 0x0 ;  /* 0x000000000000781c */ /* 0x000fe20003f0f008 */
[----:B------:R-:W-:Y:S02]  /*10900*/  @UP0 ULDC UR4, c[0x0][0x450] ;  /* 0x0001140000040ab9 */ /* 0x000fe40000000800 */
[----:B------:R-:W-:-:S10]  /*10910*/  IMAD.MOV.U32 R2, RZ, RZ, R0 ;  /* 0x000000ffff027224 */ /* 0x000fd400078e0000 */
[----:B------:R-:W-:Y:S02]  /*10920*/  @P0 SHF.R.U32.HI R2, RZ, UR4, R3 ;  /* 0x00000004ff020c19 */ /* 0x000fe40008011603 */
[----:B------:R-:W-:-:S03]  /*10930*/  R2UR UR4, R22 ;  /* 0x00000000160472ca */ /* 0x000fc600000e0000 */
[----:B------:R-:W-:-:S10]  /*10940*/  IMAD.MOV R5, RZ, RZ, -R2 ;  /* 0x000000ffff057224 */ /* 0x000fd400078e0a02 */
[----:B------:R-:W-:-:S03]  /*10950*/  UIMAD.WIDE.U32 UR4, UR4, UR8, URZ ;  /* 0x00000008040472a5 */ /* 0x000fc6000f8e003f */
[----:B------:R-:W-:Y:S01]  /*10960*/  ULDC.64 UR8, c[0x0][0x2e0] ;  /* 0x0000b80000087ab9 */ /* 0x000fe20000000a00 */
[----:B------:R-:W-:Y:S02]  /*10970*/  UIADD3 UR5, UR5, UR7, URZ ;  /* 0x0000000705057290 */ /* 0x000fe4000fffe03f */
[----:B------:R-:W-:Y:S01]  /*10980*/  UIMAD UR6, UR6, UR8, URZ ;  /* 0x00000008060672a4 */ /* 0x000fe2000f8e023f */
[----:B------:R-:W-:Y:S01]  /*10990*/  ULDC UR7, c[0x0][0x448] ;  /* 0x0001120000077ab9 */ /* 0x000fe20000000800 */
[----:B------:R-:W-:Y:S01]  /*109a0*/  UIMAD.WIDE.U32 UR4, UR43, UR8, UR4 ;  /* 0x000000082b0472a5 */ /* 0x000fe2000f8e0004 */
[----:B------:R-:W-:Y:S01]  /*109b0*/  IMAD R5, R5, UR7, R0 ;  /* 0x0000000705057c24 */ /* 0x000fe2000f8e0200 */
[----:B------:R-:W-:Y:S01]  /*109c0*/  UIMAD UR6, UR43, UR9, UR6 ;  /* 0x000000092b0672a4 */ /* 0x000fe2000f8e0206 */
[----:B------:R-:W-:Y:S02]  /*109d0*/  SHF.R.S32.HI R0, RZ, 0x1f, R2 ;  /* 0x0000001fff007819 */ /* 0x000fe40000011402 */
[----:B------:R-:W-:Y:S01]  /*109e0*/  ULDC.64 UR8, c[0x0][0x2d0] ;  /* 0x0000b40000087ab9 */ /* 0x000fe20000000a00 */
[----:B------:R-:W-:Y:S01]  /*109f0*/  UIADD3 UR5, UR5, UR6, URZ ;  /* 0x0000000605057290 */ /* 0x000fe2000fffe03f */
[----:B------:R-:W-:-:S02]  /*10a00*/  IMAD.U32 R9, RZ, RZ, UR8 ;  /* 0x00000008ff097e24 */ /* 0x000fc4000f8e00ff */
[----:B------:R-:W-:Y:S01]  /*10a10*/  IMAD R3, R0, UR8, RZ ;  /* 0x0000000800037c24 */ /* 0x000fe2000f8e02ff */
[----:B------:R-:W-:-:S03]  /*10a20*/  SHF.R.S32.HI R0, RZ, 0x1f, R5 ;  /* 0x0000001fff007819 */ /* 0x000fc60000011405 */
[C---:B------:R-:W-:Y:S02]  /*10a30*/  IMAD R7, R2.reuse, UR9, R3 ;  /* 0x0000000902077c24 */ /* 0x040fe4000f8e0203 */
[----:B------:R-:W-:Y:S01]  /*10a40*/  IMAD.WIDE.U32 R2, R2, R9, UR4 ;  /* 0x0000000402027e25 */ /* 0x000fe2000f8e0009 */
        /* <DEDUP_REMOVED lines=11> */
[----:B------:R-:W0:Y:S01]  /*10b00*/  SHFL.IDX PT, R14, R0, RZ, 0x181f ;  /* 0x00181fff000e7589 */ /* 0x000e2200000e0000 */
[----:B------:R-:W-:-:S03]  /*10b10*/  VIADD R4, R36, UR44 ;  /* 0x0000002c24047c36 */ /* 0x000fc60008000000 */
[----:B------:R-:W1:Y:S01]  /*10b20*/  SHFL.IDX PT, R2, R5, RZ, 0x181f ;  /* 0x00181fff05027589 */ /* 0x000e6200000e0000 */
[C---:B------:R-:W-:Y:S01]  /*10b30*/  VIADD R7, R4.reuse, 0x10 ;  /* 0x0000001004077836 */ /* 0x040fe20000000000 */
[----:B------:R-:W-:Y:S02]  /*10b40*/  ISETP.GE.AND P0, PT, R4, UR39, PT ;  /* 0x0000002704007c0c */ /* 0x000fe4000bf06270 */
[----:B------:R-:W-:Y:S11]  /*10b50*/  SHFL.IDX PT, R6, R5, 0x1, 0x181f ;  /* 0x00381f0005067f89 */ /* 0x000ff600000e0000 */
        /* <DEDUP_REMOVED lines=12> */
[----:B------:R-:W-:Y:S02]  /*10c20*/  @!P0 IMAD.MOV.U32 R3, RZ, RZ, R7 ;  /* 0x000000ffff038224 */ /* 0x000fe400078e0007 */
[----:B------:R-:W-:Y:S01]  /*10c30*/  VIADD R7, R4, 0x20 ;  /* 0x0000002004077836 */ /* 0x000fe20000000000 */
        /* <DEDUP_REMOVED lines=58> */
.L_x_1169:
[----:B------:R-:W-:-:S05]  /*10fe0*/  VIADD R4, R4, 0x70 ;  /* 0x0000007004047836 */ /* 0x000fca0000000000 */
[----:B------:R-:W-:-:S13]  /*10ff0*/  ISETP.GE.AND P0, PT, R4, UR39, PT ;  /* 0x0000002704007c0c */ /* 0x000fda000bf06270 */
[----:B0-2---:R-:W-:-:S05]  /*11000*/  @!P0 LEA R2, P1, R37, R14, 0x1 ;  /* 0x0000000e25028211 */ /* 0x005fca00078208ff */
[----:B-1----:R-:W-:-:S05]  /*11010*/  @!P0 IMAD.X R3, RZ, RZ, R6, P1 ;  /* 0x000000ffff038224 */ /* 0x002fca00008e0606 */
[----:B------:R-:W-:Y:S01]  /*11020*/  @!PT LDS RZ, [RZ] ;  /* 0x00000000fffff984 */ /* 0x000fe20000000800 */
[----:B------:R-:W-:Y:S01]  /*11030*/  @!PT LDS RZ, [RZ] ;  /* 0x00000000fffff984 */ /* 0x000fe20000000800 */
[----:B------:R-:W-:Y:S01]  /*11040*/  @!PT LDS RZ, [RZ] ;  /* 0x00000000fffff984 */ /* 0x000fe20000000800 */
[----:B------:R0:W-:Y:S04]  /*11050*/  @!P0 LDGSTS.E.BYPASS.LTC128B.128 [R31+0xfc00], desc[UR36][R2.64], !P3 ;  /* 0x0fc00000021f8fae */ /* 0x0001e8000d901d64 */
[----:B------:R0:W-:Y:S04]  /*11060*/  @!P0 LDGSTS.E.BYPASS.LTC128B.128 [R31+0x13c00], desc[UR36][R2.64+0x80], !P4 ;  /* 0x13c00080021f8fae */ /* 0x0001e8000e101d64 */
[----:B------:R0:W-:Y:S01]  /*11070*/  @!P0 LDGSTS.E.BYPASS.LTC128B.128 [R31+0x17c00], desc[UR36][R2.64+0x100], !P5 ;  /* 0x17c00100021f8fae */ /* 0x0001e2000e901d64 */
[----:B------:R-:W-:Y:S01]  /*11080*/  PLOP3.LUT P0, PT, PT, PT, PT, 0x80, 0x0 ;  /* 0x000000000000781c */ /* 0x000fe20003f0f070 */
[----:B------:R-:W-:-:S12]  /*11090*/  NOP ;  /* 0x0000000000007918 */ /* 0x000fd80000000000 */
.L_x_1093:
[----:B------:R-:W-:Y:S02]  /*110a0*/  PLOP3.LUT P1, PT, P1, P0, PT, 0xa2, 0x0 ;  /* 0x000000000000781c */ /* 0x000fe40000f21472 */
[----:B------:R-:W-:-:S08]  /*110b0*/  @P0 R2UR P1, UR4, R16 ;  /* 0x00000000100402ca */ /* 0x000fd00000020000 */
[----:B------:R-:W-:-:S05]  /*110c0*/  @P0 PLOP3.LUT P0, PT, P1, PT, PT, 0x80, 0x0 ;  /* 0x000000000000081c */ /* 0x000fca0000f0f070 */
[----:B------:R-:W-:Y:S01]  /*110d0*/  @!P1 SYNCS.ARRIVE.TRANS64.RED.A0T1 RZ, [UR4+0x2a800], RZ ;  /* 0x02a800ffffff99a7 */ /* 0x000fe20008200404 */
[----:B------:R-:W-:Y:S07]  /*110e0*/  @!P1 ARRIVES.LDGSTSBAR.64.TRANSCNT [UR4+0x2a800] ;  /* 0x02a80000ff0099b0 */ /* 0x000fee0008000a84 */
[----:B------:R-:W-:Y:S05]  /*110f0*/  @P0 BRA.U.ANY `(.L_x_1093) ;  /* 0xfffffffd00e80947 */ /* 0x000fea000393ffff */
[----:B0-----:R-:W2:Y:S02]  /*11100*/  LDL.LU R2, [R1] ;  /* 0x0000000001027983 */ /* 0x001ea40000300800 */
[----:B--2---:R-:W-:-:S05]  /*11110*/  VIADD R2, R2, 0x1 ;  /* 0x0000000102027836 */ /* 0x004fca0000000000 */
[----:B------:R0:W-:Y:S01]  /*11120*/  STL [R1], R2 ;  /* 0x0000000201007387 */ /* 0x0001e20000100800 */
        /* <DEDUP_REMOVED lines=9> */
.L_x_1170:
[----:B------:R-:W-:Y:S05]  /*111c0*/  BSYNC B0 ;  /* 0x0000000000007941 */ /* 0x000fea0003800000 */
.L_x_1094:
[----:B------:R-:W-:-:S04]  /*111d0*/  UIADD3 UR4, UR45, -0x2, URZ ;  /* 0xfffffffe2d047890 */ /* 0x000fc8000fffe03f */
[----:B------:R-:W-:-:S06]  /*111e0*/  UISETP.GE.AND UP0, UPT, UR4, UR46, UPT ;  /* 0x0000002e0400728c */ /* 0x000fcc000bf06270 */
[----:B------:R-:W-:-:S13]  /*111f0*/  PLOP3.LUT P0, PT, PT, PT, UP0, 0x40, 0x0 ;  /* 0x000000000000781c */ /* 0x000fda0003f0e808 */
[----:B------:R-:W-:Y:S05]  /*11200*/  @P0 BRA `(.L_x_1096) ;  /* 0x0000000c00c80947 */ /* 0x000fea0003800000 */
[----:B------:R-:W-:Y:S01]  /*11210*/  BSSY B0, `(.L_x_1096) ;  /* 0x00000f1000007945 */ /* 0x000fe20003800000 */
[----:B------:R-:W-:Y:S02]  /*11220*/  IMAD.MOV.U32 R20, RZ, RZ, R26 ;  /* 0x000000ffff147224 */ /* 0x000fe400078e001a */
[----:B------:R-:W-:Y:S02]  /*11230*/  IMAD.MOV.U32 R9, RZ, RZ, R23 ;  /* 0x000000ffff097224 */ /* 0x000fe400078e0017 */
[----:B------:R-:W-:Y:S02]  /*11240*/  IMAD.MOV.U32 R27, RZ, RZ, R24 ;  /* 0x000000ffff1b7224 */ /* 0x000fe400078e0018 */
[----:B------:R-:W-:-:S07]  /*11250*/  IMAD.U32 R8, RZ, RZ, UR4 ;  /* 0x00000004ff087e24 */ /* 0x000fce000f8e00ff */
.L_x_1109:
[----:B0-----:R-:W0:Y:S01]  /*11260*/  LDC R3, c[0x0][0x430] ;  /* 0x00010c00ff037b82 */ /* 0x001e220000000800 */
[----:B------:R-:W1:Y:S01]  /*11270*/  S2R R0, SR_TID.X ;  /* 0x0000000000007919 */ /* 0x000e620000002100 */
[----:B------:R-:W-:Y:S01]  /*11280*/  IMAD R10, R8, 0x60, R32 ;  /* 0x00000060080a7824 */ /* 0x000fe200078e0220 */
[----:B------:R-:W-:Y:S01]  /*11290*/  LOP3.LUT P1, RZ, R19, 0x40, RZ, 0xc0, !PT ;  /* 0x0000004013ff7812 */ /* 0x000fe2000782c0ff */
[----:B------:R-:W-:Y:S01]  /*112a0*/  VIADD R23, R9, 0x1 ;  /* 0x0000000109177836 */ /* 0x000fe20000000000 */
[----:B0-----:R-:W-:Y:S01]  /*112b0*/  ISETP.NE.AND P0, PT, R3, 0x1, PT ;  /* 0x000000010300780c */ /* 0x001fe20003f05270 */
[----:B-1----:R-:W-:-:S12]  /*112c0*/  IMAD.SHL.U32 R0, R0, 0x10, RZ ;  /* 0x0000001000007824 */ /* 0x002fd800078e00ff */
[----:B------:R-:W0:Y:S01]  /*112d0*/  @P0 LDC R3, c[0x0][0x434] ;  /* 0x00010d00ff030b82 */ /* 0x000e220000000800 */
[----:B------:R-:W-:-:S04]  /*112e0*/  LOP3.LUT R0, R36, 0x70, R0, 0xf8, !PT ;  /* 0x0000007024007812 */ /* 0x000fc800078ef800 */
[C---:B------:R-:W-:Y:S01]  /*112f0*/  ISETP.GT.U32.AND P2, PT, R0.reuse, 0x5f, PT ;  /* 0x0000005f0000780c */ /* 0x040fe20003f44070 */
[----:B------:R-:W-:Y:S02]  /*11300*/  IMAD.IADD R10, R0, 0x1, R10 ;  /* 0x00000001000a7824 */ /* 0x000fe400078e020a */
[----:B------:R-:W1:Y:S02]  /*11310*/  @P0 LDC R5, c[0x0][0x438] ;  /* 0x00010e00ff050b82 */ /* 0x000e640000000800 */
[----:B------:R-:W-:-:S08]  /*11320*/  IMAD.MOV.U32 R11, RZ, RZ, R10 ;  /* 0x000000ffff0b7224 */ /* 0x000fd000078e000a */
[----:B------:R-:W2:Y:S01]  /*11330*/  @!P2 LDC.64 R6, c[0x0][0x428] ;  /* 0x00010a00ff06ab82 */ /* 0x000ea20000000a00 */
[----:B0-----:R-:W-:-:S05]  /*11340*/  @P0 IMAD.HI.U32 R0, R10, R3, RZ ;  /* 0x000000030a000227 */ /* 0x001fca00078e00ff */
[----:B-1----:R-:W-:Y:S02]  /*11350*/  @P0 SHF.R.U32.HI R11, RZ, R5, R0 ;  /* 0x00000005ff0b0219 */ /* 0x002fe40000011600 */
[----:B------:R-:W0:Y:S02]  /*11360*/  @!P2 LDC.64 R4, c[0x0][0x418] ;  /* 0x00010600ff04ab82 */ /* 0x000e240000000a00 */
[--C-:B------:R-:W-:Y:S01]  /*11370*/  @!P2 SHF.R.S32.HI R3, RZ, 0x1f, R11.reuse ;  /* 0x0000001fff03a819 */ /* 0x100fe2000001140b */
[----:B------:R-:W-:Y:S02]  /*11380*/  @!P2 IMAD.MOV.U32 R2, RZ, RZ, R11 ;  /* 0x000000ffff02a224 */ /* 0x000fe400078e000b */
[-C--:B--2---:R-:W-:Y:S02]  /*11390*/  @!P2 IMAD R0, R33, R6.reuse, RZ ;  /* 0x000000062100a224 */ /* 0x084fe400078e02ff */
[----:B------:R-:W-:-:S04]  /*113a0*/  @!P2 IMAD.WIDE.U32 R2, R29, R6, R2 ;  /* 0x000000061d02a225 */ /* 0x000fc800078e0002 */
[----:B------:R-:W-:-:S04]  /*113b0*/  @!P2 IMAD R7, R29, R7, R0 ;  /* 0x000000071d07a224 */ /* 0x000fc800078e0200 */
[----:B------:R-:W-:Y:S01]  /*113c0*/  @!P2 IMAD.IADD R0, R7, 0x1, R3 ;  /* 0x000000010700a824 */ /* 0x000fe200078e0203 */
[----:B0-----:R-:W-:-:S04]  /*113d0*/  @!P2 LEA R4, P0, R2, R4, 0x2 ;  /* 0x000000040204a211 */ /* 0x001fc800078010ff */
[----:B------:R-:W-:Y:S01]  /*113e0*/  @!P2 LEA.HI.X R5, R2, R5, R0, 0x2, P0 ;  /* 0x000000050205a211 */ /* 0x000fe200000f1400 */
[----:B------:R-:W-:Y:S01]  /*113f0*/  IMAD.MOV.U32 R0, RZ, RZ, RZ ;  /* 0x000000ffff007224 */ /* 0x000fe200078e00ff */
[C---:B------:R-:W-:Y:S01]  /*11400*/  ISETP.NE.AND P0, PT, R23.reuse, 0x2, PT ;  /* 0x000000021700780c */ /* 0x040fe20003f05270 */
[----:B------:R-:W-:Y:S01]  /*11410*/  IMAD.MOV R7, RZ, RZ, -R11 ;  /* 0x000000ffff077224 */ /* 0x000fe200078e0a0b */
[----:B------:R-:W-:Y:S05]  /*11420*/  YIELD ;  /* 0x0000000000007946 */ /* 0x000fea0003800000 */
[----:B------:R-:W-:Y:S01]  /*11430*/  ULDC UR4, c[0x0][0x430] ;  /* 0x00010c0000047ab9 */ /* 0x000fe20000000800 */
[----:B------:R-:W-:Y:S01]  /*11440*/  SEL R3, RZ, 0x1, P0 ;  /* 0x00000001ff037807 */ /* 0x000fe20000000000 */
[----:B------:R0:W5:Y:S01]  /*11450*/  @!P2 LDG.E R0, desc[UR36][R4.64] ;  /* 0x000000240400a981 */ /* 0x000162000c1e1900 */
[----:B------:R-:W-:Y:S01]  /*11460*/  SEL R23, R23, RZ, P0 ;  /* 0x000000ff17177207 */ /* 0x000fe20000000000 */
[----:B------:R-:W-:Y:S01]  /*11470*/  IMAD.MOV.U32 R24, RZ, RZ, R8 ;  /* 0x000000ffff187224 */ /* 0x000fe200078e0008 */
[----:B------:R-:W-:Y:S01]  /*11480*/  LOP3.LUT R26, R20, R3, RZ, 0x3c, !PT ;  /* 0x00000003141a7212 */ /* 0x000fe200078e3cff */
[----:B0-----:R-:W-:Y:S01]  /*11490*/  IMAD R4, R7, UR4, R10 ;  /* 0x0000000407047c24 */ /* 0x001fe2000f8e020a */
[----:B------:R-:W-:Y:S06]  /*114a0*/  @!P1 BRA `(.L_x_1097) ;  /* 0x0000000000049947 */ /* 0x000fec0003800000 */
[----:B------:R-:W-:Y:S01]  /*114b0*/  BPT.TRAP 0x1 ;  /* 0x000000040000795c */ /* 0x000fe20000300000 */
.L_x_1097:
[----:B------:R-:W-:Y:S01]  /*114c0*/  IMAD R6, R23, 0x8, R16 ;  /* 0x0000000817067824 */ /* 0x000fe200078e0210 */
[----:B------:R-:W-:Y:S01]  /*114d0*/  SHF.L.U32 R3, R26, 0x1f, RZ ;  /* 0x0000001f1a037819 */ /* 0x000fe200000006ff */
[----:B------:R-:W-:Y:S03]  /*114e0*/  BSSY B1, `(.L_x_1098) ;  /* 0x0000003000017945 */ /* 0x000fe60003800000 */
[----:B------:R-:W0:Y:S02]  /*114f0*/  SYNCS.PHASECHK.TRANS64.TRYWAIT P0, [R6+URZ+0x2a840], R3 ;  /* 0x02a84003060075a7 */ /* 0x000e24000800017f */
[----:B0-----:R-:W-:Y:S05]  /*11500*/  @!P0 BRA `(.L_x_1099) ;  /* 0x0000002c00c08947 */ /* 0x001fea0003800000 */
.L_x_1171:
[----:B------:R-:W-:Y:S05]  /*11510*/  BSYNC B1 ;  /* 0x0000000000017941 */ /* 0x000fea0003800000 */
.L_x_1098:
[----:B------:R-:W-:Y:S01]  /*11520*/  SHF.R.S32.HI R21, RZ, 0x1f, R4 ;  /* 0x0000001fff157819 */ /* 0x000fe20000011404 */
[----:B------:R-:W-:Y:S01]  /*11530*/  ULDC.64 UR4, c[0x0][0x300] ;  /* 0x0000c00000047ab9 */ /* 0x000fe20000000a00 */
[----:B-----5:R-:W-:Y:S01]  /*11540*/  SHF.R.S32.HI R25, RZ, 0x1f, R0 ;  /* 0x0000001fff197819 */ /* 0x020fe20000011400 */
[----:B------:R-:W-:Y:S01]  /*11550*/  IMAD R8, R23, 0x4800, R30 ;  /* 0x0000480017087824 */ /* 0x000fe200078e021e */
[----:B------:R-:W-:Y:S01]  /*11560*/  LOP3.LUT P3, RZ, R19, 0x10, RZ, 0xc0, !PT ;  /* 0x0000001013ff7812 */ /* 0x000fe2000786c0ff */
        /* <DEDUP_REMOVED lines=22> */
[----:B------:R-:W-:Y:S02]  /*116d0*/  IMAD.SHL.U32 R5, R37, 0x2, RZ ;  /* 0x0000000225057824 */ /* 0x000fe400078e00ff */
[----:B------:R-:W-:Y:S01]  /*116e0*/  IMAD R8, R8, 0x2, R16 ;  /* 0x0000000208087824 */ /* 0x000fe200078e0210 */
        /* <DEDUP_REMOVED lines=10> */
[----:B------:R-:W0:Y:S02]  /*11790*/  SHFL.IDX PT, R14, R7, 0x2, 0x181f ;  /* 0x00581f00070e7f89 */ /* 0x000e2400000e0000 */
[----:B-1----:R-:W-:-:S05]  /*117a0*/  IMAD.X R3, RZ, RZ, R3, P0 ;  /* 0x000000ffff037224 */ /* 0x002fca00000e0603 */
        /* <DEDUP_REMOVED lines=24> */
.L_x_1185:
[----:B0-2---:R-:W-:-:S05]  /*11930*/  IADD3 R2, P0, R14, R5, RZ ;  /* 0x000000050e027210 */ /* 0x005fca0007f1e0ff */
[----:B-1----:R-:W-:Y:S01]  /*11940*/  IMAD.X R3, RZ, RZ, R35, P0 ;  /* 0x000000ffff037224 */ /* 0x002fe200000e0623 */
        /* <DEDUP_REMOVED lines=8> */
.L_x_1101:
        /* <DEDUP_REMOVED lines=10> */
.L_x_1102:
[----:B------:R1:W-:Y:S01]  /*11a70*/  SYNCS.ARRIVE.TRANS64.A1T0 RZ, [R6+URZ+0x2a830], RZ ;  /* 0x02a830ff06ff79a7 */ /* 0x0003e2000810003f */
[----:B------:R-:W-:Y:S05]  /*11a80*/  @!P2 BRA `(.L_x_1103) ;  /* 0x000000000004a947 */ /* 0x000fea0003800000 */
[----:B------:R-:W-:Y:S01]  /*11a90*/  BPT.TRAP 0x1 ;  /* 0x000000040000795c */ /* 0x000fe20000300000 */
.L_x_1103:
[----:B0-----:R-:W-:Y:S01]  /*11aa0*/  SHF.L.U32 R3, R20, 0x1f, RZ ;  /* 0x0000001f14037819 */ /* 0x001fe200000006ff */
[----:B-1----:R-:W-:Y:S01]  /*11ab0*/  IMAD R6, R9, 0x8, R16 ;  /* 0x0000000809067824 */ /* 0x002fe200078e0210 */
[----:B------:R-:W-:Y:S03]  /*11ac0*/  BSSY B1, `(.L_x_1104) ;  /* 0x0000003000017945 */ /* 0x000fe60003800000 */
[----:B------:R-:W0:Y:S02]  /*11ad0*/  SYNCS.PHASECHK.TRANS64.TRYWAIT P0, [R6+URZ+0x2a860], R3 ;  /* 0x02a86003060075a7 */ /* 0x000e24000800017f */
[----:B0-----:R-:W-:Y:S05]  /*11ae0*/  @!P0 BRA `(.L_x_1105) ;  /* 0x0000003000148947 */ /* 0x001fea0003800000 */
.L_x_1186:
[----:B------:R-:W-:Y:S05]  /*11af0*/  BSYNC B1 ;  /* 0x0000000000017941 */ /* 0x000fea0003800000 */
.L_x_1104:
[----:B------:R-:W-:Y:S01]  /*11b00*/  IMAD.MOV.U32 R2, RZ, RZ, -0x60 ;  /* 0xffffffa0ff027424 */ /* 0x000fe200078e00ff */
[----:B------:R-:W-:Y:S01]  /*11b10*/  UMOV UR4, 0xffffffff ;  /* 0xffffffff00047882 */ /* 0x000fe20000000000 */
[----:B------:R-:W-:Y:S01]  /*11b20*/  LOP3.LUT P2, RZ, R19, 0x2, RZ, 0xc0, !PT ;  /* 0x0000000213ff7812 */ /* 0x000fe2000784c0ff */
[----:B------:R-:W-:Y:S01]  /*11b30*/  IMAD R7, R9, 0x3000, R30 ;  /* 0x0000300009077824 */ /* 0x000fe200078e021e */
[----:B------:R-:W-:Y:S01]  /*11b40*/  LOP3.LUT P1, RZ, R19, 0x1, RZ, 0xc0, !PT ;  /* 0x0000000113ff7812 */ /* 0x000fe2000782c0ff */
[----:B0-----:R-:W-:-:S04]  /*11b50*/  IMAD R3, R27, R2, UR38 ;  /* 0x000000261b037e24 */ /* 0x001fc8000f8e0202 */
[----:B------:R-:W-:Y:S01]  /*11b60*/  IMAD.IADD R8, R3, 0x1, -R36 ;  /* 0x0000000103087824 */ /* 0x000fe200078e0a24 */
[----:B------:R-:W-:Y:S07]  /*11b70*/  BRA.DIV UR4, `(.L_x_1106) ;  /* 0x0000003204047947 */ /* 0x000fee000b800000 */
[----:B------:R-:W0:Y:S01]  /*11b80*/  SHFL.IDX PT, R14, R17, RZ, 0x181f ;  /* 0x00181fff110e7589 */ /* 0x000e2200000e0000 */
[----:B------:R-:W-:-:S03]  /*11b90*/  IMAD R7, R7, 0x2, R16 ;  /* 0x0000000207077824 */ /* 0x000fc600078e0210 */
[----:B------:R-:W1:Y:S01]  /*11ba0*/  SHFL.IDX PT, R3, R18, RZ, 0x181f ;  /* 0x00181fff12037589 */ /* 0x000e6200000e0000 */
[----:B0-----:R-:W-:-:S03]  /*11bb0*/  IADD3 R2, P0, R14, R5, RZ ;  /* 0x000000050e027210 */ /* 0x001fc60007f1e0ff */
[----:B------:R-:W0:Y:S02]  /*11bc0*/  SHFL.IDX PT, R14, R17, 0x1, 0x181f ;  /* 0x00381f00110e7f89 */ /* 0x000e2400000e0000 */
[----:B-1----:R-:W-:Y:S01]  /*11bd0*/  IMAD.X R3, RZ, RZ, R3, P0 ;  /* 0x000000ffff037224 */ /* 0x002fe200000e0603 */
[----:B------:R-:W-:-:S13]  /*11be0*/  ISETP.LT.OR P0, PT, R8, 0x1, P2 ;  /* 0x000000010800780c */ /* 0x000fda0001701670 */
[----:B------:R-:W-:Y:S01]  /*11bf0*/  LDGSTS.E.BYPASS.LTC128B.128 [R7+0x400], desc[UR36][R2.64], !P0 ;  /* 0x0040000002077fae */ /* 0x000fe2000c101d64 */
[----:B------:R-:W-:-:S13]  /*11c00*/  ISETP.LT.OR P0, PT, R8, 0x1, P1 ;  /* 0x000000010800780c */ /* 0x000fda0000f01670 */
[----:B------:R1:W-:Y:S04]  /*11c10*/  LDGSTS.E.BYPASS.LTC128B.128 [R7+0x3400], desc[UR36][R2.64+0x80], !P0 ;  /* 0x0340008002077fae */ /* 0x0003e8000c101d64 */
[----:B-1----:R-:W1:Y:S01]  /*11c20*/  SHFL.IDX PT, R3, R18, 0x1, 0x181f ;  /* 0x00381f0012037f89 */ /* 0x002e6200000e0000 */
        /* <DEDUP_REMOVED lines=25> */
[----:B------:R-:W2:Y:S04]  /*11dc0*/  SHFL.IDX PT, R18, R18, 0x5, 0x181f ;  /* 0x00b81f0012127f89 */ /* 0x000ea800000e0000 */
[----:B------:R3:W4:Y:S01]  /*11dd0*/  SHFL.IDX PT, R14, R17, 0x5, 0x181f ;  /* 0x00b81f00110e7f89 */ /* 0x00072200000e0000 */
[----:B-1----:R-:W-:Y:S01]  /*11de0*/  IMAD.X R3, RZ, RZ, R3, P0 ;  /* 0x000000ffff037224 */ /* 0x002fe200000e0603 */
[----:B------:R-:W-:-:S13]  /*11df0*/  ISETP.LT.OR P0, PT, R8, 0x41, P2 ;  /* 0x000000410800780c */ /* 0x000fda0001701670 */
[----:B------:R3:W-:Y:S01]  /*11e00*/  LDGSTS.E.BYPASS.LTC128B.128 [R7+0x2400], desc[UR36][R2.64], !P0 ;  /* 0x0240000002077fae */ /* 0x0007e2000c101d64 */
[----:B------:R-:W-:-:S13]  /*11e10*/  ISETP.LT.OR P0, PT, R8, 0x41, P1 ;  /* 0x000000410800780c */ /* 0x000fda0000f01670 */
[----:B--2-4-:R3:W-:Y:S02]  /*11e20*/  LDGSTS.E.BYPASS.LTC128B.128 [R7+0x5400], desc[UR36][R2.64+0x80], !P0 ;  /* 0x0540008002077fae */ /* 0x0147e4000c101d64 */
.L_x_1200:
[----:B0--3--:R-:W-:Y:S01]  /*11e30*/  IADD3 R2, P0, R14, R5, RZ ;  /* 0x000000050e027210 */ /* 0x009fe20007f1e0ff */
[----:B------:R-:W-:Y:S02]  /*11e40*/  ULDC.64 UR4, c[0x0][0x328] ;  /* 0x0000ca0000047ab9 */ /* 0x000fe40000000a00 */
[----:B------:R-:W-:Y:S02]  /*11e50*/  IMAD R21, R21, UR4, RZ ;  /* 0x0000000415157c24 */ /* 0x000fe4000f8e02ff */
[----:B------:R-:W-:Y:S01]  /*11e60*/  IMAD.X R3, RZ, RZ, R18, P0 ;  /* 0x000000ffff037224 */ /* 0x000fe200000e0612 */
        /* <DEDUP_REMOVED lines=17> */
.L_x_1107:
        /* <DEDUP_REMOVED lines=10> */
.L_x_1108:
[----:B------:R-:W-:Y:S01]  /*12020*/  ULDC.64 UR4, c[0x0][0x330] ;  /* 0x0000cc0000047ab9 */ /* 0x000fe20000000a00 */
[----:B------:R-:W-:Y:S01]  /*12030*/  IMAD.MOV.U32 R3, RZ, RZ, R25 ;  /* 0x000000ffff037224 */ /* 0x000fe200078e0019 */
[----:B------:R1:W-:Y:S01]  /*12040*/  SYNCS.ARRIVE.TRANS64.A1T0 RZ, [R6+URZ+0x2a850], RZ ;  /* 0x02a850ff06ff79a7 */ /* 0x0003e2000810003f */
[----:B------:R-:W-:Y:S02]  /*12050*/  IMAD R5, R28, UR4, RZ ;  /* 0x000000041c057c24 */ /* 0x000fe4000f8e02ff */
[----:B------:R-:W-:-:S04]  /*12060*/  IMAD.WIDE.U32 R2, R22, UR4, R2 ;  /* 0x0000000416027c25 */ /* 0x000fc8000f8e0002 */
[----:B------:R-:W-:Y:S01]  /*12070*/  IMAD R5, R22, UR5, R5 ;  /* 0x0000000516057c24 */ /* 0x000fe2000f8e0205 */
[----:B------:R-:W-:Y:S01]  /*12080*/  ULDC.64 UR4, c[0x0][0x318] ;  /* 0x0000c60000047ab9 */ /* 0x000fe20000000a00 */
[----:B------:R-:W-:Y:S01]  /*12090*/  VIADD R8, R24, 0xffffffff ;  /* 0xffffffff18087836 */ /* 0x000fe20000000000 */
[C---:B------:R-:W-:Y:S01]  /*120a0*/  LEA R17, P0, R2.reuse, UR4, 0x1 ;  /* 0x0000000402117c11 */ /* 0x040fe2000f8008ff */
[----:B------:R-:W-:Y:S02]  /*120b0*/  IMAD.IADD R3, R5, 0x1, R3 ;  /* 0x0000000105037824 */ /* 0x000fe400078e0203 */
[----:B------:R-:W-:Y:S02]  /*120c0*/  IMAD.MOV.U32 R20, RZ, RZ, R26 ;  /* 0x000000ffff147224 */ /* 0x000fe400078e001a */
[----:B------:R-:W-:Y:S01]  /*120d0*/  IMAD.MOV.U32 R9, RZ, RZ, R23 ;  /* 0x000000ffff097224 */ /* 0x000fe200078e0017 */
[----:B------:R-:W-:Y:S01]  /*120e0*/  LEA.HI.X R18, R2, UR5, R3, 0x1, P0 ;  /* 0x0000000502127c11 */ /* 0x000fe200080f0c03 */
[----:B------:R-:W-:Y:S01]  /*120f0*/  IMAD.MOV.U32 R27, RZ, RZ, R24 ;  /* 0x000000ffff1b7224 */ /* 0x000fe200078e0018 */
[----:B------:R-:W-:-:S13]  /*12100*/  ISETP.GT.AND P0, PT, R24, UR46, PT ;  /* 0x0000002e18007c0c */ /* 0x000fda000bf04270 */
[----:B-1----:R-:W-:Y:S05]  /*12110*/  @P0 BRA `(.L_x_1109) ;  /* 0xfffffff000500947 */ /* 0x002fea000383ffff */
[----:B------:R-:W-:Y:S05]  /*12120*/  BSYNC B0 ;  /* 0x0000000000007941 */ /* 0x000fea0003800000 */
.L_x_1096:
        /* <DEDUP_REMOVED lines=8> */
[----:B------:R-:W1:Y:S08]  /*121b0*/  FLO.U32 R0, UR4 ;  /* 0x0000000400007d00 */ /* 0x000e7000080e0000 */
[----:B------:R-:W0:Y:S01]  /*121c0*/  POPC R5, UR4 ;  /* 0x0000000400057d09 */ /* 0x000e220008000000 */
[----:B-1----:R-:W-:-:S13]  /*121d0*/  ISETP.EQ.U32.AND P0, PT, R0, R7, PT ;  /* 0x000000070000720c */ /* 0x002fda0003f02070 */
[----:B0-----:R-:W2:Y:S01]  /*121e0*/  @P0 ATOMG.E.ADD.STRONG.GPU PT, R3, desc[UR36][R2.64], R5 ;  /* 0x00000005020309a8 */ /* 0x001ea200081ee1e4 */
[----:B------:R-:W0:Y:S02]  /*121f0*/  S2R R4, SR_LTMASK ;  /* 0x0000000000047919 */ /* 0x000e240000003900 */
[----:B0-----:R-:W-:-:S04]  /*12200*/  LOP3.LUT R4, R4, UR4, RZ, 0xc0, !PT ;  /* 0x0000000404047c12 */ /* 0x001fc8000f8ec0ff */
[----:B------:R-:W0:Y:S01]  /*12210*/  POPC R7, R4 ;  /* 0x0000000400077309 */ /* 0x000e220000000000 */
[----:B--2---:R-:W0:Y:S02]  /*12220*/  SHFL.IDX PT, R0, R3, R0, 0x1f ;  /* 0x00001f0003007589 */ /* 0x004e2400000e0000 */
[----:B0-----:R-:W-:-:S07]  /*12230*/  IADD3 R34, R0, UR47, R7 ;  /* 0x0000002f00227c10 */ /* 0x001fce000fffe007 */
.L_x_1111:
[----:B------:R-:W-:Y:S05]  /*12240*/  BSYNC B0 ;  /* 0x0000000000007941 */ /* 0x000fea0003800000 */
.L_x_1110:
[----:B------:R-:W-:-:S13]  /*12250*/  LOP3.LUT P0, RZ, R19, 0x40, RZ, 0xc0, !PT ;  /* 0x0000004013ff7812 */ /* 0x000fda000780c0ff */
[----:B------:R-:W-:Y:S05]  /*12260*/  @!P0 BRA `(.L_x_1112) ;  /* 0x0000000000048947 */ /* 0x000fea0003800000 */
[----:B------:R-:W-:Y:S01]  /*12270*/  BPT.TRAP 0x1 ;  /* 0x000000040000795c */ /* 0x000fe20000300000 */
.L_x_1112:
[----:B------:R-:W-:Y:S01]  /*12280*/  IMAD R4, R23, 0x8, R16 ;  /* 0x0000000817047824 */ /* 0x000fe200078e0210 */
[----:B0-----:R-:W-:Y:S01]  /*12290*/  SHF.L.U32 R3, R26, 0x1f, RZ ;  /* 0x0000001f1a037819 */ /* 0x001fe200000006ff */
[----:B------:R-:W-:Y:S01]  /*122a0*/  IMAD.MOV.U32 R5, RZ, RZ, -0x60 ;  /* 0xffffffa0ff057424 */ /* 0x000fe200078e00ff */
[----:B------:R-:W-:Y:S02]  /*122b0*/  BSSY B0, `(.L_x_1113) ;  /* 0x0000004000007945 */ /* 0x000fe40003800000 */
[----:B------:R-:W0:Y:S01]  /*122c0*/  SYNCS.PHASECHK.TRANS64.TRYWAIT P0, [R4+URZ+0x2a860], R3 ;  /* 0x02a86003040075a7 */ /* 0x000e22000800017f */
[----:B------:R-:W-:Y:S01]  /*122d0*/  IMAD R5, R24, R5, UR38 ;  /* 0x0000002618057e24 */ /* 0x000fe2000f8e0205 */
[----:B0-----:R-:W-:Y:S06]  /*122e0*/  @!P0 BRA `(.L_x_1114) ;  /* 0x0000002c00fc8947 */ /* 0x001fec0003800000 */
.L_x_1201:
[----:B------:R-:W-:Y:S05]  /*122f0*/  BSYNC B0 ;  /* 0x0000000000007941 */ /* 0x000fea0003800000 */
.L_x_1113:
        /* <DEDUP_REMOVED lines=10> */
[----:B------:R-:W1:Y:S03]  /*123a0*/  SHFL.IDX PT, R14, R17, 0x1, 0x181f ;  /* 0x00381f00110e7f89 */ /* 0x000e6600000e0000 */
[----:B0-----:R-:W-:Y:S01]  /*123b0*/  IMAD.X R3, RZ, RZ, R0, P0 ;  /* 0x000000ffff037224 */ /* 0x001fe200000e0600 */
[----:B------:R-:W-:Y:S01]  /*123c0*/  ISETP.LT.OR P0, PT, R5, 0x1, P3 ;  /* 0x000000010500780c */ /* 0x000fe20001f01670 */
[----:B------:R-:W-:Y:S02]  /*123d0*/  IMAD R0, R7, 0x2, R16 ;  /* 0x0000000207007824 */ /* 0x000fe400078e0210 */
[----:B------:R-:W0:Y:S10]  /*123e0*/  SHFL.IDX PT, R7, R18, 0x1, 0x181f ;  /* 0x00381f0012077f89 */ /* 0x000e3400000e0000 */
        /* <DEDUP_REMOVED lines=28> */
[----:B------:R1:W2:Y:S03]  /*125b0*/  SHFL.IDX PT, R14, R17, 0x5, 0x181f ;  /* 0x00b81f00110e7f89 */ /* 0x0002a600000e0000 */
[----:B0-----:R-:W-:Y:S01]  /*125c0*/  IMAD.X R3, RZ, RZ, R7, P0 ;  /* 0x000000ffff037224 */ /* 0x001fe200000e0607 */
[----:B------:R-:W-:Y:S01]  /*125d0*/  ISETP.LT.OR P0, PT, R5, 0x41, P3 ;  /* 0x000000410500780c */ /* 0x000fe20001f01670 */
[----:B------:R1:W3:-:S12]  /*125e0*/  SHFL.IDX PT, R7, R18, 0x5, 0x181f ;  /* 0x00b81f0012077f89 */ /* 0x0002d800000e0000 */
[----:B------:R1:W-:Y:S01]  /*125f0*/  LDGSTS.E.BYPASS.LTC128B.128 [R0+0x2400], desc[UR36][R2.64], !P0 ;  /* 0x0240000002007fae */ /* 0x0003e2000c101d64 */
[----:B------:R-:W-:-:S13]  /*12600*/  ISETP.LT.OR P0, PT, R5, 0x41, P1 ;  /* 0x000000410500780c */ /* 0x000fda0000f01670 */
[----:B--23--:R1:W-:Y:S02]  /*12610*/  LDGSTS.E.BYPASS.LTC128B.128 [R0+0x5400], desc[UR36][R2.64+0x80], !P0 ;  /* 0x0540008002007fae */ /* 0x00c3e4000c101d64 */
.L_x_1215:
        /* <DEDUP_REMOVED lines=11> */
.L_x_1116:
        /* <DEDUP_REMOVED lines=10> */
.L_x_1117:
[----:B------:R1:W-:Y:S01]  /*12770*/  SYNCS.ARRIVE.TRANS64.A1T0 RZ, [R4+URZ+0x2a850], RZ ;  /* 0x02a850ff04ff79a7 */ /* 0x0003e2000810003f */
[----:B------:R-:W-:-:S05]  /*12780*/  VIADD R23, R23, 0x1 ;  /* 0x0000000117177836 */ /* 0x000fca0000000000 */
[----:B------:R-:W-:-:S04]  /*12790*/  ISETP.NE.AND P0, PT, R23, 0x2, PT ;  /* 0x000000021700780c */ /* 0x000fc80003f05270 */
[----:B0-----:R-:W-:Y:S02]  /*127a0*/  SEL R3, RZ, 0x1, P0 ;  /* 0x00000001ff037807 */ /* 0x001fe40000000000 */
[----:B------:R-:W-:Y:S02]  /*127b0*/  SEL R23, R23, RZ, P0 ;  /* 0x000000ff17177207 */ /* 0x000fe40000000000 */
[----:B-1----:R-:W-:-:S07]  /*127c0*/  LOP3.LUT R26, R26, R3, RZ, 0x3c, !PT ;  /* 0x000000031a1a7212 */ /* 0x002fce00078e3cff */
.L_x_1077:
[----:B------:R-:W-:Y:S05]  /*127d0*/  BSYNC B7 ;  /* 0x0000000000077941 */ /* 0x000fea0003800000 */
.L_x_1075:
[----:B------:R-:W-:-:S13]  /*127e0*/  LOP3.LUT P0, RZ, R19, 0x800, RZ, 0xc0, !PT ;  /* 0x0000080013ff7812 */ /* 0x000fda000780c0ff */
[----:B------:R-:W-:Y:S05]  /*127f0*/  @!P0 BRA `(.L_x_1118) ;  /* 0x0000000000248947 */ /* 0x000fea0003800000 */
[----:B------:R-:W-:Y:S05]  /*12800*/  WARPSYNC.ALL ;  /* 0x0000000000007948 */ /* 0x000fea0003800000 */
[----:B------:R-:W0:Y:S08]  /*12810*/  S2UR UR5, SR_CgaCtaId ;  /* 0x00000000000579c3 */ /* 0x000e300000008800 */
[----:B------:R-:W-:Y:S06]  /*12820*/  BAR.SYNC.DEFER_BLOCKING 0x5, 0x180 ;  /* 0x0146000000007b1d */ /* 0x000fec0000010000 */
[----:B------:R-:W-:-:S02]  /*12830*/  UMOV UR4, 0x400 ;  /* 0x0000040000047882 */ /* 0x000fc40000000000 */
[----:B0-----:R-:W-:-:S06]  /*12840*/  ULEA UR4, UR5, UR4, 0x18 ;  /* 0x0000000405047291 */ /* 0x001fcc000f8ec03f */
[----:B------:R-:W-:-:S05]  /*12850*/  IMAD.U32 R16, RZ, RZ, UR4 ;  /* 0x00000004ff107e24 */ /* 0x000fca000f8e00ff */
[----:B------:R0:W1:Y:S01]  /*12860*/  LDS R34, [R16+0x2a8d0] ;  /* 0x02a8d00010227984 */ /* 0x0000620000000800 */
[----:B------:R-:W-:Y:S06]  /*12870*/  BAR.ARV 0x4, 0x180 ;  /* 0x0106000000007b1d */ /* 0x000fec0000002000 */
[----:B------:R-:W-:Y:S05]  /*12880*/  BRA `(.L_x_1119) ;  /* 0x00000000002c7947 */ /* 0x000fea0003800000 */
.L_x_1118:
[----:B------:R-:W-:-:S03]  /*12890*/  UMOV UR4, 0xffffffff ;  /* 0xffffffff00047882 */ /* 0x000fc60000000000 */
[----:B------:R-:W-:Y:S05]  /*128a0*/  BRA.DIV UR4, `(.L_x_1120) ;  /* 0x0000003204a87947 */ /* 0x000fea000b800000 */
[----:B------:R0:W1:Y:S02]  /*128b0*/  SHFL.IDX PT, R14, R34, RZ, 0x1f ;  /* 0x00001fff220e7589 */ /* 0x00006400000e0000 */
.L_x_1218:
[----:B------:R-:W2:Y:S01]  /*128c0*/  @!P2 S2R R3, SR_CgaCtaId ;  /* 0x000000000003a919 */ /* 0x000ea20000008800 */
[----:B------:R-:W-:Y:S05]  /*128d0*/  WARPSYNC.ALL ;  /* 0x0000000000007948 */ /* 0x000fea0003800000 */
[----:B------:R-:W-:Y:S01]  /*128e0*/  BAR.SYNC.DEFER_BLOCKING 0x4, 0x180 ;  /* 0x0106000000007b1d */ /* 0x000fe20000010000 */
[----:B------:R-:W-:-:S04]  /*128f0*/  @!P2 MOV R0, 0x400 ;  /* 0x000004000000a802 */ /* 0x000fc80000000f00 */
[----:B--2---:R-:W-:-:S05]  /*12900*/  @!P2 LEA R16, R3, R0, 0x18 ;  /* 0x000000000310a211 */ /* 0x004fca00078ec0ff */
[----:B------:R0:W-:Y:S02]  /*12910*/  @!P2 STS [R16+0x2a8d0], R34 ;  /* 0x02a8d0221000a388 */ /* 0x0001e40000000800 */
[----:B01----:R-:W-:Y:S01]  /*12920*/  IMAD.MOV.U32 R34, RZ, RZ, R14 ;  /* 0x000000ffff227224 */ /* 0x003fe200078e000e */
[----:B------:R-:W-:Y:S06]  /*12930*/  BAR.ARV 0x5, 0x180 ;  /* 0x0146000000007b1d */ /* 0x000fec0000002000 */
.L_x_1119:
[----:B------:R-:W-:Y:S02]  /*12940*/  ULDC UR4, c[0x0][0xc38] ;  /* 0x00030e0000047ab9 */ /* 0x000fe40000000800 */
[----:B-1----:R-:W-:-:S13]  /*12950*/  ISETP.GE.AND P0, PT, R34, UR4, PT ;  /* 0x0000000422007c0c */ /* 0x002fda000bf06270 */
[----:B------:R-:W-:Y:S05]  /*12960*/  @!P0 BRA `(.L_x_1121) ;  /* 0xffffffc400188947 */ /* 0x000fea000383ffff */
.L_x_1066:
[----:B------:R-:W2:Y:S01]  /*12970*/  LDL.LU R0, [R1] ;  /* 0x0000000001007983 */ /* 0x000ea20000300800 */
[----:B------:R-:W-:Y:S01]  /*12980*/  BSSY B0, `(.L_x_1122) ;  /* 0x000000b000007945 */ /* 0x000fe20003800000 */
[----:B------:R-:W1:Y:S01]  /*12990*/  S2R R5, SR_CgaCtaId ;  /* 0x0000000000057919 */ /* 0x000e620000008800 */
[----:B--2---:R-:W-:-:S05]  /*129a0*/  VIADD R0, R0, 0x1 ;  /* 0x0000000100007836 */ /* 0x004fca0000000000 */
[----:B------:R-:W-:-:S04]  /*129b0*/  LEA.HI R2, R0, R0, RZ, 0x1 ;  /* 0x0000000000027211 */ /* 0x000fc800078f08ff */
[----:B------:R-:W-:Y:S02]  /*129c0*/  LOP3.LUT R3, R2, 0xfffffffe, RZ, 0xc0, !PT ;  /* 0xfffffffe02037812 */ /* 0x000fe400078ec0ff */
[----:B------:R-:W-:-:S03]  /*129d0*/  MOV R2, 0x400 ;  /* 0x0000040000027802 */ /* 0x000fc60000000f00 */
[----:B------:R-:W-:Y:S01]  /*129e0*/  IMAD.IADD R0, R0, 0x1, -R3 ;  /* 0x0000000100007824 */ /* 0x000fe200078e0a03 */
[----:B-1----:R-:W-:-:S04]  /*129f0*/  LEA R4, R5, R2, 0x18 ;  /* 0x0000000205047211 */ /* 0x002fc800078ec0ff */
[----:B------:R-:W-:-:S04]  /*12a00*/  SHF.L.U32 R0, R0, 0x1f, RZ ;  /* 0x0000001f00007819 */ /* 0x000fc800000006ff */
[----:B------:R-:W1:Y:S02]  /*12a10*/  SYNCS.PHASECHK.TRANS64.TRYWAIT P0, [R4+URZ+0x2a820], R0 ;  /* 0x02a82000040075a7 */ /* 0x000e64000800017f */
[----:B-1----:R-:W-:Y:S05]  /*12a20*/  @!P0 BRA `(.L_x_1123) ;  /* 0x0000003000708947 */ /* 0x002fea0003800000 */
.L_x_1219:
[----:B------:R-:W-:Y:S05]  /*12a30*/  BSYNC B0 ;  /* 0x0000000000007941 */ /* 0x000fea0003800000 */
.L_x_1122:
[----:B------:R-:W-:-:S03]  /*12a40*/  UMOV UR4, 0xffffffff ;  /* 0xffffffff00047882 */ /* 0x000fc60000000000 */
[----:B------:R-:W-:Y:S05]  /*12a50*/  BRA.DIV UR4, `(.L_x_1124) ;  /* 0x0000003204787947 */ /* 0x000fea000b800000 */
[----:B-1----:R-:W1:Y:S02]  /*12a60*/  S2R R0, SR_TID.X ;  /* 0x0000000000007919 */ /* 0x002e640000002100 */
[----:B-1----:R-:W-:-:S04]  /*12a70*/  SHF.R.U32.HI R0, RZ, 0x5, R0 ;  /* 0x00000005ff007819 */ /* 0x002fc80000011600 */
[----:B------:R-:W-:-:S05]  /*12a80*/  LOP3.LUT R0, R0, 0x3, RZ, 0xc0, !PT ;  /* 0x0000000300007812 */ /* 0x000fca00078ec0ff */
[----:B------:R1:W2:Y:S02]  /*12a90*/  SHFL.IDX PT, R14, R0, RZ, 0x1f ;  /* 0x00001fff000e7589 */ /* 0x0002a400000e0000 */
.L_x_1222:
[----:B--2---:R-:W-:Y:S01]  /*12aa0*/  ISETP.NE.AND P0, PT, R14, RZ, PT ;  /* 0x000000ff0e00720c */ /* 0x004fe20003f05270 */
[----:B------:R-:W-:-:S12]  /*12ab0*/  BSSY B0, `(.L_x_1125) ;  /* 0x0000026000007945 */ /* 0x000fd80003800000 */
[----:B------:R-:W-:Y:S05]  /*12ac0*/  @P0 BRA `(.L_x_1126) ;  /* 0x0000000000900947 */ /* 0x000fea0003800000 */
[----:B------:R-:W-:-:S03]  /*12ad0*/  UMOV UR4, 0xffffffff ;  /* 0xffffffff00047882 */ /* 0x000fc60000000000 */
[----:B------:R-:W-:Y:S05]  /*12ae0*/  BRA.DIV UR4, `(.L_x_1127) ;  /* 0x0000003204887947 */ /* 0x000fea000b800000 */
[----:B------:R-:W-:-:S13]  /*12af0*/  ELECT P6, URZ, PT ;  /* 0x00000000003f782f */ /* 0x000fda00038c0000 */
.L_x_1225:
[----:B------:R-:W-:Y:S05]  /*12b00*/  @!P6 BRA `(.L_x_1126) ;  /* 0x000000000080e947 */ /* 0x000fea0003800000 */
[----:B-1----:R-:W2:Y:S02]  /*12b10*/  LDL R0, [R1+0x4] ;  /* 0x0000040001007983 */ /* 0x002ea40000100800 */
[----:B--2---:R-:W-:-:S13]  /*12b20*/  R2UR UR4, R0 ;  /* 0x00000000000472ca */ /* 0x004fda00000e0000 */
[----:B------:R-:W-:-:S06]  /*12b30*/  ULOP3.LUT UR4, UR4, 0x2, URZ, 0xfc, !UPT ;  /* 0x0000000204047892 */ /* 0x000fcc000f8efc3f */
[----:B------:R-:W-:-:S05]  /*12b40*/  IMAD.U32 R0, RZ, RZ, UR4 ;  /* 0x00000004ff007e24 */ /* 0x000fca000f8e00ff */
[----:B------:R-:W-:-:S13]  /*12b50*/  ISETP.NE.AND P0, PT, R0, 0x3, PT ;  /* 0x000000030000780c */ /* 0x000fda0003f05270 */
[----:B------:R-:W-:Y:S05]  /*12b60*/  @!P0 BRA `(.L_x_1128) ;  /* 0x0000000000048947 */ /* 0x000fea0003800000 */
[----:B------:R-:W-:Y:S01]  /*12b70*/  BPT.TRAP 0x1 ;  /* 0x000000040000795c */ /* 0x000fe20000300000 */
.L_x_1128:
[C---:B------:R-:W-:Y:S01]  /*12b80*/  IMAD R5, R23.reuse, 0x8, R4 ;  /* 0x0000000817057824 */ /* 0x040fe200078e0204 */
[----:B------:R-:W-:Y:S01]  /*12b90*/  SHF.L.U32 R0, R26, 0x1f, RZ ;  /* 0x0000001f1a007819 */ /* 0x000fe200000006ff */
[----:B------:R-:W-:-:S03]  /*12ba0*/  VIADD R23, R23, 0x1 ;  /* 0x0000000117177836 */ /* 0x000fc60000000000 */
[----:B------:R-:W1:Y:S02]  /*12bb0*/  SYNCS.PHASECHK.TRANS64.TRYWAIT P1, [R5+URZ+0x2a840], R0 ;  /* 0x02a84000050075a7 */ /* 0x000e64000802017f */
[----:B------:R-:W-:-:S04]  /*12bc0*/  ISETP.NE.AND P2, PT, R23, 0x2, PT ;  /* 0x000000021700780c */ /* 0x000fc80003f45270 */
[----:B------:R-:W-:Y:S01]  /*12bd0*/  SEL R3, RZ, 0x1, P2 ;  /* 0x00000001ff037807 */ /* 0x000fe20001000000 */
[----:B-1----:R-:W-:Y:S08]  /*12be0*/  @!P1 BRA `(.L_x_1129) ;  /* 0x0000003000689947 */ /* 0x002ff00003800000 */
.L_x_1226:
[----:B------:R-:W-:Y:S02]  /*12bf0*/  SEL R23, R23, RZ, P2 ;  /* 0x000000ff17177207 */ /* 0x000fe40001000000 */
[----:B------:R-:W-:Y:S01]  /*12c00*/  LOP3.LUT R2, R26, R3, RZ, 0x3c, !PT ;  /* 0x000000031a027212 */ /* 0x000fe200078e3cff */
[----:B------:R-:W-:Y:S06]  /*12c10*/  @!P0 BRA `(.L_x_1130) ;  /* 0x0000000000048947 */ /* 0x000fec0003800000 */
[----:B------:R-:W-:Y:S01]  /*12c20*/  BPT.TRAP 0x1 ;  /* 0x000000040000795c */ /* 0x000fe20000300000 */
.L_x_1130:
[----:B------:R-:W-:Y:S01]  /*12c30*/  IMAD R23, R23, 0x8, R4 ;  /* 0x0000000817177824 */ /* 0x000fe200078e0204 */
[----:B------:R-:W-:-:S04]  /*12c40*/  SHF.L.U32 R2, R2, 0x1f, RZ ;  /* 0x0000001f02027819 */ /* 0x000fc800000006ff */
[----:B------:R-:W2:Y:S02]  /*12c50*/  SYNCS.PHASECHK.TRANS64.TRYWAIT P1, [R23+URZ+0x2a840], R2 ;  /* 0x02a84002170075a7 */ /* 0x000ea4000802017f */
[----:B--2---:R-:W-:Y:S05]  /*12c60*/  @!P1 BRA `(.L_x_1131) ;  /* 0x00000030005c9947 */ /* 0x004fea0003800000 */
.L_x_1227:
[----:B------:R-:W-:Y:S05]  /*12c70*/  @!P0 BRA `(.L_x_1132) ;  /* 0x0000000000048947 */ /* 0x000fea0003800000 */
[----:B------:R-:W-:Y:S01]  /*12c80*/  BPT.TRAP 0x1 ;  /* 0x000000040000795c */ /* 0x000fe20000300000 */
.L_x_1132:
[----:B------:R-:W3:Y:S02]  /*12c90*/  SYNCS.PHASECHK.TRANS64.TRYWAIT P1, [R5+URZ+0x2a860], R0 ;  /* 0x02a86000050075a7 */ /* 0x000ee4000802017f */
[----:B---3--:R-:W-:Y:S05]  /*12ca0*/  @!P1 BRA `(.L_x_1133) ;  /* 0x0000003000609947 */ /* 0x008fea0003800000 */
.L_x_1228:
[----:B------:R-:W-:Y:S05]  /*12cb0*/  @!P0 BRA `(.L_x_1134) ;  /* 0x0000000000048947 */ /* 0x000fea0003800000 */
[----:B------:R-:W-:Y:S01]  /*12cc0*/  BPT.TRAP 0x1 ;  /* 0x000000040000795c */ /* 0x000fe20000300000 */
.L_x_1134:
[----:B----4-:R4:W0:Y:S02]  /*12cd0*/  SYNCS.PHASECHK.TRANS64.TRYWAIT P0, [R23+URZ+0x2a860], R2 ;  /* 0x02a86002170075a7 */ /* 0x010824000800017f */
[----:B0-----:R-:W-:Y:S05]  /*12ce0*/  @!P0 NANOSLEEP.SYNCS 0x989680 ;  /* 0x009896800000895d */ /* 0x001fea0003900000 */
[----:B------:R-:W0:Y:S02]  /*12cf0*/  @!P0 SYNCS.PHASECHK.TRANS64 P0, [R23+URZ+0x2a860], R2 ;  /* 0x02a86002170085a7 */ /* 0x000e24000800007f */
[----:B0-----:R-:W-:Y:S05]  /*12d00*/  @!P0 BRA `(.L_x_1134) ;  /* 0xfffffffc00f08947 */ /* 0x001fea000383ffff */
.L_x_1126:
[----:B------:R-:W-:Y:S05]  /*12d10*/  BSYNC B0 ;  /* 0x0000000000007941 */ /* 0x000fea0003800000 */
.L_x_1125:
[----:B------:R-:W-:Y:S05]  /*12d20*/  EXIT ;  /* 0x000000000000794d */ /* 0x000fea0003800000 */
.L_x_971:
[----:B0-----:R-:W-:-:S04]  /*12d30*/  IMAD.U32 R3, RZ, RZ, UR40 ;  /* 0x00000028ff037e24 */ /* 0x001fc8000f8e00ff */
[----:B------:R0:W1:Y:S03]  /*12d40*/  SYNCS.PHASECHK.TRANS64.TRYWAIT P1, [R3+URZ+0x2a800], R0 ;  /* 0x02a80000030075a7 */ /* 0x000066000802017f */
[----:B-1----:R-:W-:Y:S05]  /*12d50*/  @!P1 NANOSLEEP.SYNCS 0x989680 ;  /* 0x009896800000995d */ /* 0x002fea0003900000 */
[----:B------:R-:W1:Y:S02]  /*12d60*/  @!P1 SYNCS.PHASECHK.TRANS64 P1, [R3+URZ+0x2a800], R0 ;  /* 0x02a80000030095a7 */ /* 0x000e64000802007f */
[----:B-1----:R-:W-:Y:S05]  /*12d70*/  @!P1 BRA `(.L_x_971) ;  /* 0xfffffffc00ec9947 */ /* 0x002fea000383ffff */
[----:B------:R-:W-:Y:S05]  /*12d80*/  BRA `(.L_x_1135) ;  /* 0xfffffeec00007947 */ /* 0x000fea000383ffff */
.L_x_975:
[----:B-1----:R1:W2:Y:S02]  /*12d90*/  SYNCS.PHASECHK.TRANS64.TRYWAIT P1, [R3+URZ+0x2a830], R0 ;  /* 0x02a83000030075a7 */ /* 0x0022a4000802017f */
[----:B--2---:R-:W-:Y:S05]  /*12da0*/  @!P1 NANOSLEEP.SYNCS 0x989680 ;  /* 0x009896800000995d */ /* 0x004fea0003900000 */
[----:B------:R-:W2:Y:S02]  /*12db0*/  @!P1 SYNCS.PHASECHK.TRANS64 P1, [R3+URZ+0x2a830], R0 ;  /* 0x02a83000030095a7 */ /* 0x000ea4000802007f */
[----:B--2---:R-:W-:Y:S05]  /*12dc0*/  @!P1 BRA `(.L_x_975) ;  /* 0xfffffffc00f09947 */ /* 0x004fea000383ffff */
[----:B------:R-:W-:Y:S05]  /*12dd0*/  BRA `(.L_x_974) ;  /* 0xfffffeec001c7947 */ /* 0x000fea000383ffff */
.L_x_992:
[----:B-1----:R-:W-:-:S04]  /*12de0*/  IMAD.U32 R10, RZ, RZ, UR6 ;  /* 0x00000006ff0a7e24 */ /* 0x002fc8000f8e00ff */
[----:B------:R1:W2:Y:S03]  /*12df0*/  SYNCS.PHASECHK.TRANS64.TRYWAIT P1, [R10+URZ+0x2a830], R9 ;  /* 0x02a830090a0075a7 */ /* 0x0002a6000802017f */
[----:B--2---:R-:W-:Y:S05]  /*12e00*/  @!P1 NANOSLEEP.SYNCS 0x989680 ;  /* 0x009896800000995d */ /* 0x004fea0003900000 */
[----:B------:R-:W2:Y:S02]  /*12e10*/  @!P1 SYNCS.PHASECHK.TRANS64 P1, [R10+URZ+0x2a830], R9 ;  /* 0x02a830090a0095a7 */ /* 0x000ea4000802007f */
[----:B--2---:R-:W-:Y:S05]  /*12e20*/  @!P1 BRA `(.L_x_992) ;  /* 0xfffffffc00ec9947 */ /* 0x004fea000383ffff */
[----:B------:R-:W-:Y:S05]  /*12e30*/  BRA `(.L_x_991) ;  /* 0xffffff1800187947 */ /* 0x000fea000383ffff */
.L_x_996:
[----:B01----:R-:W-:-:S04]  /*12e40*/  IMAD.U32 R9, RZ, RZ, UR5 ;  /* 0x00000005ff097e24 */ /* 0x003fc8000f8e00ff */
[----:B------:R0:W1:Y:S03]  /*12e50*/  SYNCS.PHASECHK.TRANS64.TRYWAIT P1, [R9+URZ+0x2a850], R0 ;  /* 0x02a85000090075a7 */ /* 0x000066000802017f */
[----:B-1----:R-:W-:Y:S05]  /*12e60*/  @!P1 NANOSLEEP.SYNCS 0x989680 ;  /* 0x009896800000995d */ /* 0x002fea0003900000 */
[----:B------:R-:W1:Y:S02]  /*12e70*/  @!P1 SYNCS.PHASECHK.TRANS64 P1, [R9+URZ+0x2a850], R0 ;  /* 0x02a85000090095a7 */ /* 0x000e64000802007f */
[----:B-1----:R-:W-:Y:S05]  /*12e80*/  @!P1 BRA `(.L_x_996) ;  /* 0xfffffffc00ec9947 */ /* 0x002fea000383ffff */
[----:B------:R-:W-:Y:S05]  /*12e90*/  BRA `(.L_x_995) ;  /* 0xffffff2000407947 */ /* 0x000fea000383ffff */
.L_x_1015:
[----:B-1----:R-:W-:-:S04]  /*12ea0*/  IMAD.U32 R10, RZ, RZ, UR6 ;  /* 0x00000006ff0a7e24 */ /* 0x002fc8000f8e00ff */
[----:B------:R1:W2:Y:S03]  /*12eb0*/  SYNCS.PHASECHK.TRANS64.TRYWAIT P1, [R10+URZ+0x2a830], R9 ;  /* 0x02a830090a0075a7 */ /* 0x0002a6000802017f */
[----:B--2---:R-:W-:Y:S05]  /*12ec0*/  @!P1 NANOSLEEP.SYNCS 0x989680 ;  /* 0x009896800000995d */ /* 0x004fea0003900000 */
[----:B------:R-:W2:Y:S02]  /*12ed0*/  @!P1 SYNCS.PHASECHK.TRANS64 P1, [R10+URZ+0x2a830], R9 ;  /* 0x02a830090a0095a7 */ /* 0x000ea4000802007f */
[----:B--2---:R-:W-:Y:S05]  /*12ee0*/  @!P1 BRA `(.L_x_1015) ;  /* 0xfffffffc00ec9947 */ /* 0x004fea000383ffff */
[----:B------:R-:W-:Y:S05]  /*12ef0*/  BRA `(.L_x_1014) ;  /* 0xffffff4400dc7947 */ /* 0x000fea000383ffff */
.L_x_1019:
[----:B01----:R-:W-:-:S04]  /*12f00*/  IMAD.U32 R9, RZ, RZ, UR5 ;  /* 0x00000005ff097e24 */ /* 0x003fc8000f8e00ff */
[----:B------:R0:W1:Y:S03]  /*12f10*/  SYNCS.PHASECHK.TRANS64.TRYWAIT P1, [R9+URZ+0x2a850], R0 ;  /* 0x02a85000090075a7 */ /* 0x000066000802017f */
[----:B-1----:R-:W-:Y:S05]  /*12f20*/  @!P1 NANOSLEEP.SYNCS 0x989680 ;  /* 0x009896800000995d */ /* 0x002fea0003900000 */
[----:B------:R-:W1:Y:S02]  /*12f30*/  @!P1 SYNCS.PHASECHK.TRANS64 P1, [R9+URZ+0x2a850], R0 ;  /* 0x02a85000090095a7 */ /* 0x000e64000802007f */
[----:B-1----:R-:W-:Y:S05]  /*12f40*/  @!P1 BRA `(.L_x_1019) ;  /* 0xfffffffc00ec9947 */ /* 0x002fea000383ffff */
[----:B------:R-:W-:Y:S05]  /*12f50*/  BRA `(.L_x_1018) ;  /* 0xffffff5000047947 */ /* 0x000fea000383ffff */
.L_x_1027:
[----:B-1----:R-:W-:-:S04]  /*12f60*/  IMAD.U32 R10, RZ, RZ, UR5 ;  /* 0x00000005ff0a7e24 */ /* 0x002fc8000f8e00ff */
[----:B------:R1:W2:Y:S03]  /*12f70*/  SYNCS.PHASECHK.TRANS64.TRYWAIT P1, [R10+URZ+0x2a830], R9 ;  /* 0x02a830090a0075a7 */ /* 0x0002a6000802017f */
[----:B--2---:R-:W-:Y:S05]  /*12f80*/  @!P1 NANOSLEEP.SYNCS 0x989680 ;  /* 0x009896800000995d */ /* 0x004fea0003900000 */
[----:B------:R-:W2:Y:S02]  /*12f90*/  @!P1 SYNCS.PHASECHK.TRANS64 P1, [R10+URZ+0x2a830], R9 ;  /* 0x02a830090a0095a7 */ /* 0x000ea4000802007f */
[----:B--2---:R-:W-:Y:S05]  /*12fa0*/  @!P1 BRA `(.L_x_1027) ;  /* 0xfffffffc00ec9947 */ /* 0x004fea000383ffff */
[----:B------:R-:W-:Y:S05]  /*12fb0*/  BRA `(.L_x_1026) ;  /* 0xffffff6000d07947 */ /* 0x000fea000383ffff */
.L_x_1031:
[----:B01----:R-:W-:-:S04]  /*12fc0*/  IMAD.U32 R9, RZ, RZ, UR5 ;  /* 0x00000005ff097e24 */ /* 0x003fc8000f8e00ff */
[----:B------:R0:W1:Y:S03]  /*12fd0*/  SYNCS.PHASECHK.TRANS64.TRYWAIT P1, [R9+URZ+0x2a850], R0 ;  /* 0x02a85000090075a7 */ /* 0x000066000802017f */
[----:B-1----:R-:W-:Y:S05]  /*12fe0*/  @!P1 NANOSLEEP.SYNCS 0x989680 ;  /* 0x009896800000995d */ /* 0x002fea0003900000 */
[----:B------:R-:W1:Y:S02]  /*12ff0*/  @!P1 SYNCS.PHASECHK.TRANS64 P1, [R9+URZ+0x2a850], R0 ;  /* 0x02a85000090095a7 */ /* 0x000e64000802007f */
[----:B-1----:R-:W-:Y:S05]  /*13000*/  @!P1 BRA `(.L_x_1031) ;  /* 0xfffffffc00ec9947 */ /* 0x002fea000383ffff */
[----:B------:R-:W-:Y:S05]  /*13010*/  BRA `(.L_x_1030) ;  /* 0xffffff6800f87947 */ /* 0x000fea000383ffff */
.L_x_1046:
[----:B-1----:R-:W-:-:S04]  /*13020*/  IMAD.U32 R5, RZ, RZ, UR5 ;  /* 0x00000005ff057e24 */ /* 0x002fc8000f8e00ff */
[----:B------:R1:W2:Y:S03]  /*13030*/  SYNCS.PHASECHK.TRANS64.TRYWAIT P1, [R5+URZ+0x2a850], R0 ;  /* 0x02a85000050075a7 */ /* 0x0002a6000802017f */
[----:B--2---:R-:W-:Y:S05]  /*13040*/  @!P1 NANOSLEEP.SYNCS 0x989680 ;  /* 0x009896800000995d */ /* 0x004fea0003900000 */
[----:B------:R-:W2:Y:S02]  /*13050*/  @!P1 SYNCS.PHASECHK.TRANS64 P1, [R5+URZ+0x2a850], R0 ;  /* 0x02a85000050095a7 */ /* 0x000ea4000802007f */
[----:B--2---:R-:W-:Y:S05]  /*13060*/  @!P1 BRA `(.L_x_1046) ;  /* 0xfffffffc00ec9947 */ /* 0x004fea000383ffff */
[----:B------:R-:W-:Y:S05]  /*13070*/  BRA `(.L_x_1045) ;  /* 0xffffff9000e07947 */ /* 0x000fea000383ffff */
.L_x_1083:
[----:B------:R-:W2:Y:S01]  /*13080*/  S2R R17, SR_TID.X ;  /* 0x0000000000117919 */ /* 0x000ea20000002100 */
[----:B------:R-:W-:Y:S02]  /*13090*/  IMAD.MOV.U32 R12, RZ, RZ, RZ ;  /* 0x000000ffff0c7224 */ /* 0x000fe400078e00ff */
[----:B------:R-:W-:Y:S02]  /*130a0*/  IMAD.MOV.U32 R11, RZ, RZ, 0x1f ;  /* 0x0000001fff0b7424 */ /* 0x000fe400078e00ff */
[----:B------:R-:W-:Y:S01]  /*130b0*/  IMAD.MOV.U32 R15, RZ, RZ, -0x1 ;  /* 0xffffffffff0f7424 */ /* 0x000fe200078e00ff */
[----:B--2---:R-:W-:-:S04]  /*130c0*/  SHF.R.U32.HI R17, RZ, 0x5, R17 ;  /* 0x00000005ff117819 */ /* 0x004fc80000011611 */
[----:B------:R-:W-:-:S05]  /*130d0*/  LOP3.LUT R17, R17, 0x3, RZ, 0xc0, !PT ;  /* 0x0000000311117812 */ /* 0x000fca00078ec0ff */
[----:B------:R-:W-:-:S07]  /*130e0*/  IMAD.MOV.U32 R13, RZ, RZ, R17 ;  /* 0x000000ffff0d7224 */ /* 0x000fce00078e0011 */
[----:B01---5:R-:W-:Y:S05]  /*130f0*/  WARPSYNC.COLLECTIVE R15, `(.L_x_1136) ;  /* 0x000000000f087348 */ /* 0x023fea0003c00000 */
[----:B------:R2:W3:Y:S02]  /*13100*/  SHFL.IDX P6, R14, R13, R12, R11 ;  /* 0x0000000c0d0e7389 */ /* 0x0004e400000c000b */
[----:B0123-5:R-:W-:Y:S01]  /*13110*/  ENDCOLLECTIVE ;  /* 0x000000000000791b */ /* 0x02ffe20003800000 */
.L_x_1136:
[----:B------:R-:W-:Y:S05]  /*13120*/  BRA `(.L_x_1137) ;  /* 0xffffffc8008c7947 */ /* 0x000fea000383ffff */
.L_x_1086:
[----:B0-----:R0:W1:Y:S02]  /*13130*/  SYNCS.PHASECHK.TRANS64.TRYWAIT P0, [R0+URZ+0x2a840], R3 ;  /* 0x02a84003000075a7 */ /* 0x001064000800017f */
[----:B-1----:R-:W-:Y:S05]  /*13140*/  @!P0 NANOSLEEP.SYNCS 0x989680 ;  /* 0x009896800000895d */ /* 0x002fea0003900000 */
[----:B------:R-:W1:Y:S02]  /*13150*/  @!P0 SYNCS.PHASECHK.TRANS64 P0, [R0+URZ+0x2a840], R3 ;  /* 0x02a84003000085a7 */ /* 0x000e64000800007f */
[----:B-1----:R-:W-:Y:S05]  /*13160*/  @!P0 BRA `(.L_x_1086) ;  /* 0xfffffffc00f08947 */ /* 0x002fea000383ffff */
[----:B------:R-:W-:Y:S05]  /*13170*/  BRA `(.L_x_1138) ;  /* 0xffffffcc00907947 */ /* 0x000fea000383ffff */
.L_x_1087:
        /* <DEDUP_REMOVED lines=8> */
.L_x_1140:
[----:B------:R-:W-:Y:S05]  /*13200*/  BSYNC B0 ;  /* 0x0000000000007941 */ /* 0x000fea0003800000 */
.L_x_1139:
[----:B------:R-:W-:Y:S02]  /*13210*/  IMAD.MOV.U32 R13, RZ, RZ, R4 ;  /* 0x000000ffff0d7224 */ /* 0x000fe400078e0004 */
[----:B------:R-:W-:Y:S02]  /*13220*/  IMAD.MOV.U32 R12, RZ, RZ, RZ ;  /* 0x000000ffff0c7224 */ /* 0x000fe400078e00ff */
[----:B------:R-:W-:Y:S02]  /*13230*/  IMAD.MOV.U32 R11, RZ, RZ, 0x181f ;  /* 0x0000181fff0b7424 */ /* 0x000fe400078e00ff */
[----:B------:R-:W-:Y:S02]  /*13240*/  IMAD.MOV.U32 R15, RZ, RZ, -0x1 ;  /* 0xffffffffff0f7424 */ /* 0x000fe400078e00ff */
[----:B------:R-:W-:Y:S02]  /*13250*/  IMAD.MOV.U32 R2, RZ, RZ, R14 ;  /* 0x000000ffff027224 */ /* 0x000fe400078e000e */
[----:B------:R-:W-:-:S07]  /*13260*/  @P0 IMAD R9, R5, 0x2, R16 ;  /* 0x0000000205090824 */ /* 0x000fce00078e0210 */
[----:B------:R-:W-:Y:S05]  /*13270*/  WARPSYNC.COLLECTIVE R15, `(.L_x_1141) ;  /* 0x000000000f087348 */ /* 0x000fea0003c00000 */
[----:B------:R0:W1:Y:S02]  /*13280*/  SHFL.IDX P6, R14, R13, R12, R11 ;  /* 0x0000000c0d0e7389 */ /* 0x00006400000c000b */
[----:B01----:R-:W-:Y:S01]  /*13290*/  ENDCOLLECTIVE ;  /* 0x000000000000791b */ /* 0x003fe20003800000 */
.L_x_1141:
[----:B------:R-:W-:Y:S02]  /*132a0*/  IMAD.MOV.U32 R13, RZ, RZ, R6 ;  /* 0x000000ffff0d7224 */ /* 0x000fe400078e0006 */
[----:B------:R-:W-:Y:S01]  /*132b0*/  IMAD.MOV.U32 R12, RZ, RZ, 0x1 ;  /* 0x00000001ff0c7424 */ /* 0x000fe200078e00ff */
[----:B------:R-:W-:-:S05]  /*132c0*/  @P0 LEA R14, P1, R37, R14, 0x1 ;  /* 0x0000000e250e0211 */ /* 0x000fca00078208ff */
[----:B------:R-:W-:Y:S02]  /*132d0*/  @P0 IMAD.X R3, RZ, RZ, R2, P1 ;  /* 0x000000ffff030224 */ /* 0x000fe400008e0602 */
[----:B------:R-:W-:-:S07]  /*132e0*/  @P0 IMAD.MOV.U32 R2, RZ, RZ, R14 ;  /* 0x000000ffff020224 */ /* 0x000fce00078e000e */
[----:B------:R-:W-:Y:S05]  /*132f0*/  WARPSYNC.COLLECTIVE R15, `(.L_x_1142) ;  /* 0x000000000f087348 */ /* 0x000fea0003c00000 */
[----:B------:R0:W1:Y:S02]  /*13300*/  SHFL.IDX P6, R14, R13, R12, R11 ;  /* 0x0000000c0d0e7389 */ /* 0x00006400000c000b */
[----:B01----:R-:W-:Y:S01]  /*13310*/  ENDCOLLECTIVE ;  /* 0x000000000000791b */ /* 0x003fe20003800000 */
.L_x_1142:
        /* <DEDUP_REMOVED lines=12> */
.L_x_1143:
[----:B------:R-:W-:Y:S02]  /*133e0*/  @P0 IMAD R25, R5, 0x2, R16 ;  /* 0x0000000205190824 */ /* 0x000fe400078e0210 */
[----:B------:R-:W-:Y:S02]  /*133f0*/  IMAD.MOV.U32 R13, RZ, RZ, R6 ;  /* 0x000000ffff0d7224 */ /* 0x000fe400078e0006 */
[----:B------:R-:W-:Y:S01]  /*13400*/  IMAD.MOV.U32 R12, RZ, RZ, 0x2 ;  /* 0x00000002ff0c7424 */ /* 0x000fe200078e00ff */
[----:B------:R-:W-:-:S05]  /*13410*/  @P0 LEA R14, P1, R37, R14, 0x1 ;  /* 0x0000000e250e0211 */ /* 0x000fca00078208ff */
[----:B------:R-:W-:-:S08]  /*13420*/  @P0 IMAD.MOV.U32 R2, RZ, RZ, R14 ;  /* 0x000000ffff020224 */ /* 0x000fd000078e000e */
[----:B------:R-:W-:Y:S05]  /*13430*/  WARPSYNC.COLLECTIVE R15, `(.L_x_1144) ;  /* 0x000000000f087348 */ /* 0x000fea0003c00000 */
[----:B------:R0:W1:Y:S02]  /*13440*/  SHFL.IDX P6, R14, R13, R12, R11 ;  /* 0x0000000c0d0e7389 */ /* 0x00006400000c000b */
[----:B01----:R-:W-:Y:S01]  /*13450*/  ENDCOLLECTIVE ;  /* 0x000000000000791b */ /* 0x003fe20003800000 */
.L_x_1144:
        /* <DEDUP_REMOVED lines=9> */
[----:B------:R-:W-:Y:S01]  /*134f0*/  ISETP.GE.AND P0, PT, R7, 0x21, PT ;  /* 0x000000210700780c */ /* 0x000fe20003f06270 */
[----:B------:R-:W-:-:S12]  /*13500*/  IMAD.MOV.U32 R8, RZ, RZ, R14 ;  /* 0x000000ffff087224 */ /* 0x000fd800078e000e */
[----:B0-----:R-:W-:Y:S05]  /*13510*/  WARPSYNC.COLLECTIVE R15, `(.L_x_1145) ;  /* 0x000000000f087348 */ /* 0x001fea0003c00000 */
[----:B------:R1:W2:Y:S02]  /*13520*/  SHFL.IDX P6, R14, R13, R12, R11 ;  /* 0x0000000c0d0e7389 */ /* 0x0002a400000c000b */
[----:B012---:R-:W-:Y:S01]  /*13530*/  ENDCOLLECTIVE ;  /* 0x000000000000791b */ /* 0x007fe20003800000 */
.L_x_1145:
        /* <DEDUP_REMOVED lines=8> */
.L_x_1146:
        /* <DEDUP_REMOVED lines=14> */
.L_x_1147:
        /* <DEDUP_REMOVED lines=8> */
.L_x_1148:
        /* <DEDUP_REMOVED lines=14> */
.L_x_1149:
        /* <DEDUP_REMOVED lines=8> */
.L_x_1150:
        /* <DEDUP_REMOVED lines=13> */
.L_x_1151:
[----:B------:R-:W-:Y:S05]  /*13950*/  BRA `(.L_x_1152) ;  /* 0xffffffc800e87947 */ /* 0x000fea000383ffff */
.L_x_1092:
[----:B------:R-:W-:Y:S02]  /*13960*/  IMAD.MOV.U32 R13, RZ, RZ, R5 ;  /* 0x000000ffff0d7224 */ /* 0x000fe400078e0005 */
[----:B------:R-:W-:Y:S02]  /*13970*/  IMAD.MOV.U32 R12, RZ, RZ, RZ ;  /* 0x000000ffff0c7224 */ /* 0x000fe400078e00ff */
[----:B------:R-:W-:Y:S02]  /*13980*/  IMAD.MOV.U32 R11, RZ, RZ, 0x181f ;  /* 0x0000181fff0b7424 */ /* 0x000fe400078e00ff */
[----:B------:R-:W-:Y:S02]  /*13990*/  IMAD.MOV.U32 R15, RZ, RZ, -0x1 ;  /* 0xffffffffff0f7424 */ /* 0x000fe400078e00ff */
[----:B------:R-:W-:-:S07]  /*139a0*/  VIADD R4, R36, UR44 ;  /* 0x0000002c24047c36 */ /* 0x000fce0008000000 */
[----:B------:R-:W-:Y:S05]  /*139b0*/  WARPSYNC.COLLECTIVE R15, `(.L_x_1153) ;  /* 0x000000000f087348 */ /* 0x000fea0003c00000 */
[----:B------:R0:W1:Y:S02]  /*139c0*/  SHFL.IDX P6, R14, R13, R12, R11 ;  /* 0x0000000c0d0e7389 */ /* 0x00006400000c000b */
[----:B01----:R-:W-:Y:S01]  /*139d0*/  ENDCOLLECTIVE ;  /* 0x000000000000791b */ /* 0x003fe20003800000 */
.L_x_1153:
[C---:B------:R-:W-:Y:S01]  /*139e0*/  VIADD R6, R4.reuse, 0x10 ;  /* 0x0000001004067836 */ /* 0x040fe20000000000 */
[----:B------:R-:W-:Y:S01]  /*139f0*/  ISETP.GE.AND P0, PT, R4, UR39, PT ;  /* 0x0000002704007c0c */ /* 0x000fe2000bf06270 */
[----:B------:R-:W-:Y:S02]  /*13a00*/  IMAD.MOV.U32 R13, RZ, RZ, R0 ;  /* 0x000000ffff0d7224 */ /* 0x000fe400078e0000 */
[----:B------:R-:W-:-:S10]  /*13a10*/  IMAD.MOV.U32 R2, RZ, RZ, R14 ;  /* 0x000000ffff027224 */ /* 0x000fd400078e000e */
[----:B------:R-:W-:Y:S05]  /*13a20*/  WARPSYNC.COLLECTIVE R15, `(.L_x_1154) ;  /* 0x000000000f087348 */ /* 0x000fea0003c00000 */
[----:B------:R0:W1:Y:S02]  /*13a30*/  SHFL.IDX P6, R14, R13, R12, R11 ;  /* 0x0000000c0d0e7389 */ /* 0x00006400000c000b */
[----:B01----:R-:W-:Y:S01]  /*13a40*/  ENDCOLLECTIVE ;  /* 0x000000000000791b */ /* 0x003fe20003800000 */
.L_x_1154:
[----:B------:R-:W-:Y:S02]  /*13a50*/  IMAD.MOV.U32 R13, RZ, RZ, R5 ;  /* 0x000000ffff0d7224 */ /* 0x000fe400078e0005 */
[----:B------:R-:W-:Y:S01]  /*13a60*/  IMAD.MOV.U32 R12, RZ, RZ, 0x1 ;  /* 0x00000001ff0c7424 */ /* 0x000fe200078e00ff */
[----:B------:R-:W-:-:S05]  /*13a70*/  @!P0 LEA R14, P1, R37, R14, 0x1 ;  /* 0x0000000e250e8211 */ /* 0x000fca00078208ff */
[----:B------:R-:W-:Y:S02]  /*13a80*/  @!P0 IMAD.X R3, RZ, RZ, R2, P1 ;  /* 0x000000ffff038224 */ /* 0x000fe400008e0602 */
[----:B------:R-:W-:-:S07]  /*13a90*/  @!P0 IMAD.MOV.U32 R2, RZ, RZ, R14 ;  /* 0x000000ffff028224 */ /* 0x000fce00078e000e */
[----:B------:R-:W-:Y:S05]  /*13aa0*/  WARPSYNC.COLLECTIVE R15, `(.L_x_1155) ;  /* 0x000000000f087348 */ /* 0x000fea0003c00000 */
[----:B------:R0:W1:Y:S02]  /*13ab0*/  SHFL.IDX P6, R14, R13, R12, R11 ;  /* 0x0000000c0d0e7389 */ /* 0x00006400000c000b */
[----:B01----:R-:W-:Y:S01]  /*13ac0*/  ENDCOLLECTIVE ;  /* 0x000000000000791b */ /* 0x003fe20003800000 */
.L_x_1155:
[----:B------:R-:W-:Y:S01]  /*13ad0*/  @!PT LDS RZ, [RZ] ;  /* 0x00000000fffff984 */ /* 0x000fe20000000800 */
[----:B------:R-:W-:Y:S01]  /*13ae0*/  @!PT LDS RZ, [RZ] ;  /* 0x00000000fffff984 */ /* 0x000fe20000000800 */
[----:B------:R-:W-:Y:S01]  /*13af0*/  @!PT LDS RZ, [RZ] ;  /* 0x00000000fffff984 */ /* 0x000fe20000000800 */
[----:B------:R0:W-:Y:S04]  /*13b00*/  @!P0 LDGSTS.E.BYPASS.LTC128B.128 [R31+0xc400], desc[UR36][R2.64], !P3 ;  /* 0x0c400000021f8fae */ /* 0x0001e8000d901d64 */
[----:B------:R0:W-:Y:S04]  /*13b10*/  @!P0 LDGSTS.E.BYPASS.LTC128B.128 [R31+0x10400], desc[UR36][R2.64+0x80], !P4 ;  /* 0x10400080021f8fae */ /* 0x0001e8000e101d64 */
[----:B------:R0:W-:Y:S01]  /*13b20*/  @!P0 LDGSTS.E.BYPASS.LTC128B.128 [R31+0x14400], desc[UR36][R2.64+0x100], !P5 ;  /* 0x14400100021f8fae */ /* 0x0001e2000e901d64 */
[----:B------:R-:W-:Y:S01]  /*13b30*/  ISETP.GE.AND P0, PT, R6, UR39, PT ;  /* 0x0000002706007c0c */ /* 0x000fe2000bf06270 */
[----:B------:R-:W-:-:S02]  /*13b40*/  IMAD.MOV.U32 R13, RZ, RZ, R0 ;  /* 0x000000ffff0d7224 */ /* 0x000fc400078e0000 */
[----:B------:R-:W-:-:S10]  /*13b50*/  IMAD.MOV.U32 R6, RZ, RZ, R14 ;  /* 0x000000ffff067224 */ /* 0x000fd400078e000e */
[----:B0-----:R-:W-:Y:S05]  /*13b60*/  WARPSYNC.COLLECTIVE R15, `(.L_x_1156) ;  /* 0x000000000f087348 */ /* 0x001fea0003c00000 */
[----:B------:R1:W2:Y:S02]  /*13b70*/  SHFL.IDX P6, R14, R13, R12, R11 ;  /* 0x0000000c0d0e7389 */ /* 0x0002a400000c000b */
[----:B012---:R-:W-:Y:S01]  /*13b80*/  ENDCOLLECTIVE ;  /* 0x000000000000791b */ /* 0x007fe20003800000 */
.L_x_1156:
[----:B------:R-:W-:Y:S02]  /*13b90*/  IMAD.MOV.U32 R13, RZ, RZ, R5 ;  /* 0x000000ffff0d7224 */ /* 0x000fe400078e0005 */
[----:B------:R-:W-:Y:S01]  /*13ba0*/  IMAD.MOV.U32 R12, RZ, RZ, 0x2 ;  /* 0x00000002ff0c7424 */ /* 0x000fe200078e00ff */
[----:B------:R-:W-:-:S05]  /*13bb0*/  @!P0 LEA R14, P1, R37, R14, 0x1 ;  /* 0x0000000e250e8211 */ /* 0x000fca00078208ff */
[----:B------:R-:W-:-:S08]  /*13bc0*/  @!P0 IMAD.MOV.U32 R2, RZ, RZ, R14 ;  /* 0x000000ffff028224 */ /* 0x000fd000078e000e */
[----:B------:R-:W-:Y:S05]  /*13bd0*/  WARPSYNC.COLLECTIVE R15, `(.L_x_1157) ;  /* 0x000000000f087348 */ /* 0x000fea0003c00000 */
[----:B------:R0:W1:Y:S02]  /*13be0*/  SHFL.IDX P6, R14, R13, R12, R11 ;  /* 0x0000000c0d0e7389 */ /* 0x00006400000c000b */
[----:B01----:R-:W-:Y:S01]  /*13bf0*/  ENDCOLLECTIVE ;  /* 0x000000000000791b */ /* 0x003fe20003800000 */
.L_x_1157:
[----:B------:R-:W-:Y:S02]  /*13c00*/  @!P0 IMAD.X R7, RZ, RZ, R6, P1 ;  /* 0x000000ffff078224 */ /* 0x000fe400008e0606 */
[----:B------:R-:W-:Y:S02]  /*13c10*/  VIADD R6, R4, 0x20 ;  /* 0x0000002004067836 */ /* 0x000fe40000000000 */
[----:B------:R-:W-:-:S05]  /*13c20*/  @!P0 IMAD.MOV.U32 R3, RZ, RZ, R7 ;  /* 0x000000ffff038224 */ /* 0x000fca00078e0007 */
[----:B------:R-:W-:Y:S01]  /*13c30*/  @!PT LDS RZ, [RZ] ;  /* 0x00000000fffff984 */ /* 0x000fe20000000800 */
[----:B------:R-:W-:Y:S01]  /*13c40*/  @!PT LDS RZ, [RZ] ;  /* 0x00000000fffff984 */ /* 0x000fe20000000800 */
[----:B------:R-:W-:Y:S01]  /*13c50*/  @!PT LDS RZ, [RZ] ;  /* 0x00000000fffff984 */ /* 0x000fe20000000800 */
[----:B------:R0:W-:Y:S01]  /*13c60*/  @!P0 LDGSTS.E.BYPASS.LTC128B.128 [R31+0xcc00], desc[UR36][R2.64], !P3 ;  /* 0x0cc00000021f8fae */ /* 0x0001e2000d901d64 */
[----:B------:R-:W-:-:S03]  /*13c70*/  IMAD.MOV.U32 R13, RZ, RZ, R0 ;  /* 0x000000ffff0d7224 */ /* 0x000fc600078e0000 */
[----:B------:R0:W-:Y:S04]  /*13c80*/  @!P0 LDGSTS.E.BYPASS.LTC128B.128 [R31+0x10c00], desc[UR36][R2.64+0x80], !P4 ;  /* 0x10c00080021f8fae */ /* 0x0001e8000e101d64 */
[----:B------:R0:W-:Y:S01]  /*13c90*/  @!P0 LDGSTS.E.BYPASS.LTC128B.128 [R31+0x14c00], desc[UR36][R2.64+0x100], !P5 ;  /* 0x14c00100021f8fae */ /* 0x0001e2000e901d64 */
[----:B------:R-:W-:Y:S01]  /*13ca0*/  ISETP.GE.AND P0, PT, R6, UR39, PT ;  /* 0x0000002706007c0c */ /* 0x000fe2000bf06270 */
[----:B------:R-:W-:-:S12]  /*13cb0*/  IMAD.MOV.U32 R6, RZ, RZ, R14 ;  /* 0x000000ffff067224 */ /* 0x000fd800078e000e */
[----:B0-----:R-:W-:Y:S05]  /*13cc0*/  WARPSYNC.COLLECTIVE R15, `(.L_x_1158) ;  /* 0x000000000f087348 */ /* 0x001fea0003c00000 */
[----:B------:R1:W2:Y:S02]  /*13cd0*/  SHFL.IDX P6, R14, R13, R12, R11 ;  /* 0x0000000c0d0e7389 */ /* 0x0002a400000c000b */
[----:B012---:R-:W-:Y:S01]  /*13ce0*/  ENDCOLLECTIVE ;  /* 0x000000000000791b */ /* 0x007fe20003800000 */
.L_x_1158:
[----:B------:R-:W-:Y:S02]  /*13cf0*/  IMAD.MOV.U32 R13, RZ, RZ, R5 ;  /* 0x000000ffff0d7224 */ /* 0x000fe400078e0005 */
[----:B------:R-:W-:Y:S01]  /*13d00*/  IMAD.MOV.U32 R12, RZ, RZ, 0x3 ;  /* 0x00000003ff0c7424 */ /* 0x000fe200078e00ff */
[----:B------:R-:W-:-:S05]  /*13d10*/  @!P0 LEA R14, P1, R37, R14, 0x1 ;  /* 0x0000000e250e8211 */ /* 0x000fca00078208ff */
[----:B------:R-:W-:-:S08]  /*13d20*/  @!P0 IMAD.MOV.U32 R2, RZ, RZ, R14 ;  /* 0x000000ffff028224 */ /* 0x000fd000078e000e */
[----:B------:R-:W-:Y:S05]  /*13d30*/  WARPSYNC.COLLECTIVE R15, `(.L_x_1159) ;  /* 0x000000000f087348 */ /* 0x000fea0003c00000 */
[----:B------:R0:W1:Y:S02]  /*13d40*/  SHFL.IDX P6, R14, R13, R12, R11 ;  /* 0x0000000c0d0e7389 */ /* 0x00006400000c000b */
[----:B01----:R-:W-:Y:S01]  /*13d50*/  ENDCOLLECTIVE ;  /* 0x000000000000791b */ /* 0x003fe20003800000 */
.L_x_1159:
        /* <DEDUP_REMOVED lines=15> */
.L_x_1160:
[----:B------:R-:W-:Y:S02]  /*13e50*/  IMAD.MOV.U32 R13, RZ, RZ, R5 ;  /* 0x000000ffff0d7224 */ /* 0x000fe400078e0005 */
[----:B------:R-:W-:Y:S01]  /*13e60*/  IMAD.MOV.U32 R12, RZ, RZ, 0x4 ;  /* 0x00000004ff0c7424 */ /* 0x000fe200078e00ff */
[----:B------:R-:W-:-:S05]  /*13e70*/  @!P0 LEA R14, P1, R37, R14, 0x1 ;  /* 0x0000000e250e8211 */ /* 0x000fca00078208ff */
[----:B------:R-:W-:-:S08]  /*13e80*/  @!P0 IMAD.MOV.U32 R2, RZ, RZ, R14 ;  /* 0x000000ffff028224 */ /* 0x000fd000078e000e */
[----:B------:R-:W-:Y:S05]  /*13e90*/  WARPSYNC.COLLECTIVE R15, `(.L_x_1161) ;  /* 0x000000000f087348 */ /* 0x000fea0003c00000 */
[----:B------:R0:W1:Y:S02]  /*13ea0*/  SHFL.IDX P6, R14, R13, R12, R11 ;  /* 0x0000000c0d0e7389 */ /* 0x00006400000c000b */
[----:B01----:R-:W-:Y:S01]  /*13eb0*/  ENDCOLLECTIVE ;  /* 0x000000000000791b */ /* 0x003fe20003800000 */
.L_x_1161:
        /* <DEDUP_REMOVED lines=15> */
.L_x_1162:
[----:B------:R-:W-:Y:S02]  /*13fb0*/  IMAD.MOV.U32 R13, RZ, RZ, R5 ;  /* 0x000000ffff0d7224 */ /* 0x000fe400078e0005 */
[----:B------:R-:W-:Y:S01]  /*13fc0*/  IMAD.MOV.U32 R12, RZ, RZ, 0x5 ;  /* 0x00000005ff0c7424 */ /* 0x000fe200078e00ff */
[----:B------:R-:W-:-:S05]  /*13fd0*/  @!P0 LEA R14, P1, R37, R14, 0x1 ;  /* 0x0000000e250e8211 */ /* 0x000fca00078208ff */
[----:B------:R-:W-:-:S08]  /*13fe0*/  @!P0 IMAD.MOV.U32 R2, RZ, RZ, R14 ;  /* 0x000000ffff028224 */ /* 0x000fd000078e000e */
[----:B------:R-:W-:Y:S05]  /*13ff0*/  WARPSYNC.COLLECTIVE R15, `(.L_x_1163) ;  /* 0x000000000f087348 */ /* 0x000fea0003c00000 */
[----:B------:R0:W1:Y:S02]  /*14000*/  SHFL.IDX P6, R14, R13, R12, R11 ;  /* 0x0000000c0d0e7389 */ /* 0x00006400000c000b */
[----:B01----:R-:W-:Y:S01]  /*14010*/  ENDCOLLECTIVE ;  /* 0x000000000000791b */ /* 0x003fe20003800000 */
.L_x_1163:
        /* <DEDUP_REMOVED lines=15> */
.L_x_1164:
[----:B------:R-:W-:Y:S02]  /*14110*/  IMAD.MOV.U32 R13, RZ, RZ, R5 ;  /* 0x000000ffff0d7224 */ /* 0x000fe400078e0005 */
[----:B------:R-:W-:Y:S01]  /*14120*/  IMAD.MOV.U32 R12, RZ, RZ, 0x6 ;  /* 0x00000006ff0c7424 */ /* 0x000fe200078e00ff */
[----:B------:R-:W-:-:S05]  /*14130*/  @!P0 LEA R14, P1, R37, R14, 0x1 ;  /* 0x0000000e250e8211 */ /* 0x000fca00078208ff */
[----:B------:R-:W-:-:S08]  /*14140*/  @!P0 IMAD.MOV.U32 R2, RZ, RZ, R14 ;  /* 0x000000ffff028224 */ /* 0x000fd000078e000e */
[----:B------:R-:W-:Y:S05]  /*14150*/  WARPSYNC.COLLECTIVE R15, `(.L_x_1165) ;  /* 0x000000000f087348 */ /* 0x000fea0003c00000 */
[----:B------:R0:W1:Y:S02]  /*14160*/  SHFL.IDX P6, R14, R13, R12, R11 ;  /* 0x0000000c0d0e7389 */ /* 0x00006400000c000b */
[----:B01----:R-:W-:Y:S01]  /*14170*/  ENDCOLLECTIVE ;  /* 0x000000000000791b */ /* 0x003fe20003800000 */
.L_x_1165:
        /* <DEDUP_REMOVED lines=15> */
.L_x_1166:
[----:B------:R-:W-:Y:S02]  /*14270*/  IMAD.MOV.U32 R13, RZ, RZ, R5 ;  /* 0x000000ffff0d7224 */ /* 0x000fe400078e0005 */
[----:B------:R-:W-:Y:S01]  /*14280*/  IMAD.MOV.U32 R12, RZ, RZ, 0x7 ;  /* 0x00000007ff0c7424 */ /* 0x000fe200078e00ff */
[----:B------:R-:W-:-:S05]  /*14290*/  @!P0 LEA R14, P1, R37, R14, 0x1 ;  /* 0x0000000e250e8211 */ /* 0x000fca00078208ff */
[----:B------:R-:W-:-:S08]  /*142a0*/  @!P0 IMAD.MOV.U32 R2, RZ, RZ, R14 ;  /* 0x000000ffff028224 */ /* 0x000fd000078e000e */
[----:B------:R-:W-:Y:S05]  /*142b0*/  WARPSYNC.COLLECTIVE R15, `(.L_x_1167) ;  /* 0x000000000f087348 */ /* 0x000fea0003c00000 */
[----:B------:R0:W1:Y:S02]  /*142c0*/  SHFL.IDX P6, R14, R13, R12, R11 ;  /* 0x0000000c0d0e7389 */ /* 0x00006400000c000b */
[----:B01----:R-:W-:Y:S01]  /*142d0*/  ENDCOLLECTIVE ;  /* 0x000000000000791b */ /* 0x003fe20003800000 */
.L_x_1167:
[----:B------:R-:W-:-:S04]  /*142e0*/  @!P0 IMAD.X R7, RZ, RZ, R6, P1 ;  /* 0x000000ffff078224 */ /* 0x000fc800008e0606 */
        /* <DEDUP_REMOVED lines=8> */
[----:B------:R-:W-:-:S07]  /*14370*/  IMAD.MOV.U32 R6, RZ, RZ, R14 ;  /* 0x000000ffff067224 */ /* 0x000fce00078e000e */
[----:B0-----:R-:W-:Y:S05]  /*14380*/  WARPSYNC.COLLECTIVE R15, `(.L_x_1168) ;  /* 0x000000000f087348 */ /* 0x001fea0003c00000 */
[----:B------:R1:W2:Y:S02]  /*14390*/  SHFL.IDX P6, R14, R13, R12, R11 ;  /* 0x0000000c0d0e7389 */ /* 0x0002a400000c000b */
[----:B012---:R-:W-:Y:S01]  /*143a0*/  ENDCOLLECTIVE ;  /* 0x000000000000791b */ /* 0x007fe20003800000 */
.L_x_1168:
[----:B------:R-:W-:Y:S05]  /*143b0*/  BRA `(.L_x_1169) ;  /* 0xffffffcc00087947 */ /* 0x000fea000383ffff */
.L_x_1095:
[----:B0-----:R0:W1:Y:S02]  /*143c0*/  SYNCS.PHASECHK.TRANS64.TRYWAIT P0, [R16+URZ+0x2a820], R3 ;  /* 0x02a82003100075a7 */ /* 0x001064000800017f */
[----:B-1----:R-:W-:Y:S05]  /*143d0*/  @!P0 NANOSLEEP.SYNCS 0x989680 ;  /* 0x009896800000895d */ /* 0x002fea0003900000 */
[----:B------:R-:W1:Y:S02]  /*143e0*/  @!P0 SYNCS.PHASECHK.TRANS64 P0, [R16+URZ+0x2a820], R3 ;  /* 0x02a82003100085a7 */ /* 0x000e64000800007f */
[----:B-1----:R-:W-:Y:S05]  /*143f0*/  @!P0 BRA `(.L_x_1095) ;  /* 0xfffffffc00f08947 */ /* 0x002fea000383ffff */
[----:B------:R-:W-:Y:S05]  /*14400*/  BRA `(.L_x_1170) ;  /* 0xffffffcc006c7947 */ /* 0x000fea000383ffff */
.L_x_1099:
[----:B0-----:R0:W1:Y:S02]  /*14410*/  SYNCS.PHASECHK.TRANS64.TRYWAIT P0, [R6+URZ+0x2a840], R3 ;  /* 0x02a84003060075a7 */ /* 0x001064000800017f */
[----:B-1----:R-:W-:Y:S05]  /*14420*/  @!P0 NANOSLEEP.SYNCS 0x989680 ;  /* 0x009896800000895d */ /* 0x002fea0003900000 */
[----:B------:R-:W1:Y:S02]  /*14430*/  @!P0 SYNCS.PHASECHK.TRANS64 P0, [R6+URZ+0x2a840], R3 ;  /* 0x02a84003060085a7 */ /* 0x000e64000800007f */
[----:B-1----:R-:W-:Y:S05]  /*14440*/  @!P0 BRA `(.L_x_1099) ;  /* 0xfffffffc00f08947 */ /* 0x002fea000383ffff */
[----:B------:R-:W-:Y:S05]  /*14450*/  BRA `(.L_x_1171) ;  /* 0xffffffd0002c7947 */ /* 0x000fea000383ffff */
.L_x_1100:
        /* <DEDUP_REMOVED lines=8> */
.L_x_1173:
[----:B------:R-:W-:Y:S05]  /*144e0*/  BSYNC B1 ;  /* 0x0000000000017941 */ /* 0x000fea0003800000 */
.L_x_1172:
[----:B------:R-:W-:Y:S02]  /*144f0*/  IMAD.MOV.U32 R13, RZ, RZ, R7 ;  /* 0x000000ffff0d7224 */ /* 0x000fe400078e0007 */
[----:B------:R-:W-:Y:S02]  /*14500*/  IMAD.MOV.U32 R12, RZ, RZ, RZ ;  /* 0x000000ffff0c7224 */ /* 0x000fe400078e00ff */
[----:B------:R-:W-:Y:S02]  /*14510*/  IMAD.MOV.U32 R11, RZ, RZ, 0x181f ;  /* 0x0000181fff0b7424 */ /* 0x000fe400078e00ff */
[----:B------:R-:W-:Y:S02]  /*14520*/  IMAD.MOV.U32 R15, RZ, RZ, -0x1 ;  /* 0xffffffffff0f7424 */ /* 0x000fe400078e00ff */
[----:B------:R-:W-:Y:S02]  /*14530*/  IMAD.MOV.U32 R3, RZ, RZ, R14 ;  /* 0x000000ffff037224 */ /* 0x000fe400078e000e */
[----:B------:R-:W-:-:S07]  /*14540*/  IMAD.SHL.U32 R5, R37, 0x2, RZ ;  /* 0x0000000225057824 */ /* 0x000fce00078e00ff */
[----:B------:R-:W-:Y:S05]  /*14550*/  WARPSYNC.COLLECTIVE R15, `(.L_x_1174) ;  /* 0x000000000f087348 */ /* 0x000fea0003c00000 */
[----:B------:R0:W1:Y:S02]  /*14560*/  SHFL.IDX P6, R14, R13, R12, R11 ;  /* 0x0000000c0d0e7389 */ /* 0x00006400000c000b */
[----:B01----:R-:W-:Y:S01]  /*14570*/  ENDCOLLECTIVE ;  /* 0x000000000000791b */ /* 0x003fe20003800000 */
.L_x_1174:
[----:B------:R-:W-:Y:S02]  /*14580*/  IMAD R8, R8, 0x2, R16 ;  /* 0x0000000208087824 */ /* 0x000fe400078e0210 */
[----:B------:R-:W-:Y:S02]  /*14590*/  IMAD.MOV.U32 R13, RZ, RZ, R10 ;  /* 0x000000ffff0d7224 */ /* 0x000fe400078e000a */
[----:B------:R-:W-:Y:S01]  /*145a0*/  IMAD.MOV.U32 R12, RZ, RZ, 0x1 ;  /* 0x00000001ff0c7424 */ /* 0x000fe200078e00ff */
[----:B------:R-:W-:-:S13]  /*145b0*/  IADD3 R2, P0, R14, R5, RZ ;  /* 0x000000050e027210 */ /* 0x000fda0007f1e0ff */
[----:B------:R-:W-:Y:S05]  /*145c0*/  WARPSYNC.COLLECTIVE R15, `(.L_x_1175) ;  /* 0x000000000f087348 */ /* 0x000fea0003c00000 */
[----:B------:R0:W1:Y:S02]  /*145d0*/  SHFL.IDX P6, R14, R13, R12, R11 ;  /* 0x0000000c0d0e7389 */ /* 0x00006400000c000b */
[----:B01----:R-:W-:Y:S01]  /*145e0*/  ENDCOLLECTIVE ;  /* 0x000000000000791b */ /* 0x003fe20003800000 */
.L_x_1175:
[----:B------:R-:W-:-:S05]  /*145f0*/  IMAD.X R3, RZ, RZ, R3, P0 ;  /* 0x000000ffff037224 */ /* 0x000fca00000e0603 */
[----:B------:R-:W-:Y:S01]  /*14600*/  @!PT LDS RZ, [RZ] ;  /* 0x00000000fffff984 */ /* 0x000fe20000000800 */
[----:B------:R-:W-:Y:S01]  /*14610*/  @!PT LDS RZ, [RZ] ;  /* 0x00000000fffff984 */ /* 0x000fe20000000800 */
[----:B------:R-:W-:Y:S01]  /*14620*/  @!PT LDS RZ, [RZ] ;  /* 0x00000000fffff984 */ /* 0x000fe20000000800 */
[----:B------:R-:W-:Y:S04]  /*14630*/  LDGSTS.E.BYPASS.LTC128B.128 [R8+0x18400], desc[UR36][R2.64], !P3 ;  /* 0x1840000002087fae */ /* 0x000fe8000d901d64 */
[----:B------:R-:W-:Y:S01]  /*14640*/  LDGSTS.E.BYPASS.LTC128B.128 [R8+0x1b400], desc[UR36][R2.64+0x80], !P2 ;  /* 0x1b40008002087fae */ /* 0x000fe2000d101d64 */
[----:B------:R-:W-:-:S03]  /*14650*/  IMAD.MOV.U32 R13, RZ, RZ, R7 ;  /* 0x000000ffff0d7224 */ /* 0x000fc600078e0007 */
[----:B------:R0:W-:Y:S02]  /*14660*/  LDGSTS.E.BYPASS.LTC128B.128 [R8+0x1e400], desc[UR36][R2.64+0x100], !P1 ;  /* 0x1e40010002087fae */ /* 0x0001e4000c901d64 */
[----:B0-----:R-:W-:-:S07]  /*14670*/  IMAD.MOV.U32 R3, RZ, RZ, R14 ;  /* 0x000000ffff037224 */ /* 0x001fce00078e000e */
[----:B------:R-:W-:Y:S05]  /*14680*/  WARPSYNC.COLLECTIVE R15, `(.L_x_1176) ;  /* 0x000000000f087348 */ /* 0x000fea0003c00000 */
[----:B------:R0:W1:Y:S02]  /*14690*/  SHFL.IDX P6, R14, R13, R12, R11 ;  /* 0x0000000c0d0e7389 */ /* 0x00006400000c000b */
[----:B01----:R-:W-:Y:S01]  /*146a0*/  ENDCOLLECTIVE ;  /* 0x000000000000791b */ /* 0x003fe20003800000 */
.L_x_1176:
[----:B------:R-:W-:Y:S02]  /*146b0*/  IMAD.MOV.U32 R13, RZ, RZ, R10 ;  /* 0x000000ffff0d7224 */ /* 0x000fe400078e000a */
[----:B------:R-:W-:Y:S01]  /*146c0*/  IMAD.MOV.U32 R12, RZ, RZ, 0x2 ;  /* 0x00000002ff0c7424 */ /* 0x000fe200078e00ff */
[----:B------:R-:W-:-:S13]  /*146d0*/  IADD3 R2, P0, R14, R5, RZ ;  /* 0x000000050e027210 */ /* 0x000fda0007f1e0ff */
[----:B------:R-:W-:Y:S05]  /*146e0*/  WARPSYNC.COLLECTIVE R15, `(.L_x_1177) ;  /* 0x000000000f087348 */ /* 0x000fea0003c00000 */
[----:B------:R0:W1:Y:S02]  /*146f0*/  SHFL.IDX P6, R14, R13, R12, R11 ;  /* 0x0000000c0d0e7389 */ /* 0x00006400000c000b */
[----:B01----:R-:W-:Y:S01]  /*14700*/  ENDCOLLECTIVE ;  /* 0x000000000000791b */ /* 0x003fe20003800000 */
.L_x_1177:
        /* <DEDUP_REMOVED lines=12> */
.L_x_1178:
[----:B------:R-:W-:Y:S02]  /*147d0*/  IMAD.MOV.U32 R13, RZ, RZ, R10 ;  /* 0x000000ffff0d7224 */ /* 0x000fe400078e000a */
[----:B------:R-:W-:Y:S01]  /*147e0*/  IMAD.MOV.U32 R12, RZ, RZ, 0x3 ;  /* 0x00000003ff0c7424 */ /* 0x000fe200078e00ff */
[----:B------:R-:W-:-:S13]  /*147f0*/  IADD3 R2, P0, R14, R5, RZ ;  /* 0x000000050e027210 */ /* 0x000fda0007f1e0ff */
[----:B------:R-:W-:Y:S05]  /*14800*/  WARPSYNC.COLLECTIVE R15, `(.L_x_1179) ;  /* 0x000000000f087348 */ /* 0x000fea0003c00000 */
[----:B------:R0:W1:Y:S02]  /*14810*/  SHFL.IDX P6, R14, R13, R12, R11 ;  /* 0x0000000c0d0e7389 */ /* 0x00006400000c000b */
[----:B01----:R-:W-:Y:S01]  /*14820*/  ENDCOLLECTIVE ;  /* 0x000000000000791b */ /* 0x003fe20003800000 */
.L_x_1179:
        /* <DEDUP_REMOVED lines=12> */
.L_x_1180:
[----:B------:R-:W-:Y:S02]  /*148f0*/  IMAD.MOV.U32 R13, RZ, RZ, R10 ;  /* 0x000000ffff0d7224 */ /* 0x000fe400078e000a */
[----:B------:R-:W-:Y:S01]  /*14900*/  IMAD.MOV.U32 R12, RZ, RZ, 0x4 ;  /* 0x00000004ff0c7424 */ /* 0x000fe200078e00ff */
[----:B------:R-:W-:-:S13]  /*14910*/  IADD3 R2, P0, R14, R5, RZ ;  /* 0x000000050e027210 */ /* 0x000fda0007f1e0ff */
[----:B------:R-:W-:Y:S05]  /*14920*/  WARPSYNC.COLLECTIVE R15, `(.L_x_1181) ;  /* 0x000000000f087348 */ /* 0x000fea0003c00000 */
[----:B------:R0:W1:Y:S02]  /*14930*/  SHFL.IDX P6, R14, R13, R12, R11 ;  /* 0x0000000c0d0e7389 */ /* 0x00006400000c000b */
[----:B01----:R-:W-:Y:S01]  /*14940*/  ENDCOLLECTIVE ;  /* 0x000000000000791b */ /* 0x003fe20003800000 */
.L_x_1181:
        /* <DEDUP_REMOVED lines=12> */
.L_x_1182:
[----:B------:R-:W-:Y:S02]  /*14a10*/  IMAD.MOV.U32 R13, RZ, RZ, R10 ;  /* 0x000000ffff0d7224 */ /* 0x000fe400078e000a */
[----:B------:R-:W-:Y:S01]  /*14a20*/  IMAD.MOV.U32 R12, RZ, RZ, 0x5 ;  /* 0x00000005ff0c7424 */ /* 0x000fe200078e00ff */
[----:B------:R-:W-:-:S13]  /*14a30*/  IADD3 R2, P0, R14, R5, RZ ;  /* 0x000000050e027210 */ /* 0x000fda0007f1e0ff */
[----:B------:R-:W-:Y:S05]  /*14a40*/  WARPSYNC.COLLECTIVE R15, `(.L_x_1183) ;  /* 0x000000000f087348 */ /* 0x000fea0003c00000 */
[----:B------:R0:W1:Y:S02]  /*14a50*/  SHFL.IDX P6, R14, R13, R12, R11 ;  /* 0x0000000c0d0e7389 */ /* 0x00006400000c000b */
[----:B01----:R-:W-:Y:S01]  /*14a60*/  ENDCOLLECTIVE ;  /* 0x000000000000791b */ /* 0x003fe20003800000 */
.L_x_1183:
        /* <DEDUP_REMOVED lines=12> */
.L_x_1184:
[----:B------:R-:W-:Y:S05]  /*14b30*/  BRA `(.L_x_1185) ;  /* 0xffffffcc007c7947 */ /* 0x000fea000383ffff */
.L_x_1105:
[----:B0-----:R0:W1:Y:S02]  /*14b40*/  SYNCS.PHASECHK.TRANS64.TRYWAIT P0, [R6+URZ+0x2a860], R3 ;  /* 0x02a86003060075a7 */ /* 0x001064000800017f */
[----:B-1----:R-:W-:Y:S05]  /*14b50*/  @!P0 NANOSLEEP.SYNCS 0x989680 ;  /* 0x009896800000895d */ /* 0x002fea0003900000 */
[----:B------:R-:W1:Y:S02]  /*14b60*/  @!P0 SYNCS.PHASECHK.TRANS64 P0, [R6+URZ+0x2a860], R3 ;  /* 0x02a86003060085a7 */ /* 0x000e64000800007f */
[----:B-1----:R-:W-:Y:S05]  /*14b70*/  @!P0 BRA `(.L_x_1105) ;  /* 0xfffffffc00f08947 */ /* 0x002fea000383ffff */
[----:B------:R-:W-:Y:S05]  /*14b80*/  BRA `(.L_x_1186) ;  /* 0xffffffcc00d87947 */ /* 0x000fea000383ffff */
.L_x_1106:
        /* <DEDUP_REMOVED lines=8> */
.L_x_1188:
[----:B------:R-:W-:Y:S05]  /*14c10*/  BSYNC B1 ;  /* 0x0000000000017941 */ /* 0x000fea0003800000 */
.L_x_1187:
[----:B------:R-:W-:Y:S02]  /*14c20*/  IMAD.MOV.U32 R13, RZ, RZ, R17 ;  /* 0x000000ffff0d7224 */ /* 0x000fe400078e0011 */
[----:B------:R-:W-:Y:S02]  /*14c30*/  IMAD.MOV.U32 R12, RZ, RZ, RZ ;  /* 0x000000ffff0c7224 */ /* 0x000fe400078e00ff */
[----:B------:R-:W-:Y:S02]  /*14c40*/  IMAD.MOV.U32 R11, RZ, RZ, 0x181f ;  /* 0x0000181fff0b7424 */ /* 0x000fe400078e00ff */
[----:B------:R-:W-:Y:S02]  /*14c50*/  IMAD.MOV.U32 R15, RZ, RZ, -0x1 ;  /* 0xffffffffff0f7424 */ /* 0x000fe400078e00ff */
[----:B------:R-:W-:Y:S02]  /*14c60*/  IMAD.MOV.U32 R3, RZ, RZ, R14 ;  /* 0x000000ffff037224 */ /* 0x000fe400078e000e */
[----:B------:R-:W-:-:S07]  /*14c70*/  IMAD R7, R7, 0x2, R16 ;  /* 0x0000000207077824 */ /* 0x000fce00078e0210 */
[----:B------:R-:W-:Y:S05]  /*14c80*/  WARPSYNC.COLLECTIVE R15, `(.L_x_1189) ;  /* 0x000000000f087348 */ /* 0x000fea0003c00000 */
[----:B------:R0:W1:Y:S02]  /*14c90*/  SHFL.IDX P6, R14, R13, R12, R11 ;  /* 0x0000000c0d0e7389 */ /* 0x00006400000c000b */
[----:B01----:R-:W-:Y:S01]  /*14ca0*/  ENDCOLLECTIVE ;  /* 0x000000000000791b */ /* 0x003fe20003800000 */
.L_x_1189:
[----:B------:R-:W-:Y:S02]  /*14cb0*/  IMAD.MOV.U32 R13, RZ, RZ, R18 ;  /* 0x000000ffff0d7224 */ /* 0x000fe400078e0012 */
[----:B------:R-:W-:Y:S01]  /*14cc0*/  IMAD.MOV.U32 R12, RZ, RZ, 0x1 ;  /* 0x00000001ff0c7424 */ /* 0x000fe200078e00ff */
[----:B------:R-:W-:-:S13]  /*14cd0*/  IADD3 R2, P0, R14, R5, RZ ;  /* 0x000000050e027210 */ /* 0x000fda0007f1e0ff */
[----:B------:R-:W-:Y:S05]  /*14ce0*/  WARPSYNC.COLLECTIVE R15, `(.L_x_1190) ;  /* 0x000000000f087348 */ /* 0x000fea0003c00000 */
[----:B------:R0:W1:Y:S02]  /*14cf0*/  SHFL.IDX P6, R14, R13, R12, R11 ;  /* 0x0000000c0d0e7389 */ /* 0x00006400000c000b */
[----:B01----:R-:W-:Y:S01]  /*14d00*/  ENDCOLLECTIVE ;  /* 0x000000000000791b */ /* 0x003fe20003800000 */
.L_x_1190:
        /* <DEDUP_REMOVED lines=13> */
.L_x_1191:
[----:B------:R-:W-:Y:S02]  /*14de0*/  IMAD.MOV.U32 R13, RZ, RZ, R18 ;  /* 0x000000ffff0d7224 */ /* 0x000fe400078e0012 */
[----:B------:R-:W-:Y:S01]  /*14df0*/  IMAD.MOV.U32 R12, RZ, RZ, 0x2 ;  /* 0x00000002ff0c7424 */ /* 0x000fe200078e00ff */
[----:B------:R-:W-:-:S13]  /*14e00*/  IADD3 R2, P0, R14, R5, RZ ;  /* 0x000000050e027210 */ /* 0x000fda0007f1e0ff */
[----:B------:R-:W-:Y:S05]  /*14e10*/  WARPSYNC.COLLECTIVE R15, `(.L_x_1192) ;  /* 0x000000000f087348 */ /* 0x000fea0003c00000 */
[----:B------:R0:W1:Y:S02]  /*14e20*/  SHFL.IDX P6, R14, R13, R12, R11 ;  /* 0x0000000c0d0e7389 */ /* 0x00006400000c000b */
[----:B01----:R-:W-:Y:S01]  /*14e30*/  ENDCOLLECTIVE ;  /* 0x000000000000791b */ /* 0x003fe20003800000 */
.L_x_1192:
        /* <DEDUP_REMOVED lines=13> */
.L_x_1193:
[----:B------:R-:W-:Y:S02]  /*14f10*/  IMAD.MOV.U32 R13, RZ, RZ, R18 ;  /* 0x000000ffff0d7224 */ /* 0x000fe400078e0012 */
[----:B------:R-:W-:Y:S01]  /*14f20*/  IMAD.MOV.U32 R12, RZ, RZ, 0x3 ;  /* 0x00000003ff0c7424 */ /* 0x000fe200078e00ff */
[----:B------:R-:W-:-:S13]  /*14f30*/  IADD3 R2, P0, R14, R5, RZ ;  /* 0x000000050e027210 */ /* 0x000fda0007f1e0ff */
[----:B------:R-:W-:Y:S05]  /*14f40*/  WARPSYNC.COLLECTIVE R15, `(.L_x_1194) ;  /* 0x000000000f087348 */ /* 0x000fea0003c00000 */
[----:B------:R0:W1:Y:S02]  /*14f50*/  SHFL.IDX P6, R14, R13, R12, R11 ;  /* 0x0000000c0d0e7389 */ /* 0x00006400000c000b */
[----:B01----:R-:W-:Y:S01]  /*14f60*/  ENDCOLLECTIVE ;  /* 0x000000000000791b */ /* 0x003fe20003800000 */
.L_x_1194:
        /* <DEDUP_REMOVED lines=13> */
.L_x_1195:
[----:B------:R-:W-:Y:S02]  /*15040*/  IMAD.MOV.U32 R13, RZ, RZ, R18 ;  /* 0x000000ffff0d7224 */ /* 0x000fe400078e0012 */
[----:B------:R-:W-:Y:S01]  /*15050*/  IMAD.MOV.U32 R12, RZ, RZ, 0x4 ;  /* 0x00000004ff0c7424 */ /* 0x000fe200078e00ff */
[----:B------:R-:W-:-:S13]  /*15060*/  IADD3 R2, P0, R14, R5, RZ ;  /* 0x000000050e027210 */ /* 0x000fda0007f1e0ff */
[----:B------:R-:W-:Y:S05]  /*15070*/  WARPSYNC.COLLECTIVE R15, `(.L_x_1196) ;  /* 0x000000000f087348 */ /* 0x000fea0003c00000 */
[----:B------:R0:W1:Y:S02]  /*15080*/  SHFL.IDX P6, R14, R13, R12, R11 ;  /* 0x0000000c0d0e7389 */ /* 0x00006400000c000b */
[----:B01----:R-:W-:Y:S01]  /*15090*/  ENDCOLLECTIVE ;  /* 0x000000000000791b */ /* 0x003fe20003800000 */
.L_x_1196:
        /* <DEDUP_REMOVED lines=13> */
.L_x_1197:
[----:B------:R-:W-:Y:S02]  /*15170*/  IMAD.MOV.U32 R13, RZ, RZ, R18 ;  /* 0x000000ffff0d7224 */ /* 0x000fe400078e0012 */
[----:B------:R-:W-:Y:S01]  /*15180*/  IMAD.MOV.U32 R12, RZ, RZ, 0x5 ;  /* 0x00000005ff0c7424 */ /* 0x000fe200078e00ff */
[----:B------:R-:W-:-:S13]  /*15190*/  IADD3 R2, P0, R14, R5, RZ ;  /* 0x000000050e027210 */ /* 0x000fda0007f1e0ff */
[----:B------:R-:W-:Y:S05]  /*151a0*/  WARPSYNC.COLLECTIVE R15, `(.L_x_1198) ;  /* 0x000000000f087348 */ /* 0x000fea0003c00000 */
[----:B------:R0:W1:Y:S02]  /*151b0*/  SHFL.IDX P6, R14, R13, R12, R11 ;  /* 0x0000000c0d0e7389 */ /* 0x00006400000c000b */
[----:B01----:R-:W-:Y:S01]  /*151c0*/  ENDCOLLECTIVE ;  /* 0x000000000000791b */ /* 0x003fe20003800000 */
.L_x_1198:
        /* <DEDUP_REMOVED lines=12> */
.L_x_1199:
[----:B------:R-:W-:Y:S01]  /*15290*/  @!PT LDS RZ, [RZ] ;  /* 0x00000000fffff984 */ /* 0x000fe20000000800 */
[----:B------:R-:W-:Y:S01]  /*152a0*/  @!PT LDS RZ, [RZ] ;  /* 0x00000000fffff984 */ /* 0x000fe20000000800 */
[----:B------:R-:W-:Y:S01]  /*152b0*/  @!PT LDS RZ, [RZ] ;  /* 0x00000000fffff984 */ /* 0x000fe20000000800 */
[----:B------:R0:W-:Y:S01]  /*152c0*/  LDGSTS.E.BYPASS.LTC128B.128 [R7+0x5400], desc[UR36][R2.64+0x80], !P0 ;  /* 0x0540008002077fae */ /* 0x0001e2000c101d64 */
[----:B------:R-:W-:Y:S05]  /*152d0*/  BRA `(.L_x_1200) ;  /* 0xffffffc800d47947 */ /* 0x000fea000383ffff */
.L_x_1114:
[----:B0-----:R0:W1:Y:S02]  /*152e0*/  SYNCS.PHASECHK.TRANS64.TRYWAIT P0, [R4+URZ+0x2a860], R3 ;  /* 0x02a86003040075a7 */ /* 0x001064000800017f */
[----:B-1----:R-:W-:Y:S05]  /*152f0*/  @!P0 NANOSLEEP.SYNCS 0x989680 ;  /* 0x009896800000895d */ /* 0x002fea0003900000 */
[----:B------:R-:W1:Y:S02]  /*15300*/  @!P0 SYNCS.PHASECHK.TRANS64 P0, [R4+URZ+0x2a860], R3 ;  /* 0x02a86003040085a7 */ /* 0x000e64000800007f */
[----:B-1----:R-:W-:Y:S05]  /*15310*/  @!P0 BRA `(.L_x_1114) ;  /* 0xfffffffc00f08947 */ /* 0x002fea000383ffff */
[----:B------:R-:W-:Y:S05]  /*15320*/  BRA `(.L_x_1201) ;  /* 0xffffffcc00f07947 */ /* 0x000fea000383ffff */
.L_x_1115:
        /* <DEDUP_REMOVED lines=8> */
.L_x_1203:
[----:B------:R-:W-:Y:S05]  /*153b0*/  BSYNC B0 ;  /* 0x0000000000007941 */ /* 0x000fea0003800000 */
.L_x_1202:
        /* <DEDUP_REMOVED lines=9> */
.L_x_1204:
[----:B------:R-:W-:Y:S02]  /*15450*/  IMAD.MOV.U32 R13, RZ, RZ, R18 ;  /* 0x000000ffff0d7224 */ /* 0x000fe400078e0012 */
[----:B------:R-:W-:Y:S01]  /*15460*/  IMAD.MOV.U32 R12, RZ, RZ, 0x1 ;  /* 0x00000001ff0c7424 */ /* 0x000fe200078e00ff */
[----:B------:R-:W-:-:S13]  /*15470*/  IADD3 R2, P0, R14, R6, RZ ;  /* 0x000000060e027210 */ /* 0x000fda0007f1e0ff */
[----:B------:R-:W-:Y:S05]  /*15480*/  WARPSYNC.COLLECTIVE R15, `(.L_x_1205) ;  /* 0x000000000f087348 */ /* 0x000fea0003c00000 */
[----:B------:R0:W1:Y:S02]  /*15490*/  SHFL.IDX P6, R14, R13, R12, R11 ;  /* 0x0000000c0d0e7389 */ /* 0x00006400000c000b */
[----:B01----:R-:W-:Y:S01]  /*154a0*/  ENDCOLLECTIVE ;  /* 0x000000000000791b */ /* 0x003fe20003800000 */
.L_x_1205:
[----:B------:R-:W-:Y:S01]  /*154b0*/  IMAD.X R3, RZ, RZ, R0, P0 ;  /* 0x000000ffff037224 */ /* 0x000fe200000e0600 */
[----:B------:R-:W-:Y:S01]  /*154c0*/  ISETP.LT.OR P0, PT, R5, 0x1, P3 ;  /* 0x000000010500780c */ /* 0x000fe20001f01670 */
[----:B------:R-:W-:Y:S02]  /*154d0*/  IMAD R0, R7, 0x2, R16 ;  /* 0x0000000207007824 */ /* 0x000fe400078e0210 */
[----:B------:R-:W-:-:S10]  /*154e0*/  IMAD.MOV.U32 R13, RZ, RZ, R17 ;  /* 0x000000ffff0d7224 */ /* 0x000fd400078e0011 */
        /* <DEDUP_REMOVED lines=9> */
.L_x_1206:
        /* <DEDUP_REMOVED lines=10> */
.L_x_1207:
        /* <DEDUP_REMOVED lines=12> */
.L_x_1208:
        /* <DEDUP_REMOVED lines=10> */
.L_x_1209:
        /* <DEDUP_REMOVED lines=12> */
.L_x_1210:
        /* <DEDUP_REMOVED lines=10> */
.L_x_1211:
        /* <DEDUP_REMOVED lines=12> */
.L_x_1212:
        /* <DEDUP_REMOVED lines=10> */
.L_x_1213:
        /* <DEDUP_REMOVED lines=12> */
.L_x_1214:
[----:B------:R-:W-:Y:S01]  /*15b00*/  @!PT LDS RZ, [RZ] ;  /* 0x00000000fffff984 */ /* 0x000fe20000000800 */
[----:B------:R-:W-:Y:S01]  /*15b10*/  @!PT LDS RZ, [RZ] ;  /* 0x00000000fffff984 */ /* 0x000fe20000000800 */
[----:B------:R-:W-:Y:S01]  /*15b20*/  @!PT LDS RZ, [RZ] ;  /* 0x00000000fffff984 */ /* 0x000fe20000000800 */
[----:B------:R0:W-:Y:S01]  /*15b30*/  LDGSTS.E.BYPASS.LTC128B.128 [R0+0x5400], desc[UR36][R2.64+0x80], !P0 ;  /* 0x0540008002007fae */ /* 0x0001e2000c101d64 */
[----:B------:R-:W-:Y:S05]  /*15b40*/  BRA `(.L_x_1215) ;  /* 0xffffffc800b47947 */ /* 0x000fea000383ffff */
.L_x_1120:
[----:B------:R-:W-:Y:S01]  /*15b50*/  BSSY B0, `(.L_x_1216) ;  /* 0x0000008000007945 */ /* 0x000fe20003800000 */
[----:B------:R-:W-:Y:S02]  /*15b60*/  IMAD.MOV.U32 R13, RZ, RZ, R34 ;  /* 0x000000ffff0d7224 */ /* 0x000fe400078e0022 */
[----:B------:R-:W-:Y:S02]  /*15b70*/  IMAD.MOV.U32 R12, RZ, RZ, RZ ;  /* 0x000000ffff0c7224 */ /* 0x000fe400078e00ff */
[----:B------:R-:W-:Y:S02]  /*15b80*/  IMAD.MOV.U32 R11, RZ, RZ, 0x1f ;  /* 0x0000001fff0b7424 */ /* 0x000fe400078e00ff */
[----:B------:R-:W-:-:S07]  /*15b90*/  IMAD.MOV.U32 R15, RZ, RZ, -0x1 ;  /* 0xffffffffff0f7424 */ /* 0x000fce00078e00ff */
[----:B-----5:R-:W-:Y:S05]  /*15ba0*/  WARPSYNC.COLLECTIVE R15, `(.L_x_1217) ;  /* 0x000000000f087348 */ /* 0x020fea0003c00000 */
[----:B------:R0:W1:Y:S02]  /*15bb0*/  SHFL.IDX P6, R14, R13, R12, R11 ;  /* 0x0000000c0d0e7389 */ /* 0x00006400000c000b */
[----:B01---5:R-:W-:Y:S01]  /*15bc0*/  ENDCOLLECTIVE ;  /* 0x000000000000791b */ /* 0x023fe20003800000 */
.L_x_1217:
[----:B------:R-:W-:Y:S05]  /*15bd0*/  BSYNC B0 ;  /* 0x0000000000007941 */ /* 0x000fea0003800000 */
.L_x_1216:
[----:B------:R-:W-:Y:S05]  /*15be0*/  BRA `(.L_x_1218) ;  /* 0xffffffcc00347947 */ /* 0x000fea000383ffff */
.L_x_1123:
[----:B-1----:R1:W2:Y:S02]  /*15bf0*/  SYNCS.PHASECHK.TRANS64.TRYWAIT P0, [R4+URZ+0x2a820], R0 ;  /* 0x02a82000040075a7 */ /* 0x0022a4000800017f */
[----:B--2---:R-:W-:Y:S05]  /*15c00*/  @!P0 NANOSLEEP.SYNCS 0x989680 ;  /* 0x009896800000895d */ /* 0x004fea0003900000 */
[----:B------:R-:W2:Y:S02]  /*15c10*/  @!P0 SYNCS.PHASECHK.TRANS64 P0, [R4+URZ+0x2a820], R0 ;  /* 0x02a82000040085a7 */ /* 0x000ea4000800007f */
[----:B--2---:R-:W-:Y:S05]  /*15c20*/  @!P0 BRA `(.L_x_1123) ;  /* 0xfffffffc00f08947 */ /* 0x004fea000383ffff */
[----:B------:R-:W-:Y:S05]  /*15c30*/  BRA `(.L_x_1219) ;  /* 0xffffffcc007c7947 */ /* 0x000fea000383ffff */
.L_x_1124:
[----:B------:R-:W2:Y:S01]  /*15c40*/  S2R R2, SR_TID.X ;  /* 0x0000000000027919 */ /* 0x000ea20000002100 */
[----:B------:R-:W-:Y:S01]  /*15c50*/  BSSY B0, `(.L_x_1220) ;  /* 0x000000a000007945 */ /* 0x000fe20003800000 */
        /* <DEDUP_REMOVED lines=9> */
.L_x_1221:
[----:B------:R-:W-:Y:S05]  /*15cf0*/  BSYNC B0 ;  /* 0x0000000000007941 */ /* 0x000fea0003800000 */
.L_x_1220:
[----:B------:R-:W-:Y:S05]  /*15d00*/  BRA `(.L_x_1222) ;  /* 0xffffffcc00647947 */ /* 0x000fea000383ffff */
.L_x_1127:
[----:B------:R-:W-:Y:S01]  /*15d10*/  BSSY B1, `(.L_x_1223) ;  /* 0x0000006000017945 */ /* 0x000fe20003800000 */
[----:B------:R-:W-:-:S07]  /*15d20*/  IMAD.MOV.U32 R15, RZ, RZ, -0x1 ;  /* 0xffffffffff0f7424 */ /* 0x000fce00078e00ff */
[----:B01---5:R-:W-:Y:S05]  /*15d30*/  WARPSYNC.COLLECTIVE R15, `(.L_x_1224) ;  /* 0x000000000f0c7348 */ /* 0x023fea0003c00000 */
[----:B------:R-:W-:Y:S02]  /*15d40*/  ELECT P6, UR62, PT ;  /* 0x00000000003e782f */ /* 0x000fe400038c0000 */
[----:B------:R-:W-:Y:S01]  /*15d50*/  MOV R14, UR62 ;  /* 0x0000003e000e7c02 */ /* 0x000fe20008000f00 */
[----:B01---5:R-:W-:Y:S10]  /*15d60*/  ENDCOLLECTIVE ;  /* 0x000000000000791b */ /* 0x023ff40003800000 */
.L_x_1224:
[----:B------:R-:W-:Y:S05]  /*15d70*/  BSYNC B1 ;  /* 0x0000000000017941 */ /* 0x000fea0003800000 */
.L_x_1223:
[----:B------:R-:W-:Y:S05]  /*15d80*/  BRA `(.L_x_1225) ;  /* 0xffffffcc005c7947 */ /* 0x000fea000383ffff */
.L_x_1129:
[----:B-1----:R1:W2:Y:S02]  /*15d90*/  SYNCS.PHASECHK.TRANS64.TRYWAIT P1, [R5+URZ+0x2a840], R0 ;  /* 0x02a84000050075a7 */ /* 0x0022a4000802017f */
[----:B--2---:R-:W-:Y:S05]  /*15da0*/  @!P1 NANOSLEEP.SYNCS 0x989680 ;  /* 0x009896800000995d */ /* 0x004fea0003900000 */
[----:B------:R-:W2:Y:S02]  /*15db0*/  @!P1 SYNCS.PHASECHK.TRANS64 P1, [R5+URZ+0x2a840], R0 ;  /* 0x02a84000050095a7 */ /* 0x000ea4000802007f */
[----:B--2---:R-:W-:Y:S05]  /*15dc0*/  @!P1 BRA `(.L_x_1129) ;  /* 0xfffffffc00f09947 */ /* 0x004fea000383ffff */
[----:B------:R-:W-:Y:S05]  /*15dd0*/  BRA `(.L_x_1226) ;  /* 0xffffffcc00847947 */ /* 0x000fea000383ffff */
.L_x_1131:
[----:B--2---:R2:W3:Y:S02]  /*15de0*/  SYNCS.PHASECHK.TRANS64.TRYWAIT P1, [R23+URZ+0x2a840], R2 ;  /* 0x02a84002170075a7 */ /* 0x0044e4000802017f */
[----:B---3--:R-:W-:Y:S05]  /*15df0*/  @!P1 NANOSLEEP.SYNCS 0x989680 ;  /* 0x009896800000995d */ /* 0x008fea0003900000 */
[----:B------:R-:W3:Y:S02]  /*15e00*/  @!P1 SYNCS.PHASECHK.TRANS64 P1, [R23+URZ+0x2a840], R2 ;  /* 0x02a84002170095a7 */ /* 0x000ee4000802007f */
[----:B---3--:R-:W-:Y:S05]  /*15e10*/  @!P1 BRA `(.L_x_1131) ;  /* 0xfffffffc00f09947 */ /* 0x008fea000383ffff */
[----:B------:R-:W-:Y:S05]  /*15e20*/  BRA `(.L_x_1227) ;  /* 0xffffffcc00907947 */ /* 0x000fea000383ffff */
.L_x_1133:
[----:B---3--:R3:W4:Y:S02]  /*15e30*/  SYNCS.PHASECHK.TRANS64.TRYWAIT P1, [R5+URZ+0x2a860], R0 ;  /* 0x02a86000050075a7 */ /* 0x008724000802017f */
[----:B----4-:R-:W-:Y:S05]  /*15e40*/  @!P1 NANOSLEEP.SYNCS 0x989680 ;  /* 0x009896800000995d */ /* 0x010fea0003900000 */
[----:B------:R-:W4:Y:S02]  /*15e50*/  @!P1 SYNCS.PHASECHK.TRANS64 P1, [R5+URZ+0x2a860], R0 ;  /* 0x02a86000050095a7 */ /* 0x000f24000802007f */
[----:B----4-:R-:W-:Y:S05]  /*15e60*/  @!P1 BRA `(.L_x_1133) ;  /* 0xfffffffc00f09947 */ /* 0x010fea000383ffff */
[----:B------:R-:W-:Y:S05]  /*15e70*/  BRA `(.L_x_1228) ;  /* 0xffffffcc008c7947 */ /* 0x000fea000383ffff */
.L_x_1229:
        /* <DEDUP_REMOVED lines=16> */
.L_x_15524:


//--------------------- .text._ZN7cutlass13device_kernelIN5flash11enable_sm90INS1_16FlashAttnFwdSm90INS1_25CollectiveMainloopFwdSm90ILi2EN4cute5tupleIJNS5_1CILi1EEES8_S8_EEENS6_IJNS7_ILi128EEENS7_ILi96EEENS7_ILi192EEEEEELi128ENS_10bfloat16_tEfNS_4arch4Sm90ELb0ELb1ELb0ELb1ELb1ELb0ELb0ELb1ELb1ELb1ELb0ELb0EEENS1_21CollectiveEpilogueFwdINS6_IJSA_SA_SB_EEES9_SE_SG_Li256ELb1ELb1ELb0ELb0EEENS1_36VarlenDynamicPersistentTileSchedulerILi128ELi96ELi256ELi128ELb0ELb1ELb1ELb1ELb0ELb1EEEEEEEEEvNT_6ParamsE --------------------------
	.section	.text._ZN7cutlass13device_kernelIN5flash11enable_sm90INS1_16FlashAttnFwdSm90INS1_25CollectiveMainloopFwdSm90ILi2EN4cute5tupleIJNS5_1CILi1EEES8_S8_EEENS6_IJNS7_ILi128EEENS7_ILi96EEENS7_ILi192EEEEEELi128ENS_10bfloat16_tEfNS_4arch4Sm90ELb0ELb1ELb0ELb1ELb1ELb0ELb0ELb1ELb1ELb1ELb0ELb0EEENS1_21CollectiveEpilogueFwdINS6_IJSA_SA_SB_EEES9_SE_SG_Li256ELb1ELb1ELb0ELb0EEENS1_36VarlenDynamicPersistentTileSchedulerILi128ELi96ELi256ELi128ELb0ELb1ELb1ELb1ELb0ELb1EEEEEEEEEvNT_6ParamsE,"ax",@progbits
	.align	128
.text._ZN7cutlass13device_kernelIN5flash11enable_sm90INS1_16FlashAttnFwdSm90INS1_25CollectiveMainloopFwdSm90ILi2EN4cute5tupleIJNS5_1CILi1EEES8_S8_EEENS6_IJNS7_ILi128EEENS7_ILi96EEENS7_ILi192EEEEEELi128ENS_10bfloat16_tEfNS_4arch4Sm90ELb0ELb1ELb0ELb1ELb1ELb0ELb0ELb1ELb1ELb1ELb0ELb0EEENS1_21CollectiveEpilogueFwdINS6_IJSA_SA_SB_EEES9_SE_SG_Li256ELb1ELb1ELb0ELb0EEENS1_36VarlenDynamicPersistentTileSchedulerILi128ELi96ELi256ELi128ELb0ELb1ELb1ELb1ELb0ELb1EEEEEEEEEvNT_6ParamsE:
        .type           _ZN7cutlass13device_kernelIN5flash11enable_sm90INS1_16FlashAttnFwdSm90INS1_25CollectiveMainloopFwdSm90ILi2EN4cute5tupleIJNS5_1CILi1EEES8_S8_EEENS6_IJNS7_ILi128EEENS7_ILi96EEENS7_ILi192EEEEEELi128ENS_10bfloat16_tEfNS_4arch4Sm90ELb0ELb1ELb0ELb1ELb1ELb0ELb0ELb1ELb1ELb1ELb0ELb0EEENS1_21CollectiveEpilogueFwdINS6_IJSA_SA_SB_EEES9_SE_SG_Li256ELb1ELb1ELb0ELb0EEENS1_36VarlenDynamicPersistentTileSchedulerILi128ELi96ELi256ELi128ELb0ELb1ELb1ELb1ELb0ELb1EEEEEEEEEvNT_6ParamsE,@function
        .size           _ZN7cutlass13device_kernelIN5flash11enable_sm90INS1_16FlashAttnFwdSm90INS1_25CollectiveMainloopFwdSm90ILi2EN4cute5tupleIJNS5_1CILi1EEES8_S8_EEENS6_IJNS7_ILi128EEENS7_ILi96EEENS7_ILi192EEEEEELi128ENS_10bfloat16_tEfNS_4arch4Sm90ELb0ELb1ELb0ELb1ELb1ELb0ELb0ELb1ELb1ELb1ELb0ELb0EEENS1_21CollectiveEpilogueFwdINS6_IJSA_SA_SB_EEES9_SE_SG_Li256ELb1ELb1ELb0ELb0EEENS1_36VarlenDynamicPersistentTileSchedulerILi128ELi96ELi256ELi128ELb0ELb1ELb1ELb1ELb0ELb1EEEEEEEEEvNT_6ParamsE,(.L_x_15525 - _ZN7cutlass13device_kernelIN5flash11enable_sm90INS1_16FlashAttnFwdSm90INS1_25CollectiveMainloopFwdSm90ILi2EN4cute5tupleIJNS5_1CILi1EEES8_S8_EEENS6_IJNS7_ILi128EEENS7_ILi96EEENS7_ILi192EEEEEELi128ENS_10bfloat16_tEfNS_4arch4Sm90ELb0ELb1ELb0ELb1ELb1ELb0ELb0ELb1ELb1ELb1ELb0ELb0EEENS1_21CollectiveEpilogueFwdINS6_IJSA_SA_SB_EEES9_SE_SG_Li256ELb1ELb1ELb0ELb0EEENS1_36VarlenDynamicPersistentTileSchedulerILi128ELi96ELi256ELi128ELb0ELb1ELb1ELb1ELb0ELb1EEEEEEEEEvNT_6ParamsE)
        .other          _ZN7cutlass13device_kernelIN5flash11enable_sm90INS1_16FlashAttnFwdSm90INS1_25CollectiveMainloopFwdSm90ILi2EN4cute5tupleIJNS5_1CILi1EEES8_S8_EEENS6_IJNS7_ILi128EEENS7_ILi96EEENS7_ILi192EEEEEELi128ENS_10bfloat16_tEfNS_4arch4Sm90ELb0ELb1ELb0ELb1ELb1ELb0ELb0ELb1ELb1ELb1ELb0ELb0EEENS1_21CollectiveEpilogueFwdINS6_IJSA_SA_SB_EEES9_SE_SG_Li256ELb1ELb1ELb0ELb0EEENS1_36VarlenDynamicPersistentTileSchedulerILi128ELi96ELi256ELi128ELb0ELb1ELb1ELb1ELb0ELb1EEEEEEEEEvNT_6ParamsE,@"STO_CUDA_ENTRY STV_DEFAULT"
_ZN7cutlass13device_kernelIN5flash11enable_sm90INS1_16FlashAttnFwdSm90INS1_25CollectiveMainloopFwdSm90ILi2EN4cute5tupleIJNS5_1CILi1EEES8_S8_EEENS6_IJNS7_ILi128EEENS7_ILi96EEENS7_ILi192EEEEEELi128ENS_10bfloat16_tEfNS_4arch4Sm90ELb0ELb1ELb0ELb1ELb1ELb0ELb0ELb1ELb1ELb1ELb0ELb0EEENS1_21CollectiveEpilogueFwdINS6_IJSA_SA_SB_EEES9_SE_SG_Li256ELb1ELb1ELb0ELb0EEENS1_36VarlenDynamicPersistentTileSchedulerILi128ELi96ELi256ELi128ELb0ELb1ELb1ELb1ELb0ELb1EEEEEEEEEvNT_6ParamsE:
        /* <DEDUP_REMOVED lines=45> */
.L_x_1230:
        /* <DEDUP_REMOVED lines=22> */
.L_x_1231:
        /* <DEDUP_REMOVED lines=18> */
.L_x_1232:
        /* <DEDUP_REMOVED lines=22> */
.L_x_1233:
        /* <DEDUP_REMOVED lines=23> */
.L_x_1234:
        /* <DEDUP_REMOVED lines=10> */
.L_x_1236:
[----:B------:R-:W-:-:S08]  /*08c0*/  NOP ;  /* 0x0000000000007918 */ /* 0x000fd00000000000 */
[----:B------:R-:W1:Y:S02]  /*08d0*/  USETMAXREG.TRY_ALLOC.CTAPOOL UP0, 0xe8 ;  /* 0x000000e8000079c8 */ /* 0x000e640008000600 */
[----:B-1----:R-:W-:-:S13]  /*08e0*/  PLOP3.LUT P0, PT, PT, PT, UP0, 0x80, 0x0 ;  /* 0x000000000000781c */ /* 0x002fda0003f0f008 */
[----:B------:R-:W-:Y:S05]  /*08f0*/  @!P0 BRA `(.L_x_1236) ;  /* 0xfffffffc00f08947 */ /* 0x000fea000383ffff */
[----:B------:R-:W1:Y:S08]  /*0900*/  S2UR UR5, SR_CgaCtaId ;  /* 0x00000000000579c3 */ /* 0x000e700000008800 */
[----:B------:R-:W-:Y:S06]  /*0910*/  BAR.ARV 0x8, 0x180 ;  /* 0x0206000000007b1d */ /* 0x000fec0000002000 */
[----:B------:R-:W-:-:S02]  /*0920*/  UMOV UR4, 0x400 ;  /* 0x0000040000047882 */ /* 0x000fc40000000000 */
[----:B------:R-:W-:Y:S01]  /*0930*/  BAR.SYNC.DEFER_BLOCKING 0x5, 0x180 ;  /* 0x0146000000007b1d */ /* 0x000fe20000010000 */
[----:B-1----:R-:W-:-:S09]  /*0940*/  ULEA UR4, UR5, UR4, 0x18 ;  /* 0x0000000405047291 */ /* 0x002fd2000f8ec03f */
[----:B------:R-:W1:Y:S01]  /*0950*/  LDS.128 R44, [UR4+0x2a8d0] ;  /* 0x02a8d004ff2c7984 */ /* 0x000e620008000c00 */
[----:B------:R-:W-:Y:S01]  /*0960*/  ULDC UR4, c[0x0][0xc3c] ;  /* 0x00030f0000047ab9 */ /* 0x000fe20000000800 */
[----:B------:R-:W-:Y:S06]  /*0970*/  BAR.ARV 0x4, 0x180 ;  /* 0x0106000000007b1d */ /* 0x000fec0000002000 */
[----:B-1----:R-:W-:-:S13]  /*0980*/  ISETP.GE.AND P0, PT, R47, UR4, PT ;  /* 0x000000042f007c0c */ /* 0x002fda000bf06270 */
[----:B------:R-:W-:Y:S05]  /*0990*/  @P0 EXIT ;  /* 0x000000000000094d */ /* 0x000fea0003800000 */
[----:B0-----:R-:W2:Y:S01]  /*09a0*/  LDL R2, [R1+0x18] ;  /* 0x0000180001027983 */ /* 0x001ea20000100800 */
[----:B------:R-:W-:Y:S01]  /*09b0*/  IMAD.MOV.U32 R166, RZ, RZ, RZ ;  /* 0x000000ffffa67224 */ /* 0x000fe200078e00ff */
[----:B------:R-:W-:Y:S01]  /*09c0*/  UMOV UR38, URZ ;  /* 0x0000003f00267c82 */ /* 0x000fe20008000000 */
[----:B------:R-:W-:Y:S01]  /*09d0*/  UMOV UR39, URZ ;  /* 0x0000003f00277c82 */ /* 0x000fe20008000000 */
[----:B------:R-:W0:Y:S02]  /*09e0*/  S2R R0, SR_TID.X ;  /* 0x0000000000007919 */ /* 0x000e240000002100 */
[----:B0-----:R-:W-:-:S05]  /*09f0*/  VIADD R174, R0, 0xffffff80 ;  /* 0xffffff8000ae7836 */ /* 0x001fca0000000000 */
[----:B------:R-:W-:-:S04]  /*0a00*/  SHF.R.S32.HI R3, RZ, 0x1f, R174 ;  /* 0x0000001fff037819 */ /* 0x000fc800000114ae */
[CC--:B------:R-:W-:Y:S02]  /*0a10*/  LEA.HI R0, R3.reuse, R174.reuse, RZ, 0x7 ;  /* 0x000000ae03007211 */ /* 0x0c0fe400078f38ff */
[CC--:B------:R-:W-:Y:S02]  /*0a20*/  LEA.HI R4, R3.reuse, R174.reuse, RZ, 0x5 ;  /* 0x000000ae03047211 */ /* 0x0c0fe400078f28ff */
[----:B------:R-:W-:Y:S02]  /*0a30*/  LOP3.LUT R167, R0, 0xffffff80, RZ, 0xc0, !PT ;  /* 0xffffff8000a77812 */ /* 0x000fe400078ec0ff */
[----:B------:R-:W-:Y:S01]  /*0a40*/  LEA.HI R11, R3, R174, RZ, 0x2 ;  /* 0x000000ae030b7211 */ /* 0x000fe200078f10ff */
[----:B------:R-:W-:Y:S01]  /*0a50*/  IMAD.SHL.U32 R4, R4, 0x20, RZ ;  /* 0x0000002004047824 */ /* 0x000fe200078e00ff */
[----:B------:R-:W-:Y:S01]  /*0a60*/  SHF.R.S32.HI R169, RZ, 0x7, R0 ;  /* 0x00000007ffa97819 */ /* 0x000fe20000011400 */
[----:B------:R-:W-:Y:S01]  /*0a70*/  IMAD.IADD R167, R174, 0x1, -R167 ;  /* 0x00000001aea77824 */ /* 0x000fe200078e0aa7 */
[----:B------:R-:W-:-:S02]  /*0a80*/  LOP3.LUT R11, R11, 0xfffffffc, RZ, 0xc0, !PT ;  /* 0xfffffffc0b0b7812 */ /* 0x000fc400078ec0ff */
[----:B------:R-:W-:Y:S02]  /*0a90*/  LOP3.LUT R4, R4, 0xfffffc00, RZ, 0xc0, !PT ;  /* 0xfffffc0004047812 */ /* 0x000fe400078ec0ff */
[----:B------:R-:W-:Y:S01]  /*0aa0*/  SHF.R.S32.HI R6, RZ, 0x1f, R167 ;  /* 0x0000001fff067819 */ /* 0x000fe200000114a7 */
[----:B------:R-:W-:Y:S01]  /*0ab0*/  IMAD.IADD R11, R174, 0x1, -R11 ;  /* 0x00000001ae0b7824 */ /* 0x000fe200078e0a0b */
[----:B------:R-:W-:Y:S02]  /*0ac0*/  LEA.HI R0, R0, R169, RZ, 0x1 ;  /* 0x000000a900007211 */ /* 0x000fe400078f08ff */
[CC--:B------:R-:W-:Y:S02]  /*0ad0*/  LEA.HI R8, R6.reuse, R167.reuse, RZ, 0x2 ;  /* 0x000000a706087211 */ /* 0x0c0fe400078f10ff */
[----:B------:R-:W-:Y:S02]  /*0ae0*/  LEA.HI R6, R6, R167, RZ, 0x5 ;  /* 0x000000a706067211 */ /* 0x000fe400078f28ff */
[----:B------:R-:W-:-:S02]  /*0af0*/  SHF.R.S32.HI R9, RZ, 0x2, R8 ;  /* 0x00000002ff097819 */ /* 0x000fc40000011408 */
[----:B------:R-:W-:Y:S02]  /*0b00*/  SHF.R.S32.HI R10, RZ, 0x1f, R8 ;  /* 0x0000001fff0a7819 */ /* 0x000fe40000011408 */
[----:B------:R-:W-:Y:S02]  /*0b10*/  SHF.R.S32.HI R6, RZ, 0x5, R6 ;  /* 0x00000005ff067819 */ /* 0x000fe40000011406 */
[----:B------:R-:W-:Y:S02]  /*0b20*/  LEA.HI R10, R10, R9, RZ, 0x3 ;  /* 0x000000090a0a7211 */ /* 0x000fe400078f18ff */
[----:B------:R-:W-:Y:S02]  /*0b30*/  LOP3.LUT R0, R0, 0x3fffffe, RZ, 0xc0, !PT ;  /* 0x03fffffe00007812 */ /* 0x000fe400078ec0ff */
[----:B------:R-:W-:Y:S02]  /*0b40*/  LOP3.LUT R10, R10, 0xfffffff8, RZ, 0xc0, !PT ;  /* 0xfffffff80a0a7812 */ /* 0x000fe400078ec0ff */
[----:B------:R-:W-:Y:S01]  /*0b50*/  LOP3.LUT R8, R8, 0x7ffffffc, RZ, 0xc0, !PT ;  /* 0x7ffffffc08087812 */ /* 0x000fe200078ec0ff */
[----:B------:R-:W-:-:S02]  /*0b60*/  IMAD.IADD R0, R169, 0x1, -R0 ;  /* 0x00000001a9007824 */ /* 0x000fc400078e0a00 */
[----:B------:R-:W-:Y:S02]  /*0b70*/  IMAD.IADD R9, R9, 0x1, -R10 ;  /* 0x0000000109097824 */ /* 0x000fe400078e0a0a */
[----:B------:R-:W-:Y:S02]  /*0b80*/  IMAD.IADD R19, R167, 0x1, -R8 ;  /* 0x00000001a7137824 */ /* 0x000fe400078e0a08 */
[----:B------:R-:W-:-:S04]  /*0b90*/  IMAD R9, R6, 0x10, R9 ;  /* 0x0000001006097824 */ /* 0x000fc800078e0209 */
[----:B------:R-:W-:Y:S01]  /*0ba0*/  IMAD R170, R0, 0x40, R9 ;  /* 0x0000004000aa7824 */ /* 0x000fe200078e0209 */
[----:B--2---:R-:W-:Y:S02]  /*0bb0*/  R2UR UR4, R2 ;  /* 0x00000000020472ca */ /* 0x004fe400000e0000 */
[CC--:B------:R-:W-:Y:S02]  /*0bc0*/  LEA.HI R2, R3.reuse, R174.reuse, RZ, 0x4 ;  /* 0x000000ae03027211 */ /* 0x0c0fe400078f20ff */
[----:B------:R-:W-:Y:S02]  /*0bd0*/  LEA.HI R3, R3, R174, RZ, 0x3 ;  /* 0x000000ae03037211 */ /* 0x000fe400078f18ff */
[----:B------:R-:W-:Y:S02]  /*0be0*/  SHF.R.S32.HI R7, RZ, 0x4, R2 ;  /* 0x00000004ff077819 */ /* 0x000fe40000011402 */
[C---:B------:R-:W-:Y:S02]  /*0bf0*/  LOP3.LUT R5, R2.reuse, 0x3fffff0, RZ, 0xc0, !PT ;  /* 0x03fffff002057812 */ /* 0x040fe400078ec0ff */
[----:B------:R-:W-:-:S02]  /*0c00*/  LEA.HI R2, R2, R7, RZ, 0x1 ;  /* 0x0000000702027211 */ /* 0x000fc400078f08ff */
[----:B------:R-:W-:Y:S01]  /*0c10*/  SHF.R.S32.HI R165, RZ, 0x3, R3 ;  /* 0x00000003ffa57819 */ /* 0x000fe20000011403 */
[----:B------:R-:W-:Y:S01]  /*0c20*/  IMAD.IADD R5, R174, 0x1, -R5 ;  /* 0x00000001ae057824 */ /* 0x000fe200078e0a05 */
[----:B------:R-:W-:Y:S01]  /*0c30*/  LOP3.LUT R2, R2, 0x1ffffffe, RZ, 0xc0, !PT ;  /* 0x1ffffffe02027812 */ /* 0x000fe200078ec0ff */
[----:B------:R-:W-:Y:S02]  /*0c40*/  ULOP3.LUT UR61, UR4, 0x1, URZ, 0xfc, !UPT ;  /* 0x00000001043d7892 */ /* 0x000fe4000f8efc3f */
[----:B------:R-:W-:Y:S01]  /*0c50*/  IMAD R5, R5, 0x40, R4 ;  /* 0x0000004005057824 */ /* 0x000fe200078e0204 */
[----:B------:R-:W-:Y:S01]  /*0c60*/  LEA.HI R4, R11, R11, RZ, 0x1 ;  /* 0x0000000b0b047211 */ /* 0x000fe200078f08ff */
[----:B------:R-:W-:Y:S01]  /*0c70*/  IMAD.IADD R2, R7, 0x1, -R2 ;  /* 0x0000000107027824 */ /* 0x000fe200078e0a02 */
[----:B------:R-:W-:Y:S02]  /*0c80*/  LOP3.LUT R7, R3, 0xfffffff8, RZ, 0xc0, !PT ;  /* 0xfffffff803077812 */ /* 0x000fe400078ec0ff */
[----:B------:R-:W-:Y:S01]  /*0c90*/  LOP3.LUT R4, R4, 0x1ffffffe, RZ, 0xc0, !PT ;  /* 0x1ffffffe04047812 */ /* 0x000fe200078ec0ff */
[----:B------:R-:W-:-:S02]  /*0ca0*/  IMAD R171, R2, 0x8, R5 ;  /* 0x0000000802ab7824 */ /* 0x000fc400078e0205 */
[----:B------:R-:W-:Y:S02]  /*0cb0*/  IMAD.IADD R162, R174, 0x1, -R7 ;  /* 0x00000001aea27824 */ /* 0x000fe400078e0a07 */
[----:B------:R-:W-:Y:S02]  /*0cc0*/  IMAD.IADD R11, R11, 0x1, -R4 ;  /* 0x000000010b0b7824 */ /* 0x000fe400078e0a04 */
[----:B------:R-:W-:Y:S02]  /*0cd0*/  IMAD.SHL.U32 R160, R162, 0x8, RZ ;  /* 0x00000008a2a07824 */ /* 0x000fe400078e00ff */
[----:B------:R-:W-:Y:S02]  /*0ce0*/  IMAD R22, R11, 0x8, R170 ;  /* 0x000000080b167824 */ /* 0x000fe400078e02aa */
[----:B------:R-:W-:Y:S01]  /*0cf0*/  VIADD R161, R160, 0x40 ;  /* 0x00000040a0a17836 */ /* 0x000fe20000000000 */
[----:B------:R-:W-:-:S04]  /*0d00*/  SHF.R.S32.HI R173, RZ, 0x1f, R160 ;  /* 0x0000001fffad7819 */ /* 0x000fc800000114a0 */
[----:B------:R-:W-:-:S07]  /*0d10*/  SHF.R.S32.HI R172, RZ, 0x1f, R161 ;  /* 0x0000001fffac7819 */ /* 0x000fce00000114a1 */
.L_x_1344:
[----:B0---4-:R-:W0:Y:S01]  /*0d20*/  LDC.64 R2, c[0x0][0xa28] ;  /* 0x00028a00ff027b82 */ /* 0x011e220000000a00 */
[----:B------:R-:W-:Y:S01]  /*0d30*/  IMAD.MOV.U32 R7, RZ, RZ, RZ ;  /* 0x000000ffff077224 */ /* 0x000fe200078e00ff */
[----:B------:R-:W-:Y:S01]  /*0d40*/  ULDC.64 UR4, c[0x0][0x418] ;  /* 0x0001060000047ab9 */ /* 0x000fe20000000a00 */
[----:B------:R-:W-:-:S05]  /*0d50*/  ULDC.64 UR6, c[0x0][0xa20] ;  /* 0x0002880000067ab9 */ /* 0x000fca0000000a00 */
[----:B--2---:R-:W1:Y:S01]  /*0d60*/  LDC.64 R4, c[0x0][0xa18] ;  /* 0x00028600ff047b82 */ /* 0x004e620000000a00 */
[----:B0-----:R-:W-:-:S04]  /*0d70*/  ISETP.NE.U32.AND P0, PT, R2, RZ, PT ;  /* 0x000000ff0200720c */ /* 0x001fc80003f05070 */
[----:B------:R-:W-:Y:S02]  /*0d80*/  ISETP.NE.AND.EX P0, PT, R3, RZ, PT, P0 ;  /* 0x000000ff0300720c */ /* 0x000fe40003f05300 */
[----:B-1----:R-:W-:-:S04]  /*0d90*/  ISETP.NE.U32.AND P1, PT, R4, RZ, PT ;  /* 0x000000ff0400720c */ /* 0x002fc80003f25070 */
[----:B------:R-:W-:-:S07]  /*0da0*/  ISETP.NE.AND.EX P1, PT, R5, RZ, PT, P1 ;  /* 0x000000ff0500720c */ /* 0x000fce0003f25310 */
[----:B------:R-:W0:Y:S08]  /*0db0*/  @P0 LDC.64 R2, c[0x0][0xa28] ;  /* 0x00028a00ff020b82 */ /* 0x000e300000000a00 */
[----:B------:R-:W1:Y:S01]  /*0dc0*/  @P1 LDC.64 R4, c[0x0][0xa18] ;  /* 0x00028600ff041b82 */ /* 0x000e620000000a00 */
[----:B0-----:R-:W-:-:S05]  /*0dd0*/  @P0 IMAD.WIDE R2, R47, 0x4, R2 ;  /* 0x000000042f020825 */ /* 0x001fca00078e0202 */
[----:B------:R0:W5:Y:S01]  /*0de0*/  @P0 LDG.E R7, desc[UR36][R2.64] ;  /* 0x0000002402070981 */ /* 0x000162000c1e1900 */
[----:B-1----:R-:W-:-:S05]  /*0df0*/  @P1 IMAD.WIDE R4, R47, 0x4, R4 ;  /* 0x000000042f041825 */ /* 0x002fca00078e0204 */
[----:B------:R0:W5:Y:S01]  /*0e00*/  @P1 LDG.E R17, desc[UR36][R4.64] ;  /* 0x0000002404111981 */ /* 0x000162000c1e1900 */
[----:B------:R-:W-:Y:S01]  /*0e10*/  UISETP.NE.U32.AND UP0, UPT, UR4, URZ, UPT ;  /* 0x0000003f0400728c */ /* 0x000fe2000bf05070 */
[----:B------:R-:W-:Y:S01]  /*0e20*/  ISETP.NE.U32.AND P2, PT, RZ, UR6, PT ;  /* 0x00000006ff007c0c */ /* 0x000fe2000bf45070 */
[----:B------:R-:W-:Y:S01]  /*0e30*/  IMAD.MOV.U32 R163, RZ, RZ, R46 ;  /* 0x000000ffffa37224 */ /* 0x000fe200078e002e */
[----:B------:R-:W-:Y:S01]  /*0e40*/  ULDC UR4, c[0x0][0x424] ;  /* 0x0001090000047ab9 */ /* 0x000fe20000000800 */
[----:B------:R-:W-:Y:S01]  /*0e50*/  UISETP.NE.AND.EX UP0, UPT, UR5, URZ, UPT, UP0 ;  /* 0x0000003f0500728c */ /* 0x000fe2000bf05300 */
[----:B------:R-:W-:Y:S02]  /*0e60*/  ISETP.NE.AND.EX P2, PT, RZ, UR7, PT, P2 ;  /* 0x00000007ff007c0c */ /* 0x000fe4000bf45320 */
[----:B------:R-:W-:Y:S01]  /*0e70*/  ULDC UR5, c[0x0][0x2f0] ;  /* 0x0000bc0000057ab9 */ /* 0x000fe20000000800 */
[----:B------:R-:W-:-:S04]  /*0e80*/  USEL UR4, UR4, 0x1, UP0 ;  /* 0x0000000104047887 */ /* 0x000fc80008000000 */
[----:B------:R-:W-:Y:S01]  /*0e90*/  UIMAD UR4, UR4, UR5, URZ ;  /* 0x00000005040472a4 */ /* 0x000fe2000f8e023f */
[----:B0--3--:R-:W-:Y:S11]  /*0ea0*/  @P1 BRA `(.L_x_1237) ;  /* 0x0000000000281947 */ /* 0x009ff60003800000 */
[----:B------:R-:W-:Y:S01]  /*0eb0*/  ULDC.64 UR6, c[0x0][0xa00] ;  /* 0x0002800000067ab9 */ /* 0x000fe20000000a00 */
[----:B-----5:R-:W0:Y:S01]  /*0ec0*/  LDC R17, c[0x0][0x288] ;  /* 0x0000a200ff117b82 */ /* 0x020e220000000800 */
[----:B------:R-:W-:-:S04]  /*0ed0*/  ISETP.NE.U32.AND P0, PT, RZ, UR6, PT ;  /* 0x00000006ff007c0c */ /* 0x000fc8000bf05070 */
[----:B------:R-:W-:-:S13]  /*0ee0*/  ISETP.NE.AND.EX P0, PT, RZ, UR7, PT, P0 ;  /* 0x00000007ff007c0c */ /* 0x000fda000bf05300 */
[----:B------:R-:W-:Y:S05]  /*0ef0*/  @!P0 BRA `(.L_x_1237) ;  /* 0x0000000000148947 */ /* 0x000fea0003800000 */
[----:B------:R-:W1:Y:S02]  /*0f00*/  LDC.64 R2, c[0x0][0xa00] ;  /* 0x00028000ff027b82 */ /* 0x000e640000000a00 */
[----:B-1----:R-:W-:-:S05]  /*0f10*/  IMAD.WIDE R2, R47, 0x4, R2 ;  /* 0x000000042f027825 */ /* 0x002fca00078e0202 */
[----:B0-----:R-:W2:Y:S04]  /*0f20*/  LDG.E R17, desc[UR36][R2.64] ;  /* 0x0000002402117981 */ /* 0x001ea8000c1e1900 */
[----:B------:R-:W2:Y:S02]  /*0f30*/  LDG.E R0, desc[UR36][R2.64+0x4] ;  /* 0x0000042402007981 */ /* 0x000ea4000c1e1900 */
[----:B--2---:R-:W-:-:S07]  /*0f40*/  IMAD.IADD R17, R0, 0x1, -R17 ;  /* 0x0000000100117824 */ /* 0x004fce00078e0a11 */
.L_x_1237:
[----:B------:R-:W-:Y:S02]  /*0f50*/  IMAD.U32 R16, RZ, RZ, UR4 ;  /* 0x00000004ff107e24 */ /* 0x000fe4000f8e00ff */
[----:B------:R-:W-:Y:S01]  /*0f60*/  IMAD.MOV.U32 R164, RZ, RZ, R47 ;  /* 0x000000ffffa47224 */ /* 0x000fe200078e002f */
[----:B------:R-:W-:Y:S06]  /*0f70*/  @!P2 BRA `(.L_x_1238) ;  /* 0x000000000010a947 */ /* 0x000fec0003800000 */
[----:B------:R-:W1:Y:S02]  /*0f80*/  LDC.64 R2, c[0x0][0xa20] ;  /* 0x00028800ff027b82 */ /* 0x000e640000000a00 */
[----:B-1----:R-:W-:-:S05]  /*0f90*/  IMAD.WIDE R2, R47, 0x4, R2 ;  /* 0x000000042f027825 */ /* 0x002fca00078e0202 */
[----:B------:R1:W5:Y:S01]  /*0fa0*/  LDG.E R16, desc[UR36][R2.64] ;  /* 0x0000002402107981 */ /* 0x000362000c1e1900 */
[----:B------:R-:W-:Y:S05]  /*0fb0*/  BRA `(.L_x_1239) ;  /* 0x0000000000247947 */ /* 0x000fea0003800000 */
.L_x_1238:
[----:B------:R-:W-:Y:S02]  /*0fc0*/  ULDC.64 UR4, c[0x0][0xa08] ;  /* 0x0002820000047ab9 */ /* 0x000fe40000000a00 */
[----:B------:R-:W-:-:S04]  /*0fd0*/  ISETP.NE.U32.AND P0, PT, RZ, UR4, PT ;  /* 0x00000004ff007c0c */ /* 0x000fc8000bf05070 */
[----:B------:R-:W-:-:S13]  /*0fe0*/  ISETP.NE.AND.EX P0, PT, RZ, UR5, PT, P0 ;  /* 0x00000005ff007c0c */ /* 0x000fda000bf05300 */
[----:B------:R-:W-:Y:S05]  /*0ff0*/  @!P0 BRA `(.L_x_1239) ;  /* 0x0000000000148947 */ /* 0x000fea0003800000 */
[----:B------:R-:W1:Y:S02]  /*1000*/  LDC.64 R2, c[0x0][0xa08] ;  /* 0x00028200ff027b82 */ /* 0x000e640000000a00 */
[----:B-1----:R-:W-:-:S05]  /*1010*/  IMAD.WIDE R2, R47, 0x4, R2 ;  /* 0x000000042f027825 */ /* 0x002fca00078e0202 */
[----:B------:R-:W2:Y:S04]  /*1020*/  LDG.E R16, desc[UR36][R2.64] ;  /* 0x0000002402107981 */ /* 0x000ea8000c1e1900 */
[----:B------:R-:W2:Y:S02]  /*1030*/  LDG.E R5, desc[UR36][R2.64+0x4] ;  /* 0x0000042402057981 */ /* 0x000ea4000c1e1900 */
[----:B--2---:R-:W-:-:S07]  /*1040*/  IMAD.IADD R16, R5, 0x1, -R16 ;  /* 0x0000000105107824 */ /* 0x004fce00078e0a10 */
.L_x_1239:
[----:B------:R-:W2:Y:S01]  /*1050*/  LDL.LU R4, [R1] ;  /* 0x0000000001047983 */ /* 0x000ea20000300800 */
[----:B------:R-:W3:Y:S01]  /*1060*/  LDC R168, c[0x0][0x448] ;  /* 0x00011200ffa87b82 */ /* 0x000ee20000000800 */
[----:B------:R-:W-:Y:S02]  /*1070*/  IMAD.SHL.U32 R18, R45, 0x80, RZ ;  /* 0x000000802d127824 */ /* 0x000fe400078e00ff */
[----:B-----5:R-:W-:Y:S02]  /*1080*/  IMAD.IADD R16, R16, 0x1, -R7 ;  /* 0x0000000110107824 */ /* 0x020fe400078e0a07 */
[----:B------:R-:W-:-:S03]  /*1090*/  VIADD R0, R18, 0x7f ;  /* 0x0000007f12007836 */ /* 0x000fc60000000000 */
[----:B------:R-:W4:Y:S01]  /*10a0*/  LDC.64 R8, c[0x0][0x9e0] ;  /* 0x00027800ff087b82 */ /* 0x000f220000000a00 */
[----:B---3--:R-:W-:Y:S02]  /*10b0*/  ISETP.NE.AND P2, PT, R168, 0x1, PT ;  /* 0x00000001a800780c */ /* 0x008fe40003f45270 */
[----:B----4-:R-:W-:-:S11]  /*10c0*/  ISETP.GE.AND P1, PT, R9, 0x1, PT ;  /* 0x000000010900780c */ /* 0x010fd60003f26270 */
[----:B-1----:R-:W1:Y:S08]  /*10d0*/  @P2 LDC R3, c[0x0][0x44c] ;  /* 0x00011300ff032b82 */ /* 0x002e700000000800 */
[----:B------:R-:W3:Y:S01]  /*10e0*/  @P2 LDC R5, c[0x0][0x450] ;  /* 0x00011400ff052b82 */ /* 0x000ee20000000800 */
[----:B-1----:R-:W-:Y:S01]  /*10f0*/  @P2 IMAD.HI.U32 R2, R0, R3, RZ ;  /* 0x0000000300022227 */ /* 0x002fe200078e00ff */
[----:B0-----:R-:W-:-:S04]  /*1100*/  IADD3 R3, R16, 0x1, -R17 ;  /* 0x0000000110037810 */ /* 0x001fc80007ffe811 */
[----:B---3--:R-:W-:-:S05]  /*1110*/  @P2 SHF.R.U32.HI R0, RZ, R5, R2 ;  /* 0x00000005ff002219 */ /* 0x008fca0000011602 */
[----:B------:R-:W-:-:S04]  /*1120*/  IMAD.IADD R3, R3, 0x1, R0 ;  /* 0x0000000103037824 */ /* 0x000fc800078e0200 */
[----:B------:R-:W-:Y:S01]  /*1130*/  IMAD.IADD R0, R3, 0x1, R8 ;  /* 0x0000000103007824 */ /* 0x000fe200078e0208 */
[----:B--2---:R-:W-:-:S04]  /*1140*/  LOP3.LUT R4, R4, 0xffefffff, RZ, 0xc0, !PT ;  /* 0xffefffff04047812 */ /* 0x004fc800078ec0ff */
[----:B------:R-:W-:-:S04]  /*1150*/  @P2 LOP3.LUT R4, R4, 0x100000, RZ, 0xfc, !PT ;  /* 0x0010000004042812 */ /* 0x000fc800078efcff */
[----:B------:R-:W-:-:S04]  /*1160*/  LOP3.LUT R4, R4, 0xfff7ffff, RZ, 0xc0, !PT ;  /* 0xfff7ffff04047812 */ /* 0x000fc800078ec0ff */
[----:B------:R-:W-:-:S05]  /*1170*/  @P1 LOP3.LUT R4, R4, 0x80000, RZ, 0xfc, !PT ;  /* 0x0008000004041812 */ /* 0x000fca00078efcff */
[----:B------:R0:W-:Y:S01]  /*1180*/  STL [R1], R4 ;  /* 0x0000000401007387 */ /* 0x0001e20000100800 */
[----:B------:R-:W-:Y:S05]  /*1190*/  @!P1 BRA `(.L_x_1240) ;  /* 0x0000000000409947 */ /* 0x000fea0003800000 */
[C---:B------:R-:W-:Y:S01]  /*11a0*/  ISETP.GT.AND P0, PT, R3.reuse, RZ, PT ;  /* 0x000000ff0300720c */ /* 0x040fe20003f04270 */
[----:B------:R-:W-:-:S12]  /*11b0*/  VIADD R2, R3, 0xffffffff ;  /* 0xffffffff03027836 */ /* 0x000fd80000000000 */
[----:B------:R-:W-:Y:S05]  /*11c0*/  @P0 BRA `(.L_x_1241) ;  /* 0x00000000001c0947 */ /* 0x000fea0003800000 */
[----:B------:R-:W-:Y:S01]  /*11d0*/  ISETP.NE.AND P0, PT, R9, 0x1, PT ;  /* 0x000000010900780c */ /* 0x000fe20003f05270 */
[----:B------:R-:W-:-:S12]  /*11e0*/  IMAD.MOV R3, RZ, RZ, -R3 ;  /* 0x000000ffff037224 */ /* 0x000fd800078e0a03 */
[----:B0-----:R-:W0:Y:S02]  /*11f0*/  @P0 LDC.64 R4, c[0x0][0x9e8] ;  /* 0x00027a00ff040b82 */ /* 0x001e240000000a00 */
[----:B0-----:R-:W-:-:S05]  /*1200*/  @P0 IMAD.HI.U32 R2, R3, R4, RZ ;  /* 0x0000000403020227 */ /* 0x001fca00078e00ff */
[----:B------:R-:W-:-:S04]  /*1210*/  @P0 SHF.R.U32.HI R3, RZ, R5, R2 ;  /* 0x00000005ff030219 */ /* 0x000fc80000011602 */
[----:B------:R-:W-:Y:S01]  /*1220*/  LOP3.LUT R2, RZ, R3, RZ, 0x33, !PT ;  /* 0x00000003ff027212 */ /* 0x000fe200078e33ff */
[----:B------:R-:W-:Y:S06]  /*1230*/  BRA `(.L_x_1242) ;  /* 0x0000000000107947 */ /* 0x000fec0003800000 */
.L_x_1241:
[----:B------:R-:W-:-:S13]  /*1240*/  ISETP.NE.AND P0, PT, R9, 0x1, PT ;  /* 0x000000010900780c */ /* 0x000fda0003f05270 */
[----:B0-----:R-:W0:Y:S02]  /*1250*/  @P0 LDC.64 R4, c[0x0][0x9e8] ;  /* 0x00027a00ff040b82 */ /* 0x001e240000000a00 */
[----:B0-----:R-:W-:-:S05]  /*1260*/  @P0 IMAD.HI.U32 R4, R2, R4, RZ ;  /* 0x0000000402040227 */ /* 0x001fca00078e00ff */
[----:B------:R-:W-:-:S07]  /*1270*/  @P0 SHF.R.U32.HI R2, RZ, R5, R4 ;  /* 0x00000005ff020219 */ /* 0x000fce0000011604 */
.L_x_1242:
[----:B------:R-:W-:-:S05]  /*1280*/  IMAD R3, R2, R9, R9 ;  /* 0x0000000902037224 */ /* 0x000fca00078e0209 */
[----:B------:R-:W-:-:S07]  /*1290*/  VIMNMX R0, R0, R3, PT ;  /* 0x0000000300007248 */ /* 0x000fce0003fe0100 */
.L_x_1240:
[----:B------:R-:W1:Y:S01]  /*12a0*/  @P2 LDC R3, c[0x0][0x44c] ;  /* 0x00011300ff032b82 */ /* 0x000e620000000800 */
[----:B------:R-:W-:Y:S01]  /*12b0*/  VIADD R2, R0, 0x5f ;  /* 0x0000005f00027836 */ /* 0x000fe20000000000 */
[----:B------:R-:W-:Y:S01]  /*12c0*/  ULDC UR4, c[0x0][0x9dc] ;  /* 0x0002770000047ab9 */ /* 0x000fe20000000800 */
[----:B------:R-:W-:Y:S02]  /*12d0*/  VIADD R0, R16, 0x5f ;  /* 0x0000005f10007836 */ /* 0x000fe40000000000 */
[----:B0-----:R-:W-:Y:S02]  /*12e0*/  IMAD.MOV.U32 R4, RZ, RZ, R18 ;  /* 0x000000ffff047224 */ /* 0x001fe400078e0012 */
[----:B------:R-:W-:Y:S01]  /*12f0*/  IMAD.HI R0, R0, 0x2aaaaaab, RZ ;  /* 0x2aaaaaab00007827 */ /* 0x000fe200078e02ff */
[----:B------:R-:W0:Y:S03]  /*1300*/  @P2 LDC R6, c[0x0][0x450] ;  /* 0x00011400ff062b82 */ /* 0x000e260000000800 */
[----:B------:R-:W-:-:S04]  /*1310*/  IMAD.HI R2, R2, 0x2aaaaaab, RZ ;  /* 0x2aaaaaab02027827 */ /* 0x000fc800078e02ff */
[----:B------:R-:W-:Y:S01]  /*1320*/  IMAD.IADD R73, R16, 0x1, -R17 ;  /* 0x0000000110497824 */ /* 0x000fe200078e0a11 */
[----:B------:R-:W-:-:S04]  /*1330*/  SHF.R.U32.HI R5, RZ, 0x1f, R2 ;  /* 0x0000001fff057819 */ /* 0x000fc80000011602 */
[----:B------:R-:W-:Y:S01]  /*1340*/  LEA.HI.SX32 R72, R2, R5, 0x1c ;  /* 0x0000000502487211 */ /* 0x000fe200078fe2ff */
[----:B-1----:R-:W-:-:S05]  /*1350*/  @P2 IMAD.HI.U32 R3, R18, R3, RZ ;  /* 0x0000000312032227 */ /* 0x002fca00078e00ff */
[----:B0-----:R-:W-:Y:S02]  /*1360*/  @P2 SHF.R.U32.HI R4, RZ, R6, R3 ;  /* 0x00000006ff042219 */ /* 0x001fe40000011603 */
[----:B------:R-:W-:-:S04]  /*1370*/  SHF.R.U32.HI R3, RZ, 0x1f, R0 ;  /* 0x0000001fff037819 */ /* 0x000fc80000011600 */
[----:B------:R-:W-:Y:S01]  /*1380*/  LEA.HI.SX32 R3, R0, R3, 0x1c ;  /* 0x0000000300037211 */ /* 0x000fe200078fe2ff */
[----:B------:R-:W-:-:S03]  /*1390*/  IMAD.IADD R0, R73, 0x1, R4 ;  /* 0x0000000149007824 */ /* 0x000fc600078e0204 */
[----:B------:R-:W-:Y:S01]  /*13a0*/  VIMNMX R72, R3, R72, PT ;  /* 0x0000004803487248 */ /* 0x000fe20003fe0100 */
        /* <DEDUP_REMOVED lines=11> */
.L_x_1244:
[----:B------:R-:W-:-:S13]  /*1460*/  ISETP.NE.AND P0, PT, R9, 0x1, PT ;  /* 0x000000010900780c */ /* 0x000fda0003f05270 */
[----:B------:R-:W0:Y:S02]  /*1470*/  @P0 LDC.64 R4, c[0x0][0x9e8] ;  /* 0x00027a00ff040b82 */ /* 0x000e240000000a00 */
[----:B0-----:R-:W-:-:S05]  /*1480*/  @P0 IMAD.HI.U32 R4, R0, R4, RZ ;  /* 0x0000000400040227 */ /* 0x001fca00078e00ff */
[----:B------:R-:W-:-:S07]  /*1490*/  @P0 SHF.R.U32.HI R0, RZ, R5, R4 ;  /* 0x00000005ff000219 */ /* 0x000fce0000011604 */
.L_x_1245:
[----:B------:R-:W-:-:S05]  /*14a0*/  IMAD R3, R0, R9, RZ ;  /* 0x0000000900037224 */ /* 0x000fca00078e02ff */
[----:B------:R-:W-:-:S07]  /*14b0*/  VIMNMX R2, R2, R3, !PT ;  /* 0x0000000302027248 */ /* 0x000fce0007fe0100 */
.L_x_1243:
        /* <DEDUP_REMOVED lines=37> */
[----:B------:R-:W-:Y:S02]  /*1710*/  IMAD.MOV.U32 R8, RZ, RZ, RZ ;  /* 0x000000ffff087224 */ /* 0x000fe400078e00ff */
[----:B------:R-:W-:Y:S02]  /*1720*/  IMAD.MOV.U32 R91, RZ, RZ, RZ ;  /* 0x000000ffff5b7224 */ /* 0x000fe400078e00ff */
[----:B------:R-:W-:-:S02]  /*1730*/  IMAD.MOV.U32 R10, RZ, RZ, RZ ;  /* 0x000000ffff0a7224 */ /* 0x000fc400078e00ff */
        /* <DEDUP_REMOVED lines=35> */
.L_x_1247:
        /* <DEDUP_REMOVED lines=8> */
.L_x_1439:
[----:B------:R-:W-:Y:S05]  /*19f0*/  @!P0 BRA `(.L_x_1249) ;  /* 0x0000000000048947 */ /* 0x000fea0003800000 */
[----:B------:R-:W-:Y:S01]  /*1a00*/  BPT.TRAP 0x1 ;  /* 0x000000040000795c */ /* 0x000fe20000300000 */
.L_x_1249:
[----:B0-----:R-:W-:Y:S02]  /*1a10*/  IMAD.U32 R3, RZ, RZ, UR39 ;  /* 0x00000027ff037e24 */ /* 0x001fe4000f8e00ff */
[----:B------:R-:W-:-:S03]  /*1a20*/  IMAD.U32 R0, RZ, RZ, UR38 ;  /* 0x00000026ff007e24 */ /* 0x000fc6000f8e00ff */
[----:B------:R-:W-:Y:S02]  /*1a30*/  LEA R3, R3, UR40, 0x3 ;  /* 0x0000002803037c11 */ /* 0x000fe4000f8e18ff */
[----:B------:R-:W-:-:S04]  /*1a40*/  SHF.L.U32 R0, R0, 0x1f, RZ ;  /* 0x0000001f00007819 */ /* 0x000fc800000006ff */
[----:B------:R0:W1:Y:S01]  /*1a50*/  SYNCS.PHASECHK.TRANS64.TRYWAIT P1, [R3+URZ+0x2a830], R0 ;  /* 0x02a83000030075a7 */ /* 0x000062000802017f */
[----:B------:R-:W-:Y:S05]  /*1a60*/  @!P0 BRA `(.L_x_1250) ;  /* 0x0000000000048947 */ /* 0x000fea0003800000 */
[----:B------:R-:W-:Y:S01]  /*1a70*/  BPT.TRAP 0x1 ;  /* 0x000000040000795c */ /* 0x000fe20000300000 */
.L_x_1250:
[----:B-1----:R-:W-:Y:S05]  /*1a80*/  @P1 BRA `(.L_x_1251) ;  /* 0x0000000000081947 */ /* 0x002fea0003800000 */
[----:B------:R-:W1:Y:S02]  /*1a90*/  SYNCS.PHASECHK.TRANS64.TRYWAIT P1, [R3+URZ+0x2a830], R0 ;  /* 0x02a83000030075a7 */ /* 0x000e64000802017f */
[----:B-1----:R-:W-:Y:S05]  /*1aa0*/  @!P1 BRA `(.L_x_1252) ;  /* 0x0000012c00cc9947 */ /* 0x002fea0003800000 */
.L_x_1251:
        /* <DEDUP_REMOVED lines=99> */
.L_x_1253:
[----:B------:R-:W2:Y:S01]  /*20e0*/  LDL R90, [R1] ;  /* 0x00000000015a7983 */ /* 0x000ea20000100800 */
[----:B------:R-:W-:Y:S01]  /*20f0*/  ISETP.NE.AND P2, PT, R168, 0x1, PT ;  /* 0x00000001a800780c */ /* 0x000fe20003f45270 */
[----:B------:R-:W-:Y:S01]  /*2100*/  IMAD.IADD R2, R22, 0x1, R18 ;  /* 0x0000000116027824 */ /* 0x000fe200078e0212 */
[----:B------:R-:W-:Y:S01]  /*2110*/  R2UR UR4, R3 ;  /* 0x00000000030472ca */ /* 0x000fe200000e0000 */
[----:B01----:R-:W-:Y:S01]  /*2120*/  IMAD.MOV.U32 R3, RZ, RZ, -0x60 ;  /* 0xffffffa0ff037424 */ /* 0x003fe200078e00ff */
[----:B------:R-:W-:Y:S01]  /*2130*/  ULDC UR43, c[0x0][0x9dc] ;  /* 0x00027700002b7ab9 */ /* 0x000fe20000000800 */
[----:B------:R-:W-:Y:S02]  /*2140*/  ULDC UR5, c[0x0][0x9e0] ;  /* 0x0002780000057ab9 */ /* 0x000fe40000000800 */
[----:B------:R-:W-:-:S04]  /*2150*/  IMAD R8, R72, R3, 0x61 ;  /* 0x0000006148087424 */ /* 0x000fc800078e0203 */
[----:B------:R-:W-:Y:S02]  /*2160*/  IMAD R3, R19, -0x2, R8 ;  /* 0xfffffffe13037824 */ /* 0x000fe400078e0208 */
[----:B------:R-:W0:Y:S01]  /*2170*/  @P2 LDC R9, c[0x0][0x44c] ;  /* 0x00011300ff092b82 */ /* 0x000e220000000800 */
[----:B------:R-:W-:Y:S01]  /*2180*/  VIADD R14, R8, 0xffffffff ;  /* 0xffffffff080e7836 */ /* 0x000fe20000000000 */
[----:B------:R-:W-:Y:S01]  /*2190*/  UIADD3 UR4, UR4, 0x2a840, URZ ;  /* 0x0002a84004047890 */ /* 0x000fe2000fffe03f */
[----:B------:R-:W-:-:S03]  /*21a0*/  VIADD R20, R3, 0xffffffff ;  /* 0xffffffff03147836 */ /* 0x000fc60000000000 */
[----:B------:R-:W-:Y:S02]  /*21b0*/  UPRMT UR4, UR60, 0x654, UR4 ;  /* 0x000006543c047896 */ /* 0x000fe40008000004 */
[----:B------:R-:W1:Y:S07]  /*21c0*/  @P2 LDC R11, c[0x0][0x450] ;  /* 0x00011400ff0b2b82 */ /* 0x000e6e0000000800 */
[----:B------:R-:W-:Y:S01]  /*21d0*/  SYNCS.ARRIVE.TRANS64.RED.A1T0 RZ, [UR4], RZ ;  /* 0x000000ffffff79a7 */ /* 0x000fe20008100404 */
[----:B------:R-:W-:Y:S01]  /*21e0*/  ULOP3.LUT UR4, URZ, UR43, URZ, 0x33, !UPT ;  /* 0x0000002b3f047292 */ /* 0x000fe2000f8e333f */
[----:B0-----:R-:W-:Y:S01]  /*21f0*/  @P2 IMAD.HI.U32 R0, R2, R9, RZ ;  /* 0x0000000902002227 */ /* 0x001fe200078e00ff */
[----:B------:R-:W-:-:S05]  /*2200*/  IADD3 R9, -R17, R3, R16 ;  /* 0x0000000311097210 */ /* 0x000fca0007ffe110 */
[C---:B------:R-:W-:Y:S01]  /*2210*/  VIADD R13, R9.reuse, UR5 ;  /* 0x00000005090d7c36 */ /* 0x040fe20008000000 */
[----:B-1----:R-:W-:Y:S01]  /*2220*/  @P2 SHF.R.U32.HI R2, RZ, R11, R0 ;  /* 0x0000000bff022219 */ /* 0x002fe20000011600 */
[----:B------:R-:W-:Y:S02]  /*2230*/  IMAD R0, R72, -0x60, R16 ;  /* 0xffffffa048007824 */ /* 0x000fe400078e0210 */
[----:B------:R-:W-:Y:S02]  /*2240*/  VIADD R12, R9, UR4 ;  /* 0x00000004090c7c36 */ /* 0x000fe40008000000 */
[----:B------:R-:W0:Y:S01]  /*2250*/  SHFL.IDX PT, R11, R2, RZ, 0x1c1f ;  /* 0x001c1fff020b7589 */ /* 0x000e2200000e0000 */
[----:B------:R-:W-:-:S04]  /*2260*/  VIADD R0, R0, 0x60 ;  /* 0x0000006000007836 */ /* 0x000fc80000000000 */
[----:B------:R-:W-:-:S05]  /*2270*/  IMAD R10, R19, -0x2, R0 ;  /* 0xfffffffe130a7824 */ /* 0x000fca00078e0200 */
[----:B0-----:R-:W-:Y:S01]  /*2280*/  VIADDMNMX R0, R11, R13, R10, PT ;  /* 0x0000000d0b007246 */ /* 0x001fe2000380010a */
[----:B------:R-:W-:Y:S01]  /*2290*/  IMAD.IADD R3, R12, 0x1, R11 ;  /* 0x000000010c037824 */ /* 0x000fe200078e020b */
[----:B--2---:R-:W-:-:S13]  /*22a0*/  LOP3.LUT P1, RZ, R90, 0x80000, RZ, 0xc0, !PT ;  /* 0x000800005aff7812 */ /* 0x004fda000782c0ff */
[----:B------:R-:W-:Y:S05]  /*22b0*/  @!P1 BRA `(.L_x_1254) ;  /* 0x00000000005c9947 */ /* 0x000fea0003800000 */
[----:B------:R-:W-:Y:S01]  /*22c0*/  IADD3 R9, -R17, R16, R11 ;  /* 0x0000001011097210 */ /* 0x000fe20007ffe10b */
        /* <DEDUP_REMOVED lines=12> */
.L_x_1256:
[----:B------:R-:W-:Y:S02]  /*2390*/  ULDC UR4, c[0x0][0x9e4] ;  /* 0x0002790000047ab9 */ /* 0x000fe40000000800 */
[----:B------:R-:W-:-:S05]  /*23a0*/  IMAD.U32 R11, RZ, RZ, UR4 ;  /* 0x00000004ff0b7e24 */ /* 0x000fca000f8e00ff */
[----:B------:R-:W-:-:S13]  /*23b0*/  ISETP.NE.AND P1, PT, R11, 0x1, PT ;  /* 0x000000010b00780c */ /* 0x000fda0003f25270 */
[----:B------:R-:W0:Y:S02]  /*23c0*/  @P1 LDC.64 R74, c[0x0][0x9e8] ;  /* 0x00027a00ff4a1b82 */ /* 0x000e240000000a00 */
[----:B0-----:R-:W-:-:S05]  /*23d0*/  @P1 IMAD.HI.U32 R8, R9, R74, RZ ;  /* 0x0000004a09081227 */ /* 0x001fca00078e00ff */
[----:B------:R-:W-:-:S07]  /*23e0*/  @P1 SHF.R.U32.HI R9, RZ, R75, R8 ;  /* 0x0000004bff091219 */ /* 0x000fce0000011608 */
.L_x_1257:
[----:B------:R-:W-:Y:S05]  /*23f0*/  BSYNC B0 ;  /* 0x0000000000007941 */ /* 0x000fea0003800000 */
.L_x_1255:
[----:B------:R-:W-:-:S05]  /*2400*/  IMAD R9, R9, R11, R20 ;  /* 0x0000000b09097224 */ /* 0x000fca00078e0214 */
[----:B------:R-:W-:Y:S02]  /*2410*/  VIADDMNMX R0, R9, R11, R0, PT ;  /* 0x0000000b09007246 */ /* 0x000fe40003800100 */
[----:B------:R-:W-:-:S07]  /*2420*/  VIMNMX R3, R3, R9, !PT ;  /* 0x0000000903037248 */ /* 0x000fce0007fe0100 */
.L_x_1254:
        /* <DEDUP_REMOVED lines=133> */
.L_x_1260:
[----:B------:R-:W-:Y:S02]  /*2c80*/  ULDC UR4, c[0x0][0x9e4] ;  /* 0x0002790000047ab9 */ /* 0x000fe40000000800 */
[----:B------:R-:W-:-:S05]  /*2c90*/  IMAD.U32 R9, RZ, RZ, UR4 ;  /* 0x00000004ff097e24 */ /* 0x000fca000f8e00ff */
[----:B------:R-:W-:-:S13]  /*2ca0*/  ISETP.NE.AND P5, PT, R9, 0x1, PT ;  /* 0x000000010900780c */ /* 0x000fda0003fa5270 */
[----:B------:R-:W0:Y:S02]  /*2cb0*/  @P5 LDC.64 R12, c[0x0][0x9e8] ;  /* 0x00027a00ff0c5b82 */ /* 0x000e240000000a00 */
[----:B0-----:R-:W-:-:S05]  /*2cc0*/  @P5 IMAD.HI.U32 R2, R3, R12, RZ ;  /* 0x0000000c03025227 */ /* 0x001fca00078e00ff */
[----:B------:R-:W-:-:S07]  /*2cd0*/  @P5 SHF.R.U32.HI R3, RZ, R13, R2 ;  /* 0x0000000dff035219 */ /* 0x000fce0000011602 */
.L_x_1261:
[----:B------:R-:W-:Y:S05]  /*2ce0*/  BSYNC B0 ;  /* 0x0000000000007941 */ /* 0x000fea0003800000 */
.L_x_1259:
[----:B------:R-:W-:-:S05]  /*2cf0*/  IMAD R3, R3, R9, R20 ;  /* 0x0000000903037224 */ /* 0x000fca00078e0214 */
[----:B------:R-:W-:Y:S02]  /*2d00*/  VIADDMNMX R0, R3, R9, R0, PT ;  /* 0x0000000903007246 */ /* 0x000fe40003800100 */
[----:B------:R-:W-:-:S07]  /*2d10*/  VIMNMX R8, R8, R3, !PT ;  /* 0x0000000308087248 */ /* 0x000fce0007fe0100 */
.L_x_1258:
        /* <DEDUP_REMOVED lines=178> */
[----:B------:R3:W-:Y:S08]  /*3840*/  MUFU.EX2 R95, R12 ;  /* 0x0000000c005f7308 */ /* 0x0007f00000000800 */
        /* <DEDUP_REMOVED lines=69> */
[----:B------:R3:W4:Y:S01]  /*3ca0*/  MUFU.EX2 R32, R43 ;  /* 0x0000002b00207308 */ /* 0x0007220000000800 */
[----:B------:R-:W-:Y:S01]  /*3cb0*/  FADD.FTZ R39, R97, R42 ;  /* 0x0000002a61277221 */ /* 0x000fe20000010000 */
[----:B-1----:R-:W-:Y:S01]  /*3cc0*/  FADD.FTZ R35, R31, R40 ;  /* 0x000000281f237221 */ /* 0x002fe20000010000 */
[----:B------:R-:W-:Y:S02]  /*3cd0*/  F2FP.BF16.F32.PACK_AB R155, R30, R31 ;  /* 0x0000001f1e9b723e */ /* 0x000fe400000010ff */
[----:B------:R-:W-:Y:S01]  /*3ce0*/  FADD.FTZ R44, R150, R39 ;  /* 0x00000027962c7221 */ /* 0x000fe20000010000 */
[----:B------:R-:W-:Y:S01]  /*3cf0*/  FADD.FTZ R42, R30, R35 ;  /* 0x000000231e2a7221 */ /* 0x000fe20000010000 */
[C---:B------:R-:W-:Y:S01]  /*3d00*/  F2FP.BF16.F32.PACK_AB R150, R99.reuse, R150 ;  /* 0x000000966396723e */ /* 0x040fe200000010ff */
[----:B------:R-:W1:Y:S01]  /*3d10*/  MUFU.EX2 R83, R83 ;  /* 0x0000005300537308 */ /* 0x000e620000000800 */
[----:B------:R-:W-:Y:S01]  /*3d20*/  FADD.FTZ R44, R99, R44 ;  /* 0x0000002c632c7221 */ /* 0x000fe20000010000 */
[----:B--2---:R-:W-:Y:S01]  /*3d30*/  FADD.FTZ R35, R81, R42 ;  /* 0x0000002a51237221 */ /* 0x004fe20000010000 */
[----:B---3--:R-:W2:Y:S02]  /*3d40*/  @P5 LDC R43, c[0x0][0x44c] ;  /* 0x00011300ff2b5b82 */ /* 0x008ea40000000800 */
[----:B------:R-:W-:-:S03]  /*3d50*/  FADD.FTZ R39, R37, R44 ;  /* 0x0000002c25277221 */ /* 0x000fc60000010000 */
[----:B------:R-:W3:Y:S01]  /*3d60*/  MUFU.EX2 R33, R33 ;  /* 0x0000002100217308 */ /* 0x000ee20000000800 */
[----:B----4-:R-:W-:Y:S01]  /*3d70*/  FADD.FTZ R42, R32, R35 ;  /* 0x00000023202a7221 */ /* 0x010fe20000010000 */
[C---:B------:R-:W-:Y:S01]  /*3d80*/  FADD.FTZ R44, R144.reuse, R39 ;  /* 0x00000027902c7221 */ /* 0x040fe20000010000 */
[----:B------:R-:W-:Y:S02]  /*3d90*/  F2FP.BF16.F32.PACK_AB R144, R144, R37 ;  /* 0x000000259090723e */ /* 0x000fe400000010ff */
[----:B------:R-:W-:-:S03]  /*3da0*/  F2FP.BF16.F32.PACK_AB R149, R32, R81 ;  /* 0x000000512095723e */ /* 0x000fc600000010ff */
[----:B------:R-:W4:Y:S01]  /*3db0*/  MUFU.EX2 R34, R47 ;  /* 0x0000002f00227308 */ /* 0x000f220000000800 */
[----:B-1----:R-:W-:-:S07]  /*3dc0*/  FADD.FTZ R35, R83, R42 ;  /* 0x0000002a53237221 */ /* 0x002fce0000010000 */
[----:B------:R-:W1:Y:S01]  /*3dd0*/  MUFU.EX2 R146, R53 ;  /* 0x0000003500927308 */ /* 0x000e620000000800 */
[----:B---3--:R-:W-:Y:S01]  /*3de0*/  FADD.FTZ R39, R33, R44 ;  /* 0x0000002c21277221 */ /* 0x008fe20000010000 */
[----:B--2---:R-:W-:-:S06]  /*3df0*/  @P5 IMAD.HI.U32 R43, R18, R43, RZ ;  /* 0x0000002b122b5227 */ /* 0x004fcc00078e00ff */
[----:B------:R-:W2:Y:S01]  /*3e00*/  MUFU.EX2 R85, R85 ;  /* 0x0000005500557308 */ /* 0x000ea20000000800 */
[----:B----4-:R-:W-:Y:S01]  /*3e10*/  FADD.FTZ R42, R34, R35 ;  /* 0x00000023222a7221 */ /* 0x010fe20000010000 */
[----:B0-----:R-:W-:Y:S02]  /*3e20*/  @P5 SHF.R.U32.HI R46, RZ, R48, R43 ;  /* 0x00000030ff2e5219 */ /* 0x001fe4000001162b */
[----:B------:R-:W-:Y:S02]  /*3e30*/  LOP3.LUT P5, RZ, R90, 0x80000, RZ, 0xc0, !PT ;  /* 0x000800005aff7812 */ /* 0x000fe400078ac0ff */
[----:B------:R-:W-:Y:S01]  /*3e40*/  F2FP.BF16.F32.PACK_AB R151, R34, R83 ;  /* 0x000000532297723e */ /* 0x000fe200000010ff */
[----:B------:R-:W-:Y:S01]  /*3e50*/  IMAD.IADD R73, R73, 0x1, R46 ;  /* 0x0000000149497824 */ /* 0x000fe200078e022e */
[----:B------:R-:W0:Y:S01]  /*3e60*/  MUFU.EX2 R29, R29 ;  /* 0x0000001d001d7308 */ /* 0x000e220000000800 */
[C---:B-1----:R-:W-:Y:S01]  /*3e70*/  FADD.FTZ R44, R146.reuse, R39 ;  /* 0x00000027922c7221 */ /* 0x042fe20000010000 */
[----:B------:R-:W-:-:S06]  /*3e80*/  F2FP.BF16.F32.PACK_AB R146, R146, R33 ;  /* 0x000000219292723e */ /* 0x000fcc00000010ff */
[----:B------:R-:W1:Y:S01]  /*3e90*/  MUFU.EX2 R36, R51 ;  /* 0x0000003300247308 */ /* 0x000e620000000800 */
[----:B--2---:R-:W-:-:S07]  /*3ea0*/  FADD.FTZ R15, R85, R42 ;  /* 0x0000002a550f7221 */ /* 0x004fce0000010000 */
[----:B------:R-:W2:Y:S01]  /*3eb0*/  MUFU.EX2 R140, R57 ;  /* 0x00000039008c7308 */ /* 0x000ea20000000800 */
[----:B0-----:R-:W-:-:S07]  /*3ec0*/  FADD.FTZ R35, R29, R44 ;  /* 0x0000002c1d237221 */ /* 0x001fce0000010000 */
[----:B------:R-:W0:Y:S01]  /*3ed0*/  MUFU.EX2 R27, R27 ;  /* 0x0000001b001b7308 */ /* 0x000e220000000800 */
[C---:B-1----:R-:W-:Y:S01]  /*3ee0*/  FADD.FTZ R42, R36.reuse, R15 ;  /* 0x0000000f242a7221 */ /* 0x042fe20000010000 */
[----:B------:R-:W-:-:S06]  /*3ef0*/  F2FP.BF16.F32.PACK_AB R145, R36, R85 ;  /* 0x000000552491723e */ /* 0x000fcc00000010ff */
[----:B------:R-:W1:Y:S01]  /*3f00*/  MUFU.EX2 R25, R25 ;  /* 0x0000001900197308 */ /* 0x000e620000000800 */
[C---:B--2---:R-:W-:Y:S01]  /*3f10*/  FADD.FTZ R44, R140.reuse, R35 ;  /* 0x000000238c2c7221 */ /* 0x044fe20000010000 */
[----:B------:R-:W-:-:S06]  /*3f20*/  F2FP.BF16.F32.PACK_AB R140, R140, R29 ;  /* 0x0000001d8c8c723e */ /* 0x000fcc00000010ff */
[----:B------:R-:W2:Y:S01]  /*3f30*/  MUFU.EX2 R38, R55 ;  /* 0x0000003700267308 */ /* 0x000ea20000000800 */
[----:B0-----:R-:W-:-:S07]  /*3f40*/  FADD.FTZ R15, R27, R42 ;  /* 0x0000002a1b0f7221 */ /* 0x001fce0000010000 */
[----:B------:R-:W0:Y:S01]  /*3f50*/  MUFU.EX2 R142, R61 ;  /* 0x0000003d008e7308 */ /* 0x000e220000000800 */
[----:B-1----:R-:W-:-:S07]  /*3f60*/  FADD.FTZ R35, R25, R44 ;  /* 0x0000002c19237221 */ /* 0x002fce0000010000 */
[----:B------:R-:W1:Y:S01]  /*3f70*/  MUFU.EX2 R13, R13 ;  /* 0x0000000d000d7308 */ /* 0x000e620000000800 */
[C---:B--2---:R-:W-:Y:S01]  /*3f80*/  FADD.FTZ R8, R38.reuse, R15 ;  /* 0x0000000f26087221 */ /* 0x044fe20000010000 */
[----:B------:R-:W-:-:S06]  /*3f90*/  F2FP.BF16.F32.PACK_AB R147, R38, R27 ;  /* 0x0000001b2693723e */ /* 0x000fcc00000010ff */
[----:B------:R-:W2:Y:S01]  /*3fa0*/  MUFU.EX2 R2, R2 ;  /* 0x0000000200027308 */ /* 0x000ea20000000800 */
[C---:B0-----:R-:W-:Y:S01]  /*3fb0*/  FADD.FTZ R35, R142.reuse, R35 ;  /* 0x000000238e237221 */ /* 0x041fe20000010000 */
[----:B------:R-:W-:-:S06]  /*3fc0*/  F2FP.BF16.F32.PACK_AB R142, R142, R25 ;  /* 0x000000198e8e723e */ /* 0x000fcc00000010ff */
[----:B------:R-:W0:Y:S01]  /*3fd0*/  MUFU.EX2 R40, R59 ;  /* 0x0000003b00287308 */ /* 0x000e220000000800 */
[----:B-1----:R-:W-:-:S07]  /*3fe0*/  FADD.FTZ R15, R13, R8 ;  /* 0x000000080d0f7221 */ /* 0x002fce0000010000 */
[----:B------:R-:W1:Y:S01]  /*3ff0*/  MUFU.EX2 R65, R65 ;  /* 0x0000004100417308 */ /* 0x000e620000000800 */
[----:B--2---:R-:W-:-:S07]  /*4000*/  FADD.FTZ R28, R2, R35 ;  /* 0x00000023021c7221 */ /* 0x004fce0000010000 */
[----:B------:R-:W2:Y:S01]  /*4010*/  MUFU.EX2 R3, R3 ;  /* 0x0000000300037308 */ /* 0x000ea20000000800 */
[C---:B0-----:R-:W-:Y:S01]  /*4020*/  FADD.FTZ R8, R40.reuse, R15 ;  /* 0x0000000f28087221 */ /* 0x041fe20000010000 */
[----:B------:R-:W-:-:S06]  /*4030*/  F2FP.BF16.F32.PACK_AB R141, R40, R13 ;  /* 0x0000000d288d723e */ /* 0x000fcc00000010ff */
        /* <DEDUP_REMOVED lines=9> */
[----:B------:R-:W-:Y:S01]  /*40d0*/  F2FP.BF16.F32.PACK_AB R143, R0, R3 ;  /* 0x00000003008f723e */ /* 0x000fe200000010ff */
[----:B------:R-:W-:-:S05]  /*40e0*/  VIADD R0, R73, UR5 ;  /* 0x0000000549007c36 */ /* 0x000fca0008000000 */
[----:B------:R-:W1:Y:S01]  /*40f0*/  MUFU.EX2 R89, R89 ;  /* 0x0000005900597308 */ /* 0x000e620000000800 */
[----:B--2---:R-:W-:-:S07]  /*4100*/  FADD.FTZ R15, R87, R28 ;  /* 0x0000001c570f7221 */ /* 0x004fce0000010000 */
[----:B------:R-:W2:Y:S01]  /*4110*/  MUFU.EX2 R2, R71 ;  /* 0x0000004700027308 */ /* 0x000ea20000000800 */
[C---:B0-----:R-:W-:Y:S01]  /*4120*/  FADD.FTZ R12, R20.reuse, R15 ;  /* 0x0000000f140c7221 */ /* 0x041fe20000010000 */
[----:B------:R-:W-:-:S06]  /*4130*/  F2FP.BF16.F32.PACK_AB R137, R20, R87 ;  /* 0x000000571489723e */ /* 0x000fcc00000010ff */
[----:B------:R-:W0:Y:S01]  /*4140*/  MUFU.EX2 R14, R14 ;  /* 0x0000000e000e7308 */ /* 0x000e220000000800 */
[----:B-1----:R-:W-:-:S04]  /*4150*/  FADD.FTZ R15, R89, R12 ;  /* 0x0000000c590f7221 */ /* 0x002fc80000010000 */
[C---:B--2---:R-:W-:Y:S01]  /*4160*/  FADD.FTZ R3, R2.reuse, R15 ;  /* 0x0000000f02037221 */ /* 0x044fe20000010000 */
[----:B------:R-:W-:Y:S01]  /*4170*/  F2FP.BF16.F32.PACK_AB R139, R2, R89 ;  /* 0x00000059028b723e */ /* 0x000fe200000010ff */
[----:B------:R-:W-:Y:S02]  /*4180*/  VIADD R15, R72, 0xfffffffe ;  /* 0xfffffffe480f7836 */ /* 0x000fe40000000000 */
[C---:B0-----:R-:W-:Y:S01]  /*4190*/  FADD.FTZ R8, R14.reuse, R25 ;  /* 0x000000190e087221 */ /* 0x041fe20000010000 */
        /* <DEDUP_REMOVED lines=13> */
.L_x_1263:
[----:B------:R-:W0:Y:S02]  /*4270*/  LDC R12, c[0x0][0x9e4] ;  /* 0x00027900ff0c7b82 */ /* 0x000e240000000800 */
[----:B0-----:R-:W-:-:S13]  /*4280*/  ISETP.NE.AND P1, PT, R12, 0x1, PT ;  /* 0x000000010c00780c */ /* 0x001fda0003f25270 */
[----:B------:R-:W0:Y:S02]  /*4290*/  @P1 LDC.64 R20, c[0x0][0x9e8] ;  /* 0x00027a00ff141b82 */ /* 0x000e240000000a00 */
[----:B0-----:R-:W-:-:S05]  /*42a0*/  @P1 IMAD.HI.U32 R2, R13, R20, RZ ;  /* 0x000000140d021227 */ /* 0x001fca00078e00ff */
[----:B------:R-:W-:-:S07]  /*42b0*/  @P1 SHF.R.U32.HI R13, RZ, R21, R2 ;  /* 0x00000015ff0d1219 */ /* 0x000fce0000011602 */
.L_x_1264:
[----:B------:R-:W-:-:S05]  /*42c0*/  IMAD R13, R13, R12, R12 ;  /* 0x0000000c0d0d7224 */ /* 0x000fca00078e020c */
[----:B------:R-:W-:-:S07]  /*42d0*/  VIMNMX R0, R0, R13, PT ;  /* 0x0000000d00007248 */ /* 0x000fce0003fe0100 */
.L_x_1262:
        /* <DEDUP_REMOVED lines=49> */
.L_x_1284:
[----:B------:R-:W-:-:S04]  /*45f0*/  UISETP.NE.AND UP0, UPT, UR4, 0x1, UPT ;  /* 0x000000010400788c */ /* 0x000fc8000bf05270 */
[----:B------:R-:W-:-:S04]  /*4600*/  USEL UR38, URZ, 0x1, UP0 ;  /* 0x000000013f267887 */ /* 0x000fc80008000000 */
[----:B------:R-:W-:Y:S01]  /*4610*/  ULOP3.LUT UR38, UR7, UR38, URZ, 0x3c, !UPT ;  /* 0x0000002607267292 */ /* 0x000fe2000f8e3c3f */
[----:B------:R-:W-:Y:S11]  /*4620*/  @!P0 BRA `(.L_x_1266) ;  /* 0x0000000000048947 */ /* 0x000ff60003800000 */
[----:B------:R-:W-:Y:S01]  /*4630*/  BPT.TRAP 0x1 ;  /* 0x000000040000795c */ /* 0x000fe20000300000 */
.L_x_1266:
        /* <DEDUP_REMOVED lines=9> */
.L_x_1267:
[----:B-1----:R-:W-:Y:S05]  /*46d0*/  @P1 BRA `(.L_x_1268) ;  /* 0x0000000000081947 */ /* 0x002fea0003800000 */
[----:B------:R-:W1:Y:S02]  /*46e0*/  SYNCS.PHASECHK.TRANS64.TRYWAIT P1, [UR6+0x2a830], R9 ;  /* 0x02a83009ff0075a7 */ /* 0x000e640008020146 */
[----:B-1----:R-:W-:Y:S05]  /*46f0*/  @!P1 BRA `(.L_x_1269) ;  /* 0x0000010000cc9947 */ /* 0x002fea0003800000 */
.L_x_1268:
        /* <DEDUP_REMOVED lines=135> */
.L_x_1270:
[----:B------:R-:W-:Y:S01]  /*4f70*/  ULEA UR5, UR4, UR40, 0x3 ;  /* 0x0000002804057291 */ /* 0x000fe2000f8e183f */
[----:B------:R-:W-:-:S05]  /*4f80*/  IMAD.U32 R0, RZ, RZ, UR7 ;  /* 0x00000007ff007e24 */ /* 0x000fca000f8e00ff */
[----:B------:R-:W-:-:S04]  /*4f90*/  SHF.L.U32 R0, R0, 0x1f, RZ ;  /* 0x0000001f00007819 */ /* 0x000fc800000006ff */
[----:B------:R2:W3:Y:S01]  /*4fa0*/  SYNCS.PHASECHK.TRANS64.TRYWAIT P1, [UR5+0x2a850], R0 ;  /* 0x02a85000ff0075a7 */ /* 0x0004e20008020145 */
[----:B------:R-:W-:Y:S05]  /*4fb0*/  @!P0 BRA `(.L_x_1271) ;  /* 0x0000000000048947 */ /* 0x000fea0003800000 */
[----:B------:R-:W-:Y:S01]  /*4fc0*/  BPT.TRAP 0x1 ;  /* 0x000000040000795c */ /* 0x000fe20000300000 */
.L_x_1271:
[----:B---3--:R-:W-:Y:S05]  /*4fd0*/  @P1 BRA `(.L_x_1272) ;  /* 0x0000000000081947 */ /* 0x008fea0003800000 */
[----:B------:R-:W3:Y:S02]  /*4fe0*/  SYNCS.PHASECHK.TRANS64.TRYWAIT P1, [UR5+0x2a850], R0 ;  /* 0x02a85000ff0075a7 */ /* 0x000ee40008020145 */
[----:B---3--:R-:W-:Y:S05]  /*4ff0*/  @!P1 BRA `(.L_x_1273) ;  /* 0x000000f800a49947 */ /* 0x008fea0003800000 */
.L_x_1272:
        /* <DEDUP_REMOVED lines=38> */
.L_x_1274:
[----:B------:R-:W3:Y:S01]  /*5260*/  LDL R148, [R1] ;  /* 0x0000000001947983 */ /* 0x000ee20000100800 */
[----:B------:R-:W-:Y:S01]  /*5270*/  ISETP.NE.AND P2, PT, R168, 0x1, PT ;  /* 0x00000001a800780c */ /* 0x000fe20003f45270 */
[----:B01----:R-:W-:Y:S01]  /*5280*/  IMAD.IADD R9, R22, 0x1, R18 ;  /* 0x0000000116097824 */ /* 0x003fe200078e0212 */
[----:B------:R-:W-:Y:S01]  /*5290*/  UIADD3 UR6, UR6, 0x2a840, URZ ;  /* 0x0002a84006067890 */ /* 0x000fe2000fffe03f */
[----:B------:R-:W-:Y:S01]  /*52a0*/  IMAD R20, R15, -0x60, RZ ;  /* 0xffffffa00f147824 */ /* 0x000fe200078e02ff */
[----:B------:R-:W-:Y:S02]  /*52b0*/  ULOP3.LUT UR4, URZ, UR43, URZ, 0x33, !UPT ;  /* 0x0000002b3f047292 */ /* 0x000fe4000f8e333f */
[----:B------:R-:W-:-:S07]  /*52c0*/  UPRMT UR6, UR60, 0x654, UR6 ;  /* 0x000006543c067896 */ /* 0x000fce0008000006 */
[----:B--2---:R-:W0:Y:S08]  /*52d0*/  @P2 LDC R0, c[0x0][0x44c] ;  /* 0x00011300ff002b82 */ /* 0x004e300000000800 */
[----:B------:R-:W1:Y:S01]  /*52e0*/  @P2 LDC R11, c[0x0][0x450] ;  /* 0x00011400ff0b2b82 */ /* 0x000e620000000800 */
[----:B------:R-:W-:Y:S01]  /*52f0*/  SYNCS.ARRIVE.TRANS64.RED.A1T0 RZ, [UR6], RZ ;  /* 0x000000ffffff79a7 */ /* 0x000fe20008100406 */
[----:B0-----:R-:W-:-:S05]  /*5300*/  @P2 IMAD.HI.U32 R0, R9, R0, RZ ;  /* 0x0000000009002227 */ /* 0x001fca00078e00ff */
[----:B-1----:R-:W-:Y:S01]  /*5310*/  @P2 SHF.R.U32.HI R9, RZ, R11, R0 ;  /* 0x0000000bff092219 */ /* 0x002fe20000011600 */
[----:B------:R-:W-:-:S04]  /*5320*/  VIADD R0, R20, 0x1 ;  /* 0x0000000114007836 */ /* 0x000fc80000000000 */
[----:B------:R-:W0:Y:S01]  /*5330*/  SHFL.IDX PT, R11, R9, RZ, 0x1c1f ;  /* 0x001c1fff090b7589 */ /* 0x000e2200000e0000 */
[----:B------:R-:W-:-:S04]  /*5340*/  IMAD R0, R19, -0x2, R0 ;  /* 0xfffffffe13007824 */ /* 0x000fc800078e0200 */
[----:B------:R-:W-:Y:S01]  /*5350*/  VIADD R140, R0, 0xffffffff ;  /* 0xffffffff008c7836 */ /* 0x000fe20000000000 */
[----:B------:R-:W-:-:S05]  /*5360*/  IADD3 R2, -R17, R0, R16 ;  /* 0x0000000011027210 */ /* 0x000fca0007ffe110 */
[C---:B------:R-:W-:Y:S02]  /*5370*/  VIADD R136, R2.reuse, UR54 ;  /* 0x0000003602887c36 */ /* 0x040fe40008000000 */
[----:B------:R-:W-:Y:S02]  /*5380*/  VIADD R138, R2, UR4 ;  /* 0x00000004028a7c36 */ /* 0x000fe40008000000 */
[--C-:B0-----:R-:W-:Y:S02]  /*5390*/  IMAD.IADD R0, R136, 0x1, R11.reuse ;  /* 0x0000000188007824 */ /* 0x101fe400078e020b */
[----:B------:R-:W-:Y:S01]  /*53a0*/  IMAD.IADD R2, R138, 0x1, R11 ;  /* 0x000000018a027824 */ /* 0x000fe200078e020b */
[----:B---3--:R-:W-:-:S13]  /*53b0*/  LOP3.LUT P1, RZ, R148, 0x80000, RZ, 0xc0, !PT ;  /* 0x0008000094ff7812 */ /* 0x008fda000782c0ff */
[----:B------:R-:W-:Y:S05]  /*53c0*/  @!P1 BRA `(.L_x_1275) ;  /* 0x0000000000549947 */ /* 0x000fea0003800000 */
[----:B------:R-:W-:Y:S01]  /*53d0*/  IADD3 R11, -R17, R16, R11 ;  /* 0x00000010110b7210 */ /* 0x000fe20007ffe10b */
        /* <DEDUP_REMOVED lines=11> */
.L_x_1277:
[----:B------:R-:W-:-:S05]  /*5490*/  IMAD.U32 R21, RZ, RZ, UR42 ;  /* 0x0000002aff157e24 */ /* 0x000fca000f8e00ff */
[----:B------:R-:W-:-:S13]  /*54a0*/  ISETP.NE.AND P1, PT, R21, 0x1, PT ;  /* 0x000000011500780c */ /* 0x000fda0003f25270 */
[----:B------:R-:W0:Y:S02]  /*54b0*/  @P1 LDC.64 R142, c[0x0][0x9e8] ;  /* 0x00027a00ff8e1b82 */ /* 0x000e240000000a00 */
[----:B0-----:R-:W-:-:S05]  /*54c0*/  @P1 IMAD.HI.U32 R10, R11, R142, RZ ;  /* 0x0000008e0b0a1227 */ /* 0x001fca00078e00ff */
[----:B------:R-:W-:-:S07]  /*54d0*/  @P1 SHF.R.U32.HI R11, RZ, R143, R10 ;  /* 0x0000008fff0b1219 */ /* 0x000fce000001160a */
.L_x_1278:
[----:B------:R-:W-:Y:S05]  /*54e0*/  BSYNC B0 ;  /* 0x0000000000007941 */ /* 0x000fea0003800000 */
.L_x_1276:
[----:B------:R-:W-:-:S05]  /*54f0*/  IMAD R11, R11, R21, R140 ;  /* 0x000000150b0b7224 */ /* 0x000fca00078e028c */
[----:B------:R-:W-:Y:S02]  /*5500*/  VIADDMNMX R0, R11, R21, R0, PT ;  /* 0x000000150b007246 */ /* 0x000fe40003800100 */
[----:B------:R-:W-:-:S07]  /*5510*/  VIMNMX R2, R2, R11, !PT ;  /* 0x0000000b02027248 */ /* 0x000fce0007fe0100 */
.L_x_1275:
        /* <DEDUP_REMOVED lines=132> */
.L_x_1281:
[----:B------:R-:W-:-:S05]  /*5d60*/  IMAD.U32 R10, RZ, RZ, UR42 ;  /* 0x0000002aff0a7e24 */ /* 0x000fca000f8e00ff */
[----:B------:R-:W-:-:S13]  /*5d70*/  ISETP.NE.AND P6, PT, R10, 0x1, PT ;  /* 0x000000010a00780c */ /* 0x000fda0003fc5270 */
[----:B------:R-:W0:Y:S02]  /*5d80*/  @P6 LDC.64 R148, c[0x0][0x9e8] ;  /* 0x00027a00ff946b82 */ /* 0x000e240000000a00 */
[----:B0-----:R-:W-:-:S05]  /*5d90*/  @P6 IMAD.HI.U32 R148, R9, R148, RZ ;  /* 0x0000009409946227 */ /* 0x001fca00078e00ff */
[----:B------:R-:W-:-:S07]  /*5da0*/  @P6 SHF.R.U32.HI R9, RZ, R149, R148 ;  /* 0x00000095ff096219 */ /* 0x000fce0000011694 */
.L_x_1282:
[----:B------:R-:W-:Y:S05]  /*5db0*/  BSYNC B0 ;  /* 0x0000000000007941 */ /* 0x000fea0003800000 */
.L_x_1280:
[----:B------:R-:W-:-:S05]  /*5dc0*/  IMAD R9, R9, R10, R140 ;  /* 0x0000000a09097224 */ /* 0x000fca00078e028c */
[----:B------:R-:W-:Y:S02]  /*5dd0*/  VIADDMNMX R0, R9, R10, R0, PT ;  /* 0x0000000a09007246 */ /* 0x000fe40003800100 */
[----:B------:R-:W-:-:S07]  /*5de0*/  VIMNMX R2, R2, R9, !PT ;  /* 0x0000000902027248 */ /* 0x000fce0007fe0100 */
.L_x_1279:
        /* <DEDUP_REMOVED lines=125> */
[----:B------:R-:W-:Y:S02]  /*65c0*/  FMNMX.FTZ R88, R99, R88, !PT ;  /* 0x0000005863587209 */ /* 0x000fe40007810000 */
[----:B------:R-:W-:-:S02]  /*65d0*/  FSEL R2, R9, RZ, P1 ;  /* 0x000000ff09027208 */ /* 0x000fc40000800000 */
        /* <DEDUP_REMOVED lines=18> */
[----:B------:R-:W-:Y:S01]  /*6700*/  FADD.FTZ R97, -R2, R13 ;  /* 0x0000000d02617221 */ /* 0x000fe20000010100 */
        /* <DEDUP_REMOVED lines=18> */
[----:B------:R-:W-:Y:S01]  /*6830*/  FFMA.FTZ R13, R133, R10, -R20 ;  /* 0x0000000a850d7223 */ /* 0x000fe20000010814 */
[----:B------:R-:W-:Y:S02]  /*6840*/  MUFU.EX2 R189, R189 ;  /* 0x000000bd00bd7308 */ /* 0x000fe40000000800 */
[----:B------:R-:W-:-:S04]  /*6850*/  FMNMX.FTZ R88, R123, R88, !PT ;  /* 0x000000587b587209 */ /* 0x000fc80007810000 */
[----:B------:R-:W-:Y:S02]  /*6860*/  FMNMX.FTZ R88, R181, R88, !PT ;  /* 0x00000058b5587209 */ /* 0x000fe40007810000 */
[----:B------:R-:W-:Y:S02]  /*6870*/  MUFU.EX2 R156, R156 ;  /* 0x0000009c009c7308 */ /* 0x000fe40000000800 */
[----:B------:R-:W-:-:S04]  /*6880*/  FMNMX.FTZ R88, R127, R88, !PT ;  /* 0x000000587f587209 */ /* 0x000fc80007810000 */
[----:B------:R-:W-:Y:S02]  /*6890*/  FMNMX.FTZ R88, R185, R88, !PT ;  /* 0x00000058b9587209 */ /* 0x000fe40007810000 */
[----:B------:R-:W-:Y:S02]  /*68a0*/  MUFU.EX2 R158, R158 ;  /* 0x0000009e009e7308 */ /* 0x000fe40000000800 */
[----:B------:R-:W-:-:S04]  /*68b0*/  FMNMX.FTZ R88, R139, R88, !PT ;  /* 0x000000588b587209 */ /* 0x000fc80007810000 */
[----:B------:R-:W-:Y:S02]  /*68c0*/  FMNMX.FTZ R88, R141, R88, !PT ;  /* 0x000000588d587209 */ /* 0x000fe40007810000 */
[----:B------:R-:W-:Y:S02]  /*68d0*/  MUFU.EX2 R177, R177 ;  /* 0x000000b100b17308 */ /* 0x000fe40000000800 */
        /* <DEDUP_REMOVED lines=12> */
[----:B0-----:R-:W-:Y:S01]  /*69a0*/  FMNMX.FTZ R11, R0, R113, !PT ;  /* 0x00000071000b7209 */ /* 0x001fe20007810000 */
[----:B------:R-:W-:-:S03]  /*69b0*/  FMUL.FTZ R0, R97, R10 ;  /* 0x0000000a61007220 */ /* 0x000fc60000410000 */
[C---:B------:R-:W-:Y:S01]  /*69c0*/  FSETP.NEU.FTZ.AND P1, PT, R11.reuse, -INF , PT ;  /* 0xff8000000b00780b */ /* 0x040fe20003f3d000 */
[----:B------:R-:W-:Y:S02]  /*69d0*/  FMUL.FTZ R94, R11, R10 ;  /* 0x0000000a0b5e7220 */ /* 0x000fe40000410000 */
[----:B------:R-:W-:Y:S03]  /*69e0*/  MUFU.EX2 R105, R105 ;  /* 0x0000006900697308 */ /* 0x000fe60000000800 */
[----:B------:R-:W-:-:S05]  /*69f0*/  FSEL R94, R94, RZ, P1 ;  /* 0x000000ff5e5e7208 */ /* 0x000fca0000800000 */
[----:B------:R-:W0:Y:S01]  /*6a00*/  MUFU.EX2 R0, R0 ;  /* 0x0000000000007308 */ /* 0x000e220000000800 */
[-CC-:B------:R-:W-:Y:S01]  /*6a10*/  FFMA.FTZ R90, R99, R10.reuse, -R94.reuse ;  /* 0x0000000a635a7223 */ /* 0x180fe2000001085e */
[----:B------:R-:W-:Y:S01]  /*6a20*/  FSEL R99, R11, RZ, P1 ;  /* 0x000000ff0b637208 */ /* 0x000fe20000800000 */
[-CC-:B------:R-:W-:Y:S01]  /*6a30*/  FFMA.FTZ R97, R191, R10.reuse, -R94.reuse ;  /* 0x0000000abf617223 */ /* 0x180fe2000001085e */
[-CC-:B------:R-:W-:Y:S01]  /*6a40*/  FFMA.FTZ R20, R149, R10.reuse, -R94.reuse ;  /* 0x0000000a95147223 */ /* 0x180fe2000001085e */
[-CC-:B------:R-:W-:Y:S01]  /*6a50*/  FFMA.FTZ R88, R151, R10.reuse, -R94.reuse ;  /* 0x0000000a97587223 */ /* 0x180fe2000001085e */
[-C--:B------:R-:W-:Y:S01]  /*6a60*/  FFMA.FTZ R95, R95, R10.reuse, -R94 ;  /* 0x0000000a5f5f7223 */ /* 0x080fe2000001085e */
[----:B------:R-:W-:Y:S01]  /*6a70*/  FADD.FTZ R99, -R99, R14 ;  /* 0x0000000e63637221 */ /* 0x000fe20000010100 */
[-CC-:B------:R-:W-:Y:S01]  /*6a80*/  FFMA.FTZ R153, R153, R10.reuse, -R94.reuse ;  /* 0x0000000a99997223 */ /* 0x180fe2000001085e */
[----:B------:R-:W-:Y:S01]  /*6a90*/  MUFU.EX2 R97, R97 ;  /* 0x0000006100617308 */ /* 0x000fe20000000800 */
[-CC-:B------:R-:W-:Y:S01]  /*6aa0*/  FFMA.FTZ R14, R91, R10.reuse, -R94.reuse ;  /* 0x0000000a5b0e7223 */ /* 0x180fe2000001085e */
[-C--:B------:R-:W-:Y:S01]  /*6ab0*/  FMUL.FTZ R99, R99, R10.reuse ;  /* 0x0000000a63637220 */ /* 0x080fe20000410000 */
[-CC-:B------:R-:W-:Y:S01]  /*6ac0*/  FFMA.FTZ R155, R155, R10.reuse, -R94.reuse ;  /* 0x0000000a9b9b7223 */ /* 0x180fe2000001085e */
[-CC-:B------:R-:W-:Y:S01]  /*6ad0*/  FFMA.FTZ R92, R103, R10.reuse, -R94.reuse ;  /* 0x0000000a675c7223 */ /* 0x180fe2000001085e */
[-CC-:B------:R-:W-:Y:S01]  /*6ae0*/  FFMA.FTZ R149, R157, R10.reuse, -R94.reuse ;  /* 0x0000000a9d957223 */ /* 0x180fe2000001085e */
[-CC-:B------:R-:W-:Y:S01]  /*6af0*/  FFMA.FTZ R96, R107, R10.reuse, -R94.reuse ;  /* 0x0000000a6b607223 */ /* 0x180fe2000001085e */
[--C-:B------:R-:W-:Y:S01]  /*6b00*/  FFMA.FTZ R151, R159, R10, -R94.reuse ;  /* 0x0000000a9f977223 */ /* 0x100fe2000001085e */
[----:B------:R-:W1:Y:S01]  /*6b10*/  MUFU.EX2 R2, R99 ;  /* 0x0000006300027308 */ /* 0x000e620000000800 */
[----:B0-----:R-:W-:Y:S01]  /*6b20*/  FFMA.FTZ R91, R0, R8, R189 ;  /* 0x00000008005b7223 */ /* 0x001fe200000100bd */
[-CC-:B------:R-:W-:Y:S01]  /*6b30*/  FFMA.FTZ R98, R111, R10.reuse, -R94.reuse ;  /* 0x0000000a6f627223 */ /* 0x180fe2000001085e */
[-CC-:B------:R-:W-:Y:S01]  /*6b40*/  FFMA.FTZ R115, R115, R10.reuse, -R94.reuse ;  /* 0x0000000a73737223 */ /* 0x180fe2000001085e */
[-CC-:B------:R-:W-:Y:S01]  /*6b50*/  FFMA.FTZ R175, R175, R10.reuse, -R94.reuse ;  /* 0x0000000aafaf7223 */ /* 0x180fe2000001085e */
[----:B------:R-:W-:Y:S01]  /*6b60*/  FADD.FTZ R91, R156, R91 ;  /* 0x0000005b9c5b7221 */ /* 0x000fe20000010000 */
[-CC-:B------:R-:W-:Y:S01]  /*6b70*/  FFMA.FTZ R119, R119, R10.reuse, -R94.reuse ;  /* 0x0000000a77777223 */ /* 0x180fe2000001085e */
[-CC-:B------:R-:W-:Y:S01]  /*6b80*/  FFMA.FTZ R179, R179, R10.reuse, -R94.reuse ;  /* 0x0000000ab3b37223 */ /* 0x180fe2000001085e */
[----:B------:R-:W0:Y:S01]  /*6b90*/  MUFU.EX2 R20, R20 ;  /* 0x0000001400147308 */ /* 0x000e220000000800 */
[----:B------:R-:W-:Y:S01]  /*6ba0*/  FADD.FTZ R8, R158, R91 ;  /* 0x0000005b9e087221 */ /* 0x000fe20000010000 */
[-CC-:B------:R-:W-:Y:S01]  /*6bb0*/  FFMA.FTZ R123, R123, R10.reuse, -R94.reuse ;  /* 0x0000000a7b7b7223 */ /* 0x180fe2000001085e */
[-CC-:B------:R-:W-:Y:S01]  /*6bc0*/  FFMA.FTZ R181, R181, R10.reuse, -R94.reuse ;  /* 0x0000000ab5b57223 */ /* 0x180fe2000001085e */
[-CC-:B------:R-:W-:Y:S01]  /*6bd0*/  FFMA.FTZ R127, R127, R10.reuse, -R94.reuse ;  /* 0x0000000a7f7f7223 */ /* 0x180fe2000001085e */
[-CC-:B------:R-:W-:Y:S01]  /*6be0*/  FFMA.FTZ R185, R185, R10.reuse, -R94.reuse ;  /* 0x0000000ab9b97223 */ /* 0x180fe2000001085e */
[-CC-:B------:R-:W-:Y:S01]  /*6bf0*/  FFMA.FTZ R139, R139, R10.reuse, -R94.reuse ;  /* 0x0000000a8b8b7223 */ /* 0x180fe2000001085e */
[-CC-:B------:R-:W-:Y:S01]  /*6c00*/  FFMA.FTZ R141, R141, R10.reuse, -R94.reuse ;  /* 0x0000000a8d8d7223 */ /* 0x180fe2000001085e */
[----:B------:R-:W2:Y:S01]  /*6c10*/  MUFU.EX2 R88, R88 ;  /* 0x0000005800587308 */ /* 0x000ea20000000800 */
[----:B-1----:R-:W-:Y:S01]  /*6c20*/  FFMA.FTZ R3, R2, R3, R97 ;  /* 0x0000000302037223 */ /* 0x002fe20000010061 */
[----:B------:R-:W-:-:S06]  /*6c30*/  FFMA.FTZ R94, R135, R10, -R94 ;  /* 0x0000000a875e7223 */ /* 0x000fcc000001085e */
[----:B------:R-:W1:Y:S01]  /*6c40*/  MUFU.EX2 R95, R95 ;  /* 0x0000005f005f7308 */ /* 0x000e620000000800 */
[----:B0-----:R-:W-:-:S07]  /*6c50*/  FADD.FTZ R3, R20, R3 ;  /* 0x0000000314037221 */ /* 0x001fce0000010000 */
[----:B------:R-:W0:Y:S01]  /*6c60*/  MUFU.EX2 R153, R153 ;  /* 0x0000009900997308 */ /* 0x000e220000000800 */
[----:B--2---:R-:W-:Y:S01]  /*6c70*/  FADD.FTZ R100, R88, R3 ;  /* 0x0000000358647221 */ /* 0x004fe20000010000 */
[----:B------:R-:W-:-:S04]  /*6c80*/  FADD.FTZ R3, R177, R8 ;  /* 0x00000008b1037221 */ /* 0x000fc80000010000 */
[----:B------:R-:W-:Y:S02]  /*6c90*/  FADD.FTZ R8, R152, R3 ;  /* 0x0000000398087221 */ /* 0x000fe40000010000 */
[----:B------:R-:W2:Y:S01]  /*6ca0*/  MUFU.EX2 R90, R90 ;  /* 0x0000005a005a7308 */ /* 0x000ea20000000800 */
[----:B-1----:R-:W-:Y:S01]  /*6cb0*/  FADD.FTZ R100, R95, R100 ;  /* 0x000000645f647221 */ /* 0x002fe20000010000 */
[----:B------:R-:W-:-:S06]  /*6cc0*/  FADD.FTZ R91, R145, R8 ;  /* 0x00000008915b7221 */ /* 0x000fcc0000010000 */
[----:B------:R-:W1:Y:S01]  /*6cd0*/  MUFU.EX2 R155, R155 ;  /* 0x0000009b009b7308 */ /* 0x000e620000000800 */
[----:B0-----:R-:W-:Y:S01]  /*6ce0*/  FADD.FTZ R3, R153, R100 ;  /* 0x0000006499037221 */ /* 0x001fe20000010000 */
[----:B------:R-:W-:-:S04]  /*6cf0*/  FADD.FTZ R100, R154, R91 ;  /* 0x0000005b9a647221 */ /* 0x000fc80000010000 */
[----:B------:R-:W-:Y:S02]  /*6d00*/  FADD.FTZ R91, R137, R100 ;  /* 0x00000064895b7221 */ /* 0x000fe40000010000 */
[----:B------:R-:W0:Y:S01]  /*6d10*/  MUFU.EX2 R92, R92 ;  /* 0x0000005c005c7308 */ /* 0x000e220000000800 */
[----:B--2---:R-:W-:Y:S01]  /*6d20*/  FADD.FTZ R8, R90, R3 ;  /* 0x000000035a087221 */ /* 0x004fe20000010000 */
[----:B------:R-:W-:-:S04]  /*6d30*/  FADD.FTZ R100, R148, R91 ;  /* 0x0000005b94647221 */ /* 0x000fc80000010000 */
[----:B------:R-:W-:Y:S02]  /*6d40*/  FADD.FTZ R91, R131, R100 ;  /* 0x00000064835b7221 */ /* 0x000fe40000010000 */
[----:B------:R-:W2:Y:S01]  /*6d50*/  MUFU.EX2 R149, R149 ;  /* 0x0000009500957308 */ /* 0x000ea20000000800 */
[----:B-1----:R-:W-:Y:S01]  /*6d60*/  FADD.FTZ R3, R155, R8 ;  /* 0x000000089b037221 */ /* 0x002fe20000010000 */
[----:B------:R-:W-:-:S04]  /*6d70*/  FADD.FTZ R100, R150, R91 ;  /* 0x0000005b96647221 */ /* 0x000fc80000010000 */
[----:B------:R-:W-:Y:S02]  /*6d80*/  FADD.FTZ R91, R105, R100 ;  /* 0x00000064695b7221 */ /* 0x000fe40000010000 */
        /* <DEDUP_REMOVED lines=54> */
[----:B0-----:R-:W-:-:S03]  /*70f0*/  FADD.FTZ R8, R13, R8 ;  /* 0x000000080d087221 */ /* 0x001fc60000010000 */
[----:B--2---:R-:W-:Y:S01]  /*7100*/  FADD.FTZ R3, R94, R3 ;  /* 0x000000035e037221 */ /* 0x004fe20000010000 */
[----:B------:R-:W-:Y:S06]  /*7110*/  @!P0 BRA `(.L_x_1283) ;  /* 0x0000000000048947 */ /* 0x000fec0003800000 */
[----:B------:R-:W-:Y:S01]  /*7120*/  BPT.TRAP 0x1 ;  /* 0x000000040000795c */ /* 0x000fe20000300000 */
.L_x_1283:
[----:B------:R-:W-:Y:S01]  /*7130*/  UIADD3 UR5, UR5, 0x2a860, URZ ;  /* 0x0002a86005057890 */ /* 0x000fe2000fffe03f */
[----:B------:R-:W-:Y:S01]  /*7140*/  ISETP.GT.AND P1, PT, R15, R12, PT ;  /* 0x0000000c0f00720c */ /* 0x000fe20003f24270 */
[----:B------:R-:W-:Y:S01]  /*7150*/  UMOV UR7, UR38 ;  /* 0x0000002600077c82 */ /* 0x000fe20008000000 */
[----:B------:R-:W-:Y:S01]  /*7160*/  UMOV UR4, UR39 ;  /* 0x0000002700047c82 */ /* 0x000fe20008000000 */
[----:B------:R-:W-:Y:S01]  /*7170*/  UPRMT UR5, UR60, 0x654, UR5 ;  /* 0x000006543c057896 */ /* 0x000fe20008000005 */
[----:B------:R-:W-:Y:S01]  /*7180*/  F2FP.BF16.F32.PACK_AB R152, R145, R152 ;  /* 0x000000989198723e */ /* 0x000fe200000010ff */
[----:B------:R-:W-:Y:S01]  /*7190*/  VIADD R15, R15, 0xffffffff ;  /* 0xffffffff0f0f7836 */ /* 0x000fe20000000000 */
[----:B------:R-:W-:Y:S02]  /*71a0*/  F2FP.BF16.F32.PACK_AB R154, R137, R154 ;  /* 0x0000009a899a723e */ /* 0x000fe400000010ff */
[----:B------:R-:W-:Y:S01]  /*71b0*/  F2FP.BF16.F32.PACK_AB R145, R115, R14 ;  /* 0x0000000e7391723e */ /* 0x000fe200000010ff */
[----:B------:R-:W-:Y:S01]  /*71c0*/  IMAD.MOV.U32 R14, RZ, RZ, R11 ;  /* 0x000000ffff0e7224 */ /* 0x000fe200078e000b */
[----:B------:R-:W-:-:S02]  /*71d0*/  F2FP.BF16.F32.PACK_AB R137, R139, R100 ;  /* 0x000000648b89723e */ /* 0x000fc400000010ff */
[----:B------:R-:W-:Y:S01]  /*71e0*/  SYNCS.ARRIVE.TRANS64.RED.A1T0 RZ, [UR5], RZ ;  /* 0x000000ffffff79a7 */ /* 0x000fe20008100405 */
[----:B------:R-:W-:Y:S01]  /*71f0*/  F2FP.BF16.F32.PACK_AB R138, R13, R138 ;  /* 0x0000008a0d8a723e */ /* 0x000fe200000010ff */
[----:B------:R-:W-:Y:S01]  /*7200*/  IMAD.MOV.U32 R13, RZ, RZ, R9 ;  /* 0x000000ffff0d7224 */ /* 0x000fe200078e0009 */
        /* <DEDUP_REMOVED lines=20> */
.L_x_1265:
[----:B------:R-:W2:Y:S01]  /*7350*/  LDL R12, [R1] ;  /* 0x00000000010c7983 */ /* 0x000ea20000100800 */
[----:B------:R-:W-:Y:S02]  /*7360*/  ISETP.NE.AND P2, PT, R168, 0x1, PT ;  /* 0x00000001a800780c */ /* 0x000fe40003f45270 */
[----:B------:R-:W-:-:S11]  /*7370*/  IADD3 R21, R16, 0x1, -R17 ;  /* 0x0000000110157810 */ /* 0x000fd60007ffe811 */
[----:B------:R-:W0:Y:S08]  /*7380*/  @P2 LDC R13, c[0x0][0x44c] ;  /* 0x00011300ff0d2b82 */ /* 0x000e300000000800 */
[----:B------:R-:W1:Y:S01]  /*7390*/  @P2 LDC R14, c[0x0][0x450] ;  /* 0x00011400ff0e2b82 */ /* 0x000e620000000800 */
[----:B--2---:R-:W-:Y:S01]  /*73a0*/  LOP3.LUT P1, RZ, R12, 0x80000, RZ, 0xc0, !PT ;  /* 0x000800000cff7812 */ /* 0x004fe2000782c0ff */
[----:B------:R-:W-:-:S04]  /*73b0*/  VIADD R12, R18, 0x7f ;  /* 0x0000007f120c7836 */ /* 0x000fc80000000000 */
        /* <DEDUP_REMOVED lines=15> */
.L_x_1286:
[----:B------:R-:W0:Y:S02]  /*74b0*/  LDC R89, c[0x0][0x9e4] ;  /* 0x00027900ff597b82 */ /* 0x000e240000000800 */
[----:B0-----:R-:W-:-:S13]  /*74c0*/  ISETP.NE.AND P1, PT, R89, 0x1, PT ;  /* 0x000000015900780c */ /* 0x001fda0003f25270 */
[----:B------:R-:W0:Y:S02]  /*74d0*/  @P1 LDC.64 R20, c[0x0][0x9e8] ;  /* 0x00027a00ff141b82 */ /* 0x000e240000000a00 */
[----:B0-----:R-:W-:-:S05]  /*74e0*/  @P1 IMAD.HI.U32 R14, R12, R20, RZ ;  /* 0x000000140c0e1227 */ /* 0x001fca00078e00ff */
[----:B------:R-:W-:-:S07]  /*74f0*/  @P1 SHF.R.U32.HI R12, RZ, R21, R14 ;  /* 0x00000015ff0c1219 */ /* 0x000fce000001160e */
.L_x_1287:
[----:B------:R-:W-:-:S05]  /*7500*/  IMAD R12, R12, R89, RZ ;  /* 0x000000590c0c7224 */ /* 0x000fca00078e02ff */
[----:B------:R-:W-:-:S07]  /*7510*/  VIMNMX R13, R13, R12, !PT ;  /* 0x0000000c0d0d7248 */ /* 0x000fce0007fe0100 */
.L_x_1285:
        /* <DEDUP_REMOVED lines=11> */
.L_x_1299:
[----:B------:R-:W-:-:S04]  /*75d0*/  UISETP.NE.AND UP0, UPT, UR4, 0x1, UPT ;  /* 0x000000010400788c */ /* 0x000fc8000bf05270 */
[----:B------:R-:W-:-:S04]  /*75e0*/  USEL UR38, URZ, 0x1, UP0 ;  /* 0x000000013f267887 */ /* 0x000fc80008000000 */
[----:B------:R-:W-:Y:S01]  /*75f0*/  ULOP3.LUT UR38, UR7, UR38, URZ, 0x3c, !UPT ;  /* 0x0000002607267292 */ /* 0x000fe2000f8e3c3f */
[----:B------:R-:W-:Y:S11]  /*7600*/  @!P0 BRA `(.L_x_1289) ;  /* 0x0000000000048947 */ /* 0x000ff60003800000 */
[----:B------:R-:W-:Y:S01]  /*7610*/  BPT.TRAP 0x1 ;  /* 0x000000040000795c */ /* 0x000fe20000300000 */
.L_x_1289:
        /* <DEDUP_REMOVED lines=9> */
.L_x_1290:
[----:B-1----:R-:W-:Y:S05]  /*76b0*/  @P1 BRA `(.L_x_1291) ;  /* 0x0000000000081947 */ /* 0x002fea0003800000 */
[----:B------:R-:W1:Y:S02]  /*76c0*/  SYNCS.PHASECHK.TRANS64.TRYWAIT P1, [UR6+0x2a830], R9 ;  /* 0x02a83009ff0075a7 */ /* 0x000e640008020146 */
[----:B-1----:R-:W-:Y:S05]  /*76d0*/  @!P1 BRA `(.L_x_1292) ;  /* 0x000000d400049947 */ /* 0x002fea0003800000 */
.L_x_1291:
        /* <DEDUP_REMOVED lines=135> */
.L_x_1293:
[----:B------:R-:W-:Y:S01]  /*7f50*/  ULEA UR5, UR4, UR40, 0x3 ;  /* 0x0000002804057291 */ /* 0x000fe2000f8e183f */
[----:B------:R-:W-:-:S05]  /*7f60*/  IMAD.U32 R0, RZ, RZ, UR7 ;  /* 0x00000007ff007e24 */ /* 0x000fca000f8e00ff */
[----:B------:R-:W-:-:S04]  /*7f70*/  SHF.L.U32 R0, R0, 0x1f, RZ ;  /* 0x0000001f00007819 */ /* 0x000fc800000006ff */
[----:B------:R2:W3:Y:S01]  /*7f80*/  SYNCS.PHASECHK.TRANS64.TRYWAIT P1, [UR5+0x2a850], R0 ;  /* 0x02a85000ff0075a7 */ /* 0x0004e20008020145 */
[----:B------:R-:W-:Y:S05]  /*7f90*/  @!P0 BRA `(.L_x_1294) ;  /* 0x0000000000048947 */ /* 0x000fea0003800000 */
[----:B------:R-:W-:Y:S01]  /*7fa0*/  BPT.TRAP 0x1 ;  /* 0x000000040000795c */ /* 0x000fe20000300000 */
.L_x_1294:
[----:B---3--:R-:W-:Y:S05]  /*7fb0*/  @P1 BRA `(.L_x_1295) ;  /* 0x0000000000081947 */ /* 0x008fea0003800000 */
[----:B------:R-:W3:Y:S02]  /*7fc0*/  SYNCS.PHASECHK.TRANS64.TRYWAIT P1, [UR5+0x2a850], R0 ;  /* 0x02a85000ff0075a7 */ /* 0x000ee40008020145 */
[----:B---3--:R-:W-:Y:S05]  /*7fd0*/  @!P1 BRA `(.L_x_1296) ;  /* 0x000000c800dc9947 */ /* 0x008fea0003800000 */
.L_x_1295:
        /* <DEDUP_REMOVED lines=38> */
.L_x_1297:
        /* <DEDUP_REMOVED lines=65> */
[-C--:B------:R-:W-:Y:S01]  /*8650*/  FMUL.FTZ R136, R13, R10.reuse ;  /* 0x0000000a0d887220 */ /* 0x080fe20000410000 */
[-CC-:B------:R-:W-:Y:S01]  /*8660*/  FFMA.FTZ R105, R113, R10.reuse, -R137.reuse ;  /* 0x0000000a71697223 */ /* 0x180fe20000010889 */
[----:B------:R-:W-:Y:S01]  /*8670*/  FADD.FTZ R13, -R11, R14 ;  /* 0x0000000e0b0d7221 */ /* 0x000fe20000010100 */
[-CC-:B------:R-:W-:Y:S01]  /*8680*/  FFMA.FTZ R113, R121, R10.reuse, -R137.reuse ;  /* 0x0000000a79717223 */ /* 0x180fe20000010889 */
[-CC-:B------:R-:W-:Y:S01]  /*8690*/  FFMA.FTZ R121, R129, R10.reuse, -R137.reuse ;  /* 0x0000000a81797223 */ /* 0x180fe20000010889 */
[-C--:B------:R-:W-:Y:S01]  /*86a0*/  FMUL.FTZ R129, R11, R10.reuse ;  /* 0x0000000a0b817220 */ /* 0x080fe20000410000 */
[-C--:B------:R-:W-:Y:S01]  /*86b0*/  FMUL.FTZ R2, R13, R10.reuse ;  /* 0x0000000a0d027220 */ /* 0x080fe20000410000 */
[-C--:B------:R-:W-:Y:S01]  /*86c0*/  FFMA.FTZ R13, R88, R10.reuse, -R137 ;  /* 0x0000000a580d7223 */ /* 0x080fe20000010889 */
[----:B------:R-:W-:Y:S01]  /*86d0*/  MUFU.EX2 R0, R136 ;  /* 0x0000008800007308 */ /* 0x000fe20000000800 */
[-CC-:B------:R-:W-:Y:S01]  /*86e0*/  FFMA.FTZ R157, R90, R10.reuse, -R129.reuse ;  /* 0x0000000a5a9d7223 */ /* 0x180fe20000010881 */
[-C--:B------:R-:W-:Y:S01]  /*86f0*/  FFMA.FTZ R14, R91, R10.reuse, -R129 ;  /* 0x0000000a5b0e7223 */ /* 0x080fe20000010881 */
[-C--:B------:R-:W-:Y:S01]  /*8700*/  FFMA.FTZ R158, R92, R10.reuse, -R137 ;  /* 0x0000000a5c9e7223 */ /* 0x080fe20000010889 */
[-C--:B------:R-:W-:Y:S01]  /*8710*/  FFMA.FTZ R159, R94, R10.reuse, -R129 ;  /* 0x0000000a5e9f7223 */ /* 0x080fe20000010881 */
[-C--:B------:R-:W-:Y:S01]  /*8720*/  FFMA.FTZ R21, R93, R10.reuse, -R137 ;  /* 0x0000000a5d157223 */ /* 0x080fe20000010889 */
[-C--:B------:R-:W-:Y:S01]  /*8730*/  FFMA.FTZ R20, R95, R10.reuse, -R129 ;  /* 0x0000000a5f147223 */ /* 0x080fe20000010881 */
[-C--:B------:R-:W-:Y:S01]  /*8740*/  FFMA.FTZ R152, R96, R10.reuse, -R137 ;  /* 0x0000000a60987223 */ /* 0x080fe20000010889 */
[----:B------:R-:W0:Y:S01]  /*8750*/  MUFU.EX2 R13, R13 ;  /* 0x0000000d000d7308 */ /* 0x000e220000000800 */
[-CC-:B------:R-:W-:Y:S01]  /*8760*/  FFMA.FTZ R153, R98, R10.reuse, -R129.reuse ;  /* 0x0000000a62997223 */ /* 0x180fe20000010881 */
[-C--:B------:R-:W-:Y:S01]  /*8770*/  FFMA.FTZ R88, R99, R10.reuse, -R129 ;  /* 0x0000000a63587223 */ /* 0x080fe20000010881 */
[-C--:B------:R-:W-:Y:S01]  /*8780*/  FFMA.FTZ R154, R100, R10.reuse, -R137 ;  /* 0x0000000a649a7223 */ /* 0x080fe20000010889 */
[-C--:B------:R-:W-:Y:S01]  /*8790*/  FFMA.FTZ R155, R102, R10.reuse, -R129 ;  /* 0x0000000a669b7223 */ /* 0x080fe20000010881 */
[-C--:B------:R-:W-:Y:S01]  /*87a0*/  FFMA.FTZ R93, R101, R10.reuse, -R137 ;  /* 0x0000000a655d7223 */ /* 0x080fe20000010889 */
[-C--:B------:R-:W-:Y:S01]  /*87b0*/  FFMA.FTZ R90, R103, R10.reuse, -R129 ;  /* 0x0000000a675a7223 */ /* 0x080fe20000010881 */
        /* <DEDUP_REMOVED lines=8> */
[----:B------:R-:W-:Y:S01]  /*8840*/  FFMA.FTZ R144, R112, R10, -R137 ;  /* 0x0000000a70907223 */ /* 0x000fe20000010889 */
[----:B------:R-:W1:Y:S01]  /*8850*/  MUFU.EX2 R157, R157 ;  /* 0x0000009d009d7308 */ /* 0x000e620000000800 */
[----:B0-----:R-:W-:Y:S01]  /*8860*/  FFMA.FTZ R91, R0, R8, R13 ;  /* 0x00000008005b7223 */ /* 0x001fe2000001000d */
[-CC-:B------:R-:W-:Y:S01]  /*8870*/  FFMA.FTZ R145, R114, R10.reuse, -R129.reuse ;  /* 0x0000000a72917223 */ /* 0x180fe20000010881 */
[-C--:B------:R-:W-:Y:S01]  /*8880*/  FFMA.FTZ R115, R115, R10.reuse, -R129 ;  /* 0x0000000a73737223 */ /* 0x080fe20000010881 */
[-C--:B------:R-:W-:Y:S01]  /*8890*/  FFMA.FTZ R146, R116, R10.reuse, -R137 ;  /* 0x0000000a74927223 */ /* 0x080fe20000010889 */
[-C--:B------:R-:W-:Y:S01]  /*88a0*/  FFMA.FTZ R118, R118, R10.reuse, -R129 ;  /* 0x0000000a76767223 */ /* 0x080fe20000010881 */
[-C--:B------:R-:W-:Y:S01]  /*88b0*/  FFMA.FTZ R109, R117, R10.reuse, -R137 ;  /* 0x0000000a756d7223 */ /* 0x080fe20000010889 */
[-C--:B------:R-:W-:Y:S01]  /*88c0*/  FFMA.FTZ R119, R119, R10.reuse, -R129 ;  /* 0x0000000a77777223 */ /* 0x080fe20000010881 */
[----:B------:R-:W0:Y:S01]  /*88d0*/  MUFU.EX2 R156, R156 ;  /* 0x0000009c009c7308 */ /* 0x000e220000000800 */
[-C--:B------:R-:W-:Y:S01]  /*88e0*/  FFMA.FTZ R140, R120, R10.reuse, -R137 ;  /* 0x0000000a788c7223 */ /* 0x080fe20000010889 */
[-CC-:B------:R-:W-:Y:S01]  /*88f0*/  FFMA.FTZ R122, R122, R10.reuse, -R129.reuse ;  /* 0x0000000a7a7a7223 */ /* 0x180fe20000010881 */
[-C--:B------:R-:W-:Y:S01]  /*8900*/  FFMA.FTZ R123, R123, R10.reuse, -R129 ;  /* 0x0000000a7b7b7223 */ /* 0x080fe20000010881 */
[-C--:B------:R-:W-:Y:S01]  /*8910*/  FFMA.FTZ R142, R124, R10.reuse, -R137 ;  /* 0x0000000a7c8e7223 */ /* 0x080fe20000010889 */
[-C--:B------:R-:W-:Y:S01]  /*8920*/  FFMA.FTZ R126, R126, R10.reuse, -R129 ;  /* 0x0000000a7e7e7223 */ /* 0x080fe20000010881 */
[-C--:B------:R-:W-:Y:S01]  /*8930*/  FFMA.FTZ R117, R125, R10.reuse, -R137 ;  /* 0x0000000a7d757223 */ /* 0x080fe20000010889 */
[-C--:B------:R-:W-:Y:S01]  /*8940*/  FFMA.FTZ R127, R127, R10.reuse, -R129 ;  /* 0x0000000a7f7f7223 */ /* 0x080fe20000010881 */
[----:B------:R-:W2:Y:S01]  /*8950*/  MUFU.EX2 R14, R14 ;  /* 0x0000000e000e7308 */ /* 0x000ea20000000800 */
[----:B-1----:R-:W-:Y:S01]  /*8960*/  FFMA.FTZ R3, R2, R3, R157 ;  /* 0x0000000302037223 */ /* 0x002fe2000001009d */
[-C--:B------:R-:W-:Y:S01]  /*8970*/  FFMA.FTZ R136, R128, R10.reuse, -R137 ;  /* 0x0000000a80887223 */ /* 0x080fe20000010889 */
[-CC-:B------:R-:W-:Y:S01]  /*8980*/  FFMA.FTZ R130, R130, R10.reuse, -R129.reuse ;  /* 0x0000000a82827223 */ /* 0x180fe20000010881 */
[-C--:B------:R-:W-:Y:S01]  /*8990*/  FFMA.FTZ R131, R131, R10.reuse, -R129 ;  /* 0x0000000a83837223 */ /* 0x080fe20000010881 */
[-CC-:B------:R-:W-:Y:S01]  /*89a0*/  FFMA.FTZ R138, R132, R10.reuse, -R137.reuse ;  /* 0x0000000a848a7223 */ /* 0x180fe20000010889 */
[-C--:B------:R-:W-:Y:S01]  /*89b0*/  FFMA.FTZ R125, R133, R10.reuse, -R137 ;  /* 0x0000000a857d7223 */ /* 0x080fe20000010889 */
[-C--:B------:R-:W-:Y:S01]  /*89c0*/  FFMA.FTZ R134, R134, R10.reuse, -R129 ;  /* 0x0000000a86867223 */ /* 0x080fe20000010881 */
        /* <DEDUP_REMOVED lines=93> */
.L_x_1298:
        /* <DEDUP_REMOVED lines=34> */
.L_x_1288:
        /* <DEDUP_REMOVED lines=8> */
[----:B------:R-:W-:-:S05]  /*9240*/  ULDC UR54, c[0x0][0x9e0] ;  /* 0x0002780000367ab9 */ /* 0x000fca0000000800 */
.L_x_1319:
        /* <DEDUP_REMOVED lines=8> */
.L_x_1301:
[----:B------:R-:W-:Y:S01]  /*92d0*/  ULEA UR5, UR39, UR40, 0x3 ;  /* 0x0000002827057291 */ /* 0x000fe2000f8e183f */
[----:B------:R-:W-:-:S05]  /*92e0*/  IMAD.U32 R9, RZ, RZ, UR38 ;  /* 0x00000026ff097e24 */ /* 0x000fca000f8e00ff */
[----:B------:R-:W-:-:S04]  /*92f0*/  SHF.L.U32 R9, R9, 0x1f, RZ ;  /* 0x0000001f09097819 */ /* 0x000fc800000006ff */
[----:B------:R0:W1:Y:S01]  /*9300*/  SYNCS.PHASECHK.TRANS64.TRYWAIT P1, [UR5+0x2a830], R9 ;  /* 0x02a83009ff0075a7 */ /* 0x0000620008020145 */
[----:B------:R-:W-:Y:S05]  /*9310*/  @!P0 BRA `(.L_x_1302) ;  /* 0x0000000000048947 */ /* 0x000fea0003800000 */
[----:B------:R-:W-:Y:S01]  /*9320*/  BPT.TRAP 0x1 ;  /* 0x000000040000795c */ /* 0x000fe20000300000 */
.L_x_1302:
[----:B-1----:R-:W-:Y:S05]  /*9330*/  @P1 BRA `(.L_x_1303) ;  /* 0x0000000000081947 */ /* 0x002fea0003800000 */
[----:B------:R-:W1:Y:S02]  /*9340*/  SYNCS.PHASECHK.TRANS64.TRYWAIT P1, [UR5+0x2a830], R9 ;  /* 0x02a83009ff0075a7 */ /* 0x000e640008020145 */
[----:B-1----:R-:W-:Y:S05]  /*9350*/  @!P1 BRA `(.L_x_1304) ;  /* 0x000000b800149947 */ /* 0x002fea0003800000 */
.L_x_1303:
        /* <DEDUP_REMOVED lines=135> */
.L_x_1305:
[----:B------:R-:W-:Y:S01]  /*9bd0*/  ULEA UR5, UR4, UR40, 0x3 ;  /* 0x0000002804057291 */ /* 0x000fe2000f8e183f */
[----:B------:R-:W-:-:S05]  /*9be0*/  IMAD.U32 R0, RZ, RZ, UR6 ;  /* 0x00000006ff007e24 */ /* 0x000fca000f8e00ff */
[----:B------:R-:W-:-:S04]  /*9bf0*/  SHF.L.U32 R0, R0, 0x1f, RZ ;  /* 0x0000001f00007819 */ /* 0x000fc800000006ff */
[----:B------:R2:W3:Y:S01]  /*9c00*/  SYNCS.PHASECHK.TRANS64.TRYWAIT P1, [UR5+0x2a850], R0 ;  /* 0x02a85000ff0075a7 */ /* 0x0004e20008020145 */
[----:B------:R-:W-:Y:S05]  /*9c10*/  @!P0 BRA `(.L_x_1306) ;  /* 0x0000000000048947 */ /* 0x000fea0003800000 */
[----:B------:R-:W-:Y:S01]  /*9c20*/  BPT.TRAP 0x1 ;  /* 0x000000040000795c */ /* 0x000fe20000300000 */
.L_x_1306:
[----:B---3--:R-:W-:Y:S05]  /*9c30*/  @P1 BRA `(.L_x_1307) ;  /* 0x0000000000081947 */ /* 0x008fea0003800000 */
[----:B------:R-:W3:Y:S02]  /*9c40*/  SYNCS.PHASECHK.TRANS64.TRYWAIT P1, [UR5+0x2a850], R0 ;  /* 0x02a85000ff0075a7 */ /* 0x000ee40008020145 */
[----:B---3--:R-:W-:Y:S05]  /*9c50*/  @!P1 BRA `(.L_x_1308) ;  /* 0x000000ac00ec9947 */ /* 0x008fea0003800000 */
.L_x_1307:
        /* <DEDUP_REMOVED lines=38> */
.L_x_1309:
[----:B------:R-:W3:Y:S01]  /*9ec0*/  LDL R148, [R1] ;  /* 0x0000000001947983 */ /* 0x000ee20000100800 */
[----:B------:R-:W-:Y:S01]  /*9ed0*/  ISETP.NE.AND P2, PT, R168, 0x1, PT ;  /* 0x00000001a800780c */ /* 0x000fe20003f45270 */
[----:B01----:R-:W-:Y:S01]  /*9ee0*/  IMAD.IADD R9, R22, 0x1, R18 ;  /* 0x0000000116097824 */ /* 0x003fe200078e0212 */
[----:B------:R-:W-:Y:S01]  /*9ef0*/  ULEA UR4, UR7, UR40, 0x3 ;  /* 0x0000002807047291 */ /* 0x000fe2000f8e183f */
[----:B------:R-:W-:-:S03]  /*9f00*/  IMAD R14, R15, -0x60, RZ ;  /* 0xffffffa00f0e7824 */ /* 0x000fc600078e02ff */
        /* <DEDUP_REMOVED lines=31> */
.L_x_1312:
[----:B------:R-:W-:-:S05]  /*a100*/  IMAD.U32 R21, RZ, RZ, UR42 ;  /* 0x0000002aff157e24 */ /* 0x000fca000f8e00ff */
[----:B------:R-:W-:-:S13]  /*a110*/  ISETP.NE.AND P1, PT, R21, 0x1, PT ;  /* 0x000000011500780c */ /* 0x000fda0003f25270 */
[----:B------:R-:W0:Y:S02]  /*a120*/  @P1 LDC.64 R140, c[0x0][0x9e8] ;  /* 0x00027a00ff8c1b82 */ /* 0x000e240000000a00 */
[----:B0-----:R-:W-:-:S05]  /*a130*/  @P1 IMAD.HI.U32 R10, R11, R140, RZ ;  /* 0x0000008c0b0a1227 */ /* 0x001fca00078e00ff */
[----:B------:R-:W-:-:S07]  /*a140*/  @P1 SHF.R.U32.HI R11, RZ, R141, R10 ;  /* 0x0000008dff0b1219 */ /* 0x000fce000001160a */
.L_x_1313:
[----:B------:R-:W-:Y:S05]  /*a150*/  BSYNC B0 ;  /* 0x0000000000007941 */ /* 0x000fea0003800000 */
.L_x_1311:
[----:B------:R-:W-:-:S05]  /*a160*/  IMAD R11, R11, R21, R138 ;  /* 0x000000150b0b7224 */ /* 0x000fca00078e028a */
[----:B------:R-:W-:Y:S02]  /*a170*/  VIADDMNMX R0, R11, R21, R0, PT ;  /* 0x000000150b007246 */ /* 0x000fe40003800100 */
[----:B------:R-:W-:-:S07]  /*a180*/  VIMNMX R2, R2, R11, !PT ;  /* 0x0000000b02027248 */ /* 0x000fce0007fe0100 */
.L_x_1310:
        /* <DEDUP_REMOVED lines=132> */
.L_x_1316:
[----:B------:R-:W-:-:S05]  /*a9d0*/  IMAD.U32 R10, RZ, RZ, UR42 ;  /* 0x0000002aff0a7e24 */ /* 0x000fca000f8e00ff */
[----:B------:R-:W-:-:S13]  /*a9e0*/  ISETP.NE.AND P6, PT, R10, 0x1, PT ;  /* 0x000000010a00780c */ /* 0x000fda0003fc5270 */
[----:B------:R-:W0:Y:S02]  /*a9f0*/  @P6 LDC.64 R148, c[0x0][0x9e8] ;  /* 0x00027a00ff946b82 */ /* 0x000e240000000a00 */
[----:B0-----:R-:W-:-:S05]  /*aa00*/  @P6 IMAD.HI.U32 R148, R9, R148, RZ ;  /* 0x0000009409946227 */ /* 0x001fca00078e00ff */
[----:B------:R-:W-:-:S07]  /*aa10*/  @P6 SHF.R.U32.HI R9, RZ, R149, R148 ;  /* 0x00000095ff096219 */ /* 0x000fce0000011694 */
.L_x_1317:
[----:B------:R-:W-:Y:S05]  /*aa20*/  BSYNC B0 ;  /* 0x0000000000007941 */ /* 0x000fea0003800000 */
.L_x_1315:
[----:B------:R-:W-:-:S05]  /*aa30*/  IMAD R9, R9, R10, R138 ;  /* 0x0000000a09097224 */ /* 0x000fca00078e028a */
[----:B------:R-:W-:Y:S02]  /*aa40*/  VIADDMNMX R0, R9, R10, R0, PT ;  /* 0x0000000a09007246 */ /* 0x000fe40003800100 */
[----:B------:R-:W-:-:S07]  /*aa50*/  VIMNMX R2, R2, R9, !PT ;  /* 0x0000000902027248 */ /* 0x000fce0007fe0100 */
.L_x_1314:
        /* <DEDUP_REMOVED lines=256> */
[----:B------:R-:W-:-:S06]  /*ba60*/  FADD.FTZ R96, R144, R91 ;  /* 0x0000005b90607221 */ /* 0x000fcc0000010000 */
        /* <DEDUP_REMOVED lines=51> */
.L_x_1318:
        /* <DEDUP_REMOVED lines=34> */
.L_x_1300:
        /* <DEDUP_REMOVED lines=67> */
.L_x_1320:
[----:B------:R-:W-:Y:S01]  /*c3f0*/  ULEA UR5, UR39, UR40, 0x3 ;  /* 0x0000002827057291 */ /* 0x000fe2000f8e183f */
[----:B------:R-:W-:-:S05]  /*c400*/  IMAD.U32 R0, RZ, RZ, UR38 ;  /* 0x00000026ff007e24 */ /* 0x000fca000f8e00ff */
[----:B------:R-:W-:-:S04]  /*c410*/  SHF.L.U32 R0, R0, 0x1f, RZ ;  /* 0x0000001f00007819 */ /* 0x000fc800000006ff */
[----:B------:R0:W1:Y:S01]  /*c420*/  SYNCS.PHASECHK.TRANS64.TRYWAIT P1, [UR5+0x2a850], R0 ;  /* 0x02a85000ff0075a7 */ /* 0x0000620008020145 */
[----:B------:R-:W-:Y:S05]  /*c430*/  @!P0 BRA `(.L_x_1321) ;  /* 0x0000000000048947 */ /* 0x000fea0003800000 */
[----:B------:R-:W-:Y:S01]  /*c440*/  BPT.TRAP 0x1 ;  /* 0x000000040000795c */ /* 0x000fe20000300000 */
.L_x_1321:
[----:B-1----:R-:W-:Y:S05]  /*c450*/  @P1 BRA `(.L_x_1322) ;  /* 0x0000000000081947 */ /* 0x002fea0003800000 */
[----:B------:R-:W1:Y:S02]  /*c460*/  SYNCS.PHASECHK.TRANS64.TRYWAIT P1, [UR5+0x2a850], R0 ;  /* 0x02a85000ff0075a7 */ /* 0x000e640008020145 */
[----:B-1----:R-:W-:Y:S05]  /*c470*/  @!P1 BRA `(.L_x_1323) ;  /* 0x0000008400fc9947 */ /* 0x002fea0003800000 */
.L_x_1322:
[----:B------:R-:W-:Y:S01]  /*c480*/  UIADD3 UR40, UR40, 0x400, URZ ;  /* 0x0000040028287890 */ /* 0x000fe2000fffe03f */
[----:B------:R-:W-:Y:S01]  /*c490*/  WARPGROUP.ARRIVE ;  /* 0x00000000000079c5 */ /* 0x000fe20000000000 */
[----:B------:R-:W-:Y:S01]  /*c4a0*/  UMOV UR7, 0x40000040 ;  /* 0x4000004000077882 */ /* 0x000fe20000000000 */
[----:B-1----:R-:W1:Y:S01]  /*c4b0*/  SHFL.BFLY PT, R5, R8, 0x2, 0x1f ;  /* 0x0c401f0008057f89 */ /* 0x002e6200000e0000 */
[----:B------:R-:W-:Y:S01]  /*c4c0*/  USHF.R.U32.HI UR40, URZ, 0x4, UR40 ;  /* 0x000000043f287899 */ /* 0x000fe20008011628 */
[----:B------:R-:W-:Y:S02]  /*c4d0*/  IMAD.MOV.U32 R13, RZ, RZ, RZ ;  /* 0x000000ffff0d7224 */ /* 0x000fe400078e00ff */
[----:B0-----:R-:W0:Y:S01]  /*c4e0*/  SHFL.BFLY PT, R0, R3, 0x2, 0x1f ;  /* 0x0c401f0003007f89 */ /* 0x001e2200000e0000 */
[----:B------:R-:W-:-:S04]  /*c4f0*/  ULOP3.LUT UR40, UR40, 0x3fff, URZ, 0xc0, !UPT ;  /* 0x00003fff28287892 */ /* 0x000fc8000f8ec03f */
[----:B------:R-:W-:-:S04]  /*c500*/  ULOP3.LUT UR4, UR40, 0x3000000, URZ, 0xfc, !UPT ;  /* 0x0300000028047892 */ /* 0x000fc8000f8efc3f */
[----:B------:R-:W-:-:S07]  /*c510*/  UIMAD UR4, UR39, 0x600, UR4 ;  /* 0x00000600270478a4 */ /* 0x000fce000f8e0204 */
[----:B------:R-:W-:Y:S02]  /*c520*/  UMOV UR6, UR4 ;  /* 0x0000000400067c82 */ /* 0x000fe40008000000 */
[----:B------:R-:W-:Y:S01]  /*c530*/  HGMMA.64x128x16.F32.BF16 R24, R156, gdesc[UR4].tnspB, R24, gsb0 ;  /* 0x41e000049c187df0 */ /* 0x000fe20008001818 */
[----:B------:R-:W-:Y:S01]  /*c540*/  UIADD3 UR6, UR4, 0x80, URZ ;  /* 0x0000008004067890 */ /* 0x000fe2000fffe03f */
[----:B-1----:R-:W-:Y:S01]  /*c550*/  FADD.FTZ R5, R5, R8 ;  /* 0x0000000805057221 */ /* 0x002fe20000010000 */
[----:B------:R-:W-:Y:S01]  /*c560*/  UMOV UR7, 0x40000040 ;  /* 0x4000004000077882 */ /* 0x000fe20000000000 */
[----:B0-----:R-:W-:Y:S01]  /*c570*/  FADD.FTZ R2, R0, R3 ;  /* 0x0000000300027221 */ /* 0x001fe20000010000 */
[----:B------:R-:W-:Y:S02]  /*c580*/  IMAD.MOV.U32 R3, RZ, RZ, RZ ;  /* 0x000000ffff037224 */ /* 0x000fe400078e00ff */
[----:B------:R-:W0:Y:S04]  /*c590*/  SHFL.BFLY PT, R0, R5, 0x1, 0x1f ;  /* 0x0c201f0005007f89 */ /* 0x000e2800000e0000 */
[----:B------:R-:W1:Y:S01]  /*c5a0*/  SHFL.BFLY PT, R7, R2, 0x1, 0x1f ;  /* 0x0c201f0002077f89 */ /* 0x000e6200000e0000 */
[----:B0-----:R-:W-:Y:S01]  /*c5b0*/  FADD.FTZ R12, R5, R0 ;  /* 0x00000000050c7221 */ /* 0x001fe20000010000 */
[----:B------:R-:W-:-:S02]  /*c5c0*/  IMAD.MOV.U32 R0, RZ, RZ, -0x800000 ;  /* 0xff800000ff007424 */ /* 0x000fc400078e00ff */
[----:B-1----:R-:W-:Y:S02]  /*c5d0*/  FADD.FTZ R14, R2, R7 ;  /* 0x00000007020e7221 */ /* 0x002fe40000010000 */
[----:B------:R-:W-:Y:S01]  /*c5e0*/  FSETP.NE.FTZ.AND P1, PT, R12, RZ, PT ;  /* 0x000000ff0c00720b */ /* 0x000fe20003f35000 */
[----:B------:R-:W-:Y:S02]  /*c5f0*/  IMAD.MOV.U32 R2, RZ, RZ, -0x800000 ;  /* 0xff800000ff027424 */ /* 0x000fe400078e00ff */
        /* <DEDUP_REMOVED lines=38> */
.L_x_1324:
        /* <DEDUP_REMOVED lines=9> */
[----:B------:R-:W-:Y:S01]  /*c8f0*/  FMUL.FTZ R7, R31, R13 ;  /* 0x0000000d1f077220 */ /* 0x000fe20000410000 */
        /* <DEDUP_REMOVED lines=64> */
.L_x_1246:
        /* <DEDUP_REMOVED lines=9> */
[----:B------:R-:W-:Y:S02]  /*cd90*/  F2FP.BF16.F32.PACK_AB R7, R7, R8 ;  /* 0x000000080707723e */ /* 0x000fe400000010ff */
[----:B------:R-:W-:Y:S01]  /*cda0*/  F2FP.BF16.F32.PACK_AB R6, R6, R91 ;  /* 0x0000005b0606723e */ /* 0x000fe200000010ff */
[----:B------:R-:W-:Y:S01]  /*cdb0*/  BAR.SYNC.DEFER_BLOCKING 0x1, 0x100 ;  /* 0x0044000000007b1d */ /* 0x000fe20000010000 */
        /* <DEDUP_REMOVED lines=15> */
[----:B------:R-:W-:Y:S02]  /*ceb0*/  IADD3 R97, P4, R4, 0x60, RZ ;  /* 0x0000006004617810 */ /* 0x000fe40007f9e0ff */
[----:B------:R-:W-:Y:S01]  /*cec0*/  SHF.R.U64 R9, R9, 0x3, RZ ;  /* 0x0000000309097819 */ /* 0x000fe200000012ff */
[--C-:B------:R-:W-:Y:S01]  /*ced0*/  IMAD.X R27, RZ, RZ, R5.reuse, P6 ;  /* 0x000000ffff1b7224 */ /* 0x100fe200030e0605 */
[----:B------:R-:W-:Y:S01]  /*cee0*/  LOP3.LUT R14, R23, 0x380, RZ, 0xc0, !PT ;  /* 0x00000380170e7812 */ /* 0x000fe200078ec0ff */
[----:B------:R-:W-:Y:S01]  /*cef0*/  IMAD.X R15, RZ, RZ, R5, P4 ;  /* 0x000000ffff0f7224 */ /* 0x000fe200020e0605 */
[----:B-1----:R-:W-:-:S02]  /*cf00*/  LOP3.LUT R44, R97, 0x380, RZ, 0xc0, !PT ;  /* 0x00000380612c7812 */ /* 0x002fc400078ec0ff */
[C---:B------:R-:W-:Y:S02]  /*cf10*/  IADD3 R73, P5, R4.reuse, 0x40, RZ ;  /* 0x0000004004497810 */ /* 0x040fe40007fbe0ff */
[C---:B------:R-:W-:Y:S02]  /*cf20*/  IADD3 R99, P3, R4.reuse, 0x4000, RZ ;  /* 0x0000400004637810 */ /* 0x040fe40007f7e0ff */
[C---:B------:R-:W-:Y:S01]  /*cf30*/  IADD3 R101, P2, R4.reuse, 0x4020, RZ ;  /* 0x0000402004657810 */ /* 0x040fe20007f5e0ff */
[--C-:B------:R-:W-:Y:S01]  /*cf40*/  IMAD.X R25, RZ, RZ, R5.reuse, P5 ;  /* 0x000000ffff197224 */ /* 0x100fe200028e0605 */
[C---:B------:R-:W-:Y:S01]  /*cf50*/  IADD3 R90, P1, R4.reuse, 0x4040, RZ ;  /* 0x00004040045a7810 */ /* 0x040fe20007f3e0ff */
[--C-:B------:R-:W-:Y:S01]  /*cf60*/  IMAD.X R21, RZ, RZ, R5.reuse, P3 ;  /* 0x000000ffff157224 */ /* 0x100fe200018e0605 */
[----:B------:R-:W-:Y:S01]  /*cf70*/  IADD3 R103, P0, R4, 0x4060, RZ ;  /* 0x0000406004677810 */ /* 0x000fe20007f1e0ff */
[--C-:B------:R-:W-:Y:S01]  /*cf80*/  IMAD.X R13, RZ, RZ, R5.reuse, P2 ;  /* 0x000000ffff0d7224 */ /* 0x100fe200010e0605 */
[----:B------:R-:W-:Y:S01]  /*cf90*/  LOP3.LUT R4, R9, R4, RZ, 0x3c, !PT ;  /* 0x0000000409047212 */ /* 0x000fe200078e3cff */
[--C-:B------:R-:W-:Y:S01]  /*cfa0*/  IMAD.X R11, RZ, RZ, R5.reuse, P1 ;  /* 0x000000ffff0b7224 */ /* 0x100fe200008e0605 */
[----:B------:R-:W-:Y:S01]  /*cfb0*/  SHF.R.U64 R14, R14, 0x3, RZ ;  /* 0x000000030e0e7819 */ /* 0x000fe200000012ff */
[----:B------:R-:W-:Y:S01]  /*cfc0*/  IMAD.X R9, RZ, RZ, R5, P0 ;  /* 0x000000ffff097224 */ /* 0x000fe200000e0605 */
[----:B------:R-:W-:-:S02]  /*cfd0*/  SHF.R.U64 R44, R44, 0x3, RZ ;  /* 0x000000032c2c7819 */ /* 0x000fc400000012ff */
[----:B------:R-:W-:Y:S02]  /*cfe0*/  MOV R94, R4 ;  /* 0x00000004005e7202 */ /* 0x000fe40000000f00 */
[----:B------:R-:W-:Y:S02]  /*cff0*/  LOP3.LUT R26, R14, R23, RZ, 0x3c, !PT ;  /* 0x000000170e1a7212 */ /* 0x000fe400078e3cff */
[----:B------:R-:W-:Y:S02]  /*d000*/  F2FP.BF16.F32.PACK_AB R5, R10, R93 ;  /* 0x0000005d0a05723e */ /* 0x000fe400000010ff */
[----:B------:R-:W-:Y:S02]  /*d010*/  LOP3.LUT R14, R44, R97, RZ, 0x3c, !PT ;  /* 0x000000612c0e7212 */ /* 0x000fe400078e3cff */
[----:B------:R-:W-:Y:S01]  /*d020*/  LOP3.LUT R10, R101, 0x380, RZ, 0xc0, !PT ;  /* 0x00000380650a7812 */ /* 0x000fe200078ec0ff */
[----:B------:R-:W1:Y:S01]  /*d030*/  LDC.64 R96, c[0x0][0xc00] ;  /* 0x00030000ff607b82 */ /* 0x000e620000000a00 */
[----:B------:R-:W-:-:S02]  /*d040*/  LOP3.LUT R23, R90, 0x380, RZ, 0xc0, !PT ;  /* 0x000003805a177812 */ /* 0x000fc400078ec0ff */
[----:B------:R-:W-:Y:S02]  /*d050*/  LOP3.LUT R44, R103, 0x380, RZ, 0xc0, !PT ;  /* 0x00000380672c7812 */ /* 0x000fe400078ec0ff */
[----:B------:R-:W-:Y:S02]  /*d060*/  LOP3.LUT R20, R73, 0x380, RZ, 0xc0, !PT ;  /* 0x0000038049147812 */ /* 0x000fe400078ec0ff */
[----:B------:R-:W-:Y:S02]  /*d070*/  LOP3.LUT R72, R99, 0x380, RZ, 0xc0, !PT ;  /* 0x0000038063487812 */ /* 0x000fe400078ec0ff */
[----:B------:R-:W-:Y:S02]  /*d080*/  SHF.R.U64 R10, R10, 0x3, RZ ;  /* 0x000000030a0a7819 */ /* 0x000fe400000012ff */
[----:B------:R-:W-:Y:S02]  /*d090*/  SHF.R.U64 R23, R23, 0x3, RZ ;  /* 0x0000000317177819 */ /* 0x000fe400000012ff */
[----:B------:R-:W-:-:S02]  /*d0a0*/  SHF.R.U64 R44, R44, 0x3, RZ ;  /* 0x000000032c2c7819 */ /* 0x000fc400000012ff */
[----:B------:R-:W-:Y:S02]  /*d0b0*/  SHF.R.U64 R20, R20, 0x3, RZ ;  /* 0x0000000314147819 */ /* 0x000fe400000012ff */
[----:B------:R-:W-:Y:S02]  /*d0c0*/  F2FP.BF16.F32.PACK_AB R4, R12, R95 ;  /* 0x0000005f0c04723e */ /* 0x000fe400000010ff */
[----:B------:R-:W-:Y:S02]  /*d0d0*/  SHF.R.U64 R72, R72, 0x3, RZ ;  /* 0x0000000348487819 */ /* 0x000fe400000012ff */
[----:B------:R-:W-:Y:S01]  /*d0e0*/  LOP3.LUT R12, R10, R101, RZ, 0x3c, !PT ;  /* 0x000000650a0c7212 */ /* 0x000fe200078e3cff */
[----:B------:R2:W-:Y:S01]  /*d0f0*/  STSM.16.M88.4 [R94], R4 ;  /* 0x000000045e007844 */ /* 0x0005e20000000200 */
[----:B------:R-:W-:Y:S02]  /*d100*/  LOP3.LUT R10, R23, R90, RZ, 0x3c, !PT ;  /* 0x0000005a170a7212 */ /* 0x000fe400078e3cff */
[----:B------:R-:W-:-:S02]  /*d110*/  LOP3.LUT R8, R44, R103, RZ, 0x3c, !PT ;  /* 0x000000672c087212 */ /* 0x000fc400078e3cff */
[----:B------:R-:W-:Y:S02]  /*d120*/  LOP3.LUT R24, R20, R73, RZ, 0x3c, !PT ;  /* 0x0000004914187212 */ /* 0x000fe400078e3cff */
[----:B------:R-:W-:Y:S02]  /*d130*/  LOP3.LUT R20, R72, R99, RZ, 0x3c, !PT ;  /* 0x0000006348147212 */ /* 0x000fe400078e3cff */
[----:B------:R-:W-:Y:S02]  /*d140*/  MOV R72, R10 ;  /* 0x0000000a00487202 */ /* 0x000fe40000000f00 */
[----:B------:R-:W-:Y:S02]  /*d150*/  MOV R44, R8 ;  /* 0x00000008002c7202 */ /* 0x000fe40000000f00 */
[----:B------:R-:W-:Y:S02]  /*d160*/  MOV R92, R26 ;  /* 0x0000001a005c7202 */ /* 0x000fe40000000f00 */
[----:B------:R-:W-:-:S02]  /*d170*/  F2FP.BF16.F32.PACK_AB R8, R88, R89 ;  /* 0x000000595808723e */ /* 0x000fc400000010ff */
[----:B------:R-:W-:Y:S02]  /*d180*/  F2FP.BF16.F32.PACK_AB R9, R35, R34 ;  /* 0x000000222309723e */ /* 0x000fe400000010ff */
[----:B------:R-:W-:Y:S02]  /*d190*/  F2FP.BF16.F32.PACK_AB R10, R37, R36 ;  /* 0x00000024250a723e */ /* 0x000fe400000010ff */
[----:B------:R-:W-:Y:S02]  /*d1a0*/  F2FP.BF16.F32.PACK_AB R11, R39, R38 ;  /* 0x00000026270b723e */ /* 0x000fe400000010ff */
[----:B------:R-:W-:Y:S02]  /*d1b0*/  MOV R91, R24 ;  /* 0x00000018005b7202 */ /* 0x000fe40000000f00 */
[----:B--2---:R-:W-:Y:S01]  /*d1c0*/  F2FP.BF16.F32.PACK_AB R4, R41, R40 ;  /* 0x000000282904723e */ /* 0x004fe200000010ff */
[----:B------:R-:W-:Y:S01]  /*d1d0*/  STSM.16.M88.4 [R92], R8 ;  /* 0x000000085c007844 */ /* 0x000fe20000000200 */
[----:B------:R-:W-:-:S02]  /*d1e0*/  F2FP.BF16.F32.PACK_AB R5, R43, R42 ;  /* 0x0000002a2b05723e */ /* 0x000fc400000010ff */
[----:B------:R-:W-:Y:S02]  /*d1f0*/  F2FP.BF16.F32.PACK_AB R6, R32, R33 ;  /* 0x000000212006723e */ /* 0x000fe400000010ff */
[----:B------:R-:W-:Y:S02]  /*d200*/  F2FP.BF16.F32.PACK_AB R7, R30, R31 ;  /* 0x0000001f1e07723e */ /* 0x000fe400000010ff */
[----:B------:R-:W-:Y:S02]  /*d210*/  MOV R90, R14 ;  /* 0x0000000e005a7202 */ /* 0x000fe40000000f00 */
[----:B------:R-:W-:Y:S01]  /*d220*/  MOV R73, R12 ;  /* 0x0000000c00497202 */ /* 0x000fe20000000f00 */
[----:B------:R2:W-:Y:S01]  /*d230*/  STSM.16.M88.4 [R91], R4 ;  /* 0x000000045b007844 */ /* 0x0005e20000000200 */
[----:B------:R-:W-:Y:S02]  /*d240*/  F2FP.BF16.F32.PACK_AB R12, R49, R48 ;  /* 0x00000030310c723e */ /* 0x000fe400000010ff */
[----:B------:R-:W-:-:S02]  /*d250*/  F2FP.BF16.F32.PACK_AB R13, R51, R50 ;  /* 0x00000032330d723e */ /* 0x000fc400000010ff */
[----:B------:R-:W-:Y:S02]  /*d260*/  F2FP.BF16.F32.PACK_AB R14, R53, R52 ;  /* 0x00000034350e723e */ /* 0x000fe400000010ff */
[----:B------:R-:W-:Y:S01]  /*d270*/  F2FP.BF16.F32.PACK_AB R15, R55, R54 ;  /* 0x00000036370f723e */ /* 0x000fe200000010ff */
[----:B------:R-:W-:Y:S01]  /*d280*/  ULDC UR4, c[0x0][0xa88] ;  /* 0x0002a20000047ab9 */ /* 0x000fe20000000800 */
[----:B------:R-:W-:Y:S01]  /*d290*/  MOV R23, R20 ;  /* 0x0000001400177202 */ /* 0x000fe20000000f00 */
[----:B------:R-:W3:Y:S01]  /*d2a0*/  LDC R52, c[0x0][0xbe8] ;  /* 0x0002fa00ff347b82 */ /* 0x000ee20000000800 */
[----:B------:R-:W-:Y:S01]  /*d2b0*/  F2FP.BF16.F32.PACK_AB R24, R57, R56 ;  /* 0x000000383918723e */ /* 0x000fe200000010ff */
[----:B------:R-:W-:Y:S01]  /*d2c0*/  STSM.16.M88.4 [R90], R12 ;  /* 0x0000000c5a007844 */ /* 0x000fe20000000200 */
[----:B------:R-:W-:Y:S02]  /*d2d0*/  F2FP.BF16.F32.PACK_AB R25, R59, R58 ;  /* 0x0000003a3b19723e */ /* 0x000fe400000010ff */
[----:B------:R-:W-:-:S02]  /*d2e0*/  F2FP.BF16.F32.PACK_AB R26, R61, R60 ;  /* 0x0000003c3d1a723e */ /* 0x000fc400000010ff */
[----:B------:R-:W-:Y:S01]  /*d2f0*/  F2FP.BF16.F32.PACK_AB R27, R63, R62 ;  /* 0x0000003e3f1b723e */ /* 0x000fe200000010ff */
[----:B--2---:R-:W2:Y:S01]  /*d300*/  LDC.64 R4, c[0x0][0xc08] ;  /* 0x00030200ff047b82 */ /* 0x004ea20000000a00 */
[----:B------:R-:W-:Y:S02]  /*d310*/  F2FP.BF16.F32.PACK_AB R30, R77, R76 ;  /* 0x0000004c4d1e723e */ /* 0x000fe400000010ff */
[----:B------:R-:W-:Y:S01]  /*d320*/  F2FP.BF16.F32.PACK_AB R31, R79, R78 ;  /* 0x0000004e4f1f723e */ /* 0x000fe200000010ff */
[----:B------:R4:W-:Y:S01]  /*d330*/  STSM.16.M88.4 [R23], R24 ;  /* 0x0000001817007844 */ /* 0x0009e20000000200 */
[----:B-1----:R-:W-:-:S03]  /*d340*/  ISETP.NE.U32.AND P0, PT, R96, RZ, PT ;  /* 0x000000ff6000720c */ /* 0x002fc60003f05070 */
[----:B------:R-:W1:Y:S01]  /*d350*/  LDC.64 R20, c[0x0][0xc00] ;  /* 0x00030000ff147b82 */ /* 0x000e620000000a00 */
[----:B------:R0:W-:Y:S01]  /*d360*/  STSM.16.M88.4 [R73], R64 ;  /* 0x0000004049007844 */ /* 0x0001e20000000200 */
[----:B------:R-:W-:-:S03]  /*d370*/  ISETP.NE.AND.EX P0, PT, R97, RZ, PT, P0 ;  /* 0x000000ff6100720c */ /* 0x000fc60003f05300 */
[----:B------:R0:W-:Y:S04]  /*d380*/  STSM.16.M88.4 [R72], R28 ;  /* 0x0000001c48007844 */ /* 0x0001e80000000200 */
[----:B------:R0:W-:Y:S01]  /*d390*/  STSM.16.M88.4 [R44], R80 ;  /* 0x000000502c007844 */ /* 0x0001e20000000200 */
[----:B------:R-:W-:Y:S02]  /*d3a0*/  IMAD.U32 R7, RZ, RZ, UR4 ;  /* 0x00000004ff077e24 */ /* 0x000fe4000f8e00ff */
[----:B----4-:R-:W-:Y:S01]  /*d3b0*/  IMAD.MOV.U32 R23, RZ, RZ, RZ ;  /* 0x000000ffff177224 */ /* 0x010fe200078e00ff */
[----:B------:R-:W-:Y:S01]  /*d3c0*/  BAR.SYNC.DEFER_BLOCKING 0x1, 0x100 ;  /* 0x0044000000007b1d */ /* 0x000fe20000010000 */
[----:B--2---:R-:W-:-:S04]  /*d3d0*/  ISETP.NE.U32.AND P2, PT, R4, RZ, PT ;  /* 0x000000ff0400720c */ /* 0x004fc80003f45070 */
[----:B------:R-:W-:Y:S01]  /*d3e0*/  ISETP.NE.AND.EX P2, PT, R5, RZ, PT, P2 ;  /* 0x000000ff0500720c */ /* 0x000fe20003f45320 */
[----:B-1----:R-:W-:-:S12]  /*d3f0*/  IMAD.WIDE R20, R164, 0x4, R20 ;  /* 0x00000004a4147825 */ /* 0x002fd800078e0214 */
[----:B------:R-:W1:Y:S01]  /*d400*/  @P2 LDC.64 R4, c[0x0][0xc08] ;  /* 0x00030200ff042b82 */ /* 0x000e620000000a00 */
[----:B------:R0:W5:Y:S01]  /*d410*/  @P0 LDG.E R23, desc[UR36][R20.64] ;  /* 0x0000002414170981 */ /* 0x000162000c1e1900 */
[----:B---3--:R-:W-:-:S13]  /*d420*/  ISETP.NE.AND P1, PT, R52, 0x1, PT ;  /* 0x000000013400780c */ /* 0x008fda0003f25270 */
[----:B------:R-:W2:Y:S01]  /*d430*/  @P1 LDC R6, c[0x0][0xbec] ;  /* 0x0002fb00ff061b82 */ /* 0x000ea20000000800 */
[----:B-1----:R-:W-:-:S07]  /*d440*/  @P2 IMAD.WIDE R4, R164, 0x4, R4 ;  /* 0x00000004a4042825 */ /* 0x002fce00078e0204 */
[----:B------:R-:W1:Y:S01]  /*d450*/  @P1 LDC R11, c[0x0][0xbf0] ;  /* 0x0002fc00ff0b1b82 */ /* 0x000e620000000800 */
[----:B------:R0:W5:Y:S01]  /*d460*/  @P2 LDG.E R7, desc[UR36][R4.64] ;  /* 0x0000002404072981 */ /* 0x000162000c1e1900 */
[----:B------:R-:W-:Y:S05]  /*d470*/  @P2 BRA `(.L_x_1327) ;  /* 0x0000000000102947 */ /* 0x000fea0003800000 */
[----:B------:R-:W-:Y:S05]  /*d480*/  @!P0 BRA `(.L_x_1327) ;  /* 0x00000000000c8947 */ /* 0x000fea0003800000 */
[----:B0-----:R-:W3:Y:S04]  /*d490*/  LDG.E R4, desc[UR36][R20.64] ;  /* 0x0000002414047981 */ /* 0x001ee8000c1e1900 */
[----:B-----5:R-:W3:Y:S02]  /*d4a0*/  LDG.E R7, desc[UR36][R20.64+0x4] ;  /* 0x0000042414077981 */ /* 0x020ee4000c1e1900 */
[----:B---3--:R-:W-:-:S07]  /*d4b0*/  IMAD.IADD R7, R7, 0x1, -R4 ;  /* 0x0000000107077824 */ /* 0x008fce00078e0a04 */
.L_x_1327:
[----:B0-----:R-:W-:Y:S01]  /*d4c0*/  SHF.R.S32.HI R44, RZ, 0x1f, R163 ;  /* 0x0000001fff2c7819 */ /* 0x001fe200000114a3 */
[----:B------:R-:W-:Y:S01]  /*d4d0*/  IMAD.IADD R15, R22, 0x1, R18 ;  /* 0x00000001160f7824 */ /* 0x000fe200078e0212 */
[----:B------:R-:W-:Y:S01]  /*d4e0*/  ULDC.64 UR4, c[0x0][0xb90] ;  /* 0x0002e40000047ab9 */ /* 0x000fe20000000a00 */
[--C-:B-----5:R-:W-:Y:S01]  /*d4f0*/  SHF.R.S32.HI R21, RZ, 0x1f, R23.reuse ;  /* 0x0000001fff157819 */ /* 0x120fe20000011417 */
[----:B------:R-:W-:Y:S01]  /*d500*/  IMAD.MOV.U32 R20, RZ, RZ, R23 ;  /* 0x000000ffff147224 */ /* 0x000fe200078e0017 */
[----:B------:R-:W-:Y:S01]  /*d510*/  SHF.R.S32.HI R8, RZ, 0x1f, R164 ;  /* 0x0000001fff087819 */ /* 0x000fe200000114a4 */
[----:B------:R-:W-:Y:S01]  /*d520*/  IMAD R4, R44, UR4, RZ ;  /* 0x000000042c047c24 */ /* 0x000fe2000f8e02ff */
[----:B------:R-:W-:Y:S01]  /*d530*/  SEL R53, R164, RZ, !P0 ;  /* 0x000000ffa4357207 */ /* 0x000fe20004000000 */
[----:B--2---:R-:W-:-:S04]  /*d540*/  @P1 IMAD.HI.U32 R6, R15, R6, RZ ;  /* 0x000000060f061227 */ /* 0x004fc800078e00ff */
[----:B------:R-:W-:Y:S01]  /*d550*/  IMAD.MOV.U32 R9, RZ, RZ, R15 ;  /* 0x000000ffff097224 */ /* 0x000fe200078e000f */
[----:B-1----:R-:W-:Y:S01]  /*d560*/  @P1 SHF.R.U32.HI R9, RZ, R11, R6 ;  /* 0x0000000bff091219 */ /* 0x002fe20000011606 */
[C---:B------:R-:W-:Y:S02]  /*d570*/  IMAD R13, R163.reuse, UR5, R4 ;  /* 0x00000005a30d7c24 */ /* 0x040fe4000f8e0204 */
[----:B------:R-:W-:Y:S01]  /*d580*/  IMAD.WIDE.U32 R4, R163, UR4, R20 ;  /* 0x00000004a3047c25 */ /* 0x000fe2000f8e0014 */
[----:B------:R-:W-:Y:S01]  /*d590*/  SEL R20, R8, RZ, !P0 ;  /* 0x000000ff08147207 */ /* 0x000fe20004000000 */
[----:B------:R-:W-:Y:S02]  /*d5a0*/  ULDC.64 UR4, c[0x0][0xb98] ;  /* 0x0002e60000047ab9 */ /* 0x000fe40000000a00 */
[----:B------:R-:W-:Y:S02]  /*d5b0*/  IMAD R11, R165, 0x40, R160 ;  /* 0x00000040a50b7824 */ /* 0x000fe400078e02a0 */
[----:B------:R-:W-:-:S02]  /*d5c0*/  IMAD.IADD R5, R5, 0x1, R13 ;  /* 0x0000000105057824 */ /* 0x000fc400078e020d */
        /* <DEDUP_REMOVED lines=13> */
[----:B------:R-:W-:Y:S01]  /*d6a0*/  IMAD.IADD R24, R170, 0x1, R18 ;  /* 0x00000001aa187824 */ /* 0x000fe200078e0212 */
[----:B------:R-:W-:Y:S01]  /*d6b0*/  IADD3.X R5, R13, R5, R8, P2, !PT ;  /* 0x000000050d057210 */ /* 0x000fe200017fe408 */
[----:B------:R-:W-:Y:S01]  /*d6c0*/  IMAD R55, R7, R52, RZ ;  /* 0x0000003407377224 */ /* 0x000fe200078e02ff */
[----:B------:R-:W-:Y:S01]  /*d6d0*/  IADD3 R9, P3, R16, 0x2000, RZ ;  /* 0x0000200010097810 */ /* 0x000fe20007f7e0ff */
[----:B------:R-:W-:Y:S01]  /*d6e0*/  IMAD R10, R6, UR4, RZ ;  /* 0x00000004060a7c24 */ /* 0x000fe2000f8e02ff */
[----:B------:R-:W-:Y:S01]  /*d6f0*/  IADD3 R15, P0, R16, 0x1000, RZ ;  /* 0x00001000100f7810 */ /* 0x000fe20007f1e0ff */
[----:B------:R-:W-:Y:S01]  /*d700*/  IMAD.WIDE.U32 R4, R11, UR4, R4 ;  /* 0x000000040b047c25 */ /* 0x000fe2000f8e0004 */
[----:B------:R-:W-:-:S02]  /*d710*/  LOP3.LUT R8, R9, 0x380, RZ, 0xc0, !PT ;  /* 0x0000038009087812 */ /* 0x000fc400078ec0ff */
[----:B------:R-:W-:Y:S01]  /*d720*/  LOP3.LUT R36, R37, 0x380, RZ, 0xc0, !PT ;  /* 0x0000038025247812 */ /* 0x000fe200078ec0ff */
[----:B------:R-:W-:Y:S01]  /*d730*/  IMAD R13, R11, UR5, R10 ;  /* 0x000000050b0d7c24 */ /* 0x000fe2000f8e020a */
[----:B------:R-:W-:Y:S01]  /*d740*/  ULDC.64 UR4, c[0x0][0xb50] ;  /* 0x0002d40000047ab9 */ /* 0x000fe20000000a00 */
[----:B------:R-:W-:Y:S01]  /*d750*/  SHF.R.U64 R6, R8, 0x3, RZ ;  /* 0x0000000308067819 */ /* 0x000fe200000012ff */
[----:B------:R-:W-:Y:S01]  /*d760*/  IMAD.X R7, RZ, RZ, R17, P3 ;  /* 0x000000ffff077224 */ /* 0x000fe200018e0611 */
[----:B------:R-:W-:Y:S01]  /*d770*/  LEA R10, P4, R4, UR4, 0x2 ;  /* 0x00000004040a7c11 */ /* 0x000fe2000f8810ff */
[----:B------:R-:W-:Y:S01]  /*d780*/  IMAD.IADD R5, R5, 0x1, R13 ;  /* 0x0000000105057824 */ /* 0x000fe200078e020d */
[----:B------:R-:W-:Y:S01]  /*d790*/  LOP3.LUT R6, R6, R9, RZ, 0x3c, !PT ;  /* 0x0000000906067212 */ /* 0x000fe200078e3cff */
[----:B------:R-:W-:Y:S01]  /*d7a0*/  IMAD.X R13, RZ, RZ, R17, P0 ;  /* 0x000000ffff0d7224 */ /* 0x000fe200000e0611 */
[----:B------:R-:W-:Y:S01]  /*d7b0*/  IADD3 R9, P2, R16, 0x3000, RZ ;  /* 0x0000300010097810 */ /* 0x000fe20007f5e0ff */
[----:B------:R-:W-:Y:S01]  /*d7c0*/  SHFL.IDX PT, R48, R10, RZ, 0x1c1f ;  /* 0x001c1fff0a307589 */ /* 0x000fe200000e0000 */
[----:B------:R-:W-:Y:S01]  /*d7d0*/  LEA.HI.X R14, R4, UR5, R5, 0x2, P4 ;  /* 0x00000005040e7c11 */ /* 0x000fe2000a0f1405 */
[----:B------:R-:W-:Y:S01]  /*d7e0*/  VIADD R4, R24, 0x8 ;  /* 0x0000000818047836 */ /* 0x000fe20000000000 */
[----:B------:R-:W-:Y:S01]  /*d7f0*/  LOP3.LUT R8, R9, 0x380, RZ, 0xc0, !PT ;  /* 0x0000038009087812 */ /* 0x000fe200078ec0ff */
[----:B------:R-:W-:Y:S01]  /*d800*/  SHFL.IDX PT, R50, R10, 0x1, 0x1c1f ;  /* 0x003c1f000a327f89 */ /* 0x000fe200000e0000 */
[----:B------:R-:W-:Y:S01]  /*d810*/  LOP3.LUT P0, RZ, R167, 0x3, RZ, 0xc0, !PT ;  /* 0x00000003a7ff7812 */ /* 0x000fe2000780c0ff */
[----:B------:R-:W-:Y:S01]  /*d820*/  ULDC.64 UR4, c[0x0][0xaa0] ;  /* 0x0002a80000047ab9 */ /* 0x000fe20000000a00 */
[----:B------:R-:W-:Y:S01]  /*d830*/  SHF.R.U64 R8, R8, 0x3, RZ ;  /* 0x0000000308087819 */ /* 0x000fe200000012ff */
[----:B------:R-:W0:Y:S01]  /*d840*/  SHFL.IDX PT, R49, R14, RZ, 0x1c1f ;  /* 0x001c1fff0e317589 */ /* 0x000e2200000e0000 */
[----:B------:R-:W-:-:S02]  /*d850*/  IADD3 R33, P4, R16, 0x6000, RZ ;  /* 0x0000600010217810 */ /* 0x000fc40007f9e0ff */
[----:B------:R-:W-:Y:S01]  /*d860*/  LOP3.LUT R8, R8, R9, RZ, 0x3c, !PT ;  /* 0x0000000908087212 */ /* 0x000fe200078e3cff */
[----:B------:R-:W1:Y:S01]  /*d870*/  SHFL.IDX PT, R51, R14, 0x1, 0x1c1f ;  /* 0x003c1f000e337f89 */ /* 0x000e6200000e0000 */
[----:B------:R-:W-:Y:S01]  /*d880*/  IMAD.X R9, RZ, RZ, R17, P2 ;  /* 0x000000ffff097224 */ /* 0x000fe200010e0611 */
[-C--:B------:R-:W-:Y:S02]  /*d890*/  ISETP.GE.OR P2, PT, R24, R55.reuse, P0 ;  /* 0x000000371800720c */ /* 0x080fe40000746670 */
[----:B------:R-:W-:Y:S02]  /*d8a0*/  ISETP.GE.OR P0, PT, R4, R55, P0 ;  /* 0x000000370400720c */ /* 0x000fe40000706670 */
[----:B------:R-:W-:Y:S02]  /*d8b0*/  LOP3.LUT R11, R16, 0x380, RZ, 0xc0, !PT ;  /* 0x00000380100b7812 */ /* 0x000fe400078ec0ff */
[----:B------:R-:W-:Y:S02]  /*d8c0*/  LOP3.LUT R32, R33, 0x380, RZ, 0xc0, !PT ;  /* 0x0000038021207812 */ /* 0x000fe400078ec0ff */
[----:B------:R-:W-:-:S02]  /*d8d0*/  SHF.R.U64 R11, R11, 0x3, RZ ;  /* 0x000000030b0b7819 */ /* 0x000fc400000012ff */
[----:B------:R-:W-:Y:S02]  /*d8e0*/  IADD3 R5, P3, R16, 0x7000, RZ ;  /* 0x0000700010057810 */ /* 0x000fe40007f7e0ff */
[----:B------:R-:W-:Y:S02]  /*d8f0*/  SHF.R.U64 R40, R40, 0x3, RZ ;  /* 0x0000000328287819 */ /* 0x000fe400000012ff */
[----:B------:R-:W-:Y:S01]  /*d900*/  SHF.R.U64 R36, R36, 0x3, RZ ;  /* 0x0000000324247819 */ /* 0x000fe200000012ff */
[--C-:B------:R-:W-:Y:S01]  /*d910*/  IMAD.X R29, RZ, RZ, R17.reuse, P3 ;  /* 0x000000ffff1d7224 */ /* 0x100fe200018e0611 */
[----:B------:R-:W-:Y:S02]  /*d920*/  SHF.R.U64 R32, R32, 0x3, RZ ;  /* 0x0000000320207819 */ /* 0x000fe400000012ff */
[----:B------:R-:W-:Y:S01]  /*d930*/  LOP3.LUT R16, R11, R16, RZ, 0x3c, !PT ;  /* 0x000000100b107212 */ /* 0x000fe200078e3cff */
[----:B0-----:R0:W-:Y:S01]  /*d940*/  @!P2 ST.E desc[UR36][R48.64], R2 ;  /* 0x000000023000a985 */ /* 0x0011e2000c101924 */
[----:B------:R-:W-:Y:S01]  /*d950*/  LOP3.LUT R40, R40, R41, RZ, 0x3c, !PT ;  /* 0x0000002928287212 */ /* 0x000fe200078e3cff */
[--C-:B------:R-:W-:Y:S01]  /*d960*/  IMAD.X R41, RZ, RZ, R17.reuse, P6 ;  /* 0x000000ffff297224 */ /* 0x100fe200030e0611 */
[----:B------:R-:W-:Y:S01]  /*d970*/  LOP3.LUT R36, R36, R37, RZ, 0x3c, !PT ;  /* 0x0000002524247212 */ /* 0x000fe200078e3cff */
[----:B-1----:R1:W-:Y:S01]  /*d980*/  @!P0 ST.E desc[UR36][R50.64], R0 ;  /* 0x0000000032008985 */ /* 0x0023e2000c101924 */
[----:B------:R-:W-:Y:S01]  /*d990*/  LOP3.LUT R32, R32, R33, RZ, 0x3c, !PT ;  /* 0x0000002120207212 */ /* 0x000fe200078e3cff */
[--C-:B------:R-:W-:Y:S01]  /*d9a0*/  IMAD.X R37, RZ, RZ, R17.reuse, P5 ;  /* 0x000000ffff257224 */ /* 0x100fe200028e0611 */
[----:B------:R-:W-:Y:S01]  /*d9b0*/  LOP3.LUT R12, R15, 0x380, RZ, 0xc0, !PT ;  /* 0x000003800f0c7812 */ /* 0x000fe200078ec0ff */
[----:B------:R-:W-:Y:S01]  /*d9c0*/  IMAD.X R33, RZ, RZ, R17, P4 ;  /* 0x000000ffff217224 */ /* 0x000fe200020e0611 */
[----:B------:R2:W5:Y:S01]  /*d9d0*/  LD.E.128 R24, desc[UR36][R16.64] ;  /* 0x0000002410187980 */ /* 0x000562000c101d00 */
[----:B------:R-:W-:Y:S01]  /*d9e0*/  LOP3.LUT R4, R5, 0x380, RZ, 0xc0, !PT ;  /* 0x0000038005047812 */ /* 0x000fe200078ec0ff */
[----:B0-----:R-:W0:Y:S01]  /*d9f0*/  @P1 LDC R49, c[0x0][0xbec] ;  /* 0x0002fb00ff311b82 */ /* 0x001e220000000800 */
[----:B------:R-:W-:Y:S01]  /*da00*/  SHF.R.U64 R12, R12, 0x3, RZ ;  /* 0x000000030c0c7819 */ /* 0x000fe200000012ff */
[----:B------:R-:W5:Y:S01]  /*da10*/  LD.E.128 R8, desc[UR36][R8.64] ;  /* 0x0000002408087980 */ /* 0x000f62000c101d00 */
[----:B------:R-:W-:Y:S01]  /*da20*/  SHF.R.U64 R4, R4, 0x3, RZ ;  /* 0x0000000304047819 */ /* 0x000fe200000012ff */
[----:B-1----:R-:W-:Y:S01]  /*da30*/  IMAD R0, R21, UR4, RZ ;  /* 0x0000000415007c24 */ /* 0x002fe2000f8e02ff */
[----:B------:R-:W-:Y:S01]  /*da40*/  LOP3.LUT R12, R12, R15, RZ, 0x3c, !PT ;  /* 0x0000000f0c0c7212 */ /* 0x000fe200078e3cff */
[----:B------:R-:W5:Y:S01]  /*da50*/  LD.E.128 R40, desc[UR36][R40.64] ;  /* 0x0000002428287980 */ /* 0x000f62000c101d00 */
[----:B--2---:R-:W-:Y:S01]  /*da60*/  IMAD.WIDE.U32 R16, R23, UR4, RZ ;  /* 0x0000000417107c25 */ /* 0x004fe2000f8e00ff */
[----:B------:R-:W-:-:S02]  /*da70*/  LOP3.LUT R28, R4, R5, RZ, 0x3c, !PT ;  /* 0x00000005041c7212 */ /* 0x000fc400078e3cff */
[----:B------:R-:W5:Y:S01]  /*da80*/  LD.E.128 R4, desc[UR36][R6.64] ;  /* 0x0000002406047980 */ /* 0x000f62000c101d00 */
[----:B------:R-:W-:Y:S01]  /*da90*/  IMAD R21, R23, UR5, R0 ;  /* 0x0000000517157c24 */ /* 0x000fe2000f8e0200 */
[----:B------:R-:W-:Y:S01]  /*daa0*/  ULDC.64 UR4, c[0x0][0xae8] ;  /* 0x0002ba0000047ab9 */ /* 0x000fe20000000a00 */
[----:B------:R-:W1:Y:S01]  /*dab0*/  @P1 LDC R23, c[0x0][0xbf0] ;  /* 0x0002fc00ff171b82 */ /* 0x000e620000000800 */
[----:B------:R-:W5:Y:S01]  /*dac0*/  LD.E.128 R12, desc[UR36][R12.64] ;  /* 0x000000240c0c7980 */ /* 0x000f62000c101d00 */
[----:B------:R-:W-:Y:S02]  /*dad0*/  IMAD.IADD R17, R17, 0x1, R21 ;  /* 0x0000000111117824 */ /* 0x000fe400078e0215 */
[----:B------:R-:W-:Y:S01]  /*dae0*/  IMAD R21, R162, 0x20, R165 ;  /* 0x00000020a2157824 */ /* 0x000fe200078e02a5 */
[----:B------:R-:W5:Y:S01]  /*daf0*/  LD.E.128 R36, desc[UR36][R36.64] ;  /* 0x0000002424247980 */ /* 0x000f62000c101d00 */
[----:B------:R-:W-:Y:S02]  /*db00*/  IMAD R0, R44, UR4, RZ ;  /* 0x000000042c007c24 */ /* 0x000fe4000f8e02ff */
[----:B------:R-:W-:Y:S01]  /*db10*/  IMAD.IADD R44, R18, 0x1, R21 ;  /* 0x00000001122c7824 */ /* 0x000fe200078e0215 */
[----:B------:R-:W5:Y:S01]  /*db20*/  LD.E.128 R32, desc[UR36][R32.64] ;  /* 0x0000002420207980 */ /* 0x000f62000c101d00 */
[----:B------:R-:W-:-:S02]  /*db30*/  IMAD R21, R163, UR5, R0 ;  /* 0x00000005a3157c24 */ /* 0x000fc4000f8e0200 */
[----:B------:R-:W-:Y:S01]  /*db40*/  IMAD.WIDE.U32 R16, R163, UR4, R16 ;  /* 0x00000004a3107c25 */ /* 0x000fe2000f8e0010 */
[----:B------:R-:W-:Y:S01]  /*db50*/  ULDC.64 UR4, c[0x0][0xaf0] ;  /* 0x0002bc0000047ab9 */ /* 0x000fe20000000a00 */
[----:B------:R-:W5:Y:S02]  /*db60*/  LD.E.128 R28, desc[UR36][R28.64] ;  /* 0x000000241c1c7980 */ /* 0x000f64000c101d00 */
[----:B0-----:R-:W-:Y:S01]  /*db70*/  @P1 IMAD.HI.U32 R0, R44, R49, RZ ;  /* 0x000000312c001227 */ /* 0x001fe200078e00ff */
[----:B------:R-:W-:Y:S01]  /*db80*/  @!PT LDS RZ, [RZ] ;  /* 0x00000000fffff984 */ /* 0x000fe20000000800 */
[----:B------:R-:W-:Y:S01]  /*db90*/  @!PT LDS RZ, [RZ] ;  /* 0x00000000fffff984 */ /* 0x000fe20000000800 */
[----:B------:R-:W-:Y:S01]  /*dba0*/  @!PT LDS RZ, [RZ] ;  /* 0x00000000fffff984 */ /* 0x000fe20000000800 */
[----:B------:R-:W-:Y:S01]  /*dbb0*/  @!PT LDS RZ, [RZ] ;  /* 0x00000000fffff984 */ /* 0x000fe20000000800 */
[----:B------:R0:W-:Y:S06]  /*dbc0*/  MEMBAR.ALL.CTA ;  /* 0x0000000000007992 */ /* 0x0001ec0000008000 */
[----:B0-----:R-:W0:Y:S01]  /*dbd0*/  FENCE.VIEW.ASYNC.S ;  /* 0x00000000000073c6 */ /* 0x001e220000000000 */
[----:B------:R-:W-:-:S02]  /*dbe0*/  IMAD.IADD R17, R17, 0x1, R21 ;  /* 0x0000000111117824 */ /* 0x000fc400078e0215 */
[----:B------:R-:W-:Y:S02]  /*dbf0*/  IMAD.MOV.U32 R21, RZ, RZ, R44 ;  /* 0x000000ffff157224 */ /* 0x000fe400078e002c */
[----:B------:R-:W-:Y:S01]  /*dc00*/  IMAD R2, R20, UR4, RZ ;  /* 0x0000000414027c24 */ /* 0x000fe2000f8e02ff */
[----:B-1----:R-:W-:Y:S01]  /*dc10*/  @P1 SHF.R.U32.HI R21, RZ, R23, R0 ;  /* 0x00000017ff151219 */ /* 0x002fe20000011600 */
[----:B------:R-:W-:-:S03]  /*dc20*/  IMAD.WIDE.U32 R16, R53, UR4, R16 ;  /* 0x0000000435107c25 */ /* 0x000fc6000f8e0010 */
[--C-:B------:R-:W-:Y:S01]  /*dc30*/  SHF.R.S32.HI R0, RZ, 0x1f, R21.reuse ;  /* 0x0000001fff007819 */ /* 0x100fe20000011415 */
[----:B------:R-:W-:Y:S01]  /*dc40*/  IMAD R23, R53, UR5, R2 ;  /* 0x0000000535177c24 */ /* 0x000fe2000f8e0202 */
[----:B------:R-:W-:Y:S01]  /*dc50*/  ULDC.64 UR4, c[0x0][0xae0] ;  /* 0x0002b80000047ab9 */ /* 0x000fe20000000a00 */
[----:B------:R-:W-:Y:S02]  /*dc60*/  IMAD.MOV R49, RZ, RZ, -R21 ;  /* 0x000000ffff317224 */ /* 0x000fe400078e0a15 */
[----:B------:R-:W-:Y:S02]  /*dc70*/  IMAD.IADD R17, R17, 0x1, R23 ;  /* 0x0000000111117824 */ /* 0x000fe400078e0217 */
[----:B------:R-:W-:Y:S02]  /*dc80*/  IMAD R0, R0, UR4, RZ ;  /* 0x0000000400007c24 */ /* 0x000fe4000f8e02ff */
[----:B------:R-:W-:Y:S02]  /*dc90*/  IMAD R23, R52, R49, R44 ;  /* 0x0000003134177224 */ /* 0x000fe400078e022c */
[----:B------:R-:W-:-:S02]  /*dca0*/  IMAD R49, R21, UR5, R0 ;  /* 0x0000000515317c24 */ /* 0x000fc4000f8e0200 */
[----:B------:R-:W-:Y:S01]  /*dcb0*/  IMAD.WIDE.U32 R16, R21, UR4, R16 ;  /* 0x0000000415107c25 */ /* 0x000fe2000f8e0010 */
[----:B------:R-:W-:Y:S01]  /*dcc0*/  SHF.R.S32.HI R0, RZ, 0x1f, R23 ;  /* 0x0000001fff007819 */ /* 0x000fe20000011417 */
[----:B------:R-:W-:Y:S02]  /*dcd0*/  ULDC.64 UR4, c[0x0][0xad8] ;  /* 0x0002b60000047ab9 */ /* 0x000fe40000000a00 */
[----:B------:R-:W-:Y:S02]  /*dce0*/  IMAD.IADD R17, R17, 0x1, R49 ;  /* 0x0000000111117824 */ /* 0x000fe400078e0231 */
[----:B------:R-:W-:Y:S02]  /*dcf0*/  IMAD R2, R0, UR4, RZ ;  /* 0x0000000400027c24 */ /* 0x000fe4000f8e02ff */
[----:B------:R-:W-:Y:S02]  /*dd00*/  IMAD.IADD R44, R165, 0x1, R18 ;  /* 0x00000001a52c7824 */ /* 0x000fe400078e0212 */
[----:B------:R-:W-:-:S02]  /*dd10*/  IMAD R21, R23, UR5, R2 ;  /* 0x0000000517157c24 */ /* 0x000fc4000f8e0202 */
[----:B------:R-:W-:Y:S01]  /*dd20*/  IMAD.WIDE.U32 R16, R23, UR4, R16 ;  /* 0x0000000417107c25 */ /* 0x000fe2000f8e0010 */
[CC--:B------:R-:W-:Y:S01]  /*dd30*/  ISETP.GE.AND P2, PT, R44.reuse, R55.reuse, PT ;  /* 0x000000372c00720c */ /* 0x0c0fe20003f46270 */
[----:B------:R-:W-:Y:S02]  /*dd40*/  ULDC.64 UR4, c[0x0][0xa80] ;  /* 0x0002a00000047ab9 */ /* 0x000fe40000000a00 */
[----:B------:R-:W-:Y:S01]  /*dd50*/  VIADD R0, R44, 0x20 ;  /* 0x000000202c007836 */ /* 0x000fe20000000000 */
[----:B------:R-:W-:Y:S01]  /*dd60*/  LEA R18, P3, R16, UR4, 0x1 ;  /* 0x0000000410127c11 */ /* 0x000fe2000f8608ff */
[----:B------:R-:W-:Y:S02]  /*dd70*/  IMAD.IADD R17, R17, 0x1, R21 ;  /* 0x0000000111117824 */ /* 0x000fe400078e0215 */
[----:B------:R-:W-:Y:S01]  /*dd80*/  VIADD R3, R3, 0x2a820 ;  /* 0x0002a82003037836 */ /* 0x000fe20000000000 */
[----:B------:R-:W-:Y:S01]  /*dd90*/  ISETP.GE.AND P0, PT, R0, R55, PT ;  /* 0x000000370000720c */ /* 0x000fe20003f06270 */
[----:B------:R-:W-:Y:S01]  /*dda0*/  VIADD R0, R44, 0x40 ;  /* 0x000000402c007836 */ /* 0x000fe20000000000 */
[----:B------:R-:W-:-:S02]  /*ddb0*/  LEA.HI.X R20, R16, UR5, R17, 0x1, P3 ;  /* 0x0000000510147c11 */ /* 0x000fc400098f0c11 */
[----:B------:R-:W-:Y:S01]  /*ddc0*/  PRMT R3, RZ, 0x654, R3 ;  /* 0x00000654ff037816 */ /* 0x000fe20000000003 */
[----:B0-----:R0:W1:Y:S01]  /*ddd0*/  SHFL.IDX PT, R16, R18, RZ, 0x181f ;  /* 0x00181fff12107589 */ /* 0x00106200000e0000 */
        /* <DEDUP_REMOVED lines=10> */
[-C--:B0-2---:R-:W-:Y:S02]  /*de80*/  @!P2 LEA.HI.X R3, R160, R0.reuse, R173, 0x1, P4 ;  /* 0x00000000a003a211 */ /* 0x085fe400020f0cad */
[----:B------:R-:W-:-:S03]  /*de90*/  @!P3 LEA.HI.X R17, R161, R0, R172, 0x1, P5 ;  /* 0x00000000a111b211 */ /* 0x000fc600028f0cac */
[----:B-----5:R3:W-:Y:S04]  /*dea0*/  @!P2 ST.E.128 desc[UR36][R2.64], R24 ;  /* 0x000000180200a985 */ /* 0x0207e8000c101d24 */
[----:B------:R3:W-:Y:S02]  /*deb0*/  @!P3 ST.E.128 desc[UR36][R16.64], R40 ;  /* 0x000000281000b985 */ /* 0x0007e4000c101d24 */
.L_x_1329:
[----:B------:R-:W-:Y:S05]  /*dec0*/  BSYNC B1 ;  /* 0x0000000000017941 */ /* 0x000fea0003800000 */
.L_x_1328:
        /* <DEDUP_REMOVED lines=9> */
[-C--:B0---4-:R-:W-:Y:S02]  /*df60*/  @!P3 LEA.HI.X R3, R160, R0.reuse, R173, 0x1, P0 ;  /* 0x00000000a003b211 */ /* 0x091fe400000f0cad */
[----:B------:R-:W-:-:S03]  /*df70*/  @!P4 LEA.HI.X R17, R161, R0, R172, 0x1, P2 ;  /* 0x00000000a111c211 */ /* 0x000fc600010f0cac */
[----:B-----5:R3:W-:Y:S04]  /*df80*/  @!P3 ST.E.128 desc[UR36][R2.64], R12 ;  /* 0x0000000c0200b985 */ /* 0x0207e8000c101d24 */
[----:B------:R3:W-:Y:S02]  /*df90*/  @!P4 ST.E.128 desc[UR36][R16.64], R36 ;  /* 0x000000241000c985 */ /* 0x0007e4000c101d24 */
.L_x_1331:
[----:B------:R-:W-:Y:S05]  /*dfa0*/  BSYNC B1 ;  /* 0x0000000000017941 */ /* 0x000fea0003800000 */
.L_x_1330:
        /* <DEDUP_REMOVED lines=13> */
.L_x_1333:
[----:B------:R-:W-:Y:S05]  /*e080*/  BSYNC B1 ;  /* 0x0000000000017941 */ /* 0x000fea0003800000 */
.L_x_1332:
        /* <DEDUP_REMOVED lines=12> */
[----:B----4-:R-:W-:-:S04]  /*e150*/  LEA R2, P0, R161, R18, 0x1 ;  /* 0x00000012a1027211 */ /* 0x010fc800078008ff */
[----:B------:R-:W-:-:S05]  /*e160*/  LEA.HI.X R3, R161, R20, R172, 0x1, P0 ;  /* 0x00000014a1037211 */ /* 0x000fca00000f0cac */
[----:B------:R0:W-:Y:S01]  /*e170*/  ST.E.128 desc[UR36][R2.64], R28 ;  /* 0x0000001c02007985 */ /* 0x0001e2000c101d24 */
[----:B------:R-:W-:Y:S05]  /*e180*/  BRA `(.L_x_1334) ;  /* 0x0000000800b07947 */ /* 0x000fea0003800000 */
.L_x_1326:
[----:B------:R-:W2:Y:S08]  /*e190*/  LDC.64 R4, c[0x0][0xc00] ;  /* 0x00030000ff047b82 */ /* 0x000eb00000000a00 */
[----:B0-----:R-:W0:Y:S01]  /*e1a0*/  LDC.64 R2, c[0x0][0xc00] ;  /* 0x00030000ff027b82 */ /* 0x001e220000000a00 */
[----:B------:R-:W-:Y:S01]  /*e1b0*/  ULDC UR4, c[0x0][0xa88] ;  /* 0x0002a20000047ab9 */ /* 0x000fe20000000800 */
[----:B------:R-:W-:-:S06]  /*e1c0*/  IMAD.MOV.U32 R6, RZ, RZ, RZ ;  /* 0x000000ffff067224 */ /* 0x000fcc00078e00ff */
[----:B------:R-:W3:Y:S01]  /*e1d0*/  LDC R17, c[0x0][0xbe8] ;  /* 0x0002fa00ff117b82 */ /* 0x000ee20000000800 */
[----:B--2---:R-:W-:-:S04]  /*e1e0*/  ISETP.NE.U32.AND P0, PT, R4, RZ, PT ;  /* 0x000000ff0400720c */ /* 0x004fc80003f05070 */
[----:B------:R-:W-:-:S03]  /*e1f0*/  ISETP.NE.AND.EX P0, PT, R5, RZ, PT, P0 ;  /* 0x000000ff0500720c */ /* 0x000fc60003f05300 */
[----:B------:R-:W2:Y:S01]  /*e200*/  LDC.64 R4, c[0x0][0xc08] ;  /* 0x00030200ff047b82 */ /* 0x000ea20000000a00 */
[----:B0-----:R-:W-:-:S04]  /*e210*/  IMAD.WIDE R2, R164, 0x4, R2 ;  /* 0x00000004a4027825 */ /* 0x001fc800078e0202 */
[----:B------:R-:W-:-:S05]  /*e220*/  IMAD.U32 R0, RZ, RZ, UR4 ;  /* 0x00000004ff007e24 */ /* 0x000fca000f8e00ff */
[----:B------:R0:W5:Y:S01]  /*e230*/  @P0 LDG.E R6, desc[UR36][R2.64] ;  /* 0x0000002402060981 */ /* 0x000162000c1e1900 */
[----:B--2---:R-:W-:-:S04]  /*e240*/  ISETP.NE.U32.AND P1, PT, R4, RZ, PT ;  /* 0x000000ff0400720c */ /* 0x004fc80003f25070 */
[----:B------:R-:W-:-:S13]  /*e250*/  ISETP.NE.AND.EX P1, PT, R5, RZ, PT, P1 ;  /* 0x000000ff0500720c */ /* 0x000fda0003f25310 */
[----:B------:R-:W2:Y:S02]  /*e260*/  @P1 LDC.64 R4, c[0x0][0xc08] ;  /* 0x00030200ff041b82 */ /* 0x000ea40000000a00 */
[----:B--2---:R-:W-:-:S05]  /*e270*/  @P1 IMAD.WIDE R4, R164, 0x4, R4 ;  /* 0x00000004a4041825 */ /* 0x004fca00078e0204 */
[----:B------:R0:W5:Y:S01]  /*e280*/  @P1 LDG.E R0, desc[UR36][R4.64] ;  /* 0x0000002404001981 */ /* 0x000162000c1e1900 */
[----:B---3--:R-:W-:Y:S02]  /*e290*/  ISETP.NE.AND P2, PT, R17, 0x1, PT ;  /* 0x000000011100780c */ /* 0x008fe40003f45270 */
[----:B------:R-:W-:Y:S02]  /*e2a0*/  ISETP.GE.AND P3, PT, R174, 0x80, PT ;  /* 0x00000080ae00780c */ /* 0x000fe40003f66270 */
[----:B------:R-:W-:-:S09]  /*e2b0*/  SHF.R.S32.HI R7, RZ, 0x1f, R164 ;  /* 0x0000001fff077819 */ /* 0x000fd200000114a4 */
[----:B------:R-:W2:Y:S08]  /*e2c0*/  @P2 LDC R16, c[0x0][0xbec] ;  /* 0x0002fb00ff102b82 */ /* 0x000eb00000000800 */
[----:B------:R-:W3:Y:S01]  /*e2d0*/  @P2 LDC R21, c[0x0][0xbf0] ;  /* 0x0002fc00ff152b82 */ /* 0x000ee20000000800 */
[----:B0-----:R-:W-:Y:S05]  /*e2e0*/  @P1 BRA `(.L_x_1335) ;  /* 0x0000000000101947 */ /* 0x001fea0003800000 */
[----:B------:R-:W-:Y:S05]  /*e2f0*/  @!P0 BRA `(.L_x_1335) ;  /* 0x00000000000c8947 */ /* 0x000fea0003800000 */
[----:B------:R-:W4:Y:S04]  /*e300*/  LDG.E R5, desc[UR36][R2.64] ;  /* 0x0000002402057981 */ /* 0x000f28000c1e1900 */
[----:B-----5:R-:W4:Y:S02]  /*e310*/  LDG.E R0, desc[UR36][R2.64+0x4] ;  /* 0x0000042402007981 */ /* 0x020f24000c1e1900 */
[----:B----4-:R-:W-:-:S07]  /*e320*/  IMAD.IADD R0, R0, 0x1, -R5 ;  /* 0x0000000100007824 */ /* 0x010fce00078e0a05 */
.L_x_1335:
[----:B------:R-:W-:Y:S01]  /*e330*/  BSSY B1, `(.L_x_1336) ;  /* 0x000002d000017945 */ /* 0x000fe20003800000 */
[----:B------:R-:W-:Y:S02]  /*e340*/  SHF.R.S32.HI R10, RZ, 0x1f, R163 ;  /* 0x0000001fff0a7819 */ /* 0x000fe400000114a3 */
[----:B------:R-:W-:Y:S02]  /*e350*/  SEL R13, R164, RZ, !P0 ;  /* 0x000000ffa40d7207 */ /* 0x000fe40004000000 */
[----:B------:R-:W-:Y:S02]  /*e360*/  SEL R12, R7, RZ, !P0 ;  /* 0x000000ff070c7207 */ /* 0x000fe40004000000 */
[----:B-----5:R-:W-:Y:S01]  /*e370*/  SHF.R.S32.HI R11, RZ, 0x1f, R6 ;  /* 0x0000001fff0b7819 */ /* 0x020fe20000011406 */
[----:B------:R-:W-:Y:S06]  /*e380*/  @P3 BRA `(.L_x_1337) ;  /* 0x00000000009c3947 */ /* 0x000fec0003800000 */
[----:B------:R-:W0:Y:S01]  /*e390*/  S2R R3, SR_TID.X ;  /* 0x0000000000037919 */ /* 0x000e220000002100 */
[----:B------:R-:W4:Y:S02]  /*e3a0*/  LDC R14, c[0x0][0xbe8] ;  /* 0x0002fa00ff0e7b82 */ /* 0x000f240000000800 */
[----:B----4-:R-:W-:Y:S01]  /*e3b0*/  IMAD R2, R0, R14, RZ ;  /* 0x0000000e00027224 */ /* 0x010fe200078e02ff */
[----:B0-----:R-:W-:-:S04]  /*e3c0*/  IADD3 R9, R18, -0x80, R3 ;  /* 0xffffff8012097810 */ /* 0x001fc80007ffe003 */
        /* <DEDUP_REMOVED lines=9> */
[----:B------:R-:W0:Y:S01]  /*e460*/  @P0 LDC R4, c[0x0][0xbec] ;  /* 0x0002fb00ff040b82 */ /* 0x000e220000000800 */
[----:B------:R-:W-:Y:S01]  /*e470*/  IMAD R7, R163, UR5, R8 ;  /* 0x00000005a3077c24 */ /* 0x000fe2000f8e0208 */
[----:B------:R-:W-:-:S03]  /*e480*/  ULDC.64 UR4, c[0x0][0xb98] ;  /* 0x0002e60000047ab9 */ /* 0x000fc60000000a00 */
[----:B------:R-:W-:-:S03]  /*e490*/  IMAD.IADD R3, R3, 0x1, R7 ;  /* 0x0000000103037824 */ /* 0x000fc600078e0207 */
[----:B------:R-:W4:Y:S01]  /*e4a0*/  @P0 LDC R15, c[0x0][0xbf0] ;  /* 0x0002fc00ff0f0b82 */ /* 0x000f220000000800 */
[----:B------:R-:W-:-:S04]  /*e4b0*/  IMAD.WIDE.U32 R2, R13, UR4, R2 ;  /* 0x000000040d027c25 */ /* 0x000fc8000f8e0002 */
[----:B0-----:R-:W-:-:S05]  /*e4c0*/  @P0 IMAD.HI.U32 R4, R9, R4, RZ ;  /* 0x0000000409040227 */ /* 0x001fca00078e00ff */
[----:B----4-:R-:W-:Y:S01]  /*e4d0*/  @P0 SHF.R.U32.HI R5, RZ, R15, R4 ;  /* 0x0000000fff050219 */ /* 0x010fe20000011604 */
[----:B------:R-:W-:-:S03]  /*e4e0*/  IMAD R4, R12, UR4, RZ ;  /* 0x000000040c047c24 */ /* 0x000fc6000f8e02ff */
[----:B------:R-:W-:Y:S01]  /*e4f0*/  IADD3 R2, P0, R5, R2, RZ ;  /* 0x0000000205027210 */ /* 0x000fe20007f1e0ff */
[----:B------:R-:W-:Y:S02]  /*e500*/  IMAD.MOV R7, RZ, RZ, -R5 ;  /* 0x000000ffff077224 */ /* 0x000fe400078e0a05 */
[----:B------:R-:W-:Y:S01]  /*e510*/  IMAD R8, R13, UR5, R4 ;  /* 0x000000050d087c24 */ /* 0x000fe2000f8e0204 */
[----:B------:R-:W-:Y:S01]  /*e520*/  ULDC.64 UR4, c[0x0][0xb88] ;  /* 0x0002e20000047ab9 */ /* 0x000fe20000000a00 */
[----:B------:R-:W-:Y:S01]  /*e530*/  IMAD R7, R14, R7, R9 ;  /* 0x000000070e077224 */ /* 0x000fe200078e0209 */
[----:B------:R-:W-:-:S04]  /*e540*/  SHF.R.S32.HI R9, RZ, 0x1f, R5 ;  /* 0x0000001fff097819 */ /* 0x000fc80000011405 */
        /* <DEDUP_REMOVED lines=11> */
.L_x_1337:
[----:B------:R-:W-:Y:S05]  /*e600*/  BSYNC B1 ;  /* 0x0000000000017941 */ /* 0x000fea0003800000 */
.L_x_1336:
[----:B------:R-:W-:Y:S01]  /*e610*/  ULDC.64 UR4, c[0x0][0xaa0] ;  /* 0x0002a80000047ab9 */ /* 0x000fe20000000a00 */
[----:B------:R-:W-:Y:S01]  /*e620*/  IMAD R7, R162, 0x20, R165 ;  /* 0x00000020a2077824 */ /* 0x000fe200078e02a5 */
[----:B------:R-:W-:Y:S01]  /*e630*/  BSSY B1, `(.L_x_1338) ;  /* 0x0000037000017945 */ /* 0x000fe20003800000 */
[----:B0-----:R-:W-:Y:S02]  /*e640*/  IMAD R3, R11, UR4, RZ ;  /* 0x000000040b037c24 */ /* 0x001fe4000f8e02ff */
[----:B------:R-:W-:Y:S02]  /*e650*/  IMAD.IADD R9, R18, 0x1, R7 ;  /* 0x0000000112097824 */ /* 0x000fe400078e0207 */
[C---:B------:R-:W-:Y:S02]  /*e660*/  IMAD R5, R6.reuse, UR5, R3 ;  /* 0x0000000506057c24 */ /* 0x040fe4000f8e0203 */
[----:B------:R-:W-:Y:S01]  /*e670*/  IMAD.WIDE.U32 R2, R6, UR4, RZ ;  /* 0x0000000406027c25 */ /* 0x000fe2000f8e00ff */
[----:B------:R-:W-:-:S03]  /*e680*/  ULDC.64 UR4, c[0x0][0xae8] ;  /* 0x0002ba0000047ab9 */ /* 0x000fc60000000a00 */
[----:B------:R-:W-:Y:S02]  /*e690*/  IMAD.IADD R3, R3, 0x1, R5 ;  /* 0x0000000103037824 */ /* 0x000fe400078e0205 */
[----:B------:R-:W-:Y:S02]  /*e6a0*/  IMAD R6, R10, UR4, RZ ;  /* 0x000000040a067c24 */ /* 0x000fe4000f8e02ff */
[----:B--2---:R-:W-:-:S04]  /*e6b0*/  @P2 IMAD.HI.U32 R4, R9, R16, RZ ;  /* 0x0000001009042227 */ /* 0x004fc800078e00ff */
[C---:B------:R-:W-:Y:S02]  /*e6c0*/  IMAD R7, R163.reuse, UR5, R6 ;  /* 0x00000005a3077c24 */ /* 0x040fe4000f8e0206 */
[----:B------:R-:W-:Y:S01]  /*e6d0*/  IMAD.WIDE.U32 R2, R163, UR4, R2 ;  /* 0x00000004a3027c25 */ /* 0x000fe2000f8e0002 */
[----:B------:R-:W-:-:S03]  /*e6e0*/  ULDC.64 UR4, c[0x0][0xaf0] ;  /* 0x0002bc0000047ab9 */ /* 0x000fc60000000a00 */
        /* <DEDUP_REMOVED lines=18> */
[----:B------:R-:W-:Y:S02]  /*e810*/  IMAD.IADD R18, R165, 0x1, R18 ;  /* 0x00000001a5127824 */ /* 0x000fe400078e0212 */
        /* <DEDUP_REMOVED lines=24> */
.L_x_1339:
[----:B------:R-:W-:Y:S05]  /*e9a0*/  BSYNC B1 ;  /* 0x0000000000017941 */ /* 0x000fea0003800000 */
.L_x_1338:
        /* <DEDUP_REMOVED lines=13> */
.L_x_1341:
[----:B------:R-:W-:Y:S05]  /*ea80*/  BSYNC B1 ;  /* 0x0000000000017941 */ /* 0x000fea0003800000 */
.L_x_1340:
        /* <DEDUP_REMOVED lines=13> */
.L_x_1343:
[----:B------:R-:W-:Y:S05]  /*eb60*/  BSYNC B1 ;  /* 0x0000000000017941 */ /* 0x000fea0003800000 */
.L_x_1342:
        /* <DEDUP_REMOVED lines=14> */
.L_x_1334:
[----:B------:R-:W-:Y:S05]  /*ec50*/  BSYNC B0 ;  /* 0x0000000000007941 */ /* 0x000fea0003800000 */
.L_x_1325:
[----:B------:R-:W-:Y:S02]  /*ec60*/  ULDC UR4, c[0x0][0xc3c] ;  /* 0x00030f0000047ab9 */ /* 0x000fe40000000800 */
[----:B-1----:R-:W-:-:S13]  /*ec70*/  ISETP.GE.AND P0, PT, R47, UR4, PT ;  /* 0x000000042f007c0c */ /* 0x002fda000bf06270 */
[----:B------:R-:W-:Y:S05]  /*ec80*/  @!P0 BRA `(.L_x_1344) ;  /* 0xffffff2000248947 */ /* 0x000fea000383ffff */
[----:B------:R-:W-:Y:S05]  /*ec90*/  EXIT ;  /* 0x000000000000794d */ /* 0x000fea0003800000 */
.L_x_1235:
[----:B------:R-:W-:-:S08]  /*eca0*/  NOP ;  /* 0x0000000000007918 */ /* 0x000fd00000000000 */
[----:B0-----:R-:W0:-:S00]  /*ecb0*/  USETMAXREG.DEALLOC.CTAPOOL 0x28 ;  /* 0x00000028000079c8 */ /* 0x001e0000080e0500 */
[----:B0-----:R-:W2:Y:S01]  /*ecc0*/  LDL.LU R2, [R1] ;  /* 0x0000000001027983 */ /* 0x001ea20000300800 */
[----:B------:R-:W-:-:S06]  /*ecd0*/  LOP3.LUT R0, R0, 0x3, RZ, 0xc0, !PT ;  /* 0x0000000300007812 */ /* 0x000fcc00078ec0ff */
[----:B------:R-:W0:Y:S02]  /*ece0*/  SHFL.IDX PT, R0, R0, RZ, 0x1f ;  /* 0x00001fff00007589 */ /* 0x000e2400000e0000 */
[----:B0-----:R-:W-:Y:S01]  /*ecf0*/  ISETP.NE.AND P0, PT, R0, RZ, PT ;  /* 0x000000ff0000720c */ /* 0x001fe20003f05270 */
[----:B------:R-:W-:Y:S01]  /*ed00*/  IMAD.MOV.U32 R0, RZ, RZ, RZ ;  /* 0x000000ffff007224 */ /* 0x000fe200078e00ff */
[----:B--2---:R-:W-:-:S11]  /*ed10*/  LOP3.LUT R2, R2, 0xfffffeff, RZ, 0xc0, !PT ;  /* 0xfffffeff02027812 */ /* 0x004fd600078ec0ff */
[----:B------:R-:W-:-:S05]  /*ed20*/  @P0 LOP3.LUT R2, R2, 0x100, RZ, 0xfc, !PT ;  /* 0x0000010002020812 */ /* 0x000fca00078efcff */
[----:B------:R0:W-:Y:S01]  /*ed30*/  STL [R1], R2 ;  /* 0x0000000201007387 */ /* 0x0001e20000100800 */
[----:B------:R-:W-:Y:S05]  /*ed40*/  @!P0 BRA `(.L_x_1345) ;  /* 0x00000000001c8947 */ /* 0x000fea0003800000 */
[----:B------:R-:W1:Y:S08]  /*ed50*/  S2UR UR5, SR_CgaCtaId ;  /* 0x00000000000579c3 */ /* 0x000e700000008800 */
[----:B------:R-:W-:Y:S06]  /*ed60*/  BAR.SYNC.DEFER_BLOCKING 0x5, 0x180 ;  /* 0x0146000000007b1d */ /* 0x000fec0000010000 */
[----:B------:R-:W-:-:S02]  /*ed70*/  UMOV UR4, 0x400 ;  /* 0x0000040000047882 */ /* 0x000fc40000000000 */
[----:B-1----:R-:W-:-:S09]  /*ed80*/  ULEA UR4, UR5, UR4, 0x18 ;  /* 0x0000000405047291 */ /* 0x002fd2000f8ec03f */
[----:B------:R-:W1:Y:S01]  /*ed90*/  LDS.128 R16, [UR4+0x2a8d0] ;  /* 0x02a8d004ff107984 */ /* 0x000e620008000c00 */
[----:B------:R-:W-:Y:S06]  /*eda0*/  BAR.ARV 0x4, 0x180 ;  /* 0x0106000000007b1d */ /* 0x000fec0000002000 */
[----:B------:R-:W-:Y:S05]  /*edb0*/  BRA `(.L_x_1346) ;  /* 0x00000008008c7947 */ /* 0x000fea0003800000 */
.L_x_1345:
[----:B0-----:R-:W0:Y:S01]  /*edc0*/  S2R R2, SR_TID.X ;  /* 0x0000000000027919 */ /* 0x001e220000002100 */
        /* <DEDUP_REMOVED lines=39> */
.L_x_1351:
        /* <DEDUP_REMOVED lines=12> */
.L_x_1350:
[----:B------:R-:W-:Y:S05]  /*f100*/  BSYNC B0 ;  /* 0x0000000000007941 */ /* 0x000fea0003800000 */
.L_x_1349:
[----:B0----5:R-:W0:Y:S02]  /*f110*/  SHFL.UP PT, R2, R0, 0x1, RZ ;  /* 0x0420000000027989 */ /* 0x021e2400000e00ff */
        /* <DEDUP_REMOVED lines=19> */
.L_x_1347:
[----:B------:R-:W-:-:S04]  /*f250*/  IMAD.IADD R11, R4, 0x1, -R3 ;  /* 0x00000001040b7824 */ /* 0x000fc800078e0a03 */
[----:B------:R-:W-:-:S05]  /*f260*/  IMAD R2, R6, UR5, R11 ;  /* 0x0000000506027c24 */ /* 0x000fca000f8e020b */
[----:B------:R-:W-:Y:S02]  /*f270*/  ISETP.GT.AND P0, PT, R2, UR6, PT ;  /* 0x0000000602007c0c */ /* 0x000fe4000bf04270 */
[----:B------:R-:W0:Y:S11]  /*f280*/  LDC.64 R2, c[0x0][0xc90] ;  /* 0x00032400ff027b82 */ /* 0x000e360000000a00 */
[----:B------:R-:W-:-:S04]  /*f290*/  VOTE.ANY R8, PT, !P0 ;  /* 0x0000000000087806 */ /* 0x000fc800040e0100 */
[----:B------:R-:W1:Y:S02]  /*f2a0*/  POPC R13, R8 ;  /* 0x00000008000d7309 */ /* 0x000e640000000000 */
[----:B-1----:R-:W-:-:S04]  /*f2b0*/  VIADD R19, R13, UR4 ;  /* 0x000000040d137c36 */ /* 0x002fc80008000000 */
[----:B0-----:R-:W-:-:S05]  /*f2c0*/  IMAD.WIDE R2, R19, 0x4, R2 ;  /* 0x0000000413027825 */ /* 0x001fca00078e0202 */
[----:B------:R-:W2:Y:S01]  /*f2d0*/  LDG.E R7, desc[UR36][R2.64] ;  /* 0x0000002402077981 */ /* 0x000ea2000c1e1900 */
[----:B------:R-:W-:-:S03]  /*f2e0*/  ISETP.NE.AND P0, PT, R8, RZ, PT ;  /* 0x000000ff0800720c */ /* 0x000fc60003f05270 */
[----:B------:R-:W2:Y:S02]  /*f2f0*/  SHFL.IDX PT, R0, R0, R13, 0x1f ;  /* 0x00001f0d00007589 */ /* 0x000ea400000e0000 */
[----:B--2---:R-:W-:-:S05]  /*f300*/  IMAD R4, R0, R7, RZ ;  /* 0x0000000700047224 */ /* 0x004fca00078e02ff */
[----:B------:R-:W-:-:S04]  /*f310*/  IABS R12, R4 ;  /* 0x00000004000c7213 */ /* 0x000fc80000000000 */
[----:B------:R-:W0:Y:S08]  /*f320*/  I2F.RP R9, R12 ;  /* 0x0000000c00097306 */ /* 0x000e300000209400 */
[----:B0-----:R-:W0:Y:S02]  /*f330*/  MUFU.RCP R9, R9 ;  /* 0x0000000900097308 */ /* 0x001e240000001000 */
[----:B0-----:R-:W-:-:S06]  /*f340*/  VIADD R10, R9, 0xffffffe ;  /* 0x0ffffffe090a7836 */ /* 0x001fcc0000000000 */
[----:B------:R0:W1:Y:S01]  /*f350*/  F2I.FTZ.U32.TRUNC.NTZ R3, R10 ;  /* 0x0000000a00037305 */ /* 0x000062000021f000 */
[----:B------:R-:W-:Y:S05]  /*f360*/  @!P0 BRA `(.L_x_1352) ;  /* 0x0000000000088947 */ /* 0x000fea0003800000 */
[----:B------:R-:W-:-:S05]  /*f370*/  VIADD R9, R13, 0xffffffff ;  /* 0xffffffff0d097836 */ /* 0x000fca0000000000 */
[----:B------:R2:W3:Y:S02]  /*f380*/  SHFL.IDX PT, R16, R6, R9, 0x1f ;  /* 0x00001f0906107589 */ /* 0x0004e400000e0000 */
.L_x_1352:
[----:B-1----:R-:W-:Y:S02]  /*f390*/  IMAD.MOV R2, RZ, RZ, -R3 ;  /* 0x000000ffff027224 */ /* 0x002fe400078e0a03 */
[----:B---3--:R-:W-:Y:S02]  /*f3a0*/  IMAD R16, R16, UR5, R11 ;  /* 0x0000000510107c24 */ /* 0x008fe4000f8e020b */
[----:B------:R-:W-:Y:S01]  /*f3b0*/  IMAD.MOV.U32 R11, RZ, RZ, R2 ;  /* 0x000000ffff0b7224 */ /* 0x000fe200078e0002 */
[----:B------:R-:W-:Y:S02]  /*f3c0*/  IABS R2, R4 ;  /* 0x0000000400027213 */ /* 0x000fe40000000000 */
[----:B--2---:R-:W-:Y:S01]  /*f3d0*/  IADD3 R9, -R16, UR6, RZ ;  /* 0x0000000610097c10 */ /* 0x004fe2000fffe1ff */
[----:B------:R-:W-:Y:S02]  /*f3e0*/  IMAD R11, R11, R12, RZ ;  /* 0x0000000c0b0b7224 */ /* 0x000fe400078e02ff */
[----:B------:R-:W-:Y:S01]  /*f3f0*/  IMAD.MOV R8, RZ, RZ, -R2 ;  /* 0x000000ffff087224 */ /* 0x000fe200078e0a02 */
[----:B------:R-:W-:Y:S01]  /*f400*/  IABS R6, R9 ;  /* 0x0000000900067213 */ /* 0x000fe20000000000 */
[----:B------:R-:W-:-:S04]  /*f410*/  IMAD.MOV.U32 R2, RZ, RZ, RZ ;  /* 0x000000ffff027224 */ /* 0x000fc800078e00ff */
        /* <DEDUP_REMOVED lines=14> */
[----:B------:R-:W-:-:S05]  /*f500*/  @!P1 LOP3.LUT R2, RZ, R4, RZ, 0x33, !PT ;  /* 0x00000004ff029212 */ /* 0x000fca00078e33ff */
[----:B------:R-:W-:Y:S02]  /*f510*/  IMAD R11, R7, R2, RZ ;  /* 0x00000002070b7224 */ /* 0x000fe400078e02ff */
[----:B------:R-:W-:Y:S02]  /*f520*/  IMAD.MOV R2, RZ, RZ, -R2 ;  /* 0x000000ffff027224 */ /* 0x000fe400078e0a02 */
[----:B------:R-:W-:Y:S02]  /*f530*/  IMAD.MOV R6, RZ, RZ, -R11 ;  /* 0x000000ffff067224 */ /* 0x000fe400078e0a0b */
[----:B------:R-:W-:Y:S02]  /*f540*/  IMAD R4, R4, R2, R9 ;  /* 0x0000000204047224 */ /* 0x000fe400078e0209 */
[----:B------:R-:W-:Y:S01]  /*f550*/  IMAD.MOV.U32 R2, RZ, RZ, RZ ;  /* 0x000000ffff027224 */ /* 0x000fe200078e00ff */
[----:B------:R-:W-:Y:S02]  /*f560*/  VIADDMNMX R13, R6, UR5, R7, PT ;  /* 0x00000005060d7c46 */ /* 0x000fe4000b800107 */
[----:B------:R-:W-:-:S02]  /*f570*/  IABS R9, R4 ;  /* 0x0000000400097213 */ /* 0x000fc40000000000 */
[-C--:B------:R-:W-:Y:S01]  /*f580*/  IABS R8, R13.reuse ;  /* 0x0000000d00087213 */ /* 0x080fe20000000000 */
[----:B------:R-:W-:Y:S01]  /*f590*/  IMAD.MOV R18, RZ, RZ, -R13 ;  /* 0x000000ffff127224 */ /* 0x000fe200078e0a0d */
[----:B0-----:R-:W-:Y:S02]  /*f5a0*/  IABS R10, R13 ;  /* 0x0000000d000a7213 */ /* 0x001fe40000000000 */
[----:B------:R-:W0:Y:S08]  /*f5b0*/  I2F.RP R6, R8 ;  /* 0x0000000800067306 */ /* 0x000e300000209400 */
[----:B0-----:R-:W0:Y:S02]  /*f5c0*/  MUFU.RCP R6, R6 ;  /* 0x0000000600067308 */ /* 0x001e240000001000 */
[----:B0-----:R-:W-:-:S06]  /*f5d0*/  VIADD R3, R6, 0xffffffe ;  /* 0x0ffffffe06037836 */ /* 0x001fcc0000000000 */
[----:B------:R-:W0:Y:S02]  /*f5e0*/  F2I.FTZ.U32.TRUNC.NTZ R3, R3 ;  /* 0x0000000300037305 */ /* 0x000e24000021f000 */
[----:B0-----:R-:W-:-:S04]  /*f5f0*/  IMAD.MOV R7, RZ, RZ, -R3 ;  /* 0x000000ffff077224 */ /* 0x001fc800078e0a03 */
[----:B------:R-:W-:-:S04]  /*f600*/  IMAD R7, R7, R8, RZ ;  /* 0x0000000807077224 */ /* 0x000fc800078e02ff */
[----:B------:R-:W-:-:S04]  /*f610*/  IMAD.HI.U32 R2, R3, R7, R2 ;  /* 0x0000000703027227 */ /* 0x000fc800078e0002 */
[----:B------:R-:W-:Y:S02]  /*f620*/  IMAD.MOV R3, RZ, RZ, -R10 ;  /* 0x000000ffff037224 */ /* 0x000fe400078e0a0a */
        /* <DEDUP_REMOVED lines=8> */
[----:B------:R-:W-:Y:S01]  /*f6b0*/  ISETP.GE.AND P2, PT, R3, RZ, PT ;  /* 0x000000ff0300720c */ /* 0x000fe20003f46270 */
[----:B------:R-:W-:-:S06]  /*f6c0*/  IMAD.IADD R3, R4, 0x1, R11 ;  /* 0x0000000104037824 */ /* 0x000fcc00078e020b */
[----:B------:R-:W-:-:S06]  /*f6d0*/  @P0 VIADD R2, R2, 0x1 ;  /* 0x0000000102020836 */ /* 0x000fcc0000000000 */
[----:B------:R-:W-:Y:S01]  /*f6e0*/  @!P2 IMAD.MOV R2, RZ, RZ, -R2 ;  /* 0x000000ffff02a224 */ /* 0x000fe200078e0a02 */
[----:B------:R-:W-:-:S04]  /*f6f0*/  @!P1 LOP3.LUT R2, RZ, R13, RZ, 0x33, !PT ;  /* 0x0000000dff029212 */ /* 0x000fc800078e33ff */
[----:B------:R-:W-:Y:S01]  /*f700*/  LOP3.LUT R17, RZ, R2, RZ, 0x33, !PT ;  /* 0x00000002ff117212 */ /* 0x000fe200078e33ff */
[----:B------:R-:W-:-:S04]  /*f710*/  IMAD R18, R2, R18, R3 ;  /* 0x0000001202127224 */ /* 0x000fc800078e0203 */
[----:B------:R-:W-:Y:S01]  /*f720*/  IMAD.IADD R17, R0, 0x1, R17 ;  /* 0x0000000100117824 */ /* 0x000fe200078e0211 */
[----:B------:R-:W-:Y:S06]  /*f730*/  BRA `(.L_x_1353) ;  /* 0x0000000000147947 */ /* 0x000fec0003800000 */
.L_x_1348:
[----:B------:R-:W-:Y:S01]  /*f740*/  ULDC UR4, c[0x0][0xc3c] ;  /* 0x00030f0000047ab9 */ /* 0x000fe20000000800 */
[----:B------:R-:W-:Y:S02]  /*f750*/  IMAD.MOV.U32 R17, RZ, RZ, RZ ;  /* 0x000000ffff117224 */ /* 0x000fe400078e00ff */
[----:B------:R-:W-:Y:S02]  /*f760*/  IMAD.U32 R16, RZ, RZ, UR6 ;  /* 0x00000006ff107e24 */ /* 0x000fe4000f8e00ff */
[----:B------:R-:W-:Y:S02]  /*f770*/  IMAD.MOV.U32 R18, RZ, RZ, RZ ;  /* 0x000000ffff127224 */ /* 0x000fe400078e00ff */
[----:B------:R-:W-:-:S07]  /*f780*/  IMAD.U32 R19, RZ, RZ, UR4 ;  /* 0x00000004ff137e24 */ /* 0x000fce000f8e00ff */
.L_x_1353:
[----:B------:R-:W-:-:S13]  /*f790*/  ISETP.NE.AND P0, PT, R5, RZ, PT ;  /* 0x000000ff0500720c */ /* 0x000fda0003f05270 */
[----:B------:R-:W0:Y:S01]  /*f7a0*/  @!P0 S2R R3, SR_CgaCtaId ;  /* 0x0000000000038919 */ /* 0x000e220000008800 */
[----:B------:R-:W-:-:S04]  /*f7b0*/  @!P0 MOV R0, 0x400 ;  /* 0x0000040000008802 */ /* 0x000fc80000000f00 */
[----:B0-----:R-:W-:-:S05]  /*f7c0*/  @!P0 LEA R0, R3, R0, 0x18 ;  /* 0x0000000003008211 */ /* 0x001fca00078ec0ff */
[----:B------:R2:W-:Y:S01]  /*f7d0*/  @!P0 STS.128 [R0+0x2a8d0], R16 ;  /* 0x02a8d01000008388 */ /* 0x0005e20000000c00 */
[----:B------:R-:W-:Y:S06]  /*f7e0*/  BAR.ARV 0x5, 0x180 ;  /* 0x0146000000007b1d */ /* 0x000fec0000002000 */
.L_x_1346:
[----:B------:R3:W-:Y:S01]  /*f7f0*/  STL [R1+0x14], RZ ;  /* 0x000014ff01007387 */ /* 0x0007e20000100800 */
[----:B------:R-:W-:Y:S01]  /*f800*/  ULDC UR4, c[0x0][0xc3c] ;  /* 0x00030f0000047ab9 */ /* 0x000fe20000000800 */
[----:B------:R-:W-:Y:S01]  /*f810*/  IMAD.MOV.U32 R27, RZ, RZ, 0x1 ;  /* 0x00000001ff1b7424 */ /* 0x000fe200078e00ff */
[----:B-1----:R-:W-:Y:S01]  /*f820*/  ISETP.GE.AND P0, PT, R19, UR4, PT ;  /* 0x0000000413007c0c */ /* 0x002fe2000bf06270 */
[----:B------:R-:W-:-:S12]  /*f830*/  IMAD.MOV.U32 R25, RZ, RZ, RZ ;  /* 0x000000ffff197224 */ /* 0x000fd800078e00ff */
[----:B---3--:R-:W-:Y:S05]  /*f840*/  @P0 BRA `(.L_x_1354) ;  /* 0x0000004c005c0947 */ /* 0x008fea0003800000 */
[----:B--2---:R-:W2:Y:S01]  /*f850*/  LDL R0, [R1+0x18] ;  /* 0x0000180001007983 */ /* 0x004ea20000100800 */
[----:B------:R-:W1:Y:S01]  /*f860*/  S2UR UR5, SR_CgaCtaId ;  /* 0x00000000000579c3 */ /* 0x000e620000008800 */
[----:B------:R-:W-:Y:S01]  /*f870*/  BSSY B8, `(.L_x_1354) ;  /* 0x00004d4000087945 */ /* 0x000fe20003800000 */
[----:B------:R-:W-:Y:S01]  /*f880*/  IMAD.MOV.U32 R27, RZ, RZ, 0x1 ;  /* 0x00000001ff1b7424 */ /* 0x000fe200078e00ff */
[----:B------:R-:W3:Y:S01]  /*f890*/  S2R R5, SR_TID.X ;  /* 0x0000000000057919 */ /* 0x000ee20000002100 */
[----:B------:R-:W-:Y:S01]  /*f8a0*/  IMAD.MOV.U32 R25, RZ, RZ, RZ ;  /* 0x000000ffff197224 */ /* 0x000fe200078e00ff */
[----:B------:R-:W-:Y:S01]  /*f8b0*/  ULDC UR39, c[0x0][0xc] ;  /* 0x0000030000277ab9 */ /* 0x000fe20000000800 */
[----:B------:R4:W-:Y:S01]  /*f8c0*/  STL [R1+0x14], RZ ;  /* 0x000014ff01007387 */ /* 0x0009e20000100800 */
[C---:B---3--:R-:W-:Y:S02]  /*f8d0*/  LOP3.LUT R4, R5.reuse, 0x7f, RZ, 0xc0, !PT ;  /* 0x0000007f05047812 */ /* 0x048fe400078ec0ff */
[----:B--2---:R-:W-:Y:S01]  /*f8e0*/  R2UR UR4, R0 ;  /* 0x00000000000472ca */ /* 0x004fe200000e0000 */
[----:B------:R-:W-:-:S05]  /*f8f0*/  IMAD.SHL.U32 R0, R5, 0x8, RZ ;  /* 0x0000000805007824 */ /* 0x000fca00078e00ff */
[----:B0-----:R-:W-:-:S04]  /*f900*/  LOP3.LUT R2, R0, 0x1f8, RZ, 0xc0, !PT ;  /* 0x000001f800027812 */ /* 0x001fc800078ec0ff */
[----:B------:R-:W-:Y:S01]  /*f910*/  LOP3.LUT R3, R2, 0x38, R5, 0x78, !PT ;  /* 0x0000003802037812 */ /* 0x000fe200078e7805 */
[----:B------:R-:W-:Y:S01]  /*f920*/  IMAD.SHL.U32 R2, R5, 0x10, RZ ;  /* 0x0000001005027824 */ /* 0x000fe200078e00ff */
[----:B------:R-:W-:Y:S01]  /*f930*/  SHF.R.U32.HI R5, RZ, 0x3, R4 ;  /* 0x00000003ff057819 */ /* 0x000fe20000011604 */
[----:B------:R-:W-:Y:S01]  /*f940*/  ULOP3.LUT UR38, UR4, 0x2, URZ, 0xfc, !UPT ;  /* 0x0000000204267892 */ /* 0x000fe2000f8efc3f */
[----:B------:R-:W-:Y:S02]  /*f950*/  LOP3.LUT R32, R3, 0x200, R0, 0xf8, !PT ;  /* 0x0000020003207812 */ /* 0x000fe400078ef800 */
[----:B------:R-:W-:Y:S01]  /*f960*/  UMOV UR4, 0x400 ;  /* 0x0000040000047882 */ /* 0x000fe20000000000 */
[----:B------:R-:W-:Y:S01]  /*f970*/  LOP3.LUT R4, R0, 0x38, RZ, 0xc0, !PT ;  /* 0x0000003800047812 */ /* 0x000fe200078ec0ff */
[----:B-1----:R-:W-:Y:S01]  /*f980*/  ULEA UR4, UR5, UR4, 0x18 ;  /* 0x0000000405047291 */ /* 0x002fe2000f8ec03f */
[----:B------:R-:W-:Y:S02]  /*f990*/  LOP3.LUT R3, R5, 0x70, R2, 0xf8, !PT ;  /* 0x0000007005037812 */ /* 0x000fe400078ef802 */
[----:B------:R-:W-:-:S02]  /*f9a0*/  LOP3.LUT R2, R4, 0x40, RZ, 0xfc, !PT ;  /* 0x0000004004027812 */ /* 0x000fc400078efcff */
[----:B------:R-:W-:Y:S01]  /*f9b0*/  LOP3.LUT R0, R4, 0x80, RZ, 0xfc, !PT ;  /* 0x0000008004007812 */ /* 0x000fe200078efcff */
[----:B------:R-:W-:-:S04]  /*f9c0*/  IMAD.U32 R22, RZ, RZ, UR4 ;  /* 0x00000004ff167e24 */ /* 0x000fc8000f8e00ff */
[----:B----4-:R-:W-:-:S07]  /*f9d0*/  IMAD R33, R32, 0x2, R22 ;  /* 0x0000000220217824 */ /* 0x010fce00078e0216 */
.L_x_1425:
[----:B------:R-:W-:Y:S05]  /*f9e0*/  YIELD ;  /* 0x0000000000007946 */ /* 0x000fea0003800000 */
[----:B------:R-:W-:Y:S01]  /*f9f0*/  ULDC.64 UR4, c[0x0][0xa28] ;  /* 0x00028a0000047ab9 */ /* 0x000fe20000000a00 */
[----:B-1----:R-:W2:Y:S01]  /*fa00*/  LDL.LU R6, [R1] ;  /* 0x0000000001067983 */ /* 0x002ea20000300800 */
[----:B------:R-:W-:Y:S01]  /*fa10*/  ISETP.NE.U32.AND P0, PT, RZ, UR4, PT ;  /* 0x00000004ff007c0c */ /* 0x000fe2000bf05070 */
[----:B------:R-:W-:-:S03]  /*fa20*/  IMAD.MOV.U32 R36, RZ, RZ, RZ ;  /* 0x000000ffff247224 */ /* 0x000fc600078e00ff */
[----:B------:R-:W-:Y:S01]  /*fa30*/  ISETP.NE.AND.EX P0, PT, RZ, UR5, PT, P0 ;  /* 0x00000005ff007c0c */ /* 0x000fe2000bf05300 */
[----:B------:R-:W-:-:S12]  /*fa40*/  ULDC.64 UR4, c[0x0][0xa18] ;  /* 0x0002860000047ab9 */ /* 0x000fd80000000a00 */
[----:B0-----:R-:W0:Y:S02]  /*fa50*/  @P0 LDC.64 R2, c[0x0][0xa28] ;  /* 0x00028a00ff020b82 */ /* 0x001e240000000a00 */
[----:B0-----:R-:W-:-:S05]  /*fa60*/  @P0 IMAD.WIDE R2, R19, 0x4, R2 ;  /* 0x0000000413020825 */ /* 0x001fca00078e0202 */
[----:B------:R0:W5:Y:S01]  /*fa70*/  @P0 LDG.E R36, desc[UR36][R2.64] ;  /* 0x0000002402240981 */ /* 0x000162000c1e1900 */
[----:B------:R-:W-:Y:S01]  /*fa80*/  ISETP.NE.U32.AND P0, PT, RZ, UR4, PT ;  /* 0x00000004ff007c0c */ /* 0x000fe2000bf05070 */
[----:B------:R-:W-:-:S03]  /*fa90*/  IMAD.MOV.U32 R34, RZ, RZ, RZ ;  /* 0x000000ffff227224 */ /* 0x000fc600078e00ff */
[----:B------:R-:W-:Y:S01]  /*faa0*/  ISETP.NE.AND.EX P1, PT, RZ, UR5, PT, P0 ;  /* 0x00000005ff007c0c */ /* 0x000fe2000bf25300 */
[----:B------:R-:W-:Y:S02]  /*fab0*/  ULDC.64 UR4, c[0x0][0xa00] ;  /* 0x0002800000047ab9 */ /* 0x000fe40000000a00 */
[----:B------:R-:W-:Y:S01]  /*fac0*/  ISETP.NE.U32.AND P0, PT, RZ, UR4, PT ;  /* 0x00000004ff007c0c */ /* 0x000fe2000bf05070 */
[----:B0-----:R-:W0:Y:S03]  /*fad0*/  LDC.64 R2, c[0x0][0xa00] ;  /* 0x00028000ff027b82 */ /* 0x001e260000000a00 */
[----:B------:R-:W-:Y:S01]  /*fae0*/  ISETP.NE.AND.EX P2, PT, RZ, UR5, PT, P0 ;  /* 0x00000005ff007c0c */ /* 0x000fe2000bf45300 */
[----:B------:R-:W-:-:S05]  /*faf0*/  ULDC.64 UR4, c[0x0][0x418] ;  /* 0x0001060000047ab9 */ /* 0x000fca0000000a00 */
[----:B------:R-:W1:Y:S01]  /*fb00*/  @P1 LDC.64 R4, c[0x0][0xa18] ;  /* 0x00028600ff041b82 */ /* 0x000e620000000a00 */
[----:B0-----:R-:W-:-:S06]  /*fb10*/  IMAD.WIDE R2, R19, 0x4, R2 ;  /* 0x0000000413027825 */ /* 0x001fcc00078e0202 */
[----:B------:R0:W5:Y:S01]  /*fb20*/  @P2 LDG.E R34, desc[UR36][R2.64] ;  /* 0x0000002402222981 */ /* 0x000162000c1e1900 */
[----:B-1----:R-:W-:-:S05]  /*fb30*/  @P1 IMAD.WIDE R4, R19, 0x4, R4 ;  /* 0x0000000413041825 */ /* 0x002fca00078e0204 */
[----:B------:R0:W5:Y:S01]  /*fb40*/  @P1 LDG.E R29, desc[UR36][R4.64] ;  /* 0x00000024041d1981 */ /* 0x000162000c1e1900 */
[----:B------:R-:W-:-:S03]  /*fb50*/  UISETP.NE.U32.AND UP0, UPT, UR4, URZ, UPT ;  /* 0x0000003f0400728c */ /* 0x000fc6000bf05070 */
[----:B------:R-:W-:Y:S01]  /*fb60*/  ULDC UR4, c[0x0][0x424] ;  /* 0x0001090000047ab9 */ /* 0x000fe20000000800 */
[----:B------:R-:W-:-:S03]  /*fb70*/  UISETP.NE.AND.EX UP0, UPT, UR5, URZ, UPT, UP0 ;  /* 0x0000003f0500728c */ /* 0x000fc6000bf05300 */
[----:B------:R-:W-:Y:S01]  /*fb80*/  ULDC UR5, c[0x0][0x2f0] ;  /* 0x0000bc0000057ab9 */ /* 0x000fe20000000800 */
[----:B------:R-:W-:-:S04]  /*fb90*/  USEL UR4, UR4, 0x1, UP0 ;  /* 0x0000000104047887 */ /* 0x000fc80008000000 */
[----:B------:R-:W-:-:S06]  /*fba0*/  UIMAD UR4, UR4, UR5, URZ ;  /* 0x00000005040472a4 */ /* 0x000fcc000f8e023f */
[----:B------:R-:W-:Y:S01]  /*fbb0*/  IMAD.U32 R35, RZ, RZ, UR4 ;  /* 0x00000004ff237e24 */ /* 0x000fe2000f8e00ff */
[----:B--2---:R-:W-:-:S04]  /*fbc0*/  LOP3.LUT R6, R6, 0xffffff7f, RZ, 0xc0, !PT ;  /* 0xffffff7f06067812 */ /* 0x004fc800078ec0ff */
[----:B------:R-:W-:-:S05]  /*fbd0*/  @P2 LOP3.LUT R6, R6, 0x80, RZ, 0xfc, !PT ;  /* 0x0000008006062812 */ /* 0x000fca00078efcff */
[----:B------:R0:W-:Y:S01]  /*fbe0*/  STL [R1], R6 ;  /* 0x0000000601007387 */ /* 0x0001e20000100800 */
[----:B---3--:R-:W-:Y:S05]  /*fbf0*/  @P1 BRA `(.L_x_1355) ;  /* 0x0000000000181947 */ /* 0x008fea0003800000 */
[----:B------:R-:W-:Y:S02]  /*fc00*/  ULDC UR4, c[0x0][0x288] ;  /* 0x0000a20000047ab9 */ /* 0x000fe40000000800 */
[----:B-----5:R-:W-:Y:S01]  /*fc10*/  IMAD.U32 R29, RZ, RZ, UR4 ;  /* 0x00000004ff1d7e24 */ /* 0x020fe2000f8e00ff */
[----:B------:R-:W-:Y:S06]  /*fc20*/  @!P2 BRA `(.L_x_1355) ;  /* 0x00000000000ca947 */ /* 0x000fec0003800000 */
[----:B------:R-:W2:Y:S04]  /*fc30*/  LDG.E R0, desc[UR36][R2.64] ;  /* 0x0000002402007981 */ /* 0x000ea8000c1e1900 */
[----:B------:R-:W2:Y:S02]  /*fc40*/  LDG.E R29, desc[UR36][R2.64+0x4] ;  /* 0x00000424021d7981 */ /* 0x000ea4000c1e1900 */
[----:B--2---:R-:W-:-:S07]  /*fc50*/  IMAD.IADD R29, R29, 0x1, -R0 ;  /* 0x000000011d1d7824 */ /* 0x004fce00078e0a00 */
.L_x_1355:
[----:B------:R-:W-:Y:S02]  /*fc60*/  ULDC.64 UR4, c[0x0][0xa20] ;  /* 0x0002880000047ab9 */ /* 0x000fe40000000a00 */
[----:B------:R-:W-:-:S04]  /*fc70*/  ISETP.NE.U32.AND P0, PT, RZ, UR4, PT ;  /* 0x00000004ff007c0c */ /* 0x000fc8000bf05070 */
[----:B------:R-:W-:-:S13]  /*fc80*/  ISETP.NE.AND.EX P0, PT, RZ, UR5, PT, P0 ;  /* 0x00000005ff007c0c */ /* 0x000fda000bf05300 */
[----:B------:R-:W-:Y:S05]  /*fc90*/  @!P0 BRA `(.L_x_1356) ;  /* 0x0000000000108947 */ /* 0x000fea0003800000 */
[----:B0-----:R-:W0:Y:S02]  /*fca0*/  LDC.64 R2, c[0x0][0xa20] ;  /* 0x00028800ff027b82 */ /* 0x001e240000000a00 */
[----:B0-----:R-:W-:-:S05]  /*fcb0*/  IMAD.WIDE R2, R19, 0x4, R2 ;  /* 0x0000000413027825 */ /* 0x001fca00078e0202 */
[----:B------:R0:W5:Y:S01]  /*fcc0*/  LDG.E R35, desc[UR36][R2.64] ;  /* 0x0000002402237981 */ /* 0x000162000c1e1900 */
[----:B------:R-:W-:Y:S05]  /*fcd0*/  BRA `(.L_x_1357) ;  /* 0x0000000000247947 */ /* 0x000fea0003800000 */
.L_x_1356:
        /* <DEDUP_REMOVED lines=9> */
.L_x_1357:
[----:B------:R-:W1:Y:S01]  /*fd70*/  LDC R0, c[0x0][0x448] ;  /* 0x00011200ff007b82 */ /* 0x000e620000000800 */
[----:B------:R-:W-:Y:S02]  /*fd80*/  IMAD.MOV.U32 R24, RZ, RZ, R6 ;  /* 0x000000ffff187224 */ /* 0x000fe400078e0006 */
[----:B------:R-:W-:Y:S02]  /*fd90*/  IMAD.SHL.U32 R26, R17, 0x80, RZ ;  /* 0x00000080111a7824 */ /* 0x000fe400078e00ff */
[----:B-----5:R-:W-:Y:S01]  /*fda0*/  IMAD.IADD R35, R35, 0x1, -R36 ;  /* 0x0000000123237824 */ /* 0x020fe200078e0a24 */
[----:B------:R-:W-:Y:S02]  /*fdb0*/  LOP3.LUT R24, R24, 0xffffffbf, RZ, 0xc0, !PT ;  /* 0xffffffbf18187812 */ /* 0x000fe400078ec0ff */
[----:B0-----:R-:W0:Y:S01]  /*fdc0*/  LDC.64 R2, c[0x0][0x9e0] ;  /* 0x00027800ff027b82 */ /* 0x001e220000000a00 */
[----:B-1----:R-:W-:Y:S01]  /*fdd0*/  ISETP.NE.AND P2, PT, R0, 0x1, PT ;  /* 0x000000010000780c */ /* 0x002fe20003f45270 */
[----:B------:R-:W-:Y:S01]  /*fde0*/  VIADD R0, R26, 0x7f ;  /* 0x0000007f1a007836 */ /* 0x000fe20000000000 */
[----:B0-----:R-:W-:-:S11]  /*fdf0*/  ISETP.GE.AND P1, PT, R3, 0x1, PT ;  /* 0x000000010300780c */ /* 0x001fd60003f26270 */
[----:B------:R-:W0:Y:S01]  /*fe00*/  @P2 LDC R5, c[0x0][0x44c] ;  /* 0x00011300ff052b82 */ /* 0x000e220000000800 */
[----:B------:R-:W-:-:S05]  /*fe10*/  @P2 LOP3.LUT R24, R24, 0x40, RZ, 0xfc, !PT ;  /* 0x0000004018182812 */ /* 0x000fca00078efcff */
[----:B------:R1:W-:Y:S02]  /*fe20*/  STL [R1], R24 ;  /* 0x0000001801007387 */ /* 0x0003e40000100800 */
[----:B------:R-:W2:Y:S01]  /*fe30*/  @P2 LDC R7, c[0x0][0x450] ;  /* 0x00011400ff072b82 */ /* 0x000ea20000000800 */
[----:B0-----:R-:W-:Y:S01]  /*fe40*/  @P2 IMAD.HI.U32 R4, R0, R5, RZ ;  /* 0x0000000500042227 */ /* 0x001fe200078e00ff */
[----:B------:R-:W-:-:S04]  /*fe50*/  IADD3 R5, R35, 0x1, -R29 ;  /* 0x0000000123057810 */ /* 0x000fc80007ffe81d */
[----:B--2---:R-:W-:-:S05]  /*fe60*/  @P2 SHF.R.U32.HI R0, RZ, R7, R4 ;  /* 0x00000007ff002219 */ /* 0x004fca0000011604 */
[----:B------:R-:W-:-:S04]  /*fe70*/  IMAD.IADD R7, R5, 0x1, R0 ;  /* 0x0000000105077824 */ /* 0x000fc800078e0200 */
[----:B------:R-:W-:Y:S01]  /*fe80*/  IMAD.IADD R2, R7, 0x1, R2 ;  /* 0x0000000107027824 */ /* 0x000fe200078e0202 */
[----:B-1----:R-:W-:Y:S06]  /*fe90*/  @!P1 BRA `(.L_x_1358) ;  /* 0x0000000000489947 */ /* 0x002fec0003800000 */
[C---:B------:R-:W-:Y:S01]  /*fea0*/  ISETP.GT.AND P0, PT, R7.reuse, RZ, PT ;  /* 0x000000ff0700720c */ /* 0x040fe20003f04270 */
[----:B------:R-:W-:Y:S01]  /*feb0*/  BSSY B0, `(.L_x_1359) ;  /* 0x000000e000007945 */ /* 0x000fe20003800000 */
[----:B------:R-:W-:-:S11]  /*fec0*/  VIADD R0, R7, 0xffffffff ;  /* 0xffffffff07007836 */ /* 0x000fd60000000000 */
        /* <DEDUP_REMOVED lines=8> */
.L_x_1360:
[----:B------:R-:W-:-:S13]  /*ff50*/  ISETP.NE.AND P0, PT, R3, 0x1, PT ;  /* 0x000000010300780c */ /* 0x000fda0003f05270 */
[----:B------:R-:W0:Y:S02]  /*ff60*/  @P0 LDC.64 R4, c[0x0][0x9e8] ;  /* 0x00027a00ff040b82 */ /* 0x000e240000000a00 */
[----:B0-----:R-:W-:-:S05]  /*ff70*/  @P0 IMAD.HI.U32 R4, R0, R4, RZ ;  /* 0x0000000400040227 */ /* 0x001fca00078e00ff */
[----:B------:R-:W-:-:S07]  /*ff80*/  @P0 SHF.R.U32.HI R0, RZ, R5, R4 ;  /* 0x00000005ff000219 */ /* 0x000fce0000011604 */
.L_x_1361:
[----:B------:R-:W-:Y:S05]  /*ff90*/  BSYNC B0 ;  /* 0x0000000000007941 */ /* 0x000fea0003800000 */
.L_x_1359:
[----:B------:R-:W-:-:S05]  /*ffa0*/  IMAD R5, R0, R3, R3 ;  /* 0x0000000300057224 */ /* 0x000fca00078e0203 */
[----:B------:R-:W-:-:S07]  /*ffb0*/  VIMNMX R2, R2, R5, PT ;  /* 0x0000000502027248 */ /* 0x000fce0003fe0100 */
.L_x_1358:
[----:B------:R-:W0:Y:S01]  /*ffc0*/  @P2 LDC R5, c[0x0][0x44c] ;  /* 0x00011300ff052b82 */ /* 0x000e220000000800 */
[----:B------:R-:W-:Y:S01]  /*ffd0*/  VIADD R2, R2, 0x5f ;  /* 0x0000005f02027836 */ /* 0x000fe20000000000 */
[----:B------:R-:W-:Y:S01]  /*ffe0*/  ULDC UR4, c[0x0][0x9dc] ;  /* 0x0002770000047ab9 */ /* 0x000fe20000000800 */
[----:B------:R-:W-:-:S05]  /*fff0*/  IMAD.MOV.U32 R0, RZ, RZ, R26 ;  /* 0x000000ffff007224 */ /* 0x000fca00078e001a */
[----:B------:R-:W1:Y:S01]  /*10000*/  @P2 LDC R7, c[0x0][0x450] ;  /* 0x00011400ff072b82 */ /* 0x000e620000000800 */
[----:B0-----:R-:W-:-:S05]  /*10010*/  @P2 IMAD.HI.U32 R4, R26, R5, RZ ;  /* 0x000000051a042227 */ /* 0x001fca00078e00ff */
[----:B-1----:R-:W-:Y:S01]  /*10020*/  @P2 SHF.R.U32.HI R0, RZ, R7, R4 ;  /* 0x00000007ff002219 */ /* 0x002fe20000011604 */
[----:B------:R-:W-:-:S04]  /*10030*/  IMAD.HI R4, R2, 0x2aaaaaab, RZ ;  /* 0x2aaaaaab02047827 */ /* 0x000fc800078e02ff */
[----:B------:R-:W-:Y:S01]  /*10040*/  VIADD R2, R35, 0x5f ;  /* 0x0000005f23027836 */ /* 0x000fe20000000000 */
[----:B------:R-:W-:-:S03]  /*10050*/  SHF.R.U32.HI R5, RZ, 0x1f, R4 ;  /* 0x0000001fff057819 */ /* 0x000fc60000011604 */
[----:B------:R-:W-:Y:S01]  /*10060*/  IMAD.HI R2, R2, 0x2aaaaaab, RZ ;  /* 0x2aaaaaab02027827 */ /* 0x000fe200078e02ff */
[----:B------:R-:W-:-:S04]  /*10070*/  LEA.HI.SX32 R4, R4, R5, 0x1c ;  /* 0x0000000504047211 */ /* 0x000fc800078fe2ff */
[----:B------:R-:W-:-:S04]  /*10080*/  SHF.R.U32.HI R5, RZ, 0x1f, R2 ;  /* 0x0000001fff057819 */ /* 0x000fc80000011602 */
[----:B------:R-:W-:Y:S02]  /*10090*/  LEA.HI.SX32 R5, R2, R5, 0x1c ;  /* 0x0000000502057211 */ /* 0x000fe400078fe2ff */
[----:B------:R-:W-:Y:S02]  /*100a0*/  IADD3 R2, R0, R35, -R29 ;  /* 0x0000002300027210 */ /* 0x000fe40007ffe81d */
[----:B------:R-:W-:-:S03]  /*100b0*/  VIMNMX R23, R5, R4, PT ;  /* 0x0000000405177248 */ /* 0x000fc60003fe0100 */
[----:B------:R-:W-:Y:S02]  /*100c0*/  VIADD R0, R2, -UR4 ;  /* 0x8000000402007c36 */ /* 0x000fe40008000000 */
[----:B------:R0:W-:Y:S01]  /*100d0*/  STL [R1+0x10], R23 ;  /* 0x0000101701007387 */ /* 0x0001e20000100800 */
[----:B------:R-:W-:Y:S05]  /*100e0*/  @!P1 BRA `(.L_x_1362) ;  /* 0x0000000000449947 */ /* 0x000fea0003800000 */
[----:B------:R-:W-:Y:S01]  /*100f0*/  ISETP.GT.AND P0, PT, R2, -0x1, PT ;  /* 0xffffffff0200780c */ /* 0x000fe20003f04270 */
[----:B------:R-:W-:-:S12]  /*10100*/  BSSY B0, `(.L_x_1363) ;  /* 0x000000d000007945 */ /* 0x000fd80003800000 */
[----:B------:R-:W-:Y:S05]  /*10110*/  @P0 BRA `(.L_x_1364) ;  /* 0x00000000001c0947 */ /* 0x000fea0003800000 */
[----:B------:R-:W-:Y:S02]  /*10120*/  ISETP.NE.AND P0, PT, R3, 0x1, PT ;  /* 0x000000010300780c */ /* 0x000fe40003f05270 */
[----:B------:R-:W-:-:S11]  /*10130*/  LOP3.LUT R7, RZ, R2, RZ, 0x33, !PT ;  /* 0x00000002ff077212 */ /* 0x000fd600078e33ff */
[----:B------:R-:W1:Y:S02]  /*10140*/  @P0 LDC.64 R4, c[0x0][0x9e8] ;  /* 0x00027a00ff040b82 */ /* 0x000e640000000a00 */
[----:B-1----:R-:W-:-:S05]  /*10150*/  @P0 IMAD.HI.U32 R4, R7, R4, RZ ;  /* 0x0000000407040227 */ /* 0x002fca00078e00ff */
[----:B------:R-:W-:-:S04]  /*10160*/  @P0 SHF.R.U32.HI R7, RZ, R5, R4 ;  /* 0x00000005ff070219 */ /* 0x000fc80000011604 */
[----:B------:R-:W-:Y:S01]  /*10170*/  LOP3.LUT R2, RZ, R7, RZ, 0x33, !PT ;  /* 0x00000007ff027212 */ /* 0x000fe200078e33ff */
[----:B------:R-:W-:Y:S06]  /*10180*/  BRA `(.L_x_1365) ;  /* 0x0000000000107947 */ /* 0x000fec0003800000 */
.L_x_1364:
[----:B------:R-:W-:-:S13]  /*10190*/  ISETP.NE.AND P0, PT, R3, 0x1, PT ;  /* 0x000000010300780c */ /* 0x000fda0003f05270 */
[----:B------:R-:W1:Y:S02]  /*101a0*/  @P0 LDC.64 R4, c[0x0][0x9e8] ;  /* 0x00027a00ff040b82 */ /* 0x000e640000000a00 */
[----:B-1----:R-:W-:-:S05]  /*101b0*/  @P0 IMAD.HI.U32 R4, R2, R4, RZ ;  /* 0x0000000402040227 */ /* 0x002fca00078e00ff */
[----:B------:R-:W-:-:S07]  /*101c0*/  @P0 SHF.R.U32.HI R2, RZ, R5, R4 ;  /* 0x00000005ff020219 */ /* 0x000fce0000011604 */
.L_x_1365:
[----:B------:R-:W-:Y:S05]  /*101d0*/  BSYNC B0 ;  /* 0x0000000000007941 */ /* 0x000fea0003800000 */
.L_x_1363:
[----:B------:R-:W-:-:S05]  /*101e0*/  IMAD R3, R2, R3, RZ ;  /* 0x0000000302037224 */ /* 0x000fca00078e02ff */
[----:B------:R-:W-:-:S07]  /*101f0*/  VIMNMX R0, R0, R3, !PT ;  /* 0x0000000300007248 */ /* 0x000fce0007fe0100 */
.L_x_1362:
[----:B------:R-:W-:Y:S01]  /*10200*/  IMAD.HI R0, R0, 0x2aaaaaab, RZ ;  /* 0x2aaaaaab00007827 */ /* 0x000fe200078e02ff */
[----:B------:R-:W-:Y:S04]  /*10210*/  BSSY B7, `(.L_x_1366) ;  /* 0x0000377000077945 */ /* 0x000fe80003800000 */
[----:B------:R-:W-:-:S04]  /*10220*/  SHF.R.U32.HI R3, RZ, 0x1f, R0 ;  /* 0x0000001fff037819 */ /* 0x000fc80000011600 */
[----:B------:R-:W-:-:S04]  /*10230*/  LEA.HI.SX32 R3, R0, R3, 0x1c ;  /* 0x0000000300037211 */ /* 0x000fc800078fe2ff */
[----:B------:R-:W-:-:S04]  /*10240*/  VIMNMX R37, RZ, R3, !PT ;  /* 0x00000003ff257248 */ /* 0x000fc80007fe0100 */
[----:B------:R-:W-:-:S13]  /*10250*/  ISETP.GT.AND P0, PT, R23, R37, PT ;  /* 0x000000251700720c */ /* 0x000fda0003f04270 */
        /* <DEDUP_REMOVED lines=8> */
[----:B------:R-:W1:Y:S08]  /*102e0*/  FLO.U32 R0, UR4 ;  /* 0x0000000400007d00 */ /* 0x000e7000080e0000 */
[----:B------:R-:W2:Y:S01]  /*102f0*/  POPC R5, UR4 ;  /* 0x0000000400057d09 */ /* 0x000ea20008000000 */
[----:B-1----:R-:W-:-:S13]  /*10300*/  ISETP.EQ.U32.AND P0, PT, R0, R7, PT ;  /* 0x000000070000720c */ /* 0x002fda0003f02070 */
[----:B--2---:R-:W2:Y:S01]  /*10310*/  @P0 ATOMG.E.ADD.STRONG.GPU PT, R3, desc[UR36][R2.64], R5 ;  /* 0x00000005020309a8 */ /* 0x004ea200081ee1e4 */
[----:B------:R-:W1:Y:S02]  /*10320*/  S2R R4, SR_LTMASK ;  /* 0x0000000000047919 */ /* 0x000e640000003900 */
[----:B-1----:R-:W-:-:S04]  /*10330*/  LOP3.LUT R4, R4, UR4, RZ, 0xc0, !PT ;  /* 0x0000000404047c12 */ /* 0x002fc8000f8ec0ff */
[----:B------:R-:W1:Y:S01]  /*10340*/  POPC R7, R4 ;  /* 0x0000000400077309 */ /* 0x000e620000000000 */
[----:B--2---:R-:W1:Y:S02]  /*10350*/  SHFL.IDX PT, R0, R3, R0, 0x1f ;  /* 0x00001f0003007589 */ /* 0x004e6400000e0000 */
[----:B-1----:R-:W-:Y:S01]  /*10360*/  IADD3 R16, R0, UR39, R7 ;  /* 0x0000002700107c10 */ /* 0x002fe2000fffe007 */
[----:B------:R-:W-:Y:S06]  /*10370*/  BRA `(.L_x_1368) ;  /* 0x0000003400807947 */ /* 0x000fec0003800000 */
.L_x_1367:
        /* <DEDUP_REMOVED lines=8> */
[----:B------:R-:W-:Y:S02]  /*10400*/  IMAD.U32 R4, RZ, RZ, UR6 ;  /* 0x00000006ff047e24 */ /* 0x000fe4000f8e00ff */
[----:B------:R-:W1:Y:S01]  /*10410*/  LDC.64 R2, c[0x4][R2] ;  /* 0x0100000002027b82 */ /* 0x000e620000000a00 */
        /* <DEDUP_REMOVED lines=9> */
[----:B01----:R-:W-:Y:S05]  /*104b0*/  CALL.ABS.NOINC R2 ;  /* 0x0000000002007343 */ /* 0x003fea0003c00000 */
.L_x_1370:
[----:B------:R-:W-:Y:S05]  /*104c0*/  BSYNC B6 ;  /* 0x0000000000067941 */ /* 0x000fea0003800000 */
.L_x_1369:
        /* <DEDUP_REMOVED lines=9> */
[----:B------:R-:W-:Y:S02]  /*10560*/  IMAD.U32 R4, RZ, RZ, UR6 ;  /* 0x00000006ff047e24 */ /* 0x000fe4000f8e00ff */
[----:B------:R-:W-:Y:S02]  /*10570*/  IMAD.U32 R5, RZ, RZ, UR7 ;  /* 0x00000007ff057e24 */ /* 0x000fe4000f8e00ff */
[----:B------:R-:W-:Y:S02]  /*10580*/  IMAD.U32 R6, RZ, RZ, UR8 ;  /* 0x00000008ff067e24 */ /* 0x000fe4000f8e00ff */
[----:B------:R-:W-:-:S02]  /*10590*/  IMAD.U32 R7, RZ, RZ, UR9 ;  /* 0x00000009ff077e24 */ /* 0x000fc4000f8e00ff */
[----:B------:R-:W-:Y:S02]  /*105a0*/  IMAD.U32 R10, RZ, RZ, UR4 ;  /* 0x00000004ff0a7e24 */ /* 0x000fe4000f8e00ff */
[----:B------:R-:W-:Y:S02]  /*105b0*/  IMAD.U32 R11, RZ, RZ, UR5 ;  /* 0x00000005ff0b7e24 */ /* 0x000fe4000f8e00ff */
[----:B------:R-:W-:Y:S02]  /*105c0*/  IMAD.MOV.U32 R8, RZ, RZ, 0x70 ;  /* 0x00000070ff087424 */ /* 0x000fe400078e00ff */
[----:B------:R-:W-:Y:S02]  /*105d0*/  IMAD.MOV.U32 R12, RZ, RZ, 0x1 ;  /* 0x00000001ff0c7424 */ /* 0x000fe400078e00ff */
[----:B-1----:R-:W-:-:S07]  /*105e0*/  IMAD.MOV.U32 R13, RZ, RZ, RZ ;  /* 0x000000ffff0d7224 */ /* 0x002fce00078e00ff */
[----:B------:R-:W-:-:S07]  /*105f0*/  LEPC R20, `(.L_x_1373) ;  /* 0x000000001014794e */ /* 0x000fce0000000000 */
[----:B0-2---:R-:W-:Y:S05]  /*10600*/  CALL.ABS.NOINC R2 ;  /* 0x0000000002007343 */ /* 0x005fea0003c00000 */
.L_x_1373:
[----:B------:R0:W1:Y:S01]  /*10610*/  LDC.64 R2, c[0x4][R17] ;  /* 0x0100000011027b82 */ /* 0x0000620000000a00 */
[----:B------:R-:W-:Y:S01]  /*10620*/  ULDC.64 UR6, c[0x4][0xf0] ;  /* 0x01003c0000067ab9 */ /* 0x000fe20000000a00 */
[----:B------:R-:W-:Y:S01]  /*10630*/  ULDC.64 UR8, c[0x4][0xf8] ;  /* 0x01003e0000087ab9 */ /* 0x000fe20000000a00 */
[----:B------:R-:W-:Y:S01]  /*10640*/  ULDC.64 UR4, c[0x4][0x80] ;  /* 0x0100200000047ab9 */ /* 0x000fe20000000a00 */
        /* <DEDUP_REMOVED lines=8> */
[----:B0-----:R-:W-:-:S07]  /*106d0*/  IMAD.MOV.U32 R13, RZ, RZ, RZ ;  /* 0x000000ffff0d7224 */ /* 0x001fce00078e00ff */
[----:B------:R-:W-:-:S07]  /*106e0*/  LEPC R20, `(.L_x_1372) ;  /* 0x000000001014794e */ /* 0x000fce0000000000 */
[----:B-1----:R-:W-:Y:S05]  /*106f0*/  CALL.ABS.NOINC R2 ;  /* 0x0000000002007343 */ /* 0x002fea0003c00000 */
.L_x_1372:
[----:B------:R-:W-:Y:S05]  /*10700*/  BSYNC B6 ;  /* 0x0000000000067941 */ /* 0x000fea0003800000 */
.L_x_1371:
[----:B------:R-:W1:Y:S01]  /*10710*/  S2R R2, SR_TID.X ;  /* 0x0000000000027919 */ /* 0x000e620000002100 */
[----:B------:R-:W-:Y:S01]  /*10720*/  ULDC.64 UR4, c[0x0][0x9f8] ;  /* 0x00027e0000047ab9 */ /* 0x000fe20000000a00 */
[----:B------:R-:W-:Y:S01]  /*10730*/  IMAD.MOV.U32 R31, RZ, RZ, R19 ;  /* 0x000000ffff1f7224 */ /* 0x000fe200078e0013 */
[----:B------:R-:W-:Y:S01]  /*10740*/  ISETP.NE.U32.AND P0, PT, RZ, UR4, PT ;  /* 0x00000004ff007c0c */ /* 0x000fe2000bf05070 */
[----:B------:R-:W2:Y:S01]  /*10750*/  S2R R21, SR_TID.X ;  /* 0x0000000000157919 */ /* 0x000ea20000002100 */
[----:B------:R-:W3:Y:S01]  /*10760*/  LDC R8, c[0x0][0x430] ;  /* 0x00010c00ff087b82 */ /* 0x000ee20000000800 */
[----:B------:R-:W-:Y:S01]  /*10770*/  IMAD.MOV.U32 R20, RZ, RZ, R24 ;  /* 0x000000ffff147224 */ /* 0x000fe200078e0018 */
[----:B------:R-:W-:Y:S01]  /*10780*/  ISETP.NE.AND.EX P0, PT, RZ, UR5, PT, P0 ;  /* 0x00000005ff007c0c */ /* 0x000fe2000bf05300 */
[----:B------:R-:W-:Y:S01]  /*10790*/  ULDC UR4, c[0x0][0x320] ;  /* 0x0000c80000047ab9 */ /* 0x000fe20000000800 */
[----:B-1----:R-:W-:-:S11]  /*107a0*/  LOP3.LUT R17, R2, 0x7f, RZ, 0xc0, !PT ;  /* 0x0000007f02117812 */ /* 0x002fd600078ec0ff */
[----:B------:R-:W1:Y:S01]  /*107b0*/  @P0 LDC.64 R2, c[0x0][0x9f8] ;  /* 0x00027e00ff020b82 */ /* 0x000e620000000a00 */
[----:B---3--:R-:W-:Y:S02]  /*107c0*/  ISETP.NE.AND P1, PT, R8, 0x1, PT ;  /* 0x000000010800780c */ /* 0x008fe40003f25270 */
[----:B------:R-:W-:Y:S01]  /*107d0*/  SHF.R.U32.HI R24, RZ, 0x3, R17 ;  /* 0x00000003ff187819 */ /* 0x000fe20000011611 */
[----:B-1----:R-:W-:-:S10]  /*107e0*/  @P0 IMAD.WIDE R2, R19, 0x4, R2 ;  /* 0x0000000413020825 */ /* 0x002fd400078e0202 */
[----:B------:R-:W1:Y:S01]  /*107f0*/  @P1 LDC R7, c[0x0][0x434] ;  /* 0x00010d00ff071b82 */ /* 0x000e620000000800 */
[----:B------:R3:W4:Y:S01]  /*10800*/  @P0 LDG.E R31, desc[UR36][R2.64] ;  /* 0x00000024021f0981 */ /* 0x000722000c1e1900 */
[----:B--2---:R-:W-:Y:S01]  /*10810*/  IMAD.SHL.U32 R17, R21, 0x10, RZ ;  /* 0x0000001015117824 */ /* 0x004fe200078e00ff */
[----:B------:R-:W-:-:S05]  /*10820*/  LOP3.LUT R20, R20, 0xffffffdf, RZ, 0xc0, !PT ;  /* 0xffffffdf14147812 */ /* 0x000fca00078ec0ff */
[----:B------:R-:W2:Y:S01]  /*10830*/  @P1 LDC R5, c[0x0][0x438] ;  /* 0x00010e00ff051b82 */ /* 0x000ea20000000800 */
[----:B------:R-:W-:Y:S01]  /*10840*/  LOP3.LUT R17, R24, 0x70, R17, 0xf8, !PT ;  /* 0x0000007018117812 */ /* 0x000fe200078ef811 */
[----:B------:R-:W-:Y:S01]  /*10850*/  VIADD R24, R23, 0xffffffff ;  /* 0xffffffff17187836 */ /* 0x000fe20000000000 */
[----:B------:R-:W-:Y:S01]  /*10860*/  @P1 LOP3.LUT R20, R20, 0x20, RZ, 0xfc, !PT ;  /* 0x0000002014141812 */ /* 0x000fe200078efcff */
[----:B0-----:R-:W0:Y:S02]  /*10870*/  S2R R23, SR_TID.X ;  /* 0x0000000000177919 */ /* 0x001e240000002100 */
[----:B------:R-:W-:-:S05]  /*10880*/  IMAD R0, R24, 0x60, R17 ;  /* 0x0000006018007824 */ /* 0x000fca00078e0211 */
[C---:B------:R-:W-:Y:S01]  /*10890*/  ISETP.GE.AND P0, PT, R0.reuse, R35, PT ;  /* 0x000000230000720c */ /* 0x040fe20003f06270 */
[----:B------:R-:W-:-:S03]  /*108a0*/  IMAD.IADD R0, R0, 0x1, R36 ;  /* 0x0000000100007824 */ /* 0x000fc600078e0224 */
[----:B------:R-:W-:Y:S01]  /*108b0*/  ISETP.GT.U32.OR P0, PT, R17, 0x5f, P0 ;  /* 0x0000005f1100780c */ /* 0x000fe20000704470 */
[----:B-1----:R-:W-:-:S04]  /*108c0*/  @P1 IMAD.HI.U32 R6, R0, R7, RZ ;  /* 0x0000000700061227 */ /* 0x002fc800078e00ff */
[----:B------:R-:W-:Y:S01]  /*108d0*/  IMAD.MOV.U32 R4, RZ, RZ, R0 ;  /* 0x000000ffff047224 */ /* 0x000fe200078e0000 */
[----:B--2---:R-:W-:-:S07]  /*108e0*/  @P1 SHF.R.U32.HI R4, RZ, R5, R6 ;  /* 0x00000005ff041219 */ /* 0x004fce0000011606 */
[----:B---3--:R-:W1:Y:S01]  /*108f0*/  @!P0 LDC.64 R2, c[0x0][0x428] ;  /* 0x00010a00ff028b82 */ /* 0x008e620000000a00 */
[----:B------:R-:W-:-:S04]  /*10900*/  IMAD.MOV R5, RZ, RZ, -R4 ;  /* 0x000000ffff057224 */ /* 0x000fc800078e0a04 */
[----:B------:R-:W-:Y:S01]  /*10910*/  IMAD R0, R8, R5, R0 ;  /* 0x0000000508007224 */ /* 0x000fe200078e0200 */
[----:B------:R-:W-:Y:S01]  /*10920*/  @!P0 SHF.R.S32.HI R5, RZ, 0x1f, R4 ;  /* 0x0000001fff058819 */ /* 0x000fe20000011404 */
[----:B0-----:R-:W-:-:S05]  /*10930*/  IMAD.SHL.U32 R23, R23, 0x8, RZ ;  /* 0x0000000817177824 */ /* 0x001fca00078e00ff */
[----:B------:R-:W-:-:S04]  /*10940*/  LOP3.LUT R23, R23, 0x38, RZ, 0xc0, !PT ;  /* 0x0000003817177812 */ /* 0x000fc800078ec0ff */
[C---:B------:R-:W-:Y:S02]  /*10950*/  LOP3.LUT R9, R23.reuse, 0x40, RZ, 0xfc, !PT ;  /* 0x0000004017097812 */ /* 0x040fe400078efcff */
[----:B------:R-:W-:Y:S02]  /*10960*/  ISETP.GE.AND P1, PT, R23, UR4, PT ;  /* 0x0000000417007c0c */ /* 0x000fe4000bf26270 */
[----:B------:R-:W-:Y:S01]  /*10970*/  ISETP.GE.AND P2, PT, R9, UR4, PT ;  /* 0x0000000409007c0c */ /* 0x000fe2000bf46270 */
[----:B------:R-:W-:Y:S01]  /*10980*/  ULDC UR4, c[0x0][0x2f4] ;  /* 0x0000bd0000047ab9 */ /* 0x000fe20000000800 */
[----:B------:R-:W-:Y:S02]  /*10990*/  SEL R28, RZ, 0x1, P1 ;  /* 0x00000001ff1c7807 */ /* 0x000fe40000800000 */
[----:B------:R-:W-:Y:S02]  /*109a0*/  LOP3.LUT R20, R20, 0xfffffffb, RZ, 0xc0, !PT ;  /* 0xfffffffb14147812 */ /* 0x000fe400078ec0ff */
[----:B------:R-:W-:Y:S01]  /*109b0*/  LOP3.LUT R8, R23, 0x80, RZ, 0xfc, !PT ;  /* 0x0000008017087812 */ /* 0x000fe200078efcff */
[----:B------:R-:W-:Y:S01]  /*109c0*/  UMOV UR5, 0xffffffff ;  /* 0xffffffff00057882 */ /* 0x000fe20000000000 */
[----:B----4-:R-:W-:Y:S01]  /*109d0*/  SHF.R.S32.HI R6, RZ, 0x1f, R31 ;  /* 0x0000001fff067819 */ /* 0x010fe2000001141f */
[----:B-1----:R-:W-:-:S04]  /*109e0*/  @!P0 IMAD.WIDE.U32 R4, R31, R2, R4 ;  /* 0x000000021f048225 */ /* 0x002fc800078e0004 */
[----:B------:R0:W-:Y:S02]  /*109f0*/  STL [R1+0x4], R6 ;  /* 0x0000040601007387 */ /* 0x0001e40000100800 */
[----:B0-----:R-:W-:Y:S01]  /*10a00*/  @!P0 IMAD R6, R6, R2, RZ ;  /* 0x0000000206068224 */ /* 0x001fe200078e02ff */
[----:B------:R-:W-:-:S03]  /*10a10*/  SEL R2, RZ, 0xffffffff, P2 ;  /* 0xffffffffff027807 */ /* 0x000fc60001000000 */
[----:B------:R-:W-:Y:S02]  /*10a20*/  @!P0 IMAD R6, R31, R3, R6 ;  /* 0x000000031f068224 */ /* 0x000fe400078e0206 */
[----:B------:R-:W-:Y:S01]  /*10a30*/  IMAD.SHL.U32 R3, R2, 0x2, RZ ;  /* 0x0000000202037824 */ /* 0x000fe200078e00ff */
[----:B------:R-:W-:Y:S01]  /*10a40*/  ISETP.GE.AND P2, PT, R23, UR4, PT ;  /* 0x0000000417007c0c */ /* 0x000fe2000bf46270 */
[----:B------:R-:W-:-:S03]  /*10a50*/  @!P0 IMAD.IADD R6, R5, 0x1, R6 ;  /* 0x0000000105068824 */ /* 0x000fc600078e0206 */
[----:B------:R-:W-:Y:S02]  /*10a60*/  LOP3.LUT R28, R3, 0x2, R28, 0xe2, !PT ;  /* 0x00000002031c7812 */ /* 0x000fe400078ee21c */
[----:B------:R-:W0:Y:S07]  /*10a70*/  @!P0 LDC.64 R2, c[0x0][0x418] ;  /* 0x00010600ff028b82 */ /* 0x000e2e0000000a00 */
[----:B------:R-:W-:Y:S02]  /*10a80*/  @P2 LOP3.LUT R20, R20, 0x4, RZ, 0xfc, !PT ;  /* 0x0000000414142812 */ /* 0x000fe400078efcff */
[----:B0-----:R-:W-:-:S04]  /*10a90*/  @!P0 LEA R2, P1, R4, R2, 0x2 ;  /* 0x0000000204028211 */ /* 0x001fc800078210ff */
[----:B------:R-:W-:Y:S01]  /*10aa0*/  @!P0 LEA.HI.X R3, R4, R3, R6, 0x2, P1 ;  /* 0x0000000304038211 */ /* 0x000fe200008f1406 */
[----:B------:R-:W-:Y:S01]  /*10ab0*/  IMAD.MOV.U32 R4, RZ, RZ, RZ ;  /* 0x000000ffff047224 */ /* 0x000fe200078e00ff */
[----:B------:R-:W-:Y:S02]  /*10ac0*/  ISETP.GE.AND P1, PT, R9, UR4, PT ;  /* 0x0000000409007c0c */ /* 0x000fe4000bf26270 */
[----:B------:R-:W-:-:S03]  /*10ad0*/  LOP3.LUT R20, R20, 0xfffffffd, RZ, 0xc0, !PT ;  /* 0xfffffffd14147812 */ /* 0x000fc600078ec0ff */
[----:B------:R0:W5:Y:S01]  /*10ae0*/  @!P0 LDG.E R4, desc[UR36][R2.64] ;  /* 0x0000002402048981 */ /* 0x000162000c1e1900 */
[----:B------:R-:W-:-:S07]  /*10af0*/  ISETP.GE.AND P0, PT, R8, UR4, PT ;  /* 0x0000000408007c0c */ /* 0x000fce000bf06270 */
[----:B------:R-:W-:Y:S01]  /*10b00*/  @P1 LOP3.LUT R20, R20, 0x2, RZ, 0xfc, !PT ;  /* 0x0000000214141812 */ /* 0x000fe200078efcff */
[----:B0-----:R-:W-:-:S03]  /*10b10*/  IMAD.U32 R2, RZ, RZ, UR38 ;  /* 0x00000026ff027e24 */ /* 0x001fc6000f8e00ff */
[----:B------:R-:W-:-:S04]  /*10b20*/  LOP3.LUT R20, R20, 0xfffffffe, RZ, 0xc0, !PT ;  /* 0xfffffffe14147812 */ /* 0x000fc800078ec0ff */
[----:B------:R-:W-:-:S05]  /*10b30*/  @P0 LOP3.LUT R20, R20, 0x1, RZ, 0xfc, !PT ;  /* 0x0000000114140812 */ /* 0x000fca00078efcff */
[----:B------:R0:W-:Y:S01]  /*10b40*/  STL [R1], R20 ;  /* 0x0000001401007387 */ /* 0x0001e20000100800 */
[----:B------:R-:W-:Y:S05]  /*10b50*/  BRA.DIV UR5, `(.L_x_1374) ;  /* 0x00000042055c7947 */ /* 0x000fea000b800000 */
.L_x_1442:
[----:B------:R-:W-:Y:S01]  /*10b60*/  ISETP.NE.AND P0, PT, R2, 0x3, PT ;  /* 0x000000030200780c */ /* 0x000fe20003f05270 */
[----:B------:R-:W-:Y:S01]  /*10b70*/  IMAD.MOV.U32 R3, RZ, RZ, R20 ;  /* 0x000000ffff037224 */ /* 0x000fe200078e0014 */
[----:B------:R-:W-:Y:S02]  /*10b80*/  ISETP.GT.U32.AND P1, PT, R17, 0x5f, PT ;  /* 0x0000005f1100780c */ /* 0x000fe40003f24070 */
[----:B------:R-:W-:Y:S02]  /*10b90*/  SHF.R.S32.HI R30, RZ, 0x1f, R18 ;  /* 0x0000001fff1e7819 */ /* 0x000fe40000011412 */
[----:B------:R-:W-:-:S07]  /*10ba0*/  LOP3.LUT R3, R3, 0xffffffef, RZ, 0xc0, !PT ;  /* 0xffffffef03037812 */ /* 0x000fce00078ec0ff */
[----:B------:R-:W-:-:S04]  /*10bb0*/  @P0 LOP3.LUT R3, R3, 0x10, RZ, 0xfc, !PT ;  /* 0x0000001003030812 */ /* 0x000fc800078efcff */
[----:B------:R-:W-:-:S04]  /*10bc0*/  LOP3.LUT R3, R3, 0xfffffff7, RZ, 0xc0, !PT ;  /* 0xfffffff703037812 */ /* 0x000fc800078ec0ff */
[----:B------:R-:W-:-:S05]  /*10bd0*/  @P1 LOP3.LUT R3, R3, 0x8, RZ, 0xfc, !PT ;  /* 0x0000000803031812 */ /* 0x000fca00078efcff */
[----:B------:R1:W-:Y:S01]  /*10be0*/  STL [R1], R3 ;  /* 0x0000000301007387 */ /* 0x0003e20000100800 */
[----:B------:R-:W-:Y:S05]  /*10bf0*/  @!P0 BRA `(.L_x_1375) ;  /* 0x0000000000048947 */ /* 0x000fea0003800000 */
[----:B------:R-:W-:Y:S01]  /*10c00*/  BPT.TRAP 0x1 ;  /* 0x000000040000795c */ /* 0x000fe20000300000 */
.L_x_1375:
[----:B------:R-:W-:Y:S01]  /*10c10*/  SHF.R.S32.HI R5, RZ, 0x1f, R0 ;  /* 0x0000001fff057819 */ /* 0x000fe20000011400 */
[----:B------:R-:W-:Y:S01]  /*10c20*/  ULDC.64 UR4, c[0x0][0x328] ;  /* 0x0000ca0000047ab9 */ /* 0x000fe20000000a00 */
[----:B------:R-:W-:Y:S03]  /*10c30*/  BSSY B0, `(.L_x_1376) ;  /* 0x0000017000007945 */ /* 0x000fe60003800000 */
[----:B-1----:R-:W-:-:S04]  /*10c40*/  IMAD R3, R5, UR4, RZ ;  /* 0x0000000405037c24 */ /* 0x002fc8000f8e02ff */
[C---:B------:R-:W-:Y:S02]  /*10c50*/  IMAD R6, R0.reuse, UR5, R3 ;  /* 0x0000000500067c24 */ /* 0x040fe4000f8e0203 */
[----:B------:R-:W-:Y:S01]  /*10c60*/  IMAD.WIDE.U32 R2, R0, UR4, RZ ;  /* 0x0000000400027c25 */ /* 0x000fe2000f8e00ff */
        /* <DEDUP_REMOVED lines=17> */
[----:B------:R-:W1:Y:S02]  /*10d80*/  SYNCS.PHASECHK.TRANS64.TRYWAIT P0, [R7+URZ+0x2a840], R2 ;  /* 0x02a84002070075a7 */ /* 0x000e64000800017f */
[----:B-1----:R-:W-:Y:S05]  /*10d90*/  @!P0 BRA `(.L_x_1377) ;  /* 0x0000003c00fc8947 */ /* 0x002fea0003800000 */
.L_x_1443:
[----:B------:R-:W-:Y:S05]  /*10da0*/  BSYNC B0 ;  /* 0x0000000000007941 */ /* 0x000fea0003800000 */
.L_x_1376:
[----:B------:R-:W2:Y:S01]  /*10db0*/  LDL R3, [R1] ;  /* 0x0000000001037983 */ /* 0x000ea20000100800 */
[----:B------:R-:W-:Y:S02]  /*10dc0*/  ULDC.64 UR4, c[0x0][0x300] ;  /* 0x0000c00000047ab9 */ /* 0x000fe40000000a00 */
[----:B------:R-:W-:Y:S01]  /*10dd0*/  IMAD R5, R5, UR4, RZ ;  /* 0x0000000405057c24 */ /* 0x000fe2000f8e02ff */
[----:B------:R-:W3:Y:S03]  /*10de0*/  S2R R8, SR_TID.X ;  /* 0x0000000000087919 */ /* 0x000ee60000002100 */
[----:B------:R-:W-:Y:S01]  /*10df0*/  IMAD R5, R0, UR5, R5 ;  /* 0x0000000500057c24 */ /* 0x000fe2000f8e0205 */
[----:B---3--:R-:W-:-:S04]  /*10e00*/  LOP3.LUT R8, R8, 0x7f, RZ, 0xc0, !PT ;  /* 0x0000007f08087812 */ /* 0x008fc800078ec0ff */
[----:B------:R-:W-:Y:S02]  /*10e10*/  SHF.R.U32.HI R9, RZ, 0x3, R8 ;  /* 0x00000003ff097819 */ /* 0x000fe40000011608 */
[----:B------:R-:W3:Y:S01]  /*10e20*/  S2R R8, SR_TID.X ;  /* 0x0000000000087919 */ /* 0x000ee20000002100 */
[C---:B--2---:R-:W-:Y:S02]  /*10e30*/  LOP3.LUT P4, RZ, R3.reuse, 0x4, RZ, 0xc0, !PT ;  /* 0x0000000403ff7812 */ /* 0x044fe4000788c0ff */
[C---:B------:R-:W-:Y:S02]  /*10e40*/  LOP3.LUT P3, RZ, R3.reuse, 0x2, RZ, 0xc0, !PT ;  /* 0x0000000203ff7812 */ /* 0x040fe4000786c0ff */
[----:B------:R-:W-:Y:S01]  /*10e50*/  LOP3.LUT P2, RZ, R3, 0x1, RZ, 0xc0, !PT ;  /* 0x0000000103ff7812 */ /* 0x000fe2000784c0ff */
[----:B-1----:R-:W-:Y:S01]  /*10e60*/  IMAD.WIDE.U32 R2, R0, UR4, RZ ;  /* 0x0000000400027c25 */ /* 0x002fe2000f8e00ff */
[----:B------:R-:W-:-:S03]  /*10e70*/  ULDC.64 UR4, c[0x0][0x310] ;  /* 0x0000c40000047ab9 */ /* 0x000fc60000000a00 */
[----:B------:R-:W-:Y:S02]  /*10e80*/  IMAD.IADD R3, R3, 0x1, R5 ;  /* 0x0000000103037824 */ /* 0x000fe400078e0205 */
[----:B------:R-:W-:Y:S02]  /*10e90*/  IMAD R6, R6, UR4, RZ ;  /* 0x0000000406067c24 */ /* 0x000fe4000f8e02ff */
[----:B------:R-:W-:-:S04]  /*10ea0*/  IMAD.WIDE.U32 R2, R4, UR4, R2 ;  /* 0x0000000404027c25 */ /* 0x000fc8000f8e0002 */
[----:B------:R-:W-:Y:S01]  /*10eb0*/  IMAD R6, R4, UR5, R6 ;  /* 0x0000000504067c24 */ /* 0x000fe2000f8e0206 */
[----:B------:R-:W-:Y:S01]  /*10ec0*/  ULDC.64 UR4, c[0x0][0x308] ;  /* 0x0000c20000047ab9 */ /* 0x000fe20000000a00 */
[----:B------:R-:W-:Y:S02]  /*10ed0*/  IMAD R5, R25, 0x4800, R32 ;  /* 0x0000480019057824 */ /* 0x000fe400078e0220 */
[----:B------:R-:W-:Y:S02]  /*10ee0*/  IMAD.IADD R3, R3, 0x1, R6 ;  /* 0x0000000103037824 */ /* 0x000fe400078e0206 */
[----:B------:R-:W-:Y:S02]  /*10ef0*/  IMAD R0, R30, UR4, RZ ;  /* 0x000000041e007c24 */ /* 0x000fe4000f8e02ff */
[----:B------:R-:W-:-:S04]  /*10f00*/  IMAD.WIDE.U32 R2, R18, UR4, R2 ;  /* 0x0000000412027c25 */ /* 0x000fc8000f8e0002 */
[----:B------:R-:W-:Y:S01]  /*10f10*/  IMAD R0, R18, UR5, R0 ;  /* 0x0000000512007c24 */ /* 0x000fe2000f8e0200 */
[----:B------:R-:W-:Y:S01]  /*10f20*/  ULDC.64 UR4, c[0x0][0x2e8] ;  /* 0x0000ba0000047ab9 */ /* 0x000fe20000000a00 */
[----:B------:R-:W-:Y:S01]  /*10f30*/  IMAD R6, R24, -0x60, R35 ;  /* 0xffffffa018067824 */ /* 0x000fe200078e0223 */
[----:B------:R-:W-:Y:S01]  /*10f40*/  LEA R4, P0, R2, UR4, 0x1 ;  /* 0x0000000402047c11 */ /* 0x000fe2000f8008ff */
[----:B------:R-:W-:Y:S01]  /*10f50*/  IMAD.IADD R0, R3, 0x1, R0 ;  /* 0x0000000103007824 */ /* 0x000fe200078e0200 */
[----:B------:R-:W-:Y:S01]  /*10f60*/  UMOV UR4, 0xffffffff ;  /* 0xffffffff00047882 */ /* 0x000fe20000000000 */
[----:B------:R-:W-:Y:S02]  /*10f70*/  IMAD.IADD R6, R6, 0x1, -R9 ;  /* 0x0000000106067824 */ /* 0x000fe400078e0a09 */
[----:B---3--:R-:W-:Y:S01]  /*10f80*/  IMAD.SHL.U32 R9, R8, 0x8, RZ ;  /* 0x0000000808097824 */ /* 0x008fe200078e00ff */
[----:B------:R-:W-:Y:S02]  /*10f90*/  LEA.HI.X R0, R2, UR5, R0, 0x1, P0 ;  /* 0x0000000502007c11 */ /* 0x000fe400080f0c00 */
[----:B------:R-:W-:-:S02]  /*10fa0*/  ISETP.GE.AND P0, PT, R6, 0x1, PT ;  /* 0x000000010600780c */ /* 0x000fc40003f06270 */
[----:B------:R-:W-:Y:S01]  /*10fb0*/  LOP3.LUT R9, R9, 0x38, RZ, 0xc0, !PT ;  /* 0x0000003809097812 */ /* 0x000fe200078ec0ff */
[----:B------:R-:W-:Y:S10]  /*10fc0*/  BRA.DIV UR4, `(.L_x_1378) ;  /* 0x0000003e04847947 */ /* 0x000ff4000b800000 */
[----:B------:R-:W1:Y:S01]  /*10fd0*/  SHFL.IDX PT, R3, R4, RZ, 0x181f ;  /* 0x00181fff04037589 */ /* 0x000e6200000e0000 */
[----:B------:R-:W-:-:S03]  /*10fe0*/  @P0 IMAD R8, R5, 0x2, R22 ;  /* 0x0000000205080824 */ /* 0x000fc600078e0216 */
[----:B------:R-:W2:Y:S01]  /*10ff0*/  SHFL.IDX PT, R2, R0, RZ, 0x181f ;  /* 0x00181fff00027589 */ /* 0x000ea200000e0000 */
[----:B-1----:R-:W-:-:S05]  /*11000*/  @P0 LEA R3, P1, R9, R3, 0x1 ;  /* 0x0000000309030211 */ /* 0x002fca00078208ff */
[----:B--2---:R-:W-:Y:S01]  /*11010*/  @P0 IMAD.X R2, RZ, RZ, R2, P1 ;  /* 0x000000ffff020224 */ /* 0x004fe200008e0602 */
        /* <DEDUP_REMOVED lines=8> */
[----:B-1----:R-:W1:Y:S01]  /*110a0*/  SHFL.IDX PT, R3, R4, 0x1, 0x181f ;  /* 0x00381f0004037f89 */ /* 0x002e6200000e0000 */
[----:B------:R-:W-:-:S03]  /*110b0*/  @P1 IMAD R8, R5, 0x2, R22 ;  /* 0x0000000205081824 */ /* 0x000fc600078e0216 */
[----:B------:R-:W2:Y:S01]  /*110c0*/  SHFL.IDX PT, R2, R0, 0x1, 0x181f ;  /* 0x00381f0000027f89 */ /* 0x000ea200000e0000 */
[----:B-1----:R-:W-:-:S05]  /*110d0*/  @P1 LEA R3, P0, R9, R3, 0x1 ;  /* 0x0000000309031211 */ /* 0x002fca00078008ff */
[----:B--2---:R-:W-:-:S05]  /*110e0*/  @P1 IMAD.X R2, RZ, RZ, R2, P0 ;  /* 0x000000ffff021224 */ /* 0x004fca00000e0602 */
[----:B------:R-:W-:-:S04]  /*110f0*/  @P1 LOP3.LUT R3, R3, R2, RZ, 0x3c, !PT ;  /* 0x0000000203031212 */ /* 0x000fc800078e3cff */
[----:B------:R-:W-:-:S04]  /*11100*/  @P1 LOP3.LUT R2, R3, R2, RZ, 0x3c, !PT ;  /* 0x0000000203021212 */ /* 0x000fc800078e3cff */
[----:B------:R-:W-:-:S05]  /*11110*/  @P1 LOP3.LUT R3, R3, R2, RZ, 0x3c, !PT ;  /* 0x0000000203031212 */ /* 0x000fca00078e3cff */
[----:B------:R-:W-:Y:S04]  /*11120*/  @P1 LDGSTS.E.BYPASS.LTC128B.128 [R8+0x18c00], desc[UR36][R2.64], !P4 ;  /* 0x18c0000002081fae */ /* 0x000fe8000e101d64 */
[----:B------:R-:W-:Y:S04]  /*11130*/  @P1 LDGSTS.E.BYPASS.LTC128B.128 [R8+0x1bc00], desc[UR36][R2.64+0x80], !P3 ;  /* 0x1bc0008002081fae */ /* 0x000fe8000d901d64 */
[----:B------:R1:W-:Y:S01]  /*11140*/  @P1 LDGSTS.E.BYPASS.LTC128B.128 [R8+0x1ec00], desc[UR36][R2.64+0x100], !P2 ;  /* 0x1ec0010002081fae */ /* 0x0003e2000d101d64 */
[----:B------:R-:W-:-:S03]  /*11150*/  ISETP.GE.AND P1, PT, R6, 0x21, PT ;  /* 0x000000210600780c */ /* 0x000fc60003f26270 */
[----:B-1----:R-:W1:Y:S10]  /*11160*/  SHFL.IDX PT, R3, R4, 0x2, 0x181f ;  /* 0x00581f0004037f89 */ /* 0x002e7400000e0000 */
[----:B------:R-:W-:Y:S01]  /*11170*/  @P1 IMAD R8, R5, 0x2, R22 ;  /* 0x0000000205081824 */ /* 0x000fe200078e0216 */
        /* <DEDUP_REMOVED lines=24> */
[----:B------:R-:W2:Y:S04]  /*11300*/  SHFL.IDX PT, R2, R0, 0x4, 0x181f ;  /* 0x00981f0000027f89 */ /* 0x000ea800000e0000 */
[----:B------:R-:W3:Y:S01]  /*11310*/  SHFL.IDX PT, R0, R0, 0x5, 0x181f ;  /* 0x00b81f0000007f89 */ /* 0x000ee200000e0000 */
[----:B-1----:R-:W-:-:S05]  /*11320*/  @P1 LEA R3, P0, R9, R3, 0x1 ;  /* 0x0000000309031211 */ /* 0x002fca00078008ff */
[----:B--2---:R-:W-:-:S05]  /*11330*/  @P1 IMAD.X R2, RZ, RZ, R2, P0 ;  /* 0x000000ffff021224 */ /* 0x004fca00000e0602 */
[----:B------:R-:W-:-:S04]  /*11340*/  @P1 LOP3.LUT R3, R3, R2, RZ, 0x3c, !PT ;  /* 0x0000000203031212 */ /* 0x000fc800078e3cff */
[----:B------:R-:W-:-:S04]  /*11350*/  @P1 LOP3.LUT R2, R3, R2, RZ, 0x3c, !PT ;  /* 0x0000000203021212 */ /* 0x000fc800078e3cff */
[----:B------:R-:W-:-:S05]  /*11360*/  @P1 LOP3.LUT R3, R3, R2, RZ, 0x3c, !PT ;  /* 0x0000000203031212 */ /* 0x000fca00078e3cff */
[----:B------:R-:W-:Y:S04]  /*11370*/  @P1 LDGSTS.E.BYPASS.LTC128B.128 [R8+0x1a400], desc[UR36][R2.64], !P4 ;  /* 0x1a40000002081fae */ /* 0x000fe8000e101d64 */
[----:B------:R-:W-:Y:S04]  /*11380*/  @P1 LDGSTS.E.BYPASS.LTC128B.128 [R8+0x1d400], desc[UR36][R2.64+0x80], !P3 ;  /* 0x1d40008002081fae */ /* 0x000fe8000d901d64 */
[----:B------:R1:W-:Y:S04]  /*11390*/  @P1 LDGSTS.E.BYPASS.LTC128B.128 [R8+0x20400], desc[UR36][R2.64+0x100], !P2 ;  /* 0x2040010002081fae */ /* 0x0003e8000d101d64 */
[----:B-1-3--:R1:W2:Y:S02]  /*113a0*/  SHFL.IDX PT, R2, R4, 0x5, 0x181f ;  /* 0x00b81f0004027f89 */ /* 0x00a2a400000e0000 */
.L_x_1457:
[----:B------:R-:W-:-:S13]  /*113b0*/  ISETP.GE.AND P0, PT, R6, 0x51, PT ;  /* 0x000000510600780c */ /* 0x000fda0003f06270 */
[----:B--2---:R-:W-:Y:S01]  /*113c0*/  @P0 LEA R2, P1, R9, R2, 0x1 ;  /* 0x0000000209020211 */ /* 0x004fe200078208ff */
        /* <DEDUP_REMOVED lines=10> */
.L_x_1379:
[----:B------:R-:W-:Y:S02]  /*11470*/  PLOP3.LUT P1, PT, P1, P0, PT, 0xa2, 0x0 ;  /* 0x000000000000781c */ /* 0x000fe40000f21472 */
[----:B------:R-:W-:-:S08]  /*11480*/  @P0 R2UR P1, UR4, R7 ;  /* 0x00000000070402ca */ /* 0x000fd00000020000 */
[----:B------:R-:W-:-:S05]  /*11490*/  @P0 PLOP3.LUT P0, PT, P1, PT, PT, 0x80, 0x0 ;  /* 0x000000000000081c */ /* 0x000fca0000f0f070 */
[----:B------:R-:W-:Y:S01]  /*114a0*/  @!P1 SYNCS.ARRIVE.TRANS64.RED.A0T1 RZ, [UR4+0x2a830], RZ ;  /* 0x02a830ffffff99a7 */ /* 0x000fe20008200404 */
[----:B------:R-:W-:Y:S07]  /*114b0*/  @!P1 ARRIVES.LDGSTSBAR.64.TRANSCNT [UR4+0x2a830] ;  /* 0x02a83000ff0099b0 */ /* 0x000fee0008000a84 */
[----:B------:R-:W-:Y:S05]  /*114c0*/  @P0 BRA.U.ANY `(.L_x_1379) ;  /* 0xfffffffd00e80947 */ /* 0x000fea000393ffff */
[----:B------:R-:W-:Y:S01]  /*114d0*/  NOP ;  /* 0x0000000000007918 */ /* 0x000fe20000000000 */
[----:B------:R-:W3:Y:S02]  /*114e0*/  LDL R0, [R1] ;  /* 0x0000000001007983 */ /* 0x000ee40000100800 */
[----:B---3--:R-:W-:-:S13]  /*114f0*/  LOP3.LUT P2, RZ, R0, 0x10, RZ, 0xc0, !PT ;  /* 0x0000001000ff7812 */ /* 0x008fda000784c0ff */
[----:B------:R-:W-:Y:S05]  /*11500*/  @!P2 BRA `(.L_x_1380) ;  /* 0x000000000004a947 */ /* 0x000fea0003800000 */
[----:B------:R-:W-:Y:S01]  /*11510*/  BPT.TRAP 0x1 ;  /* 0x000000040000795c */ /* 0x000fe20000300000 */
.L_x_1380:
[----:B------:R3:W-:Y:S02]  /*11520*/  SYNCS.ARRIVE.TRANS64.A1T0 RZ, [R7+URZ+0x2a830], RZ ;  /* 0x02a830ff07ff79a7 */ /* 0x0007e4000810003f */
[----:B------:R-:W-:Y:S05]  /*11530*/  WARPSYNC.ALL ;  /* 0x0000000000007948 */ /* 0x000fea0003800000 */
[----:B------:R-:W-:Y:S01]  /*11540*/  ULDC.64 UR4, c[0x0][0x298] ;  /* 0x0000a60000047ab9 */ /* 0x000fe20000000a00 */
[----:B--2---:R-:W-:Y:S01]  /*11550*/  VIADD R2, R22, 0xc400 ;  /* 0x0000c40016027836 */ /* 0x004fe20000000000 */
[----:B------:R-:W-:Y:S01]  /*11560*/  SHF.R.S32.HI R0, RZ, 0x1f, R34 ;  /* 0x0000001fff007819 */ /* 0x000fe20000011422 */
[----:B-1----:R-:W-:Y:S01]  /*11570*/  IMAD.WIDE.U32 R4, R34, UR4, RZ ;  /* 0x0000000422047c25 */ /* 0x002fe2000f8e00ff */
[----:B------:R-:W-:Y:S01]  /*11580*/  BSSY B6, `(.L_x_1381) ;  /* 0x0000018000067945 */ /* 0x000fe20003800000 */
[----:B------:R-:W-:Y:S01]  /*11590*/  BAR.SYNC.DEFER_BLOCKING 0x8, 0x180 ;  /* 0x0206000000007b1d */ /* 0x000fe20000010000 */
[----:B------:R-:W-:Y:S01]  /*115a0*/  LOP3.LUT P0, RZ, R2, 0x3ff, RZ, 0xc0, !PT ;  /* 0x000003ff02ff7812 */ /* 0x000fe2000780c0ff */
[----:B------:R-:W-:-:S04]  /*115b0*/  IMAD R3, R0, UR4, RZ ;  /* 0x0000000400037c24 */ /* 0x000fc8000f8e02ff */
[----:B------:R-:W-:Y:S01]  /*115c0*/  IMAD R0, R34, UR5, R3 ;  /* 0x0000000522007c24 */ /* 0x000fe2000f8e0203 */
[----:B------:R1:W-:Y:S03]  /*115d0*/  STL.64 [R1+0x8], R4 ;  /* 0x0000080401007387 */ /* 0x0003e60000100a00 */
[----:B------:R-:W-:-:S04]  /*115e0*/  IMAD.IADD R34, R5, 0x1, R0 ;  /* 0x0000000105227824 */ /* 0x000fc800078e0200 */
[----:B------:R-:W-:Y:S05]  /*115f0*/  @!P0 BRA `(.L_x_1382) ;  /* 0x0000000000408947 */ /* 0x000fea0003800000 */
[----:B------:R-:W-:Y:S01]  /*11600*/  MOV R2, 0x0 ;  /* 0x0000000000027802 */ /* 0x000fe20000000f00 */
[----:B------:R-:W-:Y:S01]  /*11610*/  ULDC.64 UR6, c[0x4][0xf0] ;  /* 0x01003c0000067ab9 */ /* 0x000fe20000000a00 */
[----:B------:R-:W-:Y:S01]  /*11620*/  ULDC.64 UR8, c[0x4][0xf8] ;  /* 0x01003e0000087ab9 */ /* 0x000fe20000000a00 */
[----:B------:R-:W-:Y:S01]  /*11630*/  ULDC.64 UR4, c[0x4][0x88] ;  /* 0x0100220000047ab9 */ /* 0x000fe20000000a00 */
[----:B-1----:R-:W-:Y:S02]  /*11640*/  IMAD.U32 R4, RZ, RZ, UR6 ;  /* 0x00000006ff047e24 */ /* 0x002fe4000f8e00ff */
[----:B------:R-:W1:Y:S01]  /*11650*/  LDC.64 R2, c[0x4][R2] ;  /* 0x0100000002027b82 */ /* 0x000e620000000a00 */
[----:B------:R-:W-:Y:S02]  /*11660*/  IMAD.U32 R5, RZ, RZ, UR7 ;  /* 0x00000007ff057e24 */ /* 0x000fe4000f8e00ff */
[----:B------:R-:W-:Y:S02]  /*11670*/  IMAD.U32 R6, RZ, RZ, UR8 ;  /* 0x00000008ff067e24 */ /* 0x000fe4000f8e00ff */
[----:B---3--:R-:W-:-:S02]  /*11680*/  IMAD.U32 R7, RZ, RZ, UR9 ;  /* 0x00000009ff077e24 */ /* 0x008fc4000f8e00ff */
[----:B------:R-:W-:Y:S02]  /*11690*/  IMAD.U32 R10, RZ, RZ, UR4 ;  /* 0x00000004ff0a7e24 */ /* 0x000fe4000f8e00ff */
[----:B------:R-:W-:Y:S02]  /*116a0*/  IMAD.U32 R11, RZ, RZ, UR5 ;  /* 0x00000005ff0b7e24 */ /* 0x000fe4000f8e00ff */
[----:B------:R-:W-:Y:S02]  /*116b0*/  IMAD.MOV.U32 R8, RZ, RZ, 0x70 ;  /* 0x00000070ff087424 */ /* 0x000fe400078e00ff */
[----:B------:R-:W-:Y:S02]  /*116c0*/  IMAD.MOV.U32 R12, RZ, RZ, 0x1 ;  /* 0x00000001ff0c7424 */ /* 0x000fe400078e00ff */
[----:B------:R-:W-:-:S07]  /*116d0*/  IMAD.MOV.U32 R13, RZ, RZ, RZ ;  /* 0x000000ffff0d7224 */ /* 0x000fce00078e00ff */
[----:B0-----:R-:W-:-:S07]  /*116e0*/  LEPC R20, `(.L_x_1382) ;  /* 0x000000001014794e */ /* 0x001fce0000000000 */
[----:B-1----:R-:W-:Y:S05]  /*116f0*/  CALL.ABS.NOINC R2 ;  /* 0x0000000002007343 */ /* 0x002fea0003c00000 */
.L_x_1382:
[----:B------:R-:W-:Y:S05]  /*11700*/  BSYNC B6 ;  /* 0x0000000000067941 */ /* 0x000fea0003800000 */
.L_x_1381:
[----:B0-----:R-:W2:Y:S01]  /*11710*/  LDL.LU.64 R20, [R1+0x8] ;  /* 0x0000080001147983 */ /* 0x001ea20000300a00 */
[----:B------:R-:W-:-:S03]  /*11720*/  ULDC.64 UR4, c[0x0][0x2d8] ;  /* 0x0000b60000047ab9 */ /* 0x000fc60000000a00 */
[----:B------:R-:W4:Y:S01]  /*11730*/  LDL R2, [R1] ;  /* 0x0000000001027983 */ /* 0x000f220000100800 */
[----:B------:R-:W-:Y:S02]  /*11740*/  IMAD R0, R30, UR4, RZ ;  /* 0x000000041e007c24 */ /* 0x000fe4000f8e02ff */
[----:B------:R-:W-:Y:S01]  /*11750*/  IMAD.MOV.U32 R3, RZ, RZ, R34 ;  /* 0x000000ffff037224 */ /* 0x000fe200078e0022 */
[----:B------:R-:W3:Y:S01]  /*11760*/  S2R R9, SR_TID.X ;  /* 0x0000000000097919 */ /* 0x000ee20000002100 */
[----:B-1----:R-:W-:Y:S01]  /*11770*/  IMAD R5, R18, UR5, R0 ;  /* 0x0000000512057c24 */ /* 0x002fe2000f8e0200 */
[----:B------:R-:W-:Y:S01]  /*11780*/  SHF.R.S32.HI R0, RZ, 0x1f, R19 ;  /* 0x0000001fff007819 */ /* 0x000fe20000011413 */
[----:B---3--:R-:W-:-:S05]  /*11790*/  IMAD.SHL.U32 R7, R9, 0x8, RZ ;  /* 0x0000000809077824 */ /* 0x008fca00078e00ff */
[----:B------:R-:W-:Y:S01]  /*117a0*/  LOP3.LUT R7, R7, 0x38, RZ, 0xc0, !PT ;  /* 0x0000003807077812 */ /* 0x000fe200078ec0ff */
[----:B--2---:R-:W0:Y:S01]  /*117b0*/  S2R R21, SR_TID.X ;  /* 0x0000000000157919 */ /* 0x004e220000002100 */
[----:B----4-:R-:W-:Y:S01]  /*117c0*/  LOP3.LUT P6, RZ, R2, 0x80, RZ, 0xc0, !PT ;  /* 0x0000008002ff7812 */ /* 0x010fe200078cc0ff */
[----:B------:R-:W-:Y:S02]  /*117d0*/  IMAD.MOV.U32 R2, RZ, RZ, R20 ;  /* 0x000000ffff027224 */ /* 0x000fe400078e0014 */
[----:B------:R-:W1:Y:S01]  /*117e0*/  LDC R20, c[0x0][0x448] ;  /* 0x00011200ff147b82 */ /* 0x000e620000000800 */
[----:B------:R-:W-:Y:S01]  /*117f0*/  SEL R0, R0, RZ, !P6 ;  /* 0x000000ff00007207 */ /* 0x000fe20007000000 */
[----:B------:R-:W-:Y:S01]  /*11800*/  IMAD.WIDE.U32 R2, R18, UR4, R2 ;  /* 0x0000000412027c25 */ /* 0x000fe2000f8e0002 */
[----:B------:R-:W-:Y:S01]  /*11810*/  SEL R4, R19, RZ, !P6 ;  /* 0x000000ff13047207 */ /* 0x000fe20007000000 */
[----:B------:R-:W-:Y:S02]  /*11820*/  ULDC.64 UR4, c[0x0][0x2e0] ;  /* 0x0000b80000047ab9 */ /* 0x000fe40000000a00 */
[----:B------:R-:W-:-:S02]  /*11830*/  IMAD.IADD R3, R3, 0x1, R5 ;  /* 0x0000000103037824 */ /* 0x000fc400078e0205 */
[----:B------:R-:W-:Y:S02]  /*11840*/  IMAD R0, R0, UR4, RZ ;  /* 0x0000000400007c24 */ /* 0x000fe4000f8e02ff */
[----:B------:R-:W-:-:S04]  /*11850*/  IMAD.WIDE.U32 R2, R4, UR4, R2 ;  /* 0x0000000404027c25 */ /* 0x000fc8000f8e0002 */
[----:B------:R-:W-:Y:S01]  /*11860*/  IMAD R0, R4, UR5, R0 ;  /* 0x0000000504007c24 */ /* 0x000fe2000f8e0200 */
[----:B------:R-:W-:-:S03]  /*11870*/  ULDC.64 UR4, c[0x0][0x2d0] ;  /* 0x0000b40000047ab9 */ /* 0x000fc60000000a00 */
[----:B------:R-:W-:Y:S01]  /*11880*/  IMAD.IADD R3, R3, 0x1, R0 ;  /* 0x0000000103037824 */ /* 0x000fe200078e0200 */
[----:B-1----:R-:W-:Y:S02]  /*11890*/  ISETP.NE.AND P6, PT, R20, 0x1, PT ;  /* 0x000000011400780c */ /* 0x002fe40003fc5270 */
[----:B------:R-:W1:Y:S01]  /*118a0*/  S2R R20, SR_TID.X ;  /* 0x0000000000147919 */ /* 0x000e620000002100 */
[----:B0-----:R-:W-:-:S04]  /*118b0*/  LOP3.LUT R21, R21, 0x7f, RZ, 0xc0, !PT ;  /* 0x0000007f15157812 */ /* 0x001fc800078ec0ff */
[----:B------:R-:W-:-:S06]  /*118c0*/  SHF.R.U32.HI R21, RZ, 0x3, R21 ;  /* 0x00000003ff157819 */ /* 0x000fcc0000011615 */
[----:B------:R-:W0:Y:S08]  /*118d0*/  @P6 LDC R6, c[0x0][0x44c] ;  /* 0x00011300ff066b82 */ /* 0x000e300000000800 */
[----:B------:R-:W2:Y:S01]  /*118e0*/  @P6 LDC R5, c[0x0][0x450] ;  /* 0x00011400ff056b82 */ /* 0x000ea20000000800 */
[----:B-1----:R-:W-:-:S05]  /*118f0*/  IMAD.SHL.U32 R20, R20, 0x10, RZ ;  /* 0x0000001014147824 */ /* 0x002fca00078e00ff */
[----:B------:R-:W-:Y:S01]  /*11900*/  LOP3.LUT R20, R21, 0x70, R20, 0xf8, !PT ;  /* 0x0000007015147812 */ /* 0x000fe200078ef814 */
[----:B------:R-:W-:-:S04]  /*11910*/  IMAD.SHL.U32 R21, R9, 0x8, RZ ;  /* 0x0000000809157824 */ /* 0x000fc800078e00ff */
[----:B------:R-:W-:Y:S01]  /*11920*/  IMAD.IADD R0, R20, 0x1, R26 ;  /* 0x0000000114007824 */ /* 0x000fe200078e021a */
[----:B------:R-:W-:Y:S02]  /*11930*/  LOP3.LUT R21, R21, 0x38, RZ, 0xc0, !PT ;  /* 0x0000003815157812 */ /* 0x000fe400078ec0ff */
[----:B------:R-:W-:Y:S01]  /*11940*/  LOP3.LUT R20, R9, 0x7f, RZ, 0xc0, !PT ;  /* 0x0000007f09147812 */ /* 0x000fe200078ec0ff */
[----:B0-----:R-:W-:Y:S01]  /*11950*/  @P6 IMAD.HI.U32 R6, R0, R6, RZ ;  /* 0x0000000600066227 */ /* 0x001fe200078e00ff */
[C---:B------:R-:W-:Y:S02]  /*11960*/  LOP3.LUT R8, R21.reuse, 0x40, RZ, 0xfc, !PT ;  /* 0x0000004015087812 */ /* 0x040fe400078efcff */
[----:B------:R-:W-:Y:S01]  /*11970*/  LOP3.LUT R9, R21, 0x80, RZ, 0xfc, !PT ;  /* 0x0000008015097812 */ /* 0x000fe200078efcff */
[----:B------:R-:W-:Y:S01]  /*11980*/  IMAD.MOV.U32 R4, RZ, RZ, R0 ;  /* 0x000000ffff047224 */ /* 0x000fe200078e0000 */
[----:B--2---:R-:W-:Y:S02]  /*11990*/  @P6 SHF.R.U32.HI R4, RZ, R5, R6 ;  /* 0x00000005ff046219 */ /* 0x004fe40000011606 */
[----:B------:R-:W0:Y:S03]  /*119a0*/  LDC R6, c[0x0][0x448] ;  /* 0x00011200ff067b82 */ /* 0x000e260000000800 */
[----:B------:R-:W-:-:S02]  /*119b0*/  IMAD.MOV R5, RZ, RZ, -R4 ;  /* 0x000000ffff057224 */ /* 0x000fc400078e0a04 */
[----:B------:R-:W-:-:S04]  /*119c0*/  IMAD.WIDE.U32 R2, R4, UR4, R2 ;  /* 0x0000000404027c25 */ /* 0x000fc8000f8e0002 */
[----:B0-----:R-:W-:Y:S01]  /*119d0*/  IMAD R0, R6, R5, R0 ;  /* 0x0000000506007224 */ /* 0x001fe200078e0200 */
[----:B------:R-:W-:-:S05]  /*119e0*/  SHF.R.S32.HI R5, RZ, 0x1f, R4 ;  /* 0x0000001fff057819 */ /* 0x000fca0000011404 */
[----:B------:R-:W-:-:S04]  /*119f0*/  IMAD R5, R5, UR4, RZ ;  /* 0x0000000405057c24 */ /* 0x000fc8000f8e02ff */
        /* <DEDUP_REMOVED lines=8> */
[C---:B------:R-:W-:Y:S01]  /*11a80*/  LEA R0, P0, R2.reuse, UR4, 0x1 ;  /* 0x0000000402007c11 */ /* 0x040fe2000f8008ff */
[----:B------:R-:W-:Y:S01]  /*11a90*/  IMAD.IADD R4, R3, 0x1, R5 ;  /* 0x0000000103047824 */ /* 0x000fe200078e0205 */
[----:B------:R-:W-:Y:S02]  /*11aa0*/  ULDC UR4, c[0x0][0x2b8] ;  /* 0x0000ae0000047ab9 */ /* 0x000fe40000000800 */
[----:B------:R-:W-:Y:S02]  /*11ab0*/  ISETP.GE.AND P3, PT, R7, UR4, PT ;  /* 0x0000000407007c0c */ /* 0x000fe4000bf66270 */
[----:B------:R-:W-:Y:S01]  /*11ac0*/  LEA.HI.X R4, R2, UR5, R4, 0x1, P0 ;  /* 0x0000000502047c11 */ /* 0x000fe200080f0c04 */
[----:B------:R-:W-:Y:S01]  /*11ad0*/  UMOV UR5, 0xffffffff ;  /* 0xffffffff00057882 */ /* 0x000fe20000000000 */
[----:B------:R-:W-:-:S02]  /*11ae0*/  ISETP.GE.AND P2, PT, R8, UR4, PT ;  /* 0x0000000408007c0c */ /* 0x000fc4000bf46270 */
[----:B------:R-:W-:Y:S02]  /*11af0*/  ISETP.GE.AND P0, PT, R9, UR4, PT ;  /* 0x0000000409007c0c */ /* 0x000fe4000bf06270 */
[----:B------:R-:W-:Y:S01]  /*11b00*/  SHF.R.U32.HI R8, RZ, 0x3, R20 ;  /* 0x00000003ff087819 */ /* 0x000fe20000011614 */
[----:B------:R-:W-:Y:S10]  /*11b10*/  BRA.DIV UR5, `(.L_x_1383) ;  /* 0x0000003a05d87947 */ /* 0x000ff4000b800000 */
[----:B------:R-:W0:Y:S01]  /*11b20*/  SHFL.IDX PT, R3, R0, RZ, 0x181f ;  /* 0x00181fff00037589 */ /* 0x000e2200000e0000 */
[----:B------:R-:W-:Y:S02]  /*11b30*/  IMAD R29, R29, R6, RZ ;  /* 0x000000061d1d7224 */ /* 0x000fe400078e02ff */
[----:B------:R-:W-:Y:S01]  /*11b40*/  IMAD.IADD R26, R8, 0x1, R26 ;  /* 0x00000001081a7824 */ /* 0x000fe200078e021a */
[----:B------:R-:W1:Y:S04]  /*11b50*/  SHFL.IDX PT, R2, R4, RZ, 0x181f ;  /* 0x00181fff04027589 */ /* 0x000e6800000e0000 */
[----:B------:R-:W-:Y:S01]  /*11b60*/  ISETP.GE.AND P1, PT, R26, R29, PT ;  /* 0x0000001d1a00720c */ /* 0x000fe20003f26270 */
[----:B------:R-:W-:-:S12]  /*11b70*/  SHFL.IDX PT, R14, R0, 0x7, 0x181f ;  /* 0x00f81f00000e7f89 */ /* 0x000fd800000e0000 */
[----:B0-----:R-:W-:-:S05]  /*11b80*/  @!P1 LEA R5, P4, R7, R3, 0x1 ;  /* 0x0000000307059211 */ /* 0x001fca00078808ff */
[----:B-1----:R-:W-:Y:S02]  /*11b90*/  @!P1 IMAD.X R3, RZ, RZ, R2, P4 ;  /* 0x000000ffff039224 */ /* 0x002fe400020e0602 */
        /* <DEDUP_REMOVED lines=71> */
.L_x_1474:
[----:B------:R-:W-:Y:S01]  /*12010*/  VIADD R26, R26, 0x70 ;  /* 0x000000701a1a7836 */ /* 0x000fe20000000000 */
[----:B------:R-:W-:Y:S04]  /*12020*/  BSSY B0, `(.L_x_1384) ;  /* 0x000000b000007945 */ /* 0x000fe80003800000 */
[----:B------:R-:W-:-:S13]  /*12030*/  ISETP.GE.AND P1, PT, R26, R29, PT ;  /* 0x0000001d1a00720c */ /* 0x000fda0003f26270 */
[----:B------:R-:W-:Y:S05]  /*12040*/  @P1 BRA `(.L_x_1385) ;  /* 0x0000000000201947 */ /* 0x000fea0003800000 */
[----:B0-----:R-:W-:-:S05]  /*12050*/  LEA R2, P1, R7, R14, 0x1 ;  /* 0x0000000e07027211 */ /* 0x001fca00078208ff */
[----:B------:R-:W-:-:S05]  /*12060*/  IMAD.X R3, RZ, RZ, R4, P1 ;  /* 0x000000ffff037224 */ /* 0x000fca00008e0604 */
[----:B------:R-:W-:Y:S01]  /*12070*/  @!PT LDS RZ, [RZ] ;  /* 0x00000000fffff984 */ /* 0x000fe20000000800 */
[----:B------:R-:W-:Y:S01]  /*12080*/  @!PT LDS RZ, [RZ] ;  /* 0x00000000fffff984 */ /* 0x000fe20000000800 */
[----:B------:R-:W-:Y:S01]  /*12090*/  @!PT LDS RZ, [RZ] ;  /* 0x00000000fffff984 */ /* 0x000fe20000000800 */
[----:B------:R1:W-:Y:S04]  /*120a0*/  LDGSTS.E.BYPASS.LTC128B.128 [R33+0xfc00], desc[UR36][R2.64], !P3 ;  /* 0x0fc0000002217fae */ /* 0x0003e8000d901d64 */
[----:B------:R1:W-:Y:S04]  /*120b0*/  LDGSTS.E.BYPASS.LTC128B.128 [R33+0x13c00], desc[UR36][R2.64+0x80], !P2 ;  /* 0x13c0008002217fae */ /* 0x0003e8000d101d64 */
[----:B------:R1:W-:Y:S02]  /*120c0*/  LDGSTS.E.BYPASS.LTC128B.128 [R33+0x17c00], desc[UR36][R2.64+0x100], !P0 ;  /* 0x17c0010002217fae */ /* 0x0003e4000c101d64 */
.L_x_1385:
[----:B------:R-:W-:Y:S05]  /*120d0*/  BSYNC B0 ;  /* 0x0000000000007941 */ /* 0x000fea0003800000 */
.L_x_1384:
[----:B------:R-:W-:Y:S01]  /*120e0*/  NOP ;  /* 0x0000000000007918 */ /* 0x000fe20000000000 */
[----:B------:R-:W-:-:S13]  /*120f0*/  PLOP3.LUT P0, PT, PT, PT, PT, 0x80, 0x0 ;  /* 0x000000000000781c */ /* 0x000fda0003f0f070 */
.L_x_1386:
[----:B------:R-:W-:Y:S02]  /*12100*/  PLOP3.LUT P1, PT, P1, P0, PT, 0xa2, 0x0 ;  /* 0x000000000000781c */ /* 0x000fe40000f21472 */
[----:B------:R-:W-:-:S08]  /*12110*/  @P0 R2UR P1, UR4, R22 ;  /* 0x00000000160402ca */ /* 0x000fd00000020000 */
[----:B------:R-:W-:-:S05]  /*12120*/  @P0 PLOP3.LUT P0, PT, P1, PT, PT, 0x80, 0x0 ;  /* 0x000000000000081c */ /* 0x000fca0000f0f070 */
[----:B------:R-:W-:Y:S01]  /*12130*/  @!P1 SYNCS.ARRIVE.TRANS64.RED.A0T1 RZ, [UR4+0x2a800], RZ ;  /* 0x02a800ffffff99a7 */ /* 0x000fe20008200404 */
[----:B------:R-:W-:Y:S07]  /*12140*/  @!P1 ARRIVES.LDGSTSBAR.64.TRANSCNT [UR4+0x2a800] ;  /* 0x02a80000ff0099b0 */ /* 0x000fee0008000a84 */
[----:B------:R-:W-:Y:S05]  /*12150*/  @P0 BRA.U.ANY `(.L_x_1386) ;  /* 0xfffffffd00e80947 */ /* 0x000fea000393ffff */
[----:B01----:R-:W2:Y:S04]  /*12160*/  LDL.LU R3, [R1+0x14] ;  /* 0x0000140001037983 */ /* 0x003ea80000300800 */
[----:B------:R-:W3:Y:S01]  /*12170*/  LDL.LU R2, [R1+0x10] ;  /* 0x0000100001027983 */ /* 0x000ee20000300800 */
[----:B--2---:R-:W-:-:S05]  /*12180*/  VIADD R3, R3, 0x1 ;  /* 0x0000000103037836 */ /* 0x004fca0000000000 */
[----:B------:R-:W-:Y:S01]  /*12190*/  LEA.HI R0, R3, R3, RZ, 0x1 ;  /* 0x0000000303007211 */ /* 0x000fe200078f08ff */
[----:B------:R0:W-:Y:S03]  /*121a0*/  STL [R1+0x14], R3 ;  /* 0x0000140301007387 */ /* 0x0001e60000100800 */
[----:B------:R-:W-:-:S05]  /*121b0*/  LOP3.LUT R0, R0, 0xfffffffe, RZ, 0xc0, !PT ;  /* 0xfffffffe00007812 */ /* 0x000fca00078ec0ff */
[----:B0-----:R-:W-:Y:S02]  /*121c0*/  IMAD.IADD R3, R3, 0x1, -R0 ;  /* 0x0000000103037824 */ /* 0x001fe400078e0a00 */
[----:B---3--:R-:W-:-:S03]  /*121d0*/  VIADD R0, R2, 0xfffffffe ;  /* 0xfffffffe02007836 */ /* 0x008fc60000000000 */
[----:B------:R-:W-:Y:S01]  /*121e0*/  SHF.L.U32 R3, R3, 0x1f, RZ ;  /* 0x0000001f03037819 */ /* 0x000fe200000006ff */
[----:B------:R-:W-:Y:S01]  /*121f0*/  NOP ;  /* 0x0000000000007918 */ /* 0x000fe20000000000 */
[----:B------:R0:W-:Y:S01]  /*12200*/  SYNCS.ARRIVE.TRANS64.A1T0 RZ, [R22+URZ+0x2a800], RZ ;  /* 0x02a800ff16ff79a7 */ /* 0x0001e2000810003f */
[----:B------:R-:W-:Y:S01]  /*12210*/  BSSY B0, `(.L_x_1387) ;  /* 0x0000003000007945 */ /* 0x000fe20003800000 */
[----:B------:R-:W1:Y:S03]  /*12220*/  SYNCS.PHASECHK.TRANS64.TRYWAIT P0, [R22+URZ+0x2a820], R3 ;  /* 0x02a82003160075a7 */ /* 0x000e66000800017f */
[----:B01----:R-:W-:Y:S05]  /*12230*/  @!P0 BRA `(.L_x_1388) ;  /* 0x0000003c00c88947 */ /* 0x003fea0003800000 */
.L_x_1475:
[----:B------:R-:W-:Y:S05]  /*12240*/  BSYNC B0 ;  /* 0x0000000000007941 */ /* 0x000fea0003800000 */
.L_x_1387:
[----:B------:R-:W-:Y:S01]  /*12250*/  ISETP.GE.AND P0, PT, R0, R37, PT ;  /* 0x000000250000720c */ /* 0x000fe20003f06270 */
[----:B------:R-:W-:-:S12]  /*12260*/  BSSY B0, `(.L_x_1389) ;  /* 0x00000ff000007945 */ /* 0x000fd80003800000 */
[----:B------:R-:W-:Y:S05]  /*12270*/  @!P0 BRA `(.L_x_1390) ;  /* 0x0000000c00f48947 */ /* 0x000fea0003800000 */
[----:B------:R-:W-:Y:S02]  /*12280*/  IMAD.MOV.U32 R20, RZ, RZ, R27 ;  /* 0x000000ffff147224 */ /* 0x000fe400078e001b */
[----:B------:R-:W-:Y:S02]  /*12290*/  IMAD.MOV.U32 R10, RZ, RZ, R25 ;  /* 0x000000ffff0a7224 */ /* 0x000fe400078e0019 */
[----:B------:R-:W-:-:S07]  /*122a0*/  IMAD.MOV.U32 R29, RZ, RZ, R24 ;  /* 0x000000ffff1d7224 */ /* 0x000fce00078e0018 */
.L_x_1403:
[----:B------:R-:W1:Y:S01]  /*122b0*/  S2R R2, SR_TID.X ;  /* 0x0000000000027919 */ /* 0x000e620000002100 */
[----:B0-----:R-:W0:Y:S01]  /*122c0*/  LDC R3, c[0x0][0x430] ;  /* 0x00010c00ff037b82 */ /* 0x001e220000000800 */
[----:B------:R-:W2:Y:S01]  /*122d0*/  LDL R7, [R1+0x4] ;  /* 0x0000040001077983 */ /* 0x000ea20000100800 */
[----:B------:R-:W3:Y:S01]  /*122e0*/  S2R R5, SR_TID.X ;  /* 0x0000000000057919 */ /* 0x000ee20000002100 */
[----:B-1----:R-:W-:-:S04]  /*122f0*/  LOP3.LUT R2, R2, 0x7f, RZ, 0xc0, !PT ;  /* 0x0000007f02027812 */ /* 0x002fc800078ec0ff */
[----:B------:R-:W-:Y:S02]  /*12300*/  SHF.R.U32.HI R4, RZ, 0x3, R2 ;  /* 0x00000003ff047819 */ /* 0x000fe40000011602 */
[----:B------:R-:W4:Y:S01]  /*12310*/  LDL R2, [R1] ;  /* 0x0000000001027983 */ /* 0x000f220000100800 */
[----:B0-----:R-:W-:Y:S01]  /*12320*/  ISETP.NE.AND P0, PT, R3, 0x1, PT ;  /* 0x000000010300780c */ /* 0x001fe20003f05270 */
[----:B---3--:R-:W-:-:S05]  /*12330*/  IMAD.SHL.U32 R6, R5, 0x10, RZ ;  /* 0x0000001005067824 */ /* 0x008fca00078e00ff */
[----:B------:R-:W-:-:S04]  /*12340*/  LOP3.LUT R6, R4, 0x70, R6, 0xf8, !PT ;  /* 0x0000007004067812 */ /* 0x000fc800078ef806 */
[----:B------:R-:W-:-:S03]  /*12350*/  ISETP.GT.U32.AND P2, PT, R6, 0x5f, PT ;  /* 0x0000005f0600780c */ /* 0x000fc60003f44070 */
[----:B------:R-:W0:Y:S01]  /*12360*/  @P0 LDC R3, c[0x0][0x434] ;  /* 0x00010d00ff030b82 */ /* 0x000e220000000800 */
[----:B------:R-:W-:-:S09]  /*12370*/  IMAD R8, R0, 0x60, R36 ;  /* 0x0000006000087824 */ /* 0x000fd200078e0224 */
[----:B------:R-:W1:Y:S01]  /*12380*/  @!P2 LDC.64 R4, c[0x0][0x428] ;  /* 0x00010a00ff04ab82 */ /* 0x000e620000000a00 */
[----:B------:R-:W-:-:S04]  /*12390*/  IMAD.IADD R8, R6, 0x1, R8 ;  /* 0x0000000106087824 */ /* 0x000fc800078e0208 */
[----:B------:R-:W-:Y:S02]  /*123a0*/  IMAD.MOV.U32 R6, RZ, RZ, R8 ;  /* 0x000000ffff067224 */ /* 0x000fe400078e0008 */
[----:B0-----:R-:W-:Y:S01]  /*123b0*/  @P0 IMAD.HI.U32 R3, R8, R3, RZ ;  /* 0x0000000308030227 */ /* 0x001fe200078e00ff */
[----:B----4-:R-:W-:Y:S02]  /*123c0*/  LOP3.LUT P1, RZ, R2, 0x10, RZ, 0xc0, !PT ;  /* 0x0000001002ff7812 */ /* 0x010fe4000782c0ff */
[----:B------:R-:W0:Y:S02]  /*123d0*/  @P0 LDC R2, c[0x0][0x438] ;  /* 0x00010e00ff020b82 */ /* 0x000e240000000800 */
[----:B0-----:R-:W-:-:S04]  /*123e0*/  @P0 SHF.R.U32.HI R6, RZ, R2, R3 ;  /* 0x00000002ff060219 */ /* 0x001fc80000011603 */
[--C-:B------:R-:W-:Y:S01]  /*123f0*/  @!P2 SHF.R.S32.HI R3, RZ, 0x1f, R6.reuse ;  /* 0x0000001fff03a819 */ /* 0x100fe20000011406 */
[----:B------:R-:W-:-:S04]  /*12400*/  @!P2 IMAD.MOV.U32 R2, RZ, RZ, R6 ;  /* 0x000000ffff02a224 */ /* 0x000fc800078e0006 */
[----:B-1----:R-:W-:-:S04]  /*12410*/  @!P2 IMAD.WIDE.U32 R2, R31, R4, R2 ;  /* 0x000000041f02a225 */ /* 0x002fc800078e0002 */
        /* <DEDUP_REMOVED lines=8> */
[----:B------:R-:W-:Y:S01]  /*124a0*/  VIADD R25, R10, 0x1 ;  /* 0x000000010a197836 */ /* 0x000fe20000000000 */
[----:B------:R-:W-:Y:S05]  /*124b0*/  YIELD ;  /* 0x0000000000007946 */ /* 0x000fea0003800000 */
[----:B------:R-:W-:Y:S01]  /*124c0*/  ISETP.NE.AND P0, PT, R25, 0x2, PT ;  /* 0x000000021900780c */ /* 0x000fe20003f05270 */
[----:B------:R-:W-:Y:S01]  /*124d0*/  IMAD.MOV R3, RZ, RZ, -R6 ;  /* 0x000000ffff037224 */ /* 0x000fe200078e0a06 */
[----:B------:R-:W-:Y:S02]  /*124e0*/  ULDC UR4, c[0x0][0x430] ;  /* 0x00010c0000047ab9 */ /* 0x000fe40000000800 */
[----:B------:R-:W-:Y:S01]  /*124f0*/  SEL R27, RZ, 0x1, P0 ;  /* 0x00000001ff1b7807 */ /* 0x000fe20000000000 */
[----:B------:R-:W-:Y:S01]  /*12500*/  IMAD R8, R3, UR4, R8 ;  /* 0x0000000403087c24 */ /* 0x000fe2000f8e0208 */
[----:B------:R-:W-:Y:S01]  /*12510*/  SEL R25, R25, RZ, P0 ;  /* 0x000000ff19197207 */ /* 0x000fe20000000000 */
[----:B------:R-:W-:Y:S01]  /*12520*/  IMAD.MOV.U32 R24, RZ, RZ, R0 ;  /* 0x000000ffff187224 */ /* 0x000fe200078e0000 */
[----:B------:R-:W-:Y:S01]  /*12530*/  LOP3.LUT R27, R20, R27, RZ, 0x3c, !PT ;  /* 0x0000001b141b7212 */ /* 0x000fe200078e3cff */
[----:B0-----:R-:W-:Y:S06]  /*12540*/  @!P1 BRA `(.L_x_1391) ;  /* 0x0000000000049947 */ /* 0x001fec0003800000 */
[----:B------:R-:W-:Y:S01]  /*12550*/  BPT.TRAP 0x1 ;  /* 0x000000040000795c */ /* 0x000fe20000300000 */
.L_x_1391:
[----:B------:R-:W-:Y:S01]  /*12560*/  IMAD R6, R25, 0x8, R22 ;  /* 0x0000000819067824 */ /* 0x000fe200078e0216 */
[----:B------:R-:W-:Y:S01]  /*12570*/  SHF.L.U32 R3, R27, 0x1f, RZ ;  /* 0x0000001f1b037819 */ /* 0x000fe200000006ff */
[----:B------:R-:W-:Y:S03]  /*12580*/  BSSY B1, `(.L_x_1392) ;  /* 0x0000003000017945 */ /* 0x000fe60003800000 */
[----:B------:R-:W0:Y:S02]  /*12590*/  SYNCS.PHASECHK.TRANS64.TRYWAIT P0, [R6+URZ+0x2a840], R3 ;  /* 0x02a84003060075a7 */ /* 0x000e24000800017f */
[----:B0-----:R-:W-:Y:S05]  /*125a0*/  @!P0 BRA `(.L_x_1393) ;  /* 0x0000003c00008947 */ /* 0x001fea0003800000 */
.L_x_1476:
[----:B------:R-:W-:Y:S05]  /*125b0*/  BSYNC B1 ;  /* 0x0000000000017941 */ /* 0x000fea0003800000 */
.L_x_1392:
[----:B------:R-:W2:Y:S01]  /*125c0*/  LDL R0, [R1] ;  /* 0x0000000001007983 */ /* 0x000ea20000100800 */
[----:B------:R-:W-:Y:S01]  /*125d0*/  SHF.R.S32.HI R21, RZ, 0x1f, R8 ;  /* 0x0000001fff157819 */ /* 0x000fe20000011408 */
[----:B------:R-:W-:Y:S01]  /*125e0*/  ULDC.64 UR4, c[0x0][0x300] ;  /* 0x0000c00000047ab9 */ /* 0x000fe20000000a00 */
[----:B-----5:R-:W-:Y:S01]  /*125f0*/  SHF.R.S32.HI R26, RZ, 0x1f, R7 ;  /* 0x0000001fff1a7819 */ /* 0x020fe20000011407 */
[----:B0-----:R-:W-:-:S04]  /*12600*/  IMAD.WIDE.U32 R2, R8, UR4, RZ ;  /* 0x0000000408027c25 */ /* 0x001fc8000f8e00ff */
[----:B------:R-:W-:Y:S01]  /*12610*/  IMAD R4, R25, 0x4800, R32 ;  /* 0x0000480019047824 */ /* 0x000fe200078e0220 */
[C---:B--2---:R-:W-:Y:S02]  /*12620*/  LOP3.LUT P3, RZ, R0.reuse, 0x4, RZ, 0xc0, !PT ;  /* 0x0000000400ff7812 */ /* 0x044fe4000786c0ff */
[C---:B------:R-:W-:Y:S02]  /*12630*/  LOP3.LUT P2, RZ, R0.reuse, 0x2, RZ, 0xc0, !PT ;  /* 0x0000000200ff7812 */ /* 0x040fe4000784c0ff */
[----:B------:R-:W-:Y:S01]  /*12640*/  LOP3.LUT P1, RZ, R0, 0x1, RZ, 0xc0, !PT ;  /* 0x0000000100ff7812 */ /* 0x000fe2000782c0ff */
[----:B------:R-:W-:-:S04]  /*12650*/  IMAD R0, R21, UR4, RZ ;  /* 0x0000000415007c24 */ /* 0x000fc8000f8e02ff */
        /* <DEDUP_REMOVED lines=23> */
[----:B------:R-:W-:-:S05]  /*127d0*/  LOP3.LUT R11, R11, 0x38, RZ, 0xc0, !PT ;  /* 0x000000380b0b7812 */ /* 0x000fca00078ec0ff */
[----:B------:R-:W-:-:S05]  /*127e0*/  IMAD.SHL.U32 R0, R11, 0x2, RZ ;  /* 0x000000020b007824 */ /* 0x000fca00078e00ff */
        /* <DEDUP_REMOVED lines=34> */
.L_x_1490:
        /* <DEDUP_REMOVED lines=10> */
.L_x_1395:
[----:B------:R-:W-:Y:S02]  /*12ab0*/  PLOP3.LUT P1, PT, P1, P0, PT, 0xa2, 0x0 ;  /* 0x000000000000781c */ /* 0x000fe40000f21472 */
[----:B------:R-:W-:-:S08]  /*12ac0*/  @P0 R2UR P1, UR4, R6 ;  /* 0x00000000060402ca */ /* 0x000fd00000020000 */
[----:B------:R-:W-:-:S05]  /*12ad0*/  @P0 PLOP3.LUT P0, PT, P1, PT, PT, 0x80, 0x0 ;  /* 0x000000000000081c */ /* 0x000fca0000f0f070 */
[----:B------:R-:W-:Y:S01]  /*12ae0*/  @!P1 SYNCS.ARRIVE.TRANS64.RED.A0T1 RZ, [UR4+0x2a830], RZ ;  /* 0x02a830ffffff99a7 */ /* 0x000fe20008200404 */
[----:B------:R-:W-:Y:S07]  /*12af0*/  @!P1 ARRIVES.LDGSTSBAR.64.TRANSCNT [UR4+0x2a830] ;  /* 0x02a83000ff0099b0 */ /* 0x000fee0008000a84 */
[----:B------:R-:W-:Y:S05]  /*12b00*/  @P0 BRA.U.ANY `(.L_x_1395) ;  /* 0xfffffffd00e80947 */ /* 0x000fea000393ffff */
[----:B------:R-:W-:Y:S01]  /*12b10*/  NOP ;  /* 0x0000000000007918 */ /* 0x000fe20000000000 */
[----:B-1----:R-:W2:Y:S02]  /*12b20*/  LDL R2, [R1] ;  /* 0x0000000001027983 */ /* 0x002ea40000100800 */
[----:B--2---:R-:W-:-:S13]  /*12b30*/  LOP3.LUT P2, RZ, R2, 0x10, RZ, 0xc0, !PT ;  /* 0x0000001002ff7812 */ /* 0x004fda000784c0ff */
[----:B------:R-:W-:Y:S05]  /*12b40*/  @!P2 BRA `(.L_x_1396) ;  /* 0x000000000004a947 */ /* 0x000fea0003800000 */
[----:B------:R-:W-:Y:S01]  /*12b50*/  BPT.TRAP 0x1 ;  /* 0x000000040000795c */ /* 0x000fe20000300000 */
.L_x_1396:
[----:B------:R1:W-:Y:S01]  /*12b60*/  SYNCS.ARRIVE.TRANS64.A1T0 RZ, [R6+URZ+0x2a830], RZ ;  /* 0x02a830ff06ff79a7 */ /* 0x0003e2000810003f */
[----:B------:R-:W-:Y:S05]  /*12b70*/  @!P2 BRA `(.L_x_1397) ;  /* 0x000000000004a947 */ /* 0x000fea0003800000 */
[----:B------:R-:W-:Y:S01]  /*12b80*/  BPT.TRAP 0x1 ;  /* 0x000000040000795c */ /* 0x000fe20000300000 */
.L_x_1397:
[----:B------:R-:W-:Y:S01]  /*12b90*/  SHF.L.U32 R2, R20, 0x1f, RZ ;  /* 0x0000001f14027819 */ /* 0x000fe200000006ff */
[----:B0-----:R-:W-:Y:S01]  /*12ba0*/  IMAD R5, R10, 0x8, R22 ;  /* 0x000000080a057824 */ /* 0x001fe200078e0216 */
[----:B------:R-:W-:Y:S03]  /*12bb0*/  BSSY B1, `(.L_x_1398) ;  /* 0x0000003000017945 */ /* 0x000fe60003800000 */
[----:B------:R-:W0:Y:S02]  /*12bc0*/  SYNCS.PHASECHK.TRANS64.TRYWAIT P0, [R5+URZ+0x2a860], R2 ;  /* 0x02a86002050075a7 */ /* 0x000e24000800017f */
[----:B0-----:R-:W-:Y:S05]  /*12bd0*/  @!P0 BRA `(.L_x_1399) ;  /* 0x0000003c00648947 */ /* 0x001fea0003800000 */
.L_x_1491:
[----:B------:R-:W-:Y:S05]  /*12be0*/  BSYNC B1 ;  /* 0x0000000000017941 */ /* 0x000fea0003800000 */
.L_x_1398:
[----:B------:R-:W2:Y:S01]  /*12bf0*/  S2R R3, SR_TID.X ;  /* 0x0000000000037919 */ /* 0x000ea20000002100 */
[----:B------:R-:W-:Y:S01]  /*12c00*/  UMOV UR4, 0xffffffff ;  /* 0xffffffff00047882 */ /* 0x000fe20000000000 */
[----:B-1----:R-:W-:Y:S01]  /*12c10*/  IMAD R6, R29, -0x60, R35 ;  /* 0xffffffa01d067824 */ /* 0x002fe200078e0223 */
[----:B------:R-:W-:Y:S01]  /*12c20*/  LOP3.LUT P0, RZ, R28, 0x2, RZ, 0xc0, !PT ;  /* 0x000000021cff7812 */ /* 0x000fe2000780c0ff */
[----:B------:R-:W-:Y:S01]  /*12c30*/  IMAD R4, R10, 0x3000, R32 ;  /* 0x000030000a047824 */ /* 0x000fe200078e0220 */
[----:B--2---:R-:W-:-:S04]  /*12c40*/  LOP3.LUT R3, R3, 0x7f, RZ, 0xc0, !PT ;  /* 0x0000007f03037812 */ /* 0x004fc800078ec0ff */
[----:B------:R-:W-:-:S05]  /*12c50*/  SHF.R.U32.HI R3, RZ, 0x3, R3 ;  /* 0x00000003ff037819 */ /* 0x000fca0000011603 */
[----:B------:R-:W-:Y:S01]  /*12c60*/  IMAD.IADD R6, R6, 0x1, -R3 ;  /* 0x0000000106067824 */ /* 0x000fe200078e0a03 */
[----:B------:R-:W-:Y:S06]  /*12c70*/  BRA.DIV UR4, `(.L_x_1400) ;  /* 0x0000003e04507947 */ /* 0x000fec000b800000 */
[----:B0-----:R-:W0:Y:S01]  /*12c80*/  SHFL.IDX PT, R2, R17, RZ, 0x181f ;  /* 0x00181fff11027589 */ /* 0x001e2200000e0000 */
        /* <DEDUP_REMOVED lines=44> */
.L_x_1505:
        /* <DEDUP_REMOVED lines=21> */
.L_x_1401:
[----:B------:R-:W-:Y:S02]  /*130a0*/  PLOP3.LUT P1, PT, P1, P0, PT, 0xa2, 0x0 ;  /* 0x000000000000781c */ /* 0x000fe40000f21472 */
[----:B------:R-:W-:-:S08]  /*130b0*/  @P0 R2UR P1, UR4, R5 ;  /* 0x00000000050402ca */ /* 0x000fd00000020000 */
[----:B------:R-:W-:-:S05]  /*130c0*/  @P0 PLOP3.LUT P0, PT, P1, PT, PT, 0x80, 0x0 ;  /* 0x000000000000081c */ /* 0x000fca0000f0f070 */
[----:B------:R-:W-:Y:S01]  /*130d0*/  @!P1 SYNCS.ARRIVE.TRANS64.RED.A0T1 RZ, [UR4+0x2a850], RZ ;  /* 0x02a850ffffff99a7 */ /* 0x000fe20008200404 */
[----:B------:R-:W-:Y:S07]  /*130e0*/  @!P1 ARRIVES.LDGSTSBAR.64.TRANSCNT [UR4+0x2a850] ;  /* 0x02a85000ff0099b0 */ /* 0x000fee0008000a84 */
[----:B------:R-:W-:Y:S05]  /*130f0*/  @P0 BRA.U.ANY `(.L_x_1401) ;  /* 0xfffffffd00e80947 */ /* 0x000fea000393ffff */
[----:B------:R-:W-:Y:S01]  /*13100*/  NOP ;  /* 0x0000000000007918 */ /* 0x000fe20000000000 */
[----:B------:R-:W2:Y:S02]  /*13110*/  LDL R0, [R1] ;  /* 0x0000000001007983 */ /* 0x000ea40000100800 */
[----:B--2---:R-:W-:-:S13]  /*13120*/  LOP3.LUT P2, RZ, R0, 0x10, RZ, 0xc0, !PT ;  /* 0x0000001000ff7812 */ /* 0x004fda000784c0ff */
[----:B------:R-:W-:Y:S05]  /*13130*/  @!P2 BRA `(.L_x_1402) ;  /* 0x000000000004a947 */ /* 0x000fea0003800000 */
[----:B------:R-:W-:Y:S01]  /*13140*/  BPT.TRAP 0x1 ;  /* 0x000000040000795c */ /* 0x000fe20000300000 */
.L_x_1402:
        /* <DEDUP_REMOVED lines=12> */
[----:B------:R-:W-:Y:S01]  /*13210*/  LEA.HI.X R23, R2, UR5, R23, 0x1, P0 ;  /* 0x0000000502177c11 */ /* 0x000fe200080f0c17 */
[----:B------:R-:W-:Y:S01]  /*13220*/  IMAD.MOV.U32 R29, RZ, RZ, R24 ;  /* 0x000000ffff1d7224 */ /* 0x000fe200078e0018 */
[----:B------:R-:W-:-:S13]  /*13230*/  ISETP.GT.AND P0, PT, R24, R37, PT ;  /* 0x000000251800720c */ /* 0x000fda0003f04270 */
[----:B-1----:R-:W-:Y:S05]  /*13240*/  @P0 BRA `(.L_x_1403) ;  /* 0xfffffff000180947 */ /* 0x002fea000383ffff */
.L_x_1390:
[----:B------:R-:W-:Y:S05]  /*13250*/  BSYNC B0 ;  /* 0x0000000000007941 */ /* 0x000fea0003800000 */
.L_x_1389:
        /* <DEDUP_REMOVED lines=17> */
.L_x_1405:
[----:B------:R-:W-:Y:S05]  /*13370*/  BSYNC B0 ;  /* 0x0000000000007941 */ /* 0x000fea0003800000 */
.L_x_1404:
[----:B------:R-:W2:Y:S02]  /*13380*/  LDL R0, [R1] ;  /* 0x0000000001007983 */ /* 0x000ea40000100800 */
[----:B--2---:R-:W-:-:S13]  /*13390*/  LOP3.LUT P0, RZ, R0, 0x10, RZ, 0xc0, !PT ;  /* 0x0000001000ff7812 */ /* 0x004fda000780c0ff */
[----:B------:R-:W-:Y:S05]  /*133a0*/  @!P0 BRA `(.L_x_1406) ;  /* 0x0000000000048947 */ /* 0x000fea0003800000 */
[----:B------:R-:W-:Y:S01]  /*133b0*/  BPT.TRAP 0x1 ;  /* 0x000000040000795c */ /* 0x000fe20000300000 */
.L_x_1406:
[----:B------:R-:W-:Y:S01]  /*133c0*/  IMAD R0, R25, 0x8, R22 ;  /* 0x0000000819007824 */ /* 0x000fe200078e0216 */
[----:B0-----:R-:W-:Y:S01]  /*133d0*/  SHF.L.U32 R3, R27, 0x1f, RZ ;  /* 0x0000001f1b037819 */ /* 0x001fe200000006ff */
[----:B------:R-:W-:Y:S01]  /*133e0*/  BSSY B0, `(.L_x_1407) ;  /* 0x0000004000007945 */ /* 0x000fe20003800000 */
[----:B------:R-:W-:Y:S02]  /*133f0*/  IMAD R6, R24, -0x60, R35 ;  /* 0xffffffa018067824 */ /* 0x000fe400078e0223 */
[----:B------:R-:W0:Y:S02]  /*13400*/  SYNCS.PHASECHK.TRANS64.TRYWAIT P0, [R0+URZ+0x2a860], R3 ;  /* 0x02a86003000075a7 */ /* 0x000e24000800017f */
[----:B0-----:R-:W-:Y:S05]  /*13410*/  @!P0 BRA `(.L_x_1408) ;  /* 0x0000003c00588947 */ /* 0x001fea0003800000 */
.L_x_1506:
[----:B------:R-:W-:Y:S05]  /*13420*/  BSYNC B0 ;  /* 0x0000000000007941 */ /* 0x000fea0003800000 */
.L_x_1407:
        /* <DEDUP_REMOVED lines=8> */
[----:B------:R-:W-:Y:S01]  /*134b0*/  LOP3.LUT P0, RZ, R28, 0x2, RZ, 0xc0, !PT ;  /* 0x000000021cff7812 */ /* 0x000fe2000780c0ff */
[----:B------:R-:W-:Y:S01]  /*134c0*/  IMAD R4, R7, 0x2, R22 ;  /* 0x0000000207047824 */ /* 0x000fe200078e0216 */
[----:B------:R-:W2:Y:S02]  /*134d0*/  SHFL.IDX PT, R14, R17, RZ, 0x181f ;  /* 0x00181fff110e7589 */ /* 0x000ea400000e0000 */
[----:B------:R-:W-:Y:S02]  /*134e0*/  ISETP.LT.OR P3, PT, R6, 0x1, !P0 ;  /* 0x000000010600780c */ /* 0x000fe40004761670 */
        /* <DEDUP_REMOVED lines=45> */
.L_x_1520:
        /* <DEDUP_REMOVED lines=11> */
.L_x_1410:
[----:B------:R-:W-:Y:S02]  /*13870*/  PLOP3.LUT P1, PT, P1, P0, PT, 0xa2, 0x0 ;  /* 0x000000000000781c */ /* 0x000fe40000f21472 */
[----:B------:R-:W-:-:S08]  /*13880*/  @P0 R2UR P1, UR4, R0 ;  /* 0x00000000000402ca */ /* 0x000fd00000020000 */
[----:B------:R-:W-:-:S05]  /*13890*/  @P0 PLOP3.LUT P0, PT, P1, PT, PT, 0x80, 0x0 ;  /* 0x000000000000081c */ /* 0x000fca0000f0f070 */
[----:B------:R-:W-:Y:S01]  /*138a0*/  @!P1 SYNCS.ARRIVE.TRANS64.RED.A0T1 RZ, [UR4+0x2a850], RZ ;  /* 0x02a850ffffff99a7 */ /* 0x000fe20008200404 */
[----:B------:R-:W-:Y:S07]  /*138b0*/  @!P1 ARRIVES.LDGSTSBAR.64.TRANSCNT [UR4+0x2a850] ;  /* 0x02a85000ff0099b0 */ /* 0x000fee0008000a84 */
[----:B------:R-:W-:Y:S05]  /*138c0*/  @P0 BRA.U.ANY `(.L_x_1410) ;  /* 0xfffffffd00e80947 */ /* 0x000fea000393ffff */
[----:B------:R-:W-:Y:S01]  /*138d0*/  NOP ;  /* 0x0000000000007918 */ /* 0x000fe20000000000 */
[----:B0-----:R-:W2:Y:S02]  /*138e0*/  LDL R2, [R1] ;  /* 0x0000000001027983 */ /* 0x001ea40000100800 */
[----:B--2---:R-:W-:-:S13]  /*138f0*/  LOP3.LUT P2, RZ, R2, 0x10, RZ, 0xc0, !PT ;  /* 0x0000001002ff7812 */ /* 0x004fda000784c0ff */
[----:B------:R-:W-:Y:S05]  /*13900*/  @!P2 BRA `(.L_x_1411) ;  /* 0x000000000004a947 */ /* 0x000fea0003800000 */
[----:B------:R-:W-:Y:S01]  /*13910*/  BPT.TRAP 0x1 ;  /* 0x000000040000795c */ /* 0x000fe20000300000 */
.L_x_1411:
[----:B------:R-:W-:Y:S01]  /*13920*/  VIADD R25, R25, 0x1 ;  /* 0x0000000119197836 */ /* 0x000fe20000000000 */
[----:B------:R0:W-:Y:S04]  /*13930*/  SYNCS.ARRIVE.TRANS64.A1T0 RZ, [R0+URZ+0x2a850], RZ ;  /* 0x02a850ff00ff79a7 */ /* 0x0001e8000810003f */
[----:B------:R-:W-:-:S04]  /*13940*/  ISETP.NE.AND P0, PT, R25, 0x2, PT ;  /* 0x000000021900780c */ /* 0x000fc80003f05270 */
[----:B0-----:R-:W-:Y:S02]  /*13950*/  SEL R0, RZ, 0x1, P0 ;  /* 0x00000001ff007807 */ /* 0x001fe40000000000 */
[----:B------:R-:W-:Y:S02]  /*13960*/  SEL R25, R25, RZ, P0 ;  /* 0x000000ff19197207 */ /* 0x000fe40000000000 */
[----:B------:R-:W-:-:S07]  /*13970*/  LOP3.LUT R27, R27, R0, RZ, 0x3c, !PT ;  /* 0x000000001b1b7212 */ /* 0x000fce00078e3cff */
.L_x_1368:
[----:B------:R-:W-:Y:S05]  /*13980*/  BSYNC B7 ;  /* 0x0000000000077941 */ /* 0x000fea0003800000 */
.L_x_1366:
[----:B------:R-:W2:Y:S02]  /*13990*/  LDL R0, [R1] ;  /* 0x0000000001007983 */ /* 0x000ea40000100800 */
[----:B--2---:R-:W-:-:S13]  /*139a0*/  LOP3.LUT P0, RZ, R0, 0x100, RZ, 0xc0, !PT ;  /* 0x0000010000ff7812 */ /* 0x004fda000780c0ff */
        /* <DEDUP_REMOVED lines=10> */
.L_x_1412:
        /* <DEDUP_REMOVED lines=14> */
[----:B------:R-:W-:Y:S01]  /*13b30*/  SHFL.IDX PT, R0, R16, RZ, 0x1f ;  /* 0x00001fff10007589 */ /* 0x000fe200000e0000 */
[C---:B------:R-:W-:Y:S02]  /*13b40*/  ISETP.GE.U32.AND P4, PT, R8.reuse, 0x8, PT ;  /* 0x000000080800780c */ /* 0x040fe40003f86070 */
[C---:B------:R-:W-:Y:S01]  /*13b50*/  ISETP.GE.U32.AND P5, PT, R8.reuse, 0x10, PT ;  /* 0x000000100800780c */ /* 0x040fe20003fa6070 */
[----:B------:R-:W-:Y:S01]  /*13b60*/  SHFL.IDX PT, R4, R16, 0x1, 0x1f ;  /* 0x00201f0010047f89 */ /* 0x000fe200000e0000 */
[----:B--2---:R-:W-:Y:S01]  /*13b70*/  @!P1 IMAD.MOV.U32 R5, RZ, RZ, R2 ;  /* 0x000000ffff059224 */ /* 0x004fe200078e0002 */
[----:B------:R-:W-:-:S04]  /*13b80*/  ISETP.NE.AND P1, PT, R8, RZ, PT ;  /* 0x000000ff0800720c */ /* 0x000fc80003f25270 */
        /* <DEDUP_REMOVED lines=16> */
.L_x_1530:
[----:B------:R-:W-:Y:S02]  /*13c90*/  ULDC UR4, c[0x0][0xc38] ;  /* 0x00030e0000047ab9 */ /* 0x000fe40000000800 */
[----:B------:R-:W-:-:S04]  /*13ca0*/  IMAD.U32 R7, RZ, RZ, UR4 ;  /* 0x00000004ff077e24 */ /* 0x000fc8000f8e00ff */
[----:B--2---:R-:W-:-:S04]  /*13cb0*/  IMAD R14, R14, R7, RZ ;  /* 0x000000070e0e7224 */ /* 0x004fc800078e02ff */
[----:B------:R-:W-:-:S05]  /*13cc0*/  IMAD.IADD R9, R4, 0x1, R14 ;  /* 0x0000000104097824 */ /* 0x000fca00078e020e */
[----:B------:R-:W-:-:S13]  /*13cd0*/  ISETP.GT.AND P6, PT, R9, R0, PT ;  /* 0x000000000900720c */ /* 0x000fda0003fc4270 */
[----:B------:R-:W-:Y:S05]  /*13ce0*/  @P6 BRA `(.L_x_1415) ;  /* 0x00000000009c6947 */ /* 0x000fea0003800000 */
.L_x_1420:
[----:B------:R-:W2:Y:S01]  /*13cf0*/  LDC R2, c[0x0][0xc3c] ;  /* 0x00030f00ff027b82 */ /* 0x000ea20000000800 */
[----:B------:R-:W-:-:S05]  /*13d00*/  VIADD R19, R19, 0x1f ;  /* 0x0000001f13137836 */ /* 0x000fca0000000000 */
        /* <DEDUP_REMOVED lines=12> */
.L_x_1418:
[----:B------:R-:W-:Y:S05]  /*13dd0*/  BSYNC B0 ;  /* 0x0000000000007941 */ /* 0x000fea0003800000 */
.L_x_1417:
[----:B------:R-:W-:-:S03]  /*13de0*/  UMOV UR4, 0xffffffff ;  /* 0xffffffff00047882 */ /* 0x000fc60000000000 */
[----:B------:R-:W-:Y:S05]  /*13df0*/  BRA.DIV UR4, `(.L_x_1419) ;  /* 0x0000004204047947 */ /* 0x000fea000b800000 */
[----:B-----5:R-:W3:Y:S02]  /*13e00*/  SHFL.UP PT, R14, R5, 0x1, RZ ;  /* 0x04200000050e7989 */ /* 0x020ee400000e00ff */
[----:B---3--:R-:W-:-:S05]  /*13e10*/  SEL R14, R14, RZ, P1 ;  /* 0x000000ff0e0e7207 */ /* 0x008fca0000800000 */
[----:B------:R-:W-:-:S05]  /*13e20*/  IMAD.IADD R13, R5, 0x1, R14 ;  /* 0x00000001050d7824 */ /* 0x000fca00078e020e */
[----:B------:R-:W2:Y:S02]  /*13e30*/  SHFL.UP PT, R14, R13, 0x2, RZ ;  /* 0x044000000d0e7989 */ /* 0x000ea400000e00ff */
[----:B--2---:R-:W-:-:S05]  /*13e40*/  SEL R2, R14, RZ, P2 ;  /* 0x000000ff0e027207 */ /* 0x004fca0001000000 */
        /* <DEDUP_REMOVED lines=9> */
[----:B-1----:R-:W-:-:S05]  /*13ee0*/  IMAD.IADD R6, R4, 0x1, R7 ;  /* 0x0000000104067824 */ /* 0x002fca00078e0207 */
[----:B------:R1:W2:Y:S02]  /*13ef0*/  SHFL.IDX PT, R14, R6, 0x1f, 0x1f ;  /* 0x03e01f00060e7f89 */ /* 0x0002a400000e0000 */
.L_x_1538:
[----:B------:R-:W-:Y:S02]  /*13f00*/  ULDC UR4, c[0x0][0xc38] ;  /* 0x00030e0000047ab9 */ /* 0x000fe40000000800 */
[----:B------:R-:W-:-:S04]  /*13f10*/  IMAD.U32 R7, RZ, RZ, UR4 ;  /* 0x00000004ff077e24 */ /* 0x000fc8000f8e00ff */
[----:B--2---:R-:W-:-:S04]  /*13f20*/  IMAD R14, R14, R7, RZ ;  /* 0x000000070e0e7224 */ /* 0x004fc800078e02ff */
[----:B------:R-:W-:-:S05]  /*13f30*/  IMAD.IADD R9, R14, 0x1, R9 ;  /* 0x000000010e097824 */ /* 0x000fca00078e0209 */
[----:B------:R-:W-:-:S13]  /*13f40*/  ISETP.GT.AND P6, PT, R9, R0, PT ;  /* 0x000000000900720c */ /* 0x000fda0003fc4270 */
[----:B------:R-:W-:Y:S05]  /*13f50*/  @!P6 BRA `(.L_x_1420) ;  /* 0xfffffffc0064e947 */ /* 0x000fea000383ffff */
.L_x_1415:
        /* <DEDUP_REMOVED lines=8> */
.L_x_1542:
[----:B------:R-:W-:Y:S01]  /*13fe0*/  ISETP.NE.AND P0, PT, R2, RZ, PT ;  /* 0x000000ff0200720c */ /* 0x000fe20003f05270 */
[----:B------:R-:W-:-:S12]  /*13ff0*/  IMAD.MOV.U32 R14, RZ, RZ, RZ ;  /* 0x000000ffff0e7224 */ /* 0x000fd800078e00ff */
[----:B------:R-:W-:Y:S05]  /*14000*/  @!P0 BRA `(.L_x_1422) ;  /* 0x0000000000108947 */ /* 0x000fea0003800000 */
[----:B------:R-:W-:Y:S01]  /*14010*/  UMOV UR4, 0xffffffff ;  /* 0xffffffff00047882 */ /* 0x000fe20000000000 */
[----:B------:R-:W-:Y:S02]  /*14020*/  VIADD R12, R4, 0xffffffff ;  /* 0xffffffff040c7836 */ /* 0x000fe40000000000 */
[----:B------:R-:W-:Y:S05]  /*14030*/  BRA.DIV UR4, `(.L_x_1423) ;  /* 0x0000004204787947 */ /* 0x000fea000b800000 */
[----:B------:R4:W0:Y:S02]  /*14040*/  SHFL.IDX PT, R14, R6, R12, 0x1f ;  /* 0x00001f0c060e7589 */ /* 0x00082400000e0000 */
.L_x_1422:
[----:B------:R-:W5:Y:S01]  /*14050*/  LDC.64 R2, c[0x0][0xc90] ;  /* 0x00032400ff027b82 */ /* 0x000f620000000a00 */
[----:B------:R-:W-:-:S04]  /*14060*/  IMAD.IADD R19, R4, 0x1, R19 ;  /* 0x0000000104137824 */ /* 0x000fc800078e0213 */
[----:B-----5:R-:W-:-:S05]  /*14070*/  IMAD.WIDE R2, R19, 0x4, R2 ;  /* 0x0000000413027825 */ /* 0x020fca00078e0202 */
[----:B-1--4-:R1:W2:Y:S01]  /*14080*/  LDG.E R6, desc[UR36][R2.64] ;  /* 0x0000002402067981 */ /* 0x0122a2000c1e1900 */
[----:B0-----:R-:W-:Y:S02]  /*14090*/  IMAD R16, R14, R7, R16 ;  /* 0x000000070e107224 */ /* 0x001fe400078e0210 */
[----:B-1----:R-:W-:Y:S02]  /*140a0*/  IMAD.MOV.U32 R2, RZ, RZ, RZ ;  /* 0x000000ffff027224 */ /* 0x002fe400078e00ff */
[----:B--23--:R-:W-:-:S05]  /*140b0*/  IMAD R4, R5, R6, RZ ;  /* 0x0000000605047224 */ /* 0x00cfca00078e02ff */
[----:B------:R-:W-:-:S04]  /*140c0*/  IABS R8, R4 ;  /* 0x0000000400087213 */ /* 0x000fc80000000000 */
[----:B------:R-:W0:Y:S08]  /*140d0*/  I2F.RP R10, R8 ;  /* 0x00000008000a7306 */ /* 0x000e300000209400 */
[----:B0-----:R-:W0:Y:S02]  /*140e0*/  MUFU.RCP R10, R10 ;  /* 0x0000000a000a7308 */ /* 0x001e240000001000 */
[----:B0-----:R-:W-:-:S06]  /*140f0*/  VIADD R11, R10, 0xffffffe ;  /* 0x0ffffffe0a0b7836 */ /* 0x001fcc0000000000 */
[----:B------:R-:W0:Y:S02]  /*14100*/  F2I.FTZ.U32.TRUNC.NTZ R3, R11 ;  /* 0x0000000b00037305 */ /* 0x000e24000021f000 */
[----:B0-----:R-:W-:-:S04]  /*14110*/  IMAD.MOV R9, RZ, RZ, -R3 ;  /* 0x000000ffff097224 */ /* 0x001fc800078e0a03 */
        /* <DEDUP_REMOVED lines=18> */
[----:B------:R-:W-:Y:S02]  /*14240*/  IMAD R0, R6, R2, RZ ;  /* 0x0000000206007224 */ /* 0x000fe400078e02ff */
[----:B------:R-:W-:Y:S02]  /*14250*/  IMAD.MOV R2, RZ, RZ, -R2 ;  /* 0x000000ffff027224 */ /* 0x000fe400078e0a02 */
[----:B------:R-:W-:Y:S02]  /*14260*/  IMAD.MOV R3, RZ, RZ, -R0 ;  /* 0x000000ffff037224 */ /* 0x000fe400078e0a00 */
[----:B------:R-:W-:-:S03]  /*14270*/  IMAD R9, R4, R2, R9 ;  /* 0x0000000204097224 */ /* 0x000fc600078e0209 */
[----:B------:R-:W-:-:S04]  /*14280*/  VIADDMNMX R6, R3, R7, R6, PT ;  /* 0x0000000703067246 */ /* 0x000fc80003800106 */
[-C--:B------:R-:W-:Y:S02]  /*14290*/  IABS R7, R6.reuse ;  /* 0x0000000600077213 */ /* 0x080fe40000000000 */
[----:B------:R-:W-:Y:S02]  /*142a0*/  IABS R4, R6 ;  /* 0x0000000600047213 */ /* 0x000fe40000000000 */
[----:B------:R-:W0:Y:S03]  /*142b0*/  I2F.RP R8, R7 ;  /* 0x0000000700087306 */ /* 0x000e260000209400 */
[----:B------:R-:W-:-:S05]  /*142c0*/  IMAD.MOV R4, RZ, RZ, -R4 ;  /* 0x000000ffff047224 */ /* 0x000fca00078e0a04 */
[----:B0-----:R-:W0:Y:S02]  /*142d0*/  MUFU.RCP R8, R8 ;  /* 0x0000000800087308 */ /* 0x001e240000001000 */
[----:B0-----:R-:W-:-:S06]  /*142e0*/  VIADD R3, R8, 0xffffffe ;  /* 0x0ffffffe08037836 */ /* 0x001fcc0000000000 */
[----:B------:R-:W0:Y:S02]  /*142f0*/  F2I.FTZ.U32.TRUNC.NTZ R3, R3 ;  /* 0x0000000300037305 */ /* 0x000e24000021f000 */
[----:B0-----:R-:W-:-:S04]  /*14300*/  IMAD.MOV R2, RZ, RZ, -R3 ;  /* 0x000000ffff027224 */ /* 0x001fc800078e0a03 */
[----:B------:R-:W-:Y:S02]  /*14310*/  IMAD R11, R2, R7, RZ ;  /* 0x00000007020b7224 */ /* 0x000fe400078e02ff */
[----:B------:R-:W-:-:S04]  /*14320*/  IMAD.MOV.U32 R2, RZ, RZ, RZ ;  /* 0x000000ffff027224 */ /* 0x000fc800078e00ff */
[----:B------:R-:W-:Y:S01]  /*14330*/  IMAD.HI.U32 R2, R3, R11, R2 ;  /* 0x0000000b03027227 */ /* 0x000fe200078e0002 */
[----:B------:R-:W-:Y:S02]  /*14340*/  IABS R11, R9 ;  /* 0x00000009000b7213 */ /* 0x000fe40000000000 */
[C---:B------:R-:W-:Y:S01]  /*14350*/  LOP3.LUT R3, R9.reuse, R6, RZ, 0x3c, !PT ;  /* 0x0000000609037212 */ /* 0x040fe200078e3cff */
[----:B------:R-:W-:Y:S02]  /*14360*/  IMAD.IADD R9, R9, 0x1, R0 ;  /* 0x0000000109097824 */ /* 0x000fe400078e0200 */
[----:B------:R-:W-:Y:S01]  /*14370*/  IMAD.HI.U32 R2, R2, R11, RZ ;  /* 0x0000000b02027227 */ /* 0x000fe200078e00ff */
[----:B------:R-:W-:-:S03]  /*14380*/  ISETP.GE.AND P2, PT, R3, RZ, PT ;  /* 0x000000ff0300720c */ /* 0x000fc60003f46270 */
[----:B------:R-:W-:-:S05]  /*14390*/  IMAD R4, R2, R4, R11 ;  /* 0x0000000402047224 */ /* 0x000fca00078e020b */
[----:B------:R-:W-:-:S13]  /*143a0*/  ISETP.GT.U32.AND P1, PT, R7, R4, PT ;  /* 0x000000040700720c */ /* 0x000fda0003f24070 */
[----:B------:R-:W-:Y:S02]  /*143b0*/  @!P1 IMAD.IADD R4, R4, 0x1, -R7 ;  /* 0x0000000104049824 */ /* 0x000fe400078e0a07 */
[----:B------:R-:W-:Y:S01]  /*143c0*/  @!P1 VIADD R2, R2, 0x1 ;  /* 0x0000000102029836 */ /* 0x000fe20000000000 */
[----:B------:R-:W-:Y:S02]  /*143d0*/  ISETP.NE.AND P1, PT, R6, RZ, PT ;  /* 0x000000ff0600720c */ /* 0x000fe40003f25270 */
[----:B------:R-:W-:-:S13]  /*143e0*/  ISETP.GE.U32.AND P0, PT, R4, R7, PT ;  /* 0x000000070400720c */ /* 0x000fda0003f06070 */
[----:B------:R-:W-:-:S04]  /*143f0*/  @P0 VIADD R2, R2, 0x1 ;  /* 0x0000000102020836 */ /* 0x000fc80000000000 */
[----:B------:R-:W-:Y:S01]  /*14400*/  @!P2 IMAD.MOV R2, RZ, RZ, -R2 ;  /* 0x000000ffff02a224 */ /* 0x000fe200078e0a02 */
[----:B------:R-:W-:Y:S01]  /*14410*/  @!P1 LOP3.LUT R2, RZ, R6, RZ, 0x33, !PT ;  /* 0x00000006ff029212 */ /* 0x000fe200078e33ff */
[----:B------:R-:W-:-:S04]  /*14420*/  IMAD.MOV R6, RZ, RZ, -R6 ;  /* 0x000000ffff067224 */ /* 0x000fc800078e0a06 */
[----:B------:R-:W-:Y:S01]  /*14430*/  IMAD R18, R2, R6, R9 ;  /* 0x0000000602127224 */ /* 0x000fe200078e0209 */
[----:B------:R-:W-:-:S05]  /*14440*/  LOP3.LUT R2, RZ, R2, RZ, 0x33, !PT ;  /* 0x00000002ff027212 */ /* 0x000fca00078e33ff */
[----:B------:R-:W-:Y:S01]  /*14450*/  IMAD.IADD R17, R5, 0x1, R2 ;  /* 0x0000000105117824 */ /* 0x000fe200078e0202 */
[----:B------:R-:W-:Y:S06]  /*14460*/  BRA `(.L_x_1424) ;  /* 0x00000000001c7947 */ /* 0x000fec0003800000 */
.L_x_1416:
[----:B------:R-:W-:Y:S01]  /*14470*/  UMOV UR4, URZ ;  /* 0x0000003f00047c82 */ /* 0x000fe20008000000 */
[----:B------:R-:W-:Y:S01]  /*14480*/  UMOV UR5, URZ ;  /* 0x0000003f00057c82 */ /* 0x000fe20008000000 */
[----:B------:R-:W-:Y:S01]  /*14490*/  ULDC UR6, c[0x0][0xc3c] ;  /* 0x00030f0000067ab9 */ /* 0x000fe20000000800 */
[----:B------:R-:W-:Y:S02]  /*144a0*/  IMAD.MOV.U32 R16, RZ, RZ, R0 ;  /* 0x000000ffff107224 */ /* 0x000fe400078e0000 */
[----:B------:R-:W-:Y:S02]  /*144b0*/  IMAD.U32 R17, RZ, RZ, UR4 ;  /* 0x00000004ff117e24 */ /* 0x000fe4000f8e00ff */
[----:B------:R-:W-:Y:S02]  /*144c0*/  IMAD.U32 R18, RZ, RZ, UR5 ;  /* 0x00000005ff127e24 */ /* 0x000fe4000f8e00ff */
[----:B------:R-:W-:-:S07]  /*144d0*/  IMAD.U32 R19, RZ, RZ, UR6 ;  /* 0x00000006ff137e24 */ /* 0x000fce000f8e00ff */
.L_x_1424:
[----:B------:R-:W2:Y:S01]  /*144e0*/  S2R R0, SR_TID.X ;  /* 0x0000000000007919 */ /* 0x000ea20000002100 */
        /* <DEDUP_REMOVED lines=9> */
.L_x_1413:
[----:B------:R-:W-:Y:S02]  /*14580*/  ULDC UR4, c[0x0][0xc3c] ;  /* 0x00030f0000047ab9 */ /* 0x000fe40000000800 */
[----:B--2---:R-:W-:-:S13]  /*14590*/  ISETP.GE.AND P0, PT, R19, UR4, PT ;  /* 0x0000000413007c0c */ /* 0x004fda000bf06270 */
[----:B------:R-:W-:Y:S05]  /*145a0*/  @!P0 BRA `(.L_x_1425) ;  /* 0xffffffb4000c8947 */ /* 0x000fea000383ffff */
[----:B------:R-:W-:Y:S05]  /*145b0*/  BSYNC B8 ;  /* 0x0000000000087941 */ /* 0x000fea0003800000 */
.L_x_1354:
[----:B--2---:R-:W2:Y:S01]  /*145c0*/  LDL.LU R0, [R1+0x14] ;  /* 0x0000140001007983 */ /* 0x004ea20000300800 */
[----:B------:R-:W-:Y:S01]  /*145d0*/  BSSY B0, `(.L_x_1426) ;  /* 0x000000b000007945 */ /* 0x000fe20003800000 */
[----:B------:R-:W4:Y:S01]  /*145e0*/  S2R R5, SR_CgaCtaId ;  /* 0x0000000000057919 */ /* 0x000f220000008800 */
[----:B--2---:R-:W-:-:S05]  /*145f0*/  VIADD R0, R0, 0x1 ;  /* 0x0000000100007836 */ /* 0x004fca0000000000 */
[----:B0-----:R-:W-:-:S04]  /*14600*/  LEA.HI R2, R0, R0, RZ, 0x1 ;  /* 0x0000000000027211 */ /* 0x001fc800078f08ff */
[----:B------:R-:W-:Y:S02]  /*14610*/  LOP3.LUT R3, R2, 0xfffffffe, RZ, 0xc0, !PT ;  /* 0xfffffffe02037812 */ /* 0x000fe400078ec0ff */
[----:B------:R-:W-:-:S03]  /*14620*/  MOV R2, 0x400 ;  /* 0x0000040000027802 */ /* 0x000fc60000000f00 */
[----:B------:R-:W-:Y:S01]  /*14630*/  IMAD.IADD R0, R0, 0x1, -R3 ;  /* 0x0000000100007824 */ /* 0x000fe200078e0a03 */
[----:B----4-:R-:W-:-:S04]  /*14640*/  LEA R5, R5, R2, 0x18 ;  /* 0x0000000205057211 */ /* 0x010fc800078ec0ff */
[----:B------:R-:W-:-:S04]  /*14650*/  SHF.L.U32 R0, R0, 0x1f, RZ ;  /* 0x0000001f00007819 */ /* 0x000fc800000006ff */
[----:B------:R-:W0:Y:S02]  /*14660*/  SYNCS.PHASECHK.TRANS64.TRYWAIT P0, [R5+URZ+0x2a820], R0 ;  /* 0x02a82000050075a7 */ /* 0x000e24000800017f */
[----:B0-----:R-:W-:Y:S05]  /*14670*/  @!P0 BRA `(.L_x_1427) ;  /* 0x0000003c000c8947 */ /* 0x001fea0003800000 */
.L_x_1545:
[----:B------:R-:W-:Y:S05]  /*14680*/  BSYNC B0 ;  /* 0x0000000000007941 */ /* 0x000fea0003800000 */
.L_x_1426:
[----:B------:R-:W-:-:S03]  /*14690*/  UMOV UR4, 0xffffffff ;  /* 0xffffffff00047882 */ /* 0x000fc60000000000 */
[----:B------:R-:W-:Y:S05]  /*146a0*/  BRA.DIV UR4, `(.L_x_1428) ;  /* 0x0000003e04147947 */ /* 0x000fea000b800000 */
[----:B0-----:R-:W0:Y:S02]  /*146b0*/  S2R R0, SR_TID.X ;  /* 0x0000000000007919 */ /* 0x001e240000002100 */
[----:B0-----:R-:W-:-:S04]  /*146c0*/  SHF.R.U32.HI R0, RZ, 0x5, R0 ;  /* 0x00000005ff007819 */ /* 0x001fc80000011600 */
[----:B------:R-:W-:-:S05]  /*146d0*/  LOP3.LUT R0, R0, 0x3, RZ, 0xc0, !PT ;  /* 0x0000000300007812 */ /* 0x000fca00078ec0ff */
[----:B------:R0:W2:Y:S02]  /*146e0*/  SHFL.IDX PT, R14, R0, RZ, 0x1f ;  /* 0x00001fff000e7589 */ /* 0x0000a400000e0000 */
.L_x_1548:
[----:B--2---:R-:W-:Y:S01]  /*146f0*/  ISETP.NE.AND P0, PT, R14, RZ, PT ;  /* 0x000000ff0e00720c */ /* 0x004fe20003f05270 */
[----:B------:R-:W-:-:S12]  /*14700*/  BSSY B0, `(.L_x_1429) ;  /* 0x0000026000007945 */ /* 0x000fd80003800000 */
[----:B------:R-:W-:Y:S05]  /*14710*/  @P0 BRA `(.L_x_1430) ;  /* 0x0000000000900947 */ /* 0x000fea0003800000 */
[----:B------:R-:W-:-:S03]  /*14720*/  UMOV UR4, 0xffffffff ;  /* 0xffffffff00047882 */ /* 0x000fc60000000000 */
[----:B------:R-:W-:Y:S05]  /*14730*/  BRA.DIV UR4, `(.L_x_1431) ;  /* 0x0000003e04247947 */ /* 0x000fea000b800000 */
[----:B------:R-:W-:-:S13]  /*14740*/  ELECT P6, URZ, PT ;  /* 0x00000000003f782f */ /* 0x000fda00038c0000 */
.L_x_1551:
        /* <DEDUP_REMOVED lines=8> */
.L_x_1432:
[----:B------:R-:W-:Y:S01]  /*147d0*/  IMAD R3, R25, 0x8, R5 ;  /* 0x0000000819037824 */ /* 0x000fe200078e0205 */
[----:B------:R-:W-:Y:S01]  /*147e0*/  SHF.L.U32 R2, R27, 0x1f, RZ ;  /* 0x0000001f1b027819 */ /* 0x000fe200000006ff */
[----:B------:R-:W-:-:S03]  /*147f0*/  VIADD R25, R25, 0x1 ;  /* 0x0000000119197836 */ /* 0x000fc60000000000 */
[----:B------:R-:W0:Y:S02]  /*14800*/  SYNCS.PHASECHK.TRANS64.TRYWAIT P1, [R3+URZ+0x2a840], R2 ;  /* 0x02a84002030075a7 */ /* 0x000e24000802017f */
[----:B------:R-:W-:-:S04]  /*14810*/  ISETP.NE.AND P2, PT, R25, 0x2, PT ;  /* 0x000000021900780c */ /* 0x000fc80003f45270 */
[----:B------:R-:W-:Y:S01]  /*14820*/  SEL R0, RZ, 0x1, P2 ;  /* 0x00000001ff007807 */ /* 0x000fe20001000000 */
[----:B0-----:R-:W-:Y:S08]  /*14830*/  @!P1 BRA `(.L_x_1433) ;  /* 0x0000003c00049947 */ /* 0x001ff00003800000 */
.L_x_1552:
[----:B------:R-:W-:Y:S02]  /*14840*/  SEL R25, R25, RZ, P2 ;  /* 0x000000ff19197207 */ /* 0x000fe40001000000 */
[----:B------:R-:W-:Y:S01]  /*14850*/  LOP3.LUT R0, R27, R0, RZ, 0x3c, !PT ;  /* 0x000000001b007212 */ /* 0x000fe200078e3cff */
[----:B------:R-:W-:Y:S06]  /*14860*/  @!P0 BRA `(.L_x_1434) ;  /* 0x0000000000048947 */ /* 0x000fec0003800000 */
[----:B------:R-:W-:Y:S01]  /*14870*/  BPT.TRAP 0x1 ;  /* 0x000000040000795c */ /* 0x000fe20000300000 */
.L_x_1434:
[----:B------:R-:W-:Y:S01]  /*14880*/  IMAD R25, R25, 0x8, R5 ;  /* 0x0000000819197824 */ /* 0x000fe200078e0205 */
[----:B------:R-:W-:-:S04]  /*14890*/  SHF.L.U32 R0, R0, 0x1f, RZ ;  /* 0x0000001f00007819 */ /* 0x000fc800000006ff */
[----:B------:R-:W2:Y:S02]  /*148a0*/  SYNCS.PHASECHK.TRANS64.TRYWAIT P1, [R25+URZ+0x2a840], R0 ;  /* 0x02a84000190075a7 */ /* 0x000ea4000802017f */
[----:B--2---:R-:W-:Y:S05]  /*148b0*/  @!P1 BRA `(.L_x_1435) ;  /* 0x0000003800f89947 */ /* 0x004fea0003800000 */
.L_x_1553:
[----:B------:R-:W-:Y:S05]  /*148c0*/  @!P0 BRA `(.L_x_1436) ;  /* 0x0000000000048947 */ /* 0x000fea0003800000 */
[----:B------:R-:W-:Y:S01]  /*148d0*/  BPT.TRAP 0x1 ;  /* 0x000000040000795c */ /* 0x000fe20000300000 */
.L_x_1436:
[----:B------:R-:W4:Y:S02]  /*148e0*/  SYNCS.PHASECHK.TRANS64.TRYWAIT P1, [R3+URZ+0x2a860], R2 ;  /* 0x02a86002030075a7 */ /* 0x000f24000802017f */
[----:B----4-:R-:W-:Y:S05]  /*148f0*/  @!P1 BRA `(.L_x_1437) ;  /* 0x0000003800fc9947 */ /* 0x010fea0003800000 */
.L_x_1554:
[----:B------:R-:W-:Y:S05]  /*14900*/  @!P0 BRA `(.L_x_1438) ;  /* 0x0000000000048947 */ /* 0x000fea0003800000 */
[----:B------:R-:W-:Y:S01]  /*14910*/  BPT.TRAP 0x1 ;  /* 0x000000040000795c */ /* 0x000fe20000300000 */
.L_x_1438:
[----:B------:R0:W0:Y:S02]  /*14920*/  SYNCS.PHASECHK.TRANS64.TRYWAIT P0, [R25+URZ+0x2a860], R0 ;  /* 0x02a86000190075a7 */ /* 0x000024000800017f */
[----:B0-----:R-:W-:Y:S05]  /*14930*/  @!P0 NANOSLEEP.SYNCS 0x989680 ;  /* 0x009896800000895d */ /* 0x001fea0003900000 */
[----:B------:R-:W0:Y:S02]  /*14940*/  @!P0 SYNCS.PHASECHK.TRANS64 P0, [R25+URZ+0x2a860], R0 ;  /* 0x02a86000190085a7 */ /* 0x000e24000800007f */
[----:B0-----:R-:W-:Y:S05]  /*14950*/  @!P0 BRA `(.L_x_1438) ;  /* 0xfffffffc00f08947 */ /* 0x001fea000383ffff */
.L_x_1430:
[----:B------:R-:W-:Y:S05]  /*14960*/  BSYNC B0 ;  /* 0x0000000000007941 */ /* 0x000fea0003800000 */
.L_x_1429:
[----:B------:R-:W-:Y:S05]  /*14970*/  EXIT ;  /* 0x000000000000794d */ /* 0x000fea0003800000 */
.L_x_1248:
[----:B0-----:R-:W-:-:S04]  /*14980*/  IMAD.U32 R3, RZ, RZ, UR40 ;  /* 0x00000028ff037e24 */ /* 0x001fc8000f8e00ff */
[----:B------:R0:W1:Y:S03]  /*14990*/  SYNCS.PHASECHK.TRANS64.TRYWAIT P1, [R3+URZ+0x2a800], R0 ;  /* 0x02a80000030075a7 */ /* 0x000066000802017f */
[----:B-1----:R-:W-:Y:S05]  /*149a0*/  @!P1 NANOSLEEP.SYNCS 0x989680 ;  /* 0x009896800000995d */ /* 0x002fea0003900000 */
[----:B------:R-:W1:Y:S02]  /*149b0*/  @!P1 SYNCS.PHASECHK.TRANS64 P1, [R3+URZ+0x2a800], R0 ;  /* 0x02a80000030095a7 */ /* 0x000e64000802007f */
[----:B-1----:R-:W-:Y:S05]  /*149c0*/  @!P1 BRA `(.L_x_1248) ;  /* 0xfffffffc00ec9947 */ /* 0x002fea000383ffff */
[----:B------:R-:W-:Y:S05]  /*149d0*/  BRA `(.L_x_1439) ;  /* 0xfffffed000047947 */ /* 0x000fea000383ffff */
.L_x_1252:
[----:B-1----:R1:W2:Y:S02]  /*149e0*/  SYNCS.PHASECHK.TRANS64.TRYWAIT P1, [R3+URZ+0x2a830], R0 ;  /* 0x02a83000030075a7 */ /* 0x0022a4000802017f */
[----:B--2---:R-:W-:Y:S05]  /*149f0*/  @!P1 NANOSLEEP.SYNCS 0x989680 ;  /* 0x009896800000995d */ /* 0x004fea0003900000 */
[----:B------:R-:W2:Y:S02]  /*14a00*/  @!P1 SYNCS.PHASECHK.TRANS64 P1, [R3+URZ+0x2a830], R0 ;  /* 0x02a83000030095a7 */ /* 0x000ea4000802007f */
[----:B--2---:R-:W-:Y:S05]  /*14a10*/  @!P1 BRA `(.L_x_1252) ;  /* 0xfffffffc00f09947 */ /* 0x004fea000383ffff */
[----:B------:R-:W-:Y:S05]  /*14a20*/  BRA `(.L_x_1251) ;  /* 0xfffffed000207947 */ /* 0x000fea000383ffff */
.L_x_1269:
[----:B-1----:R-:W-:-:S04]  /*14a30*/  IMAD.U32 R10, RZ, RZ, UR6 ;  /* 0x00000006ff0a7e24 */ /* 0x002fc8000f8e00ff */
[----:B------:R1:W2:Y:S03]  /*14a40*/  SYNCS.PHASECHK.TRANS64.TRYWAIT P1, [R10+URZ+0x2a830], R9 ;  /* 0x02a830090a0075a7 */ /* 0x0002a6000802017f */
[----:B--2---:R-:W-:Y:S05]  /*14a50*/  @!P1 NANOSLEEP.SYNCS 0x989680 ;  /* 0x009896800000995d */ /* 0x004fea0003900000 */
[----:B------:R-:W2:Y:S02]  /*14a60*/  @!P1 SYNCS.PHASECHK.TRANS64 P1, [R10+URZ+0x2a830], R9 ;  /* 0x02a830090a0095a7 */ /* 0x000ea4000802007f */
[----:B--2---:R-:W-:Y:S05]  /*14a70*/  @!P1 BRA `(.L_x_1269) ;  /* 0xfffffffc00ec9947 */ /* 0x004fea000383ffff */
[----:B------:R-:W-:Y:S05]  /*14a80*/  BRA `(.L_x_1268) ;  /* 0xfffffefc001c7947 */ /* 0x000fea000383ffff */
.L_x_1273:
[----:B01----:R-:W-:-:S04]  /*14a90*/  IMAD.U32 R9, RZ, RZ, UR5 ;  /* 0x00000005ff097e24 */ /* 0x003fc8000f8e00ff */
[----:B------:R0:W1:Y:S03]  /*14aa0*/  SYNCS.PHASECHK.TRANS64.TRYWAIT P1, [R9+URZ+0x2a850], R0 ;  /* 0x02a85000090075a7 */ /* 0x000066000802017f */
[----:B-1----:R-:W-:Y:S05]  /*14ab0*/  @!P1 NANOSLEEP.SYNCS 0x989680 ;  /* 0x009896800000995d */ /* 0x002fea0003900000 */
[----:B------:R-:W1:Y:S02]  /*14ac0*/  @!P1 SYNCS.PHASECHK.TRANS64 P1, [R9+URZ+0x2a850], R0 ;  /* 0x02a85000090095a7 */ /* 0x000e64000802007f */
[----:B-1----:R-:W-:Y:S05]  /*14ad0*/  @!P1 BRA `(.L_x_1273) ;  /* 0xfffffffc00ec9947 */ /* 0x002fea000383ffff */
[----:B------:R-:W-:Y:S05]  /*14ae0*/  BRA `(.L_x_1272) ;  /* 0xffffff0400447947 */ /* 0x000fea000383ffff */
.L_x_1292:
[----:B-1----:R-:W-:-:S04]  /*14af0*/  IMAD.U32 R10, RZ, RZ, UR6 ;  /* 0x00000006ff0a7e24 */ /* 0x002fc8000f8e00ff */
[----:B------:R1:W2:Y:S03]  /*14b00*/  SYNCS.PHASECHK.TRANS64.TRYWAIT P1, [R10+URZ+0x2a830], R9 ;  /* 0x02a830090a0075a7 */ /* 0x0002a6000802017f */
[----:B--2---:R-:W-:Y:S05]  /*14b10*/  @!P1 NANOSLEEP.SYNCS 0x989680 ;  /* 0x009896800000995d */ /* 0x004fea0003900000 */
[----:B------:R-:W2:Y:S02]  /*14b20*/  @!P1 SYNCS.PHASECHK.TRANS64 P1, [R10+URZ+0x2a830], R9 ;  /* 0x02a830090a0095a7 */ /* 0x000ea4000802007f */
[----:B--2---:R-:W-:Y:S05]  /*14b30*/  @!P1 BRA `(.L_x_1292) ;  /* 0xfffffffc00ec9947 */ /* 0x004fea000383ffff */
[----:B------:R-:W-:Y:S05]  /*14b40*/  BRA `(.L_x_1291) ;  /* 0xffffff2800e47947 */ /* 0x000fea000383ffff */
.L_x_1296:
[----:B01----:R-:W-:-:S04]  /*14b50*/  IMAD.U32 R9, RZ, RZ, UR5 ;  /* 0x00000005ff097e24 */ /* 0x003fc8000f8e00ff */
[----:B------:R0:W1:Y:S03]  /*14b60*/  SYNCS.PHASECHK.TRANS64.TRYWAIT P1, [R9+URZ+0x2a850], R0 ;  /* 0x02a85000090075a7 */ /* 0x000066000802017f */
[----:B-1----:R-:W-:Y:S05]  /*14b70*/  @!P1 NANOSLEEP.SYNCS 0x989680 ;  /* 0x009896800000995d */ /* 0x002fea0003900000 */
[----:B------:R-:W1:Y:S02]  /*14b80*/  @!P1 SYNCS.PHASECHK.TRANS64 P1, [R9+URZ+0x2a850], R0 ;  /* 0x02a85000090095a7 */ /* 0x000e64000802007f */
[----:B-1----:R-:W-:Y:S05]  /*14b90*/  @!P1 BRA `(.L_x_1296) ;  /* 0xfffffffc00ec9947 */ /* 0x002fea000383ffff */
[----:B------:R-:W-:Y:S05]  /*14ba0*/  BRA `(.L_x_1295) ;  /* 0xffffff34000c7947 */ /* 0x000fea000383ffff */
.L_x_1304:
[----:B-1----:R-:W-:-:S04]  /*14bb0*/  IMAD.U32 R10, RZ, RZ, UR5 ;  /* 0x00000005ff0a7e24 */ /* 0x002fc8000f8e00ff */
[----:B------:R1:W2:Y:S03]  /*14bc0*/  SYNCS.PHASECHK.TRANS64.TRYWAIT P1, [R10+URZ+0x2a830], R9 ;  /* 0x02a830090a0075a7 */ /* 0x0002a6000802017f */
[----:B--2---:R-:W-:Y:S05]  /*14bd0*/  @!P1 NANOSLEEP.SYNCS 0x989680 ;  /* 0x009896800000995d */ /* 0x004fea0003900000 */
[----:B------:R-:W2:Y:S02]  /*14be0*/  @!P1 SYNCS.PHASECHK.TRANS64 P1, [R10+URZ+0x2a830], R9 ;  /* 0x02a830090a0095a7 */ /* 0x000ea4000802007f */
[----:B--2---:R-:W-:Y:S05]  /*14bf0*/  @!P1 BRA `(.L_x_1304) ;  /* 0xfffffffc00ec9947 */ /* 0x004fea000383ffff */
[----:B------:R-:W-:Y:S05]  /*14c00*/  BRA `(.L_x_1303) ;  /* 0xffffff4400d47947 */ /* 0x000fea000383ffff */
.L_x_1308:
[----:B01----:R-:W-:-:S04]  /*14c10*/  IMAD.U32 R9, RZ, RZ, UR5 ;  /* 0x00000005ff097e24 */ /* 0x003fc8000f8e00ff */
[----:B------:R0:W1:Y:S03]  /*14c20*/  SYNCS.PHASECHK.TRANS64.TRYWAIT P1, [R9+URZ+0x2a850], R0 ;  /* 0x02a85000090075a7 */ /* 0x000066000802017f */
[----:B-1----:R-:W-:Y:S05]  /*14c30*/  @!P1 NANOSLEEP.SYNCS 0x989680 ;  /* 0x009896800000995d */ /* 0x002fea0003900000 */
[----:B------:R-:W1:Y:S02]  /*14c40*/  @!P1 SYNCS.PHASECHK.TRANS64 P1, [R9+URZ+0x2a850], R0 ;  /* 0x02a85000090095a7 */ /* 0x000e64000802007f */
[----:B-1----:R-:W-:Y:S05]  /*14c50*/  @!P1 BRA `(.L_x_1308) ;  /* 0xfffffffc00ec9947 */ /* 0x002fea000383ffff */
[----:B------:R-:W-:Y:S05]  /*14c60*/  BRA `(.L_x_1307) ;  /* 0xffffff4c00fc7947 */ /* 0x000fea000383ffff */
.L_x_1323:
[----:B-1----:R-:W-:-:S04]  /*14c70*/  IMAD.U32 R5, RZ, RZ, UR5 ;  /* 0x00000005ff057e24 */ /* 0x002fc8000f8e00ff */
[----:B------:R1:W2:Y:S03]  /*14c80*/  SYNCS.PHASECHK.TRANS64.TRYWAIT P1, [R5+URZ+0x2a850], R0 ;  /* 0x02a85000050075a7 */ /* 0x0002a6000802017f */
[----:B--2---:R-:W-:Y:S05]  /*14c90*/  @!P1 NANOSLEEP.SYNCS 0x989680 ;  /* 0x009896800000995d */ /* 0x004fea0003900000 */
[----:B------:R-:W2:Y:S02]  /*14ca0*/  @!P1 SYNCS.PHASECHK.TRANS64 P1, [R5+URZ+0x2a850], R0 ;  /* 0x02a85000050095a7 */ /* 0x000ea4000802007f */
[----:B--2---:R-:W-:Y:S05]  /*14cb0*/  @!P1 BRA `(.L_x_1323) ;  /* 0xfffffffc00ec9947 */ /* 0x004fea000383ffff */
[----:B------:R-:W-:Y:S05]  /*14cc0*/  BRA `(.L_x_1322) ;  /* 0xffffff7400ec7947 */ /* 0x000fea000383ffff */
.L_x_1374:
[----:B------:R-:W-:Y:S01]  /*14cd0*/  SHF.R.U32.HI R7, RZ, 0x5, R21 ;  /* 0x00000005ff077819 */ /* 0x000fe20000011615 */
[----:B------:R-:W-:Y:S01]  /*14ce0*/  BSSY B0, `(.L_x_1440) ;  /* 0x0000009000007945 */ /* 0x000fe20003800000 */
[----:B------:R-:W-:Y:S02]  /*14cf0*/  IMAD.MOV.U32 R12, RZ, RZ, RZ ;  /* 0x000000ffff0c7224 */ /* 0x000fe400078e00ff */
[----:B------:R-:W-:Y:S01]  /*14d00*/  LOP3.LUT R7, R7, 0x3, RZ, 0xc0, !PT ;  /* 0x0000000307077812 */ /* 0x000fe200078ec0ff */
[----:B------:R-:W-:Y:S02]  /*14d10*/  IMAD.MOV.U32 R11, RZ, RZ, 0x1f ;  /* 0x0000001fff0b7424 */ /* 0x000fe400078e00ff */
[----:B------:R-:W-:Y:S02]  /*14d20*/  IMAD.MOV.U32 R15, RZ, RZ, -0x1 ;  /* 0xffffffffff0f7424 */ /* 0x000fe400078e00ff */
[----:B------:R-:W-:-:S07]  /*14d30*/  IMAD.MOV.U32 R13, RZ, RZ, R7 ;  /* 0x000000ffff0d7224 */ /* 0x000fce00078e0007 */
[----:B0----5:R-:W-:Y:S05]  /*14d40*/  WARPSYNC.COLLECTIVE R15, `(.L_x_1441) ;  /* 0x000000000f087348 */ /* 0x021fea0003c00000 */
[----:B------:R1:W2:Y:S02]  /*14d50*/  SHFL.IDX P6, R14, R13, R12, R11 ;  /* 0x0000000c0d0e7389 */ /* 0x0002a400000c000b */
[----:B012--5:R-:W-:Y:S01]  /*14d60*/  ENDCOLLECTIVE ;  /* 0x000000000000791b */ /* 0x027fe20003800000 */
.L_x_1441:
[----:B------:R-:W-:Y:S05]  /*14d70*/  BSYNC B0 ;  /* 0x0000000000007941 */ /* 0x000fea0003800000 */
.L_x_1440:
[----:B------:R-:W-:Y:S05]  /*14d80*/  BRA `(.L_x_1442) ;  /* 0xffffffbc00747947 */ /* 0x000fea000383ffff */
.L_x_1377:
[----:B-1----:R1:W2:Y:S02]  /*14d90*/  SYNCS.PHASECHK.TRANS64.TRYWAIT P0, [R7+URZ+0x2a840], R2 ;  /* 0x02a84002070075a7 */ /* 0x0022a4000800017f */
[----:B--2---:R-:W-:Y:S05]  /*14da0*/  @!P0 NANOSLEEP.SYNCS 0x989680 ;  /* 0x009896800000895d */ /* 0x004fea0003900000 */
[----:B------:R-:W2:Y:S02]  /*14db0*/  @!P0 SYNCS.PHASECHK.TRANS64 P0, [R7+URZ+0x2a840], R2 ;  /* 0x02a84002070085a7 */ /* 0x000ea4000800007f */
[----:B--2---:R-:W-:Y:S05]  /*14dc0*/  @!P0 BRA `(.L_x_1377) ;  /* 0xfffffffc00f08947 */ /* 0x004fea000383ffff */
[----:B------:R-:W-:Y:S05]  /*14dd0*/  BRA `(.L_x_1443) ;  /* 0xffffffbc00f07947 */ /* 0x000fea000383ffff */
.L_x_1378:
        /* <DEDUP_REMOVED lines=8> */
.L_x_1445:
[----:B------:R-:W-:Y:S05]  /*14e60*/  BSYNC B0 ;  /* 0x0000000000007941 */ /* 0x000fea0003800000 */
.L_x_1444:
        /* <DEDUP_REMOVED lines=9> */
.L_x_1446:
[----:B------:R-:W-:Y:S02]  /*14f00*/  IMAD.MOV.U32 R13, RZ, RZ, R0 ;  /* 0x000000ffff0d7224 */ /* 0x000fe400078e0000 */
[----:B------:R-:W-:Y:S02]  /*14f10*/  IMAD.MOV.U32 R12, RZ, RZ, 0x1 ;  /* 0x00000001ff0c7424 */ /* 0x000fe400078e00ff */
[----:B------:R-:W-:-:S07]  /*14f20*/  IMAD.MOV.U32 R3, RZ, RZ, R14 ;  /* 0x000000ffff037224 */ /* 0x000fce00078e000e */
[----:B------:R-:W-:Y:S05]  /*14f30*/  WARPSYNC.COLLECTIVE R15, `(.L_x_1447) ;  /* 0x000000000f087348 */ /* 0x000fea0003c00000 */
[----:B------:R0:W1:Y:S02]  /*14f40*/  SHFL.IDX P6, R14, R13, R12, R11 ;  /* 0x0000000c0d0e7389 */ /* 0x00006400000c000b */
[----:B01----:R-:W-:Y:S01]  /*14f50*/  ENDCOLLECTIVE ;  /* 0x000000000000791b */ /* 0x003fe20003800000 */
.L_x_1447:
        /* <DEDUP_REMOVED lines=13> */
[----:B0-----:R-:W-:-:S07]  /*15030*/  IMAD.MOV.U32 R2, RZ, RZ, R14 ;  /* 0x000000ffff027224 */ /* 0x001fce00078e000e */
[----:B------:R-:W-:Y:S05]  /*15040*/  WARPSYNC.COLLECTIVE R15, `(.L_x_1448) ;  /* 0x000000000f087348 */ /* 0x000fea0003c00000 */
[----:B------:R0:W1:Y:S02]  /*15050*/  SHFL.IDX P6, R14, R13, R12, R11 ;  /* 0x0000000c0d0e7389 */ /* 0x00006400000c000b */
[----:B01----:R-:W-:Y:S01]  /*15060*/  ENDCOLLECTIVE ;  /* 0x000000000000791b */ /* 0x003fe20003800000 */
.L_x_1448:
[----:B------:R-:W-:Y:S02]  /*15070*/  @P1 IMAD R8, R5, 0x2, R22 ;  /* 0x0000000205081824 */ /* 0x000fe400078e0216 */
[----:B------:R-:W-:Y:S02]  /*15080*/  IMAD.MOV.U32 R13, RZ, RZ, R0 ;  /* 0x000000ffff0d7224 */ /* 0x000fe400078e0000 */
[----:B------:R-:W-:Y:S02]  /*15090*/  IMAD.MOV.U32 R12, RZ, RZ, 0x2 ;  /* 0x00000002ff0c7424 */ /* 0x000fe400078e00ff */
[----:B------:R-:W-:-:S07]  /*150a0*/  IMAD.MOV.U32 R3, RZ, RZ, R14 ;  /* 0x000000ffff037224 */ /* 0x000fce00078e000e */
[----:B------:R-:W-:Y:S05]  /*150b0*/  WARPSYNC.COLLECTIVE R15, `(.L_x_1449) ;  /* 0x000000000f087348 */ /* 0x000fea0003c00000 */
[----:B------:R0:W1:Y:S02]  /*150c0*/  SHFL.IDX P6, R14, R13, R12, R11 ;  /* 0x0000000c0d0e7389 */ /* 0x00006400000c000b */
[----:B01----:R-:W-:Y:S01]  /*150d0*/  ENDCOLLECTIVE ;  /* 0x000000000000791b */ /* 0x003fe20003800000 */
.L_x_1449:
        /* <DEDUP_REMOVED lines=17> */
.L_x_1450:
[----:B------:R-:W-:Y:S02]  /*151f0*/  @P1 IMAD R8, R5, 0x2, R22 ;  /* 0x0000000205081824 */ /* 0x000fe400078e0216 */
[----:B------:R-:W-:Y:S02]  /*15200*/  IMAD.MOV.U32 R13, RZ, RZ, R0 ;  /* 0x000000ffff0d7224 */ /* 0x000fe400078e0000 */
[----:B------:R-:W-:Y:S02]  /*15210*/  IMAD.MOV.U32 R12, RZ, RZ, 0x3 ;  /* 0x00000003ff0c7424 */ /* 0x000fe400078e00ff */
[----:B------:R-:W-:-:S07]  /*15220*/  IMAD.MOV.U32 R3, RZ, RZ, R14 ;  /* 0x000000ffff037224 */ /* 0x000fce00078e000e */
[----:B------:R-:W-:Y:S05]  /*15230*/  WARPSYNC.COLLECTIVE R15, `(.L_x_1451) ;  /* 0x000000000f087348 */ /* 0x000fea0003c00000 */
[----:B------:R0:W1:Y:S02]  /*15240*/  SHFL.IDX P6, R14, R13, R12, R11 ;  /* 0x0000000c0d0e7389 */ /* 0x00006400000c000b */
[----:B01----:R-:W-:Y:S01]  /*15250*/  ENDCOLLECTIVE ;  /* 0x000000000000791b */ /* 0x003fe20003800000 */
.L_x_1451:
        /* <DEDUP_REMOVED lines=17> */
.L_x_1452:
[----:B------:R-:W-:Y:S02]  /*15370*/  @P1 IMAD R8, R5, 0x2, R22 ;  /* 0x0000000205081824 */ /* 0x000fe400078e0216 */
[----:B------:R-:W-:Y:S02]  /*15380*/  IMAD.MOV.U32 R13, RZ, RZ, R0 ;  /* 0x000000ffff0d7224 */ /* 0x000fe400078e0000 */
[----:B------:R-:W-:Y:S02]  /*15390*/  IMAD.MOV.U32 R12, RZ, RZ, 0x4 ;  /* 0x00000004ff0c7424 */ /* 0x000fe400078e00ff */
[----:B------:R-:W-:-:S07]  /*153a0*/  IMAD.MOV.U32 R3, RZ, RZ, R14 ;  /* 0x000000ffff037224 */ /* 0x000fce00078e000e */
[----:B------:R-:W-:Y:S05]  /*153b0*/  WARPSYNC.COLLECTIVE R15, `(.L_x_1453) ;  /* 0x000000000f087348 */ /* 0x000fea0003c00000 */
[----:B------:R0:W1:Y:S02]  /*153c0*/  SHFL.IDX P6, R14, R13, R12, R11 ;  /* 0x0000000c0d0e7389 */ /* 0x00006400000c000b */
[----:B01----:R-:W-:Y:S01]  /*153d0*/  ENDCOLLECTIVE ;  /* 0x000000000000791b */ /* 0x003fe20003800000 */
.L_x_1453:
        /* <DEDUP_REMOVED lines=17> */
.L_x_1454:
[----:B------:R-:W-:Y:S02]  /*154f0*/  @P1 IMAD R8, R5, 0x2, R22 ;  /* 0x0000000205081824 */ /* 0x000fe400078e0216 */
[----:B------:R-:W-:Y:S02]  /*15500*/  IMAD.MOV.U32 R13, RZ, RZ, R0 ;  /* 0x000000ffff0d7224 */ /* 0x000fe400078e0000 */
[----:B------:R-:W-:Y:S02]  /*15510*/  IMAD.MOV.U32 R12, RZ, RZ, 0x5 ;  /* 0x00000005ff0c7424 */ /* 0x000fe400078e00ff */
[----:B------:R-:W-:-:S07]  /*15520*/  IMAD.MOV.U32 R3, RZ, RZ, R14 ;  /* 0x000000ffff037224 */ /* 0x000fce00078e000e */
[----:B------:R-:W-:Y:S05]  /*15530*/  WARPSYNC.COLLECTIVE R15, `(.L_x_1455) ;  /* 0x000000000f087348 */ /* 0x000fea0003c00000 */
[----:B------:R0:W1:Y:S02]  /*15540*/  SHFL.IDX P6, R14, R13, R12, R11 ;  /* 0x0000000c0d0e7389 */ /* 0x00006400000c000b */
[----:B01----:R-:W-:Y:S01]  /*15550*/  ENDCOLLECTIVE ;  /* 0x000000000000791b */ /* 0x003fe20003800000 */
.L_x_1455:
        /* <DEDUP_REMOVED lines=10> */
.L_x_1456:
        /* <DEDUP_REMOVED lines=8> */
.L_x_1383:
[----:B------:R-:W-:Y:S02]  /*15680*/  IMAD.MOV.U32 R13, RZ, RZ, R4 ;  /* 0x000000ffff0d7224 */ /* 0x000fe400078e0004 */
[----:B------:R-:W-:Y:S02]  /*15690*/  IMAD.MOV.U32 R12, RZ, RZ, RZ ;  /* 0x000000ffff0c7224 */ /* 0x000fe400078e00ff */
[----:B------:R-:W-:Y:S02]  /*156a0*/  IMAD.MOV.U32 R11, RZ, RZ, 0x181f ;  /* 0x0000181fff0b7424 */ /* 0x000fe400078e00ff */
[----:B------:R-:W-:Y:S02]  /*156b0*/  IMAD.MOV.U32 R15, RZ, RZ, -0x1 ;  /* 0xffffffffff0f7424 */ /* 0x000fe400078e00ff */
[----:B------:R-:W-:Y:S02]  /*156c0*/  IMAD R29, R29, R6, RZ ;  /* 0x000000061d1d7224 */ /* 0x000fe400078e02ff */
[----:B------:R-:W-:-:S07]  /*156d0*/  IMAD.IADD R26, R8, 0x1, R26 ;  /* 0x00000001081a7824 */ /* 0x000fce00078e021a */
[----:B------:R-:W-:Y:S05]  /*156e0*/  WARPSYNC.COLLECTIVE R15, `(.L_x_1458) ;  /* 0x000000000f087348 */ /* 0x000fea0003c00000 */
[----:B------:R0:W1:Y:S02]  /*156f0*/  SHFL.IDX P6, R14, R13, R12, R11 ;  /* 0x0000000c0d0e7389 */ /* 0x00006400000c000b */
[----:B01----:R-:W-:Y:S01]  /*15700*/  ENDCOLLECTIVE ;  /* 0x000000000000791b */ /* 0x003fe20003800000 */
.L_x_1458:
[C---:B------:R-:W-:Y:S01]  /*15710*/  VIADD R6, R26.reuse, 0x10 ;  /* 0x000000101a067836 */ /* 0x040fe20000000000 */
[----:B------:R-:W-:Y:S01]  /*15720*/  ISETP.GE.AND P1, PT, R26, R29, PT ;  /* 0x0000001d1a00720c */ /* 0x000fe20003f26270 */
[----:B------:R-:W-:Y:S02]  /*15730*/  IMAD.MOV.U32 R13, RZ, RZ, R0 ;  /* 0x000000ffff0d7224 */ /* 0x000fe400078e0000 */
[----:B------:R-:W-:-:S10]  /*15740*/  IMAD.MOV.U32 R2, RZ, RZ, R14 ;  /* 0x000000ffff027224 */ /* 0x000fd400078e000e */
[----:B------:R-:W-:Y:S05]  /*15750*/  WARPSYNC.COLLECTIVE R15, `(.L_x_1459) ;  /* 0x000000000f087348 */ /* 0x000fea0003c00000 */
[----:B------:R0:W1:Y:S02]  /*15760*/  SHFL.IDX P6, R14, R13, R12, R11 ;  /* 0x0000000c0d0e7389 */ /* 0x00006400000c000b */
[----:B01----:R-:W-:Y:S01]  /*15770*/  ENDCOLLECTIVE ;  /* 0x000000000000791b */ /* 0x003fe20003800000 */
.L_x_1459:
[----:B------:R-:W-:Y:S02]  /*15780*/  IMAD.MOV.U32 R13, RZ, RZ, R4 ;  /* 0x000000ffff0d7224 */ /* 0x000fe400078e0004 */
[----:B------:R-:W-:Y:S02]  /*15790*/  IMAD.MOV.U32 R12, RZ, RZ, 0x1 ;  /* 0x00000001ff0c7424 */ /* 0x000fe400078e00ff */
[----:B------:R-:W-:-:S07]  /*157a0*/  IMAD.MOV.U32 R3, RZ, RZ, R14 ;  /* 0x000000ffff037224 */ /* 0x000fce00078e000e */
[----:B------:R-:W-:Y:S05]  /*157b0*/  WARPSYNC.COLLECTIVE R15, `(.L_x_1460) ;  /* 0x000000000f087348 */ /* 0x000fea0003c00000 */
[----:B------:R0:W1:Y:S02]  /*157c0*/  SHFL.IDX P6, R14, R13, R12, R11 ;  /* 0x0000000c0d0e7389 */ /* 0x00006400000c000b */
[----:B01----:R-:W-:Y:S01]  /*157d0*/  ENDCOLLECTIVE ;  /* 0x000000000000791b */ /* 0x003fe20003800000 */
.L_x_1460:
[----:B------:R-:W-:-:S05]  /*157e0*/  @!P1 LEA R5, P4, R7, R3, 0x1 ;  /* 0x0000000307059211 */ /* 0x000fca00078808ff */
[----:B------:R-:W-:Y:S02]  /*157f0*/  @!P1 IMAD.X R3, RZ, RZ, R2, P4 ;  /* 0x000000ffff039224 */ /* 0x000fe400020e0602 */
        /* <DEDUP_REMOVED lines=13> */
.L_x_1461:
[----:B------:R-:W-:Y:S02]  /*158d0*/  IMAD.MOV.U32 R13, RZ, RZ, R4 ;  /* 0x000000ffff0d7224 */ /* 0x000fe400078e0004 */
[----:B------:R-:W-:Y:S02]  /*158e0*/  IMAD.MOV.U32 R12, RZ, RZ, 0x2 ;  /* 0x00000002ff0c7424 */ /* 0x000fe400078e00ff */
[----:B------:R-:W-:-:S07]  /*158f0*/  IMAD.MOV.U32 R3, RZ, RZ, R14 ;  /* 0x000000ffff037224 */ /* 0x000fce00078e000e */
[----:B------:R-:W-:Y:S05]  /*15900*/  WARPSYNC.COLLECTIVE R15, `(.L_x_1462) ;  /* 0x000000000f087348 */ /* 0x000fea0003c00000 */
[----:B------:R0:W1:Y:S02]  /*15910*/  SHFL.IDX P6, R14, R13, R12, R11 ;  /* 0x0000000c0d0e7389 */ /* 0x00006400000c000b */
[----:B01----:R-:W-:Y:S01]  /*15920*/  ENDCOLLECTIVE ;  /* 0x000000000000791b */ /* 0x003fe20003800000 */
.L_x_1462:
        /* <DEDUP_REMOVED lines=17> */
.L_x_1463:
[----:B------:R-:W-:Y:S02]  /*15a40*/  IMAD.MOV.U32 R13, RZ, RZ, R4 ;  /* 0x000000ffff0d7224 */ /* 0x000fe400078e0004 */
[----:B------:R-:W-:Y:S02]  /*15a50*/  IMAD.MOV.U32 R12, RZ, RZ, 0x3 ;  /* 0x00000003ff0c7424 */ /* 0x000fe400078e00ff */
[----:B------:R-:W-:-:S07]  /*15a60*/  IMAD.MOV.U32 R3, RZ, RZ, R14 ;  /* 0x000000ffff037224 */ /* 0x000fce00078e000e */
[----:B------:R-:W-:Y:S05]  /*15a70*/  WARPSYNC.COLLECTIVE R15, `(.L_x_1464) ;  /* 0x000000000f087348 */ /* 0x000fea0003c00000 */
[----:B------:R0:W1:Y:S02]  /*15a80*/  SHFL.IDX P6, R14, R13, R12, R11 ;  /* 0x0000000c0d0e7389 */ /* 0x00006400000c000b */
[----:B01----:R-:W-:Y:S01]  /*15a90*/  ENDCOLLECTIVE ;  /* 0x000000000000791b */ /* 0x003fe20003800000 */
.L_x_1464:
        /* <DEDUP_REMOVED lines=17> */
.L_x_1465:
[----:B------:R-:W-:Y:S02]  /*15bb0*/  IMAD.MOV.U32 R13, RZ, RZ, R4 ;  /* 0x000000ffff0d7224 */ /* 0x000fe400078e0004 */
[----:B------:R-:W-:Y:S02]  /*15bc0*/  IMAD.MOV.U32 R12, RZ, RZ, 0x4 ;  /* 0x00000004ff0c7424 */ /* 0x000fe400078e00ff */
[----:B------:R-:W-:-:S07]  /*15bd0*/  IMAD.MOV.U32 R3, RZ, RZ, R14 ;  /* 0x000000ffff037224 */ /* 0x000fce00078e000e */
[----:B------:R-:W-:Y:S05]  /*15be0*/  WARPSYNC.COLLECTIVE R15, `(.L_x_1466) ;  /* 0x000000000f087348 */ /* 0x000fea0003c00000 */
[----:B------:R0:W1:Y:S02]  /*15bf0*/  SHFL.IDX P6, R14, R13, R12, R11 ;  /* 0x0000000c0d0e7389 */ /* 0x00006400000c000b */
[----:B01----:R-:W-:Y:S01]  /*15c00*/  ENDCOLLECTIVE ;  /* 0x000000000000791b */ /* 0x003fe20003800000 */
.L_x_1466:
        /* <DEDUP_REMOVED lines=17> */
.L_x_1467:
[----:B------:R-:W-:Y:S02]  /*15d20*/  IMAD.MOV.U32 R13, RZ, RZ, R4 ;  /* 0x000000ffff0d7224 */ /* 0x000fe400078e0004 */
[----:B------:R-:W-:Y:S02]  /*15d30*/  IMAD.MOV.U32 R12, RZ, RZ, 0x5 ;  /* 0x00000005ff0c7424 */ /* 0x000fe400078e00ff */
[----:B------:R-:W-:-:S07]  /*15d40*/  IMAD.MOV.U32 R3, RZ, RZ, R14 ;  /* 0x000000ffff037224 */ /* 0x000fce00078e000e */
[----:B------:R-:W-:Y:S05]  /*15d50*/  WARPSYNC.COLLECTIVE R15, `(.L_x_1468) ;  /* 0x000000000f087348 */ /* 0x000fea0003c00000 */
[----:B------:R0:W1:Y:S02]  /*15d60*/  SHFL.IDX P6, R14, R13, R12, R11 ;  /* 0x0000000c0d0e7389 */ /* 0x00006400000c000b */
[----:B01----:R-:W-:Y:S01]  /*15d70*/  ENDCOLLECTIVE ;  /* 0x000000000000791b */ /* 0x003fe20003800000 */
.L_x_1468:
        /* <DEDUP_REMOVED lines=17> */
.L_x_1469:
[----:B------:R-:W-:Y:S02]  /*15e90*/  IMAD.MOV.U32 R13, RZ, RZ, R4 ;  /* 0x000000ffff0d7224 */ /* 0x000fe400078e0004 */
[----:B------:R-:W-:Y:S02]  /*15ea0*/  IMAD.MOV.U32 R12, RZ, RZ, 0x6 ;  /* 0x00000006ff0c7424 */ /* 0x000fe400078e00ff */
[----:B------:R-:W-:-:S07]  /*15eb0*/  IMAD.MOV.U32 R3, RZ, RZ, R14 ;  /* 0x000000ffff037224 */ /* 0x000fce00078e000e */
[----:B------:R-:W-:Y:S05]  /*15ec0*/  WARPSYNC.COLLECTIVE R15, `(.L_x_1470) ;  /* 0x000000000f087348 */ /* 0x000fea0003c00000 */
[----:B------:R0:W1:Y:S02]  /*15ed0*/  SHFL.IDX P6, R14, R13, R12, R11 ;  /* 0x0000000c0d0e7389 */ /* 0x00006400000c000b */
[----:B01----:R-:W-:Y:S01]  /*15ee0*/  ENDCOLLECTIVE ;  /* 0x000000000000791b */ /* 0x003fe20003800000 */
.L_x_1470:
        /* <DEDUP_REMOVED lines=17> */
.L_x_1471:
[----:B------:R-:W-:Y:S02]  /*16000*/  IMAD.MOV.U32 R13, RZ, RZ, R4 ;  /* 0x000000ffff0d7224 */ /* 0x000fe400078e0004 */
[----:B------:R-:W-:Y:S02]  /*16010*/  IMAD.MOV.U32 R12, RZ, RZ, 0x7 ;  /* 0x00000007ff0c7424 */ /* 0x000fe400078e00ff */
[----:B------:R-:W-:-:S07]  /*16020*/  IMAD.MOV.U32 R3, RZ, RZ, R14 ;  /* 0x000000ffff037224 */ /* 0x000fce00078e000e */
[----:B------:R-:W-:Y:S05]  /*16030*/  WARPSYNC.COLLECTIVE R15, `(.L_x_1472) ;  /* 0x000000000f087348 */ /* 0x000fea0003c00000 */
[----:B------:R0:W1:Y:S02]  /*16040*/  SHFL.IDX P6, R14, R13, R12, R11 ;  /* 0x0000000c0d0e7389 */ /* 0x00006400000c000b */
[----:B01----:R-:W-:Y:S01]  /*16050*/  ENDCOLLECTIVE ;  /* 0x000000000000791b */ /* 0x003fe20003800000 */
.L_x_1472:
        /* <DEDUP_REMOVED lines=15> */
.L_x_1473:
[----:B------:R-:W-:Y:S05]  /*16150*/  BRA `(.L_x_1474) ;  /* 0xffffffbc00ac7947 */ /* 0x000fea000383ffff */
.L_x_1388:
[----:B0-----:R0:W1:Y:S02]  /*16160*/  SYNCS.PHASECHK.TRANS64.TRYWAIT P0, [R22+URZ+0x2a820], R3 ;  /* 0x02a82003160075a7 */ /* 0x001064000800017f */
[----:B-1----:R-:W-:Y:S05]  /*16170*/  @!P0 NANOSLEEP.SYNCS 0x989680 ;  /* 0x009896800000895d */ /* 0x002fea0003900000 */
[----:B------:R-:W1:Y:S02]  /*16180*/  @!P0 SYNCS.PHASECHK.TRANS64 P0, [R22+URZ+0x2a820], R3 ;  /* 0x02a82003160085a7 */ /* 0x000e64000800007f */
[----:B-1----:R-:W-:Y:S05]  /*16190*/  @!P0 BRA `(.L_x_1388) ;  /* 0xfffffffc00f08947 */ /* 0x002fea000383ffff */
[----:B------:R-:W-:Y:S05]  /*161a0*/  BRA `(.L_x_1475) ;  /* 0xffffffc000247947 */ /* 0x000fea000383ffff */
.L_x_1393:
[----:B0-----:R0:W1:Y:S02]  /*161b0*/  SYNCS.PHASECHK.TRANS64.TRYWAIT P0, [R6+URZ+0x2a840], R3 ;  /* 0x02a84003060075a7 */ /* 0x001064000800017f */
[----:B-1----:R-:W-:Y:S05]  /*161c0*/  @!P0 NANOSLEEP.SYNCS 0x989680 ;  /* 0x009896800000895d */ /* 0x002fea0003900000 */
[----:B------:R-:W1:Y:S02]  /*161d0*/  @!P0 SYNCS.PHASECHK.TRANS64 P0, [R6+URZ+0x2a840], R3 ;  /* 0x02a84003060085a7 */ /* 0x000e64000800007f */
[----:B-1----:R-:W-:Y:S05]  /*161e0*/  @!P0 BRA `(.L_x_1393) ;  /* 0xfffffffc00f08947 */ /* 0x002fea000383ffff */
[----:B------:R-:W-:Y:S05]  /*161f0*/  BRA `(.L_x_1476) ;  /* 0xffffffc000ec7947 */ /* 0x000fea000383ffff */
.L_x_1394:
        /* <DEDUP_REMOVED lines=8> */
.L_x_1478:
[----:B------:R-:W-:Y:S05]  /*16280*/  BSYNC B1 ;  /* 0x0000000000017941 */ /* 0x000fea0003800000 */
.L_x_1477:
        /* <DEDUP_REMOVED lines=10> */
.L_x_1479:
        /* <DEDUP_REMOVED lines=8> */
.L_x_1480:
[----:B------:R-:W-:-:S05]  /*163b0*/  IMAD.SHL.U32 R0, R34, 0x2, RZ ;  /* 0x0000000222007824 */ /* 0x000fca00078e00ff */
        /* <DEDUP_REMOVED lines=13> */
.L_x_1481:
[----:B------:R-:W-:Y:S02]  /*16490*/  IMAD.MOV.U32 R13, RZ, RZ, R5 ;  /* 0x000000ffff0d7224 */ /* 0x000fe400078e0005 */
[----:B------:R-:W-:Y:S02]  /*164a0*/  IMAD.MOV.U32 R12, RZ, RZ, 0x2 ;  /* 0x00000002ff0c7424 */ /* 0x000fe400078e00ff */
[----:B------:R-:W-:-:S07]  /*164b0*/  IMAD.MOV.U32 R2, RZ, RZ, R14 ;  /* 0x000000ffff027224 */ /* 0x000fce00078e000e */
[----:B------:R-:W-:Y:S05]  /*164c0*/  WARPSYNC.COLLECTIVE R15, `(.L_x_1482) ;  /* 0x000000000f087348 */ /* 0x000fea0003c00000 */
[----:B------:R0:W1:Y:S02]  /*164d0*/  SHFL.IDX P6, R14, R13, R12, R11 ;  /* 0x0000000c0d0e7389 */ /* 0x00006400000c000b */
[----:B01----:R-:W-:Y:S01]  /*164e0*/  ENDCOLLECTIVE ;  /* 0x000000000000791b */ /* 0x003fe20003800000 */
.L_x_1482:
        /* <DEDUP_REMOVED lines=13> */
.L_x_1483:
[----:B------:R-:W-:Y:S02]  /*165c0*/  IMAD.MOV.U32 R13, RZ, RZ, R5 ;  /* 0x000000ffff0d7224 */ /* 0x000fe400078e0005 */
[----:B------:R-:W-:Y:S02]  /*165d0*/  IMAD.MOV.U32 R12, RZ, RZ, 0x3 ;  /* 0x00000003ff0c7424 */ /* 0x000fe400078e00ff */
[----:B------:R-:W-:-:S07]  /*165e0*/  IMAD.MOV.U32 R2, RZ, RZ, R14 ;  /* 0x000000ffff027224 */ /* 0x000fce00078e000e */
[----:B------:R-:W-:Y:S05]  /*165f0*/  WARPSYNC.COLLECTIVE R15, `(.L_x_1484) ;  /* 0x000000000f087348 */ /* 0x000fea0003c00000 */
[----:B------:R0:W1:Y:S02]  /*16600*/  SHFL.IDX P6, R14, R13, R12, R11 ;  /* 0x0000000c0d0e7389 */ /* 0x00006400000c000b */
[----:B01----:R-:W-:Y:S01]  /*16610*/  ENDCOLLECTIVE ;  /* 0x000000000000791b */ /* 0x003fe20003800000 */
.L_x_1484:
        /* <DEDUP_REMOVED lines=13> */
.L_x_1485:
[----:B------:R-:W-:Y:S02]  /*166f0*/  IMAD.MOV.U32 R13, RZ, RZ, R5 ;  /* 0x000000ffff0d7224 */ /* 0x000fe400078e0005 */
[----:B------:R-:W-:Y:S02]  /*16700*/  IMAD.MOV.U32 R12, RZ, RZ, 0x4 ;  /* 0x00000004ff0c7424 */ /* 0x000fe400078e00ff */
[----:B------:R-:W-:-:S07]  /*16710*/  IMAD.MOV.U32 R2, RZ, RZ, R14 ;  /* 0x000000ffff027224 */ /* 0x000fce00078e000e */
[----:B------:R-:W-:Y:S05]  /*16720*/  WARPSYNC.COLLECTIVE R15, `(.L_x_1486) ;  /* 0x000000000f087348 */ /* 0x000fea0003c00000 */
[----:B------:R0:W1:Y:S02]  /*16730*/  SHFL.IDX P6, R14, R13, R12, R11 ;  /* 0x0000000c0d0e7389 */ /* 0x00006400000c000b */
[----:B01----:R-:W-:Y:S01]  /*16740*/  ENDCOLLECTIVE ;  /* 0x000000000000791b */ /* 0x003fe20003800000 */
.L_x_1486:
        /* <DEDUP_REMOVED lines=13> */
.L_x_1487:
[----:B------:R-:W-:Y:S02]  /*16820*/  IMAD.MOV.U32 R13, RZ, RZ, R5 ;  /* 0x000000ffff0d7224 */ /* 0x000fe400078e0005 */
[----:B------:R-:W-:Y:S02]  /*16830*/  IMAD.MOV.U32 R12, RZ, RZ, 0x5 ;  /* 0x00000005ff0c7424 */ /* 0x000fe400078e00ff */
[----:B------:R-:W-:-:S07]  /*16840*/  IMAD.MOV.U32 R2, RZ, RZ, R14 ;  /* 0x000000ffff027224 */ /* 0x000fce00078e000e */
[----:B------:R-:W-:Y:S05]  /*16850*/  WARPSYNC.COLLECTIVE R15, `(.L_x_1488) ;  /* 0x000000000f087348 */ /* 0x000fea0003c00000 */
[----:B------:R0:W1:Y:S02]  /*16860*/  SHFL.IDX P6, R14, R13, R12, R11 ;  /* 0x0000000c0d0e7389 */ /* 0x00006400000c000b */
[----:B01----:R-:W-:Y:S01]  /*16870*/  ENDCOLLECTIVE ;  /* 0x000000000000791b */ /* 0x003fe20003800000 */
.L_x_1488:
        /* <DEDUP_REMOVED lines=13> */
.L_x_1489:
[----:B------:R-:W-:Y:S01]  /*16950*/  IMAD.MOV.U32 R2, RZ, RZ, R14 ;  /* 0x000000ffff027224 */ /* 0x000fe200078e000e */
[----:B------:R-:W-:Y:S06]  /*16960*/  BRA `(.L_x_1490) ;  /* 0xffffffc000287947 */ /* 0x000fec000383ffff */
.L_x_1399:
[----:B0-----:R0:W2:Y:S02]  /*16970*/  SYNCS.PHASECHK.TRANS64.TRYWAIT P0, [R5+URZ+0x2a860], R2 ;  /* 0x02a86002050075a7 */ /* 0x0010a4000800017f */
[----:B--2---:R-:W-:Y:S05]  /*16980*/  @!P0 NANOSLEEP.SYNCS 0x989680 ;  /* 0x009896800000895d */ /* 0x004fea0003900000 */
[----:B------:R-:W2:Y:S02]  /*16990*/  @!P0 SYNCS.PHASECHK.TRANS64 P0, [R5+URZ+0x2a860], R2 ;  /* 0x02a86002050085a7 */ /* 0x000ea4000800007f */
[----:B--2---:R-:W-:Y:S05]  /*169a0*/  @!P0 BRA `(.L_x_1399) ;  /* 0xfffffffc00f08947 */ /* 0x004fea000383ffff */
[----:B------:R-:W-:Y:S05]  /*169b0*/  BRA `(.L_x_1491) ;  /* 0xffffffc000887947 */ /* 0x000fea000383ffff */
.L_x_1400:
        /* <DEDUP_REMOVED lines=8> */
.L_x_1493:
[----:B------:R-:W-:Y:S05]  /*16a40*/  BSYNC B1 ;  /* 0x0000000000017941 */ /* 0x000fea0003800000 */
.L_x_1492:
        /* <DEDUP_REMOVED lines=9> */
.L_x_1494:
[----:B------:R-:W-:Y:S02]  /*16ae0*/  IMAD.MOV.U32 R13, RZ, RZ, R23 ;  /* 0x000000ffff0d7224 */ /* 0x000fe400078e0017 */
[----:B------:R-:W-:Y:S02]  /*16af0*/  IMAD.MOV.U32 R12, RZ, RZ, 0x1 ;  /* 0x00000001ff0c7424 */ /* 0x000fe400078e00ff */
[----:B------:R-:W-:-:S07]  /*16b00*/  IMAD.MOV.U32 R2, RZ, RZ, R14 ;  /* 0x000000ffff027224 */ /* 0x000fce00078e000e */
[----:B------:R-:W-:Y:S05]  /*16b10*/  WARPSYNC.COLLECTIVE R15, `(.L_x_1495) ;  /* 0x000000000f087348 */ /* 0x000fea0003c00000 */
[----:B------:R0:W1:Y:S02]  /*16b20*/  SHFL.IDX P6, R14, R13, R12, R11 ;  /* 0x0000000c0d0e7389 */ /* 0x00006400000c000b */
[----:B01----:R-:W-:Y:S01]  /*16b30*/  ENDCOLLECTIVE ;  /* 0x000000000000791b */ /* 0x003fe20003800000 */
.L_x_1495:
        /* <DEDUP_REMOVED lines=15> */
.L_x_1496:
[----:B------:R-:W-:Y:S02]  /*16c30*/  IMAD.MOV.U32 R13, RZ, RZ, R23 ;  /* 0x000000ffff0d7224 */ /* 0x000fe400078e0017 */
[----:B------:R-:W-:Y:S02]  /*16c40*/  IMAD.MOV.U32 R12, RZ, RZ, 0x2 ;  /* 0x00000002ff0c7424 */ /* 0x000fe400078e00ff */
[----:B------:R-:W-:-:S07]  /*16c50*/  IMAD.MOV.U32 R2, RZ, RZ, R14 ;  /* 0x000000ffff027224 */ /* 0x000fce00078e000e */
[----:B------:R-:W-:Y:S05]  /*16c60*/  WARPSYNC.COLLECTIVE R15, `(.L_x_1497) ;  /* 0x000000000f087348 */ /* 0x000fea0003c00000 */
[----:B------:R0:W1:Y:S02]  /*16c70*/  SHFL.IDX P6, R14, R13, R12, R11 ;  /* 0x0000000c0d0e7389 */ /* 0x00006400000c000b */
[----:B01----:R-:W-:Y:S01]  /*16c80*/  ENDCOLLECTIVE ;  /* 0x000000000000791b */ /* 0x003fe20003800000 */
.L_x_1497:
        /* <DEDUP_REMOVED lines=14> */
.L_x_1498:
[----:B------:R-:W-:Y:S02]  /*16d70*/  IMAD.MOV.U32 R13, RZ, RZ, R23 ;  /* 0x000000ffff0d7224 */ /* 0x000fe400078e0017 */
[----:B------:R-:W-:Y:S02]  /*16d80*/  IMAD.MOV.U32 R12, RZ, RZ, 0x3 ;  /* 0x00000003ff0c7424 */ /* 0x000fe400078e00ff */
[----:B------:R-:W-:-:S07]  /*16d90*/  IMAD.MOV.U32 R2, RZ, RZ, R14 ;  /* 0x000000ffff027224 */ /* 0x000fce00078e000e */
[----:B------:R-:W-:Y:S05]  /*16da0*/  WARPSYNC.COLLECTIVE R15, `(.L_x_1499) ;  /* 0x000000000f087348 */ /* 0x000fea0003c00000 */
[----:B------:R0:W1:Y:S02]  /*16db0*/  SHFL.IDX P6, R14, R13, R12, R11 ;  /* 0x0000000c0d0e7389 */ /* 0x00006400000c000b */
[----:B01----:R-:W-:Y:S01]  /*16dc0*/  ENDCOLLECTIVE ;  /* 0x000000000000791b */ /* 0x003fe20003800000 */
.L_x_1499:
        /* <DEDUP_REMOVED lines=14> */
.L_x_1500:
[----:B------:R-:W-:Y:S02]  /*16eb0*/  IMAD.MOV.U32 R13, RZ, RZ, R23 ;  /* 0x000000ffff0d7224 */ /* 0x000fe400078e0017 */
[----:B------:R-:W-:Y:S02]  /*16ec0*/  IMAD.MOV.U32 R12, RZ, RZ, 0x4 ;  /* 0x00000004ff0c7424 */ /* 0x000fe400078e00ff */
[----:B------:R-:W-:-:S07]  /*16ed0*/  IMAD.MOV.U32 R2, RZ, RZ, R14 ;  /* 0x000000ffff027224 */ /* 0x000fce00078e000e */
[----:B------:R-:W-:Y:S05]  /*16ee0*/  WARPSYNC.COLLECTIVE R15, `(.L_x_1501) ;  /* 0x000000000f087348 */ /* 0x000fea0003c00000 */
[----:B------:R0:W1:Y:S02]  /*16ef0*/  SHFL.IDX P6, R14, R13, R12, R11 ;  /* 0x0000000c0d0e7389 */ /* 0x00006400000c000b */
[----:B01----:R-:W-:Y:S01]  /*16f00*/  ENDCOLLECTIVE ;  /* 0x000000000000791b */ /* 0x003fe20003800000 */
.L_x_1501:
        /* <DEDUP_REMOVED lines=14> */
.L_x_1502:
[----:B------:R-:W-:Y:S02]  /*16ff0*/  IMAD.MOV.U32 R13, RZ, RZ, R23 ;  /* 0x000000ffff0d7224 */ /* 0x000fe400078e0017 */
[----:B------:R-:W-:Y:S02]  /*17000*/  IMAD.MOV.U32 R12, RZ, RZ, 0x5 ;  /* 0x00000005ff0c7424 */ /* 0x000fe400078e00ff */
[----:B------:R-:W-:-:S07]  /*17010*/  IMAD.MOV.U32 R2, RZ, RZ, R14 ;  /* 0x000000ffff027224 */ /* 0x000fce00078e000e */
[----:B------:R-:W-:Y:S05]  /*17020*/  WARPSYNC.COLLECTIVE R15, `(.L_x_1503) ;  /* 0x000000000f087348 */ /* 0x000fea0003c00000 */
[----:B------:R0:W1:Y:S02]  /*17030*/  SHFL.IDX P6, R14, R13, R12, R11 ;  /* 0x0000000c0d0e7389 */ /* 0x00006400000c000b */
[----:B01----:R-:W-:Y:S01]  /*17040*/  ENDCOLLECTIVE ;  /* 0x000000000000791b */ /* 0x003fe20003800000 */
.L_x_1503:
        /* <DEDUP_REMOVED lines=8> */
[----:B------:R-:W-:Y:S01]  /*170d0*/  ISETP.LT.OR P2, PT, R6, 0x41, !P0 ;  /* 0x000000410600780c */ /* 0x000fe20004741670 */
[----:B------:R-:W-:-:S12]  /*170e0*/  IMAD.MOV.U32 R23, RZ, RZ, R14 ;  /* 0x000000ffff177224 */ /* 0x000fd800078e000e */
[----:B0-----:R-:W-:Y:S05]  /*170f0*/  WARPSYNC.COLLECTIVE R15, `(.L_x_1504) ;  /* 0x000000000f087348 */ /* 0x001fea0003c00000 */
[----:B------:R1:W2:Y:S02]  /*17100*/  SHFL.IDX P6, R14, R13, R12, R11 ;  /* 0x0000000c0d0e7389 */ /* 0x0002a400000c000b */
[----:B012---:R-:W-:Y:S01]  /*17110*/  ENDCOLLECTIVE ;  /* 0x000000000000791b */ /* 0x007fe20003800000 */
.L_x_1504:
[----:B------:R-:W-:Y:S01]  /*17120*/  @!PT LDS RZ, [RZ] ;  /* 0x00000000fffff984 */ /* 0x000fe20000000800 */
[----:B------:R-:W-:Y:S01]  /*17130*/  @!PT LDS RZ, [RZ] ;  /* 0x00000000fffff984 */ /* 0x000fe20000000800 */
[----:B------:R-:W-:Y:S01]  /*17140*/  @!PT LDS RZ, [RZ] ;  /* 0x00000000fffff984 */ /* 0x000fe20000000800 */
[----:B------:R0:W-:Y:S02]  /*17150*/  LDGSTS.E.BYPASS.LTC128B.128 [R4+0x5400], desc[UR36][R2.64+0x80], !P2 ;  /* 0x0540008002047fae */ /* 0x0001e4000d101d64 */
[----:B0-----:R-:W-:Y:S01]  /*17160*/  IMAD.MOV.U32 R2, RZ, RZ, R14 ;  /* 0x000000ffff027224 */ /* 0x001fe200078e000e */
[----:B------:R-:W-:Y:S06]  /*17170*/  BRA `(.L_x_1505) ;  /* 0xffffffbc00747947 */ /* 0x000fec000383ffff */
.L_x_1408:
[----:B0-----:R0:W1:Y:S02]  /*17180*/  SYNCS.PHASECHK.TRANS64.TRYWAIT P0, [R0+URZ+0x2a860], R3 ;  /* 0x02a86003000075a7 */ /* 0x001064000800017f */
[----:B-1----:R-:W-:Y:S05]  /*17190*/  @!P0 NANOSLEEP.SYNCS 0x989680 ;  /* 0x009896800000895d */ /* 0x002fea0003900000 */
[----:B------:R-:W1:Y:S02]  /*171a0*/  @!P0 SYNCS.PHASECHK.TRANS64 P0, [R0+URZ+0x2a860], R3 ;  /* 0x02a86003000085a7 */ /* 0x000e64000800007f */
[----:B-1----:R-:W-:Y:S05]  /*171b0*/  @!P0 BRA `(.L_x_1408) ;  /* 0xfffffffc00f08947 */ /* 0x002fea000383ffff */
[----:B------:R-:W-:Y:S05]  /*171c0*/  BRA `(.L_x_1506) ;  /* 0xffffffc000947947 */ /* 0x000fea000383ffff */
.L_x_1409:
        /* <DEDUP_REMOVED lines=8> */
.L_x_1508:
[----:B------:R-:W-:Y:S05]  /*17250*/  BSYNC B0 ;  /* 0x0000000000007941 */ /* 0x000fea0003800000 */
.L_x_1507:
[----:B------:R-:W0:Y:S01]  /*17260*/  S2R R4, SR_TID.X ;  /* 0x0000000000047919 */ /* 0x000e220000002100 */
[----:B------:R-:W-:Y:S01]  /*17270*/  IMAD.MOV.U32 R13, RZ, RZ, R17 ;  /* 0x000000ffff0d7224 */ /* 0x000fe200078e0011 */
[C---:B------:R-:W-:Y:S01]  /*17280*/  LOP3.LUT R2, R28.reuse, 0x1, RZ, 0xc0, !PT ;  /* 0x000000011c027812 */ /* 0x040fe200078ec0ff */
[----:B------:R-:W-:Y:S01]  /*17290*/  IMAD.MOV.U32 R12, RZ, RZ, RZ ;  /* 0x000000ffff0c7224 */ /* 0x000fe200078e00ff */
[----:B------:R-:W-:Y:S01]  /*172a0*/  LOP3.LUT P0, RZ, R28, 0x2, RZ, 0xc0, !PT ;  /* 0x000000021cff7812 */ /* 0x000fe2000780c0ff */
[----:B------:R-:W-:Y:S01]  /*172b0*/  IMAD.MOV.U32 R11, RZ, RZ, 0x181f ;  /* 0x0000181fff0b7424 */ /* 0x000fe200078e00ff */
[----:B------:R-:W-:Y:S01]  /*172c0*/  ISETP.NE.U32.AND P1, PT, R2, 0x1, PT ;  /* 0x000000010200780c */ /* 0x000fe20003f25070 */
[----:B------:R-:W-:Y:S01]  /*172d0*/  IMAD.MOV.U32 R15, RZ, RZ, -0x1 ;  /* 0xffffffffff0f7424 */ /* 0x000fe200078e00ff */
[C---:B------:R-:W-:Y:S01]  /*172e0*/  ISETP.LT.OR P4, PT, R6.reuse, 0x1, !P0 ;  /* 0x000000010600780c */ /* 0x040fe20004781670 */
[----:B------:R-:W-:Y:S01]  /*172f0*/  IMAD.MOV.U32 R3, RZ, RZ, R14 ;  /* 0x000000ffff037224 */ /* 0x000fe200078e000e */
[----:B------:R-:W-:-:S13]  /*17300*/  ISETP.LT.OR P3, PT, R6, 0x1, P1 ;  /* 0x000000010600780c */ /* 0x000fda0000f61670 */
[----:B0-----:R-:W-:Y:S05]  /*17310*/  WARPSYNC.COLLECTIVE R15, `(.L_x_1509) ;  /* 0x000000000f087348 */ /* 0x001fea0003c00000 */
[----:B------:R1:W2:Y:S02]  /*17320*/  SHFL.IDX P6, R14, R13, R12, R11 ;  /* 0x0000000c0d0e7389 */ /* 0x0002a400000c000b */
[----:B012---:R-:W-:Y:S01]  /*17330*/  ENDCOLLECTIVE ;  /* 0x000000000000791b */ /* 0x007fe20003800000 */
.L_x_1509:
[----:B------:R-:W-:Y:S02]  /*17340*/  IMAD.MOV.U32 R13, RZ, RZ, R23 ;  /* 0x000000ffff0d7224 */ /* 0x000fe400078e0017 */
[----:B------:R-:W-:Y:S02]  /*17350*/  IMAD.MOV.U32 R12, RZ, RZ, 0x1 ;  /* 0x00000001ff0c7424 */ /* 0x000fe400078e00ff */
[----:B------:R-:W-:-:S05]  /*17360*/  IMAD.SHL.U32 R4, R4, 0x8, RZ ;  /* 0x0000000804047824 */ /* 0x000fca00078e00ff */
[----:B------:R-:W-:-:S05]  /*17370*/  LOP3.LUT R4, R4, 0x38, RZ, 0xc0, !PT ;  /* 0x0000003804047812 */ /* 0x000fca00078ec0ff */
[----:B------:R-:W-:Y:S02]  /*17380*/  IMAD.SHL.U32 R5, R4, 0x2, RZ ;  /* 0x0000000204057824 */ /* 0x000fe400078e00ff */
[----:B------:R-:W-:-:S03]  /*17390*/  IMAD R4, R7, 0x2, R22 ;  /* 0x0000000207047824 */ /* 0x000fc600078e0216 */
[----:B------:R-:W-:-:S13]  /*173a0*/  IADD3 R2, P2, R14, R5, RZ ;  /* 0x000000050e027210 */ /* 0x000fda0007f5e0ff */
[----:B------:R-:W-:Y:S05]  /*173b0*/  WARPSYNC.COLLECTIVE R15, `(.L_x_1510) ;  /* 0x000000000f087348 */ /* 0x000fea0003c00000 */
[----:B------:R0:W1:Y:S02]  /*173c0*/  SHFL.IDX P6, R14, R13, R12, R11 ;  /* 0x0000000c0d0e7389 */ /* 0x00006400000c000b */
[----:B01----:R-:W-:Y:S01]  /*173d0*/  ENDCOLLECTIVE ;  /* 0x000000000000791b */ /* 0x003fe20003800000 */
.L_x_1510:
        /* <DEDUP_REMOVED lines=13> */
.L_x_1511:
[----:B------:R-:W-:Y:S02]  /*174b0*/  IMAD.MOV.U32 R13, RZ, RZ, R23 ;  /* 0x000000ffff0d7224 */ /* 0x000fe400078e0017 */
[----:B------:R-:W-:Y:S01]  /*174c0*/  IMAD.MOV.U32 R12, RZ, RZ, 0x2 ;  /* 0x00000002ff0c7424 */ /* 0x000fe200078e00ff */
[----:B------:R-:W-:-:S13]  /*174d0*/  IADD3 R2, P2, R14, R5, RZ ;  /* 0x000000050e027210 */ /* 0x000fda0007f5e0ff */
[----:B------:R-:W-:Y:S05]  /*174e0*/  WARPSYNC.COLLECTIVE R15, `(.L_x_1512) ;  /* 0x000000000f087348 */ /* 0x000fea0003c00000 */
[----:B------:R0:W1:Y:S02]  /*174f0*/  SHFL.IDX P6, R14, R13, R12, R11 ;  /* 0x0000000c0d0e7389 */ /* 0x00006400000c000b */
[----:B01----:R-:W-:Y:S01]  /*17500*/  ENDCOLLECTIVE ;  /* 0x000000000000791b */ /* 0x003fe20003800000 */
.L_x_1512:
        /* <DEDUP_REMOVED lines=13> */
.L_x_1513:
[----:B------:R-:W-:Y:S02]  /*175e0*/  IMAD.MOV.U32 R13, RZ, RZ, R23 ;  /* 0x000000ffff0d7224 */ /* 0x000fe400078e0017 */
[----:B------:R-:W-:Y:S02]  /*175f0*/  IMAD.MOV.U32 R12, RZ, RZ, 0x3 ;  /* 0x00000003ff0c7424 */ /* 0x000fe400078e00ff */
[----:B------:R-:W-:-:S07]  /*17600*/  IMAD.MOV.U32 R10, RZ, RZ, R14 ;  /* 0x000000ffff0a7224 */ /* 0x000fce00078e000e */
[----:B------:R-:W-:Y:S05]  /*17610*/  WARPSYNC.COLLECTIVE R15, `(.L_x_1514) ;  /* 0x000000000f087348 */ /* 0x000fea0003c00000 */
[----:B------:R0:W1:Y:S02]  /*17620*/  SHFL.IDX P6, R14, R13, R12, R11 ;  /* 0x0000000c0d0e7389 */ /* 0x00006400000c000b */
[----:B01----:R-:W-:Y:S01]  /*17630*/  ENDCOLLECTIVE ;  /* 0x000000000000791b */ /* 0x003fe20003800000 */
.L_x_1514:
[----:B------:R-:W-:-:S05]  /*17640*/  IADD3 R2, P2, R10, R5, RZ ;  /* 0x000000050a027210 */ /* 0x000fca0007f5e0ff */
[----:B------:R-:W-:-:S05]  /*17650*/  IMAD.X R3, RZ, RZ, R7, P2 ;  /* 0x000000ffff037224 */ /* 0x000fca00010e0607 */
[----:B------:R-:W-:Y:S01]  /*17660*/  @!PT LDS RZ, [RZ] ;  /* 0x00000000fffff984 */ /* 0x000fe20000000800 */
[----:B------:R-:W-:Y:S01]  /*17670*/  @!PT LDS RZ, [RZ] ;  /* 0x00000000fffff984 */ /* 0x000fe20000000800 */
[----:B------:R-:W-:Y:S01]  /*17680*/  @!PT LDS RZ, [RZ] ;  /* 0x00000000fffff984 */ /* 0x000fe20000000800 */
[----:B------:R0:W-:Y:S01]  /*17690*/  LDGSTS.E.BYPASS.LTC128B.128 [R4+0x1400], desc[UR36][R2.64], !P3 ;  /* 0x0140000002047fae */ /* 0x0001e2000d901d64 */
[----:B------:R-:W-:Y:S01]  /*176a0*/  IMAD.MOV.U32 R13, RZ, RZ, R17 ;  /* 0x000000ffff0d7224 */ /* 0x000fe200078e0011 */
[C---:B------:R-:W-:Y:S02]  /*176b0*/  ISETP.LT.OR P3, PT, R6.reuse, 0x31, P1 ;  /* 0x000000310600780c */ /* 0x040fe40000f61670 */
[----:B------:R0:W-:Y:S01]  /*176c0*/  LDGSTS.E.BYPASS.LTC128B.128 [R4+0x4400], desc[UR36][R2.64+0x80], !P4 ;  /* 0x0440008002047fae */ /* 0x0001e2000e101d64 */
[----:B------:R-:W-:Y:S01]  /*176d0*/  ISETP.LT.OR P4, PT, R6, 0x31, !P0 ;  /* 0x000000310600780c */ /* 0x000fe20004781670 */
[----:B------:R-:W-:-:S12]  /*176e0*/  IMAD.MOV.U32 R8, RZ, RZ, R14 ;  /* 0x000000ffff087224 */ /* 0x000fd800078e000e */
[----:B0-----:R-:W-:Y:S05]  /*176f0*/  WARPSYNC.COLLECTIVE R15, `(.L_x_1515) ;  /* 0x000000000f087348 */ /* 0x001fea0003c00000 */
[----:B------:R1:W2:Y:S02]  /*17700*/  SHFL.IDX P6, R14, R13, R12, R11 ;  /* 0x0000000c0d0e7389 */ /* 0x0002a400000c000b */
[----:B012---:R-:W-:Y:S01]  /*17710*/  ENDCOLLECTIVE ;  /* 0x000000000000791b */ /* 0x007fe20003800000 */
.L_x_1515:
[----:B------:R-:W-:Y:S02]  /*17720*/  IMAD.MOV.U32 R13, RZ, RZ, R23 ;  /* 0x000000ffff0d7224 */ /* 0x000fe400078e0017 */
[----:B------:R-:W-:Y:S01]  /*17730*/  IMAD.MOV.U32 R12, RZ, RZ, 0x4 ;  /* 0x00000004ff0c7424 */ /* 0x000fe200078e00ff */
[----:B------:R-:W-:-:S13]  /*17740*/  IADD3 R2, P2, R14, R5, RZ ;  /* 0x000000050e027210 */ /* 0x000fda0007f5e0ff */
[----:B------:R-:W-:Y:S05]  /*17750*/  WARPSYNC.COLLECTIVE R15, `(.L_x_1516) ;  /* 0x000000000f087348 */ /* 0x000fea0003c00000 */
[----:B------:R0:W1:Y:S02]  /*17760*/  SHFL.IDX P6, R14, R13, R12, R11 ;  /* 0x0000000c0d0e7389 */ /* 0x00006400000c000b */
[----:B01----:R-:W-:Y:S01]  /*17770*/  ENDCOLLECTIVE ;  /* 0x000000000000791b */ /* 0x003fe20003800000 */
.L_x_1516:
        /* <DEDUP_REMOVED lines=13> */
.L_x_1517:
[----:B------:R-:W-:Y:S02]  /*17850*/  IMAD.MOV.U32 R13, RZ, RZ, R23 ;  /* 0x000000ffff0d7224 */ /* 0x000fe400078e0017 */
[----:B------:R-:W-:Y:S02]  /*17860*/  IMAD.MOV.U32 R12, RZ, RZ, 0x5 ;  /* 0x00000005ff0c7424 */ /* 0x000fe400078e00ff */
[----:B------:R-:W-:-:S07]  /*17870*/  IMAD.MOV.U32 R10, RZ, RZ, R14 ;  /* 0x000000ffff0a7224 */ /* 0x000fce00078e000e */
[----:B------:R-:W-:Y:S05]  /*17880*/  WARPSYNC.COLLECTIVE R15, `(.L_x_1518) ;  /* 0x000000000f087348 */ /* 0x000fea0003c00000 */
[----:B------:R0:W1:Y:S02]  /*17890*/  SHFL.IDX P6, R14, R13, R12, R11 ;  /* 0x0000000c0d0e7389 */ /* 0x00006400000c000b */
[----:B01----:R-:W-:Y:S01]  /*178a0*/  ENDCOLLECTIVE ;  /* 0x000000000000791b */ /* 0x003fe20003800000 */
.L_x_1518:
        /* <DEDUP_REMOVED lines=8> */
[----:B------:R-:W-:-:S07]  /*17930*/  IMAD.MOV.U32 R23, RZ, RZ, R14 ;  /* 0x000000ffff177224 */ /* 0x000fce00078e000e */
[----:B0-----:R-:W-:Y:S05]  /*17940*/  WARPSYNC.COLLECTIVE R15, `(.L_x_1519) ;  /* 0x000000000f087348 */ /* 0x001fea0003c00000 */
[----:B------:R1:W2:Y:S02]  /*17950*/  SHFL.IDX P6, R14, R13, R12, R11 ;  /* 0x0000000c0d0e7389 */ /* 0x0002a400000c000b */
[----:B012---:R-:W-:Y:S01]  /*17960*/  ENDCOLLECTIVE ;  /* 0x000000000000791b */ /* 0x007fe20003800000 */
.L_x_1519:
[----:B------:R-:W-:Y:S05]  /*17970*/  BRA `(.L_x_1520) ;  /* 0xffffffbc00907947 */ /* 0x000fea000383ffff */
.L_x_1414:
        /* <DEDUP_REMOVED lines=8> */
.L_x_1522:
[----:B------:R-:W-:Y:S05]  /*17a00*/  BSYNC B0 ;  /* 0x0000000000007941 */ /* 0x000fea0003800000 */
.L_x_1521:
[----:B------:R-:W-:Y:S02]  /*17a10*/  IMAD.MOV.U32 R13, RZ, RZ, R16 ;  /* 0x000000ffff0d7224 */ /* 0x000fe400078e0010 */
[----:B------:R-:W-:Y:S02]  /*17a20*/  IMAD.MOV.U32 R12, RZ, RZ, 0x1 ;  /* 0x00000001ff0c7424 */ /* 0x000fe400078e00ff */
[----:B------:R-:W-:Y:S02]  /*17a30*/  IMAD.MOV.U32 R11, RZ, RZ, 0x1f ;  /* 0x0000001fff0b7424 */ /* 0x000fe400078e00ff */
[----:B------:R-:W-:Y:S02]  /*17a40*/  IMAD.MOV.U32 R15, RZ, RZ, -0x1 ;  /* 0xffffffffff0f7424 */ /* 0x000fe400078e00ff */
[----:B------:R-:W-:Y:S02]  /*17a50*/  IMAD.IADD R5, R19, 0x1, R8 ;  /* 0x0000000113057824 */ /* 0x000fe400078e0208 */
[----:B------:R-:W-:-:S07]  /*17a60*/  IMAD.MOV.U32 R0, RZ, RZ, R14 ;  /* 0x000000ffff007224 */ /* 0x000fce00078e000e */
[----:B------:R-:W-:Y:S05]  /*17a70*/  WARPSYNC.COLLECTIVE R15, `(.L_x_1523) ;  /* 0x000000000f087348 */ /* 0x000fea0003c00000 */
[----:B------:R0:W1:Y:S02]  /*17a80*/  SHFL.IDX P6, R14, R13, R12, R11 ;  /* 0x0000000c0d0e7389 */ /* 0x00006400000c000b */
[----:B01----:R-:W-:Y:S01]  /*17a90*/  ENDCOLLECTIVE ;  /* 0x000000000000791b */ /* 0x003fe20003800000 */
.L_x_1523:
[----:B------:R-:W-:Y:S02]  /*17aa0*/  ULDC UR4, c[0x0][0xc3c] ;  /* 0x00030f0000047ab9 */ /* 0x000fe40000000800 */
[----:B------:R-:W-:-:S13]  /*17ab0*/  ISETP.GE.OR P1, PT, R5, UR4, !P0 ;  /* 0x0000000405007c0c */ /* 0x000fda000c726670 */
[----:B------:R-:W0:Y:S01]  /*17ac0*/  @!P1 LDC.64 R2, c[0x0][0xc80] ;  /* 0x00032000ff029b82 */ /* 0x000e220000000a00 */
[----:B------:R-:W-:Y:S02]  /*17ad0*/  IMAD.MOV.U32 R11, RZ, RZ, RZ ;  /* 0x000000ffff0b7224 */ /* 0x000fe400078e00ff */
[----:B------:R-:W-:Y:S02]  /*17ae0*/  IMAD.MOV.U32 R4, RZ, RZ, R14 ;  /* 0x000000ffff047224 */ /* 0x000fe400078e000e */
[----:B0-----:R-:W-:-:S06]  /*17af0*/  @!P1 IMAD.WIDE R2, R5, 0x4, R2 ;  /* 0x0000000405029825 */ /* 0x001fcc00078e0202 */
[----:B------:R-:W2:Y:S01]  /*17b00*/  @!P1 LDG.E R2, desc[UR36][R2.64] ;  /* 0x0000002402029981 */ /* 0x000ea2000c1e1900 */
[----:B------:R-:W-:Y:S01]  /*17b10*/  IMAD.MOV.U32 R5, RZ, RZ, RZ ;  /* 0x000000ffff057224 */ /* 0x000fe200078e00ff */
        /* <DEDUP_REMOVED lines=10> */
.L_x_1524:
[----:B------:R-:W-:Y:S01]  /*17bc0*/  IMAD.MOV.U32 R12, RZ, RZ, 0x2 ;  /* 0x00000002ff0c7424 */ /* 0x000fe200078e00ff */
[----:B------:R-:W-:-:S05]  /*17bd0*/  SEL R6, R14, RZ, P1 ;  /* 0x000000ff0e067207 */ /* 0x000fca0000800000 */
[----:B------:R-:W-:-:S04]  /*17be0*/  IMAD.IADD R6, R5, 0x1, R6 ;  /* 0x0000000105067824 */ /* 0x000fc800078e0206 */
[----:B------:R-:W-:-:S07]  /*17bf0*/  IMAD.MOV.U32 R13, RZ, RZ, R6 ;  /* 0x000000ffff0d7224 */ /* 0x000fce00078e0006 */
[----:B------:R-:W-:Y:S05]  /*17c00*/  WARPSYNC.COLLECTIVE R15, `(.L_x_1525) ;  /* 0x000000000f087348 */ /* 0x000fea0003c00000 */
[----:B------:R0:W1:Y:S02]  /*17c10*/  SHFL.UP P6, R14, R13, R12, R11 ;  /* 0x0400000c0d0e7389 */ /* 0x00006400000c000b */
[----:B01----:R-:W-:Y:S01]  /*17c20*/  ENDCOLLECTIVE ;  /* 0x000000000000791b */ /* 0x003fe20003800000 */
.L_x_1525:
[----:B------:R-:W-:Y:S01]  /*17c30*/  IMAD.MOV.U32 R12, RZ, RZ, 0x4 ;  /* 0x00000004ff0c7424 */ /* 0x000fe200078e00ff */
[----:B------:R-:W-:-:S05]  /*17c40*/  SEL R7, R14, RZ, P2 ;  /* 0x000000ff0e077207 */ /* 0x000fca0001000000 */
[----:B------:R-:W-:-:S04]  /*17c50*/  IMAD.IADD R7, R6, 0x1, R7 ;  /* 0x0000000106077824 */ /* 0x000fc800078e0207 */
[----:B------:R-:W-:-:S07]  /*17c60*/  IMAD.MOV.U32 R13, RZ, RZ, R7 ;  /* 0x000000ffff0d7224 */ /* 0x000fce00078e0007 */
[----:B------:R-:W-:Y:S05]  /*17c70*/  WARPSYNC.COLLECTIVE R15, `(.L_x_1526) ;  /* 0x000000000f087348 */ /* 0x000fea0003c00000 */
[----:B------:R0:W1:Y:S02]  /*17c80*/  SHFL.UP P6, R14, R13, R12, R11 ;  /* 0x0400000c0d0e7389 */ /* 0x00006400000c000b */
[----:B01----:R-:W-:Y:S01]  /*17c90*/  ENDCOLLECTIVE ;  /* 0x000000000000791b */ /* 0x003fe20003800000 */
.L_x_1526:
[----:B------:R-:W-:Y:S01]  /*17ca0*/  IMAD.MOV.U32 R12, RZ, RZ, 0x8 ;  /* 0x00000008ff0c7424 */ /* 0x000fe200078e00ff */
[----:B------:R-:W-:-:S05]  /*17cb0*/  SEL R2, R14, RZ, P3 ;  /* 0x000000ff0e027207 */ /* 0x000fca0001800000 */
[----:B------:R-:W-:-:S04]  /*17cc0*/  IMAD.IADD R2, R7, 0x1, R2 ;  /* 0x0000000107027824 */ /* 0x000fc800078e0202 */
[----:B------:R-:W-:-:S07]  /*17cd0*/  IMAD.MOV.U32 R13, RZ, RZ, R2 ;  /* 0x000000ffff0d7224 */ /* 0x000fce00078e0002 */
[----:B------:R-:W-:Y:S05]  /*17ce0*/  WARPSYNC.COLLECTIVE R15, `(.L_x_1527) ;  /* 0x000000000f087348 */ /* 0x000fea0003c00000 */
[----:B------:R0:W1:Y:S02]  /*17cf0*/  SHFL.UP P6, R14, R13, R12, R11 ;  /* 0x0400000c0d0e7389 */ /* 0x00006400000c000b */
[----:B01----:R-:W-:Y:S01]  /*17d00*/  ENDCOLLECTIVE ;  /* 0x000000000000791b */ /* 0x003fe20003800000 */
.L_x_1527:
[----:B------:R-:W-:Y:S01]  /*17d10*/  IMAD.MOV.U32 R12, RZ, RZ, 0x10 ;  /* 0x00000010ff0c7424 */ /* 0x000fe200078e00ff */
[----:B------:R-:W-:-:S05]  /*17d20*/  SEL R3, R14, RZ, P4 ;  /* 0x000000ff0e037207 */ /* 0x000fca0002000000 */
[----:B------:R-:W-:-:S04]  /*17d30*/  IMAD.IADD R3, R2, 0x1, R3 ;  /* 0x0000000102037824 */ /* 0x000fc800078e0203 */
[----:B------:R-:W-:-:S07]  /*17d40*/  IMAD.MOV.U32 R13, RZ, RZ, R3 ;  /* 0x000000ffff0d7224 */ /* 0x000fce00078e0003 */
[----:B------:R-:W-:Y:S05]  /*17d50*/  WARPSYNC.COLLECTIVE R15, `(.L_x_1528) ;  /* 0x000000000f087348 */ /* 0x000fea0003c00000 */
[----:B------:R0:W1:Y:S02]  /*17d60*/  SHFL.UP P6, R14, R13, R12, R11 ;  /* 0x0400000c0d0e7389 */ /* 0x00006400000c000b */
[----:B01----:R-:W-:Y:S01]  /*17d70*/  ENDCOLLECTIVE ;  /* 0x000000000000791b */ /* 0x003fe20003800000 */
.L_x_1528:
[----:B------:R-:W-:Y:S02]  /*17d80*/  IMAD.MOV.U32 R12, RZ, RZ, 0x1f ;  /* 0x0000001fff0c7424 */ /* 0x000fe400078e00ff */
[----:B------:R-:W-:Y:S01]  /*17d90*/  IMAD.MOV.U32 R11, RZ, RZ, 0x1f ;  /* 0x0000001fff0b7424 */ /* 0x000fe200078e00ff */
[----:B------:R-:W-:-:S05]  /*17da0*/  SEL R6, R14, RZ, P5 ;  /* 0x000000ff0e067207 */ /* 0x000fca0002800000 */
[----:B------:R-:W-:-:S04]  /*17db0*/  IMAD.IADD R6, R3, 0x1, R6 ;  /* 0x0000000103067824 */ /* 0x000fc800078e0206 */
[----:B------:R-:W-:-:S07]  /*17dc0*/  IMAD.MOV.U32 R13, RZ, RZ, R6 ;  /* 0x000000ffff0d7224 */ /* 0x000fce00078e0006 */
[----:B------:R-:W-:Y:S05]  /*17dd0*/  WARPSYNC.COLLECTIVE R15, `(.L_x_1529) ;  /* 0x000000000f087348 */ /* 0x000fea0003c00000 */
[----:B------:R0:W1:Y:S02]  /*17de0*/  SHFL.IDX P6, R14, R13, R12, R11 ;  /* 0x0000000c0d0e7389 */ /* 0x00006400000c000b */
[----:B01----:R-:W-:Y:S01]  /*17df0*/  ENDCOLLECTIVE ;  /* 0x000000000000791b */ /* 0x003fe20003800000 */
.L_x_1529:
[----:B------:R-:W-:Y:S05]  /*17e00*/  BRA `(.L_x_1530) ;  /* 0xffffffbc00a07947 */ /* 0x000fea000383ffff */
.L_x_1419:
[----:B------:R-:W-:Y:S01]  /*17e10*/  BSSY B0, `(.L_x_1531) ;  /* 0x0000008000007945 */ /* 0x000fe20003800000 */
[----:B-----5:R-:W-:Y:S02]  /*17e20*/  IMAD.MOV.U32 R13, RZ, RZ, R5 ;  /* 0x000000ffff0d7224 */ /* 0x020fe400078e0005 */
[----:B------:R-:W-:Y:S02]  /*17e30*/  IMAD.MOV.U32 R12, RZ, RZ, 0x1 ;  /* 0x00000001ff0c7424 */ /* 0x000fe400078e00ff */
[----:B------:R-:W-:Y:S02]  /*17e40*/  IMAD.MOV.U32 R11, RZ, RZ, RZ ;  /* 0x000000ffff0b7224 */ /* 0x000fe400078e00ff */
[----:B------:R-:W-:-:S07]  /*17e50*/  IMAD.MOV.U32 R15, RZ, RZ, -0x1 ;  /* 0xffffffffff0f7424 */ /* 0x000fce00078e00ff */
[----:B012---:R-:W-:Y:S05]  /*17e60*/  WARPSYNC.COLLECTIVE R15, `(.L_x_1532) ;  /* 0x000000000f087348 */ /* 0x007fea0003c00000 */
[----:B------:R3:W4:Y:S02]  /*17e70*/  SHFL.UP P6, R14, R13, R12, R11 ;  /* 0x0400000c0d0e7389 */ /* 0x00072400000c000b */
[----:B01234-:R-:W-:Y:S01]  /*17e80*/  ENDCOLLECTIVE ;  /* 0x000000000000791b */ /* 0x01ffe20003800000 */
.L_x_1532:
[----:B------:R-:W-:Y:S05]  /*17e90*/  BSYNC B0 ;  /* 0x0000000000007941 */ /* 0x000fea0003800000 */
.L_x_1531:
[----:B------:R-:W-:Y:S01]  /*17ea0*/  SEL R14, R14, RZ, P1 ;  /* 0x000000ff0e0e7207 */ /* 0x000fe20000800000 */
[----:B------:R-:W-:Y:S02]  /*17eb0*/  IMAD.MOV.U32 R12, RZ, RZ, 0x2 ;  /* 0x00000002ff0c7424 */ /* 0x000fe400078e00ff */
[----:B------:R-:W-:Y:S02]  /*17ec0*/  IMAD.MOV.U32 R11, RZ, RZ, RZ ;  /* 0x000000ffff0b7224 */ /* 0x000fe400078e00ff */
[----:B------:R-:W-:Y:S02]  /*17ed0*/  IMAD.IADD R13, R5, 0x1, R14 ;  /* 0x00000001050d7824 */ /* 0x000fe400078e020e */
[----:B------:R-:W-:-:S07]  /*17ee0*/  IMAD.MOV.U32 R15, RZ, RZ, -0x1 ;  /* 0xffffffffff0f7424 */ /* 0x000fce00078e00ff */
[----:B------:R-:W-:Y:S05]  /*17ef0*/  WARPSYNC.COLLECTIVE R15, `(.L_x_1533) ;  /* 0x000000000f087348 */ /* 0x000fea0003c00000 */
[----:B------:R0:W1:Y:S02]  /*17f00*/  SHFL.UP P6, R14, R13, R12, R11 ;  /* 0x0400000c0d0e7389 */ /* 0x00006400000c000b */
[----:B01----:R-:W-:Y:S01]  /*17f10*/  ENDCOLLECTIVE ;  /* 0x000000000000791b */ /* 0x003fe20003800000 */
.L_x_1533:
[----:B------:R-:W-:Y:S01]  /*17f20*/  IMAD.MOV.U32 R12, RZ, RZ, 0x4 ;  /* 0x00000004ff0c7424 */ /* 0x000fe200078e00ff */
[----:B------:R-:W-:-:S05]  /*17f30*/  SEL R2, R14, RZ, P2 ;  /* 0x000000ff0e027207 */ /* 0x000fca0001000000 */
[----:B------:R-:W-:-:S04]  /*17f40*/  IMAD.IADD R2, R13, 0x1, R2 ;  /* 0x000000010d027824 */ /* 0x000fc800078e0202 */
[----:B------:R-:W-:-:S07]  /*17f50*/  IMAD.MOV.U32 R13, RZ, RZ, R2 ;  /* 0x000000ffff0d7224 */ /* 0x000fce00078e0002 */
[----:B------:R-:W-:Y:S05]  /*17f60*/  WARPSYNC.COLLECTIVE R15, `(.L_x_1534) ;  /* 0x000000000f087348 */ /* 0x000fea0003c00000 */
[----:B------:R0:W1:Y:S02]  /*17f70*/  SHFL.UP P6, R14, R13, R12, R11 ;  /* 0x0400000c0d0e7389 */ /* 0x00006400000c000b */
[----:B01----:R-:W-:Y:S01]  /*17f80*/  ENDCOLLECTIVE ;  /* 0x000000000000791b */ /* 0x003fe20003800000 */
.L_x_1534:
[----:B------:R-:W-:Y:S01]  /*17f90*/  IMAD.MOV.U32 R12, RZ, RZ, 0x8 ;  /* 0x00000008ff0c7424 */ /* 0x000fe200078e00ff */
[----:B------:R-:W-:-:S05]  /*17fa0*/  SEL R3, R14, RZ, P3 ;  /* 0x000000ff0e037207 */ /* 0x000fca0001800000 */
[----:B------:R-:W-:-:S04]  /*17fb0*/  IMAD.IADD R3, R2, 0x1, R3 ;  /* 0x0000000102037824 */ /* 0x000fc800078e0203 */
[----:B------:R-:W-:-:S07]  /*17fc0*/  IMAD.MOV.U32 R13, RZ, RZ, R3 ;  /* 0x000000ffff0d7224 */ /* 0x000fce00078e0003 */
[----:B------:R-:W-:Y:S05]  /*17fd0*/  WARPSYNC.COLLECTIVE R15, `(.L_x_1535) ;  /* 0x000000000f087348 */ /* 0x000fea0003c00000 */
[----:B------:R0:W1:Y:S02]  /*17fe0*/  SHFL.UP P6, R14, R13, R12, R11 ;  /* 0x0400000c0d0e7389 */ /* 0x00006400000c000b */
[----:B01----:R-:W-:Y:S01]  /*17ff0*/  ENDCOLLECTIVE ;  /* 0x000000000000791b */ /* 0x003fe20003800000 */
.L_x_1535:
[----:B------:R-:W-:Y:S01]  /*18000*/  IMAD.MOV.U32 R12, RZ, RZ, 0x10 ;  /* 0x00000010ff0c7424 */ /* 0x000fe200078e00ff */
[----:B------:R-:W-:-:S05]  /*18010*/  SEL R4, R14, RZ, P4 ;  /* 0x000000ff0e047207 */ /* 0x000fca0002000000 */
[----:B------:R-:W-:-:S04]  /*18020*/  IMAD.IADD R4, R3, 0x1, R4 ;  /* 0x0000000103047824 */ /* 0x000fc800078e0204 */
[----:B------:R-:W-:-:S07]  /*18030*/  IMAD.MOV.U32 R13, RZ, RZ, R4 ;  /* 0x000000ffff0d7224 */ /* 0x000fce00078e0004 */
[----:B------:R-:W-:Y:S05]  /*18040*/  WARPSYNC.COLLECTIVE R15, `(.L_x_1536) ;  /* 0x000000000f087348 */ /* 0x000fea0003c00000 */
[----:B------:R0:W1:Y:S02]  /*18050*/  SHFL.UP P6, R14, R13, R12, R11 ;  /* 0x0400000c0d0e7389 */ /* 0x00006400000c000b */
[----:B01----:R-:W-:Y:S01]  /*18060*/  ENDCOLLECTIVE ;  /* 0x000000000000791b */ /* 0x003fe20003800000 */
.L_x_1536:
        /* <DEDUP_REMOVED lines=8> */
.L_x_1537:
[----:B------:R-:W-:Y:S05]  /*180f0*/  BRA `(.L_x_1538) ;  /* 0xffffffbc00807947 */ /* 0x000fea000383ffff */
.L_x_1421:
[----:B------:R-:W-:Y:S01]  /*18100*/  BSSY B0, `(.L_x_1539) ;  /* 0x0000006000007945 */ /* 0x000fe20003800000 */
[----:B------:R-:W-:Y:S01]  /*18110*/  PLOP3.LUT P6, PT, P6, PT, PT, 0x8, 0x0 ;  /* 0x000000000000781c */ /* 0x000fe200037ce170 */
[----:B------:R-:W-:-:S12]  /*18120*/  IMAD.MOV.U32 R15, RZ, RZ, -0x1 ;  /* 0xffffffffff0f7424 */ /* 0x000fd800078e00ff */
[----:B01----:R-:W-:Y:S05]  /*18130*/  WARPSYNC.COLLECTIVE R15, `(.L_x_1540) ;  /* 0x000000000f087348 */ /* 0x003fea0003c00000 */
[----:B------:R-:W-:Y:S01]  /*18140*/  VOTE.ANY R14, PT, P6 ;  /* 0x00000000000e7806 */ /* 0x000fe200030e0100 */
[----:B01----:R-:W-:Y:S06]  /*18150*/  ENDCOLLECTIVE ;  /* 0x000000000000791b */ /* 0x003fec0003800000 */
.L_x_1540:
[----:B------:R-:W-:Y:S05]  /*18160*/  BSYNC B0 ;  /* 0x0000000000007941 */ /* 0x000fea0003800000 */
.L_x_1539:
        /* <DEDUP_REMOVED lines=9> */
.L_x_1541:
[----:B------:R-:W-:Y:S01]  /*18200*/  IMAD.MOV.U32 R5, RZ, RZ, R14 ;  /* 0x000000ffff057224 */ /* 0x000fe200078e000e */
[----:B------:R-:W-:Y:S06]  /*18210*/  BRA `(.L_x_1542) ;  /* 0xffffffbc00707947 */ /* 0x000fec000383ffff */
.L_x_1423:
[----:B------:R-:W-:Y:S01]  /*18220*/  BSSY B0, `(.L_x_1543) ;  /* 0x0000007000007945 */ /* 0x000fe20003800000 */
[----:B------:R-:W-:Y:S02]  /*18230*/  IMAD.MOV.U32 R13, RZ, RZ, R6 ;  /* 0x000000ffff0d7224 */ /* 0x000fe400078e0006 */
[----:B------:R-:W-:Y:S02]  /*18240*/  IMAD.MOV.U32 R11, RZ, RZ, 0x1f ;  /* 0x0000001fff0b7424 */ /* 0x000fe400078e00ff */
[----:B------:R-:W-:-:S07]  /*18250*/  IMAD.MOV.U32 R15, RZ, RZ, -0x1 ;  /* 0xffffffffff0f7424 */ /* 0x000fce00078e00ff */
[----:B0123--:R-:W-:Y:S05]  /*18260*/  WARPSYNC.COLLECTIVE R15, `(.L_x_1544) ;  /* 0x000000000f087348 */ /* 0x00ffea0003c00000 */
[----:B------:R4:W0:Y:S02]  /*18270*/  SHFL.IDX P6, R14, R13, R12, R11 ;  /* 0x0000000c0d0e7389 */ /* 0x00082400000c000b */
[----:B01234-:R-:W-:Y:S01]  /*18280*/  ENDCOLLECTIVE ;  /* 0x000000000000791b */ /* 0x01ffe20003800000 */
.L_x_1544:
[----:B------:R-:W-:Y:S05]  /*18290*/  BSYNC B0 ;  /* 0x0000000000007941 */ /* 0x000fea0003800000 */
.L_x_1543:
[----:B------:R-:W-:Y:S05]  /*182a0*/  BRA `(.L_x_1422) ;  /* 0xffffffbc00687947 */ /* 0x000fea000383ffff */
.L_x_1427:
[----:B0-----:R0:W2:Y:S02]  /*182b0*/  SYNCS.PHASECHK.TRANS64.TRYWAIT P0, [R5+URZ+0x2a820], R0 ;  /* 0x02a82000050075a7 */ /* 0x0010a4000800017f */
[----:B--2---:R-:W-:Y:S05]  /*182c0*/  @!P0 NANOSLEEP.SYNCS 0x989680 ;  /* 0x009896800000895d */ /* 0x004fea0003900000 */
[----:B------:R-:W2:Y:S02]  /*182d0*/  @!P0 SYNCS.PHASECHK.TRANS64 P0, [R5+URZ+0x2a820], R0 ;  /* 0x02a82000050085a7 */ /* 0x000ea4000800007f */
[----:B--2---:R-:W-:Y:S05]  /*182e0*/  @!P0 BRA `(.L_x_1427) ;  /* 0xfffffffc00f08947 */ /* 0x004fea000383ffff */
[----:B------:R-:W-:Y:S05]  /*182f0*/  BRA `(.L_x_1545) ;  /* 0xffffffc000e07947 */ /* 0x000fea000383ffff */
.L_x_1428:
        /* <DEDUP_REMOVED lines=11> */
.L_x_1547:
[----:B------:R-:W-:Y:S05]  /*183b0*/  BSYNC B0 ;  /* 0x0000000000007941 */ /* 0x000fea0003800000 */
.L_x_1546:
[----:B------:R-:W-:Y:S05]  /*183c0*/  BRA `(.L_x_1548) ;  /* 0xffffffc000c87947 */ /* 0x000fea000383ffff */
.L_x_1431:
[----:B------:R-:W-:Y:S01]  /*183d0*/  BSSY B1, `(.L_x_1549) ;  /* 0x0000006000017945 */ /* 0x000fe20003800000 */
[----:B------:R-:W-:-:S07]  /*183e0*/  IMAD.MOV.U32 R15, RZ, RZ, -0x1 ;  /* 0xffffffffff0f7424 */ /* 0x000fce00078e00ff */
[----:B01-3--:R-:W-:Y:S05]  /*183f0*/  WARPSYNC.COLLECTIVE R15, `(.L_x_1550) ;  /* 0x000000000f0c7348 */ /* 0x00bfea0003c00000 */
[----:B------:R-:W-:Y:S02]  /*18400*/  ELECT P6, UR62, PT ;  /* 0x00000000003e782f */ /* 0x000fe400038c0000 */
[----:B------:R-:W-:Y:S01]  /*18410*/  MOV R14, UR62 ;  /* 0x0000003e000e7c02 */ /* 0x000fe20008000f00 */
[----:B01-3--:R-:W-:Y:S10]  /*18420*/  ENDCOLLECTIVE ;  /* 0x000000000000791b */ /* 0x00bff40003800000 */
.L_x_1550:
[----:B------:R-:W-:Y:S05]  /*18430*/  BSYNC B1 ;  /* 0x0000000000017941 */ /* 0x000fea0003800000 */
.L_x_1549:
[----:B------:R-:W-:Y:S05]  /*18440*/  BRA `(.L_x_1551) ;  /* 0xffffffc000c07947 */ /* 0x000fea000383ffff */
.L_x_1433:
[----:B0-----:R0:W2:Y:S02]  /*18450*/  SYNCS.PHASECHK.TRANS64.TRYWAIT P1, [R3+URZ+0x2a840], R2 ;  /* 0x02a84002030075a7 */ /* 0x0010a4000802017f */
[----:B--2---:R-:W-:Y:S05]  /*18460*/  @!P1 NANOSLEEP.SYNCS 0x989680 ;  /* 0x009896800000995d */ /* 0x004fea0003900000 */
[----:B------:R-:W2:Y:S02]  /*18470*/  @!P1 SYNCS.PHASECHK.TRANS64 P1, [R3+URZ+0x2a840], R2 ;  /* 0x02a84002030095a7 */ /* 0x000ea4000802007f */
[----:B--2---:R-:W-:Y:S05]  /*18480*/  @!P1 BRA `(.L_x_1433) ;  /* 0xfffffffc00f09947 */ /* 0x004fea000383ffff */
[----:B------:R-:W-:Y:S05]  /*18490*/  BRA `(.L_x_1552) ;  /* 0xffffffc000e87947 */ /* 0x000fea000383ffff */
.L_x_1435:
[----:B--2---:R2:W4:Y:S02]  /*184a0*/  SYNCS.PHASECHK.TRANS64.TRYWAIT P1, [R25+URZ+0x2a840], R0 ;  /* 0x02a84000190075a7 */ /* 0x004524000802017f */
[----:B----4-:R-:W-:Y:S05]  /*184b0*/  @!P1 NANOSLEEP.SYNCS 0x989680 ;  /* 0x009896800000995d */ /* 0x010fea0003900000 */
[----:B------:R-:W4:Y:S02]  /*184c0*/  @!P1 SYNCS.PHASECHK.TRANS64 P1, [R25+URZ+0x2a840], R0 ;  /* 0x02a84000190095a7 */ /* 0x000f24000802007f */
[----:B----4-:R-:W-:Y:S05]  /*184d0*/  @!P1 BRA `(.L_x_1435) ;  /* 0xfffffffc00f09947 */ /* 0x010fea000383ffff */
[----:B------:R-:W-:Y:S05]  /*184e0*/  BRA `(.L_x_1553) ;  /* 0xffffffc000f47947 */ /* 0x000fea000383ffff */
.L_x_1437:
[----:B----4-:R4:W0:Y:S02]  /*184f0*/  SYNCS.PHASECHK.TRANS64.TRYWAIT P1, [R3+URZ+0x2a860], R2 ;  /* 0x02a86002030075a7 */ /* 0x010824000802017f */
[----:B0-----:R-:W-:Y:S05]  /*18500*/  @!P1 NANOSLEEP.SYNCS 0x989680 ;  /* 0x009896800000995d */ /* 0x001fea0003900000 */
[----:B------:R-:W0:Y:S02]  /*18510*/  @!P1 SYNCS.PHASECHK.TRANS64 P1, [R3+URZ+0x2a860], R2 ;  /* 0x02a86002030095a7 */ /* 0x000e24000802007f */
[----:B0-----:R-:W-:Y:S05]  /*18520*/  @!P1 BRA `(.L_x_1437) ;  /* 0xfffffffc00f09947 */ /* 0x001fea000383ffff */
[----:B------:R-:W-:Y:S05]  /*18530*/  BRA `(.L_x_1554) ;  /* 0xffffffc000f07947 */ /* 0x000fea000383ffff */
.L_x_1555:
        /* <DEDUP_REMOVED lines=12> */
.L_x_15525:


//--------------------- .text._ZN7cutlass13device_kernelIN5flash11enable_sm90INS1_16FlashAttnFwdSm90INS1_25CollectiveMainloopFwdSm90ILi2EN4cute5tupleIJNS5_1CILi1EEES8_S8_EEENS6_IJNS7_ILi128EEENS7_ILi96EEENS7_ILi192EEEEEELi128ENS_10bfloat16_tEfNS_4arch4Sm90ELb0ELb1ELb0ELb1ELb1ELb1ELb0ELb1ELb1ELb1ELb0ELb0EEENS1_21CollectiveEpilogueFwdINS6_IJSA_SA_SB_EEES9_SE_SG_Li256ELb1ELb1ELb0ELb0EEENS1_36VarlenDynamicPersistentTileSchedulerILi128ELi96ELi256ELi128ELb0ELb1ELb1ELb1ELb0ELb1EEEEEEEEEvNT_6ParamsE --------------------------
	.section	.text._ZN7cutlass13device_kernelIN5flash11enable_sm90INS1_16FlashAttnFwdSm90INS1_25CollectiveMainloopFwdSm90ILi2EN4cute5tupleIJNS5_1CILi1EEES8_S8_EEENS6_IJNS7_ILi128EEENS7_ILi96EEENS7_ILi192EEEEEELi128ENS_10bfloat16_tEfNS_4arch4Sm90ELb0ELb1ELb0ELb1ELb1ELb1ELb0ELb1ELb1ELb1ELb0ELb0EEENS1_21CollectiveEpilogueFwdINS6_IJSA_SA_SB_EEES9_SE_SG_Li256ELb1ELb1ELb0ELb0EEENS1_36VarlenDynamicPersistentTileSchedulerILi128ELi96ELi256ELi128ELb0ELb1ELb1ELb1ELb0ELb1EEEEEEEEEvNT_6ParamsE,"ax",@progbits
	.align	128
.text._ZN7cutlass13device_kernelIN5flash11enable_sm90INS1_16FlashAttnFwdSm90INS1_25CollectiveMainloopFwdSm90ILi2EN4cute5tupleIJNS5_1CILi1EEES8_S8_EEENS6_IJNS7_ILi128EEENS7_ILi96EEENS7_ILi192EEEEEELi128ENS_10bfloat16_tEfNS_4arch4Sm90ELb0ELb1ELb0ELb1ELb1ELb1ELb0ELb1ELb1ELb1ELb0ELb0EEENS1_21CollectiveEpilogueFwdINS6_IJSA_SA_SB_EEES9_SE_SG_Li256ELb1ELb1ELb0ELb0EEENS1_36VarlenDynamicPersistentTileSchedulerILi128ELi96ELi256ELi128ELb0ELb1ELb1ELb1ELb0ELb1EEEEEEEEEvNT_6ParamsE:
        .type           _ZN7cutlass13device_kernelIN5flash11enable_sm90INS1_16FlashAttnFwdSm90INS1_25CollectiveMainloopFwdSm90ILi2EN4cute5tupleIJNS5_1CILi1EEES8_S8_EEENS6_IJNS7_ILi128EEENS7_ILi96EEENS7_ILi192EEEEEELi128ENS_10bfloat16_tEfNS_4arch4Sm90ELb0ELb1ELb0ELb1ELb1ELb1ELb0ELb1ELb1ELb1ELb0ELb0EEENS1_21CollectiveEpilogueFwdINS6_IJSA_SA_SB_EEES9_SE_SG_Li256ELb1ELb1ELb0ELb0EEENS1_36VarlenDynamicPersistentTileSchedulerILi128ELi96ELi256ELi128ELb0ELb1ELb1ELb1ELb0ELb1EEEEEEEEEvNT_6ParamsE,@function
        .size           _ZN7cutlass13device_kernelIN5flash11enable_sm90INS1_16FlashAttnFwdSm90INS1_25CollectiveMainloopFwdSm90ILi2EN4cute5tupleIJNS5_1CILi1EEES8_S8_EEENS6_IJNS7_ILi128EEENS7_ILi96EEENS7_ILi192EEEEEELi128ENS_10bfloat16_tEfNS_4arch4Sm90ELb0ELb1ELb0ELb1ELb1ELb1ELb0ELb1ELb1ELb1ELb0ELb0EEENS1_21CollectiveEpilogueFwdINS6_IJSA_SA_SB_EEES9_SE_SG_Li256ELb1ELb1ELb0ELb0EEENS1_36VarlenDynamicPersistentTileSchedulerILi128ELi96ELi256ELi128ELb0ELb1ELb1ELb1ELb0ELb1EEEEEEEEEvNT_6ParamsE,(.L_x_15526 - _ZN7cutlass13device_kernelIN5flash11enable_sm90INS1_16FlashAttnFwdSm90INS1_25CollectiveMainloopFwdSm90ILi2EN4cute5tupleIJNS5_1CILi1EEES8_S8_EEENS6_IJNS7_ILi128EEENS7_ILi96EEENS7_ILi192EEEEEELi128ENS_10bfloat16_tEfNS_4arch4Sm90ELb0ELb1ELb0ELb1ELb1ELb1ELb0ELb1ELb1ELb1ELb0ELb0EEENS1_21CollectiveEpilogueFwdINS6_IJSA_SA_SB_EEES9_SE_SG_Li256ELb1ELb1ELb0ELb0EEENS1_36VarlenDynamicPersistentTileSchedulerILi128ELi96ELi256ELi128ELb0ELb1ELb1ELb1ELb0ELb1EEEEEEEEEvNT_6ParamsE)
        .other          _ZN7cutlass13device_kernelIN5flash11enable_sm90INS1_16FlashAttnFwdSm90INS1_25CollectiveMainloopFwdSm90ILi2EN4cute5tupleIJNS5_1CILi1EEES8_S8_EEENS6_IJNS7_ILi128EEENS7_ILi96EEENS7_ILi192EEEEEELi128ENS_10bfloat16_tEfNS_4arch4Sm90ELb0ELb1ELb0ELb1ELb1ELb1ELb0ELb1ELb1ELb1ELb0ELb0EEENS1_21CollectiveEpilogueFwdINS6_IJSA_SA_SB_EEES9_SE_SG_Li256ELb1ELb1ELb0ELb0EEENS1_36VarlenDynamicPersistentTileSchedulerILi128ELi96ELi256ELi128ELb0ELb1ELb1ELb1ELb0ELb1EEEEEEEEEvNT_6ParamsE,@"STO_CUDA_ENTRY STV_DEFAULT"
_ZN7cutlass13device_kernelIN5flash11enable_sm90INS1_16FlashAttnFwdSm90INS1_25CollectiveMainloopFwdSm90ILi2EN4cute5tupleIJNS5_1CILi1EEES8_S8_EEENS6_IJNS7_ILi128EEENS7_ILi96EEENS7_ILi192EEEEEELi128ENS_10bfloat16_tEfNS_4arch4Sm90ELb0ELb1ELb0ELb1ELb1ELb1ELb0ELb1ELb1ELb1ELb0ELb0EEENS1_21CollectiveEpilogueFwdINS6_IJSA_SA_SB_EEES9_SE_SG_Li256ELb1ELb1ELb0ELb0EEENS1_36VarlenDynamicPersistentTileSchedulerILi128ELi96ELi256ELi128ELb0ELb1ELb1ELb1ELb0ELb1EEEEEEEEEvNT_6ParamsE:
        /* <DEDUP_REMOVED lines=18> */
.L_x_1557:
[----:B------:R-:W-:Y:S05]  /*0120*/  BSYNC B0 ;  /* 0x0000000000007941 */ /* 0x000fea0003800000 */
.L_x_1556:
        /* <DEDUP_REMOVED lines=41> */
.L_x_1558:
        /* <DEDUP_REMOVED lines=22> */
.L_x_1559:
        /* <DEDUP_REMOVED lines=18> */
.L_x_1560:
        /* <DEDUP_REMOVED lines=22> */
.L_x_1561:
        /* <DEDUP_REMOVED lines=22> */
.L_x_1562:
        /* <DEDUP_REMOVED lines=10> */
.L_x_1565:
[----:B------:R-:W-:-:S08]  /*09a0*/  NOP ;  /* 0x0000000000007918 */ /* 0x000fd00000000000 */
[----:B------:R-:W1:Y:S02]  /*09b0*/  USETMAXREG.TRY_ALLOC.CTAPOOL UP0, 0xe8 ;  /* 0x000000e8000079c8 */ /* 0x000e640008000600 */
[----:B-1----:R-:W-:-:S13]  /*09c0*/  PLOP3.LUT P0, PT, PT, PT, UP0, 0x80, 0x0 ;  /* 0x000000000000781c */ /* 0x002fda0003f0f008 */
[----:B------:R-:W-:Y:S05]  /*09d0*/  @!P0 BRA `(.L_x_1565) ;  /* 0xfffffffc00f08947 */ /* 0x000fea000383ffff */
[----:B------:R-:W1:Y:S08]  /*09e0*/  S2UR UR4, SR_CgaCtaId ;  /* 0x00000000000479c3 */ /* 0x000e700000008800 */
[----:B------:R-:W-:Y:S06]  /*09f0*/  BAR.ARV 0x8, 0x180 ;  /* 0x0206000000007b1d */ /* 0x000fec0000002000 */
[----:B0-----:R-:W-:-:S02]  /*0a00*/  MOV R3, 0x400 ;  /* 0x0000040000037802 */ /* 0x001fc40000000f00 */
[----:B------:R-:W-:Y:S01]  /*0a10*/  BAR.SYNC.DEFER_BLOCKING 0x5, 0x180 ;  /* 0x0146000000007b1d */ /* 0x000fe20000010000 */
[----:B-1----:R-:W-:-:S05]  /*0a20*/  IMAD.U32 R172, RZ, RZ, UR4 ;  /* 0x00000004ffac7e24 */ /* 0x002fca000f8e00ff */
[----:B------:R-:W-:Y:S01]  /*0a30*/  ULDC UR4, c[0x0][0xc3c] ;  /* 0x00030f0000047ab9 */ /* 0x000fe20000000800 */
[----:B------:R-:W-:-:S05]  /*0a40*/  LEA R18, R172, R3, 0x18 ;  /* 0x00000003ac127211 */ /* 0x000fca00078ec0ff */
[----:B------:R-:W0:Y:S01]  /*0a50*/  LDS.128 R28, [R18+0x2a8d0] ;  /* 0x02a8d000121c7984 */ /* 0x000e220000000c00 */
[----:B------:R-:W-:Y:S06]  /*0a60*/  BAR.ARV 0x4, 0x180 ;  /* 0x0106000000007b1d */ /* 0x000fec0000002000 */
[----:B0-----:R-:W-:-:S13]  /*0a70*/  ISETP.GE.AND P0, PT, R31, UR4, PT ;  /* 0x000000041f007c0c */ /* 0x001fda000bf06270 */
[----:B------:R-:W-:Y:S05]  /*0a80*/  @P0 BRA `(.L_x_1566) ;  /* 0x0000027c00840947 */ /* 0x000fea0003800000 */
[----:B------:R-:W2:Y:S01]  /*0a90*/  LDL R2, [R1+0x38] ;  /* 0x0000380001027983 */ /* 0x000ea20000100800 */
[----:B------:R-:W-:Y:S01]  /*0aa0*/  VIADD R0, R0, 0xffffff80 ;  /* 0xffffff8000007836 */ /* 0x000fe20000000000 */
[----:B------:R-:W-:Y:S01]  /*0ab0*/  R2UR UR4, R18 ;  /* 0x00000000120472ca */ /* 0x000fe200000e0000 */
[----:B------:R-:W-:Y:S02]  /*0ac0*/  IMAD.MOV.U32 R197, RZ, RZ, RZ ;  /* 0x000000ffffc57224 */ /* 0x000fe400078e00ff */
[----:B------:R-:W-:Y:S01]  /*0ad0*/  IMAD.MOV.U32 R19, RZ, RZ, RZ ;  /* 0x000000ffff137224 */ /* 0x000fe200078e00ff */
[----:B------:R-:W-:Y:S01]  /*0ae0*/  SHF.R.S32.HI R3, RZ, 0x1f, R0 ;  /* 0x0000001fff037819 */ /* 0x000fe20000011400 */
[----:B------:R-:W-:Y:S02]  /*0af0*/  IMAD.MOV.U32 R175, RZ, RZ, RZ ;  /* 0x000000ffffaf7224 */ /* 0x000fe400078e00ff */
[----:B------:R-:W-:Y:S01]  /*0b00*/  IMAD.MOV.U32 R163, RZ, RZ, RZ ;  /* 0x000000ffffa37224 */ /* 0x000fe200078e00ff */
[CC--:B------:R-:W-:Y:S01]  /*0b10*/  LEA.HI R5, R3.reuse, R0.reuse, RZ, 0x7 ;  /* 0x0000000003057211 */ /* 0x0c0fe200078f38ff */
[----:B------:R-:W-:Y:S01]  /*0b20*/  IMAD.MOV.U32 R160, RZ, RZ, RZ ;  /* 0x000000ffffa07224 */ /* 0x000fe200078e00ff */
[----:B------:R-:W-:-:S02]  /*0b30*/  LEA.HI R199, R3, R0, RZ, 0x3 ;  /* 0x0000000003c77211 */ /* 0x000fc400078f18ff */
[----:B------:R-:W-:Y:S01]  /*0b40*/  LOP3.LUT R7, R5, 0xffffff80, RZ, 0xc0, !PT ;  /* 0xffffff8005077812 */ /* 0x000fe200078ec0ff */
[----:B------:R-:W-:Y:S01]  /*0b50*/  UIADD3 UR4, UR4, 0xc400, URZ ;  /* 0x0000c40004047890 */ /* 0x000fe2000fffe03f */
[----:B------:R-:W-:-:S03]  /*0b60*/  SHF.R.S32.HI R220, RZ, 0x7, R5 ;  /* 0x00000007ffdc7819 */ /* 0x000fc60000011405 */
[----:B------:R-:W-:-:S05]  /*0b70*/  IMAD.IADD R208, R0, 0x1, -R7 ;  /* 0x0000000100d07824 */ /* 0x000fca00078e0a07 */
[----:B------:R-:W-:-:S04]  /*0b80*/  SHF.R.S32.HI R9, RZ, 0x1f, R208 ;  /* 0x0000001fff097819 */ /* 0x000fc800000114d0 */
[CC--:B------:R-:W-:Y:S02]  /*0b90*/  LEA.HI R8, R9.reuse, R208.reuse, RZ, 0x2 ;  /* 0x000000d009087211 */ /* 0x0c0fe400078f10ff */
[----:B------:R-:W-:Y:S02]  /*0ba0*/  LEA.HI R9, R9, R208, RZ, 0x5 ;  /* 0x000000d009097211 */ /* 0x000fe400078f28ff */
[--C-:B------:R-:W-:Y:S02]  /*0bb0*/  SHF.R.S32.HI R6, RZ, 0x2, R8.reuse ;  /* 0x00000002ff067819 */ /* 0x100fe40000011408 */
[----:B------:R-:W-:Y:S02]  /*0bc0*/  SHF.R.S32.HI R11, RZ, 0x1f, R8 ;  /* 0x0000001fff0b7819 */ /* 0x000fe40000011408 */
[----:B------:R-:W-:Y:S02]  /*0bd0*/  SHF.R.S32.HI R9, RZ, 0x5, R9 ;  /* 0x00000005ff097819 */ /* 0x000fe40000011409 */
[----:B------:R-:W-:-:S04]  /*0be0*/  LEA.HI R11, R11, R6, RZ, 0x3 ;  /* 0x000000060b0b7211 */ /* 0x000fc800078f18ff */
[----:B------:R-:W-:-:S05]  /*0bf0*/  LOP3.LUT R11, R11, 0xfffffff8, RZ, 0xc0, !PT ;  /* 0xfffffff80b0b7812 */ /* 0x000fca00078ec0ff */
[----:B------:R-:W-:Y:S01]  /*0c00*/  IMAD.IADD R6, R6, 0x1, -R11 ;  /* 0x0000000106067824 */ /* 0x000fe200078e0a0b */
[----:B------:R-:W-:Y:S02]  /*0c10*/  LOP3.LUT R11, R199, 0xfffffff8, RZ, 0xc0, !PT ;  /* 0xfffffff8c70b7812 */ /* 0x000fe400078ec0ff */
[----:B------:R-:W-:Y:S01]  /*0c20*/  SHF.R.S32.HI R199, RZ, 0x3, R199 ;  /* 0x00000003ffc77819 */ /* 0x000fe200000114c7 */
[----:B------:R-:W-:Y:S01]  /*0c30*/  IMAD R10, R9, 0x10, R6 ;  /* 0x00000010090a7824 */ /* 0x000fe200078e0206 */
[----:B------:R-:W-:Y:S01]  /*0c40*/  LEA.HI R6, R3, R0, RZ, 0x2 ;  /* 0x0000000003067211 */ /* 0x000fe200078f10ff */
[----:B------:R-:W-:-:S03]  /*0c50*/  IMAD.IADD R194, R0, 0x1, -R11 ;  /* 0x0000000100c27824 */ /* 0x000fc600078e0a0b */
[--C-:B------:R-:W-:Y:S01]  /*0c60*/  SHF.R.S32.HI R174, RZ, 0x2, R6.reuse ;  /* 0x00000002ffae7819 */ /* 0x100fe20000011406 */
[----:B------:R-:W-:Y:S01]  /*0c70*/  IMAD.SHL.U32 R192, R194, 0x8, RZ ;  /* 0x00000008c2c07824 */ /* 0x000fe200078e00ff */
[----:B------:R-:W-:-:S03]  /*0c80*/  SHF.R.S32.HI R9, RZ, 0x1f, R6 ;  /* 0x0000001fff097819 */ /* 0x000fc60000011406 */
[----:B------:R-:W-:Y:S01]  /*0c90*/  VIADD R219, R174, 0x40 ;  /* 0x00000040aedb7836 */ /* 0x000fe20000000000 */
[----:B------:R-:W-:Y:S01]  /*0ca0*/  LEA.HI R9, R9, R174, RZ, 0x3 ;  /* 0x000000ae09097211 */ /* 0x000fe200078f18ff */
[----:B------:R-:W-:Y:S01]  /*0cb0*/  VIADD R193, R192, 0x40 ;  /* 0x00000040c0c17836 */ /* 0x000fe20000000000 */
[----:B------:R-:W-:Y:S01]  /*0cc0*/  SHF.R.S32.HI R225, RZ, 0x1f, R192 ;  /* 0x0000001fffe17819 */ /* 0x000fe200000114c0 */
[----:B------:R-:W-:Y:S01]  /*0cd0*/  IMAD.SHL.U32 R181, R219, 0x40, RZ ;  /* 0x00000040dbb57824 */ /* 0x000fe200078e00ff */
[----:B------:R-:W-:Y:S02]  /*0ce0*/  LOP3.LUT R9, R9, 0xfffffff8, RZ, 0xc0, !PT ;  /* 0xfffffff809097812 */ /* 0x000fe400078ec0ff */
[----:B------:R-:W-:Y:S02]  /*0cf0*/  SHF.R.S32.HI R223, RZ, 0x1f, R193 ;  /* 0x0000001fffdf7819 */ /* 0x000fe400000114c1 */
[----:B------:R-:W-:Y:S01]  /*0d00*/  LOP3.LUT R181, R181, 0x1c0, RZ, 0xc0, !PT ;  /* 0x000001c0b5b57812 */ /* 0x000fe200078ec0ff */
[----:B------:R-:W-:-:S03]  /*0d10*/  IMAD.IADD R207, R174, 0x1, -R9 ;  /* 0x00000001aecf7824 */ /* 0x000fc600078e0a09 */
[----:B------:R-:W-:Y:S01]  /*0d20*/  SHF.R.U32.HI R218, RZ, 0x3, R181 ;  /* 0x00000003ffda7819 */ /* 0x000fe200000116b5 */
[----:B------:R-:W-:-:S05]  /*0d30*/  IMAD.SHL.U32 R184, R207, 0x40, RZ ;  /* 0x00000040cfb87824 */ /* 0x000fca00078e00ff */
[----:B------:R-:W-:-:S04]  /*0d40*/  LOP3.LUT R184, R184, 0x1c0, RZ, 0xc0, !PT ;  /* 0x000001c0b8b87812 */ /* 0x000fc800078ec0ff */
[----:B------:R-:W-:Y:S02]  /*0d50*/  SHF.R.U32.HI R185, RZ, 0x3, R184 ;  /* 0x00000003ffb97819 */ /* 0x000fe400000116b8 */
[----:B--2---:R-:W-:Y:S02]  /*0d60*/  R2UR UR5, R2 ;  /* 0x00000000020572ca */ /* 0x004fe400000e0000 */
[----:B------:R-:W-:-:S04]  /*0d70*/  LEA.HI R2, R3, R0, RZ, 0x4 ;  /* 0x0000000003027211 */ /* 0x000fc800078f20ff */
[----:B------:R-:W-:-:S04]  /*0d80*/  SHF.R.S32.HI R7, RZ, 0x4, R2 ;  /* 0x00000004ff077819 */ /* 0x000fc80000011402 */
[----:B------:R-:W-:-:S03]  /*0d90*/  LEA.HI R4, R2, R7, RZ, 0x1 ;  /* 0x0000000702047211 */ /* 0x000fc600078f08ff */
[----:B------:R-:W-:Y:S01]  /*0da0*/  ULOP3.LUT UR5, UR5, 0x1, URZ, 0xfc, !UPT ;  /* 0x0000000105057892 */ /* 0x000fe2000f8efc3f */
[----:B------:R-:W-:-:S05]  /*0db0*/  LOP3.LUT R4, R4, 0x1ffffffe, RZ, 0xc0, !PT ;  /* 0x1ffffffe04047812 */ /* 0x000fca00078ec0ff */
[----:B------:R-:W-:Y:S01]  /*0dc0*/  IMAD.IADD R7, R7, 0x1, -R4 ;  /* 0x0000000107077824 */ /* 0x000fe200078e0a04 */
[----:B------:R-:W-:Y:S02]  /*0dd0*/  LEA.HI R4, R3, R0, RZ, 0x5 ;  /* 0x0000000003047211 */ /* 0x000fe400078f28ff */
[----:B------:R-:W-:Y:S02]  /*0de0*/  LOP3.LUT R3, R2, 0x3fffff0, RZ, 0xc0, !PT ;  /* 0x03fffff002037812 */ /* 0x000fe400078ec0ff */
[----:B------:R-:W-:Y:S02]  /*0df0*/  LEA.HI R2, R5, R220, RZ, 0x1 ;  /* 0x000000dc05027211 */ /* 0x000fe400078f08ff */
[----:B------:R-:W-:Y:S01]  /*0e00*/  LOP3.LUT R5, R6, 0xfffffffc, RZ, 0xc0, !PT ;  /* 0xfffffffc06057812 */ /* 0x000fe200078ec0ff */
[----:B------:R-:W-:Y:S01]  /*0e10*/  IMAD.IADD R3, R0, 0x1, -R3 ;  /* 0x0000000100037824 */ /* 0x000fe200078e0a03 */
[----:B------:R-:W-:Y:S02]  /*0e20*/  SHF.R.S32.HI R4, RZ, 0x5, R4 ;  /* 0x00000005ff047819 */ /* 0x000fe40000011404 */
[----:B------:R-:W-:Y:S01]  /*0e30*/  LOP3.LUT R13, R2, 0x3fffffe, RZ, 0xc0, !PT ;  /* 0x03fffffe020d7812 */ /* 0x000fe200078ec0ff */
[----:B------:R-:W-:Y:S01]  /*0e40*/  IMAD.IADD R198, R0, 0x1, -R5 ;  /* 0x0000000100c67824 */ /* 0x000fe200078e0a05 */
[----:B------:R-:W-:Y:S01]  /*0e50*/  SHF.R.S32.HI R0, RZ, 0x1f, R219 ;  /* 0x0000001fff007819 */ /* 0x000fe200000114db */
[----:B------:R-:W-:-:S02]  /*0e60*/  IMAD R2, R4, 0x10, R3 ;  /* 0x0000001004027824 */ /* 0x000fc400078e0203 */
[----:B------:R-:W-:Y:S01]  /*0e70*/  IMAD.SHL.U32 R164, R198, 0x4, RZ ;  /* 0x00000004c6a47824 */ /* 0x000fe200078e00ff */
[----:B------:R-:W-:Y:S01]  /*0e80*/  LEA.HI R0, R0, R219, RZ, 0x3 ;  /* 0x000000db00007211 */ /* 0x000fe200078f18ff */
[----:B------:R-:W-:Y:S02]  /*0e90*/  IMAD R222, R2, 0x8, R7 ;  /* 0x0000000802de7824 */ /* 0x000fe400078e0207 */
[C---:B------:R-:W-:Y:S02]  /*0ea0*/  VIADD R177, R164.reuse, 0x20 ;  /* 0x00000020a4b17836 */ /* 0x040fe40000000000 */
[C---:B------:R-:W-:Y:S02]  /*0eb0*/  VIADD R176, R164.reuse, 0x40 ;  /* 0x00000040a4b07836 */ /* 0x040fe40000000000 */
[--C-:B------:R-:W-:Y:S01]  /*0ec0*/  IMAD.IADD R168, R164, 0x1, R177.reuse ;  /* 0x00000001a4a87824 */ /* 0x100fe200078e02b1 */
[----:B------:R-:W-:Y:S01]  /*0ed0*/  SHF.R.S32.HI R205, RZ, 0x1f, R177 ;  /* 0x0000001fffcd7819 */ /* 0x000fe200000114b1 */
[----:B------:R-:W-:Y:S01]  /*0ee0*/  IMAD.SHL.U32 R0, R0, 0x40, RZ ;  /* 0x0000004000007824 */ /* 0x000fe200078e00ff */
[--C-:B------:R-:W-:Y:S01]  /*0ef0*/  SHF.R.S32.HI R202, RZ, 0x1f, R176.reuse ;  /* 0x0000001fffca7819 */ /* 0x100fe200000114b0 */
[----:B------:R-:W-:Y:S01]  /*0f00*/  IMAD.IADD R169, R164, 0x1, R176 ;  /* 0x00000001a4a97824 */ /* 0x000fe200078e02b0 */
[----:B------:R-:W-:Y:S01]  /*0f10*/  SHF.R.S32.HI R3, RZ, 0x1f, R168 ;  /* 0x0000001fff037819 */ /* 0x000fe200000114a8 */
[----:B------:R-:W-:Y:S01]  /*0f20*/  IMAD.SHL.U32 R186, R4, 0x200, RZ ;  /* 0x0000020004ba7824 */ /* 0x000fe200078e00ff */
[----:B------:R-:W-:Y:S01]  /*0f30*/  LOP3.LUT R188, R0, 0xfffffe00, RZ, 0xc0, !PT ;  /* 0xfffffe0000bc7812 */ /* 0x000fe200078ec0ff */
[----:B------:R-:W-:Y:S01]  /*0f40*/  IMAD.SHL.U32 R16, R198, 0x8, RZ ;  /* 0x00000008c6107824 */ /* 0x000fe200078e00ff */
[CC--:B------:R-:W-:Y:S01]  /*0f50*/  LEA.HI R170, R3.reuse, R168.reuse, RZ, 0x3 ;  /* 0x000000a803aa7211 */ /* 0x0c0fe200078f18ff */
[----:B------:R-:W-:Y:S01]  /*0f60*/  IMAD.IADD R13, R220, 0x1, -R13 ;  /* 0x00000001dc0d7824 */ /* 0x000fe200078e0a0d */
[----:B------:R-:W-:Y:S01]  /*0f70*/  LEA.HI R3, R3, R168, RZ, 0x6 ;  /* 0x000000a803037211 */ /* 0x000fe200078f30ff */
[C---:B------:R-:W-:Y:S01]  /*0f80*/  VIADD R23, R16.reuse, 0x60 ;  /* 0x0000006010177836 */ /* 0x040fe20000000000 */
[----:B------:R-:W-:Y:S01]  /*0f90*/  SHF.R.S32.HI R0, RZ, 0x1f, R169 ;  /* 0x0000001fff007819 */ /* 0x000fe200000114a9 */
[----:B------:R-:W-:Y:S01]  /*0fa0*/  VIADD R161, R16, 0x80 ;  /* 0x0000008010a17836 */ /* 0x000fe20000000000 */
[--C-:B------:R-:W-:Y:S01]  /*0fb0*/  LOP3.LUT R5, R181, 0x38, R170.reuse, 0xf8, !PT ;  /* 0x00000038b5057812 */ /* 0x100fe200078ef8aa */
[----:B------:R-:W-:Y:S01]  /*0fc0*/  IMAD.SHL.U32 R3, R3, 0x80, RZ ;  /* 0x0000008003037824 */ /* 0x000fe200078e00ff */
[-C--:B------:R-:W-:Y:S01]  /*0fd0*/  LEA.HI R2, R0, R169.reuse, RZ, 0x6 ;  /* 0x000000a900027211 */ /* 0x080fe200078f30ff */
[----:B------:R-:W-:Y:S01]  /*0fe0*/  VIADD R162, R16, 0xa0 ;  /* 0x000000a010a27836 */ /* 0x000fe20000000000 */
[----:B------:R-:W-:Y:S01]  /*0ff0*/  LEA.HI R171, R0, R169, RZ, 0x3 ;  /* 0x000000a900ab7211 */ /* 0x000fe200078f18ff */
[----:B------:R-:W-:Y:S01]  /*1000*/  VIADD R179, R164, 0x10 ;  /* 0x00000010a4b37836 */ /* 0x000fe20000000000 */
[----:B------:R-:W-:Y:S01]  /*1010*/  LOP3.LUT R0, R184, 0x38, R170, 0xf8, !PT ;  /* 0x00000038b8007812 */ /* 0x000fe200078ef8aa */
[----:B------:R-:W-:Y:S01]  /*1020*/  IMAD.SHL.U32 R4, R2, 0x80, RZ ;  /* 0x0000008002047824 */ /* 0x000fe200078e00ff */
[----:B------:R-:W-:Y:S01]  /*1030*/  LOP3.LUT R3, R3, 0xffffe000, RZ, 0xc0, !PT ;  /* 0xffffe00003037812 */ /* 0x000fe200078ec0ff */
[----:B------:R-:W-:Y:S01]  /*1040*/  VIADD R178, R164, 0x30 ;  /* 0x00000030a4b27836 */ /* 0x000fe20000000000 */
[----:B------:R-:W-:Y:S01]  /*1050*/  LOP3.LUT R0, R0, R185, RZ, 0x3c, !PT ;  /* 0x000000b900007212 */ /* 0x000fe200078e3cff */
[----:B------:R-:W-:Y:S01]  /*1060*/  VIADD R180, R164, 0x50 ;  /* 0x00000050a4b47836 */ /* 0x000fe20000000000 */
[----:B------:R-:W-:Y:S01]  /*1070*/  LOP3.LUT R6, R5, R218, RZ, 0x3c, !PT ;  /* 0x000000da05067212 */ /* 0x000fe200078e3cff */
[----:B------:R-:W-:Y:S01]  /*1080*/  IMAD R221, R13, 0x40, R10 ;  /* 0x000000400ddd7824 */ /* 0x000fe200078e020a */
[-C--:B------:R-:W-:Y:S01]  /*1090*/  IADD3 R217, R0, R3.reuse, R186 ;  /* 0x0000000300d97210 */ /* 0x080fe20007ffe0ba */
[----:B------:R-:W-:Y:S01]  /*10a0*/  IMAD.U32 R0, RZ, RZ, UR5 ;  /* 0x00000005ff007e24 */ /* 0x000fe2000f8e00ff */
[----:B------:R-:W-:Y:S01]  /*10b0*/  LOP3.LUT R5, R4, 0xffffe000, RZ, 0xc0, !PT ;  /* 0xffffe00004057812 */ /* 0x000fe200078ec0ff */
[----:B------:R-:W-:Y:S01]  /*10c0*/  IMAD.U32 R4, RZ, RZ, UR4 ;  /* 0x00000004ff047e24 */ /* 0x000fe2000f8e00ff */
[----:B------:R-:W-:Y:S01]  /*10d0*/  IADD3 R6, R6, R3, R188 ;  /* 0x0000000306067210 */ /* 0x000fe20007ffe0bc */
[----:B------:R-:W-:Y:S01]  /*10e0*/  IMAD.SHL.U32 R222, R222, 0x8, RZ ;  /* 0x00000008dede7824 */ /* 0x000fe200078e00ff */
[----:B------:R0:W-:Y:S01]  /*10f0*/  STL [R1+0x30], R0 ;  /* 0x0000300001007387 */ /* 0x0001e20000100800 */
[----:B------:R-:W-:-:S02]  /*1100*/  LOP3.LUT R2, R184, 0x38, R171, 0xf8, !PT ;  /* 0x00000038b8027812 */ /* 0x000fc400078ef8ab */
[----:B------:R-:W-:Y:S01]  /*1110*/  LOP3.LUT R7, R181, 0x38, R171, 0xf8, !PT ;  /* 0x00000038b5077812 */ /* 0x000fe200078ef8ab */
[----:B------:R1:W-:Y:S01]  /*1120*/  STL [R1+0x34], R4 ;  /* 0x0000340401007387 */ /* 0x0003e20000100800 */
[----:B------:R-:W-:Y:S02]  /*1130*/  LOP3.LUT R2, R2, R185, RZ, 0x3c, !PT ;  /* 0x000000b902027212 */ /* 0x000fe400078e3cff */
[----:B------:R-:W-:Y:S02]  /*1140*/  LOP3.LUT R7, R7, R218, RZ, 0x3c, !PT ;  /* 0x000000da07077212 */ /* 0x000fe400078e3cff */
[-C--:B------:R-:W-:Y:S02]  /*1150*/  IADD3 R2, R2, R5.reuse, R186 ;  /* 0x0000000502027210 */ /* 0x080fe40007ffe0ba */
[----:B0-----:R-:W-:Y:S02]  /*1160*/  LEA.HI R0, R198, R198, RZ, 0x1 ;  /* 0x000000c6c6007211 */ /* 0x001fe400078f08ff */
[----:B------:R-:W-:-:S02]  /*1170*/  IADD3 R7, R7, R5, R188 ;  /* 0x0000000507077210 */ /* 0x000fc40007ffe0bc */
[----:B------:R-:W-:Y:S02]  /*1180*/  LOP3.LUT R3, R0, 0x1ffffffe, RZ, 0xc0, !PT ;  /* 0x1ffffffe00037812 */ /* 0x000fe400078ec0ff */
[----:B------:R-:W-:Y:S02]  /*1190*/  LOP3.LUT R5, R8, 0x7ffffffc, RZ, 0xc0, !PT ;  /* 0x7ffffffc08057812 */ /* 0x000fe400078ec0ff */
[--C-:B------:R-:W-:Y:S01]  /*11a0*/  SHF.R.S32.HI R17, RZ, 0x1f, R16.reuse ;  /* 0x0000001fff117819 */ /* 0x100fe20000011410 */
[----:B------:R-:W-:Y:S01]  /*11b0*/  IMAD.IADD R0, R198, 0x1, -R3 ;  /* 0x00000001c6007824 */ /* 0x000fe200078e0a03 */
[----:B------:R-:W-:Y:S01]  /*11c0*/  LOP3.LUT R3, R181, 0x38, R16, 0xf8, !PT ;  /* 0x00000038b5037812 */ /* 0x000fe200078ef810 */
[----:B------:R-:W-:Y:S01]  /*11d0*/  IMAD.IADD R190, R208, 0x1, -R5 ;  /* 0x00000001d0be7824 */ /* 0x000fe200078e0a05 */
[----:B------:R-:W-:Y:S01]  /*11e0*/  SHF.R.S32.HI R173, RZ, 0x1f, R23 ;  /* 0x0000001fffad7819 */ /* 0x000fe20000011417 */
[----:B------:R-:W-:Y:S01]  /*11f0*/  IMAD R191, R0, 0x8, R221 ;  /* 0x0000000800bf7824 */ /* 0x000fe200078e02dd */
[----:B------:R-:W-:-:S02]  /*1200*/  LOP3.LUT R3, R188, R3, R218, 0xf6, !PT ;  /* 0x00000003bc037212 */ /* 0x000fc400078ef6da */
[----:B------:R-:W-:Y:S02]  /*1210*/  SHF.R.S32.HI R183, RZ, 0x1f, R161 ;  /* 0x0000001fffb77819 */ /* 0x000fe400000114a1 */
[----:B------:R-:W-:Y:S02]  /*1220*/  SHF.R.S32.HI R182, RZ, 0x1f, R162 ;  /* 0x0000001fffb67819 */ /* 0x000fe400000114a2 */
[----:B------:R-:W-:Y:S02]  /*1230*/  SHF.R.S32.HI R206, RZ, 0x1f, R179 ;  /* 0x0000001fffce7819 */ /* 0x000fe400000114b3 */
[----:B------:R-:W-:Y:S02]  /*1240*/  SHF.R.S32.HI R203, RZ, 0x1f, R178 ;  /* 0x0000001fffcb7819 */ /* 0x000fe400000114b2 */
[----:B------:R-:W-:Y:S02]  /*1250*/  SHF.R.S32.HI R201, RZ, 0x1f, R180 ;  /* 0x0000001fffc97819 */ /* 0x000fe400000114b4 */
[----:B------:R-:W-:-:S02]  /*1260*/  SHF.R.S32.HI R170, RZ, 0x3, R170 ;  /* 0x00000003ffaa7819 */ /* 0x000fc400000114aa */
[----:B------:R-:W-:Y:S02]  /*1270*/  SHF.R.S32.HI R171, RZ, 0x3, R171 ;  /* 0x00000003ffab7819 */ /* 0x000fe400000114ab */
[----:B------:R-:W-:Y:S02]  /*1280*/  LEA R216, R3, UR4, 0x1 ;  /* 0x0000000403d87c11 */ /* 0x000fe4000f8e08ff */
[----:B------:R-:W-:Y:S02]  /*1290*/  LEA R217, R217, UR4, 0x1 ;  /* 0x00000004d9d97c11 */ /* 0x000fe4000f8e08ff */
[----:B------:R-:W-:Y:S02]  /*12a0*/  LEA R214, R6, UR4, 0x1 ;  /* 0x0000000406d67c11 */ /* 0x000fe4000f8e08ff */
[----:B------:R-:W-:Y:S02]  /*12b0*/  LEA R215, R2, UR4, 0x1 ;  /* 0x0000000402d77c11 */ /* 0x000fe4000f8e08ff */
[----:B-1----:R-:W-:-:S07]  /*12c0*/  LEA R213, R7, UR4, 0x1 ;  /* 0x0000000407d57c11 */ /* 0x002fce000f8e08ff */
.L_x_1866:
[----:B------:R-:W-:Y:S01]  /*12d0*/  ULDC.64 UR4, c[0x0][0xa28] ;  /* 0x00028a0000047ab9 */ /* 0x000fe20000000a00 */
[----:B0-23--:R-:W0:Y:S01]  /*12e0*/  LDC.64 R4, c[0x0][0xa08] ;  /* 0x00028200ff047b82 */ /* 0x00de220000000a00 */
[----:B------:R-:W-:Y:S01]  /*12f0*/  ISETP.NE.U32.AND P0, PT, RZ, UR4, PT ;  /* 0x00000004ff007c0c */ /* 0x000fe2000bf05070 */
[----:B------:R-:W-:Y:S01]  /*1300*/  IMAD.MOV.U32 R0, RZ, RZ, RZ ;  /* 0x000000ffff007224 */ /* 0x000fe200078e00ff */
[----:B------:R-:W-:Y:S01]  /*1310*/  ULDC.64 UR6, c[0x0][0xa20] ;  /* 0x0002880000067ab9 */ /* 0x000fe20000000a00 */
[----:B------:R-:W-:Y:S01]  /*1320*/  IMAD.MOV.U32 R130, RZ, RZ, RZ ;  /* 0x000000ffff827224 */ /* 0x000fe200078e00ff */
[----:B------:R-:W-:Y:S01]  /*1330*/  ISETP.NE.AND.EX P0, PT, RZ, UR5, PT, P0 ;  /* 0x00000005ff007c0c */ /* 0x000fe2000bf05300 */
[----:B------:R-:W-:Y:S02]  /*1340*/  ULDC.64 UR4, c[0x0][0xa18] ;  /* 0x0002860000047ab9 */ /* 0x000fe40000000a00 */
[----:B------:R-:W-:-:S04]  /*1350*/  ISETP.NE.U32.AND P1, PT, RZ, UR4, PT ;  /* 0x00000004ff007c0c */ /* 0x000fc8000bf25070 */
[----:B------:R-:W-:Y:S01]  /*1360*/  ISETP.NE.AND.EX P1, PT, RZ, UR5, PT, P1 ;  /* 0x00000005ff007c0c */ /* 0x000fe2000bf25310 */
[----:B------:R-:W-:Y:S02]  /*1370*/  ULDC.64 UR4, c[0x0][0xa08] ;  /* 0x0002820000047ab9 */ /* 0x000fe40000000a00 */
[----:B------:R-:W-:-:S03]  /*1380*/  ISETP.NE.U32.AND P3, PT, RZ, UR4, PT ;  /* 0x00000004ff007c0c */ /* 0x000fc6000bf65070 */
[----:B----4-:R-:W1:Y:S01]  /*1390*/  @P0 LDC.64 R2, c[0x0][0xa28] ;  /* 0x00028a00ff020b82 */ /* 0x010e620000000a00 */
[----:B------:R-:W-:Y:S01]  /*13a0*/  ISETP.NE.AND.EX P3, PT, RZ, UR5, PT, P3 ;  /* 0x00000005ff007c0c */ /* 0x000fe2000bf65330 */
[----:B0-----:R-:W-:-:S06]  /*13b0*/  IMAD.WIDE R8, R31, 0x4, R4 ;  /* 0x000000041f087825 */ /* 0x001fcc00078e0204 */
[----:B------:R-:W0:Y:S01]  /*13c0*/  @P1 LDC.64 R6, c[0x0][0xa18] ;  /* 0x00028600ff061b82 */ /* 0x000e220000000a00 */
[----:B------:R-:W-:Y:S02]  /*13d0*/  ULDC UR4, c[0x0][0x288] ;  /* 0x0000a20000047ab9 */ /* 0x000fe40000000800 */
[----:B------:R-:W-:Y:S01]  /*13e0*/  IMAD.U32 R166, RZ, RZ, UR4 ;  /* 0x00000004ffa67e24 */ /* 0x000fe2000f8e00ff */
[----:B------:R-:W-:Y:S02]  /*13f0*/  ULDC.64 UR4, c[0x0][0x418] ;  /* 0x0001060000047ab9 */ /* 0x000fe40000000a00 */
[----:B------:R2:W5:Y:S01]  /*1400*/  @P3 LDG.E R130, desc[UR60][R8.64] ;  /* 0x0000003c08823981 */ /* 0x000562000c1e1900 */
[----:B-1----:R-:W-:-:S05]  /*1410*/  @P0 IMAD.WIDE R2, R31, 0x4, R2 ;  /* 0x000000041f020825 */ /* 0x002fca00078e0202 */
[----:B------:R2:W5:Y:S01]  /*1420*/  @P0 LDG.E R0, desc[UR60][R2.64] ;  /* 0x0000003c02000981 */ /* 0x000562000c1e1900 */
[----:B0-----:R-:W-:-:S05]  /*1430*/  @P1 IMAD.WIDE R4, R31, 0x4, R6 ;  /* 0x000000041f041825 */ /* 0x001fca00078e0206 */
[----:B------:R2:W5:Y:S01]  /*1440*/  @P1 LDG.E R166, desc[UR60][R4.64] ;  /* 0x0000003c04a61981 */ /* 0x000562000c1e1900 */
[----:B------:R-:W-:-:S03]  /*1450*/  UISETP.NE.U32.AND UP0, UPT, UR4, URZ, UPT ;  /* 0x0000003f0400728c */ /* 0x000fc6000bf05070 */
[----:B------:R-:W-:Y:S01]  /*1460*/  ULDC UR4, c[0x0][0x424] ;  /* 0x0001090000047ab9 */ /* 0x000fe20000000800 */
[----:B------:R-:W-:Y:S01]  /*1470*/  UISETP.NE.AND.EX UP0, UPT, UR5, URZ, UPT, UP0 ;  /* 0x0000003f0500728c */ /* 0x000fe2000bf05300 */
[----:B------:R-:W-:Y:S02]  /*1480*/  ISETP.NE.U32.AND P2, PT, RZ, UR6, PT ;  /* 0x00000006ff007c0c */ /* 0x000fe4000bf45070 */
[----:B------:R-:W-:Y:S01]  /*1490*/  ULDC UR5, c[0x0][0x2f0] ;  /* 0x0000bc0000057ab9 */ /* 0x000fe20000000800 */
[----:B------:R-:W-:Y:S01]  /*14a0*/  USEL UR4, UR4, 0x1, UP0 ;  /* 0x0000000104047887 */ /* 0x000fe20008000000 */
[----:B------:R-:W-:-:S03]  /*14b0*/  ISETP.NE.AND.EX P2, PT, RZ, UR7, PT, P2 ;  /* 0x00000007ff007c0c */ /* 0x000fc6000bf45320 */
[----:B------:R-:W-:-:S03]  /*14c0*/  UIMAD UR4, UR4, UR5, URZ ;  /* 0x00000005040472a4 */ /* 0x000fc6000f8e023f */
[----:B------:R-:W-:Y:S01]  /*14d0*/  ULDC UR5, c[0x0][0x348] ;  /* 0x0000d20000057ab9 */ /* 0x000fe20000000800 */
[----:B------:R-:W-:Y:S02]  /*14e0*/  IMAD.MOV.U32 R195, RZ, RZ, R30 ;  /* 0x000000ffffc37224 */ /* 0x000fe400078e001e */
[----:B------:R-:W-:Y:S01]  /*14f0*/  IMAD.MOV.U32 R196, RZ, RZ, R31 ;  /* 0x000000ffffc47224 */ /* 0x000fe200078e001f */
[----:B--2---:R-:W-:Y:S06]  /*1500*/  @P1 BRA `(.L_x_1567) ;  /* 0x0000000000241947 */ /* 0x004fec0003800000 */
        /* <DEDUP_REMOVED lines=9> */
.L_x_1567:
[----:B------:R-:W-:Y:S02]  /*15a0*/  IMAD.U32 R24, RZ, RZ, UR5 ;  /* 0x00000005ff187e24 */ /* 0x000fe4000f8e00ff */
[----:B------:R-:W-:Y:S01]  /*15b0*/  IMAD.U32 R25, RZ, RZ, UR4 ;  /* 0x00000004ff197e24 */ /* 0x000fe2000f8e00ff */
[----:B------:R-:W-:Y:S06]  /*15c0*/  @!P2 BRA `(.L_x_1568) ;  /* 0x000000000010a947 */ /* 0x000fec0003800000 */
[----:B------:R-:W0:Y:S02]  /*15d0*/  LDC.64 R2, c[0x0][0xa20] ;  /* 0x00028800ff027b82 */ /* 0x000e240000000a00 */
[----:B0-----:R-:W-:-:S05]  /*15e0*/  IMAD.WIDE R2, R31, 0x4, R2 ;  /* 0x000000041f027825 */ /* 0x001fca00078e0202 */
[----:B------:R0:W5:Y:S01]  /*15f0*/  LDG.E R25, desc[UR60][R2.64] ;  /* 0x0000003c02197981 */ /* 0x000162000c1e1900 */
[----:B------:R-:W-:Y:S05]  /*1600*/  BRA `(.L_x_1569) ;  /* 0x0000000000107947 */ /* 0x000fea0003800000 */
.L_x_1568:
[----:B------:R-:W-:Y:S05]  /*1610*/  @!P3 BRA `(.L_x_1569) ;  /* 0x00000000000cb947 */ /* 0x000fea0003800000 */
[----:B------:R-:W2:Y:S04]  /*1620*/  LDG.E R2, desc[UR60][R8.64] ;  /* 0x0000003c08027981 */ /* 0x000ea8000c1e1900 */
[----:B------:R-:W2:Y:S02]  /*1630*/  LDG.E R25, desc[UR60][R8.64+0x4] ;  /* 0x0000043c08197981 */ /* 0x000ea4000c1e1900 */
[----:B--2---:R-:W-:-:S07]  /*1640*/  IMAD.IADD R25, R25, 0x1, -R2 ;  /* 0x0000000119197824 */ /* 0x004fce00078e0a02 */
.L_x_1569:
[----:B------:R-:W-:Y:S01]  /*1650*/  ULDC.64 UR4, c[0x0][0xa10] ;  /* 0x0002840000047ab9 */ /* 0x000fe20000000a00 */
[----:B0-----:R-:W0:Y:S01]  /*1660*/  LDC R2, c[0x0][0x448] ;  /* 0x00011200ff027b82 */ /* 0x001e220000000800 */
[----:B------:R-:W-:-:S04]  /*1670*/  ISETP.NE.U32.AND P0, PT, RZ, UR4, PT ;  /* 0x00000004ff007c0c */ /* 0x000fc8000bf05070 */
[----:B------:R-:W-:Y:S01]  /*1680*/  ISETP.NE.AND.EX P0, PT, RZ, UR5, PT, P0 ;  /* 0x00000005ff007c0c */ /* 0x000fe2000bf05300 */
[----:B------:R-:W-:Y:S02]  /*1690*/  ULDC.64 UR4, c[0x0][0xa30] ;  /* 0x00028c0000047ab9 */ /* 0x000fe40000000a00 */
[----:B------:R-:W-:-:S04]  /*16a0*/  ISETP.NE.U32.AND P1, PT, RZ, UR4, PT ;  /* 0x00000004ff007c0c */ /* 0x000fc8000bf25070 */
[----:B------:R-:W-:-:S06]  /*16b0*/  ISETP.NE.AND.EX P1, PT, RZ, UR5, PT, P1 ;  /* 0x00000005ff007c0c */ /* 0x000fcc000bf25310 */
[----:B------:R-:W1:Y:S08]  /*16c0*/  @P0 LDC.64 R4, c[0x0][0xa10] ;  /* 0x00028400ff040b82 */ /* 0x000e700000000a00 */
[----:B------:R-:W2:Y:S01]  /*16d0*/  @P1 LDC.64 R6, c[0x0][0xa30] ;  /* 0x00028c00ff061b82 */ /* 0x000ea20000000a00 */
[----:B-1----:R-:W-:-:S05]  /*16e0*/  @P0 IMAD.WIDE R4, R31, 0x4, R4 ;  /* 0x000000041f040825 */ /* 0x002fca00078e0204 */
[----:B------:R-:W3:Y:S04]  /*16f0*/  @P0 LDG.E R8, desc[UR60][R4.64] ;  /* 0x0000003c04080981 */ /* 0x000ee8000c1e1900 */
[----:B------:R1:W3:Y:S01]  /*1700*/  @P0 LDG.E R9, desc[UR60][R4.64+0x4] ;  /* 0x0000043c04090981 */ /* 0x0002e2000c1e1900 */
[----:B-----5:R-:W-:Y:S02]  /*1710*/  IMAD.MOV.U32 R141, RZ, RZ, R25 ;  /* 0x000000ffff8d7224 */ /* 0x020fe400078e0019 */
[----:B--2---:R-:W-:-:S05]  /*1720*/  @P1 IMAD.WIDE R6, R31, 0x4, R6 ;  /* 0x000000041f061825 */ /* 0x004fca00078e0206 */
[----:B------:R2:W5:Y:S01]  /*1730*/  @P1 LDG.E R141, desc[UR60][R6.64] ;  /* 0x0000003c068d1981 */ /* 0x000562000c1e1900 */
[----:B0-----:R-:W-:Y:S01]  /*1740*/  ISETP.NE.AND P1, PT, R2, 0x1, PT ;  /* 0x000000010200780c */ /* 0x001fe20003f25270 */
[----:B------:R-:W-:Y:S01]  /*1750*/  IMAD.SHL.U32 R187, R29, 0x80, RZ ;  /* 0x000000801dbb7824 */ /* 0x000fe200078e00ff */
[----:B------:R-:W0:Y:S03]  /*1760*/  LDC.64 R2, c[0x0][0x9e0] ;  /* 0x00027800ff027b82 */ /* 0x000e260000000a00 */
[----:B-1----:R-:W-:-:S08]  /*1770*/  VIADD R4, R187, 0x7f ;  /* 0x0000007fbb047836 */ /* 0x002fd00000000000 */
[----:B------:R-:W1:Y:S08]  /*1780*/  @P1 LDC R11, c[0x0][0x44c] ;  /* 0x00011300ff0b1b82 */ /* 0x000e700000000800 */
[----:B------:R-:W4:Y:S01]  /*1790*/  @P1 LDC R10, c[0x0][0x450] ;  /* 0x00011400ff0a1b82 */ /* 0x000f220000000800 */
[----:B0-----:R-:W-:Y:S01]  /*17a0*/  ISETP.GE.AND P2, PT, R3, 0x1, PT ;  /* 0x000000010300780c */ /* 0x001fe20003f46270 */
[----:B-1----:R-:W-:-:S05]  /*17b0*/  @P1 IMAD.HI.U32 R5, R4, R11, RZ ;  /* 0x0000000b04051227 */ /* 0x002fca00078e00ff */
[----:B----4-:R-:W-:Y:S01]  /*17c0*/  @P1 SHF.R.U32.HI R4, RZ, R10, R5 ;  /* 0x0000000aff041219 */ /* 0x010fe20000011605 */
[----:B---3--:R-:W-:Y:S02]  /*17d0*/  @P0 IMAD.IADD R24, R9, 0x1, -R8 ;  /* 0x0000000109180824 */ /* 0x008fe400078e0a08 */
[----:B------:R-:W-:-:S04]  /*17e0*/  IMAD.IADD R9, R25, 0x1, -R0 ;  /* 0x0000000119097824 */ /* 0x000fc800078e0a00 */
[----:B------:R-:W-:-:S04]  /*17f0*/  IMAD.IADD R167, R9, 0x1, R24 ;  /* 0x0000000109a77824 */ /* 0x000fc800078e0218 */
[C---:B------:R-:W-:Y:S01]  /*1800*/  VIADD R0, R167.reuse, 0x5f ;  /* 0x0000005fa7007836 */ /* 0x040fe20000000000 */
[----:B------:R-:W-:-:S03]  /*1810*/  IADD3 R5, R167, 0x1, -R166 ;  /* 0x00000001a7057810 */ /* 0x000fc60007ffe8a6 */
[----:B------:R-:W-:-:S04]  /*1820*/  IMAD.HI R0, R0, 0x2aaaaaab, RZ ;  /* 0x2aaaaaab00007827 */ /* 0x000fc800078e02ff */
[----:B------:R-:W-:Y:S01]  /*1830*/  IMAD.IADD R5, R5, 0x1, R4 ;  /* 0x0000000105057824 */ /* 0x000fe200078e0204 */
[----:B------:R-:W-:-:S03]  /*1840*/  SHF.R.U32.HI R143, RZ, 0x1f, R0 ;  /* 0x0000001fff8f7819 */ /* 0x000fc60000011600 */
[----:B------:R-:W-:Y:S01]  /*1850*/  IMAD.IADD R2, R5, 0x1, R2 ;  /* 0x0000000105027824 */ /* 0x000fe200078e0202 */
[----:B------:R-:W-:Y:S01]  /*1860*/  LEA.HI.SX32 R143, R0, R143, 0x1c ;  /* 0x0000008f008f7211 */ /* 0x000fe200078fe2ff */
[----:B--2---:R-:W-:Y:S06]  /*1870*/  @!P2 BRA `(.L_x_1570) ;  /* 0x000000000048a947 */ /* 0x004fec0003800000 */
        /* <DEDUP_REMOVED lines=11> */
.L_x_1572:
[----:B------:R-:W-:-:S13]  /*1930*/  ISETP.NE.AND P0, PT, R3, 0x1, PT ;  /* 0x000000010300780c */ /* 0x000fda0003f05270 */
[----:B------:R-:W0:Y:S02]  /*1940*/  @P0 LDC.64 R4, c[0x0][0x9e8] ;  /* 0x00027a00ff040b82 */ /* 0x000e240000000a00 */
[----:B0-----:R-:W-:-:S05]  /*1950*/  @P0 IMAD.HI.U32 R4, R0, R4, RZ ;  /* 0x0000000400040227 */ /* 0x001fca00078e00ff */
[----:B------:R-:W-:-:S07]  /*1960*/  @P0 SHF.R.U32.HI R0, RZ, R5, R4 ;  /* 0x00000005ff000219 */ /* 0x000fce0000011604 */
.L_x_1573:
[----:B------:R-:W-:Y:S05]  /*1970*/  BSYNC B0 ;  /* 0x0000000000007941 */ /* 0x000fea0003800000 */
.L_x_1571:
[----:B------:R-:W-:-:S05]  /*1980*/  IMAD R5, R0, R3, R3 ;  /* 0x0000000300057224 */ /* 0x000fca00078e0203 */
[----:B------:R-:W-:-:S07]  /*1990*/  VIMNMX R2, R2, R5, PT ;  /* 0x0000000502027248 */ /* 0x000fce0003fe0100 */
.L_x_1570:
[----:B------:R-:W0:Y:S01]  /*19a0*/  @P1 LDC R0, c[0x0][0x44c] ;  /* 0x00011300ff001b82 */ /* 0x000e220000000800 */
[----:B------:R-:W-:Y:S01]  /*19b0*/  IMAD.MOV.U32 R5, RZ, RZ, R187 ;  /* 0x000000ffff057224 */ /* 0x000fe200078e00bb */
[----:B------:R-:W-:Y:S01]  /*19c0*/  ULDC UR4, c[0x0][0x9dc] ;  /* 0x0002770000047ab9 */ /* 0x000fe20000000800 */
[----:B------:R-:W-:-:S05]  /*19d0*/  IMAD.IADD R142, R167, 0x1, -R166 ;  /* 0x00000001a78e7824 */ /* 0x000fca00078e0aa6 */
[----:B------:R-:W1:Y:S01]  /*19e0*/  @P1 LDC R7, c[0x0][0x450] ;  /* 0x00011400ff071b82 */ /* 0x000e620000000800 */
[----:B0-----:R-:W-:-:S05]  /*19f0*/  @P1 IMAD.HI.U32 R0, R187, R0, RZ ;  /* 0x00000000bb001227 */ /* 0x001fca00078e00ff */
[----:B-1----:R-:W-:-:S05]  /*1a00*/  @P1 SHF.R.U32.HI R5, RZ, R7, R0 ;  /* 0x00000007ff051219 */ /* 0x002fca0000011600 */
[----:B------:R-:W-:-:S04]  /*1a10*/  IMAD.IADD R0, R142, 0x1, R5 ;  /* 0x000000018e007824 */ /* 0x000fc800078e0205 */
[----:B------:R-:W-:Y:S01]  /*1a20*/  VIADD R4, R0, -UR4 ;  /* 0x8000000400047c36 */ /* 0x000fe20008000000 */
[----:B------:R-:W-:Y:S06]  /*1a30*/  @!P2 BRA `(.L_x_1574) ;  /* 0x000000000044a947 */ /* 0x000fec0003800000 */
[----:B------:R-:W-:Y:S01]  /*1a40*/  ISETP.GT.AND P0, PT, R0, -0x1, PT ;  /* 0xffffffff0000780c */ /* 0x000fe20003f04270 */
[----:B------:R-:W-:-:S12]  /*1a50*/  BSSY B0, `(.L_x_1575) ;  /* 0x000000d000007945 */ /* 0x000fd80003800000 */
        /* <DEDUP_REMOVED lines=8> */
.L_x_1576:
[----:B------:R-:W-:-:S13]  /*1ae0*/  ISETP.NE.AND P0, PT, R3, 0x1, PT ;  /* 0x000000010300780c */ /* 0x000fda0003f05270 */
[----:B------:R-:W0:Y:S02]  /*1af0*/  @P0 LDC.64 R6, c[0x0][0x9e8] ;  /* 0x00027a00ff060b82 */ /* 0x000e240000000a00 */
[----:B0-----:R-:W-:-:S05]  /*1b00*/  @P0 IMAD.HI.U32 R6, R0, R6, RZ ;  /* 0x0000000600060227 */ /* 0x001fca00078e00ff */
[----:B------:R-:W-:-:S07]  /*1b10*/  @P0 SHF.R.U32.HI R0, RZ, R7, R6 ;  /* 0x00000007ff000219 */ /* 0x000fce0000011606 */
.L_x_1577:
[----:B------:R-:W-:Y:S05]  /*1b20*/  BSYNC B0 ;  /* 0x0000000000007941 */ /* 0x000fea0003800000 */
.L_x_1575:
[----:B------:R-:W-:-:S05]  /*1b30*/  IMAD R3, R0, R3, RZ ;  /* 0x0000000300037224 */ /* 0x000fca00078e02ff */
[----:B------:R-:W-:-:S07]  /*1b40*/  VIMNMX R4, R4, R3, !PT ;  /* 0x0000000304047248 */ /* 0x000fce0007fe0100 */
.L_x_1574:
[----:B------:R-:W-:Y:S02]  /*1b50*/  VIADD R2, R2, 0x5f ;  /* 0x0000005f02027836 */ /* 0x000fe40000000000 */
[----:B------:R-:W-:-:S04]  /*1b60*/  IMAD.HI R4, R4, 0x2aaaaaab, RZ ;  /* 0x2aaaaaab04047827 */ /* 0x000fc800078e02ff */
[----:B------:R-:W-:Y:S01]  /*1b70*/  IMAD.HI R2, R2, 0x2aaaaaab, RZ ;  /* 0x2aaaaaab02027827 */ /* 0x000fe200078e02ff */
[----:B------:R-:W-:-:S04]  /*1b80*/  SHF.R.U32.HI R5, RZ, 0x1f, R4 ;  /* 0x0000001fff057819 */ /* 0x000fc80000011604 */
[----:B------:R-:W-:Y:S02]  /*1b90*/  SHF.R.U32.HI R3, RZ, 0x1f, R2 ;  /* 0x0000001fff037819 */ /* 0x000fe40000011602 */
[----:B------:R-:W-:Y:S02]  /*1ba0*/  LEA.HI.SX32 R5, R4, R5, 0x1c ;  /* 0x0000000504057211 */ /* 0x000fe400078fe2ff */
[----:B------:R-:W-:Y:S02]  /*1bb0*/  LEA.HI.SX32 R2, R2, R3, 0x1c ;  /* 0x0000000302027211 */ /* 0x000fe400078fe2ff */
[----:B------:R-:W-:Y:S02]  /*1bc0*/  VIMNMX R5, RZ, R5, !PT ;  /* 0x00000005ff057248 */ /* 0x000fe40007fe0100 */
[----:B------:R-:W-:-:S03]  /*1bd0*/  VIMNMX R2, R143, R2, PT ;  /* 0x000000028f027248 */ /* 0x000fc60003fe0100 */
[--C-:B------:R-:W-:Y:S02]  /*1be0*/  IMAD R5, R5, 0x60, -R9.reuse ;  /* 0x0000006005057824 */ /* 0x100fe400078e0a09 */
[----:B------:R-:W-:-:S03]  /*1bf0*/  IMAD R3, R2, 0x60, -R9 ;  /* 0x0000006002037824 */ /* 0x000fc600078e0a09 */
[----:B------:R-:W-:Y:S02]  /*1c00*/  VIMNMX R5, RZ, R5, !PT ;  /* 0x00000005ff057248 */ /* 0x000fe40007fe0100 */
[----:B------:R-:W-:-:S03]  /*1c10*/  VIMNMX R0, R3, R24, PT ;  /* 0x0000001803007248 */ /* 0x000fc60003fe0100 */
[----:B------:R-:W-:Y:S01]  /*1c20*/  IMAD.WIDE.U32 R126, R5, -0x55555555, RZ ;  /* 0xaaaaaaab057e7825 */ /* 0x000fe200078e00ff */
[----:B------:R-:W-:-:S04]  /*1c30*/  ISETP.GT.AND P0, PT, R0, R5, PT ;  /* 0x000000050000720c */ /* 0x000fc80003f04270 */
[----:B------:R-:W-:-:S05]  /*1c40*/  SHF.R.U32.HI R126, RZ, 0x6, R127 ;  /* 0x00000006ff7e7819 */ /* 0x000fca000001167f */
[----:B------:R-:W-:-:S04]  /*1c50*/  IMAD.MOV.U32 R2, RZ, RZ, R126 ;  /* 0x000000ffff027224 */ /* 0x000fc800078e007e */
[----:B------:R-:W-:-:S04]  /*1c60*/  @P0 VIADD R0, R0, 0x5f ;  /* 0x0000005f00000836 */ /* 0x000fc80000000000 */
[----:B------:R-:W-:-:S05]  /*1c70*/  @P0 IMAD.HI R0, R0, 0x2aaaaaab, RZ ;  /* 0x2aaaaaab00000827 */ /* 0x000fca00078e02ff */
[----:B------:R-:W-:-:S04]  /*1c80*/  @P0 SHF.R.U32.HI R3, RZ, 0x1f, R0 ;  /* 0x0000001fff030819 */ /* 0x000fc80000011600 */
[----:B------:R-:W-:Y:S02]  /*1c90*/  @P0 LEA.HI.SX32 R2, R0, R3, 0x1c ;  /* 0x0000000300020211 */ /* 0x000fe400078fe2ff */
[----:B------:R-:W-:Y:S02]  /*1ca0*/  PLOP3.LUT P0, PT, PT, PT, PT, 0x80, 0x0 ;  /* 0x000000000000781c */ /* 0x000fe40003f0f070 */
[----:B------:R-:W-:-:S13]  /*1cb0*/  ISETP.GT.AND P1, PT, R2, R126, PT ;  /* 0x0000007e0200720c */ /* 0x000fda0003f24270 */
[----:B------:R-:W-:Y:S05]  /*1cc0*/  @!P1 BRA `(.L_x_1578) ;  /* 0x0000009000f89947 */ /* 0x000fea0003800000 */
        /* <DEDUP_REMOVED lines=20> */
.L_x_1580:
[----:B------:R-:W-:Y:S05]  /*1e10*/  BSYNC B6 ;  /* 0x0000000000067941 */ /* 0x000fea0003800000 */
.L_x_1579:
        /* <DEDUP_REMOVED lines=20> */
.L_x_1582:
[----:B------:R-:W-:Y:S05]  /*1f60*/  BSYNC B6 ;  /* 0x0000000000067941 */ /* 0x000fea0003800000 */
.L_x_1581:
[----:B------:R-:W-:Y:S01]  /*1f70*/  ULDC.64 UR4, c[0x0][0x9f8] ;  /* 0x00027e0000047ab9 */ /* 0x000fe20000000a00 */
[----:B------:R-:W-:Y:S01]  /*1f80*/  IMAD.MOV.U32 R101, RZ, RZ, R31 ;  /* 0x000000ffff657224 */ /* 0x000fe200078e001f */
[----:B------:R-:W-:Y:S01]  /*1f90*/  ISETP.NE.U32.AND P0, PT, RZ, UR4, PT ;  /* 0x00000004ff007c0c */ /* 0x000fe2000bf05070 */
[----:B------:R-:W-:Y:S01]  /*1fa0*/  ULDC UR4, c[0x0][0x2f4] ;  /* 0x0000bd0000047ab9 */ /* 0x000fe20000000800 */
[----:B------:R-:W0:Y:S02]  /*1fb0*/  LDC.64 R94, c[0x0][0x3f8] ;  /* 0x0000fe00ff5e7b82 */ /* 0x000e240000000a00 */
[----:B------:R-:W-:Y:S01]  /*1fc0*/  ISETP.NE.AND.EX P0, PT, RZ, UR5, PT, P0 ;  /* 0x00000005ff007c0c */ /* 0x000fe2000bf05300 */
[----:B------:R-:W-:-:S05]  /*1fd0*/  ULDC UR5, c[0x0][0x320] ;  /* 0x0000c80000057ab9 */ /* 0x000fca0000000800 */
[----:B------:R-:W1:Y:S08]  /*1fe0*/  LDC R125, c[0x0][0x3f4] ;  /* 0x0000fd00ff7d7b82 */ /* 0x000e700000000800 */
[----:B------:R-:W2:Y:S08]  /*1ff0*/  @P0 LDC.64 R4, c[0x0][0x9f8] ;  /* 0x00027e00ff040b82 */ /* 0x000eb00000000a00 */
[----:B------:R-:W3:Y:S01]  /*2000*/  LDC.64 R88, c[0x0][0x408] ;  /* 0x00010200ff587b82 */ /* 0x000ee20000000a00 */
[----:B--2---:R-:W-:-:S05]  /*2010*/  @P0 IMAD.WIDE R4, R31, 0x4, R4 ;  /* 0x000000041f040825 */ /* 0x004fca00078e0204 */
[----:B------:R2:W4:Y:S01]  /*2020*/  @P0 LDG.E R101, desc[UR60][R4.64] ;  /* 0x0000003c04650981 */ /* 0x000522000c1e1900 */
[----:B------:R-:W-:Y:S01]  /*2030*/  ISETP.GE.AND P1, PT, R168, UR4, PT ;  /* 0x00000004a8007c0c */ /* 0x000fe2000bf26270 */
[--C-:B0-----:R-:W-:Y:S01]  /*2040*/  IMAD.WIDE.U32 R96, R174, R94, R16.reuse ;  /* 0x0000005eae607225 */ /* 0x101fe200078e0010 */
[----:B------:R-:W-:Y:S01]  /*2050*/  ISETP.GE.AND P0, PT, R16, UR4, PT ;  /* 0x0000000410007c0c */ /* 0x000fe2000bf06270 */
[----:B------:R-:W0:Y:S01]  /*2060*/  S2R R144, SR_TID.X ;  /* 0x0000000000907919 */ /* 0x000e220000002100 */
[----:B------:R-:W-:Y:S01]  /*2070*/  SEL R3, RZ, 0xffffffff, P1 ;  /* 0xffffffffff037807 */ /* 0x000fe20000800000 */
[----:B---3--:R-:W-:Y:S01]  /*2080*/  IMAD.WIDE.U32 R90, R174, R88, R16 ;  /* 0x00000058ae5a7225 */ /* 0x008fe200078e0010 */
[----:B------:R-:W-:Y:S02]  /*2090*/  SEL R0, RZ, 0x1, P0 ;  /* 0x00000001ff007807 */ /* 0x000fe40000000000 */
[----:B------:R-:W-:Y:S01]  /*20a0*/  ISETP.GE.AND P0, PT, R168, UR5, PT ;  /* 0x00000005a8007c0c */ /* 0x000fe2000bf06270 */
[----:B------:R-:W-:Y:S01]  /*20b0*/  IMAD.SHL.U32 R3, R3, 0x2, RZ ;  /* 0x0000000203037824 */ /* 0x000fe200078e00ff */
[----:B------:R-:W-:Y:S01]  /*20c0*/  ISETP.GE.AND P1, PT, R23, UR4, PT ;  /* 0x0000000417007c0c */ /* 0x000fe2000bf26270 */
[----:B------:R-:W-:Y:S01]  /*20d0*/  IMAD.MOV.U32 R127, RZ, RZ, 0x20 ;  /* 0x00000020ff7f7424 */ /* 0x000fe200078e00ff */
[----:B------:R-:W-:Y:S01]  /*20e0*/  SHF.R.S32.HI R7, RZ, 0x1f, R174 ;  /* 0x0000001fff077819 */ /* 0x000fe200000114ae */
[----:B------:R-:W-:Y:S01]  /*20f0*/  IMAD.SHL.U32 R107, R94, 0x40, RZ ;  /* 0x000000405e6b7824 */ /* 0x000fe200078e00ff */
[----:B------:R-:W-:Y:S01]  /*2100*/  LOP3.LUT R0, R3, 0x2, R0, 0xe2, !PT ;  /* 0x0000000203007812 */ /* 0x000fe200078ee200 */
[----:B------:R-:W-:Y:S01]  /*2110*/  IMAD R133, R89, 0x60, RZ ;  /* 0x0000006059857824 */ /* 0x000fe200078e02ff */
[----:B------:R-:W-:Y:S01]  /*2120*/  SEL R3, RZ, 0xffffffff, P0 ;  /* 0xffffffffff037807 */ /* 0x000fe20000000000 */
[----:B------:R-:W-:Y:S01]  /*2130*/  IMAD.SHL.U32 R109, R88, 0x40, RZ ;  /* 0x00000040586d7824 */ /* 0x000fe200078e00ff */
[----:B------:R-:W-:Y:S01]  /*2140*/  ISETP.GE.AND P0, PT, R169, UR4, PT ;  /* 0x00000004a9007c0c */ /* 0x000fe2000bf06270 */
[----:B------:R-:W-:Y:S01]  /*2150*/  IMAD.IADD R130, R130, 0x1, R25 ;  /* 0x0000000182827824 */ /* 0x000fe200078e0219 */
[----:B--2---:R-:W-:Y:S01]  /*2160*/  SEL R4, RZ, 0x8, P1 ;  /* 0x00000008ff047807 */ /* 0x004fe20000800000 */
[----:B------:R-:W-:Y:S01]  /*2170*/  IMAD.SHL.U32 R6, R3, 0x2, RZ ;  /* 0x0000000203067824 */ /* 0x000fe200078e00ff */
[----:B------:R-:W-:Y:S01]  /*2180*/  SEL R3, RZ, 0x4, P0 ;  /* 0x00000004ff037807 */ /* 0x000fe20000000000 */
[----:B------:R-:W-:Y:S01]  /*2190*/  IMAD R113, R198, 0x40, R174 ;  /* 0x00000040c6717824 */ /* 0x000fe200078e02ae */
[----:B------:R-:W-:-:S02]  /*21a0*/  SHF.R.S32.HI R165, RZ, 0x1f, R164 ;  /* 0x0000001fffa57819 */ /* 0x000fc400000114a4 */
[----:B------:R-:W-:Y:S01]  /*21b0*/  LOP3.LUT R0, R4, R0, R3, 0xfe, !PT ;  /* 0x0000000004007212 */ /* 0x000fe200078efe03 */
[-C--:B------:R-:W-:Y:S01]  /*21c0*/  IMAD R3, R7, R94.reuse, RZ ;  /* 0x0000005e07037224 */ /* 0x080fe200078e02ff */
[----:B------:R-:W-:Y:S01]  /*21d0*/  ISETP.GE.AND P0, PT, R161, UR4, PT ;  /* 0x00000004a1007c0c */ /* 0x000fe2000bf06270 */
[----:B------:R-:W-:Y:S01]  /*21e0*/  IMAD.WIDE.U32 R98, R174, R94, R164 ;  /* 0x0000005eae627225 */ /* 0x000fe200078e00a4 */
[----:B------:R-:W-:Y:S02]  /*21f0*/  ISETP.GE.AND P1, PT, R169, UR5, PT ;  /* 0x00000005a9007c0c */ /* 0x000fe4000bf26270 */
[----:B-1----:R-:W-:Y:S01]  /*2200*/  ISETP.GE.AND P3, PT, R16, R125, PT ;  /* 0x0000007d1000720c */ /* 0x002fe20003f66270 */
[----:B------:R-:W-:Y:S01]  /*2210*/  IMAD R9, R174, R95, R3 ;  /* 0x0000005fae097224 */ /* 0x000fe200078e0203 */
[----:B------:R-:W-:Y:S01]  /*2220*/  SEL R3, RZ, 0x10, P0 ;  /* 0x00000010ff037807 */ /* 0x000fe20000000000 */
[-C--:B------:R-:W-:Y:S01]  /*2230*/  IMAD R7, R7, R88.reuse, RZ ;  /* 0x0000005807077224 */ /* 0x080fe200078e02ff */
[----:B------:R-:W-:Y:S01]  /*2240*/  ISETP.GE.AND P2, PT, R16, UR5, PT ;  /* 0x0000000510007c0c */ /* 0x000fe2000bf46270 */
[----:B------:R-:W-:Y:S01]  /*2250*/  IMAD.IADD R99, R99, 0x1, R9 ;  /* 0x0000000163637824 */ /* 0x000fe200078e0209 */
[----:B------:R-:W-:Y:S01]  /*2260*/  SEL R4, RZ, 0x4, P1 ;  /* 0x00000004ff047807 */ /* 0x000fe20000800000 */
[----:B------:R-:W-:Y:S01]  /*2270*/  IMAD.IADD R97, R9, 0x1, R97 ;  /* 0x0000000109617824 */ /* 0x000fe200078e0261 */
[----:B------:R-:W-:Y:S01]  /*2280*/  LOP3.LUT R9, R0, R3, RZ, 0xfc, !PT ;  /* 0x0000000300097212 */ /* 0x000fe200078efcff */
[C---:B------:R-:W-:Y:S01]  /*2290*/  IMAD R11, R174.reuse, R89, R7 ;  /* 0x00000059ae0b7224 */ /* 0x040fe200078e0207 */
[----:B------:R-:W-:Y:S01]  /*22a0*/  ISETP.GE.AND P1, PT, R169, R125, PT ;  /* 0x0000007da900720c */ /* 0x000fe20003f26270 */
[----:B------:R-:W-:Y:S01]  /*22b0*/  IMAD.WIDE.U32 R92, R174, R88, R164 ;  /* 0x00000058ae5c7225 */ /* 0x000fe200078e00a4 */
[----:B------:R-:W-:-:S02]  /*22c0*/  SEL R3, R125, RZ, P3 ;  /* 0x000000ff7d037207 */ /* 0x000fc40001800000 */
[----:B------:R-:W-:Y:S01]  /*22d0*/  SEL R5, RZ, 0x1, P2 ;  /* 0x00000001ff057807 */ /* 0x000fe20001000000 */
[----:B------:R-:W-:Y:S01]  /*22e0*/  IMAD.IADD R93, R93, 0x1, R11 ;  /* 0x000000015d5d7824 */ /* 0x000fe200078e020b */
[----:B------:R-:W-:Y:S01]  /*22f0*/  ISETP.GE.AND P2, PT, R168, R125, PT ;  /* 0x0000007da800720c */ /* 0x000fe20003f46270 */
[----:B------:R-:W-:Y:S01]  /*2300*/  IMAD.IADD R3, R16, 0x1, R3 ;  /* 0x0000000110037824 */ /* 0x000fe200078e0203 */
[----:B------:R-:W-:Y:S01]  /*2310*/  SEL R0, R125, RZ, P1 ;  /* 0x000000ff7d007207 */ /* 0x000fe20000800000 */
[----:B------:R-:W-:Y:S01]  /*2320*/  IMAD.IADD R91, R11, 0x1, R91 ;  /* 0x000000010b5b7824 */ /* 0x000fe200078e025b */
[----:B------:R-:W-:Y:S01]  /*2330*/  SEL R7, R125, RZ, P2 ;  /* 0x000000ff7d077207 */ /* 0x000fe20001000000 */
[----:B-----5:R-:W-:Y:S01]  /*2340*/  IMAD.WIDE.U32 R98, R141, R94, R98 ;  /* 0x0000005e8d627225 */ /* 0x020fe200078e0062 */
[----:B------:R-:W-:Y:S02]  /*2350*/  LOP3.LUT R5, R6, 0x2, R5, 0xe2, !PT ;  /* 0x0000000206057812 */ /* 0x000fe400078ee205 */
[----:B------:R-:W-:Y:S01]  /*2360*/  SHF.R.S32.HI R21, RZ, 0x1f, R141 ;  /* 0x0000001fff157819 */ /* 0x000fe2000001148d */
[----:B------:R-:W-:Y:S01]  /*2370*/  IMAD.IADD R10, R169, 0x1, R0 ;  /* 0x00000001a90a7824 */ /* 0x000fe200078e0200 */
[----:B------:R-:W-:Y:S01]  /*2380*/  SHF.R.S32.HI R0, RZ, 0x1f, R3 ;  /* 0x0000001fff007819 */ /* 0x000fe20000011403 */
[----:B------:R-:W-:Y:S01]  /*2390*/  IMAD.IADD R7, R168, 0x1, R7 ;  /* 0x00000001a8077824 */ /* 0x000fe200078e0207 */
[----:B------:R-:W-:Y:S01]  /*23a0*/  LOP3.LUT R5, R5, R4, RZ, 0xfc, !PT ;  /* 0x0000000405057212 */ /* 0x000fe200078efcff */
[----:B------:R-:W-:Y:S01]  /*23b0*/  IMAD.WIDE.U32 R96, R141, R94, R96 ;  /* 0x0000005e8d607225 */ /* 0x000fe200078e0060 */
[----:B------:R-:W-:-:S02]  /*23c0*/  LEA.HI R6, R0, R3, RZ, 0x3 ;  /* 0x0000000300067211 */ /* 0x000fc400078f18ff */
[----:B------:R-:W-:Y:S01]  /*23d0*/  LEA.HI R0, R0, R3, RZ, 0x6 ;  /* 0x0000000300007211 */ /* 0x000fe200078f30ff */
[CC--:B------:R-:W-:Y:S01]  /*23e0*/  IMAD.WIDE.U32 R92, R141.reuse, R88.reuse, R92 ;  /* 0x000000588d5c7225 */ /* 0x0c0fe200078e005c */
[----:B------:R-:W-:Y:S02]  /*23f0*/  SHF.R.S32.HI R4, RZ, 0x1f, R7 ;  /* 0x0000001fff047819 */ /* 0x000fe40000011407 */
[----:B------:R-:W-:Y:S01]  /*2400*/  SHF.R.S32.HI R3, RZ, 0x6, R0 ;  /* 0x00000006ff037819 */ /* 0x000fe20000011400 */
[----:B------:R-:W-:Y:S01]  /*2410*/  IMAD.WIDE.U32 R90, R141, R88, R90 ;  /* 0x000000588d5a7225 */ /* 0x000fe200078e005a */
[CC--:B------:R-:W-:Y:S02]  /*2420*/  LEA.HI R8, R4.reuse, R7.reuse, RZ, 0x6 ;  /* 0x0000000704087211 */ /* 0x0c0fe400078f30ff */
[----:B------:R-:W-:Y:S01]  /*2430*/  LEA.HI R7, R4, R7, RZ, 0x3 ;  /* 0x0000000704077211 */ /* 0x000fe200078f18ff */
[C---:B------:R-:W-:Y:S01]  /*2440*/  IMAD R140, R3.reuse, 0x1800, R186 ;  /* 0x00001800038c7824 */ /* 0x040fe200078e02ba */
[C---:B------:R-:W-:Y:S01]  /*2450*/  LOP3.LUT R0, R184.reuse, 0x38, R6, 0xf8, !PT ;  /* 0x00000038b8007812 */ /* 0x040fe200078ef806 */
[----:B------:R-:W-:Y:S01]  /*2460*/  IMAD R138, R3, 0x1800, R188 ;  /* 0x00001800038a7824 */ /* 0x000fe200078e02bc */
[----:B------:R-:W-:Y:S01]  /*2470*/  SHF.R.S32.HI R15, RZ, 0x1f, R10 ;  /* 0x0000001fff0f7819 */ /* 0x000fe2000001140a */
[----:B------:R-:W-:Y:S01]  /*2480*/  IMAD.SHL.U32 R125, R125, 0x2, RZ ;  /* 0x000000027d7d7824 */ /* 0x000fe200078e00ff */
[----:B------:R-:W-:Y:S01]  /*2490*/  SHF.R.S32.HI R11, RZ, 0x6, R8 ;  /* 0x00000006ff0b7819 */ /* 0x000fe20000011408 */
[----:B------:R-:W-:Y:S01]  /*24a0*/  IMAD R8, R21, R94, RZ ;  /* 0x0000005e15087224 */ /* 0x000fe200078e02ff */
[----:B------:R-:W-:-:S02]  /*24b0*/  LOP3.LUT R4, R184, 0x38, R7, 0xf8, !PT ;  /* 0x00000038b8047812 */ /* 0x000fc400078ef807 */
[-C--:B------:R-:W-:Y:S01]  /*24c0*/  LOP3.LUT R3, R0, R185.reuse, RZ, 0x3c, !PT ;  /* 0x000000b900037212 */ /* 0x080fe200078e3cff */
[----:B------:R-:W-:Y:S01]  /*24d0*/  IMAD R139, R11, 0x1800, R186 ;  /* 0x000018000b8b7824 */ /* 0x000fe200078e02ba */
[-C--:B------:R-:W-:Y:S01]  /*24e0*/  LEA.HI R12, R15, R10.reuse, RZ, 0x3 ;  /* 0x0000000a0f0c7211 */ /* 0x080fe200078f18ff */
[----:B------:R-:W-:Y:S01]  /*24f0*/  IMAD R136, R11, 0x1800, R188 ;  /* 0x000018000b887824 */ /* 0x000fe200078e02bc */
[----:B------:R-:W-:Y:S01]  /*2500*/  LEA.HI R10, R15, R10, RZ, 0x6 ;  /* 0x0000000a0f0a7211 */ /* 0x000fe200078f30ff */
[----:B------:R-:W-:Y:S01]  /*2510*/  IMAD.IADD R140, R140, 0x1, R3 ;  /* 0x000000018c8c7824 */ /* 0x000fe200078e0203 */
[----:B------:R-:W-:Y:S01]  /*2520*/  LOP3.LUT R4, R4, R185, RZ, 0x3c, !PT ;  /* 0x000000b904047212 */ /* 0x000fe200078e3cff */
[----:B------:R-:W-:Y:S01]  /*2530*/  IMAD R103, R141, R95, R8 ;  /* 0x0000005f8d677224 */ /* 0x000fe200078e0208 */
[----:B------:R-:W-:Y:S01]  /*2540*/  SHF.R.S32.HI R3, RZ, 0x6, R10 ;  /* 0x00000006ff037819 */ /* 0x000fe2000001140a */
[----:B------:R-:W-:Y:S01]  /*2550*/  IMAD R11, R95, 0x60, RZ ;  /* 0x000000605f0b7824 */ /* 0x000fe200078e02ff */
[----:B------:R-:W-:Y:S01]  /*2560*/  LOP3.LUT R15, R181, 0x38, R12, 0xf8, !PT ;  /* 0x00000038b50f7812 */ /* 0x000fe200078ef80c */
[----:B------:R-:W-:Y:S01]  /*2570*/  IMAD.IADD R139, R139, 0x1, R4 ;  /* 0x000000018b8b7824 */ /* 0x000fe200078e0204 */
[----:B------:R-:W-:Y:S01]  /*2580*/  LOP3.LUT R13, R181, 0x38, R6, 0xf8, !PT ;  /* 0x00000038b50d7812 */ /* 0x000fe200078ef806 */
[----:B------:R-:W-:Y:S01]  /*2590*/  IMAD R135, R3, 0x1800, R188 ;  /* 0x0000180003877824 */ /* 0x000fe200078e02bc */
[-C--:B------:R-:W-:Y:S01]  /*25a0*/  LOP3.LUT R4, R15, R218.reuse, RZ, 0x3c, !PT ;  /* 0x000000da0f047212 */ /* 0x080fe200078e3cff */
[----:B------:R-:W-:Y:S01]  /*25b0*/  IMAD R137, R3, 0x1800, R186 ;  /* 0x0000180003897824 */ /* 0x000fe200078e02ba */
[----:B------:R-:W-:Y:S01]  /*25c0*/  LOP3.LUT R13, R13, R218, RZ, 0x3c, !PT ;  /* 0x000000da0d0d7212 */ /* 0x000fe200078e3cff */
[----:B------:R-:W-:Y:S01]  /*25d0*/  IMAD.IADD R105, R99, 0x1, R103 ;  /* 0x0000000163697824 */ /* 0x000fe200078e0267 */
[C---:B------:R-:W-:Y:S01]  /*25e0*/  LOP3.LUT R0, R184.reuse, 0x38, R12, 0xf8, !PT ;  /* 0x00000038b8007812 */ /* 0x040fe200078ef80c */
[----:B------:R-:W-:Y:S01]  /*25f0*/  IMAD.IADD R135, R135, 0x1, R4 ;  /* 0x0000000187877824 */ /* 0x000fe200078e0204 */
[----:B------:R-:W-:Y:S01]  /*2600*/  LOP3.LUT R4, R184, 0x18, R16, 0xf8, !PT ;  /* 0x00000018b8047812 */ /* 0x000fe200078ef810 */
[----:B------:R-:W-:Y:S01]  /*2610*/  IMAD.IADD R138, R138, 0x1, R13 ;  /* 0x000000018a8a7824 */ /* 0x000fe200078e020d */
[----:B------:R-:W-:Y:S01]  /*2620*/  ISETP.GE.AND P4, PT, R23, UR5, PT ;  /* 0x0000000517007c0c */ /* 0x000fe2000bf86270 */
[----:B------:R-:W-:Y:S01]  /*2630*/  IMAD.IADD R103, R103, 0x1, R97 ;  /* 0x0000000167677824 */ /* 0x000fe200078e0261 */
[----:B------:R-:W-:-:S02]  /*2640*/  LOP3.LUT R13, R181, 0x38, R7, 0xf8, !PT ;  /* 0x00000038b50d7812 */ /* 0x000fc400078ef807 */
[-C--:B------:R-:W-:Y:S02]  /*2650*/  LOP3.LUT R0, R0, R185.reuse, RZ, 0x3c, !PT ;  /* 0x000000b900007212 */ /* 0x080fe400078e3cff */
[----:B------:R-:W-:Y:S02]  /*2660*/  ISETP.GE.AND P0, PT, R162, UR4, PT ;  /* 0x00000004a2007c0c */ /* 0x000fe4000bf06270 */
[----:B------:R-:W-:Y:S01]  /*2670*/  LOP3.LUT R3, R4, R185, RZ, 0x3c, !PT ;  /* 0x000000b904037212 */ /* 0x000fe200078e3cff */
[----:B------:R-:W-:Y:S01]  /*2680*/  IMAD.IADD R137, R137, 0x1, R0 ;  /* 0x0000000189897824 */ /* 0x000fe200078e0200 */
[----:B------:R-:W-:Y:S01]  /*2690*/  SEL R4, RZ, 0x8, P4 ;  /* 0x00000008ff047807 */ /* 0x000fe20002000000 */
[----:B------:R-:W-:Y:S01]  /*26a0*/  IMAD R0, R21, R88, RZ ;  /* 0x0000005815007224 */ /* 0x000fe200078e02ff */
[----:B------:R-:W-:Y:S01]  /*26b0*/  LOP3.LUT R13, R13, R218, RZ, 0x3c, !PT ;  /* 0x000000da0d0d7212 */ /* 0x000fe200078e3cff */
[----:B------:R-:W-:Y:S01]  /*26c0*/  IMAD.IADD R3, R186, 0x1, R3 ;  /* 0x00000001ba037824 */ /* 0x000fe200078e0203 */
[----:B------:R-:W-:-:S02]  /*26d0*/  LOP3.LUT P5, RZ, R207, 0x4, RZ, 0xc0, !PT ;  /* 0x00000004cfff7812 */ /* 0x000fc400078ac0ff */
[----:B------:R-:W-:Y:S01]  /*26e0*/  SEL R8, RZ, 0x20, P0 ;  /* 0x00000020ff087807 */ /* 0x000fe20000000000 */
[----:B------:R-:W-:Y:S01]  /*26f0*/  IMAD.IADD R136, R136, 0x1, R13 ;  /* 0x0000000188887824 */ /* 0x000fe200078e020d */
[----:B------:R-:W-:Y:S01]  /*2700*/  LOP3.LUT R20, R5, R4, RZ, 0xfc, !PT ;  /* 0x0000000405147212 */ /* 0x000fe200078efcff */
[----:B------:R-:W-:Y:S01]  /*2710*/  IMAD R13, R141, R89, R0 ;  /* 0x000000598d0d7224 */ /* 0x000fe200078e0200 */
[----:B------:R-:W-:Y:S02]  /*2720*/  LOP3.LUT R4, R5, 0x1, RZ, 0xc0, !PT ;  /* 0x0000000105047812 */ /* 0x000fe400078ec0ff */
[----:B------:R-:W-:Y:S01]  /*2730*/  SHF.R.S32.HI R118, RZ, 0x3, R6 ;  /* 0x00000003ff767819 */ /* 0x000fe20000011406 */
[----:B------:R-:W-:Y:S01]  /*2740*/  IMAD.IADD R104, R93, 0x1, R13 ;  /* 0x000000015d687824 */ /* 0x000fe200078e020d */
[----:B------:R-:W-:Y:S01]  /*2750*/  LOP3.LUT R5, R6, 0xfffffff8, RZ, 0xc0, !PT ;  /* 0xfffffff806057812 */ /* 0x000fe200078ec0ff */
[----:B------:R-:W-:Y:S01]  /*2760*/  IMAD.IADD R102, R13, 0x1, R91 ;  /* 0x000000010d667824 */ /* 0x000fe200078e025b */
[C---:B------:R-:W-:Y:S01]  /*2770*/  SHF.L.U64.HI R106, R94.reuse, 0x6, R95 ;  /* 0x000000065e6a7819 */ /* 0x040fe2000001025f */
[----:B------:R-:W-:Y:S01]  /*2780*/  IMAD.WIDE.U32 R94, R94, 0x60, RZ ;  /* 0x000000605e5e7825 */ /* 0x000fe200078e00ff */
[----:B------:R-:W-:-:S02]  /*2790*/  SHF.L.U64.HI R108, R88, 0x6, R89 ;  /* 0x00000006586c7819 */ /* 0x000fc40000010259 */
        /* <DEDUP_REMOVED lines=9> */
[----:B------:R-:W-:-:S02]  /*2830*/  LOP3.LUT R8, R9, 0x1, RZ, 0xc0, !PT ;  /* 0x0000000109087812 */ /* 0x000fc400078ec0ff */
[C---:B------:R-:W-:Y:S02]  /*2840*/  LOP3.LUT R9, R20.reuse, 0x2, RZ, 0xc0, !PT ;  /* 0x0000000214097812 */ /* 0x040fe400078ec0ff */
[----:B------:R-:W-:Y:S02]  /*2850*/  LOP3.LUT R10, R20, 0x4, RZ, 0xc0, !PT ;  /* 0x00000004140a7812 */ /* 0x000fe400078ec0ff */
[C---:B------:R-:W-:Y:S02]  /*2860*/  LOP3.LUT R21, R27.reuse, 0x2, RZ, 0xc0, !PT ;  /* 0x000000021b157812 */ /* 0x040fe400078ec0ff */
[C---:B------:R-:W-:Y:S02]  /*2870*/  LOP3.LUT R25, R27.reuse, 0x4, RZ, 0xc0, !PT ;  /* 0x000000041b197812 */ /* 0x040fe400078ec0ff */
[C---:B------:R-:W-:Y:S02]  /*2880*/  LOP3.LUT R100, R27.reuse, 0x8, RZ, 0xc0, !PT ;  /* 0x000000081b647812 */ /* 0x040fe400078ec0ff */
[----:B------:R-:W-:-:S02]  /*2890*/  LOP3.LUT R26, R27, 0x10, RZ, 0xc0, !PT ;  /* 0x000000101b1a7812 */ /* 0x000fc400078ec0ff */
[----:B------:R-:W-:Y:S02]  /*28a0*/  SHF.R.S32.HI R0, RZ, 0x1f, R30 ;  /* 0x0000001fff007819 */ /* 0x000fe4000001141e */
[----:B0-----:R-:W-:Y:S02]  /*28b0*/  LEA.HI R144, R144, 0x8, RZ, 0x19 ;  /* 0x0000000890907811 */ /* 0x001fe400078fc8ff */
[----:B------:R-:W-:Y:S02]  /*28c0*/  SHF.R.S32.HI R114, RZ, 0x3, R12 ;  /* 0x00000003ff727819 */ /* 0x000fe4000001140c */
[----:B------:R-:W-:Y:S02]  /*28d0*/  LOP3.LUT R20, R20, 0x8, RZ, 0xc0, !PT ;  /* 0x0000000814147812 */ /* 0x000fe400078ec0ff */
[----:B------:R-:W-:Y:S02]  /*28e0*/  SHF.R.S32.HI R112, RZ, 0x1f, R5 ;  /* 0x0000001fff707819 */ /* 0x000fe40000011405 */
[----:B------:R-:W-:-:S02]  /*28f0*/  SHF.R.S32.HI R111, RZ, 0x1f, R6 ;  /* 0x0000001fff6f7819 */ /* 0x000fc40000011406 */
[----:B------:R-:W-:Y:S02]  /*2900*/  SHF.R.S32.HI R110, RZ, 0x1f, R7 ;  /* 0x0000001fff6e7819 */ /* 0x000fe40000011407 */
[----:B------:R-:W-:Y:S02]  /*2910*/  LOP3.LUT R27, R27, 0x20, RZ, 0xc0, !PT ;  /* 0x000000201b1b7812 */ /* 0x000fe400078ec0ff */
[----:B----4-:R-:W-:-:S07]  /*2920*/  SHF.R.S32.HI R129, RZ, 0x1f, R101 ;  /* 0x0000001fff817819 */ /* 0x010fce0000011465 */
.L_x_1688:
[----:B0-----:R-:W0:Y:S01]  /*2930*/  LDC R32, c[0x0][0x430] ;  /* 0x00010c00ff207b82 */ /* 0x001e220000000800 */
[----:B------:R-:W-:-:S04]  /*2940*/  VIADD R2, R2, 0xffffffff ;  /* 0xffffffff02027836 */ /* 0x000fc80000000000 */
[----:B------:R-:W-:-:S03]  /*2950*/  IMAD R11, R2, 0x60, R113 ;  /* 0x00000060020b7824 */ /* 0x000fc600078e0271 */
[----:B------:R-:W1:Y:S01]  /*2960*/  LDC R124, c[0x0][0x3f4] ;  /* 0x0000fd00ff7c7b82 */ /* 0x000e620000000800 */
[----:B------:R-:W-:Y:S01]  /*2970*/  IMAD.IADD R33, R130, 0x1, R11 ;  /* 0x0000000182217824 */ /* 0x000fe200078e020b */
[----:B------:R-:W-:-:S03]  /*2980*/  ISETP.GE.AND P0, PT, R11, R24, PT ;  /* 0x000000180b00720c */ /* 0x000fc60003f06270 */
[----:B------:R-:W-:Y:S01]  /*2990*/  IMAD.MOV.U32 R11, RZ, RZ, R33 ;  /* 0x000000ffff0b7224 */ /* 0x000fe200078e0021 */
        /* <DEDUP_REMOVED lines=10> */
[----:B------:R-:W-:Y:S02]  /*2a40*/  @!P0 IMAD R31, R101, R15, R28 ;  /* 0x0000000f651f8224 */ /* 0x000fe400078e021c */
[----:B------:R-:W-:-:S04]  /*2a50*/  @!P0 IMAD.MOV.U32 R28, RZ, RZ, R11 ;  /* 0x000000ffff1c8224 */ /* 0x000fc800078e000b */
[----:B------:R-:W-:-:S04]  /*2a60*/  @!P0 IMAD.WIDE.U32 R14, R101, R14, R28 ;  /* 0x0000000e650e8225 */ /* 0x000fc800078e001c */
[----:B------:R-:W-:Y:S01]  /*2a70*/  @!P0 IMAD.IADD R15, R15, 0x1, R31 ;  /* 0x000000010f0f8824 */ /* 0x000fe200078e021f */
[----:B--2---:R-:W-:Y:S01]  /*2a80*/  @!P0 LEA R12, P4, R14, R12, 0x2 ;  /* 0x0000000c0e0c8211 */ /* 0x004fe200078810ff */
[----:B------:R-:W-:-:S03]  /*2a90*/  IMAD.MOV.U32 R28, RZ, RZ, RZ ;  /* 0x000000ffff1c7224 */ /* 0x000fc600078e00ff */
[----:B------:R-:W-:-:S05]  /*2aa0*/  @!P0 LEA.HI.X R13, R14, R13, R15, 0x2, P4 ;  /* 0x0000000d0e0d8211 */ /* 0x000fca00020f140f */
[----:B------:R0:W5:Y:S01]  /*2ab0*/  @!P0 LDG.E R28, desc[UR60][R12.64] ;  /* 0x0000003c0c1c8981 */ /* 0x000162000c1e1900 */
[----:B-1----:R-:W-:Y:S01]  /*2ac0*/  ISETP.GE.AND P0, PT, R124, 0x1, PT ;  /* 0x000000017c00780c */ /* 0x002fe20003f06270 */
[----:B------:R-:W-:Y:S01]  /*2ad0*/  IMAD.MOV R29, RZ, RZ, -R11 ;  /* 0x000000ffff1d7224 */ /* 0x000fe200078e0a0b */
[----:B------:R-:W-:Y:S01]  /*2ae0*/  ISETP.GT.AND P4, PT, R2, R126, PT ;  /* 0x0000007e0200720c */ /* 0x000fe20003f84270 */
[C---:B------:R-:W-:Y:S01]  /*2af0*/  IMAD R11, R19.reuse, 0x4800, R134 ;  /* 0x00004800130b7824 */ /* 0x040fe200078e0286 */
[----:B------:R-:W-:Y:S05]  /*2b00*/  YIELD ;  /* 0x0000000000007946 */ /* 0x000fea0003800000 */
[----:B------:R-:W-:Y:S01]  /*2b10*/  IMAD R29, R32, R29, R33 ;  /* 0x0000001d201d7224 */ /* 0x000fe200078e0221 */
[----:B------:R-:W-:Y:S01]  /*2b20*/  BSSY B0, `(.L_x_1583) ;  /* 0x00007e5000007945 */ /* 0x000fe20003800000 */
[----:B------:R-:W-:Y:S01]  /*2b30*/  IMAD R33, R19, 0x4800, R3 ;  /* 0x0000480013217824 */ /* 0x000fe200078e0203 */
[----:B------:R-:W-:Y:S01]  /*2b40*/  P2R R123, PR, RZ, 0x10 ;  /* 0x00000010ff7b7803 */ /* 0x000fe20000000000 */
[----:B------:R-:W-:-:S02]  /*2b50*/  IMAD R32, R11, 0x2, R122 ;  /* 0x000000020b207824 */ /* 0x000fc400078e027a */
[----:B------:R-:W-:Y:S01]  /*2b60*/  IMAD R33, R33, 0x2, R122 ;  /* 0x0000000221217824 */ /* 0x000fe200078e027a */
        /* <DEDUP_REMOVED lines=8> */
[-C--:B------:R-:W-:Y:S02]  /*2bf0*/  IMAD R34, R133, R2.reuse, RZ ;  /* 0x0000000285227224 */ /* 0x080fe400078e02ff */
[----:B------:R-:W-:Y:S01]  /*2c00*/  IMAD R11, R29, UR5, R14 ;  /* 0x000000051d0b7c24 */ /* 0x000fe2000f8e020e */
[----:B------:R-:W-:Y:S01]  /*2c10*/  ULDC.64 UR4, c[0x0][0x310] ;  /* 0x0000c40000047ab9 */ /* 0x000fe20000000a00 */
[----:B------:R-:W-:-:S02]  /*2c20*/  IMAD R14, R132, R2, RZ ;  /* 0x00000002840e7224 */ /* 0x000fc400078e02ff */
[----:B------:R-:W-:Y:S02]  /*2c30*/  IMAD R15, R84, UR4, RZ ;  /* 0x00000004540f7c24 */ /* 0x000fe4000f8e02ff */
[----:B------:R-:W-:Y:S01]  /*2c40*/  IMAD.IADD R13, R13, 0x1, R11 ;  /* 0x000000010d0d7824 */ /* 0x000fe200078e020b */
[----:B------:R-:W-:Y:S01]  /*2c50*/  SHF.R.S32.HI R11, RZ, 0x1f, R2 ;  /* 0x0000001fff0b7819 */ /* 0x000fe20000011402 */
[C---:B------:R-:W-:Y:S02]  /*2c60*/  IMAD R15, R28.reuse, UR5, R15 ;  /* 0x000000051c0f7c24 */ /* 0x040fe4000f8e020f */
[----:B------:R-:W-:Y:S01]  /*2c70*/  IMAD.WIDE.U32 R12, R28, UR4, R12 ;  /* 0x000000041c0c7c25 */ /* 0x000fe2000f8e000c */
[----:B------:R-:W-:-:S03]  /*2c80*/  ULDC.64 UR4, c[0x0][0x308] ;  /* 0x0000c20000047ab9 */ /* 0x000fc60000000a00 */
[----:B------:R-:W-:Y:S02]  /*2c90*/  IMAD.IADD R13, R13, 0x1, R15 ;  /* 0x000000010d0d7824 */ /* 0x000fe400078e020f */
[----:B------:R-:W-:Y:S02]  /*2ca0*/  IMAD R15, R0, UR4, RZ ;  /* 0x00000004000f7c24 */ /* 0x000fe4000f8e02ff */
[----:B------:R-:W-:Y:S02]  /*2cb0*/  IMAD R39, R11, R88, R34 ;  /* 0x000000580b277224 */ /* 0x000fe400078e0222 */
[C---:B------:R-:W-:Y:S02]  /*2cc0*/  IMAD R115, R30.reuse, UR5, R15 ;  /* 0x000000051e737c24 */ /* 0x040fe4000f8e020f */
[----:B------:R-:W-:Y:S01]  /*2cd0*/  IMAD.WIDE.U32 R34, R30, UR4, R12 ;  /* 0x000000041e227c25 */ /* 0x000fe2000f8e000c */
[----:B------:R-:W-:-:S03]  /*2ce0*/  ULDC.64 UR4, c[0x0][0x2e8] ;  /* 0x0000ba0000047ab9 */ /* 0x000fc60000000a00 */
[----:B------:R-:W-:Y:S01]  /*2cf0*/  IMAD.IADD R115, R35, 0x1, R115 ;  /* 0x0000000123737824 */ /* 0x000fe200078e0273 */
[----:B------:R-:W-:Y:S01]  /*2d00*/  LEA R116, P4, R34, UR4, 0x1 ;  /* 0x0000000422747c11 */ /* 0x000fe2000f8808ff */
[----:B------:R-:W-:Y:S02]  /*2d10*/  IMAD R37, R11, R94, R14 ;  /* 0x0000005e0b257224 */ /* 0x000fe400078e020e */
[----:B------:R-:W-:Y:S01]  /*2d20*/  IMAD R85, R2, -0x60, R24 ;  /* 0xffffffa002557824 */ /* 0x000fe200078e0218 */
[----:B------:R-:W-:Y:S01]  /*2d30*/  LEA.HI.X R115, R34, UR5, R115, 0x1, P4 ;  /* 0x0000000522737c11 */ /* 0x000fe2000a0f0c73 */
[----:B------:R-:W-:-:S03]  /*2d40*/  IMAD.WIDE.U32 R14, R94, R2, RZ ;  /* 0x000000025e0e7225 */ /* 0x000fc600078e00ff */
[----:B------:R-:W-:Y:S01]  /*2d50*/  VIMNMX R85, R85, 0x60, PT ;  /* 0x0000006055557848 */ /* 0x000fe20003fe0100 */
        /* <DEDUP_REMOVED lines=60> */
.L_x_1587:
[----:B------:R-:W-:Y:S05]  /*3120*/  BSYNC B1 ;  /* 0x0000000000017941 */ /* 0x000fea0003800000 */
.L_x_1586:
        /* <DEDUP_REMOVED lines=56> */
.L_x_1589:
[----:B------:R-:W-:Y:S05]  /*34b0*/  BSYNC B1 ;  /* 0x0000000000017941 */ /* 0x000fea0003800000 */
.L_x_1588:
[----:B------:R-:W2:Y:S01]  /*34c0*/  LDL R11, [R1+0x30] ;  /* 0x00003000010b7983 */ /* 0x000ea20000100800 */
[----:B0-----:R-:W-:Y:S01]  /*34d0*/  IMAD.MOV.U32 R12, RZ, RZ, R63 ;  /* 0x000000ffff0c7224 */ /* 0x001fe200078e003f */
[----:B------:R-:W-:Y:S01]  /*34e0*/  PRMT R157, R83, 0x5410, R86 ;  /* 0x00005410539d7816 */ /* 0x000fe20000000056 */
[----:B------:R-:W-:Y:S02]  /*34f0*/  IMAD.MOV.U32 R13, RZ, RZ, R66 ;  /* 0x000000ffff0d7224 */ /* 0x000fe400078e0042 */
[----:B------:R-:W-:-:S03]  /*3500*/  IMAD.MOV.U32 R14, RZ, RZ, R67 ;  /* 0x000000ffff0e7224 */ /* 0x000fc600078e0043 */
[----:B------:R-:W-:Y:S01]  /*3510*/  PRMT R209, R13, 0x7610, R209 ;  /* 0x000076100dd17816 */ /* 0x000fe200000000d1 */
[----:B------:R-:W-:Y:S01]  /*3520*/  IMAD.MOV.U32 R13, RZ, RZ, R74 ;  /* 0x000000ffff0d7224 */ /* 0x000fe200078e004a */
[----:B------:R-:W-:Y:S01]  /*3530*/  PRMT R204, R14, 0x7610, R204 ;  /* 0x000076100ecc7816 */ /* 0x000fe200000000cc */
[----:B------:R-:W-:-:S03]  /*3540*/  IMAD.MOV.U32 R14, RZ, RZ, R75 ;  /* 0x000000ffff0e7224 */ /* 0x000fc600078e004b */
[----:B------:R-:W-:Y:S01]  /*3550*/  PRMT R209, R209, 0x5410, R13 ;  /* 0x00005410d1d17816 */ /* 0x000fe2000000000d */
[----:B------:R-:W-:Y:S01]  /*3560*/  IMAD.MOV.U32 R13, RZ, RZ, R60 ;  /* 0x000000ffff0d7224 */ /* 0x000fe200078e003c */
[----:B--2---:R-:W-:Y:S01]  /*3570*/  R2UR UR4, R11 ;  /* 0x000000000b0472ca */ /* 0x004fe200000e0000 */
[----:B------:R-:W-:-:S05]  /*3580*/  IMAD.MOV.U32 R11, RZ, RZ, R62 ;  /* 0x000000ffff0b7224 */ /* 0x000fca00078e003e */
[----:B------:R-:W-:Y:S01]  /*3590*/  PRMT R189, R12, 0x5410, R11 ;  /* 0x000054100cbd7816 */ /* 0x000fe2000000000b */
[----:B------:R-:W-:Y:S02]  /*35a0*/  IMAD.MOV.U32 R11, RZ, RZ, R70 ;  /* 0x000000ffff0b7224 */ /* 0x000fe400078e0046 */
[----:B------:R-:W-:-:S03]  /*35b0*/  IMAD.MOV.U32 R12, RZ, RZ, R71 ;  /* 0x000000ffff0c7224 */ /* 0x000fc600078e0047 */
[----:B------:R-:W-:Y:S01]  /*35c0*/  PRMT R210, R11, 0x5410, R14 ;  /* 0x000054100bd27816 */ /* 0x000fe2000000000e */
[----:B------:R-:W-:Y:S01]  /*35d0*/  IMAD.MOV.U32 R11, RZ, RZ, R78 ;  /* 0x000000ffff0b7224 */ /* 0x000fe200078e004e */
[----:B------:R-:W-:Y:S01]  /*35e0*/  PRMT R204, R204, 0x5410, R12 ;  /* 0x00005410cccc7816 */ /* 0x000fe2000000000c */
[----:B------:R-:W-:Y:S01]  /*35f0*/  IMAD.MOV.U32 R12, RZ, RZ, R79 ;  /* 0x000000ffff0c7224 */ /* 0x000fe200078e004f */
[----:B------:R-:W-:Y:S01]  /*3600*/  UISETP.NE.AND UP0, UPT, UR4, 0x3, UPT ;  /* 0x000000030400788c */ /* 0x000fe2000bf05270 */
[----:B------:R-:W-:Y:S01]  /*3610*/  IMAD.MOV.U32 R14, RZ, RZ, R61 ;  /* 0x000000ffff0e7224 */ /* 0x000fe200078e003d */
[----:B------:R-:W-:Y:S01]  /*3620*/  PRMT R150, R150, 0x5410, R11 ;  /* 0x0000541096967816 */ /* 0x000fe2000000000b */
[----:B------:R-:W-:Y:S01]  /*3630*/  IMAD.MOV.U32 R11, RZ, RZ, R64 ;  /* 0x000000ffff0b7224 */ /* 0x000fe200078e0040 */
[----:B------:R-:W-:Y:S01]  /*3640*/  PRMT R211, R211, 0x5410, R12 ;  /* 0x00005410d3d37816 */ /* 0x000fe2000000000c */
[----:B------:R-:W-:Y:S01]  /*3650*/  IMAD.MOV.U32 R12, RZ, RZ, R65 ;  /* 0x000000ffff0c7224 */ /* 0x000fe200078e0041 */
[----:B------:R-:W-:Y:S01]  /*3660*/  PRMT R158, R13, 0x5410, R14 ;  /* 0x000054100d9e7816 */ /* 0x000fe2000000000e */
[----:B------:R-:W-:Y:S01]  /*3670*/  IMAD.MOV.U32 R13, RZ, RZ, R68 ;  /* 0x000000ffff0d7224 */ /* 0x000fe200078e0044 */
[----:B------:R-:W-:Y:S01]  /*3680*/  PLOP3.LUT P0, PT, PT, PT, UP0, 0x80, 0x0 ;  /* 0x000000000000781c */ /* 0x000fe20003f0f008 */
[----:B------:R-:W-:Y:S01]  /*3690*/  IMAD.MOV.U32 R14, RZ, RZ, R69 ;  /* 0x000000ffff0e7224 */ /* 0x000fe200078e0045 */
[----:B------:R-:W-:Y:S01]  /*36a0*/  PRMT R159, R12, 0x5410, R11 ;  /* 0x000054100c9f7816 */ /* 0x000fe2000000000b */
[----:B------:R-:W-:-:S02]  /*36b0*/  IMAD.MOV.U32 R12, RZ, RZ, R72 ;  /* 0x000000ffff0c7224 */ /* 0x000fc400078e0048 */
[----:B------:R-:W-:Y:S01]  /*36c0*/  IMAD.MOV.U32 R11, RZ, RZ, R77 ;  /* 0x000000ffff0b7224 */ /* 0x000fe200078e004d */
[----:B------:R-:W-:Y:S01]  /*36d0*/  PRMT R200, R14, 0x5410, R13 ;  /* 0x000054100ec87816 */ /* 0x000fe2000000000d */
[----:B------:R-:W-:Y:S02]  /*36e0*/  IMAD.MOV.U32 R14, RZ, RZ, R76 ;  /* 0x000000ffff0e7224 */ /* 0x000fe400078e004c */
[----:B------:R-:W-:Y:S01]  /*36f0*/  IMAD.MOV.U32 R13, RZ, RZ, R73 ;  /* 0x000000ffff0d7224 */ /* 0x000fe200078e0049 */
[----:B------:R-:W-:Y:S01]  /*3700*/  PRMT R212, R11, 0x5410, R12 ;  /* 0x000054100bd47816 */ /* 0x000fe2000000000c */
[----:B------:R-:W-:Y:S01]  /*3710*/  IMAD.MOV.U32 R12, RZ, RZ, R80 ;  /* 0x000000ffff0c7224 */ /* 0x000fe200078e0050 */
[----:B------:R-:W-:Y:S01]  /*3720*/  PRMT R211, R14, 0x7610, R211 ;  /* 0x000076100ed37816 */ /* 0x000fe200000000d3 */
[----:B-----5:R-:W-:Y:S01]  /*3730*/  IMAD.MOV.U32 R14, RZ, RZ, R34 ;  /* 0x000000ffff0e7224 */ /* 0x020fe200078e0022 */
[----:B------:R-:W-:Y:S01]  /*3740*/  PRMT R224, R224, 0x5410, R13 ;  /* 0x00005410e0e07816 */ /* 0x000fe2000000000d */
[----:B------:R-:W-:Y:S01]  /*3750*/  IMAD.MOV.U32 R11, RZ, RZ, R35 ;  /* 0x000000ffff0b7224 */ /* 0x000fe200078e0023 */
[----:B------:R-:W-:Y:S01]  /*3760*/  PRMT R150, R12, 0x7610, R150 ;  /* 0x000076100c967816 */ /* 0x000fe20000000096 */
[----:B------:R-:W-:-:S02]  /*3770*/  IMAD.MOV.U32 R13, RZ, RZ, R81 ;  /* 0x000000ffff0d7224 */ /* 0x000fc400078e0051 */
[----:B------:R-:W-:Y:S01]  /*3780*/  IMAD.MOV.U32 R12, RZ, RZ, R42 ;  /* 0x000000ffff0c7224 */ /* 0x000fe200078e002a */
[----:B------:R-:W-:Y:S01]  /*3790*/  PRMT R83, R14, 0x5410, R11 ;  /* 0x000054100e537816 */ /* 0x000fe2000000000b */
[----:B------:R-:W-:Y:S01]  /*37a0*/  IMAD.MOV.U32 R11, RZ, RZ, R43 ;  /* 0x000000ffff0b7224 */ /* 0x000fe200078e002b */
[----:B------:R-:W-:Y:S01]  /*37b0*/  PRMT R224, R13, 0x7610, R224 ;  /* 0x000076100de07816 */ /* 0x000fe200000000e0 */
[----:B------:R-:W-:Y:S02]  /*37c0*/  IMAD.MOV.U32 R14, RZ, RZ, R38 ;  /* 0x000000ffff0e7224 */ /* 0x000fe400078e0026 */
[----:B------:R-:W-:Y:S01]  /*37d0*/  IMAD.MOV.U32 R13, RZ, RZ, R39 ;  /* 0x000000ffff0d7224 */ /* 0x000fe200078e0027 */
[----:B------:R-:W-:Y:S01]  /*37e0*/  PRMT R131, R12, 0x5410, R11 ;  /* 0x000054100c837816 */ /* 0x000fe2000000000b */
[----:B------:R-:W-:Y:S02]  /*37f0*/  IMAD.MOV.U32 R12, RZ, RZ, R50 ;  /* 0x000000ffff0c7224 */ /* 0x000fe400078e0032 */
        /* <DEDUP_REMOVED lines=25> */
[----:B------:R-:W-:-:S04]  /*3990*/  PRMT R147, R14, 0x5410, R13 ;  /* 0x000054100e937816 */ /* 0x000fc8000000000d */
[----:B------:R-:W-:Y:S01]  /*39a0*/  PRMT R156, R12, 0x5410, R11 ;  /* 0x000054100c9c7816 */ /* 0x000fe2000000000b */
[----:B------:R-:W-:Y:S06]  /*39b0*/  @!P0 BRA `(.L_x_1590) ;  /* 0x0000000000048947 */ /* 0x000fec0003800000 */
[----:B------:R-:W-:Y:S01]  /*39c0*/  BPT.TRAP 0x1 ;  /* 0x000000040000795c */ /* 0x000fe20000300000 */
.L_x_1590:
[----:B------:R-:W-:Y:S01]  /*39d0*/  IMAD R86, R19, 0x8, R18 ;  /* 0x0000000813567824 */ /* 0x000fe200078e0212 */
[----:B------:R-:W-:Y:S01]  /*39e0*/  SHF.L.U32 R87, R175, 0x1f, RZ ;  /* 0x0000001faf577819 */ /* 0x000fe200000006ff */
[----:B------:R-:W-:Y:S03]  /*39f0*/  BSSY B1, `(.L_x_1591) ;  /* 0x0000003000017945 */ /* 0x000fe60003800000 */
[----:B------:R-:W0:Y:S02]  /*3a00*/  SYNCS.PHASECHK.TRANS64.TRYWAIT P6, [R86+URZ+0x2a890], R87 ;  /* 0x02a89057560075a7 */ /* 0x000e2400080c017f */
[----:B0-----:R-:W-:Y:S05]  /*3a10*/  @!P6 BRA `(.L_x_1592) ;  /* 0x0000024c00a8e947 */ /* 0x001fea0003800000 */
.L_x_2005:
[----:B------:R-:W-:Y:S05]  /*3a20*/  BSYNC B1 ;  /* 0x0000000000017941 */ /* 0x000fea0003800000 */
.L_x_1591:
[----:B------:R-:W-:-:S03]  /*3a30*/  UMOV UR4, 0xffffffff ;  /* 0xffffffff00047882 */ /* 0x000fc60000000000 */
[----:B------:R-:W-:Y:S05]  /*3a40*/  BRA.DIV UR4, `(.L_x_1593) ;  /* 0x0000024e04b07947 */ /* 0x000fea000b800000 */
[----:B------:R1:W2:Y:S04]  /*3a50*/  SHFL.IDX PT, R82, R115, RZ, 0x1c1f ;  /* 0x001c1fff73527589 */ /* 0x0002a800000e0000 */
[----:B------:R1:W3:Y:S02]  /*3a60*/  SHFL.IDX PT, R11, R116, RZ, 0x1c1f ;  /* 0x001c1fff740b7589 */ /* 0x0002e400000e0000 */
.L_x_2009:
        /* <DEDUP_REMOVED lines=27> */
[----:B------:R-:W-:Y:S02]  /*3c20*/  PRMT R13, R211, 0x5432, R148 ;  /* 0x00005432d30d7816 */ /* 0x000fe40000000094 */
        /* <DEDUP_REMOVED lines=29> */
.L_x_1599:
[----:B------:R-:W-:Y:S05]  /*3e00*/  BSYNC B3 ;  /* 0x0000000000037941 */ /* 0x000fea0003800000 */
.L_x_1598:
[----:B---3--:R-:W-:-:S04]  /*3e10*/  LEA R78, P4, R16, R11, 0x1 ;  /* 0x0000000b104e7211 */ /* 0x008fc800078808ff */
[----:B--2---:R-:W-:-:S05]  /*3e20*/  LEA.HI.X R79, R16, R82, R17, 0x1, P4 ;  /* 0x00000052104f7211 */ /* 0x004fca00020f0c11 */
[----:B0-----:R4:W-:Y:S04]  /*3e30*/  ST.E.128 desc[UR60][R78.64], R12 ;  /* 0x0000000c4e007985 */ /* 0x0019e8000c101d3c */
.L_x_1597:
[----:B------:R-:W-:Y:S05]  /*3e40*/  BSYNC B2 ;  /* 0x0000000000027941 */ /* 0x000fea0003800000 */
.L_x_1596:
        /* <DEDUP_REMOVED lines=11> */
[----:B------:R-:W-:Y:S01]  /*3f00*/  PRMT R77, R211, 0x5410, R75 ;  /* 0x00005410d34d7816 */ /* 0x000fe2000000004b */
        /* <DEDUP_REMOVED lines=43> */
.L_x_1603:
[----:B------:R-:W-:Y:S05]  /*41c0*/  BSYNC B3 ;  /* 0x0000000000037941 */ /* 0x000fea0003800000 */
.L_x_1602:
[----:B------:R-:W-:Y:S02]  /*41d0*/  IMAD.SHL.U32 R76, R170, 0x8, RZ ;  /* 0x00000008aa4c7824 */ /* 0x000fe400078e00ff */
[----:B---3--:R-:W-:Y:S02]  /*41e0*/  IMAD.MOV.U32 R74, RZ, RZ, R11 ;  /* 0x000000ffff4a7224 */ /* 0x008fe400078e000b */
[----:B--2---:R-:W-:Y:S02]  /*41f0*/  IMAD.MOV.U32 R75, RZ, RZ, R82 ;  /* 0x000000ffff4b7224 */ /* 0x004fe400078e0052 */
[----:B------:R-:W-:-:S05]  /*4200*/  IMAD.WIDE R74, R76, 0x2, R74 ;  /* 0x000000024c4a7825 */ /* 0x000fca00078e024a */
[----:B0-----:R0:W-:Y:S02]  /*4210*/  ST.E.128 desc[UR60][R74.64], R12 ;  /* 0x0000000c4a007985 */ /* 0x0011e4000c101d3c */
.L_x_1601:
[----:B------:R-:W-:Y:S05]  /*4220*/  BSYNC B2 ;  /* 0x0000000000027941 */ /* 0x000fea0003800000 */
.L_x_1600:
[----:B------:R-:W-:Y:S01]  /*4230*/  ISETP.NE.AND P4, PT, R25, RZ, PT ;  /* 0x000000ff1900720c */ /* 0x000fe20003f85270 */
[----:B------:R-:W-:-:S12]  /*4240*/  BSSY B2, `(.L_x_1604) ;  /* 0x000003a000027945 */ /* 0x000fd80003800000 */
[----:B------:R-:W-:Y:S05]  /*4250*/  @!P4 BRA `(.L_x_1605) ;  /* 0x0000000000e0c947 */ /* 0x000fea0003800000 */
[----:B0---4-:R0:W4:Y:S01]  /*4260*/  LDS.128 R12, [R33+0x3000] ;  /* 0x00300000210c7984 */ /* 0x0111220000000c00 */
[----:B------:R-:W-:Y:S01]  /*4270*/  ISETP.GE.AND P4, PT, R177, R124, PT ;  /* 0x0000007cb100720c */ /* 0x000fe20003f86270 */
[----:B------:R-:W-:Y:S01]  /*4280*/  IMAD.SHL.U32 R76, R171, 0x8, RZ ;  /* 0x00000008ab4c7824 */ /* 0x000fe200078e00ff */
[----:B------:R-:W-:Y:S01]  /*4290*/  BSSY B3, `(.L_x_1606) ;  /* 0x0000033000037945 */ /* 0x000fe20003800000 */
[----:B---3--:R-:W-:Y:S02]  /*42a0*/  IMAD.MOV.U32 R74, RZ, RZ, R11 ;  /* 0x000000ffff4a7224 */ /* 0x008fe400078e000b */
[----:B--2---:R-:W-:Y:S02]  /*42b0*/  IMAD.MOV.U32 R75, RZ, RZ, R82 ;  /* 0x000000ffff4b7224 */ /* 0x004fe400078e0052 */
[----:B------:R-:W-:-:S06]  /*42c0*/  IMAD.WIDE R74, R76, 0x2, R74 ;  /* 0x000000024c4a7825 */ /* 0x000fcc00078e024a */
[----:B0-----:R-:W-:Y:S05]  /*42d0*/  @P4 BRA `(.L_x_1607) ;  /* 0x0000000000b84947 */ /* 0x001fea0003800000 */
[----:B------:R-:W-:Y:S02]  /*42e0*/  SHF.R.U64 R76, R72, 0x10, R73 ;  /* 0x00000010484c7819 */ /* 0x000fe40000001249 */
[--C-:B------:R-:W-:Y:S02]  /*42f0*/  SHF.R.U64 R77, R70, 0x10, R71.reuse ;  /* 0x00000010464d7819 */ /* 0x100fe40000001247 */
[----:B------:R-:W-:Y:S02]  /*4300*/  SHF.R.U32.HI R70, RZ, 0x10, R71 ;  /* 0x00000010ff467819 */ /* 0x000fe40000011647 */
[----:B------:R-:W-:Y:S02]  /*4310*/  PRMT R76, R212, 0x5432, R76 ;  /* 0x00005432d44c7816 */ /* 0x000fe4000000004c */
[----:B------:R-:W-:Y:S02]  /*4320*/  PRMT R71, R210, 0x5410, R77 ;  /* 0x00005410d2477816 */ /* 0x000fe4000000004d */
[----:B------:R-:W-:-:S02]  /*4330*/  SHF.R.U32.HI R72, RZ, 0x10, R73 ;  /* 0x00000010ff487819 */ /* 0x000fc40000011649 */
[C---:B----4-:R-:W-:Y:S01]  /*4340*/  LOP3.LUT R78, R13.reuse, 0xffff0000, RZ, 0xc0, !PT ;  /* 0xffff00000d4e7812 */ /* 0x050fe200078ec0ff */
[----:B------:R-:W-:Y:S01]  /*4350*/  IMAD.U32 R13, R13, 0x10000, RZ ;  /* 0x000100000d0d7824 */ /* 0x000fe200078e00ff */
[----:B------:R-:W-:Y:S02]  /*4360*/  LOP3.LUT R77, R76, 0xffff0000, RZ, 0xc0, !PT ;  /* 0xffff00004c4d7812 */ /* 0x000fe400078ec0ff */
[C---:B------:R-:W-:Y:S01]  /*4370*/  LOP3.LUT R73, R71.reuse, 0xffff0000, RZ, 0xc0, !PT ;  /* 0xffff000047497812 */ /* 0x040fe200078ec0ff */
[----:B------:R-:W-:Y:S01]  /*4380*/  IMAD.U32 R71, R71, 0x10000, RZ ;  /* 0x0001000047477824 */ /* 0x000fe200078e00ff */
[----:B------:R-:W-:Y:S01]  /*4390*/  PRMT R72, R224, 0x5432, R72 ;  /* 0x00005432e0487816 */ /* 0x000fe20000000048 */
[----:B------:R-:W-:Y:S01]  /*43a0*/  FMUL.FTZ R79, R78, R77 ;  /* 0x0000004d4e4f7220 */ /* 0x000fe20000410000 */
[----:B------:R-:W-:Y:S01]  /*43b0*/  PRMT R70, R204, 0x5432, R70 ;  /* 0x00005432cc467816 */ /* 0x000fe20000000046 */
[-C--:B------:R-:W-:Y:S01]  /*43c0*/  FMUL.FTZ R78, R78, R73.reuse ;  /* 0x000000494e4e7220 */ /* 0x080fe20000410000 */
[C---:B------:R-:W-:Y:S01]  /*43d0*/  LOP3.LUT R80, R14.reuse, 0xffff0000, RZ, 0xc0, !PT ;  /* 0xffff00000e507812 */ /* 0x040fe200078ec0ff */
[----:B------:R-:W-:Y:S01]  /*43e0*/  FFMA.FTZ R73, R13, R73, -R79 ;  /* 0x000000490d497223 */ /* 0x000fe2000001084f */
[----:B------:R-:W-:-:S02]  /*43f0*/  IMAD.U32 R14, R14, 0x10000, RZ ;  /* 0x000100000e0e7824 */ /* 0x000fc400078e00ff */
[----:B------:R-:W-:Y:S01]  /*4400*/  FFMA.FTZ R13, R13, R77, R78 ;  /* 0x0000004d0d0d7223 */ /* 0x000fe2000001004e */
[C---:B------:R-:W-:Y:S01]  /*4410*/  IMAD.U32 R77, R72.reuse, 0x10000, RZ ;  /* 0x00010000484d7824 */ /* 0x040fe200078e00ff */
[----:B------:R-:W-:Y:S01]  /*4420*/  LOP3.LUT R72, R72, 0xffff0000, RZ, 0xc0, !PT ;  /* 0xffff000048487812 */ /* 0x000fe200078ec0ff */
[C---:B------:R-:W-:Y:S01]  /*4430*/  IMAD.U32 R78, R70.reuse, 0x10000, RZ ;  /* 0x00010000464e7824 */ /* 0x040fe200078e00ff */
[----:B------:R-:W-:Y:S01]  /*4440*/  LOP3.LUT R70, R70, 0xffff0000, RZ, 0xc0, !PT ;  /* 0xffff000046467812 */ /* 0x000fe200078ec0ff */
[C---:B------:R-:W-:Y:S01]  /*4450*/  FMUL.FTZ R79, R80.reuse, R77 ;  /* 0x0000004d504f7220 */ /* 0x040fe20000410000 */
[----:B------:R-:W-:Y:S01]  /*4460*/  F2FP.BF16.F32.PACK_AB R13, R13, R73 ;  /* 0x000000490d0d723e */ /* 0x000fe200000010ff */
[-C--:B------:R-:W-:Y:S02]  /*4470*/  FMUL.FTZ R80, R80, R78.reuse ;  /* 0x0000004e50507220 */ /* 0x080fe40000410000 */
[----:B------:R-:W-:Y:S01]  /*4480*/  FFMA.FTZ R79, R14, R78, -R79 ;  /* 0x0000004e0e4f7223 */ /* 0x000fe2000001084f */
[----:B------:R-:W-:-:S02]  /*4490*/  IMAD.U32 R78, R76, 0x10000, RZ ;  /* 0x000100004c4e7824 */ /* 0x000fc400078e00ff */
        /* <DEDUP_REMOVED lines=10> */
[C---:B------:R-:W-:Y:S01]  /*4540*/  FMUL.FTZ R70, R12.reuse, R78 ;  /* 0x0000004e0c467220 */ /* 0x040fe20000410000 */
[----:B------:R-:W-:-:S03]  /*4550*/  FMUL.FTZ R12, R12, R71 ;  /* 0x000000470c0c7220 */ /* 0x000fc60000410000 */
[----:B------:R-:W-:Y:S01]  /*4560*/  F2FP.BF16.F32.PACK_AB R14, R14, R76 ;  /* 0x0000004c0e0e723e */ /* 0x000fe200000010ff */
[C---:B------:R-:W-:Y:S01]  /*4570*/  FFMA.FTZ R70, R77.reuse, R71, -R70 ;  /* 0x000000474d467223 */ /* 0x040fe20000010846 */
[----:B------:R-:W-:-:S03]  /*4580*/  FFMA.FTZ R12, R77, R78, R12 ;  /* 0x0000004e4d0c7223 */ /* 0x000fc6000001000c */
[----:B------:R-:W-:Y:S02]  /*4590*/  IMAD.MOV.U32 R15, RZ, RZ, R14 ;  /* 0x000000ffff0f7224 */ /* 0x000fe400078e000e */
[----:B------:R-:W-:Y:S01]  /*45a0*/  F2FP.BF16.F32.PACK_AB R12, R12, R70 ;  /* 0x000000460c0c723e */ /* 0x000fe200000010ff */
[----:B------:R-:W-:-:S07]  /*45b0*/  IMAD.MOV.U32 R14, RZ, RZ, R79 ;  /* 0x000000ffff0e7224 */ /* 0x000fce00078e004f */
.L_x_1607:
[----:B------:R-:W-:Y:S05]  /*45c0*/  BSYNC B3 ;  /* 0x0000000000037941 */ /* 0x000fea0003800000 */
.L_x_1606:
[----:B----4-:R0:W-:Y:S02]  /*45d0*/  ST.E.128 desc[UR60][R74.64], R12 ;  /* 0x0000000c4a007985 */ /* 0x0101e4000c101d3c */
.L_x_1605:
[----:B------:R-:W-:Y:S05]  /*45e0*/  BSYNC B2 ;  /* 0x0000000000027941 */ /* 0x000fea0003800000 */
.L_x_1604:
        /* <DEDUP_REMOVED lines=11> */
[--C-:B------:R-:W-:Y:S01]  /*46a0*/  SHF.R.U64 R73, R66, 0x10, R67.reuse ;  /* 0x0000001042497819 */ /* 0x100fe20000001243 */
[----:B------:R-:W-:Y:S01]  /*46b0*/  IMAD.U32 R76, R12, 0x10000, RZ ;  /* 0x000100000c4c7824 */ /* 0x000fe200078e00ff */
[----:B------:R-:W-:Y:S01]  /*46c0*/  SHF.R.U32.HI R75, RZ, 0x10, R67 ;  /* 0x00000010ff4b7819 */ /* 0x000fe20000011643 */
[----:B------:R-:W-:Y:S01]  /*46d0*/  IMAD.U32 R67, R14, 0x10000, RZ ;  /* 0x000100000e437824 */ /* 0x000fe200078e00ff */
[----:B------:R-:W-:Y:S02]  /*46e0*/  SHF.R.U32.HI R69, RZ, 0x10, R69 ;  /* 0x00000010ff457819 */ /* 0x000fe40000011645 */
[----:B------:R-:W-:Y:S02]  /*46f0*/  PRMT R72, R200, 0x5432, R72 ;  /* 0x00005432c8487816 */ /* 0x000fe40000000048 */
[----:B------:R-:W-:-:S02]  /*4700*/  PRMT R73, R209, 0x5410, R73 ;  /* 0x00005410d1497816 */ /* 0x000fc40000000049 */
[----:B------:R-:W-:Y:S01]  /*4710*/  LOP3.LUT R66, R15, 0xffff0000, RZ, 0xc0, !PT ;  /* 0xffff00000f427812 */ /* 0x000fe200078ec0ff */
[C---:B------:R-:W-:Y:S01]  /*4720*/  IMAD.U32 R15, R13.reuse, 0x10000, RZ ;  /* 0x000100000d0f7824 */ /* 0x040fe200078e00ff */
[----:B------:R-:W-:Y:S02]  /*4730*/  LOP3.LUT R80, R13, 0xffff0000, RZ, 0xc0, !PT ;  /* 0xffff00000d507812 */ /* 0x000fe400078ec0ff */
[----:B------:R-:W-:Y:S02]  /*4740*/  PRMT R68, R204, 0x5410, R75 ;  /* 0x00005410cc447816 */ /* 0x000fe4000000004b */
[----:B------:R-:W-:Y:S02]  /*4750*/  PRMT R69, R200, 0x5410, R69 ;  /* 0x00005410c8457816 */ /* 0x000fe40000000045 */
[----:B------:R-:W-:Y:S01]  /*4760*/  LOP3.LUT R13, R72, 0xffff0000, RZ, 0xc0, !PT ;  /* 0xffff0000480d7812 */ /* 0x000fe200078ec0ff */
[----:B------:R-:W-:Y:S01]  /*4770*/  IMAD.U32 R78, R68, 0x10000, RZ ;  /* 0x00010000444e7824 */ /* 0x000fe200078e00ff */
[----:B------:R-:W-:Y:S01]  /*4780*/  LOP3.LUT R75, R73, 0xffff0000, RZ, 0xc0, !PT ;  /* 0xffff0000494b7812 */ /* 0x000fe200078ec0ff */
[C---:B------:R-:W-:Y:S01]  /*4790*/  IMAD.U32 R77, R69.reuse, 0x10000, RZ ;  /* 0x00010000454d7824 */ /* 0x040fe200078e00ff */
[----:B------:R-:W-:Y:S01]  /*47a0*/  LOP3.LUT R69, R69, 0xffff0000, RZ, 0xc0, !PT ;  /* 0xffff000045457812 */ /* 0x000fe200078ec0ff */
[----:B------:R-:W-:Y:S01]  /*47b0*/  FMUL.FTZ R79, R80, R13 ;  /* 0x0000000d504f7220 */ /* 0x000fe20000410000 */
[----:B------:R-:W-:Y:S01]  /*47c0*/  LOP3.LUT R68, R68, 0xffff0000, RZ, 0xc0, !PT ;  /* 0xffff000044447812 */ /* 0x000fe200078ec0ff */
[----:B------:R-:W-:Y:S01]  /*47d0*/  FMUL.FTZ R80, R80, R75 ;  /* 0x0000004b50507220 */ /* 0x000fe20000410000 */
[----:B------:R-:W-:Y:S01]  /*47e0*/  LOP3.LUT R12, R12, 0xffff0000, RZ, 0xc0, !PT ;  /* 0xffff00000c0c7812 */ /* 0x000fe200078ec0ff */
[----:B------:R-:W-:Y:S01]  /*47f0*/  IMAD.U32 R72, R72, 0x10000, RZ ;  /* 0x0001000048487824 */ /* 0x000fe200078e00ff */
[----:B------:R-:W-:Y:S01]  /*4800*/  LOP3.LUT R14, R14, 0xffff0000, RZ, 0xc0, !PT ;  /* 0xffff00000e0e7812 */ /* 0x000fe200078ec0ff */
[----:B------:R-:W-:Y:S01]  /*4810*/  FFMA.FTZ R80, R15, R13, R80 ;  /* 0x0000000d0f507223 */ /* 0x000fe20000010050 */
[----:B------:R-:W-:Y:S01]  /*4820*/  FMUL.FTZ R13, R66, R69 ;  /* 0x00000045420d7220 */ /* 0x000fe20000410000 */
[----:B------:R-:W-:-:S02]  /*4830*/  IMAD.U32 R73, R73, 0x10000, RZ ;  /* 0x0001000049497824 */ /* 0x000fc400078e00ff */
[----:B------:R-:W-:Y:S01]  /*4840*/  FMUL.FTZ R66, R66, R68 ;  /* 0x0000004442427220 */ /* 0x000fe20000410000 */
[----:B------:R-:W-:Y:S01]  /*4850*/  FFMA.FTZ R79, R15, R75, -R79 ;  /* 0x0000004b0f4f7223 */ /* 0x000fe2000001084f */
[C---:B------:R-:W-:Y:S01]  /*4860*/  FMUL.FTZ R15, R12.reuse, R72 ;  /* 0x000000480c0f7220 */ /* 0x040fe20000410000 */
[----:B------:R-:W-:Y:S01]  /*4870*/  FMUL.FTZ R12, R12, R73 ;  /* 0x000000490c0c7220 */ /* 0x000fe20000410000 */
[C---:B------:R-:W-:Y:S01]  /*4880*/  FFMA.FTZ R13, R74.reuse, R68, -R13 ;  /* 0x000000444a0d7223 */ /* 0x040fe2000001080d */
[----:B------:R-:W-:Y:S01]  /*4890*/  FFMA.FTZ R66, R74, R69, R66 ;  /* 0x000000454a427223 */ /* 0x000fe20000010042 */
[C---:B------:R-:W-:Y:S01]  /*48a0*/  FMUL.FTZ R81, R14.reuse, R77 ;  /* 0x0000004d0e517220 */ /* 0x040fe20000410000 */
[----:B------:R-:W-:Y:S01]  /*48b0*/  FMUL.FTZ R14, R14, R78 ;  /* 0x0000004e0e0e7220 */ /* 0x000fe20000410000 */
[C---:B------:R-:W-:Y:S01]  /*48c0*/  FFMA.FTZ R15, R76.reuse, R73, -R15 ;  /* 0x000000494c0f7223 */ /* 0x040fe2000001080f */
[----:B------:R-:W-:Y:S01]  /*48d0*/  FFMA.FTZ R12, R76, R72, R12 ;  /* 0x000000484c0c7223 */ /* 0x000fe2000001000c */
[----:B------:R-:W-:Y:S01]  /*48e0*/  F2FP.BF16.F32.PACK_AB R13, R66, R13 ;  /* 0x0000000d420d723e */ /* 0x000fe200000010ff */
[C---:B------:R-:W-:Y:S01]  /*48f0*/  FFMA.FTZ R81, R67.reuse, R78, -R81 ;  /* 0x0000004e43517223 */ /* 0x040fe20000010851 */
[----:B------:R-:W-:Y:S01]  /*4900*/  FFMA.FTZ R14, R67, R77, R14 ;  /* 0x0000004d430e7223 */ /* 0x000fe2000001000e */
[----:B------:R-:W-:-:S02]  /*4910*/  F2FP.BF16.F32.PACK_AB R79, R80, R79 ;  /* 0x0000004f504f723e */ /* 0x000fc400000010ff */
[----:B------:R-:W-:Y:S01]  /*4920*/  F2FP.BF16.F32.PACK_AB R12, R12, R15 ;  /* 0x0000000f0c0c723e */ /* 0x000fe200000010ff */
[----:B------:R-:W-:Y:S01]  /*4930*/  IMAD.MOV.U32 R15, RZ, RZ, R13 ;  /* 0x000000ffff0f7224 */ /* 0x000fe200078e000d */
[----:B------:R-:W-:Y:S01]  /*4940*/  F2FP.BF16.F32.PACK_AB R14, R14, R81 ;  /* 0x000000510e0e723e */ /* 0x000fe200000010ff */
[----:B------:R-:W-:-:S07]  /*4950*/  IMAD.MOV.U32 R13, RZ, RZ, R79 ;  /* 0x000000ffff0d7224 */ /* 0x000fce00078e004f */
.L_x_1611:
[----:B------:R-:W-:Y:S05]  /*4960*/  BSYNC B3 ;  /* 0x0000000000037941 */ /* 0x000fea0003800000 */
.L_x_1610:
[----:B----4-:R0:W-:Y:S02]  /*4970*/  ST.E.128 desc[UR60][R70.64], R12 ;  /* 0x0000000c46007985 */ /* 0x0101e4000c101d3c */
.L_x_1609:
[----:B------:R-:W-:Y:S05]  /*4980*/  BSYNC B2 ;  /* 0x0000000000027941 */ /* 0x000fea0003800000 */
.L_x_1608:
        /* <DEDUP_REMOVED lines=55> */
.L_x_1615:
[----:B------:R-:W-:Y:S05]  /*4d00*/  BSYNC B3 ;  /* 0x0000000000037941 */ /* 0x000fea0003800000 */
.L_x_1614:
[----:B----4-:R0:W-:Y:S02]  /*4d10*/  ST.E.128 desc[UR60][R66.64], R12 ;  /* 0x0000000c42007985 */ /* 0x0101e4000c101d3c */
.L_x_1613:
[----:B------:R-:W-:Y:S05]  /*4d20*/  BSYNC B2 ;  /* 0x0000000000027941 */ /* 0x000fea0003800000 */
.L_x_1612:
        /* <DEDUP_REMOVED lines=8> */
[----:B------:R-:W-:Y:S02]  /*4db0*/  SHF.R.U64 R65, R60, 0x10, R61 ;  /* 0x000000103c417819 */ /* 0x000fe4000000123d */
[----:B------:R-:W-:Y:S01]  /*4dc0*/  SHF.R.U64 R66, R58, 0x10, R59 ;  /* 0x000000103a427819 */ /* 0x000fe2000000123b */
[----:B----4-:R-:W-:Y:S01]  /*4dd0*/  IMAD.U32 R58, R14, 0x10000, RZ ;  /* 0x000100000e3a7824 */ /* 0x010fe200078e00ff */
[----:B------:R-:W-:Y:S02]  /*4de0*/  SHF.R.U32.HI R61, RZ, 0x10, R61 ;  /* 0x00000010ff3d7819 */ /* 0x000fe4000001163d */
[----:B------:R-:W-:Y:S02]  /*4df0*/  SHF.R.U32.HI R64, RZ, 0x10, R59 ;  /* 0x00000010ff407819 */ /* 0x000fe4000001163b */
[C---:B------:R-:W-:Y:S02]  /*4e00*/  PRMT R60, R158.reuse, 0x5410, R65 ;  /* 0x000054109e3c7816 */ /* 0x040fe40000000041 */
[----:B------:R-:W-:Y:S01]  /*4e10*/  PRMT R59, R157, 0x5410, R66 ;  /* 0x000054109d3b7816 */ /* 0x000fe20000000042 */
[----:B------:R-:W-:Y:S01]  /*4e20*/  IMAD.U32 R66, R13, 0x10000, RZ ;  /* 0x000100000d427824 */ /* 0x000fe200078e00ff */
[----:B------:R-:W-:-:S02]  /*4e30*/  PRMT R158, R158, 0x5432, R61 ;  /* 0x000054329e9e7816 */ /* 0x000fc4000000003d */
[----:B------:R-:W-:Y:S02]  /*4e40*/  PRMT R157, R157, 0x5432, R64 ;  /* 0x000054329d9d7816 */ /* 0x000fe40000000040 */
[----:B------:R-:W-:Y:S01]  /*4e50*/  LOP3.LUT R11, R14, 0xffff0000, RZ, 0xc0, !PT ;  /* 0xffff00000e0b7812 */ /* 0x000fe200078ec0ff */
[----:B------:R-:W-:Y:S01]  /*4e60*/  IMAD.U32 R61, R158, 0x10000, RZ ;  /* 0x000100009e3d7824 */ /* 0x000fe200078e00ff */
[----:B------:R-:W-:Y:S01]  /*4e70*/  LOP3.LUT R65, R13, 0xffff0000, RZ, 0xc0, !PT ;  /* 0xffff00000d417812 */ /* 0x000fe200078ec0ff */
[----:B------:R-:W-:Y:S01]  /*4e80*/  IMAD.U32 R64, R157, 0x10000, RZ ;  /* 0x000100009d407824 */ /* 0x000fe200078e00ff */
[----:B------:R-:W-:Y:S01]  /*4e90*/  LOP3.LUT R68, R60, 0xffff0000, RZ, 0xc0, !PT ;  /* 0xffff00003c447812 */ /* 0x000fe200078ec0ff */
[----:B------:R-:W-:Y:S01]  /*4ea0*/  FMUL.FTZ R71, R11, R61 ;  /* 0x0000003d0b477220 */ /* 0x000fe20000410000 */
[----:B------:R-:W-:Y:S01]  /*4eb0*/  LOP3.LUT R67, R59, 0xffff0000, RZ, 0xc0, !PT ;  /* 0xffff00003b437812 */ /* 0x000fe200078ec0ff */
[----:B------:R-:W-:Y:S01]  /*4ec0*/  IMAD.U32 R13, R12, 0x10000, RZ ;  /* 0x000100000c0d7824 */ /* 0x000fe200078e00ff */
[----:B------:R-:W-:Y:S01]  /*4ed0*/  LOP3.LUT R14, R15, 0xffff0000, RZ, 0xc0, !PT ;  /* 0xffff00000f0e7812 */ /* 0x000fe200078ec0ff */
[----:B------:R-:W-:Y:S01]  /*4ee0*/  FMUL.FTZ R69, R65, R68 ;  /* 0x0000004441457220 */ /* 0x000fe20000410000 */
[----:B------:R-:W-:Y:S01]  /*4ef0*/  FMUL.FTZ R11, R11, R64 ;  /* 0x000000400b0b7220 */ /* 0x000fe20000410000 */
        /* <DEDUP_REMOVED lines=24> */
.L_x_1617:
[----:B------:R-:W-:Y:S05]  /*5080*/  BSYNC B2 ;  /* 0x0000000000027941 */ /* 0x000fea0003800000 */
.L_x_1616:
[----:B----4-:R0:W-:Y:S02]  /*5090*/  ST.E.128 desc[UR60][R62.64], R12 ;  /* 0x0000000c3e007985 */ /* 0x0101e4000c101d3c */
.L_x_1595:
[----:B------:R-:W-:Y:S05]  /*50a0*/  BSYNC B1 ;  /* 0x0000000000017941 */ /* 0x000fea0003800000 */
.L_x_1594:
[----:B------:R-:W-:-:S03]  /*50b0*/  UMOV UR4, 0xffffffff ;  /* 0xffffffff00047882 */ /* 0x000fc60000000000 */
[----:B------:R-:W-:Y:S05]  /*50c0*/  BRA.DIV UR4, `(.L_x_1618) ;  /* 0x0000023a045c7947 */ /* 0x000fea000b800000 */
[----:B-1----:R-:W1:Y:S04]  /*50d0*/  SHFL.IDX PT, R115, R115, 0x1, 0x1c1f ;  /* 0x003c1f0073737f89 */ /* 0x002e6800000e0000 */
[----:B------:R-:W0:Y:S02]  /*50e0*/  SHFL.IDX PT, R116, R116, 0x1, 0x1c1f ;  /* 0x003c1f0074747f89 */ /* 0x000e2400000e0000 */
.L_x_2013:
        /* <DEDUP_REMOVED lines=13> */
[----:B------:R-:W-:Y:S02]  /*51c0*/  SHF.R.U64 R61, R56, 0x10, R57 ;  /* 0x00000010383d7819 */ /* 0x000fe40000001239 */
[----:B------:R-:W-:Y:S01]  /*51d0*/  LOP3.LUT R55, R14, 0xffff0000, RZ, 0xc0, !PT ;  /* 0xffff00000e377812 */ /* 0x000fe200078ec0ff */
[C---:B------:R-:W-:Y:S01]  /*51e0*/  IMAD.U32 R14, R15.reuse, 0x10000, RZ ;  /* 0x000100000f0e7824 */ /* 0x040fe200078e00ff */
[----:B---3--:R-:W-:Y:S02]  /*51f0*/  LOP3.LUT R11, R15, 0xffff0000, RZ, 0xc0, !PT ;  /* 0xffff00000f0b7812 */ /* 0x008fe400078ec0ff */
[----:B------:R-:W-:-:S02]  /*5200*/  PRMT R15, R155, 0x5410, R62 ;  /* 0x000054109b0f7816 */ /* 0x000fc4000000003e */
        /* <DEDUP_REMOVED lines=36> */
.L_x_1623:
[----:B------:R-:W-:Y:S05]  /*5450*/  BSYNC B2 ;  /* 0x0000000000027941 */ /* 0x000fea0003800000 */
.L_x_1622:
[----:B----4-:R0:W-:Y:S02]  /*5460*/  ST.E.128 desc[UR60][R58.64], R12 ;  /* 0x0000000c3a007985 */ /* 0x0101e4000c101d3c */
.L_x_1621:
[----:B------:R-:W-:Y:S05]  /*5470*/  BSYNC B1 ;  /* 0x0000000000017941 */ /* 0x000fea0003800000 */
.L_x_1620:
        /* <DEDUP_REMOVED lines=11> */
[----:B------:R-:W-:Y:S01]  /*5530*/  SHF.R.U64 R58, R50, 0x10, R51 ;  /* 0x00000010323a7819 */ /* 0x000fe20000001233 */
[----:B----4-:R-:W-:Y:S01]  /*5540*/  IMAD.U32 R50, R14, 0x10000, RZ ;  /* 0x000100000e327824 */ /* 0x010fe200078e00ff */
[----:B------:R-:W-:Y:S02]  /*5550*/  SHF.R.U64 R57, R52, 0x10, R53 ;  /* 0x0000001034397819 */ /* 0x000fe40000001235 */
[----:B------:R-:W-:Y:S02]  /*5560*/  SHF.R.U32.HI R56, RZ, 0x10, R51 ;  /* 0x00000010ff387819 */ /* 0x000fe40000011633 */
[----:B------:R-:W-:Y:S02]  /*5570*/  SHF.R.U32.HI R51, RZ, 0x10, R53 ;  /* 0x00000010ff337819 */ /* 0x000fe40000011635 */
[----:B------:R-:W-:Y:S02]  /*5580*/  PRMT R53, R153, 0x5410, R58 ;  /* 0x0000541099357816 */ /* 0x000fe4000000003a */
[----:B------:R-:W-:-:S02]  /*5590*/  PRMT R58, R154, 0x5410, R57 ;  /* 0x000054109a3a7816 */ /* 0x000fc40000000039 */
[----:B------:R-:W-:Y:S02]  /*55a0*/  PRMT R154, R154, 0x5432, R51 ;  /* 0x000054329a9a7816 */ /* 0x000fe40000000033 */
[----:B------:R-:W-:Y:S02]  /*55b0*/  PRMT R153, R153, 0x5432, R56 ;  /* 0x0000543299997816 */ /* 0x000fe40000000038 */
[----:B------:R-:W-:Y:S01]  /*55c0*/  LOP3.LUT R51, R13, 0xffff0000, RZ, 0xc0, !PT ;  /* 0xffff00000d337812 */ /* 0x000fe200078ec0ff */
[----:B------:R-:W-:Y:S01]  /*55d0*/  IMAD.U32 R59, R154, 0x10000, RZ ;  /* 0x000100009a3b7824 */ /* 0x000fe200078e00ff */
[C---:B------:R-:W-:Y:S01]  /*55e0*/  LOP3.LUT R60, R58.reuse, 0xffff0000, RZ, 0xc0, !PT ;  /* 0xffff00003a3c7812 */ /* 0x040fe200078ec0ff */
[----:B------:R-:W-:Y:S01]  /*55f0*/  IMAD.U32 R57, R153, 0x10000, RZ ;  /* 0x0001000099397824 */ /* 0x000fe200078e00ff */
[----:B------:R-:W-:Y:S01]  /*5600*/  LOP3.LUT R56, R53, 0xffff0000, RZ, 0xc0, !PT ;  /* 0xffff000035387812 */ /* 0x000fe200078ec0ff */
[----:B------:R-:W-:Y:S01]  /*5610*/  IMAD.U32 R58, R58, 0x10000, RZ ;  /* 0x000100003a3a7824 */ /* 0x000fe200078e00ff */
[----:B------:R-:W-:Y:S01]  /*5620*/  LOP3.LUT R52, R14, 0xffff0000, RZ, 0xc0, !PT ;  /* 0xffff00000e347812 */ /* 0x000fe200078ec0ff */
[C---:B------:R-:W-:Y:S01]  /*5630*/  IMAD.U32 R14, R15.reuse, 0x10000, RZ ;  /* 0x000100000f0e7824 */ /* 0x040fe200078e00ff */
[----:B------:R-:W-:Y:S01]  /*5640*/  LOP3.LUT R11, R15, 0xffff0000, RZ, 0xc0, !PT ;  /* 0xffff00000f0b7812 */ /* 0x000fe200078ec0ff */
[----:B------:R-:W-:Y:S01]  /*5650*/  FMUL.FTZ R62, R51, R60 ;  /* 0x0000003c333e7220 */ /* 0x000fe20000410000 */
[----:B------:R-:W-:-:S02]  /*5660*/  IMAD.U32 R15, R13, 0x10000, RZ ;  /* 0x000100000d0f7824 */ /* 0x000fc400078e00ff */
[-C--:B------:R-:W-:Y:S01]  /*5670*/  FMUL.FTZ R51, R51, R56.reuse ;  /* 0x0000003833337220 */ /* 0x080fe20000410000 */
[----:B------:R-:W-:Y:S01]  /*5680*/  LOP3.LUT R154, R154, 0xffff0000, RZ, 0xc0, !PT ;  /* 0xffff00009a9a7812 */ /* 0x000fe200078ec0ff */
[----:B------:R-:W-:Y:S02]  /*5690*/  IMAD.U32 R13, R12, 0x10000, RZ ;  /* 0x000100000c0d7824 */ /* 0x000fe400078e00ff */
[C---:B------:R-:W-:Y:S01]  /*56a0*/  FFMA.FTZ R62, R15.reuse, R56, -R62 ;  /* 0x000000380f3e7223 */ /* 0x040fe2000001083e */
[----:B------:R-:W-:Y:S01]  /*56b0*/  FFMA.FTZ R51, R15, R60, R51 ;  /* 0x0000003c0f337223 */ /* 0x000fe20000010033 */
[C---:B------:R-:W-:Y:S01]  /*56c0*/  FMUL.FTZ R15, R52.reuse, R57 ;  /* 0x00000039340f7220 */ /* 0x040fe20000410000 */
[-C--:B------:R-:W-:Y:S01]  /*56d0*/  FMUL.FTZ R61, R52, R59.reuse ;  /* 0x0000003b343d7220 */ /* 0x080fe20000410000 */
[----:B------:R-:W-:Y:S01]  /*56e0*/  LOP3.LUT R153, R153, 0xffff0000, RZ, 0xc0, !PT ;  /* 0xffff000099997812 */ /* 0x000fe200078ec0ff */
[----:B------:R-:W-:Y:S01]  /*56f0*/  IMAD.U32 R53, R53, 0x10000, RZ ;  /* 0x0001000035357824 */ /* 0x000fe200078e00ff */
[----:B------:R-:W-:Y:S01]  /*5700*/  LOP3.LUT R12, R12, 0xffff0000, RZ, 0xc0, !PT ;  /* 0xffff00000c0c7812 */ /* 0x000fe200078ec0ff */
[C---:B------:R-:W-:Y:S01]  /*5710*/  FFMA.FTZ R52, R50.reuse, R59, R15 ;  /* 0x0000003b32347223 */ /* 0x040fe2000001000f */
[----:B------:R-:W-:Y:S01]  /*5720*/  FFMA.FTZ R61, R50, R57, -R61 ;  /* 0x00000039323d7223 */ /* 0x000fe2000001083d */
[C---:B------:R-:W-:Y:S01]  /*5730*/  FMUL.FTZ R15, R11.reuse, R154 ;  /* 0x0000009a0b0f7220 */ /* 0x040fe20000410000 */
[----:B------:R-:W-:Y:S01]  /*5740*/  FMUL.FTZ R57, R11, R153 ;  /* 0x000000990b397220 */ /* 0x000fe20000410000 */
        /* <DEDUP_REMOVED lines=10> */
.L_x_1627:
[----:B------:R-:W-:Y:S05]  /*57f0*/  BSYNC B2 ;  /* 0x0000000000027941 */ /* 0x000fea0003800000 */
.L_x_1626:
[----:B----4-:R0:W-:Y:S02]  /*5800*/  ST.E.128 desc[UR60][R54.64], R12 ;  /* 0x0000000c36007985 */ /* 0x0101e4000c101d3c */
.L_x_1625:
[----:B------:R-:W-:Y:S05]  /*5810*/  BSYNC B1 ;  /* 0x0000000000017941 */ /* 0x000fea0003800000 */
.L_x_1624:
        /* <DEDUP_REMOVED lines=13> */
[--C-:B------:R-:W-:Y:S02]  /*58f0*/  SHF.R.U64 R54, R48, 0x10, R49.reuse ;  /* 0x0000001030367819 */ /* 0x100fe40000001231 */
[----:B------:R-:W-:Y:S02]  /*5900*/  SHF.R.U32.HI R52, RZ, 0x10, R49 ;  /* 0x00000010ff347819 */ /* 0x000fe40000011631 */
[----:B------:R-:W-:Y:S02]  /*5910*/  SHF.R.U32.HI R11, RZ, 0x10, R47 ;  /* 0x00000010ff0b7819 */ /* 0x000fe4000001162f */
[----:B------:R-:W-:Y:S02]  /*5920*/  PRMT R49, R146, 0x5410, R53 ;  /* 0x0000541092317816 */ /* 0x000fe40000000035 */
[----:B------:R-:W-:-:S02]  /*5930*/  PRMT R54, R147, 0x5410, R54 ;  /* 0x0000541093367816 */ /* 0x000fc40000000036 */
[----:B------:R-:W-:Y:S02]  /*5940*/  PRMT R147, R147, 0x5432, R52 ;  /* 0x0000543293937816 */ /* 0x000fe40000000034 */
[----:B------:R-:W-:Y:S01]  /*5950*/  LOP3.LUT R47, R14, 0xffff0000, RZ, 0xc0, !PT ;  /* 0xffff00000e2f7812 */ /* 0x000fe200078ec0ff */
[----:B------:R-:W-:Y:S01]  /*5960*/  IMAD.U32 R14, R13, 0x10000, RZ ;  /* 0x000100000d0e7824 */ /* 0x000fe200078e00ff */
[----:B------:R-:W-:Y:S01]  /*5970*/  PRMT R146, R146, 0x5432, R11 ;  /* 0x0000543292927816 */ /* 0x000fe2000000000b */
[----:B------:R-:W-:Y:S01]  /*5980*/  IMAD.U32 R56, R147, 0x10000, RZ ;  /* 0x0001000093387824 */ /* 0x000fe200078e00ff */
[----:B------:R-:W-:Y:S01]  /*5990*/  LOP3.LUT R13, R13, 0xffff0000, RZ, 0xc0, !PT ;  /* 0xffff00000d0d7812 */ /* 0x000fe200078ec0ff */
[----:B------:R-:W-:Y:S01]  /*59a0*/  IMAD.U32 R11, R12, 0x10000, RZ ;  /* 0x000100000c0b7824 */ /* 0x000fe200078e00ff */
[----:B------:R-:W-:Y:S01]  /*59b0*/  LOP3.LUT R55, R54, 0xffff0000, RZ, 0xc0, !PT ;  /* 0xffff000036377812 */ /* 0x000fe200078ec0ff */
[----:B------:R-:W-:Y:S01]  /*59c0*/  IMAD.U32 R53, R146, 0x10000, RZ ;  /* 0x0001000092357824 */ /* 0x000fe200078e00ff */
[----:B------:R-:W-:Y:S01]  /*59d0*/  LOP3.LUT R52, R49, 0xffff0000, RZ, 0xc0, !PT ;  /* 0xffff000031347812 */ /* 0x000fe200078ec0ff */
[----:B------:R-:W-:Y:S01]  /*59e0*/  IMAD.U32 R54, R54, 0x10000, RZ ;  /* 0x0001000036367824 */ /* 0x000fe200078e00ff */
[----:B------:R-:W-:Y:S01]  /*59f0*/  LOP3.LUT R48, R15, 0xffff0000, RZ, 0xc0, !PT ;  /* 0xffff00000f307812 */ /* 0x000fe200078ec0ff */
[C---:B------:R-:W-:Y:S01]  /*5a00*/  FMUL.FTZ R57, R13.reuse, R55 ;  /* 0x000000370d397220 */ /* 0x040fe20000410000 */
[----:B------:R-:W-:Y:S01]  /*5a10*/  LOP3.LUT R12, R12, 0xffff0000, RZ, 0xc0, !PT ;  /* 0xffff00000c0c7812 */ /* 0x000fe200078ec0ff */
[----:B------:R-:W-:Y:S01]  /*5a20*/  FMUL.FTZ R58, R13, R52 ;  /* 0x000000340d3a7220 */ /* 0x000fe20000410000 */
        /* <DEDUP_REMOVED lines=11> */
[C---:B------:R-:W-:Y:S01]  /*5ae0*/  FMUL.FTZ R14, R12.reuse, R54 ;  /* 0x000000360c0e7220 */ /* 0x040fe20000410000 */
[-C--:B------:R-:W-:Y:S01]  /*5af0*/  FMUL.FTZ R13, R12, R49.reuse ;  /* 0x000000310c0d7220 */ /* 0x080fe20000410000 */
        /* <DEDUP_REMOVED lines=11> */
.L_x_1631:
[----:B------:R-:W-:Y:S05]  /*5bb0*/  BSYNC B2 ;  /* 0x0000000000027941 */ /* 0x000fea0003800000 */
.L_x_1630:
[----:B----4-:R0:W-:Y:S02]  /*5bc0*/  ST.E.128 desc[UR60][R50.64], R12 ;  /* 0x0000000c32007985 */ /* 0x0101e4000c101d3c */
.L_x_1629:
[----:B------:R-:W-:Y:S05]  /*5bd0*/  BSYNC B1 ;  /* 0x0000000000017941 */ /* 0x000fea0003800000 */
.L_x_1628:
        /* <DEDUP_REMOVED lines=22> */
[----:B------:R-:W-:Y:S02]  /*5d40*/  LOP3.LUT R13, R13, 0xffff0000, RZ, 0xc0, !PT ;  /* 0xffff00000d0d7812 */ /* 0x000fe400078ec0ff */
[C---:B------:R-:W-:Y:S01]  /*5d50*/  LOP3.LUT R51, R50.reuse, 0xffff0000, RZ, 0xc0, !PT ;  /* 0xffff000032337812 */ /* 0x040fe200078ec0ff */
        /* <DEDUP_REMOVED lines=31> */
.L_x_1635:
[----:B------:R-:W-:Y:S05]  /*5f50*/  BSYNC B2 ;  /* 0x0000000000027941 */ /* 0x000fea0003800000 */
.L_x_1634:
[----:B----4-:R0:W-:Y:S02]  /*5f60*/  ST.E.128 desc[UR60][R46.64], R12 ;  /* 0x0000000c2e007985 */ /* 0x0101e4000c101d3c */
.L_x_1633:
[----:B------:R-:W-:Y:S05]  /*5f70*/  BSYNC B1 ;  /* 0x0000000000017941 */ /* 0x000fea0003800000 */
.L_x_1632:
        /* <DEDUP_REMOVED lines=11> */
[----:B------:R-:W-:Y:S01]  /*6030*/  SHF.R.U64 R46, R38, 0x10, R39 ;  /* 0x00000010262e7819 */ /* 0x000fe20000001227 */
[----:B---3--:R-:W-:Y:S01]  /*6040*/  IMAD.U32 R11, R12, 0x10000, RZ ;  /* 0x000100000c0b7824 */ /* 0x008fe200078e00ff */
[----:B------:R-:W-:Y:S02]  /*6050*/  SHF.R.U32.HI R41, RZ, 0x10, R41 ;  /* 0x00000010ff297819 */ /* 0x000fe40000011629 */
[----:B------:R-:W-:Y:S02]  /*6060*/  PRMT R45, R128, 0x5410, R45 ;  /* 0x00005410802d7816 */ /* 0x000fe4000000002d */
[----:B------:R-:W-:Y:S02]  /*6070*/  SHF.R.U32.HI R44, RZ, 0x10, R39 ;  /* 0x00000010ff2c7819 */ /* 0x000fe40000011627 */
[----:B------:R-:W-:-:S02]  /*6080*/  PRMT R40, R121, 0x5410, R46 ;  /* 0x0000541079287816 */ /* 0x000fc4000000002e */
[----:B------:R-:W-:Y:S01]  /*6090*/  LOP3.LUT R38, R14, 0xffff0000, RZ, 0xc0, !PT ;  /* 0xffff00000e267812 */ /* 0x000fe200078ec0ff */
[C---:B------:R-:W-:Y:S01]  /*60a0*/  IMAD.U32 R14, R13.reuse, 0x10000, RZ ;  /* 0x000100000d0e7824 */ /* 0x040fe200078e00ff */
[----:B------:R-:W-:Y:S02]  /*60b0*/  PRMT R128, R128, 0x5432, R41 ;  /* 0x0000543280807816 */ /* 0x000fe40000000029 */
[----:B------:R-:W-:Y:S02]  /*60c0*/  LOP3.LUT R13, R13, 0xffff0000, RZ, 0xc0, !PT ;  /* 0xffff00000d0d7812 */ /* 0x000fe400078ec0ff */
[----:B------:R-:W-:Y:S01]  /*60d0*/  LOP3.LUT R46, R45, 0xffff0000, RZ, 0xc0, !PT ;  /* 0xffff00002d2e7812 */ /* 0x000fe200078ec0ff */
[----:B------:R-:W-:Y:S01]  /*60e0*/  IMAD.U32 R47, R128, 0x10000, RZ ;  /* 0x00010000802f7824 */ /* 0x000fe200078e00ff */
[----:B------:R-:W-:Y:S01]  /*60f0*/  PRMT R121, R121, 0x5432, R44 ;  /* 0x0000543279797816 */ /* 0x000fe2000000002c */
[----:B------:R-:W-:Y:S01]  /*6100*/  IMAD.U32 R45, R45, 0x10000, RZ ;  /* 0x000100002d2d7824 */ /* 0x000fe200078e00ff */
[----:B------:R-:W-:Y:S01]  /*6110*/  LOP3.LUT R41, R40, 0xffff0000, RZ, 0xc0, !PT ;  /* 0xffff000028297812 */ /* 0x000fe200078ec0ff */
[----:B------:R-:W-:Y:S01]  /*6120*/  FMUL.FTZ R49, R13, R46 ;  /* 0x0000002e0d317220 */ /* 0x000fe20000410000 */
[----:B------:R-:W-:Y:S01]  /*6130*/  FMUL.FTZ R48, R38, R47 ;  /* 0x0000002f26307220 */ /* 0x000fe20000410000 */
[----:B------:R-:W-:Y:S01]  /*6140*/  IMAD.U32 R44, R121, 0x10000, RZ ;  /* 0x00010000792c7824 */ /* 0x000fe200078e00ff */
[----:B------:R-:W-:Y:S01]  /*6150*/  LOP3.LUT R39, R15, 0xffff0000, RZ, 0xc0, !PT ;  /* 0xffff00000f277812 */ /* 0x000fe200078ec0ff */
[-C--:B------:R-:W-:Y:S01]  /*6160*/  FMUL.FTZ R13, R13, R41.reuse ;  /* 0x000000290d0d7220 */ /* 0x080fe20000410000 */
[----:B------:R-:W-:Y:S01]  /*6170*/  LOP3.LUT R12, R12, 0xffff0000, RZ, 0xc0, !PT ;  /* 0xffff00000c0c7812 */ /* 0x000fe200078ec0ff */
[----:B------:R-:W-:Y:S01]  /*6180*/  FFMA.FTZ R49, R14, R41, -R49 ;  /* 0x000000290e317223 */ /* 0x000fe20000010831 */
[----:B------:R-:W-:Y:S01]  /*6190*/  FMUL.FTZ R38, R38, R44 ;  /* 0x0000002c26267220 */ /* 0x000fe20000410000 */
        /* <DEDUP_REMOVED lines=19> */
.L_x_1639:
[----:B------:R-:W-:Y:S05]  /*62d0*/  BSYNC B2 ;  /* 0x0000000000027941 */ /* 0x000fea0003800000 */
.L_x_1638:
[----:B----4-:R0:W-:Y:S02]  /*62e0*/  ST.E.128 desc[UR60][R42.64], R12 ;  /* 0x0000000c2a007985 */ /* 0x0101e4000c101d3c */
.L_x_1637:
[----:B------:R-:W-:Y:S05]  /*62f0*/  BSYNC B1 ;  /* 0x0000000000017941 */ /* 0x000fea0003800000 */
.L_x_1636:
        /* <DEDUP_REMOVED lines=52> */
[----:B------:R-:W-:Y:S01]  /*6640*/  F2FP.BF16.F32.PACK_AB R15, R33, R36 ;  /* 0x00000024210f723e */ /* 0x000fe200000010ff */
[----:B------:R-:W-:-:S07]  /*6650*/  IMAD.MOV.U32 R14, RZ, RZ, R32 ;  /* 0x000000ffff0e7224 */ /* 0x000fce00078e0020 */
.L_x_1641:
[----:B------:R-:W-:Y:S05]  /*6660*/  BSYNC B1 ;  /* 0x0000000000017941 */ /* 0x000fea0003800000 */
.L_x_1640:
[----:B----4-:R0:W-:Y:S01]  /*6670*/  ST.E.128 desc[UR60][R38.64], R12 ;  /* 0x0000000c26007985 */ /* 0x0101e2000c101d3c */
[----:B------:R-:W-:Y:S05]  /*6680*/  BRA `(.L_x_1619) ;  /* 0x0000004000b87947 */ /* 0x000fea0003800000 */
.L_x_1585:
        /* <DEDUP_REMOVED lines=47> */
.L_x_1643:
[----:B------:R-:W-:Y:S05]  /*6980*/  BSYNC B1 ;  /* 0x0000000000017941 */ /* 0x000fea0003800000 */
.L_x_1642:
        /* <DEDUP_REMOVED lines=47> */
.L_x_1645:
[----:B------:R-:W-:Y:S05]  /*6c80*/  BSYNC B1 ;  /* 0x0000000000017941 */ /* 0x000fea0003800000 */
.L_x_1644:
        /* <DEDUP_REMOVED lines=11> */
[----:B------:R-:W-:Y:S01]  /*6d40*/  PRMT R211, R14, 0x7610, R211 ;  /* 0x000076100ed37816 */ /* 0x000fe200000000d3 */
[----:B------:R-:W-:-:S05]  /*6d50*/  IMAD.MOV.U32 R14, RZ, RZ, R50 ;  /* 0x000000ffff0e7224 */ /* 0x000fca00078e0032 */
[----:B------:R-:W-:Y:S01]  /*6d60*/  PRMT R224, R14, 0x7610, R224 ;  /* 0x000076100ee07816 */ /* 0x000fe200000000e0 */
[----:B------:R-:W-:-:S05]  /*6d70*/  IMAD.MOV.U32 R14, RZ, RZ, R54 ;  /* 0x000000ffff0e7224 */ /* 0x000fca00078e0036 */
[----:B------:R-:W-:Y:S01]  /*6d80*/  PRMT R158, R158, 0x5410, R14 ;  /* 0x000054109e9e7816 */ /* 0x000fe2000000000e */
[----:B------:R-:W-:-:S05]  /*6d90*/  IMAD.MOV.U32 R14, RZ, RZ, R52 ;  /* 0x000000ffff0e7224 */ /* 0x000fca00078e0034 */
[----:B------:R-:W-:Y:S01]  /*6da0*/  PRMT R158, R14, 0x7610, R158 ;  /* 0x000076100e9e7816 */ /* 0x000fe2000000009e */
[----:B-----5:R-:W-:Y:S01]  /*6db0*/  IMAD.MOV.U32 R14, RZ, RZ, R59 ;  /* 0x000000ffff0e7224 */ /* 0x020fe200078e003b */
        /* <DEDUP_REMOVED lines=14> */
[----:B------:R-:W-:Y:S01]  /*6ea0*/  PLOP3.LUT P0, PT, PT, PT, UP0, 0x80, 0x0 ;  /* 0x000000000000781c */ /* 0x000fe20003f0f008 */
[----:B------:R-:W-:Y:S01]  /*6eb0*/  IMAD.MOV.U32 R13, RZ, RZ, R45 ;  /* 0x000000ffff0d7224 */ /* 0x000fe200078e002d */
        /* <DEDUP_REMOVED lines=8> */
[----:B------:R-:W-:Y:S02]  /*6f40*/  IMAD.MOV.U32 R13, RZ, RZ, R55 ;  /* 0x000000ffff0d7224 */ /* 0x000fe400078e0037 */
[----:B------:R-:W-:-:S03]  /*6f50*/  IMAD.MOV.U32 R11, RZ, RZ, R58 ;  /* 0x000000ffff0b7224 */ /* 0x000fc600078e003a */
[----:B------:R-:W-:Y:S01]  /*6f60*/  PRMT R159, R12, 0x5410, R13 ;  /* 0x000054100c9f7816 */ /* 0x000fe2000000000d */
[----:B------:R-:W-:Y:S01]  /*6f70*/  IMAD.MOV.U32 R13, RZ, RZ, R56 ;  /* 0x000000ffff0d7224 */ /* 0x000fe200078e0038 */
[----:B------:R-:W-:Y:S01]  /*6f80*/  PRMT R145, R11, 0x7610, R145 ;  /* 0x000076100b917816 */ /* 0x000fe20000000091 */
[----:B------:R-:W-:Y:S02]  /*6f90*/  IMAD.MOV.U32 R12, RZ, RZ, R57 ;  /* 0x000000ffff0c7224 */ /* 0x000fe400078e0039 */
[----:B------:R-:W-:Y:S01]  /*6fa0*/  IMAD.MOV.U32 R11, RZ, RZ, R62 ;  /* 0x000000ffff0b7224 */ /* 0x000fe200078e003e */
[----:B------:R-:W-:Y:S01]  /*6fb0*/  PRMT R145, R145, 0x5410, R14 ;  /* 0x0000541091917816 */ /* 0x000fe2000000000e */
[----:B------:R-:W-:Y:S01]  /*6fc0*/  IMAD.MOV.U32 R14, RZ, RZ, R63 ;  /* 0x000000ffff0e7224 */ /* 0x000fe200078e003f */
        /* <DEDUP_REMOVED lines=33> */
[----:B------:R-:W-:Y:S06]  /*71e0*/  @!P0 BRA `(.L_x_1646) ;  /* 0x0000000000048947 */ /* 0x000fec0003800000 */
[----:B------:R-:W-:Y:S01]  /*71f0*/  BPT.TRAP 0x1 ;  /* 0x000000040000795c */ /* 0x000fe20000300000 */
.L_x_1646:
[----:B------:R-:W-:Y:S01]  /*7200*/  IMAD R86, R19, 0x8, R18 ;  /* 0x0000000813567824 */ /* 0x000fe200078e0212 */
[----:B------:R-:W-:Y:S01]  /*7210*/  SHF.L.U32 R87, R175, 0x1f, RZ ;  /* 0x0000001faf577819 */ /* 0x000fe200000006ff */
[----:B------:R-:W0:Y:S01]  /*7220*/  LDC R128, c[0x0][0x2f4] ;  /* 0x0000bd00ff807b82 */ /* 0x000e220000000800 */
[----:B------:R-:W-:Y:S02]  /*7230*/  BSSY B1, `(.L_x_1647) ;  /* 0x0000003000017945 */ /* 0x000fe40003800000 */
[----:B------:R-:W1:Y:S02]  /*7240*/  SYNCS.PHASECHK.TRANS64.TRYWAIT P6, [R86+URZ+0x2a890], R87 ;  /* 0x02a89057560075a7 */ /* 0x000e6400080c017f */
[----:B-1----:R-:W-:Y:S05]  /*7250*/  @!P6 BRA `(.L_x_1648) ;  /* 0x000002180044e947 */ /* 0x002fea0003800000 */
.L_x_2014:
[----:B------:R-:W-:Y:S05]  /*7260*/  BSYNC B1 ;  /* 0x0000000000017941 */ /* 0x000fea0003800000 */
.L_x_1647:
[----:B------:R-:W-:Y:S01]  /*7270*/  UMOV UR4, 0xffffffff ;  /* 0xffffffff00047882 */ /* 0x000fe20000000000 */
[----:B0-----:R-:W-:Y:S02]  /*7280*/  IMAD.IADD R131, R128, 0x1, -R125 ;  /* 0x0000000180837824 */ /* 0x001fe400078e0a7d */
[----:B------:R-:W-:Y:S05]  /*7290*/  BRA.DIV UR4, `(.L_x_1649) ;  /* 0x0000021a04487947 */ /* 0x000fea000b800000 */
[----:B------:R0:W2:Y:S04]  /*72a0*/  SHFL.IDX PT, R121, R115, RZ, 0x1c1f ;  /* 0x001c1fff73797589 */ /* 0x0000a800000e0000 */
[----:B------:R0:W3:Y:S02]  /*72b0*/  SHFL.IDX PT, R11, R116, RZ, 0x1c1f ;  /* 0x001c1fff740b7589 */ /* 0x0000e400000e0000 */
.L_x_2018:
        /* <DEDUP_REMOVED lines=29> */
[C---:B------:R-:W-:Y:S02]  /*7490*/  PRMT R40, R155.reuse, 0x5432, R40 ;  /* 0x000054329b287816 */ /* 0x040fe40000000028 */
[----:B------:R-:W-:Y:S02]  /*74a0*/  PRMT R41, R155, 0x5410, R41 ;  /* 0x000054109b297816 */ /* 0x000fe40000000029 */
[----:B------:R-:W-:Y:S02]  /*74b0*/  SHF.R.U32.HI R156, RZ, 0x10, R53 ;  /* 0x00000010ff9c7819 */ /* 0x000fe40000011635 */
[----:B------:R-:W-:-:S02]  /*74c0*/  SHF.R.U64 R42, R42, 0x10, R43 ;  /* 0x000000102a2a7819 */ /* 0x000fc4000000122b */
[----:B------:R-:W-:Y:S02]  /*74d0*/  SHF.R.U32.HI R155, RZ, 0x10, R43 ;  /* 0x00000010ff9b7819 */ /* 0x000fe4000001162b */
[----:B------:R-:W-:Y:S02]  /*74e0*/  SHF.R.U64 R43, R52, 0x10, R53 ;  /* 0x00000010342b7819 */ /* 0x000fe40000001235 */
[--C-:B------:R-:W-:Y:S02]  /*74f0*/  SHF.R.U64 R52, R54, 0x10, R55.reuse ;  /* 0x0000001036347819 */ /* 0x100fe40000001237 */
[----:B------:R-:W-:Y:S01]  /*7500*/  SHF.R.U32.HI R54, RZ, 0x10, R55 ;  /* 0x00000010ff367819 */ /* 0x000fe20000011637 */
[----:B------:R-:W-:Y:S01]  /*7510*/  IMAD.U32 R55, R41, 0x10000, RZ ;  /* 0x0001000029377824 */ /* 0x000fe200078e00ff */
[----:B------:R-:W-:Y:S02]  /*7520*/  PRMT R156, R159, 0x5410, R156 ;  /* 0x000054109f9c7816 */ /* 0x000fe4000000009c */
[----:B------:R-:W-:-:S02]  /*7530*/  PRMT R43, R158, 0x5410, R43 ;  /* 0x000054109e2b7816 */ /* 0x000fc4000000002b */
[----:B------:R-:W-:Y:S01]  /*7540*/  PRMT R52, R158, 0x5432, R52 ;  /* 0x000054329e347816 */ /* 0x000fe20000000034 */
[C---:B------:R-:W-:Y:S01]  /*7550*/  IMAD.U32 R158, R156.reuse, 0x10000, RZ ;  /* 0x000100009c9e7824 */ /* 0x040fe200078e00ff */
[----:B------:R-:W-:Y:S01]  /*7560*/  PRMT R54, R159, 0x5432, R54 ;  /* 0x000054329f367816 */ /* 0x000fe20000000036 */
[----:B---3--:R-:W-:Y:S01]  /*7570*/  IMAD.U32 R159, R81, 0x10000, RZ ;  /* 0x00010000519f7824 */ /* 0x008fe200078e00ff */
[C---:B------:R-:W-:Y:S02]  /*7580*/  PRMT R53, R157.reuse, 0x5432, R42 ;  /* 0x000054329d357816 */ /* 0x040fe4000000002a */
[----:B------:R-:W-:Y:S01]  /*7590*/  PRMT R42, R157, 0x5410, R155 ;  /* 0x000054109d2a7816 */ /* 0x000fe2000000009b */
[----:B----4-:R-:W-:Y:S02]  /*75a0*/  IMAD.U32 R157, R13, 0x10000, RZ ;  /* 0x000100000d9d7824 */ /* 0x010fe400078e00ff */
[----:B------:R-:W-:Y:S01]  /*75b0*/  FMUL.FTZ R155, R159, R158 ;  /* 0x0000009e9f9b7220 */ /* 0x000fe20000410000 */
[----:B------:R-:W-:-:S02]  /*75c0*/  LOP3.LUT R156, R156, 0xffff0000, RZ, 0xc0, !PT ;  /* 0xffff00009c9c7812 */ /* 0x000fc400078ec0ff */
[----:B------:R-:W-:Y:S01]  /*75d0*/  LOP3.LUT R81, R81, 0xffff0000, RZ, 0xc0, !PT ;  /* 0xffff000051517812 */ /* 0x000fe200078ec0ff */
[-C--:B------:R-:W-:Y:S01]  /*75e0*/  FFMA.FTZ R155, R157, R55.reuse, -R155 ;  /* 0x000000379d9b7223 */ /* 0x080fe2000001089b */
[----:B------:R-:W-:Y:S01]  /*75f0*/  FMUL.FTZ R55, R159, R55 ;  /* 0x000000379f377220 */ /* 0x000fe20000410000 */
[----:B------:R-:W-:Y:S01]  /*7600*/  LOP3.LUT R41, R41, 0xffff0000, RZ, 0xc0, !PT ;  /* 0xffff000029297812 */ /* 0x000fe200078ec0ff */
[C---:B------:R-:W-:Y:S01]  /*7610*/  IMAD.U32 R159, R83.reuse, 0x10000, RZ ;  /* 0x00010000539f7824 */ /* 0x040fe200078e00ff */
[----:B------:R-:W-:Y:S01]  /*7620*/  LOP3.LUT R83, R83, 0xffff0000, RZ, 0xc0, !PT ;  /* 0xffff000053537812 */ /* 0x000fe200078ec0ff */
[----:B------:R-:W-:Y:S01]  /*7630*/  FFMA.FTZ R55, R157, R158, R55 ;  /* 0x0000009e9d377223 */ /* 0x000fe20000010037 */
[----:B------:R-:W-:Y:S01]  /*7640*/  LOP3.LUT R157, R13, 0xffff0000, RZ, 0xc0, !PT ;  /* 0xffff00000d9d7812 */ /* 0x000fe200078ec0ff */
[----:B------:R-:W-:Y:S01]  /*7650*/  FMUL.FTZ R13, R81, R156 ;  /* 0x0000009c510d7220 */ /* 0x000fe20000410000 */
[C---:B------:R-:W-:Y:S01]  /*7660*/  IMAD.U32 R158, R54.reuse, 0x10000, RZ ;  /* 0x00010000369e7824 */ /* 0x040fe200078e00ff */
[----:B------:R-:W-:-:S02]  /*7670*/  LOP3.LUT R54, R54, 0xffff0000, RZ, 0xc0, !PT ;  /* 0xffff000036367812 */ /* 0x000fc400078ec0ff */
[-C--:B------:R-:W-:Y:S01]  /*7680*/  FFMA.FTZ R13, R157, R41.reuse, -R13 ;  /* 0x000000299d0d7223 */ /* 0x080fe2000001080d */
[----:B------:R-:W-:Y:S01]  /*7690*/  FMUL.FTZ R41, R81, R41 ;  /* 0x0000002951297220 */ /* 0x000fe20000410000 */
[----:B------:R-:W-:-:S03]  /*76a0*/  FMUL.FTZ R81, R159, R158 ;  /* 0x0000009e9f517220 */ /* 0x000fc60000410000 */
[----:B------:R-:W-:Y:S01]  /*76b0*/  FFMA.FTZ R41, R157, R156, R41 ;  /* 0x0000009c9d297223 */ /* 0x000fe20000010029 */
[C---:B------:R-:W-:Y:S01]  /*76c0*/  IMAD.U32 R157, R15.reuse, 0x10000, RZ ;  /* 0x000100000f9d7824 */ /* 0x040fe200078e00ff */
[----:B------:R-:W-:Y:S01]  /*76d0*/  LOP3.LUT R15, R15, 0xffff0000, RZ, 0xc0, !PT ;  /* 0xffff00000f0f7812 */ /* 0x000fe200078ec0ff */
[C---:B------:R-:W-:Y:S01]  /*76e0*/  IMAD.U32 R156, R42.reuse, 0x10000, RZ ;  /* 0x000100002a9c7824 */ /* 0x040fe200078e00ff */
[----:B------:R-:W-:Y:S02]  /*76f0*/  LOP3.LUT R42, R42, 0xffff0000, RZ, 0xc0, !PT ;  /* 0xffff00002a2a7812 */ /* 0x000fe400078ec0ff */
[----:B------:R-:W-:Y:S01]  /*7700*/  F2FP.BF16.F32.PACK_AB R41, R41, R55 ;  /* 0x000000372929723e */ /* 0x000fe200000010ff */
[-C--:B------:R-:W-:Y:S01]  /*7710*/  FFMA.FTZ R81, R157, R156.reuse, -R81 ;  /* 0x0000009c9d517223 */ /* 0x080fe20000010851 */
[----:B------:R-:W-:Y:S01]  /*7720*/  FMUL.FTZ R156, R159, R156 ;  /* 0x0000009c9f9c7220 */ /* 0x000fe20000410000 */
[----:B------:R-:W-:Y:S01]  /*7730*/  IMAD.U32 R55, R80, 0x10000, RZ ;  /* 0x0001000050377824 */ /* 0x000fe200078e00ff */
[----:B------:R-:W-:-:S02]  /*7740*/  F2FP.BF16.F32.PACK_AB R13, R13, R155 ;  /* 0x0000009b0d0d723e */ /* 0x000fc400000010ff */
        /* <DEDUP_REMOVED lines=12> */
[-C--:B------:R-:W-:Y:S01]  /*7810*/  FMUL.FTZ R55, R55, R81.reuse ;  /* 0x0000005137377220 */ /* 0x080fe20000410000 */
        /* <DEDUP_REMOVED lines=31> */
[----:B------:R-:W-:Y:S02]  /*7a10*/  IMAD.MOV.U32 R81, RZ, RZ, R41 ;  /* 0x000000ffff517224 */ /* 0x000fe400078e0029 */
[----:B------:R-:W-:Y:S02]  /*7a20*/  IMAD.MOV.U32 R14, RZ, RZ, R43 ;  /* 0x000000ffff0e7224 */ /* 0x000fe400078e002b */
[----:B------:R-:W-:Y:S02]  /*7a30*/  IMAD.MOV.U32 R15, RZ, RZ, R157 ;  /* 0x000000ffff0f7224 */ /* 0x000fe400078e009d */
[----:B------:R-:W-:-:S07]  /*7a40*/  IMAD.MOV.U32 R82, RZ, RZ, R40 ;  /* 0x000000ffff527224 */ /* 0x000fce00078e0028 */
.L_x_1655:
[----:B------:R-:W-:Y:S05]  /*7a50*/  BSYNC B3 ;  /* 0x0000000000037941 */ /* 0x000fea0003800000 */
.L_x_1654:
[----:B------:R-:W-:-:S04]  /*7a60*/  LEA R40, P4, R5, R11, 0x1 ;  /* 0x0000000b05287211 */ /* 0x000fc800078808ff */
[----:B--2---:R-:W-:Y:S02]  /*7a70*/  LEA.HI.X R41, R5, R121, R112, 0x1, P4 ;  /* 0x0000007905297211 */ /* 0x004fe400020f0c70 */
[----:B------:R-:W-:-:S03]  /*7a80*/  ISETP.GE.AND P4, PT, R154, R128, PT ;  /* 0x000000809a00720c */ /* 0x000fc60003f86270 */
[----:B----4-:R2:W-:Y:S10]  /*7a90*/  ST.E.128 desc[UR60][R40.64], R12 ;  /* 0x0000000c28007985 */ /* 0x0105f4000c101d3c */
[----:B--2---:R-:W-:-:S05]  /*7aa0*/  @!P4 IMAD.WIDE R12, R154, 0x2, R120 ;  /* 0x000000029a0cc825 */ /* 0x004fca00078e0278 */
[----:B---3--:R3:W-:Y:S02]  /*7ab0*/  @!P4 ST.E.128 desc[UR60][R12.64], R80 ;  /* 0x000000500c00c985 */ /* 0x0087e4000c101d3c */
.L_x_1653:
[----:B------:R-:W-:Y:S05]  /*7ac0*/  BSYNC B2 ;  /* 0x0000000000027941 */ /* 0x000fea0003800000 */
.L_x_1652:
[----:B------:R-:W-:Y:S01]  /*7ad0*/  ISETP.NE.AND P4, PT, R21, RZ, PT ;  /* 0x000000ff1500720c */ /* 0x000fe20003f85270 */
[----:B------:R-:W-:-:S12]  /*7ae0*/  BSSY B2, `(.L_x_1656) ;  /* 0x000007c000027945 */ /* 0x000fd80003800000 */
[----:B------:R-:W-:Y:S05]  /*7af0*/  @!P4 BRA `(.L_x_1657) ;  /* 0x0000000400e8c947 */ /* 0x000fea0003800000 */
[----:B---3--:R-:W-:Y:S01]  /*7b00*/  SEL R12, R125, R131, !P2 ;  /* 0x000000837d0c7207 */ /* 0x008fe20005000000 */
[----:B------:R-:W-:Y:S01]  /*7b10*/  BSSY B3, `(.L_x_1658) ;  /* 0x0000075000037945 */ /* 0x000fe20003800000 */
[----:B------:R-:W-:Y:S02]  /*7b20*/  ISETP.GE.AND P6, PT, R168, R124, PT ;  /* 0x0000007ca800720c */ /* 0x000fe40003fc6270 */
[----:B------:R-:W-:Y:S02]  /*7b30*/  SHF.R.S32.HI R13, RZ, 0x1f, R12 ;  /* 0x0000001fff0d7819 */ /* 0x000fe4000001140c */
[C---:B------:R-:W-:Y:S02]  /*7b40*/  LEA R52, P4, R6.reuse, R11, 0x1 ;  /* 0x0000000b06347211 */ /* 0x040fe400078808ff */
[----:B------:R-:W-:Y:S02]  /*7b50*/  LEA.HI R13, R13, R12, RZ, 0x4 ;  /* 0x0000000c0d0d7211 */ /* 0x000fe400078f20ff */
[----:B--2---:R-:W-:-:S02]  /*7b60*/  LEA.HI.X R53, R6, R121, R111, 0x1, P4 ;  /* 0x0000007906357211 */ /* 0x004fc400020f0c6f */
        /* <DEDUP_REMOVED lines=13> */
[----:B------:R-:W-:-:S04]  /*7c40*/  IMAD R40, R40, 0x2, R18 ;  /* 0x0000000228287824 */ /* 0x000fc800078e0212 */
[----:B------:R-:W2:Y:S04]  /*7c50*/  LDS.128 R12, [R12+0x18400] ;  /* 0x018400000c0c7984 */ /* 0x000ea80000000c00 */
[----:B------:R-:W3:Y:S01]  /*7c60*/  LDS.128 R40, [R40+0x18400] ;  /* 0x0184000028287984 */ /* 0x000ee20000000c00 */
[----:B------:R-:W-:Y:S05]  /*7c70*/  @P6 BRA `(.L_x_1659) ;  /* 0x0000000400786947 */ /* 0x000fea0003800000 */
[----:B------:R-:W-:Y:S01]  /*7c80*/  SHF.R.U32.HI R55, RZ, 0x10, R49 ;  /* 0x00000010ff377819 */ /* 0x000fe20000011631 */
[----:B---3--:R-:W-:Y:S01]  /*7c90*/  IMAD.U32 R154, R41, 0x10000, RZ ;  /* 0x00010000299a7824 */ /* 0x008fe200078e00ff */
[----:B------:R-:W-:Y:S01]  /*7ca0*/  SHF.R.U32.HI R80, RZ, 0x10, R37 ;  /* 0x00000010ff507819 */ /* 0x000fe20000011625 */
[----:B--2---:R-:W-:Y:S01]  /*7cb0*/  IMAD.U32 R81, R13, 0x10000, RZ ;  /* 0x000100000d517824 */ /* 0x004fe200078e00ff */
[----:B------:R-:W-:Y:S02]  /*7cc0*/  PRMT R55, R227, 0x5410, R55 ;  /* 0x00005410e3377816 */ /* 0x000fe40000000037 */
[----:B------:R-:W-:Y:S02]  /*7cd0*/  PRMT R80, R229, 0x5432, R80 ;  /* 0x00005432e5507816 */ /* 0x000fe40000000050 */
[----:B------:R-:W-:Y:S01]  /*7ce0*/  LOP3.LUT R41, R41, 0xffff0000, RZ, 0xc0, !PT ;  /* 0xffff000029297812 */ /* 0x000fe200078ec0ff */
[----:B------:R-:W-:Y:S01]  /*7cf0*/  IMAD.U32 R83, R55, 0x10000, RZ ;  /* 0x0001000037537824 */ /* 0x000fe200078e00ff */
[----:B------:R-:W-:Y:S01]  /*7d00*/  LOP3.LUT R13, R13, 0xffff0000, RZ, 0xc0, !PT ;  /* 0xffff00000d0d7812 */ /* 0x000fe200078ec0ff */
[----:B------:R-:W-:Y:S01]  /*7d10*/  IMAD.U32 R82, R80, 0x10000, RZ ;  /* 0x0001000050527824 */ /* 0x000fe200078e00ff */
[----:B------:R-:W-:Y:S01]  /*7d20*/  SHF.R.U64 R36, R36, 0x10, R37 ;  /* 0x0000001024247819 */ /* 0x000fe20000001225 */
[----:B------:R-:W-:Y:S01]  /*7d30*/  FMUL.FTZ R155, R154, R83 ;  /* 0x000000539a9b7220 */ /* 0x000fe20000410000 */
[----:B------:R-:W-:Y:S01]  /*7d40*/  SHF.R.U64 R48, R48, 0x10, R49 ;  /* 0x0000001030307819 */ /* 0x000fe20000001231 */
[-C--:B------:R-:W-:Y:S01]  /*7d50*/  FMUL.FTZ R154, R154, R82.reuse ;  /* 0x000000529a9a7220 */ /* 0x080fe20000410000 */
[----:B------:R-:W-:Y:S01]  /*7d60*/  SHF.R.U64 R50, R50, 0x10, R51 ;  /* 0x0000001032327819 */ /* 0x000fe20000001233 */
[----:B------:R-:W-:Y:S01]  /*7d70*/  FFMA.FTZ R82, R81, R82, -R155 ;  /* 0x0000005251527223 */ /* 0x000fe2000001089b */
[----:B------:R-:W-:-:S02]  /*7d80*/  IMAD.U32 R155, R43, 0x10000, RZ ;  /* 0x000100002b9b7824 */ /* 0x000fc400078e00ff */
[----:B------:R-:W-:Y:S01]  /*7d90*/  FFMA.FTZ R81, R81, R83, R154 ;  /* 0x0000005351517223 */ /* 0x000fe2000001009a */
[----:B------:R-:W-:Y:S02]  /*7da0*/  LOP3.LUT R83, R80, 0xffff0000, RZ, 0xc0, !PT ;  /* 0xffff000050537812 */ /* 0x000fe400078ec0ff */
[----:B------:R-:W-:Y:S02]  /*7db0*/  LOP3.LUT R80, R55, 0xffff0000, RZ, 0xc0, !PT ;  /* 0xffff000037507812 */ /* 0x000fe400078ec0ff */
[----:B------:R-:W-:Y:S02]  /*7dc0*/  LOP3.LUT R43, R43, 0xffff0000, RZ, 0xc0, !PT ;  /* 0xffff00002b2b7812 */ /* 0x000fe400078ec0ff */
[----:B------:R-:W-:Y:S01]  /*7dd0*/  SHF.R.U64 R38, R38, 0x10, R39 ;  /* 0x0000001026267819 */ /* 0x000fe20000001227 */
[C---:B------:R-:W-:Y:S01]  /*7de0*/  FMUL.FTZ R55, R41.reuse, R80 ;  /* 0x0000005029377220 */ /* 0x040fe20000410000 */
[----:B------:R-:W-:Y:S01]  /*7df0*/  FMUL.FTZ R41, R41, R83 ;  /* 0x0000005329297220 */ /* 0x000fe20000410000 */
[----:B------:R-:W-:-:S02]  /*7e00*/  PRMT R50, R224, 0x5410, R50 ;  /* 0x00005410e0327816 */ /* 0x000fc40000000032 */
        /* <DEDUP_REMOVED lines=13> */
[----:B------:R-:W-:Y:S01]  /*7ee0*/  LOP3.LUT R39, R12, 0xffff0000, RZ, 0xc0, !PT ;  /* 0xffff00000c277812 */ /* 0x000fe200078ec0ff */
[----:B------:R-:W-:Y:S01]  /*7ef0*/  FMUL.FTZ R49, R43, R41 ;  /* 0x000000292b317220 */ /* 0x000fe20000410000 */
[-C--:B------:R-:W-:Y:S01]  /*7f00*/  FMUL.FTZ R155, R155, R156.reuse ;  /* 0x0000009c9b9b7220 */ /* 0x080fe20000410000 */
[-C--:B------:R-:W-:Y:S01]  /*7f10*/  FMUL.FTZ R43, R43, R37.reuse ;  /* 0x000000252b2b7220 */ /* 0x080fe20000410000 */
[----:B------:R-:W-:Y:S01]  /*7f20*/  FFMA.FTZ R156, R83, R156, -R157 ;  /* 0x0000009c539c7223 */ /* 0x000fe2000001089d */
[----:B------:R-:W-:Y:S01]  /*7f30*/  FFMA.FTZ R37, R15, R37, -R49 ;  /* 0x000000250f257223 */ /* 0x000fe20000010831 */
[----:B------:R-:W-:Y:S01]  /*7f40*/  FFMA.FTZ R155, R83, R154, R155 ;  /* 0x0000009a539b7223 */ /* 0x000fe2000001009b */
[----:B------:R-:W-:Y:S01]  /*7f50*/  FFMA.FTZ R15, R15, R41, R43 ;  /* 0x000000290f0f7223 */ /* 0x000fe2000001002b */
[----:B------:R-:W-:Y:S01]  /*7f60*/  PRMT R41, R227, 0x5432, R36 ;  /* 0x00005432e3297816 */ /* 0x000fe20000000024 */
[----:B------:R-:W-:Y:S01]  /*7f70*/  IMAD.U32 R83, R40, 0x10000, RZ ;  /* 0x0001000028537824 */ /* 0x000fe200078e00ff */
[----:B------:R-:W-:Y:S01]  /*7f80*/  PRMT R36, R226, 0x5432, R48 ;  /* 0x00005432e2247816 */ /* 0x000fe20000000030 */
[----:B------:R-:W-:Y:S01]  /*7f90*/  IMAD.U32 R43, R12, 0x10000, RZ ;  /* 0x000100000c2b7824 */ /* 0x000fe200078e00ff */
[----:B------:R-:W-:Y:S01]  /*7fa0*/  LOP3.LUT R40, R40, 0xffff0000, RZ, 0xc0, !PT ;  /* 0xffff000028287812 */ /* 0x000fe200078ec0ff */
[C---:B------:R-:W-:Y:S01]  /*7fb0*/  IMAD.U32 R49, R41.reuse, 0x10000, RZ ;  /* 0x0001000029317824 */ /* 0x040fe200078e00ff */
[----:B------:R-:W-:Y:S01]  /*7fc0*/  LOP3.LUT R41, R41, 0xffff0000, RZ, 0xc0, !PT ;  /* 0xffff000029297812 */ /* 0x000fe200078ec0ff */
[C---:B------:R-:W-:Y:S01]  /*7fd0*/  IMAD.U32 R48, R36.reuse, 0x10000, RZ ;  /* 0x0001000024307824 */ /* 0x040fe200078e00ff */
[----:B------:R-:W-:-:S02]  /*7fe0*/  LOP3.LUT R36, R36, 0xffff0000, RZ, 0xc0, !PT ;  /* 0xffff000024247812 */ /* 0x000fc400078ec0ff */
[----:B------:R-:W-:Y:S01]  /*7ff0*/  PRMT R38, R224, 0x5432, R38 ;  /* 0x00005432e0267816 */ /* 0x000fe20000000026 */
        /* <DEDUP_REMOVED lines=8> */
[C---:B------:R-:W-:Y:S01]  /*8080*/  IMAD.U32 R48, R42.reuse, 0x10000, RZ ;  /* 0x000100002a307824 */ /* 0x040fe200078e00ff */
[----:B------:R-:W-:Y:S01]  /*8090*/  LOP3.LUT R42, R42, 0xffff0000, RZ, 0xc0, !PT ;  /* 0xffff00002a2a7812 */ /* 0x000fe200078ec0ff */
[C---:B------:R-:W-:Y:S01]  /*80a0*/  IMAD.U32 R40, R50.reuse, 0x10000, RZ ;  /* 0x0001000032287824 */ /* 0x040fe200078e00ff */
[----:B------:R-:W-:Y:S01]  /*80b0*/  LOP3.LUT R50, R50, 0xffff0000, RZ, 0xc0, !PT ;  /* 0xffff000032327812 */ /* 0x000fe200078ec0ff */
[C---:B------:R-:W-:Y:S01]  /*80c0*/  IMAD.U32 R41, R38.reuse, 0x10000, RZ ;  /* 0x0001000026297824 */ /* 0x040fe200078e00ff */
[----:B------:R-:W-:Y:S01]  /*80d0*/  LOP3.LUT R38, R38, 0xffff0000, RZ, 0xc0, !PT ;  /* 0xffff000026267812 */ /* 0x000fe200078ec0ff */
[----:B------:R-:W-:Y:S01]  /*80e0*/  FMUL.FTZ R43, R48, R40 ;  /* 0x00000028302b7220 */ /* 0x000fe20000410000 */
[----:B------:R-:W-:-:S02]  /*80f0*/  IMAD.U32 R39, R14, 0x10000, RZ ;  /* 0x000100000e277824 */ /* 0x000fc400078e00ff */
[-C--:B------:R-:W-:Y:S01]  /*8100*/  FMUL.FTZ R48, R48, R41.reuse ;  /* 0x0000002930307220 */ /* 0x080fe20000410000 */
[----:B------:R-:W-:Y:S01]  /*8110*/  LOP3.LUT R14, R14, 0xffff0000, RZ, 0xc0, !PT ;  /* 0xffff00000e0e7812 */ /* 0x000fe200078ec0ff */
[C---:B------:R-:W-:Y:S02]  /*8120*/  FFMA.FTZ R43, R39.reuse, R41, -R43 ;  /* 0x00000029272b7223 */ /* 0x040fe4000001082b */
[----:B------:R-:W-:Y:S01]  /*8130*/  FFMA.FTZ R48, R39, R40, R48 ;  /* 0x0000002827307223 */ /* 0x000fe20000010030 */
[C---:B------:R-:W-:Y:S01]  /*8140*/  FMUL.FTZ R39, R42.reuse, R50 ;  /* 0x000000322a277220 */ /* 0x040fe20000410000 */
[----:B------:R-:W-:Y:S01]  /*8150*/  FMUL.FTZ R42, R42, R38 ;  /* 0x000000262a2a7220 */ /* 0x000fe20000410000 */
[----:B------:R-:W-:Y:S02]  /*8160*/  F2FP.BF16.F32.PACK_AB R55, R55, R82 ;  /* 0x000000523737723e */ /* 0x000fe400000010ff */
[C---:B------:R-:W-:Y:S01]  /*8170*/  FFMA.FTZ R39, R14.reuse, R38, -R39 ;  /* 0x000000260e277223 */ /* 0x040fe20000010827 */
[----:B------:R-:W-:Y:S01]  /*8180*/  FFMA.FTZ R42, R14, R50, R42 ;  /* 0x000000320e2a7223 */ /* 0x000fe2000001002a */
[----:B------:R-:W-:-:S02]  /*8190*/  F2FP.BF16.F32.PACK_AB R37, R37, R156 ;  /* 0x0000009c2525723e */ /* 0x000fc400000010ff */
        /* <DEDUP_REMOVED lines=12> */
.L_x_1659:
[----:B------:R-:W-:Y:S05]  /*8260*/  BSYNC B3 ;  /* 0x0000000000037941 */ /* 0x000fea0003800000 */
.L_x_1658:
[----:B------:R-:W-:Y:S01]  /*8270*/  @!P4 IMAD.WIDE R36, R54, 0x2, R120 ;  /* 0x000000023624c825 */ /* 0x000fe200078e0278 */
[----:B--2---:R4:W-:Y:S04]  /*8280*/  ST.E.128 desc[UR60][R52.64], R12 ;  /* 0x0000000c34007985 */ /* 0x0049e8000c101d3c */
[----:B---3--:R4:W-:Y:S02]  /*8290*/  @!P4 ST.E.128 desc[UR60][R36.64], R40 ;  /* 0x000000282400c985 */ /* 0x0089e4000c101d3c */
.L_x_1657:
[----:B------:R-:W-:Y:S05]  /*82a0*/  BSYNC B2 ;  /* 0x0000000000027941 */ /* 0x000fea0003800000 */
.L_x_1656:
        /* <DEDUP_REMOVED lines=27> */
[--C-:B------:R-:W-:Y:S01]  /*8460*/  SHF.R.U64 R11, R32, 0x10, R33.reuse ;  /* 0x00000010200b7819 */ /* 0x100fe20000001221 */
[----:B--2---:R-:W-:Y:S01]  /*8470*/  IMAD.U32 R43, R13, 0x10000, RZ ;  /* 0x000100000d2b7824 */ /* 0x004fe200078e00ff */
[----:B------:R-:W-:Y:S01]  /*8480*/  SHF.R.U32.HI R32, RZ, 0x10, R33 ;  /* 0x00000010ff207819 */ /* 0x000fe20000011621 */
[----:B---3--:R-:W-:Y:S01]  /*8490*/  IMAD.U32 R51, R39, 0x10000, RZ ;  /* 0x0001000027337824 */ /* 0x008fe200078e00ff */
[----:B------:R-:W-:Y:S01]  /*84a0*/  SHF.R.U64 R33, R34, 0x10, R35 ;  /* 0x0000001022217819 */ /* 0x000fe20000001223 */
[----:B------:R-:W-:Y:S01]  /*84b0*/  IMAD.U32 R50, R15, 0x10000, RZ ;  /* 0x000100000f327824 */ /* 0x000fe200078e00ff */
[--C-:B------:R-:W-:Y:S01]  /*84c0*/  SHF.R.U64 R34, R44, 0x10, R45.reuse ;  /* 0x000000102c227819 */ /* 0x100fe2000000122d */
[----:B------:R-:W-:Y:S01]  /*84d0*/  IMAD.U32 R52, R38, 0x10000, RZ ;  /* 0x0001000026347824 */ /* 0x000fe200078e00ff */
[----:B------:R-:W-:Y:S01]  /*84e0*/  SHF.R.U32.HI R44, RZ, 0x10, R45 ;  /* 0x00000010ff2c7819 */ /* 0x000fe2000001162d */
[----:B------:R-:W-:Y:S01]  /*84f0*/  IMAD.U32 R49, R14, 0x10000, RZ ;  /* 0x000100000e317824 */ /* 0x000fe200078e00ff */
[----:B------:R-:W-:-:S02]  /*8500*/  SHF.R.U64 R42, R46, 0x10, R47 ;  /* 0x000000102e2a7819 */ /* 0x000fc4000000122f */
[----:B------:R-:W-:Y:S02]  /*8510*/  PRMT R44, R212, 0x5432, R44 ;  /* 0x00005432d42c7816 */ /* 0x000fe4000000002c */
[----:B------:R-:W-:Y:S01]  /*8520*/  SHF.R.U32.HI R46, RZ, 0x10, R47 ;  /* 0x00000010ff2e7819 */ /* 0x000fe2000001162f */
[C---:B------:R-:W-:Y:S01]  /*8530*/  IMAD.U32 R47, R37.reuse, 0x10000, RZ ;  /* 0x00010000252f7824 */ /* 0x040fe200078e00ff */
[----:B------:R-:W-:Y:S01]  /*8540*/  PRMT R32, R210, 0x5432, R32 ;  /* 0x00005432d2207816 */ /* 0x000fe20000000020 */
[----:B------:R-:W-:Y:S01]  /*8550*/  IMAD.U32 R53, R44, 0x10000, RZ ;  /* 0x000100002c357824 */ /* 0x000fe200078e00ff */
[----:B------:R-:W-:Y:S01]  /*8560*/  LOP3.LUT R48, R37, 0xffff0000, RZ, 0xc0, !PT ;  /* 0xffff000025307812 */ /* 0x000fe200078ec0ff */
[----:B------:R-:W-:Y:S01]  /*8570*/  IMAD.U32 R37, R36, 0x10000, RZ ;  /* 0x0001000024257824 */ /* 0x000fe200078e00ff */
[----:B------:R-:W-:Y:S01]  /*8580*/  PRMT R55, R211, 0x5410, R42 ;  /* 0x00005410d3377816 */ /* 0x000fe2000000002a */
[----:B------:R-:W-:Y:S01]  /*8590*/  IMAD.U32 R54, R32, 0x10000, RZ ;  /* 0x0001000020367824 */ /* 0x000fe200078e00ff */
[----:B------:R-:W-:Y:S01]  /*85a0*/  LOP3.LUT R44, R44, 0xffff0000, RZ, 0xc0, !PT ;  /* 0xffff00002c2c7812 */ /* 0x000fe200078ec0ff */
[CC--:B------:R-:W-:Y:S01]  /*85b0*/  FMUL.FTZ R42, R47.reuse, R53.reuse ;  /* 0x000000352f2a7220 */ /* 0x0c0fe20000410000 */
[----:B------:R-:W-:Y:S01]  /*85c0*/  SHF.R.U32.HI R35, RZ, 0x10, R35 ;  /* 0x00000010ff237819 */ /* 0x000fe20000011623 */
[-C--:B------:R-:W-:Y:S01]  /*85d0*/  FMUL.FTZ R47, R47, R54.reuse ;  /* 0x000000362f2f7220 */ /* 0x080fe20000410000 */
[----:B------:R-:W-:Y:S01]  /*85e0*/  PRMT R46, R211, 0x5432, R46 ;  /* 0x00005432d32e7816 */ /* 0x000fe2000000002e */
[----:B------:R-:W-:Y:S01]  /*85f0*/  FFMA.FTZ R42, R43, R54, -R42 ;  /* 0x000000362b2a7223 */ /* 0x000fe2000001082a */
[----:B------:R-:W-:Y:S01]  /*8600*/  LOP3.LUT R32, R32, 0xffff0000, RZ, 0xc0, !PT ;  /* 0xffff000020207812 */ /* 0x000fe200078ec0ff */
[----:B------:R-:W-:Y:S01]  /*8610*/  FMUL.FTZ R80, R48, R44 ;  /* 0x0000002c30507220 */ /* 0x000fe20000410000 */
[----:B------:R-:W-:Y:S01]  /*8620*/  LOP3.LUT R45, R13, 0xffff0000, RZ, 0xc0, !PT ;  /* 0xffff00000d2d7812 */ /* 0x000fe200078ec0ff */
[----:B------:R-:W-:Y:S01]  /*8630*/  IMAD.U32 R54, R46, 0x10000, RZ ;  /* 0x000100002e367824 */ /* 0x000fe200078e00ff */
[----:B------:R-:W-:Y:S01]  /*8640*/  PRMT R35, R209, 0x5432, R35 ;  /* 0x00005432d1237816 */ /* 0x000fe20000000023 */
[-C--:B------:R-:W-:Y:S01]  /*8650*/  FMUL.FTZ R48, R48, R32.reuse ;  /* 0x0000002030307220 */ /* 0x080fe20000410000 */
[----:B------:R-:W-:Y:S01]  /*8660*/  LOP3.LUT R39, R39, 0xffff0000, RZ, 0xc0, !PT ;  /* 0xffff000027277812 */ /* 0x000fe200078ec0ff */
[----:B------:R-:W-:Y:S01]  /*8670*/  FFMA.FTZ R47, R43, R53, R47 ;  /* 0x000000352b2f7223 */ /* 0x000fe2000001002f */
[----:B------:R-:W-:Y:S01]  /*8680*/  LOP3.LUT R46, R46, 0xffff0000, RZ, 0xc0, !PT ;  /* 0xffff00002e2e7812 */ /* 0x000fe200078ec0ff */
[----:B------:R-:W-:Y:S01]  /*8690*/  FFMA.FTZ R80, R45, R32, -R80 ;  /* 0x000000202d507223 */ /* 0x000fe20000010850 */
[----:B------:R-:W-:Y:S01]  /*86a0*/  PRMT R34, R212, 0x5410, R34 ;  /* 0x00005410d4227816 */ /* 0x000fe20000000022 */
[----:B------:R-:W-:Y:S01]  /*86b0*/  IMAD.U32 R43, R35, 0x10000, RZ ;  /* 0x00010000232b7824 */ /* 0x000fe200078e00ff */
[----:B------:R-:W-:Y:S01]  /*86c0*/  PRMT R11, R210, 0x5410, R11 ;  /* 0x00005410d20b7816 */ /* 0x000fe2000000000b */
[----:B------:R-:W-:Y:S01]  /*86d0*/  FMUL.FTZ R32, R51, R54 ;  /* 0x0000003633207220 */ /* 0x000fe20000410000 */
[----:B------:R-:W-:Y:S01]  /*86e0*/  LOP3.LUT R15, R15, 0xffff0000, RZ, 0xc0, !PT ;  /* 0xffff00000f0f7812 */ /* 0x000fe200078ec0ff */
[----:B------:R-:W-:Y:S01]  /*86f0*/  FFMA.FTZ R48, R45, R44, R48 ;  /* 0x0000002c2d307223 */ /* 0x000fe20000010030 */
[----:B------:R-:W-:Y:S01]  /*8700*/  LOP3.LUT R35, R35, 0xffff0000, RZ, 0xc0, !PT ;  /* 0xffff000023237812 */ /* 0x000fe200078ec0ff */
[----:B------:R-:W-:Y:S01]  /*8710*/  FMUL.FTZ R45, R39, R46 ;  /* 0x0000002e272d7220 */ /* 0x000fe20000410000 */
[-C--:B------:R-:W-:Y:S01]  /*8720*/  FMUL.FTZ R51, R51, R43.reuse ;  /* 0x0000002b33337220 */ /* 0x080fe20000410000 */
[----:B------:R-:W-:Y:S01]  /*8730*/  FFMA.FTZ R32, R50, R43, -R32 ;  /* 0x0000002b32207223 */ /* 0x000fe20000010820 */
[----:B------:R-:W-:-:S02]  /*8740*/  IMAD.U32 R44, R34, 0x10000, RZ ;  /* 0x00010000222c7824 */ /* 0x000fc400078e00ff */
[-C--:B------:R-:W-:Y:S01]  /*8750*/  FMUL.FTZ R39, R39, R35.reuse ;  /* 0x0000002327277220 */ /* 0x080fe20000410000 */
[----:B------:R-:W-:Y:S02]  /*8760*/  IMAD.U32 R43, R11, 0x10000, RZ ;  /* 0x000100000b2b7824 */ /* 0x000fe400078e00ff */
[C---:B------:R-:W-:Y:S01]  /*8770*/  FFMA.FTZ R45, R15.reuse, R35, -R45 ;  /* 0x000000230f2d7223 */ /* 0x040fe2000001082d */
[----:B------:R-:W-:Y:S01]  /*8780*/  LOP3.LUT R36, R36, 0xffff0000, RZ, 0xc0, !PT ;  /* 0xffff000024247812 */ /* 0x000fe200078ec0ff */
[----:B------:R-:W-:Y:S01]  /*8790*/  IMAD.U32 R13, R12, 0x10000, RZ ;  /* 0x000100000c0d7824 */ /* 0x000fe200078e00ff */
[----:B------:R-:W-:Y:S01]  /*87a0*/  LOP3.LUT R34, R34, 0xffff0000, RZ, 0xc0, !PT ;  /* 0xffff000022227812 */ /* 0x000fe200078ec0ff */
[----:B------:R-:W-:Y:S01]  /*87b0*/  FFMA.FTZ R39, R15, R46, R39 ;  /* 0x0000002e0f277223 */ /* 0x000fe20000010027 */
[----:B------:R-:W-:Y:S01]  /*87c0*/  LOP3.LUT R35, R11, 0xffff0000, RZ, 0xc0, !PT ;  /* 0xffff00000b237812 */ /* 0x000fe200078ec0ff */
[C---:B------:R-:W-:Y:S01]  /*87d0*/  FMUL.FTZ R11, R37.reuse, R44 ;  /* 0x0000002c250b7220 */ /* 0x040fe20000410000 */
[-C--:B------:R-:W-:Y:S01]  /*87e0*/  FMUL.FTZ R37, R37, R43.reuse ;  /* 0x0000002b25257220 */ /* 0x080fe20000410000 */
[----:B------:R-:W-:Y:S01]  /*87f0*/  LOP3.LUT R12, R12, 0xffff0000, RZ, 0xc0, !PT ;  /* 0xffff00000c0c7812 */ /* 0x000fe200078ec0ff */
[----:B------:R-:W-:Y:S01]  /*8800*/  FMUL.FTZ R15, R36, R34 ;  /* 0x00000022240f7220 */ /* 0x000fe20000410000 */
[----:B------:R-:W-:Y:S01]  /*8810*/  PRMT R33, R209, 0x5410, R33 ;  /* 0x00005410d1217816 */ /* 0x000fe20000000021 */
[C---:B------:R-:W-:Y:S01]  /*8820*/  FFMA.FTZ R11, R13.reuse, R43, -R11 ;  /* 0x0000002b0d0b7223 */ /* 0x040fe2000001080b */
[----:B------:R-:W-:Y:S01]  /*8830*/  FFMA.FTZ R37, R13, R44, R37 ;  /* 0x0000002c0d257223 */ /* 0x000fe20000010025 */
[C---:B------:R-:W-:Y:S01]  /*8840*/  IMAD.U32 R13, R55.reuse, 0x10000, RZ ;  /* 0x00010000370d7824 */ /* 0x040fe200078e00ff */
[----:B------:R-:W-:Y:S01]  /*8850*/  LOP3.LUT R38, R38, 0xffff0000, RZ, 0xc0, !PT ;  /* 0xffff000026267812 */ /* 0x000fe200078ec0ff */
[-C--:B------:R-:W-:Y:S01]  /*8860*/  FMUL.FTZ R36, R36, R35.reuse ;  /* 0x0000002324247220 */ /* 0x080fe20000410000 */
[----:B------:R-:W-:Y:S01]  /*8870*/  LOP3.LUT R55, R55, 0xffff0000, RZ, 0xc0, !PT ;  /* 0xffff000037377812 */ /* 0x000fe200078ec0ff */
[C---:B------:R-:W-:Y:S01]  /*8880*/  FFMA.FTZ R15, R12.reuse, R35, -R15 ;  /* 0x000000230c0f7223 */ /* 0x040fe2000001080f */
[C---:B------:R-:W-:Y:S01]  /*8890*/  IMAD.U32 R35, R33.reuse, 0x10000, RZ ;  /* 0x0001000021237824 */ /* 0x040fe200078e00ff */
[----:B------:R-:W-:Y:S01]  /*88a0*/  LOP3.LUT R33, R33, 0xffff0000, RZ, 0xc0, !PT ;  /* 0xffff000021217812 */ /* 0x000fe200078ec0ff */
[----:B------:R-:W-:Y:S01]  /*88b0*/  FFMA.FTZ R36, R12, R34, R36 ;  /* 0x000000220c247223 */ /* 0x000fe20000010024 */
[----:B------:R-:W-:Y:S01]  /*88c0*/  LOP3.LUT R14, R14, 0xffff0000, RZ, 0xc0, !PT ;  /* 0xffff00000e0e7812 */ /* 0x000fe200078ec0ff */
[----:B------:R-:W-:Y:S01]  /*88d0*/  FMUL.FTZ R12, R52, R13 ;  /* 0x0000000d340c7220 */ /* 0x000fe20000410000 */
[C---:B------:R-:W-:Y:S01]  /*88e0*/  FMUL.FTZ R34, R38.reuse, R55 ;  /* 0x0000003726227220 */ /* 0x040fe20000410000 */
[----:B------:R-:W-:Y:S01]  /*88f0*/  FMUL.FTZ R38, R38, R33 ;  /* 0x0000002126267220 */ /* 0x000fe20000410000 */
[-C--:B------:R-:W-:Y:S01]  /*8900*/  FMUL.FTZ R52, R52, R35.reuse ;  /* 0x0000002334347220 */ /* 0x080fe20000410000 */
[----:B------:R-:W-:Y:S01]  /*8910*/  FFMA.FTZ R12, R49, R35, -R12 ;  /* 0x00000023310c7223 */ /* 0x000fe2000001080c */
[C---:B------:R-:W-:Y:S01]  /*8920*/  FFMA.FTZ R33, R14.reuse, R33, -R34 ;  /* 0x000000210e217223 */ /* 0x040fe20000010822 */
[----:B------:R-:W-:Y:S01]  /*8930*/  FFMA.FTZ R55, R14, R55, R38 ;  /* 0x000000370e377223 */ /* 0x000fe20000010026 */
[----:B------:R-:W-:Y:S01]  /*8940*/  F2FP.BF16.F32.PACK_AB R14, R15, R11 ;  /* 0x0000000b0f0e723e */ /* 0x000fe200000010ff */
        /* <DEDUP_REMOVED lines=13> */
.L_x_1661:
[----:B------:R-:W-:Y:S05]  /*8a20*/  BSYNC B2 ;  /* 0x0000000000027941 */ /* 0x000fea0003800000 */
.L_x_1660:
[----:B--2---:R2:W-:Y:S04]  /*8a30*/  ST.E.128 desc[UR60][R40.64], R12 ;  /* 0x0000000c28007985 */ /* 0x0045e8000c101d3c */
[----:B---3--:R2:W-:Y:S02]  /*8a40*/  @!P4 ST.E.128 desc[UR60][R120.64], R36 ;  /* 0x000000247800c985 */ /* 0x0085e4000c101d3c */
.L_x_1651:
[----:B------:R-:W-:Y:S05]  /*8a50*/  BSYNC B1 ;  /* 0x0000000000017941 */ /* 0x000fea0003800000 */
.L_x_1650:
[----:B------:R-:W-:-:S03]  /*8a60*/  UMOV UR4, 0xffffffff ;  /* 0xffffffff00047882 */ /* 0x000fc60000000000 */
[----:B------:R-:W-:Y:S05]  /*8a70*/  BRA.DIV UR4, `(.L_x_1662) ;  /* 0x00000202049c7947 */ /* 0x000fea000b800000 */
[----:B0-----:R-:W0:Y:S04]  /*8a80*/  SHFL.IDX PT, R115, R115, 0x1, 0x1c1f ;  /* 0x003c1f0073737f89 */ /* 0x001e2800000e0000 */
[----:B------:R-:W0:Y:S02]  /*8a90*/  SHFL.IDX PT, R116, R116, 0x1, 0x1c1f ;  /* 0x003c1f0074747f89 */ /* 0x000e2400000e0000 */
.L_x_2022:
[----:B------:R-:W-:Y:S05]  /*8aa0*/  @P5 BRA `(.L_x_1619) ;  /* 0x0000001c00b05947 */ /* 0x000fea0003800000 */
[----:B------:R-:W-:Y:S01]  /*8ab0*/  ISETP.NE.AND P4, PT, R8, RZ, PT ;  /* 0x000000ff0800720c */ /* 0x000fe20003f85270 */
[----:B------:R-:W-:Y:S01]  /*8ac0*/  BSSY B1, `(.L_x_1663) ;  /* 0x000007e000017945 */ /* 0x000fe20003800000 */
[----:B0-2-4-:R-:W-:Y:S02]  /*8ad0*/  IMAD.MOV.U32 R36, RZ, RZ, R116 ;  /* 0x000000ffff247224 */ /* 0x015fe400078e0074 */
[----:B------:R-:W-:-:S09]  /*8ae0*/  IMAD.MOV.U32 R37, RZ, RZ, R115 ;  /* 0x000000ffff257224 */ /* 0x000fd200078e0073 */
[----:B------:R-:W-:Y:S05]  /*8af0*/  @!P4 BRA `(.L_x_1664) ;  /* 0x0000000400e8c947 */ /* 0x000fea0003800000 */
[----:B---3--:R-:W-:Y:S01]  /*8b00*/  SEL R11, R125, R131, !P3 ;  /* 0x000000837d0b7207 */ /* 0x008fe20005800000 */
[----:B------:R-:W-:Y:S01]  /*8b10*/  BSSY B2, `(.L_x_1665) ;  /* 0x0000076000027945 */ /* 0x000fe20003800000 */
[C---:B------:R-:W-:Y:S02]  /*8b20*/  LEA R38, P5, R5.reuse, R116, 0x1 ;  /* 0x0000007405267211 */ /* 0x040fe400078a08ff */
[----:B------:R-:W-:Y:S02]  /*8b30*/  SHF.R.S32.HI R12, RZ, 0x1f, R11 ;  /* 0x0000001fff0c7819 */ /* 0x000fe4000001140b */
        /* <DEDUP_REMOVED lines=29> */
[----:B------:R-:W-:Y:S01]  /*8d10*/  PRMT R76, R204, 0x5432, R76 ;  /* 0x00005432cc4c7816 */ /* 0x000fe2000000004c */
[----:B------:R-:W-:Y:S01]  /*8d20*/  IMAD.U32 R52, R34, 0x10000, RZ ;  /* 0x0001000022347824 */ /* 0x000fe200078e00ff */
[----:B------:R-:W-:Y:S01]  /*8d30*/  PRMT R64, R189, 0x5432, R64 ;  /* 0x00005432bd407816 */ /* 0x000fe20000000040 */
[----:B------:R-:W-:Y:S01]  /*8d40*/  IMAD.U32 R49, R14, 0x10000, RZ ;  /* 0x000100000e317824 */ /* 0x000fe200078e00ff */
[----:B------:R-:W-:Y:S01]  /*8d50*/  SHF.R.U64 R44, R78, 0x10, R79 ;  /* 0x000000104e2c7819 */ /* 0x000fe2000000124f */
[----:B------:R-:W-:Y:S01]  /*8d60*/  IMAD.U32 R54, R76, 0x10000, RZ ;  /* 0x000100004c367824 */ /* 0x000fe200078e00ff */
[----:B------:R-:W-:Y:S01]  /*8d70*/  SHF.R.U64 R42, R66, 0x10, R67 ;  /* 0x00000010422a7819 */ /* 0x000fe20000001243 */
[----:B------:R-:W-:Y:S01]  /*8d80*/  IMAD.U32 R80, R64, 0x10000, RZ ;  /* 0x0001000040507824 */ /* 0x000fe200078e00ff */
[----:B------:R-:W-:Y:S01]  /*8d90*/  SHF.R.U32.HI R78, RZ, 0x10, R79 ;  /* 0x00000010ff4e7819 */ /* 0x000fe2000001164f */
[----:B------:R-:W-:Y:S01]  /*8da0*/  FMUL.FTZ R82, R47, R54 ;  /* 0x000000362f527220 */ /* 0x000fe20000410000 */
[----:B------:R-:W-:-:S02]  /*8db0*/  SHF.R.U32.HI R66, RZ, 0x10, R67 ;  /* 0x00000010ff427819 */ /* 0x000fc40000011643 */
[----:B------:R-:W-:Y:S01]  /*8dc0*/  LOP3.LUT R48, R33, 0xffff0000, RZ, 0xc0, !PT ;  /* 0xffff000021307812 */ /* 0x000fe200078ec0ff */
[----:B------:R-:W-:Y:S01]  /*8dd0*/  IMAD.U32 R33, R32, 0x10000, RZ ;  /* 0x0001000020217824 */ /* 0x000fe200078e00ff */
[----:B------:R-:W-:Y:S01]  /*8de0*/  LOP3.LUT R53, R76, 0xffff0000, RZ, 0xc0, !PT ;  /* 0xffff00004c357812 */ /* 0x000fe200078ec0ff */
[-C--:B------:R-:W-:Y:S01]  /*8df0*/  FMUL.FTZ R76, R47, R80.reuse ;  /* 0x000000502f4c7220 */ /* 0x080fe20000410000 */
[----:B------:R-:W-:Y:S02]  /*8e00*/  PRMT R78, R200, 0x5432, R78 ;  /* 0x00005432c84e7816 */ /* 0x000fe4000000004e */
[----:B------:R-:W-:Y:S01]  /*8e10*/  PRMT R66, R153, 0x5432, R66 ;  /* 0x0000543299427816 */ /* 0x000fe20000000042 */
[----:B------:R-:W-:Y:S01]  /*8e20*/  FMUL.FTZ R67, R48, R53 ;  /* 0x0000003530437220 */ /* 0x000fe20000410000 */
[----:B------:R-:W-:Y:S01]  /*8e30*/  LOP3.LUT R65, R64, 0xffff0000, RZ, 0xc0, !PT ;  /* 0xffff000040417812 */ /* 0x000fe200078ec0ff */
[----:B------:R-:W-:Y:S01]  /*8e40*/  IMAD.U32 R55, R78, 0x10000, RZ ;  /* 0x000100004e377824 */ /* 0x000fe200078e00ff */
[----:B------:R-:W-:Y:S01]  /*8e50*/  LOP3.LUT R46, R13, 0xffff0000, RZ, 0xc0, !PT ;  /* 0xffff00000d2e7812 */ /* 0x000fe200078ec0ff */
[----:B------:R-:W-:Y:S01]  /*8e60*/  IMAD.U32 R47, R66, 0x10000, RZ ;  /* 0x00010000422f7824 */ /* 0x000fe200078e00ff */
[----:B------:R-:W-:Y:S01]  /*8e70*/  PRMT R204, R204, 0x5410, R43 ;  /* 0x00005410cccc7816 */ /* 0x000fe2000000002b */
[C---:B------:R-:W-:Y:S01]  /*8e80*/  FFMA.FTZ R43, R45.reuse, R80, -R82 ;  /* 0x000000502d2b7223 */ /* 0x040fe20000010852 */
[----:B------:R-:W-:Y:S01]  /*8e90*/  FFMA.FTZ R45, R45, R54, R76 ;  /* 0x000000362d2d7223 */ /* 0x000fe2000001004c */
[----:B------:R-:W-:Y:S01]  /*8ea0*/  LOP3.LUT R35, R35, 0xffff0000, RZ, 0xc0, !PT ;  /* 0xffff000023237812 */ /* 0x000fe200078ec0ff */
[-C--:B------:R-:W-:Y:S01]  /*8eb0*/  FMUL.FTZ R77, R48, R65.reuse ;  /* 0x00000041304d7220 */ /* 0x080fe20000410000 */
[----:B------:R-:W-:Y:S01]  /*8ec0*/  LOP3.LUT R54, R78, 0xffff0000, RZ, 0xc0, !PT ;  /* 0xffff00004e367812 */ /* 0x000fe200078ec0ff */
[----:B------:R-:W-:Y:S01]  /*8ed0*/  FFMA.FTZ R48, R46, R65, -R67 ;  /* 0x000000412e307223 */ /* 0x000fe20000010843 */
[----:B------:R-:W-:Y:S01]  /*8ee0*/  LOP3.LUT R64, R66, 0xffff0000, RZ, 0xc0, !PT ;  /* 0xffff000042407812 */ /* 0x000fe200078ec0ff */
[----:B------:R-:W-:Y:S01]  /*8ef0*/  FMUL.FTZ R65, R51, R55 ;  /* 0x0000003733417220 */ /* 0x000fe20000410000 */
[----:B------:R-:W-:Y:S01]  /*8f00*/  PRMT R11, R189, 0x5410, R11 ;  /* 0x00005410bd0b7816 */ /* 0x000fe2000000000b */
[-C--:B------:R-:W-:Y:S01]  /*8f10*/  FMUL.FTZ R76, R51, R47.reuse ;  /* 0x0000002f334c7220 */ /* 0x080fe20000410000 */
[----:B------:R-:W-:Y:S01]  /*8f20*/  LOP3.LUT R15, R15, 0xffff0000, RZ, 0xc0, !PT ;  /* 0xffff00000f0f7812 */ /* 0x000fe200078ec0ff */
[C---:B------:R-:W-:Y:S01]  /*8f30*/  FMUL.FTZ R78, R35.reuse, R54 ;  /* 0x00000036234e7220 */ /* 0x040fe20000410000 */
[----:B------:R-:W-:Y:S01]  /*8f40*/  FMUL.FTZ R80, R35, R64 ;  /* 0x0000004023507220 */ /* 0x000fe20000410000 */
[----:B------:R-:W-:Y:S01]  /*8f50*/  LOP3.LUT R32, R32, 0xffff0000, RZ, 0xc0, !PT ;  /* 0xffff000020207812 */ /* 0x000fe200078ec0ff */
[----:B------:R-:W-:Y:S01]  /*8f60*/  FFMA.FTZ R47, R50, R47, -R65 ;  /* 0x0000002f322f7223 */ /* 0x000fe20000010841 */
[----:B------:R-:W-:Y:S01]  /*8f70*/  LOP3.LUT R35, R204, 0xffff0000, RZ, 0xc0, !PT ;  /* 0xffff0000cc237812 */ /* 0x000fe200078ec0ff */
[----:B------:R-:W-:Y:S01]  /*8f80*/  FFMA.FTZ R50, R50, R55, R76 ;  /* 0x0000003732327223 */ /* 0x000fe2000001004c */
[----:B------:R-:W-:Y:S01]  /*8f90*/  IMAD.U32 R66, R204, 0x10000, RZ ;  /* 0x00010000cc427824 */ /* 0x000fe200078e00ff */
[C---:B------:R-:W-:Y:S01]  /*8fa0*/  LOP3.LUT R51, R11.reuse, 0xffff0000, RZ, 0xc0, !PT ;  /* 0xffff00000b337812 */ /* 0x040fe200078ec0ff */
[----:B------:R-:W-:-:S02]  /*8fb0*/  IMAD.U32 R76, R11, 0x10000, RZ ;  /* 0x000100000b4c7824 */ /* 0x000fc400078e00ff */
[----:B------:R-:W-:Y:S01]  /*8fc0*/  FFMA.FTZ R46, R46, R53, R77 ;  /* 0x000000352e2e7223 */ /* 0x000fe2000001004d */
[C---:B------:R-:W-:Y:S01]  /*8fd0*/  IMAD.U32 R13, R12.reuse, 0x10000, RZ ;  /* 0x000100000c0d7824 */ /* 0x040fe200078e00ff */
[----:B------:R-:W-:Y:S01]  /*8fe0*/  LOP3.LUT R12, R12, 0xffff0000, RZ, 0xc0, !PT ;  /* 0xffff00000c0c7812 */ /* 0x000fe200078ec0ff */
[----:B------:R-:W-:Y:S01]  /*8ff0*/  FFMA.FTZ R64, R15, R64, -R78 ;  /* 0x000000400f407223 */ /* 0x000fe2000001084e */
[----:B------:R-:W-:Y:S01]  /*9000*/  PRMT R44, R200, 0x5410, R44 ;  /* 0x00005410c82c7816 */ /* 0x000fe2000000002c */
[----:B------:R-:W-:Y:S01]  /*9010*/  FMUL.FTZ R78, R33, R66 ;  /* 0x00000042214e7220 */ /* 0x000fe20000410000 */
[C---:B------:R-:W-:Y:S01]  /*9020*/  FMUL.FTZ R53, R32.reuse, R35 ;  /* 0x0000002320357220 */ /* 0x040fe20000410000 */
[----:B------:R-:W-:Y:S01]  /*9030*/  PRMT R42, R153, 0x5410, R42 ;  /* 0x00005410992a7816 */ /* 0x000fe2000000002a */
[-C--:B------:R-:W-:Y:S01]  /*9040*/  FMUL.FTZ R33, R33, R76.reuse ;  /* 0x0000004c21217220 */ /* 0x080fe20000410000 */
[-C--:B------:R-:W-:Y:S01]  /*9050*/  FMUL.FTZ R65, R32, R51.reuse ;  /* 0x0000003320417220 */ /* 0x080fe20000410000 */
[----:B------:R-:W-:Y:S01]  /*9060*/  LOP3.LUT R34, R34, 0xffff0000, RZ, 0xc0, !PT ;  /* 0xffff000022227812 */ /* 0x000fe200078ec0ff */
[C---:B------:R-:W-:Y:S01]  /*9070*/  FFMA.FTZ R11, R13.reuse, R76, -R78 ;  /* 0x0000004c0d0b7223 */ /* 0x040fe2000001084e */
[----:B------:R-:W-:Y:S01]  /*9080*/  FFMA.FTZ R32, R12, R51, -R53 ;  /* 0x000000330c207223 */ /* 0x000fe20000010835 */
[C---:B------:R-:W-:Y:S01]  /*9090*/  LOP3.LUT R55, R44.reuse, 0xffff0000, RZ, 0xc0, !PT ;  /* 0xffff00002c377812 */ /* 0x040fe200078ec0ff */
[----:B------:R-:W-:Y:S01]  /*90a0*/  FFMA.FTZ R13, R13, R66, R33 ;  /* 0x000000420d0d7223 */ /* 0x000fe20000010021 */
[----:B------:R-:W-:Y:S01]  /*90b0*/  IMAD.U32 R53, R44, 0x10000, RZ ;  /* 0x000100002c357824 */ /* 0x000fe200078e00ff */
[C---:B------:R-:W-:Y:S01]  /*90c0*/  LOP3.LUT R51, R42.reuse, 0xffff0000, RZ, 0xc0, !PT ;  /* 0xffff00002a337812 */ /* 0x040fe200078ec0ff */
[----:B------:R-:W-:-:S02]  /*90d0*/  IMAD.U32 R33, R42, 0x10000, RZ ;  /* 0x000100002a217824 */ /* 0x000fc400078e00ff */
[----:B------:R-:W-:Y:S01]  /*90e0*/  FFMA.FTZ R12, R12, R35, R65 ;  /* 0x000000230c0c7223 */ /* 0x000fe20000010041 */
[----:B------:R-:W-:Y:S01]  /*90f0*/  LOP3.LUT R14, R14, 0xffff0000, RZ, 0xc0, !PT ;  /* 0xffff00000e0e7812 */ /* 0x000fe200078ec0ff */
[----:B------:R-:W-:Y:S01]  /*9100*/  FMUL.FTZ R42, R52, R53 ;  /* 0x00000035342a7220 */ /* 0x000fe20000410000 */
[----:B------:R-:W-:Y:S01]  /*9110*/  FMUL.FTZ R35, R34, R55 ;  /* 0x0000003722237220 */ /* 0x000fe20000410000 */
[----:B------:R-:W-:Y:S01]  /*9120*/  FMUL.FTZ R52, R52, R33 ;  /* 0x0000002134347220 */ /* 0x000fe20000410000 */
[----:B------:R-:W-:Y:S01]  /*9130*/  FMUL.FTZ R34, R34, R51 ;  /* 0x0000003322227220 */ /* 0x000fe20000410000 */
[----:B------:R-:W-:Y:S01]  /*9140*/  FFMA.FTZ R15, R15, R54, R80 ;  /* 0x000000360f0f7223 */ /* 0x000fe20000010050 */
[----:B------:R-:W-:Y:S01]  /*9150*/  F2FP.BF16.F32.PACK_AB R32, R32, R11 ;  /* 0x0000000b2020723e */ /* 0x000fe200000010ff */
[C---:B------:R-:W-:Y:S01]  /*9160*/  FFMA.FTZ R52, R49.reuse, R53, R52 ;  /* 0x0000003531347223 */ /* 0x040fe20000010034 */
[C---:B------:R-:W-:Y:S01]  /*9170*/  FFMA.FTZ R55, R14.reuse, R55, R34 ;  /* 0x000000370e377223 */ /* 0x040fe20000010022 */
[----:B------:R-:W-:Y:S01]  /*9180*/  FFMA.FTZ R42, R49, R33, -R42 ;  /* 0x00000021312a7223 */ /* 0x000fe2000001082a */
[----:B------:R-:W-:Y:S01]  /*9190*/  FFMA.FTZ R35, R14, R51, -R35 ;  /* 0x000000330e237223 */ /* 0x000fe20000010823 */
[----:B------:R-:W-:Y:S01]  /*91a0*/  F2FP.BF16.F32.PACK_AB R34, R12, R13 ;  /* 0x0000000d0c22723e */ /* 0x000fe200000010ff */
[----:B------:R-:W-:Y:S01]  /*91b0*/  IMAD.MOV.U32 R12, RZ, RZ, R32 ;  /* 0x000000ffff0c7224 */ /* 0x000fe200078e0020 */
        /* <DEDUP_REMOVED lines=11> */
.L_x_1666:
[----:B------:R-:W-:Y:S05]  /*9270*/  BSYNC B2 ;  /* 0x0000000000027941 */ /* 0x000fea0003800000 */
.L_x_1665:
[----:B--2---:R2:W-:Y:S04]  /*9280*/  ST.E.128 desc[UR60][R38.64], R12 ;  /* 0x0000000c26007985 */ /* 0x0045e8000c101d3c */
[----:B---3--:R2:W-:Y:S02]  /*9290*/  @!P4 ST.E.128 desc[UR60][R40.64], R32 ;  /* 0x000000202800c985 */ /* 0x0085e4000c101d3c */
.L_x_1664:
[----:B------:R-:W-:Y:S05]  /*92a0*/  BSYNC B1 ;  /* 0x0000000000017941 */ /* 0x000fea0003800000 */
.L_x_1663:
[----:B------:R-:W-:Y:S01]  /*92b0*/  ISETP.NE.AND P4, PT, R21, RZ, PT ;  /* 0x000000ff1500720c */ /* 0x000fe20003f85270 */
[----:B------:R-:W-:-:S12]  /*92c0*/  BSSY B1, `(.L_x_1667) ;  /* 0x0000079000017945 */ /* 0x000fd80003800000 */
[----:B------:R-:W-:Y:S05]  /*92d0*/  @!P4 BRA `(.L_x_1668) ;  /* 0x0000000400dcc947 */ /* 0x000fea0003800000 */
[----:B0--3--:R-:W-:Y:S01]  /*92e0*/  SEL R11, R125, R131, !P2 ;  /* 0x000000837d0b7207 */ /* 0x009fe20005000000 */
[----:B------:R-:W-:Y:S01]  /*92f0*/  BSSY B2, `(.L_x_1669) ;  /* 0x0000073000027945 */ /* 0x000fe20003800000 */
[C---:B--2---:R-:W-:Y:S02]  /*9300*/  LEA R38, P5, R6.reuse, R116, 0x1 ;  /* 0x0000007406267211 */ /* 0x044fe400078a08ff */
        /* <DEDUP_REMOVED lines=12> */
[----:B------:R-:W-:-:S05]  /*93d0*/  LOP3.LUT R11, R11, R218, RZ, 0x3c, !PT ;  /* 0x000000da0b0b7212 */ /* 0x000fca00078e3cff */
        /* <DEDUP_REMOVED lines=9> */
[--C-:B------:R-:W-:Y:S01]  /*9470*/  SHF.R.U64 R49, R72, 0x10, R73.reuse ;  /* 0x0000001048317819 */ /* 0x100fe20000001249 */
[----:B---3--:R-:W-:Y:S01]  /*9480*/  IMAD.U32 R52, R33, 0x10000, RZ ;  /* 0x0001000021347824 */ /* 0x008fe200078e00ff */
[----:B------:R-:W-:Y:S01]  /*9490*/  SHF.R.U32.HI R73, RZ, 0x10, R73 ;  /* 0x00000010ff497819 */ /* 0x000fe20000011649 */
[----:B--2---:R-:W-:Y:S01]  /*94a0*/  IMAD.U32 R47, R13, 0x10000, RZ ;  /* 0x000100000d2f7824 */ /* 0x004fe200078e00ff */
[--C-:B------:R-:W-:Y:S01]  /*94b0*/  SHF.R.U64 R45, R60, 0x10, R61.reuse ;  /* 0x000000103c2d7819 */ /* 0x100fe2000000123d */
[----:B------:R-:W-:Y:S01]  /*94c0*/  IMAD.U32 R51, R35, 0x10000, RZ ;  /* 0x0001000023337824 */ /* 0x000fe200078e00ff */
[----:B------:R-:W-:Y:S01]  /*94d0*/  SHF.R.U32.HI R61, RZ, 0x10, R61 ;  /* 0x00000010ff3d7819 */ /* 0x000fe2000001163d */
[----:B------:R-:W-:Y:S01]  /*94e0*/  IMAD.U32 R44, R15, 0x10000, RZ ;  /* 0x000100000f2c7824 */ /* 0x000fe200078e00ff */
[----:B------:R-:W-:Y:S01]  /*94f0*/  PRMT R54, R152, 0x5432, R73 ;  /* 0x0000543298367816 */ /* 0x000fe20000000049 */
[----:B0-----:R-:W-:Y:S01]  /*9500*/  IMAD.U32 R11, R12, 0x10000, RZ ;  /* 0x000100000c0b7824 */ /* 0x001fe200078e00ff */
[----:B------:R-:W-:-:S02]  /*9510*/  PRMT R45, R150, 0x5410, R45 ;  /* 0x00005410962d7816 */ /* 0x000fc4000000002d */
[----:B------:R-:W-:Y:S01]  /*9520*/  PRMT R150, R150, 0x5432, R61 ;  /* 0x0000543296967816 */ /* 0x000fe2000000003d */
[----:B------:R-:W-:Y:S01]  /*9530*/  IMAD.U32 R55, R54, 0x10000, RZ ;  /* 0x0001000036377824 */ /* 0x000fe200078e00ff */
[----:B------:R-:W-:Y:S02]  /*9540*/  SHF.R.U64 R50, R74, 0x10, R75 ;  /* 0x000000104a327819 */ /* 0x000fe4000000124b */
[----:B------:R-:W-:Y:S01]  /*9550*/  SHF.R.U64 R46, R62, 0x10, R63 ;  /* 0x000000103e2e7819 */ /* 0x000fe2000000123f */
[----:B------:R-:W-:Y:S01]  /*9560*/  IMAD.U32 R53, R150, 0x10000, RZ ;  /* 0x0001000096357824 */ /* 0x000fe200078e00ff */
[----:B------:R-:W-:Y:S02]  /*9570*/  SHF.R.U32.HI R74, RZ, 0x10, R75 ;  /* 0x00000010ff4a7819 */ /* 0x000fe4000001164b */
[----:B------:R-:W-:Y:S02]  /*9580*/  PRMT R152, R152, 0x5410, R49 ;  /* 0x0000541098987816 */ /* 0x000fe40000000031 */
[----:B------:R-:W-:-:S02]  /*9590*/  SHF.R.U32.HI R62, RZ, 0x10, R63 ;  /* 0x00000010ff3e7819 */ /* 0x000fc4000001163f */
[C---:B------:R-:W-:Y:S01]  /*95a0*/  PRMT R49, R151.reuse, 0x5410, R50 ;  /* 0x0000541097317816 */ /* 0x040fe20000000032 */
[C---:B------:R-:W-:Y:S01]  /*95b0*/  FMUL.FTZ R50, R52.reuse, R55 ;  /* 0x0000003734327220 */ /* 0x040fe20000410000 */
[----:B------:R-:W-:Y:S01]  /*95c0*/  PRMT R74, R151, 0x5432, R74 ;  /* 0x00005432974a7816 */ /* 0x000fe2000000004a */
[-C--:B------:R-:W-:Y:S01]  /*95d0*/  FMUL.FTZ R52, R52, R53.reuse ;  /* 0x0000003534347220 */ /* 0x080fe20000410000 */
[----:B------:R-:W-:Y:S01]  /*95e0*/  PRMT R62, R149, 0x5432, R62 ;  /* 0x00005432953e7816 */ /* 0x000fe2000000003e */
[----:B------:R-:W-:Y:S01]  /*95f0*/  FFMA.FTZ R50, R47, R53, -R50 ;  /* 0x000000352f327223 */ /* 0x000fe20000010832 */
[----:B------:R-:W-:Y:S01]  /*9600*/  LOP3.LUT R48, R33, 0xffff0000, RZ, 0xc0, !PT ;  /* 0xffff000021307812 */ /* 0x000fe200078ec0ff */
[----:B------:R-:W-:Y:S01]  /*9610*/  IMAD.U32 R60, R74, 0x10000, RZ ;  /* 0x000100004a3c7824 */ /* 0x000fe200078e00ff */
[----:B------:R-:W-:Y:S01]  /*9620*/  LOP3.LUT R54, R54, 0xffff0000, RZ, 0xc0, !PT ;  /* 0xffff000036367812 */ /* 0x000fe200078ec0ff */
[----:B------:R-:W-:Y:S01]  /*9630*/  FFMA.FTZ R47, R47, R55, R52 ;  /* 0x000000372f2f7223 */ /* 0x000fe20000010034 */
[----:B------:R-:W-:Y:S01]  /*9640*/  LOP3.LUT R53, R150, 0xffff0000, RZ, 0xc0, !PT ;  /* 0xffff000096357812 */ /* 0x000fe200078ec0ff */
[----:B------:R-:W-:Y:S01]  /*9650*/  IMAD.U32 R52, R62, 0x10000, RZ ;  /* 0x000100003e347824 */ /* 0x000fe200078e00ff */
[----:B------:R-:W-:Y:S01]  /*9660*/  LOP3.LUT R43, R13, 0xffff0000, RZ, 0xc0, !PT ;  /* 0xffff00000d2b7812 */ /* 0x000fe200078ec0ff */
[C---:B------:R-:W-:Y:S01]  /*9670*/  FMUL.FTZ R64, R48.reuse, R54 ;  /* 0x0000003630407220 */ /* 0x040fe20000410000 */
[----:B------:R-:W-:Y:S01]  /*9680*/  FMUL.FTZ R55, R51, R60 ;  /* 0x0000003c33377220 */ /* 0x000fe20000410000 */
[-C--:B------:R-:W-:Y:S01]  /*9690*/  FMUL.FTZ R48, R48, R53.reuse ;  /* 0x0000003530307220 */ /* 0x080fe20000410000 */
[----:B------:R-:W-:Y:S01]  /*96a0*/  LOP3.LUT R35, R35, 0xffff0000, RZ, 0xc0, !PT ;  /* 0xffff000023237812 */ /* 0x000fe200078ec0ff */
[----:B------:R-:W-:Y:S01]  /*96b0*/  FMUL.FTZ R51, R51, R52 ;  /* 0x0000003433337220 */ /* 0x000fe20000410000 */
[----:B------:R-:W-:Y:S01]  /*96c0*/  LOP3.LUT R74, R74, 0xffff0000, RZ, 0xc0, !PT ;  /* 0xffff00004a4a7812 */ /* 0x000fe200078ec0ff */
[C---:B------:R-:W-:Y:S01]  /*96d0*/  FFMA.FTZ R53, R43.reuse, R53, -R64 ;  /* 0x000000352b357223 */ /* 0x040fe20000010840 */
[----:B------:R-:W-:Y:S01]  /*96e0*/  FFMA.FTZ R48, R43, R54, R48 ;  /* 0x000000362b307223 */ /* 0x000fe20000010030 */
[----:B------:R-:W-:Y:S01]  /*96f0*/  LOP3.LUT R62, R62, 0xffff0000, RZ, 0xc0, !PT ;  /* 0xffff00003e3e7812 */ /* 0x000fe200078ec0ff */
[C---:B------:R-:W-:Y:S01]  /*9700*/  FFMA.FTZ R43, R44.reuse, R52, -R55 ;  /* 0x000000342c2b7223 */ /* 0x040fe20000010837 */
[----:B------:R-:W-:Y:S01]  /*9710*/  LOP3.LUT R33, R15, 0xffff0000, RZ, 0xc0, !PT ;  /* 0xffff00000f217812 */ /* 0x000fe200078ec0ff */
[----:B------:R-:W-:Y:S01]  /*9720*/  FFMA.FTZ R44, R44, R60, R51 ;  /* 0x0000003c2c2c7223 */ /* 0x000fe20000010033 */
[----:B------:R-:W-:Y:S01]  /*9730*/  FMUL.FTZ R60, R35, R74 ;  /* 0x0000004a233c7220 */ /* 0x000fe20000410000 */
[----:B------:R-:W-:-:S02]  /*9740*/  IMAD.U32 R13, R32, 0x10000, RZ ;  /* 0x00010000200d7824 */ /* 0x000fc400078e00ff */
[-C--:B------:R-:W-:Y:S01]  /*9750*/  FMUL.FTZ R64, R35, R62.reuse ;  /* 0x0000003e23407220 */ /* 0x080fe20000410000 */
[----:B------:R-:W-:Y:S01]  /*9760*/  IMAD.U32 R54, R152, 0x10000, RZ ;  /* 0x0001000098367824 */ /* 0x000fe200078e00ff */
[----:B------:R-:W-:Y:S01]  /*9770*/  LOP3.LUT R32, R32, 0xffff0000, RZ, 0xc0, !PT ;  /* 0xffff000020207812 */ /* 0x000fe200078ec0ff */
[----:B------:R-:W-:Y:S01]  /*9780*/  IMAD.U32 R52, R45, 0x10000, RZ ;  /* 0x000100002d347824 */ /* 0x000fe200078e00ff */
[----:B------:R-:W-:Y:S01]  /*9790*/  LOP3.LUT R35, R152, 0xffff0000, RZ, 0xc0, !PT ;  /* 0xffff000098237812 */ /* 0x000fe200078ec0ff */
[----:B------:R-:W-:Y:S01]  /*97a0*/  FFMA.FTZ R62, R33, R62, -R60 ;  /* 0x0000003e213e7223 */ /* 0x000fe2000001083c */
[----:B------:R-:W-:Y:S01]  /*97b0*/  LOP3.LUT R45, R45, 0xffff0000, RZ, 0xc0, !PT ;  /* 0xffff00002d2d7812 */ /* 0x000fe200078ec0ff */
[C---:B------:R-:W-:Y:S01]  /*97c0*/  FMUL.FTZ R60, R13.reuse, R54 ;  /* 0x000000360d3c7220 */ /* 0x040fe20000410000 */
[----:B------:R-:W-:Y:S01]  /*97d0*/  FMUL.FTZ R13, R13, R52 ;  /* 0x000000340d0d7220 */ /* 0x000fe20000410000 */
[----:B------:R-:W-:Y:S01]  /*97e0*/  PRMT R46, R149, 0x5410, R46 ;  /* 0x00005410952e7816 */ /* 0x000fe2000000002e */
[----:B------:R-:W-:Y:S01]  /*97f0*/  FFMA.FTZ R55, R33, R74, R64 ;  /* 0x0000004a21377223 */ /* 0x000fe20000010040 */
[C---:B------:R-:W-:Y:S01]  /*9800*/  IMAD.U32 R15, R14.reuse, 0x10000, RZ ;  /* 0x000100000e0f7824 */ /* 0x040fe200078e00ff */
[----:B------:R-:W-:Y:S01]  /*9810*/  LOP3.LUT R42, R14, 0xffff0000, RZ, 0xc0, !PT ;  /* 0xffff00000e2a7812 */ /* 0x000fe200078ec0ff */
[C---:B------:R-:W-:Y:S01]  /*9820*/  FMUL.FTZ R33, R32.reuse, R35 ;  /* 0x0000002320217220 */ /* 0x040fe20000410000 */
[----:B------:R-:W-:Y:S01]  /*9830*/  FMUL.FTZ R51, R32, R45 ;  /* 0x0000002d20337220 */ /* 0x000fe20000410000 */
[----:B------:R-:W-:Y:S01]  /*9840*/  LOP3.LUT R12, R12, 0xffff0000, RZ, 0xc0, !PT ;  /* 0xffff00000c0c7812 */ /* 0x000fe200078ec0ff */
[C---:B------:R-:W-:Y:S01]  /*9850*/  IMAD.U32 R14, R34.reuse, 0x10000, RZ ;  /* 0x00010000220e7824 */ /* 0x040fe200078e00ff */
[----:B------:R-:W-:Y:S01]  /*9860*/  LOP3.LUT R34, R34, 0xffff0000, RZ, 0xc0, !PT ;  /* 0xffff000022227812 */ /* 0x000fe200078ec0ff */
[----:B------:R-:W-:-:S02]  /*9870*/  IMAD.U32 R32, R49, 0x10000, RZ ;  /* 0x0001000031207824 */ /* 0x000fc400078e00ff */
[----:B------:R-:W-:Y:S01]  /*9880*/  FFMA.FTZ R54, R11, R54, R13 ;  /* 0x000000360b367223 */ /* 0x000fe2000001000d */
[----:B------:R-:W-:Y:S01]  /*9890*/  LOP3.LUT R49, R49, 0xffff0000, RZ, 0xc0, !PT ;  /* 0xffff000031317812 */ /* 0x000fe200078ec0ff */
[----:B------:R-:W-:Y:S01]  /*98a0*/  FFMA.FTZ R60, R11, R52, -R60 ;  /* 0x000000340b3c7223 */ /* 0x000fe2000001083c */
[C---:B------:R-:W-:Y:S01]  /*98b0*/  LOP3.LUT R13, R46.reuse, 0xffff0000, RZ, 0xc0, !PT ;  /* 0xffff00002e0d7812 */ /* 0x040fe200078ec0ff */
[----:B------:R-:W-:Y:S02]  /*98c0*/  IMAD.U32 R11, R46, 0x10000, RZ ;  /* 0x000100002e0b7824 */ /* 0x000fe400078e00ff */
[C---:B------:R-:W-:Y:S01]  /*98d0*/  FFMA.FTZ R33, R12.reuse, R45, -R33 ;  /* 0x0000002d0c217223 */ /* 0x040fe20000010821 */
[----:B------:R-:W-:Y:S01]  /*98e0*/  FFMA.FTZ R51, R12, R35, R51 ;  /* 0x000000230c337223 */ /* 0x000fe20000010033 */
[----:B------:R-:W-:Y:S01]  /*98f0*/  FMUL.FTZ R45, R34, R49 ;  /* 0x00000031222d7220 */ /* 0x000fe20000410000 */
[CC--:B------:R-:W-:Y:S01]  /*9900*/  FMUL.FTZ R12, R14.reuse, R32.reuse ;  /* 0x000000200e0c7220 */ /* 0x0c0fe20000410000 */
[----:B------:R-:W-:Y:S01]  /*9910*/  FMUL.FTZ R35, R14, R11 ;  /* 0x0000000b0e237220 */ /* 0x000fe20000410000 */
[-C--:B------:R-:W-:Y:S01]  /*9920*/  FMUL.FTZ R34, R34, R13.reuse ;  /* 0x0000000d22227220 */ /* 0x080fe20000410000 */
        /* <DEDUP_REMOVED lines=8> */
[----:B------:R-:W-:Y:S02]  /*99b0*/  F2FP.BF16.F32.PACK_AB R14, R45, R12 ;  /* 0x0000000c2d0e723e */ /* 0x000fe400000010ff */
[----:B------:R-:W-:Y:S01]  /*99c0*/  F2FP.BF16.F32.PACK_AB R34, R34, R35 ;  /* 0x000000232222723e */ /* 0x000fe200000010ff */
[----:B------:R-:W-:Y:S01]  /*99d0*/  IMAD.MOV.U32 R12, RZ, RZ, R60 ;  /* 0x000000ffff0c7224 */ /* 0x000fe200078e003c */
[----:B------:R-:W-:Y:S01]  /*99e0*/  F2FP.BF16.F32.PACK_AB R13, R53, R50 ;  /* 0x00000032350d723e */ /* 0x000fe200000010ff */
[----:B------:R-:W-:Y:S01]  /*99f0*/  IMAD.MOV.U32 R35, RZ, RZ, R44 ;  /* 0x000000ffff237224 */ /* 0x000fe200078e002c */
[----:B------:R-:W-:-:S02]  /*9a00*/  F2FP.BF16.F32.PACK_AB R15, R62, R43 ;  /* 0x0000002b3e0f723e */ /* 0x000fc400000010ff */
[----:B------:R-:W-:-:S07]  /*9a10*/  F2FP.BF16.F32.PACK_AB R32, R51, R54 ;  /* 0x000000363320723e */ /* 0x000fce00000010ff */
.L_x_1670:
[----:B------:R-:W-:Y:S05]  /*9a20*/  BSYNC B2 ;  /* 0x0000000000027941 */ /* 0x000fea0003800000 */
.L_x_1669:
[----:B--2---:R4:W-:Y:S04]  /*9a30*/  ST.E.128 desc[UR60][R38.64], R12 ;  /* 0x0000000c26007985 */ /* 0x0049e8000c101d3c */
[----:B---3--:R4:W-:Y:S02]  /*9a40*/  @!P4 ST.E.128 desc[UR60][R40.64], R32 ;  /* 0x000000202800c985 */ /* 0x0089e4000c101d3c */
.L_x_1668:
[----:B------:R-:W-:Y:S05]  /*9a50*/  BSYNC B1 ;  /* 0x0000000000017941 */ /* 0x000fea0003800000 */
.L_x_1667:
        /* <DEDUP_REMOVED lines=11> */
[----:B0-----:R-:W-:-:S03]  /*9b10*/  IMAD.SHL.U32 R11, R131, 0x8, RZ ;  /* 0x00000008830b7824 */ /* 0x001fc600078e00ff */
[----:B------:R-:W-:Y:S02]  /*9b20*/  LEA.HI R12, R12, R131, RZ, 0x3 ;  /* 0x000000830c0c7211 */ /* 0x000fe400078f18ff */
[----:B------:R-:W-:Y:S02]  /*9b30*/  LOP3.LUT R13, R181, 0x38, R11, 0xf8, !PT ;  /* 0x00000038b50d7812 */ /* 0x000fe400078ef80b */
[----:B------:R-:W-:Y:S02]  /*9b40*/  SHF.R.S32.HI R15, RZ, 0x3, R12 ;  /* 0x00000003ff0f7819 */ /* 0x000fe4000001140c */
[----:B------:R-:W-:-:S03]  /*9b50*/  LOP3.LUT R13, R13, R218, RZ, 0x3c, !PT ;  /* 0x000000da0d0d7212 */ /* 0x000fc600078e3cff */
[----:B------:R-:W-:-:S04]  /*9b60*/  IMAD R12, R15, 0x1800, R188 ;  /* 0x000018000f0c7824 */ /* 0x000fc800078e02bc */
[----:B------:R-:W-:Y:S02]  /*9b70*/  IMAD.IADD R12, R12, 0x1, R13 ;  /* 0x000000010c0c7824 */ /* 0x000fe400078e020d */
[C---:B------:R-:W-:Y:S02]  /*9b80*/  IMAD R13, R19.reuse, 0x4800, R135 ;  /* 0x00004800130d7824 */ /* 0x040fe400078e0287 */
[----:B------:R-:W-:Y:S02]  /*9b90*/  IMAD R15, R19, 0x4800, R12 ;  /* 0x00004800130f7824 */ /* 0x000fe400078e020c */
[--C-:B------:R-:W-:Y:S02]  /*9ba0*/  IMAD R13, R13, 0x2, R18.reuse ;  /* 0x000000020d0d7824 */ /* 0x100fe400078e0212 */
[----:B------:R-:W-:-:S04]  /*9bb0*/  IMAD R32, R15, 0x2, R18 ;  /* 0x000000020f207824 */ /* 0x000fc800078e0212 */
[----:B------:R-:W0:Y:S04]  /*9bc0*/  LDS.128 R12, [R13+0x18400] ;  /* 0x018400000d0c7984 */ /* 0x000e280000000c00 */
[----:B------:R-:W2:Y:S01]  /*9bd0*/  LDS.128 R32, [R32+0x18400] ;  /* 0x0184000020207984 */ /* 0x000ea20000000c00 */
[----:B------:R-:W-:Y:S05]  /*9be0*/  @P5 BRA `(.L_x_1672) ;  /* 0x0000000400685947 */ /* 0x000fea0003800000 */
[--C-:B------:R-:W-:Y:S01]  /*9bf0*/  SHF.R.U64 R49, R56, 0x10, R57.reuse ;  /* 0x0000001038317819 */ /* 0x100fe20000001239 */
[----:B--2---:R-:W-:Y:S01]  /*9c00*/  IMAD.U32 R46, R33, 0x10000, RZ ;  /* 0x00010000212e7824 */ /* 0x004fe200078e00ff */
[----:B------:R-:W-:Y:S01]  /*9c10*/  SHF.R.U32.HI R57, RZ, 0x10, R57 ;  /* 0x00000010ff397819 */ /* 0x000fe20000011639 */
[----:B0-----:R-:W-:Y:S01]  /*9c20*/  IMAD.U32 R43, R13, 0x10000, RZ ;  /* 0x000100000d2b7824 */ /* 0x001fe200078e00ff */
[----:B------:R-:W-:Y:S01]  /*9c30*/  SHF.R.U32.HI R51, RZ, 0x10, R69 ;  /* 0x00000010ff337819 */ /* 0x000fe20000011645 */
[----:B------:R-:W-:Y:S01]  /*9c40*/  IMAD.U32 R48, R35, 0x10000, RZ ;  /* 0x0001000023307824 */ /* 0x000fe200078e00ff */
[----:B------:R-:W-:Y:S01]  /*9c50*/  PRMT R49, R146, 0x5410, R49 ;  /* 0x0000541092317816 */ /* 0x000fe20000000031 */
[----:B------:R-:W-:Y:S01]  /*9c60*/  IMAD.U32 R45, R15, 0x10000, RZ ;  /* 0x000100000f2d7824 */ /* 0x000fe200078e00ff */
[----:B------:R-:W-:Y:S01]  /*9c70*/  SHF.R.U64 R50, R58, 0x10, R59 ;  /* 0x000000103a327819 */ /* 0x000fe2000000123b */
[----:B------:R-:W-:Y:S01]  /*9c80*/  IMAD.U32 R41, R32, 0x10000, RZ ;  /* 0x0001000020297824 */ /* 0x000fe200078e00ff */
[----:B------:R-:W-:Y:S01]  /*9c90*/  PRMT R146, R146, 0x5432, R57 ;  /* 0x0000543292927816 */ /* 0x000fe20000000039 */
[----:B------:R-:W-:Y:S01]  /*9ca0*/  IMAD.U32 R40, R12, 0x10000, RZ ;  /* 0x000100000c287824 */ /* 0x000fe200078e00ff */
[----:B------:R-:W-:-:S02]  /*9cb0*/  PRMT R51, R148, 0x5432, R51 ;  /* 0x0000543294337816 */ /* 0x000fc40000000033 */
[----:B------:R-:W-:Y:S02]  /*9cc0*/  SHF.R.U64 R53, R68, 0x10, R69 ;  /* 0x0000001044357819 */ /* 0x000fe40000001245 */
[--C-:B------:R-:W-:Y:S01]  /*9cd0*/  SHF.R.U64 R54, R70, 0x10, R71.reuse ;  /* 0x0000001046367819 */ /* 0x100fe20000001247 */
[----:B------:R-:W-:Y:S01]  /*9ce0*/  IMAD.U32 R52, R51, 0x10000, RZ ;  /* 0x0001000033347824 */ /* 0x000fe200078e00ff */
[----:B------:R-:W-:Y:S02]  /*9cf0*/  SHF.R.U32.HI R70, RZ, 0x10, R71 ;  /* 0x00000010ff467819 */ /* 0x000fe40000011647 */
[----:B------:R-:W-:Y:S02]  /*9d00*/  LOP3.LUT R47, R33, 0xffff0000, RZ, 0xc0, !PT ;  /* 0xffff0000212f7812 */ /* 0x000fe400078ec0ff */
[----:B------:R-:W-:Y:S01]  /*9d10*/  PRMT R33, R145, 0x5410, R50 ;  /* 0x0000541091217816 */ /* 0x000fe20000000032 */
[----:B------:R-:W-:Y:S01]  /*9d20*/  IMAD.U32 R50, R146, 0x10000, RZ ;  /* 0x0001000092327824 */ /* 0x000fe200078e00ff */
[----:B------:R-:W-:-:S02]  /*9d30*/  SHF.R.U32.HI R58, RZ, 0x10, R59 ;  /* 0x00000010ff3a7819 */ /* 0x000fc4000001163b */
[----:B------:R-:W-:Y:S01]  /*9d40*/  PRMT R148, R148, 0x5410, R53 ;  /* 0x0000541094947816 */ /* 0x000fe20000000035 */
[C---:B------:R-:W-:Y:S01]  /*9d50*/  FMUL.FTZ R56, R46.reuse, R50 ;  /* 0x000000322e387220 */ /* 0x040fe20000410000 */
[C---:B------:R-:W-:Y:S01]  /*9d60*/  PRMT R53, R147.reuse, 0x5410, R54 ;  /* 0x0000541093357816 */ /* 0x040fe20000000036 */
[-C--:B------:R-:W-:Y:S01]  /*9d70*/  FMUL.FTZ R54, R46, R52.reuse ;  /* 0x000000342e367220 */ /* 0x080fe20000410000 */
[----:B------:R-:W-:Y:S01]  /*9d80*/  PRMT R147, R147, 0x5432, R70 ;  /* 0x0000543293937816 */ /* 0x000fe20000000046 */
[----:B------:R-:W-:Y:S01]  /*9d90*/  FFMA.FTZ R56, R43, R52, R56 ;  /* 0x000000342b387223 */ /* 0x000fe20000010038 */
[----:B------:R-:W-:Y:S01]  /*9da0*/  PRMT R145, R145, 0x5432, R58 ;  /* 0x0000543291917816 */ /* 0x000fe2000000003a */
[----:B------:R-:W-:Y:S01]  /*9db0*/  FFMA.FTZ R54, R43, R50, -R54 ;  /* 0x000000322b367223 */ /* 0x000fe20000010836 */
[----:B------:R-:W-:Y:S01]  /*9dc0*/  LOP3.LUT R51, R51, 0xffff0000, RZ, 0xc0, !PT ;  /* 0xffff000033337812 */ /* 0x000fe200078ec0ff */
[----:B------:R-:W-:Y:S01]  /*9dd0*/  IMAD.U32 R46, R147, 0x10000, RZ ;  /* 0x00010000932e7824 */ /* 0x000fe200078e00ff */
[----:B------:R-:W-:Y:S01]  /*9de0*/  LOP3.LUT R146, R146, 0xffff0000, RZ, 0xc0, !PT ;  /* 0xffff000092927812 */ /* 0x000fe200078ec0ff */
[----:B------:R-:W-:Y:S01]  /*9df0*/  IMAD.U32 R43, R145, 0x10000, RZ ;  /* 0x00010000912b7824 */ /* 0x000fe200078e00ff */
[----:B------:R-:W-:Y:S01]  /*9e00*/  LOP3.LUT R44, R13, 0xffff0000, RZ, 0xc0, !PT ;  /* 0xffff00000d2c7812 */ /* 0x000fe200078ec0ff */
[C---:B------:R-:W-:Y:S01]  /*9e10*/  FMUL.FTZ R55, R47.reuse, R51 ;  /* 0x000000332f377220 */ /* 0x040fe20000410000 */
[C---:B------:R-:W-:Y:S01]  /*9e20*/  FMUL.FTZ R50, R48.reuse, R46 ;  /* 0x0000002e30327220 */ /* 0x040fe20000410000 */
[-C--:B------:R-:W-:Y:S01]  /*9e30*/  FMUL.FTZ R47, R47, R146.reuse ;  /* 0x000000922f2f7220 */ /* 0x080fe20000410000 */
[----:B------:R-:W-:Y:S01]  /*9e40*/  LOP3.LUT R35, R35, 0xffff0000, RZ, 0xc0, !PT ;  /* 0xffff000023237812 */ /* 0x000fe200078ec0ff */
[----:B------:R-:W-:Y:S01]  /*9e50*/  FMUL.FTZ R57, R48, R43 ;  /* 0x0000002b30397220 */ /* 0x000fe20000410000 */
[----:B------:R-:W-:Y:S01]  /*9e60*/  LOP3.LUT R147, R147, 0xffff0000, RZ, 0xc0, !PT ;  /* 0xffff000093937812 */ /* 0x000fe200078ec0ff */
[C---:B------:R-:W-:Y:S01]  /*9e70*/  FFMA.FTZ R55, R44.reuse, R146, -R55 ;  /* 0x000000922c377223 */ /* 0x040fe20000010837 */
[----:B------:R-:W-:Y:S01]  /*9e80*/  LOP3.LUT R145, R145, 0xffff0000, RZ, 0xc0, !PT ;  /* 0xffff000091917812 */ /* 0x000fe200078ec0ff */
[----:B------:R-:W-:Y:S01]  /*9e90*/  FFMA.FTZ R47, R44, R51, R47 ;  /* 0x000000332c2f7223 */ /* 0x000fe2000001002f */
[----:B------:R-:W-:Y:S01]  /*9ea0*/  FFMA.FTZ R50, R45, R43, -R50 ;  /* 0x0000002b2d327223 */ /* 0x000fe20000010832 */
[----:B------:R-:W-:-:S02]  /*9eb0*/  IMAD.U32 R44, R148, 0x10000, RZ ;  /* 0x00010000942c7824 */ /* 0x000fc400078e00ff */
[----:B------:R-:W-:Y:S01]  /*9ec0*/  FFMA.FTZ R57, R45, R46, R57 ;  /* 0x0000002e2d397223 */ /* 0x000fe20000010039 */
[----:B------:R-:W-:Y:S02]  /*9ed0*/  IMAD.U32 R43, R49, 0x10000, RZ ;  /* 0x00010000312b7824 */ /* 0x000fe400078e00ff */
[C---:B------:R-:W-:Y:S01]  /*9ee0*/  FMUL.FTZ R45, R35.reuse, R147 ;  /* 0x00000093232d7220 */ /* 0x040fe20000410000 */
[----:B------:R-:W-:Y:S01]  /*9ef0*/  FMUL.FTZ R51, R35, R145 ;  /* 0x0000009123337220 */ /* 0x000fe20000410000 */
[----:B------:R-:W-:Y:S01]  /*9f00*/  LOP3.LUT R42, R15, 0xffff0000, RZ, 0xc0, !PT ;  /* 0xffff00000f2a7812 */ /* 0x000fe200078ec0ff */
[CC--:B------:R-:W-:Y:S01]  /*9f10*/  FMUL.FTZ R35, R41.reuse, R44.reuse ;  /* 0x0000002c29237220 */ /* 0x0c0fe20000410000 */
[----:B------:R-:W-:Y:S01]  /*9f20*/  LOP3.LUT R32, R32, 0xffff0000, RZ, 0xc0, !PT ;  /* 0xffff000020207812 */ /* 0x000fe200078ec0ff */
[----:B------:R-:W-:Y:S01]  /*9f30*/  FMUL.FTZ R41, R41, R43 ;  /* 0x0000002b29297220 */ /* 0x000fe20000410000 */
[----:B------:R-:W-:Y:S01]  /*9f40*/  LOP3.LUT R148, R148, 0xffff0000, RZ, 0xc0, !PT ;  /* 0xffff000094947812 */ /* 0x000fe200078ec0ff */
[C---:B------:R-:W-:Y:S01]  /*9f50*/  FFMA.FTZ R45, R42.reuse, R145, -R45 ;  /* 0x000000912a2d7223 */ /* 0x040fe2000001082d */
[----:B------:R-:W-:Y:S01]  /*9f60*/  LOP3.LUT R49, R49, 0xffff0000, RZ, 0xc0, !PT ;  /* 0xffff000031317812 */ /* 0x000fe200078ec0ff */
[----:B------:R-:W-:Y:S01]  /*9f70*/  FFMA.FTZ R46, R42, R147, R51 ;  /* 0x000000932a2e7223 */ /* 0x000fe20000010033 */
[----:B------:R-:W-:Y:S01]  /*9f80*/  LOP3.LUT R13, R12, 0xffff0000, RZ, 0xc0, !PT ;  /* 0xffff00000c0d7812 */ /* 0x000fe200078ec0ff */
[C---:B------:R-:W-:Y:S01]  /*9f90*/  FFMA.FTZ R43, R40.reuse, R43, -R35 ;  /* 0x0000002b282b7223 */ /* 0x040fe20000010823 */
[----:B------:R-:W-:Y:S01]  /*9fa0*/  FFMA.FTZ R41, R40, R44, R41 ;  /* 0x0000002c28297223 */ /* 0x000fe20000010029 */
[----:B------:R-:W-:-:S02]  /*9fb0*/  IMAD.U32 R15, R34, 0x10000, RZ ;  /* 0x00010000220f7824 */ /* 0x000fc400078e00ff */
[CC--:B------:R-:W-:Y:S01]  /*9fc0*/  FMUL.FTZ R42, R32.reuse, R148.reuse ;  /* 0x00000094202a7220 */ /* 0x0c0fe20000410000 */
[-C--:B------:R-:W-:Y:S01]  /*9fd0*/  FMUL.FTZ R40, R32, R49.reuse ;  /* 0x0000003120287220 */ /* 0x080fe20000410000 */
[----:B------:R-:W-:Y:S01]  /*9fe0*/  IMAD.U32 R35, R53, 0x10000, RZ ;  /* 0x0001000035237824 */ /* 0x000fe200078e00ff */
[----:B------:R-:W-:Y:S01]  /*9ff0*/  LOP3.LUT R34, R34, 0xffff0000, RZ, 0xc0, !PT ;  /* 0xffff000022227812 */ /* 0x000fe200078ec0ff */
[----:B------:R-:W-:Y:S01]  /*a000*/  IMAD.U32 R32, R33, 0x10000, RZ ;  /* 0x0001000021207824 */ /* 0x000fe200078e00ff */
[----:B------:R-:W-:Y:S01]  /*a010*/  LOP3.LUT R53, R53, 0xffff0000, RZ, 0xc0, !PT ;  /* 0xffff000035357812 */ /* 0x000fe200078ec0ff */
[C---:B------:R-:W-:Y:S01]  /*a020*/  IMAD.U32 R12, R14.reuse, 0x10000, RZ ;  /* 0x000100000e0c7824 */ /* 0x040fe200078e00ff */
[----:B------:R-:W-:Y:S01]  /*a030*/  LOP3.LUT R33, R33, 0xffff0000, RZ, 0xc0, !PT ;  /* 0xffff000021217812 */ /* 0x000fe200078ec0ff */
[C---:B------:R-:W-:Y:S01]  /*a040*/  FFMA.FTZ R42, R13.reuse, R49, -R42 ;  /* 0x000000310d2a7223 */ /* 0x040fe2000001082a */
[----:B------:R-:W-:Y:S01]  /*a050*/  FFMA.FTZ R40, R13, R148, R40 ;  /* 0x000000940d287223 */ /* 0x000fe20000010028 */
[----:B------:R-:W-:Y:S01]  /*a060*/  LOP3.LUT R14, R14, 0xffff0000, RZ, 0xc0, !PT ;  /* 0xffff00000e0e7812 */ /* 0x000fe200078ec0ff */
        /* <DEDUP_REMOVED lines=15> */
[----:B------:R-:W-:Y:S02]  /*a160*/  F2FP.BF16.F32.PACK_AB R35, R46, R57 ;  /* 0x000000392e23723e */ /* 0x000fe400000010ff */
[----:B------:R-:W-:-:S02]  /*a170*/  F2FP.BF16.F32.PACK_AB R32, R40, R41 ;  /* 0x000000292820723e */ /* 0x000fc400000010ff */
[----:B------:R-:W-:-:S07]  /*a180*/  F2FP.BF16.F32.PACK_AB R34, R53, R44 ;  /* 0x0000002c3522723e */ /* 0x000fce00000010ff */
.L_x_1672:
[----:B------:R-:W-:Y:S05]  /*a190*/  BSYNC B1 ;  /* 0x0000000000017941 */ /* 0x000fea0003800000 */
.L_x_1671:
[----:B0-----:R0:W-:Y:S01]  /*a1a0*/  ST.E.128 desc[UR60][R38.64], R12 ;  /* 0x0000000c26007985 */ /* 0x0011e2000c101d3c */
[----:B------:R-:W-:-:S13]  /*a1b0*/  ISETP.GE.AND P4, PT, R11, R128, PT ;  /* 0x000000800b00720c */ /* 0x000fda0003f86270 */
[----:B------:R-:W-:Y:S05]  /*a1c0*/  @P4 BRA `(.L_x_1619) ;  /* 0x0000000400e84947 */ /* 0x000fea0003800000 */
[----:B------:R-:W-:-:S05]  /*a1d0*/  IMAD.WIDE R36, R11, 0x2, R36 ;  /* 0x000000020b247825 */ /* 0x000fca00078e0224 */
[----:B--2---:R2:W-:Y:S01]  /*a1e0*/  ST.E.128 desc[UR60][R36.64], R32 ;  /* 0x0000002024007985 */ /* 0x0045e2000c101d3c */
[----:B------:R-:W-:Y:S05]  /*a1f0*/  BRA `(.L_x_1619) ;  /* 0x0000000400dc7947 */ /* 0x000fea0003800000 */
.L_x_1584:
[----:B------:R-:W2:Y:S02]  /*a200*/  LDL R11, [R1+0x30] ;  /* 0x00003000010b7983 */ /* 0x000ea40000100800 */
[----:B--2---:R-:W-:-:S13]  /*a210*/  R2UR UR4, R11 ;  /* 0x000000000b0472ca */ /* 0x004fda00000e0000 */
[----:B------:R-:W-:-:S06]  /*a220*/  UISETP.NE.AND UP0, UPT, UR4, 0x3, UPT ;  /* 0x000000030400788c */ /* 0x000fcc000bf05270 */
[----:B------:R-:W-:-:S13]  /*a230*/  PLOP3.LUT P0, PT, PT, PT, UP0, 0x80, 0x0 ;  /* 0x000000000000781c */ /* 0x000fda0003f0f008 */
[----:B------:R-:W-:Y:S05]  /*a240*/  @!P0 BRA `(.L_x_1673) ;  /* 0x0000000000048947 */ /* 0x000fea0003800000 */
[----:B------:R-:W-:Y:S01]  /*a250*/  BPT.TRAP 0x1 ;  /* 0x000000040000795c */ /* 0x000fe20000300000 */
.L_x_1673:
[----:B------:R-:W-:Y:S01]  /*a260*/  IMAD R86, R19, 0x8, R18 ;  /* 0x0000000813567824 */ /* 0x000fe200078e0212 */
[----:B------:R-:W-:Y:S01]  /*a270*/  SHF.L.U32 R87, R175, 0x1f, RZ ;  /* 0x0000001faf577819 */ /* 0x000fe200000006ff */
[----:B------:R-:W-:Y:S01]  /*a280*/  BSSY B1, `(.L_x_1674) ;  /* 0x0000004000017945 */ /* 0x000fe20003800000 */
[----:B------:R-:W-:Y:S02]  /*a290*/  SHF.R.S32.HI R31, RZ, 0x1f, R29 ;  /* 0x0000001fff1f7819 */ /* 0x000fe4000001141d */
[----:B------:R-:W0:Y:S02]  /*a2a0*/  SYNCS.PHASECHK.TRANS64.TRYWAIT P4, [R86+URZ+0x2a890], R87 ;  /* 0x02a89057560075a7 */ /* 0x000e24000808017f */
[----:B0-----:R-:W-:Y:S05]  /*a2b0*/  @!P4 BRA `(.L_x_1675) ;  /* 0x000001e800d8c947 */ /* 0x001fea0003800000 */
.L_x_2023:
[----:B------:R-:W-:Y:S05]  /*a2c0*/  BSYNC B1 ;  /* 0x0000000000017941 */ /* 0x000fea0003800000 */
.L_x_1674:
        /* <DEDUP_REMOVED lines=19> */
[C---:B------:R-:W-:Y:S01]  /*a400*/  LEA R38, P4, R12.reuse, UR4, 0x1 ;  /* 0x000000040c267c11 */ /* 0x040fe2000f8808ff */
[----:B------:R-:W-:Y:S01]  /*a410*/  IMAD.IADD R40, R85, 0x1, -R174 ;  /* 0x0000000155287824 */ /* 0x000fe200078e0aae */
[----:B------:R-:W-:Y:S02]  /*a420*/  UMOV UR4, 0xffffffff ;  /* 0xffffffff00047882 */ /* 0x000fe40000000000 */
[----:B------:R-:W-:Y:S02]  /*a430*/  LEA.HI.X R39, R12, UR5, R11, 0x1, P4 ;  /* 0x000000050c277c11 */ /* 0x000fe4000a0f0c0b */
[----:B------:R-:W-:Y:S01]  /*a440*/  ISETP.GE.AND P4, PT, R40, 0x1, PT ;  /* 0x000000012800780c */ /* 0x000fe20003f86270 */
[----:B------:R-:W-:-:S12]  /*a450*/  BRA.DIV UR4, `(.L_x_1676) ;  /* 0x000001ea04847947 */ /* 0x000fd8000b800000 */
[----:B------:R1:W2:Y:S04]  /*a460*/  SHFL.IDX PT, R36, R39, RZ, 0x1c1f ;  /* 0x001c1fff27247589 */ /* 0x0002a800000e0000 */
[----:B------:R1:W3:Y:S02]  /*a470*/  SHFL.IDX PT, R37, R38, RZ, 0x1c1f ;  /* 0x001c1fff26257589 */ /* 0x0002e400000e0000 */
.L_x_2027:
        /* <DEDUP_REMOVED lines=37> */
.L_x_1678:
[----:B------:R-:W-:Y:S05]  /*a6d0*/  BSYNC B1 ;  /* 0x0000000000017941 */ /* 0x000fea0003800000 */
.L_x_1677:
[----:B------:R-:W-:-:S03]  /*a6e0*/  UMOV UR4, 0xffffffff ;  /* 0xffffffff00047882 */ /* 0x000fc60000000000 */
[----:B------:R-:W-:Y:S05]  /*a6f0*/  BRA.DIV UR4, `(.L_x_1679) ;  /* 0x000001ea04287947 */ /* 0x000fea000b800000 */
[----:B--2---:R2:W0:Y:S04]  /*a700*/  SHFL.IDX PT, R36, R39, 0x1, 0x1c1f ;  /* 0x003c1f0027247f89 */ /* 0x00442800000e0000 */
[----:B---3--:R2:W3:Y:S02]  /*a710*/  SHFL.IDX PT, R37, R38, 0x1, 0x1c1f ;  /* 0x003c1f0026257f89 */ /* 0x0084e400000e0000 */
.L_x_2031:
        /* <DEDUP_REMOVED lines=19> */
[----:B0-----:R-:W-:Y:S02]  /*a850*/  @!P4 IMAD.MOV.U32 R34, RZ, RZ, R37 ;  /* 0x000000ffff22c224 */ /* 0x001fe400078e0025 */
[----:B------:R-:W-:Y:S02]  /*a860*/  @!P4 IMAD.MOV.U32 R35, RZ, RZ, R36 ;  /* 0x000000ffff23c224 */ /* 0x000fe400078e0024 */
        /* <DEDUP_REMOVED lines=16> */
.L_x_1619:
[----:B------:R-:W-:Y:S05]  /*a970*/  BSYNC B0 ;  /* 0x0000000000007941 */ /* 0x000fea0003800000 */
.L_x_1583:
        /* <DEDUP_REMOVED lines=17> */
.L_x_1681:
[----:B------:R-:W-:Y:S05]  /*aa90*/  BSYNC B0 ;  /* 0x0000000000007941 */ /* 0x000fea0003800000 */
.L_x_1680:
[----:B------:R-:W3:Y:S01]  /*aaa0*/  SYNCS.PHASECHK.TRANS64.TRYWAIT P0, [R86+URZ+0x2a8b0], R87 ;  /* 0x02a8b057560075a7 */ /* 0x000ee2000800017f */
[----:B------:R-:W-:Y:S04]  /*aab0*/  BSSY B0, `(.L_x_1682) ;  /* 0x0000002000007945 */ /* 0x000fe80003800000 */
[----:B---3--:R-:W-:Y:S05]  /*aac0*/  @!P0 BRA `(.L_x_1683) ;  /* 0x000001e400808947 */ /* 0x008fea0003800000 */
.L_x_2032:
[----:B------:R-:W-:Y:S05]  /*aad0*/  BSYNC B0 ;  /* 0x0000000000007941 */ /* 0x000fea0003800000 */
.L_x_1682:
[----:B------:R-:W-:Y:S01]  /*aae0*/  ULDC.64 UR4, c[0x0][0x328] ;  /* 0x0000ca0000047ab9 */ /* 0x000fe20000000a00 */
[----:B------:R-:W-:Y:S01]  /*aaf0*/  IMAD.IADD R85, R85, 0x1, -R174 ;  /* 0x0000000155557824 */ /* 0x000fe200078e0aae */
[----:B------:R-:W-:Y:S01]  /*ab00*/  BSSY B0, `(.L_x_1684) ;  /* 0x000002e000007945 */ /* 0x000fe20003800000 */
[----:B--2-4-:R-:W-:Y:S02]  /*ab10*/  IMAD R14, R31, UR4, RZ ;  /* 0x000000041f0e7c24 */ /* 0x014fe4000f8e02ff */
[----:B------:R-:W-:Y:S01]  /*ab20*/  IMAD.WIDE.U32 R12, R29, UR4, RZ ;  /* 0x000000041d0c7c25 */ /* 0x000fe2000f8e00ff */
[----:B------:R-:W-:-:S03]  /*ab30*/  ISETP.GE.AND P0, PT, R85, 0x1, PT ;  /* 0x000000015500780c */ /* 0x000fc60003f06270 */
[----:B------:R-:W-:Y:S01]  /*ab40*/  IMAD R29, R29, UR5, R14 ;  /* 0x000000051d1d7c24 */ /* 0x000fe2000f8e020e */
[----:B------:R-:W-:Y:S01]  /*ab50*/  ULDC.64 UR4, c[0x0][0x338] ;  /* 0x0000ce0000047ab9 */ /* 0x000fe20000000a00 */
[----:B------:R-:W-:Y:S02]  /*ab60*/  IMAD R14, R19, 0x3000, R3 ;  /* 0x00003000130e7824 */ /* 0x000fe400078e0203 */
[----:B0-----:R-:W-:Y:S02]  /*ab70*/  IMAD R11, R84, UR4, RZ ;  /* 0x00000004540b7c24 */ /* 0x001fe4000f8e02ff */
[----:B------:R-:W-:Y:S02]  /*ab80*/  IMAD.IADD R13, R13, 0x1, R29 ;  /* 0x000000010d0d7824 */ /* 0x000fe400078e021d */
        /* <DEDUP_REMOVED lines=22> */
[----:B------:R-:W-:Y:S01]  /*acf0*/  @P0 IMAD.SHL.U32 R37, R170, 0x8, RZ ;  /* 0x00000008aa250824 */ /* 0x000fe200078e00ff */
[----:B-----5:R2:W-:Y:S01]  /*ad00*/  @P5 ST.E.128 desc[UR60][R32.64], R12 ;  /* 0x0000000c20005985 */ /* 0x0205e2000c101d3c */
[----:B------:R-:W-:-:S03]  /*ad10*/  ISETP.NE.AND P5, PT, R10, RZ, PT ;  /* 0x000000ff0a00720c */ /* 0x000fc60003fa5270 */
[----:B------:R-:W4:Y:S01]  /*ad20*/  @P0 LDS.128 R12, [R35] ;  /* 0x00000000230c0984 */ /* 0x000f220000000c00 */
[----:B--2---:R-:W-:-:S09]  /*ad30*/  @P0 IMAD.WIDE R32, R37, 0x2, R28 ;  /* 0x0000000225200825 */ /* 0x004fd200078e021c */
[----:B------:R-:W-:Y:S01]  /*ad40*/  @P5 IMAD.SHL.U32 R37, R171, 0x8, RZ ;  /* 0x00000008ab255824 */ /* 0x000fe200078e00ff */
[----:B----4-:R2:W-:Y:S01]  /*ad50*/  @P0 ST.E.128 desc[UR60][R32.64], R12 ;  /* 0x0000000c20000985 */ /* 0x0105e2000c101d3c */
[----:B------:R-:W-:-:S03]  /*ad60*/  ISETP.NE.AND P0, PT, R20, RZ, PT ;  /* 0x000000ff1400720c */ /* 0x000fc60003f05270 */
[----:B------:R-:W4:Y:S01]  /*ad70*/  @P5 LDS.128 R12, [R34+0x3000] ;  /* 0x00300000220c5984 */ /* 0x000f220000000c00 */
[----:B--2---:R-:W-:-:S05]  /*ad80*/  @P5 IMAD.WIDE R32, R37, 0x2, R28 ;  /* 0x0000000225205825 */ /* 0x004fca00078e021c */
[----:B----4-:R-:W-:Y:S04]  /*ad90*/  @P5 ST.E.128 desc[UR60][R32.64], R12 ;  /* 0x0000000c20005985 */ /* 0x010fe8000c101d3c */
[C---:B------:R-:W-:Y:S01]  /*ada0*/  @P0 LEA R28, P5, R23.reuse, R28, 0x1 ;  /* 0x0000001c171c0211 */ /* 0x040fe200078a08ff */
[----:B------:R-:W2:Y:S03]  /*adb0*/  @P0 LDS.128 R12, [R35+0x3000] ;  /* 0x00300000230c0984 */ /* 0x000ea60000000c00 */
[----:B------:R-:W-:-:S05]  /*adc0*/  @P0 LEA.HI.X R29, R23, R29, R173, 0x1, P5 ;  /* 0x0000001d171d0211 */ /* 0x000fca00028f0cad */
[----:B--2---:R2:W-:Y:S04]  /*add0*/  @P0 ST.E.128 desc[UR60][R28.64], R12 ;  /* 0x0000000c1c000985 */ /* 0x0045e8000c101d3c */
.L_x_1685:
[----:B------:R-:W-:Y:S05]  /*ade0*/  BSYNC B0 ;  /* 0x0000000000007941 */ /* 0x000fea0003800000 */
.L_x_1684:
[----:B------:R-:W-:Y:S01]  /*adf0*/  ISETP.GE.AND P0, PT, R85, 0x41, PT ;  /* 0x000000415500780c */ /* 0x000fe20003f06270 */
[----:B--2-4-:R2:W4:Y:S01]  /*ae00*/  SHFL.IDX PT, R29, R11, 0x1, 0x1c1f ;  /* 0x003c1f000b1d7f89 */ /* 0x01452200000e0000 */
[----:B------:R-:W-:Y:S03]  /*ae10*/  BSSY B0, `(.L_x_1686) ;  /* 0x0000017000007945 */ /* 0x000fe60003800000 */
[----:B------:R2:W0:Y:S08]  /*ae20*/  SHFL.IDX PT, R28, R31, 0x1, 0x1c1f ;  /* 0x003c1f001f1c7f89 */ /* 0x00043000000e0000 */
[----:B--2---:R-:W-:Y:S05]  /*ae30*/  @!P0 BRA `(.L_x_1687) ;  /* 0x0000000000508947 */ /* 0x004fea0003800000 */
[----:B------:R-:W-:-:S13]  /*ae40*/  ISETP.NE.AND P5, PT, R4, RZ, PT ;  /* 0x000000ff0400720c */ /* 0x000fda0003fa5270 */
[----:B------:R-:W2:Y:S01]  /*ae50*/  @P5 LDS.128 R12, [R34+0x2000] ;  /* 0x00200000220c5984 */ /* 0x000ea20000000c00 */
[----:B0-----:R-:W-:-:S04]  /*ae60*/  @P5 LEA R32, P0, R16, R28, 0x1 ;  /* 0x0000001c10205211 */ /* 0x001fc800078008ff */
[----:B----4-:R-:W-:Y:S02]  /*ae70*/  @P5 LEA.HI.X R33, R16, R29, R17, 0x1, P0 ;  /* 0x0000001d10215211 */ /* 0x010fe400000f0c11 */
[----:B------:R-:W-:-:S13]  /*ae80*/  ISETP.NE.AND P0, PT, R9, RZ, PT ;  /* 0x000000ff0900720c */ /* 0x000fda0003f05270 */
[----:B------:R-:W-:Y:S01]  /*ae90*/  @P0 IMAD.SHL.U32 R11, R170, 0x8, RZ ;  /* 0x00000008aa0b0824 */ /* 0x000fe200078e00ff */
[----:B--2---:R0:W-:Y:S01]  /*aea0*/  @P5 ST.E.128 desc[UR60][R32.64], R12 ;  /* 0x0000000c20005985 */ /* 0x0041e2000c101d3c */
[----:B------:R-:W-:-:S03]  /*aeb0*/  ISETP.NE.AND P5, PT, R10, RZ, PT ;  /* 0x000000ff0a00720c */ /* 0x000fc60003fa5270 */
[----:B------:R-:W2:Y:S01]  /*aec0*/  @P0 LDS.128 R12, [R35+0x2000] ;  /* 0x00200000230c0984 */ /* 0x000ea20000000c00 */
[----:B0-----:R-:W-:-:S09]  /*aed0*/  @P0 IMAD.WIDE R32, R11, 0x2, R28 ;  /* 0x000000020b200825 */ /* 0x001fd200078e021c */
[----:B------:R-:W-:Y:S01]  /*aee0*/  @P5 IMAD.SHL.U32 R11, R171, 0x8, RZ ;  /* 0x00000008ab0b5824 */ /* 0x000fe200078e00ff */
[----:B--2---:R0:W-:Y:S01]  /*aef0*/  @P0 ST.E.128 desc[UR60][R32.64], R12 ;  /* 0x0000000c20000985 */ /* 0x0041e2000c101d3c */
[----:B------:R-:W-:-:S03]  /*af00*/  ISETP.NE.AND P0, PT, R20, RZ, PT ;  /* 0x000000ff1400720c */ /* 0x000fc60003f05270 */
[----:B------:R-:W2:Y:S01]  /*af10*/  @P5 LDS.128 R12, [R34+0x5000] ;  /* 0x00500000220c5984 */ /* 0x000ea20000000c00 */
[----:B0-----:R-:W-:-:S05]  /*af20*/  @P5 IMAD.WIDE R32, R11, 0x2, R28 ;  /* 0x000000020b205825 */ /* 0x001fca00078e021c */
[----:B--2---:R-:W-:Y:S04]  /*af30*/  @P5 ST.E.128 desc[UR60][R32.64], R12 ;  /* 0x0000000c20005985 */ /* 0x004fe8000c101d3c */
[C---:B------:R-:W-:Y:S01]  /*af40*/  @P0 LEA R28, P5, R23.reuse, R28, 0x1 ;  /* 0x0000001c171c0211 */ /* 0x040fe200078a08ff */
[----:B------:R-:W0:Y:S03]  /*af50*/  @P0 LDS.128 R12, [R35+0x5000] ;  /* 0x00500000230c0984 */ /* 0x000e260000000c00 */
[----:B------:R-:W-:-:S05]  /*af60*/  @P0 LEA.HI.X R29, R23, R29, R173, 0x1, P5 ;  /* 0x0000001d171d0211 */ /* 0x000fca00028f0cad */
[----:B0-----:R2:W-:Y:S04]  /*af70*/  @P0 ST.E.128 desc[UR60][R28.64], R12 ;  /* 0x0000000c1c000985 */ /* 0x0015e8000c101d3c */
.L_x_1687:
[----:B------:R-:W-:Y:S05]  /*af80*/  BSYNC B0 ;  /* 0x0000000000007941 */ /* 0x000fea0003800000 */
.L_x_1686:
[----:B------:R-:W-:Y:S01]  /*af90*/  @!PT LDS RZ, [RZ] ;  /* 0x00000000fffff984 */ /* 0x000fe20000000800 */
[----:B------:R-:W-:Y:S01]  /*afa0*/  @!PT LDS RZ, [RZ] ;  /* 0x00000000fffff984 */ /* 0x000fe20000000800 */
[----:B------:R-:W-:Y:S01]  /*afb0*/  @!PT LDS RZ, [RZ] ;  /* 0x00000000fffff984 */ /* 0x000fe20000000800 */
[----:B------:R-:W-:Y:S01]  /*afc0*/  @!PT LDS RZ, [RZ] ;  /* 0x00000000fffff984 */ /* 0x000fe20000000800 */
[----:B------:R5:W-:Y:S06]  /*afd0*/  MEMBAR.ALL.CTA ;  /* 0x0000000000007992 */ /* 0x000bec0000008000 */
[----:B-----5:R-:W5:Y:S01]  /*afe0*/  FENCE.VIEW.ASYNC.S ;  /* 0x00000000000073c6 */ /* 0x020f620000000000 */
[----:B-1-3--:R-:W-:Y:S01]  /*aff0*/  @!P4 VIADD R86, R86, 0x2a8c0 ;  /* 0x0002a8c05656c836 */ /* 0x00afe20000000000 */
[----:B-----5:R1:W-:Y:S01]  /*b000*/  BAR.SYNC.DEFER_BLOCKING R144, 0x80 ;  /* 0x000200900000751d */ /* 0x0203e20000010000 */
[----:B------:R-:W-:Y:S01]  /*b010*/  ISETP.NE.AND P5, PT, R123, RZ, PT ;  /* 0x000000ff7b00720c */ /* 0x000fe20003fa5270 */
[----:B------:R-:W-:-:S02]  /*b020*/  VIADD R19, R19, 0x1 ;  /* 0x0000000113137836 */ /* 0x000fc40000000000 */
[----:B------:R-:W-:Y:S02]  /*b030*/  @!P4 PRMT R86, RZ, 0x654, R86 ;  /* 0x00000654ff56c816 */ /* 0x000fe40000000056 */
[----:B------:R-:W-:Y:S02]  /*b040*/  PLOP3.LUT P0, PT, PT, PT, PT, 0x8, 0x0 ;  /* 0x000000000000781c */ /* 0x000fe40003f0e170 */
[----:B------:R1:W-:Y:S01]  /*b050*/  @!P4 SYNCS.ARRIVE.TRANS64.RED.A1T0 RZ, [R86+URZ], RZ ;  /* 0x000000ff56ffc9a7 */ /* 0x0003e2000810043f */
[----:B------:R-:W-:-:S04]  /*b060*/  ISETP.NE.AND P4, PT, R19, 0x2, PT ;  /* 0x000000021300780c */ /* 0x000fc80003f85270 */
[----:B--2---:R-:W-:Y:S02]  /*b070*/  SEL R12, RZ, 0x1, P4 ;  /* 0x00000001ff0c7807 */ /* 0x004fe40002000000 */
[----:B------:R-:W-:Y:S02]  /*b080*/  SEL R19, R19, RZ, P4 ;  /* 0x000000ff13137207 */ /* 0x000fe40002000000 */
[----:B------:R-:W-:Y:S01]  /*b090*/  LOP3.LUT R175, R175, R12, RZ, 0x3c, !PT ;  /* 0x0000000cafaf7212 */ /* 0x000fe200078e3cff */
[----:B-1----:R-:W-:Y:S06]  /*b0a0*/  @P5 BRA `(.L_x_1688) ;  /* 0xffffff7800205947 */ /* 0x002fec000383ffff */
.L_x_1578:
[----:B------:R-:W1:Y:S01]  /*b0b0*/  LDC R0, c[0x0][0x448] ;  /* 0x00011200ff007b82 */ /* 0x000e620000000800 */
[----:B------:R-:W-:Y:S01]  /*b0c0*/  IADD3 R5, R167, 0x1, -R166 ;  /* 0x00000001a7057810 */ /* 0x000fe20007ffe8a6 */
[----:B------:R-:W-:Y:S06]  /*b0d0*/  BSSY B0, `(.L_x_1689) ;  /* 0x000000d000007945 */ /* 0x000fec0003800000 */
[----:B------:R-:W2:Y:S01]  /*b0e0*/  LDC.64 R6, c[0x0][0x9e0] ;  /* 0x00027800ff067b82 */ /* 0x000ea20000000a00 */
[----:B-1----:R-:W-:Y:S01]  /*b0f0*/  ISETP.NE.AND P1, PT, R0, 0x1, PT ;  /* 0x000000010000780c */ /* 0x002fe20003f25270 */
[----:B------:R-:W-:Y:S01]  /*b100*/  VIADD R0, R187, 0x7f ;  /* 0x0000007fbb007836 */ /* 0x000fe20000000000 */
[----:B--2---:R-:W-:-:S11]  /*b110*/  ISETP.GE.AND P2, PT, R7, 0x1, PT ;  /* 0x000000010700780c */ /* 0x004fd60003f46270 */
[----:B------:R-:W1:Y:S08]  /*b120*/  @P1 LDC R3, c[0x0][0x44c] ;  /* 0x00011300ff031b82 */ /* 0x000e700000000800 */
[----:B------:R-:W2:Y:S01]  /*b130*/  @P1 LDC R2, c[0x0][0x450] ;  /* 0x00011400ff021b82 */ /* 0x000ea20000000800 */
[----:B-1----:R-:W-:-:S05]  /*b140*/  @P1 IMAD.HI.U32 R3, R0, R3, RZ ;  /* 0x0000000300031227 */ /* 0x002fca00078e00ff */
[----:B--2---:R-:W-:-:S05]  /*b150*/  @P1 SHF.R.U32.HI R0, RZ, R2, R3 ;  /* 0x00000002ff001219 */ /* 0x004fca0000011603 */
[----:B------:R-:W-:Y:S01]  /*b160*/  IMAD.IADD R3, R5, 0x1, R0 ;  /* 0x0000000105037824 */ /* 0x000fe200078e0200 */
[----:B------:R-:W-:Y:S06]  /*b170*/  @P0 BRA `(.L_x_1690) ;  /* 0x0000000000080947 */ /* 0x000fec0003800000 */
[----:B------:R-:W1:Y:S02]  /*b180*/  FENCE.VIEW.ASYNC.G ;  /* 0x00000000000073c6 */ /* 0x000e640000000100 */
[----:B-1----:R-:W-:Y:S06]  /*b190*/  BAR.ARV 0xc, 0x180 ;  /* 0x0306000000007b1d */ /* 0x002fec0000002000 */
.L_x_1690:
[----:B------:R-:W-:Y:S05]  /*b1a0*/  BSYNC B0 ;  /* 0x0000000000007941 */ /* 0x000fea0003800000 */
.L_x_1689:
[----:B------:R-:W-:Y:S01]  /*b1b0*/  IMAD.IADD R0, R3, 0x1, R6 ;  /* 0x0000000103007824 */ /* 0x000fe200078e0206 */
[----:B------:R-:W-:Y:S06]  /*b1c0*/  @!P2 BRA `(.L_x_1691) ;  /* 0x000000000048a947 */ /* 0x000fec0003800000 */
[C---:B------:R-:W-:Y:S01]  /*b1d0*/  ISETP.GT.AND P0, PT, R3.reuse, RZ, PT ;  /* 0x000000ff0300720c */ /* 0x040fe20003f04270 */
[----:B------:R-:W-:Y:S01]  /*b1e0*/  BSSY B0, `(.L_x_1692) ;  /* 0x000000e000007945 */ /* 0x000fe20003800000 */
[----:B------:R-:W-:-:S11]  /*b1f0*/  VIADD R2, R3, 0xffffffff ;  /* 0xffffffff03027836 */ /* 0x000fd60000000000 */
[----:B------:R-:W-:Y:S05]  /*b200*/  @P0 BRA `(.L_x_1693) ;  /* 0x00000000001c0947 */ /* 0x000fea0003800000 */
[----:B------:R-:W-:Y:S01]  /*b210*/  ISETP.NE.AND P0, PT, R7, 0x1, PT ;  /* 0x000000010700780c */ /* 0x000fe20003f05270 */
[----:B------:R-:W-:-:S12]  /*b220*/  IMAD.MOV R3, RZ, RZ, -R3 ;  /* 0x000000ffff037224 */ /* 0x000fd800078e0a03 */
[----:B------:R-:W1:Y:S02]  /*b230*/  @P0 LDC.64 R4, c[0x0][0x9e8] ;  /* 0x00027a00ff040b82 */ /* 0x000e640000000a00 */
[----:B-1----:R-:W-:-:S05]  /*b240*/  @P0 IMAD.HI.U32 R2, R3, R4, RZ ;  /* 0x0000000403020227 */ /* 0x002fca00078e00ff */
[----:B------:R-:W-:-:S04]  /*b250*/  @P0 SHF.R.U32.HI R3, RZ, R5, R2 ;  /* 0x00000005ff030219 */ /* 0x000fc80000011602 */
[----:B------:R-:W-:Y:S01]  /*b260*/  LOP3.LUT R2, RZ, R3, RZ, 0x33, !PT ;  /* 0x00000003ff027212 */ /* 0x000fe200078e33ff */
[----:B------:R-:W-:Y:S06]  /*b270*/  BRA `(.L_x_1694) ;  /* 0x0000000000107947 */ /* 0x000fec0003800000 */
.L_x_1693:
[----:B------:R-:W-:-:S13]  /*b280*/  ISETP.NE.AND P0, PT, R7, 0x1, PT ;  /* 0x000000010700780c */ /* 0x000fda0003f05270 */
[----:B------:R-:W1:Y:S02]  /*b290*/  @P0 LDC.64 R4, c[0x0][0x9e8] ;  /* 0x00027a00ff040b82 */ /* 0x000e640000000a00 */
[----:B-1----:R-:W-:-:S05]  /*b2a0*/  @P0 IMAD.HI.U32 R4, R2, R4, RZ ;  /* 0x0000000402040227 */ /* 0x002fca00078e00ff */
[----:B------:R-:W-:-:S07]  /*b2b0*/  @P0 SHF.R.U32.HI R2, RZ, R5, R4 ;  /* 0x00000005ff020219 */ /* 0x000fce0000011604 */
.L_x_1694:
[----:B------:R-:W-:Y:S05]  /*b2c0*/  BSYNC B0 ;  /* 0x0000000000007941 */ /* 0x000fea0003800000 */
.L_x_1692:
[----:B------:R-:W-:-:S05]  /*b2d0*/  IMAD R3, R2, R7, R7 ;  /* 0x0000000702037224 */ /* 0x000fca00078e0207 */
[----:B------:R-:W-:-:S07]  /*b2e0*/  VIMNMX R0, R0, R3, PT ;  /* 0x0000000300007248 */ /* 0x000fce0003fe0100 */
.L_x_1691:
[----:B------:R-:W1:Y:S01]  /*b2f0*/  @P1 LDC R2, c[0x0][0x44c] ;  /* 0x00011300ff021b82 */ /* 0x000e620000000800 */
[----:B------:R-:W-:Y:S01]  /*b300*/  VIADD R0, R0, 0x5f ;  /* 0x0000005f00007836 */ /* 0x000fe20000000000 */
[----:B------:R-:W-:Y:S01]  /*b310*/  ULDC UR4, c[0x0][0x9dc] ;  /* 0x0002770000047ab9 */ /* 0x000fe20000000800 */
[----:B------:R-:W-:Y:S02]  /*b320*/  IMAD.MOV.U32 R5, RZ, RZ, R187 ;  /* 0x000000ffff057224 */ /* 0x000fe400078e00bb */
[----:B------:R-:W-:-:S03]  /*b330*/  IMAD.HI R0, R0, 0x2aaaaaab, RZ ;  /* 0x2aaaaaab00007827 */ /* 0x000fc600078e02ff */
[----:B------:R-:W2:Y:S02]  /*b340*/  @P1 LDC R9, c[0x0][0x450] ;  /* 0x00011400ff091b82 */ /* 0x000ea40000000800 */
[----:B------:R-:W-:Y:S01]  /*b350*/  SHF.R.U32.HI R3, RZ, 0x1f, R0 ;  /* 0x0000001fff037819 */ /* 0x000fe20000011600 */
[----:B-1----:R-:W-:-:S05]  /*b360*/  @P1 IMAD.HI.U32 R2, R187, R2, RZ ;  /* 0x00000002bb021227 */ /* 0x002fca00078e00ff */
[----:B--2---:R-:W-:Y:S02]  /*b370*/  @P1 SHF.R.U32.HI R5, RZ, R9, R2 ;  /* 0x00000009ff051219 */ /* 0x004fe40000011602 */
[----:B------:R-:W-:-:S03]  /*b380*/  LEA.HI.SX32 R2, R0, R3, 0x1c ;  /* 0x0000000300027211 */ /* 0x000fc600078fe2ff */
[----:B------:R-:W-:Y:S01]  /*b390*/  IMAD.IADD R0, R142, 0x1, R5 ;  /* 0x000000018e007824 */ /* 0x000fe200078e0205 */
[----:B------:R-:W-:-:S03]  /*b3a0*/  VIMNMX R2, R143, R2, PT ;  /* 0x000000028f027248 */ /* 0x000fc60003fe0100 */
[----:B------:R-:W-:Y:S01]  /*b3b0*/  VIADD R3, R0, -UR4 ;  /* 0x8000000400037c36 */ /* 0x000fe20008000000 */
[----:B------:R-:W-:Y:S06]  /*b3c0*/  @!P2 BRA `(.L_x_1695) ;  /* 0x000000000044a947 */ /* 0x000fec0003800000 */
        /* <DEDUP_REMOVED lines=10> */
.L_x_1697:
[----:B------:R-:W-:-:S13]  /*b470*/  ISETP.NE.AND P0, PT, R7, 0x1, PT ;  /* 0x000000010700780c */ /* 0x000fda0003f05270 */
[----:B------:R-:W1:Y:S02]  /*b480*/  @P0 LDC.64 R4, c[0x0][0x9e8] ;  /* 0x00027a00ff040b82 */ /* 0x000e640000000a00 */
[----:B-1----:R-:W-:-:S05]  /*b490*/  @P0 IMAD.HI.U32 R4, R0, R4, RZ ;  /* 0x0000000400040227 */ /* 0x002fca00078e00ff */
[----:B------:R-:W-:-:S07]  /*b4a0*/  @P0 SHF.R.U32.HI R0, RZ, R5, R4 ;  /* 0x00000005ff000219 */ /* 0x000fce0000011604 */
.L_x_1698:
[----:B------:R-:W-:Y:S05]  /*b4b0*/  BSYNC B0 ;  /* 0x0000000000007941 */ /* 0x000fea0003800000 */
.L_x_1696:
[----:B------:R-:W-:-:S05]  /*b4c0*/  IMAD R0, R0, R7, RZ ;  /* 0x0000000700007224 */ /* 0x000fca00078e02ff */
[----:B------:R-:W-:-:S07]  /*b4d0*/  VIMNMX R3, R3, R0, !PT ;  /* 0x0000000003037248 */ /* 0x000fce0007fe0100 */
.L_x_1695:
[----:B------:R-:W-:Y:S01]  /*b4e0*/  IMAD.HI R3, R3, 0x2aaaaaab, RZ ;  /* 0x2aaaaaab03037827 */ /* 0x000fe200078e02ff */
[----:B------:R-:W-:Y:S02]  /*b4f0*/  PLOP3.LUT P0, PT, PT, PT, PT, 0x80, 0x0 ;  /* 0x000000000000781c */ /* 0x000fe40003f0f070 */
[----:B------:R-:W-:Y:S02]  /*b500*/  CS2R R20, SRZ ;  /* 0x0000000000147805 */ /* 0x000fe4000001ff00 */
[----:B------:R-:W-:Y:S02]  /*b510*/  CS2R R86, SRZ ;  /* 0x0000000000567805 */ /* 0x000fe4000001ff00 */
[----:B------:R-:W-:Y:S02]  /*b520*/  CS2R R84, SRZ ;  /* 0x0000000000547805 */ /* 0x000fe4000001ff00 */
[----:B------:R-:W-:Y:S02]  /*b530*/  SHF.R.U32.HI R0, RZ, 0x1f, R3 ;  /* 0x0000001fff007819 */ /* 0x000fe40000011603 */
[----:B------:R-:W-:-:S02]  /*b540*/  CS2R R82, SRZ ;  /* 0x0000000000527805 */ /* 0x000fc4000001ff00 */
[----:B------:R-:W-:Y:S02]  /*b550*/  CS2R R80, SRZ ;  /* 0x0000000000507805 */ /* 0x000fe4000001ff00 */
[----:B------:R-:W-:Y:S02]  /*b560*/  CS2R R42, SRZ ;  /* 0x00000000002a7805 */ /* 0x000fe4000001ff00 */
[----:B------:R-:W-:Y:S01]  /*b570*/  LEA.HI.SX32 R189, R3, R0, 0x1c ;  /* 0x0000000003bd7211 */ /* 0x000fe200078fe2ff */
[----:B------:R-:W-:Y:S01]  /*b580*/  IMAD.MOV.U32 R0, RZ, RZ, RZ ;  /* 0x000000ffff007224 */ /* 0x000fe200078e00ff */
[----:B------:R-:W-:Y:S02]  /*b590*/  CS2R R38, SRZ ;  /* 0x0000000000267805 */ /* 0x000fe4000001ff00 */
[----:B------:R-:W-:Y:S02]  /*b5a0*/  CS2R R76, SRZ ;  /* 0x00000000004c7805 */ /* 0x000fe4000001ff00 */
[----:B------:R-:W-:-:S02]  /*b5b0*/  VIMNMX R189, RZ, R189, !PT ;  /* 0x000000bdffbd7248 */ /* 0x000fc40007fe0100 */
[----:B------:R-:W-:Y:S02]  /*b5c0*/  CS2R R36, SRZ ;  /* 0x0000000000247805 */ /* 0x000fe4000001ff00 */
[----:B------:R-:W-:Y:S02]  /*b5d0*/  CS2R R72, SRZ ;  /* 0x0000000000487805 */ /* 0x000fe4000001ff00 */
[----:B------:R-:W-:Y:S02]  /*b5e0*/  CS2R R46, SRZ ;  /* 0x00000000002e7805 */ /* 0x000fe4000001ff00 */
[----:B------:R-:W-:Y:S02]  /*b5f0*/  ISETP.GT.AND P1, PT, R2, R189, PT ;  /* 0x000000bd0200720c */ /* 0x000fe40003f24270 */
        /* <DEDUP_REMOVED lines=20> */
[----:B------:R-:W-:Y:S02]  /*b740*/  IMAD.MOV.U32 R26, RZ, RZ, RZ ;  /* 0x000000ffff1a7224 */ /* 0x000fe400078e00ff */
[----:B------:R-:W-:-:S02]  /*b750*/  IMAD.MOV.U32 R32, RZ, RZ, RZ ;  /* 0x000000ffff207224 */ /* 0x000fc400078e00ff */
[----:B------:R-:W-:Y:S02]  /*b760*/  IMAD.MOV.U32 R99, RZ, RZ, RZ ;  /* 0x000000ffff637224 */ /* 0x000fe400078e00ff */
[----:B------:R-:W-:Y:S01]  /*b770*/  IMAD.MOV.U32 R24, RZ, RZ, RZ ;  /* 0x000000ffff187224 */ /* 0x000fe200078e00ff */
[----:B------:R-:W-:Y:S06]  /*b780*/  @!P1 BRA `(.L_x_1699) ;  /* 0x0000013c00209947 */ /* 0x000fec0003800000 */
[----:B------:R-:W2:Y:S04]  /*b790*/  LDL R4, [R1+0x34] ;  /* 0x0000340001047983 */ /* 0x000ea80000100800 */
[----:B------:R-:W1:Y:S02]  /*b7a0*/  SHFL.IDX PT, R0, R220, RZ, 0x1f ;  /* 0x00001fffdc007589 */ /* 0x000e6400000e0000 */
[----:B-1----:R-:W-:-:S04]  /*b7b0*/  LEA.HI R3, R0, R0, RZ, 0x1 ;  /* 0x0000000000037211 */ /* 0x002fc800078f08ff */
        /* <DEDUP_REMOVED lines=13> */
[----:B------:R1:W2:Y:S01]  /*b890*/  LDC.64 R14, c[0x4][R0] ;  /* 0x01000000000e7b82 */ /* 0x0002a20000000a00 */
[----:B------:R-:W-:Y:S01]  /*b8a0*/  IMAD.U32 R5, RZ, RZ, UR5 ;  /* 0x00000005ff057e24 */ /* 0x000fe2000f8e00ff */
[----:B------:R-:W-:Y:S01]  /*b8b0*/  ULDC.64 UR4, c[0x4][0x38] ;  /* 0x01000e0000047ab9 */ /* 0x000fe20000000a00 */
[----:B------:R-:W-:Y:S02]  /*b8c0*/  IMAD.U32 R6, RZ, RZ, UR6 ;  /* 0x00000006ff067e24 */ /* 0x000fe4000f8e00ff */
[----:B------:R-:W-:Y:S02]  /*b8d0*/  IMAD.U32 R7, RZ, RZ, UR7 ;  /* 0x00000007ff077e24 */ /* 0x000fe4000f8e00ff */
[----:B------:R-:W-:-:S02]  /*b8e0*/  IMAD.U32 R10, RZ, RZ, UR4 ;  /* 0x00000004ff0a7e24 */ /* 0x000fc4000f8e00ff */
[----:B0-----:R-:W-:Y:S02]  /*b8f0*/  IMAD.U32 R11, RZ, RZ, UR5 ;  /* 0x00000005ff0b7e24 */ /* 0x001fe4000f8e00ff */
[----:B------:R-:W-:Y:S02]  /*b900*/  IMAD.MOV.U32 R8, RZ, RZ, 0x70 ;  /* 0x00000070ff087424 */ /* 0x000fe400078e00ff */
[----:B------:R-:W-:Y:S02]  /*b910*/  IMAD.MOV.U32 R12, RZ, RZ, 0x1 ;  /* 0x00000001ff0c7424 */ /* 0x000fe400078e00ff */
[----:B-1----:R-:W-:-:S07]  /*b920*/  IMAD.MOV.U32 R13, RZ, RZ, RZ ;  /* 0x000000ffff0d7224 */ /* 0x002fce00078e00ff */
[----:B------:R-:W-:-:S07]  /*b930*/  LEPC R20, `(.L_x_1700) ;  /* 0x000000001014794e */ /* 0x000fce0000000000 */
[----:B--2-45:R-:W-:Y:S05]  /*b940*/  CALL.ABS.NOINC R14 ;  /* 0x000000000e007343 */ /* 0x034fea0003c00000 */
.L_x_1700:
[----:B------:R-:W-:Y:S02]  /*b950*/  ULDC UR4, c[0x0][0x3f4] ;  /* 0x0000fd0000047ab9 */ /* 0x000fe40000000800 */
[----:B------:R-:W-:-:S13]  /*b960*/  ISETP.LT.AND P0, PT, RZ, UR4, PT ;  /* 0x00000004ff007c0c */ /* 0x000fda000bf01270 */
[----:B------:R-:W-:Y:S05]  /*b970*/  @P0 BRA `(.L_x_1701) ;  /* 0x00000000003c0947 */ /* 0x000fea0003800000 */
[----:B------:R-:W-:-:S04]  /*b980*/  LEA.HI R0, R197, R197, RZ, 0x1 ;  /* 0x000000c5c5007211 */ /* 0x000fc800078f08ff */
[----:B------:R-:W-:-:S05]  /*b990*/  LOP3.LUT R0, R0, 0xfffffffe, RZ, 0xc0, !PT ;  /* 0xfffffffe00007812 */ /* 0x000fca00078ec0ff */
[----:B------:R-:W-:-:S05]  /*b9a0*/  IMAD.IADD R0, R197, 0x1, -R0 ;  /* 0x00000001c5007824 */ /* 0x000fca00078e0a00 */
[----:B------:R-:W-:-:S04]  /*b9b0*/  SHF.L.U32 R3, R0, 0x1f, RZ ;  /* 0x0000001f00037819 */ /* 0x000fc800000006ff */
[----:B------:R1:W2:Y:S03]  /*b9c0*/  SYNCS.PHASECHK.TRANS64.TRYWAIT P0, [R18+URZ+0x2a800], R3 ;  /* 0x02a80003120075a7 */ /* 0x0002a6000800017f */
[----:B--2---:R-:W-:Y:S05]  /*b9d0*/  @!P0 NANOSLEEP.SYNCS 0x989680 ;  /* 0x009896800000895d */ /* 0x004fea0003900000 */
[----:B------:R-:W2:Y:S01]  /*b9e0*/  @!P0 SYNCS.PHASECHK.TRANS64 P0, [R18+URZ+0x2a800], R3 ;  /* 0x02a80003120085a7 */ /* 0x000ea2000800007f */
[----:B------:R-:W-:Y:S04]  /*b9f0*/  BSSY B0, `(.L_x_1702) ;  /* 0x0000006000007945 */ /* 0x000fe80003800000 */
[----:B--2---:R-:W-:Y:S05]  /*ba00*/  @P0 BRA `(.L_x_1703) ;  /* 0x0000000000100947 */ /* 0x004fea0003800000 */
.L_x_1704:
[----:B--2---:R2:W3:Y:S02]  /*ba10*/  SYNCS.PHASECHK.TRANS64.TRYWAIT P0, [R18+URZ+0x2a800], R3 ;  /* 0x02a80003120075a7 */ /* 0x0044e4000800017f */
[----:B---3--:R-:W-:Y:S05]  /*ba20*/  @!P0 NANOSLEEP.SYNCS 0x989680 ;  /* 0x009896800000895d */ /* 0x008fea0003900000 */
[----:B------:R-:W3:Y:S02]  /*ba30*/  @!P0 SYNCS.PHASECHK.TRANS64 P0, [R18+URZ+0x2a800], R3 ;  /* 0x02a80003120085a7 */ /* 0x000ee4000800007f */
[----:B---3--:R-:W-:Y:S05]  /*ba40*/  @!P0 BRA `(.L_x_1704) ;  /* 0xfffffffc00f08947 */ /* 0x008fea000383ffff */
.L_x_1703:
[----:B------:R-:W-:Y:S05]  /*ba50*/  BSYNC B0 ;  /* 0x0000000000007941 */ /* 0x000fea0003800000 */
.L_x_1702:
[----:B------:R-:W-:Y:S05]  /*ba60*/  BRA `(.L_x_1705) ;  /* 0x0000007400247947 */ /* 0x000fea0003800000 */
.L_x_1701:
[----:B------:R-:W2:Y:S01]  /*ba70*/  LDL R0, [R1+0x34] ;  /* 0x0000340001007983 */ /* 0x000ea20000100800 */
[----:B------:R-:W-:Y:S02]  /*ba80*/  ULDC.64 UR6, c[0x0][0x408] ;  /* 0x0001020000067ab9 */ /* 0x000fe40000000a00 */
[----:B-----5:R-:W-:Y:S01]  /*ba90*/  IMAD.WIDE.U32 R24, R141, UR6, RZ ;  /* 0x000000068d187c25 */ /* 0x020fe2000f8e00ff */
[----:B--2---:R-:W-:Y:S02]  /*baa0*/  R2UR UR4, R0 ;  /* 0x00000000000472ca */ /* 0x004fe400000e0000 */
[----:B------:R-:W-:-:S11]  /*bab0*/  SHF.R.S32.HI R0, RZ, 0x1f, R141 ;  /* 0x0000001fff007819 */ /* 0x000fd6000001148d */
[----:B------:R-:W-:-:S03]  /*bac0*/  ULOP3.LUT UP0, URZ, UR4, 0x3ff, URZ, 0xc0, !UPT ;  /* 0x000003ff043f7892 */ /* 0x000fc6000f80c03f */
[----:B------:R-:W-:Y:S02]  /*bad0*/  ULDC.64 UR4, c[0x0][0x3f8] ;  /* 0x0000fe0000047ab9 */ /* 0x000fe40000000a00 */
[C---:B------:R-:W-:Y:S01]  /*bae0*/  IMAD R4, R0.reuse, UR4, RZ ;  /* 0x0000000400047c24 */ /* 0x040fe2000f8e02ff */
[----:B------:R-:W-:Y:S01]  /*baf0*/  PLOP3.LUT P0, PT, PT, PT, UP0, 0x80, 0x0 ;  /* 0x000000000000781c */ /* 0x000fe20003f0f008 */
[----:B------:R-:W-:Y:S02]  /*bb00*/  IMAD R0, R0, UR6, RZ ;  /* 0x0000000600007c24 */ /* 0x000fe4000f8e02ff */
[----:B------:R-:W-:-:S04]  /*bb10*/  IMAD.WIDE.U32 R26, R141, UR4, RZ ;  /* 0x000000048d1a7c25 */ /* 0x000fc8000f8e00ff */
[C---:B----4-:R-:W-:Y:S02]  /*bb20*/  IMAD R29, R141.reuse, UR5, R4 ;  /* 0x000000058d1d7c24 */ /* 0x050fe4000f8e0204 */
[----:B0-----:R-:W-:Y:S02]  /*bb30*/  IMAD R31, R141, UR7, R0 ;  /* 0x000000078d1f7c24 */ /* 0x001fe4000f8e0200 */
[----:B------:R-:W-:Y:S02]  /*bb40*/  IMAD.IADD R29, R29, 0x1, R27 ;  /* 0x000000011d1d7824 */ /* 0x000fe400078e021b */
[----:B------:R-:W-:Y:S01]  /*bb50*/  IMAD.IADD R31, R31, 0x1, R25 ;  /* 0x000000011f1f7824 */ /* 0x000fe200078e0219 */
[----:B------:R-:W-:Y:S06]  /*bb60*/  @!P0 BRA `(.L_x_1706) ;  /* 0x0000000000408947 */ /* 0x000fec0003800000 */
        /* <DEDUP_REMOVED lines=16> */
.L_x_1706:
[----:B------:R-:W-:Y:S01]  /*bc70*/  ULDC.U8 UR4, c[0x0][0x410] ;  /* 0x0001040000047ab9 */ /* 0x000fe20000000000 */
[----:B------:R-:W-:Y:S01]  /*bc80*/  BSSY B0, `(.L_x_1707) ;  /* 0x000071f000007945 */ /* 0x000fe20003800000 */
[----:B------:R-:W-:Y:S01]  /*bc90*/  ISETP.NE.AND P0, PT, RZ, UR4, PT ;  /* 0x00000004ff007c0c */ /* 0x000fe2000bf05270 */
[----:B------:R-:W-:-:S12]  /*bca0*/  IMAD.IADD R9, R174, 0x1, R187 ;  /* 0x00000001ae097824 */ /* 0x000fd800078e02bb */
[----:B------:R-:W-:Y:S05]  /*bcb0*/  @!P0 BRA `(.L_x_1708) ;  /* 0x00000038006c8947 */ /* 0x000fea0003800000 */
[----:B------:R-:W0:Y:S01]  /*bcc0*/  LDC R21, c[0x0][0x448] ;  /* 0x00011200ff157b82 */ /* 0x000e220000000800 */
[----:B------:R-:W-:Y:S01]  /*bcd0*/  IMAD R3, R198, 0x40, R9 ;  /* 0x00000040c6037824 */ /* 0x000fe200078e0209 */
[----:B------:R-:W-:Y:S01]  /*bce0*/  ULDC.64 UR4, c[0x0][0x3f8] ;  /* 0x0000fe0000047ab9 */ /* 0x000fe20000000a00 */
[----:B------:R-:W-:Y:S01]  /*bcf0*/  ULDC.64 UR6, c[0x0][0x408] ;  /* 0x0001020000067ab9 */ /* 0x000fe20000000a00 */
[----:B------:R-:W-:Y:S02]  /*bd00*/  IMAD.MOV.U32 R10, RZ, RZ, R26 ;  /* 0x000000ffff0a7224 */ /* 0x000fe400078e001a */
[----:B------:R-:W-:Y:S02]  /*bd10*/  IMAD.MOV.U32 R11, RZ, RZ, R29 ;  /* 0x000000ffff0b7224 */ /* 0x000fe400078e001d */
[----:B------:R-:W-:Y:S02]  /*bd20*/  IMAD.MOV.U32 R12, RZ, RZ, R24 ;  /* 0x000000ffff0c7224 */ /* 0x000fe400078e0018 */
[----:B------:R-:W-:Y:S01]  /*bd30*/  IMAD.MOV.U32 R13, RZ, RZ, R31 ;  /* 0x000000ffff0d7224 */ /* 0x000fe200078e001f */
[----:B0-----:R-:W-:-:S13]  /*bd40*/  ISETP.NE.AND P0, PT, R21, 0x1, PT ;  /* 0x000000011500780c */ /* 0x001fda0003f05270 */
[----:B------:R-:W0:Y:S08]  /*bd50*/  @P0 LDC R0, c[0x0][0x44c] ;  /* 0x00011300ff000b82 */ /* 0x000e300000000800 */
[----:B------:R-:W1:Y:S01]  /*bd60*/  @P0 LDC R5, c[0x0][0x450] ;  /* 0x00011400ff050b82 */ /* 0x000e620000000800 */
[----:B0-----:R-:W-:-:S05]  /*bd70*/  @P0 IMAD.HI.U32 R0, R3, R0, RZ ;  /* 0x0000000003000227 */ /* 0x001fca00078e00ff */
[----:B-1----:R-:W-:-:S04]  /*bd80*/  @P0 SHF.R.U32.HI R3, RZ, R5, R0 ;  /* 0x00000005ff030219 */ /* 0x002fc80000011600 */
[----:B------:R-:W-:Y:S01]  /*bd90*/  SHF.R.S32.HI R0, RZ, 0x1f, R3 ;  /* 0x0000001fff007819 */ /* 0x000fe20000011403 */
[----:B------:R-:W-:-:S04]  /*bda0*/  IMAD.WIDE.U32 R10, R3, UR4, R10 ;  /* 0x00000004030a7c25 */ /* 0x000fc8000f8e000a */
[C---:B------:R-:W-:Y:S02]  /*bdb0*/  IMAD R4, R0.reuse, UR4, RZ ;  /* 0x0000000400047c24 */ /* 0x040fe4000f8e02ff */
[----:B------:R-:W-:Y:S02]  /*bdc0*/  IMAD R0, R0, UR6, RZ ;  /* 0x0000000600007c24 */ /* 0x000fe4000f8e02ff */
[C---:B------:R-:W-:Y:S01]  /*bdd0*/  IMAD R7, R3.reuse, UR5, R4 ;  /* 0x0000000503077c24 */ /* 0x040fe2000f8e0204 */
[----:B------:R-:W-:Y:S01]  /*bde0*/  ULDC.64 UR4, c[0x0][0x3e8] ;  /* 0x0000fa0000047ab9 */ /* 0x000fe20000000a00 */
[C---:B------:R-:W-:Y:S01]  /*bdf0*/  IMAD.WIDE.U32 R12, R3.reuse, UR6, R12 ;  /* 0x00000006030c7c25 */ /* 0x040fe2000f8e000c */
[----:B------:R-:W-:Y:S01]  /*be00*/  LEA R6, P0, R10, UR4, 0x1 ;  /* 0x000000040a067c11 */ /* 0x000fe2000f8008ff */
[----:B------:R-:W-:Y:S02]  /*be10*/  UMOV UR4, 0xffffffff ;  /* 0xffffffff00047882 */ /* 0x000fe40000000000 */
[----:B------:R-:W-:Y:S01]  /*be20*/  IMAD R3, R3, UR7, R0 ;  /* 0x0000000703037c24 */ /* 0x000fe2000f8e0200 */
[----:B------:R-:W-:Y:S01]  /*be30*/  ULDC.64 UR6, c[0x0][0x400] ;  /* 0x0001000000067ab9 */ /* 0x000fe20000000a00 */
[----:B------:R-:W-:Y:S01]  /*be40*/  IMAD.IADD R7, R11, 0x1, R7 ;  /* 0x000000010b077824 */ /* 0x000fe200078e0207 */
[----:B------:R-:W-:Y:S01]  /*be50*/  LEA R4, P1, R12, UR6, 0x1 ;  /* 0x000000060c047c11 */ /* 0x000fe2000f8208ff */
[----:B------:R-:W-:-:S03]  /*be60*/  IMAD.IADD R3, R13, 0x1, R3 ;  /* 0x000000010d037824 */ /* 0x000fc600078e0203 */
[----:B------:R-:W-:Y:S02]  /*be70*/  LEA.HI.X R7, R10, UR5, R7, 0x1, P0 ;  /* 0x000000050a077c11 */ /* 0x000fe400080f0c07 */
[----:B------:R-:W-:Y:S01]  /*be80*/  LEA.HI.X R8, R12, UR7, R3, 0x1, P1 ;  /* 0x000000070c087c11 */ /* 0x000fe200088f0c03 */
[----:B------:R-:W-:Y:S06]  /*be90*/  BRA.DIV UR4, `(.L_x_1709) ;  /* 0x000001d204a07947 */ /* 0x000fec000b800000 */
[----:B------:R0:W1:Y:S04]  /*bea0*/  SHFL.IDX PT, R3, R7, RZ, 0x1c1f ;  /* 0x001c1fff07037589 */ /* 0x00006800000e0000 */
[----:B------:R0:W2:Y:S04]  /*beb0*/  SHFL.IDX PT, R0, R6, RZ, 0x1c1f ;  /* 0x001c1fff06007589 */ /* 0x0000a800000e0000 */
[----:B------:R0:W3:Y:S04]  /*bec0*/  SHFL.IDX PT, R5, R8, RZ, 0x1c1f ;  /* 0x001c1fff08057589 */ /* 0x0000e800000e0000 */
[----:B------:R0:W4:Y:S02]  /*bed0*/  SHFL.IDX PT, R14, R4, RZ, 0x1c1f ;  /* 0x001c1fff040e7589 */ /* 0x00012400000e0000 */
.L_x_2038:
[----:B------:R-:W-:Y:S01]  /*bee0*/  IMAD R90, R166, R21, RZ ;  /* 0x00000015a65a7224 */ /* 0x000fe200078e02ff */
[----:B------:R-:W-:Y:S01]  /*bef0*/  BSSY B1, `(.L_x_1710) ;  /* 0x0000051000017945 */ /* 0x000fe20003800000 */
[----:B------:R-:W-:Y:S02]  /*bf00*/  CS2R R36, SRZ ;  /* 0x0000000000247805 */ /* 0x000fe4000001ff00 */
[----:B------:R-:W-:Y:S02]  /*bf10*/  CS2R R42, SRZ ;  /* 0x00000000002a7805 */ /* 0x000fe4000001ff00 */
[----:B------:R-:W-:Y:S02]  /*bf20*/  CS2R R46, SRZ ;  /* 0x00000000002e7805 */ /* 0x000fe4000001ff00 */
[----:B------:R-:W-:Y:S02]  /*bf30*/  ISETP.GE.AND P0, PT, R9, R90, PT ;  /* 0x0000005a0900720c */ /* 0x000fe40003f06270 */
        /* <DEDUP_REMOVED lines=10> */
[----:B------:R-:W-:Y:S01]  /*bfe0*/  ULDC UR4, c[0x0][0x3f4] ;  /* 0x0000fd0000047ab9 */ /* 0x000fe20000000800 */
[----:B------:R-:W-:Y:S02]  /*bff0*/  CS2R R58, SRZ ;  /* 0x00000000003a7805 */ /* 0x000fe4000001ff00 */
[----:B------:R-:W-:Y:S02]  /*c000*/  ISETP.GE.AND P3, PT, R179, UR4, PT ;  /* 0x00000004b3007c0c */ /* 0x000fe4000bf66270 */
[----:B------:R-:W-:Y:S02]  /*c010*/  CS2R R60, SRZ ;  /* 0x00000000003c7805 */ /* 0x000fe4000001ff00 */
[----:B------:R-:W-:Y:S02]  /*c020*/  ISETP.GE.AND P2, PT, R177, UR4, PT ;  /* 0x00000004b1007c0c */ /* 0x000fe4000bf46270 */
[----:B------:R-:W-:Y:S02]  /*c030*/  ISETP.GE.AND P1, PT, R178, UR4, PT ;  /* 0x00000004b2007c0c */ /* 0x000fe4000bf26270 */
[----:B------:R-:W-:-:S02]  /*c040*/  ISETP.GE.AND P0, PT, R176, UR4, PT ;  /* 0x00000004b0007c0c */ /* 0x000fc4000bf06270 */
[----:B------:R-:W-:-:S03]  /*c050*/  ISETP.GE.AND P4, PT, R164, UR4, PT ;  /* 0x00000004a4007c0c */ /* 0x000fc6000bf86270 */
[C---:B------:R-:W-:Y:S01]  /*c060*/  @!P3 IMAD.SHL.U32 R29, R179.reuse, 0x2, RZ ;  /* 0x00000002b31db824 */ /* 0x040fe200078e00ff */
[----:B------:R-:W-:-:S03]  /*c070*/  @!P3 SHF.L.U64.HI R10, R179, 0x1, R206 ;  /* 0x00000001b30ab819 */ /* 0x000fc600000102ce */
[C---:B------:R-:W-:Y:S01]  /*c080*/  @!P2 IMAD.SHL.U32 R31, R177.reuse, 0x2, RZ ;  /* 0x00000002b11fa824 */ /* 0x040fe200078e00ff */
[----:B------:R-:W-:Y:S01]  /*c090*/  @!P2 SHF.L.U64.HI R20, R177, 0x1, R205 ;  /* 0x00000001b114a819 */ /* 0x000fe200000102cd */
[----:B------:R-:W-:Y:S01]  /*c0a0*/  @!P1 IMAD.SHL.U32 R33, R178, 0x2, RZ ;  /* 0x00000002b2219824 */ /* 0x000fe200078e00ff */
[-C--:B--2---:R-:W-:Y:S01]  /*c0b0*/  @!P3 IADD3 R26, P6, R0, R29.reuse, RZ ;  /* 0x0000001d001ab210 */ /* 0x084fe20007fde0ff */
[----:B------:R-:W-:Y:S01]  /*c0c0*/  @!P0 IMAD.SHL.U32 R41, R176, 0x2, RZ ;  /* 0x00000002b0298824 */ /* 0x000fe200078e00ff */
[----:B----4-:R-:W-:Y:S01]  /*c0d0*/  @!P3 IADD3 R28, P5, R14, R29, RZ ;  /* 0x0000001d0e1cb210 */ /* 0x010fe20007fbe0ff */
[----:B-1----:R-:W-:Y:S01]  /*c0e0*/  @!P4 IMAD.MOV.U32 R21, RZ, RZ, R3 ;  /* 0x000000ffff15c224 */ /* 0x002fe200078e0003 */
[----:B------:R-:W-:Y:S01]  /*c0f0*/  @!P1 SHF.L.U64.HI R24, R178, 0x1, R203 ;  /* 0x00000001b2189819 */ /* 0x000fe200000102cb */
[--C-:B------:R-:W-:Y:S01]  /*c100*/  @!P3 IMAD.X R27, R3, 0x1, R10.reuse, P6 ;  /* 0x00000001031bb824 */ /* 0x100fe200030e060a */
[-C--:B------:R-:W-:Y:S01]  /*c110*/  @!P2 IADD3 R12, P6, R0, R31.reuse, RZ ;  /* 0x0000001f000ca210 */ /* 0x080fe20007fde0ff */
[----:B---3--:R-:W-:Y:S01]  /*c120*/  @!P3 IMAD.X R29, R5, 0x1, R10, P5 ;  /* 0x00000001051db824 */ /* 0x008fe200028e060a */
[----:B------:R-:W-:Y:S01]  /*c130*/  @!P2 IADD3 R30, P5, R14, R31, RZ ;  /* 0x0000001f0e1ea210 */ /* 0x000fe20007fbe0ff */
[----:B------:R-:W-:Y:S01]  /*c140*/  @!P4 IMAD.MOV.U32 R15, RZ, RZ, R5 ;  /* 0x000000ffff0fc224 */ /* 0x000fe200078e0005 */
[----:B------:R-:W-:Y:S01]  /*c150*/  @!P0 SHF.L.U64.HI R36, R176, 0x1, R202 ;  /* 0x00000001b0248819 */ /* 0x000fe200000102ca */
[--C-:B------:R-:W-:Y:S01]  /*c160*/  @!P2 IMAD.X R13, R3, 0x1, R20.reuse, P6 ;  /* 0x00000001030da824 */ /* 0x100fe200030e0614 */
[----:B------:R-:W-:Y:S01]  /*c170*/  @!P1 IADD3 R10, P6, R0, R33, RZ ;  /* 0x00000021000a9210 */ /* 0x000fe20007fde0ff */
[----:B------:R-:W-:Y:S01]  /*c180*/  @!P2 IMAD.X R31, R5, 0x1, R20, P5 ;  /* 0x00000001051fa824 */ /* 0x000fe200028e0614 */
[----:B------:R-:W-:Y:S01]  /*c190*/  ISETP.GE.AND P5, PT, R180, UR4, PT ;  /* 0x00000004b4007c0c */ /* 0x000fe2000bfa6270 */
[----:B------:R-:W-:-:S02]  /*c1a0*/  @!P4 IMAD.MOV.U32 R20, RZ, RZ, R0 ;  /* 0x000000ffff14c224 */ /* 0x000fc400078e0000 */
[----:B------:R-:W-:Y:S01]  /*c1b0*/  @!P1 IMAD.X R11, R3, 0x1, R24, P6 ;  /* 0x00000001030b9824 */ /* 0x000fe200030e0618 */
[----:B------:R-:W-:Y:S01]  /*c1c0*/  @!P1 IADD3 R32, P6, R14, R33, RZ ;  /* 0x000000210e209210 */ /* 0x000fe20007fde0ff */
[----:B------:R-:W-:-:S04]  /*c1d0*/  @!P4 IMAD.WIDE R20, R164, 0x2, R20 ;  /* 0x00000002a414c825 */ /* 0x000fc800078e0214 */
[----:B------:R-:W-:Y:S01]  /*c1e0*/  @!P1 IMAD.X R33, R5, 0x1, R24, P6 ;  /* 0x0000000105219824 */ /* 0x000fe200030e0618 */
[-C--:B------:R-:W-:Y:S01]  /*c1f0*/  @!P0 IADD3 R38, P6, R0, R41.reuse, RZ ;  /* 0x0000002900268210 */ /* 0x080fe20007fde0ff */
[----:B------:R-:W-:Y:S01]  /*c200*/  @!P4 IMAD.WIDE R24, R164, 0x2, R14 ;  /* 0x00000002a418c825 */ /* 0x000fe200078e020e */
[----:B------:R1:W5:Y:S03]  /*c210*/  @!P4 LD.E.64 R58, desc[UR60][R20.64] ;  /* 0x0000003c143ac980 */ /* 0x000366000c101b00 */
[----:B------:R-:W-:Y:S01]  /*c220*/  @!P0 IMAD.X R39, R3, 0x1, R36, P6 ;  /* 0x0000000103278824 */ /* 0x000fe200030e0624 */
[----:B------:R-:W-:Y:S01]  /*c230*/  @!P0 IADD3 R40, P6, R14, R41, RZ ;  /* 0x000000290e288210 */ /* 0x000fe20007fde0ff */
[C---:B------:R-:W-:Y:S01]  /*c240*/  @!P5 IMAD.SHL.U32 R15, R180.reuse, 0x2, RZ ;  /* 0x00000002b40fd824 */ /* 0x040fe200078e00ff */
[----:B------:R1:W5:Y:S01]  /*c250*/  @!P4 LD.E.64 R60, desc[UR60][R24.64] ;  /* 0x0000003c183cc980 */ /* 0x000362000c101b00 */
[----:B------:R-:W-:-:S02]  /*c260*/  @!P5 SHF.L.U64.HI R34, R180, 0x1, R201 ;  /* 0x00000001b422d819 */ /* 0x000fc400000102c9 */
[----:B------:R-:W-:Y:S01]  /*c270*/  CS2R R54, SRZ ;  /* 0x0000000000367805 */ /* 0x000fe2000001ff00 */
[----:B------:R-:W-:Y:S01]  /*c280*/  @!P0 IMAD.X R41, R5, 0x1, R36, P6 ;  /* 0x0000000105298824 */ /* 0x000fe200030e0624 */
[-C--:B------:R-:W-:Y:S02]  /*c290*/  @!P5 IADD3 R62, P4, R0, R15.reuse, RZ ;  /* 0x0000000f003ed210 */ /* 0x080fe40007f9e0ff */
[----:B------:R-:W-:Y:S02]  /*c2a0*/  CS2R R56, SRZ ;  /* 0x0000000000387805 */ /* 0x000fe4000001ff00 */
[----:B------:R-:W-:Y:S02]  /*c2b0*/  @!P5 IADD3 R14, P6, R14, R15, RZ ;  /* 0x0000000f0e0ed210 */ /* 0x000fe40007fde0ff */
[----:B------:R-:W-:Y:S02]  /*c2c0*/  CS2R R52, SRZ ;  /* 0x0000000000347805 */ /* 0x000fe4000001ff00 */
[----:B------:R-:W-:Y:S01]  /*c2d0*/  CS2R R50, SRZ ;  /* 0x0000000000327805 */ /* 0x000fe2000001ff00 */
[--C-:B------:R-:W-:Y:S01]  /*c2e0*/  @!P5 IMAD.X R63, R3, 0x1, R34.reuse, P4 ;  /* 0x00000001033fd824 */ /* 0x100fe200020e0622 */
[----:B------:R-:W-:Y:S01]  /*c2f0*/  CS2R R48, SRZ ;  /* 0x0000000000307805 */ /* 0x000fe2000001ff00 */
[----:B------:R-:W-:Y:S01]  /*c300*/  @!P5 IMAD.X R15, R5, 0x1, R34, P6 ;  /* 0x00000001050fd824 */ /* 0x000fe200030e0622 */
[----:B------:R-:W-:-:S02]  /*c310*/  CS2R R46, SRZ ;  /* 0x00000000002e7805 */ /* 0x000fc4000001ff00 */
[----:B------:R-:W-:Y:S02]  /*c320*/  CS2R R44, SRZ ;  /* 0x00000000002c7805 */ /* 0x000fe4000001ff00 */
[----:B------:R-:W-:Y:S02]  /*c330*/  CS2R R42, SRZ ;  /* 0x00000000002a7805 */ /* 0x000fe4000001ff00 */
[----:B------:R-:W-:Y:S02]  /*c340*/  CS2R R34, SRZ ;  /* 0x0000000000227805 */ /* 0x000fe4000001ff00 */
[----:B------:R-:W-:Y:S01]  /*c350*/  CS2R R36, SRZ ;  /* 0x0000000000247805 */ /* 0x000fe2000001ff00 */
[----:B------:R1:W5:Y:S04]  /*c360*/  @!P3 LD.E.64 R54, desc[UR60][R26.64] ;  /* 0x0000003c1a36b980 */ /* 0x000368000c101b00 */
        /* <DEDUP_REMOVED lines=8> */
[----:B------:R1:W5:Y:S02]  /*c3f0*/  @!P5 LD.E.64 R36, desc[UR60][R14.64] ;  /* 0x0000003c0e24d980 */ /* 0x000364000c101b00 */
.L_x_1711:
[----:B------:R-:W-:Y:S05]  /*c400*/  BSYNC B1 ;  /* 0x0000000000017941 */ /* 0x000fea0003800000 */
.L_x_1710:
[----:B--2--5:R-:W-:Y:S01]  /*c410*/  IMAD.MOV.U32 R0, RZ, RZ, R36 ;  /* 0x000000ffff007224 */ /* 0x024fe200078e0024 */
[----:B------:R-:W-:Y:S01]  /*c420*/  UMOV UR4, 0xffffffff ;  /* 0xffffffff00047882 */ /* 0x000fe20000000000 */
[----:B-1----:R-:W-:Y:S01]  /*c430*/  IMAD.MOV.U32 R3, RZ, RZ, R37 ;  /* 0x000000ffff037224 */ /* 0x002fe200078e0025 */
[----:B------:R-:W-:Y:S01]  /*c440*/  CS2R R20, SRZ ;  /* 0x0000000000147805 */ /* 0x000fe2000001ff00 */
[----:B---3--:R-:W-:Y:S01]  /*c450*/  IMAD.MOV.U32 R5, RZ, RZ, R42 ;  /* 0x000000ffff057224 */ /* 0x008fe200078e002a */
        /* <DEDUP_REMOVED lines=42> */
[----:B------:R-:W-:-:S02]  /*c700*/  PRMT R81, R3, 0x7610, R81 ;  /* 0x0000761003517816 */ /* 0x000fc40000000051 */
[----:B------:R-:W-:Y:S02]  /*c710*/  PRMT R78, R5, 0x7610, R78 ;  /* 0x00007610054e7816 */ /* 0x000fe4000000004e */
[----:B------:R-:W-:Y:S01]  /*c720*/  PRMT R69, R10, 0x7610, R69 ;  /* 0x000076100a457816 */ /* 0x000fe20000000045 */
[----:B------:R-:W-:Y:S06]  /*c730*/  BRA.DIV UR4, `(.L_x_1712) ;  /* 0x000001ca04e87947 */ /* 0x000fec000b800000 */
[----:B------:R1:W2:Y:S04]  /*c740*/  SHFL.IDX PT, R3, R7, 0x1, 0x1c1f ;  /* 0x003c1f0007037f89 */ /* 0x0002a800000e0000 */
[----:B------:R1:W3:Y:S04]  /*c750*/  SHFL.IDX PT, R0, R6, 0x1, 0x1c1f ;  /* 0x003c1f0006007f89 */ /* 0x0002e800000e0000 */
[----:B------:R1:W1:Y:S04]  /*c760*/  SHFL.IDX PT, R5, R8, 0x1, 0x1c1f ;  /* 0x003c1f0008057f89 */ /* 0x00026800000e0000 */
[----:B0-----:R-:W0:Y:S02]  /*c770*/  SHFL.IDX PT, R4, R4, 0x1, 0x1c1f ;  /* 0x003c1f0004047f89 */ /* 0x001e2400000e0000 */
.L_x_2044:
[----:B------:R-:W-:Y:S01]  /*c780*/  VIADD R9, R9, 0x40 ;  /* 0x0000004009097836 */ /* 0x000fe20000000000 */
[----:B-1----:R-:W-:Y:S01]  /*c790*/  LOP3.LUT R6, R184, 0x18, R16, 0xf8, !PT ;  /* 0x00000018b8067812 */ /* 0x002fe200078ef810 */
[----:B------:R-:W-:Y:S01]  /*c7a0*/  BSSY B1, `(.L_x_1713) ;  /* 0x0000053000017945 */ /* 0x000fe20003800000 */
[----:B------:R-:W-:Y:S02]  /*c7b0*/  LOP3.LUT P0, RZ, R207, 0x4, RZ, 0xc0, !PT ;  /* 0x00000004cfff7812 */ /* 0x000fe4000780c0ff */
[----:B------:R-:W-:Y:S02]  /*c7c0*/  CS2R R30, SRZ ;  /* 0x00000000001e7805 */ /* 0x000fe4000001ff00 */
[----:B------:R-:W-:Y:S02]  /*c7d0*/  ISETP.GE.AND P1, PT, R9, R90, PT ;  /* 0x0000005a0900720c */ /* 0x000fe40003f26270 */
[----:B------:R-:W-:Y:S02]  /*c7e0*/  CS2R R38, SRZ ;  /* 0x0000000000267805 */ /* 0x000fe4000001ff00 */
[----:B------:R-:W-:-:S02]  /*c7f0*/  LOP3.LUT R7, R6, R185, RZ, 0x3c, !PT ;  /* 0x000000b906077212 */ /* 0x000fc400078e3cff */
[----:B------:R-:W-:Y:S02]  /*c800*/  CS2R R24, SRZ ;  /* 0x0000000000187805 */ /* 0x000fe4000001ff00 */
[----:B------:R-:W-:Y:S02]  /*c810*/  CS2R R12, SRZ ;  /* 0x00000000000c7805 */ /* 0x000fe4000001ff00 */
[----:B------:R-:W-:Y:S02]  /*c820*/  CS2R R8, SRZ ;  /* 0x0000000000087805 */ /* 0x000fe4000001ff00 */
[----:B------:R-:W-:Y:S01]  /*c830*/  CS2R R40, SRZ ;  /* 0x0000000000287805 */ /* 0x000fe2000001ff00 */
[----:B------:R-:W-:Y:S01]  /*c840*/  IMAD.IADD R7, R186, 0x1, R7 ;  /* 0x00000001ba077824 */ /* 0x000fe200078e0207 */
[----:B------:R-:W-:Y:S02]  /*c850*/  CS2R R32, SRZ ;  /* 0x0000000000207805 */ /* 0x000fe4000001ff00 */
[----:B------:R-:W-:-:S02]  /*c860*/  CS2R R28, SRZ ;  /* 0x00000000001c7805 */ /* 0x000fc4000001ff00 */
[----:B------:R-:W-:Y:S02]  /*c870*/  CS2R R26, SRZ ;  /* 0x00000000001a7805 */ /* 0x000fe4000001ff00 */
[----:B----4-:R-:W-:Y:S01]  /*c880*/  CS2R R14, SRZ ;  /* 0x00000000000e7805 */ /* 0x010fe2000001ff00 */
[----:B------:R-:W-:Y:S01]  /*c890*/  IMAD R62, R7, 0x2, R18 ;  /* 0x00000002073e7824 */ /* 0x000fe200078e0212 */
        /* <DEDUP_REMOVED lines=8> */
[----:B------:R-:W-:-:S05]  /*c920*/  ISETP.GE.AND P1, PT, R176, UR4, PT ;  /* 0x00000004b0007c0c */ /* 0x000fca000bf26270 */
[C---:B------:R-:W-:Y:S01]  /*c930*/  @!P4 IMAD.SHL.U32 R9, R179.reuse, 0x2, RZ ;  /* 0x00000002b309c824 */ /* 0x040fe200078e00ff */
[----:B------:R-:W-:-:S03]  /*c940*/  @!P4 SHF.L.U64.HI R6, R179, 0x1, R206 ;  /* 0x00000001b306c819 */ /* 0x000fc600000102ce */
[C---:B------:R-:W-:Y:S01]  /*c950*/  @!P3 IMAD.SHL.U32 R73, R177.reuse, 0x2, RZ ;  /* 0x00000002b149b824 */ /* 0x040fe200078e00ff */
[----:B------:R-:W-:Y:S01]  /*c960*/  @!P3 SHF.L.U64.HI R12, R177, 0x1, R205 ;  /* 0x00000001b10cb819 */ /* 0x000fe200000102cd */
[----:B------:R-:W-:Y:S01]  /*c970*/  @!P2 IMAD.SHL.U32 R67, R178, 0x2, RZ ;  /* 0x00000002b243a824 */ /* 0x000fe200078e00ff */
[-C--:B---3--:R-:W-:Y:S01]  /*c980*/  @!P4 IADD3 R10, P5, R0, R9.reuse, RZ ;  /* 0x00000009000ac210 */ /* 0x088fe20007fbe0ff */
[----:B------:R-:W-:Y:S01]  /*c990*/  @!P1 IMAD.SHL.U32 R7, R176, 0x2, RZ ;  /* 0x00000002b0079824 */ /* 0x000fe200078e00ff */
[----:B0-----:R-:W-:Y:S02]  /*c9a0*/  @!P4 IADD3 R8, P6, R4, R9, RZ ;  /* 0x000000090408c210 */ /* 0x001fe40007fde0ff */
[----:B------:R-:W-:Y:S01]  /*c9b0*/  @!P2 SHF.L.U64.HI R14, R178, 0x1, R203 ;  /* 0x00000001b20ea819 */ /* 0x000fe200000102cb */
[--C-:B--2---:R-:W-:Y:S01]  /*c9c0*/  @!P4 IMAD.X R11, R3, 0x1, R6.reuse, P5 ;  /* 0x00000001030bc824 */ /* 0x104fe200028e0606 */
[-C--:B------:R-:W-:Y:S01]  /*c9d0*/  @!P3 IADD3 R76, P5, R0, R73.reuse, RZ ;  /* 0x00000049004cb210 */ /* 0x080fe20007fbe0ff */
[----:B------:R-:W-:Y:S01]  /*c9e0*/  @!P4 IMAD.X R9, R5, 0x1, R6, P6 ;  /* 0x000000010509c824 */ /* 0x000fe200030e0606 */
[----:B------:R-:W-:-:S02]  /*c9f0*/  @!P3 IADD3 R72, P6, R4, R73, RZ ;  /* 0x000000490448b210 */ /* 0x000fc40007fde0ff */
[----:B------:R-:W-:Y:S01]  /*ca00*/  @!P1 SHF.L.U64.HI R20, R176, 0x1, R202 ;  /* 0x00000001b0149819 */ /* 0x000fe200000102ca */
[--C-:B------:R-:W-:Y:S01]  /*ca10*/  @!P3 IMAD.X R77, R3, 0x1, R12.reuse, P5 ;  /* 0x00000001034db824 */ /* 0x100fe200028e060c */
[-C--:B------:R-:W-:Y:S01]  /*ca20*/  @!P2 IADD3 R70, P5, R0, R67.reuse, RZ ;  /* 0x000000430046a210 */ /* 0x080fe20007fbe0ff */
[----:B------:R-:W-:Y:S01]  /*ca30*/  @!P3 IMAD.X R73, R5, 0x1, R12, P6 ;  /* 0x000000010549b824 */ /* 0x000fe200030e060c */
[----:B------:R-:W-:-:S03]  /*ca40*/  @!P2 IADD3 R66, P6, R4, R67, RZ ;  /* 0x000000430442a210 */ /* 0x000fc60007fde0ff */
[--C-:B------:R-:W-:Y:S01]  /*ca50*/  @!P2 IMAD.X R71, R3, 0x1, R14.reuse, P5 ;  /* 0x000000010347a824 */ /* 0x100fe200028e060e */
[----:B------:R-:W-:Y:S01]  /*ca60*/  @!P1 IADD3 R64, P5, R0, R7, RZ ;  /* 0x0000000700409210 */ /* 0x000fe20007fbe0ff */
[----:B------:R-:W-:Y:S01]  /*ca70*/  @!P2 IMAD.X R67, R5, 0x1, R14, P6 ;  /* 0x000000010543a824 */ /* 0x000fe200030e060e */
[----:B------:R-:W-:-:S03]  /*ca80*/  ISETP.GE.AND P6, PT, R164, UR4, PT ;  /* 0x00000004a4007c0c */ /* 0x000fc6000bfc6270 */
[----:B------:R-:W-:Y:S01]  /*ca90*/  @!P1 IMAD.X R65, R3, 0x1, R20, P5 ;  /* 0x0000000103419824 */ /* 0x000fe200028e0614 */
[----:B------:R-:W-:-:S05]  /*caa0*/  @!P1 IADD3 R6, P5, R4, R7, RZ ;  /* 0x0000000704069210 */ /* 0x000fca0007fbe0ff */
[----:B------:R-:W-:Y:S01]  /*cab0*/  @!P1 IMAD.X R7, R5, 0x1, R20, P5 ;  /* 0x0000000105079824 */ /* 0x000fe200028e0614 */
[----:B------:R-:W-:-:S03]  /*cac0*/  ISETP.GE.AND P5, PT, R180, UR4, PT ;  /* 0x00000004b4007c0c */ /* 0x000fc6000bfa6270 */
[----:B------:R-:W-:Y:S02]  /*cad0*/  @!P6 IMAD.MOV.U32 R12, RZ, RZ, R0 ;  /* 0x000000ffff0ce224 */ /* 0x000fe400078e0000 */
[----:B------:R-:W-:Y:S02]  /*cae0*/  @!P6 IMAD.MOV.U32 R13, RZ, RZ, R3 ;  /* 0x000000ffff0de224 */ /* 0x000fe400078e0003 */
[----:B------:R-:W-:-:S04]  /*caf0*/  @!P6 IMAD.WIDE R14, R164, 0x2, R4 ;  /* 0x00000002a40ee825 */ /* 0x000fc800078e0204 */
[----:B------:R-:W-:Y:S01]  /*cb00*/  @!P6 IMAD.WIDE R12, R164, 0x2, R12 ;  /* 0x00000002a40ce825 */ /* 0x000fe200078e020c */
[----:B------:R0:W5:Y:S03]  /*cb10*/  @!P6 LD.E.64 R38, desc[UR60][R14.64] ;  /* 0x0000003c0e26e980 */ /* 0x000166000c101b00 */
[C---:B------:R-:W-:Y:S01]  /*cb20*/  @!P5 IMAD.SHL.U32 R21, R180.reuse, 0x2, RZ ;  /* 0x00000002b415d824 */ /* 0x040fe200078e00ff */
[----:B------:R1:W5:Y:S01]  /*cb30*/  @!P6 LD.E.64 R40, desc[UR60][R12.64] ;  /* 0x0000003c0c28e980 */ /* 0x000362000c101b00 */
[----:B------:R-:W-:-:S03]  /*cb40*/  @!P5 SHF.L.U64.HI R20, R180, 0x1, R201 ;  /* 0x00000001b414d819 */ /* 0x000fc600000102c9 */
[-C--:B------:R-:W-:Y:S02]  /*cb50*/  @!P5 IADD3 R74, P6, R0, R21.reuse, RZ ;  /* 0x00000015004ad210 */ /* 0x080fe40007fde0ff */
[----:B------:R-:W-:Y:S02]  /*cb60*/  CS2R R32, SRZ ;  /* 0x0000000000207805 */ /* 0x000fe4000001ff00 */
[----:B------:R-:W-:Y:S01]  /*cb70*/  CS2R R30, SRZ ;  /* 0x00000000001e7805 */ /* 0x000fe2000001ff00 */
[----:B------:R-:W-:Y:S01]  /*cb80*/  @!P5 IMAD.X R75, R3, 0x1, R20, P6 ;  /* 0x00000001034bd824 */ /* 0x000fe200030e0614 */
[----:B------:R-:W-:Y:S02]  /*cb90*/  @!P5 IADD3 R4, P6, R4, R21, RZ ;  /* 0x000000150404d210 */ /* 0x000fe40007fde0ff */
[----:B------:R2:W5:Y:S01]  /*cba0*/  @!P4 LD.E.64 R32, desc[UR60][R10.64] ;  /* 0x0000003c0a20c980 */ /* 0x000562000c101b00 */
[----:B------:R-:W-:Y:S02]  /*cbb0*/  CS2R R28, SRZ ;  /* 0x00000000001c7805 */ /* 0x000fe4000001ff00 */
[----:B------:R-:W-:-:S02]  /*cbc0*/  CS2R R26, SRZ ;  /* 0x00000000001a7805 */ /* 0x000fc4000001ff00 */
[----:B------:R-:W-:Y:S01]  /*cbd0*/  CS2R R24, SRZ ;  /* 0x0000000000187805 */ /* 0x000fe2000001ff00 */
[----:B------:R-:W-:Y:S01]  /*cbe0*/  @!P5 IMAD.X R5, R5, 0x1, R20, P6 ;  /* 0x000000010505d824 */ /* 0x000fe200030e0614 */
[----:B------:R3:W5:Y:S01]  /*cbf0*/  @!P4 LD.E.64 R30, desc[UR60][R8.64] ;  /* 0x0000003c081ec980 */ /* 0x000762000c101b00 */
[----:B------:R-:W-:Y:S02]  /*cc00*/  CS2R R20, SRZ ;  /* 0x0000000000147805 */ /* 0x000fe4000001ff00 */
[----:B0-----:R-:W-:Y:S02]  /*cc10*/  CS2R R14, SRZ ;  /* 0x00000000000e7805 */ /* 0x001fe4000001ff00 */
[----:B-1----:R-:W-:Y:S01]  /*cc20*/  CS2R R12, SRZ ;  /* 0x00000000000c7805 */ /* 0x002fe2000001ff00 */
[----:B------:R1:W5:Y:S01]  /*cc30*/  @!P3 LD.E.64 R28, desc[UR60][R76.64] ;  /* 0x0000003c4c1cb980 */ /* 0x000362000c101b00 */
[----:B--2---:R-:W-:-:S03]  /*cc40*/  CS2R R10, SRZ ;  /* 0x00000000000a7805 */ /* 0x004fc6000001ff00 */
[----:B------:R1:W5:Y:S01]  /*cc50*/  @!P3 LD.E.64 R20, desc[UR60][R72.64] ;  /* 0x0000003c4814b980 */ /* 0x000362000c101b00 */
[----:B---3--:R-:W-:-:S03]  /*cc60*/  CS2R R8, SRZ ;  /* 0x0000000000087805 */ /* 0x008fc6000001ff00 */
[----:B------:R1:W5:Y:S04]  /*cc70*/  @!P2 LD.E.64 R26, desc[UR60][R70.64] ;  /* 0x0000003c461aa980 */ /* 0x000368000c101b00 */
[----:B------:R1:W5:Y:S04]  /*cc80*/  @!P2 LD.E.64 R24, desc[UR60][R66.64] ;  /* 0x0000003c4218a980 */ /* 0x000368000c101b00 */
[----:B------:R1:W5:Y:S04]  /*cc90*/  @!P1 LD.E.64 R14, desc[UR60][R64.64] ;  /* 0x0000003c400e9980 */ /* 0x000368000c101b00 */
[----:B------:R1:W5:Y:S04]  /*cca0*/  @!P1 LD.E.64 R12, desc[UR60][R6.64] ;  /* 0x0000003c060c9980 */ /* 0x000368000c101b00 */
[----:B------:R1:W5:Y:S04]  /*ccb0*/  @!P5 LD.E.64 R10, desc[UR60][R74.64] ;  /* 0x0000003c4a0ad980 */ /* 0x000368000c101b00 */
[----:B------:R1:W5:Y:S02]  /*ccc0*/  @!P5 LD.E.64 R8, desc[UR60][R4.64] ;  /* 0x0000003c0408d980 */ /* 0x000364000c101b00 */
.L_x_1714:
[----:B------:R-:W-:Y:S05]  /*ccd0*/  BSYNC B1 ;  /* 0x0000000000017941 */ /* 0x000fea0003800000 */
.L_x_1713:
[----:B01---5:R-:W-:Y:S01]  /*cce0*/  IMAD.MOV.U32 R4, RZ, RZ, R20 ;  /* 0x000000ffff047224 */ /* 0x023fe200078e0014 */
[----:B--2---:R-:W-:Y:S01]  /*ccf0*/  LEA.HI R3, R197, R197, RZ, 0x1 ;  /* 0x000000c5c5037211 */ /* 0x004fe200078f08ff */
[----:B------:R-:W-:Y:S01]  /*cd00*/  VIADD R5, R62, 0xc400 ;  /* 0x0000c4003e057836 */ /* 0x000fe20000000000 */
[----:B------:R-:W-:Y:S01]  /*cd10*/  VIADDMNMX R91, R90, -R187, 0x80, PT ;  /* 0x000000805a5b7446 */ /* 0x000fe200038009bb */
[----:B---3--:R-:W-:Y:S01]  /*cd20*/  VIADD R0, R62, 0xc440 ;  /* 0x0000c4403e007836 */ /* 0x008fe20000000000 */
[----:B------:R-:W-:Y:S01]  /*cd30*/  PRMT R77, R4, 0x7610, R77 ;  /* 0x00007610044d7816 */ /* 0x000fe2000000004d */
[----:B------:R-:W-:Y:S01]  /*cd40*/  @P0 VIADD R0, R5, 0xffffffc0 ;  /* 0xffffffc005000836 */ /* 0x000fe20000000000 */
[----:B------:R-:W-:Y:S01]  /*cd50*/  LOP3.LUT R4, R3, 0xfffffffe, RZ, 0xc0, !PT ;  /* 0xfffffffe03047812 */ /* 0x000fe200078ec0ff */
[----:B------:R-:W-:Y:S01]  /*cd60*/  IMAD.MOV.U32 R5, RZ, RZ, R21 ;  /* 0x000000ffff057224 */ /* 0x000fe200078e0015 */
[----:B------:R-:W-:Y:S01]  /*cd70*/  BSSY B1, `(.L_x_1715) ;  /* 0x0000031000017945 */ /* 0x000fe20003800000 */
[----:B------:R-:W-:Y:S01]  /*cd80*/  IMAD.MOV.U32 R6, RZ, RZ, R30 ;  /* 0x000000ffff067224 */ /* 0x000fe200078e001e */
[----:B------:R-:W-:Y:S01]  /*cd90*/  ISETP.GE.AND P1, PT, R174, R91, PT ;  /* 0x0000005bae00720c */ /* 0x000fe20003f26270 */
[----:B------:R-:W-:Y:S01]  /*cda0*/  IMAD.IADD R4, R197, 0x1, -R4 ;  /* 0x00000001c5047824 */ /* 0x000fe200078e0a04 */
[----:B------:R-:W-:Y:S01]  /*cdb0*/  PRMT R76, R5, 0x7610, R76 ;  /* 0x00007610054c7816 */ /* 0x000fe2000000004c */
[----:B------:R-:W-:Y:S01]  /*cdc0*/  IMAD.MOV.U32 R7, RZ, RZ, R31 ;  /* 0x000000ffff077224 */ /* 0x000fe200078e001f */
[----:B------:R-:W-:Y:S01]  /*cdd0*/  PRMT R96, R6, 0x7610, R96 ;  /* 0x0000761006607816 */ /* 0x000fe20000000060 */
[----:B------:R-:W-:Y:S01]  /*cde0*/  IMAD.MOV.U32 R3, RZ, RZ, R38 ;  /* 0x000000ffff037224 */ /* 0x000fe200078e0026 */
[----:B------:R-:W-:Y:S01]  /*cdf0*/  SHF.L.U32 R5, R4, 0x1f, RZ ;  /* 0x0000001f04057819 */ /* 0x000fe200000006ff */
[----:B------:R-:W-:Y:S01]  /*ce00*/  IMAD.MOV.U32 R6, RZ, RZ, R39 ;  /* 0x000000ffff067224 */ /* 0x000fe200078e0027 */
[----:B------:R-:W-:Y:S01]  /*ce10*/  PRMT R97, R7, 0x7610, R97 ;  /* 0x0000761007617816 */ /* 0x000fe20000000061 */
[----:B------:R-:W-:Y:S01]  /*ce20*/  IMAD.MOV.U32 R7, RZ, RZ, R24 ;  /* 0x000000ffff077224 */ /* 0x000fe200078e0018 */
[----:B------:R-:W0:Y:S01]  /*ce30*/  SYNCS.PHASECHK.TRANS64.TRYWAIT P0, [R18+URZ+0x2a800], R5 ;  /* 0x02a80005120075a7 */ /* 0x000e22000800017f */
        /* <DEDUP_REMOVED lines=35> */
[----:B0-----:R-:W-:Y:S06]  /*d070*/  @!P0 BRA `(.L_x_1716) ;  /* 0x000001c4000c8947 */ /* 0x001fec0003800000 */
.L_x_2045:
[----:B------:R-:W-:Y:S05]  /*d080*/  BSYNC B1 ;  /* 0x0000000000017941 */ /* 0x000fea0003800000 */
.L_x_1715:
[----:B------:R-:W-:Y:S01]  /*d090*/  BSSY B1, `(.L_x_1717) ;  /* 0x000012f000017945 */ /* 0x000fe20003800000 */
        /* <DEDUP_REMOVED lines=13> */
[----:B------:R-:W-:Y:S02]  /*d170*/  SHF.R.U64 R112, R58, 0x10, R59 ;  /* 0x000000103a707819 */ /* 0x000fe4000000123b */
[--C-:B------:R-:W-:Y:S02]  /*d180*/  SHF.R.U64 R58, R60, 0x10, R61.reuse ;  /* 0x000000103c3a7819 */ /* 0x100fe4000000123d */
[----:B------:R-:W-:Y:S02]  /*d190*/  SHF.R.U32.HI R61, RZ, 0x10, R61 ;  /* 0x00000010ff3d7819 */ /* 0x000fe4000001163d */
[----:B------:R-:W-:Y:S02]  /*d1a0*/  SHF.R.U32.HI R59, RZ, 0x10, R59 ;  /* 0x00000010ff3b7819 */ /* 0x000fe4000001163b */
[----:B------:R-:W-:Y:S02]  /*d1b0*/  PRMT R111, R111, 0x5410, R112 ;  /* 0x000054106f6f7816 */ /* 0x000fe40000000070 */
[----:B------:R-:W-:-:S02]  /*d1c0*/  PRMT R112, R108, 0x5410, R61 ;  /* 0x000054106c707816 */ /* 0x000fc4000000003d */
[----:B------:R-:W-:Y:S02]  /*d1d0*/  PRMT R110, R110, 0x5410, R59 ;  /* 0x000054106e6e7816 */ /* 0x000fe4000000003b */
[----:B------:R-:W-:Y:S01]  /*d1e0*/  PRMT R109, R109, 0x5410, R58 ;  /* 0x000054106d6d7816 */ /* 0x000fe2000000003a */
[C---:B------:R-:W-:Y:S01]  /*d1f0*/  IMAD.U32 R113, R112.reuse, 0x10000, RZ ;  /* 0x0001000070717824 */ /* 0x040fe200078e00ff */
[----:B------:R-:W-:Y:S01]  /*d200*/  LOP3.LUT R112, R112, 0xffff0000, RZ, 0xc0, !PT ;  /* 0xffff000070707812 */ /* 0x000fe200078ec0ff */
[C---:B------:R-:W-:Y:S01]  /*d210*/  IMAD.U32 R108, R110.reuse, 0x10000, RZ ;  /* 0x000100006e6c7824 */ /* 0x040fe200078e00ff */
[----:B------:R-:W-:Y:S02]  /*d220*/  LOP3.LUT R110, R110, 0xffff0000, RZ, 0xc0, !PT ;  /* 0xffff00006e6e7812 */ /* 0x000fe400078ec0ff */
[C---:B0-----:R-:W-:Y:S01]  /*d230*/  LOP3.LUT R59, R6.reuse, 0xffff0000, RZ, 0xc0, !PT ;  /* 0xffff0000063b7812 */ /* 0x041fe200078ec0ff */
[----:B------:R-:W-:Y:S01]  /*d240*/  IMAD.U32 R58, R6, 0x10000, RZ ;  /* 0x00010000063a7824 */ /* 0x000fe200078e00ff */
[C---:B------:R-:W-:Y:S01]  /*d250*/  LOP3.LUT R61, R7.reuse, 0xffff0000, RZ, 0xc0, !PT ;  /* 0xffff0000073d7812 */ /* 0x040fe200078ec0ff */
[----:B------:R-:W-:-:S02]  /*d260*/  IMAD.U32 R60, R7, 0x10000, RZ ;  /* 0x00010000073c7824 */ /* 0x000fc400078e00ff */
[CC--:B------:R-:W-:Y:S01]  /*d270*/  FMUL.FTZ R115, R59.reuse, R113.reuse ;  /* 0x000000713b737220 */ /* 0x0c0fe20000410000 */
[----:B------:R-:W-:Y:S01]  /*d280*/  FMUL.FTZ R114, R59, R108 ;  /* 0x0000006c3b727220 */ /* 0x000fe20000410000 */
[----:B------:R-:W-:Y:S01]  /*d290*/  FMUL.FTZ R59, R61, R112 ;  /* 0x000000703d3b7220 */ /* 0x000fe20000410000 */
[----:B------:R-:W-:Y:S02]  /*d2a0*/  IMAD.U32 R6, R4, 0x10000, RZ ;  /* 0x0001000004067824 */ /* 0x000fe400078e00ff */
[C---:B------:R-:W-:Y:S01]  /*d2b0*/  FFMA.FTZ R115, R58.reuse, R108, -R115 ;  /* 0x0000006c3a737223 */ /* 0x040fe20000010873 */
[----:B------:R-:W-:Y:S02]  /*d2c0*/  IMAD.U32 R7, R5, 0x10000, RZ ;  /* 0x0001000005077824 */ /* 0x000fe400078e00ff */
[----:B------:R-:W-:Y:S01]  /*d2d0*/  FFMA.FTZ R114, R58, R113, R114 ;  /* 0x000000713a727223 */ /* 0x000fe20000010072 */
[----:B------:R-:W-:Y:S01]  /*d2e0*/  LOP3.LUT R4, R4, 0xffff0000, RZ, 0xc0, !PT ;  /* 0xffff000004047812 */ /* 0x000fe200078ec0ff */
[-C--:B------:R-:W-:Y:S01]  /*d2f0*/  FMUL.FTZ R117, R61, R110.reuse ;  /* 0x0000006e3d757220 */ /* 0x080fe20000410000 */
        /* <DEDUP_REMOVED lines=10> */
[-C--:B------:R-:W-:Y:S01]  /*d3a0*/  FMUL.FTZ R111, R5, R58.reuse ;  /* 0x0000003a056f7220 */ /* 0x080fe20000410000 */
[C---:B------:R-:W-:Y:S01]  /*d3b0*/  FFMA.FTZ R4, R6.reuse, R59, -R109 ;  /* 0x0000003b06047223 */ /* 0x040fe2000001086d */
[C---:B------:R-:W-:Y:S01]  /*d3c0*/  FFMA.FTZ R5, R7.reuse, R58, -R110 ;  /* 0x0000003a07057223 */ /* 0x040fe2000001086e */
[----:B------:R-:W-:Y:S01]  /*d3d0*/  FFMA.FTZ R61, R6, R61, R60 ;  /* 0x0000003d063d7223 */ /* 0x000fe2000001003c */
[----:B------:R-:W-:Y:S01]  /*d3e0*/  FFMA.FTZ R108, R7, R108, R111 ;  /* 0x0000006c076c7223 */ /* 0x000fe2000001006f */
[----:B------:R-:W-:Y:S02]  /*d3f0*/  F2FP.BF16.F32.PACK_AB R6, R114, R115 ;  /* 0x000000737206723e */ /* 0x000fe400000010ff */
[----:B------:R-:W-:-:S02]  /*d400*/  F2FP.BF16.F32.PACK_AB R7, R112, R113 ;  /* 0x000000717007723e */ /* 0x000fc400000010ff */
[----:B------:R-:W-:Y:S02]  /*d410*/  F2FP.BF16.F32.PACK_AB R4, R61, R4 ;  /* 0x000000043d04723e */ /* 0x000fe400000010ff */
[----:B------:R-:W-:-:S05]  /*d420*/  F2FP.BF16.F32.PACK_AB R5, R108, R5 ;  /* 0x000000056c05723e */ /* 0x000fca00000010ff */
[----:B------:R0:W-:Y:S02]  /*d430*/  STS.128 [R62+0xc400], R4 ;  /* 0x00c400043e007388 */ /* 0x0001e40000000c00 */
.L_x_1720:
[----:B------:R-:W-:Y:S05]  /*d440*/  BSYNC B2 ;  /* 0x0000000000027941 */ /* 0x000fea0003800000 */
.L_x_1719:
[----:B------:R-:W-:Y:S04]  /*d450*/  BSSY B2, `(.L_x_1721) ;  /* 0x0000030000027945 */ /* 0x000fe80003800000 */
[----:B------:R-:W-:Y:S05]  /*d460*/  @P1 BRA `(.L_x_1722) ;  /* 0x0000000000b81947 */ /* 0x000fea0003800000 */
[----:B0-----:R-:W0:Y:S01]  /*d470*/  LDS.128 R4, [R0] ;  /* 0x0000000000047984 */ /* 0x001e220000000c00 */
[--C-:B------:R-:W-:Y:S02]  /*d480*/  SHF.R.U64 R59, R54, 0x10, R55.reuse ;  /* 0x00000010363b7819 */ /* 0x100fe40000001237 */
[----:B------:R-:W-:Y:S02]  /*d490*/  SHF.R.U32.HI R54, RZ, 0x10, R55 ;  /* 0x00000010ff367819 */ /* 0x000fe40000011637 */
[--C-:B------:R-:W-:Y:S02]  /*d4a0*/  SHF.R.U64 R55, R56, 0x10, R57.reuse ;  /* 0x0000001038377819 */ /* 0x100fe40000001239 */
[----:B------:R-:W-:Y:S02]  /*d4b0*/  SHF.R.U32.HI R56, RZ, 0x10, R57 ;  /* 0x00000010ff387819 */ /* 0x000fe40000011639 */
[----:B------:R-:W-:Y:S02]  /*d4c0*/  PRMT R103, R103, 0x5410, R54 ;  /* 0x0000541067677816 */ /* 0x000fe40000000036 */
[----:B------:R-:W-:-:S02]  /*d4d0*/  PRMT R101, R101, 0x5410, R56 ;  /* 0x0000541065657816 */ /* 0x000fc40000000038 */
[----:B------:R-:W-:Y:S01]  /*d4e0*/  PRMT R100, R100, 0x5410, R55 ;  /* 0x0000541064647816 */ /* 0x000fe20000000037 */
[----:B------:R-:W-:Y:S01]  /*d4f0*/  IMAD.U32 R58, R103, 0x10000, RZ ;  /* 0x00010000673a7824 */ /* 0x000fe200078e00ff */
[----:B------:R-:W-:Y:S01]  /*d500*/  PRMT R102, R102, 0x5410, R59 ;  /* 0x0000541066667816 */ /* 0x000fe2000000003b */
[C---:B------:R-:W-:Y:S01]  /*d510*/  IMAD.U32 R59, R101.reuse, 0x10000, RZ ;  /* 0x00010000653b7824 */ /* 0x040fe200078e00ff */
[----:B------:R-:W-:Y:S02]  /*d520*/  LOP3.LUT R101, R101, 0xffff0000, RZ, 0xc0, !PT ;  /* 0xffff000065657812 */ /* 0x000fe400078ec0ff */
[----:B------:R-:W-:Y:S02]  /*d530*/  LOP3.LUT R103, R103, 0xffff0000, RZ, 0xc0, !PT ;  /* 0xffff000067677812 */ /* 0x000fe400078ec0ff */
[C---:B0-----:R-:W-:Y:S01]  /*d540*/  LOP3.LUT R55, R6.reuse, 0xffff0000, RZ, 0xc0, !PT ;  /* 0xffff000006377812 */ /* 0x041fe200078ec0ff */
[----:B------:R-:W-:Y:S01]  /*d550*/  IMAD.U32 R54, R6, 0x10000, RZ ;  /* 0x0001000006367824 */ /* 0x000fe200078e00ff */
[C---:B------:R-:W-:Y:S01]  /*d560*/  LOP3.LUT R57, R7.reuse, 0xffff0000, RZ, 0xc0, !PT ;  /* 0xffff000007397812 */ /* 0x040fe200078ec0ff */
[----:B------:R-:W-:-:S02]  /*d570*/  IMAD.U32 R56, R7, 0x10000, RZ ;  /* 0x0001000007387824 */ /* 0x000fc400078e00ff */
[CC--:B------:R-:W-:Y:S01]  /*d580*/  FMUL.FTZ R60, R55.reuse, R58.reuse ;  /* 0x0000003a373c7220 */ /* 0x0c0fe20000410000 */
[----:B------:R-:W-:Y:S01]  /*d590*/  FMUL.FTZ R61, R55, R59 ;  /* 0x0000003b373d7220 */ /* 0x000fe20000410000 */
[C---:B------:R-:W-:Y:S01]  /*d5a0*/  FMUL.FTZ R55, R57.reuse, R101 ;  /* 0x0000006539377220 */ /* 0x040fe20000410000 */
[----:B------:R-:W-:Y:S02]  /*d5b0*/  IMAD.U32 R6, R4, 0x10000, RZ ;  /* 0x0001000004067824 */ /* 0x000fe400078e00ff */
[----:B------:R-:W-:Y:S01]  /*d5c0*/  FFMA.FTZ R109, R54, R59, R60 ;  /* 0x0000003b366d7223 */ /* 0x000fe2000001003c */
[-C--:B------:R-:W-:Y:S01]  /*d5d0*/  FMUL.FTZ R59, R57, R103.reuse ;  /* 0x00000067393b7220 */ /* 0x080fe20000410000 */
[----:B------:R-:W-:Y:S01]  /*d5e0*/  FFMA.FTZ R103, R56, R103, -R55 ;  /* 0x0000006738677223 */ /* 0x000fe20000010837 */
[C---:B------:R-:W-:Y:S01]  /*d5f0*/  IMAD.U32 R7, R5.reuse, 0x10000, RZ ;  /* 0x0001000005077824 */ /* 0x040fe200078e00ff */
[----:B------:R-:W-:Y:S01]  /*d600*/  LOP3.LUT R4, R4, 0xffff0000, RZ, 0xc0, !PT ;  /* 0xffff000004047812 */ /* 0x000fe200078ec0ff */
[----:B------:R-:W-:Y:S01]  /*d610*/  IMAD.U32 R57, R100, 0x10000, RZ ;  /* 0x0001000064397824 */ /* 0x000fe200078e00ff */
[----:B------:R-:W-:Y:S01]  /*d620*/  LOP3.LUT R5, R5, 0xffff0000, RZ, 0xc0, !PT ;  /* 0xffff000005057812 */ /* 0x000fe200078ec0ff */
[----:B------:R-:W-:Y:S01]  /*d630*/  IMAD.U32 R55, R102, 0x10000, RZ ;  /* 0x0001000066377824 */ /* 0x000fe200078e00ff */
[----:B------:R-:W-:Y:S01]  /*d640*/  LOP3.LUT R100, R100, 0xffff0000, RZ, 0xc0, !PT ;  /* 0xffff000064647812 */ /* 0x000fe200078ec0ff */
[----:B------:R-:W-:Y:S01]  /*d650*/  FFMA.FTZ R58, R54, R58, -R61 ;  /* 0x0000003a363a7223 */ /* 0x000fe2000001083d */
[----:B------:R-:W-:Y:S01]  /*d660*/  LOP3.LUT R102, R102, 0xffff0000, RZ, 0xc0, !PT ;  /* 0xffff000066667812 */ /* 0x000fe200078ec0ff */
        /* <DEDUP_REMOVED lines=14> */
.L_x_1722:
[----:B------:R-:W-:Y:S05]  /*d750*/  BSYNC B2 ;  /* 0x0000000000027941 */ /* 0x000fea0003800000 */
.L_x_1721:
[----:B------:R-:W-:Y:S04]  /*d760*/  BSSY B2, `(.L_x_1723) ;  /* 0x0000030000027945 */ /* 0x000fe80003800000 */
[----:B------:R-:W-:Y:S05]  /*d770*/  @P2 BRA `(.L_x_1724) ;  /* 0x0000000000b82947 */ /* 0x000fea0003800000 */
[----:B01----:R-:W0:Y:S01]  /*d780*/  LDS.128 R4, [R62+0x10400] ;  /* 0x010400003e047984 */ /* 0x003e220000000c00 */
        /* <DEDUP_REMOVED lines=45> */
.L_x_1724:
[----:B------:R-:W-:Y:S05]  /*da60*/  BSYNC B2 ;  /* 0x0000000000027941 */ /* 0x000fea0003800000 */
.L_x_1723:
[----:B------:R-:W-:Y:S04]  /*da70*/  BSSY B2, `(.L_x_1725) ;  /* 0x0000030000027945 */ /* 0x000fe80003800000 */
[----:B------:R-:W-:Y:S05]  /*da80*/  @P3 BRA `(.L_x_1726) ;  /* 0x0000000000b83947 */ /* 0x000fea0003800000 */
[----:B012---:R-:W0:Y:S01]  /*da90*/  LDS.128 R4, [R0+0x4000] ;  /* 0x0040000000047984 */ /* 0x007e220000000c00 */
        /* <DEDUP_REMOVED lines=45> */
.L_x_1726:
[----:B------:R-:W-:Y:S05]  /*dd70*/  BSYNC B2 ;  /* 0x0000000000027941 */ /* 0x000fea0003800000 */
.L_x_1725:
[----:B------:R-:W-:Y:S04]  /*dd80*/  BSSY B2, `(.L_x_1727) ;  /* 0x0000030000027945 */ /* 0x000fe80003800000 */
[----:B------:R-:W-:Y:S05]  /*dd90*/  @P4 BRA `(.L_x_1728) ;  /* 0x0000000000b84947 */ /* 0x000fea0003800000 */
[----:B0123--:R-:W0:Y:S01]  /*dda0*/  LDS.128 R4, [R62+0x14400] ;  /* 0x014400003e047984 */ /* 0x00fe220000000c00 */
        /* <DEDUP_REMOVED lines=45> */
.L_x_1728:
[----:B------:R-:W-:Y:S05]  /*e080*/  BSYNC B2 ;  /* 0x0000000000027941 */ /* 0x000fea0003800000 */
.L_x_1727:
[----:B------:R-:W-:Y:S05]  /*e090*/  @P5 BRA `(.L_x_1718) ;  /* 0x0000000000b85947 */ /* 0x000fea0003800000 */
[----:B01234-:R-:W0:Y:S01]  /*e0a0*/  LDS.128 R4, [R0+0x8000] ;  /* 0x0080000000047984 */ /* 0x01fe220000000c00 */
        /* <DEDUP_REMOVED lines=45> */
.L_x_1718:
[----:B------:R-:W-:Y:S05]  /*e380*/  BSYNC B1 ;  /* 0x0000000000017941 */ /* 0x000fea0003800000 */
.L_x_1717:
        /* <DEDUP_REMOVED lines=13> */
[----:B------:R-:W-:Y:S02]  /*e460*/  SHF.R.U64 R35, R38, 0x10, R39 ;  /* 0x0000001026237819 */ /* 0x000fe40000001227 */
[----:B------:R-:W-:Y:S02]  /*e470*/  SHF.R.U32.HI R40, RZ, 0x10, R41 ;  /* 0x00000010ff287819 */ /* 0x000fe40000011629 */
        /* <DEDUP_REMOVED lines=42> */
.L_x_1731:
[----:B------:R-:W-:Y:S05]  /*e720*/  BSYNC B1 ;  /* 0x0000000000017941 */ /* 0x000fea0003800000 */
.L_x_1730:
[----:B------:R-:W-:Y:S04]  /*e730*/  BSSY B1, `(.L_x_1732) ;  /* 0x0000030000017945 */ /* 0x000fe80003800000 */
[----:B------:R-:W-:Y:S05]  /*e740*/  @P1 BRA `(.L_x_1733) ;  /* 0x0000000000b81947 */ /* 0x000fea0003800000 */
[----:B0-----:R-:W0:Y:S01]  /*e750*/  LDS.128 R4, [R0+0x2000] ;  /* 0x0020000000047984 */ /* 0x001e220000000c00 */
        /* <DEDUP_REMOVED lines=45> */
.L_x_1733:
[----:B------:R-:W-:Y:S05]  /*ea30*/  BSYNC B1 ;  /* 0x0000000000017941 */ /* 0x000fea0003800000 */
.L_x_1732:
[----:B------:R-:W-:Y:S04]  /*ea40*/  BSSY B1, `(.L_x_1734) ;  /* 0x0000030000017945 */ /* 0x000fe80003800000 */
[----:B------:R-:W-:Y:S05]  /*ea50*/  @P2 BRA `(.L_x_1735) ;  /* 0x0000000000b82947 */ /* 0x000fea0003800000 */
[----:B01----:R-:W0:Y:S01]  /*ea60*/  LDS.128 R4, [R62+0x12400] ;  /* 0x012400003e047984 */ /* 0x003e220000000c00 */
[----:B------:R-:W-:Y:S02]  /*ea70*/  SHF.R.U64 R28, R28, 0x10, R29 ;  /* 0x000000101c1c7819 */ /* 0x000fe4000000121d */
[----:B------:R-:W-:Y:S02]  /*ea80*/  SHF.R.U64 R20, R20, 0x10, R21 ;  /* 0x0000001014147819 */ /* 0x000fe40000001215 */
[----:B------:R-:W-:Y:S02]  /*ea90*/  SHF.R.U32.HI R29, RZ, 0x10, R29 ;  /* 0x00000010ff1d7819 */ /* 0x000fe4000001161d */
[----:B------:R-:W-:Y:S02]  /*eaa0*/  SHF.R.U32.HI R21, RZ, 0x10, R21 ;  /* 0x00000010ff157819 */ /* 0x000fe40000011615 */
[----:B------:R-:W-:Y:S02]  /*eab0*/  PRMT R90, R90, 0x5410, R29 ;  /* 0x000054105a5a7816 */ /* 0x000fe4000000001d */
[----:B------:R-:W-:-:S02]  /*eac0*/  PRMT R76, R76, 0x5410, R21 ;  /* 0x000054104c4c7816 */ /* 0x000fc40000000015 */
[----:B------:R-:W-:Y:S01]  /*ead0*/  PRMT R77, R77, 0x5410, R20 ;  /* 0x000054104d4d7816 */ /* 0x000fe20000000014 */
[C---:B------:R-:W-:Y:S01]  /*eae0*/  IMAD.U32 R30, R90.reuse, 0x10000, RZ ;  /* 0x000100005a1e7824 */ /* 0x040fe200078e00ff */
[----:B------:R-:W-:Y:S01]  /*eaf0*/  LOP3.LUT R90, R90, 0xffff0000, RZ, 0xc0, !PT ;  /* 0xffff00005a5a7812 */ /* 0x000fe200078ec0ff */
[C---:B------:R-:W-:Y:S01]  /*eb00*/  IMAD.U32 R31, R76.reuse, 0x10000, RZ ;  /* 0x000100004c1f7824 */ /* 0x040fe200078e00ff */
[----:B------:R-:W-:Y:S02]  /*eb10*/  LOP3.LUT R76, R76, 0xffff0000, RZ, 0xc0, !PT ;  /* 0xffff00004c4c7812 */ /* 0x000fe400078ec0ff */
[----:B------:R-:W-:Y:S02]  /*eb20*/  PRMT R89, R89, 0x5410, R28 ;  /* 0x0000541059597816 */ /* 0x000fe4000000001c */
[C---:B0-----:R-:W-:Y:S01]  /*eb30*/  LOP3.LUT R21, R6.reuse, 0xffff0000, RZ, 0xc0, !PT ;  /* 0xffff000006157812 */ /* 0x041fe200078ec0ff */
[----:B------:R-:W-:Y:S01]  /*eb40*/  IMAD.U32 R20, R6, 0x10000, RZ ;  /* 0x0001000006147824 */ /* 0x000fe200078e00ff */
[C---:B------:R-:W-:Y:S01]  /*eb50*/  LOP3.LUT R29, R7.reuse, 0xffff0000, RZ, 0xc0, !PT ;  /* 0xffff0000071d7812 */ /* 0x040fe200078ec0ff */
[----:B------:R-:W-:-:S02]  /*eb60*/  IMAD.U32 R28, R7, 0x10000, RZ ;  /* 0x00010000071c7824 */ /* 0x000fc400078e00ff */
[C---:B------:R-:W-:Y:S01]  /*eb70*/  FMUL.FTZ R32, R21.reuse, R30 ;  /* 0x0000001e15207220 */ /* 0x040fe20000410000 */
[-C--:B------:R-:W-:Y:S01]  /*eb80*/  FMUL.FTZ R33, R21, R31.reuse ;  /* 0x0000001f15217220 */ /* 0x080fe20000410000 */
[----:B------:R-:W-:Y:S01]  /*eb90*/  FMUL.FTZ R21, R29, R76 ;  /* 0x0000004c1d157220 */ /* 0x000fe20000410000 */
[----:B------:R-:W-:Y:S02]  /*eba0*/  IMAD.U32 R6, R4, 0x10000, RZ ;  /* 0x0001000004067824 */ /* 0x000fe400078e00ff */
[C---:B------:R-:W-:Y:S01]  /*ebb0*/  FFMA.FTZ R35, R20.reuse, R31, R32 ;  /* 0x0000001f14237223 */ /* 0x040fe20000010020 */
[----:B------:R-:W-:Y:S02]  /*ebc0*/  IMAD.U32 R7, R5, 0x10000, RZ ;  /* 0x0001000005077824 */ /* 0x000fe400078e00ff */
[----:B------:R-:W-:Y:S01]  /*ebd0*/  FFMA.FTZ R34, R20, R30, -R33 ;  /* 0x0000001e14227223 */ /* 0x000fe20000010821 */
[-C--:B------:R-:W-:Y:S01]  /*ebe0*/  FMUL.FTZ R31, R29, R90.reuse ;  /* 0x0000005a1d1f7220 */ /* 0x080fe20000410000 */
[----:B------:R-:W-:Y:S01]  /*ebf0*/  LOP3.LUT R4, R4, 0xffff0000, RZ, 0xc0, !PT ;  /* 0xffff000004047812 */ /* 0x000fe200078ec0ff */
[C---:B------:R-:W-:Y:S01]  /*ec00*/  FFMA.FTZ R90, R28.reuse, R90, -R21 ;  /* 0x0000005a1c5a7223 */ /* 0x040fe20000010815 */
[----:B------:R-:W-:Y:S01]  /*ec10*/  LOP3.LUT R5, R5, 0xffff0000, RZ, 0xc0, !PT ;  /* 0xffff000005057812 */ /* 0x000fe200078ec0ff */
[C---:B------:R-:W-:Y:S01]  /*ec20*/  IMAD.U32 R29, R77.reuse, 0x10000, RZ ;  /* 0x000100004d1d7824 */ /* 0x040fe200078e00ff */
[----:B------:R-:W-:Y:S01]  /*ec30*/  LOP3.LUT R30, R77, 0xffff0000, RZ, 0xc0, !PT ;  /* 0xffff00004d1e7812 */ /* 0x000fe200078ec0ff */
[C---:B------:R-:W-:Y:S01]  /*ec40*/  IMAD.U32 R21, R89.reuse, 0x10000, RZ ;  /* 0x0001000059157824 */ /* 0x040fe200078e00ff */
        /* <DEDUP_REMOVED lines=15> */
.L_x_1735:
[----:B------:R-:W-:Y:S05]  /*ed40*/  BSYNC B1 ;  /* 0x0000000000017941 */ /* 0x000fea0003800000 */
.L_x_1734:
[----:B------:R-:W-:Y:S04]  /*ed50*/  BSSY B1, `(.L_x_1736) ;  /* 0x0000030000017945 */ /* 0x000fe80003800000 */
[----:B------:R-:W-:Y:S05]  /*ed60*/  @P3 BRA `(.L_x_1737) ;  /* 0x0000000000b83947 */ /* 0x000fea0003800000 */
[----:B012---:R-:W0:Y:S01]  /*ed70*/  LDS.128 R4, [R0+0x6000] ;  /* 0x0060000000047984 */ /* 0x007e220000000c00 */
        /* <DEDUP_REMOVED lines=16> */
[C---:B------:R-:W-:Y:S01]  /*ee80*/  FMUL.FTZ R30, R21.reuse, R26 ;  /* 0x0000001a151e7220 */ /* 0x040fe20000410000 */
[-C--:B------:R-:W-:Y:S01]  /*ee90*/  FMUL.FTZ R29, R21, R27.reuse ;  /* 0x0000001b151d7220 */ /* 0x080fe20000410000 */
[C---:B------:R-:W-:Y:S01]  /*eea0*/  FMUL.FTZ R21, R25.reuse, R72 ;  /* 0x0000004819157220 */ /* 0x040fe20000410000 */
[----:B------:R-:W-:Y:S02]  /*eeb0*/  IMAD.U32 R6, R4, 0x10000, RZ ;  /* 0x0001000004067824 */ /* 0x000fe400078e00ff */
[----:B------:R-:W-:Y:S01]  /*eec0*/  FFMA.FTZ R31, R20, R27, R30 ;  /* 0x0000001b141f7223 */ /* 0x000fe2000001001e */
[-C--:B------:R-:W-:Y:S01]  /*eed0*/  FMUL.FTZ R27, R25, R75.reuse ;  /* 0x0000004b191b7220 */ /* 0x080fe20000410000 */
[----:B------:R-:W-:Y:S01]  /*eee0*/  FFMA.FTZ R75, R24, R75, -R21 ;  /* 0x0000004b184b7223 */ /* 0x000fe20000010815 */
[----:B------:R-:W-:Y:S02]  /*eef0*/  IMAD.U32 R7, R5, 0x10000, RZ ;  /* 0x0001000005077824 */ /* 0x000fe400078e00ff */
[----:B------:R-:W-:Y:S01]  /*ef00*/  FFMA.FTZ R28, R20, R26, -R29 ;  /* 0x0000001a141c7223 */ /* 0x000fe2000001081d */
[----:B------:R-:W-:Y:S01]  /*ef10*/  IMAD.U32 R21, R74, 0x10000, RZ ;  /* 0x000100004a157824 */ /* 0x000fe200078e00ff */
[----:B------:R-:W-:Y:S01]  /*ef20*/  LOP3.LUT R4, R4, 0xffff0000, RZ, 0xc0, !PT ;  /* 0xffff000004047812 */ /* 0x000fe200078ec0ff */
[----:B------:R-:W-:Y:S01]  /*ef30*/  IMAD.U32 R25, R73, 0x10000, RZ ;  /* 0x0001000049197824 */ /* 0x000fe200078e00ff */
[----:B------:R-:W-:Y:S01]  /*ef40*/  LOP3.LUT R5, R5, 0xffff0000, RZ, 0xc0, !PT ;  /* 0xffff000005057812 */ /* 0x000fe200078ec0ff */
[----:B------:R-:W-:Y:S01]  /*ef50*/  FFMA.FTZ R72, R24, R72, R27 ;  /* 0x0000004818487223 */ /* 0x000fe2000001001b */
[----:B------:R-:W-:Y:S01]  /*ef60*/  LOP3.LUT R20, R73, 0xffff0000, RZ, 0xc0, !PT ;  /* 0xffff000049147812 */ /* 0x000fe200078ec0ff */
[----:B------:R-:W-:Y:S01]  /*ef70*/  FMUL.FTZ R27, R4, R25 ;  /* 0x00000019041b7220 */ /* 0x000fe20000410000 */
[----:B------:R-:W-:Y:S01]  /*ef80*/  LOP3.LUT R74, R74, 0xffff0000, RZ, 0xc0, !PT ;  /* 0xffff00004a4a7812 */ /* 0x000fe200078ec0ff */
[----:B------:R-:W-:-:S02]  /*ef90*/  FMUL.FTZ R24, R4, R21 ;  /* 0x0000001504187220 */ /* 0x000fc40000410000 */
[C---:B------:R-:W-:Y:S01]  /*efa0*/  FMUL.FTZ R26, R5.reuse, R20 ;  /* 0x00000014051a7220 */ /* 0x040fe20000410000 */
[C---:B------:R-:W-:Y:S01]  /*efb0*/  FFMA.FTZ R4, R6.reuse, R21, -R27 ;  /* 0x0000001506047223 */ /* 0x040fe2000001081b */
[-C--:B------:R-:W-:Y:S01]  /*efc0*/  FMUL.FTZ R29, R5, R74.reuse ;  /* 0x0000004a051d7220 */ /* 0x080fe20000410000 */
[----:B------:R-:W-:Y:S01]  /*efd0*/  FFMA.FTZ R25, R6, R25, R24 ;  /* 0x0000001906197223 */ /* 0x000fe20000010018 */
[----:B------:R-:W-:Y:S01]  /*efe0*/  FFMA.FTZ R5, R7, R74, -R26 ;  /* 0x0000004a07057223 */ /* 0x000fe2000001081a */
[----:B------:R-:W-:Y:S01]  /*eff0*/  F2FP.BF16.F32.PACK_AB R6, R31, R28 ;  /* 0x0000001c1f06723e */ /* 0x000fe200000010ff */
[----:B------:R-:W-:Y:S01]  /*f000*/  FFMA.FTZ R20, R7, R20, R29 ;  /* 0x0000001407147223 */ /* 0x000fe2000001001d */
[----:B------:R-:W-:Y:S02]  /*f010*/  F2FP.BF16.F32.PACK_AB R7, R72, R75 ;  /* 0x0000004b4807723e */ /* 0x000fe400000010ff */
[----:B------:R-:W-:Y:S02]  /*f020*/  F2FP.BF16.F32.PACK_AB R4, R25, R4 ;  /* 0x000000041904723e */ /* 0x000fe400000010ff */
[----:B------:R-:W-:-:S05]  /*f030*/  F2FP.BF16.F32.PACK_AB R5, R20, R5 ;  /* 0x000000051405723e */ /* 0x000fca00000010ff */
[----:B------:R3:W-:Y:S02]  /*f040*/  STS.128 [R0+0x6000], R4 ;  /* 0x0060000400007388 */ /* 0x0007e40000000c00 */
.L_x_1737:
[----:B------:R-:W-:Y:S05]  /*f050*/  BSYNC B1 ;  /* 0x0000000000017941 */ /* 0x000fea0003800000 */
.L_x_1736:
[----:B------:R-:W-:Y:S04]  /*f060*/  BSSY B1, `(.L_x_1738) ;  /* 0x0000030000017945 */ /* 0x000fe80003800000 */
[----:B------:R-:W-:Y:S05]  /*f070*/  @P4 BRA `(.L_x_1739) ;  /* 0x0000000000b84947 */ /* 0x000fea0003800000 */
[----:B0123--:R-:W0:Y:S01]  /*f080*/  LDS.128 R4, [R62+0x16400] ;  /* 0x016400003e047984 */ /* 0x00fe220000000c00 */
        /* <DEDUP_REMOVED lines=45> */
.L_x_1739:
[----:B------:R-:W-:Y:S05]  /*f360*/  BSYNC B1 ;  /* 0x0000000000017941 */ /* 0x000fea0003800000 */
.L_x_1738:
[----:B------:R-:W-:Y:S05]  /*f370*/  @P5 BRA `(.L_x_1729) ;  /* 0x0000003800bc5947 */ /* 0x000fea0003800000 */
[----:B01234-:R-:W0:Y:S01]  /*f380*/  LDS.128 R4, [R0+0xa000] ;  /* 0x00a0000000047984 */ /* 0x01fe220000000c00 */
        /* <DEDUP_REMOVED lines=13> */
[C---:B------:R-:W-:Y:S01]  /*f460*/  IMAD.U32 R10, R7.reuse, 0x10000, RZ ;  /* 0x00010000070a7824 */ /* 0x040fe200078e00ff */
[----:B------:R-:W-:Y:S01]  /*f470*/  LOP3.LUT R7, R7, 0xffff0000, RZ, 0xc0, !PT ;  /* 0xffff000007077812 */ /* 0x000fe200078ec0ff */
[----:B------:R-:W-:-:S02]  /*f480*/  IMAD.U32 R8, R6, 0x10000, RZ ;  /* 0x0001000006087824 */ /* 0x000fc400078e00ff */
[C---:B------:R-:W-:Y:S01]  /*f490*/  FMUL.FTZ R15, R9.reuse, R13 ;  /* 0x0000000d090f7220 */ /* 0x040fe20000410000 */
[----:B------:R-:W-:Y:S01]  /*f4a0*/  FMUL.FTZ R14, R9, R11 ;  /* 0x0000000b090e7220 */ /* 0x000fe20000410000 */
[C---:B------:R-:W-:Y:S01]  /*f4b0*/  FMUL.FTZ R9, R7.reuse, R63 ;  /* 0x0000003f07097220 */ /* 0x040fe20000410000 */
[----:B------:R-:W-:Y:S02]  /*f4c0*/  IMAD.U32 R3, R4, 0x10000, RZ ;  /* 0x0001000004037824 */ /* 0x000fe400078e00ff */
[C---:B------:R-:W-:Y:S01]  /*f4d0*/  FFMA.FTZ R15, R8.reuse, R11, -R15 ;  /* 0x0000000b080f7223 */ /* 0x040fe2000001080f */
[----:B------:R-:W-:Y:S01]  /*f4e0*/  FFMA.FTZ R14, R8, R13, R14 ;  /* 0x0000000d080e7223 */ /* 0x000fe2000001000e */
[-C--:B------:R-:W-:Y:S01]  /*f4f0*/  FMUL.FTZ R11, R7, R65.reuse ;  /* 0x00000041070b7220 */ /* 0x080fe20000410000 */
        /* <DEDUP_REMOVED lines=21> */
[----:B------:R0:W-:Y:S01]  /*f650*/  STS.128 [R0+0xa000], R4 ;  /* 0x00a0000400007388 */ /* 0x0001e20000000c00 */
[----:B------:R-:W-:Y:S05]  /*f660*/  BRA `(.L_x_1729) ;  /* 0x0000003800007947 */ /* 0x000fea0003800000 */
.L_x_1708:
[----:B------:R-:W0:Y:S01]  /*f670*/  LDC R25, c[0x0][0x448] ;  /* 0x00011200ff197b82 */ /* 0x000e220000000800 */
[----:B------:R-:W-:Y:S01]  /*f680*/  IMAD R3, R198, 0x40, R9 ;  /* 0x00000040c6037824 */ /* 0x000fe200078e0209 */
[----:B------:R-:W-:Y:S01]  /*f690*/  ULDC.64 UR4, c[0x0][0x3f8] ;  /* 0x0000fe0000047ab9 */ /* 0x000fe20000000a00 */
[----:B------:R-:W-:Y:S01]  /*f6a0*/  ULDC.64 UR6, c[0x0][0x408] ;  /* 0x0001020000067ab9 */ /* 0x000fe20000000a00 */
[----:B------:R-:W-:Y:S02]  /*f6b0*/  IMAD.MOV.U32 R4, RZ, RZ, R26 ;  /* 0x000000ffff047224 */ /* 0x000fe400078e001a */
[----:B------:R-:W-:Y:S02]  /*f6c0*/  IMAD.MOV.U32 R10, RZ, RZ, R24 ;  /* 0x000000ffff0a7224 */ /* 0x000fe400078e0018 */
[----:B------:R-:W-:Y:S01]  /*f6d0*/  IMAD.MOV.U32 R11, RZ, RZ, R31 ;  /* 0x000000ffff0b7224 */ /* 0x000fe200078e001f */
[----:B0-----:R-:W-:-:S13]  /*f6e0*/  ISETP.NE.AND P0, PT, R25, 0x1, PT ;  /* 0x000000011900780c */ /* 0x001fda0003f05270 */
[----:B------:R-:W0:Y:S08]  /*f6f0*/  @P0 LDC R0, c[0x0][0x44c] ;  /* 0x00011300ff000b82 */ /* 0x000e300000000800 */
[----:B------:R-:W1:Y:S01]  /*f700*/  @P0 LDC R5, c[0x0][0x450] ;  /* 0x00011400ff050b82 */ /* 0x000e620000000800 */
[----:B0-----:R-:W-:-:S05]  /*f710*/  @P0 IMAD.HI.U32 R0, R3, R0, RZ ;  /* 0x0000000003000227 */ /* 0x001fca00078e00ff */
[----:B-1----:R-:W-:Y:S01]  /*f720*/  @P0 SHF.R.U32.HI R3, RZ, R5, R0 ;  /* 0x00000005ff030219 */ /* 0x002fe20000011600 */
[----:B------:R-:W-:-:S03]  /*f730*/  IMAD.MOV.U32 R5, RZ, RZ, R29 ;  /* 0x000000ffff057224 */ /* 0x000fc600078e001d */
        /* <DEDUP_REMOVED lines=21> */
.L_x_2051:
        /* <DEDUP_REMOVED lines=17> */
[----:B--2---:R-:W-:Y:S01]  /*f9a0*/  IMAD.MOV.U32 R12, RZ, RZ, R0 ;  /* 0x000000ffff0c7224 */ /* 0x004fe200078e0000 */
[----:B------:R-:W-:Y:S01]  /*f9b0*/  ISETP.GE.AND P2, PT, R16, UR4, PT ;  /* 0x0000000410007c0c */ /* 0x000fe2000bf46270 */
[----:B-1----:R-:W-:Y:S01]  /*f9c0*/  IMAD.MOV.U32 R13, RZ, RZ, R3 ;  /* 0x000000ffff0d7224 */ /* 0x002fe200078e0003 */
[----:B------:R-:W-:Y:S01]  /*f9d0*/  ISETP.GE.AND P3, PT, R168, UR4, PT ;  /* 0x00000004a8007c0c */ /* 0x000fe2000bf66270 */
[----:B----4-:R-:W-:Y:S01]  /*f9e0*/  IMAD.MOV.U32 R24, RZ, RZ, R14 ;  /* 0x000000ffff187224 */ /* 0x010fe200078e000e */
[----:B------:R-:W-:Y:S01]  /*f9f0*/  ISETP.GE.AND P4, PT, R169, UR4, PT ;  /* 0x00000004a9007c0c */ /* 0x000fe2000bf86270 */
[----:B---3--:R-:W-:Y:S01]  /*fa00*/  IMAD.MOV.U32 R25, RZ, RZ, R5 ;  /* 0x000000ffff197224 */ /* 0x008fe200078e0005 */
[----:B------:R-:W-:Y:S02]  /*fa10*/  CS2R R28, SRZ ;  /* 0x00000000001c7805 */ /* 0x000fe4000001ff00 */
[----:B------:R-:W-:-:S02]  /*fa20*/  CS2R R30, SRZ ;  /* 0x00000000001e7805 */ /* 0x000fc4000001ff00 */
[----:B------:R-:W-:Y:S02]  /*fa30*/  CS2R R40, SRZ ;  /* 0x0000000000287805 */ /* 0x000fe4000001ff00 */
[----:B------:R-:W-:Y:S01]  /*fa40*/  CS2R R42, SRZ ;  /* 0x00000000002a7805 */ /* 0x000fe2000001ff00 */
[----:B------:R-:W-:Y:S02]  /*fa50*/  @!P2 IMAD.SHL.U32 R11, R16, 0x2, RZ ;  /* 0x00000002100ba824 */ /* 0x000fe400078e00ff */
[----:B------:R-:W-:Y:S02]  /*fa60*/  @!P3 IMAD.SHL.U32 R27, R170, 0x8, RZ ;  /* 0x00000008aa1bb824 */ /* 0x000fe400078e00ff */
[----:B------:R-:W-:Y:S01]  /*fa70*/  @!P4 IMAD.SHL.U32 R49, R171, 0x8, RZ ;  /* 0x00000008ab31c824 */ /* 0x000fe200078e00ff */
[-C--:B------:R-:W-:Y:S02]  /*fa80*/  @!P2 IADD3 R50, P0, R0, R11.reuse, RZ ;  /* 0x0000000b0032a210 */ /* 0x080fe40007f1e0ff */
[----:B------:R-:W-:Y:S01]  /*fa90*/  @!P2 IADD3 R4, P1, R14, R11, RZ ;  /* 0x0000000b0e04a210 */ /* 0x000fe20007f3e0ff */
[----:B------:R-:W-:Y:S01]  /*faa0*/  @!P3 IMAD.WIDE R10, R27, 0x2, R12 ;  /* 0x000000021b0ab825 */ /* 0x000fe200078e020c */
[----:B------:R-:W-:-:S02]  /*fab0*/  @!P2 SHF.L.U64.HI R0, R16, 0x1, R17 ;  /* 0x000000011000a819 */ /* 0x000fc40000010211 */
[----:B------:R-:W-:Y:S01]  /*fac0*/  CS2R R36, SRZ ;  /* 0x0000000000247805 */ /* 0x000fe2000001ff00 */
[----:B------:R-:W-:Y:S01]  /*fad0*/  @!P4 IMAD.WIDE R14, R49, 0x2, R12 ;  /* 0x00000002310ec825 */ /* 0x000fe200078e020c */
[----:B------:R-:W-:Y:S02]  /*fae0*/  CS2R R38, SRZ ;  /* 0x0000000000267805 */ /* 0x000fe4000001ff00 */
[----:B------:R-:W-:Y:S02]  /*faf0*/  CS2R R32, SRZ ;  /* 0x0000000000207805 */ /* 0x000fe4000001ff00 */
[----:B------:R-:W-:Y:S01]  /*fb00*/  CS2R R34, SRZ ;  /* 0x0000000000227805 */ /* 0x000fe2000001ff00 */
[----:B------:R-:W-:Y:S01]  /*fb10*/  @!P3 IMAD.WIDE R12, R27, 0x2, R24 ;  /* 0x000000021b0cb825 */ /* 0x000fe200078e0218 */
[----:B------:R-:W-:Y:S02]  /*fb20*/  CS2R R26, SRZ ;  /* 0x00000000001a7805 */ /* 0x000fe4000001ff00 */
[----:B------:R-:W-:-:S02]  /*fb30*/  CS2R R44, SRZ ;  /* 0x00000000002c7805 */ /* 0x000fc4000001ff00 */
[----:B------:R-:W-:Y:S01]  /*fb40*/  CS2R R46, SRZ ;  /* 0x00000000002e7805 */ /* 0x000fe2000001ff00 */
[----:B------:R-:W-:Y:S01]  /*fb50*/  @!P4 IMAD.WIDE R48, R49, 0x2, R24 ;  /* 0x000000023130c825 */ /* 0x000fe200078e0218 */
[----:B------:R-:W-:Y:S01]  /*fb60*/  CS2R R24, SRZ ;  /* 0x0000000000187805 */ /* 0x000fe2000001ff00 */
[----:B------:R1:W5:Y:S02]  /*fb70*/  @!P3 LD.E.128 R28, desc[UR60][R10.64] ;  /* 0x0000003c0a1cb980 */ /* 0x000364000c101d00 */
[--C-:B------:R-:W-:Y:S02]  /*fb80*/  @!P2 IMAD.X R51, R3, 0x1, R0.reuse, P0 ;  /* 0x000000010333a824 */ /* 0x100fe400000e0600 */
[----:B------:R-:W-:Y:S01]  /*fb90*/  @!P2 IMAD.X R5, R5, 0x1, R0, P1 ;  /* 0x000000010505a824 */ /* 0x000fe200008e0600 */
[----:B------:R1:W5:Y:S04]  /*fba0*/  @!P3 LD.E.128 R40, desc[UR60][R12.64] ;  /* 0x0000003c0c28b980 */ /* 0x000368000c101d00 */
[----:B------:R1:W5:Y:S04]  /*fbb0*/  @!P4 LD.E.128 R24, desc[UR60][R14.64] ;  /* 0x0000003c0e18c980 */ /* 0x000368000c101d00 */
[----:B------:R1:W5:Y:S04]  /*fbc0*/  @!P4 LD.E.128 R36, desc[UR60][R48.64] ;  /* 0x0000003c3024c980 */ /* 0x000368000c101d00 */
[----:B------:R1:W5:Y:S04]  /*fbd0*/  @!P2 LD.E.128 R32, desc[UR60][R50.64] ;  /* 0x0000003c3220a980 */ /* 0x000368000c101d00 */
[----:B------:R1:W5:Y:S02]  /*fbe0*/  @!P2 LD.E.128 R44, desc[UR60][R4.64] ;  /* 0x0000003c042ca980 */ /* 0x000364000c101d00 */
.L_x_1742:
[----:B------:R-:W-:Y:S05]  /*fbf0*/  BSYNC B1 ;  /* 0x0000000000017941 */ /* 0x000fea0003800000 */
.L_x_1741:
[----:B-1---5:R-:W-:Y:S01]  /*fc00*/  IMAD.MOV.U32 R4, RZ, RZ, R46 ;  /* 0x000000ffff047224 */ /* 0x022fe200078e002e */
[----:B------:R-:W-:Y:S01]  /*fc10*/  UMOV UR4, 0xffffffff ;  /* 0xffffffff00047882 */ /* 0x000fe20000000000 */
[----:B---3--:R-:W-:Y:S02]  /*fc20*/  IMAD.MOV.U32 R5, RZ, RZ, R47 ;  /* 0x000000ffff057224 */ /* 0x008fe400078e002f */
[----:B--2---:R-:W-:Y:S01]  /*fc30*/  IMAD.MOV.U32 R0, RZ, RZ, R44 ;  /* 0x000000ffff007224 */ /* 0x004fe200078e002c */
        /* <DEDUP_REMOVED lines=43> */
[----:B------:R-:W-:Y:S02]  /*fef0*/  CS2R R4, SRZ ;  /* 0x0000000000047805 */ /* 0x000fe4000001ff00 */
[----:B------:R-:W-:Y:S02]  /*ff00*/  PRMT R85, R0, 0x7610, R85 ;  /* 0x0000761000557816 */ /* 0x000fe40000000055 */
[----:B------:R-:W-:Y:S01]  /*ff10*/  PRMT R86, R3, 0x7610, R86 ;  /* 0x0000761003567816 */ /* 0x000fe20000000056 */
[----:B------:R-:W-:Y:S06]  /*ff20*/  BRA.DIV UR4, `(.L_x_1743) ;  /* 0x0000019604e47947 */ /* 0x000fec000b800000 */
[----:B------:R1:W2:Y:S04]  /*ff30*/  SHFL.IDX PT, R3, R7, 0x1, 0x1c1f ;  /* 0x003c1f0007037f89 */ /* 0x0002a800000e0000 */
[----:B------:R1:W3:Y:S04]  /*ff40*/  SHFL.IDX PT, R0, R6, 0x1, 0x1c1f ;  /* 0x003c1f0006007f89 */ /* 0x0002e800000e0000 */
[----:B0-----:R-:W0:Y:S04]  /*ff50*/  SHFL.IDX PT, R21, R21, 0x1, 0x1c1f ;  /* 0x003c1f0015157f89 */ /* 0x001e2800000e0000 */
[----:B-1----:R-:W0:Y:S02]  /*ff60*/  SHFL.IDX PT, R20, R20, 0x1, 0x1c1f ;  /* 0x003c1f0014147f89 */ /* 0x002e2400000e0000 */
.L_x_2057:
[----:B------:R-:W-:Y:S01]  /*ff70*/  VIADD R11, R9, 0x40 ;  /* 0x00000040090b7836 */ /* 0x000fe20000000000 */
[----:B------:R-:W-:Y:S01]  /*ff80*/  BSSY B1, `(.L_x_1744) ;  /* 0x0000032000017945 */ /* 0x000fe20003800000 */
[----:B------:R-:W-:Y:S02]  /*ff90*/  CS2R R6, SRZ ;  /* 0x0000000000067805 */ /* 0x000fe4000001ff00 */
[----:B------:R-:W-:Y:S02]  /*ffa0*/  CS2R R8, SRZ ;  /* 0x0000000000087805 */ /* 0x000fe4000001ff00 */
[----:B------:R-:W-:Y:S02]  /*ffb0*/  CS2R R12, SRZ ;  /* 0x00000000000c7805 */ /* 0x000fe4000001ff00 */
[----:B------:R-:W-:Y:S02]  /*ffc0*/  ISETP.GE.AND P0, PT, R11, R78, PT ;  /* 0x0000004e0b00720c */ /* 0x000fe40003f06270 */
[----:B------:R-:W-:-:S02]  /*ffd0*/  CS2R R10, SRZ ;  /* 0x00000000000a7805 */ /* 0x000fc4000001ff00 */
[----:B----4-:R-:W-:Y:S02]  /*ffe0*/  CS2R R14, SRZ ;  /* 0x00000000000e7805 */ /* 0x010fe4000001ff00 */
[----:B------:R-:W-:Y:S02]  /*fff0*/  CS2R R48, SRZ ;  /* 0x0000000000307805 */ /* 0x000fe4000001ff00 */
[----:B------:R-:W-:Y:S02]  /*10000*/  CS2R R50, SRZ ;  /* 0x0000000000327805 */ /* 0x000fe4000001ff00 */
[----:B------:R-:W-:Y:S02]  /*10010*/  CS2R R52, SRZ ;  /* 0x0000000000347805 */ /* 0x000fe4000001ff00 */
[----:B------:R-:W-:Y:S02]  /*10020*/  CS2R R54, SRZ ;  /* 0x0000000000367805 */ /* 0x000fe4000001ff00 */
[----:B------:R-:W-:-:S02]  /*10030*/  CS2R R56, SRZ ;  /* 0x0000000000387805 */ /* 0x000fc4000001ff00 */
[----:B------:R-:W-:Y:S01]  /*10040*/  CS2R R58, SRZ ;  /* 0x00000000003a7805 */ /* 0x000fe2000001ff00 */
[----:B------:R-:W-:Y:S06]  /*10050*/  @P0 BRA `(.L_x_1745) ;  /* 0x0000000000900947 */ /* 0x000fec0003800000 */
[----:B------:R-:W-:Y:S01]  /*10060*/  ULDC UR4, c[0x0][0x3f4] ;  /* 0x0000fd0000047ab9 */ /* 0x000fe20000000800 */
[----:B---3--:R-:W-:Y:S01]  /*10070*/  IMAD.MOV.U32 R4, RZ, RZ, R0 ;  /* 0x000000ffff047224 */ /* 0x008fe200078e0000 */
[----:B------:R-:W-:Y:S01]  /*10080*/  ISETP.GE.AND P2, PT, R16, UR4, PT ;  /* 0x0000000410007c0c */ /* 0x000fe2000bf46270 */
[----:B--2---:R-:W-:Y:S01]  /*10090*/  IMAD.MOV.U32 R5, RZ, RZ, R3 ;  /* 0x000000ffff057224 */ /* 0x004fe200078e0003 */
[----:B------:R-:W-:Y:S02]  /*100a0*/  ISETP.GE.AND P3, PT, R168, UR4, PT ;  /* 0x00000004a8007c0c */ /* 0x000fe4000bf66270 */
[----:B------:R-:W-:Y:S02]  /*100b0*/  CS2R R52, SRZ ;  /* 0x0000000000347805 */ /* 0x000fe4000001ff00 */
[----:B------:R-:W-:Y:S02]  /*100c0*/  ISETP.GE.AND P4, PT, R169, UR4, PT ;  /* 0x00000004a9007c0c */ /* 0x000fe4000bf86270 */
[----:B------:R-:W-:-:S02]  /*100d0*/  CS2R R54, SRZ ;  /* 0x0000000000367805 */ /* 0x000fc4000001ff00 */
[----:B------:R-:W-:Y:S02]  /*100e0*/  CS2R R8, SRZ ;  /* 0x0000000000087805 */ /* 0x000fe4000001ff00 */
[----:B------:R-:W-:Y:S02]  /*100f0*/  CS2R R10, SRZ ;  /* 0x00000000000a7805 */ /* 0x000fe4000001ff00 */
[----:B------:R-:W-:Y:S02]  /*10100*/  CS2R R56, SRZ ;  /* 0x0000000000387805 */ /* 0x000fe4000001ff00 */
[----:B------:R-:W-:Y:S01]  /*10110*/  CS2R R58, SRZ ;  /* 0x00000000003a7805 */ /* 0x000fe2000001ff00 */
[----:B------:R-:W-:Y:S02]  /*10120*/  @!P2 IMAD.SHL.U32 R63, R16, 0x2, RZ ;  /* 0x00000002103fa824 */ /* 0x000fe400078e00ff */
[----:B------:R-:W-:Y:S02]  /*10130*/  @!P3 IMAD.SHL.U32 R73, R170, 0x8, RZ ;  /* 0x00000008aa49b824 */ /* 0x000fe400078e00ff */
[----:B------:R-:W-:Y:S01]  /*10140*/  @!P4 IMAD.SHL.U32 R65, R171, 0x8, RZ ;  /* 0x00000008ab41c824 */ /* 0x000fe200078e00ff */
[-C--:B------:R-:W-:Y:S01]  /*10150*/  @!P2 IADD3 R60, P0, R0, R63.reuse, RZ ;  /* 0x0000003f003ca210 */ /* 0x080fe20007f1e0ff */
[----:B------:R-:W-:Y:S01]  /*10160*/  @!P3 IMAD.WIDE R66, R73, 0x2, R4 ;  /* 0x000000024942b825 */ /* 0x000fe200078e0204 */
[----:B0-----:R-:W-:-:S02]  /*10170*/  @!P2 IADD3 R62, P1, R20, R63, RZ ;  /* 0x0000003f143ea210 */ /* 0x001fc40007f3e0ff */
[----:B------:R-:W-:Y:S01]  /*10180*/  @!P2 SHF.L.U64.HI R0, R16, 0x1, R17 ;  /* 0x000000011000a819 */ /* 0x000fe20000010211 */
[----:B------:R-:W-:Y:S01]  /*10190*/  @!P4 IMAD.WIDE R70, R65, 0x2, R4 ;  /* 0x000000024146c825 */ /* 0x000fe200078e0204 */
[----:B------:R-:W-:Y:S02]  /*101a0*/  CS2R R12, SRZ ;  /* 0x00000000000c7805 */ /* 0x000fe4000001ff00 */
[----:B------:R-:W-:Y:S02]  /*101b0*/  CS2R R14, SRZ ;  /* 0x00000000000e7805 */ /* 0x000fe4000001ff00 */
[----:B------:R-:W-:Y:S02]  /*101c0*/  CS2R R48, SRZ ;  /* 0x0000000000307805 */ /* 0x000fe4000001ff00 */
[----:B------:R-:W-:Y:S02]  /*101d0*/  CS2R R50, SRZ ;  /* 0x0000000000327805 */ /* 0x000fe4000001ff00 */
[----:B------:R-:W-:-:S02]  /*101e0*/  CS2R R4, SRZ ;  /* 0x0000000000047805 */ /* 0x000fc4000001ff00 */
[----:B------:R-:W-:Y:S01]  /*101f0*/  CS2R R6, SRZ ;  /* 0x0000000000067805 */ /* 0x000fe2000001ff00 */
[--C-:B------:R-:W-:Y:S01]  /*10200*/  @!P3 IMAD.WIDE R72, R73, 0x2, R20.reuse ;  /* 0x000000024948b825 */ /* 0x100fe200078e0214 */
        /* <DEDUP_REMOVED lines=9> */
.L_x_1745:
[----:B------:R-:W-:Y:S05]  /*102a0*/  BSYNC B1 ;  /* 0x0000000000017941 */ /* 0x000fea0003800000 */
.L_x_1744:
[----:B---3--:R-:W-:Y:S01]  /*102b0*/  LEA.HI R0, R197, R197, RZ, 0x1 ;  /* 0x000000c5c5007211 */ /* 0x008fe200078f08ff */
[----:B--2--5:R-:W-:Y:S01]  /*102c0*/  IMAD.MOV.U32 R3, RZ, RZ, R4 ;  /* 0x000000ffff037224 */ /* 0x024fe200078e0004 */
[----:B------:R-:W-:Y:S01]  /*102d0*/  VIADDMNMX R89, R78, -R187, 0x80, PT ;  /* 0x000000804e597446 */ /* 0x000fe200038009bb */
[----:B0-----:R-:W-:Y:S01]  /*102e0*/  IMAD.MOV.U32 R20, RZ, RZ, R5 ;  /* 0x000000ffff147224 */ /* 0x001fe200078e0005 */
[----:B------:R-:W-:Y:S01]  /*102f0*/  LOP3.LUT R0, R0, 0xfffffffe, RZ, 0xc0, !PT ;  /* 0xfffffffe00007812 */ /* 0x000fe200078ec0ff */
[----:B------:R-:W-:Y:S01]  /*10300*/  IMAD.MOV.U32 R21, RZ, RZ, R7 ;  /* 0x000000ffff157224 */ /* 0x000fe200078e0007 */
[----:B------:R-:W-:Y:S01]  /*10310*/  PRMT R90, R3, 0x7610, R90 ;  /* 0x00007610035a7816 */ /* 0x000fe2000000005a */
[----:B------:R-:W-:Y:S01]  /*10320*/  IMAD.MOV.U32 R3, RZ, RZ, R6 ;  /* 0x000000ffff037224 */ /* 0x000fe200078e0006 */
[----:B------:R-:W-:Y:S01]  /*10330*/  PRMT R91, R20, 0x7610, R91 ;  /* 0x00007610145b7816 */ /* 0x000fe2000000005b */
[----:B------:R-:W-:Y:S01]  /*10340*/  IMAD.IADD R0, R197, 0x1, -R0 ;  /* 0x00000001c5007824 */ /* 0x000fe200078e0a00 */
[----:B------:R-:W-:Y:S01]  /*10350*/  PRMT R93, R21, 0x7610, R93 ;  /* 0x00007610155d7816 */ /* 0x000fe2000000005d */
[----:B-1----:R-:W-:Y:S01]  /*10360*/  IMAD.MOV.U32 R60, RZ, RZ, R48 ;  /* 0x000000ffff3c7224 */ /* 0x002fe200078e0030 */
[----:B------:R-:W-:Y:S01]  /*10370*/  PRMT R92, R3, 0x7610, R92 ;  /* 0x00007610035c7816 */ /* 0x000fe2000000005c */
[----:B------:R-:W-:Y:S01]  /*10380*/  IMAD.MOV.U32 R62, RZ, RZ, R49 ;  /* 0x000000ffff3e7224 */ /* 0x000fe200078e0031 */
[----:B------:R-:W-:Y:S01]  /*10390*/  SHF.L.U32 R61, R0, 0x1f, RZ ;  /* 0x0000001f003d7819 */ /* 0x000fe200000006ff */
[----:B------:R-:W-:Y:S01]  /*103a0*/  IMAD.MOV.U32 R63, RZ, RZ, R50 ;  /* 0x000000ffff3f7224 */ /* 0x000fe200078e0032 */
[----:B------:R-:W-:Y:S01]  /*103b0*/  PRMT R94, R60, 0x7610, R94 ;  /* 0x000076103c5e7816 */ /* 0x000fe2000000005e */
[----:B------:R-:W-:Y:S01]  /*103c0*/  IMAD.MOV.U32 R3, RZ, RZ, R8 ;  /* 0x000000ffff037224 */ /* 0x000fe200078e0008 */
[----:B------:R-:W0:Y:S01]  /*103d0*/  SYNCS.PHASECHK.TRANS64.TRYWAIT P0, [R18+URZ+0x2a800], R61 ;  /* 0x02a8003d120075a7 */ /* 0x000e22000800017f */
        /* <DEDUP_REMOVED lines=21> */
[----:B------:R-:W-:Y:S01]  /*10530*/  BSSY B1, `(.L_x_1746) ;  /* 0x000000e000017945 */ /* 0x000fe20003800000 */
        /* <DEDUP_REMOVED lines=9> */
[----:B------:R-:W-:-:S02]  /*105d0*/  ISETP.GE.AND P1, PT, R174, R89, PT ;  /* 0x00000059ae00720c */ /* 0x000fc40003f26270 */
[----:B------:R-:W-:Y:S02]  /*105e0*/  PRMT R69, R63, 0x7610, R69 ;  /* 0x000076103f457816 */ /* 0x000fe40000000045 */
[----:B------:R-:W-:Y:S01]  /*105f0*/  PRMT R70, R64, 0x7610, R70 ;  /* 0x0000761040467816 */ /* 0x000fe20000000046 */
[----:B0-----:R-:W-:Y:S08]  /*10600*/  @!P0 BRA `(.L_x_1747) ;  /* 0x0000019000a08947 */ /* 0x001ff00003800000 */
.L_x_2058:
[----:B------:R-:W-:Y:S05]  /*10610*/  BSYNC B1 ;  /* 0x0000000000017941 */ /* 0x000fea0003800000 */
.L_x_1746:
[----:B------:R-:W-:Y:S01]  /*10620*/  BSSY B1, `(.L_x_1748) ;  /* 0x0000145000017945 */ /* 0x000fe20003800000 */
[----:B------:R-:W-:Y:S02]  /*10630*/  PRMT R71, R60, 0x7610, R71 ;  /* 0x000076103c477816 */ /* 0x000fe40000000047 */
[----:B------:R-:W-:Y:S01]  /*10640*/  PRMT R72, R62, 0x7610, R72 ;  /* 0x000076103e487816 */ /* 0x000fe20000000048 */
[----:B------:R-:W-:Y:S06]  /*10650*/  @P1 BRA `(.L_x_1749) ;  /* 0x0000001400041947 */ /* 0x000fec0003800000 */
[----:B------:R-:W1:Y:S01]  /*10660*/  LDC R107, c[0x0][0x3f4] ;  /* 0x0000fd00ff6b7b82 */ /* 0x000e620000000800 */
[----:B------:R-:W-:Y:S01]  /*10670*/  BSSY B2, `(.L_x_1750) ;  /* 0x000006f000027945 */ /* 0x000fe20003800000 */
[-C--:B-1----:R-:W-:Y:S02]  /*10680*/  ISETP.GE.AND P0, PT, R16, R107.reuse, PT ;  /* 0x0000006b1000720c */ /* 0x082fe40003f06270 */
[-C--:B------:R-:W-:Y:S02]  /*10690*/  ISETP.GE.AND P1, PT, R168, R107.reuse, PT ;  /* 0x0000006ba800720c */ /* 0x080fe40003f26270 */
[----:B------:R-:W-:-:S09]  /*106a0*/  ISETP.GE.AND P2, PT, R169, R107, PT ;  /* 0x0000006ba900720c */ /* 0x000fd20003f46270 */
[----:B------:R-:W-:Y:S05]  /*106b0*/  @P0 BRA `(.L_x_1751) ;  /* 0x0000000400a80947 */ /* 0x000fea0003800000 */
[----:B------:R-:W-:Y:S02]  /*106c0*/  LEA.HI R62, R107, R198, RZ, 0x1d ;  /* 0x000000c66b3e7211 */ /* 0x000fe400078fe8ff */
[----:B------:R-:W-:Y:S02]  /*106d0*/  LOP3.LUT R60, R184, 0x38, R16, 0xf8, !PT ;  /* 0x00000038b83c7812 */ /* 0x000fe400078ef810 */
[----:B------:R-:W-:Y:S01]  /*106e0*/  SHF.R.S32.HI R65, RZ, 0x1f, R62 ;  /* 0x0000001fff417819 */ /* 0x000fe2000001143e */
[----:B------:R-:W-:Y:S01]  /*106f0*/  IMAD.SHL.U32 R63, R62, 0x8, RZ ;  /* 0x000000083e3f7824 */ /* 0x000fe200078e00ff */
[-C--:B0-----:R-:W-:Y:S02]  /*10700*/  LOP3.LUT R61, R60, R185.reuse, RZ, 0x3c, !PT ;  /* 0x000000b93c3d7212 */ /* 0x081fe400078e3cff */
[----:B------:R-:W-:Y:S02]  /*10710*/  LEA.HI R65, R65, R62, RZ, 0x3 ;  /* 0x0000003e41417211 */ /* 0x000fe400078f18ff */
[----:B------:R-:W-:Y:S01]  /*10720*/  LOP3.LUT R60, R184, 0x38, R63, 0xf8, !PT ;  /* 0x00000038b83c7812 */ /* 0x000fe200078ef83f */
[----:B------:R-:W-:Y:S01]  /*10730*/  IMAD.IADD R61, R186, 0x1, R61 ;  /* 0x00000001ba3d7824 */ /* 0x000fe200078e023d */
[----:B------:R-:W-:Y:S01]  /*10740*/  SHF.R.U64 R117, R44, 0x10, R45 ;  /* 0x000000102c757819 */ /* 0x000fe2000000122d */
[----:B------:R-:W-:Y:S01]  /*10750*/  IMAD.SHL.U32 R65, R65, 0x400, RZ ;  /* 0x0000040041417824 */ /* 0x000fe200078e00ff */
[----:B------:R-:W-:Y:S01]  /*10760*/  LOP3.LUT R60, R60, R185, RZ, 0x3c, !PT ;  /* 0x000000b93c3c7212 */ /* 0x000fe200078e3cff */
[----:B------:R-:W-:Y:S01]  /*10770*/  IMAD R106, R61, 0x2, R18 ;  /* 0x000000023d6a7824 */ /* 0x000fe200078e0212 */
[----:B------:R-:W-:-:S02]  /*10780*/  SHF.R.U64 R113, R32, 0x10, R33 ;  /* 0x0000001020717819 */ /* 0x000fc40000001221 */
[----:B------:R-:W-:Y:S02]  /*10790*/  LOP3.LUT R65, R65, 0x7fffe000, RZ, 0xc0, !PT ;  /* 0x7fffe00041417812 */ /* 0x000fe400078ec0ff */
[----:B------:R-:W-:Y:S02]  /*107a0*/  PRMT R117, R112, 0x5410, R117 ;  /* 0x0000541070757816 */ /* 0x000fe40000000075 */
[----:B------:R-:W-:Y:S02]  /*107b0*/  IADD3 R65, R60, R65, R186 ;  /* 0x000000413c417210 */ /* 0x000fe40007ffe0ba */
[----:B------:R-:W0:Y:S01]  /*107c0*/  LDS.128 R60, [R106+0xc400] ;  /* 0x00c400006a3c7984 */ /* 0x000e220000000c00 */
[----:B------:R-:W-:Y:S01]  /*107d0*/  SHF.R.U32.HI R114, RZ, 0x10, R33 ;  /* 0x00000010ff727819 */ /* 0x000fe20000011621 */
[----:B------:R-:W-:Y:S01]  /*107e0*/  IMAD.U32 R120, R117, 0x10000, RZ ;  /* 0x0001000075787824 */ /* 0x000fe200078e00ff */
[----:B------:R-:W-:Y:S01]  /*107f0*/  SHF.R.U32.HI R44, RZ, 0x10, R45 ;  /* 0x00000010ff2c7819 */ /* 0x000fe2000001162d */
[----:B------:R-:W-:Y:S01]  /*10800*/  IMAD R108, R65, 0x2, R18 ;  /* 0x00000002416c7824 */ /* 0x000fe200078e0212 */
[----:B------:R-:W-:-:S02]  /*10810*/  SHF.R.U64 R33, R34, 0x10, R35 ;  /* 0x0000001022217819 */ /* 0x000fc40000001223 */
[----:B------:R-:W-:Y:S02]  /*10820*/  PRMT R110, R110, 0x5410, R113 ;  /* 0x000054106e6e7816 */ /* 0x000fe40000000071 */
[----:B------:R-:W1:Y:S01]  /*10830*/  LDS.128 R64, [R108+0xc400] ;  /* 0x00c400006c407984 */ /* 0x000e620000000c00 */
[--C-:B------:R-:W-:Y:S02]  /*10840*/  SHF.R.U64 R45, R46, 0x10, R47.reuse ;  /* 0x000000102e2d7819 */ /* 0x100fe4000000122f */
[----:B------:R-:W-:Y:S02]  /*10850*/  SHF.R.U32.HI R34, RZ, 0x10, R47 ;  /* 0x00000010ff227819 */ /* 0x000fe4000001162f */
[----:B------:R-:W-:Y:S02]  /*10860*/  PRMT R119, R111, 0x5410, R44 ;  /* 0x000054106f777816 */ /* 0x000fe4000000002c */
[----:B------:R-:W-:Y:S02]  /*10870*/  SHF.R.U32.HI R32, RZ, 0x10, R35 ;  /* 0x00000010ff207819 */ /* 0x000fe40000011623 */
[----:B------:R-:W-:Y:S01]  /*10880*/  PRMT R109, R109, 0x5410, R114 ;  /* 0x000054106d6d7816 */ /* 0x000fe20000000072 */
[----:B------:R-:W-:Y:S01]  /*10890*/  IMAD.U32 R122, R119, 0x10000, RZ ;  /* 0x00010000777a7824 */ /* 0x000fe200078e00ff */
[----:B------:R-:W-:-:S02]  /*108a0*/  PRMT R32, R75, 0x5432, R32 ;  /* 0x000054324b207816 */ /* 0x000fc40000000020 */
[----:B------:R-:W-:Y:S02]  /*108b0*/  PRMT R34, R69, 0x5432, R34 ;  /* 0x0000543245227816 */ /* 0x000fe40000000022 */
[----:B------:R-:W-:Y:S02]  /*108c0*/  LOP3.LUT R117, R117, 0xffff0000, RZ, 0xc0, !PT ;  /* 0xffff000075757812 */ /* 0x000fe400078ec0ff */
[----:B------:R-:W-:Y:S01]  /*108d0*/  PRMT R45, R74, 0x5432, R45 ;  /* 0x000054324a2d7816 */ /* 0x000fe2000000002d */
[----:B------:R-:W-:Y:S01]  /*108e0*/  IMAD.U32 R121, R34, 0x10000, RZ ;  /* 0x0001000022797824 */ /* 0x000fe200078e00ff */
[----:B------:R-:W-:Y:S01]  /*108f0*/  PRMT R33, R76, 0x5432, R33 ;  /* 0x000054324c217816 */ /* 0x000fe20000000021 */
[C---:B0-----:R-:W-:Y:S01]  /*10900*/  IMAD.U32 R111, R60.reuse, 0x10000, RZ ;  /* 0x000100003c6f7824 */ /* 0x041fe200078e00ff */
[----:B------:R-:W-:Y:S01]  /*10910*/  LOP3.LUT R112, R60, 0xffff0000, RZ, 0xc0, !PT ;  /* 0xffff00003c707812 */ /* 0x000fe200078ec0ff */
[----:B------:R-:W-:Y:S01]  /*10920*/  IMAD.U32 R60, R110, 0x10000, RZ ;  /* 0x000100006e3c7824 */ /* 0x000fe200078e00ff */
[C---:B------:R-:W-:Y:S01]  /*10930*/  LOP3.LUT R35, R62.reuse, 0xffff0000, RZ, 0xc0, !PT ;  /* 0xffff00003e237812 */ /* 0x040fe200078ec0ff */
[----:B------:R-:W-:Y:S01]  /*10940*/  IMAD.U32 R44, R62, 0x10000, RZ ;  /* 0x000100003e2c7824 */ /* 0x000fe200078e00ff */
[C---:B------:R-:W-:Y:S01]  /*10950*/  LOP3.LUT R62, R63.reuse, 0xffff0000, RZ, 0xc0, !PT ;  /* 0xffff00003f3e7812 */ /* 0x040fe200078ec0ff */
[----:B------:R-:W-:Y:S01]  /*10960*/  IMAD.U32 R114, R63, 0x10000, RZ ;  /* 0x000100003f727824 */ /* 0x000fe200078e00ff */
[----:B------:R-:W-:Y:S01]  /*10970*/  LOP3.LUT R110, R110, 0xffff0000, RZ, 0xc0, !PT ;  /* 0xffff00006e6e7812 */ /* 0x000fe200078ec0ff */
[----:B------:R-:W-:Y:S01]  /*10980*/  IMAD.U32 R113, R61, 0x10000, RZ ;  /* 0x000100003d717824 */ /* 0x000fe200078e00ff */
[C---:B-1----:R-:W-:Y:S01]  /*10990*/  LOP3.LUT R115, R64.reuse, 0xffff0000, RZ, 0xc0, !PT ;  /* 0xffff000040737812 */ /* 0x042fe200078ec0ff */
[----:B------:R-:W-:Y:S01]  /*109a0*/  IMAD.U32 R47, R64, 0x10000, RZ ;  /* 0x00010000402f7824 */ /* 0x000fe200078e00ff */
[C---:B------:R-:W-:Y:S01]  /*109b0*/  LOP3.LUT R46, R66.reuse, 0xffff0000, RZ, 0xc0, !PT ;  /* 0xffff0000422e7812 */ /* 0x040fe200078ec0ff */
[C---:B------:R-:W-:Y:S01]  /*109c0*/  IMAD.U32 R63, R65.reuse, 0x10000, RZ ;  /* 0x00010000413f7824 */ /* 0x040fe200078e00ff */
[----:B------:R-:W-:Y:S01]  /*109d0*/  LOP3.LUT R65, R65, 0xffff0000, RZ, 0xc0, !PT ;  /* 0xffff000041417812 */ /* 0x000fe200078ec0ff */
[C---:B------:R-:W-:Y:S01]  /*109e0*/  FMUL.FTZ R118, R47.reuse, R120 ;  /* 0x000000782f767220 */ /* 0x040fe20000410000 */
[-C--:B------:R-:W-:Y:S01]  /*109f0*/  FMUL.FTZ R124, R47, R60.reuse ;  /* 0x0000003c2f7c7220 */ /* 0x080fe20000410000 */
[----:B------:R-:W-:Y:S01]  /*10a00*/  IMAD.U32 R116, R66, 0x10000, RZ ;  /* 0x0001000042747824 */ /* 0x000fe200078e00ff */
[----:B------:R-:W-:Y:S01]  /*10a10*/  LOP3.LUT R66, R67, 0xffff0000, RZ, 0xc0, !PT ;  /* 0xffff000043427812 */ /* 0x000fe200078ec0ff */
[----:B------:R-:W-:Y:S01]  /*10a20*/  FFMA.FTZ R47, R111, R60, -R118 ;  /* 0x0000003c6f2f7223 */ /* 0x000fe20000010876 */
[----:B------:R-:W-:-:S02]  /*10a30*/  IMAD.U32 R118, R109, 0x10000, RZ ;  /* 0x000100006d767824 */ /* 0x000fc400078e00ff */
[----:B------:R-:W-:Y:S01]  /*10a40*/  FMUL.FTZ R126, R63, R122 ;  /* 0x0000007a3f7e7220 */ /* 0x000fe20000410000 */
[----:B------:R-:W-:Y:S02]  /*10a50*/  IMAD.U32 R64, R67, 0x10000, RZ ;  /* 0x0001000043407824 */ /* 0x000fe400078e00ff */
[----:B------:R-:W-:Y:S01]  /*10a60*/  FFMA.FTZ R60, R111, R120, R124 ;  /* 0x000000786f3c7223 */ /* 0x000fe2000001007c */
[----:B------:R-:W-:Y:S02]  /*10a70*/  IMAD.U32 R67, R32, 0x10000, RZ ;  /* 0x0001000020437824 */ /* 0x000fe400078e00ff */
[-C--:B------:R-:W-:Y:S01]  /*10a80*/  FMUL.FTZ R120, R63, R118.reuse ;  /* 0x000000763f787220 */ /* 0x080fe20000410000 */
[C---:B------:R-:W-:Y:S01]  /*10a90*/  FFMA.FTZ R63, R113.reuse, R118, -R126 ;  /* 0x00000076713f7223 */ /* 0x040fe2000001087e */
[C---:B------:R-:W-:Y:S01]  /*10aa0*/  FMUL.FTZ R111, R64.reuse, R121 ;  /* 0x00000079406f7220 */ /* 0x040fe20000410000 */
[-C--:B------:R-:W-:Y:S01]  /*10ab0*/  FMUL.FTZ R118, R64, R67.reuse ;  /* 0x0000004340767220 */ /* 0x080fe20000410000 */
[----:B------:R-:W-:Y:S01]  /*10ac0*/  FFMA.FTZ R120, R113, R122, R120 ;  /* 0x0000007a71787223 */ /* 0x000fe20000010078 */
[----:B------:R-:W-:Y:S01]  /*10ad0*/  LOP3.LUT R61, R61, 0xffff0000, RZ, 0xc0, !PT ;  /* 0xffff00003d3d7812 */ /* 0x000fe200078ec0ff */
[C---:B------:R-:W-:Y:S01]  /*10ae0*/  FFMA.FTZ R64, R114.reuse, R67, -R111 ;  /* 0x0000004372407223 */ /* 0x040fe2000001086f */
[----:B------:R-:W-:Y:S01]  /*10af0*/  FFMA.FTZ R121, R114, R121, R118 ;  /* 0x0000007972797223 */ /* 0x000fe20000010076 */
[----:B------:R-:W-:Y:S01]  /*10b00*/  LOP3.LUT R118, R119, 0xffff0000, RZ, 0xc0, !PT ;  /* 0xffff000077767812 */ /* 0x000fe200078ec0ff */
[----:B------:R-:W-:Y:S01]  /*10b10*/  FMUL.FTZ R67, R115, R117 ;  /* 0x0000007573437220 */ /* 0x000fe20000410000 */
[----:B------:R-:W-:Y:S01]  /*10b20*/  LOP3.LUT R114, R109, 0xffff0000, RZ, 0xc0, !PT ;  /* 0xffff00006d727812 */ /* 0x000fe200078ec0ff */
[----:B------:R-:W-:Y:S01]  /*10b30*/  FMUL.FTZ R115, R115, R110 ;  /* 0x0000006e73737220 */ /* 0x000fe20000410000 */
[----:B------:R-:W-:-:S02]  /*10b40*/  IMAD.U32 R109, R45, 0x10000, RZ ;  /* 0x000100002d6d7824 */ /* 0x000fc400078e00ff */
[C---:B------:R-:W-:Y:S01]  /*10b50*/  FMUL.FTZ R122, R65.reuse, R118 ;  /* 0x00000076417a7220 */ /* 0x040fe20000410000 */
[----:B------:R-:W-:Y:S01]  /*10b60*/  FFMA.FTZ R110, R112, R110, -R67 ;  /* 0x0000006e706e7223 */ /* 0x000fe20000010843 */
[-C--:B------:R-:W-:Y:S01]  /*10b70*/  FMUL.FTZ R65, R65, R114.reuse ;  /* 0x0000007241417220 */ /* 0x080fe20000410000 */
[----:B------:R-:W-:Y:S02]  /*10b80*/  IMAD.U32 R67, R33, 0x10000, RZ ;  /* 0x0001000021437824 */ /* 0x000fe400078e00ff */
[----:B------:R-:W-:Y:S01]  /*10b90*/  FFMA.FTZ R122, R61, R114, -R122 ;  /* 0x000000723d7a7223 */ /* 0x000fe2000001087a */
[----:B------:R-:W-:Y:S01]  /*10ba0*/  LOP3.LUT R33, R33, 0xffff0000, RZ, 0xc0, !PT ;  /* 0xffff000021217812 */ /* 0x000fe200078ec0ff */
[----:B------:R-:W-:Y:S01]  /*10bb0*/  FFMA.FTZ R111, R61, R118, R65 ;  /* 0x000000763d6f7223 */ /* 0x000fe20000010041 */
[----:B------:R-:W-:Y:S01]  /*10bc0*/  LOP3.LUT R61, R45, 0xffff0000, RZ, 0xc0, !PT ;  /* 0xffff00002d3d7812 */ /* 0x000fe200078ec0ff */
[----:B------:R-:W-:Y:S01]  /*10bd0*/  FMUL.FTZ R113, R116, R109 ;  /* 0x0000006d74717220 */ /* 0x000fe20000410000 */
[----:B------:R-:W-:Y:S01]  /*10be0*/  LOP3.LUT R65, R34, 0xffff0000, RZ, 0xc0, !PT ;  /* 0xffff000022417812 */ /* 0x000fe200078ec0ff */
[----:B------:R-:W-:Y:S01]  /*10bf0*/  FFMA.FTZ R115, R112, R117, R115 ;  /* 0x0000007570737223 */ /* 0x000fe20000010073 */
[----:B------:R-:W-:Y:S01]  /*10c00*/  LOP3.LUT R45, R32, 0xffff0000, RZ, 0xc0, !PT ;  /* 0xffff0000202d7812 */ /* 0x000fe200078ec0ff */
[----:B------:R-:W-:Y:S01]  /*10c10*/  FMUL.FTZ R32, R46, R61 ;  /* 0x0000003d2e207220 */ /* 0x000fe20000410000 */
[-C--:B------:R-:W-:Y:S01]  /*10c20*/  FMUL.FTZ R117, R116, R67.reuse ;  /* 0x0000004374757220 */ /* 0x080fe20000410000 */
[----:B------:R-:W-:Y:S01]  /*10c30*/  FFMA.FTZ R113, R44, R67, -R113 ;  /* 0x000000432c717223 */ /* 0x000fe20000010871 */
[----:B------:R-:W-:Y:S01]  /*10c40*/  FMUL.FTZ R46, R46, R33 ;  /* 0x000000212e2e7220 */ /* 0x000fe20000410000 */
[C---:B------:R-:W-:Y:S01]  /*10c50*/  FMUL.FTZ R67, R66.reuse, R65 ;  /* 0x0000004142437220 */ /* 0x040fe20000410000 */
[----:B------:R-:W-:Y:S01]  /*10c60*/  FMUL.FTZ R66, R66, R45 ;  /* 0x0000002d42427220 */ /* 0x000fe20000410000 */
[C---:B------:R-:W-:Y:S01]  /*10c70*/  FFMA.FTZ R34, R35.reuse, R33, -R32 ;  /* 0x0000002123227223 */ /* 0x040fe20000010820 */
[----:B------:R-:W-:Y:S01]  /*10c80*/  FFMA.FTZ R46, R35, R61, R46 ;  /* 0x0000003d232e7223 */ /* 0x000fe2000001002e */
        /* <DEDUP_REMOVED lines=13> */
.L_x_1751:
[----:B------:R-:W-:Y:S05]  /*10d60*/  BSYNC B2 ;  /* 0x0000000000027941 */ /* 0x000fea0003800000 */
.L_x_1750:
[----:B------:R-:W-:Y:S04]  /*10d70*/  BSSY B2, `(.L_x_1752) ;  /* 0x0000068000027945 */ /* 0x000fe80003800000 */
[----:B------:R-:W-:Y:S05]  /*10d80*/  @P1 BRA `(.L_x_1753) ;  /* 0x0000000400981947 */ /* 0x000fea0003800000 */
[----:B-1----:R-:W-:Y:S02]  /*10d90*/  LEA.HI R32, R107, R170, RZ, 0x1d ;  /* 0x000000aa6b207211 */ /* 0x002fe400078fe8ff */
[----:B------:R-:W-:Y:S02]  /*10da0*/  SHF.R.U64 R63, R28, 0x10, R29 ;  /* 0x000000101c3f7819 */ /* 0x000fe4000000121d */
[----:B------:R-:W-:Y:S01]  /*10db0*/  SHF.R.S32.HI R35, RZ, 0x1f, R32 ;  /* 0x0000001fff237819 */ /* 0x000fe20000011420 */
[----:B------:R-:W-:Y:S01]  /*10dc0*/  IMAD.SHL.U32 R33, R32, 0x8, RZ ;  /* 0x0000000820217824 */ /* 0x000fe200078e00ff */
[----:B0-----:R-:W-:Y:S02]  /*10dd0*/  SHF.R.U64 R61, R30, 0x10, R31 ;  /* 0x000000101e3d7819 */ /* 0x001fe4000000121f */
[----:B------:R-:W-:Y:S02]  /*10de0*/  LEA.HI R35, R35, R32, RZ, 0x3 ;  /* 0x0000002023237211 */ /* 0x000fe400078f18ff */
[----:B------:R-:W-:-:S02]  /*10df0*/  LOP3.LUT R32, R184, 0x38, R33, 0xf8, !PT ;  /* 0x00000038b8207812 */ /* 0x000fc400078ef821 */
[----:B------:R-:W-:Y:S01]  /*10e00*/  SHF.R.U32.HI R28, RZ, 0x10, R29 ;  /* 0x00000010ff1c7819 */ /* 0x000fe2000001161d */
[----:B------:R-:W-:Y:S01]  /*10e10*/  IMAD.SHL.U32 R35, R35, 0x400, RZ ;  /* 0x0000040023237824 */ /* 0x000fe200078e00ff */
[----:B------:R-:W-:Y:S02]  /*10e20*/  LOP3.LUT R32, R32, R185, RZ, 0x3c, !PT ;  /* 0x000000b920207212 */ /* 0x000fe400078e3cff */
[----:B------:R-:W-:Y:S02]  /*10e30*/  SHF.R.U32.HI R30, RZ, 0x10, R31 ;  /* 0x00000010ff1e7819 */ /* 0x000fe4000001161f */
[----:B------:R-:W-:Y:S02]  /*10e40*/  LOP3.LUT R35, R35, 0x7fffe000, RZ, 0xc0, !PT ;  /* 0x7fffe00023237812 */ /* 0x000fe400078ec0ff */
[----:B------:R-:W-:Y:S02]  /*10e50*/  SHF.R.U64 R31, R40, 0x10, R41 ;  /* 0x00000010281f7819 */ /* 0x000fe40000001229 */
[----:B------:R-:W-:-:S02]  /*10e60*/  IADD3 R45, R32, R35, R186 ;  /* 0x00000023202d7210 */ /* 0x000fc40007ffe0ba */
[----:B------:R-:W0:Y:S01]  /*10e70*/  LDS.128 R32, [R217] ;  /* 0x00000000d9207984 */ /* 0x000e220000000c00 */
[----:B------:R-:W-:Y:S02]  /*10e80*/  SHF.R.U64 R29, R42, 0x10, R43 ;  /* 0x000000102a1d7819 */ /* 0x000fe4000000122b */
[----:B------:R-:W-:Y:S01]  /*10e90*/  IMAD R60, R45, 0x2, R18 ;  /* 0x000000022d3c7824 */ /* 0x000fe200078e0212 */
[----:B------:R-:W-:Y:S02]  /*10ea0*/  SHF.R.U32.HI R40, RZ, 0x10, R41 ;  /* 0x00000010ff287819 */ /* 0x000fe40000011629 */
[----:B------:R-:W-:Y:S02]  /*10eb0*/  PRMT R103, R103, 0x5410, R28 ;  /* 0x0000541067677816 */ /* 0x000fe4000000001c */
[----:B------:R-:W1:Y:S01]  /*10ec0*/  LDS.128 R44, [R60+0xc400] ;  /* 0x00c400003c2c7984 */ /* 0x000e620000000c00 */
[----:B------:R-:W-:Y:S02]  /*10ed0*/  PRMT R98, R98, 0x5410, R31 ;  /* 0x0000541062627816 */ /* 0x000fe4000000001f */
[----:B------:R-:W-:-:S02]  /*10ee0*/  PRMT R100, R100, 0x5410, R29 ;  /* 0x0000541064647816 */ /* 0x000fc4000000001d */
[----:B------:R-:W-:Y:S02]  /*10ef0*/  SHF.R.U32.HI R42, RZ, 0x10, R43 ;  /* 0x00000010ff2a7819 */ /* 0x000fe4000001162b */
[----:B------:R-:W-:Y:S02]  /*10f00*/  PRMT R105, R105, 0x5410, R30 ;  /* 0x0000541069697816 */ /* 0x000fe4000000001e */
[----:B------:R-:W-:Y:S01]  /*10f10*/  PRMT R102, R102, 0x5410, R63 ;  /* 0x0000541066667816 */ /* 0x000fe2000000003f */
[----:B------:R-:W-:Y:S01]  /*10f20*/  IMAD.U32 R63, R98, 0x10000, RZ ;  /* 0x00010000623f7824 */ /* 0x000fe200078e00ff */
[----:B------:R-:W-:Y:S02]  /*10f30*/  PRMT R99, R99, 0x5410, R40 ;  /* 0x0000541063637816 */ /* 0x000fe40000000028 */
[----:B------:R-:W-:Y:S01]  /*10f40*/  PRMT R101, R101, 0x5410, R42 ;  /* 0x0000541065657816 */ /* 0x000fe2000000002a */
[----:B------:R-:W-:Y:S01]  /*10f50*/  IMAD.U32 R62, R102, 0x10000, RZ ;  /* 0x00010000663e7824 */ /* 0x000fe200078e00ff */
[----:B------:R-:W-:-:S02]  /*10f60*/  PRMT R104, R104, 0x5410, R61 ;  /* 0x0000541068687816 */ /* 0x000fc4000000003d */
        /* <DEDUP_REMOVED lines=21> */
[----:B------:R-:W-:Y:S02]  /*110c0*/  IMAD.U32 R35, R103, 0x10000, RZ ;  /* 0x0001000067237824 */ /* 0x000fe400078e00ff */
[----:B------:R-:W-:Y:S01]  /*110d0*/  FFMA.FTZ R65, R28, R62, -R65 ;  /* 0x0000003e1c417223 */ /* 0x000fe20000010841 */
        /* <DEDUP_REMOVED lines=11> */
[----:B------:R-:W-:Y:S01]  /*11190*/  LOP3.LUT R103, R103, 0xffff0000, RZ, 0xc0, !PT ;  /* 0xffff000067677812 */ /* 0x000fe200078ec0ff */
[----:B------:R-:W-:Y:S01]  /*111a0*/  FMUL.FTZ R28, R41, R98 ;  /* 0x00000062291c7220 */ /* 0x000fe20000410000 */
[----:B------:R-:W-:Y:S01]  /*111b0*/  FFMA.FTZ R61, R40, R62, R61 ;  /* 0x0000003e283d7223 */ /* 0x000fe2000001003d */
[----:B------:R-:W-:-:S02]  /*111c0*/  IMAD.U32 R30, R100, 0x10000, RZ ;  /* 0x00010000641e7824 */ /* 0x000fc400078e00ff */
[-C--:B------:R-:W-:Y:S01]  /*111d0*/  FMUL.FTZ R40, R41, R102.reuse ;  /* 0x0000006629287220 */ /* 0x080fe20000410000 */
[C---:B------:R-:W-:Y:S01]  /*111e0*/  FMUL.FTZ R35, R44.reuse, R99 ;  /* 0x000000632c237220 */ /* 0x040fe20000410000 */
[----:B------:R-:W-:Y:S01]  /*111f0*/  FFMA.FTZ R102, R29, R102, -R28 ;  /* 0x000000661d667223 */ /* 0x000fe2000001081c */
[-C--:B------:R-:W-:Y:S01]  /*11200*/  FMUL.FTZ R44, R44, R103.reuse ;  /* 0x000000672c2c7220 */ /* 0x080fe20000410000 */
[----:B------:R-:W-:Y:S02]  /*11210*/  IMAD.U32 R28, R104, 0x10000, RZ ;  /* 0x00010000681c7824 */ /* 0x000fe400078e00ff */
[----:B------:R-:W-:Y:S01]  /*11220*/  FMUL.FTZ R62, R43, R30 ;  /* 0x0000001e2b3e7220 */ /* 0x000fe20000410000 */
[----:B------:R-:W-:Y:S01]  /*11230*/  LOP3.LUT R100, R100, 0xffff0000, RZ, 0xc0, !PT ;  /* 0xffff000064647812 */ /* 0x000fe200078ec0ff */
[----:B------:R-:W-:Y:S01]  /*11240*/  FFMA.FTZ R42, R32, R103, -R35 ;  /* 0x00000067202a7223 */ /* 0x000fe20000010823 */
[----:B------:R-:W-:Y:S01]  /*11250*/  LOP3.LUT R104, R104, 0xffff0000, RZ, 0xc0, !PT ;  /* 0xffff000068687812 */ /* 0x000fe200078ec0ff */
[----:B------:R-:W-:Y:S01]  /*11260*/  FFMA.FTZ R44, R32, R99, R44 ;  /* 0x00000063202c7223 */ /* 0x000fe2000001002c */
[----:B------:R-:W-:Y:S01]  /*11270*/  LOP3.LUT R101, R101, 0xffff0000, RZ, 0xc0, !PT ;  /* 0xffff000065657812 */ /* 0x000fe200078ec0ff */
[-C--:B------:R-:W-:Y:S01]  /*11280*/  FMUL.FTZ R32, R43, R28.reuse ;  /* 0x0000001c2b207220 */ /* 0x080fe20000410000 */
[----:B------:R-:W-:Y:S01]  /*11290*/  LOP3.LUT R105, R105, 0xffff0000, RZ, 0xc0, !PT ;  /* 0xffff000069697812 */ /* 0x000fe200078ec0ff */
[----:B------:R-:W-:Y:S01]  /*112a0*/  FFMA.FTZ R62, R31, R28, -R62 ;  /* 0x0000001c1f3e7223 */ /* 0x000fe2000001083e */
[----:B------:R-:W-:Y:S01]  /*112b0*/  FMUL.FTZ R28, R45, R100 ;  /* 0x000000642d1c7220 */ /* 0x000fe20000410000 */
[----:B------:R-:W-:Y:S01]  /*112c0*/  FFMA.FTZ R40, R29, R98, R40 ;  /* 0x000000621d287223 */ /* 0x000fe20000010028 */
[----:B------:R-:W-:Y:S01]  /*112d0*/  FMUL.FTZ R45, R45, R104 ;  /* 0x000000682d2d7220 */ /* 0x000fe20000410000 */
[----:B------:R-:W-:Y:S01]  /*112e0*/  FFMA.FTZ R31, R31, R30, R32 ;  /* 0x0000001e1f1f7223 */ /* 0x000fe20000010020 */
[C---:B------:R-:W-:Y:S01]  /*112f0*/  FMUL.FTZ R29, R46.reuse, R101 ;  /* 0x000000652e1d7220 */ /* 0x040fe20000410000 */
[-C--:B------:R-:W-:Y:S01]  /*11300*/  FMUL.FTZ R30, R46, R105.reuse ;  /* 0x000000692e1e7220 */ /* 0x080fe20000410000 */
[C---:B------:R-:W-:Y:S01]  /*11310*/  FFMA.FTZ R100, R33.reuse, R100, R45 ;  /* 0x0000006421647223 */ /* 0x040fe2000001002d */
[----:B------:R-:W-:Y:S01]  /*11320*/  FFMA.FTZ R35, R33, R104, -R28 ;  /* 0x0000006821237223 */ /* 0x000fe2000001081c */
[C---:B------:R-:W-:Y:S01]  /*11330*/  FFMA.FTZ R46, R34.reuse, R105, -R29 ;  /* 0x00000069222e7223 */ /* 0x040fe2000001081d */
[----:B------:R-:W-:Y:S01]  /*11340*/  FFMA.FTZ R64, R34, R101, R30 ;  /* 0x0000006522407223 */ /* 0x000fe2000001001e */
[----:B------:R-:W-:-:S02]  /*11350*/  F2FP.BF16.F32.PACK_AB R28, R102, R65 ;  /* 0x00000041661c723e */ /* 0x000fc400000010ff */
[----:B------:R-:W-:Y:S02]  /*11360*/  F2FP.BF16.F32.PACK_AB R34, R100, R31 ;  /* 0x0000001f6422723e */ /* 0x000fe400000010ff */
[----:B------:R-:W-:Y:S02]  /*11370*/  F2FP.BF16.F32.PACK_AB R29, R42, R109 ;  /* 0x0000006d2a1d723e */ /* 0x000fe400000010ff */
[----:B------:R-:W-:Y:S02]  /*11380*/  F2FP.BF16.F32.PACK_AB R30, R35, R62 ;  /* 0x0000003e231e723e */ /* 0x000fe400000010ff */
[----:B------:R-:W-:Y:S02]  /*11390*/  F2FP.BF16.F32.PACK_AB R31, R46, R47 ;  /* 0x0000002f2e1f723e */ /* 0x000fe400000010ff */
[----:B------:R-:W-:Y:S02]  /*113a0*/  F2FP.BF16.F32.PACK_AB R32, R40, R67 ;  /* 0x000000432820723e */ /* 0x000fe400000010ff */
[----:B------:R-:W-:Y:S01]  /*113b0*/  F2FP.BF16.F32.PACK_AB R33, R44, R63 ;  /* 0x0000003f2c21723e */ /* 0x000fe200000010ff */
[----:B------:R2:W-:Y:S01]  /*113c0*/  STS.128 [R217], R28 ;  /* 0x0000001cd9007388 */ /* 0x0005e20000000c00 */
[----:B------:R-:W-:-:S05]  /*113d0*/  F2FP.BF16.F32.PACK_AB R35, R64, R61 ;  /* 0x0000003d4023723e */ /* 0x000fca00000010ff */
[----:B------:R2:W-:Y:S02]  /*113e0*/  STS.128 [R60+0xc400], R32 ;  /* 0x00c400203c007388 */ /* 0x0005e40000000c00 */
.L_x_1753:
[----:B------:R-:W-:Y:S05]  /*113f0*/  BSYNC B2 ;  /* 0x0000000000027941 */ /* 0x000fea0003800000 */
.L_x_1752:
[----:B------:R-:W-:Y:S05]  /*11400*/  @P2 BRA `(.L_x_1749) ;  /* 0x0000000400982947 */ /* 0x000fea0003800000 */
[----:B------:R-:W-:Y:S02]  /*11410*/  LEA.HI R107, R107, R171, RZ, 0x1d ;  /* 0x000000ab6b6b7211 */ /* 0x000fe400078fe8ff */
[----:B-1----:R-:W-:Y:S02]  /*11420*/  SHF.R.U64 R44, R24, 0x10, R25 ;  /* 0x00000010182c7819 */ /* 0x002fe40000001219 */
[----:B--2---:R-:W-:Y:S01]  /*11430*/  SHF.R.S32.HI R28, RZ, 0x1f, R107 ;  /* 0x0000001fff1c7819 */ /* 0x004fe2000001146b */
[----:B------:R-:W-:Y:S01]  /*11440*/  IMAD.SHL.U32 R29, R107, 0x8, RZ ;  /* 0x000000086b1d7824 */ /* 0x000fe200078e00ff */
[----:B------:R-:W-:Y:S02]  /*11450*/  SHF.R.U64 R42, R26, 0x10, R27 ;  /* 0x000000101a2a7819 */ /* 0x000fe4000000121b */
[----:B------:R-:W-:Y:S02]  /*11460*/  LEA.HI R107, R28, R107, RZ, 0x3 ;  /* 0x0000006b1c6b7211 */ /* 0x000fe400078f18ff */
[----:B------:R-:W-:-:S02]  /*11470*/  LOP3.LUT R28, R184, 0x38, R29, 0xf8, !PT ;  /* 0x00000038b81c7812 */ /* 0x000fc400078ef81d */
[----:B------:R-:W-:Y:S01]  /*11480*/  SHF.R.U32.HI R25, RZ, 0x10, R25 ;  /* 0x00000010ff197819 */ /* 0x000fe20000011619 */
[----:B------:R-:W-:Y:S01]  /*11490*/  IMAD.SHL.U32 R107, R107, 0x400, RZ ;  /* 0x000004006b6b7824 */ /* 0x000fe200078e00ff */
[----:B------:R-:W-:Y:S02]  /*114a0*/  LOP3.LUT R28, R28, R185, RZ, 0x3c, !PT ;  /* 0x000000b91c1c7212 */ /* 0x000fe400078e3cff */
[----:B------:R-:W-:Y:S02]  /*114b0*/  SHF.R.U64 R26, R36, 0x10, R37 ;  /* 0x00000010241a7819 */ /* 0x000fe40000001225 */
[----:B------:R-:W-:Y:S02]  /*114c0*/  LOP3.LUT R107, R107, 0x7fffe000, RZ, 0xc0, !PT ;  /* 0x7fffe0006b6b7812 */ /* 0x000fe400078ec0ff */
[----:B------:R-:W-:Y:S02]  /*114d0*/  SHF.R.U64 R24, R38, 0x10, R39 ;  /* 0x0000001026187819 */ /* 0x000fe40000001227 */
[----:B------:R-:W-:-:S02]  /*114e0*/  IADD3 R107, R28, R107, R186 ;  /* 0x0000006b1c6b7210 */ /* 0x000fc40007ffe0ba */
[----:B------:R-:W1:Y:S01]  /*114f0*/  LDS.128 R28, [R215] ;  /* 0x00000000d71c7984 */ /* 0x000e620000000c00 */
[----:B------:R-:W-:Y:S02]  /*11500*/  SHF.R.U32.HI R27, RZ, 0x10, R27 ;  /* 0x00000010ff1b7819 */ /* 0x000fe4000001161b */
[----:B------:R-:W-:Y:S01]  /*11510*/  IMAD R40, R107, 0x2, R18 ;  /* 0x000000026b287824 */ /* 0x000fe200078e0212 */
[----:B------:R-:W-:Y:S02]  /*11520*/  SHF.R.U32.HI R37, RZ, 0x10, R37 ;  /* 0x00000010ff257819 */ /* 0x000fe40000011625 */
[----:B------:R-:W-:Y:S02]  /*11530*/  PRMT R86, R86, 0x5410, R25 ;  /* 0x0000541056567816 */ /* 0x000fe40000000019 */
[----:B------:R-:W2:Y:S01]  /*11540*/  LDS.128 R32, [R40+0xc400] ;  /* 0x00c4000028207984 */ /* 0x000ea20000000c00 */
[----:B------:R-:W-:Y:S02]  /*11550*/  PRMT R81, R81, 0x5410, R26 ;  /* 0x0000541051517816 */ /* 0x000fe4000000001a */
[----:B------:R-:W-:-:S02]  /*11560*/  PRMT R83, R83, 0x5410, R24 ;  /* 0x0000541053537816 */ /* 0x000fc40000000018 */
[----:B------:R-:W-:Y:S02]  /*11570*/  PRMT R88, R88, 0x5410, R27 ;  /* 0x0000541058587816 */ /* 0x000fe4000000001b */
[----:B------:R-:W-:Y:S02]  /*11580*/  PRMT R85, R85, 0x5410, R44 ;  /* 0x0000541055557816 */ /* 0x000fe4000000002c */
[----:B------:R-:W-:Y:S01]  /*11590*/  PRMT R87, R87, 0x5410, R42 ;  /* 0x0000541057577816 */ /* 0x000fe2000000002a */
[----:B------:R-:W-:Y:S01]  /*115a0*/  IMAD.U32 R42, R81, 0x10000, RZ ;  /* 0x00010000512a7824 */ /* 0x000fe200078e00ff */
[----:B------:R-:W-:Y:S01]  /*115b0*/  PRMT R82, R82, 0x5410, R37 ;  /* 0x0000541052527816 */ /* 0x000fe20000000025 */
[----:B------:R-:W-:Y:S01]  /*115c0*/  IMAD.U32 R41, R85, 0x10000, RZ ;  /* 0x0001000055297824 */ /* 0x000fe200078e00ff */
[----:B------:R-:W-:Y:S02]  /*115d0*/  SHF.R.U32.HI R39, RZ, 0x10, R39 ;  /* 0x00000010ff277819 */ /* 0x000fe40000011627 */
[----:B------:R-:W-:Y:S01]  /*115e0*/  LOP3.LUT R81, R81, 0xffff0000, RZ, 0xc0, !PT ;  /* 0xffff000051517812 */ /* 0x000fe200078ec0ff */
[----:B------:R-:W-:Y:S01]  /*115f0*/  IMAD.U32 R43, R82, 0x10000, RZ ;  /* 0x00010000522b7824 */ /* 0x000fe200078e00ff */
[----:B------:R-:W-:-:S02]  /*11600*/  PRMT R84, R84, 0x5410, R39 ;  /* 0x0000541054547816 */ /* 0x000fc40000000027 */
[----:B------:R-:W-:Y:S02]  /*11610*/  LOP3.LUT R85, R85, 0xffff0000, RZ, 0xc0, !PT ;  /* 0xffff000055557812 */ /* 0x000fe400078ec0ff */
        /* <DEDUP_REMOVED lines=9> */
[C---:B--2---:R-:W-:Y:S01]  /*116b0*/  IMAD.U32 R31, R32.reuse, 0x10000, RZ ;  /* 0x00010000201f7824 */ /* 0x044fe200078e00ff */
[----:B------:R-:W-:Y:S01]  /*116c0*/  LOP3.LUT R32, R32, 0xffff0000, RZ, 0xc0, !PT ;  /* 0xffff000020207812 */ /* 0x000fe200078ec0ff */
[C---:B------:R-:W-:Y:S01]  /*116d0*/  IMAD.U32 R37, R33.reuse, 0x10000, RZ ;  /* 0x0001000021257824 */ /* 0x040fe200078e00ff */
[----:B------:R-:W-:Y:S01]  /*116e0*/  LOP3.LUT R33, R33, 0xffff0000, RZ, 0xc0, !PT ;  /* 0xffff000021217812 */ /* 0x000fe200078ec0ff */
[C---:B------:R-:W-:Y:S01]  /*116f0*/  FMUL.FTZ R45, R31.reuse, R42 ;  /* 0x0000002a1f2d7220 */ /* 0x040fe20000410000 */
[----:B------:R-:W-:Y:S01]  /*11700*/  FMUL.FTZ R47, R31, R41 ;  /* 0x000000291f2f7220 */ /* 0x000fe20000410000 */
[----:B------:R-:W-:-:S02]  /*11710*/  IMAD.U32 R31, R86, 0x10000, RZ ;  /* 0x00010000561f7824 */ /* 0x000fc400078e00ff */
[----:B0-----:R-:W-:Y:S01]  /*11720*/  FMUL.FTZ R61, R37, R43 ;  /* 0x0000002b253d7220 */ /* 0x001fe20000410000 */
[C---:B------:R-:W-:Y:S01]  /*11730*/  FFMA.FTZ R45, R24.reuse, R41, -R45 ;  /* 0x00000029182d7223 */ /* 0x040fe2000001082d */
[----:B------:R-:W-:Y:S02]  /*11740*/  IMAD.U32 R39, R35, 0x10000, RZ ;  /* 0x0001000023277824 */ /* 0x000fe400078e00ff */
[----:B------:R-:W-:Y:S01]  /*11750*/  FFMA.FTZ R47, R24, R42, R47 ;  /* 0x0000002a182f7223 */ /* 0x000fe2000001002f */
[----:B------:R-:W-:Y:S02]  /*11760*/  IMAD.U32 R41, R84, 0x10000, RZ ;  /* 0x0001000054297824 */ /* 0x000fe400078e00ff */
[-C--:B------:R-:W-:Y:S01]  /*11770*/  FMUL.FTZ R37, R37, R31.reuse ;  /* 0x0000001f25257220 */ /* 0x080fe20000410000 */
[----:B------:R-:W-:Y:S02]  /*11780*/  IMAD.U32 R24, R88, 0x10000, RZ ;  /* 0x0001000058187824 */ /* 0x000fe400078e00ff */
[C---:B------:R-:W-:Y:S01]  /*11790*/  FFMA.FTZ R61, R26.reuse, R31, -R61 ;  /* 0x0000001f1a3d7223 */ /* 0x040fe2000001083d */
[C---:B------:R-:W-:Y:S01]  /*117a0*/  FMUL.FTZ R31, R39.reuse, R41 ;  /* 0x00000029271f7220 */ /* 0x040fe20000410000 */
[----:B------:R-:W-:Y:S01]  /*117b0*/  FFMA.FTZ R37, R26, R43, R37 ;  /* 0x0000002b1a257223 */ /* 0x000fe20000010025 */
[----:B------:R-:W-:Y:S01]  /*117c0*/  FMUL.FTZ R42, R39, R24 ;  /* 0x00000018272a7220 */ /* 0x000fe20000410000 */
[----:B------:R-:W-:-:S02]  /*117d0*/  IMAD.U32 R38, R34, 0x10000, RZ ;  /* 0x0001000022267824 */ /* 0x000fc400078e00ff */
[----:B------:R-:W-:Y:S01]  /*117e0*/  FFMA.FTZ R39, R36, R24, -R31 ;  /* 0x0000001824277223 */ /* 0x000fe2000001081f */
[----:B------:R-:W-:Y:S01]  /*117f0*/  FMUL.FTZ R24, R32, R81 ;  /* 0x0000005120187220 */ /* 0x000fe20000410000 */
[----:B------:R-:W-:Y:S02]  /*11800*/  IMAD.U32 R26, R83, 0x10000, RZ ;  /* 0x00010000531a7824 */ /* 0x000fe400078e00ff */
[----:B------:R-:W-:Y:S01]  /*11810*/  FFMA.FTZ R41, R36, R41, R42 ;  /* 0x0000002924297223 */ /* 0x000fe2000001002a */
[-C--:B------:R-:W-:Y:S01]  /*11820*/  FMUL.FTZ R36, R32, R85.reuse ;  /* 0x0000005520247220 */ /* 0x080fe20000410000 */
[----:B------:R-:W-:Y:S01]  /*11830*/  FFMA.FTZ R32, R25, R85, -R24 ;  /* 0x0000005519207223 */ /* 0x000fe20000010818 */
[----:B------:R-:W-:Y:S01]  /*11840*/  LOP3.LUT R34, R34, 0xffff0000, RZ, 0xc0, !PT ;  /* 0xffff000022227812 */ /* 0x000fe200078ec0ff */
[----:B------:R-:W-:Y:S01]  /*11850*/  IMAD.U32 R24, R87, 0x10000, RZ ;  /* 0x0001000057187824 */ /* 0x000fe200078e00ff */
[----:B------:R-:W-:Y:S01]  /*11860*/  LOP3.LUT R35, R35, 0xffff0000, RZ, 0xc0, !PT ;  /* 0xffff000023237812 */ /* 0x000fe200078ec0ff */
[----:B------:R-:W-:Y:S01]  /*11870*/  FMUL.FTZ R42, R38, R26 ;  /* 0x0000001a262a7220 */ /* 0x000fe20000410000 */
[----:B------:R-:W-:Y:S01]  /*11880*/  LOP3.LUT R83, R83, 0xffff0000, RZ, 0xc0, !PT ;  /* 0xffff000053537812 */ /* 0x000fe200078ec0ff */
[----:B------:R-:W-:Y:S01]  /*11890*/  FFMA.FTZ R36, R25, R81, R36 ;  /* 0x0000005119247223 */ /* 0x000fe20000010024 */
[----:B------:R-:W-:Y:S01]  /*118a0*/  LOP3.LUT R84, R84, 0xffff0000, RZ, 0xc0, !PT ;  /* 0xffff000054547812 */ /* 0x000fe200078ec0ff */
[-C--:B------:R-:W-:Y:S01]  /*118b0*/  FMUL.FTZ R38, R38, R24.reuse ;  /* 0x0000001826267220 */ /* 0x080fe20000410000 */
[----:B------:R-:W-:Y:S01]  /*118c0*/  LOP3.LUT R86, R86, 0xffff0000, RZ, 0xc0, !PT ;  /* 0xffff000056567812 */ /* 0x000fe200078ec0ff */
[----:B------:R-:W-:Y:S01]  /*118d0*/  FFMA.FTZ R42, R27, R24, -R42 ;  /* 0x000000181b2a7223 */ /* 0x000fe2000001082a */
[----:B------:R-:W-:Y:S01]  /*118e0*/  LOP3.LUT R87, R87, 0xffff0000, RZ, 0xc0, !PT ;  /* 0xffff000057577812 */ /* 0x000fe200078ec0ff */
[----:B------:R-:W-:Y:S01]  /*118f0*/  FMUL.FTZ R31, R33, R82 ;  /* 0x00000052211f7220 */ /* 0x000fe20000410000 */
[----:B------:R-:W-:Y:S01]  /*11900*/  LOP3.LUT R88, R88, 0xffff0000, RZ, 0xc0, !PT ;  /* 0xffff000058587812 */ /* 0x000fe200078ec0ff */
[C---:B------:R-:W-:Y:S01]  /*11910*/  FMUL.FTZ R24, R34.reuse, R83 ;  /* 0x0000005322187220 */ /* 0x040fe20000410000 */
[----:B------:R-:W-:Y:S01]  /*11920*/  FMUL.FTZ R25, R35, R84 ;  /* 0x0000005423197220 */ /* 0x000fe20000410000 */
[----:B------:R-:W-:Y:S01]  /*11930*/  FMUL.FTZ R33, R33, R86 ;  /* 0x0000005621217220 */ /* 0x000fe20000410000 */
[-C--:B------:R-:W-:Y:S01]  /*11940*/  FMUL.FTZ R34, R34, R87.reuse ;  /* 0x0000005722227220 */ /* 0x080fe20000410000 */
[----:B------:R-:W-:Y:S01]  /*11950*/  FMUL.FTZ R35, R35, R88 ;  /* 0x0000005823237220 */ /* 0x000fe20000410000 */
[----:B------:R-:W-:Y:S01]  /*11960*/  FFMA.FTZ R86, R28, R86, -R31 ;  /* 0x000000561c567223 */ /* 0x000fe2000001081f */
        /* <DEDUP_REMOVED lines=16> */
.L_x_1749:
[----:B------:R-:W-:Y:S05]  /*11a70*/  BSYNC B1 ;  /* 0x0000000000017941 */ /* 0x000fea0003800000 */
.L_x_1748:
[----:B------:R-:W-:-:S13]  /*11a80*/  ISETP.GE.AND P0, PT, R219, R89, PT ;  /* 0x00000059db00720c */ /* 0x000fda0003f06270 */
[----:B------:R-:W-:Y:S05]  /*11a90*/  @P0 BRA `(.L_x_1729) ;  /* 0x0000001000f40947 */ /* 0x000fea0003800000 */
[----:B-12---:R-:W1:Y:S01]  /*11aa0*/  LDC R33, c[0x0][0x3f4] ;  /* 0x0000fd00ff217b82 */ /* 0x006e620000000800 */
[----:B------:R-:W-:Y:S01]  /*11ab0*/  BSSY B1, `(.L_x_1754) ;  /* 0x000006b000017945 */ /* 0x000fe20003800000 */
[-C--:B-1----:R-:W-:Y:S02]  /*11ac0*/  ISETP.GE.AND P0, PT, R16, R33.reuse, PT ;  /* 0x000000211000720c */ /* 0x082fe40003f06270 */
[-C--:B------:R-:W-:Y:S02]  /*11ad0*/  ISETP.GE.AND P1, PT, R168, R33.reuse, PT ;  /* 0x00000021a800720c */ /* 0x080fe40003f26270 */
[----:B------:R-:W-:-:S09]  /*11ae0*/  ISETP.GE.AND P2, PT, R169, R33, PT ;  /* 0x00000021a900720c */ /* 0x000fd20003f46270 */
[----:B------:R-:W-:Y:S05]  /*11af0*/  @P0 BRA `(.L_x_1755) ;  /* 0x0000000400980947 */ /* 0x000fea0003800000 */
[----:B---3--:R-:W-:Y:S02]  /*11b00*/  LEA.HI R24, R33, R198, RZ, 0x1d ;  /* 0x000000c621187211 */ /* 0x008fe400078fe8ff */
[--C-:B------:R-:W-:Y:S02]  /*11b10*/  SHF.R.U64 R35, R4, 0x10, R5.reuse ;  /* 0x0000001004237819 */ /* 0x100fe40000001205 */
[----:B------:R-:W-:Y:S01]  /*11b20*/  SHF.R.S32.HI R25, RZ, 0x1f, R24 ;  /* 0x0000001fff197819 */ /* 0x000fe20000011418 */
[----:B------:R-:W-:Y:S01]  /*11b30*/  IMAD.SHL.U32 R26, R24, 0x8, RZ ;  /* 0x00000008181a7824 */ /* 0x000fe200078e00ff */
[----:B------:R-:W-:Y:S02]  /*11b40*/  SHF.R.U32.HI R4, RZ, 0x10, R5 ;  /* 0x00000010ff047819 */ /* 0x000fe40000011605 */
[----:B------:R-:W-:Y:S02]  /*11b50*/  LEA.HI R24, R25, R24, RZ, 0x3 ;  /* 0x0000001819187211 */ /* 0x000fe400078f18ff */
[----:B------:R-:W-:-:S02]  /*11b60*/  LOP3.LUT R25, R181, 0x38, R26, 0xf8, !PT ;  /* 0x00000038b5197812 */ /* 0x000fc400078ef81a */
[--C-:B------:R-:W-:Y:S01]  /*11b70*/  SHF.R.U64 R5, R6, 0x10, R7.reuse ;  /* 0x0000001006057819 */ /* 0x100fe20000001207 */
[----:B------:R-:W-:Y:S01]  /*11b80*/  IMAD.SHL.U32 R24, R24, 0x400, RZ ;  /* 0x0000040018187824 */ /* 0x000fe200078e00ff */
[----:B------:R-:W-:Y:S02]  /*11b90*/  LOP3.LUT R25, R25, R218, RZ, 0x3c, !PT ;  /* 0x000000da19197212 */ /* 0x000fe400078e3cff */
[----:B------:R-:W-:Y:S02]  /*11ba0*/  SHF.R.U32.HI R6, RZ, 0x10, R7 ;  /* 0x00000010ff067819 */ /* 0x000fe40000011607 */
[----:B------:R-:W-:Y:S02]  /*11bb0*/  LOP3.LUT R24, R24, 0x7fffe000, RZ, 0xc0, !PT ;  /* 0x7fffe00018187812 */ /* 0x000fe400078ec0ff */
[----:B------:R-:W-:Y:S02]  /*11bc0*/  SHF.R.U64 R39, R48, 0x10, R49 ;  /* 0x0000001030277819 */ /* 0x000fe40000001231 */
[----:B------:R-:W-:-:S02]  /*11bd0*/  IADD3 R29, R25, R24, R188 ;  /* 0x00000018191d7210 */ /* 0x000fc40007ffe0bc */
[----:B------:R-:W1:Y:S01]  /*11be0*/  LDS.128 R24, [R216] ;  /* 0x00000000d8187984 */ /* 0x000e620000000c00 */
[----:B------:R-:W-:Y:S02]  /*11bf0*/  PRMT R90, R90, 0x5410, R35 ;  /* 0x000054105a5a7816 */ /* 0x000fe40000000023 */
[----:B------:R-:W-:Y:S01]  /*11c00*/  IMAD R32, R29, 0x2, R18 ;  /* 0x000000021d207824 */ /* 0x000fe200078e0212 */
[----:B------:R-:W-:Y:S02]  /*11c10*/  PRMT R91, R91, 0x5410, R4 ;  /* 0x000054105b5b7816 */ /* 0x000fe40000000004 */
[----:B------:R-:W-:Y:S02]  /*11c20*/  PRMT R92, R92, 0x5410, R5 ;  /* 0x000054105c5c7816 */ /* 0x000fe40000000005 */
[----:B------:R-:W2:Y:S01]  /*11c30*/  LDS.128 R28, [R32+0xc400] ;  /* 0x00c40000201c7984 */ /* 0x000ea20000000c00 */
[----:B------:R-:W-:Y:S01]  /*11c40*/  PRMT R93, R93, 0x5410, R6 ;  /* 0x000054105d5d7816 */ /* 0x000fe20000000006 */
[----:B------:R-:W-:Y:S01]  /*11c50*/  IMAD.U32 R40, R91, 0x10000, RZ ;  /* 0x000100005b287824 */ /* 0x000fe200078e00ff */
[----:B------:R-:W-:Y:S01]  /*11c60*/  PRMT R94, R94, 0x5410, R39 ;  /* 0x000054105e5e7816 */ /* 0x000fe20000000027 */
[----:B------:R-:W-:Y:S01]  /*11c70*/  IMAD.U32 R39, R90, 0x10000, RZ ;  /* 0x000100005a277824 */ /* 0x000fe200078e00ff */
[----:B------:R-:W-:-:S02]  /*11c80*/  SHF.R.U32.HI R48, RZ, 0x10, R49 ;  /* 0x00000010ff307819 */ /* 0x000fc40000011631 */
[--C-:B------:R-:W-:Y:S01]  /*11c90*/  SHF.R.U64 R37, R50, 0x10, R51.reuse ;  /* 0x0000001032257819 */ /* 0x100fe20000001233 */
[----:B------:R-:W-:Y:S01]  /*11ca0*/  IMAD.U32 R38, R94, 0x10000, RZ ;  /* 0x000100005e267824 */ /* 0x000fe200078e00ff */
[----:B------:R-:W-:Y:S02]  /*11cb0*/  SHF.R.U32.HI R50, RZ, 0x10, R51 ;  /* 0x00000010ff327819 */ /* 0x000fe40000011633 */
[----:B------:R-:W-:Y:S02]  /*11cc0*/  PRMT R95, R95, 0x5410, R48 ;  /* 0x000054105f5f7816 */ /* 0x000fe40000000030 */
[----:B------:R-:W-:Y:S02]  /*11cd0*/  PRMT R97, R97, 0x5410, R50 ;  /* 0x0000541061617816 */ /* 0x000fe40000000032 */
[----:B------:R-:W-:Y:S02]  /*11ce0*/  PRMT R96, R96, 0x5410, R37 ;  /* 0x0000541060607816 */ /* 0x000fe40000000025 */
[----:B------:R-:W-:-:S02]  /*11cf0*/  LOP3.LUT R90, R90, 0xffff0000, RZ, 0xc0, !PT ;  /* 0xffff00005a5a7812 */ /* 0x000fc400078ec0ff */
        /* <DEDUP_REMOVED lines=30> */
[C---:B------:R-:W-:Y:S01]  /*11ee0*/  FMUL.FTZ R4, R28.reuse, R90 ;  /* 0x0000005a1c047220 */ /* 0x040fe20000410000 */
[-C--:B------:R-:W-:Y:S01]  /*11ef0*/  FMUL.FTZ R28, R28, R94.reuse ;  /* 0x0000005e1c1c7220 */ /* 0x080fe20000410000 */
[----:B------:R-:W-:Y:S01]  /*11f00*/  IMAD.U32 R6, R92, 0x10000, RZ ;  /* 0x000100005c067824 */ /* 0x000fe200078e00ff */
[----:B------:R-:W-:Y:S01]  /*11f10*/  LOP3.LUT R30, R30, 0xffff0000, RZ, 0xc0, !PT ;  /* 0xffff00001e1e7812 */ /* 0x000fe200078ec0ff */
[----:B------:R-:W-:Y:S01]  /*11f20*/  FFMA.FTZ R94, R5, R94, -R4 ;  /* 0x0000005e055e7223 */ /* 0x000fe20000010804 */
[----:B------:R-:W-:Y:S01]  /*11f30*/  IMAD.U32 R4, R96, 0x10000, RZ ;  /* 0x0001000060047824 */ /* 0x000fe200078e00ff */
[----:B------:R-:W-:Y:S01]  /*11f40*/  LOP3.LUT R95, R95, 0xffff0000, RZ, 0xc0, !PT ;  /* 0xffff00005f5f7812 */ /* 0x000fe200078ec0ff */
[----:B------:R-:W-:Y:S01]  /*11f50*/  FMUL.FTZ R40, R36, R6 ;  /* 0x0000000624287220 */ /* 0x000fe20000410000 */
[----:B------:R-:W-:Y:S01]  /*11f60*/  LOP3.LUT R92, R92, 0xffff0000, RZ, 0xc0, !PT ;  /* 0xffff00005c5c7812 */ /* 0x000fe200078ec0ff */
[----:B------:R-:W-:Y:S01]  /*11f70*/  FMUL.FTZ R36, R36, R4 ;  /* 0x0000000424247220 */ /* 0x000fe20000410000 */
[----:B------:R-:W-:Y:S01]  /*11f80*/  LOP3.LUT R31, R31, 0xffff0000, RZ, 0xc0, !PT ;  /* 0xffff00001f1f7812 */ /* 0x000fe200078ec0ff */
[----:B------:R-:W-:Y:S01]  /*11f90*/  FFMA.FTZ R39, R34, R38, R39 ;  /* 0x0000002622277223 */ /* 0x000fe20000010027 */
[----:B------:R-:W-:Y:S01]  /*11fa0*/  LOP3.LUT R96, R96, 0xffff0000, RZ, 0xc0, !PT ;  /* 0xffff000060607812 */ /* 0x000fe200078ec0ff */
[----:B------:R-:W-:Y:S01]  /*11fb0*/  FFMA.FTZ R40, R7, R4, -R40 ;  /* 0x0000000407287223 */ /* 0x000fe20000010828 */
[----:B------:R-:W-:Y:S01]  /*11fc0*/  LOP3.LUT R93, R93, 0xffff0000, RZ, 0xc0, !PT ;  /* 0xffff00005d5d7812 */ /* 0x000fe200078ec0ff */
[----:B------:R-:W-:Y:S01]  /*11fd0*/  FMUL.FTZ R27, R29, R91 ;  /* 0x0000005b1d1b7220 */ /* 0x000fe20000410000 */
[----:B------:R-:W-:Y:S01]  /*11fe0*/  LOP3.LUT R97, R97, 0xffff0000, RZ, 0xc0, !PT ;  /* 0xffff000061617812 */ /* 0x000fe200078ec0ff */
[----:B------:R-:W-:Y:S01]  /*11ff0*/  FMUL.FTZ R38, R29, R95 ;  /* 0x0000005f1d267220 */ /* 0x000fe20000410000 */
[----:B------:R-:W-:Y:S01]  /*12000*/  FFMA.FTZ R28, R5, R90, R28 ;  /* 0x0000005a051c7223 */ /* 0x000fe2000001001c */
[C---:B------:R-:W-:Y:S01]  /*12010*/  FMUL.FTZ R4, R30.reuse, R92 ;  /* 0x0000005c1e047220 */ /* 0x040fe20000410000 */
[----:B------:R-:W-:Y:S01]  /*12020*/  FFMA.FTZ R36, R7, R6, R36 ;  /* 0x0000000607247223 */ /* 0x000fe20000010024 */
[-C--:B------:R-:W-:Y:S01]  /*12030*/  FMUL.FTZ R5, R30, R96.reuse ;  /* 0x000000601e057220 */ /* 0x080fe20000410000 */
[C---:B------:R-:W-:Y:S01]  /*12040*/  FMUL.FTZ R29, R31.reuse, R93 ;  /* 0x0000005d1f1d7220 */ /* 0x040fe20000410000 */
[----:B------:R-:W-:Y:S01]  /*12050*/  FMUL.FTZ R6, R31, R97 ;  /* 0x000000611f067220 */ /* 0x000fe20000410000 */
[----:B------:R-:W-:Y:S01]  /*12060*/  FFMA.FTZ R34, R24, R95, -R27 ;  /* 0x0000005f18227223 */ /* 0x000fe2000001081b */
        /* <DEDUP_REMOVED lines=15> */
.L_x_1755:
[----:B------:R-:W-:Y:S05]  /*12160*/  BSYNC B1 ;  /* 0x0000000000017941 */ /* 0x000fea0003800000 */
.L_x_1754:
[----:B------:R-:W-:Y:S04]  /*12170*/  BSSY B1, `(.L_x_1756) ;  /* 0x0000068000017945 */ /* 0x000fe80003800000 */
[----:B------:R-:W-:Y:S05]  /*12180*/  @P1 BRA `(.L_x_1757) ;  /* 0x0000000400981947 */ /* 0x000fea0003800000 */
[----:B-1----:R-:W-:Y:S02]  /*12190*/  LEA.HI R4, R33, R170, RZ, 0x1d ;  /* 0x000000aa21047211 */ /* 0x002fe400078fe8ff */
[----:B------:R-:W-:Y:S02]  /*121a0*/  SHF.R.U64 R34, R52, 0x10, R53 ;  /* 0x0000001034227819 */ /* 0x000fe40000001235 */
[----:B------:R-:W-:Y:S01]  /*121b0*/  SHF.R.S32.HI R5, RZ, 0x1f, R4 ;  /* 0x0000001fff057819 */ /* 0x000fe20000011404 */
[----:B------:R-:W-:Y:S01]  /*121c0*/  IMAD.SHL.U32 R6, R4, 0x8, RZ ;  /* 0x0000000804067824 */ /* 0x000fe200078e00ff */
[----:B---3--:R-:W-:Y:S02]  /*121d0*/  SHF.R.U64 R30, R8, 0x10, R9 ;  /* 0x00000010081e7819 */ /* 0x008fe40000001209 */
[----:B------:R-:W-:Y:S02]  /*121e0*/  LEA.HI R4, R5, R4, RZ, 0x3 ;  /* 0x0000000405047211 */ /* 0x000fe400078f18ff */
[----:B------:R-:W-:-:S02]  /*121f0*/  LOP3.LUT R5, R181, 0x38, R6, 0xf8, !PT ;  /* 0x00000038b5057812 */ /* 0x000fc400078ef806 */
[----:B------:R-:W-:Y:S01]  /*12200*/  SHF.R.U32.HI R9, RZ, 0x10, R9 ;  /* 0x00000010ff097819 */ /* 0x000fe20000011609 */
[----:B------:R-:W-:Y:S01]  /*12210*/  IMAD.SHL.U32 R4, R4, 0x400, RZ ;  /* 0x0000040004047824 */ /* 0x000fe200078e00ff */
[----:B------:R-:W-:Y:S02]  /*12220*/  LOP3.LUT R5, R5, R218, RZ, 0x3c, !PT ;  /* 0x000000da05057212 */ /* 0x000fe400078e3cff */
[----:B------:R-:W-:Y:S02]  /*12230*/  PRMT R77, R77, 0x5410, R34 ;  /* 0x000054104d4d7816 */ /* 0x000fe40000000022 */
[----:B------:R-:W-:Y:S02]  /*12240*/  LOP3.LUT R4, R4, 0x7fffe000, RZ, 0xc0, !PT ;  /* 0x7fffe00004047812 */ /* 0x000fe400078ec0ff */
[----:B------:R-:W-:Y:S01]  /*12250*/  PRMT R73, R73, 0x5410, R30 ;  /* 0x0000541049497816 */ /* 0x000fe2000000001e */
[----:B------:R-:W-:Y:S01]  /*12260*/  IMAD.U32 R34, R77, 0x10000, RZ ;  /* 0x000100004d227824 */ /* 0x000fe200078e00ff */
[----:B------:R-:W-:-:S02]  /*12270*/  IADD3 R25, R5, R4, R188 ;  /* 0x0000000405197210 */ /* 0x000fc40007ffe0bc */
[----:B------:R-:W1:Y:S01]  /*12280*/  LDS.128 R4, [R214] ;  /* 0x00000000d6047984 */ /* 0x000e620000000c00 */
[----:B------:R-:W-:Y:S01]  /*12290*/  SHF.R.U32.HI R53, RZ, 0x10, R53 ;  /* 0x00000010ff357819 */ /* 0x000fe20000011635 */
[----:B------:R-:W-:Y:S01]  /*122a0*/  IMAD.U32 R35, R73, 0x10000, RZ ;  /* 0x0001000049237824 */ /* 0x000fe200078e00ff */
[----:B------:R-:W-:Y:S01]  /*122b0*/  SHF.R.U64 R32, R54, 0x10, R55 ;  /* 0x0000001036207819 */ /* 0x000fe20000001237 */
[----:B------:R-:W-:Y:S01]  /*122c0*/  IMAD R28, R25, 0x2, R18 ;  /* 0x00000002191c7824 */ /* 0x000fe200078e0212 */
[----:B------:R-:W-:Y:S02]  /*122d0*/  SHF.R.U64 R8, R10, 0x10, R11 ;  /* 0x000000100a087819 */ /* 0x000fe4000000120b */
[----:B------:R-:W-:Y:S02]  /*122e0*/  PRMT R74, R74, 0x5410, R9 ;  /* 0x000054104a4a7816 */ /* 0x000fe40000000009 */
[----:B------:R-:W2:Y:S01]  /*122f0*/  LDS.128 R24, [R28+0xc400] ;  /* 0x00c400001c187984 */ /* 0x000ea20000000c00 */
[----:B------:R-:W-:-:S02]  /*12300*/  SHF.R.U32.HI R55, RZ, 0x10, R55 ;  /* 0x00000010ff377819 */ /* 0x000fc40000011637 */
[----:B------:R-:W-:Y:S01]  /*12310*/  SHF.R.U32.HI R11, RZ, 0x10, R11 ;  /* 0x00000010ff0b7819 */ /* 0x000fe2000001160b */
[----:B------:R-:W-:Y:S01]  /*12320*/  IMAD.U32 R36, R74, 0x10000, RZ ;  /* 0x000100004a247824 */ /* 0x000fe200078e00ff */
[----:B------:R-:W-:Y:S02]  /*12330*/  PRMT R78, R78, 0x5410, R53 ;  /* 0x000054104e4e7816 */ /* 0x000fe40000000035 */
[----:B------:R-:W-:Y:S02]  /*12340*/  PRMT R75, R75, 0x5410, R8 ;  /* 0x000054104b4b7816 */ /* 0x000fe40000000008 */
[----:B------:R-:W-:Y:S02]  /*12350*/  PRMT R80, R80, 0x5410, R55 ;  /* 0x0000541050507816 */ /* 0x000fe40000000037 */
[----:B------:R-:W-:Y:S02]  /*12360*/  PRMT R76, R76, 0x5410, R11 ;  /* 0x000054104c4c7816 */ /* 0x000fe4000000000b */
[----:B------:R-:W-:-:S02]  /*12370*/  PRMT R79, R79, 0x5410, R32 ;  /* 0x000054104f4f7816 */ /* 0x000fc40000000020 */
[----:B------:R-:W-:Y:S02]  /*12380*/  LOP3.LUT R73, R73, 0xffff0000, RZ, 0xc0, !PT ;  /* 0xffff000049497812 */ /* 0x000fe400078ec0ff */
        /* <DEDUP_REMOVED lines=20> */
[----:B------:R-:W-:Y:S02]  /*124d0*/  IMAD.U32 R32, R27, 0x10000, RZ ;  /* 0x000100001b207824 */ /* 0x000fe400078e00ff */
[-C--:B------:R-:W-:Y:S01]  /*124e0*/  FMUL.FTZ R30, R30, R29.reuse ;  /* 0x0000001d1e1e7220 */ /* 0x080fe20000410000 */
[----:B------:R-:W-:Y:S02]  /*124f0*/  IMAD.U32 R34, R76, 0x10000, RZ ;  /* 0x000100004c227824 */ /* 0x000fe400078e00ff */
[C---:B------:R-:W-:Y:S01]  /*12500*/  FFMA.FTZ R38, R9.reuse, R29, -R38 ;  /* 0x0000001d09267223 */ /* 0x040fe20000010826 */
[----:B------:R-:W-:Y:S02]  /*12510*/  IMAD.U32 R8, R80, 0x10000, RZ ;  /* 0x0001000050087824 */ /* 0x000fe400078e00ff */
[----:B------:R-:W-:Y:S01]  /*12520*/  FFMA.FTZ R36, R9, R36, R30 ;  /* 0x0000002409247223 */ /* 0x000fe2000001001e */
[----:B------:R-:W-:Y:S01]  /*12530*/  FMUL.FTZ R40, R32, R34 ;  /* 0x0000002220287220 */ /* 0x000fe20000410000 */
[----:B------:R-:W-:Y:S01]  /*12540*/  FMUL.FTZ R9, R24, R73 ;  /* 0x0000004918097220 */ /* 0x000fe20000410000 */
[-C--:B------:R-:W-:Y:S01]  /*12550*/  FMUL.FTZ R29, R32, R8.reuse ;  /* 0x00000008201d7220 */ /* 0x080fe20000410000 */
[----:B------:R-:W-:Y:S01]  /*12560*/  LOP3.LUT R78, R78, 0xffff0000, RZ, 0xc0, !PT ;  /* 0xffff00004e4e7812 */ /* 0x000fe200078ec0ff */
[----:B------:R-:W-:Y:S01]  /*12570*/  FFMA.FTZ R40, R11, R8, -R40 ;  /* 0x000000080b287223 */ /* 0x000fe20000010828 */
[----:B------:R-:W-:-:S02]  /*12580*/  IMAD.U32 R31, R26, 0x10000, RZ ;  /* 0x000100001a1f7824 */ /* 0x000fc400078e00ff */
[----:B------:R-:W-:Y:S01]  /*12590*/  FFMA.FTZ R34, R11, R34, R29 ;  /* 0x000000220b227223 */ /* 0x000fe2000001001d */
[-C--:B------:R-:W-:Y:S01]  /*125a0*/  FMUL.FTZ R11, R24, R77.reuse ;  /* 0x0000004d180b7220 */ /* 0x080fe20000410000 */
[----:B------:R-:W-:Y:S01]  /*125b0*/  FFMA.FTZ R24, R4, R77, -R9 ;  /* 0x0000004d04187223 */ /* 0x000fe20000010809 */
[----:B------:R-:W-:Y:S02]  /*125c0*/  IMAD.U32 R9, R75, 0x10000, RZ ;  /* 0x000100004b097824 */ /* 0x000fe400078e00ff */
[----:B------:R-:W-:Y:S01]  /*125d0*/  FMUL.FTZ R32, R25, R74 ;  /* 0x0000004a19207220 */ /* 0x000fe20000410000 */
        /* <DEDUP_REMOVED lines=8> */
[----:B------:R-:W-:Y:S01]  /*12660*/  FFMA.FTZ R30, R4, R73, R11 ;  /* 0x00000049041e7223 */ /* 0x000fe2000001000b */
[----:B------:R-:W-:Y:S01]  /*12670*/  LOP3.LUT R79, R79, 0xffff0000, RZ, 0xc0, !PT ;  /* 0xffff00004f4f7812 */ /* 0x000fe200078ec0ff */
[C---:B------:R-:W-:Y:S01]  /*12680*/  FFMA.FTZ R11, R5.reuse, R78, -R32 ;  /* 0x0000004e050b7223 */ /* 0x040fe20000010820 */
[----:B------:R-:W-:Y:S01]  /*12690*/  LOP3.LUT R80, R80, 0xffff0000, RZ, 0xc0, !PT ;  /* 0xffff000050507812 */ /* 0x000fe200078ec0ff */
[----:B------:R-:W-:Y:S01]  /*126a0*/  FFMA.FTZ R25, R5, R74, R25 ;  /* 0x0000004a05197223 */ /* 0x000fe20000010019 */
[C---:B------:R-:W-:Y:S01]  /*126b0*/  FFMA.FTZ R29, R10.reuse, R8, -R29 ;  /* 0x000000080a1d7223 */ /* 0x040fe2000001081d */
        /* <DEDUP_REMOVED lines=19> */
.L_x_1757:
[----:B------:R-:W-:Y:S05]  /*127f0*/  BSYNC B1 ;  /* 0x0000000000017941 */ /* 0x000fea0003800000 */
.L_x_1756:
[----:B------:R-:W-:Y:S05]  /*12800*/  @P2 BRA `(.L_x_1729) ;  /* 0x0000000400982947 */ /* 0x000fea0003800000 */
[----:B------:R-:W-:Y:S02]  /*12810*/  LEA.HI R33, R33, R171, RZ, 0x1d ;  /* 0x000000ab21217211 */ /* 0x000fe400078fe8ff */
[----:B-1-3--:R-:W-:Y:S02]  /*12820*/  SHF.R.U64 R26, R58, 0x10, R59 ;  /* 0x000000103a1a7819 */ /* 0x00afe4000000123b */
        /* <DEDUP_REMOVED lines=10> */
[----:B------:R-:W-:Y:S02]  /*128d0*/  PRMT R71, R71, 0x5410, R26 ;  /* 0x0000541047477816 */ /* 0x000fe4000000001a */
[----:B------:R-:W-:-:S02]  /*128e0*/  IADD3 R9, R5, R6, R188 ;  /* 0x0000000605097210 */ /* 0x000fc40007ffe0bc */
[----:B------:R-:W1:Y:S01]  /*128f0*/  LDS.128 R4, [R213] ;  /* 0x00000000d5047984 */ /* 0x000e620000000c00 */
[----:B------:R-:W-:Y:S02]  /*12900*/  SHF.R.U64 R30, R56, 0x10, R57 ;  /* 0x00000010381e7819 */ /* 0x000fe40000001239 */
[----:B------:R-:W-:Y:S01]  /*12910*/  IMAD R24, R9, 0x2, R18 ;  /* 0x0000000209187824 */ /* 0x000fe200078e0212 */
[----:B------:R-:W-:Y:S02]  /*12920*/  SHF.R.U32.HI R14, RZ, 0x10, R15 ;  /* 0x00000010ff0e7819 */ /* 0x000fe4000001160f */
[----:B------:R-:W-:Y:S02]  /*12930*/  PRMT R26, R0, 0x5410, R25 ;  /* 0x00005410001a7816 */ /* 0x000fe40000000019 */
[----:B------:R-:W2:Y:S01]  /*12940*/  LDS.128 R8, [R24+0xc400] ;  /* 0x00c4000018087984 */ /* 0x000ea20000000c00 */
[----:B------:R-:W-:Y:S02]  /*12950*/  PRMT R69, R69, 0x5410, R30 ;  /* 0x0000541045457816 */ /* 0x000fe4000000001e */
[----:B------:R-:W-:Y:S01]  /*12960*/  PRMT R31, R21, 0x5410, R14 ;  /* 0x00005410151f7816 */ /* 0x000fe2000000000e */
[----:B------:R-:W-:Y:S01]  /*12970*/  IMAD.U32 R27, R26, 0x10000, RZ ;  /* 0x000100001a1b7824 */ /* 0x000fe200078e00ff */
[----:B------:R-:W-:Y:S01]  /*12980*/  SHF.R.U32.HI R57, RZ, 0x10, R57 ;  /* 0x00000010ff397819 */ /* 0x000fe20000011639 */
[----:B------:R-:W-:Y:S01]  /*12990*/  IMAD.U32 R25, R69, 0x10000, RZ ;  /* 0x0001000045197824 */ /* 0x000fe200078e00ff */
[----:B------:R-:W-:Y:S01]  /*129a0*/  PRMT R28, R3, 0x5410, R28 ;  /* 0x00005410031c7816 */ /* 0x000fe2000000001c */
[----:B------:R-:W-:Y:S01]  /*129b0*/  IMAD.U32 R32, R31, 0x10000, RZ ;  /* 0x000100001f207824 */ /* 0x000fe200078e00ff */
[----:B------:R-:W-:-:S02]  /*129c0*/  SHF.R.U32.HI R59, RZ, 0x10, R59 ;  /* 0x00000010ff3b7819 */ /* 0x000fc4000001163b */
[----:B------:R-:W-:Y:S01]  /*129d0*/  PRMT R70, R70, 0x5410, R57 ;  /* 0x0000541046467816 */ /* 0x000fe20000000039 */
[----:B------:R-:W-:Y:S01]  /*129e0*/  IMAD.U32 R29, R28, 0x10000, RZ ;  /* 0x000100001c1d7824 */ /* 0x000fe200078e00ff */
[----:B------:R-:W-:Y:S02]  /*129f0*/  PRMT R72, R72, 0x5410, R59 ;  /* 0x0000541048487816 */ /* 0x000fe4000000003b */
[----:B------:R-:W-:Y:S02]  /*12a00*/  PRMT R30, R20, 0x5410, R13 ;  /* 0x00005410141e7816 */ /* 0x000fe4000000000d */
        /* <DEDUP_REMOVED lines=16> */
[-C--:B------:R-:W-:Y:S01]  /*12b10*/  FMUL.FTZ R35, R14, R25.reuse ;  /* 0x000000190e237220 */ /* 0x080fe20000410000 */
[C---:B------:R-:W-:Y:S01]  /*12b20*/  IMAD.U32 R14, R70.reuse, 0x10000, RZ ;  /* 0x00010000460e7824 */ /* 0x040fe200078e00ff */
[----:B------:R-:W-:Y:S01]  /*12b30*/  LOP3.LUT R70, R70, 0xffff0000, RZ, 0xc0, !PT ;  /* 0xffff000046467812 */ /* 0x000fe200078ec0ff */
[----:B------:R-:W-:Y:S01]  /*12b40*/  FFMA.FTZ R33, R0, R25, -R33 ;  /* 0x0000001900217223 */ /* 0x000fe20000010821 */
[----:B------:R-:W-:Y:S01]  /*12b50*/  FMUL.FTZ R25, R15, R29 ;  /* 0x0000001d0f197220 */ /* 0x000fe20000410000 */
[----:B------:R-:W-:-:S02]  /*12b60*/  IMAD.U32 R21, R11, 0x10000, RZ ;  /* 0x000100000b157824 */ /* 0x000fc400078e00ff */
[----:B------:R-:W-:Y:S01]  /*12b70*/  FFMA.FTZ R35, R0, R27, R35 ;  /* 0x0000001b00237223 */ /* 0x000fe20000010023 */
[----:B------:R-:W-:Y:S02]  /*12b80*/  IMAD.U32 R0, R72, 0x10000, RZ ;  /* 0x0001000048007824 */ /* 0x000fe400078e00ff */
[-C--:B------:R-:W-:Y:S01]  /*12b90*/  FMUL.FTZ R15, R15, R14.reuse ;  /* 0x0000000e0f0f7220 */ /* 0x080fe20000410000 */
[----:B------:R-:W-:Y:S01]  /*12ba0*/  FFMA.FTZ R25, R12, R14, -R25 ;  /* 0x0000000e0c197223 */ /* 0x000fe20000010819 */
[C---:B------:R-:W-:Y:S01]  /*12bb0*/  FMUL.FTZ R14, R21.reuse, R32 ;  /* 0x00000020150e7220 */ /* 0x040fe20000410000 */
[-C--:B------:R-:W-:Y:S01]  /*12bc0*/  FMUL.FTZ R27, R21, R0.reuse ;  /* 0x00000000151b7220 */ /* 0x080fe20000410000 */
[----:B------:R-:W-:Y:S02]  /*12bd0*/  IMAD.U32 R20, R10, 0x10000, RZ ;  /* 0x000100000a147824 */ /* 0x000fe400078e00ff */
[----:B------:R-:W-:Y:S01]  /*12be0*/  FFMA.FTZ R15, R12, R29, R15 ;  /* 0x0000001d0c0f7223 */ /* 0x000fe2000001000f */
[----:B------:R-:W-:Y:S01]  /*12bf0*/  FFMA.FTZ R21, R13, R0, -R14 ;  /* 0x000000000d157223 */ /* 0x000fe2000001080e */
[C---:B------:R-:W-:Y:S01]  /*12c00*/  FMUL.FTZ R0, R8.reuse, R26 ;  /* 0x0000001a08007220 */ /* 0x040fe20000410000 */
[----:B------:R-:W-:Y:S01]  /*12c10*/  FMUL.FTZ R14, R8, R69 ;  /* 0x00000045080e7220 */ /* 0x000fe20000410000 */
[----:B------:R-:W-:-:S02]  /*12c20*/  IMAD.U32 R8, R30, 0x10000, RZ ;  /* 0x000100001e087824 */ /* 0x000fc400078e00ff */
[----:B------:R-:W-:Y:S01]  /*12c30*/  FFMA.FTZ R27, R13, R32, R27 ;  /* 0x000000200d1b7223 */ /* 0x000fe2000001001b */
[C---:B------:R-:W-:Y:S01]  /*12c40*/  FFMA.FTZ R12, R3.reuse, R69, -R0 ;  /* 0x00000045030c7223 */ /* 0x040fe20000010800 */
[----:B------:R-:W-:Y:S01]  /*12c50*/  FFMA.FTZ R14, R3, R26, R14 ;  /* 0x0000001a030e7223 */ /* 0x000fe2000001000e */
[----:B------:R-:W-:Y:S02]  /*12c60*/  IMAD.U32 R0, R71, 0x10000, RZ ;  /* 0x0001000047007824 */ /* 0x000fe400078e00ff */
[----:B------:R-:W-:Y:S01]  /*12c70*/  FMUL.FTZ R26, R20, R8 ;  /* 0x00000008141a7220 */ /* 0x000fe20000410000 */
[----:B------:R-:W-:Y:S01]  /*12c80*/  FMUL.FTZ R13, R9, R28 ;  /* 0x0000001c090d7220 */ /* 0x000fe20000410000 */
[----:B------:R-:W-:Y:S01]  /*12c90*/  LOP3.LUT R10, R10, 0xffff0000, RZ, 0xc0, !PT ;  /* 0xffff00000a0a7812 */ /* 0x000fe200078ec0ff */
[-C--:B------:R-:W-:Y:S01]  /*12ca0*/  FMUL.FTZ R20, R20, R0.reuse ;  /* 0x0000000014147220 */ /* 0x080fe20000410000 */
        /* <DEDUP_REMOVED lines=8> */
[----:B------:R-:W-:Y:S01]  /*12d30*/  FFMA.FTZ R20, R5, R8, R20 ;  /* 0x0000000805147223 */ /* 0x000fe20000010014 */
[----:B------:R-:W-:Y:S01]  /*12d40*/  LOP3.LUT R72, R72, 0xffff0000, RZ, 0xc0, !PT ;  /* 0xffff000048487812 */ /* 0x000fe200078ec0ff */
[C---:B------:R-:W-:Y:S01]  /*12d50*/  FMUL.FTZ R5, R10.reuse, R3 ;  /* 0x000000030a057220 */ /* 0x040fe20000410000 */
[C---:B------:R-:W-:Y:S01]  /*12d60*/  FMUL.FTZ R4, R11.reuse, R0 ;  /* 0x000000000b047220 */ /* 0x040fe20000410000 */
[----:B------:R-:W-:Y:S01]  /*12d70*/  FMUL.FTZ R10, R10, R71 ;  /* 0x000000470a0a7220 */ /* 0x000fe20000410000 */
[----:B------:R-:W-:Y:S01]  /*12d80*/  F2FP.BF16.F32.PACK_AB R8, R14, R35 ;  /* 0x000000230e08723e */ /* 0x000fe200000010ff */
        /* <DEDUP_REMOVED lines=14> */
.L_x_1729:
[----:B------:R-:W-:Y:S05]  /*12e70*/  BSYNC B0 ;  /* 0x0000000000007941 */ /* 0x000fea0003800000 */
.L_x_1707:
        /* <DEDUP_REMOVED lines=8> */
.L_x_1705:
[----:B01-3--:R-:W3:Y:S02]  /*12f00*/  LDL R0, [R1+0x30] ;  /* 0x0000300001007983 */ /* 0x00bee40000100800 */
[----:B---3--:R-:W-:-:S13]  /*12f10*/  R2UR UR4, R0 ;  /* 0x00000000000472ca */ /* 0x008fda00000e0000 */
[----:B------:R-:W-:-:S05]  /*12f20*/  IMAD.U32 R0, RZ, RZ, UR4 ;  /* 0x00000004ff007e24 */ /* 0x000fca000f8e00ff */
[----:B------:R-:W-:-:S13]  /*12f30*/  ISETP.NE.AND P0, PT, R0, 0x3, PT ;  /* 0x000000030000780c */ /* 0x000fda0003f05270 */
[----:B------:R-:W-:Y:S05]  /*12f40*/  @!P0 BRA `(.L_x_1758) ;  /* 0x0000000000048947 */ /* 0x000fea0003800000 */
[----:B------:R-:W-:Y:S01]  /*12f50*/  BPT.TRAP 0x1 ;  /* 0x000000040000795c */ /* 0x000fe20000300000 */
.L_x_1758:
[----:B--2-4-:R-:W-:Y:S01]  /*12f60*/  IMAD R9, R160, 0x8, R18 ;  /* 0x00000008a0097824 */ /* 0x014fe200078e0212 */
[----:B------:R-:W-:-:S04]  /*12f70*/  SHF.L.U32 R0, R163, 0x1f, RZ ;  /* 0x0000001fa3007819 */ /* 0x000fc800000006ff */
[----:B------:R0:W1:Y:S01]  /*12f80*/  SYNCS.PHASECHK.TRANS64.TRYWAIT P1, [R9+URZ+0x2a830], R0 ;  /* 0x02a83000090075a7 */ /* 0x000062000802017f */
[----:B------:R-:W-:Y:S05]  /*12f90*/  @!P0 BRA `(.L_x_1759) ;  /* 0x0000000000048947 */ /* 0x000fea0003800000 */
[----:B------:R-:W-:Y:S01]  /*12fa0*/  BPT.TRAP 0x1 ;  /* 0x000000040000795c */ /* 0x000fe20000300000 */
.L_x_1759:
[----:B-1----:R-:W-:Y:S05]  /*12fb0*/  @P1 BRA `(.L_x_1760) ;  /* 0x0000000000081947 */ /* 0x002fea0003800000 */
[----:B------:R-:W1:Y:S02]  /*12fc0*/  SYNCS.PHASECHK.TRANS64.TRYWAIT P1, [R9+URZ+0x2a830], R0 ;  /* 0x02a83000090075a7 */ /* 0x000e64000802017f */
[----:B-1----:R-:W-:Y:S05]  /*12fd0*/  @!P1 BRA `(.L_x_1761) ;  /* 0x0000016800409947 */ /* 0x002fea0003800000 */
.L_x_1760:
        /* <DEDUP_REMOVED lines=40> */
[----:B------:R-:W-:Y:S01]  /*13260*/  UIADD3 UR36, UR4, 0x806, URZ ;  /* 0x0000080604247890 */ /* 0x000fe2000fffe03f */
[----:B0-----:R-:W-:Y:S01]  /*13270*/  IMAD.U32 R10, RZ, RZ, UR8 ;  /* 0x00000008ff0a7e24 */ /* 0x001fe2000f8e00ff */
[----:B------:R-:W-:Y:S01]  /*13280*/  UMOV UR37, 0x40000040 ;  /* 0x4000004000257882 */ /* 0x000fe20000000000 */
        /* <DEDUP_REMOVED lines=54> */
[----:B------:R-:W-:-:S02]  /*135f0*/  IMAD.MOV.U32 R7, RZ, RZ, 0x40000040 ;  /* 0x40000040ff077424 */ /* 0x000fc400078e00ff */
[----:B------:R-:W-:Y:S01]  /*13600*/  IMAD.U32 R11, RZ, RZ, UR9 ;  /* 0x00000009ff0b7e24 */ /* 0x000fe2000f8e00ff */
        /* <DEDUP_REMOVED lines=41> */
.L_x_1762:
[----:B------:R-:W0:Y:S01]  /*138a0*/  LDC R200, c[0x0][0x448] ;  /* 0x00011200ffc87b82 */ /* 0x000e220000000800 */
[----:B------:R-:W-:Y:S01]  /*138b0*/  IMAD.IADD R0, R191, 0x1, R187 ;  /* 0x00000001bf007824 */ /* 0x000fe200078e02bb */
[----:B------:R-:W-:Y:S01]  /*138c0*/  LOP3.LUT R22, R22, 0xffefffff, RZ, 0xc0, !PT ;  /* 0xffefffff16167812 */ /* 0x000fe200078ec0ff */
[----:B------:R-:W-:Y:S01]  /*138d0*/  IMAD.MOV.U32 R5, RZ, RZ, -0x60 ;  /* 0xffffffa0ff057424 */ /* 0x000fe200078e00ff */
[----:B------:R-:W-:Y:S01]  /*138e0*/  ULDC UR4, c[0x0][0x9dc] ;  /* 0x0002770000047ab9 */ /* 0x000fe20000000800 */
[----:B------:R-:W-:Y:S02]  /*138f0*/  IMAD.MOV.U32 R7, RZ, RZ, R0 ;  /* 0x000000ffff077224 */ /* 0x000fe400078e0000 */
[----:B------:R-:W-:Y:S01]  /*13900*/  IMAD R5, R2, R5, 0x61 ;  /* 0x0000006102057424 */ /* 0x000fe200078e0205 */
[----:B------:R-:W1:Y:S03]  /*13910*/  LDC.64 R12, c[0x0][0x9e0] ;  /* 0x00027800ff0c7b82 */ /* 0x000e660000000a00 */
[----:B------:R-:W-:Y:S01]  /*13920*/  VIADD R73, R5, 0xffffffff ;  /* 0xffffffff05497836 */ /* 0x000fe20000000000 */
[----:B0-----:R-:W-:-:S13]  /*13930*/  ISETP.NE.AND P1, PT, R200, 0x1, PT ;  /* 0x00000001c800780c */ /* 0x001fda0003f25270 */
[----:B------:R-:W0:Y:S01]  /*13940*/  @P1 LDC R3, c[0x0][0x44c] ;  /* 0x00011300ff031b82 */ /* 0x000e220000000800 */
[----:B------:R-:W-:-:S04]  /*13950*/  @P1 LOP3.LUT R22, R22, 0x100000, RZ, 0xfc, !PT ;  /* 0x0010000016161812 */ /* 0x000fc800078efcff */
[----:B------:R-:W-:-:S03]  /*13960*/  LOP3.LUT R22, R22, 0xfff7ffff, RZ, 0xc0, !PT ;  /* 0xfff7ffff16167812 */ /* 0x000fc600078ec0ff */
[----:B------:R-:W2:Y:S01]  /*13970*/  @P1 LDC R4, c[0x0][0x450] ;  /* 0x00011400ff041b82 */ /* 0x000ea20000000800 */
[----:B0-----:R-:W-:-:S04]  /*13980*/  @P1 IMAD.HI.U32 R3, R0, R3, RZ ;  /* 0x0000000300031227 */ /* 0x001fc800078e00ff */
[----:B------:R-:W-:Y:S01]  /*13990*/  IMAD R0, R2, -0x60, R167 ;  /* 0xffffffa002007824 */ /* 0x000fe200078e02a7 */
[----:B--2---:R-:W-:Y:S01]  /*139a0*/  @P1 SHF.R.U32.HI R7, RZ, R4, R3 ;  /* 0x00000004ff071219 */ /* 0x004fe20000011603 */
[----:B------:R-:W-:Y:S01]  /*139b0*/  VIADD R3, R9, 0x2a840 ;  /* 0x0002a84009037836 */ /* 0x000fe20000000000 */
[----:B-1----:R-:W-:Y:S01]  /*139c0*/  ISETP.GE.AND P1, PT, R13, 0x1, PT ;  /* 0x000000010d00780c */ /* 0x002fe20003f26270 */
[----:B------:R-:W-:Y:S02]  /*139d0*/  IMAD R4, R190, -0x2, R5 ;  /* 0xfffffffebe047824 */ /* 0x000fe400078e0205 */
[----:B------:R-:W0:Y:S01]  /*139e0*/  SHFL.IDX PT, R6, R7, RZ, 0x1c1f ;  /* 0x001c1fff07067589 */ /* 0x000e2200000e0000 */
[----:B------:R-:W-:Y:S01]  /*139f0*/  PRMT R3, R172, 0x654, R3 ;  /* 0x00000654ac037816 */ /* 0x000fe20000000003 */
[----:B------:R-:W-:Y:S01]  /*13a00*/  IMAD.U32 R9, RZ, RZ, UR4 ;  /* 0x00000004ff097e24 */ /* 0x000fe2000f8e00ff */
[----:B------:R-:W-:Y:S01]  /*13a10*/  IADD3 R11, -R166, R4, R167 ;  /* 0x00000004a60b7210 */ /* 0x000fe20007ffe1a7 */
[----:B------:R-:W-:Y:S01]  /*13a20*/  VIADD R74, R4, 0xffffffff ;  /* 0xffffffff044a7836 */ /* 0x000fe20000000000 */
[----:B------:R1:W-:Y:S03]  /*13a30*/  SYNCS.ARRIVE.TRANS64.RED.A1T0 RZ, [R3+URZ], RZ ;  /* 0x000000ff03ff79a7 */ /* 0x0003e6000810043f */
[----:B------:R-:W-:-:S02]  /*13a40*/  IMAD.IADD R15, R11, 0x1, R12 ;  /* 0x000000010b0f7824 */ /* 0x000fc400078e020c */
[----:B------:R-:W-:Y:S01]  /*13a50*/  @P1 LOP3.LUT R22, R22, 0x80000, RZ, 0xfc, !PT ;  /* 0x0008000016161812 */ /* 0x000fe200078efcff */
[----:B-1----:R-:W-:Y:S01]  /*13a60*/  VIADD R3, R0, 0x60 ;  /* 0x0000006000037836 */ /* 0x002fe20000000000 */
[----:B------:R-:W-:-:S03]  /*13a70*/  LOP3.LUT R0, RZ, R9, RZ, 0x33, !PT ;  /* 0x00000009ff007212 */ /* 0x000fc600078e33ff */
[----:B------:R-:W-:Y:S02]  /*13a80*/  IMAD R100, R190, -0x2, R3 ;  /* 0xfffffffebe647824 */ /* 0x000fe400078e0203 */
[----:B------:R-:W-:-:S04]  /*13a90*/  IMAD.IADD R21, R11, 0x1, R0 ;  /* 0x000000010b157824 */ /* 0x000fc800078e0200 */
[----:B0-----:R-:W-:Y:S01]  /*13aa0*/  IMAD.IADD R3, R21, 0x1, R6 ;  /* 0x0000000115037824 */ /* 0x001fe200078e0206 */
[----:B------:R-:W-:Y:S01]  /*13ab0*/  VIADDMNMX R72, R6, R15, R100, PT ;  /* 0x0000000f06487246 */ /* 0x000fe20003800164 */
[----:B------:R-:W-:Y:S06]  /*13ac0*/  @!P1 BRA `(.L_x_1763) ;  /* 0x00000000004c9947 */ /* 0x000fec0003800000 */
[----:B------:R-:W-:Y:S01]  /*13ad0*/  IADD3 R0, -R166, R167, R6 ;  /* 0x000000a7a6007210 */ /* 0x000fe20007ffe106 */
[----:B------:R-:W-:Y:S03]  /*13ae0*/  BSSY B0, `(.L_x_1764) ;  /* 0x000000e000007945 */ /* 0x000fe60003800000 */
        /* <DEDUP_REMOVED lines=9> */
.L_x_1765:
[----:B------:R-:W-:-:S13]  /*13b80*/  ISETP.NE.AND P1, PT, R13, 0x1, PT ;  /* 0x000000010d00780c */ /* 0x000fda0003f25270 */
[----:B------:R-:W0:Y:S02]  /*13b90*/  @P1 LDC.64 R4, c[0x0][0x9e8] ;  /* 0x00027a00ff041b82 */ /* 0x000e240000000a00 */
[----:B0-----:R-:W-:-:S05]  /*13ba0*/  @P1 IMAD.HI.U32 R4, R0, R4, RZ ;  /* 0x0000000400041227 */ /* 0x001fca00078e00ff */
[----:B------:R-:W-:-:S07]  /*13bb0*/  @P1 SHF.R.U32.HI R0, RZ, R5, R4 ;  /* 0x00000005ff001219 */ /* 0x000fce0000011604 */
.L_x_1766:
[----:B------:R-:W-:Y:S05]  /*13bc0*/  BSYNC B0 ;  /* 0x0000000000007941 */ /* 0x000fea0003800000 */
.L_x_1764:
[----:B------:R-:W-:-:S05]  /*13bd0*/  IMAD R0, R0, R13, R74 ;  /* 0x0000000d00007224 */ /* 0x000fca00078e024a */
[----:B------:R-:W-:Y:S02]  /*13be0*/  VIMNMX R3, R3, R0, !PT ;  /* 0x0000000003037248 */ /* 0x000fe40007fe0100 */
[----:B------:R-:W-:-:S07]  /*13bf0*/  VIADDMNMX R72, R0, R13, R72, PT ;  /* 0x0000000d00487246 */ /* 0x000fce0003800148 */
.L_x_1763:
        /* <DEDUP_REMOVED lines=31> */
[C---:B------:R-:W-:Y:S02]  /*13df0*/  ISETP.LT.OR P2, PT, R72.reuse, 0x1a, P2 ;  /* 0x0000001a4800780c */ /* 0x040fe40001741670 */
        /* <DEDUP_REMOVED lines=65> */
[----:B------:R-:W-:Y:S02]  /*14210*/  P2R R11, PR, RZ, 0x10 ;  /* 0x00000010ff0b7803 */ /* 0x000fe40000000000 */
[----:B------:R-:W-:Y:S02]  /*14220*/  FSEL R64, R64, -INF , !P2 ;  /* 0xff80000040407808 */ /* 0x000fe40005000000 */
[----:B------:R-:W-:Y:S02]  /*14230*/  ISETP.GE.AND P2, PT, R73, 0x52, PT ;  /* 0x000000524900780c */ /* 0x000fe40003f46270 */
[----:B0-----:R-:W-:Y:S02]  /*14240*/  VIADDMNMX R100, R4, R15, R100, PT ;  /* 0x0000000f04647246 */ /* 0x001fe40003800164 */
        /* <DEDUP_REMOVED lines=13> */
[----:B------:R-:W-:Y:S01]  /*14320*/  ISETP.GT.AND P5, PT, R3, 0x59, !P5 ;  /* 0x000000590300780c */ /* 0x000fe20006fa4270 */
[----:B------:R-:W-:-:S03]  /*14330*/  IMAD.IADD R3, R21, 0x1, R4 ;  /* 0x0000000115037824 */ /* 0x000fc600078e0204 */
[----:B------:R-:W-:-:S04]  /*14340*/  ISETP.LT.OR P5, PT, R72, 0x5a, P5 ;  /* 0x0000005a4800780c */ /* 0x000fc80002fa1670 */
[----:B------:R-:W-:Y:S02]  /*14350*/  FSEL R24, R69, -INF , !P5 ;  /* 0xff80000045187808 */ /* 0x000fe40006800000 */
[----:B------:R-:W-:-:S13]  /*14360*/  ISETP.GE.AND P5, PT, R13, 0x1, PT ;  /* 0x000000010d00780c */ /* 0x000fda0003fa6270 */
[----:B------:R-:W-:Y:S05]  /*14370*/  @!P5 BRA `(.L_x_1767) ;  /* 0x00000000004cd947 */ /* 0x000fea0003800000 */
        /* <DEDUP_REMOVED lines=11> */
.L_x_1769:
[----:B------:R-:W-:-:S13]  /*14430*/  ISETP.NE.AND P5, PT, R13, 0x1, PT ;  /* 0x000000010d00780c */ /* 0x000fda0003fa5270 */
[----:B------:R-:W0:Y:S02]  /*14440*/  @P5 LDC.64 R4, c[0x0][0x9e8] ;  /* 0x00027a00ff045b82 */ /* 0x000e240000000a00 */
[----:B0-----:R-:W-:-:S05]  /*14450*/  @P5 IMAD.HI.U32 R4, R7, R4, RZ ;  /* 0x0000000407045227 */ /* 0x001fca00078e00ff */
[----:B------:R-:W-:-:S07]  /*14460*/  @P5 SHF.R.U32.HI R7, RZ, R5, R4 ;  /* 0x00000005ff075219 */ /* 0x000fce0000011604 */
.L_x_1770:
[----:B------:R-:W-:Y:S05]  /*14470*/  BSYNC B0 ;  /* 0x0000000000007941 */ /* 0x000fea0003800000 */
.L_x_1768:
[----:B------:R-:W-:-:S05]  /*14480*/  IMAD R4, R7, R13, R74 ;  /* 0x0000000d07047224 */ /* 0x000fca00078e024a */
[----:B------:R-:W-:Y:S02]  /*14490*/  VIMNMX R3, R3, R4, !PT ;  /* 0x0000000403037248 */ /* 0x000fe40007fe0100 */
[----:B------:R-:W-:-:S07]  /*144a0*/  VIADDMNMX R100, R4, R13, R100, PT ;  /* 0x0000000d04647246 */ /* 0x000fce0003800164 */
.L_x_1767:
[C---:B------:R-:W-:Y:S01]  /*144b0*/  ISETP.GT.AND P1, PT, R3.reuse, 0x1, !P1 ;  /* 0x000000010300780c */ /* 0x040fe20004f24270 */
[----:B------:R-:W-:Y:S01]  /*144c0*/  ULDC UR4, c[0x0][0x988] ;  /* 0x0002620000047ab9 */ /* 0x000fe20000000800 */
[----:B------:R-:W-:Y:S02]  /*144d0*/  ISETP.GT.AND P6, PT, R3, 0x8, !P6 ;  /* 0x000000080300780c */ /* 0x000fe400077c4270 */
[C---:B------:R-:W-:Y:S02]  /*144e0*/  ISETP.LT.OR P1, PT, R100.reuse, 0x2, P1 ;  /* 0x000000026400780c */ /* 0x040fe40000f21670 */
[----:B------:R-:W-:Y:S02]  /*144f0*/  ISETP.LT.OR P6, PT, R100, 0x9, P6 ;  /* 0x000000096400780c */ /* 0x000fe400037c1670 */
[----:B------:R-:W-:Y:S02]  /*14500*/  FSEL R82, R27, -INF , !P1 ;  /* 0xff8000001b527808 */ /* 0x000fe40004800000 */
[----:B------:R-:W-:-:S02]  /*14510*/  ISETP.NE.AND P1, PT, R11, RZ, PT ;  /* 0x000000ff0b00720c */ /* 0x000fc40003f25270 */
[----:B------:R-:W-:Y:S02]  /*14520*/  FSEL R30, R30, -INF , !P6 ;  /* 0xff8000001e1e7808 */ /* 0x000fe40007000000 */
[----:B------:R-:W-:Y:S02]  /*14530*/  ISETP.GT.AND P1, PT, R3, 0x9, !P1 ;  /* 0x000000090300780c */ /* 0x000fe40004f24270 */
[----:B------:R-:W-:Y:S02]  /*14540*/  FMNMX.FTZ R5, R156, R104, !PT ;  /* 0x000000689c057209 */ /* 0x000fe40007810000 */
        /* <DEDUP_REMOVED lines=8> */
[----:B------:R-:W-:-:S02]  /*145d0*/  ISETP.NE.AND P5, PT, R75, RZ, PT ;  /* 0x000000ff4b00720c */ /* 0x000fc40003fa5270 */
        /* <DEDUP_REMOVED lines=8> */
[----:B------:R-:W-:Y:S02]  /*14660*/  ISETP.GT.AND P1, PT, R3, 0x18, !P6 ;  /* 0x000000180300780c */ /* 0x000fe40007724270 */
[----:B------:R-:W-:Y:S02]  /*14670*/  ISETP.NE.AND P6, PT, R76, RZ, PT ;  /* 0x000000ff4c00720c */ /* 0x000fe40003fc5270 */
        /* <DEDUP_REMOVED lines=35> */
[----:B------:R-:W-:Y:S01]  /*148b0*/  FSEL R72, R47, -INF , !P1 ;  /* 0xff8000002f487808 */ /* 0x000fe20004800000 */
[----:B------:R-:W-:Y:S01]  /*148c0*/  IMAD.MOV.U32 R47, RZ, RZ, R187 ;  /* 0x000000ffff2f7224 */ /* 0x000fe200078e00bb */
[----:B------:R-:W-:Y:S02]  /*148d0*/  ISETP.NE.AND P1, PT, R45, RZ, PT ;  /* 0x000000ff2d00720c */ /* 0x000fe40003f25270 */
[----:B------:R-:W-:-:S02]  /*148e0*/  FMNMX.FTZ R5, R68, R5, !PT ;  /* 0x0000000544057209 */ /* 0x000fc40007810000 */
[C---:B------:R-:W-:Y:S02]  /*148f0*/  ISETP.GT.AND P1, PT, R3.reuse, 0x30, !P1 ;  /* 0x000000300300780c */ /* 0x040fe40004f24270 */
[----:B------:R-:W-:Y:S01]  /*14900*/  FMNMX.FTZ R7, R24, R5, !PT ;  /* 0x0000000518077209 */ /* 0x000fe20007810000 */
[----:B------:R-:W-:Y:S01]  /*14910*/  IMAD.U32 R5, RZ, RZ, UR4 ;  /* 0x00000004ff057e24 */ /* 0x000fe2000f8e00ff */
[----:B------:R-:W-:Y:S02]  /*14920*/  ISETP.LT.OR P1, PT, R100, 0x31, P1 ;  /* 0x000000316400780c */ /* 0x000fe40000f21670 */
[----:B------:R-:W-:Y:S01]  /*14930*/  ISETP.GT.AND P4, PT, R3, RZ, !P4 ;  /* 0x000000ff0300720c */ /* 0x000fe20006784270 */
[----:B------:R-:W0:Y:S01]  /*14940*/  SHFL.BFLY PT, R4, R7, 0x2, 0x1f ;  /* 0x0c401f0007047f89 */ /* 0x000e2200000e0000 */
[----:B------:R-:W-:Y:S02]  /*14950*/  FSEL R50, R50, -INF , !P1 ;  /* 0xff80000032327808 */ /* 0x000fe40004800000 */
[----:B------:R-:W-:-:S02]  /*14960*/  ISETP.NE.AND P1, PT, R81, RZ, PT ;  /* 0x000000ff5100720c */ /* 0x000fc40003f25270 */
[----:B------:R-:W-:Y:S02]  /*14970*/  ISETP.LT.OR P4, PT, R100, 0x1, P4 ;  /* 0x000000016400780c */ /* 0x000fe40002781670 */
[----:B------:R-:W-:Y:S02]  /*14980*/  ISETP.GT.AND P1, PT, R3, 0x31, !P1 ;  /* 0x000000310300780c */ /* 0x000fe40004f24270 */
[----:B------:R-:W-:Y:S02]  /*14990*/  FSEL R26, R26, -INF , !P4 ;  /* 0xff8000001a1a7808 */ /* 0x000fe40006000000 */
[----:B------:R-:W-:Y:S02]  /*149a0*/  ISETP.LT.OR P1, PT, R100, 0x32, P1 ;  /* 0x000000326400780c */ /* 0x000fe40000f21670 */
[----:B------:R-:W-:Y:S02]  /*149b0*/  ISETP.NE.AND P5, PT, R57, RZ, PT ;  /* 0x000000ff3900720c */ /* 0x000fe40003fa5270 */
[----:B------:R-:W-:-:S02]  /*149c0*/  FSEL R84, R51, -INF , !P1 ;  /* 0xff80000033547808 */ /* 0x000fc40004800000 */
[----:B------:R-:W-:Y:S02]  /*149d0*/  ISETP.NE.AND P1, PT, R49, RZ, PT ;  /* 0x000000ff3100720c */ /* 0x000fe40003f25270 */
[C---:B------:R-:W-:Y:S02]  /*149e0*/  ISETP.GT.AND P2, PT, R3.reuse, 0x51, !P2 ;  /* 0x000000510300780c */ /* 0x040fe40005744270 */
[C---:B------:R-:W-:Y:S02]  /*149f0*/  ISETP.GT.AND P1, PT, R3.reuse, 0x38, !P1 ;  /* 0x000000380300780c */ /* 0x040fe40004f24270 */
[----:B------:R-:W-:Y:S02]  /*14a00*/  ISETP.GT.AND P3, PT, R3, 0x58, !P3 ;  /* 0x000000580300780c */ /* 0x000fe40005f64270 */
[----:B------:R-:W-:Y:S02]  /*14a10*/  ISETP.LT.OR P1, PT, R100, 0x39, P1 ;  /* 0x000000396400780c */ /* 0x000fe40000f21670 */
[----:B0-----:R-:W-:-:S02]  /*14a20*/  FMNMX.FTZ R11, R7, R4, !PT ;  /* 0x00000004070b7209 */ /* 0x001fc40007810000 */
[----:B------:R-:W-:Y:S02]  /*14a30*/  FSEL R54, R54, -INF , !P1 ;  /* 0xff80000036367808 */ /* 0x000fe40004800000 */
[----:B------:R-:W-:Y:S01]  /*14a40*/  ISETP.NE.AND P1, PT, R83, RZ, PT ;  /* 0x000000ff5300720c */ /* 0x000fe20003f25270 */
[----:B------:R-:W0:Y:S01]  /*14a50*/  SHFL.BFLY PT, R4, R11, 0x1, 0x1f ;  /* 0x0c201f000b047f89 */ /* 0x000e2200000e0000 */
[----:B------:R-:W-:Y:S02]  /*14a60*/  FMNMX.FTZ R7, R26, R82, !PT ;  /* 0x000000521a077209 */ /* 0x000fe40007810000 */
[----:B------:R-:W-:Y:S02]  /*14a70*/  ISETP.GT.AND P1, PT, R3, 0x39, !P1 ;  /* 0x000000390300780c */ /* 0x000fe40004f24270 */
[----:B------:R-:W-:Y:S02]  /*14a80*/  FMNMX.FTZ R7, R30, R7, !PT ;  /* 0x000000071e077209 */ /* 0x000fe40007810000 */
[----:B------:R-:W-:-:S02]  /*14a90*/  ISETP.LT.OR P1, PT, R100, 0x3a, P1 ;  /* 0x0000003a6400780c */ /* 0x000fc40000f21670 */
[----:B------:R-:W-:Y:S02]  /*14aa0*/  FMNMX.FTZ R7, R80, R7, !PT ;  /* 0x0000000750077209 */ /* 0x000fe40007810000 */
[----:B------:R-:W-:Y:S02]  /*14ab0*/  FSEL R88, R55, -INF , !P1 ;  /* 0xff80000037587808 */ /* 0x000fe40004800000 */
[----:B------:R-:W-:Y:S02]  /*14ac0*/  ISETP.NE.AND P1, PT, R53, RZ, PT ;  /* 0x000000ff3500720c */ /* 0x000fe40003f25270 */
[C---:B------:R-:W-:Y:S02]  /*14ad0*/  ISETP.LT.OR P2, PT, R100.reuse, 0x52, P2 ;  /* 0x000000526400780c */ /* 0x040fe40001741670 */
[----:B------:R-:W-:Y:S02]  /*14ae0*/  ISETP.GT.AND P1, PT, R3, 0x40, !P1 ;  /* 0x000000400300780c */ /* 0x000fe40004f24270 */
[----:B------:R-:W-:-:S02]  /*14af0*/  ISETP.LT.OR P3, PT, R100, 0x59, P3 ;  /* 0x000000596400780c */ /* 0x000fc40001f61670 */
[----:B------:R-:W-:Y:S02]  /*14b00*/  ISETP.LT.OR P1, PT, R100, 0x41, P1 ;  /* 0x000000416400780c */ /* 0x000fe40000f21670 */
[----:B------:R-:W-:Y:S02]  /*14b10*/  FSEL R70, R70, -INF , !P3 ;  /* 0xff80000046467808 */ /* 0x000fe40005800000 */
[----:B------:R-:W-:Y:S02]  /*14b20*/  FSEL R58, R58, -INF , !P1 ;  /* 0xff8000003a3a7808 */ /* 0x000fe40004800000 */
[----:B------:R-:W-:Y:S02]  /*14b30*/  ISETP.GT.AND P1, PT, R3, 0x41, !P6 ;  /* 0x000000410300780c */ /* 0x000fe40007724270 */
[----:B0-----:R-:W-:Y:S02]  /*14b40*/  FMNMX.FTZ R4, R11, R4, !PT ;  /* 0x000000040b047209 */ /* 0x001fe40007810000 */
[----:B------:R-:W-:-:S02]  /*14b50*/  ISETP.LT.OR P1, PT, R100, 0x42, P1 ;  /* 0x000000426400780c */ /* 0x000fc40000f21670 */
[----:B------:R-:W-:Y:S01]  /*14b60*/  FMNMX.FTZ R11, R34, R7, !PT ;  /* 0x00000007220b7209 */ /* 0x000fe20007810000 */
[----:B------:R-:W-:Y:S01]  /*14b70*/  FMUL.FTZ R15, R4, R5 ;  /* 0x00000005040f7220 */ /* 0x000fe20000410000 */
[----:B------:R-:W-:Y:S02]  /*14b80*/  FSEL R92, R59, -INF , !P1 ;  /* 0xff8000003b5c7808 */ /* 0x000fe40004800000 */
[----:B------:R-:W-:Y:S02]  /*14b90*/  ISETP.GT.AND P1, PT, R3, 0x48, !P5 ;  /* 0x000000480300780c */ /* 0x000fe40006f24270 */
[----:B------:R-:W-:Y:S02]  /*14ba0*/  FMNMX.FTZ R11, R78, R11, !PT ;  /* 0x0000000b4e0b7209 */ /* 0x000fe40007810000 */
[----:B------:R-:W-:Y:S02]  /*14bb0*/  ISETP.LT.OR P1, PT, R100, 0x49, P1 ;  /* 0x000000496400780c */ /* 0x000fe40000f21670 */
[----:B------:R-:W-:-:S02]  /*14bc0*/  FMNMX.FTZ R11, R38, R11, !PT ;  /* 0x0000000b260b7209 */ /* 0x000fc40007810000 */
[----:B------:R-:W-:Y:S02]  /*14bd0*/  FSEL R62, R62, -INF , !P1 ;  /* 0xff8000003e3e7808 */ /* 0x000fe40004800000 */
[----:B------:R-:W-:Y:S02]  /*14be0*/  FSETP.NEU.FTZ.AND P1, PT, R4, -INF , PT ;  /* 0xff8000000400780b */ /* 0x000fe40003f3d000 */
[----:B------:R-:W-:Y:S02]  /*14bf0*/  FMNMX.FTZ R11, R76, R11, !PT ;  /* 0x0000000b4c0b7209 */ /* 0x000fe40007810000 */
[----:B------:R-:W-:Y:S02]  /*14c00*/  FSEL R39, R15, RZ, P1 ;  /* 0x000000ff0f277208 */ /* 0x000fe40000800000 */
[----:B------:R-:W-:Y:S02]  /*14c10*/  FMNMX.FTZ R15, R42, R11, !PT ;  /* 0x0000000b2a0f7209 */ /* 0x000fe40007810000 */
[----:B------:R-:W-:Y:S01]  /*14c20*/  ISETP.NE.AND P5, PT, R85, RZ, PT ;  /* 0x000000ff5500720c */ /* 0x000fe20003fa5270 */
[--C-:B------:R-:W-:Y:S01]  /*14c30*/  FFMA.FTZ R36, R36, R5, -R39.reuse ;  /* 0x0000000524247223 */ /* 0x100fe20000010827 */
[----:B------:R-:W-:Y:S01]  /*14c40*/  FMNMX.FTZ R15, R74, R15, !PT ;  /* 0x0000000f4a0f7209 */ /* 0x000fe20007810000 */
[-CC-:B------:R-:W-:Y:S01]  /*14c50*/  FFMA.FTZ R29, R32, R5.reuse, -R39.reuse ;  /* 0x00000005201d7223 */ /* 0x180fe20000010827 */
[----:B------:R-:W-:Y:S01]  /*14c60*/  ISETP.GT.AND P1, PT, R3, 0x49, !P5 ;  /* 0x000000490300780c */ /* 0x000fe20006f24270 */
[--C-:B------:R-:W-:Y:S01]  /*14c70*/  FFMA.FTZ R27, R0, R5, -R39.reuse ;  /* 0x00000005001b7223 */ /* 0x100fe20000010827 */
[----:B------:R-:W-:Y:S01]  /*14c80*/  FMNMX.FTZ R15, R46, R15, !PT ;  /* 0x0000000f2e0f7209 */ /* 0x000fe20007810000 */
[-CC-:B------:R-:W-:Y:S01]  /*14c90*/  FFMA.FTZ R31, R20, R5.reuse, -R39.reuse ;  /* 0x00000005141f7223 */ /* 0x180fe20000010827 */
[----:B------:R-:W-:Y:S01]  /*14ca0*/  ISETP.LT.OR P1, PT, R100, 0x4a, P1 ;  /* 0x0000004a6400780c */ /* 0x000fe20000f21670 */
[--C-:B------:R-:W-:Y:S01]  /*14cb0*/  FFMA.FTZ R156, R156, R5, -R39.reuse ;  /* 0x000000059c9c7223 */ /* 0x100fe20000010827 */
[----:B------:R-:W-:Y:S01]  /*14cc0*/  FMNMX.FTZ R15, R72, R15, !PT ;  /* 0x0000000f480f7209 */ /* 0x000fe20007810000 */
[-CC-:B------:R-:W-:Y:S01]  /*14cd0*/  FFMA.FTZ R104, R104, R5.reuse, -R39.reuse ;  /* 0x0000000568687223 */ /* 0x180fe20000010827 */
[----:B------:R-:W-:Y:S01]  /*14ce0*/  ISETP.NE.AND P6, PT, R61, RZ, PT ;  /* 0x000000ff3d00720c */ /* 0x000fe20003fc5270 */
[--C-:B------:R-:W-:Y:S01]  /*14cf0*/  FFMA.FTZ R37, R6, R5, -R39.reuse ;  /* 0x0000000506257223 */ /* 0x100fe20000010827 */
[----:B------:R-:W-:Y:S01]  /*14d00*/  FMNMX.FTZ R21, R50, R15, !PT ;  /* 0x0000000f32157209 */ /* 0x000fe20007810000 */
[--C-:B------:R-:W-:Y:S01]  /*14d10*/  FFMA.FTZ R158, R98, R5, -R39.reuse ;  /* 0x00000005629e7223 */ /* 0x100fe20000010827 */
[----:B------:R-:W-:Y:S01]  /*14d20*/  FSEL R102, R63, -INF , !P1 ;  /* 0xff8000003f667808 */ /* 0x000fe20004800000 */
[----:B------:R-:W-:Y:S01]  /*14d30*/  MUFU.EX2 R156, R156 ;  /* 0x0000009c009c7308 */ /* 0x000fe20000000800 */
[----:B------:R-:W-:Y:S01]  /*14d40*/  FMNMX.FTZ R21, R84, R21, !PT ;  /* 0x0000001554157209 */ /* 0x000fe20007810000 */
[-CC-:B------:R-:W-:Y:S01]  /*14d50*/  FFMA.FTZ R96, R96, R5.reuse, -R39.reuse ;  /* 0x0000000560607223 */ /* 0x180fe20000010827 */
[----:B------:R-:W-:Y:S01]  /*14d60*/  ISETP.GT.AND P1, PT, R3, 0x50, !P6 ;  /* 0x000000500300780c */ /* 0x000fe20007724270 */
[--C-:B------:R-:W-:Y:S01]  /*14d70*/  FFMA.FTZ R152, R94, R5, -R39.reuse ;  /* 0x000000055e987223 */ /* 0x100fe20000010827 */
[----:B------:R-:W-:Y:S01]  /*14d80*/  FMNMX.FTZ R21, R54, R21, !PT ;  /* 0x0000001536157209 */ /* 0x000fe20007810000 */
[--C-:B------:R-:W-:Y:S01]  /*14d90*/  FFMA.FTZ R90, R90, R5, -R39.reuse ;  /* 0x000000055a5a7223 */ /* 0x100fe20000010827 */
[----:B------:R-:W-:Y:S01]  /*14da0*/  ISETP.LT.OR P1, PT, R100, 0x51, P1 ;  /* 0x000000516400780c */ /* 0x000fe20000f21670 */
[----:B------:R-:W0:Y:S01]  /*14db0*/  MUFU.EX2 R7, R104 ;  /* 0x0000006800077308 */ /* 0x000e220000000800 */
[----:B------:R-:W-:Y:S01]  /*14dc0*/  FMNMX.FTZ R21, R88, R21, !PT ;  /* 0x0000001558157209 */ /* 0x000fe20007810000 */
[-CC-:B------:R-:W-:Y:S01]  /*14dd0*/  FFMA.FTZ R154, R86, R5.reuse, -R39.reuse ;  /* 0x00000005569a7223 */ /* 0x180fe20000010827 */
[----:B------:R-:W-:Y:S01]  /*14de0*/  ISETP.NE.AND P5, PT, R65, RZ, PT ;  /* 0x000000ff4100720c */ /* 0x000fe20003fa5270 */
[--C-:B------:R-:W-:Y:S01]  /*14df0*/  FFMA.FTZ R35, R10, R5, -R39.reuse ;  /* 0x000000050a237223 */ /* 0x100fe20000010827 */
[----:B------:R-:W-:Y:S01]  /*14e00*/  FMNMX.FTZ R25, R58, R21, !PT ;  /* 0x000000153a197209 */ /* 0x000fe20007810000 */
[--C-:B------:R-:W-:Y:S01]  /*14e10*/  FFMA.FTZ R148, R40, R5, -R39.reuse ;  /* 0x0000000528947223 */ /* 0x100fe20000010827 */
[----:B------:R-:W-:Y:S01]  /*14e20*/  FSEL R66, R66, -INF , !P1 ;  /* 0xff80000042427808 */ /* 0x000fe20004800000 */
[----:B------:R1:W-:Y:S01]  /*14e30*/  MUFU.EX2 R21, R36 ;  /* 0x0000002400157308 */ /* 0x0003e20000000800 */
[----:B------:R-:W-:Y:S01]  /*14e40*/  FMNMX.FTZ R25, R92, R25, !PT ;  /* 0x000000195c197209 */ /* 0x000fe20007810000 */
[-CC-:B------:R-:W-:Y:S01]  /*14e50*/  FFMA.FTZ R33, R14, R5.reuse, -R39.reuse ;  /* 0x000000050e217223 */ /* 0x180fe20000010827 */
[----:B------:R-:W-:Y:S01]  /*14e60*/  ISETP.GT.AND P4, PT, R3, 0x59, !P5 ;  /* 0x000000590300780c */ /* 0x000fe20006f84270 */
[--C-:B------:R-:W-:Y:S01]  /*14e70*/  FFMA.FTZ R150, R44, R5, -R39.reuse ;  /* 0x000000052c967223 */ /* 0x100fe20000010827 */
[----:B------:R-:W-:Y:S01]  /*14e80*/  FMNMX.FTZ R25, R62, R25, !PT ;  /* 0x000000193e197209 */ /* 0x000fe20007810000 */
[----:B------:R-:W-:Y:S01]  /*14e90*/  FFMA.FTZ R144, R48, R5, -R39 ;  /* 0x0000000530907223 */ /* 0x000fe20000010827 */
[----:B------:R-:W-:Y:S01]  /*14ea0*/  ISETP.LT.OR P4, PT, R100, 0x5a, P4 ;  /* 0x0000005a6400780c */ /* 0x000fe20002781670 */
[----:B------:R-:W2:Y:S01]  /*14eb0*/  MUFU.EX2 R158, R158 ;  /* 0x0000009e009e7308 */ /* 0x000ea20000000800 */
[----:B------:R-:W-:Y:S01]  /*14ec0*/  FMNMX.FTZ R25, R102, R25, !PT ;  /* 0x0000001966197209 */ /* 0x000fe20007810000 */
[----:B0-----:R-:W-:Y:S01]  /*14ed0*/  FADD.FTZ R43, R156, R7 ;  /* 0x000000079c2b7221 */ /* 0x001fe20000010000 */
[----:B-1----:R-:W-:Y:S01]  /*14ee0*/  FSEL R36, R67, -INF , !P2 ;  /* 0xff80000043247808 */ /* 0x002fe20005000000 */
[--C-:B------:R-:W-:Y:S01]  /*14ef0*/  FFMA.FTZ R146, R52, R5, -R39.reuse ;  /* 0x0000000534927223 */ /* 0x100fe20000010827 */
[----:B------:R-:W-:Y:S01]  /*14f00*/  FMNMX.FTZ R3, R66, R25, !PT ;  /* 0x0000001942037209 */ /* 0x000fe20007810000 */
[--C-:B------:R-:W-:Y:S01]  /*14f10*/  FFMA.FTZ R140, R56, R5, -R39.reuse ;  /* 0x00000005388c7223 */ /* 0x100fe20000010827 */
[----:B------:R-:W-:Y:S01]  /*14f20*/  FSEL R32, R71, -INF , !P4 ;  /* 0xff80000047207808 */ /* 0x000fe20006000000 */
[----:B------:R-:W0:Y:S01]  /*14f30*/  MUFU.EX2 R11, R96 ;  /* 0x00000060000b7308 */ /* 0x000e220000000800 */
[----:B------:R-:W-:Y:S01]  /*14f40*/  FMNMX.FTZ R3, R36, R3, !PT ;  /* 0x0000000324037209 */ /* 0x000fe20007810000 */
[-CC-:B------:R-:W-:Y:S01]  /*14f50*/  FFMA.FTZ R136, R64, R5.reuse, -R39.reuse ;  /* 0x0000000540887223 */ /* 0x180fe20000010827 */
[----:B------:R-:W-:Y:S01]  /*14f60*/  FFMA.FTZ R138, R68, R5, -R39 ;  /* 0x00000005448a7223 */ /* 0x000fe20000010827 */
[----:B------:R-:W-:-:S02]  /*14f70*/  ISETP.NE.AND P5, PT, R200, 0x1, PT ;  /* 0x00000001c800780c */ /* 0x000fc40003fa5270 */
[----:B------:R-:W-:Y:S02]  /*14f80*/  FMNMX.FTZ R3, R70, R3, !PT ;  /* 0x0000000346037209 */ /* 0x000fe40007810000 */
[----:B------:R-:W1:Y:S01]  /*14f90*/  MUFU.EX2 R152, R152 ;  /* 0x0000009800987308 */ /* 0x000e620000000800 */
[----:B------:R-:W-:Y:S02]  /*14fa0*/  F2FP.BF16.F32.PACK_AB R156, R7, R156 ;  /* 0x0000009c079c723e */ /* 0x000fe400000010ff */
[----:B------:R-:W-:-:S05]  /*14fb0*/  FMNMX.FTZ R3, R32, R3, !PT ;  /* 0x0000000320037209 */ /* 0x000fca0007810000 */
[----:B------:R-:W3:Y:S01]  /*14fc0*/  SHFL.BFLY PT, R0, R3, 0x2, 0x1f ;  /* 0x0c401f0003007f89 */ /* 0x000ee200000e0000 */
[----:B------:R-:W4:Y:S01]  /*14fd0*/  MUFU.EX2 R15, R90 ;  /* 0x0000005a000f7308 */ /* 0x000f220000000800 */
[----:B------:R-:W4:Y:S07]  /*14fe0*/  @P5 LDC R49, c[0x0][0x450] ;  /* 0x00011400ff315b82 */ /* 0x000f2e0000000800 */
[----:B------:R2:W-:Y:S08]  /*14ff0*/  MUFU.EX2 R25, R29 ;  /* 0x0000001d00197308 */ /* 0x0005f00000000800 */
[----:B------:R-:W4:Y:S01]  /*15000*/  MUFU.EX2 R154, R154 ;  /* 0x0000009a009a7308 */ /* 0x000f220000000800 */
[----:B--2---:R-:W-:Y:S01]  /*15010*/  FFMA.FTZ R29, R28, R5, -R39 ;  /* 0x000000051c1d7223 */ /* 0x004fe20000010827 */
[----:B------:R-:W-:Y:S01]  /*15020*/  FADD.FTZ R28, R158, R43 ;  /* 0x0000002b9e1c7221 */ /* 0x000fe20000010000 */
[----:B0-----:R-:W-:-:S03]  /*15030*/  F2FP.BF16.F32.PACK_AB R158, R11, R158 ;  /* 0x0000009e0b9e723e */ /* 0x001fc600000010ff */
[----:B------:R-:W-:Y:S01]  /*15040*/  FADD.FTZ R43, R11, R28 ;  /* 0x0000001c0b2b7221 */ /* 0x000fe20000010000 */
[----:B---3--:R-:W-:Y:S01]  /*15050*/  FMNMX.FTZ R20, R3, R0, !PT ;  /* 0x0000000003147209 */ /* 0x008fe20007810000 */
[----:B------:R-:W0:Y:S01]  /*15060*/  MUFU.EX2 R148, R148 ;  /* 0x0000009400947308 */ /* 0x000e220000000800 */
[-CC-:B------:R-:W-:Y:S01]  /*15070*/  FFMA.FTZ R0, R60, R5.reuse, -R39.reuse ;  /* 0x000000053c007223 */ /* 0x180fe20000010827 */
[----:B------:R-:W-:Y:S02]  /*15080*/  FFMA.FTZ R39, R24, R5, -R39 ;  /* 0x0000000518277223 */ /* 0x000fe40000010827 */
[----:B------:R-:W2:Y:S04]  /*15090*/  SHFL.BFLY PT, R3, R20, 0x1, 0x1f ;  /* 0x0c201f0014037f89 */ /* 0x000ea800000e0000 */
[----:B------:R-:W-:Y:S08]  /*150a0*/  MUFU.EX2 R150, R150 ;  /* 0x0000009600967308 */ /* 0x000ff00000000800 */
[----:B------:R-:W-:Y:S08]  /*150b0*/  MUFU.EX2 R27, R27 ;  /* 0x0000001b001b7308 */ /* 0x000ff00000000800 */
[----:B------:R-:W-:Y:S01]  /*150c0*/  MUFU.EX2 R144, R144 ;  /* 0x0000009000907308 */ /* 0x000fe20000000800 */
[----:B--2---:R-:W-:-:S04]  /*150d0*/  FMNMX.FTZ R3, R20, R3, !PT ;  /* 0x0000000314037209 */ /* 0x004fc80007810000 */
[C---:B------:R-:W-:Y:S01]  /*150e0*/  FSETP.NEU.FTZ.AND P1, PT, R3.reuse, -INF , PT ;  /* 0xff8000000300780b */ /* 0x040fe20003f3d000 */
[----:B------:R-:W-:Y:S02]  /*150f0*/  FMUL.FTZ R6, R3, R5 ;  /* 0x0000000503067220 */ /* 0x000fe40000410000 */
[----:B------:R-:W-:Y:S03]  /*15100*/  MUFU.EX2 R29, R29 ;  /* 0x0000001d001d7308 */ /* 0x000fe60000000800 */
[----:B------:R-:W-:-:S05]  /*15110*/  FSEL R41, R6, RZ, P1 ;  /* 0x000000ff06297208 */ /* 0x000fca0000800000 */
[----:B------:R-:W-:Y:S01]  /*15120*/  MUFU.EX2 R146, R146 ;  /* 0x0000009200927308 */ /* 0x000fe20000000800 */
[-CC-:B------:R-:W-:Y:S01]  /*15130*/  FFMA.FTZ R157, R26, R5.reuse, -R41.reuse ;  /* 0x000000051a9d7223 */ /* 0x180fe20000010829 */
[-CC-:B------:R-:W-:Y:S01]  /*15140*/  FFMA.FTZ R6, R82, R5.reuse, -R41.reuse ;  /* 0x0000000552067223 */ /* 0x180fe20000010829 */
[-CC-:B------:R-:W-:Y:S01]  /*15150*/  FFMA.FTZ R159, R30, R5.reuse, -R41.reuse ;  /* 0x000000051e9f7223 */ /* 0x180fe20000010829 */
[-CC-:B------:R-:W-:Y:S01]  /*15160*/  FFMA.FTZ R10, R80, R5.reuse, -R41.reuse ;  /* 0x00000005500a7223 */ /* 0x180fe20000010829 */
[-CC-:B------:R-:W-:Y:S01]  /*15170*/  FFMA.FTZ R153, R34, R5.reuse, -R41.reuse ;  /* 0x0000000522997223 */ /* 0x180fe20000010829 */
[-CC-:B------:R-:W-:Y:S01]  /*15180*/  FFMA.FTZ R14, R78, R5.reuse, -R41.reuse ;  /* 0x000000054e0e7223 */ /* 0x180fe20000010829 */
[-C--:B------:R-:W-:Y:S01]  /*15190*/  FFMA.FTZ R155, R38, R5.reuse, -R41 ;  /* 0x00000005269b7223 */ /* 0x080fe20000010829 */
[----:B------:R-:W-:Y:S01]  /*151a0*/  MUFU.EX2 R157, R157 ;  /* 0x0000009d009d7308 */ /* 0x000fe20000000800 */
[----:B-1----:R-:W-:Y:S01]  /*151b0*/  FADD.FTZ R30, R152, R43 ;  /* 0x0000002b981e7221 */ /* 0x002fe20000010000 */
[-CC-:B------:R-:W-:Y:S01]  /*151c0*/  FFMA.FTZ R20, R76, R5.reuse, -R41.reuse ;  /* 0x000000054c147223 */ /* 0x180fe20000010829 */
[-CC-:B------:R-:W-:Y:S01]  /*151d0*/  FFMA.FTZ R149, R42, R5.reuse, -R41.reuse ;  /* 0x000000052a957223 */ /* 0x180fe20000010829 */
[-CC-:B------:R-:W-:Y:S01]  /*151e0*/  FFMA.FTZ R24, R74, R5.reuse, -R41.reuse ;  /* 0x000000054a187223 */ /* 0x180fe20000010829 */
[----:B----4-:R-:W-:Y:S01]  /*151f0*/  FADD.FTZ R45, R15, R30 ;  /* 0x0000001e0f2d7221 */ /* 0x010fe20000010000 */
[-CC-:B------:R-:W-:Y:S01]  /*15200*/  FFMA.FTZ R151, R46, R5.reuse, -R41.reuse ;  /* 0x000000052e977223 */ /* 0x180fe20000010829 */
[-C--:B------:R-:W-:Y:S01]  /*15210*/  FFMA.FTZ R26, R72, R5.reuse, -R41 ;  /* 0x00000005481a7223 */ /* 0x080fe20000010829 */
[----:B------:R-:W1:Y:S01]  /*15220*/  MUFU.EX2 R6, R6 ;  /* 0x0000000600067308 */ /* 0x000e620000000800 */
[----:B------:R-:W-:Y:S01]  /*15230*/  FADD.FTZ R30, R154, R45 ;  /* 0x0000002d9a1e7221 */ /* 0x000fe20000010000 */
[-CC-:B------:R-:W-:Y:S01]  /*15240*/  FFMA.FTZ R50, R50, R5.reuse, -R41.reuse ;  /* 0x0000000532327223 */ /* 0x180fe20000010829 */
[-CC-:B------:R-:W-:Y:S01]  /*15250*/  FFMA.FTZ R84, R84, R5.reuse, -R41.reuse ;  /* 0x0000000554547223 */ /* 0x180fe20000010829 */
[-CC-:B------:R-:W-:Y:S01]  /*15260*/  FFMA.FTZ R54, R54, R5.reuse, -R41.reuse ;  /* 0x0000000536367223 */ /* 0x180fe20000010829 */
[----:B------:R-:W-:Y:S01]  /*15270*/  FADD.FTZ R45, R21, R30 ;  /* 0x0000001e152d7221 */ /* 0x000fe20000010000 */
[----:B------:R-:W2:Y:S01]  /*15280*/  @P5 LDC R34, c[0x0][0x44c] ;  /* 0x00011300ff225b82 */ /* 0x000ea20000000800 */
[-C--:B------:R-:W-:Y:S01]  /*15290*/  FFMA.FTZ R88, R88, R5.reuse, -R41 ;  /* 0x0000000558587223 */ /* 0x080fe20000010829 */
[----:B------:R-:W3:Y:S01]  /*152a0*/  MUFU.EX2 R159, R159 ;  /* 0x0000009f009f7308 */ /* 0x000ee20000000800 */
[----:B0-----:R-:W-:Y:S01]  /*152b0*/  FADD.FTZ R30, R148, R45 ;  /* 0x0000002d941e7221 */ /* 0x001fe20000010000 */
[-CC-:B------:R-:W-:Y:S01]  /*152c0*/  FFMA.FTZ R58, R58, R5.reuse, -R41.reuse ;  /* 0x000000053a3a7223 */ /* 0x180fe20000010829 */
[-CC-:B------:R-:W-:Y:S01]  /*152d0*/  FFMA.FTZ R92, R92, R5.reuse, -R41.reuse ;  /* 0x000000055c5c7223 */ /* 0x180fe20000010829 */
[-CC-:B------:R-:W-:Y:S01]  /*152e0*/  FFMA.FTZ R62, R62, R5.reuse, -R41.reuse ;  /* 0x000000053e3e7223 */ /* 0x180fe20000010829 */
[----:B------:R-:W-:Y:S01]  /*152f0*/  FADD.FTZ R45, R25, R30 ;  /* 0x0000001e192d7221 */ /* 0x000fe20000010000 */
[-CC-:B------:R-:W-:Y:S01]  /*15300*/  FFMA.FTZ R102, R102, R5.reuse, -R41.reuse ;  /* 0x0000000566667223 */ /* 0x180fe20000010829 */
[-C--:B------:R-:W-:Y:S01]  /*15310*/  FFMA.FTZ R66, R66, R5.reuse, -R41 ;  /* 0x0000000542427223 */ /* 0x080fe20000010829 */
[----:B------:R-:W0:Y:S01]  /*15320*/  MUFU.EX2 R10, R10 ;  /* 0x0000000a000a7308 */ /* 0x000e220000000800 */
[----:B-1----:R-:W-:Y:S01]  /*15330*/  FADD.FTZ R28, R157, R6 ;  /* 0x000000069d1c7221 */ /* 0x002fe20000010000 */
[----:B------:R-:W-:Y:S01]  /*15340*/  FADD.FTZ R30, R150, R45 ;  /* 0x0000002d961e7221 */ /* 0x000fe20000010000 */
[-CC-:B------:R-:W-:Y:S01]  /*15350*/  FFMA.FTZ R36, R36, R5.reuse, -R41.reuse ;  /* 0x0000000524247223 */ /* 0x180fe20000010829 */
[-CC-:B------:R-:W-:Y:S01]  /*15360*/  FFMA.FTZ R70, R70, R5.reuse, -R41.reuse ;  /* 0x0000000546467223 */ /* 0x180fe20000010829 */
[----:B------:R-:W-:Y:S01]  /*15370*/  FFMA.FTZ R32, R32, R5, -R41 ;  /* 0x0000000520207223 */ /* 0x000fe20000010829 */
[----:B------:R-:W-:Y:S01]  /*15380*/  FADD.FTZ R45, R27, R30 ;  /* 0x0000001e1b2d7221 */ /* 0x000fe20000010000 */
[----:B------:R-:W-:Y:S01]  /*15390*/  F2FP.BF16.F32.PACK_AB R157, R6, R157 ;  /* 0x0000009d069d723e */ /* 0x000fe200000010ff */
[----:B------:R-:W1:Y:S01]  /*153a0*/  MUFU.EX2 R153, R153 ;  /* 0x0000009900997308 */ /* 0x000e620000000800 */
[----:B---3--:R-:W-:Y:S01]  /*153b0*/  FADD.FTZ R43, R159, R28 ;  /* 0x0000001c9f2b7221 */ /* 0x008fe20000010000 */
[----:B------:R-:W-:Y:S01]  /*153c0*/  FADD.FTZ R30, R144, R45 ;  /* 0x0000002d901e7221 */ /* 0x000fe20000010000 */
[----:B------:R-:W-:-:S02]  /*153d0*/  F2FP.BF16.F32.PACK_AB R152, R15, R152 ;  /* 0x000000980f98723e */ /* 0x000fc400000010ff */
[----:B------:R-:W-:Y:S01]  /*153e0*/  F2FP.BF16.F32.PACK_AB R154, R21, R154 ;  /* 0x0000009a159a723e */ /* 0x000fe200000010ff */
[----:B--2---:R-:W-:Y:S01]  /*153f0*/  @P5 IMAD.HI.U32 R34, R187, R34, RZ ;  /* 0x00000022bb225227 */ /* 0x004fe200078e00ff */
[----:B------:R-:W-:Y:S01]  /*15400*/  F2FP.BF16.F32.PACK_AB R148, R25, R148 ;  /* 0x000000941994723e */ /* 0x000fe200000010ff */
[----:B------:R-:W2:Y:S02]  /*15410*/  MUFU.EX2 R14, R14 ;  /* 0x0000000e000e7308 */ /* 0x000ea40000000800 */
[C---:B0-----:R-:W-:Y:S01]  /*15420*/  FADD.FTZ R28, R10.reuse, R43 ;  /* 0x0000002b0a1c7221 */ /* 0x041fe20000010000 */
[----:B------:R-:W-:Y:S01]  /*15430*/  F2FP.BF16.F32.PACK_AB R159, R10, R159 ;  /* 0x0000009f0a9f723e */ /* 0x000fe200000010ff */
[----:B------:R-:W-:Y:S01]  /*15440*/  VIADD R10, R2, 0xfffffffe ;  /* 0xfffffffe020a7836 */ /* 0x000fe20000000000 */
[----:B------:R-:W-:Y:S02]  /*15450*/  @P5 SHF.R.U32.HI R47, RZ, R49, R34 ;  /* 0x00000031ff2f5219 */ /* 0x000fe40000011622 */
[----:B------:R-:W-:Y:S01]  /*15460*/  ISETP.GE.AND P5, PT, R13, 0x1, PT ;  /* 0x000000010d00780c */ /* 0x000fe20003fa6270 */
[----:B------:R-:W0:Y:S01]  /*15470*/  MUFU.EX2 R155, R155 ;  /* 0x0000009b009b7308 */ /* 0x000e220000000800 */
[----:B-1----:R-:W-:Y:S01]  /*15480*/  FADD.FTZ R43, R153, R28 ;  /* 0x0000001c992b7221 */ /* 0x002fe20000010000 */
[----:B------:R-:W-:Y:S01]  /*15490*/  IMAD.IADD R45, R142, 0x1, R47 ;  /* 0x000000018e2d7824 */ /* 0x000fe200078e022f */
[----:B------:R-:W-:-:S02]  /*154a0*/  F2FP.BF16.F32.PACK_AB R150, R27, R150 ;  /* 0x000000961b96723e */ /* 0x000fc400000010ff */
[----:B------:R-:W-:Y:S01]  /*154b0*/  F2FP.BF16.F32.PACK_AB R144, R29, R144 ;  /* 0x000000901d90723e */ /* 0x000fe200000010ff */
[----:B------:R-:W-:Y:S02]  /*154c0*/  IMAD.IADD R12, R45, 0x1, R12 ;  /* 0x000000012d0c7824 */ /* 0x000fe400078e020c */
[----:B------:R-:W1:Y:S01]  /*154d0*/  MUFU.EX2 R20, R20 ;  /* 0x0000001400147308 */ /* 0x000e620000000800 */
[C---:B--2---:R-:W-:Y:S01]  /*154e0*/  FADD.FTZ R28, R14.reuse, R43 ;  /* 0x0000002b0e1c7221 */ /* 0x044fe20000010000 */
[----:B------:R-:W-:-:S06]  /*154f0*/  F2FP.BF16.F32.PACK_AB R153, R14, R153 ;  /* 0x000000990e99723e */ /* 0x000fcc00000010ff */
[----:B------:R-:W2:Y:S01]  /*15500*/  MUFU.EX2 R149, R149 ;  /* 0x0000009500957308 */ /* 0x000ea20000000800 */
[----:B0-----:R-:W-:-:S07]  /*15510*/  FADD.FTZ R43, R155, R28 ;  /* 0x0000001c9b2b7221 */ /* 0x001fce0000010000 */
[----:B------:R-:W0:Y:S01]  /*15520*/  MUFU.EX2 R24, R24 ;  /* 0x0000001800187308 */ /* 0x000e220000000800 */
[C---:B-1----:R-:W-:Y:S01]  /*15530*/  FADD.FTZ R28, R20.reuse, R43 ;  /* 0x0000002b141c7221 */ /* 0x042fe20000010000 */
[----:B------:R-:W-:-:S06]  /*15540*/  F2FP.BF16.F32.PACK_AB R155, R20, R155 ;  /* 0x0000009b149b723e */ /* 0x000fcc00000010ff */
[----:B------:R-:W1:Y:S01]  /*15550*/  MUFU.EX2 R151, R151 ;  /* 0x0000009700977308 */ /* 0x000e620000000800 */
[----:B--2---:R-:W-:-:S07]  /*15560*/  FADD.FTZ R43, R149, R28 ;  /* 0x0000001c952b7221 */ /* 0x004fce0000010000 */
[----:B------:R-:W2:Y:S01]  /*15570*/  MUFU.EX2 R26, R26 ;  /* 0x0000001a001a7308 */ /* 0x000ea20000000800 */
[C---:B0-----:R-:W-:Y:S01]  /*15580*/  FADD.FTZ R28, R24.reuse, R43 ;  /* 0x0000002b181c7221 */ /* 0x041fe20000010000 */
[----:B------:R-:W-:Y:S01]  /*15590*/  FADD.FTZ R43, R29, R30 ;  /* 0x0000001e1d2b7221 */ /* 0x000fe20000010000 */
[----:B------:R-:W-:-:S05]  /*155a0*/  F2FP.BF16.F32.PACK_AB R149, R24, R149 ;  /* 0x000000951895723e */ /* 0x000fca00000010ff */
[----:B------:R-:W0:Y:S01]  /*155b0*/  MUFU.EX2 R31, R31 ;  /* 0x0000001f001f7308 */ /* 0x000e220000000800 */
[----:B-1----:R-:W-:Y:S01]  /*155c0*/  FADD.FTZ R41, R151, R28 ;  /* 0x0000001c97297221 */ /* 0x002fe20000010000 */
[----:B------:R-:W-:-:S06]  /*155d0*/  FADD.FTZ R28, R146, R43 ;  /* 0x0000002b921c7221 */ /* 0x000fcc0000010000 */
        /* <DEDUP_REMOVED lines=26> */
[----:B-----5:R-:W2:Y:S01]  /*15780*/  MUFU.EX2 R141, R92 ;  /* 0x0000005c008d7308 */ /* 0x020ea20000000800 */
        /* <DEDUP_REMOVED lines=17> */
[----:B-1----:R-:W-:-:S07]  /*158a0*/  FADD.FTZ R0, R66, R11 ;  /* 0x0000000b42007221 */ /* 0x002fce0000010000 */
[----:B------:R-:W1:Y:S01]  /*158b0*/  MUFU.EX2 R139, R32 ;  /* 0x00000020008b7308 */ /* 0x000e620000000800 */
[C---:B--2---:R-:W-:Y:S01]  /*158c0*/  FADD.FTZ R11, R137.reuse, R0 ;  /* 0x00000000890b7221 */ /* 0x044fe20000010000 */
[----:B------:R-:W-:-:S06]  /*158d0*/  F2FP.BF16.F32.PACK_AB R137, R137, R66 ;  /* 0x000000428989723e */ /* 0x000fcc00000010ff */
[----:B------:R-:W2:Y:S01]  /*158e0*/  MUFU.EX2 R39, R39 ;  /* 0x0000002700277308 */ /* 0x000ea20000000800 */
[----:B0-----:R-:W-:-:S04]  /*158f0*/  FADD.FTZ R6, R70, R11 ;  /* 0x0000000b46067221 */ /* 0x001fc80000010000 */
[C---:B-1----:R-:W-:Y:S01]  /*15900*/  FADD.FTZ R6, R139.reuse, R6 ;  /* 0x000000068b067221 */ /* 0x042fe20000010000 */
[----:B------:R-:W-:Y:S01]  /*15910*/  F2FP.BF16.F32.PACK_AB R139, R139, R70 ;  /* 0x000000468b8b723e */ /* 0x000fe200000010ff */
[C---:B--2---:R-:W-:Y:S01]  /*15920*/  FADD.FTZ R7, R39.reuse, R28 ;  /* 0x0000001c27077221 */ /* 0x044fe20000010000 */
[----:B------:R-:W-:Y:S01]  /*15930*/  F2FP.BF16.F32.PACK_AB R138, R39, R138 ;  /* 0x0000008a278a723e */ /* 0x000fe200000010ff */
[----:B------:R-:W-:Y:S06]  /*15940*/  @!P5 BRA `(.L_x_1771) ;  /* 0x000000000048d947 */ /* 0x000fec0003800000 */
        /* <DEDUP_REMOVED lines=11> */
.L_x_1773:
[----:B------:R-:W-:-:S13]  /*15a00*/  ISETP.NE.AND P1, PT, R13, 0x1, PT ;  /* 0x000000010d00780c */ /* 0x000fda0003f25270 */
[----:B------:R-:W0:Y:S02]  /*15a10*/  @P1 LDC.64 R14, c[0x0][0x9e8] ;  /* 0x00027a00ff0e1b82 */ /* 0x000e240000000a00 */
[----:B0-----:R-:W-:-:S05]  /*15a20*/  @P1 IMAD.HI.U32 R2, R0, R14, RZ ;  /* 0x0000000e00021227 */ /* 0x001fca00078e00ff */
[----:B------:R-:W-:-:S07]  /*15a30*/  @P1 SHF.R.U32.HI R0, RZ, R15, R2 ;  /* 0x0000000fff001219 */ /* 0x000fce0000011602 */
.L_x_1774:
[----:B------:R-:W-:Y:S05]  /*15a40*/  BSYNC B0 ;  /* 0x0000000000007941 */ /* 0x000fea0003800000 */
.L_x_1772:
[----:B------:R-:W-:-:S05]  /*15a50*/  IMAD R13, R0, R13, R13 ;  /* 0x0000000d000d7224 */ /* 0x000fca00078e020d */
[----:B------:R-:W-:-:S07]  /*15a60*/  VIMNMX R12, R12, R13, PT ;  /* 0x0000000d0c0c7248 */ /* 0x000fce0003fe0100 */
.L_x_1771:
[----:B------:R-:W-:Y:S01]  /*15a70*/  IMAD.HI R12, R12, 0x2aaaaaab, RZ ;  /* 0x2aaaaaab0c0c7827 */ /* 0x000fe200078e02ff */
[----:B------:R-:W-:Y:S01]  /*15a80*/  ULDC UR39, c[0x0][0x9e4] ;  /* 0x0002790000277ab9 */ /* 0x000fe20000000800 */
[----:B------:R-:W-:Y:S01]  /*15a90*/  ULDC UR38, c[0x0][0x9e4] ;  /* 0x0002790000267ab9 */ /* 0x000fe20000000800 */
[----:B------:R-:W-:Y:S01]  /*15aa0*/  ULDC UR50, c[0x0][0x9dc] ;  /* 0x0002770000327ab9 */ /* 0x000fe20000000800 */
[----:B------:R-:W-:Y:S01]  /*15ab0*/  ULDC UR42, c[0x0][0x9dc] ;  /* 0x00027700002a7ab9 */ /* 0x000fe20000000800 */
[----:B------:R-:W-:Y:S01]  /*15ac0*/  SHF.R.U32.HI R11, RZ, 0x1f, R12 ;  /* 0x0000001fff0b7819 */ /* 0x000fe2000001160c */
[----:B------:R-:W-:Y:S01]  /*15ad0*/  ULDC UR43, c[0x0][0x988] ;  /* 0x00026200002b7ab9 */ /* 0x000fe20000000800 */
[----:B------:R-:W-:Y:S01]  /*15ae0*/  ULDC UR47, c[0x0][0x988] ;  /* 0x00026200002f7ab9 */ /* 0x000fe20000000800 */
[----:B------:R-:W-:Y:S01]  /*15af0*/  ULDC UR46, c[0x0][0x988] ;  /* 0x00026200002e7ab9 */ /* 0x000fe20000000800 */
[----:B------:R-:W-:Y:S01]  /*15b00*/  LEA.HI.SX32 R12, R12, R11, 0x1c ;  /* 0x0000000b0c0c7211 */ /* 0x000fe200078fe2ff */
[----:B------:R-:W-:Y:S01]  /*15b10*/  ULDC UR54, c[0x0][0x9e0] ;  /* 0x0002780000367ab9 */ /* 0x000fe20000000800 */
[----:B------:R-:W-:Y:S01]  /*15b20*/  ULDC UR51, c[0x0][0x9e0] ;  /* 0x0002780000337ab9 */ /* 0x000fe20000000800 */
[----:B------:R-:W-:Y:S01]  /*15b30*/  BSSY B1, `(.L_x_1775) ;  /* 0x0000352000017945 */ /* 0x000fe20003800000 */
[----:B------:R-:W-:Y:S01]  /*15b40*/  VIMNMX R11, R189, R12, !PT ;  /* 0x0000000cbd0b7248 */ /* 0x000fe20007fe0100 */
[----:B------:R-:W-:Y:S01]  /*15b50*/  IMAD.MOV.U32 R2, RZ, RZ, 0x3f800000 ;  /* 0x3f800000ff027424 */ /* 0x000fe200078e00ff */
[----:B------:R-:W-:Y:S01]  /*15b60*/  CS2R R86, SRZ ;  /* 0x0000000000567805 */ /* 0x000fe2000001ff00 */
[----:B------:R-:W-:Y:S01]  /*15b70*/  IMAD.MOV.U32 R0, RZ, RZ, 0x3f800000 ;  /* 0x3f800000ff007424 */ /* 0x000fe200078e00ff */
[----:B------:R-:W-:-:S02]  /*15b80*/  ISETP.GE.AND P1, PT, R10, R11, PT ;  /* 0x0000000b0a00720c */ /* 0x000fc40003f26270 */
        /* <DEDUP_REMOVED lines=30> */
[----:B------:R-:W-:Y:S01]  /*15d70*/  CS2R R24, SRZ ;  /* 0x0000000000187805 */ /* 0x000fe2000001ff00 */
[----:B------:R-:W-:Y:S06]  /*15d80*/  @!P1 BRA `(.L_x_1776) ;  /* 0x0000003000b09947 */ /* 0x000fec0003800000 */
[----:B------:R-:W-:Y:S01]  /*15d90*/  BSSY B0, `(.L_x_1777) ;  /* 0x0000327000007945 */ /* 0x000fe20003800000 */
[----:B------:R-:W-:Y:S02]  /*15da0*/  IMAD.MOV.U32 R2, RZ, RZ, 0x3f800000 ;  /* 0x3f800000ff027424 */ /* 0x000fe400078e00ff */
[----:B------:R-:W-:-:S07]  /*15db0*/  IMAD.MOV.U32 R87, RZ, RZ, RZ ;  /* 0x000000ffff577224 */ /* 0x000fce00078e00ff */
.L_x_1798:
[----:B------:R-:W-:-:S05]  /*15dc0*/  VIADD R20, R160, 0x1 ;  /* 0x00000001a0147836 */ /* 0x000fca0000000000 */
[----:B------:R-:W-:-:S04]  /*15dd0*/  ISETP.NE.AND P1, PT, R20, 0x2, PT ;  /* 0x000000021400780c */ /* 0x000fc80003f25270 */
[----:B------:R-:W-:Y:S02]  /*15de0*/  SEL R12, RZ, 0x1, P1 ;  /* 0x00000001ff0c7807 */ /* 0x000fe40000800000 */
[----:B------:R-:W-:Y:S02]  /*15df0*/  SEL R20, R20, RZ, P1 ;  /* 0x000000ff14147207 */ /* 0x000fe40000800000 */
[----:B------:R-:W-:Y:S01]  /*15e00*/  LOP3.LUT R21, R163, R12, RZ, 0x3c, !PT ;  /* 0x0000000ca3157212 */ /* 0x000fe200078e3cff */
[----:B------:R-:W-:Y:S06]  /*15e10*/  @!P0 BRA `(.L_x_1778) ;  /* 0x0000000000048947 */ /* 0x000fec0003800000 */
[----:B------:R-:W-:Y:S01]  /*15e20*/  BPT.TRAP 0x1 ;  /* 0x000000040000795c */ /* 0x000fe20000300000 */
.L_x_1778:
[----:B------:R-:W-:Y:S01]  /*15e30*/  IMAD R5, R20, 0x8, R18 ;  /* 0x0000000814057824 */ /* 0x000fe200078e0212 */
[----:B------:R-:W-:-:S04]  /*15e40*/  SHF.L.U32 R14, R21, 0x1f, RZ ;  /* 0x0000001f150e7819 */ /* 0x000fc800000006ff */
[----:B------:R0:W1:Y:S01]  /*15e50*/  SYNCS.PHASECHK.TRANS64.TRYWAIT P1, [R5+URZ+0x2a830], R14 ;  /* 0x02a8300e050075a7 */ /* 0x000062000802017f */
[----:B------:R-:W-:Y:S05]  /*15e60*/  @!P0 BRA `(.L_x_1779) ;  /* 0x0000000000048947 */ /* 0x000fea0003800000 */
[----:B------:R-:W-:Y:S01]  /*15e70*/  BPT.TRAP 0x1 ;  /* 0x000000040000795c */ /* 0x000fe20000300000 */
.L_x_1779:
[----:B------:R-:W-:Y:S01]  /*15e80*/  BSSY B2, `(.L_x_1780) ;  /* 0x0000006000027945 */ /* 0x000fe20003800000 */
[----:B------:R-:W-:Y:S02]  /*15e90*/  IMAD R12, R20, 0x900, R8 ;  /* 0x00000900140c7824 */ /* 0x000fe400078e0208 */
[----:B------:R-:W-:Y:S01]  /*15ea0*/  IMAD.MOV.U32 R13, RZ, RZ, 0x40000040 ;  /* 0x40000040ff0d7424 */ /* 0x000fe200078e00ff */
[----:B-1----:R-:W-:Y:S06]  /*15eb0*/  @P1 BRA `(.L_x_1781) ;  /* 0x0000000000081947 */ /* 0x002fec0003800000 */
[----:B------:R-:W1:Y:S02]  /*15ec0*/  SYNCS.PHASECHK.TRANS64.TRYWAIT P1, [R5+URZ+0x2a830], R14 ;  /* 0x02a8300e050075a7 */ /* 0x000e64000802017f */
[----:B-1----:R-:W-:Y:S05]  /*15ed0*/  @!P1 BRA `(.L_x_1782) ;  /* 0x0000013800949947 */ /* 0x002fea0003800000 */
.L_x_1781:
[----:B------:R-:W-:Y:S05]  /*15ee0*/  BSYNC B2 ;  /* 0x0000000000027941 */ /* 0x000fea0003800000 */
.L_x_1780:
[----:B------:R-:W2:Y:S04]  /*15ef0*/  LDL.64 R88, [R1+0x28] ;  /* 0x0000280001587983 */ /* 0x000ea80000100a00 */
[----:B------:R-:W3:Y:S04]  /*15f00*/  LDL.64 R226, [R1+0x20] ;  /* 0x0000200001e27983 */ /* 0x000ee80000100a00 */
[----:B------:R-:W4:Y:S01]  /*15f10*/  LDL.64 R210, [R1+0x18] ;  /* 0x0000180001d27983 */ /* 0x000f220000100a00 */
[C---:B------:R-:W-:Y:S02]  /*15f20*/  R2UR UR6, R12.reuse ;  /* 0x000000000c0672ca */ /* 0x040fe400000e0000 */
[----:B------:R-:W-:Y:S01]  /*15f30*/  R2UR UR7, R13 ;  /* 0x000000000d0772ca */ /* 0x000fe200000e0000 */
[----:B------:R0:W-:Y:S04]  /*15f40*/  STL.64 [R1+0x40], R4 ;  /* 0x0000400401007387 */ /* 0x0001e80000100a00 */
[----:B01----:R-:W4:Y:S01]  /*15f50*/  LDL.64 R4, [R1+0x10] ;  /* 0x0000100001047983 */ /* 0x003f220000100a00 */
[----:B------:R-:W-:-:S02]  /*15f60*/  VIADD R14, R12, 0x2 ;  /* 0x000000020c0e7836 */ /* 0x000fc40000000000 */
[----:B------:R-:W-:Y:S01]  /*15f70*/  IMAD.MOV.U32 R15, RZ, RZ, 0x40000040 ;  /* 0x40000040ff0f7424 */ /* 0x000fe200078e00ff */
[----:B--2---:R-:W-:Y:S02]  /*15f80*/  R2UR UR4, R88 ;  /* 0x00000000580472ca */ /* 0x004fe400000e0000 */
[----:B------:R-:W-:Y:S02]  /*15f90*/  R2UR UR5, R89 ;  /* 0x00000000590572ca */ /* 0x000fe400000e0000 */
[----:B------:R-:W-:-:S11]  /*15fa0*/  WARPGROUP.ARRIVE ;  /* 0x00000000000079c5 */ /* 0x000fd60000000000 */
[----:B------:R-:W-:Y:S01]  /*15fb0*/  HGMMA.64x96x16.F32.BF16 R88, gdesc[UR4], RZ, !UPT, gsb0 ;  /* 0x01600000045879f0 */ /* 0x000fe2000c0018ff */
[----:B---3--:R-:W-:Y:S02]  /*15fc0*/  R2UR UR4, R226 ;  /* 0x00000000e20472ca */ /* 0x008fe400000e0000 */
[----:B------:R-:W-:Y:S02]  /*15fd0*/  R2UR UR5, R227 ;  /* 0x00000000e30572ca */ /* 0x000fe400000e0000 */
[----:B------:R-:W2:Y:S01]  /*15fe0*/  LDL.64 R226, [R1+0x8] ;  /* 0x0000080001e27983 */ /* 0x000ea20000100a00 */
[----:B------:R-:W-:Y:S02]  /*15ff0*/  R2UR UR6, R14 ;  /* 0x000000000e0672ca */ /* 0x000fe400000e0000 */
[----:B------:R-:W-:Y:S01]  /*16000*/  R2UR UR7, R15 ;  /* 0x000000000f0772ca */ /* 0x000fe200000e0000 */
[----:B------:R-:W-:Y:S02]  /*16010*/  VIADD R14, R12, 0x4 ;  /* 0x000000040c0e7836 */ /* 0x000fe40000000000 */
[----:B------:R-:W-:Y:S01]  /*16020*/  IMAD.MOV.U32 R15, RZ, RZ, 0x40000040 ;  /* 0x40000040ff0f7424 */ /* 0x000fe200078e00ff */
[----:B------:R-:W-:-:S02]  /*16030*/  WARPGROUP.DEPBAR.LE gsb0, 0x0 ;  /* 0x00008000000079c5 */ /* 0x000fc40000010000 */
[----:B------:R-:W-:-:S07]  /*16040*/  WARPGROUP.ARRIVE ;  /* 0x00000000000079c5 */ /* 0x000fce0000000000 */
[----:B------:R-:W-:Y:S01]  /*16050*/  HGMMA.64x96x16.F32.BF16 R88, gdesc[UR4], R88, gsb0 ;  /* 0x01600000045879f0 */ /* 0x000fe20008001858 */
[----:B----4-:R-:W-:Y:S02]  /*16060*/  R2UR UR4, R210 ;  /* 0x00000000d20472ca */ /* 0x010fe400000e0000 */
[----:B------:R-:W-:Y:S02]  /*16070*/  R2UR UR5, R211 ;  /* 0x00000000d30572ca */ /* 0x000fe400000e0000 */
[----:B------:R-:W3:Y:S01]  /*16080*/  LDL.64 R210, [R1] ;  /* 0x0000000001d27983 */ /* 0x000ee20000100a00 */
        /* <DEDUP_REMOVED lines=11> */
[----:B------:R-:W-:Y:S01]  /*16140*/  VIADD R14, R12, 0x300 ;  /* 0x000003000c0e7836 */ /* 0x000fe20000000000 */
[----:B------:R0:W5:Y:S01]  /*16150*/  LDL.LU.64 R4, [R1+0x40] ;  /* 0x0000400001047983 */ /* 0x0001620000300a00 */
[----:B------:R-:W-:Y:S01]  /*16160*/  IMAD.MOV.U32 R15, RZ, RZ, 0x40000040 ;  /* 0x40000040ff0f7424 */ /* 0x000fe200078e00ff */
[----:B------:R-:W-:-:S02]  /*16170*/  WARPGROUP.DEPBAR.LE gsb0, 0x0 ;  /* 0x00008000000079c5 */ /* 0x000fc40000010000 */
[----:B------:R-:W-:-:S07]  /*16180*/  WARPGROUP.ARRIVE ;  /* 0x00000000000079c5 */ /* 0x000fce0000000000 */
[----:B------:R-:W-:Y:S01]  /*16190*/  HGMMA.64x96x16.F32.BF16 R88, gdesc[UR4], R88, gsb0 ;  /* 0x01600000045879f0 */ /* 0x000fe20008001858 */
[----:B------:R-:W-:Y:S02]  /*161a0*/  R2UR UR6, R14 ;  /* 0x000000000e0672ca */ /* 0x000fe400000e0000 */
[----:B------:R-:W-:Y:S02]  /*161b0*/  R2UR UR7, R15 ;  /* 0x000000000f0772ca */ /* 0x000fe400000e0000 */
[----:B--2---:R-:W-:Y:S02]  /*161c0*/  R2UR UR4, R226 ;  /* 0x00000000e20472ca */ /* 0x004fe400000e0000 */
        /* <DEDUP_REMOVED lines=132> */
[----:B0-----:R-:W-:Y:S05]  /*16a10*/  @!P0 BRA `(.L_x_1783) ;  /* 0x0000000000048947 */ /* 0x001fea0003800000 */
[----:B------:R-:W-:Y:S01]  /*16a20*/  BPT.TRAP 0x1 ;  /* 0x000000040000795c */ /* 0x000fe20000300000 */
.L_x_1783:
[----:B------:R-:W-:Y:S01]  /*16a30*/  SHF.L.U32 R2, R163, 0x1f, RZ ;  /* 0x0000001fa3027819 */ /* 0x000fe200000006ff */
[----:B------:R-:W-:-:S04]  /*16a40*/  IMAD R14, R160, 0x8, R18 ;  /* 0x00000008a00e7824 */ /* 0x000fc800078e0212 */
[----:B------:R0:W1:Y:S01]  /*16a50*/  SYNCS.PHASECHK.TRANS64.TRYWAIT P1, [R14+URZ+0x2a850], R2 ;  /* 0x02a850020e0075a7 */ /* 0x000062000802017f */
[----:B------:R-:W-:Y:S05]  /*16a60*/  @!P0 BRA `(.L_x_1784) ;  /* 0x0000000000048947 */ /* 0x000fea0003800000 */
[----:B------:R-:W-:Y:S01]  /*16a70*/  BPT.TRAP 0x1 ;  /* 0x000000040000795c */ /* 0x000fe20000300000 */
.L_x_1784:
        /* <DEDUP_REMOVED lines=9> */
.L_x_1786:
[----:B------:R-:W-:Y:S05]  /*16b10*/  BSYNC B2 ;  /* 0x0000000000027941 */ /* 0x000fea0003800000 */
.L_x_1785:
[----:B------:R-:W-:Y:S01]  /*16b20*/  IMAD.MOV.U32 R12, RZ, RZ, R0 ;  /* 0x000000ffff0c7224 */ /* 0x000fe200078e0000 */
[----:B------:R-:W-:Y:S01]  /*16b30*/  WARPGROUP.ARRIVE ;  /* 0x00000000000079c5 */ /* 0x000fe20000000000 */
[----:B------:R-:W-:-:S03]  /*16b40*/  IMAD.MOV.U32 R13, RZ, RZ, 0x40000040 ;  /* 0x40000040ff0d7424 */ /* 0x000fc600078e00ff */
        /* <DEDUP_REMOVED lines=41> */
.L_x_1788:
[----:B------:R-:W-:Y:S01]  /*16de0*/  ISETP.NE.AND P2, PT, R200, 0x1, PT ;  /* 0x00000001c800780c */ /* 0x000fe20003f45270 */
[----:B01----:R-:W-:Y:S01]  /*16df0*/  IMAD.IADD R2, R191, 0x1, R187 ;  /* 0x00000001bf027824 */ /* 0x003fe200078e02bb */
[----:B------:R-:W-:Y:S01]  /*16e00*/  LOP3.LUT P1, RZ, R22, 0x80000, RZ, 0xc0, !PT ;  /* 0x0008000016ff7812 */ /* 0x000fe2000782c0ff */
[----:B------:R-:W-:Y:S02]  /*16e10*/  IMAD R139, R10, -0x60, RZ ;  /* 0xffffffa00a8b7824 */ /* 0x000fe400078e02ff */
[----:B-----5:R-:W-:-:S05]  /*16e20*/  VIADD R5, R5, 0x2a840 ;  /* 0x0002a84005057836 */ /* 0x020fca0000000000 */
[----:B------:R-:W-:-:S03]  /*16e30*/  PRMT R5, R172, 0x654, R5 ;  /* 0x00000654ac057816 */ /* 0x000fc60000000005 */
[----:B------:R-:W0:Y:S08]  /*16e40*/  @P2 LDC R9, c[0x0][0x44c] ;  /* 0x00011300ff092b82 */ /* 0x000e300000000800 */
[----:B------:R-:W1:Y:S01]  /*16e50*/  @P2 LDC R0, c[0x0][0x450] ;  /* 0x00011400ff002b82 */ /* 0x000e620000000800 */
[----:B------:R2:W-:Y:S01]  /*16e60*/  SYNCS.ARRIVE.TRANS64.RED.A1T0 RZ, [R5+URZ], RZ ;  /* 0x000000ff05ff79a7 */ /* 0x0005e2000810043f */
[----:B0-----:R-:W-:-:S05]  /*16e70*/  @P2 IMAD.HI.U32 R9, R2, R9, RZ ;  /* 0x0000000902092227 */ /* 0x001fca00078e00ff */
[----:B-1----:R-:W-:Y:S01]  /*16e80*/  @P2 SHF.R.U32.HI R2, RZ, R0, R9 ;  /* 0x00000000ff022219 */ /* 0x002fe20000011609 */
[----:B------:R-:W-:-:S04]  /*16e90*/  VIADD R9, R139, 0x1 ;  /* 0x000000018b097836 */ /* 0x000fc80000000000 */
[----:B------:R-:W0:Y:S01]  /*16ea0*/  SHFL.IDX PT, R141, R2, RZ, 0x1c1f ;  /* 0x001c1fff028d7589 */ /* 0x000e2200000e0000 */
[----:B------:R-:W-:Y:S02]  /*16eb0*/  IMAD R0, R190, -0x2, R9 ;  /* 0xfffffffebe007824 */ /* 0x000fe400078e0209 */
[----:B------:R-:W-:-:S03]  /*16ec0*/  IMAD.U32 R9, RZ, RZ, UR50 ;  /* 0x00000032ff097e24 */ /* 0x000fc6000f8e00ff */
[----:B------:R-:W-:Y:S01]  /*16ed0*/  IADD3 R137, -R166, R0, R167 ;  /* 0x00000000a6897210 */ /* 0x000fe20007ffe1a7 */
[----:B------:R-:W-:Y:S01]  /*16ee0*/  VIADD R0, R0, 0xffffffff ;  /* 0xffffffff00007836 */ /* 0x000fe20000000000 */
[----:B------:R-:W-:-:S03]  /*16ef0*/  LOP3.LUT R12, RZ, R9, RZ, 0x33, !PT ;  /* 0x00000009ff0c7212 */ /* 0x000fc600078e33ff */
[----:B------:R-:W-:Y:S02]  /*16f00*/  VIADD R138, R137, UR54 ;  /* 0x00000036898a7c36 */ /* 0x000fe40008000000 */
[----:B------:R-:W-:Y:S02]  /*16f10*/  IMAD.IADD R137, R12, 0x1, R137 ;  /* 0x000000010c897824 */ /* 0x000fe400078e0289 */
[--C-:B0-----:R-:W-:Y:S02]  /*16f20*/  IMAD.IADD R15, R138, 0x1, R141.reuse ;  /* 0x000000018a0f7824 */ /* 0x101fe400078e028d */
[----:B--2---:R-:W-:Y:S01]  /*16f30*/  IMAD.IADD R5, R137, 0x1, R141 ;  /* 0x0000000189057824 */ /* 0x004fe200078e028d */
[----:B------:R-:W-:Y:S06]  /*16f40*/  @!P1 BRA `(.L_x_1789) ;  /* 0x0000000000549947 */ /* 0x000fec0003800000 */
        /* <DEDUP_REMOVED lines=12> */
.L_x_1791:
[----:B------:R-:W-:-:S05]  /*17010*/  IMAD.U32 R136, RZ, RZ, UR39 ;  /* 0x00000027ff887e24 */ /* 0x000fca000f8e00ff */
[----:B------:R-:W-:-:S13]  /*17020*/  ISETP.NE.AND P1, PT, R136, 0x1, PT ;  /* 0x000000018800780c */ /* 0x000fda0003f25270 */
[----:B------:R-:W0:Y:S02]  /*17030*/  @P1 LDC.64 R12, c[0x0][0x9e8] ;  /* 0x00027a00ff0c1b82 */ /* 0x000e240000000a00 */
[----:B0-----:R-:W-:-:S05]  /*17040*/  @P1 IMAD.HI.U32 R12, R141, R12, RZ ;  /* 0x0000000c8d0c1227 */ /* 0x001fca00078e00ff */
[----:B------:R-:W-:-:S07]  /*17050*/  @P1 SHF.R.U32.HI R141, RZ, R13, R12 ;  /* 0x0000000dff8d1219 */ /* 0x000fce000001160c */
.L_x_1792:
[----:B------:R-:W-:Y:S05]  /*17060*/  BSYNC B2 ;  /* 0x0000000000027941 */ /* 0x000fea0003800000 */
.L_x_1790:
[----:B------:R-:W-:-:S05]  /*17070*/  IMAD R12, R141, R136, R0 ;  /* 0x000000888d0c7224 */ /* 0x000fca00078e0200 */
[----:B------:R-:W-:Y:S02]  /*17080*/  VIADDMNMX R15, R12, R136, R15, PT ;  /* 0x000000880c0f7246 */ /* 0x000fe4000380010f */
[----:B------:R-:W-:-:S07]  /*17090*/  VIMNMX R5, R5, R12, !PT ;  /* 0x0000000c05057248 */ /* 0x000fce0007fe0100 */
.L_x_1789:
[C---:B------:R-:W-:Y:S01]  /*170a0*/  ISETP.GE.AND P1, PT, R139.reuse, 0x2, PT ;  /* 0x000000028b00780c */ /* 0x040fe20003f26270 */
[----:B------:R-:W0:Y:S01]  /*170b0*/  SHFL.IDX PT, R2, R2, 0x1, 0x1c1f ;  /* 0x003c1f0002027f89 */ /* 0x000e2200000e0000 */
[----:B------:R-:W-:Y:S02]  /*170c0*/  ISETP.GE.AND P2, PT, R139, 0x9, PT ;  /* 0x000000098b00780c */ /* 0x000fe40003f46270 */
[----:B------:R-:W-:Y:S02]  /*170d0*/  ISETP.GT.AND P4, PT, R5, 0x1, !P1 ;  /* 0x000000010500780c */ /* 0x000fe40004f84270 */
[----:B------:R-:W-:Y:S02]  /*170e0*/  ISETP.GE.AND P5, PT, R139, 0xa, PT ;  /* 0x0000000a8b00780c */ /* 0x000fe40003fa6270 */
[----:B------:R-:W-:Y:S02]  /*170f0*/  ISETP.GT.AND P3, PT, R5, 0x8, !P2 ;  /* 0x000000080500780c */ /* 0x000fe40005764270 */
[----:B------:R-:W-:-:S02]  /*17100*/  ISETP.LT.OR P4, PT, R15, 0x2, P4 ;  /* 0x000000020f00780c */ /* 0x000fc40002781670 */
[----:B------:R-:W-:Y:S02]  /*17110*/  ISETP.LT.OR P3, PT, R15, 0x9, P3 ;  /* 0x000000090f00780c */ /* 0x000fe40001f61670 */
[----:B------:R-:W-:Y:S02]  /*17120*/  FSEL R136, R89, -INF , !P4 ;  /* 0xff80000059887808 */ /* 0x000fe40006000000 */
[----:B------:R-:W-:Y:S02]  /*17130*/  ISETP.GE.AND P4, PT, R139, 0x11, PT ;  /* 0x000000118b00780c */ /* 0x000fe40003f86270 */
[----:B------:R-:W-:Y:S02]  /*17140*/  LOP3.LUT R22, R22, 0xfffffffb, RZ, 0xc0, !PT ;  /* 0xfffffffb16167812 */ /* 0x000fe400078ec0ff */
[----:B------:R-:W-:Y:S02]  /*17150*/  FSEL R92, R92, -INF , !P3 ;  /* 0xff8000005c5c7808 */ /* 0x000fe40005800000 */
[----:B------:R-:W-:-:S02]  /*17160*/  ISETP.GT.AND P3, PT, R5, 0x9, !P5 ;  /* 0x000000090500780c */ /* 0x000fc40006f64270 */
[----:B------:R-:W-:Y:S01]  /*17170*/  @P5 LOP3.LUT R22, R22, 0x4, RZ, 0xfc, !PT ;  /* 0x0000000416165812 */ /* 0x000fe200078efcff */
[--C-:B0-----:R-:W-:Y:S01]  /*17180*/  IMAD.IADD R138, R138, 0x1, R2.reuse ;  /* 0x000000018a8a7824 */ /* 0x101fe200078e0202 */
[----:B------:R-:W-:Y:S01]  /*17190*/  ISETP.LT.OR P3, PT, R15, 0xa, P3 ;  /* 0x0000000a0f00780c */ /* 0x000fe20001f61670 */
[----:B------:R-:W-:Y:S01]  /*171a0*/  IMAD.IADD R137, R137, 0x1, R2 ;  /* 0x0000000189897824 */ /* 0x000fe200078e0202 */
[----:B------:R-:W-:Y:S02]  /*171b0*/  LOP3.LUT R22, R22, 0xfffffff7, RZ, 0xc0, !PT ;  /* 0xfffffff716167812 */ /* 0x000fe400078ec0ff */
[----:B------:R-:W-:Y:S02]  /*171c0*/  FSEL R140, R93, -INF , !P3 ;  /* 0xff8000005d8c7808 */ /* 0x000fe40005800000 */
[----:B------:R-:W-:Y:S02]  /*171d0*/  @P4 LOP3.LUT R22, R22, 0x8, RZ, 0xfc, !PT ;  /* 0x0000000816164812 */ /* 0x000fe400078efcff */
[----:B------:R-:W-:-:S02]  /*171e0*/  ISETP.GT.AND P3, PT, R5, 0x10, !P4 ;  /* 0x000000100500780c */ /* 0x000fc40006764270 */
[----:B------:R-:W-:Y:S02]  /*171f0*/  ISETP.GE.AND P4, PT, R139, 0x12, PT ;  /* 0x000000128b00780c */ /* 0x000fe40003f86270 */
[----:B------:R-:W-:Y:S02]  /*17200*/  ISETP.LT.OR P3, PT, R15, 0x11, P3 ;  /* 0x000000110f00780c */ /* 0x000fe40001f61670 */
[----:B------:R-:W-:Y:S02]  /*17210*/  LOP3.LUT R22, R22, 0xffffffef, RZ, 0xc0, !PT ;  /* 0xffffffef16167812 */ /* 0x000fe400078ec0ff */
[----:B------:R-:W-:Y:S02]  /*17220*/  FSEL R96, R96, -INF , !P3 ;  /* 0xff80000060607808 */ /* 0x000fe40005800000 */
[----:B------:R-:W-:-:S04]  /*17230*/  ISETP.GT.AND P3, PT, R5, 0x11, !P4 ;  /* 0x000000110500780c */ /* 0x000fc80006764270 */
[----:B------:R-:W-:Y:S02]  /*17240*/  ISETP.LT.OR P3, PT, R15, 0x12, P3 ;  /* 0x000000120f00780c */ /* 0x000fe40001f61670 */
[----:B------:R-:W-:Y:S02]  /*17250*/  @P4 LOP3.LUT R22, R22, 0x10, RZ, 0xfc, !PT ;  /* 0x0000001016164812 */ /* 0x000fe400078efcff */
[----:B------:R-:W-:Y:S02]  /*17260*/  ISETP.GE.AND P4, PT, R139, 0x19, PT ;  /* 0x000000198b00780c */ /* 0x000fe40003f86270 */
[----:B------:R-:W-:Y:S02]  /*17270*/  LOP3.LUT R22, R22, 0xfffbffff, RZ, 0xc0, !PT ;  /* 0xfffbffff16167812 */ /* 0x000fe400078ec0ff */
[----:B------:R-:W-:Y:S02]  /*17280*/  FSEL R142, R97, -INF , !P3 ;  /* 0xff800000618e7808 */ /* 0x000fe40005800000 */
[----:B------:R-:W-:-:S04]  /*17290*/  ISETP.GT.AND P3, PT, R5, 0x18, !P4 ;  /* 0x000000180500780c */ /* 0x000fc80006764270 */
[----:B------:R-:W-:-:S03]  /*172a0*/  ISETP.LT.OR P3, PT, R15, 0x19, P3 ;  /* 0x000000190f00780c */ /* 0x000fc60001f61670 */
        /* <DEDUP_REMOVED lines=68> */
[----:B------:R-:W-:Y:S02]  /*176f0*/  FSEL R154, R121, -INF , !P3 ;  /* 0xff800000799a7808 */ /* 0x000fe40005800000 */
[----:B------:R-:W-:Y:S02]  /*17700*/  LOP3.LUT R22, R22, 0xffffffbf, RZ, 0xc0, !PT ;  /* 0xffffffbf16167812 */ /* 0x000fe400078ec0ff */
[----:B------:R-:W-:-:S04]  /*17710*/  ISETP.GT.AND P3, PT, R5, 0x48, !P4 ;  /* 0x000000480500780c */ /* 0x000fc80006764270 */
[----:B------:R-:W-:-:S03]  /*17720*/  ISETP.LT.OR P3, PT, R15, 0x49, P3 ;  /* 0x000000490f00780c */ /* 0x000fc60001f61670 */
[----:B------:R-:W-:Y:S02]  /*17730*/  @P4 LOP3.LUT R22, R22, 0x40, RZ, 0xfc, !PT ;  /* 0x0000004016164812 */ /* 0x000fe400078efcff */
[----:B------:R-:W-:Y:S02]  /*17740*/  ISETP.GE.AND P4, PT, R139, 0x4a, PT ;  /* 0x0000004a8b00780c */ /* 0x000fe40003f86270 */
[----:B------:R-:W-:Y:S02]  /*17750*/  FSEL R124, R124, -INF , !P3 ;  /* 0xff8000007c7c7808 */ /* 0x000fe40005800000 */
[----:B------:R-:W-:Y:S02]  /*17760*/  ISETP.GT.AND P3, PT, R5, 0x49, !P4 ;  /* 0x000000490500780c */ /* 0x000fe40006764270 */
[----:B------:R-:W-:Y:S02]  /*17770*/  LOP3.LUT R22, R22, 0xffffffdf, RZ, 0xc0, !PT ;  /* 0xffffffdf16167812 */ /* 0x000fe400078ec0ff */
[----:B------:R-:W-:-:S04]  /*17780*/  ISETP.LT.OR P3, PT, R15, 0x4a, P3 ;  /* 0x0000004a0f00780c */ /* 0x000fc80001f61670 */
[----:B------:R-:W-:Y:S02]  /*17790*/  FSEL R156, R125, -INF , !P3 ;  /* 0xff8000007d9c7808 */ /* 0x000fe40005800000 */
[----:B------:R-:W-:Y:S02]  /*177a0*/  ISETP.GE.AND P3, PT, R139, 0x51, PT ;  /* 0x000000518b00780c */ /* 0x000fe40003f66270 */
[----:B------:R-:W-:Y:S02]  /*177b0*/  @P4 LOP3.LUT R22, R22, 0x20, RZ, 0xfc, !PT ;  /* 0x0000002016164812 */ /* 0x000fe400078efcff */
[----:B------:R-:W-:Y:S02]  /*177c0*/  ISETP.GT.AND P4, PT, R5, 0x50, !P3 ;  /* 0x000000500500780c */ /* 0x000fe40005f84270 */
[----:B------:R-:W-:Y:S02]  /*177d0*/  LOP3.LUT R22, R22, 0xfffffffd, RZ, 0xc0, !PT ;  /* 0xfffffffd16167812 */ /* 0x000fe400078ec0ff */
        /* <DEDUP_REMOVED lines=10> */
[----:B------:R-:W-:-:S13]  /*17880*/  ISETP.GE.AND P6, PT, R139, 0x1, PT ;  /* 0x000000018b00780c */ /* 0x000fda0003fc6270 */
[----:B------:R-:W-:Y:S02]  /*17890*/  @P6 LOP3.LUT R22, R22, 0x2, RZ, 0xfc, !PT ;  /* 0x0000000216166812 */ /* 0x000fe400078efcff */
[----:B------:R-:W-:Y:S02]  /*178a0*/  ISETP.GT.AND P6, PT, R5, RZ, !P6 ;  /* 0x000000ff0500720c */ /* 0x000fe400077c4270 */
[----:B------:R-:W-:Y:S02]  /*178b0*/  LOP3.LUT R22, R22, 0xfffffffe, RZ, 0xc0, !PT ;  /* 0xfffffffe16167812 */ /* 0x000fe400078ec0ff */
[----:B------:R-:W-:-:S04]  /*178c0*/  ISETP.LT.OR P6, PT, R15, 0x1, P6 ;  /* 0x000000010f00780c */ /* 0x000fc800037c1670 */
[----:B------:R-:W-:Y:S02]  /*178d0*/  FSEL R88, R88, -INF , !P6 ;  /* 0xff80000058587808 */ /* 0x000fe40007000000 */
[----:B------:R-:W-:-:S13]  /*178e0*/  ISETP.GE.AND P6, PT, R139, 0x5a, PT ;  /* 0x0000005a8b00780c */ /* 0x000fda0003fc6270 */
[----:B------:R-:W-:Y:S02]  /*178f0*/  @P6 LOP3.LUT R22, R22, 0x1, RZ, 0xfc, !PT ;  /* 0x0000000116166812 */ /* 0x000fe400078efcff */
[----:B------:R-:W-:-:S04]  /*17900*/  ISETP.GT.AND P6, PT, R5, 0x59, !P6 ;  /* 0x000000590500780c */ /* 0x000fc800077c4270 */
[----:B------:R-:W-:-:S04]  /*17910*/  ISETP.LT.OR P6, PT, R15, 0x5a, P6 ;  /* 0x0000005a0f00780c */ /* 0x000fc800037c1670 */
        /* <DEDUP_REMOVED lines=15> */
.L_x_1795:
[----:B------:R-:W-:-:S05]  /*17a10*/  IMAD.U32 R15, RZ, RZ, UR39 ;  /* 0x00000027ff0f7e24 */ /* 0x000fca000f8e00ff */
[----:B------:R-:W-:-:S13]  /*17a20*/  ISETP.NE.AND P6, PT, R15, 0x1, PT ;  /* 0x000000010f00780c */ /* 0x000fda0003fc5270 */
[----:B------:R-:W0:Y:S02]  /*17a30*/  @P6 LDC.64 R12, c[0x0][0x9e8] ;  /* 0x00027a00ff0c6b82 */ /* 0x000e240000000a00 */
[----:B0-----:R-:W-:-:S05]  /*17a40*/  @P6 IMAD.HI.U32 R12, R5, R12, RZ ;  /* 0x0000000c050c6227 */ /* 0x001fca00078e00ff */
[----:B------:R-:W-:-:S07]  /*17a50*/  @P6 SHF.R.U32.HI R5, RZ, R13, R12 ;  /* 0x0000000dff056219 */ /* 0x000fce000001160c */
.L_x_1796:
[----:B------:R-:W-:Y:S05]  /*17a60*/  BSYNC B2 ;  /* 0x0000000000027941 */ /* 0x000fea0003800000 */
.L_x_1794:
[----:B------:R-:W-:-:S05]  /*17a70*/  IMAD R0, R5, R15, R0 ;  /* 0x0000000f05007224 */ /* 0x000fca00078e0200 */
[----:B------:R-:W-:Y:S02]  /*17a80*/  VIADDMNMX R138, R0, R15, R138, PT ;  /* 0x0000000f008a7246 */ /* 0x000fe4000380018a */
[----:B------:R-:W-:-:S07]  /*17a90*/  VIMNMX R137, R137, R0, !PT ;  /* 0x0000000089897248 */ /* 0x000fce0007fe0100 */
.L_x_1793:
[C---:B------:R-:W-:Y:S02]  /*17aa0*/  ISETP.GT.AND P1, PT, R137.reuse, 0x1, !P1 ;  /* 0x000000018900780c */ /* 0x040fe40004f24270 */
[----:B------:R-:W-:Y:S02]  /*17ab0*/  ISETP.GT.AND P2, PT, R137, 0x8, !P2 ;  /* 0x000000088900780c */ /* 0x000fe40005744270 */
[C---:B------:R-:W-:Y:S02]  /*17ac0*/  ISETP.LT.OR P1, PT, R138.reuse, 0x2, P1 ;  /* 0x000000028a00780c */ /* 0x040fe40000f21670 */
[----:B------:R-:W-:Y:S02]  /*17ad0*/  ISETP.LT.OR P2, PT, R138, 0x9, P2 ;  /* 0x000000098a00780c */ /* 0x000fe40001741670 */
[----:B------:R-:W-:Y:S02]  /*17ae0*/  FSEL R2, R91, -INF , !P1 ;  /* 0xff8000005b027808 */ /* 0x000fe40004800000 */
[----:B------:R-:W-:-:S02]  /*17af0*/  LOP3.LUT P1, RZ, R22, 0x4, RZ, 0xc0, !PT ;  /* 0x0000000416ff7812 */ /* 0x000fc4000782c0ff */
[----:B------:R-:W-:Y:S02]  /*17b00*/  FSEL R94, R94, -INF , !P2 ;  /* 0xff8000005e5e7808 */ /* 0x000fe40005000000 */
[----:B------:R-:W-:Y:S02]  /*17b10*/  ISETP.GT.AND P1, PT, R137, 0x9, !P1 ;  /* 0x000000098900780c */ /* 0x000fe40004f24270 */
[----:B------:R-:W-:Y:S02]  /*17b20*/  LOP3.LUT P2, RZ, R22, 0x20000, RZ, 0xc0, !PT ;  /* 0x0002000016ff7812 */ /* 0x000fe4000784c0ff */
[----:B------:R-:W-:Y:S02]  /*17b30*/  ISETP.LT.OR P1, PT, R138, 0xa, P1 ;  /* 0x0000000a8a00780c */ /* 0x000fe40000f21670 */
[----:B------:R-:W-:Y:S02]  /*17b40*/  LOP3.LUT P6, RZ, R22, 0x10000, RZ, 0xc0, !PT ;  /* 0x0001000016ff7812 */ /* 0x000fe400078cc0ff */
[----:B------:R-:W-:-:S02]  /*17b50*/  FSEL R204, R95, -INF , !P1 ;  /* 0xff8000005fcc7808 */ /* 0x000fc40004800000 */
[----:B------:R-:W-:Y:S02]  /*17b60*/  LOP3.LUT P1, RZ, R22, 0x8, RZ, 0xc0, !PT ;  /* 0x0000000816ff7812 */ /* 0x000fe4000782c0ff */
[----:B------:R-:W-:Y:S02]  /*17b70*/  FMNMX.FTZ R5, R88, R4, !PT ;  /* 0x0000000458057209 */ /* 0x000fe40007810000 */
[----:B------:R-:W-:Y:S02]  /*17b80*/  ISETP.GT.AND P1, PT, R137, 0x10, !P1 ;  /* 0x000000108900780c */ /* 0x000fe40004f24270 */
[----:B------:R-:W-:Y:S02]  /*17b90*/  FMNMX.FTZ R5, R136, R5, !PT ;  /* 0x0000000588057209 */ /* 0x000fe40007810000 */
[----:B------:R-:W-:Y:S02]  /*17ba0*/  ISETP.LT.OR P1, PT, R138, 0x11, P1 ;  /* 0x000000118a00780c */ /* 0x000fe40000f21670 */
[----:B------:R-:W-:-:S02]  /*17bb0*/  FMNMX.FTZ R5, R92, R5, !PT ;  /* 0x000000055c057209 */ /* 0x000fc40007810000 */
[----:B------:R-:W-:Y:S02]  /*17bc0*/  FSEL R98, R98, -INF , !P1 ;  /* 0xff80000062627808 */ /* 0x000fe40004800000 */
[----:B------:R-:W-:Y:S02]  /*17bd0*/  LOP3.LUT P1, RZ, R22, 0x10, RZ, 0xc0, !PT ;  /* 0x0000001016ff7812 */ /* 0x000fe4000782c0ff */
[----:B------:R-:W-:Y:S02]  /*17be0*/  FMNMX.FTZ R5, R140, R5, !PT ;  /* 0x000000058c057209 */ /* 0x000fe40007810000 */
[----:B------:R-:W-:Y:S02]  /*17bf0*/  ISETP.GT.AND P1, PT, R137, 0x11, !P1 ;  /* 0x000000118900780c */ /* 0x000fe40004f24270 */
[----:B------:R-:W-:Y:S02]  /*17c00*/  FMNMX.FTZ R5, R96, R5, !PT ;  /* 0x0000000560057209 */ /* 0x000fe40007810000 */
[----:B------:R-:W-:-:S02]  /*17c10*/  ISETP.LT.OR P1, PT, R138, 0x12, P1 ;  /* 0x000000128a00780c */ /* 0x000fc40000f21670 */
[----:B------:R-:W-:Y:S02]  /*17c20*/  FMNMX.FTZ R5, R142, R5, !PT ;  /* 0x000000058e057209 */ /* 0x000fe40007810000 */
[----:B------:R-:W-:Y:S02]  /*17c30*/  FSEL R210, R99, -INF , !P1 ;  /* 0xff80000063d27808 */ /* 0x000fe40004800000 */
[----:B------:R-:W-:Y:S02]  /*17c40*/  LOP3.LUT P1, RZ, R22, 0x40000, RZ, 0xc0, !PT ;  /* 0x0004000016ff7812 */ /* 0x000fe4000782c0ff */
[----:B------:R-:W-:Y:S02]  /*17c50*/  FMNMX.FTZ R5, R100, R5, !PT ;  /* 0x0000000564057209 */ /* 0x000fe40007810000 */
[----:B------:R-:W-:Y:S02]  /*17c60*/  ISETP.GT.AND P1, PT, R137, 0x18, !P1 ;  /* 0x000000188900780c */ /* 0x000fe40004f24270 */
[----:B------:R-:W-:-:S02]  /*17c70*/  FMNMX.FTZ R5, R144, R5, !PT ;  /* 0x0000000590057209 */ /* 0x000fc40007810000 */
[----:B------:R-:W-:Y:S02]  /*17c80*/  ISETP.LT.OR P1, PT, R138, 0x19, P1 ;  /* 0x000000198a00780c */ /* 0x000fe40000f21670 */
[----:B------:R-:W-:Y:S02]  /*17c90*/  FMNMX.FTZ R5, R104, R5, !PT ;  /* 0x0000000568057209 */ /* 0x000fe40007810000 */
[----:B------:R-:W-:Y:S02]  /*17ca0*/  FSEL R102, R102, -INF , !P1 ;  /* 0xff80000066667808 */ /* 0x000fe40004800000 */
[----:B------:R-:W-:Y:S02]  /*17cb0*/  ISETP.GT.AND P1, PT, R137, 0x19, !P2 ;  /* 0x000000198900780c */ /* 0x000fe40005724270 */
[----:B------:R-:W-:Y:S02]  /*17cc0*/  FMNMX.FTZ R5, R146, R5, !PT ;  /* 0x0000000592057209 */ /* 0x000fe40007810000 */
        /* <DEDUP_REMOVED lines=22> */
[----:B------:R-:W-:Y:S02]  /*17e30*/  LOP3.LUT P1, RZ, R22, 0x2000, RZ, 0xc0, !PT ;  /* 0x0000200016ff7812 */ /* 0x000fe4000782c0ff */
[----:B------:R-:W-:Y:S02]  /*17e40*/  FMNMX.FTZ R5, R156, R5, !PT ;  /* 0x000000059c057209 */ /* 0x000fe40007810000 */
[----:B------:R-:W-:-:S02]  /*17e50*/  ISETP.GT.AND P1, PT, R137, 0x29, !P1 ;  /* 0x000000298900780c */ /* 0x000fc40004f24270 */
[----:B------:R-:W-:Y:S02]  /*17e60*/  FMNMX.FTZ R5, R128, R5, !PT ;  /* 0x0000000580057209 */ /* 0x000fe40007810000 */
[----:B------:R-:W-:Y:S02]  /*17e70*/  ISETP.LT.OR P1, PT, R138, 0x2a, P1 ;  /* 0x0000002a8a00780c */ /* 0x000fe40000f21670 */
[----:B------:R-:W-:Y:S02]  /*17e80*/  FMNMX.FTZ R5, R158, R5, !PT ;  /* 0x000000059e057209 */ /* 0x000fe40007810000 */
[----:B------:R-:W-:Y:S02]  /*17e90*/  FSEL R226, R111, -INF , !P1 ;  /* 0xff8000006fe27808 */ /* 0x000fe40004800000 */
[----:B------:R-:W-:Y:S02]  /*17ea0*/  LOP3.LUT P1, RZ, R22, 0x1000, RZ, 0xc0, !PT ;  /* 0x0000100016ff7812 */ /* 0x000fe4000782c0ff */
[----:B------:R-:W-:-:S02]  /*17eb0*/  FMNMX.FTZ R5, R132, R5, !PT ;  /* 0x0000000584057209 */ /* 0x000fc40007810000 */
[----:B------:R-:W-:Y:S02]  /*17ec0*/  ISETP.GT.AND P1, PT, R137, 0x30, !P1 ;  /* 0x000000308900780c */ /* 0x000fe40004f24270 */
[----:B------:R-:W-:Y:S02]  /*17ed0*/  FMNMX.FTZ R0, R160, R5, !PT ;  /* 0x00000005a0007209 */ /* 0x000fe40007810000 */
[----:B------:R-:W-:Y:S02]  /*17ee0*/  ISETP.LT.OR P1, PT, R138, 0x31, P1 ;  /* 0x000000318a00780c */ /* 0x000fe40000f21670 */
[----:B------:R-:W-:Y:S01]  /*17ef0*/  LOP3.LUT P2, RZ, R22, 0x40, RZ, 0xc0, !PT ;  /* 0x0000004016ff7812 */ /* 0x000fe2000784c0ff */
[----:B------:R-:W0:Y:S01]  /*17f00*/  SHFL.BFLY PT, R5, R0, 0x2, 0x1f ;  /* 0x0c401f0000057f89 */ /* 0x000e2200000e0000 */
[----:B------:R-:W-:Y:S02]  /*17f10*/  FSEL R114, R114, -INF , !P1 ;  /* 0xff80000072727808 */ /* 0x000fe40004800000 */
[----:B------:R-:W-:-:S02]  /*17f20*/  LOP3.LUT P1, RZ, R22, 0x800, RZ, 0xc0, !PT ;  /* 0x0000080016ff7812 */ /* 0x000fc4000782c0ff */
[----:B------:R-:W-:Y:S02]  /*17f30*/  LOP3.LUT P6, RZ, R22, 0x20, RZ, 0xc0, !PT ;  /* 0x0000002016ff7812 */ /* 0x000fe400078cc0ff */
[C---:B------:R-:W-:Y:S02]  /*17f40*/  ISETP.GT.AND P1, PT, R137.reuse, 0x31, !P1 ;  /* 0x000000318900780c */ /* 0x040fe40004f24270 */
[----:B------:R-:W-:Y:S02]  /*17f50*/  ISETP.GT.AND P3, PT, R137, 0x50, !P3 ;  /* 0x000000508900780c */ /* 0x000fe40005f64270 */
[C---:B------:R-:W-:Y:S02]  /*17f60*/  ISETP.LT.OR P1, PT, R138.reuse, 0x32, P1 ;  /* 0x000000328a00780c */ /* 0x040fe40000f21670 */
[----:B------:R-:W-:Y:S02]  /*17f70*/  ISETP.LT.OR P3, PT, R138, 0x51, P3 ;  /* 0x000000518a00780c */ /* 0x000fe40001f61670 */
[----:B------:R-:W-:-:S02]  /*17f80*/  FSEL R228, R115, -INF , !P1 ;  /* 0xff80000073e47808 */ /* 0x000fc40004800000 */
[----:B------:R-:W-:Y:S02]  /*17f90*/  LOP3.LUT P1, RZ, R22, 0x400, RZ, 0xc0, !PT ;  /* 0x0000040016ff7812 */ /* 0x000fe4000782c0ff */
[C---:B------:R-:W-:Y:S02]  /*17fa0*/  ISETP.GT.AND P4, PT, R137.reuse, 0x51, !P4 ;  /* 0x000000518900780c */ /* 0x040fe40006784270 */
[----:B------:R-:W-:Y:S02]  /*17fb0*/  ISETP.GT.AND P1, PT, R137, 0x38, !P1 ;  /* 0x000000388900780c */ /* 0x000fe40004f24270 */
[----:B------:R-:W-:Y:S02]  /*17fc0*/  FSEL R130, R130, -INF , !P3 ;  /* 0xff80000082827808 */ /* 0x000fe40005800000 */
[----:B------:R-:W-:Y:S02]  /*17fd0*/  ISETP.LT.OR P1, PT, R138, 0x39, P1 ;  /* 0x000000398a00780c */ /* 0x000fe40000f21670 */
[----:B0-----:R-:W-:Y:S01]  /*17fe0*/  FMNMX.FTZ R13, R0, R5, !PT ;  /* 0x00000005000d7209 */ /* 0x001fe20007810000 */
[----:B------:R-:W-:Y:S01]  /*17ff0*/  IMAD.U32 R5, RZ, RZ, UR47 ;  /* 0x0000002fff057e24 */ /* 0x000fe2000f8e00ff */
[----:B------:R-:W-:-:S02]  /*18000*/  FSEL R118, R118, -INF , !P1 ;  /* 0xff80000076767808 */ /* 0x000fc40004800000 */
[----:B------:R-:W-:Y:S01]  /*18010*/  LOP3.LUT P1, RZ, R22, 0x200, RZ, 0xc0, !PT ;  /* 0x0000020016ff7812 */ /* 0x000fe2000782c0ff */
[----:B------:R-:W0:Y:S01]  /*18020*/  SHFL.BFLY PT, R12, R13, 0x1, 0x1f ;  /* 0x0c201f000d0c7f89 */ /* 0x000e2200000e0000 */
[C---:B------:R-:W-:Y:S02]  /*18030*/  ISETP.GT.AND P5, PT, R137.reuse, 0x58, !P5 ;  /* 0x000000588900780c */ /* 0x040fe40006fa4270 */
[----:B------:R-:W-:Y:S02]  /*18040*/  ISETP.GT.AND P1, PT, R137, 0x39, !P1 ;  /* 0x000000398900780c */ /* 0x000fe40004f24270 */
[C---:B------:R-:W-:Y:S02]  /*18050*/  ISETP.LT.OR P4, PT, R138.reuse, 0x52, P4 ;  /* 0x000000528a00780c */ /* 0x040fe40002781670 */
[C---:B------:R-:W-:Y:S02]  /*18060*/  ISETP.LT.OR P1, PT, R138.reuse, 0x3a, P1 ;  /* 0x0000003a8a00780c */ /* 0x040fe40000f21670 */
[----:B------:R-:W-:-:S02]  /*18070*/  ISETP.LT.OR P5, PT, R138, 0x59, P5 ;  /* 0x000000598a00780c */ /* 0x000fc40002fa1670 */
[----:B------:R-:W-:Y:S02]  /*18080*/  FSEL R119, R119, -INF , !P1 ;  /* 0xff80000077777808 */ /* 0x000fe40004800000 */
[----:B------:R-:W-:Y:S02]  /*18090*/  LOP3.LUT P1, RZ, R22, 0x100, RZ, 0xc0, !PT ;  /* 0x0000010016ff7812 */ /* 0x000fe4000782c0ff */
[----:B------:R-:W-:Y:S02]  /*180a0*/  FSEL R131, R131, -INF , !P4 ;  /* 0xff80000083837808 */ /* 0x000fe40006000000 */
[----:B------:R-:W-:Y:S02]  /*180b0*/  ISETP.GT.AND P1, PT, R137, 0x40, !P1 ;  /* 0x000000408900780c */ /* 0x000fe40004f24270 */
[----:B------:R-:W-:Y:S02]  /*180c0*/  FSEL R134, R134, -INF , !P5 ;  /* 0xff80000086867808 */ /* 0x000fe40006800000 */
[----:B------:R-:W-:-:S02]  /*180d0*/  ISETP.LT.OR P1, PT, R138, 0x41, P1 ;  /* 0x000000418a00780c */ /* 0x000fc40000f21670 */
[----:B0-----:R-:W-:Y:S02]  /*180e0*/  FMNMX.FTZ R12, R13, R12, !PT ;  /* 0x0000000c0d0c7209 */ /* 0x001fe40007810000 */
[----:B------:R-:W-:Y:S02]  /*180f0*/  FSEL R122, R122, -INF , !P1 ;  /* 0xff8000007a7a7808 */ /* 0x000fe40004800000 */
[----:B------:R-:W-:Y:S01]  /*18100*/  LOP3.LUT P1, RZ, R22, 0x80, RZ, 0xc0, !PT ;  /* 0x0000008016ff7812 */ /* 0x000fe2000782c0ff */
[----:B------:R-:W-:-:S03]  /*18110*/  FMUL.FTZ R99, R12, R5 ;  /* 0x000000050c637220 */ /* 0x000fc60000410000 */
[----:B------:R-:W-:-:S04]  /*18120*/  ISETP.GT.AND P1, PT, R137, 0x41, !P1 ;  /* 0x000000418900780c */ /* 0x000fc80004f24270 */
[----:B------:R-:W-:-:S04]  /*18130*/  ISETP.LT.OR P1, PT, R138, 0x42, P1 ;  /* 0x000000428a00780c */ /* 0x000fc80000f21670 */
[----:B------:R-:W-:Y:S02]  /*18140*/  FSEL R123, R123, -INF , !P1 ;  /* 0xff8000007b7b7808 */ /* 0x000fe40004800000 */
[----:B------:R-:W-:-:S04]  /*18150*/  ISETP.GT.AND P1, PT, R137, 0x48, !P2 ;  /* 0x000000488900780c */ /* 0x000fc80005724270 */
[----:B------:R-:W-:-:S04]  /*18160*/  ISETP.LT.OR P1, PT, R138, 0x49, P1 ;  /* 0x000000498a00780c */ /* 0x000fc80000f21670 */
[----:B------:R-:W-:Y:S02]  /*18170*/  FSEL R126, R126, -INF , !P1 ;  /* 0xff8000007e7e7808 */ /* 0x000fe40004800000 */
[----:B------:R-:W-:Y:S02]  /*18180*/  ISETP.GT.AND P1, PT, R137, 0x49, !P6 ;  /* 0x000000498900780c */ /* 0x000fe40007724270 */
[----:B------:R-:W-:Y:S02]  /*18190*/  LOP3.LUT P6, RZ, R22, 0x2, RZ, 0xc0, !PT ;  /* 0x0000000216ff7812 */ /* 0x000fe400078cc0ff */
[----:B------:R-:W-:-:S04]  /*181a0*/  ISETP.LT.OR P1, PT, R138, 0x4a, P1 ;  /* 0x0000004a8a00780c */ /* 0x000fc80000f21670 */
[----:B------:R-:W-:Y:S02]  /*181b0*/  FSEL R127, R127, -INF , !P1 ;  /* 0xff8000007f7f7808 */ /* 0x000fe40004800000 */
[C---:B------:R-:W-:Y:S02]  /*181c0*/  ISETP.GT.AND P1, PT, R137.reuse, RZ, !P6 ;  /* 0x000000ff8900720c */ /* 0x040fe40007724270 */
[----:B------:R-:W-:Y:S02]  /*181d0*/  LOP3.LUT P6, RZ, R22, 0x1, RZ, 0xc0, !PT ;  /* 0x0000000116ff7812 */ /* 0x000fe400078cc0ff */
        /* <DEDUP_REMOVED lines=11> */
[----:B------:R-:W-:Y:S01]  /*18290*/  FSEL R113, R12, RZ, P1 ;  /* 0x000000ff0c717208 */ /* 0x000fe20000800000 */
        /* <DEDUP_REMOVED lines=23> */
[----:B------:R-:W-:-:S02]  /*18410*/  FFMA.FTZ R138, R132, R5, -R99 ;  /* 0x00000005848a7223 */ /* 0x000fc40000010863 */
        /* <DEDUP_REMOVED lines=8> */
[----:B------:R-:W-:Y:S01]  /*184a0*/  FMNMX.FTZ R0, R118, R13, !PT ;  /* 0x0000000d76007209 */ /* 0x000fe20007810000 */
[-CC-:B------:R-:W-:Y:S01]  /*184b0*/  FFMA.FTZ R13, R104, R5.reuse, -R99.reuse ;  /* 0x00000005680d7223 */ /* 0x180fe20000010863 */
[----:B------:R-:W-:Y:S02]  /*184c0*/  FFMA.FTZ R104, R158, R5, -R99 ;  /* 0x000000059e687223 */ /* 0x000fe40000010863 */
[----:B------:R-:W-:Y:S01]  /*184d0*/  FMNMX.FTZ R97, R119, R0, !PT ;  /* 0x0000000077617209 */ /* 0x000fe20007810000 */
[----:B------:R-:W-:Y:S03]  /*184e0*/  MUFU.EX2 R93, R93 ;  /* 0x0000005d005d7308 */ /* 0x000fe60000000800 */
[----:B------:R-:W-:-:S04]  /*184f0*/  FMNMX.FTZ R0, R122, R97, !PT ;  /* 0x000000617a007209 */ /* 0x000fc80007810000 */
[----:B------:R-:W-:Y:S01]  /*18500*/  FMNMX.FTZ R97, R123, R0, !PT ;  /* 0x000000007b617209 */ /* 0x000fe20007810000 */
[----:B------:R-:W-:Y:S03]  /*18510*/  MUFU.EX2 R15, R15 ;  /* 0x0000000f000f7308 */ /* 0x000fe60000000800 */
[----:B------:R-:W-:Y:S01]  /*18520*/  FMNMX.FTZ R0, R126, R97, !PT ;  /* 0x000000617e007209 */ /* 0x000fe20007810000 */
[-CC-:B------:R-:W-:Y:S01]  /*18530*/  FFMA.FTZ R97, R108, R5.reuse, -R99.reuse ;  /* 0x000000056c617223 */ /* 0x180fe20000010863 */
[----:B------:R-:W-:Y:S01]  /*18540*/  FFMA.FTZ R108, R148, R5, -R99 ;  /* 0x00000005946c7223 */ /* 0x000fe20000010863 */
[----:B------:R-:W-:Y:S02]  /*18550*/  FSEL R148, R135, -INF , !P2 ;  /* 0xff80000087947808 */ /* 0x000fe40005000000 */
[----:B------:R-:W-:Y:S01]  /*18560*/  FMNMX.FTZ R101, R127, R0, !PT ;  /* 0x000000007f657209 */ /* 0x000fe20007810000 */
[----:B------:R-:W-:Y:S03]  /*18570*/  MUFU.EX2 R96, R96 ;  /* 0x0000006000607308 */ /* 0x000fe60000000800 */
[----:B------:R-:W-:-:S04]  /*18580*/  FMNMX.FTZ R0, R130, R101, !PT ;  /* 0x0000006582007209 */ /* 0x000fc80007810000 */
[----:B------:R-:W-:Y:S01]  /*18590*/  FMNMX.FTZ R101, R131, R0, !PT ;  /* 0x0000000083657209 */ /* 0x000fe20007810000 */
[----:B------:R-:W-:Y:S03]  /*185a0*/  MUFU.EX2 R13, R13 ;  /* 0x0000000d000d7308 */ /* 0x000fe60000000800 */
[----:B------:R-:W-:-:S04]  /*185b0*/  FMNMX.FTZ R101, R134, R101, !PT ;  /* 0x0000006586657209 */ /* 0x000fc80007810000 */
[----:B------:R-:W-:Y:S01]  /*185c0*/  FMNMX.FTZ R101, R148, R101, !PT ;  /* 0x0000006594657209 */ /* 0x000fe20007810000 */
[----:B------:R-:W-:Y:S04]  /*185d0*/  MUFU.EX2 R92, R92 ;  /* 0x0000005c005c7308 */ /* 0x000fe80000000800 */
[----:B------:R-:W0:Y:S04]  /*185e0*/  SHFL.BFLY PT, R0, R101, 0x2, 0x1f ;  /* 0x0c401f0065007f89 */ /* 0x000e2800000e0000 */
[----:B------:R-:W-:Y:S08]  /*185f0*/  MUFU.EX2 R97, R97 ;  /* 0x0000006100617308 */ /* 0x000ff00000000800 */
[----:B------:R-:W-:Y:S08]  /*18600*/  MUFU.EX2 R108, R108 ;  /* 0x0000006c006c7308 */ /* 0x000ff00000000800 */
[----:B------:R-:W-:Y:S01]  /*18610*/  MUFU.EX2 R144, R144 ;  /* 0x0000009000907308 */ /* 0x000fe20000000800 */
[----:B0-----:R-:W-:Y:S01]  /*18620*/  FMNMX.FTZ R0, R101, R0, !PT ;  /* 0x0000000065007209 */ /* 0x001fe20007810000 */
[-CC-:B------:R-:W-:Y:S01]  /*18630*/  FFMA.FTZ R101, R128, R5.reuse, -R99.reuse ;  /* 0x0000000580657223 */ /* 0x180fe20000010863 */
[----:B------:R-:W-:-:S05]  /*18640*/  FFMA.FTZ R99, R160, R5, -R99 ;  /* 0x00000005a0637223 */ /* 0x000fca0000010863 */
[----:B------:R-:W-:Y:S01]  /*18650*/  MUFU.EX2 R109, R109 ;  /* 0x0000006d006d7308 */ /* 0x000fe20000000800 */
[----:B------:R-:W0:Y:S07]  /*18660*/  SHFL.BFLY PT, R111, R0, 0x1, 0x1f ;  /* 0x0c201f00006f7f89 */ /* 0x000e2e00000e0000 */
[----:B------:R-:W-:Y:S08]  /*18670*/  MUFU.EX2 R146, R146 ;  /* 0x0000009200927308 */ /* 0x000ff00000000800 */
[----:B------:R-:W-:Y:S08]  /*18680*/  MUFU.EX2 R107, R107 ;  /* 0x0000006b006b7308 */ /* 0x000ff00000000800 */
[----:B------:R-:W-:Y:S01]  /*18690*/  MUFU.EX2 R140, R140 ;  /* 0x0000008c008c7308 */ /* 0x000fe20000000800 */
[----:B0-----:R-:W-:Y:S01]  /*186a0*/  FMNMX.FTZ R100, R0, R111, !PT ;  /* 0x0000006f00647209 */ /* 0x001fe20007810000 */
[----:B------:R-:W-:-:S03]  /*186b0*/  FADD.FTZ R0, -R113, R4 ;  /* 0x0000000471007221 */ /* 0x000fc60000010100 */
[C---:B------:R-:W-:Y:S01]  /*186c0*/  FSETP.NEU.FTZ.AND P1, PT, R100.reuse, -INF , PT ;  /* 0xff8000006400780b */ /* 0x040fe20003f3d000 */
[-C--:B------:R-:W-:Y:S01]  /*186d0*/  FMUL.FTZ R111, R100, R5.reuse ;  /* 0x00000005646f7220 */ /* 0x080fe20000410000 */
[----:B------:R-:W-:Y:S01]  /*186e0*/  FMUL.FTZ R0, R0, R5 ;  /* 0x0000000500007220 */ /* 0x000fe20000410000 */
[----:B------:R-:W-:Y:S03]  /*186f0*/  MUFU.EX2 R105, R105 ;  /* 0x0000006900697308 */ /* 0x000fe60000000800 */
[----:B------:R-:W-:-:S05]  /*18700*/  FSEL R111, R111, RZ, P1 ;  /* 0x000000ff6f6f7208 */ /* 0x000fca0000800000 */
[-CC-:B------:R-:W-:Y:S01]  /*18710*/  FFMA.FTZ R116, R2, R5.reuse, -R111.reuse ;  /* 0x0000000502747223 */ /* 0x180fe2000001086f */
[----:B------:R-:W-:Y:S01]  /*18720*/  FSEL R2, R100, RZ, P1 ;  /* 0x000000ff64027208 */ /* 0x000fe20000800000 */
[-CC-:B------:R-:W-:Y:S01]  /*18730*/  FFMA.FTZ R157, R90, R5.reuse, -R111.reuse ;  /* 0x000000055a9d7223 */ /* 0x180fe2000001086f */
[----:B------:R-:W0:Y:S01]  /*18740*/  MUFU.EX2 R0, R0 ;  /* 0x0000000000007308 */ /* 0x000e220000000800 */
[-CC-:B------:R-:W-:Y:S01]  /*18750*/  FFMA.FTZ R159, R94, R5.reuse, -R111.reuse ;  /* 0x000000055e9f7223 */ /* 0x180fe2000001086f */
[-C--:B------:R-:W-:Y:S01]  /*18760*/  FFMA.FTZ R112, R204, R5.reuse, -R111 ;  /* 0x00000005cc707223 */ /* 0x080fe2000001086f */
[----:B------:R-:W-:Y:S01]  /*18770*/  FADD.FTZ R2, -R2, R3 ;  /* 0x0000000302027221 */ /* 0x000fe20000010100 */
[-CC-:B------:R-:W-:Y:S01]  /*18780*/  FFMA.FTZ R153, R98, R5.reuse, -R111.reuse ;  /* 0x0000000562997223 */ /* 0x180fe2000001086f */
[-CC-:B------:R-:W-:Y:S01]  /*18790*/  FFMA.FTZ R94, R210, R5.reuse, -R111.reuse ;  /* 0x00000005d25e7223 */ /* 0x180fe2000001086f */
[-CC-:B------:R-:W-:Y:S01]  /*187a0*/  FFMA.FTZ R155, R102, R5.reuse, -R111.reuse ;  /* 0x00000005669b7223 */ /* 0x180fe2000001086f */
[-C--:B------:R-:W-:Y:S01]  /*187b0*/  FMUL.FTZ R2, R2, R5.reuse ;  /* 0x0000000502027220 */ /* 0x080fe20000410000 */
[----:B------:R-:W-:Y:S01]  /*187c0*/  MUFU.EX2 R157, R157 ;  /* 0x0000009d009d7308 */ /* 0x000fe20000000800 */
[-CC-:B------:R-:W-:Y:S01]  /*187d0*/  FFMA.FTZ R90, R212, R5.reuse, -R111.reuse ;  /* 0x00000005d45a7223 */ /* 0x180fe2000001086f */
[-CC-:B------:R-:W-:Y:S01]  /*187e0*/  FFMA.FTZ R149, R106, R5.reuse, -R111.reuse ;  /* 0x000000056a957223 */ /* 0x180fe2000001086f */
[-CC-:B------:R-:W-:Y:S01]  /*187f0*/  FFMA.FTZ R4, R224, R5.reuse, -R111.reuse ;  /* 0x00000005e0047223 */ /* 0x180fe2000001086f */
[-CC-:B------:R-:W-:Y:S01]  /*18800*/  FFMA.FTZ R151, R110, R5.reuse, -R111.reuse ;  /* 0x000000056e977223 */ /* 0x180fe2000001086f */
[-CC-:B------:R-:W-:Y:S01]  /*18810*/  FFMA.FTZ R120, R226, R5.reuse, -R111.reuse ;  /* 0x00000005e2787223 */ /* 0x180fe2000001086f */
[-CC-:B------:R-:W-:Y:S01]  /*18820*/  FFMA.FTZ R145, R114, R5.reuse, -R111.reuse ;  /* 0x0000000572917223 */ /* 0x180fe2000001086f */
[----:B------:R-:W-:Y:S01]  /*18830*/  FFMA.FTZ R114, R228, R5, -R111 ;  /* 0x00000005e4727223 */ /* 0x000fe2000001086f */
        /* <DEDUP_REMOVED lines=9> */
[-CC-:B------:R-:W-:Y:S01]  /*188d0*/  FFMA.FTZ R102, R127, R5.reuse, -R111.reuse ;  /* 0x000000057f667223 */ /* 0x180fe2000001086f */
[-CC-:B------:R-:W-:Y:S01]  /*188e0*/  FFMA.FTZ R137, R130, R5.reuse, -R111.reuse ;  /* 0x0000000582897223 */ /* 0x180fe2000001086f */
[----:B------:R-:W-:-:S05]  /*188f0*/  FFMA.FTZ R139, R134, R5, -R111 ;  /* 0x00000005868b7223 */ /* 0x000fca000001086f */
[----:B------:R-:W2:Y:S01]  /*18900*/  MUFU.EX2 R159, R159 ;  /* 0x0000009f009f7308 */ /* 0x000ea20000000800 */
[----:B-1----:R-:W-:-:S07]  /*18910*/  FFMA.FTZ R3, R2, R6, R157 ;  /* 0x0000000602037223 */ /* 0x002fce000001009d */
        /* <DEDUP_REMOVED lines=9> */
[----:B-1----:R-:W-:-:S07]  /*189b0*/  FADD.FTZ R6, R112, R7 ;  /* 0x0000000770067221 */ /* 0x002fce0000010000 */
[----:B------:R-:W1:Y:S01]  /*189c0*/  MUFU.EX2 R155, R155 ;  /* 0x0000009b009b7308 */ /* 0x000e620000000800 */
[----:B0-----:R-:W-:-:S07]  /*189d0*/  FADD.FTZ R3, R153, R6 ;  /* 0x0000000699037221 */ /* 0x001fce0000010000 */
[----:B------:R-:W0:Y:S01]  /*189e0*/  MUFU.EX2 R90, R90 ;  /* 0x0000005a005a7308 */ /* 0x000e220000000800 */
[----:B--2---:R-:W-:Y:S01]  /*189f0*/  FADD.FTZ R6, R94, R3 ;  /* 0x000000035e067221 */ /* 0x004fe20000010000 */
[----:B------:R-:W-:-:S06]  /*18a00*/  FADD.FTZ R3, R15, R98 ;  /* 0x000000620f037221 */ /* 0x000fcc0000010000 */
[----:B------:R-:W2:Y:S01]  /*18a10*/  MUFU.EX2 R149, R149 ;  /* 0x0000009500957308 */ /* 0x000ea20000000800 */
[----:B-1----:R-:W-:Y:S01]  /*18a20*/  FADD.FTZ R7, R155, R6 ;  /* 0x000000069b077221 */ /* 0x002fe20000010000 */
[----:B------:R-:W-:-:S04]  /*18a30*/  FADD.FTZ R6, R96, R3 ;  /* 0x0000000360067221 */ /* 0x000fc80000010000 */
[----:B------:R-:W-:Y:S02]  /*18a40*/  FADD.FTZ R3, R13, R6 ;  /* 0x000000060d037221 */ /* 0x000fe40000010000 */
[----:B------:R-:W1:Y:S01]  /*18a50*/  MUFU.EX2 R4, R4 ;  /* 0x0000000400047308 */ /* 0x000e620000000800 */
[----:B0-----:R-:W-:Y:S01]  /*18a60*/  FADD.FTZ R98, R90, R7 ;  /* 0x000000075a627221 */ /* 0x001fe20000010000 */
[----:B------:R-:W-:-:S04]  /*18a70*/  FADD.FTZ R6, R92, R3 ;  /* 0x000000035c067221 */ /* 0x000fc80000010000 */
[----:B------:R-:W-:Y:S02]  /*18a80*/  FADD.FTZ R3, R97, R6 ;  /* 0x0000000661037221 */ /* 0x000fe40000010000 */
[----:B------:R-:W0:Y:S01]  /*18a90*/  MUFU.EX2 R151, R151 ;  /* 0x0000009700977308 */ /* 0x000e220000000800 */
[----:B--2---:R-:W-:Y:S01]  /*18aa0*/  FADD.FTZ R7, R149, R98 ;  /* 0x0000006295077221 */ /* 0x004fe20000010000 */
[----:B------:R-:W-:-:S06]  /*18ab0*/  FADD.FTZ R3, R108, R3 ;  /* 0x000000036c037221 */ /* 0x000fcc0000010000 */
[----:B------:R-:W2:Y:S01]  /*18ac0*/  MUFU.EX2 R120, R120 ;  /* 0x0000007800787308 */ /* 0x000ea20000000800 */
[----:B-1----:R-:W-:-:S07]  /*18ad0*/  FADD.FTZ R98, R4, R7 ;  /* 0x0000000704627221 */ /* 0x002fce0000010000 */
[----:B------:R-:W1:Y:S01]  /*18ae0*/  MUFU.EX2 R145, R145 ;  /* 0x0000009100917308 */ /* 0x000e620000000800 */
[----:B0-----:R-:W-:Y:S01]  /*18af0*/  FADD.FTZ R7, R151, R98 ;  /* 0x0000006297077221 */ /* 0x001fe20000010000 */
[----:B------:R-:W-:-:S06]  /*18b00*/  FADD.FTZ R98, R144, R3 ;  /* 0x0000000390627221 */ /* 0x000fcc0000010000 */
[----:B------:R-:W0:Y:S01]  /*18b10*/  MUFU.EX2 R114, R114 ;  /* 0x0000007200727308 */ /* 0x000e220000000800 */
[----:B--2---:R-:W-:Y:S01]  /*18b20*/  FADD.FTZ R6, R120, R7 ;  /* 0x0000000778067221 */ /* 0x004fe20000010000 */
[----:B------:R-:W-:Y:S01]  /*18b30*/  FADD.FTZ R7, R109, R98 ;  /* 0x000000626d077221 */ /* 0x000fe20000010000 */
[----:B------:R-:W-:-:S03]  /*18b40*/  FFMA.FTZ R98, R131, R5, -R111 ;  /* 0x0000000583627223 */ /* 0x000fc6000001086f */
[----:B------:R-:W-:Y:S02]  /*18b50*/  FADD.FTZ R118, R146, R7 ;  /* 0x0000000792767221 */ /* 0x000fe40000010000 */
[----:B------:R-:W2:Y:S01]  /*18b60*/  MUFU.EX2 R147, R147 ;  /* 0x0000009300937308 */ /* 0x000ea20000000800 */
[----:B-1----:R-:W-:Y:S01]  /*18b70*/  FADD.FTZ R3, R145, R6 ;  /* 0x0000000691037221 */ /* 0x002fe20000010000 */
[----:B------:R-:W-:-:S04]  /*18b80*/  FADD.FTZ R7, R107, R118 ;  /* 0x000000766b077221 */ /* 0x000fc80000010000 */
[----:B------:R-:W-:Y:S02]  /*18b90*/  FADD.FTZ R118, R140, R7 ;  /* 0x000000078c767221 */ /* 0x000fe40000010000 */
[----:B------:R-:W1:Y:S01]  /*18ba0*/  MUFU.EX2 R110, R110 ;  /* 0x0000006e006e7308 */ /* 0x000e620000000800 */
[----:B0-----:R-:W-:Y:S01]  /*18bb0*/  FADD.FTZ R6, R114, R3 ;  /* 0x0000000372067221 */ /* 0x001fe20000010000 */
[----:B------:R-:W-:Y:S01]  /*18bc0*/  FADD.FTZ R7, R105, R118 ;  /* 0x0000007669077221 */ /* 0x000fe20000010000 */
[----:B------:R-:W-:-:S05]  /*18bd0*/  FFMA.FTZ R118, R148, R5, -R111 ;  /* 0x0000000594767223 */ /* 0x000fca000001086f */
        /* <DEDUP_REMOVED lines=32> */
.L_x_1797:
[----:B------:R-:W-:Y:S01]  /*18de0*/  ISETP.GT.AND P1, PT, R10, R11, PT ;  /* 0x0000000b0a00720c */ /* 0x000fe20003f24270 */
        /* <DEDUP_REMOVED lines=10> */
[----:B------:R-:W-:-:S02]  /*18e90*/  F2FP.BF16.F32.PACK_AB R157, R116, R157 ;  /* 0x0000009d749d723e */ /* 0x000fc400000010ff */
[----:B------:R-:W-:Y:S02]  /*18ea0*/  F2FP.BF16.F32.PACK_AB R159, R112, R159 ;  /* 0x0000009f709f723e */ /* 0x000fe400000010ff */
[----:B------:R-:W-:Y:S02]  /*18eb0*/  F2FP.BF16.F32.PACK_AB R152, R93, R88 ;  /* 0x000000585d98723e */ /* 0x000fe400000010ff */
[----:B------:R-:W-:Y:S01]  /*18ec0*/  F2FP.BF16.F32.PACK_AB R153, R94, R153 ;  /* 0x000000995e99723e */ /* 0x000fe200000010ff */
[----:B0-----:R-:W-:Y:S01]  /*18ed0*/  IMAD.MOV.U32 R3, RZ, RZ, R100 ;  /* 0x000000ffff037224 */ /* 0x001fe200078e0064 */
        /* <DEDUP_REMOVED lines=18> */
[----:B------:R-:W-:Y:S05]  /*19000*/  BSYNC B0 ;  /* 0x0000000000007941 */ /* 0x000fea0003800000 */
.L_x_1777:
[----:B------:R-:W-:Y:S02]  /*19010*/  IMAD.MOV.U32 R3, RZ, RZ, R100 ;  /* 0x000000ffff037224 */ /* 0x000fe400078e0064 */
[----:B------:R-:W-:Y:S02]  /*19020*/  IMAD.MOV.U32 R4, RZ, RZ, R12 ;  /* 0x000000ffff047224 */ /* 0x000fe400078e000c */
[----:B------:R-:W-:Y:S02]  /*19030*/  IMAD.MOV.U32 R160, RZ, RZ, R20 ;  /* 0x000000ffffa07224 */ /* 0x000fe400078e0014 */
[----:B------:R-:W-:-:S07]  /*19040*/  IMAD.MOV.U32 R163, RZ, RZ, R21 ;  /* 0x000000ffffa37224 */ /* 0x000fce00078e0015 */
.L_x_1776:
[----:B------:R-:W-:Y:S05]  /*19050*/  BSYNC B1 ;  /* 0x0000000000017941 */ /* 0x000fea0003800000 */
.L_x_1775:
[----:B------:R-:W0:Y:S01]  /*19060*/  LDC R204, c[0x0][0x448] ;  /* 0x00011200ffcc7b82 */ /* 0x000e220000000800 */
[----:B------:R-:W-:Y:S01]  /*19070*/  VIADD R11, R187, 0x7f ;  /* 0x0000007fbb0b7836 */ /* 0x000fe20000000000 */
[----:B------:R-:W-:Y:S02]  /*19080*/  LOP3.LUT R22, R22, 0xfff7ffff, RZ, 0xc0, !PT ;  /* 0xfff7ffff16167812 */ /* 0x000fe400078ec0ff */
[----:B------:R-:W-:-:S04]  /*19090*/  IADD3 R14, R167, 0x1, -R166 ;  /* 0x00000001a70e7810 */ /* 0x000fc80007ffe8a6 */
[----:B------:R-:W1:Y:S01]  /*190a0*/  LDC R200, c[0x0][0x9e4] ;  /* 0x00027900ffc87b82 */ /* 0x000e620000000800 */
[----:B0-----:R-:W-:-:S13]  /*190b0*/  ISETP.NE.AND P1, PT, R204, 0x1, PT ;  /* 0x00000001cc00780c */ /* 0x001fda0003f25270 */
[----:B------:R-:W0:Y:S01]  /*190c0*/  @P1 LDC R12, c[0x0][0x44c] ;  /* 0x00011300ff0c1b82 */ /* 0x000e220000000800 */
[----:B------:R-:W-:-:S04]  /*190d0*/  @P1 LOP3.LUT R22, R22, 0x80000, RZ, 0xfc, !PT ;  /* 0x0008000016161812 */ /* 0x000fc800078efcff */
[----:B------:R-:W-:-:S03]  /*190e0*/  LOP3.LUT R22, R22, 0xffefffff, RZ, 0xc0, !PT ;  /* 0xffefffff16167812 */ /* 0x000fc600078ec0ff */
[----:B------:R-:W2:Y:S01]  /*190f0*/  @P1 LDC R13, c[0x0][0x450] ;  /* 0x00011400ff0d1b82 */ /* 0x000ea20000000800 */
[----:B0-----:R-:W-:-:S05]  /*19100*/  @P1 IMAD.HI.U32 R12, R11, R12, RZ ;  /* 0x0000000c0b0c1227 */ /* 0x001fca00078e00ff */
[----:B--2---:R-:W-:Y:S02]  /*19110*/  @P1 SHF.R.U32.HI R11, RZ, R13, R12 ;  /* 0x0000000dff0b1219 */ /* 0x004fe4000001160c */
[----:B-1----:R-:W-:-:S03]  /*19120*/  ISETP.GE.AND P1, PT, R200, 0x1, PT ;  /* 0x00000001c800780c */ /* 0x002fc60003f26270 */
[----:B------:R-:W-:-:S04]  /*19130*/  IMAD.IADD R12, R14, 0x1, R11 ;  /* 0x000000010e0c7824 */ /* 0x000fc800078e020b */
[----:B------:R-:W-:-:S06]  /*19140*/  IMAD.IADD R11, R12, 0x1, -R9 ;  /* 0x000000010c0b7824 */ /* 0x000fcc00078e0a09 */
[----:B------:R-:W-:Y:S01]  /*19150*/  @P1 LOP3.LUT R22, R22, 0x100000, RZ, 0xfc, !PT ;  /* 0x0010000016161812 */ /* 0x000fe200078efcff */
[----:B------:R-:W-:Y:S06]  /*19160*/  @!P1 BRA `(.L_x_1799) ;  /* 0x0000000000489947 */ /* 0x000fec0003800000 */
[----:B------:R-:W-:Y:S01]  /*19170*/  IMAD.MOV.U32 R9, RZ, RZ, R12 ;  /* 0x000000ffff097224 */ /* 0x000fe200078e000c */
[----:B------:R-:W-:Y:S04]  /*19180*/  BSSY B0, `(.L_x_1800) ;  /* 0x000000e000007945 */ /* 0x000fe80003800000 */
        /* <DEDUP_REMOVED lines=9> */
.L_x_1801:
[----:B------:R-:W-:-:S13]  /*19220*/  ISETP.NE.AND P1, PT, R200, 0x1, PT ;  /* 0x00000001c800780c */ /* 0x000fda0003f25270 */
[----:B------:R-:W0:Y:S02]  /*19230*/  @P1 LDC.64 R12, c[0x0][0x9e8] ;  /* 0x00027a00ff0c1b82 */ /* 0x000e240000000a00 */
[----:B0-----:R-:W-:-:S05]  /*19240*/  @P1 IMAD.HI.U32 R12, R9, R12, RZ ;  /* 0x0000000c090c1227 */ /* 0x001fca00078e00ff */
[----:B------:R-:W-:-:S07]  /*19250*/  @P1 SHF.R.U32.HI R9, RZ, R13, R12 ;  /* 0x0000000dff091219 */ /* 0x000fce000001160c */
.L_x_1802:
[----:B------:R-:W-:Y:S05]  /*19260*/  BSYNC B0 ;  /* 0x0000000000007941 */ /* 0x000fea0003800000 */
.L_x_1800:
[----:B------:R-:W-:-:S05]  /*19270*/  IMAD R12, R9, R200, RZ ;  /* 0x000000c8090c7224 */ /* 0x000fca00078e02ff */
[----:B------:R-:W-:-:S07]  /*19280*/  VIMNMX R11, R11, R12, !PT ;  /* 0x0000000c0b0b7248 */ /* 0x000fce0007fe0100 */
.L_x_1799:
[----:B------:R-:W-:Y:S01]  /*19290*/  VIADD R11, R11, 0x5f ;  /* 0x0000005f0b0b7836 */ /* 0x000fe20000000000 */
[----:B------:R-:W-:Y:S03]  /*192a0*/  BSSY B0, `(.L_x_1803) ;  /* 0x000020a000007945 */ /* 0x000fe60003800000 */
[----:B------:R-:W-:-:S05]  /*192b0*/  IMAD.HI R11, R11, 0x2aaaaaab, RZ ;  /* 0x2aaaaaab0b0b7827 */ /* 0x000fca00078e02ff */
[----:B------:R-:W-:-:S04]  /*192c0*/  SHF.R.U32.HI R12, RZ, 0x1f, R11 ;  /* 0x0000001fff0c7819 */ /* 0x000fc8000001160b */
[----:B------:R-:W-:-:S04]  /*192d0*/  LEA.HI.SX32 R12, R11, R12, 0x1c ;  /* 0x0000000c0b0c7211 */ /* 0x000fc800078fe2ff */
[----:B------:R-:W-:-:S04]  /*192e0*/  VIMNMX R13, R189, R12, !PT ;  /* 0x0000000cbd0d7248 */ /* 0x000fc80007fe0100 */
[----:B------:R-:W-:-:S13]  /*192f0*/  ISETP.GE.AND P1, PT, R10, R13, PT ;  /* 0x0000000d0a00720c */ /* 0x000fda0003f26270 */
[----:B------:R-:W-:Y:S05]  /*19300*/  @!P1 BRA `(.L_x_1804) ;  /* 0x00000020000c9947 */ /* 0x000fea0003800000 */
[----:B------:R-:W-:Y:S01]  /*19310*/  BSSY B1, `(.L_x_1804) ;  /* 0x0000202000017945 */ /* 0x000fe20003800000 */
[----:B------:R-:W-:Y:S02]  /*19320*/  IMAD.MOV.U32 R12, RZ, RZ, R3 ;  /* 0x000000ffff0c7224 */ /* 0x000fe400078e0003 */
[----:B------:R-:W-:Y:S02]  /*19330*/  IMAD.MOV.U32 R9, RZ, RZ, R4 ;  /* 0x000000ffff097224 */ /* 0x000fe400078e0004 */
[----:B------:R-:W-:Y:S02]  /*19340*/  IMAD.MOV.U32 R14, RZ, RZ, R10 ;  /* 0x000000ffff0e7224 */ /* 0x000fe400078e000a */
[----:B------:R-:W-:Y:S02]  /*19350*/  IMAD.MOV.U32 R20, RZ, RZ, R163 ;  /* 0x000000ffff147224 */ /* 0x000fe400078e00a3 */
[----:B------:R-:W-:-:S07]  /*19360*/  IMAD.MOV.U32 R21, RZ, RZ, R160 ;  /* 0x000000ffff157224 */ /* 0x000fce00078e00a0 */
.L_x_1817:
[----:B------:R-:W-:-:S04]  /*19370*/  ISETP.NE.AND P1, PT, R21, 0x1, PT ;  /* 0x000000011500780c */ /* 0x000fc80003f25270 */
[----:B------:R-:W-:-:S04]  /*19380*/  SEL R163, RZ, 0x1, P1 ;  /* 0x00000001ffa37807 */ /* 0x000fc80000800000 */
[----:B------:R-:W-:Y:S01]  /*19390*/  LOP3.LUT R163, R20, R163, RZ, 0x3c, !PT ;  /* 0x000000a314a37212 */ /* 0x000fe200078e3cff */
[----:B------:R-:W-:Y:S06]  /*193a0*/  @!P0 BRA `(.L_x_1805) ;  /* 0x0000000000048947 */ /* 0x000fec0003800000 */
[----:B------:R-:W-:Y:S01]  /*193b0*/  BPT.TRAP 0x1 ;  /* 0x000000040000795c */ /* 0x000fe20000300000 */
.L_x_1805:
        /* <DEDUP_REMOVED lines=8> */
.L_x_1806:
[----:B------:R-:W-:Y:S01]  /*19440*/  BSSY B2, `(.L_x_1807) ;  /* 0x0000006000027945 */ /* 0x000fe20003800000 */
[----:B------:R-:W-:Y:S02]  /*19450*/  IMAD R4, R160, 0x900, R8 ;  /* 0x00000900a0047824 */ /* 0x000fe400078e0208 */
[----:B------:R-:W-:Y:S01]  /*19460*/  IMAD.MOV.U32 R5, RZ, RZ, 0x40000040 ;  /* 0x40000040ff057424 */ /* 0x000fe200078e00ff */
[----:B-1----:R-:W-:Y:S06]  /*19470*/  @P1 BRA `(.L_x_1808) ;  /* 0x0000000000081947 */ /* 0x002fec0003800000 */
[----:B------:R-:W1:Y:S02]  /*19480*/  SYNCS.PHASECHK.TRANS64.TRYWAIT P1, [R15+URZ+0x2a830], R10 ;  /* 0x02a8300a0f0075a7 */ /* 0x000e64000802017f */
[----:B-1----:R-:W-:Y:S05]  /*19490*/  @!P1 BRA `(.L_x_1809) ;  /* 0x00000104004c9947 */ /* 0x002fea0003800000 */
.L_x_1808:
[----:B------:R-:W-:Y:S05]  /*194a0*/  BSYNC B2 ;  /* 0x0000000000027941 */ /* 0x000fea0003800000 */
.L_x_1807:
[----:B------:R-:W2:Y:S04]  /*194b0*/  LDL.64 R88, [R1+0x28] ;  /* 0x0000280001587983 */ /* 0x000ea80000100a00 */
[----:B------:R-:W3:Y:S04]  /*194c0*/  LDL.64 R226, [R1+0x20] ;  /* 0x0000200001e27983 */ /* 0x000ee80000100a00 */
[----:B------:R-:W4:Y:S01]  /*194d0*/  LDL.64 R210, [R1+0x18] ;  /* 0x0000180001d27983 */ /* 0x000f220000100a00 */
[C---:B------:R-:W-:Y:S02]  /*194e0*/  R2UR UR6, R4.reuse ;  /* 0x00000000040672ca */ /* 0x040fe400000e0000 */
[----:B------:R-:W-:Y:S01]  /*194f0*/  R2UR UR7, R5 ;  /* 0x00000000050772ca */ /* 0x000fe200000e0000 */
[----:B------:R0:W-:Y:S04]  /*19500*/  STL.64 [R1+0x40], R6 ;  /* 0x0000400601007387 */ /* 0x0001e80000100a00 */
[----:B0-----:R-:W4:Y:S01]  /*19510*/  LDL.64 R6, [R1+0x10] ;  /* 0x0000100001067983 */ /* 0x001f220000100a00 */
[----:B-1----:R-:W-:-:S02]  /*19520*/  VIADD R10, R4, 0x2 ;  /* 0x00000002040a7836 */ /* 0x002fc40000000000 */
        /* <DEDUP_REMOVED lines=172> */
.L_x_1810:
[----:B------:R-:W-:Y:S01]  /*19ff0*/  SHF.L.U32 R2, R20, 0x1f, RZ ;  /* 0x0000001f14027819 */ /* 0x000fe200000006ff */
[----:B------:R-:W-:-:S04]  /*1a000*/  IMAD R10, R21, 0x8, R18 ;  /* 0x00000008150a7824 */ /* 0x000fc800078e0212 */
[----:B------:R0:W1:Y:S01]  /*1a010*/  SYNCS.PHASECHK.TRANS64.TRYWAIT P1, [R10+URZ+0x2a850], R2 ;  /* 0x02a850020a0075a7 */ /* 0x000062000802017f */
[----:B------:R-:W-:Y:S05]  /*1a020*/  @!P0 BRA `(.L_x_1811) ;  /* 0x0000000000048947 */ /* 0x000fea0003800000 */
[----:B------:R-:W-:Y:S01]  /*1a030*/  BPT.TRAP 0x1 ;  /* 0x000000040000795c */ /* 0x000fe20000300000 */
.L_x_1811:
        /* <DEDUP_REMOVED lines=9> */
.L_x_1813:
[----:B------:R-:W-:Y:S05]  /*1a0d0*/  BSYNC B2 ;  /* 0x0000000000027941 */ /* 0x000fea0003800000 */
.L_x_1812:
[----:B01----:R-:W-:Y:S01]  /*1a0e0*/  IMAD.MOV.U32 R2, RZ, RZ, R0 ;  /* 0x000000ffff027224 */ /* 0x003fe200078e0000 */
        /* <DEDUP_REMOVED lines=43> */
.L_x_1815:
        /* <DEDUP_REMOVED lines=59> */
[C---:B------:R-:W-:Y:S01]  /*1a750*/  FMUL.FTZ R12, R4.reuse, R5 ;  /* 0x00000005040c7220 */ /* 0x040fe20000410000 */
[----:B------:R-:W-:-:S03]  /*1a760*/  FADD.FTZ R136, -R4, R9 ;  /* 0x0000000904887221 */ /* 0x000fc60000010100 */
[-CC-:B------:R-:W-:Y:S01]  /*1a770*/  FFMA.FTZ R154, R100, R5.reuse, -R12.reuse ;  /* 0x00000005649a7223 */ /* 0x180fe2000001080c */
[-C--:B------:R-:W-:Y:S01]  /*1a780*/  FMUL.FTZ R100, R3, R5.reuse ;  /* 0x0000000503647220 */ /* 0x080fe20000410000 */
[-CC-:B------:R-:W-:Y:S01]  /*1a790*/  FFMA.FTZ R156, R88, R5.reuse, -R12.reuse ;  /* 0x00000005589c7223 */ /* 0x180fe2000001080c */
[-C--:B------:R-:W-:Y:S01]  /*1a7a0*/  FMUL.FTZ R136, R136, R5.reuse ;  /* 0x0000000588887220 */ /* 0x080fe20000410000 */
[-C--:B------:R-:W-:Y:S01]  /*1a7b0*/  FFMA.FTZ R139, R89, R5.reuse, -R12 ;  /* 0x00000005598b7223 */ /* 0x080fe2000001080c */
[-CC-:B------:R-:W-:Y:S01]  /*1a7c0*/  FFMA.FTZ R157, R90, R5.reuse, -R100.reuse ;  /* 0x000000055a9d7223 */ /* 0x180fe20000010864 */
[-C--:B------:R-:W-:Y:S01]  /*1a7d0*/  FFMA.FTZ R91, R91, R5.reuse, -R100 ;  /* 0x000000055b5b7223 */ /* 0x080fe20000010864 */
[----:B------:R-:W-:Y:S01]  /*1a7e0*/  MUFU.EX2 R0, R136 ;  /* 0x0000008800007308 */ /* 0x000fe20000000800 */
[-C--:B------:R-:W-:Y:S01]  /*1a7f0*/  FFMA.FTZ R158, R92, R5.reuse, -R12 ;  /* 0x000000055c9e7223 */ /* 0x080fe2000001080c */
        /* <DEDUP_REMOVED lines=21> */
[----:B------:R-:W-:Y:S01]  /*1a950*/  FFMA.FTZ R145, R114, R5, -R100 ;  /* 0x0000000572917223 */ /* 0x000fe20000010864 */
[----:B------:R-:W1:Y:S01]  /*1a960*/  MUFU.EX2 R157, R157 ;  /* 0x0000009d009d7308 */ /* 0x000e620000000800 */
[----:B0----5:R-:W-:Y:S01]  /*1a970*/  FFMA.FTZ R90, R0, R7, R156 ;  /* 0x00000007005a7223 */ /* 0x021fe2000001009c */
[-C--:B------:R-:W-:Y:S01]  /*1a980*/  FFMA.FTZ R88, R113, R5.reuse, -R12 ;  /* 0x0000000571587223 */ /* 0x080fe2000001080c */
[-C--:B------:R-:W-:Y:S01]  /*1a990*/  FFMA.FTZ R101, R115, R5.reuse, -R100 ;  /* 0x0000000573657223 */ /* 0x080fe20000010864 */
[-C--:B------:R-:W-:Y:S01]  /*1a9a0*/  FFMA.FTZ R146, R116, R5.reuse, -R12 ;  /* 0x0000000574927223 */ /* 0x080fe2000001080c */
[-C--:B------:R-:W-:Y:S01]  /*1a9b0*/  FFMA.FTZ R147, R118, R5.reuse, -R100 ;  /* 0x0000000576937223 */ /* 0x080fe20000010864 */
[-C--:B------:R-:W-:Y:S01]  /*1a9c0*/  FFMA.FTZ R21, R117, R5.reuse, -R12 ;  /* 0x0000000575157223 */ /* 0x080fe2000001080c */
[-C--:B------:R-:W-:Y:S01]  /*1a9d0*/  FFMA.FTZ R102, R119, R5.reuse, -R100 ;  /* 0x0000000577667223 */ /* 0x080fe20000010864 */
[----:B------:R-:W0:Y:S01]  /*1a9e0*/  MUFU.EX2 R139, R139 ;  /* 0x0000008b008b7308 */ /* 0x000e220000000800 */
[-C--:B------:R-:W-:Y:S01]  /*1a9f0*/  FFMA.FTZ R140, R120, R5.reuse, -R12 ;  /* 0x00000005788c7223 */ /* 0x080fe2000001080c */
[-C--:B------:R-:W-:Y:S01]  /*1aa00*/  FFMA.FTZ R141, R122, R5.reuse, -R100 ;  /* 0x000000057a8d7223 */ /* 0x080fe20000010864 */
[-CC-:B------:R-:W-:Y:S01]  /*1aa10*/  FFMA.FTZ R20, R121, R5.reuse, -R12.reuse ;  /* 0x0000000579147223 */ /* 0x180fe2000001080c */
[-C--:B------:R-:W-:Y:S01]  /*1aa20*/  FFMA.FTZ R142, R124, R5.reuse, -R12 ;  /* 0x000000057c8e7223 */ /* 0x080fe2000001080c */
[-C--:B------:R-:W-:Y:S01]  /*1aa30*/  FFMA.FTZ R143, R126, R5.reuse, -R100 ;  /* 0x000000057e8f7223 */ /* 0x080fe20000010864 */
[-C--:B------:R-:W-:Y:S01]  /*1aa40*/  FFMA.FTZ R11, R125, R5.reuse, -R12 ;  /* 0x000000057d0b7223 */ /* 0x080fe2000001080c */
[-C--:B------:R-:W-:Y:S01]  /*1aa50*/  FFMA.FTZ R104, R127, R5.reuse, -R100 ;  /* 0x000000057f687223 */ /* 0x080fe20000010864 */
[----:B------:R-:W2:Y:S01]  /*1aa60*/  MUFU.EX2 R91, R91 ;  /* 0x0000005b005b7308 */ /* 0x000ea20000000800 */
[----:B-1----:R-:W-:Y:S01]  /*1aa70*/  FFMA.FTZ R6, R2, R6, R157 ;  /* 0x0000000602067223 */ /* 0x002fe2000001009d */
[-CC-:B------:R-:W-:Y:S01]  /*1aa80*/  FFMA.FTZ R136, R128, R5.reuse, -R12.reuse ;  /* 0x0000000580887223 */ /* 0x180fe2000001080c */
[-CC-:B------:R-:W-:Y:S01]  /*1aa90*/  FFMA.FTZ R9, R129, R5.reuse, -R12.reuse ;  /* 0x0000000581097223 */ /* 0x180fe2000001080c */
[-C--:B------:R-:W-:Y:S01]  /*1aaa0*/  FFMA.FTZ R138, R132, R5.reuse, -R12 ;  /* 0x00000005848a7223 */ /* 0x080fe2000001080c */
[-C--:B------:R-:W-:Y:S01]  /*1aab0*/  FFMA.FTZ R134, R134, R5.reuse, -R100 ;  /* 0x0000000586867223 */ /* 0x080fe20000010864 */
[----:B------:R-:W-:-:S02]  /*1aac0*/  FFMA.FTZ R12, R133, R5, -R12 ;  /* 0x00000005850c7223 */ /* 0x000fc4000001080c */
        /* <DEDUP_REMOVED lines=43> */
[----:B-1----:R-:W-:Y:S01]  /*1ad80*/  FADD.FTZ R7, R89, R90 ;  /* 0x0000005a59077221 */ /* 0x002fe20000010000 */
[-CC-:B------:R-:W-:Y:S01]  /*1ad90*/  FFMA.FTZ R90, R130, R5.reuse, -R100.reuse ;  /* 0x00000005825a7223 */ /* 0x180fe20000010864 */
[----:B------:R-:W-:-:S05]  /*1ada0*/  FFMA.FTZ R100, R135, R5, -R100 ;  /* 0x0000000587647223 */ /* 0x000fca0000010864 */
        /* <DEDUP_REMOVED lines=18> */
[----:B------:R-:W-:-:S05]  /*1aed0*/  VIADD R7, R15, 0x2a840 ;  /* 0x0002a8400f077836 */ /* 0x000fca0000000000 */
[----:B------:R-:W-:Y:S01]  /*1aee0*/  PRMT R7, R172, 0x654, R7 ;  /* 0x00000654ac077816 */ /* 0x000fe20000000007 */
[----:B------:R-:W1:Y:S01]  /*1aef0*/  MUFU.EX2 R20, R20 ;  /* 0x0000001400147308 */ /* 0x000e620000000800 */
[----:B0-----:R-:W-:Y:S02]  /*1af00*/  FADD.FTZ R107, R140, R107 ;  /* 0x0000006b8c6b7221 */ /* 0x001fe40000010000 */
[----:B------:R0:W-:Y:S05]  /*1af10*/  SYNCS.ARRIVE.TRANS64.RED.A1T0 RZ, [R7+URZ], RZ ;  /* 0x000000ff07ff79a7 */ /* 0x0001ea000810043f */
[----:B------:R-:W3:Y:S01]  /*1af20*/  MUFU.EX2 R103, R103 ;  /* 0x0000006700677308 */ /* 0x000ee20000000800 */
[----:B--2---:R-:W-:-:S07]  /*1af30*/  FADD.FTZ R6, R141, R6 ;  /* 0x000000068d067221 */ /* 0x004fce0000010000 */
[----:B------:R-:W2:Y:S01]  /*1af40*/  MUFU.EX2 R142, R142 ;  /* 0x0000008e008e7308 */ /* 0x000ea20000000800 */
[----:B-1----:R-:W-:-:S07]  /*1af50*/  FADD.FTZ R107, R20, R107 ;  /* 0x0000006b146b7221 */ /* 0x002fce0000010000 */
[----:B------:R-:W1:Y:S01]  /*1af60*/  MUFU.EX2 R143, R143 ;  /* 0x0000008f008f7308 */ /* 0x000e620000000800 */
[----:B---3--:R-:W-:-:S07]  /*1af70*/  FADD.FTZ R6, R103, R6 ;  /* 0x0000000667067221 */ /* 0x008fce0000010000 */
        /* <DEDUP_REMOVED lines=24> */
.L_x_1816:
[----:B------:R-:W-:Y:S01]  /*1b100*/  ISETP.GT.AND P1, PT, R14, R13, PT ;  /* 0x0000000d0e00720c */ /* 0x000fe20003f24270 */
[----:B------:R-:W-:Y:S01]  /*1b110*/  VIADD R107, R10, 0x2a860 ;  /* 0x0002a8600a6b7836 */ /* 0x000fe20000000000 */
[----:B------:R-:W-:Y:S01]  /*1b120*/  F2FP.BF16.F32.PACK_AB R156, R139, R156 ;  /* 0x0000009c8b9c723e */ /* 0x000fe200000010ff */
[----:B------:R-:W-:Y:S01]  /*1b130*/  VIADD R10, R14, 0xffffffff ;  /* 0xffffffff0e0a7836 */ /* 0x000fe20000000000 */
[----:B------:R-:W-:Y:S02]  /*1b140*/  F2FP.BF16.F32.PACK_AB R158, R137, R158 ;  /* 0x0000009e899e723e */ /* 0x000fe400000010ff */
[----:B------:R-:W-:Y:S01]  /*1b150*/  PRMT R107, R172, 0x654, R107 ;  /* 0x00000654ac6b7816 */ /* 0x000fe2000000006b */
[----:B------:R-:W-:Y:S01]  /*1b160*/  IMAD.MOV.U32 R14, RZ, RZ, R10 ;  /* 0x000000ffff0e7224 */ /* 0x000fe200078e000a */
[----:B------:R-:W-:Y:S01]  /*1b170*/  F2FP.BF16.F32.PACK_AB R146, R21, R146 ;  /* 0x000000921592723e */ /* 0x000fe200000010ff */
[----:B------:R-:W-:Y:S01]  /*1b180*/  IMAD.MOV.U32 R21, RZ, RZ, R160 ;  /* 0x000000ffff157224 */ /* 0x000fe200078e00a0 */
[----:B------:R0:W-:Y:S01]  /*1b190*/  SYNCS.ARRIVE.TRANS64.RED.A1T0 RZ, [R107+URZ], RZ ;  /* 0x000000ff6bff79a7 */ /* 0x0001e2000810043f */
[----:B------:R-:W-:Y:S01]  /*1b1a0*/  F2FP.BF16.F32.PACK_AB R140, R20, R140 ;  /* 0x0000008c148c723e */ /* 0x000fe200000010ff */
[----:B------:R-:W-:Y:S01]  /*1b1b0*/  IMAD.MOV.U32 R20, RZ, RZ, R163 ;  /* 0x000000ffff147224 */ /* 0x000fe200078e00a3 */
[----:B------:R-:W-:Y:S01]  /*1b1c0*/  F2FP.BF16.F32.PACK_AB R136, R9, R136 ;  /* 0x000000880988723e */ /* 0x000fe200000010ff */
[----:B------:R-:W-:Y:S01]  /*1b1d0*/  IMAD.MOV.U32 R9, RZ, RZ, R4 ;  /* 0x000000ffff097224 */ /* 0x000fe200078e0004 */
        /* <DEDUP_REMOVED lines=19> */
[----:B------:R-:W-:Y:S01]  /*1b310*/  F2FP.BF16.F32.PACK_AB R139, R100, R15 ;  /* 0x0000000f648b723e */ /* 0x000fe200000010ff */
[----:B0-----:R-:W-:Y:S06]  /*1b320*/  @P1 BRA `(.L_x_1817) ;  /* 0xffffffe000101947 */ /* 0x001fec000383ffff */
[----:B------:R-:W-:Y:S05]  /*1b330*/  BSYNC B1 ;  /* 0x0000000000017941 */ /* 0x000fea0003800000 */
.L_x_1804:
[----:B------:R-:W-:Y:S05]  /*1b340*/  BSYNC B0 ;  /* 0x0000000000007941 */ /* 0x000fea0003800000 */
.L_x_1803:
[----:B------:R-:W-:Y:S01]  /*1b350*/  ISETP.GE.AND P1, PT, R10, R189, PT ;  /* 0x000000bd0a00720c */ /* 0x000fe20003f26270 */
[----:B------:R-:W-:-:S12]  /*1b360*/  BSSY B0, `(.L_x_1818) ;  /* 0x000032a000007945 */ /* 0x000fd80003800000 */
[----:B------:R-:W-:Y:S05]  /*1b370*/  @!P1 BRA `(.L_x_1819) ;  /* 0x0000003000a09947 */ /* 0x000fea0003800000 */
[----:B------:R-:W-:Y:S02]  /*1b380*/  IMAD.MOV.U32 R11, RZ, RZ, R3 ;  /* 0x000000ffff0b7224 */ /* 0x000fe400078e0003 */
[----:B------:R-:W-:Y:S02]  /*1b390*/  IMAD.MOV.U32 R9, RZ, RZ, R4 ;  /* 0x000000ffff097224 */ /* 0x000fe400078e0004 */
[----:B------:R-:W-:Y:S02]  /*1b3a0*/  IMAD.MOV.U32 R15, RZ, RZ, R163 ;  /* 0x000000ffff0f7224 */ /* 0x000fe400078e00a3 */
[----:B------:R-:W-:-:S07]  /*1b3b0*/  IMAD.MOV.U32 R20, RZ, RZ, R160 ;  /* 0x000000ffff147224 */ /* 0x000fce00078e00a0 */
.L_x_1840:
[----:B------:R-:W-:-:S04]  /*1b3c0*/  ISETP.NE.AND P1, PT, R20, 0x1, PT ;  /* 0x000000011400780c */ /* 0x000fc80003f25270 */
[----:B------:R-:W-:-:S04]  /*1b3d0*/  SEL R4, RZ, 0x1, P1 ;  /* 0x00000001ff047807 */ /* 0x000fc80000800000 */
[----:B------:R-:W-:Y:S01]  /*1b3e0*/  LOP3.LUT R163, R15, R4, RZ, 0x3c, !PT ;  /* 0x000000040fa37212 */ /* 0x000fe200078e3cff */
[----:B------:R-:W-:Y:S06]  /*1b3f0*/  @!P0 BRA `(.L_x_1820) ;  /* 0x0000000000048947 */ /* 0x000fec0003800000 */
[----:B------:R-:W-:Y:S01]  /*1b400*/  BPT.TRAP 0x1 ;  /* 0x000000040000795c */ /* 0x000fe20000300000 */
.L_x_1820:
        /* <DEDUP_REMOVED lines=8> */
.L_x_1821:
[----:B------:R-:W-:Y:S01]  /*1b490*/  BSSY B1, `(.L_x_1822) ;  /* 0x0000006000017945 */ /* 0x000fe20003800000 */
[----:B------:R-:W-:Y:S02]  /*1b4a0*/  IMAD R4, R160, 0x900, R8 ;  /* 0x00000900a0047824 */ /* 0x000fe400078e0208 */
[----:B------:R-:W-:Y:S01]  /*1b4b0*/  IMAD.MOV.U32 R5, RZ, RZ, 0x40000040 ;  /* 0x40000040ff057424 */ /* 0x000fe200078e00ff */
[----:B-1----:R-:W-:Y:S06]  /*1b4c0*/  @P1 BRA `(.L_x_1823) ;  /* 0x0000000000081947 */ /* 0x002fec0003800000 */
[----:B------:R-:W1:Y:S02]  /*1b4d0*/  SYNCS.PHASECHK.TRANS64.TRYWAIT P1, [R14+URZ+0x2a830], R3 ;  /* 0x02a830030e0075a7 */ /* 0x000e64000802017f */
[----:B-1----:R-:W-:Y:S05]  /*1b4e0*/  @!P1 BRA `(.L_x_1824) ;  /* 0x000000e400609947 */ /* 0x002fea0003800000 */
.L_x_1823:
[----:B------:R-:W-:Y:S05]  /*1b4f0*/  BSYNC B1 ;  /* 0x0000000000017941 */ /* 0x000fea0003800000 */
.L_x_1822:
[----:B------:R-:W2:Y:S04]  /*1b500*/  LDL.64 R88, [R1+0x28] ;  /* 0x0000280001587983 */ /* 0x000ea80000100a00 */
[----:B------:R-:W3:Y:S04]  /*1b510*/  LDL.64 R226, [R1+0x20] ;  /* 0x0000200001e27983 */ /* 0x000ee80000100a00 */
[----:B------:R-:W4:Y:S01]  /*1b520*/  LDL.64 R210, [R1+0x18] ;  /* 0x0000180001d27983 */ /* 0x000f220000100a00 */
[C---:B------:R-:W-:Y:S02]  /*1b530*/  R2UR UR6, R4.reuse ;  /* 0x00000000040672ca */ /* 0x040fe400000e0000 */
[----:B------:R-:W-:Y:S01]  /*1b540*/  R2UR UR7, R5 ;  /* 0x00000000050772ca */ /* 0x000fe200000e0000 */
[----:B------:R0:W-:Y:S04]  /*1b550*/  STL.64 [R1+0x40], R6 ;  /* 0x0000400601007387 */ /* 0x0001e80000100a00 */
[----:B0-----:R-:W4:Y:S01]  /*1b560*/  LDL.64 R6, [R1+0x10] ;  /* 0x0000100001067983 */ /* 0x001f220000100a00 */
        /* <DEDUP_REMOVED lines=173> */
.L_x_1825:
[----:B------:R-:W-:Y:S01]  /*1c040*/  SHF.L.U32 R2, R15, 0x1f, RZ ;  /* 0x0000001f0f027819 */ /* 0x000fe200000006ff */
[----:B------:R-:W-:-:S04]  /*1c050*/  IMAD R12, R20, 0x8, R18 ;  /* 0x00000008140c7824 */ /* 0x000fc800078e0212 */
[----:B------:R0:W2:Y:S01]  /*1c060*/  SYNCS.PHASECHK.TRANS64.TRYWAIT P1, [R12+URZ+0x2a850], R2 ;  /* 0x02a850020c0075a7 */ /* 0x0000a2000802017f */
[----:B------:R-:W-:Y:S05]  /*1c070*/  @!P0 BRA `(.L_x_1826) ;  /* 0x0000000000048947 */ /* 0x000fea0003800000 */
[----:B------:R-:W-:Y:S01]  /*1c080*/  BPT.TRAP 0x1 ;  /* 0x000000040000795c */ /* 0x000fe20000300000 */
.L_x_1826:
[----:B------:R-:W-:Y:S01]  /*1c090*/  VIADD R0, R18, 0x400 ;  /* 0x0000040012007836 */ /* 0x000fe20000000000 */
[----:B------:R-:W-:Y:S04]  /*1c0a0*/  BSSY B1, `(.L_x_1827) ;  /* 0x0000008000017945 */ /* 0x000fe80003800000 */
[----:B------:R-:W-:-:S04]  /*1c0b0*/  SHF.R.U32.HI R0, RZ, 0x4, R0 ;  /* 0x00000004ff007819 */ /* 0x000fc80000011600 */
[----:B------:R-:W-:-:S04]  /*1c0c0*/  LOP3.LUT R0, R0, 0x3fff, RZ, 0xc0, !PT ;  /* 0x00003fff00007812 */ /* 0x000fc800078ec0ff */
[----:B------:R-:W-:-:S05]  /*1c0d0*/  LOP3.LUT R0, R0, 0x3000000, RZ, 0xfc, !PT ;  /* 0x0300000000007812 */ /* 0x000fca00078efcff */
[----:B------:R-:W-:Y:S01]  /*1c0e0*/  IMAD R0, R20, 0x600, R0 ;  /* 0x0000060014007824 */ /* 0x000fe200078e0200 */
[----:B--2---:R-:W-:Y:S06]  /*1c0f0*/  @P1 BRA `(.L_x_1828) ;  /* 0x0000000000081947 */ /* 0x004fec0003800000 */
[----:B------:R-:W2:Y:S02]  /*1c100*/  SYNCS.PHASECHK.TRANS64.TRYWAIT P1, [R12+URZ+0x2a850], R2 ;  /* 0x02a850020c0075a7 */ /* 0x000ea4000802017f */
[----:B--2---:R-:W-:Y:S05]  /*1c110*/  @!P1 BRA `(.L_x_1829) ;  /* 0x000000d800689947 */ /* 0x004fea0003800000 */
.L_x_1828:
[----:B------:R-:W-:Y:S05]  /*1c120*/  BSYNC B1 ;  /* 0x0000000000017941 */ /* 0x000fea0003800000 */
.L_x_1827:
[----:B0-2---:R-:W-:Y:S01]  /*1c130*/  IMAD.MOV.U32 R2, RZ, RZ, R0 ;  /* 0x000000ffff027224 */ /* 0x005fe200078e0000 */
[----:B------:R-:W-:Y:S01]  /*1c140*/  WARPGROUP.ARRIVE ;  /* 0x00000000000079c5 */ /* 0x000fe20000000000 */
[----:B-1----:R-:W-:-:S03]  /*1c150*/  IMAD.MOV.U32 R3, RZ, RZ, 0x40000040 ;  /* 0x40000040ff037424 */ /* 0x002fc600078e00ff */
        /* <DEDUP_REMOVED lines=41> */
.L_x_1830:
[----:B------:R-:W-:Y:S01]  /*1c3f0*/  ISETP.NE.AND P1, PT, R204, 0x1, PT ;  /* 0x00000001cc00780c */ /* 0x000fe20003f25270 */
[----:B------:R-:W-:Y:S01]  /*1c400*/  IMAD.IADD R4, R191, 0x1, R187 ;  /* 0x00000001bf047824 */ /* 0x000fe200078e02bb */
[----:B------:R-:W-:Y:S01]  /*1c410*/  ULOP3.LUT UR4, URZ, UR42, URZ, 0x33, !UPT ;  /* 0x0000002a3f047292 */ /* 0x000fe2000f8e333f */
[----:B------:R-:W-:-:S04]  /*1c420*/  IMAD R21, R10, -0x60, RZ ;  /* 0xffffffa00a157824 */ /* 0x000fc800078e02ff */
[----:B------:R-:W-:-:S04]  /*1c430*/  VIADD R5, R21, 0x1 ;  /* 0x0000000115057836 */ /* 0x000fc80000000000 */
[----:B------:R-:W-:Y:S02]  /*1c440*/  IMAD R5, R190, -0x2, R5 ;  /* 0xfffffffebe057824 */ /* 0x000fe400078e0205 */
[----:B------:R-:W0:Y:S03]  /*1c450*/  @P1 LDC R3, c[0x0][0x44c] ;  /* 0x00011300ff031b82 */ /* 0x000e260000000800 */
[----:B------:R-:W-:-:S05]  /*1c460*/  IADD3 R15, -R166, R5, R167 ;  /* 0x00000005a60f7210 */ /* 0x000fca0007ffe1a7 */
[----:B------:R-:W1:Y:S01]  /*1c470*/  @P1 LDC R0, c[0x0][0x450] ;  /* 0x00011400ff001b82 */ /* 0x000e620000000800 */
[C---:B------:R-:W-:Y:S02]  /*1c480*/  VIADD R20, R15.reuse, UR51 ;  /* 0x000000330f147c36 */ /* 0x040fe40008000000 */
[----:B------:R-:W-:Y:S02]  /*1c490*/  VIADD R15, R15, UR4 ;  /* 0x000000040f0f7c36 */ /* 0x000fe40008000000 */
[----:B0-----:R-:W-:-:S05]  /*1c4a0*/  @P1 IMAD.HI.U32 R3, R4, R3, RZ ;  /* 0x0000000304031227 */ /* 0x001fca00078e00ff */
[----:B-1----:R-:W-:Y:S01]  /*1c4b0*/  @P1 SHF.R.U32.HI R4, RZ, R0, R3 ;  /* 0x00000000ff041219 */ /* 0x002fe20000011603 */
[----:B------:R-:W-:Y:S01]  /*1c4c0*/  VIADD R3, R14, 0x2a840 ;  /* 0x0002a8400e037836 */ /* 0x000fe20000000000 */
[----:B------:R-:W-:Y:S01]  /*1c4d0*/  ISETP.GE.AND P1, PT, R200, 0x1, PT ;  /* 0x00000001c800780c */ /* 0x000fe20003f26270 */
[----:B------:R-:W-:Y:S02]  /*1c4e0*/  VIADD R0, R5, 0xffffffff ;  /* 0xffffffff05007836 */ /* 0x000fe40000000000 */
[----:B------:R-:W0:Y:S01]  /*1c4f0*/  SHFL.IDX PT, R137, R4, RZ, 0x1c1f ;  /* 0x001c1fff04897589 */ /* 0x000e2200000e0000 */
[----:B------:R-:W-:-:S04]  /*1c500*/  PRMT R3, R172, 0x654, R3 ;  /* 0x00000654ac037816 */ /* 0x000fc80000000003 */
[----:B------:R1:W-:Y:S01]  /*1c510*/  SYNCS.ARRIVE.TRANS64.RED.A1T0 RZ, [R3+URZ], RZ ;  /* 0x000000ff03ff79a7 */ /* 0x0003e2000810043f */
[--C-:B0-----:R-:W-:Y:S02]  /*1c520*/  IMAD.IADD R13, R20, 0x1, R137.reuse ;  /* 0x00000001140d7824 */ /* 0x101fe400078e0289 */
[----:B------:R-:W-:Y:S02]  /*1c530*/  IMAD.IADD R5, R15, 0x1, R137 ;  /* 0x000000010f057824 */ /* 0x000fe400078e0289 */
[----:B-1----:R-:W-:Y:S05]  /*1c540*/  @!P1 BRA `(.L_x_1831) ;  /* 0x0000000000549947 */ /* 0x002fea0003800000 */
        /* <DEDUP_REMOVED lines=12> */
.L_x_1833:
[----:B------:R-:W-:-:S05]  /*1c610*/  IMAD.U32 R14, RZ, RZ, UR38 ;  /* 0x00000026ff0e7e24 */ /* 0x000fca000f8e00ff */
[----:B------:R-:W-:-:S13]  /*1c620*/  ISETP.NE.AND P1, PT, R14, 0x1, PT ;  /* 0x000000010e00780c */ /* 0x000fda0003f25270 */
[----:B------:R-:W0:Y:S02]  /*1c630*/  @P1 LDC.64 R2, c[0x0][0x9e8] ;  /* 0x00027a00ff021b82 */ /* 0x000e240000000a00 */
[----:B0-----:R-:W-:-:S05]  /*1c640*/  @P1 IMAD.HI.U32 R2, R137, R2, RZ ;  /* 0x0000000289021227 */ /* 0x001fca00078e00ff */
[----:B------:R-:W-:-:S07]  /*1c650*/  @P1 SHF.R.U32.HI R137, RZ, R3, R2 ;  /* 0x00000003ff891219 */ /* 0x000fce0000011602 */
.L_x_1834:
[----:B------:R-:W-:Y:S05]  /*1c660*/  BSYNC B1 ;  /* 0x0000000000017941 */ /* 0x000fea0003800000 */
.L_x_1832:
[----:B------:R-:W-:-:S05]  /*1c670*/  IMAD R2, R137, R14, R0 ;  /* 0x0000000e89027224 */ /* 0x000fca00078e0200 */
[----:B------:R-:W-:Y:S02]  /*1c680*/  VIADDMNMX R13, R2, R14, R13, PT ;  /* 0x0000000e020d7246 */ /* 0x000fe4000380010d */
[----:B------:R-:W-:-:S07]  /*1c690*/  VIMNMX R5, R5, R2, !PT ;  /* 0x0000000205057248 */ /* 0x000fce0007fe0100 */
.L_x_1831:
        /* <DEDUP_REMOVED lines=151> */
.L_x_1837:
[----:B------:R-:W-:-:S05]  /*1d010*/  IMAD.U32 R13, RZ, RZ, UR38 ;  /* 0x00000026ff0d7e24 */ /* 0x000fca000f8e00ff */
[----:B------:R-:W-:-:S13]  /*1d020*/  ISETP.NE.AND P6, PT, R13, 0x1, PT ;  /* 0x000000010d00780c */ /* 0x000fda0003fc5270 */
[----:B------:R-:W0:Y:S02]  /*1d030*/  @P6 LDC.64 R2, c[0x0][0x9e8] ;  /* 0x00027a00ff026b82 */ /* 0x000e240000000a00 */
[----:B0-----:R-:W-:-:S05]  /*1d040*/  @P6 IMAD.HI.U32 R2, R5, R2, RZ ;  /* 0x0000000205026227 */ /* 0x001fca00078e00ff */
[----:B------:R-:W-:-:S07]  /*1d050*/  @P6 SHF.R.U32.HI R5, RZ, R3, R2 ;  /* 0x00000003ff056219 */ /* 0x000fce0000011602 */
.L_x_1838:
[----:B------:R-:W-:Y:S05]  /*1d060*/  BSYNC B1 ;  /* 0x0000000000017941 */ /* 0x000fea0003800000 */
.L_x_1836:
[----:B------:R-:W-:-:S05]  /*1d070*/  IMAD R0, R5, R13, R0 ;  /* 0x0000000d05007224 */ /* 0x000fca00078e0200 */
[----:B------:R-:W-:Y:S02]  /*1d080*/  VIADDMNMX R20, R0, R13, R20, PT ;  /* 0x0000000d00147246 */ /* 0x000fe40003800114 */
[----:B------:R-:W-:-:S07]  /*1d090*/  VIMNMX R15, R15, R0, !PT ;  /* 0x000000000f0f7248 */ /* 0x000fce0007fe0100 */
.L_x_1835:
[C---:B------:R-:W-:Y:S01]  /*1d0a0*/  ISETP.GT.AND P1, PT, R15.reuse, 0x1, !P1 ;  /* 0x000000010f00780c */ /* 0x040fe20004f24270 */
[----:B------:R-:W-:Y:S01]  /*1d0b0*/  IMAD.U32 R5, RZ, RZ, UR43 ;  /* 0x0000002bff057e24 */ /* 0x000fe2000f8e00ff */
        /* <DEDUP_REMOVED lines=83> */
[----:B0-----:R-:W-:-:S02]  /*1d5f0*/  FMNMX.FTZ R13, R0, R3, !PT ;  /* 0x00000003000d7209 */ /* 0x001fc40007810000 */
[----:B------:R-:W-:Y:S02]  /*1d600*/  FSEL R118, R118, -INF , !P1 ;  /* 0xff80000076767808 */ /* 0x000fe40004800000 */
[----:B------:R-:W-:Y:S01]  /*1d610*/  LOP3.LUT P1, RZ, R22, 0x200, RZ, 0xc0, !PT ;  /* 0x0000020016ff7812 */ /* 0x000fe2000782c0ff */
[----:B------:R-:W0:Y:S01]  /*1d620*/  SHFL.BFLY PT, R4, R13, 0x1, 0x1f ;  /* 0x0c201f000d047f89 */ /* 0x000e2200000e0000 */
[C---:B------:R-:W-:Y:S02]  /*1d630*/  ISETP.GT.AND P5, PT, R15.reuse, 0x58, !P5 ;  /* 0x000000580f00780c */ /* 0x040fe40006fa4270 */
[----:B------:R-:W-:Y:S02]  /*1d640*/  ISETP.GT.AND P1, PT, R15, 0x39, !P1 ;  /* 0x000000390f00780c */ /* 0x000fe40004f24270 */
[C---:B------:R-:W-:Y:S02]  /*1d650*/  ISETP.LT.OR P4, PT, R20.reuse, 0x52, P4 ;  /* 0x000000521400780c */ /* 0x040fe40002781670 */
[----:B------:R-:W-:-:S02]  /*1d660*/  ISETP.LT.OR P1, PT, R20, 0x3a, P1 ;  /* 0x0000003a1400780c */ /* 0x000fc40000f21670 */
[----:B------:R-:W-:Y:S02]  /*1d670*/  ISETP.LT.OR P5, PT, R20, 0x59, P5 ;  /* 0x000000591400780c */ /* 0x000fe40002fa1670 */
[----:B------:R-:W-:Y:S02]  /*1d680*/  FSEL R119, R119, -INF , !P1 ;  /* 0xff80000077777808 */ /* 0x000fe40004800000 */
[----:B------:R-:W-:Y:S02]  /*1d690*/  LOP3.LUT P1, RZ, R22, 0x100, RZ, 0xc0, !PT ;  /* 0x0000010016ff7812 */ /* 0x000fe4000782c0ff */
[----:B------:R-:W-:Y:S02]  /*1d6a0*/  FSEL R134, R134, -INF , !P5 ;  /* 0xff80000086867808 */ /* 0x000fe40006800000 */
[----:B------:R-:W-:-:S04]  /*1d6b0*/  ISETP.GT.AND P1, PT, R15, 0x40, !P1 ;  /* 0x000000400f00780c */ /* 0x000fc80004f24270 */
[----:B------:R-:W-:Y:S02]  /*1d6c0*/  ISETP.LT.OR P1, PT, R20, 0x41, P1 ;  /* 0x000000411400780c */ /* 0x000fe40000f21670 */
        /* <DEDUP_REMOVED lines=55> */
[----:B------:R-:W-:Y:S01]  /*1da40*/  FSEL R108, R4, RZ, P1 ;  /* 0x000000ff046c7208 */ /* 0x000fe20000800000 */
[----:B------:R-:W-:Y:S01]  /*1da50*/  MUFU.EX2 R89, R89 ;  /* 0x0000005900597308 */ /* 0x000fe20000000800 */
[----:B------:R-:W-:-:S03]  /*1da60*/  FMNMX.FTZ R13, R110, R13, !PT ;  /* 0x0000000d6e0d7209 */ /* 0x000fc60007810000 */
[----:B------:R-:W-:Y:S01]  /*1da70*/  FADD.FTZ R108, -R108, R9 ;  /* 0x000000096c6c7221 */ /* 0x000fe20000010100 */
[----:B------:R-:W-:-:S03]  /*1da80*/  FMNMX.FTZ R13, R226, R13, !PT ;  /* 0x0000000de20d7209 */ /* 0x000fc60007810000 */
[----:B------:R-:W-:Y:S01]  /*1da90*/  MUFU.EX2 R95, R95 ;  /* 0x0000005f005f7308 */ /* 0x000fe20000000800 */
[----:B------:R-:W-:-:S04]  /*1daa0*/  FMNMX.FTZ R13, R114, R13, !PT ;  /* 0x0000000d720d7209 */ /* 0x000fc80007810000 */
[----:B------:R-:W-:-:S03]  /*1dab0*/  FMNMX.FTZ R13, R228, R13, !PT ;  /* 0x0000000de40d7209 */ /* 0x000fc60007810000 */
[----:B------:R-:W-:Y:S01]  /*1dac0*/  MUFU.EX2 R88, R88 ;  /* 0x0000005800587308 */ /* 0x000fe20000000800 */
[----:B------:R-:W-:Y:S01]  /*1dad0*/  FMNMX.FTZ R0, R118, R13, !PT ;  /* 0x0000000d76007209 */ /* 0x000fe20007810000 */
[----:B------:R-:W-:Y:S01]  /*1dae0*/  FFMA.FTZ R13, R104, R5, -R3 ;  /* 0x00000005680d7223 */ /* 0x000fe20000010803 */
[----:B------:R-:W-:Y:S02]  /*1daf0*/  FSEL R104, R135, -INF , !P2 ;  /* 0xff80000087687808 */ /* 0x000fe40005000000 */
[----:B------:R-:W-:-:S03]  /*1db00*/  FMNMX.FTZ R97, R119, R0, !PT ;  /* 0x0000000077617209 */ /* 0x000fc60007810000 */
[----:B------:R-:W-:Y:S01]  /*1db10*/  MUFU.EX2 R93, R93 ;  /* 0x0000005d005d7308 */ /* 0x000fe20000000800 */
[----:B------:R-:W-:-:S04]  /*1db20*/  FMNMX.FTZ R0, R122, R97, !PT ;  /* 0x000000617a007209 */ /* 0x000fc80007810000 */
        /* <DEDUP_REMOVED lines=10> */
[----:B------:R-:W-:Y:S02]  /*1dbd0*/  MUFU.EX2 R91, R91 ;  /* 0x0000005b005b7308 */ /* 0x000fe40000000800 */
[----:B------:R-:W0:Y:S06]  /*1dbe0*/  SHFL.BFLY PT, R0, R97, 0x2, 0x1f ;  /* 0x0c401f0061007f89 */ /* 0x000e2c00000e0000 */
[----:B------:R-:W-:Y:S08]  /*1dbf0*/  MUFU.EX2 R13, R13 ;  /* 0x0000000d000d7308 */ /* 0x000ff00000000800 */
[----:B------:R-:W-:Y:S08]  /*1dc00*/  MUFU.EX2 R92, R92 ;  /* 0x0000005c005c7308 */ /* 0x000ff00000000800 */
[----:B------:R-:W-:Y:S01]  /*1dc10*/  MUFU.EX2 R15, R15 ;  /* 0x0000000f000f7308 */ /* 0x000fe20000000800 */
[----:B0-----:R-:W-:Y:S01]  /*1dc20*/  FMNMX.FTZ R0, R97, R0, !PT ;  /* 0x0000000061007209 */ /* 0x001fe20007810000 */
[----:B------:R-:W-:-:S04]  /*1dc30*/  FFMA.FTZ R97, R154, R5, -R3 ;  /* 0x000000059a617223 */ /* 0x000fc80000010803 */
[----:B------:R-:W0:Y:S02]  /*1dc40*/  SHFL.BFLY PT, R107, R0, 0x1, 0x1f ;  /* 0x0c201f00006b7f89 */ /* 0x000e2400000e0000 */
[----:B------:R-:W-:Y:S08]  /*1dc50*/  MUFU.EX2 R20, R20 ;  /* 0x0000001400147308 */ /* 0x000ff00000000800 */
[----:B------:R-:W-:Y:S08]  /*1dc60*/  MUFU.EX2 R144, R144 ;  /* 0x0000009000907308 */ /* 0x000ff00000000800 */
[----:B------:R-:W-:Y:S01]  /*1dc70*/  MUFU.EX2 R105, R105 ;  /* 0x0000006900697308 */ /* 0x000fe20000000800 */
[----:B0-----:R-:W-:Y:S01]  /*1dc80*/  FMNMX.FTZ R3, R0, R107, !PT ;  /* 0x0000006b00037209 */ /* 0x001fe20007810000 */
[----:B------:R-:W-:-:S06]  /*1dc90*/  FMUL.FTZ R0, R108, R5 ;  /* 0x000000056c007220 */ /* 0x000fcc0000410000 */
[----:B------:R-:W-:Y:S01]  /*1dca0*/  MUFU.EX2 R146, R146 ;  /* 0x0000009200927308 */ /* 0x000fe20000000800 */
[C---:B------:R-:W-:Y:S01]  /*1dcb0*/  FSETP.NEU.FTZ.AND P1, PT, R3.reuse, -INF , PT ;  /* 0xff8000000300780b */ /* 0x040fe20003f3d000 */
[----:B------:R-:W-:-:S05]  /*1dcc0*/  FMUL.FTZ R107, R3, R5 ;  /* 0x00000005036b7220 */ /* 0x000fca0000410000 */
[----:B------:R-:W-:Y:S01]  /*1dcd0*/  FSEL R107, R107, RZ, P1 ;  /* 0x000000ff6b6b7208 */ /* 0x000fe20000800000 */
[----:B------:R-:W0:Y:S04]  /*1dce0*/  MUFU.EX2 R0, R0 ;  /* 0x0000000000007308 */ /* 0x000e280000000800 */
[-CC-:B------:R-:W-:Y:S01]  /*1dcf0*/  FFMA.FTZ R112, R2, R5.reuse, -R107.reuse ;  /* 0x0000000502707223 */ /* 0x180fe2000001086b */
[----:B------:R-:W-:Y:S01]  /*1dd00*/  FSEL R2, R3, RZ, P1 ;  /* 0x000000ff03027208 */ /* 0x000fe20000800000 */
[-CC-:B------:R-:W-:Y:S01]  /*1dd10*/  FFMA.FTZ R157, R90, R5.reuse, -R107.reuse ;  /* 0x000000055a9d7223 */ /* 0x180fe2000001086b */
[-CC-:B------:R-:W-:Y:S01]  /*1dd20*/  FFMA.FTZ R159, R94, R5.reuse, -R107.reuse ;  /* 0x000000055e9f7223 */ /* 0x180fe2000001086b */
[-CC-:B------:R-:W-:Y:S01]  /*1dd30*/  FFMA.FTZ R108, R158, R5.reuse, -R107.reuse ;  /* 0x000000059e6c7223 */ /* 0x180fe2000001086b */
[-C--:B------:R-:W-:Y:S01]  /*1dd40*/  FFMA.FTZ R153, R98, R5.reuse, -R107 ;  /* 0x0000000562997223 */ /* 0x080fe2000001086b */
[----:B------:R-:W-:Y:S01]  /*1dd50*/  FADD.FTZ R2, -R2, R11 ;  /* 0x0000000b02027221 */ /* 0x000fe20000010100 */
[----:B------:R-:W-:Y:S01]  /*1dd60*/  MUFU.EX2 R112, R112 ;  /* 0x0000007000707308 */ /* 0x000fe20000000800 */
[-CC-:B------:R-:W-:Y:S01]  /*1dd70*/  FFMA.FTZ R98, R210, R5.reuse, -R107.reuse ;  /* 0x00000005d2627223 */ /* 0x180fe2000001086b */
[-CC-:B------:R-:W-:Y:S01]  /*1dd80*/  FFMA.FTZ R151, R110, R5.reuse, -R107.reuse ;  /* 0x000000056e977223 */ /* 0x180fe2000001086b */
[-C--:B------:R-:W-:Y:S01]  /*1dd90*/  FMUL.FTZ R2, R2, R5.reuse ;  /* 0x0000000502027220 */ /* 0x080fe20000410000 */
[-CC-:B------:R-:W-:Y:S01]  /*1dda0*/  FFMA.FTZ R155, R102, R5.reuse, -R107.reuse ;  /* 0x00000005669b7223 */ /* 0x180fe2000001086b */
[----:B------:R-:W-:Y:S01]  /*1ddb0*/  FFMA.FTZ R94, R212, R5, -R107 ;  /* 0x00000005d45e7223 */ /* 0x000fe2000001086b */
[----:B0----5:R-:W-:Y:S01]  /*1ddc0*/  FFMA.FTZ R110, R0, R7, R89 ;  /* 0x00000007006e7223 */ /* 0x021fe20000010059 */
[-CC-:B------:R-:W-:Y:S01]  /*1ddd0*/  FFMA.FTZ R145, R114, R5.reuse, -R107.reuse ;  /* 0x0000000572917223 */ /* 0x180fe2000001086b */
[----:B------:R-:W-:Y:S01]  /*1dde0*/  MUFU.EX2 R157, R157 ;  /* 0x0000009d009d7308 */ /* 0x000fe20000000800 */
[-CC-:B------:R-:W-:Y:S01]  /*1ddf0*/  FFMA.FTZ R149, R106, R5.reuse, -R107.reuse ;  /* 0x000000056a957223 */ /* 0x180fe2000001086b */
[----:B------:R-:W-:Y:S01]  /*1de00*/  FADD.FTZ R11, R95, R110 ;  /* 0x0000006e5f0b7221 */ /* 0x000fe20000010000 */
[-CC-:B------:R-:W-:Y:S01]  /*1de10*/  FFMA.FTZ R90, R224, R5.reuse, -R107.reuse ;  /* 0x00000005e05a7223 */ /* 0x180fe2000001086b */
[-CC-:B------:R-:W-:Y:S01]  /*1de20*/  FFMA.FTZ R102, R226, R5.reuse, -R107.reuse ;  /* 0x00000005e2667223 */ /* 0x180fe2000001086b */
[-C--:B------:R-:W-:Y:S01]  /*1de30*/  FFMA.FTZ R106, R228, R5.reuse, -R107 ;  /* 0x00000005e46a7223 */ /* 0x080fe2000001086b */
        /* <DEDUP_REMOVED lines=13> */
[----:B0-----:R-:W-:-:S04]  /*1df10*/  FFMA.FTZ R7, R2, R6, R157 ;  /* 0x0000000602077223 */ /* 0x001fc8000001009d */
[----:B------:R-:W-:-:S03]  /*1df20*/  FADD.FTZ R6, R112, R7 ;  /* 0x0000000770067221 */ /* 0x000fc60000010000 */
[----:B------:R-:W0:Y:S01]  /*1df30*/  MUFU.EX2 R153, R153 ;  /* 0x0000009900997308 */ /* 0x000e220000000800 */
[----:B-1----:R-:W-:-:S07]  /*1df40*/  FADD.FTZ R7, R159, R6 ;  /* 0x000000069f077221 */ /* 0x002fce0000010000 */
[----:B------:R-:W1:Y:S01]  /*1df50*/  MUFU.EX2 R98, R98 ;  /* 0x0000006200627308 */ /* 0x000e620000000800 */
[----:B--2---:R-:W-:Y:S01]  /*1df60*/  FADD.FTZ R6, R108, R7 ;  /* 0x000000076c067221 */ /* 0x004fe20000010000 */
[----:B------:R-:W-:Y:S01]  /*1df70*/  FADD.FTZ R7, R21, R114 ;  /* 0x0000007215077221 */ /* 0x000fe20000010000 */
[----:B------:R-:W-:-:S03]  /*1df80*/  FFMA.FTZ R114, R123, R5, -R107 ;  /* 0x000000057b727223 */ /* 0x000fc6000001086b */
        /* <DEDUP_REMOVED lines=10> */
[----:B0-----:R-:W-:Y:S01]  /*1e030*/  FADD.FTZ R6, R94, R7 ;  /* 0x000000075e067221 */ /* 0x001fe20000010000 */
[----:B------:R-:W-:Y:S01]  /*1e040*/  FADD.FTZ R7, R13, R116 ;  /* 0x000000740d077221 */ /* 0x000fe20000010000 */
[----:B------:R-:W-:-:S05]  /*1e050*/  FFMA.FTZ R116, R127, R5, -R107 ;  /* 0x000000057f747223 */ /* 0x000fca000001086b */
        /* <DEDUP_REMOVED lines=56> */
.L_x_1839:
        /* <DEDUP_REMOVED lines=34> */
.L_x_1819:
[----:B------:R-:W-:Y:S05]  /*1e600*/  BSYNC B0 ;  /* 0x0000000000007941 */ /* 0x000fea0003800000 */
.L_x_1818:
        /* <DEDUP_REMOVED lines=67> */
.L_x_1841:
[----:B------:R-:W-:Y:S01]  /*1ea40*/  IMAD R13, R160, 0x8, R18 ;  /* 0x00000008a00d7824 */ /* 0x000fe200078e0212 */
[----:B------:R-:W-:-:S04]  /*1ea50*/  SHF.L.U32 R2, R163, 0x1f, RZ ;  /* 0x0000001fa3027819 */ /* 0x000fc800000006ff */
[----:B------:R0:W1:Y:S01]  /*1ea60*/  SYNCS.PHASECHK.TRANS64.TRYWAIT P1, [R13+URZ+0x2a850], R2 ;  /* 0x02a850020d0075a7 */ /* 0x000062000802017f */
[----:B------:R-:W-:Y:S05]  /*1ea70*/  @!P0 BRA `(.L_x_1842) ;  /* 0x0000000000048947 */ /* 0x000fea0003800000 */
[----:B------:R-:W-:Y:S01]  /*1ea80*/  BPT.TRAP 0x1 ;  /* 0x000000040000795c */ /* 0x000fe20000300000 */
.L_x_1842:
        /* <DEDUP_REMOVED lines=9> */
.L_x_1844:
[----:B------:R-:W-:Y:S05]  /*1eb20*/  BSYNC B0 ;  /* 0x0000000000007941 */ /* 0x000fea0003800000 */
.L_x_1843:
[----:B------:R-:W-:Y:S01]  /*1eb30*/  IMAD.MOV.U32 R8, RZ, RZ, R0 ;  /* 0x000000ffff087224 */ /* 0x000fe200078e0000 */
[----:B------:R-:W-:Y:S01]  /*1eb40*/  WARPGROUP.ARRIVE ;  /* 0x00000000000079c5 */ /* 0x000fe20000000000 */
[----:B------:R-:W-:Y:S02]  /*1eb50*/  IMAD.MOV.U32 R9, RZ, RZ, 0x40000040 ;  /* 0x40000040ff097424 */ /* 0x000fe400078e00ff */
[----:B------:R-:W-:Y:S01]  /*1eb60*/  IMAD.MOV.U32 R10, RZ, RZ, RZ ;  /* 0x000000ffff0a7224 */ /* 0x000fe200078e00ff */
        /* <DEDUP_REMOVED lines=31> */
[----:B------:R-:W2:Y:S02]  /*1ed60*/  SHFL.BFLY PT, R0, R7, 0x2, 0x1f ;  /* 0x0c401f0007007f89 */ /* 0x000ea400000e0000 */
[----:B--2---:R-:W-:Y:S01]  /*1ed70*/  FADD.FTZ R0, R0, R7 ;  /* 0x0000000700007221 */ /* 0x004fe20000010000 */
[----:B------:R-:W-:Y:S02]  /*1ed80*/  WARPGROUP.DEPBAR.LE gsb0, 0x0 ;  /* 0x00008000000079c5 */ /* 0x000fe40000010000 */
[----:B------:R-:W-:-:S06]  /*1ed90*/  WARPGROUP.ARRIVE ;  /* 0x00000000000079c5 */ /* 0x000fcc0000000000 */
[----:B------:R-:W-:Y:S01]  /*1eda0*/  HGMMA.64x128x16.F32.BF16 R24, R140, gdesc[UR4].tnspB, R24, gsb0 ;  /* 0x41e000048c187df0 */ /* 0x000fe20008001818 */
[----:B------:R-:W-:Y:S01]  /*1edb0*/  R2UR UR6, R8 ;  /* 0x00000000080672ca */ /* 0x000fe200000e0000 */
[----:B------:R-:W-:Y:S01]  /*1edc0*/  IMAD.MOV.U32 R8, RZ, RZ, RZ ;  /* 0x000000ffff087224 */ /* 0x000fe200078e00ff */
[----:B------:R-:W-:Y:S02]  /*1edd0*/  R2UR UR7, R9 ;  /* 0x00000000090772ca */ /* 0x000fe400000e0000 */
[----:B------:R-:W0:Y:S02]  /*1ede0*/  SHFL.BFLY PT, R9, R6, 0x2, 0x1f ;  /* 0x0c401f0006097f89 */ /* 0x000e2400000e0000 */
[----:B01----:R-:W-:Y:S02]  /*1edf0*/  FADD.FTZ R2, R9, R6 ;  /* 0x0000000609027221 */ /* 0x003fe40000010000 */
        /* <DEDUP_REMOVED lines=23> */
.L_x_1846:
[----:B------:R-:W-:Y:S02]  /*1ef70*/  VIADD R3, R13, 0x2a860 ;  /* 0x0002a8600d037836 */ /* 0x000fe40000000000 */
[-C--:B------:R-:W-:Y:S01]  /*1ef80*/  FMUL.FTZ R21, R36, R8.reuse ;  /* 0x0000000824157220 */ /* 0x080fe20000410000 */
[----:B------:R-:W-:Y:S02]  /*1ef90*/  VIADD R160, R160, 0x1 ;  /* 0x00000001a0a07836 */ /* 0x000fe40000000000 */
[----:B------:R-:W-:Y:S01]  /*1efa0*/  FMUL.FTZ R36, R72, R8 ;  /* 0x0000000848247220 */ /* 0x000fe20000410000 */
[----:B0-----:R-:W-:Y:S01]  /*1efb0*/  FMUL.FTZ R93, R34, R10 ;  /* 0x0000000a225d7220 */ /* 0x001fe20000410000 */
[----:B------:R-:W-:Y:S01]  /*1efc0*/  PRMT R3, R172, 0x654, R3 ;  /* 0x00000654ac037816 */ /* 0x000fe20000000003 */
[-C--:B------:R-:W-:Y:S01]  /*1efd0*/  FMUL.FTZ R88, R32, R8.reuse ;  /* 0x0000000820587220 */ /* 0x080fe20000410000 */
[----:B------:R-:W-:Y:S01]  /*1efe0*/  ISETP.NE.AND P1, PT, R160, 0x2, PT ;  /* 0x00000002a000780c */ /* 0x000fe20003f25270 */
[----:B------:R-:W-:Y:S01]  /*1eff0*/  FMUL.FTZ R90, R37, R8 ;  /* 0x00000008255a7220 */ /* 0x000fe20000410000 */
[----:B------:R1:W-:Y:S01]  /*1f000*/  SYNCS.ARRIVE.TRANS64.RED.A1T0 RZ, [R3+URZ], RZ ;  /* 0x000000ff03ff79a7 */ /* 0x0003e2000810043f */
[-C--:B------:R-:W-:Y:S01]  /*1f010*/  FMUL.FTZ R99, R26, R10.reuse ;  /* 0x0000000a1a637220 */ /* 0x080fe20000410000 */
[----:B------:R-:W-:Y:S01]  /*1f020*/  SEL R2, RZ, 0x1, P1 ;  /* 0x00000001ff027807 */ /* 0x000fe20000800000 */
        /* <DEDUP_REMOVED lines=59> */
[----:B------:R-:W-:Y:S01]  /*1f3e0*/  LOP3.LUT R163, R163, R2, RZ, 0x3c, !PT ;  /* 0x00000002a3a37212 */ /* 0x000fe200078e3cff */
[----:B------:R-:W-:Y:S01]  /*1f3f0*/  VIADD R197, R197, 0x1 ;  /* 0x00000001c5c57836 */ /* 0x000fe20000000000 */
[----:B-1----:R-:W-:-:S07]  /*1f400*/  SEL R160, R160, RZ, P1 ;  /* 0x000000ffa0a07207 */ /* 0x002fce0000800000 */
.L_x_1699:
[----:B------:R-:W1:Y:S08]  /*1f410*/  S2UR UR4, SR_CgaCtaId ;  /* 0x00000000000479c3 */ /* 0x000e700000008800 */
[----:B------:R-:W-:Y:S01]  /*1f420*/  BAR.SYNC.DEFER_BLOCKING 0x5, 0x180 ;  /* 0x0146000000007b1d */ /* 0x000fe20000010000 */
[----:B------:R-:W-:-:S05]  /*1f430*/  MOV R3, 0x400 ;  /* 0x0000040000037802 */ /* 0x000fca0000000f00 */
[----:B------:R-:W-:Y:S01]  /*1f440*/  BSSY B0, `(.L_x_1847) ;  /* 0x00001f3000007945 */ /* 0x000fe20003800000 */
[----:B-1----:R-:W-:-:S05]  /*1f450*/  IMAD.U32 R172, RZ, RZ, UR4 ;  /* 0x00000004ffac7e24 */ /* 0x002fca000f8e00ff */
[----:B------:R-:W-:-:S05]  /*1f460*/  LEA R18, R172, R3, 0x18 ;  /* 0x00000003ac127211 */ /* 0x000fca00078ec0ff */
[----:B0---4-:R0:W1:Y:S01]  /*1f470*/  LDS.128 R28, [R18+0x2a8d0] ;  /* 0x02a8d000121c7984 */ /* 0x0110620000000c00 */
[----:B------:R-:W-:Y:S06]  /*1f480*/  BAR.ARV 0x4, 0x180 ;  /* 0x0106000000007b1d */ /* 0x000fec0000002000 */
[----:B------:R-:W-:Y:S05]  /*1f490*/  @P0 BRA `(.L_x_1848) ;  /* 0x0000001400000947 */ /* 0x000fea0003800000 */
[----:B------:R-:W2:Y:S01]  /*1f4a0*/  S2R R5, SR_SWINHI ;  /* 0x0000000000057919 */ /* 0x000ea20000002f00 */
        /* <DEDUP_REMOVED lines=8> */
[----:B------:R-:W-:Y:S02]  /*1f530*/  MOV R2, R18 ;  /* 0x0000001200027202 */ /* 0x000fe40000000f00 */
[----:B--2---:R-:W-:-:S03]  /*1f540*/  MOV R3, R5 ;  /* 0x0000000500037202 */ /* 0x004fc60000000f00 */
[----:B------:R-:W-:-:S03]  /*1f550*/  IMAD.WIDE R4, R222, 0x2, R2 ;  /* 0x00000002de047825 */ /* 0x000fc600078e0202 */
[C---:B------:R-:W-:Y:S02]  /*1f560*/  LOP3.LUT R15, R4.reuse, 0x380, RZ, 0xc0, !PT ;  /* 0x00000380040f7812 */ /* 0x040fe400078ec0ff */
[C---:B------:R-:W-:Y:S02]  /*1f570*/  IADD3 R107, P0, R4.reuse, 0x4060, RZ ;  /* 0x00004060046b7810 */ /* 0x040fe40007f1e0ff */
[----:B------:R-:W-:Y:S01]  /*1f580*/  SHF.R.U64 R15, R15, 0x3, RZ ;  /* 0x000000030f0f7819 */ /* 0x000fe200000012ff */
[----:B------:R-:W-:Y:S01]  /*1f590*/  BAR.SYNC.DEFER_BLOCKING 0x1, 0x100 ;  /* 0x0044000000007b1d */ /* 0x000fe20000010000 */
[C---:B------:R-:W-:Y:S01]  /*1f5a0*/  IADD3 R71, P6, R4.reuse, 0x20, RZ ;  /* 0x0000002004477810 */ /* 0x040fe20007fde0ff */
[--C-:B------:R-:W-:Y:S01]  /*1f5b0*/  IMAD.X R33, RZ, RZ, R5.reuse, P0 ;  /* 0x000000ffff217224 */ /* 0x100fe200000e0605 */
[C---:B------:R-:W-:Y:S02]  /*1f5c0*/  IADD3 R75, P5, R4.reuse, 0x40, RZ ;  /* 0x00000040044b7810 */ /* 0x040fe40007fbe0ff */
[C---:B------:R-:W-:Y:S01]  /*1f5d0*/  IADD3 R79, P4, R4.reuse, 0x60, RZ ;  /* 0x00000060044f7810 */ /* 0x040fe20007f9e0ff */
[--C-:B------:R-:W-:Y:S01]  /*1f5e0*/  IMAD.X R9, RZ, RZ, R5.reuse, P6 ;  /* 0x000000ffff097224 */ /* 0x100fe200030e0605 */
[C---:B------:R-:W-:Y:S01]  /*1f5f0*/  IADD3 R101, P3, R4.reuse, 0x4000, RZ ;  /* 0x0000400004657810 */ /* 0x040fe20007f7e0ff */
[--C-:B------:R-:W-:Y:S01]  /*1f600*/  IMAD.X R11, RZ, RZ, R5.reuse, P5 ;  /* 0x000000ffff0b7224 */ /* 0x100fe200028e0605 */
[C---:B------:R-:W-:Y:S01]  /*1f610*/  IADD3 R103, P2, R4.reuse, 0x4020, RZ ;  /* 0x0000402004677810 */ /* 0x040fe20007f5e0ff */
[----:B------:R-:W-:Y:S01]  /*1f620*/  IMAD.X R13, RZ, RZ, R5, P4 ;  /* 0x000000ffff0d7224 */ /* 0x000fe200020e0605 */
[----:B------:R-:W-:-:S02]  /*1f630*/  IADD3 R105, P1, R4, 0x4040, RZ ;  /* 0x0000404004697810 */ /* 0x000fc40007f3e0ff */
[----:B------:R-:W-:Y:S01]  /*1f640*/  ISETP.NE.U32.AND P0, PT, RZ, UR4, PT ;  /* 0x00000004ff007c0c */ /* 0x000fe2000bf05070 */
[--C-:B------:R-:W-:Y:S01]  /*1f650*/  IMAD.X R25, RZ, RZ, R5.reuse, P2 ;  /* 0x000000ffff197224 */ /* 0x100fe200010e0605 */
[----:B------:R-:W-:Y:S01]  /*1f660*/  LOP3.LUT R4, R15, R4, RZ, 0x3c, !PT ;  /* 0x000000040f047212 */ /* 0x000fe200078e3cff */
[--C-:B------:R-:W-:Y:S01]  /*1f670*/  IMAD.X R15, RZ, RZ, R5.reuse, P3 ;  /* 0x000000ffff0f7224 */ /* 0x100fe200018e0605 */
[----:B------:R-:W-:Y:S01]  /*1f680*/  ISETP.NE.AND.EX P0, PT, RZ, UR5, PT, P0 ;  /* 0x00000005ff007c0c */ /* 0x000fe2000bf05300 */
[----:B------:R-:W-:Y:S01]  /*1f690*/  ULDC.64 UR4, c[0x0][0xc08] ;  /* 0x0003020000047ab9 */ /* 0x000fe20000000a00 */
[----:B------:R-:W-:Y:S01]  /*1f6a0*/  LOP3.LUT R8, R71, 0x380, RZ, 0xc0, !PT ;  /* 0x0000038047087812 */ /* 0x000fe200078ec0ff */
[----:B------:R-:W-:Y:S01]  /*1f6b0*/  IMAD.X R27, RZ, RZ, R5, P1 ;  /* 0x000000ffff1b7224 */ /* 0x000fe200008e0605 */
[----:B------:R-:W-:Y:S02]  /*1f6c0*/  LOP3.LUT R10, R75, 0x380, RZ, 0xc0, !PT ;  /* 0x000003804b0a7812 */ /* 0x000fe400078ec0ff */
[----:B------:R-:W-:-:S02]  /*1f6d0*/  MOV R96, R4 ;  /* 0x0000000400607202 */ /* 0x000fc40000000f00 */
[----:B------:R-:W-:Y:S02]  /*1f6e0*/  LOP3.LUT R12, R79, 0x380, RZ, 0xc0, !PT ;  /* 0x000003804f0c7812 */ /* 0x000fe400078ec0ff */
[----:B------:R-:W-:Y:S02]  /*1f6f0*/  LOP3.LUT R14, R101, 0x380, RZ, 0xc0, !PT ;  /* 0x00000380650e7812 */ /* 0x000fe400078ec0ff */
[----:B------:R-:W-:Y:S02]  /*1f700*/  F2FP.BF16.F32.PACK_AB R4, R91, R24 ;  /* 0x000000185b04723e */ /* 0x000fe400000010ff */
[----:B------:R-:W-:Y:S02]  /*1f710*/  F2FP.BF16.F32.PACK_AB R5, R32, R99 ;  /* 0x000000632005723e */ /* 0x000fe400000010ff */
[----:B------:R-:W-:Y:S02]  /*1f720*/  LOP3.LUT R24, R103, 0x380, RZ, 0xc0, !PT ;  /* 0x0000038067187812 */ /* 0x000fe400078ec0ff */
[----:B-1----:R-:W-:Y:S01]  /*1f730*/  LOP3.LUT R28, R105, 0x380, RZ, 0xc0, !PT ;  /* 0x00000380691c7812 */ /* 0x002fe200078ec0ff */
[----:B------:R1:W-:Y:S01]  /*1f740*/  STSM.16.M88.4 [R96], R4 ;  /* 0x0000000460007844 */ /* 0x0003e20000000200 */
[----:B------:R-:W-:-:S02]  /*1f750*/  ISETP.NE.U32.AND P2, PT, RZ, UR4, PT ;  /* 0x00000004ff007c0c */ /* 0x000fc4000bf45070 */
[----:B------:R-:W-:Y:S02]  /*1f760*/  LOP3.LUT R32, R107, 0x380, RZ, 0xc0, !PT ;  /* 0x000003806b207812 */ /* 0x000fe400078ec0ff */
[----:B------:R-:W-:Y:S02]  /*1f770*/  SHF.R.U64 R8, R8, 0x3, RZ ;  /* 0x0000000308087819 */ /* 0x000fe400000012ff */
[----:B------:R-:W-:Y:S02]  /*1f780*/  SHF.R.U64 R10, R10, 0x3, RZ ;  /* 0x000000030a0a7819 */ /* 0x000fe400000012ff */
[----:B------:R-:W-:Y:S02]  /*1f790*/  SHF.R.U64 R12, R12, 0x3, RZ ;  /* 0x000000030c0c7819 */ /* 0x000fe400000012ff */
[----:B------:R-:W-:Y:S02]  /*1f7a0*/  SHF.R.U64 R14, R14, 0x3, RZ ;  /* 0x000000030e0e7819 */ /* 0x000fe400000012ff */
[----:B------:R-:W-:-:S02]  /*1f7b0*/  SHF.R.U64 R24, R24, 0x3, RZ ;  /* 0x0000000318187819 */ /* 0x000fc400000012ff */
[----:B------:R-:W-:Y:S02]  /*1f7c0*/  SHF.R.U64 R28, R28, 0x3, RZ ;  /* 0x000000031c1c7819 */ /* 0x000fe400000012ff */
[----:B------:R-:W-:Y:S02]  /*1f7d0*/  ISETP.NE.AND.EX P2, PT, RZ, UR5, PT, P2 ;  /* 0x00000005ff007c0c */ /* 0x000fe4000bf45320 */
[----:B------:R-:W-:Y:S02]  /*1f7e0*/  SHF.R.U64 R32, R32, 0x3, RZ ;  /* 0x0000000320207819 */ /* 0x000fe400000012ff */
[----:B------:R-:W-:Y:S02]  /*1f7f0*/  LOP3.LUT R8, R8, R71, RZ, 0x3c, !PT ;  /* 0x0000004708087212 */ /* 0x000fe400078e3cff */
[----:B------:R-:W-:Y:S02]  /*1f800*/  LOP3.LUT R10, R10, R75, RZ, 0x3c, !PT ;  /* 0x0000004b0a0a7212 */ /* 0x000fe400078e3cff */
[----:B------:R-:W-:-:S02]  /*1f810*/  LOP3.LUT R12, R12, R79, RZ, 0x3c, !PT ;  /* 0x0000004f0c0c7212 */ /* 0x000fc400078e3cff */
[----:B------:R-:W-:Y:S02]  /*1f820*/  LOP3.LUT R14, R14, R101, RZ, 0x3c, !PT ;  /* 0x000000650e0e7212 */ /* 0x000fe400078e3cff */
[----:B------:R-:W-:Y:S02]  /*1f830*/  LOP3.LUT R24, R24, R103, RZ, 0x3c, !PT ;  /* 0x0000006718187212 */ /* 0x000fe400078e3cff */
[----:B------:R-:W-:Y:S02]  /*1f840*/  LOP3.LUT R26, R28, R105, RZ, 0x3c, !PT ;  /* 0x000000691c1a7212 */ /* 0x000fe400078e3cff */
[----:B------:R-:W-:Y:S02]  /*1f850*/  LOP3.LUT R32, R32, R107, RZ, 0x3c, !PT ;  /* 0x0000006b20207212 */ /* 0x000fe400078e3cff */
[----:B------:R-:W-:Y:S02]  /*1f860*/  MOV R79, R8 ;  /* 0x00000008004f7202 */ /* 0x000fe40000000f00 */
[----:B------:R-:W-:-:S02]  /*1f870*/  MOV R78, R10 ;  /* 0x0000000a004e7202 */ /* 0x000fc40000000f00 */
[----:B-1----:R-:W-:Y:S02]  /*1f880*/  F2FP.BF16.F32.PACK_AB R4, R89, R88 ;  /* 0x000000585904723e */ /* 0x002fe400000010ff */
[----:B------:R-:W-:Y:S02]  /*1f890*/  F2FP.BF16.F32.PACK_AB R5, R94, R93 ;  /* 0x0000005d5e05723e */ /* 0x000fe400000010ff */
[----:B------:R-:W-:Y:S02]  /*1f8a0*/  F2FP.BF16.F32.PACK_AB R6, R90, R21 ;  /* 0x000000155a06723e */ /* 0x000fe400000010ff */
[----:B------:R-:W-:Y:S01]  /*1f8b0*/  F2FP.BF16.F32.PACK_AB R7, R95, R92 ;  /* 0x0000005c5f07723e */ /* 0x000fe200000010ff */
[----:B------:R-:W-:Y:S01]  /*1f8c0*/  ULDC UR4, c[0x0][0xa88] ;  /* 0x0002a20000047ab9 */ /* 0x000fe20000000800 */
[----:B------:R-:W-:Y:S01]  /*1f8d0*/  MOV R75, R12 ;  /* 0x0000000c004b7202 */ /* 0x000fe20000000f00 */
[----:B------:R-:W1:Y:S01]  /*1f8e0*/  LDC R21, c[0x0][0xbe8] ;  /* 0x0002fa00ff157b82 */ /* 0x000e620000000800 */
[----:B------:R-:W-:Y:S01]  /*1f8f0*/  MOV R74, R14 ;  /* 0x0000000e004a7202 */ /* 0x000fe20000000f00 */
[----:B------:R-:W-:Y:S01]  /*1f900*/  STSM.16.M88.4 [R79], R4 ;  /* 0x000000044f007844 */ /* 0x000fe20000000200 */
[----:B------:R-:W-:-:S02]  /*1f910*/  F2FP.BF16.F32.PACK_AB R8, R41, R40 ;  /* 0x000000282908723e */ /* 0x000fc400000010ff */
[----:B------:R-:W-:Y:S02]  /*1f920*/  F2FP.BF16.F32.PACK_AB R9, R43, R72 ;  /* 0x000000482b09723e */ /* 0x000fe400000010ff */
[----:B------:R-:W-:Y:S01]  /*1f930*/  F2FP.BF16.F32.PACK_AB R10, R45, R44 ;  /* 0x0000002c2d0a723e */ /* 0x000fe200000010ff */
[----:B------:R-:W2:Y:S01]  /*1f940*/  LDC.64 R40, c[0x0][0xc00] ;  /* 0x00030000ff287b82 */ /* 0x000ea20000000a00 */
[----:B------:R-:W-:Y:S02]  /*1f950*/  F2FP.BF16.F32.PACK_AB R11, R47, R34 ;  /* 0x000000222f0b723e */ /* 0x000fe400000010ff */
[----:B------:R-:W-:Y:S02]  /*1f960*/  MOV R71, R24 ;  /* 0x0000001800477202 */ /* 0x000fe40000000f00 */
[----:B------:R-:W-:Y:S01]  /*1f970*/  MOV R70, R26 ;  /* 0x0000001a00467202 */ /* 0x000fe20000000f00 */
[----:B------:R3:W-:Y:S01]  /*1f980*/  STSM.16.M88.4 [R78], R8 ;  /* 0x000000084e007844 */ /* 0x0007e20000000200 */
[----:B------:R-:W-:Y:S01]  /*1f990*/  F2FP.BF16.F32.PACK_AB R12, R49, R48 ;  /* 0x00000030310c723e */ /* 0x000fe200000010ff */
[----:B------:R-:W-:Y:S01]  /*1f9a0*/  IMAD.MOV.U32 R48, RZ, RZ, RZ ;  /* 0x000000ffff307224 */ /* 0x000fe200078e00ff */
[----:B------:R-:W-:-:S02]  /*1f9b0*/  F2FP.BF16.F32.PACK_AB R13, R51, R50 ;  /* 0x00000032330d723e */ /* 0x000fc400000010ff */
[----:B------:R-:W-:Y:S02]  /*1f9c0*/  F2FP.BF16.F32.PACK_AB R14, R53, R52 ;  /* 0x00000034350e723e */ /* 0x000fe400000010ff */
[----:B------:R-:W-:Y:S02]  /*1f9d0*/  F2FP.BF16.F32.PACK_AB R15, R55, R54 ;  /* 0x00000036370f723e */ /* 0x000fe400000010ff */
[----:B------:R-:W-:Y:S02]  /*1f9e0*/  MOV R28, R32 ;  /* 0x00000020001c7202 */ /* 0x000fe40000000f00 */
[----:B------:R-:W-:Y:S01]  /*1f9f0*/  F2FP.BF16.F32.PACK_AB R24, R57, R56 ;  /* 0x000000383918723e */ /* 0x000fe200000010ff */
[----:B------:R-:W-:Y:S01]  /*1fa00*/  STSM.16.M88.4 [R75], R12 ;  /* 0x0000000c4b007844 */ /* 0x000fe20000000200 */
[----:B------:R-:W-:Y:S02]  /*1fa10*/  F2FP.BF16.F32.PACK_AB R25, R59, R58 ;  /* 0x0000003a3b19723e */ /* 0x000fe400000010ff */
[----:B------:R-:W-:Y:S01]  /*1fa20*/  F2FP.BF16.F32.PACK_AB R26, R61, R60 ;  /* 0x0000003c3d1a723e */ /* 0x000fe200000010ff */
[----:B---3--:R-:W3:Y:S01]  /*1fa30*/  @P2 LDC.64 R8, c[0x0][0xc08] ;  /* 0x00030200ff082b82 */ /* 0x008ee20000000a00 */
[----:B------:R-:W-:Y:S01]  /*1fa40*/  F2FP.BF16.F32.PACK_AB R27, R63, R62 ;  /* 0x0000003e3f1b723e */ /* 0x000fe200000010ff */
[----:B--2---:R-:W-:Y:S01]  /*1fa50*/  IMAD.WIDE R40, R196, 0x4, R40 ;  /* 0x00000004c4287825 */ /* 0x004fe200078e0228 */
[----:B------:R-:W-:-:S02]  /*1fa60*/  F2FP.BF16.F32.PACK_AB R32, R65, R64 ;  /* 0x000000404120723e */ /* 0x000fc400000010ff */
[----:B------:R-:W-:Y:S01]  /*1fa70*/  F2FP.BF16.F32.PACK_AB R33, R67, R66 ;  /* 0x000000424321723e */ /* 0x000fe200000010ff */
[----:B------:R-:W-:Y:S01]  /*1fa80*/  STSM.16.M88.4 [R74], R24 ;  /* 0x000000184a007844 */ /* 0x000fe20000000200 */
[----:B------:R-:W-:Y:S02]  /*1fa90*/  F2FP.BF16.F32.PACK_AB R34, R69, R68 ;  /* 0x000000444522723e */ /* 0x000fe400000010ff */
[----:B------:R-:W-:Y:S02]  /*1faa0*/  F2FP.BF16.F32.PACK_AB R4, R81, R80 ;  /* 0x000000505104723e */ /* 0x000fe400000010ff */
[----:B------:R-:W-:Y:S01]  /*1fab0*/  F2FP.BF16.F32.PACK_AB R5, R83, R82 ;  /* 0x000000525305723e */ /* 0x000fe200000010ff */
[----:B------:R-:W-:Y:S01]  /*1fac0*/  STSM.16.M88.4 [R71], R32 ;  /* 0x0000002047007844 */ /* 0x000fe20000000200 */
[----:B------:R-:W-:Y:S02]  /*1fad0*/  F2FP.BF16.F32.PACK_AB R6, R85, R84 ;  /* 0x000000545506723e */ /* 0x000fe400000010ff */
[----:B------:R-:W-:Y:S01]  /*1fae0*/  F2FP.BF16.F32.PACK_AB R7, R87, R86 ;  /* 0x000000565707723e */ /* 0x000fe200000010ff */
[----:B------:R-:W-:Y:S04]  /*1faf0*/  STSM.16.M88.4 [R70], R36 ;  /* 0x0000002446007844 */ /* 0x000fe80000000200 */
[----:B------:R2:W-:Y:S01]  /*1fb00*/  STSM.16.M88.4 [R28], R4 ;  /* 0x000000041c007844 */ /* 0x0005e20000000200 */
[----:B------:R-:W-:Y:S01]  /*1fb10*/  BAR.SYNC.DEFER_BLOCKING 0x1, 0x100 ;  /* 0x0044000000007b1d */ /* 0x000fe20000010000 */
[----:B--2---:R-:W-:-:S02]  /*1fb20*/  IMAD.U32 R6, RZ, RZ, UR4 ;  /* 0x00000004ff067e24 */ /* 0x004fc4000f8e00ff */
[----:B---3--:R-:W-:-:S03]  /*1fb30*/  @P2 IMAD.WIDE R4, R196, 0x4, R8 ;  /* 0x00000004c4042825 */ /* 0x008fc600078e0208 */
[----:B------:R2:W5:Y:S01]  /*1fb40*/  @P0 LDG.E R48, desc[UR60][R40.64] ;  /* 0x0000003c28300981 */ /* 0x000562000c1e1900 */
[----:B-1----:R-:W-:-:S03]  /*1fb50*/  ISETP.NE.AND P1, PT, R21, 0x1, PT ;  /* 0x000000011500780c */ /* 0x002fc60003f25270 */
[----:B------:R2:W5:Y:S10]  /*1fb60*/  @P2 LDG.E R6, desc[UR60][R4.64] ;  /* 0x0000003c04062981 */ /* 0x000574000c1e1900 */
[----:B------:R-:W1:Y:S08]  /*1fb70*/  @P1 LDC R10, c[0x0][0xbec] ;  /* 0x0002fb00ff0a1b82 */ /* 0x000e700000000800 */
[----:B------:R-:W3:Y:S01]  /*1fb80*/  @P1 LDC R13, c[0x0][0xbf0] ;  /* 0x0002fc00ff0d1b82 */ /* 0x000ee20000000800 */
[----:B--2---:R-:W-:Y:S05]  /*1fb90*/  @P2 BRA `(.L_x_1849) ;  /* 0x0000000000102947 */ /* 0x004fea0003800000 */
[----:B------:R-:W-:Y:S05]  /*1fba0*/  @!P0 BRA `(.L_x_1849) ;  /* 0x00000000000c8947 */ /* 0x000fea0003800000 */
[----:B------:R-:W2:Y:S04]  /*1fbb0*/  LDG.E R5, desc[UR60][R40.64] ;  /* 0x0000003c28057981 */ /* 0x000ea8000c1e1900 */
[----:B-----5:R-:W2:Y:S02]  /*1fbc0*/  LDG.E R6, desc[UR60][R40.64+0x4] ;  /* 0x0000043c28067981 */ /* 0x020ea4000c1e1900 */
[----:B--2---:R-:W-:-:S07]  /*1fbd0*/  IMAD.IADD R6, R6, 0x1, -R5 ;  /* 0x0000000106067824 */ /* 0x004fce00078e0a05 */
.L_x_1849:
[----:B------:R-:W-:Y:S01]  /*1fbe0*/  SHF.R.S32.HI R54, RZ, 0x1f, R195 ;  /* 0x0000001fff367819 */ /* 0x000fe200000114c3 */
[----:B------:R-:W-:Y:S01]  /*1fbf0*/  IMAD.IADD R15, R191, 0x1, R187 ;  /* 0x00000001bf0f7824 */ /* 0x000fe200078e02bb */
[----:B------:R-:W-:Y:S01]  /*1fc00*/  ULDC.64 UR4, c[0x0][0xb90] ;  /* 0x0002e40000047ab9 */ /* 0x000fe20000000a00 */
[----:B-----5:R-:W-:Y:S01]  /*1fc10*/  SHF.R.S32.HI R49, RZ, 0x1f, R48 ;  /* 0x0000001fff317819 */ /* 0x020fe20000011430 */
[----:B------:R-:W-:Y:S01]  /*1fc20*/  IMAD R9, R199, 0x40, R192 ;  /* 0x00000040c7097824 */ /* 0x000fe200078e02c0 */
[----:B------:R-:W-:Y:S01]  /*1fc30*/  SEL R55, R196, RZ, !P0 ;  /* 0x000000ffc4377207 */ /* 0x000fe20004000000 */
[----:B------:R-:W-:Y:S02]  /*1fc40*/  IMAD R4, R54, UR4, RZ ;  /* 0x0000000436047c24 */ /* 0x000fe4000f8e02ff */
[----:B-1----:R-:W-:Y:S01]  /*1fc50*/  @P1 IMAD.HI.U32 R8, R15, R10, RZ ;  /* 0x0000000a0f081227 */ /* 0x002fe200078e00ff */
[----:B------:R-:W-:-:S03]  /*1fc60*/  SHF.R.S32.HI R10, RZ, 0x1f, R196 ;  /* 0x0000001fff0a7819 */ /* 0x000fc600000114c4 */
[----:B------:R-:W-:Y:S01]  /*1fc70*/  IMAD.MOV.U32 R7, RZ, RZ, R15 ;  /* 0x000000ffff077224 */ /* 0x000fe200078e000f */
[----:B---3--:R-:W-:Y:S01]  /*1fc80*/  @P1 SHF.R.U32.HI R7, RZ, R13, R8 ;  /* 0x0000000dff071219 */ /* 0x008fe20000011608 */
[C---:B------:R-:W-:Y:S01]  /*1fc90*/  IMAD R11, R195.reuse, UR5, R4 ;  /* 0x00000005c30b7c24 */ /* 0x040fe2000f8e0204 */
[----:B------:R-:W-:Y:S01]  /*1fca0*/  SEL R28, R10, RZ, !P0 ;  /* 0x000000ff0a1c7207 */ /* 0x000fe20004000000 */
[----:B------:R-:W-:Y:S01]  /*1fcb0*/  IMAD.WIDE.U32 R4, R195, UR4, R48 ;  /* 0x00000004c3047c25 */ /* 0x000fe2000f8e0030 */
[----:B------:R-:W-:-:S03]  /*1fcc0*/  ULDC.64 UR4, c[0x0][0xb98] ;  /* 0x0002e60000047ab9 */ /* 0x000fc60000000a00 */
[----:B------:R-:W-:Y:S01]  /*1fcd0*/  IMAD.IADD R5, R5, 0x1, R11 ;  /* 0x0000000105057824 */ /* 0x000fe200078e020b */
[--C-:B------:R-:W-:Y:S01]  /*1fce0*/  SHF.R.S32.HI R11, RZ, 0x1f, R7.reuse ;  /* 0x0000001fff0b7819 */ /* 0x100fe20000011407 */
[----:B------:R-:W-:Y:S02]  /*1fcf0*/  IMAD.MOV R10, RZ, RZ, -R7 ;  /* 0x000000ffff0a7224 */ /* 0x000fe400078e0a07 */
[----:B------:R-:W-:-:S04]  /*1fd00*/  IMAD.WIDE.U32 R4, R55, UR4, R4 ;  /* 0x0000000437047c25 */ /* 0x000fc8000f8e0004 */
[----:B------:R-:W-:Y:S01]  /*1fd10*/  IMAD.WIDE R2, R9, 0x2, R2 ;  /* 0x0000000209027825 */ /* 0x000fe200078e0202 */
[----:B------:R-:W-:-:S03]  /*1fd20*/  IADD3 R4, P2, R7, R4, RZ ;  /* 0x0000000407047210 */ /* 0x000fc60007f5e0ff */
[----:B------:R-:W-:Y:S01]  /*1fd30*/  IMAD R8, R28, UR4, RZ ;  /* 0x000000041c087c24 */ /* 0x000fe2000f8e02ff */
[C---:B------:R-:W-:Y:S01]  /*1fd40*/  IADD3 R13, P3, R2.reuse, 0x2000, RZ ;  /* 0x00002000020d7810 */ /* 0x040fe20007f7e0ff */
[----:B------:R-:W-:Y:S01]  /*1fd50*/  IMAD R9, R21, R10, R15 ;  /* 0x0000000a15097224 */ /* 0x000fe200078e020f */
[----:B------:R-:W-:Y:S01]  /*1fd60*/  IADD3 R15, P0, R2, 0x1000, RZ ;  /* 0x00001000020f7810 */ /* 0x000fe20007f1e0ff */
[----:B------:R-:W-:Y:S01]  /*1fd70*/  IMAD R8, R55, UR5, R8 ;  /* 0x0000000537087c24 */ /* 0x000fe2000f8e0208 */
[----:B------:R-:W-:Y:S01]  /*1fd80*/  ULDC.64 UR4, c[0x0][0xb88] ;  /* 0x0002e20000047ab9 */ /* 0x000fe20000000a00 */
[----:B------:R-:W-:Y:S01]  /*1fd90*/  IMAD.IADD R14, R221, 0x1, R187 ;  /* 0x00000001dd0e7824 */ /* 0x000fe200078e02bb */
[----:B------:R-:W-:Y:S01]  /*1fda0*/  SHF.R.S32.HI R7, RZ, 0x1f, R9 ;  /* 0x0000001fff077819 */ /* 0x000fe20000011409 */
[----:B------:R-:W-:Y:S01]  /*1fdb0*/  IMAD R57, R6, R21, RZ ;  /* 0x0000001506397224 */ /* 0x000fe200078e02ff */
[----:B------:R-:W-:Y:S02]  /*1fdc0*/  IADD3.X R5, R11, R5, R8, P2, !PT ;  /* 0x000000050b057210 */ /* 0x000fe400017fe408 */
[----:B------:R-:W-:Y:S01]  /*1fdd0*/  IADD3 R25, P2, R2, 0x3000, RZ ;  /* 0x0000300002197810 */ /* 0x000fe20007f5e0ff */
[----:B------:R-:W-:Y:S01]  /*1fde0*/  IMAD R10, R7, UR4, RZ ;  /* 0x00000004070a7c24 */ /* 0x000fe2000f8e02ff */
[----:B------:R-:W-:Y:S01]  /*1fdf0*/  LOP3.LUT R12, R13, 0x380, RZ, 0xc0, !PT ;  /* 0x000003800d0c7812 */ /* 0x000fe200078ec0ff */
[----:B------:R-:W-:Y:S01]  /*1fe00*/  IMAD.WIDE.U32 R4, R9, UR4, R4 ;  /* 0x0000000409047c25 */ /* 0x000fe2000f8e0004 */
[----:B------:R-:W-:-:S02]  /*1fe10*/  LOP3.LUT R24, R25, 0x380, RZ, 0xc0, !PT ;  /* 0x0000038019187812 */ /* 0x000fc400078ec0ff */
[----:B------:R-:W-:Y:S01]  /*1fe20*/  SHF.R.U64 R12, R12, 0x3, RZ ;  /* 0x000000030c0c7819 */ /* 0x000fe200000012ff */
[----:B------:R-:W-:Y:S01]  /*1fe30*/  IMAD R7, R9, UR5, R10 ;  /* 0x0000000509077c24 */ /* 0x000fe2000f8e020a */
[----:B------:R-:W-:Y:S01]  /*1fe40*/  ULDC.64 UR4, c[0x0][0xb50] ;  /* 0x0002d40000047ab9 */ /* 0x000fe20000000a00 */
[----:B------:R-:W-:Y:S01]  /*1fe50*/  SHF.R.U64 R24, R24, 0x3, RZ ;  /* 0x0000000318187819 */ /* 0x000fe200000012ff */
[----:B------:R-:W-:Y:S01]  /*1fe60*/  IMAD.X R9, RZ, RZ, R3, P0 ;  /* 0x000000ffff097224 */ /* 0x000fe200000e0603 */
[----:B------:R-:W-:Y:S01]  /*1fe70*/  LEA R10, P4, R4, UR4, 0x2 ;  /* 0x00000004040a7c11 */ /* 0x000fe2000f8810ff */
[----:B------:R-:W-:Y:S01]  /*1fe80*/  IMAD.IADD R5, R5, 0x1, R7 ;  /* 0x0000000105057824 */ /* 0x000fe200078e0207 */
[----:B------:R-:W-:Y:S02]  /*1fe90*/  LOP3.LUT P0, RZ, R208, 0x3, RZ, 0xc0, !PT ;  /* 0x00000003d0ff7812 */ /* 0x000fe4000780c0ff */
[----:B------:R-:W-:Y:S01]  /*1fea0*/  LOP3.LUT R24, R24, R25, RZ, 0x3c, !PT ;  /* 0x0000001918187212 */ /* 0x000fe200078e3cff */
[----:B------:R-:W-:Y:S01]  /*1feb0*/  SHFL.IDX PT, R50, R10, RZ, 0x1c1f ;  /* 0x001c1fff0a327589 */ /* 0x000fe200000e0000 */
[----:B------:R-:W-:Y:S01]  /*1fec0*/  LEA.HI.X R11, R4, UR5, R5, 0x2, P4 ;  /* 0x00000005040b7c11 */ /* 0x000fe2000a0f1405 */
[--C-:B------:R-:W-:Y:S01]  /*1fed0*/  IMAD.X R25, RZ, RZ, R3.reuse, P2 ;  /* 0x000000ffff197224 */ /* 0x100fe200010e0603 */
[C---:B------:R-:W-:Y:S01]  /*1fee0*/  ISETP.GE.OR P2, PT, R14.reuse, R57, P0 ;  /* 0x000000390e00720c */ /* 0x040fe20000746670 */
[----:B------:R-:W-:Y:S01]  /*1fef0*/  SHFL.IDX PT, R52, R10, 0x1, 0x1c1f ;  /* 0x003c1f000a347f89 */ /* 0x000fe200000e0000 */
[----:B------:R-:W-:Y:S01]  /*1ff00*/  VIADD R4, R14, 0x8 ;  /* 0x000000080e047836 */ /* 0x000fe20000000000 */
[----:B------:R-:W-:Y:S01]  /*1ff10*/  LOP3.LUT R12, R12, R13, RZ, 0x3c, !PT ;  /* 0x0000000d0c0c7212 */ /* 0x000fe200078e3cff */
[--C-:B------:R-:W-:Y:S01]  /*1ff20*/  IMAD.X R13, RZ, RZ, R3.reuse, P3 ;  /* 0x000000ffff0d7224 */ /* 0x100fe200018e0603 */
[----:B------:R-:W1:Y:S01]  /*1ff30*/  SHFL.IDX PT, R51, R11, RZ, 0x1c1f ;  /* 0x001c1fff0b337589 */ /* 0x000e6200000e0000 */
[----:B------:R-:W-:Y:S01]  /*1ff40*/  IADD3 R5, P3, R2, 0x7000, RZ ;  /* 0x0000700002057810 */ /* 0x000fe20007f7e0ff */
[----:B------:R-:W-:Y:S01]  /*1ff50*/  ULDC.64 UR4, c[0x0][0xaa0] ;  /* 0x0002a80000047ab9 */ /* 0x000fe20000000a00 */
[----:B------:R-:W-:Y:S01]  /*1ff60*/  ISETP.GE.OR P0, PT, R4, R57, P0 ;  /* 0x000000390400720c */ /* 0x000fe20000706670 */
[----:B------:R-:W2:Y:S01]  /*1ff70*/  SHFL.IDX PT, R53, R11, 0x1, 0x1c1f ;  /* 0x003c1f000b357f89 */ /* 0x000ea200000e0000 */
[C---:B------:R-:W-:Y:S01]  /*1ff80*/  IADD3 R33, P6, R2.reuse, 0x4000, RZ ;  /* 0x0000400002217810 */ /* 0x040fe20007fde0ff */
[----:B------:R-:W-:Y:S01]  /*1ff90*/  IMAD.X R45, RZ, RZ, R3, P3 ;  /* 0x000000ffff2d7224 */ /* 0x000fe200018e0603 */
[----:B------:R-:W-:-:S02]  /*1ffa0*/  IADD3 R37, P5, R2, 0x5000, RZ ;  /* 0x0000500002257810 */ /* 0x000fc40007fbe0ff */
[C---:B------:R-:W-:Y:S02]  /*1ffb0*/  IADD3 R41, P4, R2.reuse, 0x6000, RZ ;  /* 0x0000600002297810 */ /* 0x040fe40007f9e0ff */
[----:B------:R-:W-:Y:S02]  /*1ffc0*/  LOP3.LUT R7, R2, 0x380, RZ, 0xc0, !PT ;  /* 0x0000038002077812 */ /* 0x000fe400078ec0ff */
[----:B------:R-:W-:Y:S02]  /*1ffd0*/  LOP3.LUT R4, R5, 0x380, RZ, 0xc0, !PT ;  /* 0x0000038005047812 */ /* 0x000fe400078ec0ff */
[----:B------:R-:W-:Y:S02]  /*1ffe0*/  LOP3.LUT R32, R33, 0x380, RZ, 0xc0, !PT ;  /* 0x0000038021207812 */ /* 0x000fe400078ec0ff */
[----:B------:R-:W-:Y:S02]  /*1fff0*/  LOP3.LUT R36, R37, 0x380, RZ, 0xc0, !PT ;  /* 0x0000038025247812 */ /* 0x000fe400078ec0ff */
[----:B------:R-:W-:-:S02]  /*20000*/  LOP3.LUT R40, R41, 0x380, RZ, 0xc0, !PT ;  /* 0x0000038029287812 */ /* 0x000fc400078ec0ff */
[----:B------:R-:W-:Y:S02]  /*20010*/  SHF.R.U64 R7, R7, 0x3, RZ ;  /* 0x0000000307077819 */ /* 0x000fe400000012ff */
[----:B------:R-:W-:Y:S01]  /*20020*/  SHF.R.U64 R4, R4, 0x3, RZ ;  /* 0x0000000304047819 */ /* 0x000fe200000012ff */
[----:B-1----:R1:W-:Y:S01]  /*20030*/  @!P2 ST.E desc[UR60][R50.64], R0 ;  /* 0x000000003200a985 */ /* 0x0023e2000c10193c */
[----:B------:R-:W-:Y:S02]  /*20040*/  SHF.R.U64 R32, R32, 0x3, RZ ;  /* 0x0000000320207819 */ /* 0x000fe400000012ff */
[----:B------:R-:W-:Y:S01]  /*20050*/  SHF.R.U64 R36, R36, 0x3, RZ ;  /* 0x0000000324247819 */ /* 0x000fe200000012ff */
[----:B--2---:R2:W-:Y:S01]  /*20060*/  @!P0 ST.E desc[UR60][R52.64], R20 ;  /* 0x0000001434008985 */ /* 0x0045e2000c10193c */
[----:B------:R-:W-:Y:S02]  /*20070*/  SHF.R.U64 R40, R40, 0x3, RZ ;  /* 0x0000000328287819 */ /* 0x000fe400000012ff */
[----:B------:R-:W-:Y:S01]  /*20080*/  LOP3.LUT R2, R7, R2, RZ, 0x3c, !PT ;  /* 0x0000000207027212 */ /* 0x000fe200078e3cff */
[----:B------:R-:W-:Y:S01]  /*20090*/  IMAD R49, R49, UR4, RZ ;  /* 0x0000000431317c24 */ /* 0x000fe2000f8e02ff */
[----:B------:R-:W-:Y:S01]  /*200a0*/  LOP3.LUT R32, R32, R33, RZ, 0x3c, !PT ;  /* 0x0000002120207212 */ /* 0x000fe200078e3cff */
[--C-:B------:R-:W-:Y:S01]  /*200b0*/  IMAD.X R33, RZ, RZ, R3.reuse, P6 ;  /* 0x000000ffff217224 */ /* 0x100fe200030e0603 */
[----:B------:R-:W-:Y:S01]  /*200c0*/  LOP3.LUT R36, R36, R37, RZ, 0x3c, !PT ;  /* 0x0000002524247212 */ /* 0x000fe200078e3cff */
[----:B-1----:R-:W1:Y:S01]  /*200d0*/  @P1 LDC R51, c[0x0][0xbec] ;  /* 0x0002fb00ff331b82 */ /* 0x002e620000000800 */
[----:B------:R-:W-:Y:S01]  /*200e0*/  LOP3.LUT R40, R40, R41, RZ, 0x3c, !PT ;  /* 0x0000002928287212 */ /* 0x000fe200078e3cff */
[--C-:B------:R-:W-:Y:S01]  /*200f0*/  IMAD.X R37, RZ, RZ, R3.reuse, P5 ;  /* 0x000000ffff257224 */ /* 0x100fe200028e0603 */
[----:B------:R-:W-:Y:S01]  /*20100*/  LOP3.LUT R44, R4, R5, RZ, 0x3c, !PT ;  /* 0x00000005042c7212 */ /* 0x000fe200078e3cff */
[----:B------:R-:W-:Y:S01]  /*20110*/  IMAD.X R41, RZ, RZ, R3, P4 ;  /* 0x000000ffff297224 */ /* 0x000fe200020e0603 */
[----:B------:R3:W5:Y:S01]  /*20120*/  LD.E.128 R4, desc[UR60][R2.64] ;  /* 0x0000003c02047980 */ /* 0x000762000c101d00 */
[----:B------:R-:W-:-:S02]  /*20130*/  LOP3.LUT R8, R15, 0x380, RZ, 0xc0, !PT ;  /* 0x000003800f087812 */ /* 0x000fc400078ec0ff */
[----:B--2---:R-:W2:Y:S01]  /*20140*/  @P1 LDC R53, c[0x0][0xbf0] ;  /* 0x0002fc00ff351b82 */ /* 0x004ea20000000800 */
[----:B------:R-:W-:Y:S01]  /*20150*/  IMAD R49, R48, UR5, R49 ;  /* 0x0000000530317c24 */ /* 0x000fe2000f8e0231 */
[----:B------:R-:W-:Y:S01]  /*20160*/  SHF.R.U64 R8, R8, 0x3, RZ ;  /* 0x0000000308087819 */ /* 0x000fe200000012ff */
[----:B------:R-:W-:Y:S01]  /*20170*/  IMAD R0, R194, 0x20, R199 ;  /* 0x00000020c2007824 */ /* 0x000fe200078e02c7 */
[----:B------:R-:W5:Y:S02]  /*20180*/  LD.E.128 R24, desc[UR60][R24.64] ;  /* 0x0000003c18187980 */ /* 0x000f64000c101d00 */
[----:B------:R-:W-:Y:S01]  /*20190*/  LOP3.LUT R8, R8, R15, RZ, 0x3c, !PT ;  /* 0x0000000f08087212 */ /* 0x000fe200078e3cff */
[----:B---3--:R-:W-:Y:S01]  /*201a0*/  IMAD.WIDE.U32 R2, R48, UR4, RZ ;  /* 0x0000000430027c25 */ /* 0x008fe2000f8e00ff */
[----:B------:R-:W-:Y:S01]  /*201b0*/  ULDC.64 UR4, c[0x0][0xae8] ;  /* 0x0002ba0000047ab9 */ /* 0x000fe20000000a00 */
[----:B------:R-:W5:Y:S02]  /*201c0*/  LD.E.128 R12, desc[UR60][R12.64] ;  /* 0x0000003c0c0c7980 */ /* 0x000f64000c101d00 */
[----:B------:R-:W-:-:S02]  /*201d0*/  IMAD.IADD R3, R3, 0x1, R49 ;  /* 0x0000000103037824 */ /* 0x000fc400078e0231 */
[----:B------:R-:W-:Y:S01]  /*201e0*/  IMAD R20, R54, UR4, RZ ;  /* 0x0000000436147c24 */ /* 0x000fe2000f8e02ff */
[----:B------:R-:W5:Y:S01]  /*201f0*/  LD.E.128 R8, desc[UR60][R8.64] ;  /* 0x0000003c08087980 */ /* 0x000f62000c101d00 */
[----:B------:R-:W-:Y:S02]  /*20200*/  IMAD.IADD R48, R187, 0x1, R0 ;  /* 0x00000001bb307824 */ /* 0x000fe400078e0200 */
[C---:B------:R-:W-:Y:S01]  /*20210*/  IMAD R49, R195.reuse, UR5, R20 ;  /* 0x00000005c3317c24 */ /* 0x040fe2000f8e0214 */
[----:B------:R-:W5:Y:S01]  /*20220*/  LD.E.128 R32, desc[UR60][R32.64] ;  /* 0x0000003c20207980 */ /* 0x000f62000c101d00 */
[----:B------:R-:W-:Y:S01]  /*20230*/  IMAD.WIDE.U32 R2, R195, UR4, R2 ;  /* 0x00000004c3027c25 */ /* 0x000fe2000f8e0002 */
[----:B------:R-:W-:Y:S02]  /*20240*/  ULDC.64 UR4, c[0x0][0xaf0] ;  /* 0x0002bc0000047ab9 */ /* 0x000fe40000000a00 */
[----:B------:R-:W5:Y:S01]  /*20250*/  LD.E.128 R36, desc[UR60][R36.64] ;  /* 0x0000003c24247980 */ /* 0x000f62000c101d00 */
[----:B-1----:R-:W-:-:S03]  /*20260*/  @P1 IMAD.HI.U32 R0, R48, R51, RZ ;  /* 0x0000003330001227 */ /* 0x002fc600078e00ff */
[----:B------:R-:W5:Y:S01]  /*20270*/  LD.E.128 R40, desc[UR60][R40.64] ;  /* 0x0000003c28287980 */ /* 0x000f62000c101d00 */
[----:B------:R-:W-:Y:S02]  /*20280*/  IMAD.IADD R3, R3, 0x1, R49 ;  /* 0x0000000103037824 */ /* 0x000fe400078e0231 */
[----:B------:R-:W-:Y:S01]  /*20290*/  IMAD.MOV.U32 R49, RZ, RZ, R48 ;  /* 0x000000ffff317224 */ /* 0x000fe200078e0030 */
[----:B--2---:R-:W-:Y:S01]  /*202a0*/  @P1 SHF.R.U32.HI R49, RZ, R53, R0 ;  /* 0x00000035ff311219 */ /* 0x004fe20000011600 */
[----:B------:R-:W-:Y:S01]  /*202b0*/  IMAD R20, R28, UR4, RZ ;  /* 0x000000041c147c24 */ /* 0x000fe2000f8e02ff */
[----:B------:R-:W5:Y:S02]  /*202c0*/  LD.E.128 R44, desc[UR60][R44.64] ;  /* 0x0000003c2c2c7980 */ /* 0x000f64000c101d00 */
[--C-:B------:R-:W-:Y:S01]  /*202d0*/  SHF.R.S32.HI R0, RZ, 0x1f, R49.reuse ;  /* 0x0000001fff007819 */ /* 0x100fe20000011431 */
[----:B------:R-:W-:Y:S01]  /*202e0*/  IMAD R51, R55, UR5, R20 ;  /* 0x0000000537337c24 */ /* 0x000fe2000f8e0214 */
[----:B------:R-:W-:Y:S01]  /*202f0*/  @!PT LDS RZ, [RZ] ;  /* 0x00000000fffff984 */ /* 0x000fe20000000800 */
[----:B------:R-:W-:Y:S01]  /*20300*/  @!PT LDS RZ, [RZ] ;  /* 0x00000000fffff984 */ /* 0x000fe20000000800 */
[----:B------:R-:W-:Y:S01]  /*20310*/  @!PT LDS RZ, [RZ] ;  /* 0x00000000fffff984 */ /* 0x000fe20000000800 */
[----:B------:R-:W-:Y:S01]  /*20320*/  @!PT LDS RZ, [RZ] ;  /* 0x00000000fffff984 */ /* 0x000fe20000000800 */
[----:B------:R1:W-:Y:S06]  /*20330*/  MEMBAR.ALL.CTA ;  /* 0x0000000000007992 */ /* 0x0003ec0000008000 */
[----:B-1----:R-:W1:Y:S01]  /*20340*/  FENCE.VIEW.ASYNC.S ;  /* 0x00000000000073c6 */ /* 0x002e620000000000 */
[----:B------:R-:W-:-:S02]  /*20350*/  IMAD.MOV R20, RZ, RZ, -R49 ;  /* 0x000000ffff147224 */ /* 0x000fc400078e0a31 */
        /* <DEDUP_REMOVED lines=18> */
[----:B------:R-:W-:Y:S01]  /*20480*/  VIADD R0, R18, 0x2a820 ;  /* 0x0002a82012007836 */ /* 0x000fe20000000000 */
[----:B------:R-:W-:Y:S01]  /*20490*/  LEA R28, P3, R2, UR4, 0x1 ;  /* 0x00000004021c7c11 */ /* 0x000fe2000f8608ff */
[----:B------:R-:W-:-:S02]  /*204a0*/  IMAD.IADD R3, R3, 0x1, R49 ;  /* 0x0000000103037824 */ /* 0x000fc400078e0231 */
[----:B------:R-:W-:Y:S01]  /*204b0*/  VIADD R20, R50, 0x40 ;  /* 0x0000004032147836 */ /* 0x000fe20000000000 */
[----:B------:R-:W-:Y:S02]  /*204c0*/  PRMT R0, RZ, 0x654, R0 ;  /* 0x00000654ff007816 */ /* 0x000fe40000000000 */
[----:B------:R-:W-:Y:S01]  /*204d0*/  LEA.HI.X R48, R2, UR5, R3, 0x1, P3 ;  /* 0x0000000502307c11 */ /* 0x000fe200098f0c03 */
[----:B------:R-:W-:Y:S01]  /*204e0*/  BSSY B1, `(.L_x_1850) ;  /* 0x000000f000017945 */ /* 0x000fe20003800000 */
[----:B------:R-:W-:Y:S01]  /*204f0*/  ISETP.GE.AND P1, PT, R20, R57, PT ;  /* 0x000000391400720c */ /* 0x000fe20003f26270 */
[----:B-1----:R1:W-:Y:S01]  /*20500*/  SYNCS.ARRIVE.TRANS64.RED.A1T0 RZ, [R0+URZ], RZ ;  /* 0x000000ff00ff79a7 */ /* 0x0023e2000810043f */
[----:B------:R2:W3:Y:S04]  /*20510*/  SHFL.IDX PT, R20, R28, RZ, 0x181f ;  /* 0x00181fff1c147589 */ /* 0x0004e800000e0000 */
[----:B-1----:R2:W1:Y:S01]  /*20520*/  SHFL.IDX PT, R0, R48, RZ, 0x181f ;  /* 0x00181fff30007589 */ /* 0x00246200000e0000 */
[----:B------:R-:W-:Y:S06]  /*20530*/  @P2 BRA `(.L_x_1851) ;  /* 0x0000000000242947 */ /* 0x000fec0003800000 */
[----:B------:R-:W-:Y:S02]  /*20540*/  ULDC UR4, c[0x0][0xac8] ;  /* 0x0002b20000047ab9 */ /* 0x000fe40000000800 */
[----:B------:R-:W-:Y:S02]  /*20550*/  ISETP.GE.AND P2, PT, R192, UR4, PT ;  /* 0x00000004c0007c0c */ /* 0x000fe4000bf46270 */
[----:B------:R-:W-:-:S11]  /*20560*/  ISETP.GE.AND P3, PT, R193, UR4, PT ;  /* 0x00000004c1007c0c */ /* 0x000fd6000bf66270 */
[CC--:B---3--:R-:W-:Y:S02]  /*20570*/  @!P2 LEA R2, P4, R192.reuse, R20.reuse, 0x1 ;  /* 0x00000014c002a211 */ /* 0x0c8fe400078808ff */
[C---:B------:R-:W-:Y:S02]  /*20580*/  @!P3 LEA R20, P5, R193.reuse, R20, 0x1 ;  /* 0x00000014c114b211 */ /* 0x040fe400078a08ff */
[-C--:B-1----:R-:W-:Y:S02]  /*20590*/  @!P2 LEA.HI.X R3, R192, R0.reuse, R225, 0x1, P4 ;  /* 0x00000000c003a211 */ /* 0x082fe400020f0ce1 */
[----:B------:R-:W-:-:S03]  /*205a0*/  @!P3 LEA.HI.X R21, R193, R0, R223, 0x1, P5 ;  /* 0x00000000c115b211 */ /* 0x000fc600028f0cdf */
[----:B-----5:R4:W-:Y:S04]  /*205b0*/  @!P2 ST.E.128 desc[UR60][R2.64], R4 ;  /* 0x000000040200a985 */ /* 0x0209e8000c101d3c */
[----:B------:R4:W-:Y:S02]  /*205c0*/  @!P3 ST.E.128 desc[UR60][R20.64], R32 ;  /* 0x000000201400b985 */ /* 0x0009e4000c101d3c */
.L_x_1851:
[----:B------:R-:W-:Y:S05]  /*205d0*/  BSYNC B1 ;  /* 0x0000000000017941 */ /* 0x000fea0003800000 */
.L_x_1850:
[----:B-1----:R1:W0:Y:S01]  /*205e0*/  SHFL.IDX PT, R0, R48, 0x1, 0x181f ;  /* 0x00381f0030007f89 */ /* 0x00222200000e0000 */
        /* <DEDUP_REMOVED lines=12> */
.L_x_1853:
[----:B------:R-:W-:Y:S05]  /*206b0*/  BSYNC B1 ;  /* 0x0000000000017941 */ /* 0x000fea0003800000 */
.L_x_1852:
        /* <DEDUP_REMOVED lines=13> */
.L_x_1855:
[----:B------:R-:W-:Y:S05]  /*20790*/  BSYNC B1 ;  /* 0x0000000000017941 */ /* 0x000fea0003800000 */
.L_x_1854:
[----:B0-----:R-:W-:Y:S01]  /*207a0*/  VIADD R0, R50, 0x60 ;  /* 0x0000006032007836 */ /* 0x001fe20000000000 */
[----:B-12---:R-:W0:Y:S04]  /*207b0*/  SHFL.IDX PT, R48, R48, 0x3, 0x181f ;  /* 0x00781f0030307f89 */ /* 0x006e2800000e0000 */
[----:B------:R-:W-:Y:S01]  /*207c0*/  ISETP.GE.AND P0, PT, R0, R57, PT ;  /* 0x000000390000720c */ /* 0x000fe20003f06270 */
[----:B----4-:R-:W1:-:S12]  /*207d0*/  SHFL.IDX PT, R28, R28, 0x3, 0x181f ;  /* 0x00781f001c1c7f89 */ /* 0x010e5800000e0000 */
[----:B------:R-:W-:Y:S05]  /*207e0*/  @P0 BRA `(.L_x_1856) ;  /* 0x0000000800e00947 */ /* 0x000fea0003800000 */
[----:B------:R-:W-:Y:S02]  /*207f0*/  ULDC UR4, c[0x0][0xac8] ;  /* 0x0002b20000047ab9 */ /* 0x000fe40000000800 */
[----:B------:R-:W-:-:S13]  /*20800*/  ISETP.GE.AND P1, PT, R192, UR4, PT ;  /* 0x00000004c0007c0c */ /* 0x000fda000bf26270 */
[----:B-1----:R-:W-:-:S04]  /*20810*/  @!P1 LEA R2, P0, R192, R28, 0x1 ;  /* 0x0000001cc0029211 */ /* 0x002fc800078008ff */
[----:B0-----:R-:W-:Y:S02]  /*20820*/  @!P1 LEA.HI.X R3, R192, R48, R225, 0x1, P0 ;  /* 0x00000030c0039211 */ /* 0x001fe400000f0ce1 */
[----:B------:R-:W-:-:S03]  /*20830*/  ISETP.GE.AND P0, PT, R193, UR4, PT ;  /* 0x00000004c1007c0c */ /* 0x000fc6000bf06270 */
[----:B------:R2:W-:Y:S10]  /*20840*/  @!P1 ST.E.128 desc[UR60][R2.64], R24 ;  /* 0x0000001802009985 */ /* 0x0005f4000c101d3c */
[----:B------:R-:W-:Y:S05]  /*20850*/  @P0 BRA `(.L_x_1856) ;  /* 0x0000000800c40947 */ /* 0x000fea0003800000 */
[----:B--2---:R-:W-:-:S04]  /*20860*/  LEA R2, P0, R193, R28, 0x1 ;  /* 0x0000001cc1027211 */ /* 0x004fc800078008ff */
[----:B------:R-:W-:-:S05]  /*20870*/  LEA.HI.X R3, R193, R48, R223, 0x1, P0 ;  /* 0x00000030c1037211 */ /* 0x000fca00000f0cdf */
[----:B------:R4:W-:Y:S01]  /*20880*/  ST.E.128 desc[UR60][R2.64], R44 ;  /* 0x0000002c02007985 */ /* 0x0009e2000c101d3c */
[----:B------:R-:W-:Y:S05]  /*20890*/  BRA `(.L_x_1856) ;  /* 0x0000000800b47947 */ /* 0x000fea0003800000 */
.L_x_1848:
[----:B------:R-:W-:Y:S01]  /*208a0*/  ULDC.64 UR4, c[0x0][0xc00] ;  /* 0x0003000000047ab9 */ /* 0x000fe20000000a00 */
[----:B------:R-:W2:Y:S01]  /*208b0*/  LDC.64 R2, c[0x0][0xc00] ;  /* 0x00030000ff027b82 */ /* 0x000ea20000000a00 */
[----:B------:R-:W-:Y:S01]  /*208c0*/  ISETP.NE.U32.AND P0, PT, RZ, UR4, PT ;  /* 0x00000004ff007c0c */ /* 0x000fe2000bf05070 */
[----:B------:R-:W-:-:S03]  /*208d0*/  IMAD.MOV.U32 R6, RZ, RZ, RZ ;  /* 0x000000ffff067224 */ /* 0x000fc600078e00ff */
[----:B------:R-:W-:Y:S01]  /*208e0*/  ISETP.NE.AND.EX P0, PT, RZ, UR5, PT, P0 ;  /* 0x00000005ff007c0c */ /* 0x000fe2000bf05300 */
[----:B------:R-:W-:Y:S02]  /*208f0*/  ULDC.64 UR4, c[0x0][0xc08] ;  /* 0x0003020000047ab9 */ /* 0x000fe40000000a00 */
[----:B------:R-:W-:Y:S01]  /*20900*/  ISETP.NE.U32.AND P1, PT, RZ, UR4, PT ;  /* 0x00000004ff007c0c */ /* 0x000fe2000bf25070 */
[----:B------:R-:W3:Y:S03]  /*20910*/  LDC R21, c[0x0][0xbe8] ;  /* 0x0002fa00ff157b82 */ /* 0x000ee60000000800 */
[----:B------:R-:W-:Y:S01]  /*20920*/  ISETP.NE.AND.EX P1, PT, RZ, UR5, PT, P1 ;  /* 0x00000005ff007c0c */ /* 0x000fe2000bf25310 */
[----:B--2---:R-:W-:-:S12]  /*20930*/  IMAD.WIDE R2, R196, 0x4, R2 ;  /* 0x00000004c4027825 */ /* 0x004fd800078e0202 */
[----:B------:R-:W2:Y:S01]  /*20940*/  @P1 LDC.64 R4, c[0x0][0xc08] ;  /* 0x00030200ff041b82 */ /* 0x000ea20000000a00 */
[----:B------:R-:W-:Y:S02]  /*20950*/  ULDC UR4, c[0x0][0xa88] ;  /* 0x0002a20000047ab9 */ /* 0x000fe40000000800 */
[----:B------:R-:W-:Y:S01]  /*20960*/  IMAD.U32 R0, RZ, RZ, UR4 ;  /* 0x00000004ff007e24 */ /* 0x000fe2000f8e00ff */
[----:B------:R4:W5:Y:S01]  /*20970*/  @P0 LDG.E R6, desc[UR60][R2.64] ;  /* 0x0000003c02060981 */ /* 0x000962000c1e1900 */
[----:B--2---:R-:W-:-:S05]  /*20980*/  @P1 IMAD.WIDE R4, R196, 0x4, R4 ;  /* 0x00000004c4041825 */ /* 0x004fca00078e0204 */
[----:B------:R4:W5:Y:S01]  /*20990*/  @P1 LDG.E R0, desc[UR60][R4.64] ;  /* 0x0000003c04001981 */ /* 0x000962000c1e1900 */
[----:B---3--:R-:W-:Y:S01]  /*209a0*/  ISETP.NE.AND P2, PT, R21, 0x1, PT ;  /* 0x000000011500780c */ /* 0x008fe20003f45270 */
[----:B------:R-:W2:-:S12]  /*209b0*/  S2R R8, SR_TID.X ;  /* 0x0000000000087919 */ /* 0x000e980000002100 */
[----:B------:R-:W3:Y:S08]  /*209c0*/  @P2 LDC R20, c[0x0][0xbec] ;  /* 0x0002fb00ff142b82 */ /* 0x000ef00000000800 */
[----:B------:R-:W0:Y:S01]  /*209d0*/  @P2 LDC R25, c[0x0][0xbf0] ;  /* 0x0002fc00ff192b82 */ /* 0x000e220000000800 */
[----:B--2---:R-:W-:-:S05]  /*209e0*/  VIADD R7, R8, 0xffffff80 ;  /* 0xffffff8008077836 */ /* 0x004fca0000000000 */
[----:B------:R-:W-:Y:S02]  /*209f0*/  ISETP.GE.AND P3, PT, R7, 0x80, PT ;  /* 0x000000800700780c */ /* 0x000fe40003f66270 */
[----:B------:R-:W-:Y:S01]  /*20a00*/  SHF.R.S32.HI R7, RZ, 0x1f, R196 ;  /* 0x0000001fff077819 */ /* 0x000fe200000114c4 */
[----:B----4-:R-:W-:Y:S10]  /*20a10*/  @P1 BRA `(.L_x_1857) ;  /* 0x0000000000101947 */ /* 0x010ff40003800000 */
[----:B------:R-:W-:Y:S05]  /*20a20*/  @!P0 BRA `(.L_x_1857) ;  /* 0x00000000000c8947 */ /* 0x000fea0003800000 */
[----:B------:R-:W2:Y:S04]  /*20a30*/  LDG.E R5, desc[UR60][R2.64] ;  /* 0x0000003c02057981 */ /* 0x000ea8000c1e1900 */
[----:B-----5:R-:W2:Y:S02]  /*20a40*/  LDG.E R0, desc[UR60][R2.64+0x4] ;  /* 0x0000043c02007981 */ /* 0x020ea4000c1e1900 */
[----:B--2---:R-:W-:-:S07]  /*20a50*/  IMAD.IADD R0, R0, 0x1, -R5 ;  /* 0x0000000100007824 */ /* 0x004fce00078e0a05 */
.L_x_1857:
[----:B------:R-:W-:Y:S01]  /*20a60*/  BSSY B1, `(.L_x_1858) ;  /* 0x000002c000017945 */ /* 0x000fe20003800000 */
[----:B------:R-:W-:Y:S02]  /*20a70*/  SHF.R.S32.HI R10, RZ, 0x1f, R195 ;  /* 0x0000001fff0a7819 */ /* 0x000fe400000114c3 */
[----:B------:R-:W-:Y:S02]  /*20a80*/  SEL R13, R196, RZ, !P0 ;  /* 0x000000ffc40d7207 */ /* 0x000fe40004000000 */
[----:B------:R-:W-:Y:S02]  /*20a90*/  SEL R12, R7, RZ, !P0 ;  /* 0x000000ff070c7207 */ /* 0x000fe40004000000 */
[----:B-----5:R-:W-:Y:S01]  /*20aa0*/  SHF.R.S32.HI R11, RZ, 0x1f, R6 ;  /* 0x0000001fff0b7819 */ /* 0x020fe20000011406 */
[----:B------:R-:W-:Y:S06]  /*20ab0*/  @P3 BRA `(.L_x_1859) ;  /* 0x0000000000983947 */ /* 0x000fec0003800000 */
[----:B------:R-:W2:Y:S01]  /*20ac0*/  LDC R14, c[0x0][0xbe8] ;  /* 0x0002fa00ff0e7b82 */ /* 0x000ea20000000800 */
[----:B------:R-:W-:Y:S01]  /*20ad0*/  IADD3 R9, R187, -0x80, R8 ;  /* 0xffffff80bb097810 */ /* 0x000fe20007ffe008 */
[----:B--2---:R-:W-:-:S05]  /*20ae0*/  IMAD R2, R0, R14, RZ ;  /* 0x0000000e00027224 */ /* 0x004fca00078e02ff */
        /* <DEDUP_REMOVED lines=35> */
.L_x_1859:
[----:B------:R-:W-:Y:S05]  /*20d20*/  BSYNC B1 ;  /* 0x0000000000017941 */ /* 0x000fea0003800000 */
.L_x_1858:
[----:B------:R-:W-:Y:S01]  /*20d30*/  ULDC.64 UR4, c[0x0][0xaa0] ;  /* 0x0002a80000047ab9 */ /* 0x000fe20000000a00 */
[----:B--2---:R-:W-:Y:S01]  /*20d40*/  IMAD R4, R194, 0x20, R199 ;  /* 0x00000020c2047824 */ /* 0x004fe200078e02c7 */
[----:B------:R-:W-:Y:S01]  /*20d50*/  BSSY B1, `(.L_x_1860) ;  /* 0x0000037000017945 */ /* 0x000fe20003800000 */
[----:B------:R-:W-:Y:S02]  /*20d60*/  IMAD R3, R11, UR4, RZ ;  /* 0x000000040b037c24 */ /* 0x000fe4000f8e02ff */
[----:B------:R-:W-:Y:S02]  /*20d70*/  IMAD.IADD R9, R187, 0x1, R4 ;  /* 0x00000001bb097824 */ /* 0x000fe400078e0204 */
[C---:B------:R-:W-:Y:S02]  /*20d80*/  IMAD R5, R6.reuse, UR5, R3 ;  /* 0x0000000506057c24 */ /* 0x040fe4000f8e0203 */
[----:B------:R-:W-:Y:S01]  /*20d90*/  IMAD.WIDE.U32 R2, R6, UR4, RZ ;  /* 0x0000000406027c25 */ /* 0x000fe2000f8e00ff */
[----:B------:R-:W-:-:S03]  /*20da0*/  ULDC.64 UR4, c[0x0][0xae8] ;  /* 0x0002ba0000047ab9 */ /* 0x000fc60000000a00 */
[----:B------:R-:W-:Y:S02]  /*20db0*/  IMAD.IADD R3, R3, 0x1, R5 ;  /* 0x0000000103037824 */ /* 0x000fe400078e0205 */
[----:B------:R-:W-:Y:S02]  /*20dc0*/  IMAD R6, R10, UR4, RZ ;  /* 0x000000040a067c24 */ /* 0x000fe4000f8e02ff */
[----:B---3--:R-:W-:-:S04]  /*20dd0*/  @P2 IMAD.HI.U32 R4, R9, R20, RZ ;  /* 0x0000001409042227 */ /* 0x008fc800078e00ff */
[C---:B------:R-:W-:Y:S02]  /*20de0*/  IMAD R7, R195.reuse, UR5, R6 ;  /* 0x00000005c3077c24 */ /* 0x040fe4000f8e0206 */
[----:B------:R-:W-:Y:S01]  /*20df0*/  IMAD.WIDE.U32 R2, R195, UR4, R2 ;  /* 0x00000004c3027c25 */ /* 0x000fe2000f8e0002 */
[----:B------:R-:W-:-:S03]  /*20e00*/  ULDC.64 UR4, c[0x0][0xaf0] ;  /* 0x0002bc0000047ab9 */ /* 0x000fc60000000a00 */
[----:B------:R-:W-:Y:S01]  /*20e10*/  IMAD.MOV.U32 R5, RZ, RZ, R9 ;  /* 0x000000ffff057224 */ /* 0x000fe200078e0009 */
[----:B0-----:R-:W-:Y:S01]  /*20e20*/  @P2 SHF.R.U32.HI R5, RZ, R25, R4 ;  /* 0x00000019ff052219 */ /* 0x001fe20000011604 */
        /* <DEDUP_REMOVED lines=41> */
.L_x_1861:
[----:B------:R-:W-:Y:S05]  /*210c0*/  BSYNC B1 ;  /* 0x0000000000017941 */ /* 0x000fea0003800000 */
.L_x_1860:
        /* <DEDUP_REMOVED lines=13> */
.L_x_1863:
[----:B------:R-:W-:Y:S05]  /*211a0*/  BSYNC B1 ;  /* 0x0000000000017941 */ /* 0x000fea0003800000 */
.L_x_1862:
        /* <DEDUP_REMOVED lines=13> */
.L_x_1865:
[----:B------:R-:W-:Y:S05]  /*21280*/  BSYNC B1 ;  /* 0x0000000000017941 */ /* 0x000fea0003800000 */
.L_x_1864:
[----:B0-----:R-:W-:Y:S01]  /*21290*/  VIADD R0, R8, 0x60 ;  /* 0x0000006008007836 */ /* 0x001fe20000000000 */
[----:B------:R0:W0:Y:S04]  /*212a0*/  SHFL.IDX PT, R6, R5, 0x3, 0x181f ;  /* 0x00781f0005067f89 */ /* 0x00002800000e0000 */
[----:B------:R-:W-:Y:S01]  /*212b0*/  ISETP.GE.AND P0, PT, R0, R21, PT ;  /* 0x000000150000720c */ /* 0x000fe20003f06270 */
[----:B----4-:R4:W0:-:S12]  /*212c0*/  SHFL.IDX PT, R2, R4, 0x3, 0x181f ;  /* 0x00781f0004027f89 */ /* 0x01081800000e0000 */
[----:B----4-:R-:W-:Y:S05]  /*212d0*/  @P0 BRA `(.L_x_1856) ;  /* 0x0000000000240947 */ /* 0x010fea0003800000 */
[----:B------:R-:W-:Y:S02]  /*212e0*/  ULDC UR4, c[0x0][0xac8] ;  /* 0x0002b20000047ab9 */ /* 0x000fe40000000800 */
[----:B------:R-:W-:Y:S02]  /*212f0*/  ISETP.GE.AND P2, PT, R192, UR4, PT ;  /* 0x00000004c0007c0c */ /* 0x000fe4000bf46270 */
[----:B------:R-:W-:-:S11]  /*21300*/  ISETP.GE.AND P3, PT, R193, UR4, PT ;  /* 0x00000004c1007c0c */ /* 0x000fd6000bf66270 */
[CC--:B0-23--:R-:W-:Y:S02]  /*21310*/  @!P2 LEA R4, P0, R192.reuse, R2.reuse, 0x1 ;  /* 0x00000002c004a211 */ /* 0x0cdfe400078008ff */
[C---:B------:R-:W-:Y:S02]  /*21320*/  @!P3 LEA R2, P1, R193.reuse, R2, 0x1 ;  /* 0x00000002c102b211 */ /* 0x040fe400078208ff */
[-C--:B------:R-:W-:Y:S02]  /*21330*/  @!P2 LEA.HI.X R5, R192, R6.reuse, R225, 0x1, P0 ;  /* 0x00000006c005a211 */ /* 0x080fe400000f0ce1 */
[----:B------:R-:W-:-:S03]  /*21340*/  @!P3 LEA.HI.X R3, R193, R6, R223, 0x1, P1 ;  /* 0x00000006c103b211 */ /* 0x000fc600008f0cdf */
[----:B------:R0:W-:Y:S04]  /*21350*/  @!P2 ST.E.128 desc[UR60][R4.64], RZ ;  /* 0x000000ff0400a985 */ /* 0x0001e8000c101d3c */
[----:B------:R0:W-:Y:S02]  /*21360*/  @!P3 ST.E.128 desc[UR60][R2.64], RZ ;  /* 0x000000ff0200b985 */ /* 0x0001e4000c101d3c */
.L_x_1856:
[----:B------:R-:W-:Y:S05]  /*21370*/  BSYNC B0 ;  /* 0x0000000000007941 */ /* 0x000fea0003800000 */
.L_x_1847:
[----:B------:R-:W-:Y:S02]  /*21380*/  ULDC UR4, c[0x0][0xc3c] ;  /* 0x00030f0000047ab9 */ /* 0x000fe40000000800 */
[----:B-1----:R-:W-:-:S13]  /*21390*/  ISETP.GE.AND P0, PT, R31, UR4, PT ;  /* 0x000000041f007c0c */ /* 0x002fda000bf06270 */
[----:B------:R-:W-:Y:S05]  /*213a0*/  @!P0 BRA `(.L_x_1866) ;  /* 0xfffffdfc00c88947 */ /* 0x000fea000383ffff */
[----:B------:R-:W-:Y:S05]  /*213b0*/  BRA `(.L_x_1566) ;  /* 0x0000007400387947 */ /* 0x000fea0003800000 */
.L_x_1564:
        /* <DEDUP_REMOVED lines=16> */
.L_x_1867:
        /* <DEDUP_REMOVED lines=41> */
.L_x_1873:
        /* <DEDUP_REMOVED lines=12> */
.L_x_1872:
[----:B------:R-:W-:Y:S05]  /*21810*/  BSYNC B0 ;  /* 0x0000000000007941 */ /* 0x000fea0003800000 */
.L_x_1871:
        /* <DEDUP_REMOVED lines=20> */
.L_x_1869:
        /* <DEDUP_REMOVED lines=20> */
.L_x_1874:
[----:B---3--:R-:W-:Y:S01]  /*21aa0*/  IMAD R16, R16, UR5, R13 ;  /* 0x0000000510107c24 */ /* 0x008fe2000f8e020d */
[----:B------:R-:W-:Y:S01]  /*21ab0*/  IABS R2, R6 ;  /* 0x0000000600027213 */ /* 0x000fe20000000000 */
[----:B01----:R-:W-:-:S03]  /*21ac0*/  IMAD.MOV R11, RZ, RZ, -R3 ;  /* 0x000000ffff0b7224 */ /* 0x003fc600078e0a03 */
[----:B--2---:R-:W-:Y:S01]  /*21ad0*/  IADD3 R9, -R16, UR6, RZ ;  /* 0x0000000610097c10 */ /* 0x004fe2000fffe1ff */
[----:B------:R-:W-:Y:S02]  /*21ae0*/  IMAD.MOV R10, RZ, RZ, -R2 ;  /* 0x000000ffff0a7224 */ /* 0x000fe400078e0a02 */
[----:B------:R-:W-:Y:S01]  /*21af0*/  IMAD R11, R11, R12, RZ ;  /* 0x0000000c0b0b7224 */ /* 0x000fe200078e02ff */
        /* <DEDUP_REMOVED lines=22> */
[----:B------:R-:W-:-:S04]  /*21c60*/  VIADDMNMX R18, R10, UR5, R7, PT ;  /* 0x000000050a127c46 */ /* 0x000fc8000b800107 */
[-C--:B------:R-:W-:Y:S02]  /*21c70*/  IABS R10, R18.reuse ;  /* 0x00000012000a7213 */ /* 0x080fe40000000000 */
[----:B------:R-:W-:Y:S02]  /*21c80*/  IABS R6, R18 ;  /* 0x0000001200067213 */ /* 0x000fe40000000000 */
[----:B------:R-:W0:Y:S08]  /*21c90*/  I2F.RP R7, R10 ;  /* 0x0000000a00077306 */ /* 0x000e300000209400 */
[----:B0-----:R-:W0:Y:S02]  /*21ca0*/  MUFU.RCP R7, R7 ;  /* 0x0000000700077308 */ /* 0x001e240000001000 */
[----:B0-----:R-:W-:-:S06]  /*21cb0*/  VIADD R3, R7, 0xffffffe ;  /* 0x0ffffffe07037836 */ /* 0x001fcc0000000000 */
[----:B------:R-:W0:Y:S02]  /*21cc0*/  F2I.FTZ.U32.TRUNC.NTZ R3, R3 ;  /* 0x0000000300037305 */ /* 0x000e24000021f000 */
[----:B0-----:R-:W-:-:S04]  /*21cd0*/  IMAD.MOV R11, RZ, RZ, -R3 ;  /* 0x000000ffff0b7224 */ /* 0x001fc800078e0a03 */
[----:B------:R-:W-:Y:S01]  /*21ce0*/  IMAD.MOV.U32 R9, RZ, RZ, R11 ;  /* 0x000000ffff097224 */ /* 0x000fe200078e000b */
[----:B------:R-:W-:-:S03]  /*21cf0*/  IABS R11, R13 ;  /* 0x0000000d000b7213 */ /* 0x000fc60000000000 */
        /* <DEDUP_REMOVED lines=15> */
[----:B------:R-:W-:Y:S01]  /*21df0*/  @!P1 LOP3.LUT R2, RZ, R18, RZ, 0x33, !PT ;  /* 0x00000012ff029212 */ /* 0x000fe200078e33ff */
[----:B------:R-:W-:-:S03]  /*21e00*/  IMAD.MOV R18, RZ, RZ, -R18 ;  /* 0x000000ffff127224 */ /* 0x000fc600078e0a12 */
[----:B------:R-:W-:Y:S01]  /*21e10*/  LOP3.LUT R17, RZ, R2, RZ, 0x33, !PT ;  /* 0x00000002ff117212 */ /* 0x000fe200078e33ff */
[----:B------:R-:W-:-:S04]  /*21e20*/  IMAD R18, R2, R18, R3 ;  /* 0x0000001202127224 */ /* 0x000fc800078e0203 */
[----:B------:R-:W-:Y:S01]  /*21e30*/  IMAD.IADD R17, R4, 0x1, R17 ;  /* 0x0000000104117824 */ /* 0x000fe200078e0211 */
[----:B------:R-:W-:Y:S06]  /*21e40*/  BRA `(.L_x_1875) ;  /* 0x00000000000c7947 */ /* 0x000fec0003800000 */
.L_x_1870:
[----:B------:R-:W-:Y:S02]  /*21e50*/  IMAD.MOV.U32 R17, RZ, RZ, RZ ;  /* 0x000000ffff117224 */ /* 0x000fe400078e00ff */
[----:B------:R-:W-:Y:S02]  /*21e60*/  IMAD.U32 R16, RZ, RZ, UR6 ;  /* 0x00000006ff107e24 */ /* 0x000fe4000f8e00ff */
[----:B------:R-:W-:-:S07]  /*21e70*/  IMAD.MOV.U32 R18, RZ, RZ, RZ ;  /* 0x000000ffff127224 */ /* 0x000fce00078e00ff */
.L_x_1875:
[----:B------:R-:W-:-:S13]  /*21e80*/  ISETP.NE.AND P0, PT, R5, RZ, PT ;  /* 0x000000ff0500720c */ /* 0x000fda0003f05270 */
[----:B------:R-:W0:Y:S01]  /*21e90*/  @!P0 S2R R3, SR_CgaCtaId ;  /* 0x0000000000038919 */ /* 0x000e220000008800 */
[----:B------:R-:W-:-:S04]  /*21ea0*/  @!P0 MOV R2, 0x400 ;  /* 0x0000040000028802 */ /* 0x000fc80000000f00 */
[----:B0-----:R-:W-:-:S05]  /*21eb0*/  @!P0 LEA R2, R3, R2, 0x18 ;  /* 0x0000000203028211 */ /* 0x001fca00078ec0ff */
[----:B------:R0:W-:Y:S01]  /*21ec0*/  @!P0 STS.128 [R2+0x2a8d0], R16 ;  /* 0x02a8d01002008388 */ /* 0x0001e20000000c00 */
[----:B------:R-:W-:Y:S06]  /*21ed0*/  BAR.ARV 0x5, 0x180 ;  /* 0x0146000000007b1d */ /* 0x000fec0000002000 */
.L_x_1868:
[----:B------:R2:W-:Y:S01]  /*21ee0*/  STL [R1+0x28], RZ ;  /* 0x000028ff01007387 */ /* 0x0005e20000100800 */
[----:B------:R-:W-:Y:S01]  /*21ef0*/  ULDC UR4, c[0x0][0xc3c] ;  /* 0x00030f0000047ab9 */ /* 0x000fe20000000800 */
[----:B------:R-:W-:Y:S01]  /*21f00*/  IMAD.MOV.U32 R29, RZ, RZ, 0x1 ;  /* 0x00000001ff1d7424 */ /* 0x000fe200078e00ff */
[----:B-1----:R-:W-:Y:S01]  /*21f10*/  ISETP.GE.AND P0, PT, R19, UR4, PT ;  /* 0x0000000413007c0c */ /* 0x002fe2000bf06270 */
[----:B------:R-:W-:-:S12]  /*21f20*/  IMAD.MOV.U32 R27, RZ, RZ, RZ ;  /* 0x000000ffff1b7224 */ /* 0x000fd800078e00ff */
[----:B--2---:R-:W-:Y:S05]  /*21f30*/  @P0 BRA `(.L_x_1876) ;  /* 0x0000006400740947 */ /* 0x004fea0003800000 */
[----:B0-----:R-:W2:Y:S01]  /*21f40*/  LDL R2, [R1+0x38] ;  /* 0x0000380001027983 */ /* 0x001ea20000100800 */
[----:B------:R-:W0:Y:S01]  /*21f50*/  S2UR UR5, SR_CgaCtaId ;  /* 0x00000000000579c3 */ /* 0x000e220000008800 */
[----:B------:R-:W-:Y:S01]  /*21f60*/  LOP3.LUT R4, R0, 0x7f, RZ, 0xc0, !PT ;  /* 0x0000007f00047812 */ /* 0x000fe200078ec0ff */
[----:B------:R-:W-:Y:S01]  /*21f70*/  BSSY B8, `(.L_x_1876) ;  /* 0x0000659000087945 */ /* 0x000fe20003800000 */
[----:B------:R1:W-:Y:S01]  /*21f80*/  STL [R1+0x28], RZ ;  /* 0x000028ff01007387 */ /* 0x0003e20000100800 */
[----:B------:R-:W-:Y:S01]  /*21f90*/  IMAD.MOV.U32 R31, RZ, RZ, 0x1 ;  /* 0x00000001ff1f7424 */ /* 0x000fe200078e00ff */
[----:B------:R-:W-:Y:S01]  /*21fa0*/  ULDC.64 UR36, c[0x0][0x198] ;  /* 0x0000660000247ab9 */ /* 0x000fe20000000a00 */
[----:B------:R-:W-:Y:S01]  /*21fb0*/  IMAD.SHL.U32 R36, R4, 0x8, RZ ;  /* 0x0000000804247824 */ /* 0x000fe200078e00ff */
[----:B------:R-:W-:Y:S01]  /*21fc0*/  ULDC UR38, c[0x0][0xc] ;  /* 0x0000030000267ab9 */ /* 0x000fe20000000800 */
[----:B------:R-:W-:Y:S02]  /*21fd0*/  IMAD.MOV.U32 R25, RZ, RZ, RZ ;  /* 0x000000ffff197224 */ /* 0x000fe400078e00ff */
[----:B------:R-:W-:-:S02]  /*21fe0*/  IMAD.MOV.U32 R27, RZ, RZ, RZ ;  /* 0x000000ffff1b7224 */ /* 0x000fc400078e00ff */
[----:B------:R-:W-:Y:S01]  /*21ff0*/  IMAD.MOV.U32 R29, RZ, RZ, 0x1 ;  /* 0x00000001ff1d7424 */ /* 0x000fe200078e00ff */
        /* <DEDUP_REMOVED lines=16> */
.L_x_1993:
[----:B------:R-:W-:Y:S05]  /*22100*/  YIELD ;  /* 0x0000000000007946 */ /* 0x000fea0003800000 */
[----:B------:R-:W-:Y:S01]  /*22110*/  ULDC.64 UR4, c[0x0][0xa28] ;  /* 0x00028a0000047ab9 */ /* 0x000fe20000000a00 */
[----:B------:R-:W-:Y:S01]  /*22120*/  IMAD.MOV.U32 R11, RZ, RZ, RZ ;  /* 0x000000ffff0b7224 */ /* 0x000fe200078e00ff */
[----:B------:R-:W-:Y:S01]  /*22130*/  ISETP.NE.U32.AND P0, PT, RZ, UR4, PT ;  /* 0x00000004ff007c0c */ /* 0x000fe2000bf05070 */
[----:B0-----:R-:W0:Y:S01]  /*22140*/  LDC.64 R4, c[0x0][0xa00] ;  /* 0x00028000ff047b82 */ /* 0x001e220000000a00 */
[----:B------:R-:W-:Y:S02]  /*22150*/  ULDC.64 UR6, c[0x0][0xa10] ;  /* 0x0002840000067ab9 */ /* 0x000fe40000000a00 */
[----:B------:R-:W-:Y:S01]  /*22160*/  ISETP.NE.AND.EX P0, PT, RZ, UR5, PT, P0 ;  /* 0x00000005ff007c0c */ /* 0x000fe2000bf05300 */
[----:B------:R-:W-:-:S12]  /*22170*/  ULDC.64 UR4, c[0x0][0xa18] ;  /* 0x0002860000047ab9 */ /* 0x000fd80000000a00 */
[----:B-1----:R-:W1:Y:S01]  /*22180*/  @P0 LDC.64 R2, c[0x0][0xa28] ;  /* 0x00028a00ff020b82 */ /* 0x002e620000000a00 */
[----:B------:R-:W-:Y:S01]  /*22190*/  ISETP.NE.U32.AND P1, PT, RZ, UR6, PT ;  /* 0x00000006ff007c0c */ /* 0x000fe2000bf25070 */
[----:B-1----:R-:W-:-:S05]  /*221a0*/  @P0 IMAD.WIDE R2, R19, 0x4, R2 ;  /* 0x0000000413020825 */ /* 0x002fca00078e0202 */
[----:B--2---:R1:W2:Y:S01]  /*221b0*/  @P0 LDG.E R11, desc[UR60][R2.64] ;  /* 0x0000003c020b0981 */ /* 0x0042a2000c1e1900 */
[----:B------:R-:W-:Y:S01]  /*221c0*/  ISETP.NE.U32.AND P0, PT, RZ, UR4, PT ;  /* 0x00000004ff007c0c */ /* 0x000fe2000bf05070 */
[----:B------:R-:W-:Y:S01]  /*221d0*/  IMAD.MOV.U32 R35, RZ, RZ, RZ ;  /* 0x000000ffff237224 */ /* 0x000fe200078e00ff */
[----:B------:R-:W-:Y:S01]  /*221e0*/  ISETP.NE.AND.EX P1, PT, RZ, UR7, PT, P1 ;  /* 0x00000007ff007c0c */ /* 0x000fe2000bf25310 */
[----:B------:R-:W-:Y:S01]  /*221f0*/  IMAD.MOV.U32 R0, RZ, RZ, RZ ;  /* 0x000000ffff007224 */ /* 0x000fe200078e00ff */
[----:B------:R-:W-:Y:S01]  /*22200*/  ISETP.NE.AND.EX P2, PT, RZ, UR5, PT, P0 ;  /* 0x00000005ff007c0c */ /* 0x000fe2000bf45300 */
[----:B------:R-:W-:Y:S01]  /*22210*/  ULDC.64 UR4, c[0x0][0xa00] ;  /* 0x0002800000047ab9 */ /* 0x000fe20000000a00 */
[----:B0-----:R-:W-:Y:S01]  /*22220*/  IMAD.WIDE R4, R19, 0x4, R4 ;  /* 0x0000000413047825 */ /* 0x001fe200078e0204 */
[----:B------:R-:W-:Y:S01]  /*22230*/  ISETP.NE.U32.AND P0, PT, RZ, UR4, PT ;  /* 0x00000004ff007c0c */ /* 0x000fe2000bf05070 */
[----:B-1----:R-:W0:Y:S03]  /*22240*/  LDC.64 R2, c[0x0][0xa10] ;  /* 0x00028400ff027b82 */ /* 0x002e260000000a00 */
[----:B------:R-:W-:-:S06]  /*22250*/  ISETP.NE.AND.EX P0, PT, RZ, UR5, PT, P0 ;  /* 0x00000005ff007c0c */ /* 0x000fcc000bf05300 */
[----:B------:R-:W1:Y:S07]  /*22260*/  @P2 LDC.64 R6, c[0x0][0xa18] ;  /* 0x00028600ff062b82 */ /* 0x000e6e0000000a00 */
[----:B------:R-:W5:Y:S01]  /*22270*/  @P0 LDG.E R35, desc[UR60][R4.64] ;  /* 0x0000003c04230981 */ /* 0x000f62000c1e1900 */
[----:B0-----:R-:W-:-:S05]  /*22280*/  IMAD.WIDE R2, R19, 0x4, R2 ;  /* 0x0000000413027825 */ /* 0x001fca00078e0202 */
[----:B------:R-:W5:Y:S01]  /*22290*/  @P1 LDG.E R0, desc[UR60][R2.64] ;  /* 0x0000003c02001981 */ /* 0x000f62000c1e1900 */
[----:B------:R-:W-:Y:S02]  /*222a0*/  ULDC UR4, c[0x0][0x288] ;  /* 0x0000a20000047ab9 */ /* 0x000fe40000000800 */
[----:B------:R-:W-:Y:S01]  /*222b0*/  IMAD.U32 R32, RZ, RZ, UR4 ;  /* 0x00000004ff207e24 */ /* 0x000fe2000f8e00ff */
[----:B------:R-:W-:Y:S02]  /*222c0*/  ULDC.64 UR4, c[0x0][0x418] ;  /* 0x0001060000047ab9 */ /* 0x000fe40000000a00 */
[----:B------:R-:W-:-:S03]  /*222d0*/  UISETP.NE.U32.AND UP0, UPT, UR4, URZ, UPT ;  /* 0x0000003f0400728c */ /* 0x000fc6000bf05070 */
[----:B------:R-:W-:Y:S01]  /*222e0*/  ULDC UR4, c[0x0][0x424] ;  /* 0x0001090000047ab9 */ /* 0x000fe20000000800 */
[----:B------:R-:W-:Y:S01]  /*222f0*/  UISETP.NE.AND.EX UP0, UPT, UR5, URZ, UPT, UP0 ;  /* 0x0000003f0500728c */ /* 0x000fe2000bf05300 */
[----:B-1----:R-:W-:Y:S02]  /*22300*/  @P2 IMAD.WIDE R6, R19, 0x4, R6 ;  /* 0x0000000413062825 */ /* 0x002fe400078e0206 */
[----:B------:R-:W-:Y:S01]  /*22310*/  ULDC UR5, c[0x0][0x2f0] ;  /* 0x0000bc0000057ab9 */ /* 0x000fe20000000800 */
[----:B------:R-:W-:Y:S02]  /*22320*/  USEL UR4, UR4, 0x1, UP0 ;  /* 0x0000000104047887 */ /* 0x000fe40008000000 */
[----:B------:R0:W5:Y:S02]  /*22330*/  @P2 LDG.E R32, desc[UR60][R6.64] ;  /* 0x0000003c06202981 */ /* 0x000164000c1e1900 */
[----:B------:R-:W-:-:S03]  /*22340*/  UIMAD UR4, UR4, UR5, URZ ;  /* 0x00000005040472a4 */ /* 0x000fc6000f8e023f */
[----:B------:R-:W-:-:S03]  /*22350*/  ULDC UR5, c[0x0][0x348] ;  /* 0x0000d20000057ab9 */ /* 0x000fc60000000800 */
[----:B------:R-:W-:Y:S02]  /*22360*/  IMAD.U32 R10, RZ, RZ, UR4 ;  /* 0x00000004ff0a7e24 */ /* 0x000fe4000f8e00ff */
[----:B0-----:R-:W-:Y:S01]  /*22370*/  IMAD.U32 R6, RZ, RZ, UR5 ;  /* 0x00000005ff067e24 */ /* 0x001fe2000f8e00ff */
[----:B--2---:R0:W-:Y:S01]  /*22380*/  STL [R1+0x4], R11 ;  /* 0x0000040b01007387 */ /* 0x0041e20000100800 */
[----:B------:R-:W-:Y:S05]  /*22390*/  @P2 BRA `(.L_x_1877) ;  /* 0x0000000000102947 */ /* 0x000fea0003800000 */
[----:B------:R-:W-:Y:S05]  /*223a0*/  @!P0 BRA `(.L_x_1877) ;  /* 0x00000000000c8947 */ /* 0x000fea0003800000 */
[----:B------:R-:W2:Y:S04]  /*223b0*/  LDG.E R7, desc[UR60][R4.64] ;  /* 0x0000003c04077981 */ /* 0x000ea8000c1e1900 */
[----:B-----5:R-:W2:Y:S02]  /*223c0*/  LDG.E R32, desc[UR60][R4.64+0x4] ;  /* 0x0000043c04207981 */ /* 0x020ea4000c1e1900 */
[----:B--2---:R-:W-:-:S07]  /*223d0*/  IMAD.IADD R32, R32, 0x1, -R7 ;  /* 0x0000000120207824 */ /* 0x004fce00078e0a07 */
.L_x_1877:
[----:B------:R-:W-:Y:S02]  /*223e0*/  ULDC.64 UR4, c[0x0][0xa20] ;  /* 0x0002880000047ab9 */ /* 0x000fe40000000a00 */
[----:B------:R-:W-:-:S04]  /*223f0*/  ISETP.NE.U32.AND P0, PT, RZ, UR4, PT ;  /* 0x00000004ff007c0c */ /* 0x000fc8000bf05070 */
[----:B------:R-:W-:-:S13]  /*22400*/  ISETP.NE.AND.EX P0, PT, RZ, UR5, PT, P0 ;  /* 0x00000005ff007c0c */ /* 0x000fda000bf05300 */
[----:B------:R-:W-:Y:S05]  /*22410*/  @!P0 BRA `(.L_x_1878) ;  /* 0x0000000000108947 */ /* 0x000fea0003800000 */
[----:B------:R-:W1:Y:S02]  /*22420*/  LDC.64 R4, c[0x0][0xa20] ;  /* 0x00028800ff047b82 */ /* 0x000e640000000a00 */
[----:B-1----:R-:W-:-:S05]  /*22430*/  IMAD.WIDE R4, R19, 0x4, R4 ;  /* 0x0000000413047825 */ /* 0x002fca00078e0204 */
[----:B------:R1:W5:Y:S01]  /*22440*/  LDG.E R10, desc[UR60][R4.64] ;  /* 0x0000003c040a7981 */ /* 0x000362000c1e1900 */
[----:B------:R-:W-:Y:S05]  /*22450*/  BRA `(.L_x_1879) ;  /* 0x0000000000247947 */ /* 0x000fea0003800000 */
.L_x_1878:
        /* <DEDUP_REMOVED lines=9> */
.L_x_1879:
[----:B-1----:R-:W2:Y:S01]  /*224f0*/  @P1 LDG.E R5, desc[UR60][R2.64] ;  /* 0x0000003c02051981 */ /* 0x002ea2000c1e1900 */
[----:B------:R-:W1:Y:S03]  /*22500*/  LDC R7, c[0x0][0x448] ;  /* 0x00011200ff077b82 */ /* 0x000e660000000800 */
[----:B------:R3:W2:Y:S01]  /*22510*/  @P1 LDG.E R4, desc[UR60][R2.64+0x4] ;  /* 0x0000043c02041981 */ /* 0x0006a2000c1e1900 */
[----:B-----5:R-:W-:Y:S02]  /*22520*/  IMAD.IADD R10, R10, 0x1, -R11 ;  /* 0x000000010a0a7824 */ /* 0x020fe400078e0a0b */
[----:B------:R-:W-:Y:S02]  /*22530*/  IMAD.SHL.U32 R28, R17, 0x80, RZ ;  /* 0x00000080111c7824 */ /* 0x000fe400078e00ff */
[----:B---3--:R-:W3:Y:S01]  /*22540*/  LDC.64 R2, c[0x0][0x9e0] ;  /* 0x00027800ff027b82 */ /* 0x008ee20000000a00 */
[----:B-1----:R-:W-:Y:S01]  /*22550*/  ISETP.NE.AND P2, PT, R7, 0x1, PT ;  /* 0x000000010700780c */ /* 0x002fe20003f45270 */
[----:B------:R-:W-:-:S12]  /*22560*/  VIADD R7, R28, 0x7f ;  /* 0x0000007f1c077836 */ /* 0x000fd80000000000 */
[----:B------:R-:W1:Y:S01]  /*22570*/  @P2 LDC R8, c[0x0][0x44c] ;  /* 0x00011300ff082b82 */ /* 0x000e620000000800 */
[----:B---3--:R-:W-:-:S07]  /*22580*/  ISETP.GE.AND P3, PT, R3, 0x1, PT ;  /* 0x000000010300780c */ /* 0x008fce0003f66270 */
[----:B------:R-:W3:Y:S01]  /*22590*/  @P2 LDC R9, c[0x0][0x450] ;  /* 0x00011400ff092b82 */ /* 0x000ee20000000800 */
[----:B--2---:R-:W-:Y:S02]  /*225a0*/  @P1 IMAD.IADD R6, R4, 0x1, -R5 ;  /* 0x0000000104061824 */ /* 0x004fe400078e0a05 */
[----:B-1----:R-:W-:-:S04]  /*225b0*/  @P2 IMAD.HI.U32 R4, R7, R8, RZ ;  /* 0x0000000807042227 */ /* 0x002fc800078e00ff */
[----:B------:R-:W-:Y:S01]  /*225c0*/  IMAD.IADD R13, R10, 0x1, R6 ;  /* 0x000000010a0d7824 */ /* 0x000fe200078e0206 */
[----:B---3--:R-:W-:-:S03]  /*225d0*/  @P2 SHF.R.U32.HI R7, RZ, R9, R4 ;  /* 0x00000009ff072219 */ /* 0x008fc60000011604 */
[C---:B------:R-:W-:Y:S01]  /*225e0*/  VIADD R4, R13.reuse, 0x5f ;  /* 0x0000005f0d047836 */ /* 0x040fe20000000000 */
[----:B------:R1:W-:Y:S01]  /*225f0*/  STL [R1], R13 ;  /* 0x0000000d01007387 */ /* 0x0003e20000100800 */
[----:B------:R-:W-:Y:S02]  /*22600*/  IADD3 R8, R13, 0x1, -R32 ;  /* 0x000000010d087810 */ /* 0x000fe40007ffe820 */
[----:B------:R-:W-:-:S04]  /*22610*/  IMAD.HI R4, R4, 0x2aaaaaab, RZ ;  /* 0x2aaaaaab04047827 */ /* 0x000fc800078e02ff */
[----:B------:R-:W-:Y:S01]  /*22620*/  IMAD.IADD R7, R8, 0x1, R7 ;  /* 0x0000000108077824 */ /* 0x000fe200078e0207 */
[----:B------:R-:W-:-:S03]  /*22630*/  SHF.R.U32.HI R9, RZ, 0x1f, R4 ;  /* 0x0000001fff097819 */ /* 0x000fc60000011604 */
[----:B------:R-:W-:Y:S01]  /*22640*/  IMAD.IADD R2, R7, 0x1, R2 ;  /* 0x0000000107027824 */ /* 0x000fe200078e0202 */
[----:B------:R-:W-:Y:S01]  /*22650*/  LEA.HI.SX32 R9, R4, R9, 0x1c ;  /* 0x0000000904097211 */ /* 0x000fe200078fe2ff */
[----:B-1----:R-:W-:Y:S06]  /*22660*/  @!P3 BRA `(.L_x_1880) ;  /* 0x000000000048b947 */ /* 0x002fec0003800000 */
[C---:B------:R-:W-:Y:S01]  /*22670*/  ISETP.GT.AND P0, PT, R7.reuse, RZ, PT ;  /* 0x000000ff0700720c */ /* 0x040fe20003f04270 */
[----:B------:R-:W-:Y:S01]  /*22680*/  BSSY B0, `(.L_x_1881) ;  /* 0x000000e000007945 */ /* 0x000fe20003800000 */
[----:B0-----:R-:W-:-:S11]  /*22690*/  VIADD R11, R7, 0xffffffff ;  /* 0xffffffff070b7836 */ /* 0x001fd60000000000 */
        /* <DEDUP_REMOVED lines=8> */
.L_x_1882:
[----:B------:R-:W-:-:S13]  /*22720*/  ISETP.NE.AND P0, PT, R3, 0x1, PT ;  /* 0x000000010300780c */ /* 0x000fda0003f05270 */
[----:B------:R-:W0:Y:S02]  /*22730*/  @P0 LDC.64 R4, c[0x0][0x9e8] ;  /* 0x00027a00ff040b82 */ /* 0x000e240000000a00 */
[----:B0-----:R-:W-:-:S05]  /*22740*/  @P0 IMAD.HI.U32 R4, R11, R4, RZ ;  /* 0x000000040b040227 */ /* 0x001fca00078e00ff */
[----:B------:R-:W-:-:S07]  /*22750*/  @P0 SHF.R.U32.HI R11, RZ, R5, R4 ;  /* 0x00000005ff0b0219 */ /* 0x000fce0000011604 */
.L_x_1883:
[----:B------:R-:W-:Y:S05]  /*22760*/  BSYNC B0 ;  /* 0x0000000000007941 */ /* 0x000fea0003800000 */
.L_x_1881:
[----:B------:R-:W-:-:S05]  /*22770*/  IMAD R11, R11, R3, R3 ;  /* 0x000000030b0b7224 */ /* 0x000fca00078e0203 */
[----:B------:R-:W-:-:S07]  /*22780*/  VIMNMX R2, R2, R11, PT ;  /* 0x0000000b02027248 */ /* 0x000fce0003fe0100 */
.L_x_1880:
[----:B------:R-:W1:Y:S01]  /*22790*/  @P2 LDC R5, c[0x0][0x44c] ;  /* 0x00011300ff052b82 */ /* 0x000e620000000800 */
[----:B------:R-:W-:Y:S01]  /*227a0*/  IMAD.MOV.U32 R4, RZ, RZ, R28 ;  /* 0x000000ffff047224 */ /* 0x000fe200078e001c */
[----:B------:R-:W-:Y:S01]  /*227b0*/  ULDC UR4, c[0x0][0x9dc] ;  /* 0x0002770000047ab9 */ /* 0x000fe20000000800 */
[----:B------:R-:W-:-:S05]  /*227c0*/  IMAD.IADD R7, R13, 0x1, -R32 ;  /* 0x000000010d077824 */ /* 0x000fca00078e0a20 */
[----:B------:R-:W2:Y:S01]  /*227d0*/  @P2 LDC R12, c[0x0][0x450] ;  /* 0x00011400ff0c2b82 */ /* 0x000ea20000000800 */
[----:B-1----:R-:W-:-:S05]  /*227e0*/  @P2 IMAD.HI.U32 R5, R28, R5, RZ ;  /* 0x000000051c052227 */ /* 0x002fca00078e00ff */
[----:B--2---:R-:W-:-:S05]  /*227f0*/  @P2 SHF.R.U32.HI R4, RZ, R12, R5 ;  /* 0x0000000cff042219 */ /* 0x004fca0000011605 */
[----:B------:R-:W-:-:S04]  /*22800*/  IMAD.IADD R12, R7, 0x1, R4 ;  /* 0x00000001070c7824 */ /* 0x000fc800078e0204 */
[----:B0-----:R-:W-:Y:S01]  /*22810*/  VIADD R11, R12, -UR4 ;  /* 0x800000040c0b7c36 */ /* 0x001fe20008000000 */
        /* <DEDUP_REMOVED lines=11> */
.L_x_1886:
[----:B------:R-:W-:-:S13]  /*228d0*/  ISETP.NE.AND P0, PT, R3, 0x1, PT ;  /* 0x000000010300780c */ /* 0x000fda0003f05270 */
[----:B------:R-:W0:Y:S02]  /*228e0*/  @P0 LDC.64 R4, c[0x0][0x9e8] ;  /* 0x00027a00ff040b82 */ /* 0x000e240000000a00 */
[----:B0-----:R-:W-:-:S05]  /*228f0*/  @P0 IMAD.HI.U32 R4, R12, R4, RZ ;  /* 0x000000040c040227 */ /* 0x001fca00078e00ff */
[----:B------:R-:W-:-:S07]  /*22900*/  @P0 SHF.R.U32.HI R12, RZ, R5, R4 ;  /* 0x00000005ff0c0219 */ /* 0x000fce0000011604 */
.L_x_1887:
[----:B------:R-:W-:Y:S05]  /*22910*/  BSYNC B0 ;  /* 0x0000000000007941 */ /* 0x000fea0003800000 */
.L_x_1885:
[----:B------:R-:W-:-:S05]  /*22920*/  IMAD R12, R12, R3, RZ ;  /* 0x000000030c0c7224 */ /* 0x000fca00078e02ff */
[----:B------:R-:W-:-:S07]  /*22930*/  VIMNMX R11, R11, R12, !PT ;  /* 0x0000000c0b0b7248 */ /* 0x000fce0007fe0100 */
.L_x_1884:
[----:B------:R-:W-:Y:S01]  /*22940*/  VIADD R2, R2, 0x5f ;  /* 0x0000005f02027836 */ /* 0x000fe20000000000 */
[----:B------:R-:W-:Y:S01]  /*22950*/  BSSY B0, `(.L_x_1888) ;  /* 0x000013a000007945 */ /* 0x000fe20003800000 */
        /* <DEDUP_REMOVED lines=30> */
.L_x_2061:
[----:B-1----:R-:W-:Y:S02]  /*22b40*/  ISETP.NE.AND P0, PT, R14, RZ, PT ;  /* 0x000000ff0e00720c */ /* 0x002fe40003f05270 */
[----:B------:R-:W-:-:S11]  /*22b50*/  PLOP3.LUT P6, PT, PT, PT, PT, 0x8, 0x0 ;  /* 0x000000000000781c */ /* 0x000fd60003fce170 */
[----:B------:R-:W-:Y:S05]  /*22b60*/  @P0 BRA `(.L_x_1891) ;  /* 0x00000000000c0947 */ /* 0x000fea0003800000 */
[----:B------:R-:W-:-:S03]  /*22b70*/  UMOV UR4, 0xffffffff ;  /* 0xffffffff00047882 */ /* 0x000fc60000000000 */
[----:B------:R-:W-:Y:S05]  /*22b80*/  BRA.DIV UR4, `(.L_x_1892) ;  /* 0x0000007204287947 */ /* 0x000fea000b800000 */
[----:B------:R-:W-:-:S13]  /*22b90*/  ELECT P6, URZ, PT ;  /* 0x00000000003f782f */ /* 0x000fda00038c0000 */
.L_x_1891:
        /* <DEDUP_REMOVED lines=9> */
.L_x_2064:
[----:B------:R-:W-:Y:S05]  /*22c30*/  BSYNC B1 ;  /* 0x0000000000017941 */ /* 0x000fea0003800000 */
.L_x_1893:
        /* <DEDUP_REMOVED lines=10> */
.L_x_2065:
[----:B------:R-:W-:Y:S05]  /*22ce0*/  BSYNC B2 ;  /* 0x0000000000027941 */ /* 0x000fea0003800000 */
.L_x_1897:
        /* <DEDUP_REMOVED lines=9> */
.L_x_1900:
[----:B------:R-:W-:Y:S05]  /*22d80*/  BSYNC B2 ;  /* 0x0000000000027941 */ /* 0x000fea0003800000 */
.L_x_1899:
        /* <DEDUP_REMOVED lines=10> */
[----:B------:R-:W-:Y:S01]  /*22e30*/  VIADD R13, R11, 0x18400 ;  /* 0x000184000b0d7836 */ /* 0x000fe20000000000 */
[----:B------:R-:W-:-:S09]  /*22e40*/  UMOV UR7, 0x12f00000 ;  /* 0x12f0000000077882 */ /* 0x000fd20000000000 */
.L_x_1901:
        /* <DEDUP_REMOVED lines=16> */
.L_x_1902:
        /* <DEDUP_REMOVED lines=15> */
.L_x_1903:
        /* <DEDUP_REMOVED lines=13> */
.L_x_2066:
[----:B------:R-:W-:Y:S05]  /*23110*/  BSYNC B2 ;  /* 0x0000000000027941 */ /* 0x000fea0003800000 */
.L_x_1904:
[----:B------:R-:W-:Y:S01]  /*23120*/  BSSY B2, `(.L_x_1906) ;  /* 0x000000b000027945 */ /* 0x000fe20003800000 */
[----:B------:R-:W-:Y:S02]  /*23130*/  IMAD.MOV.U32 R10, RZ, RZ, 0x0 ;  /* 0x00000000ff0a7424 */ /* 0x000fe400078e00ff */
[----:B------:R-:W-:Y:S01]  /*23140*/  IMAD.MOV.U32 R11, RZ, RZ, 0x12f00000 ;  /* 0x12f00000ff0b7424 */ /* 0x000fe200078e00ff */
[----:B------:R-:W-:Y:S06]  /*23150*/  @P1 BRA `(.L_x_1907) ;  /* 0x00000000001c1947 */ /* 0x000fec0003800000 */
[----:B------:R-:W2:Y:S01]  /*23160*/  S2R R13, SR_TID.X ;  /* 0x00000000000d7919 */ /* 0x000ea20000002100 */
[----:B01----:R-:W-:-:S04]  /*23170*/  IMAD.MOV.U32 R12, RZ, RZ, 0x6000 ;  /* 0x00006000ff0c7424 */ /* 0x003fc800078e00ff */
[----:B------:R3:W-:Y:S01]  /*23180*/  SYNCS.ARRIVE.TRANS64 RZ, [R3+URZ+0x2a8b0], R12 ;  /* 0x02a8b00c03ff79a7 */ /* 0x0007e2000800003f */
[----:B--2---:R-:W-:-:S04]  /*23190*/  LOP3.LUT R13, R13, 0x1f, RZ, 0xc0, !PT ;  /* 0x0000001f0d0d7812 */ /* 0x004fc800078ec0ff */
[----:B------:R-:W-:-:S13]  /*231a0*/  ISETP.NE.AND P0, PT, R13, RZ, PT ;  /* 0x000000ff0d00720c */ /* 0x000fda0003f05270 */
[----:B---3--:R-:W-:Y:S05]  /*231b0*/  @!P0 BRA `(.L_x_1907) ;  /* 0x0000000000048947 */ /* 0x008fea0003800000 */
[----:B------:R-:W-:Y:S01]  /*231c0*/  BPT.TRAP 0x1 ;  /* 0x000000040000795c */ /* 0x000fe20000300000 */
.L_x_1907:
[----:B------:R-:W-:Y:S05]  /*231d0*/  BSYNC B2 ;  /* 0x0000000000027941 */ /* 0x000fea0003800000 */
.L_x_1906:
        /* <DEDUP_REMOVED lines=9> */
.L_x_1908:
        /* <DEDUP_REMOVED lines=15> */
.L_x_1909:
        /* <DEDUP_REMOVED lines=10> */
.L_x_1896:
[----:B------:R-:W-:Y:S05]  /*23400*/  BSYNC B1 ;  /* 0x0000000000017941 */ /* 0x000fea0003800000 */
.L_x_1895:
[----:B------:R-:W-:Y:S01]  /*23410*/  VIADD R12, R2, 0xfffffffe ;  /* 0xfffffffe020c7836 */ /* 0x000fe20000000000 */
[----:B------:R-:W-:Y:S01]  /*23420*/  PLOP3.LUT P0, PT, PT, PT, PT, 0x8, 0x0 ;  /* 0x000000000000781c */ /* 0x000fe20003f0e170 */
[----:B------:R-:W-:-:S03]  /*23430*/  VIADD R25, R25, 0x1 ;  /* 0x0000000119197836 */ /* 0x000fc60000000000 */
[----:B------:R-:W-:Y:S02]  /*23440*/  ISETP.GE.AND P2, PT, R12, R5, PT ;  /* 0x000000050c00720c */ /* 0x000fe40003f46270 */
[----:B------:R-:W-:-:S04]  /*23450*/  ISETP.NE.AND P1, PT, R25, 0x2, PT ;  /* 0x000000021900780c */ /* 0x000fc80003f25270 */
[----:B------:R-:W-:Y:S02]  /*23460*/  SEL R2, RZ, 0x1, P1 ;  /* 0x00000001ff027807 */ /* 0x000fe40000800000 */
[----:B------:R-:W-:Y:S02]  /*23470*/  SEL R25, R25, RZ, P1 ;  /* 0x000000ff19197207 */ /* 0x000fe40000800000 */
[----:B------:R-:W-:-:S03]  /*23480*/  LOP3.LUT R31, R31, R2, RZ, 0x3c, !PT ;  /* 0x000000021f1f7212 */ /* 0x000fc600078e3cff */
[----:B------:R-:W-:Y:S05]  /*23490*/  @!P2 BRA `(.L_x_1889) ;  /* 0x000000080014a947 */ /* 0x000fea0003800000 */
.L_x_1925:
        /* <DEDUP_REMOVED lines=11> */
.L_x_2067:
[----:B------:R-:W-:Y:S05]  /*23550*/  BSYNC B2 ;  /* 0x0000000000027941 */ /* 0x000fea0003800000 */
.L_x_1912:
        /* <DEDUP_REMOVED lines=9> */
.L_x_1915:
[----:B------:R-:W-:Y:S05]  /*235f0*/  BSYNC B2 ;  /* 0x0000000000027941 */ /* 0x000fea0003800000 */
.L_x_1914:
[----:B------:R-:W-:Y:S01]  /*23600*/  IMAD.MOV.U32 R10, RZ, RZ, RZ ;  /* 0x000000ffff0a7224 */ /* 0x000fe200078e00ff */
[----:B------:R-:W-:Y:S01]  /*23610*/  UIADD3 UR4, UP0, UR36, 0x570, URZ ;  /* 0x0000057024047890 */ /* 0x000fe2000ff1e03f */
[----:B------:R-:W-:Y:S01]  /*23620*/  IMAD R3, R25, 0x9000, R23 ;  /* 0x0000900019037824 */ /* 0x000fe200078e0217 */
[----:B------:R-:W-:Y:S01]  /*23630*/  PLOP3.LUT P1, PT, PT, PT, PT, 0x80, 0x0 ;  /* 0x000000000000781c */ /* 0x000fe20003f2f070 */
[----:B0-----:R-:W-:Y:S01]  /*23640*/  IMAD R6, R12, 0x60, R0 ;  /* 0x000000600c067824 */ /* 0x001fe200078e0200 */
[----:B------:R-:W-:Y:S01]  /*23650*/  R2UR UR10, R10 ;  /* 0x000000000a0a72ca */ /* 0x000fe200000e0000 */
[----:B------:R-:W-:Y:S01]  /*23660*/  VIADD R14, R11, 0x2a890 ;  /* 0x0002a8900b0e7836 */ /* 0x000fe20000000000 */
[----:B------:R-:W-:Y:S01]  /*23670*/  UIADD3.X UR5, URZ, UR37, URZ, UP0, !UPT ;  /* 0x000000253f057290 */ /* 0x000fe200087fe43f */
[----:B------:R-:W-:Y:S01]  /*23680*/  VIADD R13, R3, 0x18400 ;  /* 0x00018400030d7836 */ /* 0x000fe20000000000 */
[----:B------:R-:W-:Y:S01]  /*23690*/  UMOV UR6, 0x0 ;  /* 0x0000000000067882 */ /* 0x000fe20000000000 */
[----:B------:R-:W-:-:S10]  /*236a0*/  UMOV UR7, 0x12f00000 ;  /* 0x12f0000000077882 */ /* 0x000fd40000000000 */
.L_x_1916:
        /* <DEDUP_REMOVED lines=16> */
.L_x_1917:
        /* <DEDUP_REMOVED lines=15> */
.L_x_1918:
        /* <DEDUP_REMOVED lines=13> */
.L_x_2068:
[----:B------:R-:W-:Y:S05]  /*23970*/  BSYNC B2 ;  /* 0x0000000000027941 */ /* 0x000fea0003800000 */
.L_x_1919:
[----:B------:R-:W-:Y:S01]  /*23980*/  BSSY B2, `(.L_x_1921) ;  /* 0x000000b000027945 */ /* 0x000fe20003800000 */
[----:B01----:R-:W-:Y:S02]  /*23990*/  IMAD.MOV.U32 R2, RZ, RZ, 0x0 ;  /* 0x00000000ff027424 */ /* 0x003fe400078e00ff */
[----:B------:R-:W-:Y:S01]  /*239a0*/  IMAD.MOV.U32 R3, RZ, RZ, 0x12f00000 ;  /* 0x12f00000ff037424 */ /* 0x000fe200078e00ff */
[----:B------:R-:W-:Y:S06]  /*239b0*/  @P2 BRA `(.L_x_1922) ;  /* 0x00000000001c2947 */ /* 0x000fec0003800000 */
[----:B------:R-:W0:Y:S01]  /*239c0*/  S2R R15, SR_TID.X ;  /* 0x00000000000f7919 */ /* 0x000e220000002100 */
[----:B------:R-:W-:-:S04]  /*239d0*/  IMAD.MOV.U32 R14, RZ, RZ, 0x6000 ;  /* 0x00006000ff0e7424 */ /* 0x000fc800078e00ff */
[----:B------:R1:W-:Y:S01]  /*239e0*/  SYNCS.ARRIVE.TRANS64 RZ, [R11+URZ+0x2a8b0], R14 ;  /* 0x02a8b00e0bff79a7 */ /* 0x0003e2000800003f */
[----:B0-----:R-:W-:-:S04]  /*239f0*/  LOP3.LUT R15, R15, 0x1f, RZ, 0xc0, !PT ;  /* 0x0000001f0f0f7812 */ /* 0x001fc800078ec0ff */
[----:B------:R-:W-:-:S13]  /*23a00*/  ISETP.NE.AND P1, PT, R15, RZ, PT ;  /* 0x000000ff0f00720c */ /* 0x000fda0003f25270 */
[----:B-1----:R-:W-:Y:S05]  /*23a10*/  @!P1 BRA `(.L_x_1922) ;  /* 0x0000000000049947 */ /* 0x002fea0003800000 */
[----:B------:R-:W-:Y:S01]  /*23a20*/  BPT.TRAP 0x1 ;  /* 0x000000040000795c */ /* 0x000fe20000300000 */
.L_x_1922:
[----:B------:R-:W-:Y:S05]  /*23a30*/  BSYNC B2 ;  /* 0x0000000000027941 */ /* 0x000fea0003800000 */
.L_x_1921:
[----:B------:R-:W-:Y:S01]  /*23a40*/  R2UR UR6, R2 ;  /* 0x00000000020672ca */ /* 0x000fe200000e0000 */
[----:B------:R-:W-:Y:S01]  /*23a50*/  UIADD3 UR4, UP0, UR36, 0x670, URZ ;  /* 0x0000067024047890 */ /* 0x000fe2000ff1e03f */
[----:B------:R-:W-:Y:S01]  /*23a60*/  R2UR UR7, R3 ;  /* 0x00000000030772ca */ /* 0x000fe200000e0000 */
[----:B------:R-:W-:Y:S01]  /*23a70*/  VIADD R11, R11, 0x2a8b0 ;  /* 0x0002a8b00b0b7836 */ /* 0x000fe20000000000 */
[----:B------:R-:W-:Y:S01]  /*23a80*/  R2UR UR10, R10 ;  /* 0x000000000a0a72ca */ /* 0x000fe200000e0000 */
[----:B------:R-:W-:Y:S01]  /*23a90*/  IMAD R10, R25, 0x6000, R23 ;  /* 0x00006000190a7824 */ /* 0x000fe200078e0217 */
[----:B------:R-:W-:Y:S01]  /*23aa0*/  PLOP3.LUT P1, PT, PT, PT, PT, 0x80, 0x0 ;  /* 0x000000000000781c */ /* 0x000fe20003f2f070 */
[----:B------:R-:W-:Y:S02]  /*23ab0*/  UIADD3.X UR5, URZ, UR37, URZ, UP0, !UPT ;  /* 0x000000253f057290 */ /* 0x000fe400087fe43f */
[----:B------:R-:W-:-:S10]  /*23ac0*/  VIADD R14, R10, 0x400 ;  /* 0x000004000a0e7836 */ /* 0x000fd40000000000 */
.L_x_1923:
        /* <DEDUP_REMOVED lines=15> */
.L_x_1924:
        /* <DEDUP_REMOVED lines=10> */
.L_x_1911:
[----:B------:R-:W-:Y:S05]  /*23c60*/  BSYNC B1 ;  /* 0x0000000000017941 */ /* 0x000fea0003800000 */
.L_x_1910:
        /* <DEDUP_REMOVED lines=8> */
.L_x_1889:
[----:B------:R-:W-:Y:S05]  /*23cf0*/  BSYNC B0 ;  /* 0x0000000000007941 */ /* 0x000fea0003800000 */
.L_x_1888:
[----:B------:R-:W1:Y:S01]  /*23d00*/  LDC R0, c[0x0][0x448] ;  /* 0x00011200ff007b82 */ /* 0x000e620000000800 */
[----:B------:R-:W-:Y:S01]  /*23d10*/  VIADD R5, R28, 0x7f ;  /* 0x0000007f1c057836 */ /* 0x000fe20000000000 */
[----:B------:R-:W-:Y:S06]  /*23d20*/  @!P0 WARPSYNC.ALL ;  /* 0x0000000000008948 */ /* 0x000fec0003800000 */
[----:B------:R-:W2:Y:S08]  /*23d30*/  LDC.64 R2, c[0x0][0x9e0] ;  /* 0x00027800ff027b82 */ /* 0x000eb00000000a00 */
[----:B------:R-:W-:Y:S01]  /*23d40*/  @!P0 BAR.SYNC.DEFER_BLOCKING 0xc, 0x180 ;  /* 0x0306000000008b1d */ /* 0x000fe20000010000 */
[----:B-1----:R-:W-:-:S02]  /*23d50*/  ISETP.NE.AND P1, PT, R0, 0x1, PT ;  /* 0x000000010000780c */ /* 0x002fc40003f25270 */
[----:B--2---:R-:W-:-:S11]  /*23d60*/  ISETP.GE.AND P2, PT, R3, 0x1, PT ;  /* 0x000000010300780c */ /* 0x004fd60003f46270 */
[----:B------:R-:W1:Y:S08]  /*23d70*/  @P1 LDC R0, c[0x0][0x44c] ;  /* 0x00011300ff001b82 */ /* 0x000e700000000800 */
[----:B------:R-:W2:Y:S01]  /*23d80*/  @P1 LDC R11, c[0x0][0x450] ;  /* 0x00011400ff0b1b82 */ /* 0x000ea20000000800 */
[----:B-1----:R-:W-:-:S05]  /*23d90*/  @P1 IMAD.HI.U32 R0, R5, R0, RZ ;  /* 0x0000000005001227 */ /* 0x002fca00078e00ff */
[----:B--2---:R-:W-:-:S05]  /*23da0*/  @P1 SHF.R.U32.HI R5, RZ, R11, R0 ;  /* 0x0000000bff051219 */ /* 0x004fca0000011600 */
[----:B------:R-:W-:-:S04]  /*23db0*/  IMAD.IADD R11, R8, 0x1, R5 ;  /* 0x00000001080b7824 */ /* 0x000fc800078e0205 */
        /* <DEDUP_REMOVED lines=13> */
.L_x_1928:
[----:B------:R-:W-:-:S13]  /*23e90*/  ISETP.NE.AND P0, PT, R3, 0x1, PT ;  /* 0x000000010300780c */ /* 0x000fda0003f05270 */
[----:B------:R-:W1:Y:S02]  /*23ea0*/  @P0 LDC.64 R4, c[0x0][0x9e8] ;  /* 0x00027a00ff040b82 */ /* 0x000e640000000a00 */
[----:B-1----:R-:W-:-:S05]  /*23eb0*/  @P0 IMAD.HI.U32 R4, R0, R4, RZ ;  /* 0x0000000400040227 */ /* 0x002fca00078e00ff */
[----:B------:R-:W-:-:S07]  /*23ec0*/  @P0 SHF.R.U32.HI R0, RZ, R5, R4 ;  /* 0x00000005ff000219 */ /* 0x000fce0000011604 */
.L_x_1929:
[----:B------:R-:W-:Y:S05]  /*23ed0*/  BSYNC B0 ;  /* 0x0000000000007941 */ /* 0x000fea0003800000 */
.L_x_1927:
[----:B------:R-:W-:-:S05]  /*23ee0*/  IMAD R5, R0, R3, R3 ;  /* 0x0000000300057224 */ /* 0x000fca00078e0203 */
[----:B------:R-:W-:-:S07]  /*23ef0*/  VIMNMX R2, R2, R5, PT ;  /* 0x0000000502027248 */ /* 0x000fce0003fe0100 */
.L_x_1926:
[----:B------:R-:W1:Y:S01]  /*23f00*/  @P1 LDC R5, c[0x0][0x44c] ;  /* 0x00011300ff051b82 */ /* 0x000e620000000800 */
[----:B------:R-:W-:Y:S01]  /*23f10*/  VIADD R2, R2, 0x5f ;  /* 0x0000005f02027836 */ /* 0x000fe20000000000 */
[----:B------:R-:W-:Y:S01]  /*23f20*/  ULDC UR4, c[0x0][0x9dc] ;  /* 0x0002770000047ab9 */ /* 0x000fe20000000800 */
[----:B------:R-:W-:Y:S02]  /*23f30*/  IMAD.MOV.U32 R0, RZ, RZ, R28 ;  /* 0x000000ffff007224 */ /* 0x000fe400078e001c */
[----:B------:R-:W-:-:S03]  /*23f40*/  IMAD.HI R2, R2, 0x2aaaaaab, RZ ;  /* 0x2aaaaaab02027827 */ /* 0x000fc600078e02ff */
[----:B------:R-:W2:Y:S01]  /*23f50*/  @P1 LDC R4, c[0x0][0x450] ;  /* 0x00011400ff041b82 */ /* 0x000ea20000000800 */
[----:B-1----:R-:W-:-:S05]  /*23f60*/  @P1 IMAD.HI.U32 R5, R28, R5, RZ ;  /* 0x000000051c051227 */ /* 0x002fca00078e00ff */
[----:B--2---:R-:W-:Y:S02]  /*23f70*/  @P1 SHF.R.U32.HI R0, RZ, R4, R5 ;  /* 0x00000004ff001219 */ /* 0x004fe40000011605 */
[----:B------:R-:W-:-:S03]  /*23f80*/  SHF.R.U32.HI R5, RZ, 0x1f, R2 ;  /* 0x0000001fff057819 */ /* 0x000fc60000011602 */
[----:B------:R-:W-:Y:S01]  /*23f90*/  IMAD.IADD R7, R7, 0x1, R0 ;  /* 0x0000000107077824 */ /* 0x000fe200078e0200 */
[----:B------:R-:W-:-:S03]  /*23fa0*/  LEA.HI.SX32 R2, R2, R5, 0x1c ;  /* 0x0000000502027211 */ /* 0x000fc600078fe2ff */
[----:B------:R-:W-:Y:S01]  /*23fb0*/  VIADD R0, R7, -UR4 ;  /* 0x8000000407007c36 */ /* 0x000fe20008000000 */
[----:B------:R-:W-:-:S05]  /*23fc0*/  VIMNMX R24, R9, R2, PT ;  /* 0x0000000209187248 */ /* 0x000fca0003fe0100 */
[----:B------:R1:W-:Y:S01]  /*23fd0*/  STL [R1+0x24], R24 ;  /* 0x0000241801007387 */ /* 0x0003e20000100800 */
[----:B------:R-:W-:Y:S05]  /*23fe0*/  @!P2 BRA `(.L_x_1930) ;  /* 0x000000000044a947 */ /* 0x000fea0003800000 */
[----:B------:R-:W-:Y:S01]  /*23ff0*/  ISETP.GT.AND P0, PT, R7, -0x1, PT ;  /* 0xffffffff0700780c */ /* 0x000fe20003f04270 */
[----:B------:R-:W-:-:S12]  /*24000*/  BSSY B0, `(.L_x_1931) ;  /* 0x000000d000007945 */ /* 0x000fd80003800000 */
[----:B------:R-:W-:Y:S05]  /*24010*/  @P0 BRA `(.L_x_1932) ;  /* 0x00000000001c0947 */ /* 0x000fea0003800000 */
[----:B------:R-:W-:Y:S02]  /*24020*/  ISETP.NE.AND P0, PT, R3, 0x1, PT ;  /* 0x000000010300780c */ /* 0x000fe40003f05270 */
[----:B------:R-:W-:-:S11]  /*24030*/  LOP3.LUT R7, RZ, R7, RZ, 0x33, !PT ;  /* 0x00000007ff077212 */ /* 0x000fd600078e33ff */
[----:B------:R-:W2:Y:S02]  /*24040*/  @P0 LDC.64 R4, c[0x0][0x9e8] ;  /* 0x00027a00ff040b82 */ /* 0x000ea40000000a00 */
[----:B--2---:R-:W-:-:S05]  /*24050*/  @P0 IMAD.HI.U32 R4, R7, R4, RZ ;  /* 0x0000000407040227 */ /* 0x004fca00078e00ff */
[----:B------:R-:W-:-:S04]  /*24060*/  @P0 SHF.R.U32.HI R7, RZ, R5, R4 ;  /* 0x00000005ff070219 */ /* 0x000fc80000011604 */
[----:B------:R-:W-:Y:S01]  /*24070*/  LOP3.LUT R7, RZ, R7, RZ, 0x33, !PT ;  /* 0x00000007ff077212 */ /* 0x000fe200078e33ff */
[----:B------:R-:W-:Y:S06]  /*24080*/  BRA `(.L_x_1933) ;  /* 0x0000000000107947 */ /* 0x000fec0003800000 */
.L_x_1932:
[----:B------:R-:W-:-:S13]  /*24090*/  ISETP.NE.AND P0, PT, R3, 0x1, PT ;  /* 0x000000010300780c */ /* 0x000fda0003f05270 */
[----:B------:R-:W2:Y:S02]  /*240a0*/  @P0 LDC.64 R4, c[0x0][0x9e8] ;  /* 0x00027a00ff040b82 */ /* 0x000ea40000000a00 */
[----:B--2---:R-:W-:-:S05]  /*240b0*/  @P0 IMAD.HI.U32 R4, R7, R4, RZ ;  /* 0x0000000407040227 */ /* 0x004fca00078e00ff */
[----:B------:R-:W-:-:S07]  /*240c0*/  @P0 SHF.R.U32.HI R7, RZ, R5, R4 ;  /* 0x00000005ff070219 */ /* 0x000fce0000011604 */
.L_x_1933:
[----:B------:R-:W-:Y:S05]  /*240d0*/  BSYNC B0 ;  /* 0x0000000000007941 */ /* 0x000fea0003800000 */
.L_x_1931:
[----:B------:R-:W-:-:S05]  /*240e0*/  IMAD R3, R7, R3, RZ ;  /* 0x0000000307037224 */ /* 0x000fca00078e02ff */
[----:B------:R-:W-:-:S07]  /*240f0*/  VIMNMX R0, R0, R3, !PT ;  /* 0x0000000300007248 */ /* 0x000fce0007fe0100 */
.L_x_1930:
[----:B------:R-:W-:Y:S01]  /*24100*/  IMAD.HI R0, R0, 0x2aaaaaab, RZ ;  /* 0x2aaaaaab00007827 */ /* 0x000fe200078e02ff */
[----:B------:R-:W-:Y:S04]  /*24110*/  BSSY B7, `(.L_x_1934) ;  /* 0x000037d000077945 */ /* 0x000fe80003800000 */
[----:B------:R-:W-:-:S04]  /*24120*/  SHF.R.U32.HI R3, RZ, 0x1f, R0 ;  /* 0x0000001fff037819 */ /* 0x000fc80000011600 */
[----:B------:R-:W-:-:S04]  /*24130*/  LEA.HI.SX32 R3, R0, R3, 0x1c ;  /* 0x0000000300037211 */ /* 0x000fc800078fe2ff */
[----:B------:R-:W-:-:S04]  /*24140*/  VIMNMX R2, RZ, R3, !PT ;  /* 0x00000003ff027248 */ /* 0x000fc80007fe0100 */
[----:B------:R-:W-:Y:S01]  /*24150*/  ISETP.GT.AND P0, PT, R24, R2, PT ;  /* 0x000000021800720c */ /* 0x000fe20003f04270 */
[----:B------:R2:W-:-:S12]  /*24160*/  STL [R1+0x8], R2 ;  /* 0x0000080201007387 */ /* 0x0005d80000100800 */
[----:B--2---:R-:W-:Y:S05]  /*24170*/  @P0 BRA `(.L_x_1935) ;  /* 0x0000000000440947 */ /* 0x004fea0003800000 */
[----:B------:R-:W2:Y:S02]  /*24180*/  S2R R2, SR_TID.X ;  /* 0x0000000000027919 */ /* 0x000ea40000002100 */
[----:B--2---:R-:W-:-:S04]  /*24190*/  LOP3.LUT R2, R2, 0x7f, RZ, 0xc0, !PT ;  /* 0x0000007f02027812 */ /* 0x004fc800078ec0ff */
[----:B------:R-:W-:-:S13]  /*241a0*/  ISETP.NE.AND P0, PT, R2, RZ, PT ;  /* 0x000000ff0200720c */ /* 0x000fda0003f05270 */
[----:B------:R-:W-:Y:S05]  /*241b0*/  @P0 BRA `(.L_x_1936) ;  /* 0x0000003400c80947 */ /* 0x000fea0003800000 */
[----:B------:R-:W2:Y:S01]  /*241c0*/  S2R R5, SR_LANEID ;  /* 0x0000000000057919 */ /* 0x000ea20000000000 */
[----:B------:R-:W-:Y:S01]  /*241d0*/  VOTEU.ANY UR4, UPT, PT ;  /* 0x0000000000047886 */ /* 0x000fe200038e0100 */
[----:B------:R-:W3:Y:S01]  /*241e0*/  LDC.64 R2, c[0x0][0xc60] ;  /* 0x00031800ff027b82 */ /* 0x000ee20000000a00 */
[----:B------:R-:W2:Y:S02]  /*241f0*/  FLO.U32 R0, UR4 ;  /* 0x0000000400007d00 */ /* 0x000ea400080e0000 */
[----:B--2---:R-:W-:-:S06]  /*24200*/  ISETP.EQ.U32.AND P0, PT, R0, R5, PT ;  /* 0x000000050000720c */ /* 0x004fcc0003f02070 */
[----:B------:R-:W3:Y:S07]  /*24210*/  POPC R5, UR4 ;  /* 0x0000000400057d09 */ /* 0x000eee0008000000 */
[----:B---3--:R-:W2:Y:S01]  /*24220*/  @P0 ATOMG.E.ADD.STRONG.GPU PT, R3, desc[UR60][R2.64], R5 ;  /* 0x00000005020309a8 */ /* 0x008ea200081ee1fc */
[----:B------:R-:W3:Y:S02]  /*24230*/  S2R R4, SR_LTMASK ;  /* 0x0000000000047919 */ /* 0x000ee40000003900 */
[----:B---3--:R-:W-:-:S04]  /*24240*/  LOP3.LUT R4, R4, UR4, RZ, 0xc0, !PT ;  /* 0x0000000404047c12 */ /* 0x008fc8000f8ec0ff */
[----:B------:R-:W3:Y:S01]  /*24250*/  POPC R7, R4 ;  /* 0x0000000400077309 */ /* 0x000ee20000000000 */
[----:B--2---:R-:W3:Y:S02]  /*24260*/  SHFL.IDX PT, R0, R3, R0, 0x1f ;  /* 0x00001f0003007589 */ /* 0x004ee400000e0000 */
[----:B---3--:R-:W-:Y:S01]  /*24270*/  IADD3 R16, R0, UR38, R7 ;  /* 0x0000002600107c10 */ /* 0x008fe2000fffe007 */
[----:B------:R-:W-:Y:S06]  /*24280*/  BRA `(.L_x_1936) ;  /* 0x0000003400947947 */ /* 0x000fec0003800000 */
.L_x_1935:
        /* <DEDUP_REMOVED lines=9> */
[----:B------:R-:W2:Y:S01]  /*24320*/  LDC.64 R2, c[0x4][R2] ;  /* 0x0100000002027b82 */ /* 0x000ea20000000a00 */
[----:B------:R-:W-:Y:S02]  /*24330*/  IMAD.U32 R5, RZ, RZ, UR7 ;  /* 0x00000007ff057e24 */ /* 0x000fe4000f8e00ff */
[----:B0-----:R-:W-:Y:S02]  /*24340*/  IMAD.U32 R6, RZ, RZ, UR8 ;  /* 0x00000008ff067e24 */ /* 0x001fe4000f8e00ff */
[----:B------:R-:W-:-:S02]  /*24350*/  IMAD.U32 R7, RZ, RZ, UR9 ;  /* 0x00000009ff077e24 */ /* 0x000fc4000f8e00ff */
[----:B------:R-:W-:Y:S02]  /*24360*/  IMAD.U32 R10, RZ, RZ, UR4 ;  /* 0x00000004ff0a7e24 */ /* 0x000fe4000f8e00ff */
[----:B------:R-:W-:Y:S02]  /*24370*/  IMAD.U32 R11, RZ, RZ, UR5 ;  /* 0x00000005ff0b7e24 */ /* 0x000fe4000f8e00ff */
[----:B------:R-:W-:Y:S02]  /*24380*/  IMAD.MOV.U32 R8, RZ, RZ, 0x70 ;  /* 0x00000070ff087424 */ /* 0x000fe400078e00ff */
[----:B------:R-:W-:Y:S02]  /*24390*/  IMAD.MOV.U32 R12, RZ, RZ, 0x1 ;  /* 0x00000001ff0c7424 */ /* 0x000fe400078e00ff */
[----:B------:R-:W-:-:S07]  /*243a0*/  IMAD.MOV.U32 R13, RZ, RZ, RZ ;  /* 0x000000ffff0d7224 */ /* 0x000fce00078e00ff */
[----:B------:R-:W-:-:S07]  /*243b0*/  LEPC R20, `(.L_x_1938) ;  /* 0x000000001014794e */ /* 0x000fce0000000000 */
[----:B-12---:R-:W-:Y:S05]  /*243c0*/  CALL.ABS.NOINC R2 ;  /* 0x0000000002007343 */ /* 0x006fea0003c00000 */
.L_x_1938:
[----:B------:R-:W-:Y:S05]  /*243d0*/  BSYNC B6 ;  /* 0x0000000000067941 */ /* 0x000fea0003800000 */
.L_x_1937:
        /* <DEDUP_REMOVED lines=8> */
[----:B------:R2:W3:Y:S01]  /*24460*/  LDC.64 R2, c[0x4][R17] ;  /* 0x0100000011027b82 */ /* 0x0004e20000000a00 */
[----:B------:R-:W-:Y:S02]  /*24470*/  IMAD.U32 R4, RZ, RZ, UR6 ;  /* 0x00000006ff047e24 */ /* 0x000fe4000f8e00ff */
[----:B------:R-:W-:Y:S02]  /*24480*/  IMAD.U32 R5, RZ, RZ, UR7 ;  /* 0x00000007ff057e24 */ /* 0x000fe4000f8e00ff */
[----:B0-----:R-:W-:Y:S02]  /*24490*/  IMAD.U32 R6, RZ, RZ, UR8 ;  /* 0x00000008ff067e24 */ /* 0x001fe4000f8e00ff */
[----:B------:R-:W-:-:S02]  /*244a0*/  IMAD.U32 R7, RZ, RZ, UR9 ;  /* 0x00000009ff077e24 */ /* 0x000fc4000f8e00ff */
[----:B------:R-:W-:Y:S02]  /*244b0*/  IMAD.U32 R10, RZ, RZ, UR4 ;  /* 0x00000004ff0a7e24 */ /* 0x000fe4000f8e00ff */
[----:B------:R-:W-:Y:S02]  /*244c0*/  IMAD.U32 R11, RZ, RZ, UR5 ;  /* 0x00000005ff0b7e24 */ /* 0x000fe4000f8e00ff */
[----:B------:R-:W-:Y:S02]  /*244d0*/  IMAD.MOV.U32 R8, RZ, RZ, 0x70 ;  /* 0x00000070ff087424 */ /* 0x000fe400078e00ff */
[----:B------:R-:W-:Y:S02]  /*244e0*/  IMAD.MOV.U32 R12, RZ, RZ, 0x1 ;  /* 0x00000001ff0c7424 */ /* 0x000fe400078e00ff */
[----:B--2---:R-:W-:-:S07]  /*244f0*/  IMAD.MOV.U32 R13, RZ, RZ, RZ ;  /* 0x000000ffff0d7224 */ /* 0x004fce00078e00ff */
[----:B------:R-:W-:-:S07]  /*24500*/  LEPC R20, `(.L_x_1941) ;  /* 0x000000001014794e */ /* 0x000fce0000000000 */
[----:B-1-3--:R-:W-:Y:S05]  /*24510*/  CALL.ABS.NOINC R2 ;  /* 0x0000000002007343 */ /* 0x00afea0003c00000 */
.L_x_1941:
        /* <DEDUP_REMOVED lines=15> */
.L_x_1940:
[----:B------:R-:W-:Y:S05]  /*24610*/  BSYNC B6 ;  /* 0x0000000000067941 */ /* 0x000fea0003800000 */
.L_x_1939:
[----:B------:R-:W-:Y:S01]  /*24620*/  ULDC.64 UR4, c[0x0][0x9f8] ;  /* 0x00027e0000047ab9 */ /* 0x000fe20000000a00 */
[----:B------:R-:W2:Y:S01]  /*24630*/  LDL R20, [R1] ;  /* 0x0000000001147983 */ /* 0x000ea20000100800 */
[----:B------:R-:W-:-:S03]  /*24640*/  ISETP.NE.U32.AND P0, PT, RZ, UR4, PT ;  /* 0x00000004ff007c0c */ /* 0x000fc6000bf05070 */
[----:B------:R-:W3:Y:S01]  /*24650*/  LDL R17, [R1+0x4] ;  /* 0x0000040001117983 */ /* 0x000ee20000100800 */
[----:B------:R-:W-:Y:S01]  /*24660*/  ISETP.NE.AND.EX P0, PT, RZ, UR5, PT, P0 ;  /* 0x00000005ff007c0c */ /* 0x000fe2000bf05300 */
[----:B------:R-:W-:Y:S01]  /*24670*/  IMAD.MOV.U32 R34, RZ, RZ, R19 ;  /* 0x000000ffff227224 */ /* 0x000fe200078e0013 */
[----:B------:R-:W4:Y:S01]  /*24680*/  LDC R0, c[0x0][0x430] ;  /* 0x00010c00ff007b82 */ /* 0x000f220000000800 */
[----:B------:R-:W0:Y:S01]  /*24690*/  S2R R21, SR_TID.X ;  /* 0x0000000000157919 */ /* 0x000e220000002100 */
[----:B------:R-:W-:-:S09]  /*246a0*/  ULDC UR4, c[0x0][0x320] ;  /* 0x0000c80000047ab9 */ /* 0x000fd20000000800 */
[----:B------:R-:W1:Y:S01]  /*246b0*/  @P0 LDC.64 R2, c[0x0][0x9f8] ;  /* 0x00027e00ff020b82 */ /* 0x000e620000000a00 */
[----:B0-----:R-:W-:Y:S01]  /*246c0*/  LOP3.LUT R21, R21, 0x7f, RZ, 0xc0, !PT ;  /* 0x0000007f15157812 */ /* 0x001fe200078ec0ff */
[----:B-1----:R-:W-:-:S03]  /*246d0*/  @P0 IMAD.WIDE R2, R19, 0x4, R2 ;  /* 0x0000000413020825 */ /* 0x002fc600078e0202 */
[----:B------:R-:W-:Y:S02]  /*246e0*/  SHF.R.U32.HI R26, RZ, 0x3, R21 ;  /* 0x00000003ff1a7819 */ /* 0x000fe40000011615 */
[----:B------:R0:W3:Y:S01]  /*246f0*/  @P0 LDG.E R34, desc[UR60][R2.64] ;  /* 0x0000003c02220981 */ /* 0x0000e2000c1e1900 */
[----:B----4-:R-:W-:Y:S01]  /*24700*/  ISETP.NE.AND P1, PT, R0, 0x1, PT ;  /* 0x000000010000780c */ /* 0x010fe20003f25270 */
[----:B------:R-:W1:-:S12]  /*24710*/  S2R R21, SR_TID.X ;  /* 0x0000000000157919 */ /* 0x000e580000002100 */
[----:B------:R-:W4:Y:S08]  /*24720*/  @P1 LDC R4, c[0x0][0x434] ;  /* 0x00010d00ff041b82 */ /* 0x000f300000000800 */
[----:B------:R-:W0:Y:S01]  /*24730*/  @P1 LDC R6, c[0x0][0x438] ;  /* 0x00010e00ff061b82 */ /* 0x000e220000000800 */
[----:B-1----:R-:W-:-:S05]  /*24740*/  IMAD.SHL.U32 R21, R21, 0x10, RZ ;  /* 0x0000001015157824 */ /* 0x002fca00078e00ff */
[----:B------:R-:W-:Y:S01]  /*24750*/  LOP3.LUT R21, R26, 0x70, R21, 0xf8, !PT ;  /* 0x000000701a157812 */ /* 0x000fe200078ef815 */
[----:B------:R-:W-:-:S04]  /*24760*/  VIADD R26, R24, 0xffffffff ;  /* 0xffffffff181a7836 */ /* 0x000fc80000000000 */
[----:B------:R-:W-:Y:S01]  /*24770*/  IMAD R5, R26, 0x60, R21 ;  /* 0x000000601a057824 */ /* 0x000fe200078e0215 */
[----:B------:R-:W-:Y:S01]  /*24780*/  LOP3.LUT R22, R22, 0xfffffff7, RZ, 0xc0, !PT ;  /* 0xfffffff716167812 */ /* 0x000fe200078ec0ff */
[----:B------:R-:W-:-:S03]  /*24790*/  UMOV UR5, 0xffffffff ;  /* 0xffffffff00057882 */ /* 0x000fc60000000000 */
[----:B--2---:R-:W-:Y:S02]  /*247a0*/  ISETP.GE.AND P0, PT, R5, R20, PT ;  /* 0x000000140500720c */ /* 0x004fe40003f06270 */
[----:B------:R-:W1:Y:S02]  /*247b0*/  S2R R20, SR_TID.X ;  /* 0x0000000000147919 */ /* 0x000e640000002100 */
[----:B------:R-:W-:Y:S01]  /*247c0*/  ISETP.GT.U32.OR P0, PT, R21, 0x5f, P0 ;  /* 0x0000005f1500780c */ /* 0x000fe20000704470 */
[----:B---3--:R-:W-:-:S04]  /*247d0*/  IMAD.IADD R5, R5, 0x1, R17 ;  /* 0x0000000105057824 */ /* 0x008fc800078e0211 */
[----:B----4-:R-:W-:-:S04]  /*247e0*/  @P1 IMAD.HI.U32 R7, R5, R4, RZ ;  /* 0x0000000405071227 */ /* 0x010fc800078e00ff */
[----:B------:R-:W-:Y:S01]  /*247f0*/  IMAD.MOV.U32 R4, RZ, RZ, R5 ;  /* 0x000000ffff047224 */ /* 0x000fe200078e0005 */
[----:B0-----:R-:W-:-:S03]  /*24800*/  @P1 SHF.R.U32.HI R4, RZ, R6, R7 ;  /* 0x00000006ff041219 */ /* 0x001fc60000011607 */
[----:B------:R-:W0:Y:S02]  /*24810*/  @!P0 LDC.64 R2, c[0x0][0x428] ;  /* 0x00010a00ff028b82 */ /* 0x000e240000000a00 */
[----:B------:R-:W-:-:S04]  /*24820*/  IMAD.MOV R6, RZ, RZ, -R4 ;  /* 0x000000ffff067224 */ /* 0x000fc800078e0a04 */
[----:B------:R-:W-:Y:S01]  /*24830*/  IMAD R0, R0, R6, R5 ;  /* 0x0000000600007224 */ /* 0x000fe200078e0205 */
[----:B------:R-:W-:Y:S01]  /*24840*/  @!P0 SHF.R.S32.HI R5, RZ, 0x1f, R4 ;  /* 0x0000001fff058819 */ /* 0x000fe20000011404 */
[----:B-1----:R-:W-:-:S05]  /*24850*/  IMAD.SHL.U32 R20, R20, 0x8, RZ ;  /* 0x0000000814147824 */ /* 0x002fca00078e00ff */
[----:B------:R-:W-:-:S04]  /*24860*/  LOP3.LUT R20, R20, 0x38, RZ, 0xc0, !PT ;  /* 0x0000003814147812 */ /* 0x000fc800078ec0ff */
[C---:B------:R-:W-:Y:S02]  /*24870*/  LOP3.LUT R17, R20.reuse, 0x40, RZ, 0xfc, !PT ;  /* 0x0000004014117812 */ /* 0x040fe400078efcff */
[----:B------:R-:W-:Y:S02]  /*24880*/  ISETP.GE.AND P1, PT, R20, UR4, PT ;  /* 0x0000000414007c0c */ /* 0x000fe4000bf26270 */
[----:B------:R-:W-:Y:S01]  /*24890*/  SHF.R.S32.HI R8, RZ, 0x1f, R34 ;  /* 0x0000001fff087819 */ /* 0x000fe20000011422 */
[-C--:B0-----:R-:W-:Y:S01]  /*248a0*/  @!P0 IMAD.WIDE.U32 R4, R34, R2.reuse, R4 ;  /* 0x0000000222048225 */ /* 0x081fe200078e0004 */
[----:B------:R-:W-:Y:S01]  /*248b0*/  ISETP.GE.AND P2, PT, R17, UR4, PT ;  /* 0x0000000411007c0c */ /* 0x000fe2000bf46270 */
[----:B------:R-:W-:Y:S01]  /*248c0*/  ULDC UR4, c[0x0][0x2f4] ;  /* 0x0000bd0000047ab9 */ /* 0x000fe20000000800 */
[----:B------:R-:W-:Y:S01]  /*248d0*/  SEL R30, RZ, 0x1, P1 ;  /* 0x00000001ff1e7807 */ /* 0x000fe20000800000 */
[----:B------:R-:W-:Y:S01]  /*248e0*/  @!P0 IMAD R6, R8, R2, RZ ;  /* 0x0000000208068224 */ /* 0x000fe200078e02ff */
[----:B------:R-:W-:Y:S01]  /*248f0*/  SEL R2, RZ, 0xffffffff, P2 ;  /* 0xffffffffff027807 */ /* 0x000fe20001000000 */
[----:B------:R0:W-:Y:S02]  /*24900*/  STL [R1+0xc], R8 ;  /* 0x00000c0801007387 */ /* 0x0001e40000100800 */
[----:B------:R-:W-:-:S02]  /*24910*/  @!P0 IMAD R6, R34, R3, R6 ;  /* 0x0000000322068224 */ /* 0x000fc400078e0206 */
[----:B------:R-:W-:Y:S02]  /*24920*/  IMAD.SHL.U32 R3, R2, 0x2, RZ ;  /* 0x0000000202037824 */ /* 0x000fe400078e00ff */
[----:B------:R-:W-:-:S03]  /*24930*/  @!P0 IMAD.IADD R6, R5, 0x1, R6 ;  /* 0x0000000105068824 */ /* 0x000fc600078e0206 */
[----:B------:R-:W-:Y:S02]  /*24940*/  LOP3.LUT R30, R3, 0x2, R30, 0xe2, !PT ;  /* 0x00000002031e7812 */ /* 0x000fe400078ee21e */
[----:B------:R-:W1:Y:S01]  /*24950*/  @!P0 LDC.64 R2, c[0x0][0x418] ;  /* 0x00010600ff028b82 */ /* 0x000e620000000a00 */
[----:B------:R-:W-:Y:S01]  /*24960*/  IMAD.U32 R5, RZ, RZ, UR39 ;  /* 0x00000027ff057e24 */ /* 0x000fe2000f8e00ff */
[----:B-1----:R-:W-:-:S04]  /*24970*/  @!P0 LEA R2, P1, R4, R2, 0x2 ;  /* 0x0000000204028211 */ /* 0x002fc800078210ff */
[----:B------:R-:W-:Y:S01]  /*24980*/  @!P0 LEA.HI.X R3, R4, R3, R6, 0x2, P1 ;  /* 0x0000000304038211 */ /* 0x000fe200008f1406 */
[----:B------:R-:W-:-:S06]  /*24990*/  IMAD.MOV.U32 R4, RZ, RZ, RZ ;  /* 0x000000ffff047224 */ /* 0x000fcc00078e00ff */
[----:B------:R1:W5:Y:S01]  /*249a0*/  @!P0 LDG.E R4, desc[UR60][R2.64] ;  /* 0x0000003c02048981 */ /* 0x000362000c1e1900 */
[----:B------:R-:W-:Y:S02]  /*249b0*/  ISETP.GT.U32.AND P0, PT, R21, 0x5f, PT ;  /* 0x0000005f1500780c */ /* 0x000fe40003f04070 */
[----:B------:R-:W-:Y:S02]  /*249c0*/  ISETP.NE.AND P3, PT, R5, 0x3, PT ;  /* 0x000000030500780c */ /* 0x000fe40003f65270 */
[C---:B------:R-:W-:Y:S02]  /*249d0*/  ISETP.GE.AND P2, PT, R20.reuse, UR4, PT ;  /* 0x0000000414007c0c */ /* 0x040fe4000bf46270 */
[----:B0-----:R-:W-:Y:S02]  /*249e0*/  LOP3.LUT R8, R20, 0x80, RZ, 0xfc, !PT ;  /* 0x0000008014087812 */ /* 0x001fe400078efcff */
[----:B------:R-:W-:-:S05]  /*249f0*/  ISETP.GE.AND P1, PT, R17, UR4, PT ;  /* 0x0000000411007c0c */ /* 0x000fca000bf26270 */
[----:B------:R-:W-:Y:S02]  /*24a00*/  @P0 LOP3.LUT R22, R22, 0x8, RZ, 0xfc, !PT ;  /* 0x0000000816160812 */ /* 0x000fe400078efcff */
[----:B------:R-:W-:Y:S02]  /*24a10*/  ISETP.GE.AND P0, PT, R8, UR4, PT ;  /* 0x0000000408007c0c */ /* 0x000fe4000bf06270 */
[----:B------:R-:W-:-:S04]  /*24a20*/  LOP3.LUT R22, R22, 0xffffffef, RZ, 0xc0, !PT ;  /* 0xffffffef16167812 */ /* 0x000fc800078ec0ff */
[----:B------:R-:W-:-:S04]  /*24a30*/  @P3 LOP3.LUT R22, R22, 0x10, RZ, 0xfc, !PT ;  /* 0x0000001016163812 */ /* 0x000fc800078efcff */
[----:B------:R-:W-:-:S04]  /*24a40*/  LOP3.LUT R22, R22, 0xfffffffb, RZ, 0xc0, !PT ;  /* 0xfffffffb16167812 */ /* 0x000fc800078ec0ff */
[----:B------:R-:W-:-:S04]  /*24a50*/  @P2 LOP3.LUT R22, R22, 0x4, RZ, 0xfc, !PT ;  /* 0x0000000416162812 */ /* 0x000fc800078efcff */
[----:B------:R-:W-:-:S04]  /*24a60*/  LOP3.LUT R22, R22, 0xfffffffe, RZ, 0xc0, !PT ;  /* 0xfffffffe16167812 */ /* 0x000fc800078ec0ff */
[----:B------:R-:W-:-:S04]  /*24a70*/  LOP3.LUT R22, R22, 0xfffffffd, RZ, 0xc0, !PT ;  /* 0xfffffffd16167812 */ /* 0x000fc800078ec0ff */
[----:B------:R-:W-:-:S04]  /*24a80*/  @P1 LOP3.LUT R22, R22, 0x2, RZ, 0xfc, !PT ;  /* 0x0000000216161812 */ /* 0x000fc800078efcff */
[----:B------:R-:W-:Y:S01]  /*24a90*/  @P0 LOP3.LUT R22, R22, 0x1, RZ, 0xfc, !PT ;  /* 0x0000000116160812 */ /* 0x000fe200078efcff */
[----:B-1----:R-:W-:Y:S06]  /*24aa0*/  BRA.DIV UR5, `(.L_x_1942) ;  /* 0x0000005205e47947 */ /* 0x002fec000b800000 */
.L_x_2071:
[----:B------:R-:W-:Y:S01]  /*24ab0*/  SHF.R.S32.HI R33, RZ, 0x1f, R18 ;  /* 0x0000001fff217819 */ /* 0x000fe20000011412 */
[----:B------:R-:W-:Y:S06]  /*24ac0*/  @!P3 BRA `(.L_x_1943) ;  /* 0x000000000004b947 */ /* 0x000fec0003800000 */
[----:B------:R-:W-:Y:S01]  /*24ad0*/  BPT.TRAP 0x1 ;  /* 0x000000040000795c */ /* 0x000fe20000300000 */
.L_x_1943:
[----:B------:R-:W-:Y:S01]  /*24ae0*/  SHF.R.S32.HI R5, RZ, 0x1f, R0 ;  /* 0x0000001fff057819 */ /* 0x000fe20000011400 */
[----:B------:R-:W-:Y:S01]  /*24af0*/  ULDC.64 UR4, c[0x0][0x328] ;  /* 0x0000ca0000047ab9 */ /* 0x000fe20000000a00 */
[----:B------:R-:W-:Y:S03]  /*24b00*/  BSSY B0, `(.L_x_1944) ;  /* 0x0000017000007945 */ /* 0x000fe60003800000 */
[----:B------:R-:W-:-:S04]  /*24b10*/  IMAD R3, R5, UR4, RZ ;  /* 0x0000000405037c24 */ /* 0x000fc8000f8e02ff */
        /* <DEDUP_REMOVED lines=21> */
.L_x_2072:
[----:B------:R-:W-:Y:S05]  /*24c70*/  BSYNC B0 ;  /* 0x0000000000007941 */ /* 0x000fea0003800000 */
.L_x_1944:
[----:B------:R-:W2:Y:S01]  /*24c80*/  LDL R9, [R1] ;  /* 0x0000000001097983 */ /* 0x000ea20000100800 */
[----:B------:R-:W-:Y:S01]  /*24c90*/  ULDC.64 UR4, c[0x0][0x300] ;  /* 0x0000c00000047ab9 */ /* 0x000fe20000000a00 */
[----:B------:R-:W-:Y:S01]  /*24ca0*/  LOP3.LUT P4, RZ, R22, 0x4, RZ, 0xc0, !PT ;  /* 0x0000000416ff7812 */ /* 0x000fe2000788c0ff */
[----:B------:R-:W-:Y:S01]  /*24cb0*/  IMAD R5, R5, UR4, RZ ;  /* 0x0000000405057c24 */ /* 0x000fe2000f8e02ff */
[----:B------:R-:W1:Y:S01]  /*24cc0*/  S2R R8, SR_TID.X ;  /* 0x0000000000087919 */ /* 0x000e620000002100 */
[----:B0-----:R-:W-:Y:S01]  /*24cd0*/  IMAD.WIDE.U32 R2, R0, UR4, RZ ;  /* 0x0000000400027c25 */ /* 0x001fe2000f8e00ff */
[C---:B------:R-:W-:Y:S02]  /*24ce0*/  LOP3.LUT P3, RZ, R22.reuse, 0x2, RZ, 0xc0, !PT ;  /* 0x0000000216ff7812 */ /* 0x040fe4000786c0ff */
[----:B------:R-:W-:Y:S01]  /*24cf0*/  LOP3.LUT P2, RZ, R22, 0x1, RZ, 0xc0, !PT ;  /* 0x0000000116ff7812 */ /* 0x000fe2000784c0ff */
[----:B------:R-:W-:Y:S01]  /*24d00*/  IMAD R5, R0, UR5, R5 ;  /* 0x0000000500057c24 */ /* 0x000fe2000f8e0205 */
[----:B------:R-:W-:-:S02]  /*24d10*/  ULDC.64 UR4, c[0x0][0x310] ;  /* 0x0000c40000047ab9 */ /* 0x000fc40000000a00 */
        /* <DEDUP_REMOVED lines=10> */
[----:B------:R-:W-:Y:S01]  /*24dc0*/  IMAD R5, R27, 0x4800, R36 ;  /* 0x000048001b057824 */ /* 0x000fe200078e0224 */
[----:B------:R-:W-:Y:S01]  /*24dd0*/  LEA R4, P0, R2, UR4, 0x1 ;  /* 0x0000000402047c11 */ /* 0x000fe2000f8008ff */
[----:B------:R-:W-:Y:S01]  /*24de0*/  IMAD.IADD R0, R3, 0x1, R0 ;  /* 0x0000000103007824 */ /* 0x000fe200078e0200 */
[----:B------:R-:W-:Y:S01]  /*24df0*/  UMOV UR4, 0xffffffff ;  /* 0xffffffff00047882 */ /* 0x000fe20000000000 */
[----:B-1----:R-:W-:-:S03]  /*24e00*/  LOP3.LUT R8, R8, 0x7f, RZ, 0xc0, !PT ;  /* 0x0000007f08087812 */ /* 0x002fc600078ec0ff */
[----:B------:R-:W-:Y:S02]  /*24e10*/  LEA.HI.X R0, R2, UR5, R0, 0x1, P0 ;  /* 0x0000000502007c11 */ /* 0x000fe400080f0c00 */
[----:B------:R-:W-:Y:S01]  /*24e20*/  SHF.R.U32.HI R8, RZ, 0x3, R8 ;  /* 0x00000003ff087819 */ /* 0x000fe20000011608 */
        /* <DEDUP_REMOVED lines=69> */
.L_x_2086:
        /* <DEDUP_REMOVED lines=12> */
.L_x_1947:
        /* <DEDUP_REMOVED lines=10> */
.L_x_1948:
[----:B------:R2:W-:Y:S02]  /*253e0*/  SYNCS.ARRIVE.TRANS64.A1T0 RZ, [R7+URZ+0x2a830], RZ ;  /* 0x02a830ff07ff79a7 */ /* 0x0005e4000810003f */
[----:B------:R-:W-:Y:S05]  /*253f0*/  WARPSYNC.ALL ;  /* 0x0000000000007948 */ /* 0x000fea0003800000 */
[----:B------:R-:W-:Y:S01]  /*25400*/  ULDC.64 UR4, c[0x0][0xa00] ;  /* 0x0002800000047ab9 */ /* 0x000fe20000000a00 */
[----:B------:R-:W-:Y:S01]  /*25410*/  VIADD R0, R23, 0xc400 ;  /* 0x0000c40017007836 */ /* 0x000fe20000000000 */
[----:B------:R-:W-:Y:S01]  /*25420*/  BAR.SYNC.DEFER_BLOCKING 0x8, 0x180 ;  /* 0x0206000000007b1d */ /* 0x000fe20000010000 */
[----:B------:R-:W-:-:S03]  /*25430*/  ISETP.NE.U32.AND P0, PT, RZ, UR4, PT ;  /* 0x00000004ff007c0c */ /* 0x000fc6000bf05070 */
[----:B------:R-:W-:Y:S02]  /*25440*/  LOP3.LUT P1, RZ, R0, 0x3ff, RZ, 0xc0, !PT ;  /* 0x000003ff00ff7812 */ /* 0x000fe4000782c0ff */
[----:B------:R-:W-:Y:S01]  /*25450*/  ISETP.NE.AND.EX P0, PT, RZ, UR5, PT, P0 ;  /* 0x00000005ff007c0c */ /* 0x000fe2000bf05300 */
[----:B------:R-:W-:Y:S01]  /*25460*/  ULDC.64 UR4, c[0x0][0x298] ;  /* 0x0000a60000047ab9 */ /* 0x000fe20000000a00 */
[----:B------:R-:W-:Y:S01]  /*25470*/  SHF.R.S32.HI R0, RZ, 0x1f, R19 ;  /* 0x0000001fff007819 */ /* 0x000fe20000011413 */
[----:B------:R-:W-:Y:S01]  /*25480*/  BSSY B6, `(.L_x_1949) ;  /* 0x000001c000067945 */ /* 0x000fe20003800000 */
[----:B-1----:R-:W-:Y:S02]  /*25490*/  SEL R2, R19, RZ, !P0 ;  /* 0x000000ff13027207 */ /* 0x002fe40004000000 */
[----:B------:R-:W-:-:S05]  /*254a0*/  SEL R0, R0, RZ, !P0 ;  /* 0x000000ff00007207 */ /* 0x000fca0004000000 */
[----:B------:R1:W-:Y:S04]  /*254b0*/  STL [R1+0x30], R0 ;  /* 0x0000300001007387 */ /* 0x0003e80000100800 */
[----:B------:R3:W-:Y:S01]  /*254c0*/  STL [R1+0x20], R2 ;  /* 0x0000200201007387 */ /* 0x0007e20000100800 */
[----:B-1----:R-:W-:Y:S01]  /*254d0*/  SHF.R.S32.HI R0, RZ, 0x1f, R35 ;  /* 0x0000001fff007819 */ /* 0x002fe20000011423 */
[----:B---3--:R-:W-:-:S04]  /*254e0*/  IMAD.WIDE.U32 R2, R35, UR4, RZ ;  /* 0x0000000423027c25 */ /* 0x008fc8000f8e00ff */
[----:B------:R-:W-:Y:S01]  /*254f0*/  IMAD R0, R0, UR4, RZ ;  /* 0x0000000400007c24 */ /* 0x000fe2000f8e02ff */
[----:B------:R1:W-:Y:S03]  /*25500*/  STL.64 [R1+0x18], R2 ;  /* 0x0000180201007387 */ /* 0x0003e60000100a00 */
[----:B------:R-:W-:-:S04]  /*25510*/  IMAD R0, R35, UR5, R0 ;  /* 0x0000000523007c24 */ /* 0x000fc8000f8e0200 */
[----:B------:R-:W-:Y:S01]  /*25520*/  IMAD.IADD R35, R3, 0x1, R0 ;  /* 0x0000000103237824 */ /* 0x000fe200078e0200 */
[----:B------:R-:W-:Y:S06]  /*25530*/  @!P1 BRA `(.L_x_1950) ;  /* 0x0000000000409947 */ /* 0x000fec0003800000 */
[----:B-1----:R-:W-:Y:S01]  /*25540*/  MOV R2, 0x0 ;  /* 0x0000000000027802 */ /* 0x002fe20000000f00 */
[----:B------:R-:W-:Y:S01]  /*25550*/  ULDC.64 UR4, c[0x4][0xf0] ;  /* 0x01003c0000047ab9 */ /* 0x000fe20000000a00 */
[----:B------:R-:W-:Y:S01]  /*25560*/  ULDC.64 UR6, c[0x4][0xf8] ;  /* 0x01003e0000067ab9 */ /* 0x000fe20000000a00 */
[----:B------:R-:W-:Y:S01]  /*25570*/  ULDC.64 UR8, c[0x4][0x88] ;  /* 0x0100220000087ab9 */ /* 0x000fe20000000a00 */
[----:B0-----:R-:W-:Y:S02]  /*25580*/  IMAD.U32 R4, RZ, RZ, UR4 ;  /* 0x00000004ff047e24 */ /* 0x001fe4000f8e00ff */
[----:B------:R-:W0:Y:S01]  /*25590*/  LDC.64 R2, c[0x4][R2] ;  /* 0x0100000002027b82 */ /* 0x000e220000000a00 */
[----:B------:R-:W-:Y:S02]  /*255a0*/  IMAD.U32 R5, RZ, RZ, UR5 ;  /* 0x00000005ff057e24 */ /* 0x000fe4000f8e00ff */
[----:B------:R-:W-:Y:S02]  /*255b0*/  IMAD.U32 R6, RZ, RZ, UR6 ;  /* 0x00000006ff067e24 */ /* 0x000fe4000f8e00ff */
[----:B--2---:R-:W-:-:S02]  /*255c0*/  IMAD.U32 R7, RZ, RZ, UR7 ;  /* 0x00000007ff077e24 */ /* 0x004fc4000f8e00ff */
[----:B------:R-:W-:Y:S02]  /*255d0*/  IMAD.U32 R10, RZ, RZ, UR8 ;  /* 0x00000008ff0a7e24 */ /* 0x000fe4000f8e00ff */
[----:B------:R-:W-:Y:S02]  /*255e0*/  IMAD.U32 R11, RZ, RZ, UR9 ;  /* 0x00000009ff0b7e24 */ /* 0x000fe4000f8e00ff */
[----:B------:R-:W-:Y:S02]  /*255f0*/  IMAD.MOV.U32 R8, RZ, RZ, 0x70 ;  /* 0x00000070ff087424 */ /* 0x000fe400078e00ff */
[----:B------:R-:W-:Y:S02]  /*25600*/  IMAD.MOV.U32 R12, RZ, RZ, 0x1 ;  /* 0x00000001ff0c7424 */ /* 0x000fe400078e00ff */
[----:B------:R-:W-:-:S07]  /*25610*/  IMAD.MOV.U32 R13, RZ, RZ, RZ ;  /* 0x000000ffff0d7224 */ /* 0x000fce00078e00ff */
[----:B------:R-:W-:-:S07]  /*25620*/  LEPC R20, `(.L_x_1950) ;  /* 0x000000001014794e */ /* 0x000fce0000000000 */
[----:B0-----:R-:W-:Y:S05]  /*25630*/  CALL.ABS.NOINC R2 ;  /* 0x0000000002007343 */ /* 0x001fea0003c00000 */
.L_x_1950:
[----:B------:R-:W-:Y:S05]  /*25640*/  BSYNC B6 ;  /* 0x0000000000067941 */ /* 0x000fea0003800000 */
.L_x_1949:
[----:B------:R-:W3:Y:S01]  /*25650*/  LDL.LU R20, [R1+0x30] ;  /* 0x0000300001147983 */ /* 0x000ee20000300800 */
[----:B------:R-:W-:Y:S01]  /*25660*/  ULDC.64 UR4, c[0x0][0x2d8] ;  /* 0x0000b60000047ab9 */ /* 0x000fe20000000a00 */
[----:B--2---:R-:W2:Y:S02]  /*25670*/  LDC R7, c[0x0][0x448] ;  /* 0x00011200ff077b82 */ /* 0x004ea40000000800 */
[----:B------:R-:W4:Y:S04]  /*25680*/  LDL.LU R21, [R1+0x20] ;  /* 0x0000200001157983 */ /* 0x000f280000300800 */
[----:B-1----:R-:W5:Y:S01]  /*25690*/  LDL.LU.64 R2, [R1+0x18] ;  /* 0x0000180001027983 */ /* 0x002f620000300a00 */
[----:B------:R-:W-:Y:S01]  /*256a0*/  IMAD R0, R33, UR4, RZ ;  /* 0x0000000421007c24 */ /* 0x000fe2000f8e02ff */
[----:B------:R-:W1:Y:S03]  /*256b0*/  S2R R8, SR_TID.X ;  /* 0x0000000000087919 */ /* 0x000e660000002100 */
[----:B------:R-:W-:Y:S01]  /*256c0*/  IMAD R0, R18, UR5, R0 ;  /* 0x0000000512007c24 */ /* 0x000fe2000f8e0200 */
[----:B--2---:R-:W-:-:S13]  /*256d0*/  ISETP.NE.AND P0, PT, R7, 0x1, PT ;  /* 0x000000010700780c */ /* 0x004fda0003f05270 */
[----:B------:R-:W2:Y:S01]  /*256e0*/  @P0 LDC R6, c[0x0][0x44c] ;  /* 0x00011300ff060b82 */ /* 0x000ea20000000800 */
[----:B-1----:R-:W-:-:S05]  /*256f0*/  IMAD.SHL.U32 R8, R8, 0x8, RZ ;  /* 0x0000000808087824 */ /* 0x002fca00078e00ff */
[----:B------:R-:W-:Y:S01]  /*25700*/  LOP3.LUT R8, R8, 0x38, RZ, 0xc0, !PT ;  /* 0x0000003808087812 */ /* 0x000fe200078ec0ff */
[----:B-----5:R-:W-:Y:S02]  /*25710*/  IMAD.MOV.U32 R3, RZ, RZ, R35 ;  /* 0x000000ffff037224 */ /* 0x020fe400078e0023 */
[----:B------:R-:W-:Y:S01]  /*25720*/  IMAD.WIDE.U32 R2, R18, UR4, R2 ;  /* 0x0000000412027c25 */ /* 0x000fe2000f8e0002 */
[----:B------:R-:W-:-:S03]  /*25730*/  ULDC.64 UR4, c[0x0][0x2e0] ;  /* 0x0000b80000047ab9 */ /* 0x000fc60000000a00 */
[----:B------:R-:W-:Y:S02]  /*25740*/  IMAD.IADD R3, R3, 0x1, R0 ;  /* 0x0000000103037824 */ /* 0x000fe400078e0200 */
[----:B---3--:R-:W-:Y:S02]  /*25750*/  IMAD R0, R20, UR4, RZ ;  /* 0x0000000414007c24 */ /* 0x008fe4000f8e02ff */
[----:B------:R-:W1:Y:S01]  /*25760*/  S2R R20, SR_TID.X ;  /* 0x0000000000147919 */ /* 0x000e620000002100 */
[----:B----4-:R-:W-:-:S04]  /*25770*/  IMAD.WIDE.U32 R2, R21, UR4, R2 ;  /* 0x0000000415027c25 */ /* 0x010fc8000f8e0002 */
[----:B------:R-:W-:Y:S01]  /*25780*/  IMAD R0, R21, UR5, R0 ;  /* 0x0000000515007c24 */ /* 0x000fe2000f8e0200 */
[----:B------:R-:W-:-:S03]  /*25790*/  ULDC.64 UR4, c[0x0][0x2d0] ;  /* 0x0000b40000047ab9 */ /* 0x000fc60000000a00 */
[----:B------:R-:W-:Y:S02]  /*257a0*/  IMAD.IADD R3, R3, 0x1, R0 ;  /* 0x0000000103037824 */ /* 0x000fe400078e0200 */
[----:B------:R-:W3:Y:S01]  /*257b0*/  @P0 LDC R0, c[0x0][0x450] ;  /* 0x00011400ff000b82 */ /* 0x000ee20000000800 */
[----:B-1----:R-:W-:-:S04]  /*257c0*/  LOP3.LUT R20, R20, 0x7f, RZ, 0xc0, !PT ;  /* 0x0000007f14147812 */ /* 0x002fc800078ec0ff */
[----:B------:R-:W-:Y:S02]  /*257d0*/  SHF.R.U32.HI R21, RZ, 0x3, R20 ;  /* 0x00000003ff157819 */ /* 0x000fe40000011614 */
[----:B------:R-:W1:Y:S02]  /*257e0*/  S2R R20, SR_TID.X ;  /* 0x0000000000147919 */ /* 0x000e640000002100 */
[----:B-1----:R-:W-:-:S05]  /*257f0*/  IMAD.SHL.U32 R20, R20, 0x10, RZ ;  /* 0x0000001014147824 */ /* 0x002fca00078e00ff */
[----:B------:R-:W-:Y:S02]  /*25800*/  LOP3.LUT R20, R21, 0x70, R20, 0xf8, !PT ;  /* 0x0000007015147812 */ /* 0x000fe400078ef814 */
[----:B------:R-:W1:Y:S03]  /*25810*/  S2R R21, SR_TID.X ;  /* 0x0000000000157919 */ /* 0x000e660000002100 */
[----:B------:R-:W-:Y:S02]  /*25820*/  IMAD.IADD R5, R20, 0x1, R28 ;  /* 0x0000000114057824 */ /* 0x000fe400078e021c */
[----:B------:R-:W4:Y:S02]  /*25830*/  S2R R20, SR_TID.X ;  /* 0x0000000000147919 */ /* 0x000f240000002100 */
[----:B--2---:R-:W-:-:S04]  /*25840*/  @P0 IMAD.HI.U32 R6, R5, R6, RZ ;  /* 0x0000000605060227 */ /* 0x004fc800078e00ff */
[----:B0-----:R-:W-:Y:S01]  /*25850*/  IMAD.MOV.U32 R4, RZ, RZ, R5 ;  /* 0x000000ffff047224 */ /* 0x001fe200078e0005 */
[----:B---3--:R-:W-:-:S05]  /*25860*/  @P0 SHF.R.U32.HI R4, RZ, R0, R6 ;  /* 0x00000000ff040219 */ /* 0x008fca0000011606 */
[----:B------:R-:W-:Y:S02]  /*25870*/  IMAD.MOV R0, RZ, RZ, -R4 ;  /* 0x000000ffff007224 */ /* 0x000fe400078e0a04 */
[----:B------:R-:W-:-:S04]  /*25880*/  IMAD.WIDE.U32 R2, R4, UR4, R2 ;  /* 0x0000000404027c25 */ /* 0x000fc8000f8e0002 */
[----:B------:R-:W-:Y:S01]  /*25890*/  IMAD R0, R7, R0, R5 ;  /* 0x0000000007007224 */ /* 0x000fe200078e0205 */
[----:B------:R-:W-:-:S05]  /*258a0*/  SHF.R.S32.HI R5, RZ, 0x1f, R4 ;  /* 0x0000001fff057819 */ /* 0x000fca0000011404 */
[----:B------:R-:W-:Y:S02]  /*258b0*/  IMAD R5, R5, UR4, RZ ;  /* 0x0000000405057c24 */ /* 0x000fe4000f8e02ff */
[----:B-1----:R-:W-:Y:S02]  /*258c0*/  IMAD.SHL.U32 R21, R21, 0x8, RZ ;  /* 0x0000000815157824 */ /* 0x002fe400078e00ff */
[----:B------:R-:W-:Y:S01]  /*258d0*/  IMAD R5, R4, UR5, R5 ;  /* 0x0000000504057c24 */ /* 0x000fe2000f8e0205 */
[----:B------:R-:W-:Y:S01]  /*258e0*/  SHF.R.S32.HI R4, RZ, 0x1f, R0 ;  /* 0x0000001fff047819 */ /* 0x000fe20000011400 */
[----:B------:R-:W-:Y:S01]  /*258f0*/  ULDC.64 UR4, c[0x0][0x2c8] ;  /* 0x0000b20000047ab9 */ /* 0x000fe20000000a00 */
[----:B------:R-:W-:Y:S01]  /*25900*/  LOP3.LUT R21, R21, 0x38, RZ, 0xc0, !PT ;  /* 0x0000003815157812 */ /* 0x000fe200078ec0ff */
[----:B------:R-:W-:Y:S01]  /*25910*/  IMAD.IADD R3, R3, 0x1, R5 ;  /* 0x0000000103037824 */ /* 0x000fe200078e0205 */
[----:B----4-:R-:W-:Y:S01]  /*25920*/  LOP3.LUT R20, R20, 0x7f, RZ, 0xc0, !PT ;  /* 0x0000007f14147812 */ /* 0x010fe200078ec0ff */
[----:B------:R-:W-:Y:S01]  /*25930*/  IMAD R4, R4, UR4, RZ ;  /* 0x0000000404047c24 */ /* 0x000fe2000f8e02ff */
[C---:B------:R-:W-:Y:S01]  /*25940*/  LOP3.LUT R9, R21.reuse, 0x40, RZ, 0xfc, !PT ;  /* 0x0000004015097812 */ /* 0x040fe200078efcff */
[----:B------:R-:W-:Y:S01]  /*25950*/  IMAD.WIDE.U32 R2, R0, UR4, R2 ;  /* 0x0000000400027c25 */ /* 0x000fe2000f8e0002 */
[----:B------:R-:W-:-:S03]  /*25960*/  LOP3.LUT R10, R21, 0x80, RZ, 0xfc, !PT ;  /* 0x00000080150a7812 */ /* 0x000fc600078efcff */
[----:B------:R-:W-:Y:S01]  /*25970*/  IMAD R4, R0, UR5, R4 ;  /* 0x0000000500047c24 */ /* 0x000fe2000f8e0204 */
[----:B------:R-:W-:Y:S02]  /*25980*/  ULDC.64 UR4, c[0x0][0x280] ;  /* 0x0000a00000047ab9 */ /* 0x000fe40000000a00 */
[----:B------:R-:W-:Y:S01]  /*25990*/  LEA R0, P0, R2, UR4, 0x1 ;  /* 0x0000000402007c11 */ /* 0x000fe2000f8008ff */
        /* <DEDUP_REMOVED lines=12> */
[----:B------:R-:W1:Y:S03]  /*25a60*/  SHFL.IDX PT, R2, R4, RZ, 0x181f ;  /* 0x00181fff04027589 */ /* 0x000e6600000e0000 */
[C---:B------:R-:W-:Y:S01]  /*25a70*/  VIADD R5, R28.reuse, 0x10 ;  /* 0x000000101c057836 */ /* 0x040fe20000000000 */
[----:B------:R-:W-:Y:S01]  /*25a80*/  ISETP.GE.AND P1, PT, R28, R32, PT ;  /* 0x000000201c00720c */ /* 0x000fe20003f26270 */
[----:B------:R-:W-:-:S12]  /*25a90*/  SHFL.IDX PT, R14, R0, 0x7, 0x181f ;  /* 0x00f81f00000e7f89 */ /* 0x000fd800000e0000 */
[----:B0-----:R-:W-:-:S05]  /*25aa0*/  @!P1 LEA R3, P4, R8, R3, 0x1 ;  /* 0x0000000308039211 */ /* 0x001fca00078808ff */
[----:B-1----:R-:W-:-:S05]  /*25ab0*/  @!P1 IMAD.X R2, RZ, RZ, R2, P4 ;  /* 0x000000ffff029224 */ /* 0x002fca00020e0602 */
[----:B------:R-:W-:-:S04]  /*25ac0*/  @!P1 LOP3.LUT R3, R3, R2, RZ, 0x3c, !PT ;  /* 0x0000000203039212 */ /* 0x000fc800078e3cff */
[----:B------:R-:W-:-:S04]  /*25ad0*/  @!P1 LOP3.LUT R2, R3, R2, RZ, 0x3c, !PT ;  /* 0x0000000203029212 */ /* 0x000fc800078e3cff */
[----:B------:R-:W-:-:S05]  /*25ae0*/  @!P1 LOP3.LUT R3, R3, R2, RZ, 0x3c, !PT ;  /* 0x0000000203039212 */ /* 0x000fca00078e3cff */
[----:B------:R-:W-:Y:S04]  /*25af0*/  @!P1 LDGSTS.E.BYPASS.LTC128B.128 [R37+0xc400], desc[UR60][R2.64], !P3 ;  /* 0x0c40000002259fae */ /* 0x000fe8000d901d7c */
[----:B------:R-:W-:Y:S04]  /*25b00*/  @!P1 LDGSTS.E.BYPASS.LTC128B.128 [R37+0x10400], desc[UR60][R2.64+0x80], !P2 ;  /* 0x1040008002259fae */ /* 0x000fe8000d101d7c */
[----:B------:R0:W-:Y:S01]  /*25b10*/  @!P1 LDGSTS.E.BYPASS.LTC128B.128 [R37+0x14400], desc[UR60][R2.64+0x100], !P0 ;  /* 0x1440010002259fae */ /* 0x0001e2000c101d7c */
[----:B------:R-:W-:Y:S01]  /*25b20*/  ISETP.GE.AND P1, PT, R5, R32, PT ;  /* 0x000000200500720c */ /* 0x000fe20003f26270 */
[----:B------:R-:W-:-:S02]  /*25b30*/  VIADD R5, R28, 0x20 ;  /* 0x000000201c057836 */ /* 0x000fc40000000000 */
[----:B0-----:R-:W0:Y:S04]  /*25b40*/  SHFL.IDX PT, R3, R0, 0x1, 0x181f ;  /* 0x00381f0000037f89 */ /* 0x001e2800000e0000 */
[----:B------:R-:W1:Y:S06]  /*25b50*/  SHFL.IDX PT, R2, R4, 0x1, 0x181f ;  /* 0x00381f0004027f89 */ /* 0x000e6c00000e0000 */
        /* <DEDUP_REMOVED lines=61> */
[----:B-1----:R-:W-:-:S05]  /*25f30*/  @!P1 IMAD.X R2, RZ, RZ, R2, P4 ;  /* 0x000000ffff029224 */ /* 0x002fca00020e0602 */
[----:B------:R-:W-:-:S04]  /*25f40*/  @!P1 LOP3.LUT R3, R3, R2, RZ, 0x3c, !PT ;  /* 0x0000000203039212 */ /* 0x000fc800078e3cff */
[----:B------:R-:W-:-:S04]  /*25f50*/  @!P1 LOP3.LUT R2, R3, R2, RZ, 0x3c, !PT ;  /* 0x0000000203029212 */ /* 0x000fc800078e3cff */
[----:B------:R-:W-:-:S05]  /*25f60*/  @!P1 LOP3.LUT R3, R3, R2, RZ, 0x3c, !PT ;  /* 0x0000000203039212 */ /* 0x000fca00078e3cff */
[----:B------:R0:W-:Y:S04]  /*25f70*/  @!P1 LDGSTS.E.BYPASS.LTC128B.128 [R37+0xf400], desc[UR60][R2.64], !P3 ;  /* 0x0f40000002259fae */ /* 0x0001e8000d901d7c */
[----:B------:R0:W-:Y:S04]  /*25f80*/  @!P1 LDGSTS.E.BYPASS.LTC128B.128 [R37+0x13400], desc[UR60][R2.64+0x80], !P2 ;  /* 0x1340008002259fae */ /* 0x0001e8000d101d7c */
[----:B--2---:R0:W-:Y:S02]  /*25f90*/  @!P1 LDGSTS.E.BYPASS.LTC128B.128 [R37+0x17400], desc[UR60][R2.64+0x100], !P0 ;  /* 0x1740010002259fae */ /* 0x0041e4000c101d7c */
.L_x_2103:
        /* <DEDUP_REMOVED lines=12> */
.L_x_1953:
[----:B------:R-:W-:Y:S05]  /*26060*/  BSYNC B0 ;  /* 0x0000000000007941 */ /* 0x000fea0003800000 */
.L_x_1952:
[----:B------:R-:W-:Y:S01]  /*26070*/  NOP ;  /* 0x0000000000007918 */ /* 0x000fe20000000000 */
[----:B------:R-:W-:-:S13]  /*26080*/  PLOP3.LUT P0, PT, PT, PT, PT, 0x80, 0x0 ;  /* 0x000000000000781c */ /* 0x000fda0003f0f070 */
.L_x_1954:
        /* <DEDUP_REMOVED lines=8> */
[----:B------:R-:W-:Y:S01]  /*26110*/  LEA.HI R0, R2, R2, RZ, 0x1 ;  /* 0x0000000202007211 */ /* 0x000fe200078f08ff */
[----:B------:R0:W-:Y:S03]  /*26120*/  STL [R1+0x28], R2 ;  /* 0x0000280201007387 */ /* 0x0001e60000100800 */
[----:B------:R-:W-:-:S05]  /*26130*/  LOP3.LUT R0, R0, 0xfffffffe, RZ, 0xc0, !PT ;  /* 0xfffffffe00007812 */ /* 0x000fca00078ec0ff */
[----:B------:R-:W-:-:S05]  /*26140*/  IMAD.IADD R0, R2, 0x1, -R0 ;  /* 0x0000000102007824 */ /* 0x000fca00078e0a00 */
[----:B0-----:R-:W-:Y:S01]  /*26150*/  SHF.L.U32 R2, R0, 0x1f, RZ ;  /* 0x0000001f00027819 */ /* 0x001fe200000006ff */
[----:B------:R-:W-:Y:S01]  /*26160*/  NOP ;  /* 0x0000000000007918 */ /* 0x000fe20000000000 */
[----:B------:R-:W2:Y:S01]  /*26170*/  LDL.LU R3, [R1+0x24] ;  /* 0x0000240001037983 */ /* 0x000ea20000300800 */
[----:B------:R0:W-:Y:S01]  /*26180*/  SYNCS.ARRIVE.TRANS64.A1T0 RZ, [R23+URZ+0x2a800], RZ ;  /* 0x02a800ff17ff79a7 */ /* 0x0001e2000810003f */
[----:B------:R-:W-:Y:S01]  /*26190*/  BSSY B0, `(.L_x_1955) ;  /* 0x0000004000007945 */ /* 0x000fe20003800000 */
[----:B------:R-:W1:Y:S01]  /*261a0*/  SYNCS.PHASECHK.TRANS64.TRYWAIT P0, [R23+URZ+0x2a820], R2 ;  /* 0x02a82002170075a7 */ /* 0x000e62000800017f */
[----:B--2---:R-:W-:Y:S02]  /*261b0*/  VIADD R0, R3, 0xfffffffe ;  /* 0xfffffffe03007836 */ /* 0x004fe40000000000 */
[----:B01----:R-:W-:Y:S05]  /*261c0*/  @!P0 BRA `(.L_x_1956) ;  /* 0x0000005000648947 */ /* 0x003fea0003800000 */
.L_x_2104:
[----:B------:R-:W-:Y:S05]  /*261d0*/  BSYNC B0 ;  /* 0x0000000000007941 */ /* 0x000fea0003800000 */
.L_x_1955:
[----:B------:R-:W2:Y:S01]  /*261e0*/  LDL R3, [R1+0x8] ;  /* 0x0000080001037983 */ /* 0x000ea20000100800 */
[----:B------:R-:W-:Y:S01]  /*261f0*/  BSSY B0, `(.L_x_1957) ;  /* 0x00000fd000007945 */ /* 0x000fe20003800000 */
[----:B--2---:R-:W-:-:S13]  /*26200*/  ISETP.GE.AND P0, PT, R0, R3, PT ;  /* 0x000000030000720c */ /* 0x004fda0003f06270 */
[----:B------:R-:W-:Y:S05]  /*26210*/  @!P0 BRA `(.L_x_1958) ;  /* 0x0000000c00e88947 */ /* 0x000fea0003800000 */
[----:B------:R-:W-:Y:S02]  /*26220*/  IMAD.MOV.U32 R10, RZ, RZ, R27 ;  /* 0x000000ffff0a7224 */ /* 0x000fe400078e001b */
[----:B------:R-:W-:Y:S02]  /*26230*/  IMAD.MOV.U32 R20, RZ, RZ, R29 ;  /* 0x000000ffff147224 */ /* 0x000fe400078e001d */
[----:B------:R-:W-:-:S07]  /*26240*/  IMAD.MOV.U32 R32, RZ, RZ, R26 ;  /* 0x000000ffff207224 */ /* 0x000fce00078e001a */
.L_x_1971:
[----:B0-----:R-:W2:Y:S01]  /*26250*/  LDL R2, [R1+0x4] ;  /* 0x0000040001027983 */ /* 0x001ea20000100800 */
[----:B------:R-:W0:Y:S03]  /*26260*/  LDC R7, c[0x0][0x430] ;  /* 0x00010c00ff077b82 */ /* 0x000e260000000800 */
[----:B------:R-:W3:Y:S01]  /*26270*/  LDL R8, [R1+0xc] ;  /* 0x00000c0001087983 */ /* 0x000ee20000100800 */
[----:B------:R-:W1:Y:S01]  /*26280*/  S2R R3, SR_TID.X ;  /* 0x0000000000037919 */ /* 0x000e620000002100 */
[----:B------:R-:W4:Y:S01]  /*26290*/  S2R R9, SR_TID.X ;  /* 0x0000000000097919 */ /* 0x000f220000002100 */
[----:B0-----:R-:W-:-:S13]  /*262a0*/  ISETP.NE.AND P0, PT, R7, 0x1, PT ;  /* 0x000000010700780c */ /* 0x001fda0003f05270 */
[----:B------:R-:W0:Y:S01]  /*262b0*/  @P0 LDC R5, c[0x0][0x434] ;  /* 0x00010d00ff050b82 */ /* 0x000e220000000800 */
[----:B-1----:R-:W-:-:S04]  /*262c0*/  LOP3.LUT R3, R3, 0x7f, RZ, 0xc0, !PT ;  /* 0x0000007f03037812 */ /* 0x002fc800078ec0ff */
[----:B------:R-:W-:Y:S01]  /*262d0*/  SHF.R.U32.HI R3, RZ, 0x3, R3 ;  /* 0x00000003ff037819 */ /* 0x000fe20000011603 */
[----:B----4-:R-:W-:-:S05]  /*262e0*/  IMAD.SHL.U32 R9, R9, 0x10, RZ ;  /* 0x0000001009097824 */ /* 0x010fca00078e00ff */
[----:B------:R-:W-:Y:S02]  /*262f0*/  LOP3.LUT R9, R3, 0x70, R9, 0xf8, !PT ;  /* 0x0000007003097812 */ /* 0x000fe400078ef809 */
[----:B------:R-:W1:Y:S02]  /*26300*/  @P0 LDC R3, c[0x0][0x438] ;  /* 0x00010e00ff030b82 */ /* 0x000e640000000800 */
[----:B------:R-:W-:Y:S01]  /*26310*/  ISETP.GT.U32.AND P2, PT, R9, 0x5f, PT ;  /* 0x0000005f0900780c */ /* 0x000fe20003f44070 */
[----:B--2---:R-:W-:-:S04]  /*26320*/  IMAD R4, R0, 0x60, R2 ;  /* 0x0000006000047824 */ /* 0x004fc800078e0202 */
[----:B------:R-:W-:-:S04]  /*26330*/  IMAD.IADD R4, R9, 0x1, R4 ;  /* 0x0000000109047824 */ /* 0x000fc800078e0204 */
[----:B0-----:R-:W-:-:S04]  /*26340*/  @P0 IMAD.HI.U32 R6, R4, R5, RZ ;  /* 0x0000000504060227 */ /* 0x001fc800078e00ff */
[----:B------:R-:W-:Y:S01]  /*26350*/  IMAD.MOV.U32 R2, RZ, RZ, R4 ;  /* 0x000000ffff027224 */ /* 0x000fe200078e0004 */
[----:B-1----:R-:W-:-:S05]  /*26360*/  @P0 SHF.R.U32.HI R2, RZ, R3, R6 ;  /* 0x00000003ff020219 */ /* 0x002fca0000011606 */
[----:B------:R-:W-:-:S04]  /*26370*/  IMAD.MOV R3, RZ, RZ, -R2 ;  /* 0x000000ffff037224 */ /* 0x000fc800078e0a02 */
[----:B------:R-:W-:Y:S02]  /*26380*/  IMAD R7, R7, R3, R4 ;  /* 0x0000000307077224 */ /* 0x000fe400078e0204 */
[----:B------:R-:W3:Y:S01]  /*26390*/  @!P2 LDC.64 R4, c[0x0][0x428] ;  /* 0x00010a00ff04ab82 */ /* 0x000ee20000000a00 */
[--C-:B------:R-:W-:Y:S01]  /*263a0*/  @!P2 SHF.R.S32.HI R3, RZ, 0x1f, R2.reuse ;  /* 0x0000001fff03a819 */ /* 0x100fe20000011402 */
[-C--:B---3--:R-:W-:Y:S02]  /*263b0*/  @!P2 IMAD R6, R8, R4.reuse, RZ ;  /* 0x000000040806a224 */ /* 0x088fe400078e02ff */
[----:B------:R-:W-:-:S04]  /*263c0*/  @!P2 IMAD.WIDE.U32 R2, R34, R4, R2 ;  /* 0x000000042202a225 */ /* 0x000fc800078e0002 */
[----:B------:R-:W-:Y:S02]  /*263d0*/  @!P2 IMAD R6, R34, R5, R6 ;  /* 0x000000052206a224 */ /* 0x000fe400078e0206 */
[----:B------:R-:W0:Y:S02]  /*263e0*/  @!P2 LDC.64 R4, c[0x0][0x418] ;  /* 0x00010600ff04ab82 */ /* 0x000e240000000a00 */
[----:B------:R-:W-:Y:S02]  /*263f0*/  @!P2 IMAD.IADD R3, R6, 0x1, R3 ;  /* 0x000000010603a824 */ /* 0x000fe400078e0203 */
[----:B------:R-:W-:Y:S01]  /*26400*/  IMAD.MOV.U32 R6, RZ, RZ, RZ ;  /* 0x000000ffff067224 */ /* 0x000fe200078e00ff */
[----:B0-----:R-:W-:-:S04]  /*26410*/  @!P2 LEA R4, P0, R2, R4, 0x2 ;  /* 0x000000040204a211 */ /* 0x001fc800078010ff */
[----:B------:R-:W-:-:S05]  /*26420*/  @!P2 LEA.HI.X R5, R2, R5, R3, 0x2, P0 ;  /* 0x000000050205a211 */ /* 0x000fca00000f1403 */
[----:B------:R0:W5:Y:S01]  /*26430*/  @!P2 LDG.E R6, desc[UR60][R4.64] ;  /* 0x0000003c0406a981 */ /* 0x000162000c1e1900 */
[----:B------:R-:W-:Y:S01]  /*26440*/  LOP3.LUT P1, RZ, R22, 0x10, RZ, 0xc0, !PT ;  /* 0x0000001016ff7812 */ /* 0x000fe2000782c0ff */
[----:B------:R-:W-:-:S05]  /*26450*/  VIADD R27, R10, 0x1 ;  /* 0x000000010a1b7836 */ /* 0x000fca0000000000 */
        /* <DEDUP_REMOVED lines=8> */
.L_x_1959:
[----:B------:R-:W-:Y:S01]  /*264e0*/  IMAD R5, R27, 0x8, R23 ;  /* 0x000000081b057824 */ /* 0x000fe200078e0217 */
[----:B------:R-:W-:Y:S01]  /*264f0*/  SHF.L.U32 R0, R29, 0x1f, RZ ;  /* 0x0000001f1d007819 */ /* 0x000fe200000006ff */
[----:B------:R-:W-:Y:S03]  /*26500*/  BSSY B1, `(.L_x_1960) ;  /* 0x0000003000017945 */ /* 0x000fe60003800000 */
[----:B------:R-:W0:Y:S02]  /*26510*/  SYNCS.PHASECHK.TRANS64.TRYWAIT P0, [R5+URZ+0x2a840], R0 ;  /* 0x02a84000050075a7 */ /* 0x000e24000800017f */
[----:B0-----:R-:W-:Y:S05]  /*26520*/  @!P0 BRA `(.L_x_1961) ;  /* 0x0000004c00a08947 */ /* 0x001fea0003800000 */
.L_x_2105:
[----:B------:R-:W-:Y:S05]  /*26530*/  BSYNC B1 ;  /* 0x0000000000017941 */ /* 0x000fea0003800000 */
.L_x_1960:
        /* <DEDUP_REMOVED lines=68> */
.L_x_2119:
        /* <DEDUP_REMOVED lines=10> */
.L_x_1963:
        /* <DEDUP_REMOVED lines=10> */
.L_x_1964:
[----:B------:R2:W-:Y:S01]  /*26ac0*/  SYNCS.ARRIVE.TRANS64.A1T0 RZ, [R5+URZ+0x2a830], RZ ;  /* 0x02a830ff05ff79a7 */ /* 0x0005e2000810003f */
[----:B------:R-:W-:Y:S05]  /*26ad0*/  @!P2 BRA `(.L_x_1965) ;  /* 0x000000000004a947 */ /* 0x000fea0003800000 */
[----:B------:R-:W-:Y:S01]  /*26ae0*/  BPT.TRAP 0x1 ;  /* 0x000000040000795c */ /* 0x000fe20000300000 */
.L_x_1965:
[----:B-1----:R-:W-:Y:S01]  /*26af0*/  SHF.L.U32 R2, R20, 0x1f, RZ ;  /* 0x0000001f14027819 */ /* 0x002fe200000006ff */
[----:B--2---:R-:W-:Y:S01]  /*26b00*/  IMAD R5, R10, 0x8, R23 ;  /* 0x000000080a057824 */ /* 0x004fe200078e0217 */
[----:B------:R-:W-:Y:S03]  /*26b10*/  BSSY B1, `(.L_x_1966) ;  /* 0x0000003000017945 */ /* 0x000fe60003800000 */
[----:B------:R-:W1:Y:S02]  /*26b20*/  SYNCS.PHASECHK.TRANS64.TRYWAIT P0, [R5+URZ+0x2a860], R2 ;  /* 0x02a86002050075a7 */ /* 0x000e64000800017f */
[----:B-1----:R-:W-:Y:S05]  /*26b30*/  @!P0 BRA `(.L_x_1967) ;  /* 0x00000050000c8947 */ /* 0x002fea0003800000 */
.L_x_2120:
[----:B------:R-:W-:Y:S05]  /*26b40*/  BSYNC B1 ;  /* 0x0000000000017941 */ /* 0x000fea0003800000 */
.L_x_1966:
        /* <DEDUP_REMOVED lines=55> */
.L_x_2134:
[C---:B------:R-:W-:Y:S01]  /*26ec0*/  ISETP.LT.OR P1, PT, R8.reuse, 0x51, !P1 ;  /* 0x000000510800780c */ /* 0x040fe20004f21670 */
[----:B------:R-:W-:Y:S01]  /*26ed0*/  ULDC.64 UR4, c[0x0][0x328] ;  /* 0x0000ca0000047ab9 */ /* 0x000fe20000000a00 */
[----:B------:R-:W-:Y:S02]  /*26ee0*/  ISETP.LT.OR P0, PT, R8, 0x51, !P0 ;  /* 0x000000510800780c */ /* 0x000fe40004701670 */
[----:B-1----:R-:W-:Y:S01]  /*26ef0*/  IADD3 R2, P2, R2, R0, RZ ;  /* 0x0000000002027210 */ /* 0x002fe20007f5e0ff */
[----:B------:R-:W-:-:S04]  /*26f00*/  IMAD R0, R21, UR4, RZ ;  /* 0x0000000415007c24 */ /* 0x000fc8000f8e02ff */
[----:B------:R-:W-:Y:S02]  /*26f10*/  IMAD.X R3, RZ, RZ, R24, P2 ;  /* 0x000000ffff037224 */ /* 0x000fe400010e0618 */
[----:B------:R-:W-:-:S03]  /*26f20*/  IMAD R9, R7, UR5, R0 ;  /* 0x0000000507097c24 */ /* 0x000fc6000f8e0200 */
        /* <DEDUP_REMOVED lines=14> */
.L_x_1969:
        /* <DEDUP_REMOVED lines=10> */
.L_x_1970:
[----:B------:R-:W2:Y:S01]  /*270b0*/  LDL R0, [R1+0x8] ;  /* 0x0000080001007983 */ /* 0x000ea20000100800 */
[----:B------:R-:W-:Y:S01]  /*270c0*/  ULDC.64 UR4, c[0x0][0x330] ;  /* 0x0000cc0000047ab9 */ /* 0x000fe20000000a00 */
[----:B------:R1:W-:Y:S01]  /*270d0*/  SYNCS.ARRIVE.TRANS64.A1T0 RZ, [R5+URZ+0x2a850], RZ ;  /* 0x02a850ff05ff79a7 */ /* 0x0003e2000810003f */
[----:B------:R-:W-:Y:S02]  /*270e0*/  IMAD.MOV.U32 R3, RZ, RZ, R7 ;  /* 0x000000ffff037224 */ /* 0x000fe400078e0007 */
[----:B------:R-:W-:Y:S02]  /*270f0*/  IMAD.MOV.U32 R10, RZ, RZ, R27 ;  /* 0x000000ffff0a7224 */ /* 0x000fe400078e001b */
        /* <DEDUP_REMOVED lines=9> */
[C---:B--2---:R-:W-:Y:S01]  /*27190*/  ISETP.GT.AND P0, PT, R26.reuse, R0, PT ;  /* 0x000000001a00720c */ /* 0x044fe20003f04270 */
[----:B------:R-:W-:-:S12]  /*271a0*/  VIADD R0, R26, 0xffffffff ;  /* 0xffffffff1a007836 */ /* 0x000fd80000000000 */
[----:B------:R-:W-:Y:S05]  /*271b0*/  @P0 BRA `(.L_x_1971) ;  /* 0xfffffff000240947 */ /* 0x000fea000383ffff */
.L_x_1958:
[----:B------:R-:W-:Y:S05]  /*271c0*/  BSYNC B0 ;  /* 0x0000000000007941 */ /* 0x000fea0003800000 */
.L_x_1957:
[----:B0-----:R-:W0:Y:S01]  /*271d0*/  S2R R2, SR_TID.X ;  /* 0x0000000000027919 */ /* 0x001e220000002100 */
[----:B------:R-:W-:Y:S01]  /*271e0*/  BSSY B0, `(.L_x_1972) ;  /* 0x0000010000007945 */ /* 0x000fe20003800000 */
[----:B0-----:R-:W-:-:S04]  /*271f0*/  LOP3.LUT R2, R2, 0x7f, RZ, 0xc0, !PT ;  /* 0x0000007f02027812 */ /* 0x001fc800078ec0ff */
[----:B------:R-:W-:-:S13]  /*27200*/  ISETP.NE.AND P0, PT, R2, RZ, PT ;  /* 0x000000ff0200720c */ /* 0x000fda0003f05270 */
[----:B------:R-:W-:Y:S05]  /*27210*/  @P0 BRA `(.L_x_1973) ;  /* 0x0000000000300947 */ /* 0x000fea0003800000 */
[----:B------:R-:W0:Y:S01]  /*27220*/  S2R R5, SR_LANEID ;  /* 0x0000000000057919 */ /* 0x000e220000000000 */
[----:B------:R-:W-:Y:S01]  /*27230*/  VOTEU.ANY UR4, UPT, PT ;  /* 0x0000000000047886 */ /* 0x000fe200038e0100 */
[----:B------:R-:W1:Y:S01]  /*27240*/  LDC.64 R2, c[0x0][0xc60] ;  /* 0x00031800ff027b82 */ /* 0x000e620000000a00 */
[----:B------:R-:W0:Y:S02]  /*27250*/  FLO.U32 R0, UR4 ;  /* 0x0000000400007d00 */ /* 0x000e2400080e0000 */
[----:B0-----:R-:W-:-:S06]  /*27260*/  ISETP.EQ.U32.AND P0, PT, R0, R5, PT ;  /* 0x000000050000720c */ /* 0x001fcc0003f02070 */
[----:B------:R-:W1:Y:S07]  /*27270*/  POPC R5, UR4 ;  /* 0x0000000400057d09 */ /* 0x000e6e0008000000 */
[----:B-1----:R-:W2:Y:S01]  /*27280*/  @P0 ATOMG.E.ADD.STRONG.GPU PT, R3, desc[UR60][R2.64], R5 ;  /* 0x00000005020309a8 */ /* 0x002ea200081ee1fc */
[----:B------:R-:W0:Y:S02]  /*27290*/  S2R R4, SR_LTMASK ;  /* 0x0000000000047919 */ /* 0x000e240000003900 */
[----:B0-----:R-:W-:-:S04]  /*272a0*/  LOP3.LUT R4, R4, UR4, RZ, 0xc0, !PT ;  /* 0x0000000404047c12 */ /* 0x001fc8000f8ec0ff */
[----:B------:R-:W0:Y:S01]  /*272b0*/  POPC R7, R4 ;  /* 0x0000000400077309 */ /* 0x000e220000000000 */
[----:B--2---:R-:W0:Y:S02]  /*272c0*/  SHFL.IDX PT, R0, R3, R0, 0x1f ;  /* 0x00001f0003007589 */ /* 0x004e2400000e0000 */
[----:B0-----:R-:W-:-:S07]  /*272d0*/  IADD3 R16, R0, UR38, R7 ;  /* 0x0000002600107c10 */ /* 0x001fce000fffe007 */
.L_x_1973:
[----:B------:R-:W-:Y:S05]  /*272e0*/  BSYNC B0 ;  /* 0x0000000000007941 */ /* 0x000fea0003800000 */
.L_x_1972:
[----:B------:R-:W-:-:S13]  /*272f0*/  LOP3.LUT P0, RZ, R22, 0x10, RZ, 0xc0, !PT ;  /* 0x0000001016ff7812 */ /* 0x000fda000780c0ff */
[----:B------:R-:W-:Y:S05]  /*27300*/  @!P0 BRA `(.L_x_1974) ;  /* 0x0000000000048947 */ /* 0x000fea0003800000 */
[----:B------:R-:W-:Y:S01]  /*27310*/  BPT.TRAP 0x1 ;  /* 0x000000040000795c */ /* 0x000fe20000300000 */
.L_x_1974:
[----:B------:R-:W2:Y:S01]  /*27320*/  LDL.LU R2, [R1] ;  /* 0x0000000001027983 */ /* 0x000ea20000300800 */
[----:B------:R-:W-:Y:S01]  /*27330*/  IMAD R0, R27, 0x8, R23 ;  /* 0x000000081b007824 */ /* 0x000fe200078e0217 */
[----:B------:R-:W-:Y:S01]  /*27340*/  SHF.L.U32 R3, R29, 0x1f, RZ ;  /* 0x0000001f1d037819 */ /* 0x000fe200000006ff */
[----:B------:R-:W-:Y:S03]  /*27350*/  BSSY B0, `(.L_x_1975) ;  /* 0x0000004000007945 */ /* 0x000fe60003800000 */
[----:B------:R-:W0:Y:S01]  /*27360*/  SYNCS.PHASECHK.TRANS64.TRYWAIT P0, [R0+URZ+0x2a860], R3 ;  /* 0x02a86003000075a7 */ /* 0x000e22000800017f */
[----:B--2---:R-:W-:Y:S01]  /*27370*/  IMAD R6, R26, -0x60, R2 ;  /* 0xffffffa01a067824 */ /* 0x004fe200078e0202 */
[----:B0-----:R-:W-:Y:S06]  /*27380*/  @!P0 BRA `(.L_x_1976) ;  /* 0x0000004c00fc8947 */ /* 0x001fec0003800000 */
.L_x_2135:
[----:B------:R-:W-:Y:S05]  /*27390*/  BSYNC B0 ;  /* 0x0000000000007941 */ /* 0x000fea0003800000 */
.L_x_1975:
        /* <DEDUP_REMOVED lines=57> */
.L_x_2149:
        /* <DEDUP_REMOVED lines=11> */
.L_x_1978:
        /* <DEDUP_REMOVED lines=10> */
.L_x_1979:
[----:B------:R-:W-:Y:S01]  /*27880*/  VIADD R27, R27, 0x1 ;  /* 0x000000011b1b7836 */ /* 0x000fe20000000000 */
[----:B------:R1:W-:Y:S04]  /*27890*/  SYNCS.ARRIVE.TRANS64.A1T0 RZ, [R0+URZ+0x2a850], RZ ;  /* 0x02a850ff00ff79a7 */ /* 0x0003e8000810003f */
[----:B------:R-:W-:-:S04]  /*278a0*/  ISETP.NE.AND P0, PT, R27, 0x2, PT ;  /* 0x000000021b00780c */ /* 0x000fc80003f05270 */
[----:B-1----:R-:W-:Y:S02]  /*278b0*/  SEL R0, RZ, 0x1, P0 ;  /* 0x00000001ff007807 */ /* 0x002fe40000000000 */
[----:B------:R-:W-:Y:S02]  /*278c0*/  SEL R27, R27, RZ, P0 ;  /* 0x000000ff1b1b7207 */ /* 0x000fe40000000000 */
[----:B------:R-:W-:-:S07]  /*278d0*/  LOP3.LUT R29, R29, R0, RZ, 0x3c, !PT ;  /* 0x000000001d1d7212 */ /* 0x000fce00078e3cff */
.L_x_1936:
[----:B------:R-:W-:Y:S05]  /*278e0*/  BSYNC B7 ;  /* 0x0000000000077941 */ /* 0x000fea0003800000 */
.L_x_1934:
[----:B------:R-:W-:-:S13]  /*278f0*/  LOP3.LUT P0, RZ, R22, 0x20, RZ, 0xc0, !PT ;  /* 0x0000002016ff7812 */ /* 0x000fda000780c0ff */
[----:B------:R-:W-:Y:S05]  /*27900*/  @!P0 BRA `(.L_x_1980) ;  /* 0x0000000000248947 */ /* 0x000fea0003800000 */
[----:B------:R-:W-:Y:S05]  /*27910*/  WARPSYNC.ALL ;  /* 0x0000000000007948 */ /* 0x000fea0003800000 */
[----:B------:R-:W2:Y:S08]  /*27920*/  S2UR UR5, SR_CgaCtaId ;  /* 0x00000000000579c3 */ /* 0x000eb00000008800 */
[----:B------:R-:W-:Y:S06]  /*27930*/  BAR.SYNC.DEFER_BLOCKING 0x5, 0x180 ;  /* 0x0146000000007b1d */ /* 0x000fec0000010000 */
[----:B------:R-:W-:-:S02]  /*27940*/  UMOV UR4, 0x400 ;  /* 0x0000040000047882 */ /* 0x000fc40000000000 */
[----:B--2---:R-:W-:-:S06]  /*27950*/  ULEA UR4, UR5, UR4, 0x18 ;  /* 0x0000000405047291 */ /* 0x004fcc000f8ec03f */
[----:B0-----:R-:W-:-:S05]  /*27960*/  IMAD.U32 R23, RZ, RZ, UR4 ;  /* 0x00000004ff177e24 */ /* 0x001fca000f8e00ff */
[----:B------:R2:W3:Y:S01]  /*27970*/  LDS.128 R16, [R23+0x2a8d0] ;  /* 0x02a8d00017107984 */ /* 0x0004e20000000c00 */
[----:B------:R-:W-:Y:S06]  /*27980*/  BAR.ARV 0x4, 0x180 ;  /* 0x0106000000007b1d */ /* 0x000fec0000002000 */
[----:B------:R-:W-:Y:S05]  /*27990*/  BRA `(.L_x_1981) ;  /* 0x0000000800cc7947 */ /* 0x000fea0003800000 */
.L_x_1980:
[----:B------:R-:W2:Y:S01]  /*279a0*/  S2R R8, SR_TID.X ;  /* 0x0000000000087919 */ /* 0x000ea20000002100 */
[----:B------:R-:W-:Y:S01]  /*279b0*/  UMOV UR4, 0xffffffff ;  /* 0xffffffff00047882 */ /* 0x000fe20000000000 */
[----:B--2---:R-:W-:-:S04]  /*279c0*/  LOP3.LUT R8, R8, 0x1f, RZ, 0xc0, !PT ;  /* 0x0000001f08087812 */ /* 0x004fc800078ec0ff */
        /* <DEDUP_REMOVED lines=32> */
[----:B------:R0:W2:Y:S02]  /*27bd0*/  SHFL.IDX PT, R14, R2, 0x1f, 0x1f ;  /* 0x03e01f00020e7f89 */ /* 0x0000a400000e0000 */
.L_x_2159:
[----:B------:R-:W-:Y:S02]  /*27be0*/  ULDC UR4, c[0x0][0xc38] ;  /* 0x00030e0000047ab9 */ /* 0x000fe40000000800 */
[----:B------:R-:W-:-:S04]  /*27bf0*/  IMAD.U32 R7, RZ, RZ, UR4 ;  /* 0x00000004ff077e24 */ /* 0x000fc8000f8e00ff */
[----:B--2---:R-:W-:-:S04]  /*27c00*/  IMAD R14, R14, R7, RZ ;  /* 0x000000070e0e7224 */ /* 0x004fc800078e02ff */
[----:B------:R-:W-:-:S05]  /*27c10*/  IMAD.IADD R9, R4, 0x1, R14 ;  /* 0x0000000104097824 */ /* 0x000fca00078e020e */
[----:B------:R-:W-:-:S13]  /*27c20*/  ISETP.GT.AND P6, PT, R9, R0, PT ;  /* 0x000000000900720c */ /* 0x000fda0003fc4270 */
[----:B------:R-:W-:Y:S05]  /*27c30*/  @P6 BRA `(.L_x_1983) ;  /* 0x00000000009c6947 */ /* 0x000fea0003800000 */
.L_x_1988:
[----:B0-----:R-:W0:Y:S01]  /*27c40*/  LDC R2, c[0x0][0xc3c] ;  /* 0x00030f00ff027b82 */ /* 0x001e220000000800 */
[----:B------:R-:W-:-:S05]  /*27c50*/  VIADD R19, R19, 0x1f ;  /* 0x0000001f13137836 */ /* 0x000fca0000000000 */
[----:B0-----:R-:W-:-:S13]  /*27c60*/  ISETP.GE.AND P6, PT, R19, R2, PT ;  /* 0x000000021300720c */ /* 0x001fda0003fc6270 */
[----:B------:R-:W-:Y:S05]  /*27c70*/  @P6 BRA `(.L_x_1984) ;  /* 0x0000000400d06947 */ /* 0x000fea0003800000 */
[----:B------:R-:W0:Y:S01]  /*27c80*/  S2R R3, SR_TID.X ;  /* 0x0000000000037919 */ /* 0x000e220000002100 */
        /* <DEDUP_REMOVED lines=9> */
.L_x_1986:
[----:B------:R-:W-:Y:S05]  /*27d20*/  BSYNC B0 ;  /* 0x0000000000007941 */ /* 0x000fea0003800000 */
.L_x_1985:
[----:B------:R-:W-:-:S03]  /*27d30*/  UMOV UR4, 0xffffffff ;  /* 0xffffffff00047882 */ /* 0x000fc60000000000 */
[----:B------:R-:W-:Y:S05]  /*27d40*/  BRA.DIV UR4, `(.L_x_1987) ;  /* 0x0000005204b07947 */ /* 0x000fea000b800000 */
[----:B-----5:R-:W2:Y:S02]  /*27d50*/  SHFL.UP PT, R14, R5, 0x1, RZ ;  /* 0x04200000050e7989 */ /* 0x020ea400000e00ff */
[----:B--2---:R-:W-:-:S05]  /*27d60*/  SEL R14, R14, RZ, P1 ;  /* 0x000000ff0e0e7207 */ /* 0x004fca0000800000 */
        /* <DEDUP_REMOVED lines=14> */
.L_x_2167:
[----:B------:R-:W-:Y:S02]  /*27e50*/  ULDC UR4, c[0x0][0xc38] ;  /* 0x00030e0000047ab9 */ /* 0x000fe40000000800 */
[----:B------:R-:W-:-:S04]  /*27e60*/  IMAD.U32 R7, RZ, RZ, UR4 ;  /* 0x00000004ff077e24 */ /* 0x000fc8000f8e00ff */
[----:B--2---:R-:W-:-:S04]  /*27e70*/  IMAD R14, R14, R7, RZ ;  /* 0x000000070e0e7224 */ /* 0x004fc800078e02ff */
[----:B------:R-:W-:-:S05]  /*27e80*/  IMAD.IADD R9, R14, 0x1, R9 ;  /* 0x000000010e097824 */ /* 0x000fca00078e0209 */
[----:B------:R-:W-:-:S13]  /*27e90*/  ISETP.GT.AND P6, PT, R9, R0, PT ;  /* 0x000000000900720c */ /* 0x000fda0003fc4270 */
[----:B------:R-:W-:Y:S05]  /*27ea0*/  @!P6 BRA `(.L_x_1988) ;  /* 0xfffffffc0064e947 */ /* 0x000fea000383ffff */
.L_x_1983:
        /* <DEDUP_REMOVED lines=8> */
.L_x_2171:
[----:B------:R-:W-:Y:S01]  /*27f30*/  ISETP.NE.AND P0, PT, R3, RZ, PT ;  /* 0x000000ff0300720c */ /* 0x000fe20003f05270 */
[----:B------:R-:W-:-:S12]  /*27f40*/  IMAD.MOV.U32 R14, RZ, RZ, RZ ;  /* 0x000000ffff0e7224 */ /* 0x000fd800078e00ff */
[----:B------:R-:W-:Y:S05]  /*27f50*/  @!P0 BRA `(.L_x_1990) ;  /* 0x0000000000108947 */ /* 0x000fea0003800000 */
[----:B------:R-:W-:Y:S01]  /*27f60*/  UMOV UR4, 0xffffffff ;  /* 0xffffffff00047882 */ /* 0x000fe20000000000 */
[----:B------:R-:W-:Y:S02]  /*27f70*/  VIADD R12, R4, 0xffffffff ;  /* 0xffffffff040c7836 */ /* 0x000fe40000000000 */
[----:B------:R-:W-:Y:S05]  /*27f80*/  BRA.DIV UR4, `(.L_x_1991) ;  /* 0x0000005604247947 */ /* 0x000fea000b800000 */
[----:B------:R4:W0:Y:S02]  /*27f90*/  SHFL.IDX PT, R14, R2, R12, 0x1f ;  /* 0x00001f0c020e7589 */ /* 0x00082400000e0000 */
.L_x_1990:
[----:B0---4-:R-:W0:Y:S01]  /*27fa0*/  LDC.64 R2, c[0x0][0xc90] ;  /* 0x00032400ff027b82 */ /* 0x011e220000000a00 */
[----:B------:R-:W-:-:S04]  /*27fb0*/  IMAD.IADD R19, R4, 0x1, R19 ;  /* 0x0000000104137824 */ /* 0x000fc800078e0213 */
[----:B0-----:R-:W-:-:S05]  /*27fc0*/  IMAD.WIDE R2, R19, 0x4, R2 ;  /* 0x0000000413027825 */ /* 0x001fca00078e0202 */
[----:B------:R0:W2:Y:S01]  /*27fd0*/  LDG.E R6, desc[UR60][R2.64] ;  /* 0x0000003c02067981 */ /* 0x0000a2000c1e1900 */
[----:B------:R-:W-:Y:S02]  /*27fe0*/  IMAD R16, R14, R7, R16 ;  /* 0x000000070e107224 */ /* 0x000fe400078e0210 */
[----:B0-----:R-:W-:Y:S02]  /*27ff0*/  IMAD.MOV.U32 R2, RZ, RZ, RZ ;  /* 0x000000ffff027224 */ /* 0x001fe400078e00ff */
        /* <DEDUP_REMOVED lines=60> */
.L_x_1984:
[----:B------:R-:W-:Y:S01]  /*283c0*/  UMOV UR4, URZ ;  /* 0x0000003f00047c82 */ /* 0x000fe20008000000 */
[----:B------:R-:W-:Y:S01]  /*283d0*/  UMOV UR5, URZ ;  /* 0x0000003f00057c82 */ /* 0x000fe20008000000 */
[----:B------:R-:W-:Y:S01]  /*283e0*/  ULDC UR6, c[0x0][0xc3c] ;  /* 0x00030f0000067ab9 */ /* 0x000fe20000000800 */
[----:B------:R-:W-:Y:S02]  /*283f0*/  IMAD.MOV.U32 R16, RZ, RZ, R0 ;  /* 0x000000ffff107224 */ /* 0x000fe400078e0000 */
[----:B------:R-:W-:Y:S02]  /*28400*/  IMAD.U32 R17, RZ, RZ, UR4 ;  /* 0x00000004ff117e24 */ /* 0x000fe4000f8e00ff */
[----:B------:R-:W-:Y:S02]  /*28410*/  IMAD.U32 R18, RZ, RZ, UR5 ;  /* 0x00000005ff127e24 */ /* 0x000fe4000f8e00ff */
[----:B------:R-:W-:-:S07]  /*28420*/  IMAD.U32 R19, RZ, RZ, UR6 ;  /* 0x00000006ff137e24 */ /* 0x000fce000f8e00ff */
.L_x_1992:
[----:B------:R-:W0:Y:S01]  /*28430*/  S2R R0, SR_TID.X ;  /* 0x0000000000007919 */ /* 0x000e220000002100 */
[----:B------:R-:W-:Y:S05]  /*28440*/  WARPSYNC.ALL ;  /* 0x0000000000007948 */ /* 0x000fea0003800000 */
[----:B------:R-:W-:Y:S01]  /*28450*/  BAR.SYNC.DEFER_BLOCKING 0x4, 0x180 ;  /* 0x0106000000007b1d */ /* 0x000fe20000010000 */
[----:B0-----:R-:W-:-:S04]  /*28460*/  LOP3.LUT R0, R0, 0x1f, RZ, 0xc0, !PT ;  /* 0x0000001f00007812 */ /* 0x001fc800078ec0ff */
[----:B------:R-:W-:-:S13]  /*28470*/  ISETP.NE.AND P0, PT, R0, RZ, PT ;  /* 0x000000ff0000720c */ /* 0x000fda0003f05270 */
[----:B------:R-:W0:Y:S01]  /*28480*/  @!P0 S2R R3, SR_CgaCtaId ;  /* 0x0000000000038919 */ /* 0x000e220000008800 */
[----:B------:R-:W-:-:S04]  /*28490*/  @!P0 MOV R0, 0x400 ;  /* 0x0000040000008802 */ /* 0x000fc80000000f00 */
[----:B0-----:R-:W-:-:S05]  /*284a0*/  @!P0 LEA R23, R3, R0, 0x18 ;  /* 0x0000000003178211 */ /* 0x001fca00078ec0ff */
[----:B------:R0:W-:Y:S01]  /*284b0*/  @!P0 STS.128 [R23+0x2a8d0], R16 ;  /* 0x02a8d01017008388 */ /* 0x0001e20000000c00 */
[----:B------:R-:W-:Y:S06]  /*284c0*/  BAR.ARV 0x5, 0x180 ;  /* 0x0146000000007b1d */ /* 0x000fec0000002000 */
.L_x_1981:
[----:B------:R-:W-:Y:S02]  /*284d0*/  ULDC UR4, c[0x0][0xc3c] ;  /* 0x00030f0000047ab9 */ /* 0x000fe40000000800 */
[----:B---3--:R-:W-:-:S13]  /*284e0*/  ISETP.GE.AND P0, PT, R19, UR4, PT ;  /* 0x0000000413007c0c */ /* 0x008fda000bf06270 */
[----:B------:R-:W-:Y:S05]  /*284f0*/  @!P0 BRA `(.L_x_1993) ;  /* 0xffffff9c00008947 */ /* 0x000fea000383ffff */
[----:B------:R-:W-:Y:S05]  /*28500*/  BSYNC B8 ;  /* 0x0000000000087941 */ /* 0x000fea0003800000 */
.L_x_1876:
[----:B------:R-:W3:Y:S01]  /*28510*/  LDL.LU R0, [R1+0x28] ;  /* 0x0000280001007983 */ /* 0x000ee20000300800 */
[----:B------:R-:W-:Y:S01]  /*28520*/  BSSY B0, `(.L_x_1994) ;  /* 0x000000b000007945 */ /* 0x000fe20003800000 */
[----:B------:R-:W4:Y:S01]  /*28530*/  S2R R5, SR_CgaCtaId ;  /* 0x0000000000057919 */ /* 0x000f220000008800 */
[----:B---3--:R-:W-:-:S05]  /*28540*/  VIADD R0, R0, 0x1 ;  /* 0x0000000100007836 */ /* 0x008fca0000000000 */
        /* <DEDUP_REMOVED lines=8> */
.L_x_2174:
[----:B------:R-:W-:Y:S05]  /*285d0*/  BSYNC B0 ;  /* 0x0000000000007941 */ /* 0x000fea0003800000 */
.L_x_1994:
[----:B------:R-:W-:-:S03]  /*285e0*/  UMOV UR4, 0xffffffff ;  /* 0xffffffff00047882 */ /* 0x000fc60000000000 */
[----:B------:R-:W-:Y:S05]  /*285f0*/  BRA.DIV UR4, `(.L_x_1996) ;  /* 0x0000004e04c07947 */ /* 0x000fea000b800000 */
[----:B0-----:R-:W0:Y:S02]  /*28600*/  S2R R0, SR_TID.X ;  /* 0x0000000000007919 */ /* 0x001e240000002100 */
[----:B0-----:R-:W-:-:S04]  /*28610*/  SHF.R.U32.HI R0, RZ, 0x5, R0 ;  /* 0x00000005ff007819 */ /* 0x001fc80000011600 */
[----:B------:R-:W-:-:S05]  /*28620*/  LOP3.LUT R0, R0, 0x3, RZ, 0xc0, !PT ;  /* 0x0000000300007812 */ /* 0x000fca00078ec0ff */
[----:B------:R0:W3:Y:S02]  /*28630*/  SHFL.IDX PT, R14, R0, RZ, 0x1f ;  /* 0x00001fff000e7589 */ /* 0x0000e400000e0000 */
.L_x_2177:
[----:B---3--:R-:W-:-:S13]  /*28640*/  ISETP.NE.AND P0, PT, R14, RZ, PT ;  /* 0x000000ff0e00720c */ /* 0x008fda0003f05270 */
[----:B------:R-:W-:Y:S05]  /*28650*/  @P0 BRA `(.L_x_1566) ;  /* 0x0000000000900947 */ /* 0x000fea0003800000 */
[----:B------:R-:W-:-:S03]  /*28660*/  UMOV UR4, 0xffffffff ;  /* 0xffffffff00047882 */ /* 0x000fc60000000000 */
[----:B------:R-:W-:Y:S05]  /*28670*/  BRA.DIV UR4, `(.L_x_1997) ;  /* 0x0000004e04d47947 */ /* 0x000fea000b800000 */
[----:B------:R-:W-:-:S13]  /*28680*/  ELECT P6, URZ, PT ;  /* 0x00000000003f782f */ /* 0x000fda00038c0000 */
.L_x_2180:
        /* <DEDUP_REMOVED lines=8> */
.L_x_1998:
[----:B------:R-:W-:Y:S01]  /*28710*/  IMAD R3, R27, 0x8, R5 ;  /* 0x000000081b037824 */ /* 0x000fe200078e0205 */
[----:B------:R-:W-:Y:S01]  /*28720*/  SHF.L.U32 R2, R29, 0x1f, RZ ;  /* 0x0000001f1d027819 */ /* 0x000fe200000006ff */
[----:B------:R-:W-:-:S03]  /*28730*/  VIADD R27, R27, 0x1 ;  /* 0x000000011b1b7836 */ /* 0x000fc60000000000 */
[----:B------:R-:W0:Y:S02]  /*28740*/  SYNCS.PHASECHK.TRANS64.TRYWAIT P1, [R3+URZ+0x2a840], R2 ;  /* 0x02a84002030075a7 */ /* 0x000e24000802017f */
[----:B------:R-:W-:-:S04]  /*28750*/  ISETP.NE.AND P2, PT, R27, 0x2, PT ;  /* 0x000000021b00780c */ /* 0x000fc80003f45270 */
[----:B------:R-:W-:Y:S01]  /*28760*/  SEL R0, RZ, 0x1, P2 ;  /* 0x00000001ff007807 */ /* 0x000fe20001000000 */
[----:B0-----:R-:W-:Y:S08]  /*28770*/  @!P1 BRA `(.L_x_1999) ;  /* 0x0000004c00b49947 */ /* 0x001ff00003800000 */
.L_x_2181:
[----:B------:R-:W-:Y:S02]  /*28780*/  SEL R27, R27, RZ, P2 ;  /* 0x000000ff1b1b7207 */ /* 0x000fe40001000000 */
[----:B------:R-:W-:Y:S01]  /*28790*/  LOP3.LUT R0, R29, R0, RZ, 0x3c, !PT ;  /* 0x000000001d007212 */ /* 0x000fe200078e3cff */
[----:B------:R-:W-:Y:S06]  /*287a0*/  @!P0 BRA `(.L_x_2000) ;  /* 0x0000000000048947 */ /* 0x000fec0003800000 */
[----:B------:R-:W-:Y:S01]  /*287b0*/  BPT.TRAP 0x1 ;  /* 0x000000040000795c */ /* 0x000fe20000300000 */
.L_x_2000:
[----:B------:R-:W-:Y:S01]  /*287c0*/  IMAD R27, R27, 0x8, R5 ;  /* 0x000000081b1b7824 */ /* 0x000fe200078e0205 */
[----:B------:R-:W-:-:S04]  /*287d0*/  SHF.L.U32 R0, R0, 0x1f, RZ ;  /* 0x0000001f00007819 */ /* 0x000fc800000006ff */
[----:B------:R-:W3:Y:S02]  /*287e0*/  SYNCS.PHASECHK.TRANS64.TRYWAIT P1, [R27+URZ+0x2a840], R0 ;  /* 0x02a840001b0075a7 */ /* 0x000ee4000802017f */
[----:B---3--:R-:W-:Y:S05]  /*287f0*/  @!P1 BRA `(.L_x_2001) ;  /* 0x0000004c00a89947 */ /* 0x008fea0003800000 */
.L_x_2182:
[----:B------:R-:W-:Y:S05]  /*28800*/  @!P0 BRA `(.L_x_2002) ;  /* 0x0000000000048947 */ /* 0x000fea0003800000 */
[----:B------:R-:W-:Y:S01]  /*28810*/  BPT.TRAP 0x1 ;  /* 0x000000040000795c */ /* 0x000fe20000300000 */
.L_x_2002:
[----:B------:R-:W4:Y:S02]  /*28820*/  SYNCS.PHASECHK.TRANS64.TRYWAIT P1, [R3+URZ+0x2a860], R2 ;  /* 0x02a86002030075a7 */ /* 0x000f24000802017f */
[----:B----4-:R-:W-:Y:S05]  /*28830*/  @!P1 BRA `(.L_x_2003) ;  /* 0x0000004c00ac9947 */ /* 0x010fea0003800000 */
.L_x_2183:
[----:B------:R-:W-:Y:S05]  /*28840*/  @!P0 BRA `(.L_x_2004) ;  /* 0x0000000000048947 */ /* 0x000fea0003800000 */
[----:B------:R-:W-:Y:S01]  /*28850*/  BPT.TRAP 0x1 ;  /* 0x000000040000795c */ /* 0x000fe20000300000 */
.L_x_2004:
[----:B------:R0:W0:Y:S02]  /*28860*/  SYNCS.PHASECHK.TRANS64.TRYWAIT P0, [R27+URZ+0x2a860], R0 ;  /* 0x02a860001b0075a7 */ /* 0x000024000800017f */
[----:B0-----:R-:W-:Y:S05]  /*28870*/  @!P0 NANOSLEEP.SYNCS 0x989680 ;  /* 0x009896800000895d */ /* 0x001fea0003900000 */
[----:B------:R-:W0:Y:S02]  /*28880*/  @!P0 SYNCS.PHASECHK.TRANS64 P0, [R27+URZ+0x2a860], R0 ;  /* 0x02a860001b0085a7 */ /* 0x000e24000800007f */
[----:B0-----:R-:W-:Y:S05]  /*28890*/  @!P0 BRA `(.L_x_2004) ;  /* 0xfffffffc00f08947 */ /* 0x001fea000383ffff */
.L_x_1566:
[----:B------:R-:W-:Y:S05]  /*288a0*/  BSYNC B9 ;  /* 0x0000000000097941 */ /* 0x000fea0003800000 */
.L_x_1563:
[----:B------:R-:W-:Y:S05]  /*288b0*/  EXIT ;  /* 0x000000000000794d */ /* 0x000fea0003800000 */
.L_x_1592:
[----:B0-----:R0:W1:Y:S02]  /*288c0*/  SYNCS.PHASECHK.TRANS64.TRYWAIT P6, [R86+URZ+0x2a890], R87 ;  /* 0x02a89057560075a7 */ /* 0x00106400080c017f */
[----:B-1----:R-:W-:Y:S05]  /*288d0*/  @!P6 NANOSLEEP.SYNCS 0x989680 ;  /* 0x009896800000e95d */ /* 0x002fea0003900000 */
[----:B------:R-:W1:Y:S02]  /*288e0*/  @!P6 SYNCS.PHASECHK.TRANS64 P6, [R86+URZ+0x2a890], R87 ;  /* 0x02a890575600e5a7 */ /* 0x000e6400080c007f */
[----:B-1----:R-:W-:Y:S05]  /*288f0*/  @!P6 BRA `(.L_x_1592) ;  /* 0xfffffffc00f0e947 */ /* 0x002fea000383ffff */
[----:B------:R-:W-:Y:S05]  /*28900*/  BRA `(.L_x_2005) ;  /* 0xfffffdb000447947 */ /* 0x000fea000383ffff */
.L_x_1593:
        /* <DEDUP_REMOVED lines=8> */
.L_x_2007:
[----:B------:R-:W-:Y:S05]  /*28990*/  BSYNC B1 ;  /* 0x0000000000017941 */ /* 0x000fea0003800000 */
.L_x_2006:
        /* <DEDUP_REMOVED lines=8> */
.L_x_2008:
[----:B------:R-:W-:Y:S01]  /*28a20*/  IMAD.MOV.U32 R11, RZ, RZ, R14 ;  /* 0x000000ffff0b7224 */ /* 0x000fe200078e000e */
[----:B------:R-:W-:Y:S06]  /*28a30*/  BRA `(.L_x_2009) ;  /* 0xfffffdb0000c7947 */ /* 0x000fec000383ffff */
.L_x_1618:
[----:B------:R-:W-:Y:S01]  /*28a40*/  BSSY B1, `(.L_x_2010) ;  /* 0x0000008000017945 */ /* 0x000fe20003800000 */
[----:B0---4-:R-:W-:Y:S02]  /*28a50*/  IMAD.MOV.U32 R13, RZ, RZ, R115 ;  /* 0x000000ffff0d7224 */ /* 0x011fe400078e0073 */
[----:B------:R-:W-:Y:S02]  /*28a60*/  IMAD.MOV.U32 R12, RZ, RZ, 0x1 ;  /* 0x00000001ff0c7424 */ /* 0x000fe400078e00ff */
[----:B---3--:R-:W-:Y:S02]  /*28a70*/  IMAD.MOV.U32 R11, RZ, RZ, 0x1c1f ;  /* 0x00001c1fff0b7424 */ /* 0x008fe400078e00ff */
[----:B------:R-:W-:-:S07]  /*28a80*/  IMAD.MOV.U32 R15, RZ, RZ, -0x1 ;  /* 0xffffffffff0f7424 */ /* 0x000fce00078e00ff */
[----:B-12---:R-:W-:Y:S05]  /*28a90*/  WARPSYNC.COLLECTIVE R15, `(.L_x_2011) ;  /* 0x000000000f087348 */ /* 0x006fea0003c00000 */
[----:B------:R0:W3:Y:S02]  /*28aa0*/  SHFL.IDX P6, R14, R13, R12, R11 ;  /* 0x0000000c0d0e7389 */ /* 0x0000e400000c000b */
[----:B0123--:R-:W-:Y:S01]  /*28ab0*/  ENDCOLLECTIVE ;  /* 0x000000000000791b */ /* 0x00ffe20003800000 */
.L_x_2011:
[----:B------:R-:W-:Y:S05]  /*28ac0*/  BSYNC B1 ;  /* 0x0000000000017941 */ /* 0x000fea0003800000 */
.L_x_2010:
        /* <DEDUP_REMOVED lines=8> */
.L_x_2012:
[----:B------:R-:W-:Y:S01]  /*28b50*/  IMAD.MOV.U32 R116, RZ, RZ, R14 ;  /* 0x000000ffff747224 */ /* 0x000fe200078e000e */
[----:B------:R-:W-:Y:S06]  /*28b60*/  BRA `(.L_x_2013) ;  /* 0xfffffdc400607947 */ /* 0x000fec000383ffff */
.L_x_1648:
[----:B-1----:R1:W2:Y:S02]  /*28b70*/  SYNCS.PHASECHK.TRANS64.TRYWAIT P6, [R86+URZ+0x2a890], R87 ;  /* 0x02a89057560075a7 */ /* 0x0022a400080c017f */
[----:B--2---:R-:W-:Y:S05]  /*28b80*/  @!P6 NANOSLEEP.SYNCS 0x989680 ;  /* 0x009896800000e95d */ /* 0x004fea0003900000 */
[----:B------:R-:W2:Y:S02]  /*28b90*/  @!P6 SYNCS.PHASECHK.TRANS64 P6, [R86+URZ+0x2a890], R87 ;  /* 0x02a890575600e5a7 */ /* 0x000ea400080c007f */
[----:B--2---:R-:W-:Y:S05]  /*28ba0*/  @!P6 BRA `(.L_x_1648) ;  /* 0xfffffffc00f0e947 */ /* 0x004fea000383ffff */
[----:B------:R-:W-:Y:S05]  /*28bb0*/  BRA `(.L_x_2014) ;  /* 0xfffffde400a87947 */ /* 0x000fea000383ffff */
.L_x_1649:
        /* <DEDUP_REMOVED lines=8> */
.L_x_2016:
[----:B------:R-:W-:Y:S05]  /*28c40*/  BSYNC B1 ;  /* 0x0000000000017941 */ /* 0x000fea0003800000 */
.L_x_2015:
        /* <DEDUP_REMOVED lines=8> */
.L_x_2017:
[----:B------:R-:W-:Y:S01]  /*28cd0*/  IMAD.MOV.U32 R11, RZ, RZ, R14 ;  /* 0x000000ffff0b7224 */ /* 0x000fe200078e000e */
[----:B------:R-:W-:Y:S06]  /*28ce0*/  BRA `(.L_x_2018) ;  /* 0xfffffde400747947 */ /* 0x000fec000383ffff */
.L_x_1662:
[----:B------:R-:W-:Y:S01]  /*28cf0*/  BSSY B1, `(.L_x_2019) ;  /* 0x0000008000017945 */ /* 0x000fe20003800000 */
[----:B--234-:R-:W-:Y:S02]  /*28d00*/  IMAD.MOV.U32 R13, RZ, RZ, R115 ;  /* 0x000000ffff0d7224 */ /* 0x01cfe400078e0073 */
[----:B------:R-:W-:Y:S02]  /*28d10*/  IMAD.MOV.U32 R12, RZ, RZ, 0x1 ;  /* 0x00000001ff0c7424 */ /* 0x000fe400078e00ff */
[----:B------:R-:W-:Y:S02]  /*28d20*/  IMAD.MOV.U32 R11, RZ, RZ, 0x1c1f ;  /* 0x00001c1fff0b7424 */ /* 0x000fe400078e00ff */
[----:B------:R-:W-:-:S07]  /*28d30*/  IMAD.MOV.U32 R15, RZ, RZ, -0x1 ;  /* 0xffffffffff0f7424 */ /* 0x000fce00078e00ff */
[----:B01----:R-:W-:Y:S05]  /*28d40*/  WARPSYNC.COLLECTIVE R15, `(.L_x_2020) ;  /* 0x000000000f087348 */ /* 0x003fea0003c00000 */
[----:B------:R2:W3:Y:S02]  /*28d50*/  SHFL.IDX P6, R14, R13, R12, R11 ;  /* 0x0000000c0d0e7389 */ /* 0x0004e400000c000b */
[----:B0123--:R-:W-:Y:S01]  /*28d60*/  ENDCOLLECTIVE ;  /* 0x000000000000791b */ /* 0x00ffe20003800000 */
.L_x_2020:
[----:B------:R-:W-:Y:S05]  /*28d70*/  BSYNC B1 ;  /* 0x0000000000017941 */ /* 0x000fea0003800000 */
.L_x_2019:
        /* <DEDUP_REMOVED lines=8> */
.L_x_2021:
[----:B------:R-:W-:Y:S01]  /*28e00*/  IMAD.MOV.U32 R116, RZ, RZ, R14 ;  /* 0x000000ffff747224 */ /* 0x000fe200078e000e */
[----:B------:R-:W-:Y:S06]  /*28e10*/  BRA `(.L_x_2022) ;  /* 0xfffffdfc00207947 */ /* 0x000fec000383ffff */
.L_x_1675:
[----:B0-----:R0:W1:Y:S02]  /*28e20*/  SYNCS.PHASECHK.TRANS64.TRYWAIT P4, [R86+URZ+0x2a890], R87 ;  /* 0x02a89057560075a7 */ /* 0x001064000808017f */
[----:B-1----:R-:W-:Y:S05]  /*28e30*/  @!P4 NANOSLEEP.SYNCS 0x989680 ;  /* 0x009896800000c95d */ /* 0x002fea0003900000 */
[----:B------:R-:W1:Y:S02]  /*28e40*/  @!P4 SYNCS.PHASECHK.TRANS64 P4, [R86+URZ+0x2a890], R87 ;  /* 0x02a890575600c5a7 */ /* 0x000e64000808007f */
[----:B-1----:R-:W-:Y:S05]  /*28e50*/  @!P4 BRA `(.L_x_1675) ;  /* 0xfffffffc00f0c947 */ /* 0x002fea000383ffff */
[----:B------:R-:W-:Y:S05]  /*28e60*/  BRA `(.L_x_2023) ;  /* 0xfffffe1400147947 */ /* 0x000fea000383ffff */
.L_x_1676:
        /* <DEDUP_REMOVED lines=8> */
.L_x_2025:
[----:B------:R-:W-:Y:S05]  /*28ef0*/  BSYNC B1 ;  /* 0x0000000000017941 */ /* 0x000fea0003800000 */
.L_x_2024:
        /* <DEDUP_REMOVED lines=8> */
.L_x_2026:
[----:B------:R-:W-:Y:S01]  /*28f80*/  IMAD.MOV.U32 R37, RZ, RZ, R14 ;  /* 0x000000ffff257224 */ /* 0x000fe200078e000e */
[----:B------:R-:W-:Y:S06]  /*28f90*/  BRA `(.L_x_2027) ;  /* 0xfffffe1400387947 */ /* 0x000fec000383ffff */
.L_x_1679:
[----:B------:R-:W-:Y:S01]  /*28fa0*/  BSSY B1, `(.L_x_2028) ;  /* 0x0000008000017945 */ /* 0x000fe20003800000 */
[----:B----4-:R-:W-:Y:S02]  /*28fb0*/  IMAD.MOV.U32 R13, RZ, RZ, R39 ;  /* 0x000000ffff0d7224 */ /* 0x010fe400078e0027 */
[----:B------:R-:W-:Y:S02]  /*28fc0*/  IMAD.MOV.U32 R12, RZ, RZ, 0x1 ;  /* 0x00000001ff0c7424 */ /* 0x000fe400078e00ff */
[----:B------:R-:W-:Y:S02]  /*28fd0*/  IMAD.MOV.U32 R11, RZ, RZ, 0x1c1f ;  /* 0x00001c1fff0b7424 */ /* 0x000fe400078e00ff */
[----:B------:R-:W-:-:S07]  /*28fe0*/  IMAD.MOV.U32 R15, RZ, RZ, -0x1 ;  /* 0xffffffffff0f7424 */ /* 0x000fce00078e00ff */
[----:B0123--:R-:W-:Y:S05]  /*28ff0*/  WARPSYNC.COLLECTIVE R15, `(.L_x_2029) ;  /* 0x000000000f087348 */ /* 0x00ffea0003c00000 */
[----:B------:R4:W0:Y:S02]  /*29000*/  SHFL.IDX P6, R14, R13, R12, R11 ;  /* 0x0000000c0d0e7389 */ /* 0x00082400000c000b */
[----:B01234-:R-:W-:Y:S01]  /*29010*/  ENDCOLLECTIVE ;  /* 0x000000000000791b */ /* 0x01ffe20003800000 */
.L_x_2029:
[----:B------:R-:W-:Y:S05]  /*29020*/  BSYNC B1 ;  /* 0x0000000000017941 */ /* 0x000fea0003800000 */
.L_x_2028:
        /* <DEDUP_REMOVED lines=8> */
.L_x_2030:
[----:B------:R-:W-:Y:S01]  /*290b0*/  IMAD.MOV.U32 R37, RZ, RZ, R14 ;  /* 0x000000ffff257224 */ /* 0x000fe200078e000e */
[----:B------:R-:W-:Y:S06]  /*290c0*/  BRA `(.L_x_2031) ;  /* 0xfffffe1400947947 */ /* 0x000fec000383ffff */
.L_x_1683:
[----:B---3--:R3:W0:Y:S02]  /*290d0*/  SYNCS.PHASECHK.TRANS64.TRYWAIT P0, [R86+URZ+0x2a8b0], R87 ;  /* 0x02a8b057560075a7 */ /* 0x008624000800017f */
[----:B0-----:R-:W-:Y:S05]  /*290e0*/  @!P0 NANOSLEEP.SYNCS 0x989680 ;  /* 0x009896800000895d */ /* 0x001fea0003900000 */
[----:B------:R-:W0:Y:S02]  /*290f0*/  @!P0 SYNCS.PHASECHK.TRANS64 P0, [R86+URZ+0x2a8b0], R87 ;  /* 0x02a8b057560085a7 */ /* 0x000e24000800007f */
[----:B0-----:R-:W-:Y:S05]  /*29100*/  @!P0 BRA `(.L_x_1683) ;  /* 0xfffffffc00f08947 */ /* 0x001fea000383ffff */
[----:B------:R-:W-:Y:S05]  /*29110*/  BRA `(.L_x_2032) ;  /* 0xfffffe18006c7947 */ /* 0x000fea000383ffff */
.L_x_1709:
        /* <DEDUP_REMOVED lines=8> */
.L_x_2034:
[----:B------:R-:W-:Y:S05]  /*291a0*/  BSYNC B1 ;  /* 0x0000000000017941 */ /* 0x000fea0003800000 */
.L_x_2033:
        /* <DEDUP_REMOVED lines=8> */
.L_x_2035:
[----:B------:R-:W-:Y:S02]  /*29230*/  IMAD.MOV.U32 R13, RZ, RZ, R8 ;  /* 0x000000ffff0d7224 */ /* 0x000fe400078e0008 */
[----:B------:R-:W-:-:S07]  /*29240*/  IMAD.MOV.U32 R0, RZ, RZ, R14 ;  /* 0x000000ffff007224 */ /* 0x000fce00078e000e */
[----:B------:R-:W-:Y:S05]  /*29250*/  WARPSYNC.COLLECTIVE R15, `(.L_x_2036) ;  /* 0x000000000f087348 */ /* 0x000fea0003c00000 */
[----:B------:R0:W1:Y:S02]  /*29260*/  SHFL.IDX P6, R14, R13, R12, R11 ;  /* 0x0000000c0d0e7389 */ /* 0x00006400000c000b */
[----:B01----:R-:W-:Y:S01]  /*29270*/  ENDCOLLECTIVE ;  /* 0x000000000000791b */ /* 0x003fe20003800000 */
.L_x_2036:
[----:B------:R-:W-:Y:S02]  /*29280*/  IMAD.MOV.U32 R13, RZ, RZ, R4 ;  /* 0x000000ffff0d7224 */ /* 0x000fe400078e0004 */
[----:B------:R-:W-:-:S07]  /*29290*/  IMAD.MOV.U32 R5, RZ, RZ, R14 ;  /* 0x000000ffff057224 */ /* 0x000fce00078e000e */
[----:B------:R-:W-:Y:S05]  /*292a0*/  WARPSYNC.COLLECTIVE R15, `(.L_x_2037) ;  /* 0x000000000f087348 */ /* 0x000fea0003c00000 */
[----:B------:R0:W1:Y:S02]  /*292b0*/  SHFL.IDX P6, R14, R13, R12, R11 ;  /* 0x0000000c0d0e7389 */ /* 0x00006400000c000b */
[----:B01----:R-:W-:Y:S01]  /*292c0*/  ENDCOLLECTIVE ;  /* 0x000000000000791b */ /* 0x003fe20003800000 */
.L_x_2037:
[----:B------:R-:W-:Y:S05]  /*292d0*/  BRA `(.L_x_2038) ;  /* 0xfffffe2c00007947 */ /* 0x000fea000383ffff */
.L_x_1712:
[----:B------:R-:W-:Y:S01]  /*292e0*/  BSSY B1, `(.L_x_2039) ;  /* 0x0000008000017945 */ /* 0x000fe20003800000 */
[----:B------:R-:W-:Y:S02]  /*292f0*/  IMAD.MOV.U32 R13, RZ, RZ, R7 ;  /* 0x000000ffff0d7224 */ /* 0x000fe400078e0007 */
[----:B------:R-:W-:Y:S02]  /*29300*/  IMAD.MOV.U32 R12, RZ, RZ, 0x1 ;  /* 0x00000001ff0c7424 */ /* 0x000fe400078e00ff */
[----:B------:R-:W-:Y:S02]  /*29310*/  IMAD.MOV.U32 R11, RZ, RZ, 0x1c1f ;  /* 0x00001c1fff0b7424 */ /* 0x000fe400078e00ff */
[----:B------:R-:W-:-:S07]  /*29320*/  IMAD.MOV.U32 R15, RZ, RZ, -0x1 ;  /* 0xffffffffff0f7424 */ /* 0x000fce00078e00ff */
[----:B0---4-:R-:W-:Y:S05]  /*29330*/  WARPSYNC.COLLECTIVE R15, `(.L_x_2040) ;  /* 0x000000000f087348 */ /* 0x011fea0003c00000 */
[----:B----4-:R1:W2:Y:S02]  /*29340*/  SHFL.IDX P6, R14, R13, R12, R11 ;  /* 0x0000000c0d0e7389 */ /* 0x0102a400000c000b */
[----:B012---:R-:W-:Y:S01]  /*29350*/  ENDCOLLECTIVE ;  /* 0x000000000000791b */ /* 0x007fe20003800000 */
.L_x_2040:
[----:B------:R-:W-:Y:S05]  /*29360*/  BSYNC B1 ;  /* 0x0000000000017941 */ /* 0x000fea0003800000 */
.L_x_2039:
        /* <DEDUP_REMOVED lines=8> */
.L_x_2041:
[----:B------:R-:W-:Y:S02]  /*293f0*/  IMAD.MOV.U32 R13, RZ, RZ, R8 ;  /* 0x000000ffff0d7224 */ /* 0x000fe400078e0008 */
[----:B------:R-:W-:-:S07]  /*29400*/  IMAD.MOV.U32 R0, RZ, RZ, R14 ;  /* 0x000000ffff007224 */ /* 0x000fce00078e000e */
[----:B------:R-:W-:Y:S05]  /*29410*/  WARPSYNC.COLLECTIVE R15, `(.L_x_2042) ;  /* 0x000000000f087348 */ /* 0x000fea0003c00000 */
[----:B------:R0:W1:Y:S02]  /*29420*/  SHFL.IDX P6, R14, R13, R12, R11 ;  /* 0x0000000c0d0e7389 */ /* 0x00006400000c000b */
[----:B01----:R-:W-:Y:S01]  /*29430*/  ENDCOLLECTIVE ;  /* 0x000000000000791b */ /* 0x003fe20003800000 */
.L_x_2042:
[----:B------:R-:W-:Y:S02]  /*29440*/  IMAD.MOV.U32 R13, RZ, RZ, R4 ;  /* 0x000000ffff0d7224 */ /* 0x000fe400078e0004 */
[----:B------:R-:W-:-:S07]  /*29450*/  IMAD.MOV.U32 R5, RZ, RZ, R14 ;  /* 0x000000ffff057224 */ /* 0x000fce00078e000e */
[----:B------:R-:W-:Y:S05]  /*29460*/  WARPSYNC.COLLECTIVE R15, `(.L_x_2043) ;  /* 0x000000000f087348 */ /* 0x000fea0003c00000 */
[----:B------:R0:W1:Y:S02]  /*29470*/  SHFL.IDX P6, R14, R13, R12, R11 ;  /* 0x0000000c0d0e7389 */ /* 0x00006400000c000b */
[----:B01----:R-:W-:Y:S01]  /*29480*/  ENDCOLLECTIVE ;  /* 0x000000000000791b */ /* 0x003fe20003800000 */
.L_x_2043:
[----:B------:R-:W-:Y:S01]  /*29490*/  IMAD.MOV.U32 R4, RZ, RZ, R14 ;  /* 0x000000ffff047224 */ /* 0x000fe200078e000e */
[----:B------:R-:W-:Y:S06]  /*294a0*/  BRA `(.L_x_2044) ;  /* 0xfffffe3000b47947 */ /* 0x000fec000383ffff */
.L_x_1716:
[----:B0-----:R0:W1:Y:S02]  /*294b0*/  SYNCS.PHASECHK.TRANS64.TRYWAIT P0, [R18+URZ+0x2a800], R5 ;  /* 0x02a80005120075a7 */ /* 0x001064000800017f */
[----:B-1----:R-:W-:Y:S05]  /*294c0*/  @!P0 NANOSLEEP.SYNCS 0x989680 ;  /* 0x009896800000895d */ /* 0x002fea0003900000 */
[----:B------:R-:W1:Y:S02]  /*294d0*/  @!P0 SYNCS.PHASECHK.TRANS64 P0, [R18+URZ+0x2a800], R5 ;  /* 0x02a80005120085a7 */ /* 0x000e64000800007f */
[----:B-1----:R-:W-:Y:S05]  /*294e0*/  @!P0 BRA `(.L_x_1716) ;  /* 0xfffffffc00f08947 */ /* 0x002fea000383ffff */
[----:B------:R-:W-:Y:S05]  /*294f0*/  BRA `(.L_x_2045) ;  /* 0xfffffe3800e07947 */ /* 0x000fea000383ffff */
.L_x_1740:
        /* <DEDUP_REMOVED lines=8> */
.L_x_2047:
[----:B------:R-:W-:Y:S05]  /*29580*/  BSYNC B1 ;  /* 0x0000000000017941 */ /* 0x000fea0003800000 */
.L_x_2046:
        /* <DEDUP_REMOVED lines=8> */
.L_x_2048:
[----:B------:R-:W-:Y:S02]  /*29610*/  IMAD.MOV.U32 R13, RZ, RZ, R21 ;  /* 0x000000ffff0d7224 */ /* 0x000fe400078e0015 */
[----:B------:R-:W-:-:S07]  /*29620*/  IMAD.MOV.U32 R0, RZ, RZ, R14 ;  /* 0x000000ffff007224 */ /* 0x000fce00078e000e */
[----:B------:R-:W-:Y:S05]  /*29630*/  WARPSYNC.COLLECTIVE R15, `(.L_x_2049) ;  /* 0x000000000f087348 */ /* 0x000fea0003c00000 */
[----:B------:R0:W1:Y:S02]  /*29640*/  SHFL.IDX P6, R14, R13, R12, R11 ;  /* 0x0000000c0d0e7389 */ /* 0x00006400000c000b */
[----:B01----:R-:W-:Y:S01]  /*29650*/  ENDCOLLECTIVE ;  /* 0x000000000000791b */ /* 0x003fe20003800000 */
.L_x_2049:
[----:B------:R-:W-:Y:S02]  /*29660*/  IMAD.MOV.U32 R13, RZ, RZ, R20 ;  /* 0x000000ffff0d7224 */ /* 0x000fe400078e0014 */
[----:B------:R-:W-:-:S07]  /*29670*/  IMAD.MOV.U32 R5, RZ, RZ, R14 ;  /* 0x000000ffff057224 */ /* 0x000fce00078e000e */
[----:B------:R-:W-:Y:S05]  /*29680*/  WARPSYNC.COLLECTIVE R15, `(.L_x_2050) ;  /* 0x000000000f087348 */ /* 0x000fea0003c00000 */
[----:B------:R0:W1:Y:S02]  /*29690*/  SHFL.IDX P6, R14, R13, R12, R11 ;  /* 0x0000000c0d0e7389 */ /* 0x00006400000c000b */
[----:B01----:R-:W-:Y:S01]  /*296a0*/  ENDCOLLECTIVE ;  /* 0x000000000000791b */ /* 0x003fe20003800000 */
.L_x_2050:
[----:B------:R-:W-:Y:S05]  /*296b0*/  BRA `(.L_x_2051) ;  /* 0xfffffe6000747947 */ /* 0x000fea000383ffff */
.L_x_1743:
        /* <DEDUP_REMOVED lines=8> */
.L_x_2053:
[----:B------:R-:W-:Y:S05]  /*29740*/  BSYNC B1 ;  /* 0x0000000000017941 */ /* 0x000fea0003800000 */
.L_x_2052:
        /* <DEDUP_REMOVED lines=8> */
.L_x_2054:
[----:B------:R-:W-:Y:S02]  /*297d0*/  IMAD.MOV.U32 R13, RZ, RZ, R21 ;  /* 0x000000ffff0d7224 */ /* 0x000fe400078e0015 */
[----:B------:R-:W-:-:S07]  /*297e0*/  IMAD.MOV.U32 R0, RZ, RZ, R14 ;  /* 0x000000ffff007224 */ /* 0x000fce00078e000e */
[----:B------:R-:W-:Y:S05]  /*297f0*/  WARPSYNC.COLLECTIVE R15, `(.L_x_2055) ;  /* 0x000000000f087348 */ /* 0x000fea0003c00000 */
[----:B------:R0:W1:Y:S02]  /*29800*/  SHFL.IDX P6, R14, R13, R12, R11 ;  /* 0x0000000c0d0e7389 */ /* 0x00006400000c000b */
[----:B01----:R-:W-:Y:S01]  /*29810*/  ENDCOLLECTIVE ;  /* 0x000000000000791b */ /* 0x003fe20003800000 */
.L_x_2055:
[----:B------:R-:W-:Y:S02]  /*29820*/  IMAD.MOV.U32 R13, RZ, RZ, R20 ;  /* 0x000000ffff0d7224 */ /* 0x000fe400078e0014 */
[----:B------:R-:W-:-:S07]  /*29830*/  IMAD.MOV.U32 R21, RZ, RZ, R14 ;  /* 0x000000ffff157224 */ /* 0x000fce00078e000e */
[----:B------:R-:W-:Y:S05]  /*29840*/  WARPSYNC.COLLECTIVE R15, `(.L_x_2056) ;  /* 0x000000000f087348 */ /* 0x000fea0003c00000 */
[----:B------:R0:W1:Y:S02]  /*29850*/  SHFL.IDX P6, R14, R13, R12, R11 ;  /* 0x0000000c0d0e7389 */ /* 0x00006400000c000b */
[----:B01----:R-:W-:Y:S01]  /*29860*/  ENDCOLLECTIVE ;  /* 0x000000000000791b */ /* 0x003fe20003800000 */
.L_x_2056:
[----:B------:R-:W-:Y:S01]  /*29870*/  IMAD.MOV.U32 R20, RZ, RZ, R14 ;  /* 0x000000ffff147224 */ /* 0x000fe200078e000e */
[----:B------:R-:W-:Y:S06]  /*29880*/  BRA `(.L_x_2057) ;  /* 0xfffffe6400b87947 */ /* 0x000fec000383ffff */
.L_x_1747:
[----:B0-----:R0:W1:Y:S02]  /*29890*/  SYNCS.PHASECHK.TRANS64.TRYWAIT P0, [R18+URZ+0x2a800], R61 ;  /* 0x02a8003d120075a7 */ /* 0x001064000800017f */
[----:B-1----:R-:W-:Y:S05]  /*298a0*/  @!P0 NANOSLEEP.SYNCS 0x989680 ;  /* 0x009896800000895d */ /* 0x002fea0003900000 */
[----:B------:R-:W1:Y:S02]  /*298b0*/  @!P0 SYNCS.PHASECHK.TRANS64 P0, [R18+URZ+0x2a800], R61 ;  /* 0x02a8003d120085a7 */ /* 0x000e64000800007f */
[----:B-1----:R-:W-:Y:S05]  /*298c0*/  @!P0 BRA `(.L_x_1747) ;  /* 0xfffffffc00f08947 */ /* 0x002fea000383ffff */
[----:B------:R-:W-:Y:S05]  /*298d0*/  BRA `(.L_x_2058) ;  /* 0xfffffe6c004c7947 */ /* 0x000fea000383ffff */
.L_x_1761:
[----:B-1----:R1:W2:Y:S02]  /*298e0*/  SYNCS.PHASECHK.TRANS64.TRYWAIT P1, [R9+URZ+0x2a830], R0 ;  /* 0x02a83000090075a7 */ /* 0x0022a4000802017f */
[----:B--2---:R-:W-:Y:S05]  /*298f0*/  @!P1 NANOSLEEP.SYNCS 0x989680 ;  /* 0x009896800000995d */ /* 0x004fea0003900000 */
[----:B------:R-:W2:Y:S02]  /*29900*/  @!P1 SYNCS.PHASECHK.TRANS64 P1, [R9+URZ+0x2a830], R0 ;  /* 0x02a83000090095a7 */ /* 0x000ea4000802007f */
[----:B--2---:R-:W-:Y:S05]  /*29910*/  @!P1 BRA `(.L_x_1761) ;  /* 0xfffffffc00f09947 */ /* 0x004fea000383ffff */
[----:B------:R-:W-:Y:S05]  /*29920*/  BRA `(.L_x_1760) ;  /* 0xfffffe9400ac7947 */ /* 0x000fea000383ffff */
.L_x_1782:
[----:B-1----:R1:W2:Y:S02]  /*29930*/  SYNCS.PHASECHK.TRANS64.TRYWAIT P1, [R5+URZ+0x2a830], R14 ;  /* 0x02a8300e050075a7 */ /* 0x0022a4000802017f */
[----:B--2---:R-:W-:Y:S05]  /*29940*/  @!P1 NANOSLEEP.SYNCS 0x989680 ;  /* 0x009896800000995d */ /* 0x004fea0003900000 */
[----:B------:R-:W2:Y:S02]  /*29950*/  @!P1 SYNCS.PHASECHK.TRANS64 P1, [R5+URZ+0x2a830], R14 ;  /* 0x02a8300e050095a7 */ /* 0x000ea4000802007f */
[----:B--2---:R-:W-:Y:S05]  /*29960*/  @!P1 BRA `(.L_x_1782) ;  /* 0xfffffffc00f09947 */ /* 0x004fea000383ffff */
[----:B------:R-:W-:Y:S05]  /*29970*/  BRA `(.L_x_1781) ;  /* 0xfffffec400587947 */ /* 0x000fea000383ffff */
.L_x_1787:
[----:B-1----:R1:W2:Y:S02]  /*29980*/  SYNCS.PHASECHK.TRANS64.TRYWAIT P1, [R14+URZ+0x2a850], R2 ;  /* 0x02a850020e0075a7 */ /* 0x0022a4000802017f */
[----:B--2---:R-:W-:Y:S05]  /*29990*/  @!P1 NANOSLEEP.SYNCS 0x989680 ;  /* 0x009896800000995d */ /* 0x004fea0003900000 */
[----:B------:R-:W2:Y:S02]  /*299a0*/  @!P1 SYNCS.PHASECHK.TRANS64 P1, [R14+URZ+0x2a850], R2 ;  /* 0x02a850020e0095a7 */ /* 0x000ea4000802007f */
[----:B--2---:R-:W-:Y:S05]  /*299b0*/  @!P1 BRA `(.L_x_1787) ;  /* 0xfffffffc00f09947 */ /* 0x004fea000383ffff */
[----:B------:R-:W-:Y:S05]  /*299c0*/  BRA `(.L_x_1786) ;  /* 0xfffffed000507947 */ /* 0x000fea000383ffff */
.L_x_1809:
[----:B-1----:R1:W2:Y:S02]  /*299d0*/  SYNCS.PHASECHK.TRANS64.TRYWAIT P1, [R15+URZ+0x2a830], R10 ;  /* 0x02a8300a0f0075a7 */ /* 0x0022a4000802017f */
[----:B--2---:R-:W-:Y:S05]  /*299e0*/  @!P1 NANOSLEEP.SYNCS 0x989680 ;  /* 0x009896800000995d */ /* 0x004fea0003900000 */
[----:B------:R-:W2:Y:S02]  /*299f0*/  @!P1 SYNCS.PHASECHK.TRANS64 P1, [R15+URZ+0x2a830], R10 ;  /* 0x02a8300a0f0095a7 */ /* 0x000ea4000802007f */
[----:B--2---:R-:W-:Y:S05]  /*29a00*/  @!P1 BRA `(.L_x_1809) ;  /* 0xfffffffc00f09947 */ /* 0x004fea000383ffff */
[----:B------:R-:W-:Y:S05]  /*29a10*/  BRA `(.L_x_1808) ;  /* 0xfffffef800a07947 */ /* 0x000fea000383ffff */
.L_x_1814:
[----:B-1----:R1:W2:Y:S02]  /*29a20*/  SYNCS.PHASECHK.TRANS64.TRYWAIT P1, [R10+URZ+0x2a850], R2 ;  /* 0x02a850020a0075a7 */ /* 0x0022a4000802017f */
[----:B--2---:R-:W-:Y:S05]  /*29a30*/  @!P1 NANOSLEEP.SYNCS 0x989680 ;  /* 0x009896800000995d */ /* 0x004fea0003900000 */
[----:B------:R-:W2:Y:S02]  /*29a40*/  @!P1 SYNCS.PHASECHK.TRANS64 P1, [R10+URZ+0x2a850], R2 ;  /* 0x02a850020a0095a7 */ /* 0x000ea4000802007f */
[----:B--2---:R-:W-:Y:S05]  /*29a50*/  @!P1 BRA `(.L_x_1814) ;  /* 0xfffffffc00f09947 */ /* 0x004fea000383ffff */
[----:B------:R-:W-:Y:S05]  /*29a60*/  BRA `(.L_x_1813) ;  /* 0xffffff0400987947 */ /* 0x000fea000383ffff */
.L_x_1824:
[----:B-1----:R1:W2:Y:S02]  /*29a70*/  SYNCS.PHASECHK.TRANS64.TRYWAIT P1, [R14+URZ+0x2a830], R3 ;  /* 0x02a830030e0075a7 */ /* 0x0022a4000802017f */
[----:B--2---:R-:W-:Y:S05]  /*29a80*/  @!P1 NANOSLEEP.SYNCS 0x989680 ;  /* 0x009896800000995d */ /* 0x004fea0003900000 */
[----:B------:R-:W2:Y:S02]  /*29a90*/  @!P1 SYNCS.PHASECHK.TRANS64 P1, [R14+URZ+0x2a830], R3 ;  /* 0x02a830030e0095a7 */ /* 0x000ea4000802007f */
[----:B--2---:R-:W-:Y:S05]  /*29aa0*/  @!P1 BRA `(.L_x_1824) ;  /* 0xfffffffc00f09947 */ /* 0x004fea000383ffff */
[----:B------:R-:W-:Y:S05]  /*29ab0*/  BRA `(.L_x_1823) ;  /* 0xffffff18008c7947 */ /* 0x000fea000383ffff */
.L_x_1829:
[----:B--2---:R2:W3:Y:S02]  /*29ac0*/  SYNCS.PHASECHK.TRANS64.TRYWAIT P1, [R12+URZ+0x2a850], R2 ;  /* 0x02a850020c0075a7 */ /* 0x0044e4000802017f */
[----:B---3--:R-:W-:Y:S05]  /*29ad0*/  @!P1 NANOSLEEP.SYNCS 0x989680 ;  /* 0x009896800000995d */ /* 0x008fea0003900000 */
[----:B------:R-:W3:Y:S02]  /*29ae0*/  @!P1 SYNCS.PHASECHK.TRANS64 P1, [R12+URZ+0x2a850], R2 ;  /* 0x02a850020c0095a7 */ /* 0x000ee4000802007f */
[----:B---3--:R-:W-:Y:S05]  /*29af0*/  @!P1 BRA `(.L_x_1829) ;  /* 0xfffffffc00f09947 */ /* 0x008fea000383ffff */
[----:B------:R-:W-:Y:S05]  /*29b00*/  BRA `(.L_x_1828) ;  /* 0xffffff2400847947 */ /* 0x000fea000383ffff */
.L_x_1845:
[----:B-1----:R1:W2:Y:S02]  /*29b10*/  SYNCS.PHASECHK.TRANS64.TRYWAIT P1, [R13+URZ+0x2a850], R2 ;  /* 0x02a850020d0075a7 */ /* 0x0022a4000802017f */
[----:B--2---:R-:W-:Y:S05]  /*29b20*/  @!P1 NANOSLEEP.SYNCS 0x989680 ;  /* 0x009896800000995d */ /* 0x004fea0003900000 */
[----:B------:R-:W2:Y:S02]  /*29b30*/  @!P1 SYNCS.PHASECHK.TRANS64 P1, [R13+URZ+0x2a850], R2 ;  /* 0x02a850020d0095a7 */ /* 0x000ea4000802007f */
[----:B--2---:R-:W-:Y:S05]  /*29b40*/  @!P1 BRA `(.L_x_1845) ;  /* 0xfffffffc00f09947 */ /* 0x004fea000383ffff */
[----:B------:R-:W-:Y:S05]  /*29b50*/  BRA `(.L_x_1844) ;  /* 0xffffff4c00f07947 */ /* 0x000fea000383ffff */
.L_x_1890:
[----:B------:R-:W0:Y:S01]  /*29b60*/  S2R R12, SR_TID.X ;  /* 0x00000000000c7919 */ /* 0x000e220000002100 */
[----:B------:R-:W-:Y:S01]  /*29b70*/  BSSY B1, `(.L_x_2059) ;  /* 0x000000a000017945 */ /* 0x000fe20003800000 */
[----:B------:R-:W-:Y:S02]  /*29b80*/  IMAD.MOV.U32 R11, RZ, RZ, 0x1f ;  /* 0x0000001fff0b7424 */ /* 0x000fe400078e00ff */
[----:B------:R-:W-:Y:S01]  /*29b90*/  IMAD.MOV.U32 R15, RZ, RZ, -0x1 ;  /* 0xffffffffff0f7424 */ /* 0x000fe200078e00ff */
[----:B0-----:R-:W-:-:S04]  /*29ba0*/  SHF.R.U32.HI R12, RZ, 0x5, R12 ;  /* 0x00000005ff0c7819 */ /* 0x001fc8000001160c */
[----:B------:R-:W-:-:S05]  /*29bb0*/  LOP3.LUT R12, R12, 0x3, RZ, 0xc0, !PT ;  /* 0x000000030c0c7812 */ /* 0x000fca00078ec0ff */
[----:B------:R-:W-:Y:S02]  /*29bc0*/  IMAD.MOV.U32 R13, RZ, RZ, R12 ;  /* 0x000000ffff0d7224 */ /* 0x000fe400078e000c */
[----:B------:R-:W-:-:S07]  /*29bd0*/  IMAD.MOV.U32 R12, RZ, RZ, RZ ;  /* 0x000000ffff0c7224 */ /* 0x000fce00078e00ff */
[----:B------:R-:W-:Y:S05]  /*29be0*/  WARPSYNC.COLLECTIVE R15, `(.L_x_2060) ;  /* 0x000000000f087348 */ /* 0x000fea0003c00000 */
[----:B------:R0:W1:Y:S02]  /*29bf0*/  SHFL.IDX P6, R14, R13, R12, R11 ;  /* 0x0000000c0d0e7389 */ /* 0x00006400000c000b */
[----:B01----:R-:W-:Y:S01]  /*29c00*/  ENDCOLLECTIVE ;  /* 0x000000000000791b */ /* 0x003fe20003800000 */
.L_x_2060:
[----:B------:R-:W-:Y:S05]  /*29c10*/  BSYNC B1 ;  /* 0x0000000000017941 */ /* 0x000fea0003800000 */
.L_x_2059:
[----:B------:R-:W-:Y:S05]  /*29c20*/  BRA `(.L_x_2061) ;  /* 0xffffff8c00c47947 */ /* 0x000fea000383ffff */
.L_x_1892:
[----:B------:R-:W-:Y:S01]  /*29c30*/  BSSY B1, `(.L_x_2062) ;  /* 0x0000006000017945 */ /* 0x000fe20003800000 */
[----:B------:R-:W-:-:S07]  /*29c40*/  IMAD.MOV.U32 R15, RZ, RZ, -0x1 ;  /* 0xffffffffff0f7424 */ /* 0x000fce00078e00ff */
[----:B0-----:R-:W-:Y:S05]  /*29c50*/  WARPSYNC.COLLECTIVE R15, `(.L_x_2063) ;  /* 0x000000000f0c7348 */ /* 0x001fea0003c00000 */
[----:B------:R-:W-:Y:S02]  /*29c60*/  ELECT P6, UR62, PT ;  /* 0x00000000003e782f */ /* 0x000fe400038c0000 */
[----:B------:R-:W-:Y:S01]  /*29c70*/  MOV R14, UR62 ;  /* 0x0000003e000e7c02 */ /* 0x000fe20008000f00 */
[----:B0-----:R-:W-:Y:S10]  /*29c80*/  ENDCOLLECTIVE ;  /* 0x000000000000791b */ /* 0x001ff40003800000 */
.L_x_2063:
[----:B------:R-:W-:Y:S05]  /*29c90*/  BSYNC B1 ;  /* 0x0000000000017941 */ /* 0x000fea0003800000 */
.L_x_2062:
[----:B------:R-:W-:Y:S05]  /*29ca0*/  BRA `(.L_x_1891) ;  /* 0xffffff8c00bc7947 */ /* 0x000fea000383ffff */
.L_x_1894:
[----:B0-----:R0:W1:Y:S02]  /*29cb0*/  SYNCS.PHASECHK.TRANS64.TRYWAIT P0, [R23+URZ+0x2a820], R6 ;  /* 0x02a82006170075a7 */ /* 0x001064000800017f */
[----:B-1----:R-:W-:Y:S05]  /*29cc0*/  @!P0 NANOSLEEP.SYNCS 0x989680 ;  /* 0x009896800000895d */ /* 0x002fea0003900000 */
[----:B------:R-:W1:Y:S02]  /*29cd0*/  @!P0 SYNCS.PHASECHK.TRANS64 P0, [R23+URZ+0x2a820], R6 ;  /* 0x02a82006170085a7 */ /* 0x000e64000800007f */
[----:B-1----:R-:W-:Y:S05]  /*29ce0*/  @!P0 BRA `(.L_x_1894) ;  /* 0xfffffffc00f08947 */ /* 0x002fea000383ffff */
[----:B------:R-:W-:Y:S05]  /*29cf0*/  BRA `(.L_x_2064) ;  /* 0xffffff8c00cc7947 */ /* 0x000fea000383ffff */
.L_x_1898:
[----:B-1----:R1:W2:Y:S02]  /*29d00*/  SYNCS.PHASECHK.TRANS64.TRYWAIT P0, [R3+URZ+0x2a8a0], R12 ;  /* 0x02a8a00c030075a7 */ /* 0x0022a4000800017f */
[----:B--2---:R-:W-:Y:S05]  /*29d10*/  @!P0 NANOSLEEP.SYNCS 0x989680 ;  /* 0x009896800000895d */ /* 0x004fea0003900000 */
[----:B------:R-:W2:Y:S02]  /*29d20*/  @!P0 SYNCS.PHASECHK.TRANS64 P0, [R3+URZ+0x2a8a0], R12 ;  /* 0x02a8a00c030085a7 */ /* 0x000ea4000800007f */
[----:B--2---:R-:W-:Y:S05]  /*29d30*/  @!P0 BRA `(.L_x_1898) ;  /* 0xfffffffc00f08947 */ /* 0x004fea000383ffff */
[----:B------:R-:W-:Y:S05]  /*29d40*/  BRA `(.L_x_2065) ;  /* 0xffffff8c00e47947 */ /* 0x000fea000383ffff */
.L_x_1905:
[----:B0-----:R0:W2:Y:S02]  /*29d50*/  SYNCS.PHASECHK.TRANS64.TRYWAIT P0, [R3+URZ+0x2a8c0], R12 ;  /* 0x02a8c00c030075a7 */ /* 0x0010a4000800017f */
[----:B--2---:R-:W-:Y:S05]  /*29d60*/  @!P0 NANOSLEEP.SYNCS 0x989680 ;  /* 0x009896800000895d */ /* 0x004fea0003900000 */
[----:B------:R-:W2:Y:S02]  /*29d70*/  @!P0 SYNCS.PHASECHK.TRANS64 P0, [R3+URZ+0x2a8c0], R12 ;  /* 0x02a8c00c030085a7 */ /* 0x000ea4000800007f */
[----:B--2---:R-:W-:Y:S05]  /*29d80*/  @!P0 BRA `(.L_x_1905) ;  /* 0xfffffffc00f08947 */ /* 0x004fea000383ffff */
[----:B------:R-:W-:Y:S05]  /*29d90*/  BRA `(.L_x_2066) ;  /* 0xffffff9000dc7947 */ /* 0x000fea000383ffff */
.L_x_1913:
[----:B-1----:R1:W2:Y:S02]  /*29da0*/  SYNCS.PHASECHK.TRANS64.TRYWAIT P1, [R11+URZ+0x2a8a0], R2 ;  /* 0x02a8a0020b0075a7 */ /* 0x0022a4000802017f */
[----:B--2---:R-:W-:Y:S05]  /*29db0*/  @!P1 NANOSLEEP.SYNCS 0x989680 ;  /* 0x009896800000995d */ /* 0x004fea0003900000 */
[----:B------:R-:W2:Y:S02]  /*29dc0*/  @!P1 SYNCS.PHASECHK.TRANS64 P1, [R11+URZ+0x2a8a0], R2 ;  /* 0x02a8a0020b0095a7 */ /* 0x000ea4000802007f */
[----:B--2---:R-:W-:Y:S05]  /*29dd0*/  @!P1 BRA `(.L_x_1913) ;  /* 0xfffffffc00f09947 */ /* 0x004fea000383ffff */
[----:B------:R-:W-:Y:S05]  /*29de0*/  BRA `(.L_x_2067) ;  /* 0xffffff9400d87947 */ /* 0x000fea000383ffff */
.L_x_1920:
[----:B0-----:R0:W2:Y:S02]  /*29df0*/  SYNCS.PHASECHK.TRANS64.TRYWAIT P1, [R11+URZ+0x2a8c0], R2 ;  /* 0x02a8c0020b0075a7 */ /* 0x0010a4000802017f */
[----:B--2---:R-:W-:Y:S05]  /*29e00*/  @!P1 NANOSLEEP.SYNCS 0x989680 ;  /* 0x009896800000995d */ /* 0x004fea0003900000 */
[----:B------:R-:W2:Y:S02]  /*29e10*/  @!P1 SYNCS.PHASECHK.TRANS64 P1, [R11+URZ+0x2a8c0], R2 ;  /* 0x02a8c0020b0095a7 */ /* 0x000ea4000802007f */
[----:B--2---:R-:W-:Y:S05]  /*29e20*/  @!P1 BRA `(.L_x_1920) ;  /* 0xfffffffc00f09947 */ /* 0x004fea000383ffff */
[----:B------:R-:W-:Y:S05]  /*29e30*/  BRA `(.L_x_2068) ;  /* 0xffffff9800cc7947 */ /* 0x000fea000383ffff */
.L_x_1942:
        /* <DEDUP_REMOVED lines=11> */
.L_x_2070:
[----:B------:R-:W-:Y:S05]  /*29ef0*/  BSYNC B0 ;  /* 0x0000000000007941 */ /* 0x000fea0003800000 */
.L_x_2069:
[----:B------:R-:W-:Y:S05]  /*29f00*/  BRA `(.L_x_2071) ;  /* 0xffffffa800e87947 */ /* 0x000fea000383ffff */
.L_x_1945:
[----:B0-----:R0:W1:Y:S02]  /*29f10*/  SYNCS.PHASECHK.TRANS64.TRYWAIT P0, [R7+URZ+0x2a840], R2 ;  /* 0x02a84002070075a7 */ /* 0x001064000800017f */
[----:B-1----:R-:W-:Y:S05]  /*29f20*/  @!P0 NANOSLEEP.SYNCS 0x989680 ;  /* 0x009896800000895d */ /* 0x002fea0003900000 */
[----:B------:R-:W1:Y:S02]  /*29f30*/  @!P0 SYNCS.PHASECHK.TRANS64 P0, [R7+URZ+0x2a840], R2 ;  /* 0x02a84002070085a7 */ /* 0x000e64000800007f */
[----:B-1----:R-:W-:Y:S05]  /*29f40*/  @!P0 BRA `(.L_x_1945) ;  /* 0xfffffffc00f08947 */ /* 0x002fea000383ffff */
[----:B------:R-:W-:Y:S05]  /*29f50*/  BRA `(.L_x_2072) ;  /* 0xffffffac00447947 */ /* 0x000fea000383ffff */
.L_x_1946:
        /* <DEDUP_REMOVED lines=8> */
.L_x_2074:
[----:B------:R-:W-:Y:S05]  /*29fe0*/  BSYNC B0 ;  /* 0x0000000000007941 */ /* 0x000fea0003800000 */
.L_x_2073:
        /* <DEDUP_REMOVED lines=9> */
.L_x_2075:
[----:B------:R-:W-:Y:S02]  /*2a080*/  IMAD.MOV.U32 R13, RZ, RZ, R0 ;  /* 0x000000ffff0d7224 */ /* 0x000fe400078e0000 */
[----:B------:R-:W-:Y:S02]  /*2a090*/  IMAD.MOV.U32 R12, RZ, RZ, 0x1 ;  /* 0x00000001ff0c7424 */ /* 0x000fe400078e00ff */
[----:B------:R-:W-:-:S07]  /*2a0a0*/  IMAD.MOV.U32 R3, RZ, RZ, R14 ;  /* 0x000000ffff037224 */ /* 0x000fce00078e000e */
[----:B------:R-:W-:Y:S05]  /*2a0b0*/  WARPSYNC.COLLECTIVE R15, `(.L_x_2076) ;  /* 0x000000000f087348 */ /* 0x000fea0003c00000 */
[----:B------:R0:W1:Y:S02]  /*2a0c0*/  SHFL.IDX P6, R14, R13, R12, R11 ;  /* 0x0000000c0d0e7389 */ /* 0x00006400000c000b */
[----:B01----:R-:W-:Y:S01]  /*2a0d0*/  ENDCOLLECTIVE ;  /* 0x000000000000791b */ /* 0x003fe20003800000 */
.L_x_2076:
        /* <DEDUP_REMOVED lines=17> */
.L_x_2077:
[----:B------:R-:W-:Y:S02]  /*2a1f0*/  @P1 IMAD R8, R5, 0x2, R23 ;  /* 0x0000000205081824 */ /* 0x000fe400078e0217 */
[----:B------:R-:W-:Y:S02]  /*2a200*/  IMAD.MOV.U32 R13, RZ, RZ, R0 ;  /* 0x000000ffff0d7224 */ /* 0x000fe400078e0000 */
[----:B------:R-:W-:Y:S02]  /*2a210*/  IMAD.MOV.U32 R12, RZ, RZ, 0x2 ;  /* 0x00000002ff0c7424 */ /* 0x000fe400078e00ff */
[----:B------:R-:W-:-:S07]  /*2a220*/  IMAD.MOV.U32 R3, RZ, RZ, R14 ;  /* 0x000000ffff037224 */ /* 0x000fce00078e000e */
[----:B------:R-:W-:Y:S05]  /*2a230*/  WARPSYNC.COLLECTIVE R15, `(.L_x_2078) ;  /* 0x000000000f087348 */ /* 0x000fea0003c00000 */
[----:B------:R0:W1:Y:S02]  /*2a240*/  SHFL.IDX P6, R14, R13, R12, R11 ;  /* 0x0000000c0d0e7389 */ /* 0x00006400000c000b */
[----:B01----:R-:W-:Y:S01]  /*2a250*/  ENDCOLLECTIVE ;  /* 0x000000000000791b */ /* 0x003fe20003800000 */
.L_x_2078:
        /* <DEDUP_REMOVED lines=17> */
.L_x_2079:
[----:B------:R-:W-:Y:S02]  /*2a370*/  @P1 IMAD R8, R5, 0x2, R23 ;  /* 0x0000000205081824 */ /* 0x000fe400078e0217 */
[----:B------:R-:W-:Y:S02]  /*2a380*/  IMAD.MOV.U32 R13, RZ, RZ, R0 ;  /* 0x000000ffff0d7224 */ /* 0x000fe400078e0000 */
[----:B------:R-:W-:Y:S02]  /*2a390*/  IMAD.MOV.U32 R12, RZ, RZ, 0x3 ;  /* 0x00000003ff0c7424 */ /* 0x000fe400078e00ff */
[----:B------:R-:W-:-:S07]  /*2a3a0*/  IMAD.MOV.U32 R3, RZ, RZ, R14 ;  /* 0x000000ffff037224 */ /* 0x000fce00078e000e */
[----:B------:R-:W-:Y:S05]  /*2a3b0*/  WARPSYNC.COLLECTIVE R15, `(.L_x_2080) ;  /* 0x000000000f087348 */ /* 0x000fea0003c00000 */
[----:B------:R0:W1:Y:S02]  /*2a3c0*/  SHFL.IDX P6, R14, R13, R12, R11 ;  /* 0x0000000c0d0e7389 */ /* 0x00006400000c000b */
[----:B01----:R-:W-:Y:S01]  /*2a3d0*/  ENDCOLLECTIVE ;  /* 0x000000000000791b */ /* 0x003fe20003800000 */
.L_x_2080:
        /* <DEDUP_REMOVED lines=17> */
.L_x_2081:
[----:B------:R-:W-:Y:S02]  /*2a4f0*/  @P1 IMAD R8, R5, 0x2, R23 ;  /* 0x0000000205081824 */ /* 0x000fe400078e0217 */
[----:B------:R-:W-:Y:S02]  /*2a500*/  IMAD.MOV.U32 R13, RZ, RZ, R0 ;  /* 0x000000ffff0d7224 */ /* 0x000fe400078e0000 */
[----:B------:R-:W-:Y:S02]  /*2a510*/  IMAD.MOV.U32 R12, RZ, RZ, 0x4 ;  /* 0x00000004ff0c7424 */ /* 0x000fe400078e00ff */
[----:B------:R-:W-:-:S07]  /*2a520*/  IMAD.MOV.U32 R3, RZ, RZ, R14 ;  /* 0x000000ffff037224 */ /* 0x000fce00078e000e */
[----:B------:R-:W-:Y:S05]  /*2a530*/  WARPSYNC.COLLECTIVE R15, `(.L_x_2082) ;  /* 0x000000000f087348 */ /* 0x000fea0003c00000 */
[----:B------:R0:W1:Y:S02]  /*2a540*/  SHFL.IDX P6, R14, R13, R12, R11 ;  /* 0x0000000c0d0e7389 */ /* 0x00006400000c000b */
[----:B01----:R-:W-:Y:S01]  /*2a550*/  ENDCOLLECTIVE ;  /* 0x000000000000791b */ /* 0x003fe20003800000 */
.L_x_2082:
        /* <DEDUP_REMOVED lines=17> */
.L_x_2083:
[----:B------:R-:W-:Y:S02]  /*2a670*/  @P1 IMAD R8, R5, 0x2, R23 ;  /* 0x0000000205081824 */ /* 0x000fe400078e0217 */
[----:B------:R-:W-:Y:S02]  /*2a680*/  IMAD.MOV.U32 R13, RZ, RZ, R0 ;  /* 0x000000ffff0d7224 */ /* 0x000fe400078e0000 */
[----:B------:R-:W-:Y:S02]  /*2a690*/  IMAD.MOV.U32 R12, RZ, RZ, 0x5 ;  /* 0x00000005ff0c7424 */ /* 0x000fe400078e00ff */
[----:B------:R-:W-:-:S07]  /*2a6a0*/  IMAD.MOV.U32 R3, RZ, RZ, R14 ;  /* 0x000000ffff037224 */ /* 0x000fce00078e000e */
[----:B------:R-:W-:Y:S05]  /*2a6b0*/  WARPSYNC.COLLECTIVE R15, `(.L_x_2084) ;  /* 0x000000000f087348 */ /* 0x000fea0003c00000 */
[----:B------:R0:W1:Y:S02]  /*2a6c0*/  SHFL.IDX P6, R14, R13, R12, R11 ;  /* 0x0000000c0d0e7389 */ /* 0x00006400000c000b */
[----:B01----:R-:W-:Y:S01]  /*2a6d0*/  ENDCOLLECTIVE ;  /* 0x000000000000791b */ /* 0x003fe20003800000 */
.L_x_2084:
        /* <DEDUP_REMOVED lines=10> */
.L_x_2085:
        /* <DEDUP_REMOVED lines=8> */
.L_x_1951:
        /* <DEDUP_REMOVED lines=9> */
.L_x_2087:
[C---:B------:R-:W-:Y:S01]  /*2a890*/  VIADD R5, R28.reuse, 0x10 ;  /* 0x000000101c057836 */ /* 0x040fe20000000000 */
[----:B------:R-:W-:Y:S01]  /*2a8a0*/  ISETP.GE.AND P1, PT, R28, R32, PT ;  /* 0x000000201c00720c */ /* 0x000fe20003f26270 */
[----:B------:R-:W-:Y:S02]  /*2a8b0*/  IMAD.MOV.U32 R13, RZ, RZ, R0 ;  /* 0x000000ffff0d7224 */ /* 0x000fe400078e0000 */
[----:B------:R-:W-:-:S10]  /*2a8c0*/  IMAD.MOV.U32 R2, RZ, RZ, R14 ;  /* 0x000000ffff027224 */ /* 0x000fd400078e000e */
[----:B------:R-:W-:Y:S05]  /*2a8d0*/  WARPSYNC.COLLECTIVE R15, `(.L_x_2088) ;  /* 0x000000000f087348 */ /* 0x000fea0003c00000 */
[----:B------:R0:W1:Y:S02]  /*2a8e0*/  SHFL.IDX P6, R14, R13, R12, R11 ;  /* 0x0000000c0d0e7389 */ /* 0x00006400000c000b */
[----:B01----:R-:W-:Y:S01]  /*2a8f0*/  ENDCOLLECTIVE ;  /* 0x000000000000791b */ /* 0x003fe20003800000 */
.L_x_2088:
[----:B------:R-:W-:Y:S02]  /*2a900*/  IMAD.MOV.U32 R13, RZ, RZ, R4 ;  /* 0x000000ffff0d7224 */ /* 0x000fe400078e0004 */
[----:B------:R-:W-:Y:S02]  /*2a910*/  IMAD.MOV.U32 R12, RZ, RZ, 0x1 ;  /* 0x00000001ff0c7424 */ /* 0x000fe400078e00ff */
[----:B------:R-:W-:-:S07]  /*2a920*/  IMAD.MOV.U32 R3, RZ, RZ, R14 ;  /* 0x000000ffff037224 */ /* 0x000fce00078e000e */
[----:B------:R-:W-:Y:S05]  /*2a930*/  WARPSYNC.COLLECTIVE R15, `(.L_x_2089) ;  /* 0x000000000f087348 */ /* 0x000fea0003c00000 */
[----:B------:R0:W1:Y:S02]  /*2a940*/  SHFL.IDX P6, R14, R13, R12, R11 ;  /* 0x0000000c0d0e7389 */ /* 0x00006400000c000b */
[----:B01----:R-:W-:Y:S01]  /*2a950*/  ENDCOLLECTIVE ;  /* 0x000000000000791b */ /* 0x003fe20003800000 */
.L_x_2089:
[----:B------:R-:W-:-:S05]  /*2a960*/  @!P1 LEA R3, P4, R8, R3, 0x1 ;  /* 0x0000000308039211 */ /* 0x000fca00078808ff */
[----:B------:R-:W-:-:S05]  /*2a970*/  @!P1 IMAD.X R2, RZ, RZ, R2, P4 ;  /* 0x000000ffff029224 */ /* 0x000fca00020e0602 */
[----:B------:R-:W-:Y:S01]  /*2a980*/  @!P1 LOP3.LUT R3, R3, R2, RZ, 0x3c, !PT ;  /* 0x0000000203039212 */ /* 0x000fe200078e3cff */
[----:B------:R-:W-:-:S03]  /*2a990*/  IMAD.MOV.U32 R13, RZ, RZ, R0 ;  /* 0x000000ffff0d7224 */ /* 0x000fc600078e0000 */
[----:B------:R-:W-:-:S04]  /*2a9a0*/  @!P1 LOP3.LUT R2, R3, R2, RZ, 0x3c, !PT ;  /* 0x0000000203029212 */ /* 0x000fc800078e3cff */
[----:B------:R-:W-:-:S05]  /*2a9b0*/  @!P1 LOP3.LUT R3, R3, R2, RZ, 0x3c, !PT ;  /* 0x0000000203039212 */ /* 0x000fca00078e3cff */
[----:B------:R-:W-:Y:S01]  /*2a9c0*/  @!PT LDS RZ, [RZ] ;  /* 0x00000000fffff984 */ /* 0x000fe20000000800 */
[----:B------:R-:W-:Y:S01]  /*2a9d0*/  @!PT LDS RZ, [RZ] ;  /* 0x00000000fffff984 */ /* 0x000fe20000000800 */
[----:B------:R-:W-:Y:S01]  /*2a9e0*/  @!PT LDS RZ, [RZ] ;  /* 0x00000000fffff984 */ /* 0x000fe20000000800 */
[----:B------:R-:W-:Y:S04]  /*2a9f0*/  @!P1 LDGSTS.E.BYPASS.LTC128B.128 [R37+0xc400], desc[UR60][R2.64], !P3 ;  /* 0x0c40000002259fae */ /* 0x000fe8000d901d7c */
[----:B------:R-:W-:Y:S04]  /*2aa00*/  @!P1 LDGSTS.E.BYPASS.LTC128B.128 [R37+0x10400], desc[UR60][R2.64+0x80], !P2 ;  /* 0x1040008002259fae */ /* 0x000fe8000d101d7c */
[----:B------:R0:W-:Y:S01]  /*2aa10*/  @!P1 LDGSTS.E.BYPASS.LTC128B.128 [R37+0x14400], desc[UR60][R2.64+0x100], !P0 ;  /* 0x1440010002259fae */ /* 0x0001e2000c101d7c */
[----:B------:R-:W-:Y:S01]  /*2aa20*/  ISETP.GE.AND P1, PT, R5, R32, PT ;  /* 0x000000200500720c */ /* 0x000fe20003f26270 */
[----:B------:R-:W-:-:S02]  /*2aa30*/  VIADD R5, R28, 0x20 ;  /* 0x000000201c057836 */ /* 0x000fc40000000000 */
[----:B0-----:R-:W-:-:S10]  /*2aa40*/  IMAD.MOV.U32 R2, RZ, RZ, R14 ;  /* 0x000000ffff027224 */ /* 0x001fd400078e000e */
[----:B------:R-:W-:Y:S05]  /*2aa50*/  WARPSYNC.COLLECTIVE R15, `(.L_x_2090) ;  /* 0x000000000f087348 */ /* 0x000fea0003c00000 */
[----:B------:R0:W1:Y:S02]  /*2aa60*/  SHFL.IDX P6, R14, R13, R12, R11 ;  /* 0x0000000c0d0e7389 */ /* 0x00006400000c000b */
[----:B01----:R-:W-:Y:S01]  /*2aa70*/  ENDCOLLECTIVE ;  /* 0x000000000000791b */ /* 0x003fe20003800000 */
.L_x_2090:
[----:B------:R-:W-:Y:S02]  /*2aa80*/  IMAD.MOV.U32 R13, RZ, RZ, R4 ;  /* 0x000000ffff0d7224 */ /* 0x000fe400078e0004 */
[----:B------:R-:W-:Y:S02]  /*2aa90*/  IMAD.MOV.U32 R12, RZ, RZ, 0x2 ;  /* 0x00000002ff0c7424 */ /* 0x000fe400078e00ff */
[----:B------:R-:W-:-:S07]  /*2aaa0*/  IMAD.MOV.U32 R3, RZ, RZ, R14 ;  /* 0x000000ffff037224 */ /* 0x000fce00078e000e */
[----:B------:R-:W-:Y:S05]  /*2aab0*/  WARPSYNC.COLLECTIVE R15, `(.L_x_2091) ;  /* 0x000000000f087348 */ /* 0x000fea0003c00000 */
[----:B------:R0:W1:Y:S02]  /*2aac0*/  SHFL.IDX P6, R14, R13, R12, R11 ;  /* 0x0000000c0d0e7389 */ /* 0x00006400000c000b */
[----:B01----:R-:W-:Y:S01]  /*2aad0*/  ENDCOLLECTIVE ;  /* 0x000000000000791b */ /* 0x003fe20003800000 */
.L_x_2091:
        /* <DEDUP_REMOVED lines=18> */
.L_x_2092:
[----:B------:R-:W-:Y:S02]  /*2ac00*/  IMAD.MOV.U32 R13, RZ, RZ, R4 ;  /* 0x000000ffff0d7224 */ /* 0x000fe400078e0004 */
[----:B------:R-:W-:Y:S02]  /*2ac10*/  IMAD.MOV.U32 R12, RZ, RZ, 0x3 ;  /* 0x00000003ff0c7424 */ /* 0x000fe400078e00ff */
[----:B------:R-:W-:-:S07]  /*2ac20*/  IMAD.MOV.U32 R3, RZ, RZ, R14 ;  /* 0x000000ffff037224 */ /* 0x000fce00078e000e */
[----:B------:R-:W-:Y:S05]  /*2ac30*/  WARPSYNC.COLLECTIVE R15, `(.L_x_2093) ;  /* 0x000000000f087348 */ /* 0x000fea0003c00000 */
[----:B------:R0:W1:Y:S02]  /*2ac40*/  SHFL.IDX P6, R14, R13, R12, R11 ;  /* 0x0000000c0d0e7389 */ /* 0x00006400000c000b */
[----:B01----:R-:W-:Y:S01]  /*2ac50*/  ENDCOLLECTIVE ;  /* 0x000000000000791b */ /* 0x003fe20003800000 */
.L_x_2093:
        /* <DEDUP_REMOVED lines=18> */
.L_x_2094:
[----:B------:R-:W-:Y:S02]  /*2ad80*/  IMAD.MOV.U32 R13, RZ, RZ, R4 ;  /* 0x000000ffff0d7224 */ /* 0x000fe400078e0004 */
[----:B------:R-:W-:Y:S02]  /*2ad90*/  IMAD.MOV.U32 R12, RZ, RZ, 0x4 ;  /* 0x00000004ff0c7424 */ /* 0x000fe400078e00ff */
[----:B------:R-:W-:-:S07]  /*2ada0*/  IMAD.MOV.U32 R3, RZ, RZ, R14 ;  /* 0x000000ffff037224 */ /* 0x000fce00078e000e */
[----:B------:R-:W-:Y:S05]  /*2adb0*/  WARPSYNC.COLLECTIVE R15, `(.L_x_2095) ;  /* 0x000000000f087348 */ /* 0x000fea0003c00000 */
[----:B------:R0:W1:Y:S02]  /*2adc0*/  SHFL.IDX P6, R14, R13, R12, R11 ;  /* 0x0000000c0d0e7389 */ /* 0x00006400000c000b */
[----:B01----:R-:W-:Y:S01]  /*2add0*/  ENDCOLLECTIVE ;  /* 0x000000000000791b */ /* 0x003fe20003800000 */
.L_x_2095:
        /* <DEDUP_REMOVED lines=18> */
.L_x_2096:
[----:B------:R-:W-:Y:S02]  /*2af00*/  IMAD.MOV.U32 R13, RZ, RZ, R4 ;  /* 0x000000ffff0d7224 */ /* 0x000fe400078e0004 */
[----:B------:R-:W-:Y:S02]  /*2af10*/  IMAD.MOV.U32 R12, RZ, RZ, 0x5 ;  /* 0x00000005ff0c7424 */ /* 0x000fe400078e00ff */
[----:B------:R-:W-:-:S07]  /*2af20*/  IMAD.MOV.U32 R3, RZ, RZ, R14 ;  /* 0x000000ffff037224 */ /* 0x000fce00078e000e */
[----:B------:R-:W-:Y:S05]  /*2af30*/  WARPSYNC.COLLECTIVE R15, `(.L_x_2097) ;  /* 0x000000000f087348 */ /* 0x000fea0003c00000 */
[----:B------:R0:W1:Y:S02]  /*2af40*/  SHFL.IDX P6, R14, R13, R12, R11 ;  /* 0x0000000c0d0e7389 */ /* 0x00006400000c000b */
[----:B01----:R-:W-:Y:S01]  /*2af50*/  ENDCOLLECTIVE ;  /* 0x000000000000791b */ /* 0x003fe20003800000 */
.L_x_2097:
        /* <DEDUP_REMOVED lines=18> */
.L_x_2098:
[----:B------:R-:W-:Y:S02]  /*2b080*/  IMAD.MOV.U32 R13, RZ, RZ, R4 ;  /* 0x000000ffff0d7224 */ /* 0x000fe400078e0004 */
[----:B------:R-:W-:Y:S02]  /*2b090*/  IMAD.MOV.U32 R12, RZ, RZ, 0x6 ;  /* 0x00000006ff0c7424 */ /* 0x000fe400078e00ff */
[----:B------:R-:W-:-:S07]  /*2b0a0*/  IMAD.MOV.U32 R3, RZ, RZ, R14 ;  /* 0x000000ffff037224 */ /* 0x000fce00078e000e */
[----:B------:R-:W-:Y:S05]  /*2b0b0*/  WARPSYNC.COLLECTIVE R15, `(.L_x_2099) ;  /* 0x000000000f087348 */ /* 0x000fea0003c00000 */
[----:B------:R0:W1:Y:S02]  /*2b0c0*/  SHFL.IDX P6, R14, R13, R12, R11 ;  /* 0x0000000c0d0e7389 */ /* 0x00006400000c000b */
[----:B01----:R-:W-:Y:S01]  /*2b0d0*/  ENDCOLLECTIVE ;  /* 0x000000000000791b */ /* 0x003fe20003800000 */
.L_x_2099:
        /* <DEDUP_REMOVED lines=17> */
.L_x_2100:
[----:B------:R-:W-:Y:S02]  /*2b1f0*/  IMAD.MOV.U32 R13, RZ, RZ, R4 ;  /* 0x000000ffff0d7224 */ /* 0x000fe400078e0004 */
[----:B------:R-:W-:Y:S02]  /*2b200*/  IMAD.MOV.U32 R12, RZ, RZ, 0x7 ;  /* 0x00000007ff0c7424 */ /* 0x000fe400078e00ff */
[----:B------:R-:W-:-:S07]  /*2b210*/  IMAD.MOV.U32 R3, RZ, RZ, R14 ;  /* 0x000000ffff037224 */ /* 0x000fce00078e000e */
[----:B------:R-:W-:Y:S05]  /*2b220*/  WARPSYNC.COLLECTIVE R15, `(.L_x_2101) ;  /* 0x000000000f087348 */ /* 0x000fea0003c00000 */
[----:B------:R0:W1:Y:S02]  /*2b230*/  SHFL.IDX P6, R14, R13, R12, R11 ;  /* 0x0000000c0d0e7389 */ /* 0x00006400000c000b */
[----:B01----:R-:W-:Y:S01]  /*2b240*/  ENDCOLLECTIVE ;  /* 0x000000000000791b */ /* 0x003fe20003800000 */
.L_x_2101:
[----:B------:R-:W-:-:S05]  /*2b250*/  @!P1 LEA R3, P4, R8, R3, 0x1 ;  /* 0x0000000308039211 */ /* 0x000fca00078808ff */
[----:B------:R-:W-:-:S05]  /*2b260*/  @!P1 IMAD.X R2, RZ, RZ, R2, P4 ;  /* 0x000000ffff029224 */ /* 0x000fca00020e0602 */
[----:B------:R-:W-:Y:S01]  /*2b270*/  @!P1 LOP3.LUT R3, R3, R2, RZ, 0x3c, !PT ;  /* 0x0000000203039212 */ /* 0x000fe200078e3cff */
[----:B------:R-:W-:-:S03]  /*2b280*/  IMAD.MOV.U32 R13, RZ, RZ, R0 ;  /* 0x000000ffff0d7224 */ /* 0x000fc600078e0000 */
[----:B------:R-:W-:-:S04]  /*2b290*/  @!P1 LOP3.LUT R2, R3, R2, RZ, 0x3c, !PT ;  /* 0x0000000203029212 */ /* 0x000fc800078e3cff */
[----:B------:R-:W-:Y:S01]  /*2b2a0*/  @!P1 LOP3.LUT R3, R3, R2, RZ, 0x3c, !PT ;  /* 0x0000000203039212 */ /* 0x000fe200078e3cff */
[----:B------:R-:W-:-:S04]  /*2b2b0*/  IMAD.MOV.U32 R4, RZ, RZ, R14 ;  /* 0x000000ffff047224 */ /* 0x000fc800078e000e */
[----:B------:R-:W-:Y:S01]  /*2b2c0*/  @!PT LDS RZ, [RZ] ;  /* 0x00000000fffff984 */ /* 0x000fe20000000800 */
[----:B------:R-:W-:Y:S01]  /*2b2d0*/  @!PT LDS RZ, [RZ] ;  /* 0x00000000fffff984 */ /* 0x000fe20000000800 */
[----:B------:R-:W-:Y:S01]  /*2b2e0*/  @!PT LDS RZ, [RZ] ;  /* 0x00000000fffff984 */ /* 0x000fe20000000800 */
[----:B------:R0:W-:Y:S04]  /*2b2f0*/  @!P1 LDGSTS.E.BYPASS.LTC128B.128 [R37+0xf400], desc[UR60][R2.64], !P3 ;  /* 0x0f40000002259fae */ /* 0x0001e8000d901d7c */
[----:B------:R0:W-:Y:S04]  /*2b300*/  @!P1 LDGSTS.E.BYPASS.LTC128B.128 [R37+0x13400], desc[UR60][R2.64+0x80], !P2 ;  /* 0x1340008002259fae */ /* 0x0001e8000d101d7c */
[----:B------:R0:W-:Y:S02]  /*2b310*/  @!P1 LDGSTS.E.BYPASS.LTC128B.128 [R37+0x17400], desc[UR60][R2.64+0x100], !P0 ;  /* 0x1740010002259fae */ /* 0x0001e4000c101d7c */
[----:B0-----:R-:W-:Y:S05]  /*2b320*/  WARPSYNC.COLLECTIVE R15, `(.L_x_2102) ;  /* 0x000000000f087348 */ /* 0x001fea0003c00000 */
[----:B------:R1:W2:Y:S02]  /*2b330*/  SHFL.IDX P6, R14, R13, R12, R11 ;  /* 0x0000000c0d0e7389 */ /* 0x0002a400000c000b */
[----:B012---:R-:W-:Y:S01]  /*2b340*/  ENDCOLLECTIVE ;  /* 0x000000000000791b */ /* 0x007fe20003800000 */
.L_x_2102:
[----:B------:R-:W-:Y:S05]  /*2b350*/  BRA `(.L_x_2103) ;  /* 0xffffffac00107947 */ /* 0x000fea000383ffff */
.L_x_1956:
[----:B0-----:R0:W1:Y:S02]  /*2b360*/  SYNCS.PHASECHK.TRANS64.TRYWAIT P0, [R23+URZ+0x2a820], R2 ;  /* 0x02a82002170075a7 */ /* 0x001064000800017f */
[----:B-1----:R-:W-:Y:S05]  /*2b370*/  @!P0 NANOSLEEP.SYNCS 0x989680 ;  /* 0x009896800000895d */ /* 0x002fea0003900000 */
[----:B------:R-:W1:Y:S02]  /*2b380*/  @!P0 SYNCS.PHASECHK.TRANS64 P0, [R23+URZ+0x2a820], R2 ;  /* 0x02a82002170085a7 */ /* 0x000e64000800007f */
[----:B-1----:R-:W-:Y:S05]  /*2b390*/  @!P0 BRA `(.L_x_1956) ;  /* 0xfffffffc00f08947 */ /* 0x002fea000383ffff */
[----:B------:R-:W-:Y:S05]  /*2b3a0*/  BRA `(.L_x_2104) ;  /* 0xffffffac00887947 */ /* 0x000fea000383ffff */
.L_x_1961:
[----:B0-----:R0:W1:Y:S02]  /*2b3b0*/  SYNCS.PHASECHK.TRANS64.TRYWAIT P0, [R5+URZ+0x2a840], R0 ;  /* 0x02a84000050075a7 */ /* 0x001064000800017f */
[----:B-1----:R-:W-:Y:S05]  /*2b3c0*/  @!P0 NANOSLEEP.SYNCS 0x989680 ;  /* 0x009896800000895d */ /* 0x002fea0003900000 */
[----:B------:R-:W1:Y:S02]  /*2b3d0*/  @!P0 SYNCS.PHASECHK.TRANS64 P0, [R5+URZ+0x2a840], R0 ;  /* 0x02a84000050085a7 */ /* 0x000e64000800007f */
[----:B-1----:R-:W-:Y:S05]  /*2b3e0*/  @!P0 BRA `(.L_x_1961) ;  /* 0xfffffffc00f08947 */ /* 0x002fea000383ffff */
[----:B------:R-:W-:Y:S05]  /*2b3f0*/  BRA `(.L_x_2105) ;  /* 0xffffffb0004c7947 */ /* 0x000fea000383ffff */
.L_x_1962:
        /* <DEDUP_REMOVED lines=8> */
.L_x_2107:
[----:B------:R-:W-:Y:S05]  /*2b480*/  BSYNC B1 ;  /* 0x0000000000017941 */ /* 0x000fea0003800000 */
.L_x_2106:
        /* <DEDUP_REMOVED lines=10> */
.L_x_2108:
        /* <DEDUP_REMOVED lines=8> */
.L_x_2109:
        /* <DEDUP_REMOVED lines=14> */
.L_x_2110:
[----:B------:R-:W-:Y:S02]  /*2b690*/  IMAD.MOV.U32 R13, RZ, RZ, R8 ;  /* 0x000000ffff0d7224 */ /* 0x000fe400078e0008 */
[----:B------:R-:W-:Y:S02]  /*2b6a0*/  IMAD.MOV.U32 R12, RZ, RZ, 0x2 ;  /* 0x00000002ff0c7424 */ /* 0x000fe400078e00ff */
[----:B------:R-:W-:-:S07]  /*2b6b0*/  IMAD.MOV.U32 R2, RZ, RZ, R14 ;  /* 0x000000ffff027224 */ /* 0x000fce00078e000e */
[----:B------:R-:W-:Y:S05]  /*2b6c0*/  WARPSYNC.COLLECTIVE R15, `(.L_x_2111) ;  /* 0x000000000f087348 */ /* 0x000fea0003c00000 */
[----:B------:R0:W1:Y:S02]  /*2b6d0*/  SHFL.IDX P6, R14, R13, R12, R11 ;  /* 0x0000000c0d0e7389 */ /* 0x00006400000c000b */
[----:B01----:R-:W-:Y:S01]  /*2b6e0*/  ENDCOLLECTIVE ;  /* 0x000000000000791b */ /* 0x003fe20003800000 */
.L_x_2111:
        /* <DEDUP_REMOVED lines=13> */
.L_x_2112:
[----:B------:R-:W-:Y:S02]  /*2b7c0*/  IMAD.MOV.U32 R13, RZ, RZ, R8 ;  /* 0x000000ffff0d7224 */ /* 0x000fe400078e0008 */
[----:B------:R-:W-:Y:S02]  /*2b7d0*/  IMAD.MOV.U32 R12, RZ, RZ, 0x3 ;  /* 0x00000003ff0c7424 */ /* 0x000fe400078e00ff */
[----:B------:R-:W-:-:S07]  /*2b7e0*/  IMAD.MOV.U32 R2, RZ, RZ, R14 ;  /* 0x000000ffff027224 */ /* 0x000fce00078e000e */
[----:B------:R-:W-:Y:S05]  /*2b7f0*/  WARPSYNC.COLLECTIVE R15, `(.L_x_2113) ;  /* 0x000000000f087348 */ /* 0x000fea0003c00000 */
[----:B------:R0:W1:Y:S02]  /*2b800*/  SHFL.IDX P6, R14, R13, R12, R11 ;  /* 0x0000000c0d0e7389 */ /* 0x00006400000c000b */
[----:B01----:R-:W-:Y:S01]  /*2b810*/  ENDCOLLECTIVE ;  /* 0x000000000000791b */ /* 0x003fe20003800000 */
.L_x_2113:
        /* <DEDUP_REMOVED lines=13> */
.L_x_2114:
[----:B------:R-:W-:Y:S02]  /*2b8f0*/  IMAD.MOV.U32 R13, RZ, RZ, R8 ;  /* 0x000000ffff0d7224 */ /* 0x000fe400078e0008 */
[----:B------:R-:W-:Y:S02]  /*2b900*/  IMAD.MOV.U32 R12, RZ, RZ, 0x4 ;  /* 0x00000004ff0c7424 */ /* 0x000fe400078e00ff */
[----:B------:R-:W-:-:S07]  /*2b910*/  IMAD.MOV.U32 R2, RZ, RZ, R14 ;  /* 0x000000ffff027224 */ /* 0x000fce00078e000e */
[----:B------:R-:W-:Y:S05]  /*2b920*/  WARPSYNC.COLLECTIVE R15, `(.L_x_2115) ;  /* 0x000000000f087348 */ /* 0x000fea0003c00000 */
[----:B------:R0:W1:Y:S02]  /*2b930*/  SHFL.IDX P6, R14, R13, R12, R11 ;  /* 0x0000000c0d0e7389 */ /* 0x00006400000c000b */
[----:B01----:R-:W-:Y:S01]  /*2b940*/  ENDCOLLECTIVE ;  /* 0x000000000000791b */ /* 0x003fe20003800000 */
.L_x_2115:
        /* <DEDUP_REMOVED lines=13> */
.L_x_2116:
[----:B------:R-:W-:Y:S02]  /*2ba20*/  IMAD.MOV.U32 R13, RZ, RZ, R8 ;  /* 0x000000ffff0d7224 */ /* 0x000fe400078e0008 */
[----:B------:R-:W-:Y:S02]  /*2ba30*/  IMAD.MOV.U32 R12, RZ, RZ, 0x5 ;  /* 0x00000005ff0c7424 */ /* 0x000fe400078e00ff */
[----:B------:R-:W-:-:S07]  /*2ba40*/  IMAD.MOV.U32 R2, RZ, RZ, R14 ;  /* 0x000000ffff027224 */ /* 0x000fce00078e000e */
[----:B------:R-:W-:Y:S05]  /*2ba50*/  WARPSYNC.COLLECTIVE R15, `(.L_x_2117) ;  /* 0x000000000f087348 */ /* 0x000fea0003c00000 */
[----:B------:R0:W1:Y:S02]  /*2ba60*/  SHFL.IDX P6, R14, R13, R12, R11 ;  /* 0x0000000c0d0e7389 */ /* 0x00006400000c000b */
[----:B01----:R-:W-:Y:S01]  /*2ba70*/  ENDCOLLECTIVE ;  /* 0x000000000000791b */ /* 0x003fe20003800000 */
.L_x_2117:
        /* <DEDUP_REMOVED lines=13> */
.L_x_2118:
[----:B------:R-:W-:Y:S01]  /*2bb50*/  IMAD.MOV.U32 R2, RZ, RZ, R14 ;  /* 0x000000ffff027224 */ /* 0x000fe200078e000e */
[----:B------:R-:W-:Y:S06]  /*2bb60*/  BRA `(.L_x_2119) ;  /* 0xffffffac00847947 */ /* 0x000fec000383ffff */
.L_x_1967:
[----:B-1----:R1:W2:Y:S02]  /*2bb70*/  SYNCS.PHASECHK.TRANS64.TRYWAIT P0, [R5+URZ+0x2a860], R2 ;  /* 0x02a86002050075a7 */ /* 0x0022a4000800017f */
[----:B--2---:R-:W-:Y:S05]  /*2bb80*/  @!P0 NANOSLEEP.SYNCS 0x989680 ;  /* 0x009896800000895d */ /* 0x004fea0003900000 */
[----:B------:R-:W2:Y:S02]  /*2bb90*/  @!P0 SYNCS.PHASECHK.TRANS64 P0, [R5+URZ+0x2a860], R2 ;  /* 0x02a86002050085a7 */ /* 0x000ea4000800007f */
[----:B--2---:R-:W-:Y:S05]  /*2bba0*/  @!P0 BRA `(.L_x_1967) ;  /* 0xfffffffc00f08947 */ /* 0x004fea000383ffff */
[----:B------:R-:W-:Y:S05]  /*2bbb0*/  BRA `(.L_x_2120) ;  /* 0xffffffac00e07947 */ /* 0x000fea000383ffff */
.L_x_1968:
        /* <DEDUP_REMOVED lines=8> */
.L_x_2122:
[----:B------:R-:W-:Y:S05]  /*2bc40*/  BSYNC B1 ;  /* 0x0000000000017941 */ /* 0x000fea0003800000 */
.L_x_2121:
        /* <DEDUP_REMOVED lines=9> */
.L_x_2123:
[----:B------:R-:W-:Y:S02]  /*2bce0*/  IMAD.MOV.U32 R13, RZ, RZ, R24 ;  /* 0x000000ffff0d7224 */ /* 0x000fe400078e0018 */
[----:B------:R-:W-:Y:S02]  /*2bcf0*/  IMAD.MOV.U32 R12, RZ, RZ, 0x1 ;  /* 0x00000001ff0c7424 */ /* 0x000fe400078e00ff */
[----:B------:R-:W-:-:S07]  /*2bd00*/  IMAD.MOV.U32 R2, RZ, RZ, R14 ;  /* 0x000000ffff027224 */ /* 0x000fce00078e000e */
[----:B------:R-:W-:Y:S05]  /*2bd10*/  WARPSYNC.COLLECTIVE R15, `(.L_x_2124) ;  /* 0x000000000f087348 */ /* 0x000fea0003c00000 */
[----:B------:R0:W1:Y:S02]  /*2bd20*/  SHFL.IDX P6, R14, R13, R12, R11 ;  /* 0x0000000c0d0e7389 */ /* 0x00006400000c000b */
[----:B01----:R-:W-:Y:S01]  /*2bd30*/  ENDCOLLECTIVE ;  /* 0x000000000000791b */ /* 0x003fe20003800000 */
.L_x_2124:
        /* <DEDUP_REMOVED lines=15> */
.L_x_2125:
[----:B------:R-:W-:Y:S02]  /*2be30*/  IMAD.MOV.U32 R13, RZ, RZ, R24 ;  /* 0x000000ffff0d7224 */ /* 0x000fe400078e0018 */
[----:B------:R-:W-:Y:S02]  /*2be40*/  IMAD.MOV.U32 R12, RZ, RZ, 0x2 ;  /* 0x00000002ff0c7424 */ /* 0x000fe400078e00ff */
[----:B------:R-:W-:-:S07]  /*2be50*/  IMAD.MOV.U32 R2, RZ, RZ, R14 ;  /* 0x000000ffff027224 */ /* 0x000fce00078e000e */
[----:B------:R-:W-:Y:S05]  /*2be60*/  WARPSYNC.COLLECTIVE R15, `(.L_x_2126) ;  /* 0x000000000f087348 */ /* 0x000fea0003c00000 */
[----:B------:R0:W1:Y:S02]  /*2be70*/  SHFL.IDX P6, R14, R13, R12, R11 ;  /* 0x0000000c0d0e7389 */ /* 0x00006400000c000b */
[----:B01----:R-:W-:Y:S01]  /*2be80*/  ENDCOLLECTIVE ;  /* 0x000000000000791b */ /* 0x003fe20003800000 */
.L_x_2126:
        /* <DEDUP_REMOVED lines=14> */
.L_x_2127:
[----:B------:R-:W-:Y:S02]  /*2bf70*/  IMAD.MOV.U32 R13, RZ, RZ, R24 ;  /* 0x000000ffff0d7224 */ /* 0x000fe400078e0018 */
[----:B------:R-:W-:Y:S02]  /*2bf80*/  IMAD.MOV.U32 R12, RZ, RZ, 0x3 ;  /* 0x00000003ff0c7424 */ /* 0x000fe400078e00ff */
[----:B------:R-:W-:-:S07]  /*2bf90*/  IMAD.MOV.U32 R2, RZ, RZ, R14 ;  /* 0x000000ffff027224 */ /* 0x000fce00078e000e */
[----:B------:R-:W-:Y:S05]  /*2bfa0*/  WARPSYNC.COLLECTIVE R15, `(.L_x_2128) ;  /* 0x000000000f087348 */ /* 0x000fea0003c00000 */
[----:B------:R0:W1:Y:S02]  /*2bfb0*/  SHFL.IDX P6, R14, R13, R12, R11 ;  /* 0x0000000c0d0e7389 */ /* 0x00006400000c000b */
[----:B01----:R-:W-:Y:S01]  /*2bfc0*/  ENDCOLLECTIVE ;  /* 0x000000000000791b */ /* 0x003fe20003800000 */
.L_x_2128:
        /* <DEDUP_REMOVED lines=14> */
.L_x_2129:
[----:B------:R-:W-:Y:S02]  /*2c0b0*/  IMAD.MOV.U32 R13, RZ, RZ, R24 ;  /* 0x000000ffff0d7224 */ /* 0x000fe400078e0018 */
[----:B------:R-:W-:Y:S02]  /*2c0c0*/  IMAD.MOV.U32 R12, RZ, RZ, 0x4 ;  /* 0x00000004ff0c7424 */ /* 0x000fe400078e00ff */
[----:B------:R-:W-:-:S07]  /*2c0d0*/  IMAD.MOV.U32 R2, RZ, RZ, R14 ;  /* 0x000000ffff027224 */ /* 0x000fce00078e000e */
[----:B------:R-:W-:Y:S05]  /*2c0e0*/  WARPSYNC.COLLECTIVE R15, `(.L_x_2130) ;  /* 0x000000000f087348 */ /* 0x000fea0003c00000 */
[----:B------:R0:W1:Y:S02]  /*2c0f0*/  SHFL.IDX P6, R14, R13, R12, R11 ;  /* 0x0000000c0d0e7389 */ /* 0x00006400000c000b */
[----:B01----:R-:W-:Y:S01]  /*2c100*/  ENDCOLLECTIVE ;  /* 0x000000000000791b */ /* 0x003fe20003800000 */
.L_x_2130:
        /* <DEDUP_REMOVED lines=14> */
.L_x_2131:
[----:B------:R-:W-:Y:S02]  /*2c1f0*/  IMAD.MOV.U32 R13, RZ, RZ, R24 ;  /* 0x000000ffff0d7224 */ /* 0x000fe400078e0018 */
[----:B------:R-:W-:Y:S02]  /*2c200*/  IMAD.MOV.U32 R12, RZ, RZ, 0x5 ;  /* 0x00000005ff0c7424 */ /* 0x000fe400078e00ff */
[----:B------:R-:W-:-:S07]  /*2c210*/  IMAD.MOV.U32 R2, RZ, RZ, R14 ;  /* 0x000000ffff027224 */ /* 0x000fce00078e000e */
[----:B------:R-:W-:Y:S05]  /*2c220*/  WARPSYNC.COLLECTIVE R15, `(.L_x_2132) ;  /* 0x000000000f087348 */ /* 0x000fea0003c00000 */
[----:B------:R0:W1:Y:S02]  /*2c230*/  SHFL.IDX P6, R14, R13, R12, R11 ;  /* 0x0000000c0d0e7389 */ /* 0x00006400000c000b */
[----:B01----:R-:W-:Y:S01]  /*2c240*/  ENDCOLLECTIVE ;  /* 0x000000000000791b */ /* 0x003fe20003800000 */
.L_x_2132:
        /* <DEDUP_REMOVED lines=13> */
.L_x_2133:
[----:B------:R-:W-:Y:S01]  /*2c320*/  @!PT LDS RZ, [RZ] ;  /* 0x00000000fffff984 */ /* 0x000fe20000000800 */
[----:B------:R-:W-:Y:S01]  /*2c330*/  @!PT LDS RZ, [RZ] ;  /* 0x00000000fffff984 */ /* 0x000fe20000000800 */
[----:B------:R-:W-:Y:S01]  /*2c340*/  @!PT LDS RZ, [RZ] ;  /* 0x00000000fffff984 */ /* 0x000fe20000000800 */
[----:B------:R0:W-:Y:S02]  /*2c350*/  LDGSTS.E.BYPASS.LTC128B.128 [R4+0x5400], desc[UR60][R2.64+0x80], !P2 ;  /* 0x0540008002047fae */ /* 0x0001e4000d101d7c */
[----:B0-----:R-:W-:Y:S01]  /*2c360*/  IMAD.MOV.U32 R2, RZ, RZ, R14 ;  /* 0x000000ffff027224 */ /* 0x001fe200078e000e */
[----:B------:R-:W-:Y:S06]  /*2c370*/  BRA `(.L_x_2134) ;  /* 0xffffffa800d07947 */ /* 0x000fec000383ffff */
.L_x_1976:
[----:B0-----:R0:W1:Y:S02]  /*2c380*/  SYNCS.PHASECHK.TRANS64.TRYWAIT P0, [R0+URZ+0x2a860], R3 ;  /* 0x02a86003000075a7 */ /* 0x001064000800017f */
[----:B-1----:R-:W-:Y:S05]  /*2c390*/  @!P0 NANOSLEEP.SYNCS 0x989680 ;  /* 0x009896800000895d */ /* 0x002fea0003900000 */
[----:B------:R-:W1:Y:S02]  /*2c3a0*/  @!P0 SYNCS.PHASECHK.TRANS64 P0, [R0+URZ+0x2a860], R3 ;  /* 0x02a86003000085a7 */ /* 0x000e64000800007f */
[----:B-1----:R-:W-:Y:S05]  /*2c3b0*/  @!P0 BRA `(.L_x_1976) ;  /* 0xfffffffc00f08947 */ /* 0x002fea000383ffff */
[----:B------:R-:W-:Y:S05]  /*2c3c0*/  BRA `(.L_x_2135) ;  /* 0xffffffac00f07947 */ /* 0x000fea000383ffff */
.L_x_1977:
        /* <DEDUP_REMOVED lines=8> */
.L_x_2137:
[----:B------:R-:W-:Y:S05]  /*2c450*/  BSYNC B0 ;  /* 0x0000000000007941 */ /* 0x000fea0003800000 */
.L_x_2136:
        /* <DEDUP_REMOVED lines=10> */
[----:B------:R-:W-:Y:S01]  /*2c500*/  ISETP.LT.OR P3, PT, R6, 0x1, P1 ;  /* 0x000000010600780c */ /* 0x000fe20000f61670 */
[----:B------:R-:W-:-:S12]  /*2c510*/  IMAD R4, R4, 0x2, R23 ;  /* 0x0000000204047824 */ /* 0x000fd800078e0217 */
[----:B0-----:R-:W-:Y:S05]  /*2c520*/  WARPSYNC.COLLECTIVE R15, `(.L_x_2138) ;  /* 0x000000000f087348 */ /* 0x001fea0003c00000 */
[----:B------:R1:W2:Y:S02]  /*2c530*/  SHFL.IDX P6, R14, R13, R12, R11 ;  /* 0x0000000c0d0e7389 */ /* 0x0002a400000c000b */
[----:B012---:R-:W-:Y:S01]  /*2c540*/  ENDCOLLECTIVE ;  /* 0x000000000000791b */ /* 0x007fe20003800000 */
.L_x_2138:
        /* <DEDUP_REMOVED lines=9> */
.L_x_2139:
        /* <DEDUP_REMOVED lines=13> */
.L_x_2140:
[----:B------:R-:W-:Y:S02]  /*2c6b0*/  IMAD.MOV.U32 R13, RZ, RZ, R24 ;  /* 0x000000ffff0d7224 */ /* 0x000fe400078e0018 */
[----:B------:R-:W-:Y:S01]  /*2c6c0*/  IMAD.MOV.U32 R12, RZ, RZ, 0x2 ;  /* 0x00000002ff0c7424 */ /* 0x000fe200078e00ff */
[----:B------:R-:W-:-:S13]  /*2c6d0*/  IADD3 R2, P2, R14, R5, RZ ;  /* 0x000000050e027210 */ /* 0x000fda0007f5e0ff */
[----:B------:R-:W-:Y:S05]  /*2c6e0*/  WARPSYNC.COLLECTIVE R15, `(.L_x_2141) ;  /* 0x000000000f087348 */ /* 0x000fea0003c00000 */
[----:B------:R0:W1:Y:S02]  /*2c6f0*/  SHFL.IDX P6, R14, R13, R12, R11 ;  /* 0x0000000c0d0e7389 */ /* 0x00006400000c000b */
[----:B01----:R-:W-:Y:S01]  /*2c700*/  ENDCOLLECTIVE ;  /* 0x000000000000791b */ /* 0x003fe20003800000 */
.L_x_2141:
        /* <DEDUP_REMOVED lines=13> */
.L_x_2142:
[----:B------:R-:W-:Y:S02]  /*2c7e0*/  IMAD.MOV.U32 R13, RZ, RZ, R24 ;  /* 0x000000ffff0d7224 */ /* 0x000fe400078e0018 */
[----:B------:R-:W-:Y:S02]  /*2c7f0*/  IMAD.MOV.U32 R12, RZ, RZ, 0x3 ;  /* 0x00000003ff0c7424 */ /* 0x000fe400078e00ff */
[----:B------:R-:W-:-:S07]  /*2c800*/  IMAD.MOV.U32 R10, RZ, RZ, R14 ;  /* 0x000000ffff0a7224 */ /* 0x000fce00078e000e */
[----:B------:R-:W-:Y:S05]  /*2c810*/  WARPSYNC.COLLECTIVE R15, `(.L_x_2143) ;  /* 0x000000000f087348 */ /* 0x000fea0003c00000 */
[----:B------:R0:W1:Y:S02]  /*2c820*/  SHFL.IDX P6, R14, R13, R12, R11 ;  /* 0x0000000c0d0e7389 */ /* 0x00006400000c000b */
[----:B01----:R-:W-:Y:S01]  /*2c830*/  ENDCOLLECTIVE ;  /* 0x000000000000791b */ /* 0x003fe20003800000 */
.L_x_2143:
        /* <DEDUP_REMOVED lines=14> */
.L_x_2144:
[----:B------:R-:W-:Y:S02]  /*2c920*/  IMAD.MOV.U32 R13, RZ, RZ, R24 ;  /* 0x000000ffff0d7224 */ /* 0x000fe400078e0018 */
[----:B------:R-:W-:Y:S01]  /*2c930*/  IMAD.MOV.U32 R12, RZ, RZ, 0x4 ;  /* 0x00000004ff0c7424 */ /* 0x000fe200078e00ff */
[----:B------:R-:W-:-:S13]  /*2c940*/  IADD3 R2, P2, R14, R5, RZ ;  /* 0x000000050e027210 */ /* 0x000fda0007f5e0ff */
[----:B------:R-:W-:Y:S05]  /*2c950*/  WARPSYNC.COLLECTIVE R15, `(.L_x_2145) ;  /* 0x000000000f087348 */ /* 0x000fea0003c00000 */
[----:B------:R0:W1:Y:S02]  /*2c960*/  SHFL.IDX P6, R14, R13, R12, R11 ;  /* 0x0000000c0d0e7389 */ /* 0x00006400000c000b */
[----:B01----:R-:W-:Y:S01]  /*2c970*/  ENDCOLLECTIVE ;  /* 0x000000000000791b */ /* 0x003fe20003800000 */
.L_x_2145:
        /* <DEDUP_REMOVED lines=13> */
.L_x_2146:
[----:B------:R-:W-:Y:S02]  /*2ca50*/  IMAD.MOV.U32 R13, RZ, RZ, R24 ;  /* 0x000000ffff0d7224 */ /* 0x000fe400078e0018 */
[----:B------:R-:W-:Y:S02]  /*2ca60*/  IMAD.MOV.U32 R12, RZ, RZ, 0x5 ;  /* 0x00000005ff0c7424 */ /* 0x000fe400078e00ff */
[----:B------:R-:W-:-:S07]  /*2ca70*/  IMAD.MOV.U32 R10, RZ, RZ, R14 ;  /* 0x000000ffff0a7224 */ /* 0x000fce00078e000e */
[----:B------:R-:W-:Y:S05]  /*2ca80*/  WARPSYNC.COLLECTIVE R15, `(.L_x_2147) ;  /* 0x000000000f087348 */ /* 0x000fea0003c00000 */
[----:B------:R0:W1:Y:S02]  /*2ca90*/  SHFL.IDX P6, R14, R13, R12, R11 ;  /* 0x0000000c0d0e7389 */ /* 0x00006400000c000b */
[----:B01----:R-:W-:Y:S01]  /*2caa0*/  ENDCOLLECTIVE ;  /* 0x000000000000791b */ /* 0x003fe20003800000 */
.L_x_2147:
        /* <DEDUP_REMOVED lines=12> */
.L_x_2148:
[----:B------:R-:W-:Y:S05]  /*2cb70*/  BRA `(.L_x_2149) ;  /* 0xffffffa800ec7947 */ /* 0x000fea000383ffff */
.L_x_1982:
[----:B------:R-:W-:Y:S01]  /*2cb80*/  BSSY B0, `(.L_x_2150) ;  /* 0x0000008000007945 */ /* 0x000fe20003800000 */
[----:B------:R-:W-:Y:S02]  /*2cb90*/  IMAD.MOV.U32 R13, RZ, RZ, R16 ;  /* 0x000000ffff0d7224 */ /* 0x000fe400078e0010 */
[----:B------:R-:W-:Y:S02]  /*2cba0*/  IMAD.MOV.U32 R12, RZ, RZ, RZ ;  /* 0x000000ffff0c7224 */ /* 0x000fe400078e00ff */
[----:B------:R-:W-:Y:S02]  /*2cbb0*/  IMAD.MOV.U32 R11, RZ, RZ, 0x1f ;  /* 0x0000001fff0b7424 */ /* 0x000fe400078e00ff */
[----:B------:R-:W-:-:S07]  /*2cbc0*/  IMAD.MOV.U32 R15, RZ, RZ, -0x1 ;  /* 0xffffffffff0f7424 */ /* 0x000fce00078e00ff */
[----:B01----:R-:W-:Y:S05]  /*2cbd0*/  WARPSYNC.COLLECTIVE R15, `(.L_x_2151) ;  /* 0x000000000f087348 */ /* 0x003fea0003c00000 */
[----:B------:R2:W3:Y:S02]  /*2cbe0*/  SHFL.IDX P6, R14, R13, R12, R11 ;  /* 0x0000000c0d0e7389 */ /* 0x0004e400000c000b */
[----:B0123--:R-:W-:Y:S01]  /*2cbf0*/  ENDCOLLECTIVE ;  /* 0x000000000000791b */ /* 0x00ffe20003800000 */
.L_x_2151:
[----:B------:R-:W-:Y:S05]  /*2cc00*/  BSYNC B0 ;  /* 0x0000000000007941 */ /* 0x000fea0003800000 */
.L_x_2150:
        /* <DEDUP_REMOVED lines=9> */
.L_x_2152:
        /* <DEDUP_REMOVED lines=18> */
.L_x_2153:
[----:B------:R-:W-:Y:S01]  /*2cdc0*/  IMAD.MOV.U32 R12, RZ, RZ, 0x2 ;  /* 0x00000002ff0c7424 */ /* 0x000fe200078e00ff */
[----:B------:R-:W-:-:S05]  /*2cdd0*/  SEL R6, R14, RZ, P1 ;  /* 0x000000ff0e067207 */ /* 0x000fca0000800000 */
[----:B------:R-:W-:-:S04]  /*2cde0*/  IMAD.IADD R6, R5, 0x1, R6 ;  /* 0x0000000105067824 */ /* 0x000fc800078e0206 */
[----:B------:R-:W-:-:S07]  /*2cdf0*/  IMAD.MOV.U32 R13, RZ, RZ, R6 ;  /* 0x000000ffff0d7224 */ /* 0x000fce00078e0006 */
[----:B------:R-:W-:Y:S05]  /*2ce00*/  WARPSYNC.COLLECTIVE R15, `(.L_x_2154) ;  /* 0x000000000f087348 */ /* 0x000fea0003c00000 */
[----:B------:R0:W1:Y:S02]  /*2ce10*/  SHFL.UP P6, R14, R13, R12, R11 ;  /* 0x0400000c0d0e7389 */ /* 0x00006400000c000b */
[----:B01----:R-:W-:Y:S01]  /*2ce20*/  ENDCOLLECTIVE ;  /* 0x000000000000791b */ /* 0x003fe20003800000 */
.L_x_2154:
[----:B------:R-:W-:Y:S01]  /*2ce30*/  IMAD.MOV.U32 R12, RZ, RZ, 0x4 ;  /* 0x00000004ff0c7424 */ /* 0x000fe200078e00ff */
[----:B------:R-:W-:-:S05]  /*2ce40*/  SEL R7, R14, RZ, P2 ;  /* 0x000000ff0e077207 */ /* 0x000fca0001000000 */
[----:B------:R-:W-:-:S04]  /*2ce50*/  IMAD.IADD R7, R6, 0x1, R7 ;  /* 0x0000000106077824 */ /* 0x000fc800078e0207 */
[----:B------:R-:W-:-:S07]  /*2ce60*/  IMAD.MOV.U32 R13, RZ, RZ, R7 ;  /* 0x000000ffff0d7224 */ /* 0x000fce00078e0007 */
[----:B------:R-:W-:Y:S05]  /*2ce70*/  WARPSYNC.COLLECTIVE R15, `(.L_x_2155) ;  /* 0x000000000f087348 */ /* 0x000fea0003c00000 */
[----:B------:R0:W1:Y:S02]  /*2ce80*/  SHFL.UP P6, R14, R13, R12, R11 ;  /* 0x0400000c0d0e7389 */ /* 0x00006400000c000b */
[----:B01----:R-:W-:Y:S01]  /*2ce90*/  ENDCOLLECTIVE ;  /* 0x000000000000791b */ /* 0x003fe20003800000 */
.L_x_2155:
[----:B------:R-:W-:Y:S01]  /*2cea0*/  IMAD.MOV.U32 R12, RZ, RZ, 0x8 ;  /* 0x00000008ff0c7424 */ /* 0x000fe200078e00ff */
[----:B------:R-:W-:-:S05]  /*2ceb0*/  SEL R2, R14, RZ, P3 ;  /* 0x000000ff0e027207 */ /* 0x000fca0001800000 */
[----:B------:R-:W-:-:S04]  /*2cec0*/  IMAD.IADD R2, R7, 0x1, R2 ;  /* 0x0000000107027824 */ /* 0x000fc800078e0202 */
[----:B------:R-:W-:-:S07]  /*2ced0*/  IMAD.MOV.U32 R13, RZ, RZ, R2 ;  /* 0x000000ffff0d7224 */ /* 0x000fce00078e0002 */
[----:B------:R-:W-:Y:S05]  /*2cee0*/  WARPSYNC.COLLECTIVE R15, `(.L_x_2156) ;  /* 0x000000000f087348 */ /* 0x000fea0003c00000 */
[----:B------:R0:W1:Y:S02]  /*2cef0*/  SHFL.UP P6, R14, R13, R12, R11 ;  /* 0x0400000c0d0e7389 */ /* 0x00006400000c000b */
[----:B01----:R-:W-:Y:S01]  /*2cf00*/  ENDCOLLECTIVE ;  /* 0x000000000000791b */ /* 0x003fe20003800000 */
.L_x_2156:
[----:B------:R-:W-:Y:S01]  /*2cf10*/  IMAD.MOV.U32 R12, RZ, RZ, 0x10 ;  /* 0x00000010ff0c7424 */ /* 0x000fe200078e00ff */
[----:B------:R-:W-:-:S05]  /*2cf20*/  SEL R3, R14, RZ, P4 ;  /* 0x000000ff0e037207 */ /* 0x000fca0002000000 */
[----:B------:R-:W-:-:S04]  /*2cf30*/  IMAD.IADD R3, R2, 0x1, R3 ;  /* 0x0000000102037824 */ /* 0x000fc800078e0203 */
[----:B------:R-:W-:-:S07]  /*2cf40*/  IMAD.MOV.U32 R13, RZ, RZ, R3 ;  /* 0x000000ffff0d7224 */ /* 0x000fce00078e0003 */
[----:B------:R-:W-:Y:S05]  /*2cf50*/  WARPSYNC.COLLECTIVE R15, `(.L_x_2157) ;  /* 0x000000000f087348 */ /* 0x000fea0003c00000 */
[----:B------:R0:W1:Y:S02]  /*2cf60*/  SHFL.UP P6, R14, R13, R12, R11 ;  /* 0x0400000c0d0e7389 */ /* 0x00006400000c000b */
[----:B01----:R-:W-:Y:S01]  /*2cf70*/  ENDCOLLECTIVE ;  /* 0x000000000000791b */ /* 0x003fe20003800000 */
.L_x_2157:
        /* <DEDUP_REMOVED lines=8> */
.L_x_2158:
[----:B------:R-:W-:Y:S05]  /*2d000*/  BRA `(.L_x_2159) ;  /* 0xffffffa800f47947 */ /* 0x000fea000383ffff */
.L_x_1987:
[----:B------:R-:W-:Y:S01]  /*2d010*/  BSSY B0, `(.L_x_2160) ;  /* 0x0000008000007945 */ /* 0x000fe20003800000 */
[----:B-----5:R-:W-:Y:S02]  /*2d020*/  IMAD.MOV.U32 R13, RZ, RZ, R5 ;  /* 0x000000ffff0d7224 */ /* 0x020fe400078e0005 */
[----:B------:R-:W-:Y:S02]  /*2d030*/  IMAD.MOV.U32 R12, RZ, RZ, 0x1 ;  /* 0x00000001ff0c7424 */ /* 0x000fe400078e00ff */
[----:B------:R-:W-:Y:S02]  /*2d040*/  IMAD.MOV.U32 R11, RZ, RZ, RZ ;  /* 0x000000ffff0b7224 */ /* 0x000fe400078e00ff */
[----:B------:R-:W-:-:S07]  /*2d050*/  IMAD.MOV.U32 R15, RZ, RZ, -0x1 ;  /* 0xffffffffff0f7424 */ /* 0x000fce00078e00ff */
[----:B01----:R-:W-:Y:S05]  /*2d060*/  WARPSYNC.COLLECTIVE R15, `(.L_x_2161) ;  /* 0x000000000f087348 */ /* 0x003fea0003c00000 */
[----:B------:R2:W3:Y:S02]  /*2d070*/  SHFL.UP P6, R14, R13, R12, R11 ;  /* 0x0400000c0d0e7389 */ /* 0x0004e400000c000b */
[----:B0123--:R-:W-:Y:S01]  /*2d080*/  ENDCOLLECTIVE ;  /* 0x000000000000791b */ /* 0x00ffe20003800000 */
.L_x_2161:
[----:B------:R-:W-:Y:S05]  /*2d090*/  BSYNC B0 ;  /* 0x0000000000007941 */ /* 0x000fea0003800000 */
.L_x_2160:
        /* <DEDUP_REMOVED lines=8> */
.L_x_2162:
[----:B------:R-:W-:Y:S01]  /*2d120*/  IMAD.MOV.U32 R12, RZ, RZ, 0x4 ;  /* 0x00000004ff0c7424 */ /* 0x000fe200078e00ff */
[----:B------:R-:W-:-:S05]  /*2d130*/  SEL R2, R14, RZ, P2 ;  /* 0x000000ff0e027207 */ /* 0x000fca0001000000 */
[----:B------:R-:W-:-:S04]  /*2d140*/  IMAD.IADD R2, R13, 0x1, R2 ;  /* 0x000000010d027824 */ /* 0x000fc800078e0202 */
[----:B------:R-:W-:-:S07]  /*2d150*/  IMAD.MOV.U32 R13, RZ, RZ, R2 ;  /* 0x000000ffff0d7224 */ /* 0x000fce00078e0002 */
[----:B------:R-:W-:Y:S05]  /*2d160*/  WARPSYNC.COLLECTIVE R15, `(.L_x_2163) ;  /* 0x000000000f087348 */ /* 0x000fea0003c00000 */
[----:B------:R0:W1:Y:S02]  /*2d170*/  SHFL.UP P6, R14, R13, R12, R11 ;  /* 0x0400000c0d0e7389 */ /* 0x00006400000c000b */
[----:B01----:R-:W-:Y:S01]  /*2d180*/  ENDCOLLECTIVE ;  /* 0x000000000000791b */ /* 0x003fe20003800000 */
.L_x_2163:
[----:B------:R-:W-:Y:S01]  /*2d190*/  IMAD.MOV.U32 R12, RZ, RZ, 0x8 ;  /* 0x00000008ff0c7424 */ /* 0x000fe200078e00ff */
[----:B------:R-:W-:-:S05]  /*2d1a0*/  SEL R3, R14, RZ, P3 ;  /* 0x000000ff0e037207 */ /* 0x000fca0001800000 */
[----:B------:R-:W-:-:S04]  /*2d1b0*/  IMAD.IADD R3, R2, 0x1, R3 ;  /* 0x0000000102037824 */ /* 0x000fc800078e0203 */
[----:B------:R-:W-:-:S07]  /*2d1c0*/  IMAD.MOV.U32 R13, RZ, RZ, R3 ;  /* 0x000000ffff0d7224 */ /* 0x000fce00078e0003 */
[----:B------:R-:W-:Y:S05]  /*2d1d0*/  WARPSYNC.COLLECTIVE R15, `(.L_x_2164) ;  /* 0x000000000f087348 */ /* 0x000fea0003c00000 */
[----:B------:R0:W1:Y:S02]  /*2d1e0*/  SHFL.UP P6, R14, R13, R12, R11 ;  /* 0x0400000c0d0e7389 */ /* 0x00006400000c000b */
[----:B01----:R-:W-:Y:S01]  /*2d1f0*/  ENDCOLLECTIVE ;  /* 0x000000000000791b */ /* 0x003fe20003800000 */
.L_x_2164:
[----:B------:R-:W-:Y:S01]  /*2d200*/  IMAD.MOV.U32 R12, RZ, RZ, 0x10 ;  /* 0x00000010ff0c7424 */ /* 0x000fe200078e00ff */
[----:B------:R-:W-:-:S05]  /*2d210*/  SEL R4, R14, RZ, P4 ;  /* 0x000000ff0e047207 */ /* 0x000fca0002000000 */
[----:B------:R-:W-:-:S04]  /*2d220*/  IMAD.IADD R4, R3, 0x1, R4 ;  /* 0x0000000103047824 */ /* 0x000fc800078e0204 */
[----:B------:R-:W-:-:S07]  /*2d230*/  IMAD.MOV.U32 R13, RZ, RZ, R4 ;  /* 0x000000ffff0d7224 */ /* 0x000fce00078e0004 */
[----:B------:R-:W-:Y:S05]  /*2d240*/  WARPSYNC.COLLECTIVE R15, `(.L_x_2165) ;  /* 0x000000000f087348 */ /* 0x000fea0003c00000 */
[----:B------:R0:W1:Y:S02]  /*2d250*/  SHFL.UP P6, R14, R13, R12, R11 ;  /* 0x0400000c0d0e7389 */ /* 0x00006400000c000b */
[----:B01----:R-:W-:Y:S01]  /*2d260*/  ENDCOLLECTIVE ;  /* 0x000000000000791b */ /* 0x003fe20003800000 */
.L_x_2165:
        /* <DEDUP_REMOVED lines=8> */
.L_x_2166:
[----:B------:R-:W-:Y:S05]  /*2d2f0*/  BRA `(.L_x_2167) ;  /* 0xffffffa800d47947 */ /* 0x000fea000383ffff */
.L_x_1989:
[----:B------:R-:W-:Y:S01]  /*2d300*/  BSSY B0, `(.L_x_2168) ;  /* 0x0000006000007945 */ /* 0x000fe20003800000 */
[----:B------:R-:W-:Y:S01]  /*2d310*/  PLOP3.LUT P6, PT, P6, PT, PT, 0x8, 0x0 ;  /* 0x000000000000781c */ /* 0x000fe200037ce170 */
[----:B------:R-:W-:-:S12]  /*2d320*/  IMAD.MOV.U32 R15, RZ, RZ, -0x1 ;  /* 0xffffffffff0f7424 */ /* 0x000fd800078e00ff */
[----:B01----:R-:W-:Y:S05]  /*2d330*/  WARPSYNC.COLLECTIVE R15, `(.L_x_2169) ;  /* 0x000000000f087348 */ /* 0x003fea0003c00000 */
[----:B------:R-:W-:Y:S01]  /*2d340*/  VOTE.ANY R14, PT, P6 ;  /* 0x00000000000e7806 */ /* 0x000fe200030e0100 */
[----:B01----:R-:W-:Y:S06]  /*2d350*/  ENDCOLLECTIVE ;  /* 0x000000000000791b */ /* 0x003fec0003800000 */
.L_x_2169:
[----:B------:R-:W-:Y:S05]  /*2d360*/  BSYNC B0 ;  /* 0x0000000000007941 */ /* 0x000fea0003800000 */
.L_x_2168:
        /* <DEDUP_REMOVED lines=9> */
.L_x_2170:
[----:B------:R-:W-:Y:S01]  /*2d400*/  IMAD.MOV.U32 R5, RZ, RZ, R14 ;  /* 0x000000ffff057224 */ /* 0x000fe200078e000e */
[----:B------:R-:W-:Y:S06]  /*2d410*/  BRA `(.L_x_2171) ;  /* 0xffffffa800c47947 */ /* 0x000fec000383ffff */
.L_x_1991:
[----:B------:R-:W-:Y:S01]  /*2d420*/  BSSY B0, `(.L_x_2172) ;  /* 0x0000007000007945 */ /* 0x000fe20003800000 */
[----:B------:R-:W-:Y:S02]  /*2d430*/  IMAD.MOV.U32 R13, RZ, RZ, R2 ;  /* 0x000000ffff0d7224 */ /* 0x000fe400078e0002 */
[----:B------:R-:W-:Y:S02]  /*2d440*/  IMAD.MOV.U32 R11, RZ, RZ, 0x1f ;  /* 0x0000001fff0b7424 */ /* 0x000fe400078e00ff */
[----:B------:R-:W-:-:S07]  /*2d450*/  IMAD.MOV.U32 R15, RZ, RZ, -0x1 ;  /* 0xffffffffff0f7424 */ /* 0x000fce00078e00ff */
[----:B0123--:R-:W-:Y:S05]  /*2d460*/  WARPSYNC.COLLECTIVE R15, `(.L_x_2173) ;  /* 0x000000000f087348 */ /* 0x00ffea0003c00000 */
[----:B------:R4:W0:Y:S02]  /*2d470*/  SHFL.IDX P6, R14, R13, R12, R11 ;  /* 0x0000000c0d0e7389 */ /* 0x00082400000c000b */
[----:B01234-:R-:W-:Y:S01]  /*2d480*/  ENDCOLLECTIVE ;  /* 0x000000000000791b */ /* 0x01ffe20003800000 */
.L_x_2173:
[----:B------:R-:W-:Y:S05]  /*2d490*/  BSYNC B0 ;  /* 0x0000000000007941 */ /* 0x000fea0003800000 */
.L_x_2172:
[----:B------:R-:W-:Y:S05]  /*2d4a0*/  BRA `(.L_x_1990) ;  /* 0xffffffa800bc7947 */ /* 0x000fea000383ffff */
.L_x_1995:
[----:B0-----:R0:W3:Y:S02]  /*2d4b0*/  SYNCS.PHASECHK.TRANS64.TRYWAIT P0, [R5+URZ+0x2a820], R0 ;  /* 0x02a82000050075a7 */ /* 0x0010e4000800017f */
[----:B---3--:R-:W-:Y:S05]  /*2d4c0*/  @!P0 NANOSLEEP.SYNCS 0x989680 ;  /* 0x009896800000895d */ /* 0x008fea0003900000 */
[----:B------:R-:W3:Y:S02]  /*2d4d0*/  @!P0 SYNCS.PHASECHK.TRANS64 P0, [R5+URZ+0x2a820], R0 ;  /* 0x02a82000050085a7 */ /* 0x000ee4000800007f */
[----:B---3--:R-:W-:Y:S05]  /*2d4e0*/  @!P0 BRA `(.L_x_1995) ;  /* 0xfffffffc00f08947 */ /* 0x008fea000383ffff */
[----:B------:R-:W-:Y:S05]  /*2d4f0*/  BRA `(.L_x_2174) ;  /* 0xffffffb000347947 */ /* 0x000fea000383ffff */
.L_x_1996:
[----:B------:R-:W3:Y:S01]  /*2d500*/  S2R R2, SR_TID.X ;  /* 0x0000000000027919 */ /* 0x000ee20000002100 */
[----:B------:R-:W-:Y:S01]  /*2d510*/  BSSY B0, `(.L_x_2175) ;  /* 0x000000a000007945 */ /* 0x000fe20003800000 */
[----:B------:R-:W-:Y:S02]  /*2d520*/  IMAD.MOV.U32 R12, RZ, RZ, RZ ;  /* 0x000000ffff0c7224 */ /* 0x000fe400078e00ff */
[----:B------:R-:W-:Y:S02]  /*2d530*/  IMAD.MOV.U32 R11, RZ, RZ, 0x1f ;  /* 0x0000001fff0b7424 */ /* 0x000fe400078e00ff */
[----:B------:R-:W-:Y:S01]  /*2d540*/  IMAD.MOV.U32 R15, RZ, RZ, -0x1 ;  /* 0xffffffffff0f7424 */ /* 0x000fe200078e00ff */
[----:B---3--:R-:W-:-:S04]  /*2d550*/  SHF.R.U32.HI R2, RZ, 0x5, R2 ;  /* 0x00000005ff027819 */ /* 0x008fc80000011602 */
[----:B------:R-:W-:-:S05]  /*2d560*/  LOP3.LUT R2, R2, 0x3, RZ, 0xc0, !PT ;  /* 0x0000000302027812 */ /* 0x000fca00078ec0ff */
[----:B------:R-:W-:-:S07]  /*2d570*/  IMAD.MOV.U32 R13, RZ, RZ, R2 ;  /* 0x000000ffff0d7224 */ /* 0x000fce00078e0002 */
[----:B012---:R-:W-:Y:S05]  /*2d580*/  WARPSYNC.COLLECTIVE R15, `(.L_x_2176) ;  /* 0x000000000f087348 */ /* 0x007fea0003c00000 */
[----:B------:R3:W4:Y:S02]  /*2d590*/  SHFL.IDX P6, R14, R13, R12, R11 ;  /* 0x0000000c0d0e7389 */ /* 0x00072400000c000b */
[----:B01234-:R-:W-:Y:S01]  /*2d5a0*/  ENDCOLLECTIVE ;  /* 0x000000000000791b */ /* 0x01ffe20003800000 */
.L_x_2176:
[----:B------:R-:W-:Y:S05]  /*2d5b0*/  BSYNC B0 ;  /* 0x0000000000007941 */ /* 0x000fea0003800000 */
.L_x_2175:
[----:B------:R-:W-:Y:S05]  /*2d5c0*/  BRA `(.L_x_2177) ;  /* 0xffffffb0001c7947 */ /* 0x000fea000383ffff */
.L_x_1997:
[----:B------:R-:W-:Y:S01]  /*2d5d0*/  BSSY B0, `(.L_x_2178) ;  /* 0x0000006000007945 */ /* 0x000fe20003800000 */
[----:B------:R-:W-:-:S07]  /*2d5e0*/  IMAD.MOV.U32 R15, RZ, RZ, -0x1 ;  /* 0xffffffffff0f7424 */ /* 0x000fce00078e00ff */
[----:B012---:R-:W-:Y:S05]  /*2d5f0*/  WARPSYNC.COLLECTIVE R15, `(.L_x_2179) ;  /* 0x000000000f0c7348 */ /* 0x007fea0003c00000 */
[----:B------:R-:W-:Y:S02]  /*2d600*/  ELECT P6, UR62, PT ;  /* 0x00000000003e782f */ /* 0x000fe400038c0000 */
[----:B------:R-:W-:Y:S01]  /*2d610*/  MOV R14, UR62 ;  /* 0x0000003e000e7c02 */ /* 0x000fe20008000f00 */
[----:B012---:R-:W-:Y:S10]  /*2d620*/  ENDCOLLECTIVE ;  /* 0x000000000000791b */ /* 0x007ff40003800000 */
.L_x_2179:
[----:B------:R-:W-:Y:S05]  /*2d630*/  BSYNC B0 ;  /* 0x0000000000007941 */ /* 0x000fea0003800000 */
.L_x_2178:
[----:B------:R-:W-:Y:S05]  /*2d640*/  BRA `(.L_x_2180) ;  /* 0xffffffb000107947 */ /* 0x000fea000383ffff */
.L_x_1999:
[----:B0-----:R0:W3:Y:S02]  /*2d650*/  SYNCS.PHASECHK.TRANS64.TRYWAIT P1, [R3+URZ+0x2a840], R2 ;  /* 0x02a84002030075a7 */ /* 0x0010e4000802017f */
[----:B---3--:R-:W-:Y:S05]  /*2d660*/  @!P1 NANOSLEEP.SYNCS 0x989680 ;  /* 0x009896800000995d */ /* 0x008fea0003900000 */
[----:B------:R-:W3:Y:S02]  /*2d670*/  @!P1 SYNCS.PHASECHK.TRANS64 P1, [R3+URZ+0x2a840], R2 ;  /* 0x02a84002030095a7 */ /* 0x000ee4000802007f */
[----:B---3--:R-:W-:Y:S05]  /*2d680*/  @!P1 BRA `(.L_x_1999) ;  /* 0xfffffffc00f09947 */ /* 0x008fea000383ffff */
[----:B------:R-:W-:Y:S05]  /*2d690*/  BRA `(.L_x_2181) ;  /* 0xffffffb000387947 */ /* 0x000fea000383ffff */
.L_x_2001:
[----:B---3--:R3:W4:Y:S02]  /*2d6a0*/  SYNCS.PHASECHK.TRANS64.TRYWAIT P1, [R27+URZ+0x2a840], R0 ;  /* 0x02a840001b0075a7 */ /* 0x008724000802017f */
[----:B----4-:R-:W-:Y:S05]  /*2d6b0*/  @!P1 NANOSLEEP.SYNCS 0x989680 ;  /* 0x009896800000995d */ /* 0x010fea0003900000 */
[----:B------:R-:W4:Y:S02]  /*2d6c0*/  @!P1 SYNCS.PHASECHK.TRANS64 P1, [R27+URZ+0x2a840], R0 ;  /* 0x02a840001b0095a7 */ /* 0x000f24000802007f */
[----:B----4-:R-:W-:Y:S05]  /*2d6d0*/  @!P1 BRA `(.L_x_2001) ;  /* 0xfffffffc00f09947 */ /* 0x010fea000383ffff */
[----:B------:R-:W-:Y:S05]  /*2d6e0*/  BRA `(.L_x_2182) ;  /* 0xffffffb000447947 */ /* 0x000fea000383ffff */
.L_x_2003:
[----:B----4-:R4:W0:Y:S02]  /*2d6f0*/  SYNCS.PHASECHK.TRANS64.TRYWAIT P1, [R3+URZ+0x2a860], R2 ;  /* 0x02a86002030075a7 */ /* 0x010824000802017f */
[----:B0-----:R-:W-:Y:S05]  /*2d700*/  @!P1 NANOSLEEP.SYNCS 0x989680 ;  /* 0x009896800000995d */ /* 0x001fea0003900000 */
[----:B------:R-:W0:Y:S02]  /*2d710*/  @!P1 SYNCS.PHASECHK.TRANS64 P1, [R3+URZ+0x2a860], R2 ;  /* 0x02a86002030095a7 */ /* 0x000e24000802007f */
[----:B0-----:R-:W-:Y:S05]  /*2d720*/  @!P1 BRA `(.L_x_2003) ;  /* 0xfffffffc00f09947 */ /* 0x001fea000383ffff */
[----:B------:R-:W-:Y:S05]  /*2d730*/  BRA `(.L_x_2183) ;  /* 0xffffffb000407947 */ /* 0x000fea000383ffff */
.L_x_2184:
        /* <DEDUP_REMOVED lines=12> */
.L_x_15526:


//--------------------- .text._ZN7cutlass13device_kernelIN5flash11enable_sm90INS1_16FlashAttnFwdSm90INS1_25CollectiveMainloopFwdSm90ILi2EN4cute5tupleIJNS5_1CILi1EEES8_S8_EEENS6_IJNS7_ILi128EEENS7_ILi96EEENS7_ILi192EEEEEELi128ENS_10bfloat16_tEfNS_4arch4Sm90ELb1ELb0ELb0ELb0ELb1ELb0ELb0ELb1ELb1ELb1ELb0ELb0EEENS1_21CollectiveEpilogueFwdINS6_IJSA_SA_SB_EEES9_SE_SG_Li256ELb0ELb1ELb0ELb0EEENS1_30DynamicPersistentTileSchedulerILi256ELi128ELb0ELb1ELb1EEEEEEEEEvNT_6ParamsE --------------------------
	.section	.text._ZN7cutlass13device_kernelIN5flash11enable_sm90INS1_16FlashAttnFwdSm90INS1_25CollectiveMainloopFwdSm90ILi2EN4cute5tupleIJNS5_1CILi1EEES8_S8_EEENS6_IJNS7_ILi128EEENS7_ILi96EEENS7_ILi192EEEEEELi128ENS_10bfloat16_tEfNS_4arch4Sm90ELb1ELb0ELb0ELb0ELb1ELb0ELb0ELb1ELb1ELb1ELb0ELb0EEENS1_21CollectiveEpilogueFwdINS6_IJSA_SA_SB_EEES9_SE_SG_Li256ELb0ELb1ELb0ELb0EEENS1_30DynamicPersistentTileSchedulerILi256ELi128ELb0ELb1ELb1EEEEEEEEEvNT_6ParamsE,"ax",@progbits
	.align	128
.text._ZN7cutlass13device_kernelIN5flash11enable_sm90INS1_16FlashAttnFwdSm90INS1_25CollectiveMainloopFwdSm90ILi2EN4cute5tupleIJNS5_1CILi1EEES8_S8_EEENS6_IJNS7_ILi128EEENS7_ILi96EEENS7_ILi192EEEEEELi128ENS_10bfloat16_tEfNS_4arch4Sm90ELb1ELb0ELb0ELb0ELb1ELb0ELb0ELb1ELb1ELb1ELb0ELb0EEENS1_21CollectiveEpilogueFwdINS6_IJSA_SA_SB_EEES9_SE_SG_Li256ELb0ELb1ELb0ELb0EEENS1_30DynamicPersistentTileSchedulerILi256ELi128ELb0ELb1ELb1EEEEEEEEEvNT_6ParamsE:
        .type           _ZN7cutlass13device_kernelIN5flash11enable_sm90INS1_16FlashAttnFwdSm90INS1_25CollectiveMainloopFwdSm90ILi2EN4cute5tupleIJNS5_1CILi1EEES8_S8_EEENS6_IJNS7_ILi128EEENS7_ILi96EEENS7_ILi192EEEEEELi128ENS_10bfloat16_tEfNS_4arch4Sm90ELb1ELb0ELb0ELb0ELb1ELb0ELb0ELb1ELb1ELb1ELb0ELb0EEENS1_21CollectiveEpilogueFwdINS6_IJSA_SA_SB_EEES9_SE_SG_Li256ELb0ELb1ELb0ELb0EEENS1_30DynamicPersistentTileSchedulerILi256ELi128ELb0ELb1ELb1EEEEEEEEEvNT_6ParamsE,@function
        .size           _ZN7cutlass13device_kernelIN5flash11enable_sm90INS1_16FlashAttnFwdSm90INS1_25CollectiveMainloopFwdSm90ILi2EN4cute5tupleIJNS5_1CILi1EEES8_S8_EEENS6_IJNS7_ILi128EEENS7_ILi96EEENS7_ILi192EEEEEELi128ENS_10bfloat16_tEfNS_4arch4Sm90ELb1ELb0ELb0ELb0ELb1ELb0ELb0ELb1ELb1ELb1ELb0ELb0EEENS1_21CollectiveEpilogueFwdINS6_IJSA_SA_SB_EEES9_SE_SG_Li256ELb0ELb1ELb0ELb0EEENS1_30DynamicPersistentTileSchedulerILi256ELi128ELb0ELb1ELb1EEEEEEEEEvNT_6ParamsE,(.L_x_15527 - _ZN7cutlass13device_kernelIN5flash11enable_sm90INS1_16FlashAttnFwdSm90INS1_25CollectiveMainloopFwdSm90ILi2EN4cute5tupleIJNS5_1CILi1EEES8_S8_EEENS6_IJNS7_ILi128EEENS7_ILi96EEENS7_ILi192EEEEEELi128ENS_10bfloat16_tEfNS_4arch4Sm90ELb1ELb0ELb0ELb0ELb1ELb0ELb0ELb1ELb1ELb1ELb0ELb0EEENS1_21CollectiveEpilogueFwdINS6_IJSA_SA_SB_EEES9_SE_SG_Li256ELb0ELb1ELb0ELb0EEENS1_30DynamicPersistentTileSchedulerILi256ELi128ELb0ELb1ELb1EEEEEEEEEvNT_6ParamsE)
        .other          _ZN7cutlass13device_kernelIN5flash11enable_sm90INS1_16FlashAttnFwdSm90INS1_25CollectiveMainloopFwdSm90ILi2EN4cute5tupleIJNS5_1CILi1EEES8_S8_EEENS6_IJNS7_ILi128EEENS7_ILi96EEENS7_ILi192EEEEEELi128ENS_10bfloat16_tEfNS_4arch4Sm90ELb1ELb0ELb0ELb0ELb1ELb0ELb0ELb1ELb1ELb1ELb0ELb0EEENS1_21CollectiveEpilogueFwdINS6_IJSA_SA_SB_EEES9_SE_SG_Li256ELb0ELb1ELb0ELb0EEENS1_30DynamicPersistentTileSchedulerILi256ELi128ELb0ELb1ELb1EEEEEEEEEvNT_6ParamsE,@"STO_CUDA_ENTRY STV_DEFAULT"
_ZN7cutlass13device_kernelIN5flash11enable_sm90INS1_16FlashAttnFwdSm90INS1_25CollectiveMainloopFwdSm90ILi2EN4cute5tupleIJNS5_1CILi1EEES8_S8_EEENS6_IJNS7_ILi128EEENS7_ILi96EEENS7_ILi192EEEEEELi128ENS_10bfloat16_tEfNS_4arch4Sm90ELb1ELb0ELb0ELb0ELb1ELb0ELb0ELb1ELb1ELb1ELb0ELb0EEENS1_21CollectiveEpilogueFwdINS6_IJSA_SA_SB_EEES9_SE_SG_Li256ELb0ELb1ELb0ELb0EEENS1_30DynamicPersistentTileSchedulerILi256ELi128ELb0ELb1ELb1EEEEEEEEEvNT_6ParamsE:
        /* <DEDUP_REMOVED lines=45> */
.L_x_2185:
        /* <DEDUP_REMOVED lines=22> */
.L_x_2186:
        /* <DEDUP_REMOVED lines=18> */
.L_x_2187:
        /* <DEDUP_REMOVED lines=22> */
.L_x_2188:
        /* <DEDUP_REMOVED lines=23> */
.L_x_2189:
        /* <DEDUP_REMOVED lines=10> */
.L_x_2191:
        /* <DEDUP_REMOVED lines=16> */
[----:B0-----:R-:W-:-:S05]  /*09c0*/  VIADD R173, R2, 0xffffff80 ;  /* 0xffffff8002ad7836 */ /* 0x001fca0000000000 */
[----:B------:R-:W-:-:S04]  /*09d0*/  SHF.R.S32.HI R0, RZ, 0x1f, R173 ;  /* 0x0000001fff007819 */ /* 0x000fc800000114ad */
[CC--:B------:R-:W-:Y:S02]  /*09e0*/  LEA.HI R2, R0.reuse, R173.reuse, RZ, 0x7 ;  /* 0x000000ad00027211 */ /* 0x0c0fe400078f38ff */
[-C--:B------:R-:W-:Y:S02]  /*09f0*/  LEA.HI R4, R0, R173.reuse, RZ, 0x5 ;  /* 0x000000ad00047211 */ /* 0x080fe400078f28ff */
[----:B------:R-:W-:Y:S02]  /*0a00*/  LOP3.LUT R164, R2, 0xffffff80, RZ, 0xc0, !PT ;  /* 0xffffff8002a47812 */ /* 0x000fe400078ec0ff */
[----:B------:R-:W-:Y:S01]  /*0a10*/  LEA.HI R11, R0, R173, RZ, 0x2 ;  /* 0x000000ad000b7211 */ /* 0x000fe200078f10ff */
[----:B------:R-:W-:Y:S01]  /*0a20*/  IMAD.SHL.U32 R5, R4, 0x20, RZ ;  /* 0x0000002004057824 */ /* 0x000fe200078e00ff */
[----:B------:R-:W-:Y:S01]  /*0a30*/  SHF.R.S32.HI R165, RZ, 0x7, R2 ;  /* 0x00000007ffa57819 */ /* 0x000fe20000011402 */
[----:B------:R-:W-:-:S03]  /*0a40*/  IMAD.IADD R164, R173, 0x1, -R164 ;  /* 0x00000001ada47824 */ /* 0x000fc600078e0aa4 */
[----:B------:R-:W-:Y:S02]  /*0a50*/  LOP3.LUT R5, R5, 0xfffffc00, RZ, 0xc0, !PT ;  /* 0xfffffc0005057812 */ /* 0x000fe400078ec0ff */
[----:B------:R-:W-:Y:S02]  /*0a60*/  SHF.R.S32.HI R7, RZ, 0x1f, R164 ;  /* 0x0000001fff077819 */ /* 0x000fe400000114a4 */
        /* <DEDUP_REMOVED lines=8> */
[----:B------:R-:W-:-:S03]  /*0af0*/  LOP3.LUT R10, R10, 0xfffffff8, RZ, 0xc0, !PT ;  /* 0xfffffff80a0a7812 */ /* 0x000fc600078ec0ff */
[----:B------:R-:W-:Y:S02]  /*0b00*/  IMAD.IADD R2, R165, 0x1, -R2 ;  /* 0x00000001a5027824 */ /* 0x000fe400078e0a02 */
[----:B------:R-:W-:-:S04]  /*0b10*/  IMAD.IADD R10, R9, 0x1, -R10 ;  /* 0x00000001090a7824 */ /* 0x000fc800078e0a0a */
        /* <DEDUP_REMOVED lines=8> */
[----:B------:R-:W-:Y:S01]  /*0ba0*/  LOP3.LUT R160, R0, 0xfffffff8, RZ, 0xc0, !PT ;  /* 0xfffffff800a07812 */ /* 0x000fe200078ec0ff */
[----:B------:R-:W-:Y:S01]  /*0bb0*/  IMAD.IADD R4, R173, 0x1, -R4 ;  /* 0x00000001ad047824 */ /* 0x000fe200078e0a04 */
[----:B------:R-:W-:Y:S01]  /*0bc0*/  LOP3.LUT R3, R3, 0x1ffffffe, RZ, 0xc0, !PT ;  /* 0x1ffffffe03037812 */ /* 0x000fe200078ec0ff */
[----:B------:R-:W-:Y:S01]  /*0bd0*/  ULOP3.LUT UR5, UR5, 0x1, URZ, 0xfc, !UPT ;  /* 0x0000000105057892 */ /* 0x000fe2000f8efc3f */
[----:B------:R-:W-:Y:S01]  /*0be0*/  SHF.R.S32.HI R162, RZ, 0x3, R0 ;  /* 0x00000003ffa27819 */ /* 0x000fe20000011400 */
[----:B------:R-:W-:Y:S01]  /*0bf0*/  IMAD.IADD R160, R173, 0x1, -R160 ;  /* 0x00000001ada07824 */ /* 0x000fe200078e0aa0 */
[----:B------:R-:W-:Y:S01]  /*0c00*/  LEA R4, R4, R5, 0x6 ;  /* 0x0000000504047211 */ /* 0x000fe200078e30ff */
[----:B------:R-:W-:Y:S01]  /*0c10*/  IMAD.IADD R3, R6, 0x1, -R3 ;  /* 0x0000000106037824 */ /* 0x000fe200078e0a03 */
[----:B------:R-:W-:Y:S01]  /*0c20*/  LOP3.LUT R6, R11, 0xfffffffc, RZ, 0xc0, !PT ;  /* 0xfffffffc0b067812 */ /* 0x000fe200078ec0ff */
[----:B------:R-:W-:Y:S02]  /*0c30*/  IMAD.SHL.U32 R17, R160, 0x8, RZ ;  /* 0x00000008a0117824 */ /* 0x000fe400078e00ff */
[----:B------:R-:W-:Y:S01]  /*0c40*/  IMAD.U32 R168, RZ, RZ, UR5 ;  /* 0x00000005ffa87e24 */ /* 0x000fe2000f8e00ff */
[----:B------:R-:W-:Y:S01]  /*0c50*/  LEA R167, R3, R4, 0x3 ;  /* 0x0000000403a77211 */ /* 0x000fe200078e18ff */
[----:B------:R-:W-:Y:S01]  /*0c60*/  IMAD.IADD R6, R173, 0x1, -R6 ;  /* 0x00000001ad067824 */ /* 0x000fe200078e0a06 */
[----:B------:R-:W-:-:S02]  /*0c70*/  LOP3.LUT R3, R8, 0x7ffffffc, RZ, 0xc0, !PT ;  /* 0x7ffffffc08037812 */ /* 0x000fc400078ec0ff */
[----:B------:R-:W-:Y:S02]  /*0c80*/  IADD3 R22, R17, 0x40, RZ ;  /* 0x0000004011167810 */ /* 0x000fe40007ffe0ff */
[----:B------:R-:W-:Y:S01]  /*0c90*/  LEA.HI R5, R6, R6, RZ, 0x1 ;  /* 0x0000000606057211 */ /* 0x000fe200078f08ff */
[----:B------:R-:W-:Y:S01]  /*0ca0*/  IMAD.IADD R18, R164, 0x1, -R3 ;  /* 0x00000001a4127824 */ /* 0x000fe200078e0a03 */
[----:B------:R-:W-:Y:S02]  /*0cb0*/  SHF.R.S32.HI R172, RZ, 0x1f, R17 ;  /* 0x0000001fffac7819 */ /* 0x000fe40000011411 */
[----:B------:R-:W-:Y:S02]  /*0cc0*/  LOP3.LUT R5, R5, 0x1ffffffe, RZ, 0xc0, !PT ;  /* 0x1ffffffe05057812 */ /* 0x000fe400078ec0ff */
[----:B------:R-:W-:-:S03]  /*0cd0*/  SHF.R.S32.HI R169, RZ, 0x1f, R22 ;  /* 0x0000001fffa97819 */ /* 0x000fc60000011416 */
[----:B------:R-:W-:-:S04]  /*0ce0*/  IMAD.IADD R5, R6, 0x1, -R5 ;  /* 0x0000000106057824 */ /* 0x000fc800078e0a05 */
[----:B------:R-:W-:-:S07]  /*0cf0*/  IMAD R19, R5, 0x8, R166 ;  /* 0x0000000805137824 */ /* 0x000fce00078e02a6 */
.L_x_2248:
[----:B0-2---:R-:W0:Y:S01]  /*0d00*/  LDC R3, c[0x0][0xc60] ;  /* 0x00031800ff037b82 */ /* 0x005e220000000800 */
[----:B------:R-:W-:Y:S01]  /*0d10*/  IMAD.MOV.U32 R0, RZ, RZ, R36 ;  /* 0x000000ffff007224 */ /* 0x000fe200078e0024 */
[----:B------:R-:W-:Y:S01]  /*0d20*/  ULDC UR4, c[0x0][0xc78] ;  /* 0x00031e0000047ab9 */ /* 0x000fe20000000800 */
[----:B0-----:R-:W-:-:S13]  /*0d30*/  ISETP.NE.AND P0, PT, R3, 0x1, PT ;  /* 0x000000010300780c */ /* 0x001fda0003f05270 */
[----:B-----5:R-:W0:Y:S08]  /*0d40*/  @P0 LDC R5, c[0x0][0xc64] ;  /* 0x00031900ff050b82 */ /* 0x020e300000000800 */
[----:B------:R-:W1:Y:S01]  /*0d50*/  @P0 LDC R7, c[0x0][0xc68] ;  /* 0x00031a00ff070b82 */ /* 0x000e620000000800 */
[----:B0---4-:R-:W-:-:S05]  /*0d60*/  @P0 IMAD.HI.U32 R2, R36, R5, RZ ;  /* 0x0000000524020227 */ /* 0x011fca00078e00ff */
[----:B-1----:R-:W-:-:S04]  /*0d70*/  @P0 SHF.R.U32.HI R0, RZ, R7, R2 ;  /* 0x00000007ff000219 */ /* 0x002fc80000011602 */
[----:B------:R-:W-:Y:S01]  /*0d80*/  ISETP.GE.AND P0, PT, R0, UR4, PT ;  /* 0x0000000400007c0c */ /* 0x000fe2000bf06270 */
[----:B------:R-:W-:-:S04]  /*0d90*/  IMAD.MOV R2, RZ, RZ, -R0 ;  /* 0x000000ffff027224 */ /* 0x000fc800078e0a00 */
[----:B------:R-:W-:-:S08]  /*0da0*/  IMAD R13, R3, R2, R36 ;  /* 0x00000002030d7224 */ /* 0x000fd000078e0224 */
[----:B---3--:R-:W-:Y:S05]  /*0db0*/  @!P0 BRA `(.L_x_2192) ;  /* 0x0000000000208947 */ /* 0x008fea0003800000 */
        /* <DEDUP_REMOVED lines=8> */
.L_x_2192:
[----:B------:R-:W0:Y:S01]  /*0e40*/  LDC R3, c[0x0][0xc54] ;  /* 0x00031500ff037b82 */ /* 0x000e220000000800 */
[----:B------:R-:W-:Y:S01]  /*0e50*/  IMAD.MOV.U32 R2, RZ, RZ, R13 ;  /* 0x000000ffff027224 */ /* 0x000fe200078e000d */
[----:B0-----:R-:W-:-:S13]  /*0e60*/  ISETP.NE.AND P0, PT, R3, 0x1, PT ;  /* 0x000000010300780c */ /* 0x001fda0003f05270 */
[----:B------:R-:W0:Y:S02]  /*0e70*/  @P0 LDC.64 R4, c[0x0][0xc58] ;  /* 0x00031600ff040b82 */ /* 0x000e240000000a00 */
[----:B0-----:R-:W-:-:S05]  /*0e80*/  @P0 IMAD.HI.U32 R4, R13, R4, RZ ;  /* 0x000000040d040227 */ /* 0x001fca00078e00ff */
[----:B------:R-:W-:-:S05]  /*0e90*/  @P0 SHF.R.U32.HI R2, RZ, R5, R4 ;  /* 0x00000005ff020219 */ /* 0x000fca0000011604 */
[----:B------:R-:W-:-:S07]  /*0ea0*/  IMAD R3, R2, R3, RZ ;  /* 0x0000000302037224 */ /* 0x000fce00078e02ff */
.L_x_2193:
[----:B------:R-:W0:Y:S01]  /*0eb0*/  LDC R171, c[0x0][0x448] ;  /* 0x00011200ffab7b82 */ /* 0x000e220000000800 */
[----:B------:R-:W-:Y:S01]  /*0ec0*/  LOP3.LUT R2, RZ, R2, RZ, 0x33, !PT ;  /* 0x00000002ff027212 */ /* 0x000fe200078e33ff */
[----:B------:R-:W-:Y:S01]  /*0ed0*/  ULDC UR4, c[0x0][0xc3c] ;  /* 0x00030f0000047ab9 */ /* 0x000fe20000000800 */
[----:B------:R-:W-:Y:S01]  /*0ee0*/  ULDC.64 UR6, c[0x0][0x418] ;  /* 0x0001060000067ab9 */ /* 0x000fe20000000a00 */
[----:B------:R-:W-:Y:S01]  /*0ef0*/  ULDC UR5, c[0x0][0x424] ;  /* 0x0001090000057ab9 */ /* 0x000fe20000000800 */
[----:B------:R-:W-:Y:S01]  /*0f00*/  IADD3 R2, R2, UR4, RZ ;  /* 0x0000000402027c10 */ /* 0x000fe2000fffe0ff */
[----:B------:R-:W-:Y:S01]  /*0f10*/  UISETP.NE.U32.AND UP0, UPT, UR6, URZ, UPT ;  /* 0x0000003f0600728c */ /* 0x000fe2000bf05070 */
[----:B------:R-:W-:Y:S01]  /*0f20*/  IMAD.IADD R3, R13, 0x1, -R3 ;  /* 0x000000010d037824 */ /* 0x000fe200078e0a03 */
[----:B------:R-:W1:Y:S01]  /*0f30*/  LDC R161, c[0x0][0xc48] ;  /* 0x00031200ffa17b82 */ /* 0x000e620000000800 */
[----:B------:R-:W-:Y:S01]  /*0f40*/  ULDC UR4, c[0x0][0x288] ;  /* 0x0000a20000047ab9 */ /* 0x000fe20000000800 */
[----:B------:R-:W-:Y:S01]  /*0f50*/  IMAD.SHL.U32 R16, R2, 0x80, RZ ;  /* 0x0000008002107824 */ /* 0x000fe200078e00ff */
[----:B------:R-:W-:Y:S01]  /*0f60*/  UISETP.NE.AND.EX UP0, UPT, UR7, URZ, UPT, UP0 ;  /* 0x0000003f0700728c */ /* 0x000fe2000bf05300 */
[----:B------:R-:W-:Y:S01]  /*0f70*/  CS2R R88, SRZ ;  /* 0x0000000000587805 */ /* 0x000fe2000001ff00 */
[----:B------:R-:W-:Y:S01]  /*0f80*/  UIADD3 UR4, -UR4, 0x60, URZ ;  /* 0x0000006004047890 */ /* 0x000fe2000fffe13f */
[----:B------:R-:W-:Y:S01]  /*0f90*/  VIADD R2, R16, 0x7f ;  /* 0x0000007f10027836 */ /* 0x000fe20000000000 */
[----:B------:R-:W-:Y:S01]  /*0fa0*/  USEL UR8, UR5, 0x1, UP0 ;  /* 0x0000000105087887 */ /* 0x000fe20008000000 */
[----:B------:R-:W-:Y:S01]  /*0fb0*/  CS2R R86, SRZ ;  /* 0x0000000000567805 */ /* 0x000fe2000001ff00 */
[----:B------:R-:W-:Y:S01]  /*0fc0*/  ULDC UR6, c[0x0][0x2f0] ;  /* 0x0000bc0000067ab9 */ /* 0x000fe20000000800 */
[----:B------:R-:W-:Y:S01]  /*0fd0*/  ULDC UR7, c[0x0][0xc54] ;  /* 0x0003150000077ab9 */ /* 0x000fe20000000800 */
[----:B------:R-:W-:Y:S01]  /*0fe0*/  UIMAD UR4, UR8, UR6, UR4 ;  /* 0x00000006080472a4 */ /* 0x000fe2000f8e0204 */
[----:B------:R-:W-:Y:S01]  /*0ff0*/  IMAD R6, R0, UR7, R3 ;  /* 0x0000000700067c24 */ /* 0x000fe2000f8e0203 */
[----:B------:R-:W-:Y:S01]  /*1000*/  CS2R R84, SRZ ;  /* 0x0000000000547805 */ /* 0x000fe2000001ff00 */
[----:B------:R-:W-:Y:S01]  /*1010*/  IMAD.U32 R170, RZ, RZ, UR8 ;  /* 0x00000008ffaa7e24 */ /* 0x000fe2000f8e00ff */
[----:B------:R-:W-:-:S02]  /*1020*/  CS2R R82, SRZ ;  /* 0x0000000000527805 */ /* 0x000fc4000001ff00 */
[----:B0-----:R-:W-:Y:S01]  /*1030*/  ISETP.NE.AND P1, PT, R171, 0x1, PT ;  /* 0x00000001ab00780c */ /* 0x001fe20003f25270 */
[----:B------:R-:W-:Y:S01]  /*1040*/  IMAD.MOV.U32 R23, RZ, RZ, R6 ;  /* 0x000000ffff177224 */ /* 0x000fe200078e0006 */
[----:B------:R-:W-:Y:S01]  /*1050*/  CS2R R80, SRZ ;  /* 0x0000000000507805 */ /* 0x000fe2000001ff00 */
[----:B------:R-:W-:Y:S01]  /*1060*/  IMAD.MOV.U32 R78, RZ, RZ, RZ ;  /* 0x000000ffff4e7224 */ /* 0x000fe200078e00ff */
[----:B------:R-:W-:Y:S02]  /*1070*/  CS2R R54, SRZ ;  /* 0x0000000000367805 */ /* 0x000fe4000001ff00 */
[----:B------:R-:W-:Y:S02]  /*1080*/  CS2R R76, SRZ ;  /* 0x00000000004c7805 */ /* 0x000fe4000001ff00 */
[----:B------:R-:W-:Y:S01]  /*1090*/  CS2R R74, SRZ ;  /* 0x00000000004a7805 */ /* 0x000fe2000001ff00 */
[----:B------:R-:W-:Y:S01]  /*10a0*/  IMAD.MOV.U32 R73, RZ, RZ, RZ ;  /* 0x000000ffff497224 */ /* 0x000fe200078e00ff */
[----:B-1----:R-:W-:-:S02]  /*10b0*/  ISETP.NE.AND P0, PT, R161, 0x1, PT ;  /* 0x00000001a100780c */ /* 0x002fc40003f05270 */
[----:B------:R-:W-:Y:S02]  /*10c0*/  CS2R R52, SRZ ;  /* 0x0000000000347805 */ /* 0x000fe4000001ff00 */
[----:B------:R-:W-:Y:S02]  /*10d0*/  CS2R R70, SRZ ;  /* 0x0000000000467805 */ /* 0x000fe4000001ff00 */
[----:B------:R-:W-:Y:S02]  /*10e0*/  CS2R R68, SRZ ;  /* 0x0000000000447805 */ /* 0x000fe4000001ff00 */
[----:B------:R-:W-:Y:S01]  /*10f0*/  CS2R R66, SRZ ;  /* 0x0000000000427805 */ /* 0x000fe2000001ff00 */
[----:B------:R-:W0:Y:S01]  /*1100*/  @P1 LDC R9, c[0x0][0x44c] ;  /* 0x00011300ff091b82 */ /* 0x000e220000000800 */
[----:B------:R-:W-:Y:S01]  /*1110*/  CS2R R64, SRZ ;  /* 0x0000000000407805 */ /* 0x000fe2000001ff00 */
[----:B------:R-:W-:Y:S01]  /*1120*/  IMAD.MOV.U32 R63, RZ, RZ, RZ ;  /* 0x000000ffff3f7224 */ /* 0x000fe200078e00ff */
[----:B------:R-:W-:-:S02]  /*1130*/  CS2R R50, SRZ ;  /* 0x0000000000327805 */ /* 0x000fc4000001ff00 */
[----:B------:R-:W-:Y:S01]  /*1140*/  CS2R R44, SRZ ;  /* 0x00000000002c7805 */ /* 0x000fe2000001ff00 */
[----:B------:R-:W-:Y:S01]  /*1150*/  IMAD.MOV.U32 R60, RZ, RZ, RZ ;  /* 0x000000ffff3c7224 */ /* 0x000fe200078e00ff */
[----:B------:R-:W-:Y:S02]  /*1160*/  CS2R R58, SRZ ;  /* 0x00000000003a7805 */ /* 0x000fe4000001ff00 */
[----:B------:R-:W-:Y:S01]  /*1170*/  CS2R R56, SRZ ;  /* 0x0000000000387805 */ /* 0x000fe2000001ff00 */
[----:B------:R-:W1:Y:S01]  /*1180*/  @P1 LDC R11, c[0x0][0x450] ;  /* 0x00011400ff0b1b82 */ /* 0x000e620000000800 */
[----:B------:R-:W-:Y:S02]  /*1190*/  CS2R R100, SRZ ;  /* 0x0000000000647805 */ /* 0x000fe4000001ff00 */
[----:B------:R-:W-:Y:S02]  /*11a0*/  CS2R R96, SRZ ;  /* 0x0000000000607805 */ /* 0x000fe4000001ff00 */
[----:B------:R-:W-:-:S02]  /*11b0*/  CS2R R48, SRZ ;  /* 0x0000000000307805 */ /* 0x000fc4000001ff00 */
[----:B------:R-:W-:Y:S02]  /*11c0*/  CS2R R102, SRZ ;  /* 0x0000000000667805 */ /* 0x000fe4000001ff00 */
[----:B------:R-:W-:Y:S02]  /*11d0*/  CS2R R98, SRZ ;  /* 0x0000000000627805 */ /* 0x000fe4000001ff00 */
[----:B------:R-:W-:Y:S02]  /*11e0*/  CS2R R92, SRZ ;  /* 0x00000000005c7805 */ /* 0x000fe4000001ff00 */
[----:B------:R-:W-:Y:S01]  /*11f0*/  CS2R R104, SRZ ;  /* 0x0000000000687805 */ /* 0x000fe2000001ff00 */
[----:B------:R-:W2:Y:S01]  /*1200*/  @P0 LDC R5, c[0x0][0xc4c] ;  /* 0x00031300ff050b82 */ /* 0x000ea20000000800 */
[----:B------:R-:W-:Y:S01]  /*1210*/  CS2R R90, SRZ ;  /* 0x00000000005a7805 */ /* 0x000fe2000001ff00 */
[----:B------:R-:W-:Y:S01]  /*1220*/  IMAD.MOV.U32 R106, RZ, RZ, RZ ;  /* 0x000000ffff6a7224 */ /* 0x000fe200078e00ff */
[----:B------:R-:W-:-:S02]  /*1230*/  MOV R108, RZ ;  /* 0x000000ff006c7202 */ /* 0x000fc40000000f00 */
[----:B------:R-:W-:Y:S02]  /*1240*/  CS2R R94, SRZ ;  /* 0x00000000005e7805 */ /* 0x000fe4000001ff00 */
[----:B------:R-:W-:Y:S01]  /*1250*/  CS2R R26, SRZ ;  /* 0x00000000001a7805 */ /* 0x000fe2000001ff00 */
[----:B------:R-:W-:Y:S02]  /*1260*/  IMAD.MOV.U32 R29, RZ, RZ, RZ ;  /* 0x000000ffff1d7224 */ /* 0x000fe400078e00ff */
[----:B0-----:R-:W-:Y:S01]  /*1270*/  @P1 IMAD.HI.U32 R4, R2, R9, RZ ;  /* 0x0000000902041227 */ /* 0x001fe200078e00ff */
[----:B------:R-:W0:Y:S03]  /*1280*/  @P0 LDC R7, c[0x0][0xc50] ;  /* 0x00031400ff070b82 */ /* 0x000e260000000800 */
[----:B------:R-:W-:Y:S01]  /*1290*/  IMAD.MOV.U32 R110, RZ, RZ, RZ ;  /* 0x000000ffff6e7224 */ /* 0x000fe200078e00ff */
[----:B-1----:R-:W-:-:S05]  /*12a0*/  @P1 SHF.R.U32.HI R2, RZ, R11, R4 ;  /* 0x0000000bff021219 */ /* 0x002fca0000011604 */
[----:B------:R-:W-:Y:S01]  /*12b0*/  VIADD R2, R2, UR4 ;  /* 0x0000000402027c36 */ /* 0x000fe20008000000 */
[----:B------:R-:W-:Y:S01]  /*12c0*/  UIMAD UR4, UR8, UR6, 0x5f ;  /* 0x0000005f080474a4 */ /* 0x000fe2000f8e0206 */
[----:B--2---:R-:W-:-:S03]  /*12d0*/  @P0 IMAD.HI.U32 R0, R6, R5, RZ ;  /* 0x0000000506000227 */ /* 0x004fc600078e00ff */
[----:B------:R-:W-:Y:S01]  /*12e0*/  UIMAD.WIDE UR4, UR4, 0x2aaaaaab, URZ ;  /* 0x2aaaaaab040478a5 */ /* 0x000fe2000f8e023f */
[----:B------:R-:W-:-:S03]  /*12f0*/  IMAD.HI R2, R2, 0x2aaaaaab, RZ ;  /* 0x2aaaaaab02027827 */ /* 0x000fc600078e02ff */
[----:B------:R-:W-:Y:S02]  /*1300*/  USHF.R.U32.HI UR4, URZ, 0x1f, UR5 ;  /* 0x0000001f3f047899 */ /* 0x000fe40008011605 */
[----:B------:R-:W-:Y:S02]  /*1310*/  SHF.R.U32.HI R3, RZ, 0x1f, R2 ;  /* 0x0000001fff037819 */ /* 0x000fe40000011602 */
[----:B------:R-:W-:Y:S01]  /*1320*/  ULEA.HI.SX32 UR4, UR5, UR4, 0x1c ;  /* 0x0000000405047291 */ /* 0x000fe2000f8fe23f */
[----:B0-----:R-:W-:Y:S02]  /*1330*/  @P0 SHF.R.U32.HI R23, RZ, R7, R0 ;  /* 0x00000007ff170219 */ /* 0x001fe40000011600 */
[----:B------:R-:W-:Y:S02]  /*1340*/  LEA.HI.SX32 R3, R2, R3, 0x1c ;  /* 0x0000000302037211 */ /* 0x000fe400078fe2ff */
[----:B------:R-:W-:Y:S02]  /*1350*/  IADD3 R0, -R23, RZ, RZ ;  /* 0x000000ff17007210 */ /* 0x000fe40007ffe1ff */
[----:B------:R-:W-:Y:S01]  /*1360*/  VIMNMX R72, R3, UR4, PT ;  /* 0x0000000403487c48 */ /* 0x000fe2000bfe0100 */
[----:B------:R-:W-:Y:S01]  /*1370*/  IMAD.MOV.U32 R3, RZ, RZ, RZ ;  /* 0x000000ffff037224 */ /* 0x000fe200078e00ff */
[----:B------:R-:W-:Y:S01]  /*1380*/  PLOP3.LUT P0, PT, PT, PT, PT, 0x80, 0x0 ;  /* 0x000000000000781c */ /* 0x000fe20003f0f070 */
[----:B------:R-:W-:Y:S01]  /*1390*/  IMAD R161, R161, R0, R6 ;  /* 0x00000000a1a17224 */ /* 0x000fe200078e0206 */
[----:B------:R-:W-:Y:S01]  /*13a0*/  ISETP.GE.AND P1, PT, R72, 0x1, PT ;  /* 0x000000014800780c */ /* 0x000fe20003f26270 */
[----:B------:R-:W-:Y:S01]  /*13b0*/  IMAD.MOV.U32 R0, RZ, RZ, RZ ;  /* 0x000000ffff007224 */ /* 0x000fe200078e00ff */
[----:B------:R-:W-:-:S11]  /*13c0*/  CS2R R6, SRZ ;  /* 0x0000000000067805 */ /* 0x000fd6000001ff00 */
[----:B------:R-:W-:Y:S05]  /*13d0*/  @!P1 BRA `(.L_x_2194) ;  /* 0x0000006c00e49947 */ /* 0x000fea0003800000 */
        /* <DEDUP_REMOVED lines=30> */
[----:B-1----:R-:W-:Y:S05]  /*15c0*/  CALL.ABS.NOINC R2 ;  /* 0x0000000002007343 */ /* 0x002fea0003c00000 */
.L_x_2195:
[----:B------:R-:W-:Y:S02]  /*15d0*/  LEA.HI R0, R163, R163, RZ, 0x1 ;  /* 0x000000a3a3007211 */ /* 0x000fe400078f08ff */
[----:B------:R-:W-:Y:S02]  /*15e0*/  R2UR UR4, R168 ;  /* 0x00000000a80472ca */ /* 0x000fe400000e0000 */
[----:B------:R-:W-:-:S05]  /*15f0*/  LOP3.LUT R0, R0, 0xfffffffe, RZ, 0xc0, !PT ;  /* 0xfffffffe00007812 */ /* 0x000fca00078ec0ff */
[----:B------:R-:W-:-:S05]  /*1600*/  IMAD.IADD R0, R163, 0x1, -R0 ;  /* 0x00000001a3007824 */ /* 0x000fca00078e0a00 */
[----:B------:R-:W-:Y:S02]  /*1610*/  SHF.L.U32 R0, R0, 0x1f, RZ ;  /* 0x0000001f00007819 */ /* 0x000fe400000006ff */
[----:B------:R-:W-:Y:S02]  /*1620*/  MOV R2, UR4 ;  /* 0x0000000400027c02 */ /* 0x000fe40008000f00 */
[----:B------:R-:W0:Y:S02]  /*1630*/  SYNCS.PHASECHK.TRANS64.TRYWAIT P1, [UR39+0x2a800], R0 ;  /* 0x02a80000ff0075a7 */ /* 0x000e240008020167 */
[----:B------:R-:W-:Y:S01]  /*1640*/  ISETP.NE.AND P0, PT, R2, 0x3, PT ;  /* 0x000000030200780c */ /* 0x000fe20003f05270 */
[----:B0-----:R-:W-:-:S12]  /*1650*/  @!P1 BRA `(.L_x_2196) ;  /* 0x000000c8008c9947 */ /* 0x001fd80003800000 */
.L_x_2312:
[----:B------:R-:W-:Y:S05]  /*1660*/  @!P0 BRA `(.L_x_2197) ;  /* 0x0000000000048947 */ /* 0x000fea0003800000 */
[----:B------:R-:W-:Y:S01]  /*1670*/  BPT.TRAP 0x1 ;  /* 0x000000040000795c */ /* 0x000fe20000300000 */
.L_x_2197:
[----:B0-----:R-:W-:Y:S02]  /*1680*/  IMAD.U32 R0, RZ, RZ, UR38 ;  /* 0x00000026ff007e24 */ /* 0x001fe4000f8e00ff */
[----:B------:R-:W-:-:S03]  /*1690*/  IMAD.U32 R3, RZ, RZ, UR60 ;  /* 0x0000003cff037e24 */ /* 0x000fc6000f8e00ff */
[----:B------:R-:W-:Y:S02]  /*16a0*/  LEA R0, R0, UR39, 0x3 ;  /* 0x0000002700007c11 */ /* 0x000fe4000f8e18ff */
[----:B------:R-:W-:-:S04]  /*16b0*/  SHF.L.U32 R3, R3, 0x1f, RZ ;  /* 0x0000001f03037819 */ /* 0x000fc800000006ff */
[----:B------:R0:W1:Y:S01]  /*16c0*/  SYNCS.PHASECHK.TRANS64.TRYWAIT P1, [R0+URZ+0x2a830], R3 ;  /* 0x02a83003000075a7 */ /* 0x000062000802017f */
[----:B------:R-:W-:Y:S05]  /*16d0*/  @!P0 BRA `(.L_x_2198) ;  /* 0x0000000000048947 */ /* 0x000fea0003800000 */
[----:B------:R-:W-:Y:S01]  /*16e0*/  BPT.TRAP 0x1 ;  /* 0x000000040000795c */ /* 0x000fe20000300000 */
.L_x_2198:
[----:B-1----:R-:W-:Y:S05]  /*16f0*/  @P1 BRA `(.L_x_2199) ;  /* 0x0000000000081947 */ /* 0x002fea0003800000 */
[----:B------:R-:W1:Y:S02]  /*1700*/  SYNCS.PHASECHK.TRANS64.TRYWAIT P1, [R0+URZ+0x2a830], R3 ;  /* 0x02a83003000075a7 */ /* 0x000e64000802017f */
[----:B-1----:R-:W-:Y:S05]  /*1710*/  @!P1 BRA `(.L_x_2200) ;  /* 0x000000c800749947 */ /* 0x002fea0003800000 */
.L_x_2199:
        /* <DEDUP_REMOVED lines=22> */
[----:B------:R-:W-:Y:S02]  /*1880*/  UIADD3 UR8, UR5, 0x2, URZ ;  /* 0x0000000205087890 */ /* 0x000fe4000fffe03f */
[----:B------:R-:W-:Y:S01]  /*1890*/  UIADD3 UR10, UR4, 0x2, URZ ;  /* 0x00000002040a7890 */ /* 0x000fe2000fffe03f */
[----:B------:R-:W-:Y:S01]  /*18a0*/  UMOV UR9, 0x40000040 ;  /* 0x4000004000097882 */ /* 0x000fe20000000000 */
        /* <DEDUP_REMOVED lines=70> */
.L_x_2201:
[----:B------:R-:W-:Y:S01]  /*1d10*/  ISETP.NE.AND P4, PT, R171, 0x1, PT ;  /* 0x00000001ab00780c */ /* 0x000fe20003f85270 */
[----:B------:R-:W-:Y:S01]  /*1d20*/  IMAD.IADD R4, R19, 0x1, R16 ;  /* 0x0000000113047824 */ /* 0x000fe200078e0210 */
[----:B------:R-:W2:Y:S01]  /*1d30*/  LDC R5, c[0x0][0x2f0] ;  /* 0x0000bc00ff057b82 */ /* 0x000ea20000000800 */
[----:B------:R-:W-:Y:S01]  /*1d40*/  R2UR UR5, R170 ;  /* 0x00000000aa0572ca */ /* 0x000fe200000e0000 */
[----:B------:R-:W-:-:S06]  /*1d50*/  ULDC UR4, c[0x0][0x988] ;  /* 0x0002620000047ab9 */ /* 0x000fcc0000000800 */
[----:B------:R-:W3:Y:S08]  /*1d60*/  LDC R8, c[0x0][0x288] ;  /* 0x0000a200ff087b82 */ /* 0x000ef00000000800 */
[----:B01----:R-:W0:Y:S08]  /*1d70*/  @P4 LDC R3, c[0x0][0x44c] ;  /* 0x00011300ff034b82 */ /* 0x003e300000000800 */
[----:B------:R-:W1:Y:S01]  /*1d80*/  @P4 LDC R9, c[0x0][0x450] ;  /* 0x00011400ff094b82 */ /* 0x000e620000000800 */
[----:B0-----:R-:W-:-:S05]  /*1d90*/  @P4 IMAD.HI.U32 R2, R4, R3, RZ ;  /* 0x0000000304024227 */ /* 0x001fca00078e00ff */
[----:B-1----:R-:W-:Y:S01]  /*1da0*/  @P4 SHF.R.U32.HI R4, RZ, R9, R2 ;  /* 0x00000009ff044219 */ /* 0x002fe20000011602 */
[----:B------:R-:W-:-:S04]  /*1db0*/  IMAD R2, R72, -0x60, RZ ;  /* 0xffffffa048027824 */ /* 0x000fc800078e02ff */
[----:B------:R-:W3:Y:S01]  /*1dc0*/  SHFL.IDX PT, R9, R4, 0x1, 0x1c1f ;  /* 0x003c1f0004097f89 */ /* 0x000ee200000e0000 */
[----:B------:R-:W-:Y:S02]  /*1dd0*/  VIADD R3, R2, 0x61 ;  /* 0x0000006102037836 */ /* 0x000fe40000000000 */
[----:B--2---:R-:W-:Y:S01]  /*1de0*/  IMAD R2, R5, UR5, R2 ;  /* 0x0000000505027c24 */ /* 0x004fe2000f8e0202 */
[----:B------:R-:W-:Y:S01]  /*1df0*/  SHFL.IDX PT, R4, R4, RZ, 0x1c1f ;  /* 0x001c1fff04047589 */ /* 0x000fe200000e0000 */
[----:B------:R-:W-:-:S03]  /*1e00*/  IMAD R10, R18, -0x2, R3 ;  /* 0xfffffffe120a7824 */ /* 0x000fc600078e0203 */
[----:B------:R-:W-:Y:S01]  /*1e10*/  IADD3 R11, R2, 0x60, RZ ;  /* 0x00000060020b7810 */ /* 0x000fe20007ffe0ff */
[----:B------:R-:W-:-:S04]  /*1e20*/  IMAD R3, R5, UR5, R10 ;  /* 0x0000000505037c24 */ /* 0x000fc8000f8e020a */
[----:B------:R-:W-:Y:S01]  /*1e30*/  IMAD R2, R18, -0x2, R11 ;  /* 0xfffffffe12027824 */ /* 0x000fe200078e020b */
[----:B---3--:R-:W-:Y:S01]  /*1e40*/  IADD3 R9, R9, -R8, R3 ;  /* 0x8000000809097210 */ /* 0x008fe20007ffe003 */
[----:B------:R-:W-:-:S03]  /*1e50*/  IMAD.IADD R3, R3, 0x1, -R8 ;  /* 0x0000000103037824 */ /* 0x000fc600078e0a08 */
[----:B------:R-:W-:-:S04]  /*1e60*/  VIMNMX R9, R2, R9, PT ;  /* 0x0000000902097248 */ /* 0x000fc80003fe0100 */
[C---:B------:R-:W-:Y:S02]  /*1e70*/  ISETP.GT.AND P1, PT, R9.reuse, RZ, PT ;  /* 0x000000ff0900720c */ /* 0x040fe40003f24270 */
[C---:B------:R-:W-:Y:S02]  /*1e80*/  ISETP.GT.AND P2, PT, R9.reuse, 0x1, PT ;  /* 0x000000010900780c */ /* 0x040fe40003f44270 */
[----:B------:R-:W-:Y:S02]  /*1e90*/  ISETP.GT.AND P3, PT, R9, 0x8, PT ;  /* 0x000000080900780c */ /* 0x000fe40003f64270 */
[----:B------:R-:W-:Y:S02]  /*1ea0*/  FSEL R73, R26, -INF , P1 ;  /* 0xff8000001a497808 */ /* 0x000fe40000800000 */
[----:B------:R-:W-:Y:S02]  /*1eb0*/  FSEL R10, R27, -INF , P2 ;  /* 0xff8000001b0a7808 */ /* 0x000fe40001000000 */
        /* <DEDUP_REMOVED lines=26> */
[----:B------:R-:W-:Y:S01]  /*2060*/  FMNMX.FTZ R12, R89, R12, !PT ;  /* 0x0000000c590c7209 */ /* 0x000fe20007810000 */
[----:B------:R-:W0:Y:S01]  /*2070*/  @P4 LDC R46, c[0x0][0x450] ;  /* 0x00011400ff2e4b82 */ /* 0x000e220000000800 */
        /* <DEDUP_REMOVED lines=37> */
[----:B------:R-:W-:-:S04]  /*22d0*/  FMNMX.FTZ R12, R107, R12, !PT ;  /* 0x0000000c6b0c7209 */ /* 0x000fc80007810000 */
[----:B------:R-:W-:-:S05]  /*22e0*/  FMNMX.FTZ R12, R71, R12, !PT ;  /* 0x0000000c470c7209 */ /* 0x000fca0007810000 */
[----:B------:R-:W1:Y:S02]  /*22f0*/  SHFL.BFLY PT, R9, R12, 0x2, 0x1f ;  /* 0x0c401f000c097f89 */ /* 0x000e6400000e0000 */
[----:B-1----:R-:W-:Y:S02]  /*2300*/  FMNMX.FTZ R13, R12, R9, !PT ;  /* 0x000000090c0d7209 */ /* 0x002fe40007810000 */
[----:B------:R-:W-:Y:S01]  /*2310*/  VIADDMNMX R9, R4, R3, R2, PT ;  /* 0x0000000304097246 */ /* 0x000fe20003800102 */
[----:B------:R-:W-:Y:S01]  /*2320*/  IMAD.U32 R2, RZ, RZ, UR4 ;  /* 0x00000004ff027e24 */ /* 0x000fe2000f8e00ff */
[----:B------:R-:W-:Y:S01]  /*2330*/  R2UR UR4, R0 ;  /* 0x00000000000472ca */ /* 0x000fe200000e0000 */
[----:B------:R-:W1:Y:S01]  /*2340*/  SHFL.BFLY PT, R14, R13, 0x1, 0x1f ;  /* 0x0c201f000d0e7f89 */ /* 0x000e6200000e0000 */
[C---:B------:R-:W-:Y:S02]  /*2350*/  ISETP.GT.AND P1, PT, R9.reuse, RZ, PT ;  /* 0x000000ff0900720c */ /* 0x040fe40003f24270 */
[----:B------:R-:W-:-:S02]  /*2360*/  ISETP.GT.AND P2, PT, R9, 0x1, PT ;  /* 0x000000010900780c */ /* 0x000fc40003f44270 */
[----:B------:R-:W-:Y:S02]  /*2370*/  ISETP.GT.AND P3, PT, R9, 0x8, PT ;  /* 0x000000080900780c */ /* 0x000fe40003f64270 */
[----:B------:R-:W-:Y:S02]  /*2380*/  FSEL R11, R24, -INF , P1 ;  /* 0xff800000180b7808 */ /* 0x000fe40000800000 */
[----:B------:R-:W-:Y:S02]  /*2390*/  FSEL R25, R25, -INF , P2 ;  /* 0xff80000019197808 */ /* 0x000fe40001000000 */
[----:B------:R-:W-:Y:S01]  /*23a0*/  ISETP.GT.AND P1, PT, R9, 0x9, PT ;  /* 0x000000090900780c */ /* 0x000fe20003f24270 */
[----:B------:R-:W-:Y:S01]  /*23b0*/  UIADD3 UR4, UR4, 0x2a840, URZ ;  /* 0x0002a84004047890 */ /* 0x000fe2000fffe03f */
[----:B------:R-:W-:Y:S02]  /*23c0*/  FMNMX.FTZ R4, R11, R25, !PT ;  /* 0x000000190b047209 */ /* 0x000fe40007810000 */
[----:B------:R-:W-:-:S02]  /*23d0*/  ISETP.GT.AND P2, PT, R9, 0x10, PT ;  /* 0x000000100900780c */ /* 0x000fc40003f44270 */
[----:B------:R-:W-:Y:S02]  /*23e0*/  FSEL R29, R29, -INF , P1 ;  /* 0xff8000001d1d7808 */ /* 0x000fe40000800000 */
[----:B------:R-:W-:Y:S02]  /*23f0*/  ISETP.GT.AND P1, PT, R9, 0x11, PT ;  /* 0x000000110900780c */ /* 0x000fe40003f24270 */
[----:B------:R-:W-:Y:S02]  /*2400*/  FSEL R15, R32, -INF , P2 ;  /* 0xff800000200f7808 */ /* 0x000fe40001000000 */
[----:B------:R-:W-:Y:S02]  /*2410*/  FSEL R33, R33, -INF , P1 ;  /* 0xff80000021217808 */ /* 0x000fe40000800000 */
[----:B-1----:R-:W-:Y:S02]  /*2420*/  FMNMX.FTZ R3, R13, R14, !PT ;  /* 0x0000000e0d037209 */ /* 0x002fe40007810000 */
[----:B------:R-:W-:-:S02]  /*2430*/  FSEL R13, R28, -INF , P3 ;  /* 0xff8000001c0d7808 */ /* 0x000fc40001800000 */
[----:B------:R-:W-:Y:S01]  /*2440*/  ISETP.GT.AND P3, PT, R9, 0x18, PT ;  /* 0x000000180900780c */ /* 0x000fe20003f64270 */
[----:B------:R-:W-:Y:S01]  /*2450*/  FMUL.FTZ R12, R3, R2 ;  /* 0x00000002030c7220 */ /* 0x000fe20000410000 */
[----:B------:R-:W-:Y:S02]  /*2460*/  FMNMX.FTZ R4, R13, R4, !PT ;  /* 0x000000040d047209 */ /* 0x000fe40007810000 */
[----:B------:R-:W-:Y:S02]  /*2470*/  FSETP.NEU.FTZ.AND P2, PT, R3, -INF , PT ;  /* 0xff8000000300780b */ /* 0x000fe40003f5d000 */
[----:B------:R-:W-:Y:S02]  /*2480*/  FMNMX.FTZ R4, R29, R4, !PT ;  /* 0x000000041d047209 */ /* 0x000fe40007810000 */
[----:B------:R-:W-:Y:S02]  /*2490*/  ISETP.GT.AND P1, PT, R9, 0x19, PT ;  /* 0x000000190900780c */ /* 0x000fe40003f24270 */
[----:B------:R-:W-:-:S02]  /*24a0*/  FMNMX.FTZ R4, R15, R4, !PT ;  /* 0x000000040f047209 */ /* 0x000fc40007810000 */
[----:B------:R-:W-:Y:S02]  /*24b0*/  FSEL R21, R36, -INF , P3 ;  /* 0xff80000024157808 */ /* 0x000fe40001800000 */
[----:B------:R-:W-:Y:S02]  /*24c0*/  FMNMX.FTZ R4, R33, R4, !PT ;  /* 0x0000000421047209 */ /* 0x000fe40007810000 */
[----:B------:R-:W-:Y:S02]  /*24d0*/  FSEL R14, R12, RZ, P2 ;  /* 0x000000ff0c0e7208 */ /* 0x000fe40001000000 */
[----:B------:R-:W-:Y:S02]  /*24e0*/  ISETP.GT.AND P2, PT, R9, 0x20, PT ;  /* 0x000000200900780c */ /* 0x000fe40003f44270 */
[----:B------:R-:W-:Y:S01]  /*24f0*/  FSEL R37, R37, -INF , P1 ;  /* 0xff80000025257808 */ /* 0x000fe20000800000 */
[--C-:B------:R-:W-:Y:S01]  /*2500*/  FFMA.FTZ R157, R73, R2, -R14.reuse ;  /* 0x00000002499d7223 */ /* 0x100fe2000001080e */
[----:B------:R-:W-:Y:S01]  /*2510*/  FMNMX.FTZ R4, R21, R4, !PT ;  /* 0x0000000415047209 */ /* 0x000fe20007810000 */
[-CC-:B------:R-:W-:Y:S01]  /*2520*/  FFMA.FTZ R10, R10, R2.reuse, -R14.reuse ;  /* 0x000000020a0a7223 */ /* 0x180fe2000001080e */
[----:B------:R-:W-:Y:S01]  /*2530*/  ISETP.GT.AND P1, PT, R9, 0x21, PT ;  /* 0x000000210900780c */ /* 0x000fe20003f24270 */
[--C-:B------:R-:W-:Y:S01]  /*2540*/  FFMA.FTZ R159, R75, R2, -R14.reuse ;  /* 0x000000024b9f7223 */ /* 0x100fe2000001080e */
[----:B------:R-:W-:Y:S01]  /*2550*/  FSEL R27, R40, -INF , P2 ;  /* 0xff800000281b7808 */ /* 0x000fe20001000000 */
[----:B------:R-:W-:Y:S01]  /*2560*/  MUFU.EX2 R157, R157 ;  /* 0x0000009d009d7308 */ /* 0x000fe20000000800 */
[----:B------:R-:W-:Y:S01]  /*2570*/  FMNMX.FTZ R4, R37, R4, !PT ;  /* 0x0000000425047209 */ /* 0x000fe20007810000 */
[-CC-:B------:R-:W-:Y:S01]  /*2580*/  FFMA.FTZ R77, R77, R2.reuse, -R14.reuse ;  /* 0x000000024d4d7223 */ /* 0x180fe2000001080e */
[----:B------:R-:W-:Y:S01]  /*2590*/  ISETP.GT.AND P2, PT, R9, 0x28, PT ;  /* 0x000000280900780c */ /* 0x000fe20003f44270 */
[-CC-:B------:R-:W-:Y:S01]  /*25a0*/  FFMA.FTZ R79, R79, R2.reuse, -R14.reuse ;  /* 0x000000024f4f7223 */ /* 0x180fe2000001080e */
[----:B------:R-:W-:Y:S01]  /*25b0*/  FSEL R41, R41, -INF , P1 ;  /* 0xff80000029297808 */ /* 0x000fe20000800000 */
[--C-:B------:R-:W-:Y:S01]  /*25c0*/  FFMA.FTZ R81, R81, R2, -R14.reuse ;  /* 0x0000000251517223 */ /* 0x100fe2000001080e */
[----:B------:R-:W-:Y:S01]  /*25d0*/  FMNMX.FTZ R4, R27, R4, !PT ;  /* 0x000000041b047209 */ /* 0x000fe20007810000 */
[----:B------:R-:W1:Y:S01]  /*25e0*/  MUFU.EX2 R10, R10 ;  /* 0x0000000a000a7308 */ /* 0x000e620000000800 */
[----:B------:R-:W-:Y:S01]  /*25f0*/  ISETP.GT.AND P1, PT, R9, 0x29, PT ;  /* 0x000000290900780c */ /* 0x000fe20003f24270 */
[----:B------:R-:W-:Y:S01]  /*2600*/  FFMA.FTZ R83, R83, R2, -R14 ;  /* 0x0000000253537223 */ /* 0x000fe2000001080e */
[----:B------:R-:W-:Y:S01]  /*2610*/  FSEL R31, R44, -INF , P2 ;  /* 0xff8000002c1f7808 */ /* 0x000fe20001000000 */
[----:B------:R-:W-:Y:S01]  /*2620*/  IMAD R44, R5, UR5, -R8 ;  /* 0x00000005052c7c24 */ /* 0x000fe2000f8e0a08 */
[----:B------:R-:W-:Y:S01]  /*2630*/  FMNMX.FTZ R4, R41, R4, !PT ;  /* 0x0000000429047209 */ /* 0x000fe20007810000 */
[-CC-:B------:R-:W-:Y:S01]  /*2640*/  FFMA.FTZ R85, R85, R2.reuse, -R14.reuse ;  /* 0x0000000255557223 */ /* 0x180fe2000001080e */
[----:B------:R-:W-:Y:S01]  /*2650*/  ISETP.GT.AND P2, PT, R9, 0x30, PT ;  /* 0x000000300900780c */ /* 0x000fe20003f44270 */
[----:B------:R-:W-:Y:S01]  /*2660*/  MUFU.EX2 R159, R159 ;  /* 0x0000009f009f7308 */ /* 0x000fe20000000800 */
[----:B------:R-:W-:Y:S01]  /*2670*/  FSEL R45, R45, -INF , P1 ;  /* 0xff8000002d2d7808 */ /* 0x000fe20000800000 */
[--C-:B------:R-:W-:Y:S01]  /*2680*/  FFMA.FTZ R87, R87, R2, -R14.reuse ;  /* 0x0000000257577223 */ /* 0x100fe2000001080e */
[----:B------:R-:W-:Y:S01]  /*2690*/  FMNMX.FTZ R4, R31, R4, !PT ;  /* 0x000000041f047209 */ /* 0x000fe20007810000 */
[-CC-:B------:R-:W-:Y:S01]  /*26a0*/  FFMA.FTZ R89, R89, R2.reuse, -R14.reuse ;  /* 0x0000000259597223 */ /* 0x180fe2000001080e */
[----:B------:R-:W-:Y:S01]  /*26b0*/  ISETP.GT.AND P1, PT, R9, 0x31, PT ;  /* 0x000000310900780c */ /* 0x000fe20003f24270 */
[----:B------:R-:W-:Y:S01]  /*26c0*/  FFMA.FTZ R91, R91, R2, -R14 ;  /* 0x000000025b5b7223 */ /* 0x000fe2000001080e */
[----:B------:R-:W-:Y:S01]  /*26d0*/  FSEL R35, R48, -INF , P2 ;  /* 0xff80000030237808 */ /* 0x000fe20001000000 */
[----:B------:R-:W-:Y:S01]  /*26e0*/  MUFU.EX2 R20, R77 ;  /* 0x0000004d00147308 */ /* 0x000fe20000000800 */
[----:B------:R-:W-:Y:S01]  /*26f0*/  FMNMX.FTZ R4, R45, R4, !PT ;  /* 0x000000042d047209 */ /* 0x000fe20007810000 */
[----:B-1----:R-:W-:Y:S01]  /*2700*/  FADD.FTZ R42, R157, R10 ;  /* 0x0000000a9d2a7221 */ /* 0x002fe20000010000 */
[----:B------:R-:W-:Y:S01]  /*2710*/  ISETP.GT.AND P2, PT, R9, 0x38, PT ;  /* 0x000000380900780c */ /* 0x000fe20003f44270 */
[-CC-:B------:R-:W-:Y:S01]  /*2720*/  FFMA.FTZ R93, R93, R2.reuse, -R14.reuse ;  /* 0x000000025d5d7223 */ /* 0x180fe2000001080e */
[----:B------:R-:W-:Y:S01]  /*2730*/  FSEL R49, R49, -INF , P1 ;  /* 0xff80000031317808 */ /* 0x000fe20000800000 */
[--C-:B------:R-:W-:Y:S01]  /*2740*/  FFMA.FTZ R95, R95, R2, -R14.reuse ;  /* 0x000000025f5f7223 */ /* 0x100fe2000001080e */
[----:B------:R-:W-:Y:S01]  /*2750*/  FMNMX.FTZ R4, R35, R4, !PT ;  /* 0x0000000423047209 */ /* 0x000fe20007810000 */
[----:B------:R-:W-:Y:S01]  /*2760*/  MUFU.EX2 R79, R79 ;  /* 0x0000004f004f7308 */ /* 0x000fe20000000800 */
[----:B------:R-:W-:Y:S01]  /*2770*/  ISETP.GT.AND P1, PT, R9, 0x39, PT ;  /* 0x000000390900780c */ /* 0x000fe20003f24270 */
[-CC-:B------:R-:W-:Y:S01]  /*2780*/  FFMA.FTZ R97, R97, R2.reuse, -R14.reuse ;  /* 0x0000000261617223 */ /* 0x180fe2000001080e */
[----:B------:R-:W-:Y:S01]  /*2790*/  FSEL R39, R52, -INF , P2 ;  /* 0xff80000034277808 */ /* 0x000fe20001000000 */
[--C-:B------:R-:W-:Y:S01]  /*27a0*/  FFMA.FTZ R99, R99, R2, -R14.reuse ;  /* 0x0000000263637223 */ /* 0x100fe2000001080e */
[----:B------:R-:W-:Y:S01]  /*27b0*/  FMNMX.FTZ R4, R49, R4, !PT ;  /* 0x0000000431047209 */ /* 0x000fe20007810000 */
[-CC-:B------:R-:W-:Y:S01]  /*27c0*/  FFMA.FTZ R55, R55, R2.reuse, -R14.reuse ;  /* 0x0000000237377223 */ /* 0x180fe2000001080e */
[----:B------:R-:W-:Y:S01]  /*27d0*/  ISETP.GT.AND P2, PT, R9, 0x40, PT ;  /* 0x000000400900780c */ /* 0x000fe20003f44270 */
[----:B------:R-:W1:Y:S01]  /*27e0*/  MUFU.EX2 R24, R81 ;  /* 0x0000005100187308 */ /* 0x000e620000000800 */
        /* <DEDUP_REMOVED lines=11> */
[----:B------:R-:W2:Y:S01]  /*28a0*/  S2UR UR5, SR_CgaCtaId ;  /* 0x00000000000579c3 */ /* 0x000ea20000008800 */
[----:B------:R-:W-:Y:S01]  /*28b0*/  FSEL R57, R57, -INF , P1 ;  /* 0xff80000039397808 */ /* 0x000fe20000800000 */
[--C-:B------:R-:W-:Y:S01]  /*28c0*/  FFMA.FTZ R105, R105, R2, -R14.reuse ;  /* 0x0000000269697223 */ /* 0x100fe2000001080e */
[----:B------:R-:W-:Y:S01]  /*28d0*/  FMNMX.FTZ R4, R43, R4, !PT ;  /* 0x000000042b047209 */ /* 0x000fe20007810000 */
[----:B------:R3:W4:Y:S01]  /*28e0*/  MUFU.EX2 R26, R85 ;  /* 0x00000055001a7308 */ /* 0x0007220000000800 */
[----:B------:R-:W-:Y:S01]  /*28f0*/  ISETP.GT.AND P1, PT, R9, 0x49, PT ;  /* 0x000000490900780c */ /* 0x000fe20003f24270 */
[-CC-:B------:R-:W-:Y:S01]  /*2900*/  FFMA.FTZ R67, R67, R2.reuse, -R14.reuse ;  /* 0x0000000243437223 */ /* 0x180fe2000001080e */
[----:B------:R-:W-:Y:S01]  /*2910*/  FSEL R47, R60, -INF , P2 ;  /* 0xff8000003c2f7808 */ /* 0x000fe20001000000 */
[--C-:B------:R-:W-:Y:S01]  /*2920*/  FFMA.FTZ R107, R107, R2, -R14.reuse ;  /* 0x000000026b6b7223 */ /* 0x100fe2000001080e */
[----:B------:R-:W-:Y:S01]  /*2930*/  FMNMX.FTZ R4, R57, R4, !PT ;  /* 0x0000000439047209 */ /* 0x000fe20007810000 */
[----:B------:R-:W-:Y:S01]  /*2940*/  FFMA.FTZ R14, R71, R2, -R14 ;  /* 0x00000002470e7223 */ /* 0x000fe2000001080e */
[----:B------:R-:W-:Y:S01]  /*2950*/  ISETP.GT.AND P2, PT, R9, 0x50, PT ;  /* 0x000000500900780c */ /* 0x000fe20003f44270 */
[----:B------:R-:W-:Y:S01]  /*2960*/  MUFU.EX2 R87, R87 ;  /* 0x0000005700577308 */ /* 0x000fe20000000800 */
[----:B------:R-:W-:-:S02]  /*2970*/  FSEL R61, R61, -INF , P1 ;  /* 0xff8000003d3d7808 */ /* 0x000fc40000800000 */
[----:B---3--:R-:W-:Y:S02]  /*2980*/  CS2R R84, SRZ ;  /* 0x0000000000547805 */ /* 0x008fe4000001ff00 */
[----:B------:R-:W-:Y:S02]  /*2990*/  FMNMX.FTZ R4, R47, R4, !PT ;  /* 0x000000042f047209 */ /* 0x000fe40007810000 */
[----:B------:R-:W-:Y:S02]  /*29a0*/  CS2R R80, SRZ ;  /* 0x0000000000507805 */ /* 0x000fe4000001ff00 */
[----:B------:R-:W-:Y:S02]  /*29b0*/  ISETP.GT.AND P1, PT, R9, 0x51, PT ;  /* 0x000000510900780c */ /* 0x000fe40003f24270 */
[----:B------:R-:W-:Y:S02]  /*29c0*/  CS2R R76, SRZ ;  /* 0x00000000004c7805 */ /* 0x000fe4000001ff00 */
[----:B------:R-:W-:Y:S01]  /*29d0*/  FSEL R51, R64, -INF , P2 ;  /* 0xff80000040337808 */ /* 0x000fe20001000000 */
[----:B------:R-:W3:Y:S01]  /*29e0*/  MUFU.EX2 R28, R89 ;  /* 0x00000059001c7308 */ /* 0x000ee20000000800 */
[----:B------:R-:W-:-:S02]  /*29f0*/  FMNMX.FTZ R4, R61, R4, !PT ;  /* 0x000000043d047209 */ /* 0x000fc40007810000 */
[----:B------:R-:W-:Y:S02]  /*2a00*/  CS2R R74, SRZ ;  /* 0x00000000004a7805 */ /* 0x000fe4000001ff00 */
[----:B------:R-:W-:Y:S01]  /*2a10*/  ISETP.GT.AND P2, PT, R9, 0x58, PT ;  /* 0x000000580900780c */ /* 0x000fe20003f44270 */
[----:B--2---:R-:W-:Y:S01]  /*2a20*/  UPRMT UR4, UR5, 0x654, UR4 ;  /* 0x0000065405047896 */ /* 0x004fe20008000004 */
[----:B------:R-:W-:Y:S02]  /*2a30*/  FSEL R65, R65, -INF , P1 ;  /* 0xff80000041417808 */ /* 0x000fe40000800000 */
[----:B------:R-:W-:Y:S02]  /*2a40*/  CS2R R70, SRZ ;  /* 0x0000000000467805 */ /* 0x000fe4000001ff00 */
[----:B------:R-:W-:Y:S01]  /*2a50*/  FMNMX.FTZ R4, R51, R4, !PT ;  /* 0x0000000433047209 */ /* 0x000fe20007810000 */
[----:B------:R-:W-:Y:S01]  /*2a60*/  MUFU.EX2 R91, R91 ;  /* 0x0000005b005b7308 */ /* 0x000fe20000000800 */
[----:B------:R-:W-:-:S02]  /*2a70*/  ISETP.GT.AND P1, PT, R9, 0x59, PT ;  /* 0x000000590900780c */ /* 0x000fc40003f24270 */
[----:B------:R-:W-:Y:S02]  /*2a80*/  FSEL R9, R68, -INF , P2 ;  /* 0xff80000044097808 */ /* 0x000fe40001000000 */
[----:B------:R-:W-:Y:S01]  /*2a90*/  FMNMX.FTZ R4, R65, R4, !PT ;  /* 0x0000000441047209 */ /* 0x000fe20007810000 */
[----:B------:R-:W-:Y:S01]  /*2aa0*/  SYNCS.ARRIVE.TRANS64.RED.A1T0 RZ, [UR4], RZ ;  /* 0x000000ffffff79a7 */ /* 0x000fe20008100404 */
[----:B------:R-:W-:Y:S01]  /*2ab0*/  FSEL R69, R69, -INF , P1 ;  /* 0xff80000045457808 */ /* 0x000fe20000800000 */
[----:B------:R-:W2:Y:S01]  /*2ac0*/  MUFU.EX2 R30, R93 ;  /* 0x0000005d001e7308 */ /* 0x000ea20000000800 */
[----:B------:R-:W-:Y:S02]  /*2ad0*/  FMNMX.FTZ R4, R9, R4, !PT ;  /* 0x0000000409047209 */ /* 0x000fe40007810000 */
[----:B------:R-:W-:Y:S01]  /*2ae0*/  F2FP.BF16.F32.PACK_AB R157, R10, R157 ;  /* 0x0000009d0a9d723e */ /* 0x000fe200000010ff */
[----:B------:R-:W-:Y:S01]  /*2af0*/  VIADD R10, R72, 0xfffffffe ;  /* 0xfffffffe480a7836 */ /* 0x000fe20000000000 */
[----:B------:R-:W-:-:S02]  /*2b00*/  FMNMX.FTZ R4, R69, R4, !PT ;  /* 0x0000000445047209 */ /* 0x000fc40007810000 */
[----:B-1----:R-:W-:Y:S01]  /*2b10*/  F2FP.BF16.F32.PACK_AB R153, R24, R79 ;  /* 0x0000004f1899723e */ /* 0x002fe200000010ff */
[----:B------:R-:W-:Y:S01]  /*2b20*/  MUFU.EX2 R95, R95 ;  /* 0x0000005f005f7308 */ /* 0x000fe20000000800 */
[----:B----4-:R-:W-:Y:S01]  /*2b30*/  F2FP.BF16.F32.PACK_AB R155, R26, R83 ;  /* 0x000000531a9b723e */ /* 0x010fe200000010ff */
[----:B------:R-:W1:Y:S01]  /*2b40*/  SHFL.BFLY PT, R73, R4, 0x2, 0x1f ;  /* 0x0c401f0004497f89 */ /* 0x000e6200000e0000 */
[----:B---3--:R-:W-:-:S05]  /*2b50*/  F2FP.BF16.F32.PACK_AB R149, R28, R87 ;  /* 0x000000571c95723e */ /* 0x008fca00000010ff */
[----:B------:R-:W3:Y:S01]  /*2b60*/  MUFU.EX2 R32, R97 ;  /* 0x0000006100207308 */ /* 0x000ee20000000800 */
[----:B--2---:R-:W-:-:S07]  /*2b70*/  F2FP.BF16.F32.PACK_AB R151, R30, R91 ;  /* 0x0000005b1e97723e */ /* 0x004fce00000010ff */
[----:B------:R-:W-:Y:S08]  /*2b80*/  MUFU.EX2 R99, R99 ;  /* 0x0000006300637308 */ /* 0x000ff00000000800 */
[----:B------:R2:W4:Y:S01]  /*2b90*/  MUFU.EX2 R34, R55 ;  /* 0x0000003700227308 */ /* 0x0005220000000800 */
[----:B---3--:R-:W-:Y:S02]  /*2ba0*/  F2FP.BF16.F32.PACK_AB R145, R32, R95 ;  /* 0x0000005f2091723e */ /* 0x008fe400000010ff */
[----:B-1----:R-:W-:-:S05]  /*2bb0*/  FMNMX.FTZ R73, R4, R73, !PT ;  /* 0x0000004904497209 */ /* 0x002fca0007810000 */
[----:B------:R-:W1:Y:S01]  /*2bc0*/  SHFL.BFLY PT, R4, R73, 0x1, 0x1f ;  /* 0x0c201f0049047f89 */ /* 0x000e6200000e0000 */
[----:B------:R-:W-:Y:S01]  /*2bd0*/  MUFU.EX2 R101, R101 ;  /* 0x0000006500657308 */ /* 0x000fe20000000800 */
[----:B--2---:R-:W-:-:S07]  /*2be0*/  CS2R R54, SRZ ;  /* 0x0000000000367805 */ /* 0x004fce000001ff00 */
[----:B------:R2:W3:Y:S01]  /*2bf0*/  MUFU.EX2 R36, R59 ;  /* 0x0000003b00247308 */ /* 0x0004e20000000800 */
[----:B----4-:R-:W-:-:S07]  /*2c00*/  F2FP.BF16.F32.PACK_AB R147, R34, R99 ;  /* 0x000000632293723e */ /* 0x010fce00000010ff */
[----:B------:R-:W-:Y:S01]  /*2c10*/  MUFU.EX2 R103, R103 ;  /* 0x0000006700677308 */ /* 0x000fe20000000800 */
[----:B--2---:R-:W-:Y:S02]  /*2c20*/  CS2R R58, SRZ ;  /* 0x00000000003a7805 */ /* 0x004fe4000001ff00 */
[----:B-1----:R-:W-:-:S05]  /*2c30*/  FMNMX.FTZ R4, R73, R4, !PT ;  /* 0x0000000449047209 */ /* 0x002fca0007810000 */
[----:B------:R1:W-:Y:S01]  /*2c40*/  MUFU.EX2 R38, R63 ;  /* 0x0000003f00267308 */ /* 0x0003e20000000800 */
[----:B---3--:R-:W-:Y:S02]  /*2c50*/  F2FP.BF16.F32.PACK_AB R141, R36, R101 ;  /* 0x00000065248d723e */ /* 0x008fe400000010ff */
[----:B------:R-:W-:Y:S02]  /*2c60*/  CS2R R72, SRZ ;  /* 0x0000000000487805 */ /* 0x000fe4000001ff00 */
[C---:B------:R-:W-:Y:S01]  /*2c70*/  FSETP.NEU.FTZ.AND P1, PT, R4.reuse, -INF , PT ;  /* 0xff8000000400780b */ /* 0x040fe20003f3d000 */
[----:B------:R-:W-:Y:S02]  /*2c80*/  FMUL.FTZ R12, R4, R2 ;  /* 0x00000002040c7220 */ /* 0x000fe40000410000 */
[----:B------:R-:W-:Y:S03]  /*2c90*/  MUFU.EX2 R105, R105 ;  /* 0x0000006900697308 */ /* 0x000fe60000000800 */
[----:B------:R-:W-:-:S02]  /*2ca0*/  FSEL R12, R12, RZ, P1 ;  /* 0x000000ff0c0c7208 */ /* 0x000fc40000800000 */
[----:B-1----:R-:W-:-:S03]  /*2cb0*/  CS2R R62, SRZ ;  /* 0x00000000003e7805 */ /* 0x002fc6000001ff00 */
        /* <DEDUP_REMOVED lines=13> */
[----:B-1----:R-:W1:Y:S01]  /*2d90*/  @P4 LDC R25, c[0x0][0x44c] ;  /* 0x00011300ff194b82 */ /* 0x002e620000000800 */
[-CC-:B------:R-:W-:Y:S01]  /*2da0*/  FFMA.FTZ R45, R45, R2.reuse, -R12.reuse ;  /* 0x000000022d2d7223 */ /* 0x180fe2000001080c */
[-CC-:B------:R-:W-:Y:S01]  /*2db0*/  FFMA.FTZ R35, R35, R2.reuse, -R12.reuse ;  /* 0x0000000223237223 */ /* 0x180fe2000001080c */
[-CC-:B------:R-:W-:Y:S01]  /*2dc0*/  FFMA.FTZ R49, R49, R2.reuse, -R12.reuse ;  /* 0x0000000231317223 */ /* 0x180fe2000001080c */
[-CC-:B------:R-:W-:Y:S01]  /*2dd0*/  FFMA.FTZ R39, R39, R2.reuse, -R12.reuse ;  /* 0x0000000227277223 */ /* 0x180fe2000001080c */
[-CC-:B------:R-:W-:Y:S01]  /*2de0*/  FFMA.FTZ R53, R53, R2.reuse, -R12.reuse ;  /* 0x0000000235357223 */ /* 0x180fe2000001080c */
[-CC-:B------:R-:W-:Y:S01]  /*2df0*/  FFMA.FTZ R43, R43, R2.reuse, -R12.reuse ;  /* 0x000000022b2b7223 */ /* 0x180fe2000001080c */
[----:B------:R-:W3:Y:S01]  /*2e00*/  MUFU.EX2 R13, R13 ;  /* 0x0000000d000d7308 */ /* 0x000ee20000000800 */
[-CC-:B------:R-:W-:Y:S01]  /*2e10*/  FFMA.FTZ R57, R57, R2.reuse, -R12.reuse ;  /* 0x0000000239397223 */ /* 0x180fe2000001080c */
[-CC-:B------:R-:W-:Y:S01]  /*2e20*/  FFMA.FTZ R47, R47, R2.reuse, -R12.reuse ;  /* 0x000000022f2f7223 */ /* 0x180fe2000001080c */
[-CC-:B------:R-:W-:Y:S01]  /*2e30*/  FFMA.FTZ R61, R61, R2.reuse, -R12.reuse ;  /* 0x000000023d3d7223 */ /* 0x180fe2000001080c */
[-CC-:B------:R-:W-:Y:S01]  /*2e40*/  FFMA.FTZ R51, R51, R2.reuse, -R12.reuse ;  /* 0x0000000233337223 */ /* 0x180fe2000001080c */
[-CC-:B------:R-:W-:Y:S01]  /*2e50*/  FFMA.FTZ R65, R65, R2.reuse, -R12.reuse ;  /* 0x0000000241417223 */ /* 0x180fe2000001080c */
[-CC-:B------:R-:W-:Y:S01]  /*2e60*/  FFMA.FTZ R9, R9, R2.reuse, -R12.reuse ;  /* 0x0000000209097223 */ /* 0x180fe2000001080c */
[----:B------:R-:W-:Y:S01]  /*2e70*/  FFMA.FTZ R12, R69, R2, -R12 ;  /* 0x00000002450c7223 */ /* 0x000fe2000001080c */
[----:B------:R4:W5:Y:S01]  /*2e80*/  MUFU.EX2 R158, R29 ;  /* 0x0000001d009e7308 */ /* 0x0009620000000800 */
[----:B--2---:R-:W-:Y:S01]  /*2e90*/  FADD.FTZ R8, R11, R156 ;  /* 0x0000009c0b087221 */ /* 0x004fe20000010000 */
[----:B------:R-:W-:-:S02]  /*2ea0*/  F2FP.BF16.F32.PACK_AB R156, R156, R11 ;  /* 0x0000000b9c9c723e */ /* 0x000fc400000010ff */
[----:B------:R-:W-:Y:S02]  /*2eb0*/  CS2R R68, SRZ ;  /* 0x0000000000447805 */ /* 0x000fe4000001ff00 */
[----:B------:R-:W-:Y:S02]  /*2ec0*/  F2FP.BF16.F32.PACK_AB R143, R38, R103 ;  /* 0x00000067268f723e */ /* 0x000fe400000010ff */
[----:B------:R-:W2:Y:S01]  /*2ed0*/  MUFU.EX2 R15, R15 ;  /* 0x0000000f000f7308 */ /* 0x000ea20000000800 */
[----:B-1----:R-:W-:-:S04]  /*2ee0*/  @P4 IMAD.HI.U32 R25, R16, R25, RZ ;  /* 0x0000001910194227 */ /* 0x002fc800078e00ff */
[----:B---3--:R-:W-:Y:S01]  /*2ef0*/  FADD.FTZ R5, R13, R8 ;  /* 0x000000080d057221 */ /* 0x008fe20000010000 */
[----:B----4-:R-:W-:Y:S01]  /*2f00*/  IMAD.MOV.U32 R29, RZ, RZ, R16 ;  /* 0x000000ffff1d7224 */ /* 0x010fe200078e0010 */
[----:B0-----:R-:W-:Y:S01]  /*2f10*/  @P4 SHF.R.U32.HI R29, RZ, R46, R25 ;  /* 0x0000002eff1d4219 */ /* 0x001fe20000011619 */
[----:B------:R-:W-:Y:S01]  /*2f20*/  FADD.FTZ R25, R159, R42 ;  /* 0x0000002a9f197221 */ /* 0x000fe20000010000 */
[----:B------:R-:W0:Y:S01]  /*2f30*/  MUFU.EX2 R152, R33 ;  /* 0x0000002100987308 */ /* 0x000e220000000800 */
[C---:B-----5:R-:W-:Y:S01]  /*2f40*/  FADD.FTZ R0, R158.reuse, R5 ;  /* 0x000000059e007221 */ /* 0x060fe20000010000 */
[----:B------:R-:W-:Y:S01]  /*2f50*/  F2FP.BF16.F32.PACK_AB R158, R158, R13 ;  /* 0x0000000d9e9e723e */ /* 0x000fe200000010ff */
[----:B------:R-:W-:Y:S01]  /*2f60*/  FADD.FTZ R8, R20, R25 ;  /* 0x0000001914087221 */ /* 0x000fe20000010000 */
[----:B------:R-:W-:Y:S01]  /*2f70*/  IMAD.IADD R44, R44, 0x1, R29 ;  /* 0x000000012c2c7824 */ /* 0x000fe200078e021d */
[----:B------:R-:W-:Y:S02]  /*2f80*/  F2FP.BF16.F32.PACK_AB R159, R20, R159 ;  /* 0x0000009f149f723e */ /* 0x000fe400000010ff */
[----:B------:R-:W-:Y:S01]  /*2f90*/  FADD.FTZ R25, R79, R8 ;  /* 0x000000084f197221 */ /* 0x000fe20000010000 */
[----:B------:R-:W1:Y:S01]  /*2fa0*/  MUFU.EX2 R21, R21 ;  /* 0x0000001500157308 */ /* 0x000e620000000800 */
[----:B--2---:R-:W-:Y:S01]  /*2fb0*/  FADD.FTZ R5, R15, R0 ;  /* 0x000000000f057221 */ /* 0x004fe20000010000 */
[----:B------:R-:W-:-:S04]  /*2fc0*/  IMAD.HI R44, R44, 0x2aaaaaab, RZ ;  /* 0x2aaaaaab2c2c7827 */ /* 0x000fc800078e02ff */
[----:B------:R-:W-:Y:S01]  /*2fd0*/  FADD.FTZ R8, R24, R25 ;  /* 0x0000001918087221 */ /* 0x000fe20000010000 */
[----:B------:R-:W-:-:S03]  /*2fe0*/  CS2R R78, SRZ ;  /* 0x00000000004e7805 */ /* 0x000fc6000001ff00 */
[----:B------:R-:W-:Y:S01]  /*2ff0*/  FADD.FTZ R25, R83, R8 ;  /* 0x0000000853197221 */ /* 0x000fe20000010000 */
[----:B------:R-:W2:Y:S01]  /*3000*/  MUFU.EX2 R154, R37 ;  /* 0x00000025009a7308 */ /* 0x000ea20000000800 */
[----:B0-----:R-:W-:Y:S01]  /*3010*/  FADD.FTZ R0, R152, R5 ;  /* 0x0000000598007221 */ /* 0x001fe20000010000 */
[----:B------:R-:W-:Y:S01]  /*3020*/  SHF.R.U32.HI R29, RZ, 0x1f, R44 ;  /* 0x0000001fff1d7819 */ /* 0x000fe2000001162c */
[----:B------:R-:W-:Y:S01]  /*3030*/  FADD.FTZ R8, R26, R25 ;  /* 0x000000191a087221 */ /* 0x000fe20000010000 */
[----:B------:R-:W-:Y:S02]  /*3040*/  F2FP.BF16.F32.PACK_AB R152, R152, R15 ;  /* 0x0000000f9898723e */ /* 0x000fe400000010ff */
[----:B------:R-:W-:Y:S02]  /*3050*/  CS2R R82, SRZ ;  /* 0x0000000000527805 */ /* 0x000fe4000001ff00 */
[----:B------:R-:W-:Y:S01]  /*3060*/  LEA.HI.SX32 R29, R44, R29, 0x1c ;  /* 0x0000001d2c1d7211 */ /* 0x000fe200078fe2ff */
[----:B------:R-:W-:Y:S01]  /*3070*/  FADD.FTZ R25, R87, R8 ;  /* 0x0000000857197221 */ /* 0x000fe20000010000 */
[----:B------:R-:W0:Y:S01]  /*3080*/  MUFU.EX2 R27, R27 ;  /* 0x0000001b001b7308 */ /* 0x000e220000000800 */
[----:B-1----:R-:W-:Y:S01]  /*3090*/  FADD.FTZ R5, R21, R0 ;  /* 0x0000000015057221 */ /* 0x002fe20000010000 */
[----:B------:R-:W-:Y:S01]  /*30a0*/  VIMNMX R13, RZ, R29, !PT ;  /* 0x0000001dff0d7248 */ /* 0x000fe20007fe0100 */
[----:B------:R-:W-:Y:S01]  /*30b0*/  FADD.FTZ R8, R28, R25 ;  /* 0x000000191c087221 */ /* 0x000fe20000010000 */
[----:B------:R-:W-:-:S02]  /*30c0*/  CS2R R86, SRZ ;  /* 0x0000000000567805 */ /* 0x000fc4000001ff00 */
[----:B------:R-:W-:Y:S02]  /*30d0*/  CS2R R28, SRZ ;  /* 0x00000000001c7805 */ /* 0x000fe4000001ff00 */
[----:B------:R-:W-:Y:S01]  /*30e0*/  ISETP.GE.AND P1, PT, R10, R13, PT ;  /* 0x0000000d0a00720c */ /* 0x000fe20003f26270 */
[----:B------:R-:W-:Y:S01]  /*30f0*/  FADD.FTZ R25, R91, R8 ;  /* 0x000000085b197221 */ /* 0x000fe20000010000 */
[----:B------:R-:W1:Y:S01]  /*3100*/  MUFU.EX2 R148, R41 ;  /* 0x0000002900947308 */ /* 0x000e620000000800 */
[C---:B--2---:R-:W-:Y:S01]  /*3110*/  FADD.FTZ R0, R154.reuse, R5 ;  /* 0x000000059a007221 */ /* 0x044fe20000010000 */
[----:B------:R-:W-:Y:S01]  /*3120*/  F2FP.BF16.F32.PACK_AB R154, R154, R21 ;  /* 0x000000159a9a723e */ /* 0x000fe200000010ff */
[----:B------:R-:W-:-:S04]  /*3130*/  FADD.FTZ R8, R30, R25 ;  /* 0x000000191e087221 */ /* 0x000fc80000010000 */
[----:B------:R-:W-:Y:S01]  /*3140*/  FADD.FTZ R25, R95, R8 ;  /* 0x000000085f197221 */ /* 0x000fe20000010000 */
[----:B------:R-:W2:Y:S01]  /*3150*/  MUFU.EX2 R31, R31 ;  /* 0x0000001f001f7308 */ /* 0x000ea20000000800 */
[----:B0-----:R-:W-:Y:S02]  /*3160*/  FADD.FTZ R5, R27, R0 ;  /* 0x000000001b057221 */ /* 0x001fe40000010000 */
[----:B------:R-:W-:Y:S01]  /*3170*/  FADD.FTZ R8, R32, R25 ;  /* 0x0000001920087221 */ /* 0x000fe20000010000 */
[----:B------:R-:W-:-:S03]  /*3180*/  CS2R R32, SRZ ;  /* 0x0000000000207805 */ /* 0x000fc6000001ff00 */
[----:B------:R-:W-:Y:S01]  /*3190*/  FADD.FTZ R25, R99, R8 ;  /* 0x0000000863197221 */ /* 0x000fe20000010000 */
[----:B------:R0:W3:Y:S01]  /*31a0*/  MUFU.EX2 R150, R45 ;  /* 0x0000002d00967308 */ /* 0x0000e20000000800 */
[C---:B-1----:R-:W-:Y:S01]  /*31b0*/  FADD.FTZ R0, R148.reuse, R5 ;  /* 0x0000000594007221 */ /* 0x042fe20000010000 */
[----:B------:R-:W-:Y:S01]  /*31c0*/  F2FP.BF16.F32.PACK_AB R148, R148, R27 ;  /* 0x0000001b9494723e */ /* 0x000fe200000010ff */
[----:B------:R-:W-:Y:S01]  /*31d0*/  FADD.FTZ R8, R34, R25 ;  /* 0x0000001922087221 */ /* 0x000fe20000010000 */
[----:B------:R-:W-:-:S03]  /*31e0*/  CS2R R26, SRZ ;  /* 0x00000000001a7805 */ /* 0x000fc6000001ff00 */
[----:B------:R-:W-:Y:S01]  /*31f0*/  FADD.FTZ R25, R101, R8 ;  /* 0x0000000865197221 */ /* 0x000fe20000010000 */
[----:B------:R-:W1:Y:S01]  /*3200*/  MUFU.EX2 R35, R35 ;  /* 0x0000002300237308 */ /* 0x000e620000000800 */
[----:B--2---:R-:W-:Y:S01]  /*3210*/  FADD.FTZ R5, R31, R0 ;  /* 0x000000001f057221 */ /* 0x004fe20000010000 */
[----:B0-----:R-:W-:Y:S01]  /*3220*/  CS2R R44, SRZ ;  /* 0x00000000002c7805 */ /* 0x001fe2000001ff00 */
[----:B------:R-:W-:Y:S01]  /*3230*/  FADD.FTZ R8, R36, R25 ;  /* 0x0000001924087221 */ /* 0x000fe20000010000 */
[----:B------:R-:W-:Y:S02]  /*3240*/  CS2R R36, SRZ ;  /* 0x0000000000247805 */ /* 0x000fe4000001ff00 */
[----:B------:R-:W-:Y:S01]  /*3250*/  CS2R R24, SRZ ;  /* 0x0000000000187805 */ /* 0x000fe2000001ff00 */
[----:B------:R-:W-:Y:S01]  /*3260*/  FADD.FTZ R11, R103, R8 ;  /* 0x00000008670b7221 */ /* 0x000fe20000010000 */
[----:B------:R0:W2:Y:S01]  /*3270*/  MUFU.EX2 R144, R49 ;  /* 0x0000003100907308 */ /* 0x0000a20000000800 */
[C---:B---3--:R-:W-:Y:S01]  /*3280*/  FADD.FTZ R0, R150.reuse, R5 ;  /* 0x0000000596007221 */ /* 0x048fe20000010000 */
[----:B------:R-:W-:Y:S01]  /*3290*/  F2FP.BF16.F32.PACK_AB R150, R150, R31 ;  /* 0x0000001f9696723e */ /* 0x000fe200000010ff */
[----:B------:R-:W-:Y:S01]  /*32a0*/  FADD.FTZ R8, R38, R11 ;  /* 0x0000000b26087221 */ /* 0x000fe20000010000 */
[----:B------:R-:W-:-:S03]  /*32b0*/  CS2R R30, SRZ ;  /* 0x00000000001e7805 */ /* 0x000fc6000001ff00 */
[----:B------:R-:W-:Y:S01]  /*32c0*/  FADD.FTZ R11, R105, R8 ;  /* 0x00000008690b7221 */ /* 0x000fe20000010000 */
[----:B------:R-:W3:Y:S01]  /*32d0*/  MUFU.EX2 R39, R39 ;  /* 0x0000002700277308 */ /* 0x000ee20000000800 */
[----:B-1----:R-:W-:Y:S01]  /*32e0*/  FADD.FTZ R5, R35, R0 ;  /* 0x0000000023057221 */ /* 0x002fe20000010000 */
[----:B0-----:R-:W-:-:S06]  /*32f0*/  CS2R R48, SRZ ;  /* 0x0000000000307805 */ /* 0x001fcc000001ff00 */
[----:B------:R0:W1:Y:S01]  /*3300*/  MUFU.EX2 R146, R53 ;  /* 0x0000003500927308 */ /* 0x0000620000000800 */
[C---:B--2---:R-:W-:Y:S01]  /*3310*/  FADD.FTZ R0, R144.reuse, R5 ;  /* 0x0000000590007221 */ /* 0x044fe20000010000 */
[----:B------:R-:W-:Y:S02]  /*3320*/  F2FP.BF16.F32.PACK_AB R144, R144, R35 ;  /* 0x000000239090723e */ /* 0x000fe400000010ff */
[----:B------:R-:W-:-:S04]  /*3330*/  CS2R R34, SRZ ;  /* 0x0000000000227805 */ /* 0x000fc8000001ff00 */
[----:B------:R-:W2:Y:S01]  /*3340*/  MUFU.EX2 R43, R43 ;  /* 0x0000002b002b7308 */ /* 0x000ea20000000800 */
[----:B---3--:R-:W-:Y:S01]  /*3350*/  FADD.FTZ R5, R39, R0 ;  /* 0x0000000027057221 */ /* 0x008fe20000010000 */
[----:B0-----:R-:W-:-:S06]  /*3360*/  CS2R R52, SRZ ;  /* 0x0000000000347805 */ /* 0x001fcc000001ff00 */
[----:B------:R0:W3:Y:S01]  /*3370*/  MUFU.EX2 R140, R57 ;  /* 0x00000039008c7308 */ /* 0x0000e20000000800 */
[C---:B-1----:R-:W-:Y:S01]  /*3380*/  FADD.FTZ R0, R146.reuse, R5 ;  /* 0x0000000592007221 */ /* 0x042fe20000010000 */
[----:B------:R-:W-:Y:S02]  /*3390*/  F2FP.BF16.F32.PACK_AB R146, R146, R39 ;  /* 0x000000279292723e */ /* 0x000fe400000010ff */
[----:B------:R-:W-:-:S04]  /*33a0*/  CS2R R38, SRZ ;  /* 0x0000000000267805 */ /* 0x000fc8000001ff00 */
[----:B------:R-:W1:Y:S01]  /*33b0*/  MUFU.EX2 R47, R47 ;  /* 0x0000002f002f7308 */ /* 0x000e620000000800 */
[----:B--2---:R-:W-:Y:S01]  /*33c0*/  FADD.FTZ R5, R43, R0 ;  /* 0x000000002b057221 */ /* 0x004fe20000010000 */
[----:B0-----:R-:W-:-:S06]  /*33d0*/  CS2R R56, SRZ ;  /* 0x0000000000387805 */ /* 0x001fcc000001ff00 */
[----:B------:R0:W2:Y:S01]  /*33e0*/  MUFU.EX2 R142, R61 ;  /* 0x0000003d008e7308 */ /* 0x0000a20000000800 */
[C---:B---3--:R-:W-:Y:S01]  /*33f0*/  FADD.FTZ R0, R140.reuse, R5 ;  /* 0x000000058c007221 */ /* 0x048fe20000010000 */
[----:B------:R-:W-:Y:S02]  /*3400*/  F2FP.BF16.F32.PACK_AB R140, R140, R43 ;  /* 0x0000002b8c8c723e */ /* 0x000fe400000010ff */
[----:B------:R-:W-:-:S04]  /*3410*/  CS2R R42, SRZ ;  /* 0x00000000002a7805 */ /* 0x000fc8000001ff00 */
[----:B------:R-:W3:Y:S01]  /*3420*/  MUFU.EX2 R51, R51 ;  /* 0x0000003300337308 */ /* 0x000ee20000000800 */
[----:B-1----:R-:W-:Y:S01]  /*3430*/  FADD.FTZ R5, R47, R0 ;  /* 0x000000002f057221 */ /* 0x002fe20000010000 */
[----:B0-----:R-:W-:-:S06]  /*3440*/  CS2R R60, SRZ ;  /* 0x00000000003c7805 */ /* 0x001fcc000001ff00 */
[----:B------:R0:W1:Y:S01]  /*3450*/  MUFU.EX2 R136, R65 ;  /* 0x0000004100887308 */ /* 0x0000620000000800 */
[C---:B--2---:R-:W-:Y:S01]  /*3460*/  FADD.FTZ R0, R142.reuse, R5 ;  /* 0x000000058e007221 */ /* 0x044fe20000010000 */
[----:B------:R-:W-:Y:S02]  /*3470*/  F2FP.BF16.F32.PACK_AB R142, R142, R47 ;  /* 0x0000002f8e8e723e */ /* 0x000fe400000010ff */
[----:B------:R-:W-:-:S04]  /*3480*/  CS2R R46, SRZ ;  /* 0x00000000002e7805 */ /* 0x000fc8000001ff00 */
[----:B------:R2:W4:Y:S01]  /*3490*/  MUFU.EX2 R40, R67 ;  /* 0x0000004300287308 */ /* 0x0005220000000800 */
[----:B---3--:R-:W-:Y:S01]  /*34a0*/  FADD.FTZ R5, R51, R0 ;  /* 0x0000000033057221 */ /* 0x008fe20000010000 */
[----:B0-----:R-:W-:-:S06]  /*34b0*/  CS2R R64, SRZ ;  /* 0x0000000000407805 */ /* 0x001fcc000001ff00 */
[----:B------:R-:W0:Y:S01]  /*34c0*/  MUFU.EX2 R9, R9 ;  /* 0x0000000900097308 */ /* 0x000e220000000800 */
[C---:B-1----:R-:W-:Y:S01]  /*34d0*/  FADD.FTZ R0, R136.reuse, R5 ;  /* 0x0000000588007221 */ /* 0x042fe20000010000 */
[----:B------:R-:W-:Y:S02]  /*34e0*/  F2FP.BF16.F32.PACK_AB R136, R136, R51 ;  /* 0x000000338888723e */ /* 0x000fe400000010ff */
[----:B--2---:R-:W-:Y:S02]  /*34f0*/  CS2R R66, SRZ ;  /* 0x0000000000427805 */ /* 0x004fe4000001ff00 */
[----:B------:R-:W-:Y:S02]  /*3500*/  CS2R R50, SRZ ;  /* 0x0000000000327805 */ /* 0x000fe4000001ff00 */
[----:B------:R-:W1:Y:S01]  /*3510*/  MUFU.EX2 R107, R107 ;  /* 0x0000006b006b7308 */ /* 0x000e620000000800 */
[C---:B----4-:R-:W-:Y:S01]  /*3520*/  FADD.FTZ R8, R40.reuse, R11 ;  /* 0x0000000b28087221 */ /* 0x050fe20000010000 */
[----:B------:R-:W-:-:S02]  /*3530*/  F2FP.BF16.F32.PACK_AB R137, R40, R105 ;  /* 0x000000692889723e */ /* 0x000fc400000010ff */
[----:B------:R-:W-:-:S04]  /*3540*/  CS2R R40, SRZ ;  /* 0x0000000000287805 */ /* 0x000fc8000001ff00 */
[----:B------:R-:W2:Y:S01]  /*3550*/  MUFU.EX2 R12, R12 ;  /* 0x0000000c000c7308 */ /* 0x000ea20000000800 */
[----:B0-----:R-:W-:Y:S01]  /*3560*/  FADD.FTZ R5, R9, R0 ;  /* 0x0000000009057221 */ /* 0x001fe20000010000 */
[----:B------:R-:W-:-:S06]  /*3570*/  IMAD.MOV.U32 R0, RZ, RZ, 0x3f800000 ;  /* 0x3f800000ff007424 */ /* 0x000fcc00078e00ff */
[----:B------:R-:W0:Y:S01]  /*3580*/  MUFU.EX2 R14, R14 ;  /* 0x0000000e000e7308 */ /* 0x000e220000000800 */
[----:B-1----:R-:W-:Y:S01]  /*3590*/  FADD.FTZ R11, R107, R8 ;  /* 0x000000086b0b7221 */ /* 0x002fe20000010000 */
[C---:B--2---:R-:W-:Y:S01]  /*35a0*/  FADD.FTZ R8, R12.reuse, R5 ;  /* 0x000000050c087221 */ /* 0x044fe20000010000 */
[----:B------:R-:W-:Y:S02]  /*35b0*/  F2FP.BF16.F32.PACK_AB R138, R12, R9 ;  /* 0x000000090c8a723e */ /* 0x000fe400000010ff */
[----:B------:R-:W-:Y:S01]  /*35c0*/  MOV R9, 0x3f800000 ;  /* 0x3f80000000097802 */ /* 0x000fe20000000f00 */
[C---:B0-----:R-:W-:Y:S01]  /*35d0*/  FADD.FTZ R5, R14.reuse, R11 ;  /* 0x0000000b0e057221 */ /* 0x041fe20000010000 */
[----:B------:R-:W-:Y:S01]  /*35e0*/  F2FP.BF16.F32.PACK_AB R139, R14, R107 ;  /* 0x0000006b0e8b723e */ /* 0x000fe200000010ff */
[----:B------:R-:W-:Y:S06]  /*35f0*/  @!P1 BRA `(.L_x_2202) ;  /* 0x0000002000e89947 */ /* 0x000fec0003800000 */
[----:B------:R-:W-:Y:S01]  /*3600*/  IMAD.MOV.U32 R12, RZ, RZ, R3 ;  /* 0x000000ffff0c7224 */ /* 0x000fe200078e0003 */
[----:B------:R-:W-:Y:S01]  /*3610*/  UMOV UR7, UR60 ;  /* 0x0000003c00077c82 */ /* 0x000fe20008000000 */
[----:B------:R-:W-:Y:S01]  /*3620*/  IMAD.MOV.U32 R11, RZ, RZ, R4 ;  /* 0x000000ffff0b7224 */ /* 0x000fe200078e0004 */
[----:B------:R-:W-:Y:S01]  /*3630*/  UMOV UR4, UR38 ;  /* 0x0000002600047c82 */ /* 0x000fe20008000000 */
[----:B------:R-:W-:Y:S01]  /*3640*/  IMAD.MOV.U32 R0, RZ, RZ, 0x3f800000 ;  /* 0x3f800000ff007424 */ /* 0x000fe200078e00ff */
[----:B------:R-:W-:Y:S01]  /*3650*/  ULDC UR58, c[0x0][0x288] ;  /* 0x0000a200003a7ab9 */ /* 0x000fe20000000800 */
[----:B------:R-:W-:-:S07]  /*3660*/  IMAD.MOV.U32 R87, RZ, RZ, RZ ;  /* 0x000000ffff577224 */ /* 0x000fce00078e00ff */
.L_x_2213:
[----:B------:R-:W-:-:S04]  /*3670*/  UISETP.NE.AND UP0, UPT, UR4, 0x1, UPT ;  /* 0x000000010400788c */ /* 0x000fc8000bf05270 */
[----:B------:R-:W-:-:S04]  /*3680*/  USEL UR60, URZ, 0x1, UP0 ;  /* 0x000000013f3c7887 */ /* 0x000fc80008000000 */
[----:B------:R-:W-:Y:S01]  /*3690*/  ULOP3.LUT UR60, UR7, UR60, URZ, 0x3c, !UPT ;  /* 0x0000003c073c7292 */ /* 0x000fe2000f8e3c3f */
[----:B------:R-:W-:Y:S11]  /*36a0*/  @!P0 BRA `(.L_x_2203) ;  /* 0x0000000000048947 */ /* 0x000ff60003800000 */
[----:B------:R-:W-:Y:S01]  /*36b0*/  BPT.TRAP 0x1 ;  /* 0x000000040000795c */ /* 0x000fe20000300000 */
.L_x_2203:
        /* <DEDUP_REMOVED lines=9> */
.L_x_2204:
[----:B-1----:R-:W-:Y:S05]  /*3750*/  @P1 BRA `(.L_x_2205) ;  /* 0x0000000000081947 */ /* 0x002fea0003800000 */
[----:B------:R-:W1:Y:S02]  /*3760*/  SYNCS.PHASECHK.TRANS64.TRYWAIT P1, [UR6+0x2a830], R2 ;  /* 0x02a83002ff0075a7 */ /* 0x000e640008020146 */
[----:B-1----:R-:W-:Y:S05]  /*3770*/  @!P1 BRA `(.L_x_2206) ;  /* 0x000000a800709947 */ /* 0x002fea0003800000 */
.L_x_2205:
        /* <DEDUP_REMOVED lines=39> */
[----:B------:R-:W-:Y:S01]  /*39f0*/  UMOV UR52, UR56 ;  /* 0x0000003800347c82 */ /* 0x000fe20008000000 */
[----:B------:R-:W-:Y:S01]  /*3a00*/  UMOV UR53, UR57 ;  /* 0x0000003900357c82 */ /* 0x000fe20008000000 */
        /* <DEDUP_REMOVED lines=90> */
.L_x_2207:
[----:B------:R-:W-:Y:S01]  /*3fb0*/  ULEA UR5, UR4, UR39, 0x3 ;  /* 0x0000002704057291 */ /* 0x000fe2000f8e183f */
[----:B------:R-:W-:-:S05]  /*3fc0*/  IMAD.U32 R0, RZ, RZ, UR7 ;  /* 0x00000007ff007e24 */ /* 0x000fca000f8e00ff */
[----:B------:R-:W-:-:S04]  /*3fd0*/  SHF.L.U32 R0, R0, 0x1f, RZ ;  /* 0x0000001f00007819 */ /* 0x000fc800000006ff */
[----:B------:R2:W3:Y:S01]  /*3fe0*/  SYNCS.PHASECHK.TRANS64.TRYWAIT P1, [UR5+0x2a850], R0 ;  /* 0x02a85000ff0075a7 */ /* 0x0004e20008020145 */
[----:B------:R-:W-:Y:S05]  /*3ff0*/  @!P0 BRA `(.L_x_2208) ;  /* 0x0000000000048947 */ /* 0x000fea0003800000 */
[----:B------:R-:W-:Y:S01]  /*4000*/  BPT.TRAP 0x1 ;  /* 0x000000040000795c */ /* 0x000fe20000300000 */
.L_x_2208:
[----:B---3--:R-:W-:Y:S05]  /*4010*/  @P1 BRA `(.L_x_2209) ;  /* 0x0000000000081947 */ /* 0x008fea0003800000 */
[----:B------:R-:W3:Y:S02]  /*4020*/  SYNCS.PHASECHK.TRANS64.TRYWAIT P1, [UR5+0x2a850], R0 ;  /* 0x02a85000ff0075a7 */ /* 0x000ee40008020145 */
[----:B---3--:R-:W-:Y:S05]  /*4030*/  @!P1 BRA `(.L_x_2210) ;  /* 0x000000a000589947 */ /* 0x008fea0003800000 */
.L_x_2209:
        /* <DEDUP_REMOVED lines=38> */
.L_x_2211:
[----:B------:R-:W-:Y:S01]  /*42a0*/  ISETP.NE.AND P1, PT, R171, 0x1, PT ;  /* 0x00000001ab00780c */ /* 0x000fe20003f25270 */
[----:B------:R-:W3:Y:S01]  /*42b0*/  LDC R4, c[0x0][0x2f0] ;  /* 0x0000bc00ff047b82 */ /* 0x000ee20000000800 */
[----:B-12---:R-:W-:Y:S01]  /*42c0*/  IADD3 R0, R19, R16, RZ ;  /* 0x0000001013007210 */ /* 0x006fe20007ffe0ff */
[----:B------:R-:W-:Y:S01]  /*42d0*/  UIADD3 UR6, UR6, 0x2a840, URZ ;  /* 0x0002a84006067890 */ /* 0x000fe2000fffe03f */
[----:B------:R-:W-:-:S09]  /*42e0*/  R2UR UR4, R170 ;  /* 0x00000000aa0472ca */ /* 0x000fd200000e0000 */
[----:B------:R-:W0:Y:S08]  /*42f0*/  @P1 LDC R3, c[0x0][0x44c] ;  /* 0x00011300ff031b82 */ /* 0x000e300000000800 */
[----:B------:R-:W1:Y:S01]  /*4300*/  @P1 LDC R9, c[0x0][0x450] ;  /* 0x00011400ff091b82 */ /* 0x000e620000000800 */
[----:B0-----:R-:W-:-:S04]  /*4310*/  @P1 IMAD.HI.U32 R2, R0, R3, RZ ;  /* 0x0000000300021227 */ /* 0x001fc800078e00ff */
[----:B------:R-:W-:Y:S01]  /*4320*/  IMAD.MOV.U32 R3, RZ, RZ, -0x60 ;  /* 0xffffffa0ff037424 */ /* 0x000fe200078e00ff */
[----:B-1----:R-:W-:-:S03]  /*4330*/  @P1 SHF.R.U32.HI R0, RZ, R9, R2 ;  /* 0x00000009ff001219 */ /* 0x002fc60000011602 */
[----:B------:R-:W-:Y:S02]  /*4340*/  IMAD R3, R10, R3, 0x1 ;  /* 0x000000010a037424 */ /* 0x000fe400078e0203 */
[----:B------:R-:W0:Y:S02]  /*4350*/  SHFL.IDX PT, R9, R0, RZ, 0x1c1f ;  /* 0x001c1fff00097589 */ /* 0x000e2400000e0000 */
[----:B------:R-:W-:Y:S02]  /*4360*/  IMAD R3, R18, -0x2, R3 ;  /* 0xfffffffe12037824 */ /* 0x000fe400078e0203 */
[----:B------:R-:W1:Y:S02]  /*4370*/  SHFL.IDX PT, R143, R0, 0x1, 0x1c1f ;  /* 0x003c1f00008f7f89 */ /* 0x000e6400000e0000 */
[----:B---3--:R-:W-:Y:S01]  /*4380*/  IMAD R4, R4, UR4, R3 ;  /* 0x0000000404047c24 */ /* 0x008fe2000f8e0203 */
[----:B------:R-:W2:Y:S04]  /*4390*/  S2UR UR4, SR_CgaCtaId ;  /* 0x00000000000479c3 */ /* 0x000ea80000008800 */
[----:B0-----:R-:W-:-:S04]  /*43a0*/  IADD3 R2, R9, -UR58, R4 ;  /* 0x8000003a09027c10 */ /* 0x001fc8000fffe004 */
[C---:B------:R-:W-:Y:S02]  /*43b0*/  ISETP.GT.AND P1, PT, R2.reuse, RZ, PT ;  /* 0x000000ff0200720c */ /* 0x040fe40003f24270 */
[----:B------:R-:W-:Y:S01]  /*43c0*/  ISETP.GT.AND P2, PT, R2, 0x1, PT ;  /* 0x000000010200780c */ /* 0x000fe20003f44270 */
[----:B--2---:R-:W-:Y:S01]  /*43d0*/  UPRMT UR6, UR4, 0x654, UR6 ;  /* 0x0000065404067896 */ /* 0x004fe20008000006 */
[----:B------:R-:W-:Y:S02]  /*43e0*/  FSEL R151, R88, -INF , P1 ;  /* 0xff80000058977808 */ /* 0x000fe40000800000 */
[----:B------:R-:W-:Y:S02]  /*43f0*/  ISETP.GT.AND P1, PT, R2, 0x8, PT ;  /* 0x000000080200780c */ /* 0x000fe40003f24270 */
[----:B------:R-:W-:Y:S02]  /*4400*/  FSEL R153, R89, -INF , P2 ;  /* 0xff80000059997808 */ /* 0x000fe40001000000 */
[----:B------:R-:W-:-:S02]  /*4410*/  FMNMX.FTZ R14, R151, R11, !PT ;  /* 0x0000000b970e7209 */ /* 0x000fc40007810000 */
[----:B------:R-:W-:Y:S01]  /*4420*/  ISETP.GT.AND P2, PT, R2, 0x9, PT ;  /* 0x000000090200780c */ /* 0x000fe20003f44270 */
[----:B------:R-:W-:Y:S01]  /*4430*/  SYNCS.ARRIVE.TRANS64.RED.A1T0 RZ, [UR6], RZ ;  /* 0x000000ffffff79a7 */ /* 0x000fe20008100406 */
        /* <DEDUP_REMOVED lines=60> */
[----:B------:R-:W-:Y:S01]  /*4800*/  FSEL R137, R132, -INF , P1 ;  /* 0xff80000084897808 */ /* 0x000fe20000800000 */
[----:B------:R-:W0:Y:S01]  /*4810*/  LDC R2, c[0x0][0x988] ;  /* 0x00026200ff027b82 */ /* 0x000e220000000800 */
[----:B------:R-:W-:Y:S02]  /*4820*/  FMNMX.FTZ R14, R129, R14, !PT ;  /* 0x0000000e810e7209 */ /* 0x000fe40007810000 */
[----:B------:R-:W-:Y:S02]  /*4830*/  FSEL R133, R133, -INF , P2 ;  /* 0xff80000085857808 */ /* 0x000fe40001000000 */
[----:B------:R-:W-:-:S04]  /*4840*/  FMNMX.FTZ R14, R137, R14, !PT ;  /* 0x0000000e890e7209 */ /* 0x000fc80007810000 */
[----:B------:R-:W-:Y:S02]  /*4850*/  FMNMX.FTZ R20, R133, R14, !PT ;  /* 0x0000000e85147209 */ /* 0x000fe40007810000 */
[----:B-1----:R-:W-:-:S03]  /*4860*/  IADD3 R14, R143, -UR58, R4 ;  /* 0x8000003a8f0e7c10 */ /* 0x002fc6000fffe004 */
[----:B------:R-:W1:Y:S01]  /*4870*/  SHFL.BFLY PT, R145, R20, 0x2, 0x1f ;  /* 0x0c401f0014917f89 */ /* 0x000e6200000e0000 */
[C---:B------:R-:W-:Y:S02]  /*4880*/  ISETP.GT.AND P1, PT, R14.reuse, RZ, PT ;  /* 0x000000ff0e00720c */ /* 0x040fe40003f24270 */
[----:B------:R-:W-:Y:S02]  /*4890*/  ISETP.GT.AND P2, PT, R14, 0x1, PT ;  /* 0x000000010e00780c */ /* 0x000fe40003f44270 */
[----:B------:R-:W-:Y:S02]  /*48a0*/  FSEL R143, R90, -INF , P1 ;  /* 0xff8000005a8f7808 */ /* 0x000fe40000800000 */
[C---:B------:R-:W-:Y:S02]  /*48b0*/  ISETP.GT.AND P3, PT, R14.reuse, 0x8, PT ;  /* 0x000000080e00780c */ /* 0x040fe40003f64270 */
[----:B------:R-:W-:Y:S02]  /*48c0*/  FMNMX.FTZ R0, R143, R12, !PT ;  /* 0x0000000c8f007209 */ /* 0x000fe40007810000 */
[----:B------:R-:W-:-:S02]  /*48d0*/  ISETP.GT.AND P4, PT, R14, 0x9, PT ;  /* 0x000000090e00780c */ /* 0x000fc40003f84270 */
[----:B------:R-:W-:Y:S02]  /*48e0*/  FSEL R147, R94, -INF , P3 ;  /* 0xff8000005e937808 */ /* 0x000fe40001800000 */
[----:B------:R-:W-:Y:S02]  /*48f0*/  FSEL R95, R95, -INF , P4 ;  /* 0xff8000005f5f7808 */ /* 0x000fe40002000000 */
[----:B------:R-:W-:-:S04]  /*4900*/  ISETP.GT.AND P3, PT, R14, 0x11, PT ;  /* 0x000000110e00780c */ /* 0x000fc80003f64270 */
[----:B------:R-:W-:Y:S02]  /*4910*/  FSEL R99, R99, -INF , P3 ;  /* 0xff80000063637808 */ /* 0x000fe40001800000 */
[----:B------:R-:W-:Y:S02]  /*4920*/  ISETP.GT.AND P3, PT, R14, 0x19, PT ;  /* 0x000000190e00780c */ /* 0x000fe40003f64270 */
[----:B-1----:R-:W-:-:S05]  /*4930*/  FMNMX.FTZ R88, R20, R145, !PT ;  /* 0x0000009114587209 */ /* 0x002fca0007810000 */
[----:B------:R-:W1:Y:S02]  /*4940*/  SHFL.BFLY PT, R145, R88, 0x1, 0x1f ;  /* 0x0c201f0058917f89 */ /* 0x000e6400000e0000 */
[----:B-1----:R-:W-:Y:S02]  /*4950*/  FMNMX.FTZ R4, R88, R145, !PT ;  /* 0x0000009158047209 */ /* 0x002fe40007810000 */
[----:B------:R-:W-:Y:S02]  /*4960*/  FSEL R145, R91, -INF , P2 ;  /* 0xff8000005b917808 */ /* 0x000fe40001000000 */
[----:B------:R-:W-:Y:S01]  /*4970*/  ISETP.GT.AND P2, PT, R14, 0x10, PT ;  /* 0x000000100e00780c */ /* 0x000fe20003f44270 */
[C---:B0-----:R-:W-:Y:S01]  /*4980*/  FMUL.FTZ R88, R4.reuse, R2 ;  /* 0x0000000204587220 */ /* 0x041fe20000410000 */
[----:B------:R-:W-:Y:S02]  /*4990*/  FMNMX.FTZ R20, R145, R0, !PT ;  /* 0x0000000091147209 */ /* 0x000fe40007810000 */
[----:B------:R-:W-:-:S02]  /*49a0*/  FSETP.NEU.FTZ.AND P1, PT, R4, -INF , PT ;  /* 0xff8000000400780b */ /* 0x000fc40003f3d000 */
[----:B------:R-:W-:Y:S02]  /*49b0*/  FMNMX.FTZ R20, R147, R20, !PT ;  /* 0x0000001493147209 */ /* 0x000fe40007810000 */
[----:B------:R-:W-:Y:S02]  /*49c0*/  FSEL R149, R98, -INF , P2 ;  /* 0xff80000062957808 */ /* 0x000fe40001000000 */
[----:B------:R-:W-:Y:S02]  /*49d0*/  FMNMX.FTZ R20, R95, R20, !PT ;  /* 0x000000145f147209 */ /* 0x000fe40007810000 */
[----:B------:R-:W-:Y:S02]  /*49e0*/  FSEL R0, R88, RZ, P1 ;  /* 0x000000ff58007208 */ /* 0x000fe40000800000 */
[----:B------:R-:W-:Y:S02]  /*49f0*/  ISETP.GT.AND P2, PT, R14, 0x18, PT ;  /* 0x000000180e00780c */ /* 0x000fe40003f44270 */
[----:B------:R-:W-:Y:S01]  /*4a00*/  FMNMX.FTZ R20, R149, R20, !PT ;  /* 0x0000001495147209 */ /* 0x000fe20007810000 */
[-CC-:B------:R-:W-:Y:S01]  /*4a10*/  FFMA.FTZ R156, R151, R2.reuse, -R0.reuse ;  /* 0x00000002979c7223 */ /* 0x180fe20000010800 */
[----:B------:R-:W-:Y:S01]  /*4a20*/  FSEL R151, R102, -INF , P2 ;  /* 0xff80000066977808 */ /* 0x000fe20001000000 */
[--C-:B------:R-:W-:Y:S01]  /*4a30*/  FFMA.FTZ R91, R153, R2, -R0.reuse ;  /* 0x00000002995b7223 */ /* 0x100fe20000010800 */
[----:B------:R-:W-:Y:S01]  /*4a40*/  FMNMX.FTZ R20, R99, R20, !PT ;  /* 0x0000001463147209 */ /* 0x000fe20007810000 */
[-CC-:B------:R-:W-:Y:S01]  /*4a50*/  FFMA.FTZ R158, R157, R2.reuse, -R0.reuse ;  /* 0x000000029d9e7223 */ /* 0x180fe20000010800 */
[C---:B------:R-:W-:Y:S01]  /*4a60*/  ISETP.GT.AND P2, PT, R14.reuse, 0x20, PT ;  /* 0x000000200e00780c */ /* 0x040fe20003f44270 */
[-CC-:B------:R-:W-:Y:S01]  /*4a70*/  FFMA.FTZ R88, R141, R2.reuse, -R0.reuse ;  /* 0x000000028d587223 */ /* 0x180fe20000010800 */
[----:B------:R-:W-:Y:S01]  /*4a80*/  FSEL R153, R103, -INF , P3 ;  /* 0xff80000067997808 */ /* 0x000fe20001800000 */
[--C-:B------:R-:W-:Y:S01]  /*4a90*/  FFMA.FTZ R103, R175, R2, -R0.reuse ;  /* 0x00000002af677223 */ /* 0x100fe20000010800 */
[----:B------:R-:W-:Y:S01]  /*4aa0*/  FMNMX.FTZ R20, R151, R20, !PT ;  /* 0x0000001497147209 */ /* 0x000fe20007810000 */
[-CC-:B------:R-:W-:Y:S01]  /*4ab0*/  FFMA.FTZ R152, R177, R2.reuse, -R0.reuse ;  /* 0x00000002b1987223 */ /* 0x180fe20000010800 */
[----:B------:R-:W-:Y:S01]  /*4ac0*/  ISETP.GT.AND P3, PT, R14, 0x21, PT ;  /* 0x000000210e00780c */ /* 0x000fe20003f64270 */
        /* <DEDUP_REMOVED lines=38> */
[----:B------:R-:W-:Y:S02]  /*4d30*/  FMNMX.FTZ R20, R115, R20, !PT ;  /* 0x0000001473147209 */ /* 0x000fe40007810000 */
[C---:B------:R-:W-:Y:S02]  /*4d40*/  ISETP.GT.AND P2, PT, R14.reuse, 0x40, PT ;  /* 0x000000400e00780c */ /* 0x040fe40003f44270 */
[----:B------:R-:W-:Y:S01]  /*4d50*/  FSEL R141, R119, -INF , P3 ;  /* 0xff800000778d7808 */ /* 0x000fe20001800000 */
[----:B------:R-:W-:Y:S01]  /*4d60*/  MUFU.EX2 R91, R91 ;  /* 0x0000005b005b7308 */ /* 0x000fe20000000800 */
[----:B------:R-:W-:Y:S02]  /*4d70*/  FMNMX.FTZ R20, R175, R20, !PT ;  /* 0x00000014af147209 */ /* 0x000fe40007810000 */
[----:B------:R-:W-:Y:S02]  /*4d80*/  ISETP.GT.AND P3, PT, R14, 0x41, PT ;  /* 0x000000410e00780c */ /* 0x000fe40003f64270 */
[----:B------:R-:W-:-:S02]  /*4d90*/  FSEL R177, R122, -INF , P2 ;  /* 0xff8000007ab17808 */ /* 0x000fc40001000000 */
[----:B------:R-:W-:Y:S01]  /*4da0*/  FMNMX.FTZ R20, R141, R20, !PT ;  /* 0x000000148d147209 */ /* 0x000fe20007810000 */
[----:B------:R-:W-:Y:S01]  /*4db0*/  MUFU.EX2 R158, R158 ;  /* 0x0000009e009e7308 */ /* 0x000fe20000000800 */
[C---:B------:R-:W-:Y:S02]  /*4dc0*/  ISETP.GT.AND P2, PT, R14.reuse, 0x48, PT ;  /* 0x000000480e00780c */ /* 0x040fe40003f44270 */
[----:B------:R-:W-:Y:S02]  /*4dd0*/  FSEL R123, R123, -INF , P3 ;  /* 0xff8000007b7b7808 */ /* 0x000fe40001800000 */
[----:B------:R-:W-:Y:S02]  /*4de0*/  FMNMX.FTZ R20, R177, R20, !PT ;  /* 0x00000014b1147209 */ /* 0x000fe40007810000 */
[----:B------:R-:W-:Y:S01]  /*4df0*/  ISETP.GT.AND P3, PT, R14, 0x49, PT ;  /* 0x000000490e00780c */ /* 0x000fe20003f64270 */
[----:B------:R0:W-:Y:S01]  /*4e00*/  MUFU.EX2 R119, R88 ;  /* 0x0000005800777308 */ /* 0x0001e20000000800 */
        /* <DEDUP_REMOVED lines=14> */
[----:B------:R-:W-:Y:S01]  /*4ef0*/  MUFU.EX2 R154, R154 ;  /* 0x0000009a009a7308 */ /* 0x000fe20000000800 */
[----:B------:R-:W-:-:S02]  /*4f00*/  FSEL R181, R134, -INF , P2 ;  /* 0xff80000086b57808 */ /* 0x000fc40001000000 */
[----:B------:R-:W-:Y:S02]  /*4f10*/  FMNMX.FTZ R20, R131, R20, !PT ;  /* 0x0000001483147209 */ /* 0x000fe40007810000 */
[----:B------:R-:W-:Y:S02]  /*4f20*/  FSEL R135, R135, -INF , P3 ;  /* 0xff80000087877808 */ /* 0x000fe40001800000 */
[----:B------:R-:W-:Y:S01]  /*4f30*/  FMNMX.FTZ R20, R181, R20, !PT ;  /* 0x00000014b5147209 */ /* 0x000fe20007810000 */
[----:B------:R-:W-:Y:S01]  /*4f40*/  MUFU.EX2 R101, R101 ;  /* 0x0000006500657308 */ /* 0x000fe20000000800 */
[----:B------:R-:W-:Y:S02]  /*4f50*/  FSEL R0, R4, RZ, P1 ;  /* 0x000000ff04007208 */ /* 0x000fe40000800000 */
[----:B------:R-:W-:-:S05]  /*4f60*/  FMNMX.FTZ R20, R135, R20, !PT ;  /* 0x0000001487147209 */ /* 0x000fca0007810000 */
[----:B------:R-:W1:Y:S01]  /*4f70*/  SHFL.BFLY PT, R3, R20, 0x2, 0x1f ;  /* 0x0c401f0014037f89 */ /* 0x000e6200000e0000 */
        /* <DEDUP_REMOVED lines=10> */
[----:B------:R-:W-:-:S03]  /*5020*/  FADD.FTZ R9, -R0, R11 ;  /* 0x0000000b00097221 */ /* 0x000fc60000010100 */
[C---:B------:R-:W-:Y:S01]  /*5030*/  FSETP.NEU.FTZ.AND P2, PT, R3.reuse, -INF , PT ;  /* 0xff8000000300780b */ /* 0x040fe20003f5d000 */
[-C--:B------:R-:W-:Y:S01]  /*5040*/  FMUL.FTZ R92, R3, R2.reuse ;  /* 0x00000002035c7220 */ /* 0x080fe20000410000 */
[----:B------:R-:W-:Y:S01]  /*5050*/  FMUL.FTZ R9, R9, R2 ;  /* 0x0000000209097220 */ /* 0x000fe20000410000 */
[----:B------:R-:W-:Y:S01]  /*5060*/  MUFU.EX2 R15, R15 ;  /* 0x0000000f000f7308 */ /* 0x000fe20000000800 */
[----:B------:R-:W-:Y:S02]  /*5070*/  FSEL R11, R3, RZ, P2 ;  /* 0x000000ff030b7208 */ /* 0x000fe40001000000 */
[----:B------:R-:W-:-:S03]  /*5080*/  FSEL R92, R92, RZ, P2 ;  /* 0x000000ff5c5c7208 */ /* 0x000fc60001000000 */
[----:B------:R-:W-:Y:S02]  /*5090*/  FADD.FTZ R11, -R11, R12 ;  /* 0x0000000c0b0b7221 */ /* 0x000fe40000010100 */
[-CC-:B------:R-:W-:Y:S01]  /*50a0*/  FFMA.FTZ R117, R143, R2.reuse, -R92.reuse ;  /* 0x000000028f757223 */ /* 0x180fe2000001085c */
[-CC-:B------:R-:W-:Y:S01]  /*50b0*/  FFMA.FTZ R14, R145, R2.reuse, -R92.reuse ;  /* 0x00000002910e7223 */ /* 0x180fe2000001085c */
[-C--:B------:R-:W-:Y:S01]  /*50c0*/  FMUL.FTZ R11, R11, R2.reuse ;  /* 0x000000020b0b7220 */ /* 0x080fe20000410000 */
[----:B------:R-:W1:Y:S01]  /*50d0*/  MUFU.EX2 R9, R9 ;  /* 0x0000000900097308 */ /* 0x000e620000000800 */
[-CC-:B------:R-:W-:Y:S01]  /*50e0*/  FFMA.FTZ R20, R147, R2.reuse, -R92.reuse ;  /* 0x0000000293147223 */ /* 0x180fe2000001085c */
[-CC-:B------:R-:W-:Y:S01]  /*50f0*/  FFMA.FTZ R95, R95, R2.reuse, -R92.reuse ;  /* 0x000000025f5f7223 */ /* 0x180fe2000001085c */
[-CC-:B0-----:R-:W-:Y:S01]  /*5100*/  FFMA.FTZ R88, R149, R2.reuse, -R92.reuse ;  /* 0x0000000295587223 */ /* 0x181fe2000001085c */
        /* <DEDUP_REMOVED lines=12> */
[----:B------:R0:W2:Y:S01]  /*51d0*/  MUFU.EX2 R0, R11 ;  /* 0x0000000b00007308 */ /* 0x0000a20000000800 */
[----:B-1----:R-:W-:Y:S01]  /*51e0*/  FFMA.FTZ R8, R9, R8, R156 ;  /* 0x0000000809087223 */ /* 0x002fe2000001009c */
[-CC-:B------:R-:W-:Y:S01]  /*51f0*/  FFMA.FTZ R177, R177, R2.reuse, -R92.reuse ;  /* 0x00000002b1b17223 */ /* 0x180fe2000001085c */
[-CC-:B------:R-:W-:Y:S01]  /*5200*/  FFMA.FTZ R123, R123, R2.reuse, -R92.reuse ;  /* 0x000000027b7b7223 */ /* 0x180fe2000001085c */
[-CC-:B------:R-:W-:Y:S01]  /*5210*/  FFMA.FTZ R139, R139, R2.reuse, -R92.reuse ;  /* 0x000000028b8b7223 */ /* 0x180fe2000001085c */
[-CC-:B------:R-:W-:Y:S01]  /*5220*/  FFMA.FTZ R127, R127, R2.reuse, -R92.reuse ;  /* 0x000000027f7f7223 */ /* 0x180fe2000001085c */
[-CC-:B------:R-:W-:Y:S01]  /*5230*/  FFMA.FTZ R179, R179, R2.reuse, -R92.reuse ;  /* 0x00000002b3b37223 */ /* 0x180fe2000001085c */
[-C--:B------:R-:W-:Y:S01]  /*5240*/  FFMA.FTZ R131, R131, R2.reuse, -R92 ;  /* 0x0000000283837223 */ /* 0x080fe2000001085c */
[----:B------:R-:W1:Y:S01]  /*5250*/  MUFU.EX2 R14, R14 ;  /* 0x0000000e000e7308 */ /* 0x000e620000000800 */
[----:B0-----:R-:W-:Y:S01]  /*5260*/  FADD.FTZ R11, R91, R8 ;  /* 0x000000085b0b7221 */ /* 0x001fe20000010000 */
[-CC-:B------:R-:W-:Y:S01]  /*5270*/  FFMA.FTZ R181, R181, R2.reuse, -R92.reuse ;  /* 0x00000002b5b57223 */ /* 0x180fe2000001085c */
[----:B------:R-:W-:-:S02]  /*5280*/  FFMA.FTZ R92, R135, R2, -R92 ;  /* 0x00000002875c7223 */ /* 0x000fc4000001085c */
[----:B------:R-:W-:-:S03]  /*5290*/  FADD.FTZ R8, R158, R11 ;  /* 0x0000000b9e087221 */ /* 0x000fc60000010000 */
[----:B------:R-:W0:Y:S01]  /*52a0*/  MUFU.EX2 R20, R20 ;  /* 0x0000001400147308 */ /* 0x000e220000000800 */
[----:B--2---:R-:W-:-:S07]  /*52b0*/  FFMA.FTZ R5, R0, R5, R117 ;  /* 0x0000000500057223 */ /* 0x004fce0000010075 */
[----:B------:R-:W2:Y:S01]  /*52c0*/  MUFU.EX2 R95, R95 ;  /* 0x0000005f005f7308 */ /* 0x000ea20000000800 */
[----:B-1----:R-:W-:-:S07]  /*52d0*/  FADD.FTZ R5, R14, R5 ;  /* 0x000000050e057221 */ /* 0x002fce0000010000 */
        /* <DEDUP_REMOVED lines=31> */
[----:B0-----:R-:W-:Y:S01]  /*54d0*/  FADD.FTZ R8, R111, R8 ;  /* 0x000000086f087221 */ /* 0x001fe20000010000 */
[----:B------:R-:W-:-:S06]  /*54e0*/  FADD.FTZ R5, R15, R12 ;  /* 0x0000000c0f057221 */ /* 0x000fcc0000010000 */
        /* <DEDUP_REMOVED lines=40> */
.L_x_2212:
[----:B------:R-:W0:Y:S01]  /*5770*/  S2UR UR4, SR_CgaCtaId ;  /* 0x00000000000479c3 */ /* 0x000e220000008800 */
[----:B------:R-:W-:Y:S01]  /*5780*/  UIADD3 UR5, UR5, 0x2a860, URZ ;  /* 0x0002a86005057890 */ /* 0x000fe2000fffe03f */
[C---:B------:R-:W-:Y:S01]  /*5790*/  ISETP.GT.AND P1, PT, R10.reuse, R13, PT ;  /* 0x0000000d0a00720c */ /* 0x040fe20003f24270 */
[----:B------:R-:W-:Y:S01]  /*57a0*/  UMOV UR7, UR60 ;  /* 0x0000003c00077c82 */ /* 0x000fe20008000000 */
[----:B------:R-:W-:Y:S01]  /*57b0*/  F2FP.BF16.F32.PACK_AB R147, R141, R147 ;  /* 0x000000938d93723e */ /* 0x000fe200000010ff */
[----:B------:R-:W-:Y:S01]  /*57c0*/  VIADD R10, R10, 0xffffffff ;  /* 0xffffffff0a0a7836 */ /* 0x000fe20000000000 */
        /* <DEDUP_REMOVED lines=10> */
[----:B------:R-:W-:Y:S01]  /*5870*/  F2FP.BF16.F32.PACK_AB R155, R121, R90 ;  /* 0x0000005a799b723e */ /* 0x000fe200000010ff */
[----:B0-----:R-:W-:Y:S01]  /*5880*/  UPRMT UR5, UR4, 0x654, UR5 ;  /* 0x0000065404057896 */ /* 0x001fe20008000005 */
[----:B------:R-:W-:-:S02]  /*5890*/  F2FP.BF16.F32.PACK_AB R148, R21, R148 ;  /* 0x000000941594723e */ /* 0x000fc400000010ff */
[----:B------:R-:W-:Y:S01]  /*58a0*/  UMOV UR4, UR38 ;  /* 0x0000002600047c82 */ /* 0x000fe20008000000 */
[----:B------:R-:W-:Y:S02]  /*58b0*/  F2FP.BF16.F32.PACK_AB R149, R94, R149 ;  /* 0x000000955e95723e */ /* 0x000fe400000010ff */
[----:B------:R-:W-:Y:S02]  /*58c0*/  F2FP.BF16.F32.PACK_AB R150, R105, R150 ;  /* 0x000000966996723e */ /* 0x000fe400000010ff */
[----:B------:R-:W-:Y:S01]  /*58d0*/  F2FP.BF16.F32.PACK_AB R151, R111, R151 ;  /* 0x000000976f97723e */ /* 0x000fe200000010ff */
[----:B------:R-:W-:Y:S01]  /*58e0*/  SYNCS.ARRIVE.TRANS64.RED.A1T0 RZ, [UR5], RZ ;  /* 0x000000ffffff79a7 */ /* 0x000fe20008100405 */
        /* <DEDUP_REMOVED lines=11> */
.L_x_2202:
[----:B------:R-:W-:-:S13]  /*59a0*/  ISETP.GE.AND P1, PT, R10, RZ, PT ;  /* 0x000000ff0a00720c */ /* 0x000fda0003f26270 */
[----:B------:R-:W-:Y:S05]  /*59b0*/  @!P1 BRA `(.L_x_2214) ;  /* 0x0000001c00189947 */ /* 0x000fea0003800000 */
[----:B------:R-:W-:Y:S01]  /*59c0*/  IMAD.MOV.U32 R11, RZ, RZ, R3 ;  /* 0x000000ffff0b7224 */ /* 0x000fe200078e0003 */
[----:B------:R-:W-:Y:S01]  /*59d0*/  UMOV UR6, UR60 ;  /* 0x0000003c00067c82 */ /* 0x000fe20008000000 */
[----:B------:R-:W-:Y:S01]  /*59e0*/  IMAD.MOV.U32 R13, RZ, RZ, R4 ;  /* 0x000000ffff0d7224 */ /* 0x000fe200078e0004 */
[----:B------:R-:W-:-:S06]  /*59f0*/  UMOV UR4, UR38 ;  /* 0x0000002600047c82 */ /* 0x000fcc0008000000 */
.L_x_2225:
        /* <DEDUP_REMOVED lines=8> */
.L_x_2215:
[----:B------:R-:W-:Y:S01]  /*5a80*/  ULEA UR5, UR38, UR39, 0x3 ;  /* 0x0000002726057291 */ /* 0x000fe2000f8e183f */
[----:B------:R-:W-:-:S04]  /*5a90*/  MOV R2, UR60 ;  /* 0x0000003c00027c02 */ /* 0x000fc80008000f00 */
[----:B------:R-:W-:-:S04]  /*5aa0*/  SHF.L.U32 R2, R2, 0x1f, RZ ;  /* 0x0000001f02027819 */ /* 0x000fc800000006ff */
[----:B------:R0:W1:Y:S01]  /*5ab0*/  SYNCS.PHASECHK.TRANS64.TRYWAIT P1, [UR5+0x2a830], R2 ;  /* 0x02a83002ff0075a7 */ /* 0x0000620008020145 */
[----:B------:R-:W-:Y:S05]  /*5ac0*/  @!P0 BRA `(.L_x_2216) ;  /* 0x0000000000048947 */ /* 0x000fea0003800000 */
[----:B------:R-:W-:Y:S01]  /*5ad0*/  BPT.TRAP 0x1 ;  /* 0x000000040000795c */ /* 0x000fe20000300000 */
.L_x_2216:
[----:B-1----:R-:W-:Y:S05]  /*5ae0*/  @P1 BRA `(.L_x_2217) ;  /* 0x0000000000081947 */ /* 0x002fea0003800000 */
[----:B------:R-:W1:Y:S02]  /*5af0*/  SYNCS.PHASECHK.TRANS64.TRYWAIT P1, [UR5+0x2a830], R2 ;  /* 0x02a83002ff0075a7 */ /* 0x000e640008020145 */
[----:B-1----:R-:W-:Y:S05]  /*5b00*/  @!P1 BRA `(.L_x_2218) ;  /* 0x0000008400bc9947 */ /* 0x002fea0003800000 */
.L_x_2217:
        /* <DEDUP_REMOVED lines=131> */
.L_x_2219:
[----:B------:R-:W-:Y:S01]  /*6340*/  ULEA UR5, UR4, UR39, 0x3 ;  /* 0x0000002704057291 */ /* 0x000fe2000f8e183f */
[----:B------:R-:W-:-:S05]  /*6350*/  IMAD.U32 R0, RZ, RZ, UR6 ;  /* 0x00000006ff007e24 */ /* 0x000fca000f8e00ff */
[----:B------:R-:W-:-:S04]  /*6360*/  SHF.L.U32 R0, R0, 0x1f, RZ ;  /* 0x0000001f00007819 */ /* 0x000fc800000006ff */
[----:B------:R2:W3:Y:S01]  /*6370*/  SYNCS.PHASECHK.TRANS64.TRYWAIT P1, [UR5+0x2a850], R0 ;  /* 0x02a85000ff0075a7 */ /* 0x0004e20008020145 */
[----:B------:R-:W-:Y:S05]  /*6380*/  @!P0 BRA `(.L_x_2220) ;  /* 0x0000000000048947 */ /* 0x000fea0003800000 */
[----:B------:R-:W-:Y:S01]  /*6390*/  BPT.TRAP 0x1 ;  /* 0x000000040000795c */ /* 0x000fe20000300000 */
.L_x_2220:
[----:B---3--:R-:W-:Y:S05]  /*63a0*/  @P1 BRA `(.L_x_2221) ;  /* 0x0000000000081947 */ /* 0x008fea0003800000 */
[----:B------:R-:W3:Y:S02]  /*63b0*/  SYNCS.PHASECHK.TRANS64.TRYWAIT P1, [UR5+0x2a850], R0 ;  /* 0x02a85000ff0075a7 */ /* 0x000ee40008020145 */
[----:B---3--:R-:W-:Y:S05]  /*63c0*/  @!P1 BRA `(.L_x_2222) ;  /* 0x0000007c00a49947 */ /* 0x008fea0003800000 */
.L_x_2221:
[----:B------:R-:W-:Y:S01]  /*63d0*/  UIADD3 UR6, UR39, 0x400, URZ ;  /* 0x0000040027067890 */ /* 0x000fe2000fffe03f */
[----:B------:R-:W-:Y:S01]  /*63e0*/  WARPGROUP.ARRIVE ;  /* 0x00000000000079c5 */ /* 0x000fe20000000000 */
[----:B------:R-:W-:Y:S02]  /*63f0*/  UMOV UR11, 0x40000040 ;  /* 0x40000040000b7882 */ /* 0x000fe40000000000 */
[----:B------:R-:W-:-:S04]  /*6400*/  USHF.R.U32.HI UR6, URZ, 0x4, UR6 ;  /* 0x000000043f067899 */ /* 0x000fc80008011606 */
[----:B------:R-:W-:-:S04]  /*6410*/  ULOP3.LUT UR6, UR6, 0x3fff, URZ, 0xc0, !UPT ;  /* 0x00003fff06067892 */ /* 0x000fc8000f8ec03f */
        /* <DEDUP_REMOVED lines=37> */
.L_x_2223:
[----:B-12---:R-:W-:Y:S01]  /*6670*/  FMNMX.FTZ R0, R88, R13, !PT ;  /* 0x0000000d58007209 */ /* 0x006fe20007810000 */
[----:B------:R-:W1:Y:S01]  /*6680*/  S2UR UR6, SR_CgaCtaId ;  /* 0x00000000000679c3 */ /* 0x000e620000008800 */
[----:B0-----:R-:W-:Y:S01]  /*6690*/  FMNMX.FTZ R2, R90, R11, !PT ;  /* 0x0000000b5a027209 */ /* 0x001fe20007810000 */
[----:B------:R-:W-:Y:S01]  /*66a0*/  ULEA UR4, UR7, UR39, 0x3 ;  /* 0x0000002707047291 */ /* 0x000fe2000f8e183f */
[----:B------:R-:W-:Y:S02]  /*66b0*/  FMNMX.FTZ R3, R89, R0, !PT ;  /* 0x0000000059037209 */ /* 0x000fe40007810000 */
[----:B------:R-:W-:Y:S01]  /*66c0*/  FMNMX.FTZ R9, R91, R2, !PT ;  /* 0x000000025b097209 */ /* 0x000fe20007810000 */
[----:B------:R-:W-:Y:S01]  /*66d0*/  UIADD3 UR4, UR4, 0x2a840, URZ ;  /* 0x0002a84004047890 */ /* 0x000fe2000fffe03f */
        /* <DEDUP_REMOVED lines=8> */
[----:B------:R-:W-:Y:S01]  /*6760*/  FMNMX.FTZ R0, R100, R3, !PT ;  /* 0x0000000364007209 */ /* 0x000fe20007810000 */
[----:B-1----:R-:W-:Y:S01]  /*6770*/  UPRMT UR4, UR6, 0x654, UR4 ;  /* 0x0000065406047896 */ /* 0x002fe20008000004 */
[----:B------:R-:W-:Y:S02]  /*6780*/  FMNMX.FTZ R2, R102, R9, !PT ;  /* 0x0000000966027209 */ /* 0x000fe40007810000 */
[----:B------:R-:W-:Y:S02]  /*6790*/  FMNMX.FTZ R3, R101, R0, !PT ;  /* 0x0000000065037209 */ /* 0x000fe40007810000 */
[----:B------:R-:W-:Y:S02]  /*67a0*/  FMNMX.FTZ R9, R103, R2, !PT ;  /* 0x0000000267097209 */ /* 0x000fe40007810000 */
[----:B------:R-:W-:Y:S02]  /*67b0*/  FMNMX.FTZ R0, R104, R3, !PT ;  /* 0x0000000368007209 */ /* 0x000fe40007810000 */
[----:B------:R-:W-:Y:S01]  /*67c0*/  FMNMX.FTZ R2, R106, R9, !PT ;  /* 0x000000096a027209 */ /* 0x000fe20007810000 */
[----:B------:R-:W-:Y:S01]  /*67d0*/  SYNCS.ARRIVE.TRANS64.RED.A1T0 RZ, [UR4], RZ ;  /* 0x000000ffffff79a7 */ /* 0x000fe20008100404 */
        /* <DEDUP_REMOVED lines=33> */
[----:B-1----:R-:W-:-:S03]  /*69f0*/  FMNMX.FTZ R14, R9, R2, !PT ;  /* 0x00000002090e7209 */ /* 0x002fc60007810000 */
[----:B------:R-:W0:Y:S01]  /*6a00*/  SHFL.BFLY PT, R3, R12, 0x1, 0x1f ;  /* 0x0c201f000c037f89 */ /* 0x000e2200000e0000 */
[----:B------:R-:W1:Y:S03]  /*6a10*/  LDC R2, c[0x0][0x988] ;  /* 0x00026200ff027b82 */ /* 0x000e660000000800 */
[----:B------:R-:W2:Y:S01]  /*6a20*/  SHFL.BFLY PT, R15, R14, 0x1, 0x1f ;  /* 0x0c201f000e0f7f89 */ /* 0x000ea200000e0000 */
[----:B0-----:R-:W-:Y:S02]  /*6a30*/  FMNMX.FTZ R4, R12, R3, !PT ;  /* 0x000000030c047209 */ /* 0x001fe40007810000 */
[----:B--2---:R-:W-:-:S03]  /*6a40*/  FMNMX.FTZ R3, R14, R15, !PT ;  /* 0x0000000f0e037209 */ /* 0x004fc60007810000 */
[CC--:B-1----:R-:W-:Y:S01]  /*6a50*/  FMUL.FTZ R137, R4.reuse, R2.reuse ;  /* 0x0000000204897220 */ /* 0x0c2fe20000410000 */
[----:B------:R-:W-:Y:S01]  /*6a60*/  FADD.FTZ R13, -R4, R13 ;  /* 0x0000000d040d7221 */ /* 0x000fe20000010100 */
[----:B------:R-:W-:Y:S02]  /*6a70*/  FADD.FTZ R11, -R3, R11 ;  /* 0x0000000b030b7221 */ /* 0x000fe40000010100 */
[-CC-:B------:R-:W-:Y:S01]  /*6a80*/  FFMA.FTZ R156, R88, R2.reuse, -R137.reuse ;  /* 0x00000002589c7223 */ /* 0x180fe20000010889 */
[-C--:B------:R-:W-:Y:S01]  /*6a90*/  FMUL.FTZ R13, R13, R2.reuse ;  /* 0x000000020d0d7220 */ /* 0x080fe20000410000 */
[-CC-:B------:R-:W-:Y:S01]  /*6aa0*/  FFMA.FTZ R158, R92, R2.reuse, -R137.reuse ;  /* 0x000000025c9e7223 */ /* 0x180fe20000010889 */
[-C--:B------:R-:W-:Y:S01]  /*6ab0*/  FMUL.FTZ R0, R11, R2.reuse ;  /* 0x000000020b007220 */ /* 0x080fe20000410000 */
[-CC-:B------:R-:W-:Y:S01]  /*6ac0*/  FFMA.FTZ R11, R89, R2.reuse, -R137.reuse ;  /* 0x00000002590b7223 */ /* 0x180fe20000010889 */
[-CC-:B------:R-:W-:Y:S01]  /*6ad0*/  FFMA.FTZ R89, R105, R2.reuse, -R137.reuse ;  /* 0x0000000269597223 */ /* 0x180fe20000010889 */
[-CC-:B------:R-:W-:Y:S01]  /*6ae0*/  FFMA.FTZ R105, R121, R2.reuse, -R137.reuse ;  /* 0x0000000279697223 */ /* 0x180fe20000010889 */
[-C--:B------:R-:W-:Y:S01]  /*6af0*/  FMUL.FTZ R121, R3, R2.reuse ;  /* 0x0000000203797220 */ /* 0x080fe20000410000 */
[----:B------:R-:W-:Y:S01]  /*6b00*/  MUFU.EX2 R9, R13 ;  /* 0x0000000d00097308 */ /* 0x000fe20000000800 */
[-CC-:B------:R-:W-:Y:S01]  /*6b10*/  FFMA.FTZ R93, R93, R2.reuse, -R137.reuse ;  /* 0x000000025d5d7223 */ /* 0x180fe20000010889 */
[-C--:B------:R-:W-:Y:S01]  /*6b20*/  FFMA.FTZ R152, R96, R2.reuse, -R137 ;  /* 0x0000000260987223 */ /* 0x080fe20000010889 */
[-CC-:B------:R-:W-:Y:S01]  /*6b30*/  FFMA.FTZ R157, R90, R2.reuse, -R121.reuse ;  /* 0x000000025a9d7223 */ /* 0x180fe20000010879 */
[-CC-:B------:R-:W-:Y:S01]  /*6b40*/  FFMA.FTZ R12, R91, R2.reuse, -R121.reuse ;  /* 0x000000025b0c7223 */ /* 0x180fe20000010879 */
[-CC-:B------:R-:W-:Y:S01]  /*6b50*/  FFMA.FTZ R159, R94, R2.reuse, -R121.reuse ;  /* 0x000000025e9f7223 */ /* 0x180fe20000010879 */
        /* <DEDUP_REMOVED lines=14> */
[-CC-:B------:R-:W-:Y:S01]  /*6c40*/  FFMA.FTZ R110, R110, R2.reuse, -R121.reuse ;  /* 0x000000026e6e7223 */ /* 0x180fe20000010879 */
[-C--:B------:R-:W-:Y:S01]  /*6c50*/  FFMA.FTZ R111, R111, R2.reuse, -R121 ;  /* 0x000000026f6f7223 */ /* 0x080fe20000010879 */
        /* <DEDUP_REMOVED lines=15> */
[-CC-:B------:R-:W-:Y:S01]  /*6d50*/  FFMA.FTZ R126, R126, R2.reuse, -R121.reuse ;  /* 0x000000027e7e7223 */ /* 0x180fe20000010879 */
[-C--:B------:R-:W-:Y:S01]  /*6d60*/  FFMA.FTZ R127, R127, R2.reuse, -R121 ;  /* 0x000000027f7f7223 */ /* 0x080fe20000010879 */
[-C--:B------:R-:W-:Y:S01]  /*6d70*/  FFMA.FTZ R136, R128, R2.reuse, -R137 ;  /* 0x0000000280887223 */ /* 0x080fe20000010889 */
[----:B------:R-:W2:Y:S01]  /*6d80*/  MUFU.EX2 R12, R12 ;  /* 0x0000000c000c7308 */ /* 0x000ea20000000800 */
[----:B-1----:R-:W-:Y:S01]  /*6d90*/  FFMA.FTZ R5, R0, R5, R157 ;  /* 0x0000000500057223 */ /* 0x002fe2000001009d */
[-C--:B------:R-:W-:Y:S01]  /*6da0*/  FFMA.FTZ R130, R130, R2.reuse, -R121 ;  /* 0x0000000282827223 */ /* 0x080fe20000010879 */
[-C--:B------:R-:W-:Y:S01]  /*6db0*/  FFMA.FTZ R113, R129, R2.reuse, -R137 ;  /* 0x0000000281717223 */ /* 0x080fe20000010889 */
[-C--:B------:R-:W-:Y:S01]  /*6dc0*/  FFMA.FTZ R131, R131, R2.reuse, -R121 ;  /* 0x0000000283837223 */ /* 0x080fe20000010879 */
[-CC-:B------:R-:W-:Y:S01]  /*6dd0*/  FFMA.FTZ R138, R132, R2.reuse, -R137.reuse ;  /* 0x00000002848a7223 */ /* 0x180fe20000010889 */
[-C--:B------:R-:W-:Y:S01]  /*6de0*/  FFMA.FTZ R117, R133, R2.reuse, -R137 ;  /* 0x0000000285757223 */ /* 0x080fe20000010889 */
[-CC-:B------:R-:W-:Y:S01]  /*6df0*/  FFMA.FTZ R134, R134, R2.reuse, -R121.reuse ;  /* 0x0000000286867223 */ /* 0x180fe20000010879 */
[----:B------:R-:W1:Y:S01]  /*6e00*/  MUFU.EX2 R158, R158 ;  /* 0x0000009e009e7308 */ /* 0x000e620000000800 */
[----:B0-----:R-:W-:Y:S01]  /*6e10*/  FADD.FTZ R91, R11, R8 ;  /* 0x000000080b5b7221 */ /* 0x001fe20000010000 */
[----:B------:R-:W-:-:S06]  /*6e20*/  FFMA.FTZ R121, R135, R2, -R121 ;  /* 0x0000000287797223 */ /* 0x000fcc0000010879 */
[----:B------:R-:W0:Y:S01]  /*6e30*/  MUFU.EX2 R159, R159 ;  /* 0x0000009f009f7308 */ /* 0x000e220000000800 */
[----:B--2---:R-:W-:-:S07]  /*6e40*/  FADD.FTZ R8, R12, R5 ;  /* 0x000000050c087221 */ /* 0x004fce0000010000 */
[----:B------:R2:W3:Y:S01]  /*6e50*/  MUFU.EX2 R13, R93 ;  /* 0x0000005d000d7308 */ /* 0x0004e20000000800 */
[----:B-1----:R-:W-:-:S07]  /*6e60*/  FADD.FTZ R88, R158, R91 ;  /* 0x0000005b9e587221 */ /* 0x002fce0000010000 */
[----:B------:R-:W1:Y:S01]  /*6e70*/  MUFU.EX2 R14, R14 ;  /* 0x0000000e000e7308 */ /* 0x000e620000000800 */
[----:B0-----:R-:W-:Y:S01]  /*6e80*/  FADD.FTZ R5, R159, R8 ;  /* 0x000000089f057221 */ /* 0x001fe20000010000 */
[-CC-:B--2---:R-:W-:Y:S01]  /*6e90*/  FFMA.FTZ R93, R109, R2.reuse, -R137.reuse ;  /* 0x000000026d5d7223 */ /* 0x184fe20000010889 */
[----:B------:R-:W-:-:S05]  /*6ea0*/  FFMA.FTZ R109, R125, R2, -R137 ;  /* 0x000000027d6d7223 */ /* 0x000fca0000010889 */
        /* <DEDUP_REMOVED lines=84> */
.L_x_2224:
[----:B------:R-:W0:Y:S01]  /*73f0*/  S2UR UR4, SR_CgaCtaId ;  /* 0x00000000000479c3 */ /* 0x000e220000008800 */
[----:B------:R-:W-:Y:S01]  /*7400*/  UIADD3 UR5, UR5, 0x2a860, URZ ;  /* 0x0002a86005057890 */ /* 0x000fe2000fffe03f */
[C---:B------:R-:W-:Y:S01]  /*7410*/  ISETP.GT.AND P1, PT, R10.reuse, RZ, PT ;  /* 0x000000ff0a00720c */ /* 0x040fe20003f24270 */
        /* <DEDUP_REMOVED lines=32> */
.L_x_2214:
        /* <DEDUP_REMOVED lines=67> */
.L_x_2226:
[----:B------:R-:W-:Y:S01]  /*7a50*/  ULEA UR5, UR38, UR39, 0x3 ;  /* 0x0000002726057291 */ /* 0x000fe2000f8e183f */
[----:B------:R-:W-:-:S05]  /*7a60*/  IMAD.U32 R0, RZ, RZ, UR60 ;  /* 0x0000003cff007e24 */ /* 0x000fca000f8e00ff */
[----:B------:R-:W-:-:S04]  /*7a70*/  SHF.L.U32 R0, R0, 0x1f, RZ ;  /* 0x0000001f00007819 */ /* 0x000fc800000006ff */
[----:B------:R0:W1:Y:S01]  /*7a80*/  SYNCS.PHASECHK.TRANS64.TRYWAIT P1, [UR5+0x2a850], R0 ;  /* 0x02a85000ff0075a7 */ /* 0x0000620008020145 */
[----:B------:R-:W-:Y:S05]  /*7a90*/  @!P0 BRA `(.L_x_2227) ;  /* 0x0000000000048947 */ /* 0x000fea0003800000 */
[----:B------:R-:W-:Y:S01]  /*7aa0*/  BPT.TRAP 0x1 ;  /* 0x000000040000795c */ /* 0x000fe20000300000 */
.L_x_2227:
[----:B-1----:R-:W-:Y:S05]  /*7ab0*/  @P1 BRA `(.L_x_2228) ;  /* 0x0000000000081947 */ /* 0x002fea0003800000 */
[----:B------:R-:W1:Y:S02]  /*7ac0*/  SYNCS.PHASECHK.TRANS64.TRYWAIT P1, [UR5+0x2a850], R0 ;  /* 0x02a85000ff0075a7 */ /* 0x000e640008020145 */
[----:B-1----:R-:W-:Y:S05]  /*7ad0*/  @!P1 BRA `(.L_x_2229) ;  /* 0x0000006400f89947 */ /* 0x002fea0003800000 */
.L_x_2228:
[----:B------:R-:W-:Y:S01]  /*7ae0*/  UIADD3 UR39, UR39, 0x400, URZ ;  /* 0x0000040027277890 */ /* 0x000fe2000fffe03f */
[----:B------:R-:W-:Y:S01]  /*7af0*/  WARPGROUP.ARRIVE ;  /* 0x00000000000079c5 */ /* 0x000fe20000000000 */
[----:B------:R-:W-:Y:S01]  /*7b00*/  UMOV UR7, 0x40000040 ;  /* 0x4000004000077882 */ /* 0x000fe20000000000 */
[----:B-1----:R-:W1:Y:S01]  /*7b10*/  SHFL.BFLY PT, R7, R8, 0x2, 0x1f ;  /* 0x0c401f0008077f89 */ /* 0x002e6200000e0000 */
[----:B------:R-:W-:Y:S01]  /*7b20*/  USHF.R.U32.HI UR39, URZ, 0x4, UR39 ;  /* 0x000000043f277899 */ /* 0x000fe20008011627 */
[----:B------:R-:W-:Y:S02]  /*7b30*/  IMAD.MOV.U32 R88, RZ, RZ, -0x800000 ;  /* 0xff800000ff587424 */ /* 0x000fe400078e00ff */
        /* <DEDUP_REMOVED lines=56> */
.L_x_2230:
[----:B------:R-:W0:Y:S01]  /*7ec0*/  S2UR UR6, SR_CgaCtaId ;  /* 0x00000000000679c3 */ /* 0x000e220000008800 */
[----:B------:R-:W-:Y:S01]  /*7ed0*/  UIADD3 UR4, UR5, 0x2a860, URZ ;  /* 0x0002a86005047890 */ /* 0x000fe2000fffe03f */
[----:B------:R-:W-:Y:S01]  /*7ee0*/  FMUL.FTZ R100, R51, R9 ;  /* 0x0000000933647220 */ /* 0x000fe20000410000 */
[----:B------:R-:W-:Y:S01]  /*7ef0*/  UIADD3 UR38, UR38, 0x1, URZ ;  /* 0x0000000126267890 */ /* 0x000fe2000fffe03f */
[----:B------:R-:W-:Y:S01]  /*7f00*/  FMUL.FTZ R89, R44, R5 ;  /* 0x000000052c597220 */ /* 0x000fe20000410000 */
[----:B------:R-:W-:Y:S01]  /*7f10*/  FMUL.FTZ R51, R55, R9 ;  /* 0x0000000937337220 */ /* 0x000fe20000410000 */
[-C--:B------:R-:W-:Y:S01]  /*7f20*/  FMUL.FTZ R92, R45, R5.reuse ;  /* 0x000000052d5c7220 */ /* 0x080fe20000410000 */
[----:B------:R-:W-:Y:S01]  /*7f30*/  UISETP.NE.AND UP0, UPT, UR38, 0x2, UPT ;  /* 0x000000022600788c */ /* 0x000fe2000bf05270 */
[----:B------:R-:W-:Y:S01]  /*7f40*/  FMUL.FTZ R44, R52, R5 ;  /* 0x00000005342c7220 */ /* 0x000fe20000410000 */
        /* <DEDUP_REMOVED lines=15> */
[----:B0-----:R-:W-:Y:S01]  /*8040*/  UPRMT UR4, UR6, 0x654, UR4 ;  /* 0x0000065406047896 */ /* 0x001fe20008000004 */
        /* <DEDUP_REMOVED lines=50> */
.L_x_2194:
        /* <DEDUP_REMOVED lines=10> */
[----:B------:R-:W-:Y:S01]  /*8410*/  IMAD R9, R162, 0x40, R17 ;  /* 0x00000040a2097824 */ /* 0x000fe200078e0211 */
[----:B------:R-:W-:Y:S01]  /*8420*/  SHF.R.S32.HI R62, RZ, 0x1f, R161 ;  /* 0x0000001fff3e7819 */ /* 0x000fe200000114a1 */
[----:B------:R-:W-:Y:S01]  /*8430*/  ULDC.64 UR4, c[0x0][0xb90] ;  /* 0x0002e40000047ab9 */ /* 0x000fe20000000a00 */
[----:B------:R-:W-:Y:S01]  /*8440*/  F2FP.BF16.F32.PACK_AB R7, R7, R26 ;  /* 0x0000001a0707723e */ /* 0x000fe200000010ff */
[----:B------:R-:W-:Y:S01]  /*8450*/  IMAD.WIDE.U32 R12, R161, UR4, RZ ;  /* 0x00000004a10c7c25 */ /* 0x000fe2000f8e00ff */
[----:B------:R-:W-:Y:S01]  /*8460*/  F2FP.BF16.F32.PACK_AB R6, R29, R6 ;  /* 0x000000061d06723e */ /* 0x000fe200000010ff */
[----:B------:R-:W-:Y:S01]  /*8470*/  ULDC UR6, c[0x0][0xa88] ;  /* 0x0002a20000067ab9 */ /* 0x000fe20000000800 */
[----:B------:R-:W-:Y:S02]  /*8480*/  SHF.R.S32.HI R112, RZ, 0x1f, R23 ;  /* 0x0000001fff707819 */ /* 0x000fe40000011417 */
[----:B------:R-:W-:-:S02]  /*8490*/  F2FP.BF16.F32.PACK_AB R80, R81, R80 ;  /* 0x000000505150723e */ /* 0x000fc400000010ff */
[----:B------:R-:W-:Y:S02]  /*84a0*/  F2FP.BF16.F32.PACK_AB R52, R73, R52 ;  /* 0x000000344934723e */ /* 0x000fe400000010ff */
[----:B------:R-:W-:Y:S02]  /*84b0*/  F2FP.BF16.F32.PACK_AB R55, R78, R55 ;  /* 0x000000374e37723e */ /* 0x000fe400000010ff */
[----:B------:R-:W-:Y:S02]  /*84c0*/  F2FP.BF16.F32.PACK_AB R81, R83, R82 ;  /* 0x000000525351723e */ /* 0x000fe400000010ff */
[----:B------:R-:W-:Y:S02]  /*84d0*/  F2FP.BF16.F32.PACK_AB R82, R85, R84 ;  /* 0x000000545552723e */ /* 0x000fe400000010ff */
[----:B------:R-:W-:Y:S02]  /*84e0*/  F2FP.BF16.F32.PACK_AB R83, R87, R86 ;  /* 0x000000565753723e */ /* 0x000fe400000010ff */
[----:B------:R-:W-:-:S02]  /*84f0*/  MOV R34, R37 ;  /* 0x0000002500227202 */ /* 0x000fc40000000f00 */
[----:B--2---:R-:W-:Y:S01]  /*8500*/  MOV R35, R2 ;  /* 0x0000000200237202 */ /* 0x004fe20000000f00 */
[----:B------:R-:W-:Y:S02]  /*8510*/  IMAD R2, R62, UR4, RZ ;  /* 0x000000043e027c24 */ /* 0x000fe4000f8e02ff */
[----:B------:R-:W-:-:S04]  /*8520*/  IMAD.WIDE R4, R167, 0x2, R34 ;  /* 0x00000002a7047825 */ /* 0x000fc800078e0222 */
[----:B------:R-:W-:Y:S01]  /*8530*/  IMAD.WIDE R34, R9, 0x2, R34 ;  /* 0x0000000209227825 */ /* 0x000fe200078e0222 */
[C---:B------:R-:W-:Y:S02]  /*8540*/  IADD3 R33, P2, R4.reuse, 0x4020, RZ ;  /* 0x0000402004217810 */ /* 0x040fe40007f5e0ff */
[C---:B------:R-:W-:Y:S01]  /*8550*/  IADD3 R21, P6, R4.reuse, 0x20, RZ ;  /* 0x0000002004157810 */ /* 0x040fe20007fde0ff */
[----:B------:R-:W-:Y:S01]  /*8560*/  IMAD R11, R161, UR5, R2 ;  /* 0x00000005a10b7c24 */ /* 0x000fe2000f8e0202 */
[----:B------:R-:W-:Y:S01]  /*8570*/  LOP3.LUT R10, R33, 0x380, RZ, 0xc0, !PT ;  /* 0x00000380210a7812 */ /* 0x000fe200078ec0ff */
[--C-:B------:R-:W-:Y:S01]  /*8580*/  IMAD.X R41, RZ, RZ, R5.reuse, P2 ;  /* 0x000000ffff297224 */ /* 0x100fe200010e0605 */
[----:B------:R-:W-:Y:S01]  /*8590*/  IADD3 R107, P1, R4, 0x4040, RZ ;  /* 0x00004040046b7810 */ /* 0x000fe20007f3e0ff */
[----:B------:R-:W-:Y:S01]  /*85a0*/  IMAD.X R15, RZ, RZ, R5, P6 ;  /* 0x000000ffff0f7224 */ /* 0x000fe200030e0605 */
[----:B------:R-:W-:Y:S01]  /*85b0*/  SHF.R.U64 R10, R10, 0x3, RZ ;  /* 0x000000030a0a7819 */ /* 0x000fe200000012ff */
[----:B------:R-:W-:Y:S01]  /*85c0*/  IMAD.IADD R13, R13, 0x1, R11 ;  /* 0x000000010d0d7824 */ /* 0x000fe200078e020b */
[----:B------:R-:W-:Y:S01]  /*85d0*/  IADD3 R31, P3, R4, 0x4000, RZ ;  /* 0x00004000041f7810 */ /* 0x000fe20007f7e0ff */
[----:B------:R-:W-:Y:S01]  /*85e0*/  ULDC.64 UR4, c[0x0][0xb98] ;  /* 0x0002e60000047ab9 */ /* 0x000fe20000000a00 */
[----:B------:R-:W-:Y:S01]  /*85f0*/  LOP3.LUT R40, R10, R33, RZ, 0x3c, !PT ;  /* 0x000000210a287212 */ /* 0x000fe200078e3cff */
[----:B------:R-:W-:Y:S01]  /*8600*/  IMAD.WIDE.U32 R12, R23, UR4, R12 ;  /* 0x00000004170c7c25 */ /* 0x000fe2000f8e000c */
[----:B------:R-:W-:-:S02]  /*8610*/  IADD3 R33, P6, R34, 0x1000, RZ ;  /* 0x0000100022217810 */ /* 0x000fc40007fde0ff */
[----:B------:R-:W-:Y:S01]  /*8620*/  IADD3 R79, P4, R4, 0x60, RZ ;  /* 0x00000060044f7810 */ /* 0x000fe20007f9e0ff */
[--C-:B------:R-:W-:Y:S01]  /*8630*/  IMAD.X R39, RZ, RZ, R5.reuse, P3 ;  /* 0x000000ffff277224 */ /* 0x100fe200018e0605 */
[----:B------:R-:W-:Y:S02]  /*8640*/  LOP3.LUT R32, R33, 0x380, RZ, 0xc0, !PT ;  /* 0x0000038021207812 */ /* 0x000fe400078ec0ff */
[----:B------:R-:W-:Y:S01]  /*8650*/  IADD3.X R43, RZ, R5, RZ, P1, !PT ;  /* 0x00000005ff2b7210 */ /* 0x000fe20000ffe4ff */
[----:B------:R-:W-:Y:S01]  /*8660*/  IMAD.X R11, RZ, RZ, R5, P4 ;  /* 0x000000ffff0b7224 */ /* 0x000fe200020e0605 */
[----:B------:R-:W-:Y:S02]  /*8670*/  SHF.R.U64 R32, R32, 0x3, RZ ;  /* 0x0000000320207819 */ /* 0x000fe400000012ff */
[----:B---3--:R-:W-:Y:S02]  /*8680*/  ISETP.NE.AND P1, PT, R61, 0x1, PT ;  /* 0x000000013d00780c */ /* 0x008fe40003f25270 */
[----:B------:R-:W-:-:S02]  /*8690*/  LOP3.LUT R8, R31, 0x380, RZ, 0xc0, !PT ;  /* 0x000003801f087812 */ /* 0x000fc400078ec0ff */
[----:B------:R-:W-:Y:S02]  /*86a0*/  LOP3.LUT R32, R32, R33, RZ, 0x3c, !PT ;  /* 0x0000002120207212 */ /* 0x000fe400078e3cff */
[----:B------:R-:W-:Y:S02]  /*86b0*/  SHF.R.U64 R8, R8, 0x3, RZ ;  /* 0x0000000308087819 */ /* 0x000fe400000012ff */
[----:B------:R-:W-:Y:S02]  /*86c0*/  IADD3 R33, P4, R34, 0x3000, RZ ;  /* 0x0000300022217810 */ /* 0x000fe40007f9e0ff */
[----:B------:R-:W-:Y:S02]  /*86d0*/  LOP3.LUT R38, R8, R31, RZ, 0x3c, !PT ;  /* 0x0000001f08267212 */ /* 0x000fe400078e3cff */
[----:B------:R-:W-:Y:S01]  /*86e0*/  LOP3.LUT R28, R33, 0x380, RZ, 0xc0, !PT ;  /* 0x00000380211c7812 */ /* 0x000fe200078ec0ff */
[----:B------:R-:W2:Y:S01]  /*86f0*/  @P1 LDC R109, c[0x0][0xbec] ;  /* 0x0002fb00ff6d1b82 */ /* 0x000ea20000000800 */
[----:B------:R-:W-:Y:S01]  /*8700*/  LOP3.LUT R8, R79, 0x380, RZ, 0xc0, !PT ;  /* 0x000003804f087812 */ /* 0x000fe200078ec0ff */
[----:B------:R-:W-:Y:S01]  /*8710*/  IMAD.X R29, RZ, RZ, R35, P4 ;  /* 0x000000ffff1d7224 */ /* 0x000fe200020e0623 */
[----:B------:R-:W-:-:S02]  /*8720*/  SHF.R.U64 R28, R28, 0x3, RZ ;  /* 0x000000031c1c7819 */ /* 0x000fc400000012ff */
[----:B------:R-:W-:Y:S02]  /*8730*/  IADD3 R47, P0, R4, 0x4060, RZ ;  /* 0x00004060042f7810 */ /* 0x000fe40007f1e0ff */
[----:B------:R-:W-:Y:S01]  /*8740*/  SHF.R.U64 R8, R8, 0x3, RZ ;  /* 0x0000000308087819 */ /* 0x000fe200000012ff */
[----:B------:R-:W3:Y:S01]  /*8750*/  @P1 LDC R111, c[0x0][0xbf0] ;  /* 0x0002fc00ff6f1b82 */ /* 0x000ee20000000800 */
[----:B------:R-:W-:Y:S01]  /*8760*/  LOP3.LUT R28, R28, R33, RZ, 0x3c, !PT ;  /* 0x000000211c1c7212 */ /* 0x000fe200078e3cff */
[----:B------:R-:W-:Y:S01]  /*8770*/  IMAD.X R33, RZ, RZ, R35, P6 ;  /* 0x000000ffff217224 */ /* 0x000fe200030e0623 */
[----:B------:R-:W-:Y:S02]  /*8780*/  LOP3.LUT R46, R47, 0x380, RZ, 0xc0, !PT ;  /* 0x000003802f2e7812 */ /* 0x000fe400078ec0ff */
[----:B------:R-:W-:Y:S02]  /*8790*/  LOP3.LUT R10, R8, R79, RZ, 0x3c, !PT ;  /* 0x0000004f080a7212 */ /* 0x000fe400078e3cff */
[----:B------:R-:W-:-:S02]  /*87a0*/  IADD3 R79, P6, R34, 0x7000, RZ ;  /* 0x00007000224f7810 */ /* 0x000fc40007fde0ff */
[----:B------:R-:W-:Y:S02]  /*87b0*/  SHF.R.U64 R46, R46, 0x3, RZ ;  /* 0x000000032e2e7819 */ /* 0x000fe400000012ff */
[----:B------:R-:W-:Y:S02]  /*87c0*/  LOP3.LUT R26, R79, 0x380, RZ, 0xc0, !PT ;  /* 0x000003804f1a7812 */ /* 0x000fe400078ec0ff */
[----:B------:R-:W-:Y:S01]  /*87d0*/  LOP3.LUT R46, R46, R47, RZ, 0x3c, !PT ;  /* 0x0000002f2e2e7212 */ /* 0x000fe200078e3cff */
[----:B------:R-:W-:Y:S01]  /*87e0*/  IMAD.X R47, RZ, RZ, R5, P0 ;  /* 0x000000ffff2f7224 */ /* 0x000fe200000e0605 */
[----:B------:R-:W-:Y:S02]  /*87f0*/  LOP3.LUT R14, R107, 0x380, RZ, 0xc0, !PT ;  /* 0x000003806b0e7812 */ /* 0x000fe400078ec0ff */
[----:B------:R-:W-:Y:S02]  /*8800*/  SHF.R.U64 R26, R26, 0x3, RZ ;  /* 0x000000031a1a7819 */ /* 0x000fe400000012ff */
[----:B------:R-:W-:-:S02]  /*8810*/  LOP3.LUT R9, R4, 0x380, RZ, 0xc0, !PT ;  /* 0x0000038004097812 */ /* 0x000fc400078ec0ff */
[----:B------:R-:W-:Y:S02]  /*8820*/  SHF.R.U64 R14, R14, 0x3, RZ ;  /* 0x000000030e0e7819 */ /* 0x000fe400000012ff */
[----:B------:R-:W-:Y:S02]  /*8830*/  LOP3.LUT R26, R26, R79, RZ, 0x3c, !PT ;  /* 0x0000004f1a1a7212 */ /* 0x000fe400078e3cff */
[----:B------:R-:W-:Y:S02]  /*8840*/  SHF.R.U64 R9, R9, 0x3, RZ ;  /* 0x0000000309097819 */ /* 0x000fe400000012ff */
[----:B------:R-:W-:Y:S01]  /*8850*/  MOV R79, R46 ;  /* 0x0000002e004f7202 */ /* 0x000fe20000000f00 */
[----:B------:R-:W-:Y:S01]  /*8860*/  IMAD.IADD R46, R19, 0x1, R16 ;  /* 0x00000001132e7824 */ /* 0x000fe200078e0210 */
[----:B------:R-:W-:Y:S01]  /*8870*/  BAR.SYNC.DEFER_BLOCKING 0x1, 0x100 ;  /* 0x0044000000007b1d */ /* 0x000fe20000010000 */
[----:B------:R-:W-:Y:S02]  /*8880*/  IADD3 R25, P5, R4, 0x40, RZ ;  /* 0x0000004004197810 */ /* 0x000fe40007fbe0ff */
[----:B------:R-:W-:-:S02]  /*8890*/  LOP3.LUT R2, R21, 0x380, RZ, 0xc0, !PT ;  /* 0x0000038015027812 */ /* 0x000fc400078ec0ff */
[----:B------:R-:W-:Y:S02]  /*88a0*/  LOP3.LUT R42, R14, R107, RZ, 0x3c, !PT ;  /* 0x0000006b0e2a7212 */ /* 0x000fe400078e3cff */
[----:B------:R-:W-:Y:S01]  /*88b0*/  LOP3.LUT R4, R9, R4, RZ, 0x3c, !PT ;  /* 0x0000000409047212 */ /* 0x000fe200078e3cff */
[----:B------:R-:W-:Y:S01]  /*88c0*/  IMAD.X R9, RZ, RZ, R5, P5 ;  /* 0x000000ffff097224 */ /* 0x000fe200028e0605 */
[----:B------:R-:W-:Y:S01]  /*88d0*/  MOV R107, R40 ;  /* 0x00000028006b7202 */ /* 0x000fe20000000f00 */
[----:B--2---:R-:W-:Y:S01]  /*88e0*/  @P1 IMAD.HI.U32 R40, R46, R109, RZ ;  /* 0x0000006d2e281227 */ /* 0x004fe200078e00ff */
[----:B------:R-:W-:Y:S02]  /*88f0*/  SHF.R.U64 R2, R2, 0x3, RZ ;  /* 0x0000000302027819 */ /* 0x000fe400000012ff */
[----:B------:R-:W-:Y:S02]  /*8900*/  IADD3 R31, P5, R34, 0x2000, RZ ;  /* 0x00002000221f7810 */ /* 0x000fe40007fbe0ff */
[----:B------:R-:W-:-:S02]  /*8910*/  MOV R72, R4 ;  /* 0x0000000400487202 */ /* 0x000fc40000000f00 */
[----:B------:R-:W-:Y:S02]  /*8920*/  F2FP.BF16.F32.PACK_AB R4, R98, R3 ;  /* 0x000000036204723e */ /* 0x000fe400000010ff */
[----:B------:R-:W-:Y:S01]  /*8930*/  F2FP.BF16.F32.PACK_AB R5, R27, R110 ;  /* 0x0000006e1b05723e */ /* 0x000fe200000010ff */
[----:B------:R-:W-:Y:S01]  /*8940*/  IMAD.X R27, RZ, RZ, R35, P6 ;  /* 0x000000ffff1b7224 */ /* 0x000fe200030e0623 */
[----:B------:R-:W-:Y:S02]  /*8950*/  MOV R41, R46 ;  /* 0x0000002e00297202 */ /* 0x000fe40000000f00 */
[----:B---3--:R-:W-:Y:S01]  /*8960*/  @P1 SHF.R.U32.HI R41, RZ, R111, R40 ;  /* 0x0000006fff291219 */ /* 0x008fe20000011628 */
[----:B------:R2:W-:Y:S01]  /*8970*/  STSM.16.M88.4 [R72], R4 ;  /* 0x0000000448007844 */ /* 0x0005e20000000200 */
[----:B------:R-:W-:Y:S02]  /*8980*/  LOP3.LUT R14, R2, R21, RZ, 0x3c, !PT ;  /* 0x00000015020e7212 */ /* 0x000fe400078e3cff */
[----:B------:R-:W-:-:S02]  /*8990*/  LOP3.LUT R2, R25, 0x380, RZ, 0xc0, !PT ;  /* 0x0000038019027812 */ /* 0x000fc400078ec0ff */
[----:B------:R-:W-:Y:S02]  /*89a0*/  LOP3.LUT R30, R31, 0x380, RZ, 0xc0, !PT ;  /* 0x000003801f1e7812 */ /* 0x000fe400078ec0ff */
[----:B------:R-:W-:Y:S02]  /*89b0*/  LOP3.LUT R3, R34, 0x380, RZ, 0xc0, !PT ;  /* 0x0000038022037812 */ /* 0x000fe400078ec0ff */
[----:B------:R-:W-:Y:S02]  /*89c0*/  SHF.R.U64 R2, R2, 0x3, RZ ;  /* 0x0000000302027819 */ /* 0x000fe400000012ff */
[----:B------:R-:W-:Y:S02]  /*89d0*/  SHF.R.U64 R30, R30, 0x3, RZ ;  /* 0x000000031e1e7819 */ /* 0x000fe400000012ff */
[----:B------:R-:W-:Y:S02]  /*89e0*/  IADD3 R21, P0, R34, 0x6000, RZ ;  /* 0x0000600022157810 */ /* 0x000fe40007f1e0ff */
[----:B------:R-:W-:Y:S01]  /*89f0*/  SHF.R.U64 R3, R3, 0x3, RZ ;  /* 0x0000000303037819 */ /* 0x000fe200000012ff */
[----:B--2---:R-:W-:Y:S01]  /*8a00*/  IMAD.MOV R6, RZ, RZ, -R41 ;  /* 0x000000ffff067224 */ /* 0x004fe200078e0a29 */
[----:B------:R-:W-:Y:S01]  /*8a10*/  MOV R110, R10 ;  /* 0x0000000a006e7202 */ /* 0x000fe20000000f00 */
[----:B------:R-:W-:Y:S01]  /*8a20*/  IMAD R4, R112, UR4, RZ ;  /* 0x0000000470047c24 */ /* 0x000fe2000f8e02ff */
[----:B------:R-:W-:Y:S01]  /*8a30*/  LOP3.LUT R8, R2, R25, RZ, 0x3c, !PT ;  /* 0x0000001902087212 */ /* 0x000fe200078e3cff */
[----:B------:R-:W-:Y:S01]  /*8a40*/  IMAD R11, R61, R6, R46 ;  /* 0x000000063d0b7224 */ /* 0x000fe200078e022e */
[----:B------:R-:W-:Y:S01]  /*8a50*/  LOP3.LUT R30, R30, R31, RZ, 0x3c, !PT ;  /* 0x0000001f1e1e7212 */ /* 0x000fe200078e3cff */
[----:B------:R-:W-:Y:S01]  /*8a60*/  IMAD R4, R23, UR5, R4 ;  /* 0x0000000517047c24 */ /* 0x000fe2000f8e0204 */
[C---:B------:R-:W-:Y:S01]  /*8a70*/  IADD3 R31, P3, R34.reuse, 0x4000, RZ ;  /* 0x00004000221f7810 */ /* 0x040fe20007f7e0ff */
[----:B------:R-:W-:Y:S01]  /*8a80*/  ULDC.64 UR4, c[0x0][0xb88] ;  /* 0x0002e20000047ab9 */ /* 0x000fe20000000a00 */
[----:B------:R-:W-:Y:S01]  /*8a90*/  IADD3 R25, P2, R34, 0x5000, RZ ;  /* 0x0000500022197810 */ /* 0x000fe20007f5e0ff */
[----:B------:R-:W-:Y:S01]  /*8aa0*/  IMAD R72, R61, UR6, RZ ;  /* 0x000000063d487c24 */ /* 0x000fe2000f8e02ff */
[----:B------:R-:W-:Y:S01]  /*8ab0*/  LOP3.LUT R34, R3, R34, RZ, 0x3c, !PT ;  /* 0x0000002203227212 */ /* 0x000fe200078e3cff */
[----:B------:R-:W-:Y:S01]  /*8ac0*/  IMAD.X R3, RZ, RZ, R35, P0 ;  /* 0x000000ffff037224 */ /* 0x000fe200000e0623 */
[----:B------:R-:W-:-:S02]  /*8ad0*/  SHF.R.S32.HI R5, RZ, 0x1f, R41 ;  /* 0x0000001fff057819 */ /* 0x000fc40000011429 */
[----:B------:R-:W-:Y:S01]  /*8ae0*/  IADD3 R12, P0, R41, R12, RZ ;  /* 0x0000000c290c7210 */ /* 0x000fe20007f1e0ff */
[----:B------:R-:W-:Y:S01]  /*8af0*/  IMAD.IADD R41, R166, 0x1, R16 ;  /* 0x00000001a6297824 */ /* 0x000fe200078e0210 */
[----:B------:R-:W-:Y:S02]  /*8b00*/  SHF.R.S32.HI R10, RZ, 0x1f, R11 ;  /* 0x0000001fff0a7819 */ /* 0x000fe4000001140b */
[----:B------:R-:W-:Y:S02]  /*8b10*/  LOP3.LUT R2, R21, 0x380, RZ, 0xc0, !PT ;  /* 0x0000038015027812 */ /* 0x000fe400078ec0ff */
[----:B------:R-:W-:Y:S01]  /*8b20*/  IADD3.X R13, R5, R13, R4, P0, !PT ;  /* 0x0000000d050d7210 */ /* 0x000fe200007fe404 */
[----:B------:R-:W-:Y:S01]  /*8b30*/  IMAD R10, R10, UR4, RZ ;  /* 0x000000040a0a7c24 */ /* 0x000fe2000f8e02ff */
[----:B------:R-:W-:Y:S02]  /*8b40*/  LOP3.LUT R24, R25, 0x380, RZ, 0xc0, !PT ;  /* 0x0000038019187812 */ /* 0x000fe400078ec0ff */
[----:B------:R-:W-:Y:S01]  /*8b50*/  MOV R15, R14 ;  /* 0x0000000e000f7202 */ /* 0x000fe20000000f00 */
[----:B------:R-:W-:Y:S01]  /*8b60*/  IMAD.WIDE.U32 R12, R11, UR4, R12 ;  /* 0x000000040b0c7c25 */ /* 0x000fe2000f8e000c */
[----:B------:R-:W-:-:S02]  /*8b70*/  F2FP.BF16.F32.PACK_AB R4, R94, R95 ;  /* 0x0000005f5e04723e */ /* 0x000fc400000010ff */
[----:B------:R-:W-:Y:S02]  /*8b80*/  F2FP.BF16.F32.PACK_AB R5, R108, R105 ;  /* 0x000000696c05723e */ /* 0x000fe400000010ff */
[----:B------:R-:W-:Y:S02]  /*8b90*/  F2FP.BF16.F32.PACK_AB R6, R96, R93 ;  /* 0x0000005d6006723e */ /* 0x000fe400000010ff */
[----:B------:R-:W-:Y:S02]  /*8ba0*/  F2FP.BF16.F32.PACK_AB R7, R106, R103 ;  /* 0x000000676a07723e */ /* 0x000fe400000010ff */
[----:B------:R-:W-:Y:S02]  /*8bb0*/  SHF.R.U64 R2, R2, 0x3, RZ ;  /* 0x0000000302027819 */ /* 0x000fe400000012ff */
[----:B------:R-:W-:Y:S01]  /*8bc0*/  MOV R109, R38 ;  /* 0x00000026006d7202 */ /* 0x000fe20000000f00 */
[----:B------:R-:W-:Y:S01]  /*8bd0*/  IMAD R39, R11, UR5, R10 ;  /* 0x000000050b277c24 */ /* 0x000fe2000f8e020a */
[----:B------:R-:W-:Y:S01]  /*8be0*/  SHF.R.U64 R24, R24, 0x3, RZ ;  /* 0x0000000318187819 */ /* 0x000fe200000012ff */
[----:B------:R2:W-:Y:S01]  /*8bf0*/  STSM.16.M88.4 [R15], R4 ;  /* 0x000000040f007844 */ /* 0x0005e20000000200 */
[----:B------:R-:W-:Y:S01]  /*8c00*/  LOP3.LUT R2, R2, R21, RZ, 0x3c, !PT ;  /* 0x0000001502027212 */ /* 0x000fe200078e3cff */
[----:B------:R-:W-:Y:S01]  /*8c10*/  ULDC.64 UR4, c[0x0][0xb50] ;  /* 0x0002d40000047ab9 */ /* 0x000fe20000000a00 */
[----:B------:R-:W-:Y:S01]  /*8c20*/  IMAD.X R21, RZ, RZ, R35, P3 ;  /* 0x000000ffff157224 */ /* 0x000fe200018e0623 */
[----:B------:R-:W-:-:S02]  /*8c30*/  MOV R14, R8 ;  /* 0x00000008000e7202 */ /* 0x000fc40000000f00 */
[----:B------:R-:W-:Y:S02]  /*8c40*/  LOP3.LUT P0, RZ, R164, 0x3, RZ, 0xc0, !PT ;  /* 0x00000003a4ff7812 */ /* 0x000fe4000780c0ff */
[----:B------:R-:W-:Y:S02]  /*8c50*/  F2FP.BF16.F32.PACK_AB R8, R91, R90 ;  /* 0x0000005a5b08723e */ /* 0x000fe400000010ff */
[----:B------:R-:W-:Y:S02]  /*8c60*/  F2FP.BF16.F32.PACK_AB R9, R104, R101 ;  /* 0x000000656809723e */ /* 0x000fe400000010ff */
[----:B------:R-:W-:Y:S02]  /*8c70*/  F2FP.BF16.F32.PACK_AB R10, R92, R89 ;  /* 0x000000595c0a723e */ /* 0x000fe400000010ff */
[----:B------:R-:W-:Y:S01]  /*8c80*/  F2FP.BF16.F32.PACK_AB R11, R102, R99 ;  /* 0x00000063660b723e */ /* 0x000fe200000010ff */
[----:B--2---:R-:W-:Y:S01]  /*8c90*/  VIADD R5, R41, 0x8 ;  /* 0x0000000829057836 */ /* 0x004fe20000000000 */
[----:B------:R-:W-:Y:S01]  /*8ca0*/  LEA R40, P3, R12, UR4, 0x2 ;  /* 0x000000040c287c11 */ /* 0x000fe2000f8610ff */
[----:B------:R-:W-:Y:S01]  /*8cb0*/  IMAD.IADD R7, R13, 0x1, R39 ;  /* 0x000000010d077824 */ /* 0x000fe200078e0227 */
[----:B------:R-:W-:Y:S01]  /*8cc0*/  LOP3.LUT R24, R24, R25, RZ, 0x3c, !PT ;  /* 0x0000001918187212 */ /* 0x000fe200078e3cff */
[----:B------:R-:W-:Y:S01]  /*8cd0*/  IMAD.X R25, RZ, RZ, R35, P2 ;  /* 0x000000ffff197224 */ /* 0x000fe200010e0623 */
[-C--:B------:R-:W-:Y:S01]  /*8ce0*/  ISETP.GE.OR P2, PT, R41, R72.reuse, P0 ;  /* 0x000000482900720c */ /* 0x080fe20000746670 */
[----:B------:R2:W-:Y:S01]  /*8cf0*/  STSM.16.M88.4 [R14], R8 ;  /* 0x000000080e007844 */ /* 0x0005e20000000200 */
[----:B------:R-:W-:-:S02]  /*8d00*/  ISETP.GE.OR P0, PT, R5, R72, P0 ;  /* 0x000000480500720c */ /* 0x000fc40000706670 */
[----:B------:R-:W-:Y:S01]  /*8d10*/  LEA.HI.X R41, R12, UR5, R7, 0x2, P3 ;  /* 0x000000050c297c11 */ /* 0x000fe200098f1407 */
[----:B------:R-:W-:Y:S01]  /*8d20*/  SHFL.IDX PT, R38, R40, RZ, 0x1c1f ;  /* 0x001c1fff28267589 */ /* 0x000fe200000e0000 */
[----:B------:R-:W-:Y:S01]  /*8d30*/  F2FP.BF16.F32.PACK_AB R4, R49, R48 ;  /* 0x000000303104723e */ /* 0x000fe200000010ff */
[----:B------:R-:W-:Y:S01]  /*8d40*/  ULDC.64 UR4, c[0x0][0xae8] ;  /* 0x0002ba0000047ab9 */ /* 0x000fe20000000a00 */
[----:B------:R-:W-:Y:S01]  /*8d50*/  F2FP.BF16.F32.PACK_AB R5, R100, R97 ;  /* 0x000000616405723e */ /* 0x000fe200000010ff */
[----:B------:R-:W3:Y:S01]  /*8d60*/  SHFL.IDX PT, R39, R41, RZ, 0x1c1f ;  /* 0x001c1fff29277589 */ /* 0x000ee200000e0000 */
[----:B------:R-:W-:Y:S02]  /*8d70*/  F2FP.BF16.F32.PACK_AB R6, R53, R44 ;  /* 0x0000002c3506723e */ /* 0x000fe400000010ff */
[----:B------:R-:W-:Y:S01]  /*8d80*/  F2FP.BF16.F32.PACK_AB R7, R51, R54 ;  /* 0x000000363307723e */ /* 0x000fe200000010ff */
[----:B------:R-:W-:Y:S01]  /*8d90*/  SHFL.IDX PT, R90, R40, 0x1, 0x1c1f ;  /* 0x003c1f00285a7f89 */ /* 0x000fe200000e0000 */
        /* <DEDUP_REMOVED lines=19> */
[----:B------:R-:W-:Y:S02]  /*8ed0*/  LOP3.LUT R20, R20, R31, RZ, 0x3c, !PT ;  /* 0x0000001f14147212 */ /* 0x000fe400078e3cff */
[----:B------:R-:W-:Y:S01]  /*8ee0*/  IADD3.X R31, RZ, R35, RZ, P5, !PT ;  /* 0x00000023ff1f7210 */ /* 0x000fe20002ffe4ff */
[----:B------:R-:W-:Y:S08]  /*8ef0*/  BAR.SYNC.DEFER_BLOCKING 0x1, 0x100 ;  /* 0x0044000000007b1d */ /* 0x000ff00000010000 */
[----:B----4-:R-:W4:Y:S01]  /*8f00*/  @P1 LDC R52, c[0x0][0xbec] ;  /* 0x0002fb00ff341b82 */ /* 0x010f220000000800 */
[----:B---3--:R3:W-:Y:S04]  /*8f10*/  @!P2 ST.E desc[UR36][R38.64], R88 ;  /* 0x000000582600a985 */ /* 0x0087e8000c101924 */
[----:B--2---:R4:W-:Y:S04]  /*8f20*/  @!P0 ST.E desc[UR36][R90.64], R0 ;  /* 0x000000005a008985 */ /* 0x0049e8000c101924 */
[----:B------:R2:W5:Y:S01]  /*8f30*/  LD.E.128 R44, desc[UR36][R32.64] ;  /* 0x00000024202c7980 */ /* 0x000562000c101d00 */
[----:B---3--:R-:W3:Y:S01]  /*8f40*/  @P1 LDC R39, c[0x0][0xbf0] ;  /* 0x0002fc00ff271b82 */ /* 0x008ee20000000800 */
[----:B------:R-:W-:-:S02]  /*8f50*/  IMAD R62, R62, UR4, RZ ;  /* 0x000000043e3e7c24 */ /* 0x000fc4000f8e02ff */
[----:B------:R0:W5:Y:S01]  /*8f60*/  LD.E.128 R40, desc[UR36][R30.64] ;  /* 0x000000241e287980 */ /* 0x000162000c101d00 */
[----:B--2---:R-:W-:-:S03]  /*8f70*/  IMAD R33, R160, 0x20, R162 ;  /* 0x00000020a0217824 */ /* 0x004fc600078e02a2 */
[----:B------:R2:W5:Y:S01]  /*8f80*/  LD.E.128 R4, desc[UR36][R28.64] ;  /* 0x000000241c047980 */ /* 0x000562000c101d00 */
[----:B------:R-:W-:-:S03]  /*8f90*/  IMAD.IADD R33, R16, 0x1, R33 ;  /* 0x0000000110217824 */ /* 0x000fc600078e0221 */
[----:B------:R1:W5:Y:S01]  /*8fa0*/  LD.E.128 R64, desc[UR36][R20.64] ;  /* 0x0000002414407980 */ /* 0x000362000c101d00 */
[----:B0-----:R-:W-:Y:S02]  /*8fb0*/  IMAD R31, R161, UR5, R62 ;  /* 0x00000005a11f7c24 */ /* 0x001fe4000f8e023e */
[----:B----4-:R-:W-:Y:S01]  /*8fc0*/  @P1 IMAD.HI.U32 R0, R33, R52, RZ ;  /* 0x0000003421001227 */ /* 0x010fe200078e00ff */
[----:B------:R0:W5:Y:S03]  /*8fd0*/  LD.E.128 R12, desc[UR36][R2.64] ;  /* 0x00000024020c7980 */ /* 0x000166000c101d00 */
[----:B--2---:R-:W-:Y:S01]  /*8fe0*/  IMAD.WIDE.U32 R28, R161, UR4, RZ ;  /* 0x00000004a11c7c25 */ /* 0x004fe2000f8e00ff */
[----:B------:R-:W-:Y:S01]  /*8ff0*/  ULDC.64 UR4, c[0x0][0xaf0] ;  /* 0x0002bc0000047ab9 */ /* 0x000fe20000000a00 */
[----:B------:R2:W5:Y:S02]  /*9000*/  LD.E.128 R56, desc[UR36][R24.64] ;  /* 0x0000002418387980 */ /* 0x000564000c101d00 */
[----:B-1----:R-:W-:-:S02]  /*9010*/  IMAD.MOV.U32 R21, RZ, RZ, R33 ;  /* 0x000000ffff157224 */ /* 0x002fc400078e0021 */
[----:B------:R-:W-:Y:S01]  /*9020*/  IMAD R20, R112, UR4, RZ ;  /* 0x0000000470147c24 */ /* 0x000fe2000f8e02ff */
[----:B---3--:R-:W-:Y:S01]  /*9030*/  @P1 SHF.R.U32.HI R21, RZ, R39, R0 ;  /* 0x00000027ff151219 */ /* 0x008fe20000011600 */
[----:B0-----:R-:W-:Y:S01]  /*9040*/  IMAD.MOV.U32 R2, RZ, RZ, R28 ;  /* 0x000000ffff027224 */ /* 0x001fe200078e001c */
[----:B------:R-:W-:Y:S01]  /*9050*/  IADD3 R3, R29, R31, RZ ;  /* 0x0000001f1d037210 */ /* 0x000fe20007ffe0ff */
[----:B------:R0:W5:Y:S01]  /*9060*/  LD.E.128 R48, desc[UR36][R34.64] ;  /* 0x0000002422307980 */ /* 0x000162000c101d00 */
[--C-:B------:R-:W-:Y:S01]  /*9070*/  SHF.R.S32.HI R0, RZ, 0x1f, R21.reuse ;  /* 0x0000001fff007819 */ /* 0x100fe20000011415 */
[C---:B--2---:R-:W-:Y:S02]  /*9080*/  IMAD R25, R23.reuse, UR5, R20 ;  /* 0x0000000517197c24 */ /* 0x044fe4000f8e0214 */
[----:B------:R-:W-:Y:S01]  /*9090*/  IMAD.MOV R20, RZ, RZ, -R21 ;  /* 0x000000ffff147224 */ /* 0x000fe200078e0a15 */
[----:B------:R0:W5:Y:S01]  /*90a0*/  LD.E.128 R8, desc[UR36][R26.64] ;  /* 0x000000241a087980 */ /* 0x000162000c101d00 */
[----:B------:R-:W-:Y:S01]  /*90b0*/  IMAD.WIDE.U32 R2, R23, UR4, R2 ;  /* 0x0000000417027c25 */ /* 0x000fe2000f8e0002 */
[----:B------:R-:W-:Y:S01]  /*90c0*/  ULDC.64 UR4, c[0x0][0xae0] ;  /* 0x0002b80000047ab9 */ /* 0x000fe20000000a00 */
[----:B------:R-:W-:Y:S01]  /*90d0*/  @!PT LDS RZ, [RZ] ;  /* 0x00000000fffff984 */ /* 0x000fe20000000800 */
[----:B------:R-:W-:Y:S01]  /*90e0*/  @!PT LDS RZ, [RZ] ;  /* 0x00000000fffff984 */ /* 0x000fe20000000800 */
[----:B------:R-:W-:Y:S01]  /*90f0*/  @!PT LDS RZ, [RZ] ;  /* 0x00000000fffff984 */ /* 0x000fe20000000800 */
[----:B------:R-:W-:Y:S01]  /*9100*/  @!PT LDS RZ, [RZ] ;  /* 0x00000000fffff984 */ /* 0x000fe20000000800 */
[----:B------:R1:W-:Y:S06]  /*9110*/  MEMBAR.ALL.CTA ;  /* 0x0000000000007992 */ /* 0x0003ec0000008000 */
[----:B-1----:R-:W1:Y:S01]  /*9120*/  FENCE.VIEW.ASYNC.S ;  /* 0x00000000000073c6 */ /* 0x002e620000000000 */
[----:B------:R-:W-:-:S02]  /*9130*/  IMAD R0, R0, UR4, RZ ;  /* 0x0000000400007c24 */ /* 0x000fc4000f8e02ff */
        /* <DEDUP_REMOVED lines=9> */
[C---:B------:R-:W-:Y:S02]  /*91d0*/  IMAD R23, R61.reuse, UR5, R0 ;  /* 0x000000053d177c24 */ /* 0x040fe4000f8e0200 */
[----:B------:R-:W-:Y:S01]  /*91e0*/  IMAD.WIDE.U32 R2, R61, UR4, R2 ;  /* 0x000000043d027c25 */ /* 0x000fe2000f8e0002 */
[CC--:B------:R-:W-:Y:S01]  /*91f0*/  ISETP.GE.AND P2, PT, R25.reuse, R72.reuse, PT ;  /* 0x000000481900720c */ /* 0x0c0fe20003f46270 */
[----:B------:R-:W-:Y:S01]  /*9200*/  ULDC.64 UR4, c[0x0][0xa80] ;  /* 0x0002a00000047ab9 */ /* 0x000fe20000000a00 */
[----:B------:R-:W-:Y:S01]  /*9210*/  IADD3 R21, R25, 0x20, RZ ;  /* 0x0000002019157810 */ /* 0x000fe20007ffe0ff */
[----:B------:R-:W-:Y:S01]  /*9220*/  IMAD.IADD R3, R3, 0x1, R23 ;  /* 0x0000000103037824 */ /* 0x000fe200078e0217 */
[C---:B------:R-:W-:Y:S01]  /*9230*/  LEA R0, P3, R2.reuse, UR4, 0x1 ;  /* 0x0000000402007c11 */ /* 0x040fe2000f8608ff */
[----:B------:R-:W-:Y:S01]  /*9240*/  VIADD R37, R37, 0x2a820 ;  /* 0x0002a82025257836 */ /* 0x000fe20000000000 */
[----:B------:R-:W-:Y:S01]  /*9250*/  ISETP.GE.AND P0, PT, R21, R72, PT ;  /* 0x000000481500720c */ /* 0x000fe20003f06270 */
[----:B------:R-:W-:Y:S01]  /*9260*/  VIADD R21, R25, 0x40 ;  /* 0x0000004019157836 */ /* 0x000fe20000000000 */
[----:B------:R-:W-:-:S02]  /*9270*/  LEA.HI.X R16, R2, UR5, R3, 0x1, P3 ;  /* 0x0000000502107c11 */ /* 0x000fc400098f0c03 */
        /* <DEDUP_REMOVED lines=16> */
.L_x_2234:
[----:B------:R-:W-:Y:S05]  /*9380*/  BSYNC B1 ;  /* 0x0000000000017941 */ /* 0x000fea0003800000 */
.L_x_2233:
[----:B--23--:R2:W3:Y:S01]  /*9390*/  SHFL.IDX PT, R21, R16, 0x1, 0x181f ;  /* 0x00381f0010157f89 */ /* 0x00c4e200000e0000 */
[----:B------:R-:W-:Y:S03]  /*93a0*/  BSSY B1, `(.L_x_2235) ;  /* 0x000000c000017945 */ /* 0x000fe60003800000 */
[----:B-1----:R2:W1:Y:S01]  /*93b0*/  SHFL.IDX PT, R20, R0, 0x1, 0x181f ;  /* 0x00381f0000147f89 */ /* 0x00246200000e0000 */
        /* <DEDUP_REMOVED lines=10> */
.L_x_2236:
[----:B------:R-:W-:Y:S05]  /*9460*/  BSYNC B1 ;  /* 0x0000000000017941 */ /* 0x000fea0003800000 */
.L_x_2235:
[----:B---34-:R3:W4:Y:S01]  /*9470*/  SHFL.IDX PT, R21, R16, 0x2, 0x181f ;  /* 0x00581f0010157f89 */ /* 0x01872200000e0000 */
        /* <DEDUP_REMOVED lines=12> */
.L_x_2238:
[----:B------:R-:W-:Y:S05]  /*9540*/  BSYNC B1 ;  /* 0x0000000000017941 */ /* 0x000fea0003800000 */
.L_x_2237:
[----:B-1----:R-:W-:Y:S01]  /*9550*/  VIADD R3, R25, 0x60 ;  /* 0x0000006019037836 */ /* 0x002fe20000000000 */
[----:B0-23--:R-:W0:Y:S04]  /*9560*/  SHFL.IDX PT, R16, R16, 0x3, 0x181f ;  /* 0x00781f0010107f89 */ /* 0x00de2800000e0000 */
[----:B------:R-:W-:Y:S01]  /*9570*/  ISETP.GE.AND P0, PT, R3, R72, PT ;  /* 0x000000480300720c */ /* 0x000fe20003f06270 */
[----:B------:R-:W1:-:S12]  /*9580*/  SHFL.IDX PT, R0, R0, 0x3, 0x181f ;  /* 0x00781f0000007f89 */ /* 0x000e5800000e0000 */
[----:B------:R-:W-:Y:S05]  /*9590*/  @P0 BRA `(.L_x_2239) ;  /* 0x00000008006c0947 */ /* 0x000fea0003800000 */
[----:B------:R-:W-:Y:S02]  /*95a0*/  ULDC UR4, c[0x0][0xac8] ;  /* 0x0002b20000047ab9 */ /* 0x000fe40000000800 */
[----:B------:R-:W-:-:S13]  /*95b0*/  ISETP.GE.AND P1, PT, R17, UR4, PT ;  /* 0x0000000411007c0c */ /* 0x000fda000bf26270 */
[----:B-1----:R-:W-:-:S04]  /*95c0*/  @!P1 LEA R2, P0, R17, R0, 0x1 ;  /* 0x0000000011029211 */ /* 0x002fc800078008ff */
[----:B0-----:R-:W-:Y:S02]  /*95d0*/  @!P1 LEA.HI.X R3, R17, R16, R172, 0x1, P0 ;  /* 0x0000001011039211 */ /* 0x001fe400000f0cac */
[----:B------:R-:W-:-:S03]  /*95e0*/  ISETP.GE.AND P0, PT, R22, UR4, PT ;  /* 0x0000000416007c0c */ /* 0x000fc6000bf06270 */
[----:B-----5:R0:W-:Y:S10]  /*95f0*/  @!P1 ST.E.128 desc[UR36][R2.64], R4 ;  /* 0x0000000402009985 */ /* 0x0201f4000c101d24 */
[----:B------:R-:W-:Y:S05]  /*9600*/  @P0 BRA `(.L_x_2239) ;  /* 0x0000000800500947 */ /* 0x000fea0003800000 */
[----:B0-----:R-:W-:-:S04]  /*9610*/  LEA R2, P0, R22, R0, 0x1 ;  /* 0x0000000016027211 */ /* 0x001fc800078008ff */
[----:B------:R-:W-:-:S05]  /*9620*/  LEA.HI.X R3, R22, R16, R169, 0x1, P0 ;  /* 0x0000001016037211 */ /* 0x000fca00000f0ca9 */
[----:B------:R0:W-:Y:S01]  /*9630*/  ST.E.128 desc[UR36][R2.64], R8 ;  /* 0x0000000802007985 */ /* 0x0001e2000c101d24 */
[----:B------:R-:W-:Y:S05]  /*9640*/  BRA `(.L_x_2239) ;  /* 0x0000000800407947 */ /* 0x000fea0003800000 */
.L_x_2232:
        /* <DEDUP_REMOVED lines=20> */
[----:B------:R-:W-:Y:S01]  /*9790*/  MOV R5, R6 ;  /* 0x0000000600057202 */ /* 0x000fe20000000f00 */
[----:B------:R-:W-:-:S04]  /*97a0*/  IMAD R4, R8, UR4, RZ ;  /* 0x0000000408047c24 */ /* 0x000fc8000f8e02ff */
[----:B------:R-:W-:-:S06]  /*97b0*/  IMAD R7, R161, UR5, R4 ;  /* 0x00000005a1077c24 */ /* 0x000fcc000f8e0204 */
        /* <DEDUP_REMOVED lines=26> */
.L_x_2241:
[----:B------:R-:W-:Y:S05]  /*9960*/  BSYNC B1 ;  /* 0x0000000000017941 */ /* 0x000fea0003800000 */
.L_x_2240:
[----:B------:R-:W-:Y:S01]  /*9970*/  ULDC.64 UR4, c[0x0][0xae8] ;  /* 0x0002ba0000047ab9 */ /* 0x000fe20000000a00 */
[----:B--2---:R-:W-:Y:S01]  /*9980*/  @P1 IMAD.HI.U32 R0, R13, R14, RZ ;  /* 0x0000000e0d001227 */ /* 0x004fe200078e00ff */
[----:B------:R-:W-:Y:S01]  /*9990*/  ULDC UR6, c[0x0][0xa88] ;  /* 0x0002a20000067ab9 */ /* 0x000fe20000000800 */
[----:B------:R-:W-:Y:S02]  /*99a0*/  BSSY B1, `(.L_x_2242) ;  /* 0x0000030000017945 */ /* 0x000fe40003800000 */
[----:B------:R-:W-:Y:S02]  /*99b0*/  IMAD R2, R8, UR4, RZ ;  /* 0x0000000408027c24 */ /* 0x000fe4000f8e02ff */
[----:B----4-:R-:W-:Y:S01]  /*99c0*/  IMAD.MOV.U32 R5, RZ, RZ, R13 ;  /* 0x000000ffff057224 */ /* 0x010fe200078e000d */
[----:B---3--:R-:W-:Y:S01]  /*99d0*/  @P1 SHF.R.U32.HI R5, RZ, R15, R0 ;  /* 0x0000000fff051219 */ /* 0x008fe20000011600 */
[C---:B------:R-:W-:Y:S02]  /*99e0*/  IMAD R7, R161.reuse, UR5, R2 ;  /* 0x00000005a1077c24 */ /* 0x040fe4000f8e0202 */
[----:B------:R-:W-:Y:S01]  /*99f0*/  IMAD.WIDE.U32 R2, R161, UR4, RZ ;  /* 0x00000004a1027c25 */ /* 0x000fe2000f8e00ff */
[----:B------:R-:W-:Y:S01]  /*9a00*/  ULDC.64 UR4, c[0x0][0xaf0] ;  /* 0x0002bc0000047ab9 */ /* 0x000fe20000000a00 */
[----:B------:R-:W-:-:S02]  /*9a10*/  SHF.R.S32.HI R0, RZ, 0x1f, R5 ;  /* 0x0000001fff007819 */ /* 0x000fc40000011405 */
[----:B------:R-:W-:Y:S02]  /*9a20*/  IMAD R4, R10, UR4, RZ ;  /* 0x000000040a047c24 */ /* 0x000fe4000f8e02ff */
[----:B------:R-:W-:Y:S02]  /*9a30*/  IMAD.IADD R3, R3, 0x1, R7 ;  /* 0x0000000103037824 */ /* 0x000fe400078e0207 */
[----:B------:R-:W-:Y:S01]  /*9a40*/  IMAD R7, R23, UR5, R4 ;  /* 0x0000000517077c24 */ /* 0x000fe2000f8e0204 */
[----:B------:R-:W-:Y:S01]  /*9a50*/  IADD3 R4, -R5, RZ, RZ ;  /* 0x000000ff05047210 */ /* 0x000fe20007ffe1ff */
[----:B------:R-:W-:Y:S01]  /*9a60*/  IMAD.WIDE.U32 R2, R23, UR4, R2 ;  /* 0x0000000417027c25 */ /* 0x000fe2000f8e0002 */
[----:B------:R-:W-:-:S03]  /*9a70*/  ULDC.64 UR4, c[0x0][0xae0] ;  /* 0x0002b80000047ab9 */ /* 0x000fc60000000a00 */
        /* <DEDUP_REMOVED lines=34> */
.L_x_2243:
[----:B------:R-:W-:Y:S05]  /*9ca0*/  BSYNC B1 ;  /* 0x0000000000017941 */ /* 0x000fea0003800000 */
.L_x_2242:
        /* <DEDUP_REMOVED lines=13> */
.L_x_2245:
[----:B------:R-:W-:Y:S05]  /*9d80*/  BSYNC B1 ;  /* 0x0000000000017941 */ /* 0x000fea0003800000 */
.L_x_2244:
        /* <DEDUP_REMOVED lines=13> */
.L_x_2247:
[----:B------:R-:W-:Y:S05]  /*9e60*/  BSYNC B1 ;  /* 0x0000000000017941 */ /* 0x000fea0003800000 */
.L_x_2246:
[----:B0-----:R-:W-:Y:S01]  /*9e70*/  IADD3 R0, R16, 0x60, RZ ;  /* 0x0000006010007810 */ /* 0x001fe20007ffe0ff */
[----:B--2-4-:R-:W0:Y:S03]  /*9e80*/  SHFL.IDX PT, R5, R5, 0x3, 0x181f ;  /* 0x00781f0005057f89 */ /* 0x014e2600000e0000 */
        /* <DEDUP_REMOVED lines=12> */
.L_x_2239:
[----:B------:R-:W-:Y:S05]  /*9f50*/  BSYNC B0 ;  /* 0x0000000000007941 */ /* 0x000fea0003800000 */
.L_x_2231:
[----:B------:R-:W-:Y:S02]  /*9f60*/  ULDC UR4, c[0x0][0xc38] ;  /* 0x00030e0000047ab9 */ /* 0x000fe40000000800 */
[----:B-1----:R-:W-:-:S13]  /*9f70*/  ISETP.GE.AND P0, PT, R36, UR4, PT ;  /* 0x0000000424007c0c */ /* 0x002fda000bf06270 */
[----:B------:R-:W-:Y:S05]  /*9f80*/  @!P0 BRA `(.L_x_2248) ;  /* 0xffffff6c005c8947 */ /* 0x000fea000383ffff */
[----:B------:R-:W-:Y:S05]  /*9f90*/  EXIT ;  /* 0x000000000000794d */ /* 0x000fea0003800000 */
.L_x_2190:
        /* <DEDUP_REMOVED lines=31> */
[----:B------:R-:W-:Y:S01]  /*a190*/  MOV R23, RZ ;  /* 0x000000ff00177202 */ /* 0x000fe20000000f00 */
[----:B------:R-:W-:Y:S01]  /*a1a0*/  UMOV UR5, 0x400 ;  /* 0x0000040000057882 */ /* 0x000fe20000000000 */
[----:B------:R-:W-:Y:S01]  /*a1b0*/  USEL UR4, UR4, 0x1, UP0 ;  /* 0x0000000104047887 */ /* 0x000fe20008000000 */
[----:B------:R-:W-:-:S03]  /*a1c0*/  ULDC UR46, c[0x0][0xc] ;  /* 0x00000300002e7ab9 */ /* 0x000fc60000000800 */
[----:B------:R-:W-:-:S04]  /*a1d0*/  UIMAD UR38, UR4, UR38, URZ ;  /* 0x00000026042672a4 */ /* 0x000fc8000f8e023f */
[----:B------:R-:W-:Y:S02]  /*a1e0*/  UIADD3 UR4, UR38, 0x5f, URZ ;  /* 0x0000005f26047890 */ /* 0x000fe4000fffe03f */
        /* <DEDUP_REMOVED lines=30> */
[C---:B------:R-:W-:Y:S01]  /*a3d0*/  ISETP.GE.AND P0, PT, R37.reuse, UR39, PT ;  /* 0x0000002725007c0c */ /* 0x040fe2000bf06270 */
[----:B------:R-:W-:Y:S01]  /*a3e0*/  ULDC UR39, c[0x0][0x448] ;  /* 0x0001120000277ab9 */ /* 0x000fe20000000800 */
[----:B------:R-:W-:Y:S01]  /*a3f0*/  LOP3.LUT R16, R16, 0xfffffeff, RZ, 0xc0, !PT ;  /* 0xfffffeff10107812 */ /* 0x000fe200078ec0ff */
[----:B------:R-:W-:Y:S02]  /*a400*/  UIMAD UR39, UR39, UR40, URZ ;  /* 0x00000028272772a4 */ /* 0x000fe4000f8e023f */
[----:B------:R-:W-:Y:S01]  /*a410*/  UIADD3 UR40, UR38, 0x60, -UR40 ;  /* 0x0000006026287890 */ /* 0x000fe2000fffe828 */
        /* <DEDUP_REMOVED lines=9> */
.L_x_2298:
        /* <DEDUP_REMOVED lines=22> */
.L_x_2250:
[----:B------:R-:W-:Y:S01]  /*a610*/  ULDC UR8, c[0x0][0xc54] ;  /* 0x0003150000087ab9 */ /* 0x000fe20000000800 */
[----:B------:R-:W-:Y:S01]  /*a620*/  UMOV UR6, UR7 ;  /* 0x0000000700067c82 */ /* 0x000fe20008000000 */
[----:B------:R-:W-:-:S11]  /*a630*/  UISETP.NE.AND UP0, UPT, UR8, 0x1, UPT ;  /* 0x000000010800788c */ /* 0x000fd6000bf05270 */
[----:B------:R-:W-:Y:S02]  /*a640*/  @UP0 ULDC.64 UR10, c[0x0][0xc58] ;  /* 0x00031600000a0ab9 */ /* 0x000fe40000000a00 */
[----:B------:R-:W-:-:S04]  /*a650*/  UIMAD.WIDE.U32 UR4, UR7, UR10, URZ ;  /* 0x0000000a070472a5 */ /* 0x000fc8000f8e003f */
[----:B------:R-:W-:-:S04]  /*a660*/  @UP0 USHF.R.U32.HI UR6, URZ, UR11, UR5 ;  /* 0x0000000b3f060299 */ /* 0x000fc80008011605 */
[----:B------:R-:W-:-:S12]  /*a670*/  UIMAD UR4, UR6, UR8, URZ ;  /* 0x00000008060472a4 */ /* 0x000fd8000f8e023f */
.L_x_2251:
        /* <DEDUP_REMOVED lines=25> */
[----:B------:R-:W-:Y:S01]  /*a810*/  UP2UR UR48, UPR, URZ, 0x4 ;  /* 0x000000043f307883 */ /* 0x000fe20008000000 */
[----:B------:R-:W-:Y:S01]  /*a820*/  BSSY B7, `(.L_x_2252) ;  /* 0x0000331000077945 */ /* 0x000fe20003800000 */
[----:B------:R-:W-:-:S04]  /*a830*/  USHF.L.U32 UR6, UR44, 0x7, URZ ;  /* 0x000000072c067899 */ /* 0x000fc8000800063f */
[----:B------:R-:W-:Y:S01]  /*a840*/  UIADD3 UR6, UR6, 0x7f, URZ ;  /* 0x0000007f06067890 */ /* 0x000fe2000fffe03f */
[----:B------:R-:W-:Y:S01]  /*a850*/  @UP2 ULDC UR4, c[0x0][0x44c] ;  /* 0x0001130000042ab9 */ /* 0x000fe20000000800 */
[----:B------:R-:W-:Y:S02]  /*a860*/  @UP2 ULDC UR7, c[0x0][0x450] ;  /* 0x0001140000072ab9 */ /* 0x000fe40000000800 */
[----:B------:R-:W-:-:S04]  /*a870*/  UIMAD.WIDE.U32 UR4, UR6, UR4, URZ ;  /* 0x00000004060472a5 */ /* 0x000fc8000f8e003f */
[----:B------:R-:W-:-:S04]  /*a880*/  @UP2 USHF.R.U32.HI UR6, URZ, UR7, UR5 ;  /* 0x000000073f062299 */ /* 0x000fc80008011605 */
[----:B------:R-:W-:-:S04]  /*a890*/  UIADD3 UR4, UR40, UR6, URZ ;  /* 0x0000000628047290 */ /* 0x000fc8000fffe03f */
[----:B------:R-:W-:-:S04]  /*a8a0*/  UIMAD.WIDE UR4, UR4, 0x2aaaaaab, URZ ;  /* 0x2aaaaaab040478a5 */ /* 0x000fc8000f8e023f */
[----:B------:R-:W-:-:S04]  /*a8b0*/  USHF.R.U32.HI UR4, URZ, 0x1f, UR5 ;  /* 0x0000001f3f047899 */ /* 0x000fc80008011605 */
[----:B------:R-:W-:-:S04]  /*a8c0*/  ULEA.HI.SX32 UR4, UR5, UR4, 0x1c ;  /* 0x0000000405047291 */ /* 0x000fc8000f8fe23f */
[----:B------:R-:W-:-:S04]  /*a8d0*/  UISETP.LT.AND UP0, UPT, UR41, UR4, UPT ;  /* 0x000000042900728c */ /* 0x000fc8000bf01270 */
[----:B------:R-:W-:-:S06]  /*a8e0*/  USEL UR45, UR41, UR4, UP0 ;  /* 0x00000004292d7287 */ /* 0x000fcc0008000000 */
[----:B------:R-:W-:-:S13]  /*a8f0*/  ISETP.LT.AND P0, PT, RZ, UR45, PT ;  /* 0x0000002dff007c0c */ /* 0x000fda000bf01270 */
[----:B0-----:R-:W-:Y:S05]  /*a900*/  @P0 BRA `(.L_x_2253) ;  /* 0x0000000000440947 */ /* 0x001fea0003800000 */
        /* <DEDUP_REMOVED lines=17> */
.L_x_2253:
[----:B------:R-:W-:Y:S01]  /*aa20*/  VIADD R0, R17, 0x18400 ;  /* 0x0001840011007836 */ /* 0x000fe20000000000 */
[----:B------:R-:W-:Y:S04]  /*aa30*/  BSSY B6, `(.L_x_2255) ;  /* 0x0000013000067945 */ /* 0x000fe80003800000 */
[----:B------:R-:W-:-:S13]  /*aa40*/  LOP3.LUT P0, RZ, R0, 0x3ff, RZ, 0xc0, !PT ;  /* 0x000003ff00ff7812 */ /* 0x000fda000780c0ff */
[----:B------:R-:W-:Y:S05]  /*aa50*/  @!P0 BRA `(.L_x_2256) ;  /* 0x0000000000408947 */ /* 0x000fea0003800000 */
[----:B------:R-:W-:Y:S01]  /*aa60*/  MOV R2, 0x0 ;  /* 0x0000000000027802 */ /* 0x000fe20000000f00 */
[----:B------:R-:W-:Y:S01]  /*aa70*/  ULDC.64 UR4, c[0x4][0xf0] ;  /* 0x01003c0000047ab9 */ /* 0x000fe20000000a00 */
[----:B------:R-:W-:Y:S01]  /*aa80*/  ULDC.64 UR6, c[0x4][0xf8] ;  /* 0x01003e0000067ab9 */ /* 0x000fe20000000a00 */
[----:B------:R-:W-:Y:S01]  /*aa90*/  MOV R4, UR4 ;  /* 0x0000000400047c02 */ /* 0x000fe20008000f00 */
[----:B------:R-:W-:Y:S01]  /*aaa0*/  IMAD.U32 R5, RZ, RZ, UR5 ;  /* 0x00000005ff057e24 */ /* 0x000fe2000f8e00ff */
[----:B------:R-:W-:Y:S01]  /*aab0*/  ULDC.64 UR4, c[0x4][0x70] ;  /* 0x01001c0000047ab9 */ /* 0x000fe20000000a00 */
[----:B------:R-:W0:Y:S01]  /*aac0*/  LDC.64 R2, c[0x4][R2] ;  /* 0x0100000002027b82 */ /* 0x000e220000000a00 */
[----:B------:R-:W-:Y:S01]  /*aad0*/  IMAD.U32 R6, RZ, RZ, UR6 ;  /* 0x00000006ff067e24 */ /* 0x000fe2000f8e00ff */
[----:B------:R-:W-:Y:S01]  /*aae0*/  MOV R12, 0x1 ;  /* 0x00000001000c7802 */ /* 0x000fe20000000f00 */
[----:B------:R-:W-:Y:S02]  /*aaf0*/  IMAD.U32 R7, RZ, RZ, UR7 ;  /* 0x00000007ff077e24 */ /* 0x000fe4000f8e00ff */
[----:B------:R-:W-:-:S02]  /*ab00*/  IMAD.U32 R10, RZ, RZ, UR4 ;  /* 0x00000004ff0a7e24 */ /* 0x000fc4000f8e00ff */
[----:B------:R-:W-:Y:S02]  /*ab10*/  IMAD.U32 R11, RZ, RZ, UR5 ;  /* 0x00000005ff0b7e24 */ /* 0x000fe4000f8e00ff */
[----:B------:R-:W-:Y:S02]  /*ab20*/  IMAD.MOV.U32 R8, RZ, RZ, 0x70 ;  /* 0x00000070ff087424 */ /* 0x000fe400078e00ff */
[----:B------:R-:W-:-:S07]  /*ab30*/  IMAD.MOV.U32 R13, RZ, RZ, RZ ;  /* 0x000000ffff0d7224 */ /* 0x000fce00078e00ff */
[----:B------:R-:W-:-:S07]  /*ab40*/  LEPC R20, `(.L_x_2256) ;  /* 0x000000001014794e */ /* 0x000fce0000000000 */
[----:B0----5:R-:W-:Y:S05]  /*ab50*/  CALL.ABS.NOINC R2 ;  /* 0x0000000002007343 */ /* 0x021fea0003c00000 */
.L_x_2256:
[----:B------:R-:W-:Y:S05]  /*ab60*/  BSYNC B6 ;  /* 0x0000000000067941 */ /* 0x000fea0003800000 */
.L_x_2255:
        /* <DEDUP_REMOVED lines=20> */
.L_x_2259:
[----:B------:R0:W1:Y:S01]  /*acb0*/  LDC.64 R2, c[0x4][R18] ;  /* 0x0100000012027b82 */ /* 0x0000620000000a00 */
[----:B------:R-:W-:Y:S01]  /*acc0*/  ULDC.64 UR4, c[0x4][0xf0] ;  /* 0x01003c0000047ab9 */ /* 0x000fe20000000a00 */
[----:B------:R-:W-:Y:S01]  /*acd0*/  ULDC.64 UR6, c[0x4][0xf8] ;  /* 0x01003e0000067ab9 */ /* 0x000fe20000000a00 */
[----:B------:R-:W-:Y:S01]  /*ace0*/  IMAD.U32 R4, RZ, RZ, UR4 ;  /* 0x00000004ff047e24 */ /* 0x000fe2000f8e00ff */
[----:B------:R-:W-:Y:S01]  /*acf0*/  MOV R6, UR6 ;  /* 0x0000000600067c02 */ /* 0x000fe20008000f00 */
[----:B------:R-:W-:Y:S01]  /*ad00*/  IMAD.U32 R5, RZ, RZ, UR5 ;  /* 0x00000005ff057e24 */ /* 0x000fe2000f8e00ff */
[----:B------:R-:W-:Y:S01]  /*ad10*/  ULDC.64 UR4, c[0x4][0x80] ;  /* 0x0100200000047ab9 */ /* 0x000fe20000000a00 */
[----:B------:R-:W-:Y:S02]  /*ad20*/  IMAD.U32 R7, RZ, RZ, UR7 ;  /* 0x00000007ff077e24 */ /* 0x000fe4000f8e00ff */
[----:B------:R-:W-:Y:S02]  /*ad30*/  IMAD.U32 R10, RZ, RZ, UR4 ;  /* 0x00000004ff0a7e24 */ /* 0x000fe4000f8e00ff */
[----:B------:R-:W-:-:S02]  /*ad40*/  IMAD.U32 R11, RZ, RZ, UR5 ;  /* 0x00000005ff0b7e24 */ /* 0x000fc4000f8e00ff */
[----:B------:R-:W-:Y:S02]  /*ad50*/  IMAD.MOV.U32 R8, RZ, RZ, 0x70 ;  /* 0x00000070ff087424 */ /* 0x000fe400078e00ff */
[----:B------:R-:W-:Y:S02]  /*ad60*/  IMAD.MOV.U32 R12, RZ, RZ, 0x1 ;  /* 0x00000001ff0c7424 */ /* 0x000fe400078e00ff */
[----:B0-----:R-:W-:-:S07]  /*ad70*/  IMAD.MOV.U32 R13, RZ, RZ, RZ ;  /* 0x000000ffff0d7224 */ /* 0x001fce00078e00ff */
[----:B------:R-:W-:-:S07]  /*ad80*/  LEPC R20, `(.L_x_2258) ;  /* 0x000000001014794e */ /* 0x000fce0000000000 */
[----:B-1----:R-:W-:Y:S05]  /*ad90*/  CALL.ABS.NOINC R2 ;  /* 0x0000000002007343 */ /* 0x002fea0003c00000 */
.L_x_2258:
[----:B------:R-:W-:Y:S05]  /*ada0*/  BSYNC B6 ;  /* 0x0000000000067941 */ /* 0x000fea0003800000 */
.L_x_2257:
[----:B------:R-:W-:Y:S01]  /*adb0*/  ULDC.64 UR4, c[0x0][0x9f8] ;  /* 0x00027e0000047ab9 */ /* 0x000fe20000000a00 */
[----:B------:R-:W-:Y:S01]  /*adc0*/  MOV R29, UR43 ;  /* 0x0000002b001d7c02 */ /* 0x000fe20008000f00 */
        /* <DEDUP_REMOVED lines=13> */
.L_x_2314:
        /* <DEDUP_REMOVED lines=15> */
[----:B------:R-:W-:Y:S02]  /*af90*/  ISETP.GT.U32.OR P0, PT, R8, 0x5f, P0 ;  /* 0x0000005f0800780c */ /* 0x000fe40000704470 */
[----:B------:R-:W-:Y:S02]  /*afa0*/  MOV R9, R0 ;  /* 0x0000000000097202 */ /* 0x000fe40000000f00 */
        /* <DEDUP_REMOVED lines=16> */
[----:B------:R-:W-:Y:S02]  /*b0b0*/  LOP3.LUT R16, R16, 0xffffffbf, RZ, 0xc0, !PT ;  /* 0xffffffbf10107812 */ /* 0x000fe400078ec0ff */
[----:B------:R-:W-:Y:S01]  /*b0c0*/  MOV R24, UR4 ;  /* 0x0000000400187c02 */ /* 0x000fe20008000f00 */
        /* <DEDUP_REMOVED lines=10> */
.L_x_2261:
        /* <DEDUP_REMOVED lines=21> */
[----:B------:R-:W-:-:S04]  /*b2c0*/  SHF.L.U32 R3, R26, 0x1f, RZ ;  /* 0x0000001f1a037819 */ /* 0x000fc800000006ff */
[----:B------:R-:W-:-:S06]  /*b2d0*/  LEA.HI.X R19, R2, UR5, R19, 0x1, P0 ;  /* 0x0000000502137c11 */ /* 0x000fcc00080f0c13 */
[----:B------:R-:W0:Y:S02]  /*b2e0*/  SYNCS.PHASECHK.TRANS64.TRYWAIT P0, [R0+URZ+0x2a840], R3 ;  /* 0x02a84003000075a7 */ /* 0x000e24000800017f */
[----:B0-----:R-:W-:Y:S05]  /*b2f0*/  @!P0 BRA `(.L_x_2263) ;  /* 0x0000003000348947 */ /* 0x001fea0003800000 */
.L_x_2315:
[----:B------:R-:W-:Y:S05]  /*b300*/  BSYNC B0 ;  /* 0x0000000000007941 */ /* 0x000fea0003800000 */
.L_x_2262:
        /* <DEDUP_REMOVED lines=21> */
[----:B------:R-:W-:Y:S01]  /*b460*/  UMOV UR4, 0xffffffff ;  /* 0xffffffff00047882 */ /* 0x000fe20000000000 */
[----:B------:R-:W-:Y:S01]  /*b470*/  IADD3 R3, R3, R5, RZ ;  /* 0x0000000503037210 */ /* 0x000fe20007ffe0ff */
        /* <DEDUP_REMOVED lines=17> */
[----:B0-----:R-:W-:Y:S02]  /*b590*/  @P0 LEA R14, P1, R37, R14, 0x1 ;  /* 0x0000000e250e0211 */ /* 0x001fe400078208ff */
[----:B------:R-:W-:-:S03]  /*b5a0*/  @P0 LEA R25, R5, R17, 0x1 ;  /* 0x0000001105190211 */ /* 0x000fc600078e08ff */
        /* <DEDUP_REMOVED lines=21> */
[----:B------:R-:W-:-:S03]  /*b700*/  @P0 IMAD R25, R5, 0x2, R17 ;  /* 0x0000000205190824 */ /* 0x000fc600078e0211 */
[----:B------:R-:W-:Y:S01]  /*b710*/  @P0 IADD3.X R9, RZ, R8, RZ, P1, !PT ;  /* 0x00000008ff090210 */ /* 0x000fe20000ffe4ff */
[----:B-1----:R-:W-:Y:S01]  /*b720*/  @P0 IMAD.MOV.U32 R2, RZ, RZ, R14 ;  /* 0x000000ffff020224 */ /* 0x002fe200078e000e */
[----:B------:R-:W-:Y:S03]  /*b730*/  SHFL.IDX PT, R8, R6, 0x4, 0x181f ;  /* 0x00981f0006087f89 */ /* 0x000fe600000e0000 */
[----:B------:R-:W-:Y:S01]  /*b740*/  @P0 IMAD.MOV.U32 R3, RZ, RZ, R9 ;  /* 0x000000ffff030224 */ /* 0x000fe200078e0009 */
        /* <DEDUP_REMOVED lines=9> */
[----:B------:R0:W1:Y:S02]  /*b7e0*/  SHFL.IDX PT, R8, R6, 0x5, 0x181f ;  /* 0x00b81f0006087f89 */ /* 0x00006400000e0000 */
[----:B------:R-:W-:Y:S02]  /*b7f0*/  @P0 MOV R3, R9 ;  /* 0x0000000900030202 */ /* 0x000fe40000000f00 */
[----:B------:R0:W2:Y:S04]  /*b800*/  SHFL.IDX PT, R14, R4, 0x5, 0x181f ;  /* 0x00b81f00040e7f89 */ /* 0x0000a800000e0000 */
[----:B------:R0:W-:Y:S04]  /*b810*/  @P0 LDGSTS.E.BYPASS.LTC128B.128 [R21+0x1a400], desc[UR36][R2.64], !P4 ;  /* 0x1a40000002150fae */ /* 0x0001e8000e101d64 */
[----:B------:R0:W-:Y:S04]  /*b820*/  @P0 LDGSTS.E.BYPASS.LTC128B.128 [R21+0x1d400], desc[UR36][R2.64+0x80], !P3 ;  /* 0x1d40008002150fae */ /* 0x0001e8000d901d64 */
[----:B------:R0:W-:Y:S02]  /*b830*/  @P0 LDGSTS.E.BYPASS.LTC128B.128 [R21+0x20400], desc[UR36][R2.64+0x100], !P2 ;  /* 0x2040010002150fae */ /* 0x0001e4000d101d64 */
.L_x_2329:
        /* <DEDUP_REMOVED lines=12> */
.L_x_2265:
        /* <DEDUP_REMOVED lines=10> */
.L_x_2266:
        /* <DEDUP_REMOVED lines=23> */
.L_x_2268:
[----:B------:R-:W-:Y:S05]  /*bb10*/  BSYNC B6 ;  /* 0x0000000000067941 */ /* 0x000fea0003800000 */
.L_x_2267:
[----:B0-----:R-:W0:Y:S01]  /*bb20*/  S2R R2, SR_TID.X ;  /* 0x0000000000027919 */ /* 0x001e220000002100 */
[----:B------:R-:W-:Y:S01]  /*bb30*/  UISETP.NE.AND UP0, UPT, UR48, URZ, UPT ;  /* 0x0000003f3000728c */ /* 0x000fe2000bf05270 */
[----:B------:R-:W-:Y:S01]  /*bb40*/  MOV R0, UR44 ;  /* 0x0000002c00007c02 */ /* 0x000fe20008000f00 */
[----:B------:R-:W-:Y:S01]  /*bb50*/  ULDC.64 UR8, c[0x0][0x2d8] ;  /* 0x0000b60000087ab9 */ /* 0x000fe20000000a00 */
[----:B------:R-:W-:Y:S02]  /*bb60*/  R2UR UR6, R28 ;  /* 0x000000001c0672ca */ /* 0x000fe400000e0000 */
[----:B------:R-:W-:Y:S02]  /*bb70*/  R2UR UR7, R22 ;  /* 0x00000000160772ca */ /* 0x000fe400000e0000 */
[----:B------:R-:W-:Y:S02]  /*bb80*/  PLOP3.LUT P0, PT, PT, PT, UP0, 0x80, 0x0 ;  /* 0x000000000000781c */ /* 0x000fe40003f0f008 */
[----:B------:R-:W-:-:S02]  /*bb90*/  LOP3.LUT P3, RZ, R16, 0x400, RZ, 0xc0, !PT ;  /* 0x0000040010ff7812 */ /* 0x000fc4000786c0ff */
[----:B------:R-:W-:Y:S01]  /*bba0*/  @UP0 ULDC UR4, c[0x0][0x44c] ;  /* 0x0001130000040ab9 */ /* 0x000fe20000000800 */
[C---:B------:R-:W-:Y:S02]  /*bbb0*/  LOP3.LUT P4, RZ, R16.reuse, 0x200, RZ, 0xc0, !PT ;  /* 0x0000020010ff7812 */ /* 0x040fe4000788c0ff */
[----:B------:R-:W-:Y:S02]  /*bbc0*/  LOP3.LUT P5, RZ, R16, 0x100, RZ, 0xc0, !PT ;  /* 0x0000010010ff7812 */ /* 0x000fe400078ac0ff */
[----:B------:R-:W-:-:S04]  /*bbd0*/  UIMAD UR6, UR6, UR8, URZ ;  /* 0x00000008060672a4 */ /* 0x000fc8000f8e023f */
[----:B------:R-:W-:Y:S02]  /*bbe0*/  UIMAD UR7, UR7, UR9, UR6 ;  /* 0x00000009070772a4 */ /* 0x000fe4000f8e0206 */
[----:B------:R-:W-:Y:S01]  /*bbf0*/  USHF.R.S32.HI UR6, URZ, 0x1f, UR43 ;  /* 0x0000001f3f067899 */ /* 0x000fe2000801142b */
[----:B0-----:R-:W-:-:S05]  /*bc00*/  IMAD.SHL.U32 R2, R2, 0x10, RZ ;  /* 0x0000001002027824 */ /* 0x001fca00078e00ff */
[----:B------:R-:W-:-:S05]  /*bc10*/  LOP3.LUT R2, R36, 0x70, R2, 0xf8, !PT ;  /* 0x0000007024027812 */ /* 0x000fca00078ef802 */
[----:B------:R-:W-:-:S04]  /*bc20*/  IMAD R0, R0, 0x80, R2 ;  /* 0x0000008000007824 */ /* 0x000fc800078e0202 */
        /* <DEDUP_REMOVED lines=35> */
[----:B------:R-:W-:-:S03]  /*be60*/  MOV R3, UR44 ;  /* 0x0000002c00037c02 */ /* 0x000fc60008000f00 */
[----:B------:R-:W1:Y:S02]  /*be70*/  SHFL.IDX PT, R2, R5, RZ, 0x181f ;  /* 0x00181fff05027589 */ /* 0x000e6400000e0000 */
[----:B------:R-:W-:Y:S02]  /*be80*/  IMAD R4, R3, 0x80, R36 ;  /* 0x0000008003047824 */ /* 0x000fe400078e0224 */
[----:B------:R-:W-:Y:S02]  /*be90*/  SHFL.IDX PT, R6, R5, 0x1, 0x181f ;  /* 0x00381f0005067f89 */ /* 0x000fe400000e0000 */
[C---:B------:R-:W-:Y:S01]  /*bea0*/  VIADD R7, R4.reuse, 0x10 ;  /* 0x0000001004077836 */ /* 0x040fe20000000000 */
[----:B------:R-:W-:-:S13]  /*beb0*/  ISETP.GE.AND P0, PT, R4, UR39, PT ;  /* 0x0000002704007c0c */ /* 0x000fda000bf06270 */
        /* <DEDUP_REMOVED lines=11> */
[----:B------:R-:W-:Y:S02]  /*bf70*/  SHFL.IDX PT, R6, R5, 0x2, 0x181f ;  /* 0x00581f0005067f89 */ /* 0x000fe400000e0000 */
[----:B------:R-:W-:Y:S01]  /*bf80*/  @!P0 MOV R3, R7 ;  /* 0x0000000700038202 */ /* 0x000fe20000000f00 */
        /* <DEDUP_REMOVED lines=17> */
[----:B0-----:R-:W-:-:S04]  /*c0a0*/  @!P0 LEA R14, P1, R37, R14, 0x1 ;  /* 0x0000000e250e8211 */ /* 0x001fc800078208ff */
[----:B-1----:R-:W-:Y:S01]  /*c0b0*/  @!P0 MOV R2, R14 ;  /* 0x0000000e00028202 */ /* 0x002fe20000000f00 */
[----:B------:R-:W-:Y:S01]  /*c0c0*/  @!P0 IMAD.X R7, RZ, RZ, R6, P1 ;  /* 0x000000ffff078224 */ /* 0x000fe200008e0606 */
[----:B------:R-:W0:Y:S03]  /*c0d0*/  SHFL.IDX PT, R14, R0, 0x4, 0x181f ;  /* 0x00981f00000e7f89 */ /* 0x000e2600000e0000 */
[----:B------:R-:W-:Y:S01]  /*c0e0*/  @!P0 IMAD.MOV.U32 R3, RZ, RZ, R7 ;  /* 0x000000ffff038224 */ /* 0x000fe200078e0007 */
[----:B------:R-:W1:Y:S01]  /*c0f0*/  SHFL.IDX PT, R6, R5, 0x4, 0x181f ;  /* 0x00981f0005067f89 */ /* 0x000e6200000e0000 */
[----:B------:R-:W-:-:S03]  /*c100*/  VIADD R7, R4, 0x40 ;  /* 0x0000004004077836 */ /* 0x000fc60000000000 */
[----:B------:R-:W-:Y:S04]  /*c110*/  @!P0 LDGSTS.E.BYPASS.LTC128B.128 [R31+0xdc00], desc[UR36][R2.64], !P3 ;  /* 0x0dc00000021f8fae */ /* 0x000fe8000d901d64 */
[----:B------:R-:W-:Y:S04]  /*c120*/  @!P0 LDGSTS.E.BYPASS.LTC128B.128 [R31+0x11c00], desc[UR36][R2.64+0x80], !P4 ;  /* 0x11c00080021f8fae */ /* 0x000fe8000e101d64 */
[----:B------:R2:W-:Y:S01]  /*c130*/  @!P0 LDGSTS.E.BYPASS.LTC128B.128 [R31+0x15c00], desc[UR36][R2.64+0x100], !P5 ;  /* 0x15c00100021f8fae */ /* 0x0005e2000e901d64 */
[----:B------:R-:W-:-:S13]  /*c140*/  ISETP.GE.AND P0, PT, R7, UR39, PT ;  /* 0x0000002707007c0c */ /* 0x000fda000bf06270 */
[----:B0-----:R-:W-:-:S05]  /*c150*/  @!P0 LEA R14, P1, R37, R14, 0x1 ;  /* 0x0000000e250e8211 */ /* 0x001fca00078208ff */
[----:B-1----:R-:W-:Y:S02]  /*c160*/  @!P0 IMAD.X R7, RZ, RZ, R6, P1 ;  /* 0x000000ffff078224 */ /* 0x002fe400008e0606 */
[----:B--2---:R-:W-:Y:S01]  /*c170*/  @!P0 IMAD.MOV.U32 R2, RZ, RZ, R14 ;  /* 0x000000ffff028224 */ /* 0x004fe200078e000e */
        /* <DEDUP_REMOVED lines=9> */
[----:B------:R-:W-:Y:S01]  /*c210*/  @!P0 IADD3.X R7, RZ, R6, RZ, P1, !PT ;  /* 0x00000006ff078210 */ /* 0x000fe20000ffe4ff */
[----:B-1----:R-:W-:Y:S01]  /*c220*/  @!P0 IMAD.MOV.U32 R2, RZ, RZ, R14 ;  /* 0x000000ffff028224 */ /* 0x002fe200078e000e */
[----:B------:R-:W-:Y:S03]  /*c230*/  SHFL.IDX PT, R6, R5, 0x6, 0x181f ;  /* 0x00d81f0005067f89 */ /* 0x000fe600000e0000 */
[----:B------:R-:W-:Y:S01]  /*c240*/  @!P0 IMAD.MOV.U32 R3, RZ, RZ, R7 ;  /* 0x000000ffff038224 */ /* 0x000fe200078e0007 */
[----:B------:R-:W0:Y:S01]  /*c250*/  SHFL.IDX PT, R14, R0, 0x6, 0x181f ;  /* 0x00d81f00000e7f89 */ /* 0x000e2200000e0000 */
[----:B------:R-:W-:-:S03]  /*c260*/  VIADD R7, R4, 0x60 ;  /* 0x0000006004077836 */ /* 0x000fc60000000000 */
        /* <DEDUP_REMOVED lines=13> */
.L_x_2346:
[----:B------:R-:W-:-:S04]  /*c340*/  IADD3 R4, R4, 0x70, RZ ;  /* 0x0000007004047810 */ /* 0x000fc80007ffe0ff */
        /* <DEDUP_REMOVED lines=11> */
.L_x_2270:
        /* <DEDUP_REMOVED lines=18> */
.L_x_2347:
[----:B------:R-:W-:Y:S05]  /*c520*/  BSYNC B0 ;  /* 0x0000000000007941 */ /* 0x000fea0003800000 */
.L_x_2271:
[----:B------:R-:W-:-:S06]  /*c530*/  UISETP.GE.AND UP0, UPT, UR45, 0x2, UPT ;  /* 0x000000022d00788c */ /* 0x000fcc000bf06270 */
[----:B------:R-:W-:-:S13]  /*c540*/  PLOP3.LUT P0, PT, PT, PT, UP0, 0x40, 0x0 ;  /* 0x000000000000781c */ /* 0x000fda0003f0e808 */
[----:B------:R-:W-:Y:S05]  /*c550*/  @P0 BRA `(.L_x_2273) ;  /* 0x0000000c00cc0947 */ /* 0x000fea0003800000 */
[----:B------:R-:W-:Y:S01]  /*c560*/  UIADD3 UR4, UR45, -0x2, URZ ;  /* 0xfffffffe2d047890 */ /* 0x000fe2000fffe03f */
[----:B------:R-:W-:Y:S01]  /*c570*/  BSSY B0, `(.L_x_2273) ;  /* 0x00000f1000007945 */ /* 0x000fe20003800000 */
[----:B------:R-:W-:Y:S02]  /*c580*/  IMAD.MOV.U32 R20, RZ, RZ, R26 ;  /* 0x000000ffff147224 */ /* 0x000fe400078e001a */
[----:B------:R-:W-:Y:S02]  /*c590*/  IMAD.MOV.U32 R9, RZ, RZ, R23 ;  /* 0x000000ffff097224 */ /* 0x000fe400078e0017 */
[----:B------:R-:W-:Y:S01]  /*c5a0*/  IMAD.MOV.U32 R27, RZ, RZ, R24 ;  /* 0x000000ffff1b7224 */ /* 0x000fe200078e0018 */
[----:B------:R-:W-:-:S07]  /*c5b0*/  MOV R8, UR4 ;  /* 0x0000000400087c02 */ /* 0x000fce0008000f00 */
.L_x_2286:
[----:B------:R-:W1:Y:S01]  /*c5c0*/  LDC R3, c[0x0][0x430] ;  /* 0x00010c00ff037b82 */ /* 0x000e620000000800 */
[----:B0-----:R-:W0:Y:S01]  /*c5d0*/  S2R R0, SR_TID.X ;  /* 0x0000000000007919 */ /* 0x001e220000002100 */
[----:B------:R-:W-:Y:S01]  /*c5e0*/  IMAD R10, R8, 0x60, R32 ;  /* 0x00000060080a7824 */ /* 0x000fe200078e0220 */
[----:B------:R-:W-:Y:S01]  /*c5f0*/  LOP3.LUT P1, RZ, R16, 0x40, RZ, 0xc0, !PT ;  /* 0x0000004010ff7812 */ /* 0x000fe2000782c0ff */
[----:B------:R-:W-:Y:S01]  /*c600*/  VIADD R23, R9, 0x1 ;  /* 0x0000000109177836 */ /* 0x000fe20000000000 */
[----:B-1----:R-:W-:Y:S01]  /*c610*/  ISETP.NE.AND P0, PT, R3, 0x1, PT ;  /* 0x000000010300780c */ /* 0x002fe20003f05270 */
[----:B0-----:R-:W-:-:S12]  /*c620*/  IMAD.SHL.U32 R0, R0, 0x10, RZ ;  /* 0x0000001000007824 */ /* 0x001fd800078e00ff */
        /* <DEDUP_REMOVED lines=17> */
[----:B------:R-:W-:Y:S02]  /*c740*/  @!P2 LEA.HI.X R5, R2, R5, R0, 0x2, P0 ;  /* 0x000000050205a211 */ /* 0x000fe400000f1400 */
[----:B------:R-:W-:Y:S01]  /*c750*/  MOV R0, RZ ;  /* 0x000000ff00007202 */ /* 0x000fe20000000f00 */
[----:B------:R-:W-:Y:S01]  /*c760*/  IMAD.MOV R7, RZ, RZ, -R11 ;  /* 0x000000ffff077224 */ /* 0x000fe200078e0a0b */
[C---:B------:R-:W-:Y:S01]  /*c770*/  ISETP.NE.AND P0, PT, R23.reuse, 0x2, PT ;  /* 0x000000021700780c */ /* 0x040fe20003f05270 */
        /* <DEDUP_REMOVED lines=10> */
.L_x_2274:
[----:B------:R-:W-:Y:S01]  /*c820*/  IMAD R6, R23, 0x8, R17 ;  /* 0x0000000817067824 */ /* 0x000fe200078e0211 */
[----:B------:R-:W-:Y:S01]  /*c830*/  SHF.L.U32 R3, R26, 0x1f, RZ ;  /* 0x0000001f1a037819 */ /* 0x000fe200000006ff */
[----:B------:R-:W-:Y:S03]  /*c840*/  BSSY B1, `(.L_x_2275) ;  /* 0x0000003000017945 */ /* 0x000fe60003800000 */
[----:B------:R-:W0:Y:S02]  /*c850*/  SYNCS.PHASECHK.TRANS64.TRYWAIT P0, [R6+URZ+0x2a840], R3 ;  /* 0x02a84003060075a7 */ /* 0x000e24000800017f */
[----:B0-----:R-:W-:Y:S05]  /*c860*/  @!P0 BRA `(.L_x_2276) ;  /* 0x0000002c00948947 */ /* 0x001fea0003800000 */
.L_x_2348:
[----:B------:R-:W-:Y:S05]  /*c870*/  BSYNC B1 ;  /* 0x0000000000017941 */ /* 0x000fea0003800000 */
.L_x_2275:
        /* <DEDUP_REMOVED lines=27> */
[----:B------:R-:W-:Y:S01]  /*ca30*/  SHF.L.U32 R5, R37, 0x1, RZ ;  /* 0x0000000125057819 */ /* 0x000fe200000006ff */
[----:B------:R-:W-:Y:S02]  /*ca40*/  IMAD R8, R8, 0x2, R17 ;  /* 0x0000000208087824 */ /* 0x000fe400078e0211 */
        /* <DEDUP_REMOVED lines=36> */
.L_x_2362:
        /* <DEDUP_REMOVED lines=10> */
.L_x_2278:
        /* <DEDUP_REMOVED lines=10> */
.L_x_2279:
[----:B------:R1:W-:Y:S01]  /*cdd0*/  SYNCS.ARRIVE.TRANS64.A1T0 RZ, [R6+URZ+0x2a830], RZ ;  /* 0x02a830ff06ff79a7 */ /* 0x0003e2000810003f */
[----:B------:R-:W-:Y:S05]  /*cde0*/  @!P2 BRA `(.L_x_2280) ;  /* 0x000000000004a947 */ /* 0x000fea0003800000 */
[----:B------:R-:W-:Y:S01]  /*cdf0*/  BPT.TRAP 0x1 ;  /* 0x000000040000795c */ /* 0x000fe20000300000 */
.L_x_2280:
[----:B0-----:R-:W-:Y:S01]  /*ce00*/  SHF.L.U32 R3, R20, 0x1f, RZ ;  /* 0x0000001f14037819 */ /* 0x001fe200000006ff */
[----:B-1----:R-:W-:Y:S01]  /*ce10*/  IMAD R6, R9, 0x8, R17 ;  /* 0x0000000809067824 */ /* 0x002fe200078e0211 */
[----:B------:R-:W-:Y:S03]  /*ce20*/  BSSY B1, `(.L_x_2281) ;  /* 0x0000003000017945 */ /* 0x000fe60003800000 */
[----:B------:R-:W0:Y:S02]  /*ce30*/  SYNCS.PHASECHK.TRANS64.TRYWAIT P0, [R6+URZ+0x2a860], R3 ;  /* 0x02a86003060075a7 */ /* 0x000e24000800017f */
[----:B0-----:R-:W-:Y:S05]  /*ce40*/  @!P0 BRA `(.L_x_2282) ;  /* 0x0000002c00e88947 */ /* 0x001fea0003800000 */
.L_x_2363:
[----:B------:R-:W-:Y:S05]  /*ce50*/  BSYNC B1 ;  /* 0x0000000000017941 */ /* 0x000fea0003800000 */
.L_x_2281:
[----:B------:R-:W-:Y:S01]  /*ce60*/  IMAD.MOV.U32 R2, RZ, RZ, -0x60 ;  /* 0xffffffa0ff027424 */ /* 0x000fe200078e00ff */
[----:B------:R-:W-:Y:S01]  /*ce70*/  UMOV UR4, 0xffffffff ;  /* 0xffffffff00047882 */ /* 0x000fe20000000000 */
[C---:B------:R-:W-:Y:S01]  /*ce80*/  LOP3.LUT P2, RZ, R16.reuse, 0x2, RZ, 0xc0, !PT ;  /* 0x0000000210ff7812 */ /* 0x040fe2000784c0ff */
        /* <DEDUP_REMOVED lines=17> */
[----:B------:R-:W0:Y:S01]  /*cfa0*/  SHFL.IDX PT, R14, R18, 0x2, 0x181f ;  /* 0x00581f00120e7f89 */ /* 0x000e2200000e0000 */
[----:B-1----:R-:W-:Y:S02]  /*cfb0*/  IADD3.X R3, RZ, R3, RZ, P0, !PT ;  /* 0x00000003ff037210 */ /* 0x002fe400007fe4ff */
        /* <DEDUP_REMOVED lines=22> */
[----:B------:R-:W0:Y:S04]  /*d120*/  SHFL.IDX PT, R19, R19, 0x5, 0x181f ;  /* 0x00b81f0013137f89 */ /* 0x000e2800000e0000 */
[----:B------:R2:W3:Y:S01]  /*d130*/  SHFL.IDX PT, R14, R18, 0x5, 0x181f ;  /* 0x00b81f00120e7f89 */ /* 0x0004e200000e0000 */
[----:B-1----:R-:W-:Y:S01]  /*d140*/  IMAD.X R3, RZ, RZ, R3, P0 ;  /* 0x000000ffff037224 */ /* 0x002fe200000e0603 */
[----:B------:R-:W-:-:S13]  /*d150*/  ISETP.LT.OR P0, PT, R8, 0x41, P2 ;  /* 0x000000410800780c */ /* 0x000fda0001701670 */
[----:B------:R2:W-:Y:S01]  /*d160*/  LDGSTS.E.BYPASS.LTC128B.128 [R7+0x2400], desc[UR36][R2.64], !P0 ;  /* 0x0240000002077fae */ /* 0x0005e2000c101d64 */
[----:B------:R-:W-:-:S13]  /*d170*/  ISETP.LT.OR P0, PT, R8, 0x41, P1 ;  /* 0x000000410800780c */ /* 0x000fda0000f01670 */
[----:B0--3--:R2:W-:Y:S02]  /*d180*/  LDGSTS.E.BYPASS.LTC128B.128 [R7+0x5400], desc[UR36][R2.64+0x80], !P0 ;  /* 0x0540008002077fae */ /* 0x0095e4000c101d64 */
.L_x_2377:
[----:B0-2---:R-:W-:Y:S01]  /*d190*/  IADD3 R2, P0, R14, R5, RZ ;  /* 0x000000050e027210 */ /* 0x005fe20007f1e0ff */
        /* <DEDUP_REMOVED lines=18> */
[----:B------:R-:W-:-:S05]  /*d2c0*/  IMAD R25, R0, UR5, R25 ;  /* 0x0000000500197c24 */ /* 0x000fca000f8e0219 */
[----:B------:R-:W-:-:S07]  /*d2d0*/  IADD3 R25, R3, R25, RZ ;  /* 0x0000001903197210 */ /* 0x000fce0007ffe0ff */
.L_x_2284:
        /* <DEDUP_REMOVED lines=10> */
.L_x_2285:
        /* <DEDUP_REMOVED lines=13> */
[----:B------:R-:W-:Y:S02]  /*d450*/  LEA.HI.X R19, R2, UR5, R19, 0x1, P0 ;  /* 0x0000000502137c11 */ /* 0x000fe400080f0c13 */
[----:B------:R-:W-:-:S13]  /*d460*/  ISETP.GT.AND P0, PT, R24, RZ, PT ;  /* 0x000000ff1800720c */ /* 0x000fda0003f04270 */
[----:B-1----:R-:W-:Y:S05]  /*d470*/  @P0 BRA `(.L_x_2286) ;  /* 0xfffffff000500947 */ /* 0x002fea000383ffff */
[----:B------:R-:W-:Y:S05]  /*d480*/  BSYNC B0 ;  /* 0x0000000000007941 */ /* 0x000fea0003800000 */
.L_x_2273:
        /* <DEDUP_REMOVED lines=16> */
[----:B0-----:R-:W-:-:S07]  /*d590*/  IADD3 R34, R0, UR46, R7 ;  /* 0x0000002e00227c10 */ /* 0x001fce000fffe007 */
.L_x_2288:
[----:B------:R-:W-:Y:S05]  /*d5a0*/  BSYNC B0 ;  /* 0x0000000000007941 */ /* 0x000fea0003800000 */
.L_x_2287:
[----:B------:R-:W-:-:S13]  /*d5b0*/  LOP3.LUT P0, RZ, R16, 0x40, RZ, 0xc0, !PT ;  /* 0x0000004010ff7812 */ /* 0x000fda000780c0ff */
[----:B------:R-:W-:Y:S05]  /*d5c0*/  @!P0 BRA `(.L_x_2289) ;  /* 0x0000000000048947 */ /* 0x000fea0003800000 */
[----:B------:R-:W-:Y:S01]  /*d5d0*/  BPT.TRAP 0x1 ;  /* 0x000000040000795c */ /* 0x000fe20000300000 */
.L_x_2289:
[----:B------:R-:W-:Y:S01]  /*d5e0*/  IMAD R4, R23, 0x8, R17 ;  /* 0x0000000817047824 */ /* 0x000fe200078e0211 */
[----:B------:R-:W-:Y:S01]  /*d5f0*/  SHF.L.U32 R3, R26, 0x1f, RZ ;  /* 0x0000001f1a037819 */ /* 0x000fe200000006ff */
[----:B------:R-:W-:Y:S01]  /*d600*/  IMAD.MOV.U32 R5, RZ, RZ, -0x60 ;  /* 0xffffffa0ff057424 */ /* 0x000fe200078e00ff */
[----:B------:R-:W-:Y:S02]  /*d610*/  BSSY B0, `(.L_x_2290) ;  /* 0x0000004000007945 */ /* 0x000fe40003800000 */
[----:B------:R-:W0:Y:S01]  /*d620*/  SYNCS.PHASECHK.TRANS64.TRYWAIT P0, [R4+URZ+0x2a860], R3 ;  /* 0x02a86003040075a7 */ /* 0x000e22000800017f */
[----:B------:R-:W-:Y:S01]  /*d630*/  IMAD R5, R24, R5, UR38 ;  /* 0x0000002618057e24 */ /* 0x000fe2000f8e0205 */
[----:B0-----:R-:W-:Y:S06]  /*d640*/  @!P0 BRA `(.L_x_2291) ;  /* 0x0000002c00d08947 */ /* 0x001fec0003800000 */
.L_x_2378:
[----:B------:R-:W-:Y:S05]  /*d650*/  BSYNC B0 ;  /* 0x0000000000007941 */ /* 0x000fea0003800000 */
.L_x_2290:
[----:B------:R-:W-:Y:S01]  /*d660*/  UMOV UR4, 0xffffffff ;  /* 0xffffffff00047882 */ /* 0x000fe20000000000 */
[C---:B------:R-:W-:Y:S01]  /*d670*/  LOP3.LUT P3, RZ, R16.reuse, 0x2, RZ, 0xc0, !PT ;  /* 0x0000000210ff7812 */ /* 0x040fe2000786c0ff */
[----:B------:R-:W-:Y:S01]  /*d680*/  IMAD R8, R23, 0x3000, R30 ;  /* 0x0000300017087824 */ /* 0x000fe200078e021e */
[----:B------:R-:W-:Y:S01]  /*d690*/  LOP3.LUT P1, RZ, R16, 0x1, RZ, 0xc0, !PT ;  /* 0x0000000110ff7812 */ /* 0x000fe2000782c0ff */
[----:B------:R-:W-:Y:S01]  /*d6a0*/  IMAD.IADD R5, R5, 0x1, -R36 ;  /* 0x0000000105057824 */ /* 0x000fe200078e0a24 */
[----:B------:R-:W-:Y:S11]  /*d6b0*/  BRA.DIV UR4, `(.L_x_2292) ;  /* 0x0000002e04c87947 */ /* 0x000ff6000b800000 */
[----:B------:R-:W1:Y:S01]  /*d6c0*/  SHFL.IDX PT, R14, R18, RZ, 0x181f ;  /* 0x00181fff120e7589 */ /* 0x000e6200000e0000 */
[----:B------:R-:W-:-:S03]  /*d6d0*/  IMAD.SHL.U32 R6, R37, 0x2, RZ ;  /* 0x0000000225067824 */ /* 0x000fc600078e00ff */
[----:B------:R-:W0:Y:S04]  /*d6e0*/  SHFL.IDX PT, R0, R19, RZ, 0x181f ;  /* 0x00181fff13007589 */ /* 0x000e2800000e0000 */
[----:B------:R-:W-:Y:S01]  /*d6f0*/  SHFL.IDX PT, R7, R19, 0x1, 0x181f ;  /* 0x00381f0013077f89 */ /* 0x000fe200000e0000 */
[----:B-1----:R-:W-:-:S03]  /*d700*/  IADD3 R2, P0, R14, R6, RZ ;  /* 0x000000060e027210 */ /* 0x002fc60007f1e0ff */
[----:B------:R-:W1:Y:S02]  /*d710*/  SHFL.IDX PT, R14, R18, 0x1, 0x181f ;  /* 0x00381f00120e7f89 */ /* 0x000e6400000e0000 */
[----:B0-----:R-:W-:Y:S01]  /*d720*/  IMAD.X R3, RZ, RZ, R0, P0 ;  /* 0x000000ffff037224 */ /* 0x001fe200000e0600 */
[----:B------:R-:W-:Y:S02]  /*d730*/  ISETP.LT.OR P0, PT, R5, 0x1, P3 ;  /* 0x000000010500780c */ /* 0x000fe40001f01670 */
[----:B------:R-:W-:-:S11]  /*d740*/  LEA R0, R8, R17, 0x1 ;  /* 0x0000001108007211 */ /* 0x000fd600078e08ff */
[----:B------:R-:W-:Y:S01]  /*d750*/  LDGSTS.E.BYPASS.LTC128B.128 [R0+0x400], desc[UR36][R2.64], !P0 ;  /* 0x0040000002007fae */ /* 0x000fe2000c101d64 */
[----:B------:R-:W-:-:S13]  /*d760*/  ISETP.LT.OR P0, PT, R5, 0x1, P1 ;  /* 0x000000010500780c */ /* 0x000fda0000f01670 */
[----:B------:R1:W-:Y:S02]  /*d770*/  LDGSTS.E.BYPASS.LTC128B.128 [R0+0x3400], desc[UR36][R2.64+0x80], !P0 ;  /* 0x0340008002007fae */ /* 0x0003e4000c101d64 */
[----:B-1----:R-:W-:Y:S02]  /*d780*/  IADD3 R2, P0, R14, R6, RZ ;  /* 0x000000060e027210 */ /* 0x002fe40007f1e0ff */
[----:B------:R-:W0:Y:S03]  /*d790*/  SHFL.IDX PT, R14, R18, 0x2, 0x181f ;  /* 0x00581f00120e7f89 */ /* 0x000e2600000e0000 */
[----:B------:R-:W-:Y:S01]  /*d7a0*/  IMAD.X R3, RZ, RZ, R7, P0 ;  /* 0x000000ffff037224 */ /* 0x000fe200000e0607 */
[----:B------:R-:W-:Y:S01]  /*d7b0*/  ISETP.LT.OR P0, PT, R5, 0x11, P3 ;  /* 0x000000110500780c */ /* 0x000fe20001f01670 */
[----:B------:R-:W1:-:S12]  /*d7c0*/  SHFL.IDX PT, R7, R19, 0x2, 0x181f ;  /* 0x00581f0013077f89 */ /* 0x000e5800000e0000 */
[----:B------:R-:W-:Y:S01]  /*d7d0*/  LDGSTS.E.BYPASS.LTC128B.128 [R0+0xc00], desc[UR36][R2.64], !P0 ;  /* 0x00c0000002007fae */ /* 0x000fe2000c101d64 */
[----:B------:R-:W-:-:S13]  /*d7e0*/  ISETP.LT.OR P0, PT, R5, 0x11, P1 ;  /* 0x000000110500780c */ /* 0x000fda0000f01670 */
[----:B------:R0:W-:Y:S02]  /*d7f0*/  LDGSTS.E.BYPASS.LTC128B.128 [R0+0x3c00], desc[UR36][R2.64+0x80], !P0 ;  /* 0x03c0008002007fae */ /* 0x0001e4000c101d64 */
[----:B0-----:R-:W-:Y:S02]  /*d800*/  IADD3 R2, P0, R14, R6, RZ ;  /* 0x000000060e027210 */ /* 0x001fe40007f1e0ff */
[----:B------:R-:W0:Y:S03]  /*d810*/  SHFL.IDX PT, R14, R18, 0x3, 0x181f ;  /* 0x00781f00120e7f89 */ /* 0x000e2600000e0000 */
[----:B-1----:R-:W-:Y:S01]  /*d820*/  IMAD.X R3, RZ, RZ, R7, P0 ;  /* 0x000000ffff037224 */ /* 0x002fe200000e0607 */
        /* <DEDUP_REMOVED lines=14> */
[----:B------:R0:W2:Y:S03]  /*d910*/  SHFL.IDX PT, R14, R18, 0x5, 0x181f ;  /* 0x00b81f00120e7f89 */ /* 0x0000a600000e0000 */
[----:B-1----:R-:W-:Y:S01]  /*d920*/  IMAD.X R3, RZ, RZ, R7, P0 ;  /* 0x000000ffff037224 */ /* 0x002fe200000e0607 */
[----:B------:R-:W-:Y:S01]  /*d930*/  ISETP.LT.OR P0, PT, R5, 0x41, P3 ;  /* 0x000000410500780c */ /* 0x000fe20001f01670 */
[----:B------:R0:W1:-:S12]  /*d940*/  SHFL.IDX PT, R7, R19, 0x5, 0x181f ;  /* 0x00b81f0013077f89 */ /* 0x00005800000e0000 */
[----:B------:R0:W-:Y:S01]  /*d950*/  LDGSTS.E.BYPASS.LTC128B.128 [R0+0x2400], desc[UR36][R2.64], !P0 ;  /* 0x0240000002007fae */ /* 0x0001e2000c101d64 */
[----:B------:R-:W-:-:S13]  /*d960*/  ISETP.LT.OR P0, PT, R5, 0x41, P1 ;  /* 0x000000410500780c */ /* 0x000fda0000f01670 */
[----:B-12---:R0:W-:Y:S02]  /*d970*/  LDGSTS.E.BYPASS.LTC128B.128 [R0+0x5400], desc[UR36][R2.64+0x80], !P0 ;  /* 0x0540008002007fae */ /* 0x0061e4000c101d64 */
.L_x_2392:
        /* <DEDUP_REMOVED lines=11> */
.L_x_2293:
        /* <DEDUP_REMOVED lines=10> */
.L_x_2294:
[----:B------:R1:W-:Y:S01]  /*dad0*/  SYNCS.ARRIVE.TRANS64.A1T0 RZ, [R4+URZ+0x2a850], RZ ;  /* 0x02a850ff04ff79a7 */ /* 0x0003e2000810003f */
[----:B------:R-:W-:-:S04]  /*dae0*/  IADD3 R23, R23, 0x1, RZ ;  /* 0x0000000117177810 */ /* 0x000fc80007ffe0ff */
[----:B------:R-:W-:-:S04]  /*daf0*/  ISETP.NE.AND P0, PT, R23, 0x2, PT ;  /* 0x000000021700780c */ /* 0x000fc80003f05270 */
[----:B0-----:R-:W-:Y:S02]  /*db00*/  SEL R3, RZ, 0x1, P0 ;  /* 0x00000001ff037807 */ /* 0x001fe40000000000 */
[----:B------:R-:W-:Y:S02]  /*db10*/  SEL R23, R23, RZ, P0 ;  /* 0x000000ff17177207 */ /* 0x000fe40000000000 */
[----:B-1----:R-:W-:-:S07]  /*db20*/  LOP3.LUT R26, R26, R3, RZ, 0x3c, !PT ;  /* 0x000000031a1a7212 */ /* 0x002fce00078e3cff */
.L_x_2254:
[----:B------:R-:W-:Y:S05]  /*db30*/  BSYNC B7 ;  /* 0x0000000000077941 */ /* 0x000fea0003800000 */
.L_x_2252:
        /* <DEDUP_REMOVED lines=11> */
.L_x_2295:
[----:B------:R-:W-:-:S03]  /*dbf0*/  UMOV UR4, 0xffffffff ;  /* 0xffffffff00047882 */ /* 0x000fc60000000000 */
[----:B------:R-:W-:Y:S05]  /*dc00*/  BRA.DIV UR4, `(.L_x_2297) ;  /* 0x00000032047c7947 */ /* 0x000fea000b800000 */
[----:B------:R0:W1:Y:S02]  /*dc10*/  SHFL.IDX PT, R14, R34, RZ, 0x1f ;  /* 0x00001fff220e7589 */ /* 0x00006400000e0000 */
.L_x_2395:
        /* <DEDUP_REMOVED lines=8> */
.L_x_2296:
[----:B------:R-:W-:Y:S02]  /*dca0*/  ULDC UR4, c[0x0][0xc38] ;  /* 0x00030e0000047ab9 */ /* 0x000fe40000000800 */
[----:B-1----:R-:W-:-:S13]  /*dcb0*/  ISETP.GE.AND P0, PT, R34, UR4, PT ;  /* 0x0000000422007c0c */ /* 0x002fda000bf06270 */
[----:B------:R-:W-:Y:S05]  /*dcc0*/  @!P0 BRA `(.L_x_2298) ;  /* 0xffffffc400f88947 */ /* 0x000fea000383ffff */
.L_x_2249:
        /* <DEDUP_REMOVED lines=12> */
.L_x_2396:
[----:B------:R-:W-:Y:S05]  /*dd90*/  BSYNC B0 ;  /* 0x0000000000007941 */ /* 0x000fea0003800000 */
.L_x_2299:
[----:B------:R-:W-:-:S03]  /*dda0*/  UMOV UR4, 0xffffffff ;  /* 0xffffffff00047882 */ /* 0x000fc60000000000 */
[----:B------:R-:W-:Y:S05]  /*ddb0*/  BRA.DIV UR4, `(.L_x_2301) ;  /* 0x00000032044c7947 */ /* 0x000fea000b800000 */
[----:B-1----:R-:W1:Y:S02]  /*ddc0*/  S2R R0, SR_TID.X ;  /* 0x0000000000007919 */ /* 0x002e640000002100 */
[----:B-1----:R-:W-:-:S04]  /*ddd0*/  SHF.R.U32.HI R0, RZ, 0x5, R0 ;  /* 0x00000005ff007819 */ /* 0x002fc80000011600 */
[----:B------:R-:W-:-:S05]  /*dde0*/  LOP3.LUT R0, R0, 0x3, RZ, 0xc0, !PT ;  /* 0x0000000300007812 */ /* 0x000fca00078ec0ff */
[----:B------:R1:W2:Y:S02]  /*ddf0*/  SHFL.IDX PT, R14, R0, RZ, 0x1f ;  /* 0x00001fff000e7589 */ /* 0x0002a400000e0000 */
.L_x_2399:
[----:B--2---:R-:W-:Y:S01]  /*de00*/  ISETP.NE.AND P0, PT, R14, RZ, PT ;  /* 0x000000ff0e00720c */ /* 0x004fe20003f05270 */
[----:B------:R-:W-:-:S12]  /*de10*/  BSSY B0, `(.L_x_2302) ;  /* 0x0000026000007945 */ /* 0x000fd80003800000 */
[----:B------:R-:W-:Y:S05]  /*de20*/  @P0 BRA `(.L_x_2303) ;  /* 0x0000000000900947 */ /* 0x000fea0003800000 */
[----:B------:R-:W-:-:S03]  /*de30*/  UMOV UR4, 0xffffffff ;  /* 0xffffffff00047882 */ /* 0x000fc60000000000 */
[----:B------:R-:W-:Y:S05]  /*de40*/  BRA.DIV UR4, `(.L_x_2304) ;  /* 0x00000032045c7947 */ /* 0x000fea000b800000 */
[----:B------:R-:W-:-:S13]  /*de50*/  ELECT P6, URZ, PT ;  /* 0x00000000003f782f */ /* 0x000fda00038c0000 */
.L_x_2402:
        /* <DEDUP_REMOVED lines=8> */
.L_x_2305:
[C---:B------:R-:W-:Y:S01]  /*dee0*/  LEA R5, R23.reuse, R4, 0x3 ;  /* 0x0000000417057211 */ /* 0x040fe200078e18ff */
[----:B------:R-:W-:Y:S01]  /*def0*/  VIADD R23, R23, 0x1 ;  /* 0x0000000117177836 */ /* 0x000fe20000000000 */
[----:B------:R-:W-:-:S04]  /*df00*/  SHF.L.U32 R0, R26, 0x1f, RZ ;  /* 0x0000001f1a007819 */ /* 0x000fc800000006ff */
[----:B------:R-:W1:Y:S01]  /*df10*/  SYNCS.PHASECHK.TRANS64.TRYWAIT P1, [R5+URZ+0x2a840], R0 ;  /* 0x02a84000050075a7 */ /* 0x000e62000802017f */
[----:B------:R-:W-:-:S04]  /*df20*/  ISETP.NE.AND P2, PT, R23, 0x2, PT ;  /* 0x000000021700780c */ /* 0x000fc80003f45270 */
[----:B------:R-:W-:Y:S01]  /*df30*/  SEL R3, RZ, 0x1, P2 ;  /* 0x00000001ff037807 */ /* 0x000fe20001000000 */
[----:B-1----:R-:W-:Y:S08]  /*df40*/  @!P1 BRA `(.L_x_2306) ;  /* 0x00000030003c9947 */ /* 0x002ff00003800000 */
.L_x_2403:
[----:B------:R-:W-:Y:S02]  /*df50*/  SEL R23, R23, RZ, P2 ;  /* 0x000000ff17177207 */ /* 0x000fe40001000000 */
[----:B------:R-:W-:Y:S01]  /*df60*/  LOP3.LUT R2, R26, R3, RZ, 0x3c, !PT ;  /* 0x000000031a027212 */ /* 0x000fe200078e3cff */
[----:B------:R-:W-:Y:S06]  /*df70*/  @!P0 BRA `(.L_x_2307) ;  /* 0x0000000000048947 */ /* 0x000fec0003800000 */
[----:B------:R-:W-:Y:S01]  /*df80*/  BPT.TRAP 0x1 ;  /* 0x000000040000795c */ /* 0x000fe20000300000 */
.L_x_2307:
[----:B------:R-:W-:Y:S01]  /*df90*/  IMAD R23, R23, 0x8, R4 ;  /* 0x0000000817177824 */ /* 0x000fe200078e0204 */
[----:B------:R-:W-:-:S04]  /*dfa0*/  SHF.L.U32 R2, R2, 0x1f, RZ ;  /* 0x0000001f02027819 */ /* 0x000fc800000006ff */
[----:B------:R-:W2:Y:S02]  /*dfb0*/  SYNCS.PHASECHK.TRANS64.TRYWAIT P1, [R23+URZ+0x2a840], R2 ;  /* 0x02a84002170075a7 */ /* 0x000ea4000802017f */
[----:B--2---:R-:W-:Y:S05]  /*dfc0*/  @!P1 BRA `(.L_x_2308) ;  /* 0x0000003000309947 */ /* 0x004fea0003800000 */
.L_x_2404:
[----:B------:R-:W-:Y:S05]  /*dfd0*/  @!P0 BRA `(.L_x_2309) ;  /* 0x0000000000048947 */ /* 0x000fea0003800000 */
[----:B------:R-:W-:Y:S01]  /*dfe0*/  BPT.TRAP 0x1 ;  /* 0x000000040000795c */ /* 0x000fe20000300000 */
.L_x_2309:
[----:B------:R-:W3:Y:S02]  /*dff0*/  SYNCS.PHASECHK.TRANS64.TRYWAIT P1, [R5+URZ+0x2a860], R0 ;  /* 0x02a86000050075a7 */ /* 0x000ee4000802017f */
[----:B---3--:R-:W-:Y:S05]  /*e000*/  @!P1 BRA `(.L_x_2310) ;  /* 0x0000003000349947 */ /* 0x008fea0003800000 */
.L_x_2405:
[----:B------:R-:W-:Y:S05]  /*e010*/  @!P0 BRA `(.L_x_2311) ;  /* 0x0000000000048947 */ /* 0x000fea0003800000 */
[----:B------:R-:W-:Y:S01]  /*e020*/  BPT.TRAP 0x1 ;  /* 0x000000040000795c */ /* 0x000fe20000300000 */
.L_x_2311:
[----:B----4-:R4:W0:Y:S02]  /*e030*/  SYNCS.PHASECHK.TRANS64.TRYWAIT P0, [R23+URZ+0x2a860], R2 ;  /* 0x02a86002170075a7 */ /* 0x010824000800017f */
[----:B0-----:R-:W-:Y:S05]  /*e040*/  @!P0 NANOSLEEP.SYNCS 0x989680 ;  /* 0x009896800000895d */ /* 0x001fea0003900000 */
[----:B------:R-:W0:Y:S02]  /*e050*/  @!P0 SYNCS.PHASECHK.TRANS64 P0, [R23+URZ+0x2a860], R2 ;  /* 0x02a86002170085a7 */ /* 0x000e24000800007f */
[----:B0-----:R-:W-:Y:S05]  /*e060*/  @!P0 BRA `(.L_x_2311) ;  /* 0xfffffffc00f08947 */ /* 0x001fea000383ffff */
.L_x_2303:
[----:B------:R-:W-:Y:S05]  /*e070*/  BSYNC B0 ;  /* 0x0000000000007941 */ /* 0x000fea0003800000 */
.L_x_2302:
[----:B------:R-:W-:Y:S05]  /*e080*/  EXIT ;  /* 0x000000000000794d */ /* 0x000fea0003800000 */
.L_x_2196:
[----:B0-----:R-:W-:-:S04]  /*e090*/  IMAD.U32 R3, RZ, RZ, UR39 ;  /* 0x00000027ff037e24 */ /* 0x001fc8000f8e00ff */
[----:B------:R0:W1:Y:S03]  /*e0a0*/  SYNCS.PHASECHK.TRANS64.TRYWAIT P1, [R3+URZ+0x2a800], R0 ;  /* 0x02a80000030075a7 */ /* 0x000066000802017f */
[----:B-1----:R-:W-:Y:S05]  /*e0b0*/  @!P1 NANOSLEEP.SYNCS 0x989680 ;  /* 0x009896800000995d */ /* 0x002fea0003900000 */
[----:B------:R-:W1:Y:S02]  /*e0c0*/  @!P1 SYNCS.PHASECHK.TRANS64 P1, [R3+URZ+0x2a800], R0 ;  /* 0x02a80000030095a7 */ /* 0x000e64000802007f */
[----:B-1----:R-:W-:Y:S05]  /*e0d0*/  @!P1 BRA `(.L_x_2196) ;  /* 0xfffffffc00ec9947 */ /* 0x002fea000383ffff */
[----:B------:R-:W-:Y:S05]  /*e0e0*/  BRA `(.L_x_2312) ;  /* 0xffffff34005c7947 */ /* 0x000fea000383ffff */
.L_x_2200:
[----:B-1----:R1:W2:Y:S02]  /*e0f0*/  SYNCS.PHASECHK.TRANS64.TRYWAIT P1, [R0+URZ+0x2a830], R3 ;  /* 0x02a83003000075a7 */ /* 0x0022a4000802017f */
[----:B--2---:R-:W-:Y:S05]  /*e100*/  @!P1 NANOSLEEP.SYNCS 0x989680 ;  /* 0x009896800000995d */ /* 0x004fea0003900000 */
[----:B------:R-:W2:Y:S02]  /*e110*/  @!P1 SYNCS.PHASECHK.TRANS64 P1, [R0+URZ+0x2a830], R3 ;  /* 0x02a83003000095a7 */ /* 0x000ea4000802007f */
[----:B--2---:R-:W-:Y:S05]  /*e120*/  @!P1 BRA `(.L_x_2200) ;  /* 0xfffffffc00f09947 */ /* 0x004fea000383ffff */
[----:B------:R-:W-:Y:S05]  /*e130*/  BRA `(.L_x_2199) ;  /* 0xffffff3400787947 */ /* 0x000fea000383ffff */
.L_x_2206:
[----:B-1----:R-:W-:-:S04]  /*e140*/  IMAD.U32 R3, RZ, RZ, UR6 ;  /* 0x00000006ff037e24 */ /* 0x002fc8000f8e00ff */
[----:B------:R1:W2:Y:S03]  /*e150*/  SYNCS.PHASECHK.TRANS64.TRYWAIT P1, [R3+URZ+0x2a830], R2 ;  /* 0x02a83002030075a7 */ /* 0x0002a6000802017f */
[----:B--2---:R-:W-:Y:S05]  /*e160*/  @!P1 NANOSLEEP.SYNCS 0x989680 ;  /* 0x009896800000995d */ /* 0x004fea0003900000 */
[----:B------:R-:W2:Y:S02]  /*e170*/  @!P1 SYNCS.PHASECHK.TRANS64 P1, [R3+URZ+0x2a830], R2 ;  /* 0x02a83002030095a7 */ /* 0x000ea4000802007f */
[----:B--2---:R-:W-:Y:S05]  /*e180*/  @!P1 BRA `(.L_x_2206) ;  /* 0xfffffffc00ec9947 */ /* 0x004fea000383ffff */
[----:B------:R-:W-:Y:S05]  /*e190*/  BRA `(.L_x_2205) ;  /* 0xffffff5400787947 */ /* 0x000fea000383ffff */
.L_x_2210:
[----:B-1----:R-:W-:-:S04]  /*e1a0*/  IMAD.U32 R3, RZ, RZ, UR5 ;  /* 0x00000005ff037e24 */ /* 0x002fc8000f8e00ff */
[----:B------:R1:W3:Y:S03]  /*e1b0*/  SYNCS.PHASECHK.TRANS64.TRYWAIT P1, [R3+URZ+0x2a850], R0 ;  /* 0x02a85000030075a7 */ /* 0x0002e6000802017f */
[----:B---3--:R-:W-:Y:S05]  /*e1c0*/  @!P1 NANOSLEEP.SYNCS 0x989680 ;  /* 0x009896800000995d */ /* 0x008fea0003900000 */
[----:B------:R-:W3:Y:S02]  /*e1d0*/  @!P1 SYNCS.PHASECHK.TRANS64 P1, [R3+URZ+0x2a850], R0 ;  /* 0x02a85000030095a7 */ /* 0x000ee4000802007f */
[----:B---3--:R-:W-:Y:S05]  /*e1e0*/  @!P1 BRA `(.L_x_2210) ;  /* 0xfffffffc00ec9947 */ /* 0x008fea000383ffff */
[----:B------:R-:W-:Y:S05]  /*e1f0*/  BRA `(.L_x_2209) ;  /* 0xffffff5c00907947 */ /* 0x000fea000383ffff */
.L_x_2218:
[----:B-1----:R-:W-:-:S04]  /*e200*/  MOV R3, UR5 ;  /* 0x0000000500037c02 */ /* 0x002fc80008000f00 */
[----:B------:R1:W2:Y:S03]  /*e210*/  SYNCS.PHASECHK.TRANS64.TRYWAIT P1, [R3+URZ+0x2a830], R2 ;  /* 0x02a83002030075a7 */ /* 0x0002a6000802017f */
[----:B--2---:R-:W-:Y:S05]  /*e220*/  @!P1 NANOSLEEP.SYNCS 0x989680 ;  /* 0x009896800000995d */ /* 0x004fea0003900000 */
[----:B------:R-:W2:Y:S02]  /*e230*/  @!P1 SYNCS.PHASECHK.TRANS64 P1, [R3+URZ+0x2a830], R2 ;  /* 0x02a83002030095a7 */ /* 0x000ea4000802007f */
[----:B--2---:R-:W-:Y:S05]  /*e240*/  @!P1 BRA `(.L_x_2218) ;  /* 0xfffffffc00ec9947 */ /* 0x004fea000383ffff */
[----:B------:R-:W-:Y:S05]  /*e250*/  BRA `(.L_x_2217) ;  /* 0xffffff78002c7947 */ /* 0x000fea000383ffff */
.L_x_2222:
[----:B-1----:R-:W-:-:S04]  /*e260*/  IMAD.U32 R3, RZ, RZ, UR5 ;  /* 0x00000005ff037e24 */ /* 0x002fc8000f8e00ff */
[----:B------:R1:W3:Y:S03]  /*e270*/  SYNCS.PHASECHK.TRANS64.TRYWAIT P1, [R3+URZ+0x2a850], R0 ;  /* 0x02a85000030075a7 */ /* 0x0002e6000802017f */
[----:B---3--:R-:W-:Y:S05]  /*e280*/  @!P1 NANOSLEEP.SYNCS 0x989680 ;  /* 0x009896800000995d */ /* 0x008fea0003900000 */
[----:B------:R-:W3:Y:S02]  /*e290*/  @!P1 SYNCS.PHASECHK.TRANS64 P1, [R3+URZ+0x2a850], R0 ;  /* 0x02a85000030095a7 */ /* 0x000ee4000802007f */
[----:B---3--:R-:W-:Y:S05]  /*e2a0*/  @!P1 BRA `(.L_x_2222) ;  /* 0xfffffffc00ec9947 */ /* 0x008fea000383ffff */
[----:B------:R-:W-:Y:S05]  /*e2b0*/  BRA `(.L_x_2221) ;  /* 0xffffff8000447947 */ /* 0x000fea000383ffff */
.L_x_2229:
[----:B-1----:R-:W-:-:S04]  /*e2c0*/  IMAD.U32 R7, RZ, RZ, UR5 ;  /* 0x00000005ff077e24 */ /* 0x002fc8000f8e00ff */
[----:B------:R1:W2:Y:S03]  /*e2d0*/  SYNCS.PHASECHK.TRANS64.TRYWAIT P1, [R7+URZ+0x2a850], R0 ;  /* 0x02a85000070075a7 */ /* 0x0002a6000802017f */
[----:B--2---:R-:W-:Y:S05]  /*e2e0*/  @!P1 NANOSLEEP.SYNCS 0x989680 ;  /* 0x009896800000995d */ /* 0x004fea0003900000 */
[----:B------:R-:W2:Y:S02]  /*e2f0*/  @!P1 SYNCS.PHASECHK.TRANS64 P1, [R7+URZ+0x2a850], R0 ;  /* 0x02a85000070095a7 */ /* 0x000ea4000802007f */
[----:B--2---:R-:W-:Y:S05]  /*e300*/  @!P1 BRA `(.L_x_2229) ;  /* 0xfffffffc00ec9947 */ /* 0x004fea000383ffff */
[----:B------:R-:W-:Y:S05]  /*e310*/  BRA `(.L_x_2228) ;  /* 0xffffff9400f07947 */ /* 0x000fea000383ffff */
.L_x_2260:
[----:B------:R-:W2:Y:S01]  /*e320*/  S2R R18, SR_TID.X ;  /* 0x0000000000127919 */ /* 0x000ea20000002100 */
[----:B------:R-:W-:Y:S01]  /*e330*/  IMAD.MOV.U32 R12, RZ, RZ, RZ ;  /* 0x000000ffff0c7224 */ /* 0x000fe200078e00ff */
[----:B------:R-:W-:Y:S01]  /*e340*/  MOV R15, 0xffffffff ;  /* 0xffffffff000f7802 */ /* 0x000fe20000000f00 */
[----:B------:R-:W-:Y:S01]  /*e350*/  IMAD.MOV.U32 R11, RZ, RZ, 0x1f ;  /* 0x0000001fff0b7424 */ /* 0x000fe200078e00ff */
[----:B--2---:R-:W-:-:S04]  /*e360*/  SHF.R.U32.HI R18, RZ, 0x5, R18 ;  /* 0x00000005ff127819 */ /* 0x004fc80000011612 */
[----:B------:R-:W-:-:S05]  /*e370*/  LOP3.LUT R18, R18, 0x3, RZ, 0xc0, !PT ;  /* 0x0000000312127812 */ /* 0x000fca00078ec0ff */
[----:B------:R-:W-:-:S07]  /*e380*/  IMAD.MOV.U32 R13, RZ, RZ, R18 ;  /* 0x000000ffff0d7224 */ /* 0x000fce00078e0012 */
[----:B01---5:R-:W-:Y:S05]  /*e390*/  WARPSYNC.COLLECTIVE R15, `(.L_x_2313) ;  /* 0x000000000f087348 */ /* 0x023fea0003c00000 */
[----:B------:R2:W3:Y:S02]  /*e3a0*/  SHFL.IDX P6, R14, R13, R12, R11 ;  /* 0x0000000c0d0e7389 */ /* 0x0004e400000c000b */
[----:B0123-5:R-:W-:Y:S01]  /*e3b0*/  ENDCOLLECTIVE ;  /* 0x000000000000791b */ /* 0x02ffe20003800000 */
.L_x_2313:
[----:B------:R-:W-:Y:S05]  /*e3c0*/  BRA `(.L_x_2314) ;  /* 0xffffffc800b47947 */ /* 0x000fea000383ffff */
.L_x_2263:
[----:B0-----:R0:W1:Y:S02]  /*e3d0*/  SYNCS.PHASECHK.TRANS64.TRYWAIT P0, [R0+URZ+0x2a840], R3 ;  /* 0x02a84003000075a7 */ /* 0x001064000800017f */
[----:B-1----:R-:W-:Y:S05]  /*e3e0*/  @!P0 NANOSLEEP.SYNCS 0x989680 ;  /* 0x009896800000895d */ /* 0x002fea0003900000 */
[----:B------:R-:W1:Y:S02]  /*e3f0*/  @!P0 SYNCS.PHASECHK.TRANS64 P0, [R0+URZ+0x2a840], R3 ;  /* 0x02a84003000085a7 */ /* 0x000e64000800007f */
[----:B-1----:R-:W-:Y:S05]  /*e400*/  @!P0 BRA `(.L_x_2263) ;  /* 0xfffffffc00f08947 */ /* 0x002fea000383ffff */
[----:B------:R-:W-:Y:S05]  /*e410*/  BRA `(.L_x_2315) ;  /* 0xffffffcc00b87947 */ /* 0x000fea000383ffff */
.L_x_2264:
        /* <DEDUP_REMOVED lines=8> */
.L_x_2317:
[----:B------:R-:W-:Y:S05]  /*e4a0*/  BSYNC B0 ;  /* 0x0000000000007941 */ /* 0x000fea0003800000 */
.L_x_2316:
[----:B------:R-:W-:Y:S01]  /*e4b0*/  MOV R13, R4 ;  /* 0x00000004000d7202 */ /* 0x000fe20000000f00 */
        /* <DEDUP_REMOVED lines=8> */
.L_x_2318:
[----:B------:R-:W-:Y:S02]  /*e540*/  IMAD.MOV.U32 R13, RZ, RZ, R6 ;  /* 0x000000ffff0d7224 */ /* 0x000fe400078e0006 */
[----:B------:R-:W-:Y:S01]  /*e550*/  IMAD.MOV.U32 R12, RZ, RZ, 0x1 ;  /* 0x00000001ff0c7424 */ /* 0x000fe200078e00ff */
[----:B------:R-:W-:-:S05]  /*e560*/  @P0 LEA R14, P1, R37, R14, 0x1 ;  /* 0x0000000e250e0211 */ /* 0x000fca00078208ff */
[----:B------:R-:W-:Y:S01]  /*e570*/  @P0 IMAD.X R3, RZ, RZ, R2, P1 ;  /* 0x000000ffff030224 */ /* 0x000fe200008e0602 */
[----:B------:R-:W-:-:S07]  /*e580*/  @P0 MOV R2, R14 ;  /* 0x0000000e00020202 */ /* 0x000fce0000000f00 */
[----:B------:R-:W-:Y:S05]  /*e590*/  WARPSYNC.COLLECTIVE R15, `(.L_x_2319) ;  /* 0x000000000f087348 */ /* 0x000fea0003c00000 */
[----:B------:R0:W1:Y:S02]  /*e5a0*/  SHFL.IDX P6, R14, R13, R12, R11 ;  /* 0x0000000c0d0e7389 */ /* 0x00006400000c000b */
[----:B01----:R-:W-:Y:S01]  /*e5b0*/  ENDCOLLECTIVE ;  /* 0x000000000000791b */ /* 0x003fe20003800000 */
.L_x_2319:
        /* <DEDUP_REMOVED lines=12> */
.L_x_2320:
[----:B------:R-:W-:Y:S01]  /*e680*/  @P0 LEA R25, R5, R17, 0x1 ;  /* 0x0000001105190211 */ /* 0x000fe200078e08ff */
[----:B------:R-:W-:Y:S02]  /*e690*/  IMAD.MOV.U32 R13, RZ, RZ, R6 ;  /* 0x000000ffff0d7224 */ /* 0x000fe400078e0006 */
[----:B------:R-:W-:Y:S01]  /*e6a0*/  IMAD.MOV.U32 R12, RZ, RZ, 0x2 ;  /* 0x00000002ff0c7424 */ /* 0x000fe200078e00ff */
[----:B------:R-:W-:-:S05]  /*e6b0*/  @P0 LEA R14, P1, R37, R14, 0x1 ;  /* 0x0000000e250e0211 */ /* 0x000fca00078208ff */
[----:B------:R-:W-:-:S08]  /*e6c0*/  @P0 IMAD.MOV.U32 R2, RZ, RZ, R14 ;  /* 0x000000ffff020224 */ /* 0x000fd000078e000e */
[----:B------:R-:W-:Y:S05]  /*e6d0*/  WARPSYNC.COLLECTIVE R15, `(.L_x_2321) ;  /* 0x000000000f087348 */ /* 0x000fea0003c00000 */
[----:B------:R0:W1:Y:S02]  /*e6e0*/  SHFL.IDX P6, R14, R13, R12, R11 ;  /* 0x0000000c0d0e7389 */ /* 0x00006400000c000b */
[----:B01----:R-:W-:Y:S01]  /*e6f0*/  ENDCOLLECTIVE ;  /* 0x000000000000791b */ /* 0x003fe20003800000 */
.L_x_2321:
[----:B------:R-:W-:-:S04]  /*e700*/  @P0 IMAD.X R21, RZ, RZ, R8, P1 ;  /* 0x000000ffff150224 */ /* 0x000fc800008e0608 */
[----:B------:R-:W-:-:S05]  /*e710*/  @P0 IMAD.MOV.U32 R3, RZ, RZ, R21 ;  /* 0x000000ffff030224 */ /* 0x000fca00078e0015 */
        /* <DEDUP_REMOVED lines=12> */
.L_x_2322:
[----:B------:R-:W-:Y:S02]  /*e7e0*/  @P0 IMAD R21, R5, 0x2, R17 ;  /* 0x0000000205150824 */ /* 0x000fe400078e0211 */
[----:B------:R-:W-:Y:S01]  /*e7f0*/  IMAD.MOV.U32 R13, RZ, RZ, R6 ;  /* 0x000000ffff0d7224 */ /* 0x000fe200078e0006 */
[----:B------:R-:W-:Y:S02]  /*e800*/  MOV R12, 0x3 ;  /* 0x00000003000c7802 */ /* 0x000fe40000000f00 */
[----:B------:R-:W-:-:S05]  /*e810*/  @P0 LEA R14, P1, R37, R14, 0x1 ;  /* 0x0000000e250e0211 */ /* 0x000fca00078208ff */
[----:B------:R-:W-:-:S08]  /*e820*/  @P0 IMAD.MOV.U32 R2, RZ, RZ, R14 ;  /* 0x000000ffff020224 */ /* 0x000fd000078e000e */
[----:B------:R-:W-:Y:S05]  /*e830*/  WARPSYNC.COLLECTIVE R15, `(.L_x_2323) ;  /* 0x000000000f087348 */ /* 0x000fea0003c00000 */
[----:B------:R0:W1:Y:S02]  /*e840*/  SHFL.IDX P6, R14, R13, R12, R11 ;  /* 0x0000000c0d0e7389 */ /* 0x00006400000c000b */
[----:B01----:R-:W-:Y:S01]  /*e850*/  ENDCOLLECTIVE ;  /* 0x000000000000791b */ /* 0x003fe20003800000 */
.L_x_2323:
        /* <DEDUP_REMOVED lines=14> */
.L_x_2324:
        /* <DEDUP_REMOVED lines=8> */
.L_x_2325:
[----:B------:R-:W-:-:S05]  /*e9c0*/  @P0 IMAD.X R9, RZ, RZ, R8, P1 ;  /* 0x000000ffff090224 */ /* 0x000fca00008e0608 */
[----:B------:R-:W-:-:S05]  /*e9d0*/  @P0 MOV R3, R9 ;  /* 0x0000000900030202 */ /* 0x000fca0000000f00 */
        /* <DEDUP_REMOVED lines=12> */
.L_x_2326:
        /* <DEDUP_REMOVED lines=8> */
.L_x_2327:
        /* <DEDUP_REMOVED lines=9> */
[----:B------:R-:W-:-:S07]  /*ebb0*/  IMAD.MOV.U32 R8, RZ, RZ, R14 ;  /* 0x000000ffff087224 */ /* 0x000fce00078e000e */
[----:B0-----:R-:W-:Y:S05]  /*ebc0*/  WARPSYNC.COLLECTIVE R15, `(.L_x_2328) ;  /* 0x000000000f087348 */ /* 0x001fea0003c00000 */
[----:B------:R1:W2:Y:S02]  /*ebd0*/  SHFL.IDX P6, R14, R13, R12, R11 ;  /* 0x0000000c0d0e7389 */ /* 0x0002a400000c000b */
[----:B012---:R-:W-:Y:S01]  /*ebe0*/  ENDCOLLECTIVE ;  /* 0x000000000000791b */ /* 0x007fe20003800000 */
.L_x_2328:
[----:B------:R-:W-:Y:S05]  /*ebf0*/  BRA `(.L_x_2329) ;  /* 0xffffffcc00107947 */ /* 0x000fea000383ffff */
.L_x_2269:
[----:B------:R-:W-:Y:S02]  /*ec00*/  IMAD.MOV.U32 R13, RZ, RZ, R5 ;  /* 0x000000ffff0d7224 */ /* 0x000fe400078e0005 */
[----:B------:R-:W-:Y:S02]  /*ec10*/  IMAD.MOV.U32 R12, RZ, RZ, RZ ;  /* 0x000000ffff0c7224 */ /* 0x000fe400078e00ff */
[----:B------:R-:W-:Y:S02]  /*ec20*/  IMAD.MOV.U32 R11, RZ, RZ, 0x181f ;  /* 0x0000181fff0b7424 */ /* 0x000fe400078e00ff */
[----:B------:R-:W-:Y:S02]  /*ec30*/  IMAD.MOV.U32 R15, RZ, RZ, -0x1 ;  /* 0xffffffffff0f7424 */ /* 0x000fe400078e00ff */
[----:B------:R-:W-:-:S07]  /*ec40*/  IMAD.U32 R3, RZ, RZ, UR44 ;  /* 0x0000002cff037e24 */ /* 0x000fce000f8e00ff */
[----:B------:R-:W-:Y:S05]  /*ec50*/  WARPSYNC.COLLECTIVE R15, `(.L_x_2330) ;  /* 0x000000000f087348 */ /* 0x000fea0003c00000 */
[----:B------:R0:W1:Y:S02]  /*ec60*/  SHFL.IDX P6, R14, R13, R12, R11 ;  /* 0x0000000c0d0e7389 */ /* 0x00006400000c000b */
[----:B01----:R-:W-:Y:S01]  /*ec70*/  ENDCOLLECTIVE ;  /* 0x000000000000791b */ /* 0x003fe20003800000 */
.L_x_2330:
[----:B------:R-:W-:-:S04]  /*ec80*/  IMAD R4, R3, 0x80, R36 ;  /* 0x0000008003047824 */ /* 0x000fc800078e0224 */
[C---:B------:R-:W-:Y:S01]  /*ec90*/  VIADD R6, R4.reuse, 0x10 ;  /* 0x0000001004067836 */ /* 0x040fe20000000000 */
[----:B------:R-:W-:Y:S02]  /*eca0*/  ISETP.GE.AND P0, PT, R4, UR39, PT ;  /* 0x0000002704007c0c */ /* 0x000fe4000bf06270 */
[----:B------:R-:W-:Y:S01]  /*ecb0*/  MOV R13, R0 ;  /* 0x00000000000d7202 */ /* 0x000fe20000000f00 */
[----:B------:R-:W-:-:S10]  /*ecc0*/  IMAD.MOV.U32 R2, RZ, RZ, R14 ;  /* 0x000000ffff027224 */ /* 0x000fd400078e000e */
[----:B------:R-:W-:Y:S05]  /*ecd0*/  WARPSYNC.COLLECTIVE R15, `(.L_x_2331) ;  /* 0x000000000f087348 */ /* 0x000fea0003c00000 */
[----:B------:R0:W1:Y:S02]  /*ece0*/  SHFL.IDX P6, R14, R13, R12, R11 ;  /* 0x0000000c0d0e7389 */ /* 0x00006400000c000b */
[----:B01----:R-:W-:Y:S01]  /*ecf0*/  ENDCOLLECTIVE ;  /* 0x000000000000791b */ /* 0x003fe20003800000 */
.L_x_2331:
[----:B------:R-:W-:Y:S01]  /*ed00*/  MOV R13, R5 ;  /* 0x00000005000d7202 */ /* 0x000fe20000000f00 */
[----:B------:R-:W-:Y:S01]  /*ed10*/  IMAD.MOV.U32 R12, RZ, RZ, 0x1 ;  /* 0x00000001ff0c7424 */ /* 0x000fe200078e00ff */
[----:B------:R-:W-:-:S05]  /*ed20*/  @!P0 LEA R14, P1, R37, R14, 0x1 ;  /* 0x0000000e250e8211 */ /* 0x000fca00078208ff */
[----:B------:R-:W-:Y:S02]  /*ed30*/  @!P0 IMAD.X R3, RZ, RZ, R2, P1 ;  /* 0x000000ffff038224 */ /* 0x000fe400008e0602 */
[----:B------:R-:W-:-:S07]  /*ed40*/  @!P0 IMAD.MOV.U32 R2, RZ, RZ, R14 ;  /* 0x000000ffff028224 */ /* 0x000fce00078e000e */
[----:B------:R-:W-:Y:S05]  /*ed50*/  WARPSYNC.COLLECTIVE R15, `(.L_x_2332) ;  /* 0x000000000f087348 */ /* 0x000fea0003c00000 */
[----:B------:R0:W1:Y:S02]  /*ed60*/  SHFL.IDX P6, R14, R13, R12, R11 ;  /* 0x0000000c0d0e7389 */ /* 0x00006400000c000b */
[----:B01----:R-:W-:Y:S01]  /*ed70*/  ENDCOLLECTIVE ;  /* 0x000000000000791b */ /* 0x003fe20003800000 */
.L_x_2332:
        /* <DEDUP_REMOVED lines=12> */
.L_x_2333:
[----:B------:R-:W-:Y:S02]  /*ee40*/  IMAD.MOV.U32 R13, RZ, RZ, R5 ;  /* 0x000000ffff0d7224 */ /* 0x000fe400078e0005 */
[----:B------:R-:W-:Y:S01]  /*ee50*/  IMAD.MOV.U32 R12, RZ, RZ, 0x2 ;  /* 0x00000002ff0c7424 */ /* 0x000fe200078e00ff */
[----:B------:R-:W-:-:S05]  /*ee60*/  @!P0 LEA R14, P1, R37, R14, 0x1 ;  /* 0x0000000e250e8211 */ /* 0x000fca00078208ff */
[----:B------:R-:W-:-:S08]  /*ee70*/  @!P0 IMAD.MOV.U32 R2, RZ, RZ, R14 ;  /* 0x000000ffff028224 */ /* 0x000fd000078e000e */
[----:B------:R-:W-:Y:S05]  /*ee80*/  WARPSYNC.COLLECTIVE R15, `(.L_x_2334) ;  /* 0x000000000f087348 */ /* 0x000fea0003c00000 */
[----:B------:R0:W1:Y:S02]  /*ee90*/  SHFL.IDX P6, R14, R13, R12, R11 ;  /* 0x0000000c0d0e7389 */ /* 0x00006400000c000b */
[----:B01----:R-:W-:Y:S01]  /*eea0*/  ENDCOLLECTIVE ;  /* 0x000000000000791b */ /* 0x003fe20003800000 */
.L_x_2334:
        /* <DEDUP_REMOVED lines=15> */
.L_x_2335:
[----:B------:R-:W-:Y:S02]  /*efa0*/  IMAD.MOV.U32 R13, RZ, RZ, R5 ;  /* 0x000000ffff0d7224 */ /* 0x000fe400078e0005 */
[----:B------:R-:W-:Y:S01]  /*efb0*/  IMAD.MOV.U32 R12, RZ, RZ, 0x3 ;  /* 0x00000003ff0c7424 */ /* 0x000fe200078e00ff */
[----:B------:R-:W-:-:S04]  /*efc0*/  @!P0 LEA R14, P1, R37, R14, 0x1 ;  /* 0x0000000e250e8211 */ /* 0x000fc800078208ff */
[----:B------:R-:W-:Y:S01]  /*efd0*/  @!P0 IADD3.X R7, RZ, R6, RZ, P1, !PT ;  /* 0x00000006ff078210 */ /* 0x000fe20000ffe4ff */
[----:B------:R-:W-:-:S08]  /*efe0*/  @!P0 IMAD.MOV.U32 R2, RZ, RZ, R14 ;  /* 0x000000ffff028224 */ /* 0x000fd000078e000e */
[----:B------:R-:W-:Y:S05]  /*eff0*/  WARPSYNC.COLLECTIVE R15, `(.L_x_2336) ;  /* 0x000000000f087348 */ /* 0x000fea0003c00000 */
[----:B------:R0:W1:Y:S02]  /*f000*/  SHFL.IDX P6, R14, R13, R12, R11 ;  /* 0x0000000c0d0e7389 */ /* 0x00006400000c000b */
[----:B01----:R-:W-:Y:S01]  /*f010*/  ENDCOLLECTIVE ;  /* 0x000000000000791b */ /* 0x003fe20003800000 */
.L_x_2336:
[----:B------:R-:W-:Y:S02]  /*f020*/  VIADD R6, R4, 0x30 ;  /* 0x0000003004067836 */ /* 0x000fe40000000000 */
[----:B------:R-:W-:-:S05]  /*f030*/  @!P0 IMAD.MOV.U32 R3, RZ, RZ, R7 ;  /* 0x000000ffff038224 */ /* 0x000fca00078e0007 */
[----:B------:R-:W-:Y:S01]  /*f040*/  @!PT LDS RZ, [RZ] ;  /* 0x00000000fffff984 */ /* 0x000fe20000000800 */
[----:B------:R-:W-:Y:S01]  /*f050*/  @!PT LDS RZ, [RZ] ;  /* 0x00000000fffff984 */ /* 0x000fe20000000800 */
[----:B------:R-:W-:Y:S01]  /*f060*/  @!PT LDS RZ, [RZ] ;  /* 0x00000000fffff984 */ /* 0x000fe20000000800 */
[----:B------:R0:W-:Y:S04]  /*f070*/  @!P0 LDGSTS.E.BYPASS.LTC128B.128 [R31+0xd400], desc[UR36][R2.64], !P3 ;  /* 0x0d400000021f8fae */ /* 0x0001e8000d901d64 */
[----:B------:R0:W-:Y:S01]  /*f080*/  @!P0 LDGSTS.E.BYPASS.LTC128B.128 [R31+0x11400], desc[UR36][R2.64+0x80], !P4 ;  /* 0x11400080021f8fae */ /* 0x0001e2000e101d64 */
[----:B------:R-:W-:-:S03]  /*f090*/  IMAD.MOV.U32 R13, RZ, RZ, R0 ;  /* 0x000000ffff0d7224 */ /* 0x000fc600078e0000 */
[----:B------:R0:W-:Y:S01]  /*f0a0*/  @!P0 LDGSTS.E.BYPASS.LTC128B.128 [R31+0x15400], desc[UR36][R2.64+0x100], !P5 ;  /* 0x15400100021f8fae */ /* 0x0001e2000e901d64 */
[----:B------:R-:W-:Y:S02]  /*f0b0*/  ISETP.GE.AND P0, PT, R6, UR39, PT ;  /* 0x0000002706007c0c */ /* 0x000fe4000bf06270 */
[----:B------:R-:W-:-:S11]  /*f0c0*/  MOV R6, R14 ;  /* 0x0000000e00067202 */ /* 0x000fd60000000f00 */
[----:B0-----:R-:W-:Y:S05]  /*f0d0*/  WARPSYNC.COLLECTIVE R15, `(.L_x_2337) ;  /* 0x000000000f087348 */ /* 0x001fea0003c00000 */
[----:B------:R1:W2:Y:S02]  /*f0e0*/  SHFL.IDX P6, R14, R13, R12, R11 ;  /* 0x0000000c0d0e7389 */ /* 0x0002a400000c000b */
[----:B012---:R-:W-:Y:S01]  /*f0f0*/  ENDCOLLECTIVE ;  /* 0x000000000000791b */ /* 0x007fe20003800000 */
.L_x_2337:
[----:B------:R-:W-:Y:S01]  /*f100*/  MOV R13, R5 ;  /* 0x00000005000d7202 */ /* 0x000fe20000000f00 */
[----:B------:R-:W-:Y:S01]  /*f110*/  IMAD.MOV.U32 R12, RZ, RZ, 0x4 ;  /* 0x00000004ff0c7424 */ /* 0x000fe200078e00ff */
[----:B------:R-:W-:-:S05]  /*f120*/  @!P0 LEA R14, P1, R37, R14, 0x1 ;  /* 0x0000000e250e8211 */ /* 0x000fca00078208ff */
[----:B------:R-:W-:-:S08]  /*f130*/  @!P0 IMAD.MOV.U32 R2, RZ, RZ, R14 ;  /* 0x000000ffff028224 */ /* 0x000fd000078e000e */
[----:B------:R-:W-:Y:S05]  /*f140*/  WARPSYNC.COLLECTIVE R15, `(.L_x_2338) ;  /* 0x000000000f087348 */ /* 0x000fea0003c00000 */
[----:B------:R0:W1:Y:S02]  /*f150*/  SHFL.IDX P6, R14, R13, R12, R11 ;  /* 0x0000000c0d0e7389 */ /* 0x00006400000c000b */
[----:B01----:R-:W-:Y:S01]  /*f160*/  ENDCOLLECTIVE ;  /* 0x000000000000791b */ /* 0x003fe20003800000 */
.L_x_2338:
        /* <DEDUP_REMOVED lines=15> */
.L_x_2339:
[----:B------:R-:W-:Y:S02]  /*f260*/  IMAD.MOV.U32 R13, RZ, RZ, R5 ;  /* 0x000000ffff0d7224 */ /* 0x000fe400078e0005 */
[----:B------:R-:W-:Y:S01]  /*f270*/  IMAD.MOV.U32 R12, RZ, RZ, 0x5 ;  /* 0x00000005ff0c7424 */ /* 0x000fe200078e00ff */
[----:B------:R-:W-:-:S05]  /*f280*/  @!P0 LEA R14, P1, R37, R14, 0x1 ;  /* 0x0000000e250e8211 */ /* 0x000fca00078208ff */
[----:B------:R-:W-:-:S08]  /*f290*/  @!P0 IMAD.MOV.U32 R2, RZ, RZ, R14 ;  /* 0x000000ffff028224 */ /* 0x000fd000078e000e */
[----:B------:R-:W-:Y:S05]  /*f2a0*/  WARPSYNC.COLLECTIVE R15, `(.L_x_2340) ;  /* 0x000000000f087348 */ /* 0x000fea0003c00000 */
[----:B------:R0:W1:Y:S02]  /*f2b0*/  SHFL.IDX P6, R14, R13, R12, R11 ;  /* 0x0000000c0d0e7389 */ /* 0x00006400000c000b */
[----:B01----:R-:W-:Y:S01]  /*f2c0*/  ENDCOLLECTIVE ;  /* 0x000000000000791b */ /* 0x003fe20003800000 */
.L_x_2340:
        /* <DEDUP_REMOVED lines=15> */
.L_x_2341:
        /* <DEDUP_REMOVED lines=8> */
.L_x_2342:
        /* <DEDUP_REMOVED lines=14> */
.L_x_2343:
[----:B------:R-:W-:Y:S01]  /*f520*/  IMAD.MOV.U32 R13, RZ, RZ, R5 ;  /* 0x000000ffff0d7224 */ /* 0x000fe200078e0005 */
[----:B------:R-:W-:Y:S02]  /*f530*/  MOV R12, 0x7 ;  /* 0x00000007000c7802 */ /* 0x000fe40000000f00 */
[----:B------:R-:W-:-:S05]  /*f540*/  @!P0 LEA R14, P1, R37, R14, 0x1 ;  /* 0x0000000e250e8211 */ /* 0x000fca00078208ff */
[----:B------:R-:W-:-:S08]  /*f550*/  @!P0 IMAD.MOV.U32 R2, RZ, RZ, R14 ;  /* 0x000000ffff028224 */ /* 0x000fd000078e000e */
[----:B------:R-:W-:Y:S05]  /*f560*/  WARPSYNC.COLLECTIVE R15, `(.L_x_2344) ;  /* 0x000000000f087348 */ /* 0x000fea0003c00000 */
[----:B------:R0:W1:Y:S02]  /*f570*/  SHFL.IDX P6, R14, R13, R12, R11 ;  /* 0x0000000c0d0e7389 */ /* 0x00006400000c000b */
[----:B01----:R-:W-:Y:S01]  /*f580*/  ENDCOLLECTIVE ;  /* 0x000000000000791b */ /* 0x003fe20003800000 */
.L_x_2344:
        /* <DEDUP_REMOVED lines=13> */
.L_x_2345:
[----:B------:R-:W-:Y:S05]  /*f660*/  BRA `(.L_x_2346) ;  /* 0xffffffcc00347947 */ /* 0x000fea000383ffff */
.L_x_2272:
[----:B0-----:R0:W1:Y:S02]  /*f670*/  SYNCS.PHASECHK.TRANS64.TRYWAIT P0, [R17+URZ+0x2a820], R0 ;  /* 0x02a82000110075a7 */ /* 0x001064000800017f */
[----:B-1----:R-:W-:Y:S05]  /*f680*/  @!P0 NANOSLEEP.SYNCS 0x989680 ;  /* 0x009896800000895d */ /* 0x002fea0003900000 */
[----:B------:R-:W1:Y:S02]  /*f690*/  @!P0 SYNCS.PHASECHK.TRANS64 P0, [R17+URZ+0x2a820], R0 ;  /* 0x02a82000110085a7 */ /* 0x000e64000800007f */
[----:B-1----:R-:W-:Y:S05]  /*f6a0*/  @!P0 BRA `(.L_x_2272) ;  /* 0xfffffffc00f08947 */ /* 0x002fea000383ffff */
[----:B------:R-:W-:Y:S05]  /*f6b0*/  BRA `(.L_x_2347) ;  /* 0xffffffcc00987947 */ /* 0x000fea000383ffff */
.L_x_2276:
[----:B0-----:R0:W1:Y:S02]  /*f6c0*/  SYNCS.PHASECHK.TRANS64.TRYWAIT P0, [R6+URZ+0x2a840], R3 ;  /* 0x02a84003060075a7 */ /* 0x001064000800017f */
[----:B-1----:R-:W-:Y:S05]  /*f6d0*/  @!P0 NANOSLEEP.SYNCS 0x989680 ;  /* 0x009896800000895d */ /* 0x002fea0003900000 */
[----:B------:R-:W1:Y:S02]  /*f6e0*/  @!P0 SYNCS.PHASECHK.TRANS64 P0, [R6+URZ+0x2a840], R3 ;  /* 0x02a84003060085a7 */ /* 0x000e64000800007f */
[----:B-1----:R-:W-:Y:S05]  /*f6f0*/  @!P0 BRA `(.L_x_2276) ;  /* 0xfffffffc00f08947 */ /* 0x002fea000383ffff */
[----:B------:R-:W-:Y:S05]  /*f700*/  BRA `(.L_x_2348) ;  /* 0xffffffd000587947 */ /* 0x000fea000383ffff */
.L_x_2277:
        /* <DEDUP_REMOVED lines=8> */
.L_x_2350:
[----:B------:R-:W-:Y:S05]  /*f790*/  BSYNC B1 ;  /* 0x0000000000017941 */ /* 0x000fea0003800000 */
.L_x_2349:
[----:B------:R-:W-:Y:S01]  /*f7a0*/  IMAD.MOV.U32 R13, RZ, RZ, R7 ;  /* 0x000000ffff0d7224 */ /* 0x000fe200078e0007 */
[----:B------:R-:W-:Y:S01]  /*f7b0*/  SHF.L.U32 R5, R37, 0x1, RZ ;  /* 0x0000000125057819 */ /* 0x000fe200000006ff */
        /* <DEDUP_REMOVED lines=8> */
.L_x_2351:
[----:B------:R-:W-:Y:S02]  /*f840*/  IMAD.MOV.U32 R13, RZ, RZ, R10 ;  /* 0x000000ffff0d7224 */ /* 0x000fe400078e000a */
[----:B------:R-:W-:Y:S01]  /*f850*/  IMAD.MOV.U32 R12, RZ, RZ, 0x1 ;  /* 0x00000001ff0c7424 */ /* 0x000fe200078e00ff */
[----:B------:R-:W-:-:S13]  /*f860*/  IADD3 R2, P0, R14, R5, RZ ;  /* 0x000000050e027210 */ /* 0x000fda0007f1e0ff */
[----:B------:R-:W-:Y:S05]  /*f870*/  WARPSYNC.COLLECTIVE R15, `(.L_x_2352) ;  /* 0x000000000f087348 */ /* 0x000fea0003c00000 */
[----:B------:R0:W1:Y:S02]  /*f880*/  SHFL.IDX P6, R14, R13, R12, R11 ;  /* 0x0000000c0d0e7389 */ /* 0x00006400000c000b */
[----:B01----:R-:W-:Y:S01]  /*f890*/  ENDCOLLECTIVE ;  /* 0x000000000000791b */ /* 0x003fe20003800000 */
.L_x_2352:
[----:B------:R-:W-:-:S05]  /*f8a0*/  IMAD.X R3, RZ, RZ, R3, P0 ;  /* 0x000000ffff037224 */ /* 0x000fca00000e0603 */
        /* <DEDUP_REMOVED lines=11> */
.L_x_2353:
[----:B------:R-:W-:Y:S02]  /*f960*/  IMAD.MOV.U32 R13, RZ, RZ, R10 ;  /* 0x000000ffff0d7224 */ /* 0x000fe400078e000a */
[----:B------:R-:W-:Y:S01]  /*f970*/  IMAD.MOV.U32 R12, RZ, RZ, 0x2 ;  /* 0x00000002ff0c7424 */ /* 0x000fe200078e00ff */
[----:B------:R-:W-:-:S13]  /*f980*/  IADD3 R2, P0, R14, R5, RZ ;  /* 0x000000050e027210 */ /* 0x000fda0007f1e0ff */
[----:B------:R-:W-:Y:S05]  /*f990*/  WARPSYNC.COLLECTIVE R15, `(.L_x_2354) ;  /* 0x000000000f087348 */ /* 0x000fea0003c00000 */
[----:B------:R0:W1:Y:S02]  /*f9a0*/  SHFL.IDX P6, R14, R13, R12, R11 ;  /* 0x0000000c0d0e7389 */ /* 0x00006400000c000b */
[----:B01----:R-:W-:Y:S01]  /*f9b0*/  ENDCOLLECTIVE ;  /* 0x000000000000791b */ /* 0x003fe20003800000 */
.L_x_2354:
        /* <DEDUP_REMOVED lines=12> */
.L_x_2355:
[----:B------:R-:W-:Y:S02]  /*fa80*/  IMAD.MOV.U32 R13, RZ, RZ, R10 ;  /* 0x000000ffff0d7224 */ /* 0x000fe400078e000a */
[----:B------:R-:W-:Y:S01]  /*fa90*/  IMAD.MOV.U32 R12, RZ, RZ, 0x3 ;  /* 0x00000003ff0c7424 */ /* 0x000fe200078e00ff */
[----:B------:R-:W-:-:S13]  /*faa0*/  IADD3 R2, P0, R14, R5, RZ ;  /* 0x000000050e027210 */ /* 0x000fda0007f1e0ff */
[----:B------:R-:W-:Y:S05]  /*fab0*/  WARPSYNC.COLLECTIVE R15, `(.L_x_2356) ;  /* 0x000000000f087348 */ /* 0x000fea0003c00000 */
[----:B------:R0:W1:Y:S02]  /*fac0*/  SHFL.IDX P6, R14, R13, R12, R11 ;  /* 0x0000000c0d0e7389 */ /* 0x00006400000c000b */
[----:B01----:R-:W-:Y:S01]  /*fad0*/  ENDCOLLECTIVE ;  /* 0x000000000000791b */ /* 0x003fe20003800000 */
.L_x_2356:
[----:B------:R-:W-:-:S05]  /*fae0*/  IADD3.X R3, RZ, R35, RZ, P0, !PT ;  /* 0x00000023ff037210 */ /* 0x000fca00007fe4ff */
        /* <DEDUP_REMOVED lines=11> */
.L_x_2357:
[----:B------:R-:W-:Y:S01]  /*fba0*/  MOV R13, R10 ;  /* 0x0000000a000d7202 */ /* 0x000fe20000000f00 */
[----:B------:R-:W-:Y:S01]  /*fbb0*/  IMAD.MOV.U32 R12, RZ, RZ, 0x4 ;  /* 0x00000004ff0c7424 */ /* 0x000fe200078e00ff */
[----:B------:R-:W-:-:S13]  /*fbc0*/  IADD3 R2, P0, R14, R5, RZ ;  /* 0x000000050e027210 */ /* 0x000fda0007f1e0ff */
[----:B------:R-:W-:Y:S05]  /*fbd0*/  WARPSYNC.COLLECTIVE R15, `(.L_x_2358) ;  /* 0x000000000f087348 */ /* 0x000fea0003c00000 */
[----:B------:R0:W1:Y:S02]  /*fbe0*/  SHFL.IDX P6, R14, R13, R12, R11 ;  /* 0x0000000c0d0e7389 */ /* 0x00006400000c000b */
[----:B01----:R-:W-:Y:S01]  /*fbf0*/  ENDCOLLECTIVE ;  /* 0x000000000000791b */ /* 0x003fe20003800000 */
.L_x_2358:
        /* <DEDUP_REMOVED lines=12> */
.L_x_2359:
[----:B------:R-:W-:Y:S01]  /*fcc0*/  IMAD.MOV.U32 R13, RZ, RZ, R10 ;  /* 0x000000ffff0d7224 */ /* 0x000fe200078e000a */
[----:B------:R-:W-:Y:S02]  /*fcd0*/  MOV R12, 0x5 ;  /* 0x00000005000c7802 */ /* 0x000fe40000000f00 */
[----:B------:R-:W-:-:S13]  /*fce0*/  IADD3 R2, P0, R14, R5, RZ ;  /* 0x000000050e027210 */ /* 0x000fda0007f1e0ff */
[----:B------:R-:W-:Y:S05]  /*fcf0*/  WARPSYNC.COLLECTIVE R15, `(.L_x_2360) ;  /* 0x000000000f087348 */ /* 0x000fea0003c00000 */
[----:B------:R0:W1:Y:S02]  /*fd00*/  SHFL.IDX P6, R14, R13, R12, R11 ;  /* 0x0000000c0d0e7389 */ /* 0x00006400000c000b */
[----:B01----:R-:W-:Y:S01]  /*fd10*/  ENDCOLLECTIVE ;  /* 0x000000000000791b */ /* 0x003fe20003800000 */
.L_x_2360:
        /* <DEDUP_REMOVED lines=12> */
.L_x_2361:
[----:B------:R-:W-:Y:S05]  /*fde0*/  BRA `(.L_x_2362) ;  /* 0xffffffcc00a87947 */ /* 0x000fea000383ffff */
.L_x_2282:
[----:B0-----:R0:W1:Y:S02]  /*fdf0*/  SYNCS.PHASECHK.TRANS64.TRYWAIT P0, [R6+URZ+0x2a860], R3 ;  /* 0x02a86003060075a7 */ /* 0x001064000800017f */
[----:B-1----:R-:W-:Y:S05]  /*fe00*/  @!P0 NANOSLEEP.SYNCS 0x989680 ;  /* 0x009896800000895d */ /* 0x002fea0003900000 */
[----:B------:R-:W1:Y:S02]  /*fe10*/  @!P0 SYNCS.PHASECHK.TRANS64 P0, [R6+URZ+0x2a860], R3 ;  /* 0x02a86003060085a7 */ /* 0x000e64000800007f */
[----:B-1----:R-:W-:Y:S05]  /*fe20*/  @!P0 BRA `(.L_x_2282) ;  /* 0xfffffffc00f08947 */ /* 0x002fea000383ffff */
[----:B------:R-:W-:Y:S05]  /*fe30*/  BRA `(.L_x_2363) ;  /* 0xffffffd000047947 */ /* 0x000fea000383ffff */
.L_x_2283:
        /* <DEDUP_REMOVED lines=8> */
.L_x_2365:
[----:B------:R-:W-:Y:S05]  /*fec0*/  BSYNC B1 ;  /* 0x0000000000017941 */ /* 0x000fea0003800000 */
.L_x_2364:
        /* <DEDUP_REMOVED lines=9> */
.L_x_2366:
[----:B------:R-:W-:Y:S02]  /*ff60*/  IMAD.MOV.U32 R13, RZ, RZ, R19 ;  /* 0x000000ffff0d7224 */ /* 0x000fe400078e0013 */
[----:B------:R-:W-:Y:S01]  /*ff70*/  IMAD.MOV.U32 R12, RZ, RZ, 0x1 ;  /* 0x00000001ff0c7424 */ /* 0x000fe200078e00ff */
[----:B------:R-:W-:-:S13]  /*ff80*/  IADD3 R2, P0, R14, R5, RZ ;  /* 0x000000050e027210 */ /* 0x000fda0007f1e0ff */
[----:B------:R-:W-:Y:S05]  /*ff90*/  WARPSYNC.COLLECTIVE R15, `(.L_x_2367) ;  /* 0x000000000f087348 */ /* 0x000fea0003c00000 */
[----:B------:R0:W1:Y:S02]  /*ffa0*/  SHFL.IDX P6, R14, R13, R12, R11 ;  /* 0x0000000c0d0e7389 */ /* 0x00006400000c000b */
[----:B01----:R-:W-:Y:S01]  /*ffb0*/  ENDCOLLECTIVE ;  /* 0x000000000000791b */ /* 0x003fe20003800000 */
.L_x_2367:
[----:B------:R-:W-:Y:S02]  /*ffc0*/  IADD3.X R3, RZ, R3, RZ, P0, !PT ;  /* 0x00000003ff037210 */ /* 0x000fe400007fe4ff */
        /* <DEDUP_REMOVED lines=12> */
.L_x_2368:
[----:B------:R-:W-:Y:S02]  /*10090*/  IMAD.MOV.U32 R13, RZ, RZ, R19 ;  /* 0x000000ffff0d7224 */ /* 0x000fe400078e0013 */
[----:B------:R-:W-:Y:S01]  /*100a0*/  IMAD.MOV.U32 R12, RZ, RZ, 0x2 ;  /* 0x00000002ff0c7424 */ /* 0x000fe200078e00ff */
[----:B------:R-:W-:-:S13]  /*100b0*/  IADD3 R2, P0, R14, R5, RZ ;  /* 0x000000050e027210 */ /* 0x000fda0007f1e0ff */
[----:B------:R-:W-:Y:S05]  /*100c0*/  WARPSYNC.COLLECTIVE R15, `(.L_x_2369) ;  /* 0x000000000f087348 */ /* 0x000fea0003c00000 */
[----:B------:R0:W1:Y:S02]  /*100d0*/  SHFL.IDX P6, R14, R13, R12, R11 ;  /* 0x0000000c0d0e7389 */ /* 0x00006400000c000b */
[----:B01----:R-:W-:Y:S01]  /*100e0*/  ENDCOLLECTIVE ;  /* 0x000000000000791b */ /* 0x003fe20003800000 */
.L_x_2369:
        /* <DEDUP_REMOVED lines=13> */
.L_x_2370:
[----:B------:R-:W-:Y:S01]  /*101c0*/  MOV R13, R19 ;  /* 0x00000013000d7202 */ /* 0x000fe20000000f00 */
[----:B------:R-:W-:Y:S01]  /*101d0*/  IMAD.MOV.U32 R12, RZ, RZ, 0x3 ;  /* 0x00000003ff0c7424 */ /* 0x000fe200078e00ff */
[----:B------:R-:W-:-:S13]  /*101e0*/  IADD3 R2, P0, R14, R5, RZ ;  /* 0x000000050e027210 */ /* 0x000fda0007f1e0ff */
[----:B------:R-:W-:Y:S05]  /*101f0*/  WARPSYNC.COLLECTIVE R15, `(.L_x_2371) ;  /* 0x000000000f087348 */ /* 0x000fea0003c00000 */
[----:B------:R0:W1:Y:S02]  /*10200*/  SHFL.IDX P6, R14, R13, R12, R11 ;  /* 0x0000000c0d0e7389 */ /* 0x00006400000c000b */
[----:B01----:R-:W-:Y:S01]  /*10210*/  ENDCOLLECTIVE ;  /* 0x000000000000791b */ /* 0x003fe20003800000 */
.L_x_2371:
        /* <DEDUP_REMOVED lines=13> */
.L_x_2372:
[----:B------:R-:W-:Y:S01]  /*102f0*/  IMAD.MOV.U32 R13, RZ, RZ, R19 ;  /* 0x000000ffff0d7224 */ /* 0x000fe200078e0013 */
[----:B------:R-:W-:Y:S02]  /*10300*/  MOV R12, 0x4 ;  /* 0x00000004000c7802 */ /* 0x000fe40000000f00 */
[----:B------:R-:W-:-:S13]  /*10310*/  IADD3 R2, P0, R14, R5, RZ ;  /* 0x000000050e027210 */ /* 0x000fda0007f1e0ff */
[----:B------:R-:W-:Y:S05]  /*10320*/  WARPSYNC.COLLECTIVE R15, `(.L_x_2373) ;  /* 0x000000000f087348 */ /* 0x000fea0003c00000 */
[----:B------:R0:W1:Y:S02]  /*10330*/  SHFL.IDX P6, R14, R13, R12, R11 ;  /* 0x0000000c0d0e7389 */ /* 0x00006400000c000b */
[----:B01----:R-:W-:Y:S01]  /*10340*/  ENDCOLLECTIVE ;  /* 0x000000000000791b */ /* 0x003fe20003800000 */
.L_x_2373:
        /* <DEDUP_REMOVED lines=13> */
.L_x_2374:
[----:B------:R-:W-:Y:S02]  /*10420*/  IMAD.MOV.U32 R13, RZ, RZ, R19 ;  /* 0x000000ffff0d7224 */ /* 0x000fe400078e0013 */
[----:B------:R-:W-:Y:S01]  /*10430*/  IMAD.MOV.U32 R12, RZ, RZ, 0x5 ;  /* 0x00000005ff0c7424 */ /* 0x000fe200078e00ff */
[----:B------:R-:W-:-:S13]  /*10440*/  IADD3 R2, P0, R14, R5, RZ ;  /* 0x000000050e027210 */ /* 0x000fda0007f1e0ff */
[----:B------:R-:W-:Y:S05]  /*10450*/  WARPSYNC.COLLECTIVE R15, `(.L_x_2375) ;  /* 0x000000000f087348 */ /* 0x000fea0003c00000 */
[----:B------:R0:W1:Y:S02]  /*10460*/  SHFL.IDX P6, R14, R13, R12, R11 ;  /* 0x0000000c0d0e7389 */ /* 0x00006400000c000b */
[----:B01----:R-:W-:Y:S01]  /*10470*/  ENDCOLLECTIVE ;  /* 0x000000000000791b */ /* 0x003fe20003800000 */
.L_x_2375:
        /* <DEDUP_REMOVED lines=12> */
.L_x_2376:
[----:B------:R-:W-:Y:S01]  /*10540*/  @!PT LDS RZ, [RZ] ;  /* 0x00000000fffff984 */ /* 0x000fe20000000800 */
[----:B------:R-:W-:Y:S01]  /*10550*/  @!PT LDS RZ, [RZ] ;  /* 0x00000000fffff984 */ /* 0x000fe20000000800 */
[----:B------:R-:W-:Y:S01]  /*10560*/  @!PT LDS RZ, [RZ] ;  /* 0x00000000fffff984 */ /* 0x000fe20000000800 */
[----:B------:R0:W-:Y:S01]  /*10570*/  LDGSTS.E.BYPASS.LTC128B.128 [R7+0x5400], desc[UR36][R2.64+0x80], !P0 ;  /* 0x0540008002077fae */ /* 0x0001e2000c101d64 */
[----:B------:R-:W-:Y:S05]  /*10580*/  BRA `(.L_x_2377) ;  /* 0xffffffcc00007947 */ /* 0x000fea000383ffff */
.L_x_2291:
[----:B0-----:R0:W1:Y:S02]  /*10590*/  SYNCS.PHASECHK.TRANS64.TRYWAIT P0, [R4+URZ+0x2a860], R3 ;  /* 0x02a86003040075a7 */ /* 0x001064000800017f */
[----:B-1----:R-:W-:Y:S05]  /*105a0*/  @!P0 NANOSLEEP.SYNCS 0x989680 ;  /* 0x009896800000895d */ /* 0x002fea0003900000 */
[----:B------:R-:W1:Y:S02]  /*105b0*/  @!P0 SYNCS.PHASECHK.TRANS64 P0, [R4+URZ+0x2a860], R3 ;  /* 0x02a86003040085a7 */ /* 0x000e64000800007f */
[----:B-1----:R-:W-:Y:S05]  /*105c0*/  @!P0 BRA `(.L_x_2291) ;  /* 0xfffffffc00f08947 */ /* 0x002fea000383ffff */
[----:B------:R-:W-:Y:S05]  /*105d0*/  BRA `(.L_x_2378) ;  /* 0xffffffd0001c7947 */ /* 0x000fea000383ffff */
.L_x_2292:
        /* <DEDUP_REMOVED lines=8> */
.L_x_2380:
[----:B------:R-:W-:Y:S05]  /*10660*/  BSYNC B0 ;  /* 0x0000000000007941 */ /* 0x000fea0003800000 */
.L_x_2379:
[----:B------:R-:W-:Y:S01]  /*10670*/  IMAD.MOV.U32 R13, RZ, RZ, R18 ;  /* 0x000000ffff0d7224 */ /* 0x000fe200078e0012 */
[----:B------:R-:W-:Y:S01]  /*10680*/  MOV R0, R14 ;  /* 0x0000000e00007202 */ /* 0x000fe20000000f00 */
[----:B------:R-:W-:Y:S02]  /*10690*/  IMAD.MOV.U32 R12, RZ, RZ, RZ ;  /* 0x000000ffff0c7224 */ /* 0x000fe400078e00ff */
[----:B------:R-:W-:Y:S02]  /*106a0*/  IMAD.MOV.U32 R11, RZ, RZ, 0x181f ;  /* 0x0000181fff0b7424 */ /* 0x000fe400078e00ff */
[----:B------:R-:W-:Y:S02]  /*106b0*/  IMAD.MOV.U32 R15, RZ, RZ, -0x1 ;  /* 0xffffffffff0f7424 */ /* 0x000fe400078e00ff */
[----:B------:R-:W-:-:S07]  /*106c0*/  IMAD.SHL.U32 R6, R37, 0x2, RZ ;  /* 0x0000000225067824 */ /* 0x000fce00078e00ff */
[----:B------:R-:W-:Y:S05]  /*106d0*/  WARPSYNC.COLLECTIVE R15, `(.L_x_2381) ;  /* 0x000000000f087348 */ /* 0x000fea0003c00000 */
[----:B------:R0:W1:Y:S02]  /*106e0*/  SHFL.IDX P6, R14, R13, R12, R11 ;  /* 0x0000000c0d0e7389 */ /* 0x00006400000c000b */
[----:B01----:R-:W-:Y:S01]  /*106f0*/  ENDCOLLECTIVE ;  /* 0x000000000000791b */ /* 0x003fe20003800000 */
.L_x_2381:
[----:B------:R-:W-:Y:S02]  /*10700*/  IMAD.MOV.U32 R13, RZ, RZ, R19 ;  /* 0x000000ffff0d7224 */ /* 0x000fe400078e0013 */
[----:B------:R-:W-:Y:S01]  /*10710*/  IMAD.MOV.U32 R12, RZ, RZ, 0x1 ;  /* 0x00000001ff0c7424 */ /* 0x000fe200078e00ff */
[----:B------:R-:W-:-:S13]  /*10720*/  IADD3 R2, P0, R14, R6, RZ ;  /* 0x000000060e027210 */ /* 0x000fda0007f1e0ff */
[----:B------:R-:W-:Y:S05]  /*10730*/  WARPSYNC.COLLECTIVE R15, `(.L_x_2382) ;  /* 0x000000000f087348 */ /* 0x000fea0003c00000 */
[----:B------:R0:W1:Y:S02]  /*10740*/  SHFL.IDX P6, R14, R13, R12, R11 ;  /* 0x0000000c0d0e7389 */ /* 0x00006400000c000b */
[----:B01----:R-:W-:Y:S01]  /*10750*/  ENDCOLLECTIVE ;  /* 0x000000000000791b */ /* 0x003fe20003800000 */
.L_x_2382:
[----:B------:R-:W-:Y:S01]  /*10760*/  IADD3.X R3, RZ, R0, RZ, P0, !PT ;  /* 0x00000000ff037210 */ /* 0x000fe200007fe4ff */
[----:B------:R-:W-:Y:S01]  /*10770*/  IMAD R0, R8, 0x2, R17 ;  /* 0x0000000208007824 */ /* 0x000fe200078e0211 */
        /* <DEDUP_REMOVED lines=11> */
.L_x_2383:
        /* <DEDUP_REMOVED lines=10> */
.L_x_2384:
[----:B------:R-:W-:Y:S02]  /*108d0*/  IADD3.X R3, RZ, R7, RZ, P0, !PT ;  /* 0x00000007ff037210 */ /* 0x000fe400007fe4ff */
        /* <DEDUP_REMOVED lines=11> */
.L_x_2385:
        /* <DEDUP_REMOVED lines=10> */
.L_x_2386:
        /* <DEDUP_REMOVED lines=12> */
.L_x_2387:
        /* <DEDUP_REMOVED lines=10> */
.L_x_2388:
        /* <DEDUP_REMOVED lines=12> */
.L_x_2389:
        /* <DEDUP_REMOVED lines=10> */
.L_x_2390:
        /* <DEDUP_REMOVED lines=12> */
.L_x_2391:
[----:B------:R-:W-:Y:S01]  /*10db0*/  @!PT LDS RZ, [RZ] ;  /* 0x00000000fffff984 */ /* 0x000fe20000000800 */
[----:B------:R-:W-:Y:S01]  /*10dc0*/  @!PT LDS RZ, [RZ] ;  /* 0x00000000fffff984 */ /* 0x000fe20000000800 */
[----:B------:R-:W-:Y:S01]  /*10dd0*/  @!PT LDS RZ, [RZ] ;  /* 0x00000000fffff984 */ /* 0x000fe20000000800 */
[----:B------:R1:W-:Y:S01]  /*10de0*/  LDGSTS.E.BYPASS.LTC128B.128 [R0+0x5400], desc[UR36][R2.64+0x80], !P0 ;  /* 0x0540008002007fae */ /* 0x0003e2000c101d64 */
[----:B------:R-:W-:Y:S05]  /*10df0*/  BRA `(.L_x_2392) ;  /* 0xffffffc800e07947 */ /* 0x000fea000383ffff */
.L_x_2297:
        /* <DEDUP_REMOVED lines=8> */
.L_x_2394:
[----:B------:R-:W-:Y:S05]  /*10e80*/  BSYNC B0 ;  /* 0x0000000000007941 */ /* 0x000fea0003800000 */
.L_x_2393:
[----:B------:R-:W-:Y:S05]  /*10e90*/  BRA `(.L_x_2395) ;  /* 0xffffffcc00607947 */ /* 0x000fea000383ffff */
.L_x_2300:
[----:B-1----:R1:W2:Y:S02]  /*10ea0*/  SYNCS.PHASECHK.TRANS64.TRYWAIT P0, [R4+URZ+0x2a820], R0 ;  /* 0x02a82000040075a7 */ /* 0x0022a4000800017f */
[----:B--2---:R-:W-:Y:S05]  /*10eb0*/  @!P0 NANOSLEEP.SYNCS 0x989680 ;  /* 0x009896800000895d */ /* 0x004fea0003900000 */
[----:B------:R-:W2:Y:S02]  /*10ec0*/  @!P0 SYNCS.PHASECHK.TRANS64 P0, [R4+URZ+0x2a820], R0 ;  /* 0x02a82000040085a7 */ /* 0x000ea4000800007f */
[----:B--2---:R-:W-:Y:S05]  /*10ed0*/  @!P0 BRA `(.L_x_2300) ;  /* 0xfffffffc00f08947 */ /* 0x004fea000383ffff */
[----:B------:R-:W-:Y:S05]  /*10ee0*/  BRA `(.L_x_2396) ;  /* 0xffffffcc00a87947 */ /* 0x000fea000383ffff */
.L_x_2301:
[----:B------:R-:W2:Y:S01]  /*10ef0*/  S2R R2, SR_TID.X ;  /* 0x0000000000027919 */ /* 0x000ea20000002100 */
[----:B------:R-:W-:Y:S01]  /*10f00*/  BSSY B0, `(.L_x_2397) ;  /* 0x000000a000007945 */ /* 0x000fe20003800000 */
[----:B------:R-:W-:Y:S02]  /*10f10*/  IMAD.MOV.U32 R12, RZ, RZ, RZ ;  /* 0x000000ffff0c7224 */ /* 0x000fe400078e00ff */
[----:B------:R-:W-:Y:S02]  /*10f20*/  IMAD.MOV.U32 R11, RZ, RZ, 0x1f ;  /* 0x0000001fff0b7424 */ /* 0x000fe400078e00ff */
[----:B------:R-:W-:Y:S01]  /*10f30*/  IMAD.MOV.U32 R15, RZ, RZ, -0x1 ;  /* 0xffffffffff0f7424 */ /* 0x000fe200078e00ff */
[----:B--2---:R-:W-:-:S04]  /*10f40*/  SHF.R.U32.HI R2, RZ, 0x5, R2 ;  /* 0x00000005ff027819 */ /* 0x004fc80000011602 */
[----:B------:R-:W-:-:S04]  /*10f50*/  LOP3.LUT R2, R2, 0x3, RZ, 0xc0, !PT ;  /* 0x0000000302027812 */ /* 0x000fc800078ec0ff */
[----:B------:R-:W-:-:S07]  /*10f60*/  MOV R13, R2 ;  /* 0x00000002000d7202 */ /* 0x000fce0000000f00 */
[----:B01---5:R-:W-:Y:S05]  /*10f70*/  WARPSYNC.COLLECTIVE R15, `(.L_x_2398) ;  /* 0x000000000f087348 */ /* 0x023fea0003c00000 */
[----:B------:R2:W3:Y:S02]  /*10f80*/  SHFL.IDX P6, R14, R13, R12, R11 ;  /* 0x0000000c0d0e7389 */ /* 0x0004e400000c000b */
[----:B0123-5:R-:W-:Y:S01]  /*10f90*/  ENDCOLLECTIVE ;  /* 0x000000000000791b */ /* 0x02ffe20003800000 */
.L_x_2398:
[----:B------:R-:W-:Y:S05]  /*10fa0*/  BSYNC B0 ;  /* 0x0000000000007941 */ /* 0x000fea0003800000 */
.L_x_2397:
[----:B------:R-:W-:Y:S05]  /*10fb0*/  BRA `(.L_x_2399) ;  /* 0xffffffcc00907947 */ /* 0x000fea000383ffff */
.L_x_2304:
[----:B------:R-:W-:Y:S01]  /*10fc0*/  BSSY B1, `(.L_x_2400) ;  /* 0x0000006000017945 */ /* 0x000fe20003800000 */
[----:B------:R-:W-:-:S07]  /*10fd0*/  IMAD.MOV.U32 R15, RZ, RZ, -0x1 ;  /* 0xffffffffff0f7424 */ /* 0x000fce00078e00ff */
[----:B01---5:R-:W-:Y:S05]  /*10fe0*/  WARPSYNC.COLLECTIVE R15, `(.L_x_2401) ;  /* 0x000000000f0c7348 */ /* 0x023fea0003c00000 */
[----:B------:R-:W-:Y:S02]  /*10ff0*/  ELECT P6, UR62, PT ;  /* 0x00000000003e782f */ /* 0x000fe400038c0000 */
[----:B------:R-:W-:Y:S01]  /*11000*/  MOV R14, UR62 ;  /* 0x0000003e000e7c02 */ /* 0x000fe20008000f00 */
[----:B01---5:R-:W-:Y:S10]  /*11010*/  ENDCOLLECTIVE ;  /* 0x000000000000791b */ /* 0x023ff40003800000 */
.L_x_2401:
[----:B------:R-:W-:Y:S05]  /*11020*/  BSYNC B1 ;  /* 0x0000000000017941 */ /* 0x000fea0003800000 */
.L_x_2400:
[----:B------:R-:W-:Y:S05]  /*11030*/  BRA `(.L_x_2402) ;  /* 0xffffffcc00887947 */ /* 0x000fea000383ffff */
.L_x_2306:
[----:B-1----:R1:W2:Y:S02]  /*11040*/  SYNCS.PHASECHK.TRANS64.TRYWAIT P1, [R5+URZ+0x2a840], R0 ;  /* 0x02a84000050075a7 */ /* 0x0022a4000802017f */
[----:B--2---:R-:W-:Y:S05]  /*11050*/  @!P1 NANOSLEEP.SYNCS 0x989680 ;  /* 0x009896800000995d */ /* 0x004fea0003900000 */
[----:B------:R-:W2:Y:S02]  /*11060*/  @!P1 SYNCS.PHASECHK.TRANS64 P1, [R5+URZ+0x2a840], R0 ;  /* 0x02a84000050095a7 */ /* 0x000ea4000802007f */
[----:B--2---:R-:W-:Y:S05]  /*11070*/  @!P1 BRA `(.L_x_2306) ;  /* 0xfffffffc00f09947 */ /* 0x004fea000383ffff */
[----:B------:R-:W-:Y:S05]  /*11080*/  BRA `(.L_x_2403) ;  /* 0xffffffcc00b07947 */ /* 0x000fea000383ffff */
.L_x_2308:
[----:B--2---:R2:W3:Y:S02]  /*11090*/  SYNCS.PHASECHK.TRANS64.TRYWAIT P1, [R23+URZ+0x2a840], R2 ;  /* 0x02a84002170075a7 */ /* 0x0044e4000802017f */
[----:B---3--:R-:W-:Y:S05]  /*110a0*/  @!P1 NANOSLEEP.SYNCS 0x989680 ;  /* 0x009896800000995d */ /* 0x008fea0003900000 */
[----:B------:R-:W3:Y:S02]  /*110b0*/  @!P1 SYNCS.PHASECHK.TRANS64 P1, [R23+URZ+0x2a840], R2 ;  /* 0x02a84002170095a7 */ /* 0x000ee4000802007f */
[----:B---3--:R-:W-:Y:S05]  /*110c0*/  @!P1 BRA `(.L_x_2308) ;  /* 0xfffffffc00f09947 */ /* 0x008fea000383ffff */
[----:B------:R-:W-:Y:S05]  /*110d0*/  BRA `(.L_x_2404) ;  /* 0xffffffcc00bc7947 */ /* 0x000fea000383ffff */
.L_x_2310:
[----:B---3--:R3:W4:Y:S02]  /*110e0*/  SYNCS.PHASECHK.TRANS64.TRYWAIT P1, [R5+URZ+0x2a860], R0 ;  /* 0x02a86000050075a7 */ /* 0x008724000802017f */
[----:B----4-:R-:W-:Y:S05]  /*110f0*/  @!P1 NANOSLEEP.SYNCS 0x989680 ;  /* 0x009896800000995d */ /* 0x010fea0003900000 */
[----:B------:R-:W4:Y:S02]  /*11100*/  @!P1 SYNCS.PHASECHK.TRANS64 P1, [R5+URZ+0x2a860], R0 ;  /* 0x02a86000050095a7 */ /* 0x000f24000802007f */
[----:B----4-:R-:W-:Y:S05]  /*11110*/  @!P1 BRA `(.L_x_2310) ;  /* 0xfffffffc00f09947 */ /* 0x010fea000383ffff */
[----:B------:R-:W-:Y:S05]  /*11120*/  BRA `(.L_x_2405) ;  /* 0xffffffcc00b87947 */ /* 0x000fea000383ffff */
.L_x_2406:
        /* <DEDUP_REMOVED lines=13> */
.L_x_15527:


//--------------------- .text._ZN7cutlass13device_kernelIN5flash11enable_sm90INS1_16FlashAttnFwdSm90INS1_25CollectiveMainloopFwdSm90ILi2EN4cute5tupleIJNS5_1CILi1EEES8_S8_EEENS6_IJNS7_ILi128EEENS7_ILi96EEENS7_ILi192EEEEEELi128ENS_10bfloat16_tEfNS_4arch4Sm90ELb1ELb0ELb0ELb1ELb1ELb0ELb0ELb1ELb1ELb1ELb0ELb0EEENS1_21CollectiveEpilogueFwdINS6_IJSA_SA_SB_EEES9_SE_SG_Li256ELb1ELb1ELb0ELb0EEENS1_36VarlenDynamicPersistentTileSchedulerILi128ELi96ELi256ELi128ELb0ELb1ELb1ELb1ELb1ELb1EEEEEEEEEvNT_6ParamsE --------------------------
	.section	.text._ZN7cutlass13device_kernelIN5flash11enable_sm90INS1_16FlashAttnFwdSm90INS1_25CollectiveMainloopFwdSm90ILi2EN4cute5tupleIJNS5_1CILi1EEES8_S8_EEENS6_IJNS7_ILi128EEENS7_ILi96EEENS7_ILi192EEEEEELi128ENS_10bfloat16_tEfNS_4arch4Sm90ELb1ELb0ELb0ELb1ELb1ELb0ELb0ELb1ELb1ELb1ELb0ELb0EEENS1_21CollectiveEpilogueFwdINS6_IJSA_SA_SB_EEES9_SE_SG_Li256ELb1ELb1ELb0ELb0EEENS1_36VarlenDynamicPersistentTileSchedulerILi128ELi96ELi256ELi128ELb0ELb1ELb1ELb1ELb1ELb1EEEEEEEEEvNT_6ParamsE,"ax",@progbits
	.align	128
.text._ZN7cutlass13device_kernelIN5flash11enable_sm90INS1_16FlashAttnFwdSm90INS1_25CollectiveMainloopFwdSm90ILi2EN4cute5tupleIJNS5_1CILi1EEES8_S8_EEENS6_IJNS7_ILi128EEENS7_ILi96EEENS7_ILi192EEEEEELi128ENS_10bfloat16_tEfNS_4arch4Sm90ELb1ELb0ELb0ELb1ELb1ELb0ELb0ELb1ELb1ELb1ELb0ELb0EEENS1_21CollectiveEpilogueFwdINS6_IJSA_SA_SB_EEES9_SE_SG_Li256ELb1ELb1ELb0ELb0EEENS1_36VarlenDynamicPersistentTileSchedulerILi128ELi96ELi256ELi128ELb0ELb1ELb1ELb1ELb1ELb1EEEEEEEEEvNT_6ParamsE:
        .type           _ZN7cutlass13device_kernelIN5flash11enable_sm90INS1_16FlashAttnFwdSm90INS1_25CollectiveMainloopFwdSm90ILi2EN4cute5tupleIJNS5_1CILi1EEES8_S8_EEENS6_IJNS7_ILi128EEENS7_ILi96EEENS7_ILi192EEEEEELi128ENS_10bfloat16_tEfNS_4arch4Sm90ELb1ELb0ELb0ELb1ELb1ELb0ELb0ELb1ELb1ELb1ELb0ELb0EEENS1_21CollectiveEpilogueFwdINS6_IJSA_SA_SB_EEES9_SE_SG_Li256ELb1ELb1ELb0ELb0EEENS1_36VarlenDynamicPersistentTileSchedulerILi128ELi96ELi256ELi128ELb0ELb1ELb1ELb1ELb1ELb1EEEEEEEEEvNT_6ParamsE,@function
        .size           _ZN7cutlass13device_kernelIN5flash11enable_sm90INS1_16FlashAttnFwdSm90INS1_25CollectiveMainloopFwdSm90ILi2EN4cute5tupleIJNS5_1CILi1EEES8_S8_EEENS6_IJNS7_ILi128EEENS7_ILi96EEENS7_ILi192EEEEEELi128ENS_10bfloat16_tEfNS_4arch4Sm90ELb1ELb0ELb0ELb1ELb1ELb0ELb0ELb1ELb1ELb1ELb0ELb0EEENS1_21CollectiveEpilogueFwdINS6_IJSA_SA_SB_EEES9_SE_SG_Li256ELb1ELb1ELb0ELb0EEENS1_36VarlenDynamicPersistentTileSchedulerILi128ELi96ELi256ELi128ELb0ELb1ELb1ELb1ELb1ELb1EEEEEEEEEvNT_6ParamsE,(.L_x_15528 - _ZN7cutlass13device_kernelIN5flash11enable_sm90INS1_16FlashAttnFwdSm90INS1_25CollectiveMainloopFwdSm90ILi2EN4cute5tupleIJNS5_1CILi1EEES8_S8_EEENS6_IJNS7_ILi128EEENS7_ILi96EEENS7_ILi192EEEEEELi128ENS_10bfloat16_tEfNS_4arch4Sm90ELb1ELb0ELb0ELb1ELb1ELb0ELb0ELb1ELb1ELb1ELb0ELb0EEENS1_21CollectiveEpilogueFwdINS6_IJSA_SA_SB_EEES9_SE_SG_Li256ELb1ELb1ELb0ELb0EEENS1_36VarlenDynamicPersistentTileSchedulerILi128ELi96ELi256ELi128ELb0ELb1ELb1ELb1ELb1ELb1EEEEEEEEEvNT_6ParamsE)
        .other          _ZN7cutlass13device_kernelIN5flash11enable_sm90INS1_16FlashAttnFwdSm90INS1_25CollectiveMainloopFwdSm90ILi2EN4cute5tupleIJNS5_1CILi1EEES8_S8_EEENS6_IJNS7_ILi128EEENS7_ILi96EEENS7_ILi192EEEEEELi128ENS_10bfloat16_tEfNS_4arch4Sm90ELb1ELb0ELb0ELb1ELb1ELb0ELb0ELb1ELb1ELb1ELb0ELb0EEENS1_21CollectiveEpilogueFwdINS6_IJSA_SA_SB_EEES9_SE_SG_Li256ELb1ELb1ELb0ELb0EEENS1_36VarlenDynamicPersistentTileSchedulerILi128ELi96ELi256ELi128ELb0ELb1ELb1ELb1ELb1ELb1EEEEEEEEEvNT_6ParamsE,@"STO_CUDA_ENTRY STV_DEFAULT"
_ZN7cutlass13device_kernelIN5flash11enable_sm90INS1_16FlashAttnFwdSm90INS1_25CollectiveMainloopFwdSm90ILi2EN4cute5tupleIJNS5_1CILi1EEES8_S8_EEENS6_IJNS7_ILi128EEENS7_ILi96EEENS7_ILi192EEEEEELi128ENS_10bfloat16_tEfNS_4arch4Sm90ELb1ELb0ELb0ELb1ELb1ELb0ELb0ELb1ELb1ELb1ELb0ELb0EEENS1_21CollectiveEpilogueFwdINS6_IJSA_SA_SB_EEES9_SE_SG_Li256ELb1ELb1ELb0ELb0EEENS1_36VarlenDynamicPersistentTileSchedulerILi128ELi96ELi256ELi128ELb0ELb1ELb1ELb1ELb1ELb1EEEEEEEEEvNT_6ParamsE:
        /* <DEDUP_REMOVED lines=45> */
.L_x_2407:
        /* <DEDUP_REMOVED lines=22> */
.L_x_2408:
        /* <DEDUP_REMOVED lines=18> */
.L_x_2409:
        /* <DEDUP_REMOVED lines=22> */
.L_x_2410:
        /* <DEDUP_REMOVED lines=23> */
.L_x_2411:
        /* <DEDUP_REMOVED lines=10> */
.L_x_2413:
        /* <DEDUP_REMOVED lines=15> */
[----:B------:R-:W-:Y:S01]  /*09b0*/  MOV R164, RZ ;  /* 0x000000ff00a47202 */ /* 0x000fe20000000f00 */
[----:B------:R-:W-:Y:S01]  /*09c0*/  UMOV UR60, URZ ;  /* 0x0000003f003c7c82 */ /* 0x000fe20008000000 */
[----:B------:R-:W-:Y:S01]  /*09d0*/  UMOV UR38, URZ ;  /* 0x0000003f00267c82 */ /* 0x000fe20008000000 */
[----:B------:R-:W0:Y:S02]  /*09e0*/  S2R R0, SR_TID.X ;  /* 0x0000000000007919 */ /* 0x000e240000002100 */
[----:B0-----:R-:W-:-:S05]  /*09f0*/  VIADD R175, R0, 0xffffff80 ;  /* 0xffffff8000af7836 */ /* 0x001fca0000000000 */
[----:B------:R-:W-:-:S04]  /*0a00*/  SHF.R.S32.HI R0, RZ, 0x1f, R175 ;  /* 0x0000001fff007819 */ /* 0x000fc800000114af */
[CC--:B------:R-:W-:Y:S02]  /*0a10*/  LEA.HI R3, R0.reuse, R175.reuse, RZ, 0x7 ;  /* 0x000000af00037211 */ /* 0x0c0fe400078f38ff */
[CC--:B------:R-:W-:Y:S02]  /*0a20*/  LEA.HI R4, R0.reuse, R175.reuse, RZ, 0x5 ;  /* 0x000000af00047211 */ /* 0x0c0fe400078f28ff */
[----:B------:R-:W-:Y:S02]  /*0a30*/  LEA.HI R10, R0, R175, RZ, 0x2 ;  /* 0x000000af000a7211 */ /* 0x000fe400078f10ff */
[----:B------:R-:W-:Y:S01]  /*0a40*/  SHF.R.S32.HI R166, RZ, 0x7, R3 ;  /* 0x00000007ffa67819 */ /* 0x000fe20000011403 */
[----:B------:R-:W-:Y:S01]  /*0a50*/  IMAD.SHL.U32 R6, R4, 0x20, RZ ;  /* 0x0000002004067824 */ /* 0x000fe200078e00ff */
[----:B------:R-:W-:-:S04]  /*0a60*/  LOP3.LUT R10, R10, 0xfffffffc, RZ, 0xc0, !PT ;  /* 0xfffffffc0a0a7812 */ /* 0x000fc800078ec0ff */
[----:B------:R-:W-:Y:S02]  /*0a70*/  LOP3.LUT R7, R6, 0xfffffc00, RZ, 0xc0, !PT ;  /* 0xfffffc0006077812 */ /* 0x000fe400078ec0ff */
[----:B------:R-:W-:Y:S02]  /*0a80*/  IADD3 R10, R175, -R10, RZ ;  /* 0x8000000aaf0a7210 */ /* 0x000fe40007ffe0ff */
[----:B--2---:R-:W-:Y:S02]  /*0a90*/  R2UR UR4, R2 ;  /* 0x00000000020472ca */ /* 0x004fe400000e0000 */
[C---:B------:R-:W-:Y:S02]  /*0aa0*/  LOP3.LUT R2, R3.reuse, 0xffffff80, RZ, 0xc0, !PT ;  /* 0xffffff8003027812 */ /* 0x040fe400078ec0ff */
[----:B------:R-:W-:-:S03]  /*0ab0*/  LEA.HI R3, R3, R166, RZ, 0x1 ;  /* 0x000000a603037211 */ /* 0x000fc600078f08ff */
[----:B------:R-:W-:Y:S01]  /*0ac0*/  IMAD.IADD R165, R175, 0x1, -R2 ;  /* 0x00000001afa57824 */ /* 0x000fe200078e0a02 */
[CC--:B------:R-:W-:Y:S02]  /*0ad0*/  LEA.HI R2, R0.reuse, R175.reuse, RZ, 0x4 ;  /* 0x000000af00027211 */ /* 0x0c0fe400078f20ff */
[----:B------:R-:W-:Y:S02]  /*0ae0*/  LEA.HI R0, R0, R175, RZ, 0x3 ;  /* 0x000000af00007211 */ /* 0x000fe400078f18ff */
[----:B------:R-:W-:Y:S01]  /*0af0*/  SHF.R.S32.HI R8, RZ, 0x1f, R165 ;  /* 0x0000001fff087819 */ /* 0x000fe200000114a5 */
[----:B------:R-:W-:Y:S01]  /*0b00*/  ULOP3.LUT UR4, UR4, 0x1, URZ, 0xfc, !UPT ;  /* 0x0000000104047892 */ /* 0x000fe2000f8efc3f */
[----:B------:R-:W-:Y:S02]  /*0b10*/  SHF.R.S32.HI R5, RZ, 0x4, R2 ;  /* 0x00000004ff057819 */ /* 0x000fe40000011402 */
[----:B------:R-:W-:Y:S02]  /*0b20*/  LEA.HI R9, R8, R165, RZ, 0x2 ;  /* 0x000000a508097211 */ /* 0x000fe400078f10ff */
[----:B------:R-:W-:Y:S01]  /*0b30*/  LOP3.LUT R4, R2, 0x3fffff0, RZ, 0xc0, !PT ;  /* 0x03fffff002047812 */ /* 0x000fe200078ec0ff */
[----:B------:R-:W-:Y:S01]  /*0b40*/  IMAD.U32 R169, RZ, RZ, UR4 ;  /* 0x00000004ffa97e24 */ /* 0x000fe2000f8e00ff */
[----:B------:R-:W-:-:S02]  /*0b50*/  SHF.R.S32.HI R6, RZ, 0x2, R9 ;  /* 0x00000002ff067819 */ /* 0x000fc40000011409 */
[----:B------:R-:W-:Y:S01]  /*0b60*/  SHF.R.S32.HI R11, RZ, 0x1f, R9 ;  /* 0x0000001fff0b7819 */ /* 0x000fe20000011409 */
[----:B------:R-:W-:Y:S01]  /*0b70*/  IMAD.IADD R4, R175, 0x1, -R4 ;  /* 0x00000001af047824 */ /* 0x000fe200078e0a04 */
[----:B------:R-:W-:Y:S02]  /*0b80*/  LEA.HI R2, R2, R5, RZ, 0x1 ;  /* 0x0000000502027211 */ /* 0x000fe400078f08ff */
[----:B------:R-:W-:Y:S01]  /*0b90*/  LEA.HI R11, R11, R6, RZ, 0x3 ;  /* 0x000000060b0b7211 */ /* 0x000fe200078f18ff */
[----:B------:R-:W-:Y:S01]  /*0ba0*/  IMAD R7, R4, 0x40, R7 ;  /* 0x0000004004077824 */ /* 0x000fe200078e0207 */
[----:B------:R-:W-:Y:S02]  /*0bb0*/  LOP3.LUT R160, R0, 0xfffffff8, RZ, 0xc0, !PT ;  /* 0xfffffff800a07812 */ /* 0x000fe400078ec0ff */
[----:B------:R-:W-:Y:S02]  /*0bc0*/  LOP3.LUT R11, R11, 0xfffffff8, RZ, 0xc0, !PT ;  /* 0xfffffff80b0b7812 */ /* 0x000fe400078ec0ff */
[----:B------:R-:W-:Y:S01]  /*0bd0*/  LEA.HI R8, R8, R165, RZ, 0x5 ;  /* 0x000000a508087211 */ /* 0x000fe200078f28ff */
[----:B------:R-:W-:Y:S01]  /*0be0*/  IMAD.IADD R160, R175, 0x1, -R160 ;  /* 0x00000001afa07824 */ /* 0x000fe200078e0aa0 */
[----:B------:R-:W-:Y:S01]  /*0bf0*/  LOP3.LUT R2, R2, 0x1ffffffe, RZ, 0xc0, !PT ;  /* 0x1ffffffe02027812 */ /* 0x000fe200078ec0ff */
[----:B------:R-:W-:Y:S01]  /*0c00*/  IMAD.IADD R11, R6, 0x1, -R11 ;  /* 0x00000001060b7824 */ /* 0x000fe200078e0a0b */
[----:B------:R-:W-:Y:S01]  /*0c10*/  SHF.R.S32.HI R8, RZ, 0x5, R8 ;  /* 0x00000005ff087819 */ /* 0x000fe20000011408 */
[----:B------:R-:W-:Y:S01]  /*0c20*/  IMAD.SHL.U32 R17, R160, 0x8, RZ ;  /* 0x00000008a0117824 */ /* 0x000fe200078e00ff */
[----:B------:R-:W-:Y:S01]  /*0c30*/  LEA.HI R4, R10, R10, RZ, 0x1 ;  /* 0x0000000a0a047211 */ /* 0x000fe200078f08ff */
[----:B------:R-:W-:Y:S01]  /*0c40*/  IMAD.IADD R2, R5, 0x1, -R2 ;  /* 0x0000000105027824 */ /* 0x000fe200078e0a02 */
[----:B------:R-:W-:Y:S01]  /*0c50*/  LOP3.LUT R3, R3, 0x3fffffe, RZ, 0xc0, !PT ;  /* 0x03fffffe03037812 */ /* 0x000fe200078ec0ff */
[----:B------:R-:W-:Y:S01]  /*0c60*/  IMAD R8, R8, 0x10, R11 ;  /* 0x0000001008087824 */ /* 0x000fe200078e020b */
[----:B------:R-:W-:Y:S01]  /*0c70*/  LOP3.LUT R5, R4, 0x1ffffffe, RZ, 0xc0, !PT ;  /* 0x1ffffffe04057812 */ /* 0x000fe200078ec0ff */
[----:B------:R-:W-:Y:S01]  /*0c80*/  VIADD R23, R17, 0x40 ;  /* 0x0000004011177836 */ /* 0x000fe20000000000 */
[----:B------:R-:W-:Y:S01]  /*0c90*/  LOP3.LUT R18, R9, 0x7ffffffc, RZ, 0xc0, !PT ;  /* 0x7ffffffc09127812 */ /* 0x000fe200078ec0ff */
[----:B------:R-:W-:Y:S01]  /*0ca0*/  IMAD.IADD R3, R166, 0x1, -R3 ;  /* 0x00000001a6037824 */ /* 0x000fe200078e0a03 */
[----:B------:R-:W-:Y:S01]  /*0cb0*/  SHF.R.S32.HI R163, RZ, 0x3, R0 ;  /* 0x00000003ffa37819 */ /* 0x000fe20000011400 */
[----:B------:R-:W-:Y:S01]  /*0cc0*/  IMAD.IADD R10, R10, 0x1, -R5 ;  /* 0x000000010a0a7824 */ /* 0x000fe200078e0a05 */
[----:B------:R-:W-:Y:S01]  /*0cd0*/  SHF.R.S32.HI R174, RZ, 0x1f, R17 ;  /* 0x0000001fffae7819 */ /* 0x000fe20000011411 */
[----:B------:R-:W-:Y:S01]  /*0ce0*/  IMAD R167, R3, 0x40, R8 ;  /* 0x0000004003a77824 */ /* 0x000fe200078e0208 */
[----:B------:R-:W-:Y:S01]  /*0cf0*/  SHF.R.S32.HI R173, RZ, 0x1f, R23 ;  /* 0x0000001fffad7819 */ /* 0x000fe20000011417 */
[----:B------:R-:W-:-:S02]  /*0d00*/  IMAD R168, R2, 0x8, R7 ;  /* 0x0000000802a87824 */ /* 0x000fc400078e0207 */
[----:B------:R-:W-:Y:S02]  /*0d10*/  IMAD.IADD R18, R165, 0x1, -R18 ;  /* 0x00000001a5127824 */ /* 0x000fe400078e0a12 */
[----:B------:R-:W-:-:S07]  /*0d20*/  IMAD R19, R10, 0x8, R167 ;  /* 0x000000080a137824 */ /* 0x000fce00078e02a7 */
.L_x_2473:
[----:B0---4-:R-:W0:Y:S01]  /*0d30*/  LDC.64 R2, c[0x0][0xc88] ;  /* 0x00032200ff027b82 */ /* 0x011e220000000a00 */
[----:B------:R-:W-:Y:S01]  /*0d40*/  ULDC.64 UR4, c[0x0][0xa28] ;  /* 0x00028a0000047ab9 */ /* 0x000fe20000000a00 */
[----:B------:R-:W-:Y:S01]  /*0d50*/  ULDC.64 UR6, c[0x0][0xa18] ;  /* 0x0002860000067ab9 */ /* 0x000fe20000000a00 */
[----:B------:R-:W-:Y:S01]  /*0d60*/  IMAD.MOV.U32 R7, RZ, RZ, RZ ;  /* 0x000000ffff077224 */ /* 0x000fe200078e00ff */
[----:B------:R-:W-:Y:S01]  /*0d70*/  ULDC.64 UR8, c[0x0][0xa20] ;  /* 0x0002880000087ab9 */ /* 0x000fe20000000a00 */
[----:B0-----:R-:W-:-:S05]  /*0d80*/  IMAD.WIDE R2, R47, 0x4, R2 ;  /* 0x000000042f027825 */ /* 0x001fca00078e0202 */
[----:B--2---:R-:W2:Y:S01]  /*0d90*/  LDG.E R22, desc[UR36][R2.64] ;  /* 0x0000002402167981 */ /* 0x004ea2000c1e1900 */
[----:B------:R-:W-:Y:S02]  /*0da0*/  ISETP.NE.U32.AND P0, PT, RZ, UR4, PT ;  /* 0x00000004ff007c0c */ /* 0x000fe4000bf05070 */
[----:B------:R-:W-:Y:S02]  /*0db0*/  ISETP.NE.U32.AND P1, PT, RZ, UR6, PT ;  /* 0x00000006ff007c0c */ /* 0x000fe4000bf25070 */
[----:B------:R-:W-:Y:S02]  /*0dc0*/  ISETP.NE.AND.EX P0, PT, RZ, UR5, PT, P0 ;  /* 0x00000005ff007c0c */ /* 0x000fe4000bf05300 */
[----:B------:R-:W-:Y:S02]  /*0dd0*/  ISETP.NE.AND.EX P1, PT, RZ, UR7, PT, P1 ;  /* 0x00000007ff007c0c */ /* 0x000fe4000bf25310 */
[----:B--2---:R-:W-:-:S09]  /*0de0*/  SHF.R.S32.HI R162, RZ, 0x1f, R22 ;  /* 0x0000001fffa27819 */ /* 0x004fd20000011416 */
[----:B---3--:R-:W-:-:S04]  /*0df0*/  @P0 LEA R4, P2, R22, UR4, 0x2 ;  /* 0x0000000416040c11 */ /* 0x008fc8000f8410ff */
[C---:B------:R-:W-:Y:S01]  /*0e00*/  @P0 LEA.HI.X R5, R22.reuse, UR5, R162, 0x2, P2 ;  /* 0x0000000516050c11 */ /* 0x040fe200090f14a2 */
[----:B------:R-:W-:Y:S01]  /*0e10*/  ULDC.64 UR4, c[0x0][0x418] ;  /* 0x0001060000047ab9 */ /* 0x000fe20000000a00 */
[----:B------:R-:W-:-:S03]  /*0e20*/  @P1 LEA R2, P2, R22, UR6, 0x2 ;  /* 0x0000000616021c11 */ /* 0x000fc6000f8410ff */
[----:B------:R0:W5:Y:S01]  /*0e30*/  @P0 LDG.E R7, desc[UR36][R4.64] ;  /* 0x0000002404070981 */ /* 0x000162000c1e1900 */
[----:B------:R-:W-:-:S05]  /*0e40*/  @P1 LEA.HI.X R3, R22, UR7, R162, 0x2, P2 ;  /* 0x0000000716031c11 */ /* 0x000fca00090f14a2 */
[----:B------:R0:W5:Y:S01]  /*0e50*/  @P1 LDG.E R171, desc[UR36][R2.64] ;  /* 0x0000002402ab1981 */ /* 0x000162000c1e1900 */
[----:B------:R-:W-:Y:S01]  /*0e60*/  UISETP.NE.U32.AND UP0, UPT, UR4, URZ, UPT ;  /* 0x0000003f0400728c */ /* 0x000fe2000bf05070 */
[----:B------:R-:W-:Y:S02]  /*0e70*/  ISETP.NE.U32.AND P2, PT, RZ, UR8, PT ;  /* 0x00000008ff007c0c */ /* 0x000fe4000bf45070 */
[----:B------:R-:W-:Y:S01]  /*0e80*/  ULDC UR4, c[0x0][0x424] ;  /* 0x0001090000047ab9 */ /* 0x000fe20000000800 */
[----:B------:R-:W-:Y:S01]  /*0e90*/  UISETP.NE.AND.EX UP0, UPT, UR5, URZ, UPT, UP0 ;  /* 0x0000003f0500728c */ /* 0x000fe2000bf05300 */
[----:B------:R-:W-:Y:S02]  /*0ea0*/  ISETP.NE.AND.EX P2, PT, RZ, UR9, PT, P2 ;  /* 0x00000009ff007c0c */ /* 0x000fe4000bf45320 */
[----:B------:R-:W-:Y:S01]  /*0eb0*/  ULDC UR5, c[0x0][0x2f0] ;  /* 0x0000bc0000057ab9 */ /* 0x000fe20000000800 */
[----:B------:R-:W-:-:S04]  /*0ec0*/  USEL UR4, UR4, 0x1, UP0 ;  /* 0x0000000104047887 */ /* 0x000fc80008000000 */
[----:B------:R-:W-:Y:S01]  /*0ed0*/  UIMAD UR4, UR4, UR5, URZ ;  /* 0x00000005040472a4 */ /* 0x000fe2000f8e023f */
[----:B0-----:R-:W-:Y:S11]  /*0ee0*/  @P1 BRA `(.L_x_2414) ;  /* 0x0000000000281947 */ /* 0x001ff60003800000 */
        /* <DEDUP_REMOVED lines=10> */
.L_x_2414:
[----:B------:R-:W-:Y:S02]  /*0f90*/  IMAD.U32 R170, RZ, RZ, UR4 ;  /* 0x00000004ffaa7e24 */ /* 0x000fe4000f8e00ff */
[----:B------:R-:W-:Y:S01]  /*0fa0*/  IMAD.MOV.U32 R161, RZ, RZ, R46 ;  /* 0x000000ffffa17224 */ /* 0x000fe200078e002e */
[----:B------:R-:W-:Y:S06]  /*0fb0*/  @!P2 BRA `(.L_x_2415) ;  /* 0x000000000010a947 */ /* 0x000fec0003800000 */
[----:B------:R-:W-:-:S04]  /*0fc0*/  LEA R2, P0, R22, UR8, 0x2 ;  /* 0x0000000816027c11 */ /* 0x000fc8000f8010ff */
[----:B------:R-:W-:-:S05]  /*0fd0*/  LEA.HI.X R3, R22, UR9, R162, 0x2, P0 ;  /* 0x0000000916037c11 */ /* 0x000fca00080f14a2 */
[----:B------:R1:W5:Y:S01]  /*0fe0*/  LDG.E R170, desc[UR36][R2.64] ;  /* 0x0000002402aa7981 */ /* 0x000362000c1e1900 */
[----:B------:R-:W-:Y:S05]  /*0ff0*/  BRA `(.L_x_2416) ;  /* 0x0000000000247947 */ /* 0x000fea0003800000 */
.L_x_2415:
        /* <DEDUP_REMOVED lines=8> */
[----:B--2---:R-:W-:-:S07]  /*1080*/  IADD3 R170, -R170, R5, RZ ;  /* 0x00000005aaaa7210 */ /* 0x004fce0007ffe1ff */
.L_x_2416:
[----:B------:R-:W2:Y:S01]  /*1090*/  LDC R172, c[0x0][0x448] ;  /* 0x00011200ffac7b82 */ /* 0x000ea20000000800 */
[----:B------:R-:W-:Y:S01]  /*10a0*/  IMAD.SHL.U32 R16, R45, 0x80, RZ ;  /* 0x000000802d107824 */ /* 0x000fe200078e00ff */
[----:B------:R-:W-:Y:S01]  /*10b0*/  CS2R R86, SRZ ;  /* 0x0000000000567805 */ /* 0x000fe2000001ff00 */
[----:B-----5:R-:W-:Y:S01]  /*10c0*/  IMAD.IADD R170, R170, 0x1, -R7 ;  /* 0x00000001aaaa7824 */ /* 0x020fe200078e0a07 */
[----:B------:R-:W-:Y:S01]  /*10d0*/  CS2R R84, SRZ ;  /* 0x0000000000547805 */ /* 0x000fe2000001ff00 */
[----:B------:R-:W-:Y:S01]  /*10e0*/  VIADD R0, R16, 0x7f ;  /* 0x0000007f10007836 */ /* 0x000fe20000000000 */
[----:B------:R-:W-:Y:S01]  /*10f0*/  CS2R R82, SRZ ;  /* 0x0000000000527805 */ /* 0x000fe2000001ff00 */
[----:B------:R-:W-:Y:S01]  /*1100*/  IMAD.MOV.U32 R20, RZ, RZ, RZ ;  /* 0x000000ffff147224 */ /* 0x000fe200078e00ff */
[----:B------:R-:W-:Y:S02]  /*1110*/  CS2R R80, SRZ ;  /* 0x0000000000507805 */ /* 0x000fe4000001ff00 */
[----:B------:R-:W-:-:S02]  /*1120*/  CS2R R78, SRZ ;  /* 0x00000000004e7805 */ /* 0x000fc4000001ff00 */
[----:B------:R-:W-:Y:S02]  /*1130*/  CS2R R76, SRZ ;  /* 0x00000000004c7805 */ /* 0x000fe4000001ff00 */
[----:B------:R-:W-:Y:S02]  /*1140*/  CS2R R74, SRZ ;  /* 0x00000000004a7805 */ /* 0x000fe4000001ff00 */
[----:B------:R-:W-:Y:S02]  /*1150*/  CS2R R36, SRZ ;  /* 0x0000000000247805 */ /* 0x000fe4000001ff00 */
        /* <DEDUP_REMOVED lines=11> */
[----:B--2---:R-:W-:Y:S02]  /*1210*/  ISETP.NE.AND P0, PT, R172, 0x1, PT ;  /* 0x00000001ac00780c */ /* 0x004fe40003f05270 */
        /* <DEDUP_REMOVED lines=9> */
[----:B------:R-:W-:-:S02]  /*12b0*/  MOV R93, RZ ;  /* 0x000000ff005d7202 */ /* 0x000fc40000000f00 */
[----:B------:R-:W-:Y:S01]  /*12c0*/  CS2R R6, SRZ ;  /* 0x0000000000067805 */ /* 0x000fe2000001ff00 */
[----:B------:R-:W-:Y:S01]  /*12d0*/  IMAD.MOV.U32 R8, RZ, RZ, RZ ;  /* 0x000000ffff087224 */ /* 0x000fe200078e00ff */
[----:B-1----:R-:W1:Y:S01]  /*12e0*/  @P0 LDC R3, c[0x0][0x44c] ;  /* 0x00011300ff030b82 */ /* 0x002e620000000800 */
[----:B------:R-:W-:Y:S02]  /*12f0*/  IMAD.MOV.U32 R95, RZ, RZ, RZ ;  /* 0x000000ffff5f7224 */ /* 0x000fe400078e00ff */
[----:B------:R-:W-:Y:S02]  /*1300*/  IMAD.MOV.U32 R10, RZ, RZ, RZ ;  /* 0x000000ffff0a7224 */ /* 0x000fe400078e00ff */
[----:B------:R-:W-:Y:S02]  /*1310*/  IMAD.MOV.U32 R97, RZ, RZ, RZ ;  /* 0x000000ffff617224 */ /* 0x000fe400078e00ff */
[----:B------:R-:W-:Y:S01]  /*1320*/  IMAD.MOV.U32 R12, RZ, RZ, RZ ;  /* 0x000000ffff0c7224 */ /* 0x000fe200078e00ff */
[----:B------:R-:W2:Y:S01]  /*1330*/  @P0 LDC R5, c[0x0][0x450] ;  /* 0x00011400ff050b82 */ /* 0x000ea20000000800 */
[----:B------:R-:W-:-:S02]  /*1340*/  IMAD.MOV.U32 R99, RZ, RZ, RZ ;  /* 0x000000ffff637224 */ /* 0x000fc400078e00ff */
[----:B-1----:R-:W-:Y:S01]  /*1350*/  @P0 IMAD.HI.U32 R2, R0, R3, RZ ;  /* 0x0000000300020227 */ /* 0x002fe200078e00ff */
[----:B0-----:R-:W-:-:S04]  /*1360*/  IADD3 R3, R170, 0x60, -R171 ;  /* 0x00000060aa037810 */ /* 0x001fc80007ffe8ab */
[----:B--2---:R-:W-:Y:S01]  /*1370*/  @P0 SHF.R.U32.HI R0, RZ, R5, R2 ;  /* 0x00000005ff000219 */ /* 0x004fe20000011602 */
[----:B------:R-:W-:Y:S01]  /*1380*/  VIADD R2, R170, 0x5f ;  /* 0x0000005faa027836 */ /* 0x000fe20000000000 */
[----:B------:R-:W-:-:S03]  /*1390*/  PLOP3.LUT P0, PT, PT, PT, PT, 0x80, 0x0 ;  /* 0x000000000000781c */ /* 0x000fc60003f0f070 */
[----:B------:R-:W-:Y:S02]  /*13a0*/  IMAD.IADD R0, R3, 0x1, R0 ;  /* 0x0000000103007824 */ /* 0x000fe400078e0200 */
[----:B------:R-:W-:-:S04]  /*13b0*/  IMAD.HI R2, R2, 0x2aaaaaab, RZ ;  /* 0x2aaaaaab02027827 */ /* 0x000fc800078e02ff */
[----:B------:R-:W-:Y:S01]  /*13c0*/  IMAD.HI R0, R0, 0x2aaaaaab, RZ ;  /* 0x2aaaaaab00007827 */ /* 0x000fe200078e02ff */
[----:B------:R-:W-:-:S04]  /*13d0*/  SHF.R.U32.HI R3, RZ, 0x1f, R2 ;  /* 0x0000001fff037819 */ /* 0x000fc80000011602 */
[----:B------:R-:W-:Y:S02]  /*13e0*/  SHF.R.U32.HI R5, RZ, 0x1f, R0 ;  /* 0x0000001fff057819 */ /* 0x000fe40000011600 */
[----:B------:R-:W-:Y:S02]  /*13f0*/  LEA.HI.SX32 R3, R2, R3, 0x1c ;  /* 0x0000000302037211 */ /* 0x000fe400078fe2ff */
[----:B------:R-:W-:Y:S01]  /*1400*/  LEA.HI.SX32 R2, R0, R5, 0x1c ;  /* 0x0000000500027211 */ /* 0x000fe200078fe2ff */
[----:B------:R-:W-:-:S03]  /*1410*/  IMAD.MOV.U32 R0, RZ, RZ, RZ ;  /* 0x000000ffff007224 */ /* 0x000fc600078e00ff */
[----:B------:R-:W-:-:S04]  /*1420*/  VIMNMX R73, R3, R2, PT ;  /* 0x0000000203497248 */ /* 0x000fc80003fe0100 */
[----:B------:R-:W-:-:S13]  /*1430*/  ISETP.GE.AND P1, PT, R73, 0x1, PT ;  /* 0x000000014900780c */ /* 0x000fda0003f26270 */
        /* <DEDUP_REMOVED lines=32> */
.L_x_2418:
[----:B------:R-:W-:Y:S02]  /*1640*/  LEA.HI R0, R164, R164, RZ, 0x1 ;  /* 0x000000a4a4007211 */ /* 0x000fe400078f08ff */
[----:B------:R-:W-:Y:S02]  /*1650*/  R2UR UR4, R169 ;  /* 0x00000000a90472ca */ /* 0x000fe400000e0000 */
[----:B------:R-:W-:-:S05]  /*1660*/  LOP3.LUT R3, R0, 0xfffffffe, RZ, 0xc0, !PT ;  /* 0xfffffffe00037812 */ /* 0x000fca00078ec0ff */
[----:B------:R-:W-:-:S05]  /*1670*/  IMAD.IADD R0, R164, 0x1, -R3 ;  /* 0x00000001a4007824 */ /* 0x000fca00078e0a03 */
[----:B------:R-:W-:Y:S01]  /*1680*/  SHF.L.U32 R0, R0, 0x1f, RZ ;  /* 0x0000001f00007819 */ /* 0x000fe200000006ff */
[----:B------:R-:W-:-:S03]  /*1690*/  IMAD.U32 R2, RZ, RZ, UR4 ;  /* 0x00000004ff027e24 */ /* 0x000fc6000f8e00ff */
[----:B------:R-:W0:Y:S02]  /*16a0*/  SYNCS.PHASECHK.TRANS64.TRYWAIT P1, [UR39+0x2a800], R0 ;  /* 0x02a80000ff0075a7 */ /* 0x000e240008020167 */
[----:B------:R-:W-:Y:S01]  /*16b0*/  ISETP.NE.AND P0, PT, R2, 0x3, PT ;  /* 0x000000030200780c */ /* 0x000fe20003f05270 */
[----:B0-----:R-:W-:-:S12]  /*16c0*/  @!P1 BRA `(.L_x_2419) ;  /* 0x000000e400509947 */ /* 0x001fd80003800000 */
.L_x_2560:
[----:B------:R-:W-:Y:S05]  /*16d0*/  @!P0 BRA `(.L_x_2420) ;  /* 0x0000000000048947 */ /* 0x000fea0003800000 */
[----:B------:R-:W-:Y:S01]  /*16e0*/  BPT.TRAP 0x1 ;  /* 0x000000040000795c */ /* 0x000fe20000300000 */
.L_x_2420:
[----:B0-----:R-:W-:Y:S01]  /*16f0*/  IMAD.U32 R3, RZ, RZ, UR60 ;  /* 0x0000003cff037e24 */ /* 0x001fe2000f8e00ff */
[----:B------:R-:W-:-:S04]  /*1700*/  MOV R0, UR38 ;  /* 0x0000002600007c02 */ /* 0x000fc80008000f00 */
[----:B------:R-:W-:Y:S02]  /*1710*/  LEA R0, R0, UR39, 0x3 ;  /* 0x0000002700007c11 */ /* 0x000fe4000f8e18ff */
[----:B------:R-:W-:-:S04]  /*1720*/  SHF.L.U32 R3, R3, 0x1f, RZ ;  /* 0x0000001f03037819 */ /* 0x000fc800000006ff */
[----:B------:R0:W1:Y:S01]  /*1730*/  SYNCS.PHASECHK.TRANS64.TRYWAIT P1, [R0+URZ+0x2a830], R3 ;  /* 0x02a83003000075a7 */ /* 0x000062000802017f */
[----:B------:R-:W-:Y:S05]  /*1740*/  @!P0 BRA `(.L_x_2421) ;  /* 0x0000000000048947 */ /* 0x000fea0003800000 */
[----:B------:R-:W-:Y:S01]  /*1750*/  BPT.TRAP 0x1 ;  /* 0x000000040000795c */ /* 0x000fe20000300000 */
.L_x_2421:
[----:B-1----:R-:W-:Y:S05]  /*1760*/  @P1 BRA `(.L_x_2422) ;  /* 0x0000000000081947 */ /* 0x002fea0003800000 */
[----:B------:R-:W1:Y:S02]  /*1770*/  SYNCS.PHASECHK.TRANS64.TRYWAIT P1, [R0+URZ+0x2a830], R3 ;  /* 0x02a83003000075a7 */ /* 0x000e64000802017f */
[----:B-1----:R-:W-:Y:S05]  /*1780*/  @!P1 BRA `(.L_x_2423) ;  /* 0x000000e400389947 */ /* 0x002fea0003800000 */
.L_x_2422:
        /* <DEDUP_REMOVED lines=95> */
.L_x_2424:
[----:B------:R-:W-:Y:S01]  /*1d80*/  ISETP.NE.AND P4, PT, R172, 0x1, PT ;  /* 0x00000001ac00780c */ /* 0x000fe20003f85270 */
[----:B------:R-:W-:Y:S01]  /*1d90*/  IMAD.IADD R2, R19, 0x1, R16 ;  /* 0x0000000113027824 */ /* 0x000fe200078e0210 */
[----:B------:R-:W-:Y:S01]  /*1da0*/  ULDC UR4, c[0x0][0x988] ;  /* 0x0002620000047ab9 */ /* 0x000fe20000000800 */
[----:B------:R-:W2:Y:S10]  /*1db0*/  S2UR UR5, SR_CgaCtaId ;  /* 0x00000000000579c3 */ /* 0x000eb40000008800 */
[----:B01----:R-:W0:Y:S08]  /*1dc0*/  @P4 LDC R3, c[0x0][0x44c] ;  /* 0x00011300ff034b82 */ /* 0x003e300000000800 */
[----:B------:R-:W1:Y:S01]  /*1dd0*/  @P4 LDC R4, c[0x0][0x450] ;  /* 0x00011400ff044b82 */ /* 0x000e620000000800 */
[----:B0-----:R-:W-:-:S05]  /*1de0*/  @P4 IMAD.HI.U32 R3, R2, R3, RZ ;  /* 0x0000000302034227 */ /* 0x001fca00078e00ff */
[----:B-1----:R-:W-:Y:S01]  /*1df0*/  @P4 SHF.R.U32.HI R2, RZ, R4, R3 ;  /* 0x00000004ff024219 */ /* 0x002fe20000011603 */
[----:B------:R-:W-:Y:S02]  /*1e00*/  IMAD.MOV.U32 R4, RZ, RZ, -0x60 ;  /* 0xffffffa0ff047424 */ /* 0x000fe400078e00ff */
[C---:B------:R-:W-:Y:S02]  /*1e10*/  IMAD R3, R73.reuse, -0x60, R170 ;  /* 0xffffffa049037824 */ /* 0x040fe400078e02aa */
[----:B------:R-:W0:Y:S01]  /*1e20*/  SHFL.IDX PT, R8, R2, 0x1, 0x1c1f ;  /* 0x003c1f0002087f89 */ /* 0x000e2200000e0000 */
[----:B------:R-:W-:Y:S02]  /*1e30*/  IMAD R5, R73, R4, 0x61 ;  /* 0x0000006149057424 */ /* 0x000fe400078e0204 */
[----:B------:R-:W-:Y:S01]  /*1e40*/  VIADD R3, R3, 0x60 ;  /* 0x0000006003037836 */ /* 0x000fe20000000000 */
[----:B------:R-:W1:Y:S01]  /*1e50*/  SHFL.IDX PT, R2, R2, RZ, 0x1c1f ;  /* 0x001c1fff02027589 */ /* 0x000e6200000e0000 */
[----:B------:R-:W-:-:S02]  /*1e60*/  IMAD R5, R18, -0x2, R5 ;  /* 0xfffffffe12057824 */ /* 0x000fc400078e0205 */
[----:B------:R-:W-:-:S03]  /*1e70*/  IMAD R3, R18, -0x2, R3 ;  /* 0xfffffffe12037824 */ /* 0x000fc600078e0203 */
[----:B------:R-:W-:-:S04]  /*1e80*/  IADD3 R4, -R171, R5, R170 ;  /* 0x00000005ab047210 */ /* 0x000fc80007ffe1aa */
[----:B0-----:R-:W-:-:S04]  /*1e90*/  VIADDMNMX R8, R8, R4, R3, PT ;  /* 0x0000000408087246 */ /* 0x001fc80003800103 */
        /* <DEDUP_REMOVED lines=8> */
[C---:B------:R-:W-:Y:S02]  /*1f20*/  ISETP.GT.AND P2, PT, R8.reuse, 0x10, PT ;  /* 0x000000100800780c */ /* 0x040fe40003f44270 */
[----:B------:R-:W-:Y:S02]  /*1f30*/  FSEL R31, R31, -INF , P1 ;  /* 0xff8000001f1f7808 */ /* 0x000fe40000800000 */
[----:B------:R-:W-:Y:S02]  /*1f40*/  FMNMX.FTZ R10, R75, R10, !PT ;  /* 0x0000000a4b0a7209 */ /* 0x000fe40007810000 */
        /* <DEDUP_REMOVED lines=57> */
[----:B------:R-:W-:Y:S02]  /*22e0*/  FSEL R71, R71, -INF , P1 ;  /* 0xff80000047477808 */ /* 0x000fe40000800000 */
[----:B------:R-:W-:Y:S02]  /*22f0*/  FMNMX.FTZ R10, R103, R10, !PT ;  /* 0x0000000a670a7209 */ /* 0x000fe40007810000 */
[----:B-1----:R-:W-:Y:S01]  /*2300*/  VIADDMNMX R4, R2, R4, R3, PT ;  /* 0x0000000402047246 */ /* 0x002fe20003800103 */
[----:B------:R-:W-:Y:S01]  /*2310*/  IMAD.U32 R2, RZ, RZ, UR4 ;  /* 0x00000004ff027e24 */ /* 0x000fe2000f8e00ff */
[----:B------:R-:W-:-:S02]  /*2320*/  FMNMX.FTZ R10, R71, R10, !PT ;  /* 0x0000000a470a7209 */ /* 0x000fc40007810000 */
[C---:B------:R-:W-:Y:S02]  /*2330*/  ISETP.GT.AND P1, PT, R4.reuse, RZ, PT ;  /* 0x000000ff0400720c */ /* 0x040fe40003f24270 */
[C---:B------:R-:W-:Y:S01]  /*2340*/  ISETP.GT.AND P2, PT, R4.reuse, 0x1, PT ;  /* 0x000000010400780c */ /* 0x040fe20003f44270 */
[----:B------:R-:W0:Y:S01]  /*2350*/  SHFL.BFLY PT, R5, R10, 0x2, 0x1f ;  /* 0x0c401f000a057f89 */ /* 0x000e2200000e0000 */
[----:B------:R-:W-:Y:S02]  /*2360*/  ISETP.GT.AND P3, PT, R4, 0x8, PT ;  /* 0x000000080400780c */ /* 0x000fe40003f64270 */
[----:B------:R-:W-:Y:S02]  /*2370*/  FSEL R25, R25, -INF , P2 ;  /* 0xff80000019197808 */ /* 0x000fe40001000000 */
[----:B------:R-:W-:Y:S02]  /*2380*/  FSEL R9, R28, -INF , P3 ;  /* 0xff8000001c097808 */ /* 0x000fe40001800000 */
[----:B------:R-:W-:-:S02]  /*2390*/  ISETP.GT.AND P2, PT, R4, 0x10, PT ;  /* 0x000000100400780c */ /* 0x000fc40003f44270 */
[----:B------:R-:W-:Y:S02]  /*23a0*/  ISETP.GT.AND P3, PT, R4, 0x18, PT ;  /* 0x000000180400780c */ /* 0x000fe40003f64270 */
[----:B------:R-:W-:Y:S02]  /*23b0*/  FSEL R11, R32, -INF , P2 ;  /* 0xff800000200b7808 */ /* 0x000fe40001000000 */
[----:B------:R-:W-:Y:S02]  /*23c0*/  FSEL R13, R36, -INF , P3 ;  /* 0xff800000240d7808 */ /* 0x000fe40001800000 */
[----:B------:R-:W-:Y:S02]  /*23d0*/  R2UR UR4, R0 ;  /* 0x00000000000472ca */ /* 0x000fe400000e0000 */
[----:B0-----:R-:W-:-:S11]  /*23e0*/  FMNMX.FTZ R8, R10, R5, !PT ;  /* 0x000000050a087209 */ /* 0x001fd60007810000 */
[----:B------:R-:W-:Y:S01]  /*23f0*/  UIADD3 UR4, UR4, 0x2a840, URZ ;  /* 0x0002a84004047890 */ /* 0x000fe2000fffe03f */
[----:B------:R-:W0:Y:S03]  /*2400*/  SHFL.BFLY PT, R5, R8, 0x1, 0x1f ;  /* 0x0c201f0008057f89 */ /* 0x000e2600000e0000 */
[----:B--2---:R-:W-:-:S09]  /*2410*/  UPRMT UR4, UR5, 0x654, UR4 ;  /* 0x0000065405047896 */ /* 0x004fd20008000004 */
[----:B------:R-:W-:Y:S01]  /*2420*/  SYNCS.ARRIVE.TRANS64.RED.A1T0 RZ, [UR4], RZ ;  /* 0x000000ffffff79a7 */ /* 0x000fe20008100404 */
[----:B0-----:R-:W-:Y:S02]  /*2430*/  FMNMX.FTZ R3, R8, R5, !PT ;  /* 0x0000000508037209 */ /* 0x001fe40007810000 */
[----:B------:R-:W-:Y:S02]  /*2440*/  FSEL R5, R24, -INF , P1 ;  /* 0xff80000018057808 */ /* 0x000fe40000800000 */
[----:B------:R-:W-:Y:S01]  /*2450*/  ISETP.GT.AND P1, PT, R4, 0x9, PT ;  /* 0x000000090400780c */ /* 0x000fe20003f24270 */
[----:B------:R-:W-:Y:S01]  /*2460*/  FMUL.FTZ R10, R3, R2 ;  /* 0x00000002030a7220 */ /* 0x000fe20000410000 */
[----:B------:R-:W-:Y:S02]  /*2470*/  FMNMX.FTZ R8, R5, R25, !PT ;  /* 0x0000001905087209 */ /* 0x000fe40007810000 */
[----:B------:R-:W-:Y:S02]  /*2480*/  FSEL R29, R29, -INF , P1 ;  /* 0xff8000001d1d7808 */ /* 0x000fe40000800000 */
[----:B------:R-:W-:-:S02]  /*2490*/  FMNMX.FTZ R8, R9, R8, !PT ;  /* 0x0000000809087209 */ /* 0x000fc40007810000 */
[C---:B------:R-:W-:Y:S02]  /*24a0*/  ISETP.GT.AND P1, PT, R4.reuse, 0x11, PT ;  /* 0x000000110400780c */ /* 0x040fe40003f24270 */
[----:B------:R-:W-:Y:S02]  /*24b0*/  FMNMX.FTZ R8, R29, R8, !PT ;  /* 0x000000081d087209 */ /* 0x000fe40007810000 */
[----:B------:R-:W-:Y:S02]  /*24c0*/  FSEL R33, R33, -INF , P1 ;  /* 0xff80000021217808 */ /* 0x000fe40000800000 */
[----:B------:R-:W-:Y:S02]  /*24d0*/  FMNMX.FTZ R8, R11, R8, !PT ;  /* 0x000000080b087209 */ /* 0x000fe40007810000 */
[----:B------:R-:W-:Y:S02]  /*24e0*/  FSETP.NEU.FTZ.AND P2, PT, R3, -INF , PT ;  /* 0xff8000000300780b */ /* 0x000fe40003f5d000 */
[----:B------:R-:W-:-:S02]  /*24f0*/  ISETP.GT.AND P1, PT, R4, 0x19, PT ;  /* 0x000000190400780c */ /* 0x000fc40003f24270 */
[----:B------:R-:W-:Y:S02]  /*2500*/  FMNMX.FTZ R8, R33, R8, !PT ;  /* 0x0000000821087209 */ /* 0x000fe40007810000 */
[----:B------:R-:W-:Y:S02]  /*2510*/  FSEL R10, R10, RZ, P2 ;  /* 0x000000ff0a0a7208 */ /* 0x000fe40001000000 */
[C---:B------:R-:W-:Y:S02]  /*2520*/  ISETP.GT.AND P2, PT, R4.reuse, 0x20, PT ;  /* 0x000000200400780c */ /* 0x040fe40003f44270 */
        /* <DEDUP_REMOVED lines=9> */
[----:B------:R-:W0:Y:S01]  /*25c0*/  @P4 LDC R40, c[0x0][0x450] ;  /* 0x00011400ff284b82 */ /* 0x000e220000000800 */
[C---:B------:R-:W-:Y:S01]  /*25d0*/  ISETP.GT.AND P2, PT, R4.reuse, 0x28, PT ;  /* 0x000000280400780c */ /* 0x040fe20003f44270 */
[----:B------:R-:W-:Y:S01]  /*25e0*/  MUFU.EX2 R159, R75 ;  /* 0x0000004b009f7308 */ /* 0x000fe20000000800 */
        /* <DEDUP_REMOVED lines=10> */
[C---:B------:R-:W-:Y:S01]  /*2690*/  ISETP.GT.AND P2, PT, R4.reuse, 0x30, PT ;  /* 0x000000300400780c */ /* 0x040fe20003f44270 */
        /* <DEDUP_REMOVED lines=28> */
[----:B------:R1:W2:Y:S01]  /*2860*/  MUFU.EX2 R20, R79 ;  /* 0x0000004f00147308 */ /* 0x0002a20000000800 */
        /* <DEDUP_REMOVED lines=11> */
[----:B------:R-:W-:Y:S01]  /*2920*/  FFMA.FTZ R10, R71, R2, -R10 ;  /* 0x00000002470a7223 */ /* 0x000fe2000001080a */
[----:B------:R-:W-:-:S02]  /*2930*/  ISETP.GT.AND P1, PT, R4, 0x49, PT ;  /* 0x000000490400780c */ /* 0x000fc40003f24270 */
[----:B-1----:R-:W-:Y:S02]  /*2940*/  CS2R R78, SRZ ;  /* 0x00000000004e7805 */ /* 0x002fe4000001ff00 */
[----:B------:R-:W-:Y:S01]  /*2950*/  FSEL R39, R60, -INF , P2 ;  /* 0xff8000003c277808 */ /* 0x000fe20001000000 */
[----:B------:R1:W3:Y:S01]  /*2960*/  MUFU.EX2 R24, R83 ;  /* 0x0000005300187308 */ /* 0x0002e20000000800 */
[----:B------:R-:W-:Y:S02]  /*2970*/  FMNMX.FTZ R8, R57, R8, !PT ;  /* 0x0000000839087209 */ /* 0x000fe40007810000 */
[----:B------:R-:W-:Y:S02]  /*2980*/  CS2R R70, SRZ ;  /* 0x0000000000467805 */ /* 0x000fe4000001ff00 */
[----:B------:R-:W-:Y:S02]  /*2990*/  ISETP.GT.AND P2, PT, R4, 0x50, PT ;  /* 0x000000500400780c */ /* 0x000fe40003f44270 */
[----:B------:R-:W-:-:S02]  /*29a0*/  FSEL R61, R61, -INF , P1 ;  /* 0xff8000003d3d7808 */ /* 0x000fc40000800000 */
[----:B------:R-:W-:Y:S01]  /*29b0*/  FMNMX.FTZ R8, R39, R8, !PT ;  /* 0x0000000827087209 */ /* 0x000fe20007810000 */
[----:B------:R-:W-:Y:S01]  /*29c0*/  MUFU.EX2 R85, R85 ;  /* 0x0000005500557308 */ /* 0x000fe20000000800 */
[----:B------:R-:W-:Y:S02]  /*29d0*/  ISETP.GT.AND P1, PT, R4, 0x51, PT ;  /* 0x000000510400780c */ /* 0x000fe40003f24270 */
[----:B-1----:R-:W-:Y:S02]  /*29e0*/  CS2R R82, SRZ ;  /* 0x0000000000527805 */ /* 0x002fe4000001ff00 */
[----:B------:R-:W-:Y:S02]  /*29f0*/  FSEL R43, R64, -INF , P2 ;  /* 0xff800000402b7808 */ /* 0x000fe40001000000 */
[----:B------:R-:W-:Y:S02]  /*2a00*/  FMNMX.FTZ R8, R61, R8, !PT ;  /* 0x000000083d087209 */ /* 0x000fe40007810000 */
[----:B------:R-:W-:Y:S01]  /*2a10*/  ISETP.GT.AND P2, PT, R4, 0x58, PT ;  /* 0x000000580400780c */ /* 0x000fe20003f44270 */
[----:B------:R1:W4:Y:S01]  /*2a20*/  MUFU.EX2 R26, R87 ;  /* 0x00000057001a7308 */ /* 0x0003220000000800 */
[----:B------:R-:W-:-:S02]  /*2a30*/  FSEL R65, R65, -INF , P1 ;  /* 0xff80000041417808 */ /* 0x000fc40000800000 */
[----:B------:R-:W-:Y:S02]  /*2a40*/  FMNMX.FTZ R8, R43, R8, !PT ;  /* 0x000000082b087209 */ /* 0x000fe40007810000 */
[----:B------:R-:W-:Y:S02]  /*2a50*/  ISETP.GT.AND P1, PT, R4, 0x59, PT ;  /* 0x000000590400780c */ /* 0x000fe40003f24270 */
[----:B------:R-:W-:Y:S01]  /*2a60*/  FSEL R47, R68, -INF , P2 ;  /* 0xff800000442f7808 */ /* 0x000fe20001000000 */
[----:B------:R-:W-:Y:S01]  /*2a70*/  MUFU.EX2 R89, R89 ;  /* 0x0000005900597308 */ /* 0x000fe20000000800 */
[----:B------:R-:W-:Y:S02]  /*2a80*/  FMNMX.FTZ R8, R65, R8, !PT ;  /* 0x0000000841087209 */ /* 0x000fe40007810000 */
[----:B-1----:R-:W-:Y:S02]  /*2a90*/  CS2R R86, SRZ ;  /* 0x0000000000567805 */ /* 0x002fe4000001ff00 */
[----:B------:R-:W-:-:S02]  /*2aa0*/  FSEL R69, R69, -INF , P1 ;  /* 0xff80000045457808 */ /* 0x000fc40000800000 */
[----:B------:R-:W-:Y:S02]  /*2ab0*/  FMNMX.FTZ R8, R47, R8, !PT ;  /* 0x000000082f087209 */ /* 0x000fe40007810000 */
[----:B--2---:R-:W-:Y:S01]  /*2ac0*/  F2FP.BF16.F32.PACK_AB R153, R20, R77 ;  /* 0x0000004d1499723e */ /* 0x004fe200000010ff */
[----:B------:R-:W1:Y:S01]  /*2ad0*/  MUFU.EX2 R28, R91 ;  /* 0x0000005b001c7308 */ /* 0x000e620000000800 */
[----:B------:R-:W-:Y:S02]  /*2ae0*/  FMNMX.FTZ R8, R69, R8, !PT ;  /* 0x0000000845087209 */ /* 0x000fe40007810000 */
[----:B---3--:R-:W-:Y:S02]  /*2af0*/  F2FP.BF16.F32.PACK_AB R155, R24, R81 ;  /* 0x00000051189b723e */ /* 0x008fe400000010ff */
[----:B----4-:R-:W-:Y:S01]  /*2b00*/  F2FP.BF16.F32.PACK_AB R149, R26, R85 ;  /* 0x000000551a95723e */ /* 0x010fe200000010ff */
[----:B------:R-:W2:Y:S02]  /*2b10*/  SHFL.BFLY PT, R75, R8, 0x2, 0x1f ;  /* 0x0c401f00084b7f89 */ /* 0x000ea400000e0000 */
[----:B------:R-:W-:Y:S08]  /*2b20*/  MUFU.EX2 R93, R93 ;  /* 0x0000005d005d7308 */ /* 0x000ff00000000800 */
[----:B------:R3:W4:Y:S01]  /*2b30*/  MUFU.EX2 R30, R51 ;  /* 0x00000033001e7308 */ /* 0x0007220000000800 */
[----:B-1----:R-:W-:-:S07]  /*2b40*/  F2FP.BF16.F32.PACK_AB R151, R28, R89 ;  /* 0x000000591c97723e */ /* 0x002fce00000010ff */
[----:B------:R-:W-:Y:S01]  /*2b50*/  MUFU.EX2 R95, R95 ;  /* 0x0000005f005f7308 */ /* 0x000fe20000000800 */
[----:B---3--:R-:W-:Y:S02]  /*2b60*/  CS2R R50, SRZ ;  /* 0x0000000000327805 */ /* 0x008fe4000001ff00 */
[----:B--2---:R-:W-:-:S05]  /*2b70*/  FMNMX.FTZ R75, R8, R75, !PT ;  /* 0x0000004b084b7209 */ /* 0x004fca0007810000 */
[----:B------:R1:W2:Y:S01]  /*2b80*/  MUFU.EX2 R32, R55 ;  /* 0x0000003700207308 */ /* 0x0002a20000000800 */
[----:B----4-:R-:W-:Y:S01]  /*2b90*/  F2FP.BF16.F32.PACK_AB R145, R30, R93 ;  /* 0x0000005d1e91723e */ /* 0x010fe200000010ff */
[----:B------:R-:W3:Y:S06]  /*2ba0*/  SHFL.BFLY PT, R4, R75, 0x1, 0x1f ;  /* 0x0c201f004b047f89 */ /* 0x000eec00000e0000 */
[----:B------:R-:W-:Y:S01]  /*2bb0*/  MUFU.EX2 R97, R97 ;  /* 0x0000006100617308 */ /* 0x000fe20000000800 */
[----:B-1----:R-:W-:-:S07]  /*2bc0*/  CS2R R54, SRZ ;  /* 0x0000000000367805 */ /* 0x002fce000001ff00 */
[----:B------:R1:W4:Y:S01]  /*2bd0*/  MUFU.EX2 R34, R59 ;  /* 0x0000003b00227308 */ /* 0x0003220000000800 */
[----:B--2---:R-:W-:-:S07]  /*2be0*/  F2FP.BF16.F32.PACK_AB R147, R32, R95 ;  /* 0x0000005f2093723e */ /* 0x004fce00000010ff */
[----:B------:R-:W-:Y:S01]  /*2bf0*/  MUFU.EX2 R99, R99 ;  /* 0x0000006300637308 */ /* 0x000fe20000000800 */
[----:B-1----:R-:W-:Y:S02]  /*2c00*/  CS2R R58, SRZ ;  /* 0x00000000003a7805 */ /* 0x002fe4000001ff00 */
[----:B---3--:R-:W-:Y:S02]  /*2c10*/  FMNMX.FTZ R4, R75, R4, !PT ;  /* 0x000000044b047209 */ /* 0x008fe40007810000 */
[----:B------:R-:W-:Y:S02]  /*2c20*/  CS2R R74, SRZ ;  /* 0x00000000004a7805 */ /* 0x000fe4000001ff00 */
[C---:B------:R-:W-:Y:S01]  /*2c30*/  FSETP.NEU.FTZ.AND P1, PT, R4.reuse, -INF , PT ;  /* 0xff8000000400780b */ /* 0x040fe20003f3d000 */
[----:B------:R-:W-:Y:S01]  /*2c40*/  FMUL.FTZ R8, R4, R2 ;  /* 0x0000000204087220 */ /* 0x000fe20000410000 */
[----:B------:R-:W1:Y:S01]  /*2c50*/  MUFU.EX2 R36, R63 ;  /* 0x0000003f00247308 */ /* 0x000e620000000800 */
[----:B----4-:R-:W-:-:S03]  /*2c60*/  F2FP.BF16.F32.PACK_AB R141, R34, R97 ;  /* 0x00000061228d723e */ /* 0x010fc600000010ff */
[----:B------:R-:W-:-:S04]  /*2c70*/  FSEL R8, R8, RZ, P1 ;  /* 0x000000ff08087208 */ /* 0x000fc80000800000 */
        /* <DEDUP_REMOVED lines=17> */
[----:B--2---:R-:W2:Y:S01]  /*2d90*/  @P4 LDC R29, c[0x0][0x44c] ;  /* 0x00011300ff1d4b82 */ /* 0x004ea20000000800 */
[-CC-:B------:R-:W-:Y:S01]  /*2da0*/  FFMA.FTZ R31, R31, R2.reuse, -R8.reuse ;  /* 0x000000021f1f7223 */ /* 0x180fe20000010808 */
[-CC-:B------:R-:W-:Y:S01]  /*2db0*/  FFMA.FTZ R53, R53, R2.reuse, -R8.reuse ;  /* 0x0000000235357223 */ /* 0x180fe20000010808 */
[-CC-:B------:R-:W-:Y:S01]  /*2dc0*/  FFMA.FTZ R35, R35, R2.reuse, -R8.reuse ;  /* 0x0000000223237223 */ /* 0x180fe20000010808 */
[-CC-:B------:R-:W-:Y:S01]  /*2dd0*/  FFMA.FTZ R57, R57, R2.reuse, -R8.reuse ;  /* 0x0000000239397223 */ /* 0x180fe20000010808 */
[-CC-:B------:R-:W-:Y:S01]  /*2de0*/  FFMA.FTZ R39, R39, R2.reuse, -R8.reuse ;  /* 0x0000000227277223 */ /* 0x180fe20000010808 */
[-CC-:B------:R-:W-:Y:S01]  /*2df0*/  FFMA.FTZ R61, R61, R2.reuse, -R8.reuse ;  /* 0x000000023d3d7223 */ /* 0x180fe20000010808 */
[----:B------:R3:W4:Y:S01]  /*2e00*/  MUFU.EX2 R156, R25 ;  /* 0x00000019009c7308 */ /* 0x0007220000000800 */
[-CC-:B------:R-:W-:Y:S01]  /*2e10*/  FFMA.FTZ R43, R43, R2.reuse, -R8.reuse ;  /* 0x000000022b2b7223 */ /* 0x180fe20000010808 */
[-CC-:B------:R-:W-:Y:S01]  /*2e20*/  FFMA.FTZ R65, R65, R2.reuse, -R8.reuse ;  /* 0x0000000241417223 */ /* 0x180fe20000010808 */
[-CC-:B------:R-:W-:Y:S01]  /*2e30*/  FFMA.FTZ R47, R47, R2.reuse, -R8.reuse ;  /* 0x000000022f2f7223 */ /* 0x180fe20000010808 */
[----:B------:R-:W-:Y:S01]  /*2e40*/  FFMA.FTZ R8, R69, R2, -R8 ;  /* 0x0000000245087223 */ /* 0x000fe20000010808 */
[----:B-1----:R-:W-:-:S02]  /*2e50*/  F2FP.BF16.F32.PACK_AB R143, R36, R99 ;  /* 0x00000063248f723e */ /* 0x002fc400000010ff */
[----:B------:R-:W-:Y:S02]  /*2e60*/  CS2R R68, SRZ ;  /* 0x0000000000447805 */ /* 0x000fe4000001ff00 */
[----:B------:R-:W-:Y:S01]  /*2e70*/  CS2R R62, SRZ ;  /* 0x00000000003e7805 */ /* 0x000fe2000001ff00 */
[----:B------:R-:W1:Y:S01]  /*2e80*/  MUFU.EX2 R9, R9 ;  /* 0x0000000900097308 */ /* 0x000e620000000800 */
[----:B---3--:R-:W-:-:S07]  /*2e90*/  IMAD.MOV.U32 R25, RZ, RZ, R16 ;  /* 0x000000ffff197224 */ /* 0x008fce00078e0010 */
[----:B------:R-:W3:Y:S01]  /*2ea0*/  MUFU.EX2 R11, R11 ;  /* 0x0000000b000b7308 */ /* 0x000ee20000000800 */
[----:B--2---:R-:W-:-:S04]  /*2eb0*/  @P4 IMAD.HI.U32 R29, R16, R29, RZ ;  /* 0x0000001d101d4227 */ /* 0x004fc800078e00ff */
[----:B----4-:R-:W-:Y:S01]  /*2ec0*/  FADD.FTZ R0, R5, R156 ;  /* 0x0000009c05007221 */ /* 0x010fe20000010000 */
[----:B------:R-:W-:Y:S02]  /*2ed0*/  F2FP.BF16.F32.PACK_AB R156, R156, R5 ;  /* 0x000000059c9c723e */ /* 0x000fe400000010ff */
[----:B0-----:R-:W-:Y:S01]  /*2ee0*/  @P4 SHF.R.U32.HI R25, RZ, R40, R29 ;  /* 0x00000028ff194219 */ /* 0x001fe2000001161d */
[----:B------:R-:W-:Y:S01]  /*2ef0*/  FADD.FTZ R40, R157, R12 ;  /* 0x0000000c9d287221 */ /* 0x000fe20000010000 */
[----:B------:R0:W2:Y:S01]  /*2f00*/  MUFU.EX2 R152, R33 ;  /* 0x0000002100987308 */ /* 0x0000a20000000800 */
[----:B------:R-:W-:Y:S02]  /*2f10*/  F2FP.BF16.F32.PACK_AB R157, R12, R157 ;  /* 0x0000009d0c9d723e */ /* 0x000fe400000010ff */
[----:B------:R-:W-:Y:S01]  /*2f20*/  IADD3 R25, R25, R170, -R171 ;  /* 0x000000aa19197210 */ /* 0x000fe20007ffe8ab */
[----:B------:R-:W-:Y:S01]  /*2f30*/  FADD.FTZ R29, R159, R40 ;  /* 0x000000289f1d7221 */ /* 0x000fe20000010000 */
[----:B------:R-:W-:-:S03]  /*2f40*/  F2FP.BF16.F32.PACK_AB R159, R14, R159 ;  /* 0x0000009f0e9f723e */ /* 0x000fc600000010ff */
[----:B------:R-:W4:Y:S01]  /*2f50*/  MUFU.EX2 R13, R13 ;  /* 0x0000000d000d7308 */ /* 0x000f220000000800 */
[----:B0-----:R-:W-:-:S04]  /*2f60*/  IMAD.HI R33, R25, 0x2aaaaaab, RZ ;  /* 0x2aaaaaab19217827 */ /* 0x001fc800078e02ff */
[----:B-1----:R-:W-:Y:S01]  /*2f70*/  FADD.FTZ R25, R9, R0 ;  /* 0x0000000009197221 */ /* 0x002fe20000010000 */
[----:B------:R-:W-:-:S03]  /*2f80*/  FADD.FTZ R40, R14, R29 ;  /* 0x0000001d0e287221 */ /* 0x000fc60000010000 */
[C---:B------:R-:W-:Y:S01]  /*2f90*/  FADD.FTZ R0, R158.reuse, R25 ;  /* 0x000000199e007221 */ /* 0x040fe20000010000 */
[----:B------:R-:W-:Y:S01]  /*2fa0*/  FADD.FTZ R29, R77, R40 ;  /* 0x000000284d1d7221 */ /* 0x000fe20000010000 */
[----:B------:R-:W0:Y:S01]  /*2fb0*/  MUFU.EX2 R154, R37 ;  /* 0x00000025009a7308 */ /* 0x000e220000000800 */
[----:B------:R-:W-:Y:S01]  /*2fc0*/  F2FP.BF16.F32.PACK_AB R158, R158, R9 ;  /* 0x000000099e9e723e */ /* 0x000fe200000010ff */
[----:B---3--:R-:W-:Y:S01]  /*2fd0*/  FADD.FTZ R25, R11, R0 ;  /* 0x000000000b197221 */ /* 0x008fe20000010000 */
[----:B------:R-:W-:Y:S01]  /*2fe0*/  FADD.FTZ R40, R20, R29 ;  /* 0x0000001d14287221 */ /* 0x000fe20000010000 */
[----:B------:R-:W-:Y:S02]  /*2ff0*/  SHF.R.U32.HI R42, RZ, 0x1f, R33 ;  /* 0x0000001fff2a7819 */ /* 0x000fe40000011621 */
[----:B------:R-:W-:Y:S01]  /*3000*/  CS2R R76, SRZ ;  /* 0x00000000004c7805 */ /* 0x000fe2000001ff00 */
[----:B--2---:R-:W-:Y:S01]  /*3010*/  FADD.FTZ R0, R152, R25 ;  /* 0x0000001998007221 */ /* 0x004fe20000010000 */
[----:B------:R-:W-:Y:S01]  /*3020*/  FADD.FTZ R29, R81, R40 ;  /* 0x00000028511d7221 */ /* 0x000fe20000010000 */
[----:B------:R-:W1:Y:S01]  /*3030*/  MUFU.EX2 R15, R15 ;  /* 0x0000000f000f7308 */ /* 0x000e620000000800 */
[----:B------:R-:W-:Y:S01]  /*3040*/  LEA.HI.SX32 R88, R33, R42, 0x1c ;  /* 0x0000002a21587211 */ /* 0x000fe200078fe2ff */
[----:B----4-:R-:W-:Y:S01]  /*3050*/  FADD.FTZ R25, R13, R0 ;  /* 0x000000000d197221 */ /* 0x010fe20000010000 */
[----:B------:R-:W-:Y:S01]  /*3060*/  FADD.FTZ R40, R24, R29 ;  /* 0x0000001d18287221 */ /* 0x000fe20000010000 */
[----:B------:R-:W-:-:S02]  /*3070*/  F2FP.BF16.F32.PACK_AB R152, R152, R11 ;  /* 0x0000000b9898723e */ /* 0x000fc400000010ff */
[----:B------:R-:W-:Y:S01]  /*3080*/  CS2R R80, SRZ ;  /* 0x0000000000507805 */ /* 0x000fe2000001ff00 */
[----:B------:R-:W-:Y:S01]  /*3090*/  FADD.FTZ R29, R85, R40 ;  /* 0x00000028551d7221 */ /* 0x000fe20000010000 */
[----:B------:R2:W3:Y:S01]  /*30a0*/  MUFU.EX2 R148, R41 ;  /* 0x0000002900947308 */ /* 0x0004e20000000800 */
[C---:B0-----:R-:W-:Y:S01]  /*30b0*/  FADD.FTZ R0, R154.reuse, R25 ;  /* 0x000000199a007221 */ /* 0x041fe20000010000 */
[----:B------:R-:W-:Y:S01]  /*30c0*/  F2FP.BF16.F32.PACK_AB R154, R154, R13 ;  /* 0x0000000d9a9a723e */ /* 0x000fe200000010ff */
[----:B------:R-:W-:Y:S01]  /*30d0*/  FADD.FTZ R40, R26, R29 ;  /* 0x0000001d1a287221 */ /* 0x000fe20000010000 */
[----:B------:R-:W-:Y:S02]  /*30e0*/  VIMNMX R13, RZ, R88, !PT ;  /* 0x00000058ff0d7248 */ /* 0x000fe40007fe0100 */
[----:B------:R-:W-:Y:S01]  /*30f0*/  CS2R R84, SRZ ;  /* 0x0000000000547805 */ /* 0x000fe2000001ff00 */
[----:B------:R-:W-:Y:S01]  /*3100*/  FADD.FTZ R29, R89, R40 ;  /* 0x00000028591d7221 */ /* 0x000fe20000010000 */
[----:B------:R-:W0:Y:S01]  /*3110*/  MUFU.EX2 R21, R21 ;  /* 0x0000001500157308 */ /* 0x000e220000000800 */
[----:B-1----:R-:W-:Y:S01]  /*3120*/  FADD.FTZ R25, R15, R0 ;  /* 0x000000000f197221 */ /* 0x002fe20000010000 */
[----:B--2---:R-:W-:Y:S01]  /*3130*/  CS2R R40, SRZ ;  /* 0x0000000000287805 */ /* 0x004fe2000001ff00 */
[----:B------:R-:W-:-:S04]  /*3140*/  FADD.FTZ R12, R28, R29 ;  /* 0x0000001d1c0c7221 */ /* 0x000fc80000010000 */
        /* <DEDUP_REMOVED lines=8> */
[----:B0-----:R-:W-:Y:S01]  /*31d0*/  FADD.FTZ R25, R21, R0 ;  /* 0x0000000015197221 */ /* 0x001fe20000010000 */
[----:B-1----:R-:W-:Y:S01]  /*31e0*/  CS2R R44, SRZ ;  /* 0x00000000002c7805 */ /* 0x002fe2000001ff00 */
[----:B------:R-:W-:Y:S01]  /*31f0*/  FADD.FTZ R12, R32, R5 ;  /* 0x00000005200c7221 */ /* 0x000fe20000010000 */
[----:B------:R-:W-:-:S03]  /*3200*/  CS2R R32, SRZ ;  /* 0x0000000000207805 */ /* 0x000fc6000001ff00 */
[----:B------:R-:W-:Y:S01]  /*3210*/  FADD.FTZ R9, R97, R12 ;  /* 0x0000000c61097221 */ /* 0x000fe20000010000 */
[----:B------:R0:W1:Y:S01]  /*3220*/  MUFU.EX2 R144, R49 ;  /* 0x0000003100907308 */ /* 0x0000620000000800 */
[C---:B--2---:R-:W-:Y:S01]  /*3230*/  FADD.FTZ R0, R150.reuse, R25 ;  /* 0x0000001996007221 */ /* 0x044fe20000010000 */
[----:B------:R-:W-:Y:S01]  /*3240*/  F2FP.BF16.F32.PACK_AB R150, R150, R21 ;  /* 0x000000159696723e */ /* 0x000fe200000010ff */
[----:B------:R-:W-:-:S04]  /*3250*/  FADD.FTZ R12, R34, R9 ;  /* 0x00000009220c7221 */ /* 0x000fc80000010000 */
[----:B------:R-:W-:Y:S01]  /*3260*/  FADD.FTZ R9, R99, R12 ;  /* 0x0000000c63097221 */ /* 0x000fe20000010000 */
[----:B------:R-:W2:Y:S01]  /*3270*/  MUFU.EX2 R31, R31 ;  /* 0x0000001f001f7308 */ /* 0x000ea20000000800 */
[----:B---3--:R-:W-:Y:S01]  /*3280*/  FADD.FTZ R25, R27, R0 ;  /* 0x000000001b197221 */ /* 0x008fe20000010000 */
[----:B0-----:R-:W-:Y:S01]  /*3290*/  CS2R R48, SRZ ;  /* 0x0000000000307805 */ /* 0x001fe2000001ff00 */
[----:B------:R-:W-:Y:S01]  /*32a0*/  FADD.FTZ R12, R36, R9 ;  /* 0x00000009240c7221 */ /* 0x000fe20000010000 */
[----:B------:R-:W-:-:S03]  /*32b0*/  CS2R R36, SRZ ;  /* 0x0000000000247805 */ /* 0x000fc6000001ff00 */
[----:B------:R-:W-:Y:S01]  /*32c0*/  FADD.FTZ R9, R101, R12 ;  /* 0x0000000c65097221 */ /* 0x000fe20000010000 */
        /* <DEDUP_REMOVED lines=10> */
[----:B------:R-:W-:Y:S02]  /*3370*/  CS2R R30, SRZ ;  /* 0x00000000001e7805 */ /* 0x000fe4000001ff00 */
[----:B------:R-:W-:Y:S02]  /*3380*/  CS2R R24, SRZ ;  /* 0x0000000000187805 */ /* 0x000fe4000001ff00 */
        /* <DEDUP_REMOVED lines=12> */
[----:B------:R-:W-:-:S06]  /*3450*/  F2FP.BF16.F32.PACK_AB R142, R142, R39 ;  /* 0x000000278e8e723e */ /* 0x000fcc00000010ff */
[----:B------:R1:W4:Y:S01]  /*3460*/  MUFU.EX2 R38, R67 ;  /* 0x0000004300267308 */ /* 0x0003220000000800 */
[----:B--2---:R-:W-:Y:S01]  /*3470*/  FADD.FTZ R5, R43, R0 ;  /* 0x000000002b057221 */ /* 0x004fe20000010000 */
[----:B0-----:R-:W-:-:S06]  /*3480*/  CS2R R64, SRZ ;  /* 0x0000000000407805 */ /* 0x001fcc000001ff00 */
[----:B------:R-:W0:Y:S01]  /*3490*/  MUFU.EX2 R47, R47 ;  /* 0x0000002f002f7308 */ /* 0x000e220000000800 */
[C---:B---3--:R-:W-:Y:S01]  /*34a0*/  FADD.FTZ R0, R136.reuse, R5 ;  /* 0x0000000588007221 */ /* 0x048fe20000010000 */
[----:B------:R-:W-:Y:S02]  /*34b0*/  F2FP.BF16.F32.PACK_AB R136, R136, R43 ;  /* 0x0000002b8888723e */ /* 0x000fe400000010ff */
[----:B-1----:R-:W-:Y:S02]  /*34c0*/  CS2R R66, SRZ ;  /* 0x0000000000427805 */ /* 0x002fe4000001ff00 */
[----:B------:R-:W-:Y:S02]  /*34d0*/  CS2R R42, SRZ ;  /* 0x00000000002a7805 */ /* 0x000fe4000001ff00 */
[----:B------:R-:W1:Y:S01]  /*34e0*/  MUFU.EX2 R103, R103 ;  /* 0x0000006700677308 */ /* 0x000e620000000800 */
[----:B----4-:R-:W-:-:S07]  /*34f0*/  F2FP.BF16.F32.PACK_AB R137, R38, R101 ;  /* 0x000000652689723e */ /* 0x010fce00000010ff */
[----:B------:R2:W3:Y:S01]  /*3500*/  MUFU.EX2 R138, R8 ;  /* 0x00000008008a7308 */ /* 0x0004e20000000800 */
[----:B0-----:R-:W-:Y:S01]  /*3510*/  FADD.FTZ R5, R47, R0 ;  /* 0x000000002f057221 */ /* 0x001fe20000010000 */
[----:B------:R-:W-:-:S06]  /*3520*/  IMAD.MOV.U32 R0, RZ, RZ, 0x3f800000 ;  /* 0x3f800000ff007424 */ /* 0x000fcc00078e00ff */
[----:B------:R-:W0:Y:S01]  /*3530*/  MUFU.EX2 R10, R10 ;  /* 0x0000000a000a7308 */ /* 0x000e220000000800 */
[----:B--2---:R-:W-:Y:S01]  /*3540*/  FADD.FTZ R8, R38, R9 ;  /* 0x0000000926087221 */ /* 0x004fe20000010000 */
[----:B------:R-:W-:-:S03]  /*3550*/  CS2R R38, SRZ ;  /* 0x0000000000267805 */ /* 0x000fc6000001ff00 */
[----:B-1----:R-:W-:Y:S01]  /*3560*/  FADD.FTZ R9, R103, R8 ;  /* 0x0000000867097221 */ /* 0x002fe20000010000 */
[C---:B---3--:R-:W-:Y:S01]  /*3570*/  FADD.FTZ R8, R138.reuse, R5 ;  /* 0x000000058a087221 */ /* 0x048fe20000010000 */
[----:B------:R-:W-:Y:S02]  /*3580*/  F2FP.BF16.F32.PACK_AB R138, R138, R47 ;  /* 0x0000002f8a8a723e */ /* 0x000fe400000010ff */
[----:B------:R-:W-:Y:S01]  /*3590*/  CS2R R46, SRZ ;  /* 0x00000000002e7805 */ /* 0x000fe2000001ff00 */
[C---:B0-----:R-:W-:Y:S01]  /*35a0*/  FADD.FTZ R5, R10.reuse, R9 ;  /* 0x000000090a057221 */ /* 0x041fe20000010000 */
[----:B------:R-:W-:Y:S01]  /*35b0*/  F2FP.BF16.F32.PACK_AB R139, R10, R103 ;  /* 0x000000670a8b723e */ /* 0x000fe200000010ff */
[----:B------:R-:W-:Y:S01]  /*35c0*/  IMAD.MOV.U32 R9, RZ, RZ, 0x3f800000 ;  /* 0x3f800000ff097424 */ /* 0x000fe200078e00ff */
[----:B------:R-:W-:Y:S02]  /*35d0*/  IADD3 R10, R73, -0x2, RZ ;  /* 0xfffffffe490a7810 */ /* 0x000fe40007ffe0ff */
[----:B------:R-:W-:-:S02]  /*35e0*/  CS2R R72, SRZ ;  /* 0x0000000000487805 */ /* 0x000fc4000001ff00 */
[----:B------:R-:W-:-:S13]  /*35f0*/  ISETP.GE.AND P1, PT, R10, R13, PT ;  /* 0x0000000d0a00720c */ /* 0x000fda0003f26270 */
[----:B------:R-:W-:Y:S05]  /*3600*/  @!P1 BRA `(.L_x_2425) ;  /* 0x0000002000dc9947 */ /* 0x000fea0003800000 */
[----:B------:R-:W-:Y:S01]  /*3610*/  IMAD.MOV.U32 R12, RZ, RZ, R3 ;  /* 0x000000ffff0c7224 */ /* 0x000fe200078e0003 */
[----:B------:R-:W-:Y:S01]  /*3620*/  UMOV UR7, UR60 ;  /* 0x0000003c00077c82 */ /* 0x000fe20008000000 */
[----:B------:R-:W-:Y:S01]  /*3630*/  IMAD.MOV.U32 R11, RZ, RZ, R4 ;  /* 0x000000ffff0b7224 */ /* 0x000fe200078e0004 */
[----:B------:R-:W-:Y:S01]  /*3640*/  UMOV UR4, UR38 ;  /* 0x0000002600047c82 */ /* 0x000fe20008000000 */
[----:B------:R-:W-:Y:S02]  /*3650*/  IMAD.MOV.U32 R0, RZ, RZ, 0x3f800000 ;  /* 0x3f800000ff007424 */ /* 0x000fe400078e00ff */
[----:B------:R-:W-:-:S07]  /*3660*/  IMAD.MOV.U32 R87, RZ, RZ, RZ ;  /* 0x000000ffff577224 */ /* 0x000fce00078e00ff */
.L_x_2436:
[----:B------:R-:W-:-:S04]  /*3670*/  UISETP.NE.AND UP0, UPT, UR4, 0x1, UPT ;  /* 0x000000010400788c */ /* 0x000fc8000bf05270 */
[----:B------:R-:W-:-:S04]  /*3680*/  USEL UR60, URZ, 0x1, UP0 ;  /* 0x000000013f3c7887 */ /* 0x000fc80008000000 */
[----:B------:R-:W-:Y:S01]  /*3690*/  ULOP3.LUT UR60, UR7, UR60, URZ, 0x3c, !UPT ;  /* 0x0000003c073c7292 */ /* 0x000fe2000f8e3c3f */
[----:B------:R-:W-:Y:S11]  /*36a0*/  @!P0 BRA `(.L_x_2426) ;  /* 0x0000000000048947 */ /* 0x000ff60003800000 */
[----:B------:R-:W-:Y:S01]  /*36b0*/  BPT.TRAP 0x1 ;  /* 0x000000040000795c */ /* 0x000fe20000300000 */
.L_x_2426:
        /* <DEDUP_REMOVED lines=9> */
.L_x_2427:
[----:B-1----:R-:W-:Y:S05]  /*3750*/  @P1 BRA `(.L_x_2428) ;  /* 0x0000000000081947 */ /* 0x002fea0003800000 */
[----:B------:R-:W1:Y:S02]  /*3760*/  SYNCS.PHASECHK.TRANS64.TRYWAIT P1, [UR6+0x2a830], R2 ;  /* 0x02a83002ff0075a7 */ /* 0x000e640008020146 */
[----:B-1----:R-:W-:Y:S05]  /*3770*/  @!P1 BRA `(.L_x_2429) ;  /* 0x000000c400509947 */ /* 0x002fea0003800000 */
.L_x_2428:
        /* <DEDUP_REMOVED lines=131> */
.L_x_2430:
[----:B------:R-:W-:Y:S01]  /*3fb0*/  ULEA UR5, UR4, UR39, 0x3 ;  /* 0x0000002704057291 */ /* 0x000fe2000f8e183f */
[----:B------:R-:W-:-:S05]  /*3fc0*/  IMAD.U32 R0, RZ, RZ, UR7 ;  /* 0x00000007ff007e24 */ /* 0x000fca000f8e00ff */
[----:B------:R-:W-:-:S04]  /*3fd0*/  SHF.L.U32 R0, R0, 0x1f, RZ ;  /* 0x0000001f00007819 */ /* 0x000fc800000006ff */
[----:B------:R2:W3:Y:S01]  /*3fe0*/  SYNCS.PHASECHK.TRANS64.TRYWAIT P1, [UR5+0x2a850], R0 ;  /* 0x02a85000ff0075a7 */ /* 0x0004e20008020145 */
[----:B------:R-:W-:Y:S05]  /*3ff0*/  @!P0 BRA `(.L_x_2431) ;  /* 0x0000000000048947 */ /* 0x000fea0003800000 */
[----:B------:R-:W-:Y:S01]  /*4000*/  BPT.TRAP 0x1 ;  /* 0x000000040000795c */ /* 0x000fe20000300000 */
.L_x_2431:
[----:B---3--:R-:W-:Y:S05]  /*4010*/  @P1 BRA `(.L_x_2432) ;  /* 0x0000000000081947 */ /* 0x008fea0003800000 */
[----:B------:R-:W3:Y:S02]  /*4020*/  SYNCS.PHASECHK.TRANS64.TRYWAIT P1, [UR5+0x2a850], R0 ;  /* 0x02a85000ff0075a7 */ /* 0x000ee40008020145 */
[----:B---3--:R-:W-:Y:S05]  /*4030*/  @!P1 BRA `(.L_x_2433) ;  /* 0x000000bc00389947 */ /* 0x008fea0003800000 */
.L_x_2432:
        /* <DEDUP_REMOVED lines=38> */
.L_x_2434:
[----:B------:R-:W-:Y:S01]  /*42a0*/  ISETP.NE.AND P1, PT, R172, 0x1, PT ;  /* 0x00000001ac00780c */ /* 0x000fe20003f25270 */
[----:B------:R-:W3:Y:S01]  /*42b0*/  S2UR UR4, SR_CgaCtaId ;  /* 0x00000000000479c3 */ /* 0x000ee20000008800 */
[----:B-12---:R-:W-:Y:S01]  /*42c0*/  IADD3 R0, R19, R16, RZ ;  /* 0x0000001013007210 */ /* 0x006fe20007ffe0ff */
[----:B------:R-:W-:-:S10]  /*42d0*/  UIADD3 UR6, UR6, 0x2a840, URZ ;  /* 0x0002a84006067890 */ /* 0x000fd4000fffe03f */
[----:B------:R-:W0:Y:S08]  /*42e0*/  @P1 LDC R3, c[0x0][0x44c] ;  /* 0x00011300ff031b82 */ /* 0x000e300000000800 */
[----:B------:R-:W1:Y:S01]  /*42f0*/  @P1 LDC R9, c[0x0][0x450] ;  /* 0x00011400ff091b82 */ /* 0x000e620000000800 */
[----:B---3--:R-:W-:-:S09]  /*4300*/  UPRMT UR6, UR4, 0x654, UR6 ;  /* 0x0000065404067896 */ /* 0x008fd20008000006 */
[----:B------:R-:W-:Y:S01]  /*4310*/  SYNCS.ARRIVE.TRANS64.RED.A1T0 RZ, [UR6], RZ ;  /* 0x000000ffffff79a7 */ /* 0x000fe20008100406 */
[----:B0-----:R-:W-:-:S04]  /*4320*/  @P1 IMAD.HI.U32 R2, R0, R3, RZ ;  /* 0x0000000300021227 */ /* 0x001fc800078e00ff */
[----:B------:R-:W-:Y:S01]  /*4330*/  IMAD.MOV.U32 R3, RZ, RZ, -0x60 ;  /* 0xffffffa0ff037424 */ /* 0x000fe200078e00ff */
[----:B-1----:R-:W-:-:S03]  /*4340*/  @P1 SHF.R.U32.HI R0, RZ, R9, R2 ;  /* 0x00000009ff001219 */ /* 0x002fc60000011602 */
[----:B------:R-:W-:Y:S02]  /*4350*/  IMAD R3, R10, R3, 0x1 ;  /* 0x000000010a037424 */ /* 0x000fe400078e0203 */
[----:B------:R-:W0:Y:S02]  /*4360*/  SHFL.IDX PT, R9, R0, RZ, 0x1c1f ;  /* 0x001c1fff00097589 */ /* 0x000e2400000e0000 */
[----:B------:R-:W-:Y:S02]  /*4370*/  IMAD R3, R18, -0x2, R3 ;  /* 0xfffffffe12037824 */ /* 0x000fe400078e0203 */
[----:B------:R-:W1:Y:S03]  /*4380*/  SHFL.IDX PT, R143, R0, 0x1, 0x1c1f ;  /* 0x003c1f00008f7f89 */ /* 0x000e6600000e0000 */
[----:B------:R-:W-:-:S05]  /*4390*/  IADD3 R4, -R171, R3, R170 ;  /* 0x00000003ab047210 */ /* 0x000fca0007ffe1aa */
[----:B0-----:R-:W-:-:S05]  /*43a0*/  IMAD.IADD R2, R4, 0x1, R9 ;  /* 0x0000000104027824 */ /* 0x001fca00078e0209 */
[C---:B------:R-:W-:Y:S02]  /*43b0*/  ISETP.GT.AND P1, PT, R2.reuse, RZ, PT ;  /* 0x000000ff0200720c */ /* 0x040fe40003f24270 */
[----:B------:R-:W-:Y:S02]  /*43c0*/  ISETP.GT.AND P2, PT, R2, 0x1, PT ;  /* 0x000000010200780c */ /* 0x000fe40003f44270 */
[----:B------:R-:W-:Y:S02]  /*43d0*/  FSEL R151, R88, -INF , P1 ;  /* 0xff80000058977808 */ /* 0x000fe40000800000 */
        /* <DEDUP_REMOVED lines=69> */
[----:B------:R-:W-:Y:S01]  /*4830*/  FMNMX.FTZ R20, R133, R14, !PT ;  /* 0x0000000e85147209 */ /* 0x000fe20007810000 */
[----:B-1----:R-:W-:-:S04]  /*4840*/  IMAD.IADD R14, R4, 0x1, R143 ;  /* 0x00000001040e7824 */ /* 0x002fc800078e028f */
        /* <DEDUP_REMOVED lines=240> */
.L_x_2435:
        /* <DEDUP_REMOVED lines=35> */
.L_x_2425:
[----:B------:R-:W-:-:S13]  /*5980*/  ISETP.GE.AND P1, PT, R10, RZ, PT ;  /* 0x000000ff0a00720c */ /* 0x000fda0003f26270 */
[----:B------:R-:W-:Y:S05]  /*5990*/  @!P1 BRA `(.L_x_2437) ;  /* 0x0000001c00189947 */ /* 0x000fea0003800000 */
[----:B------:R-:W-:Y:S01]  /*59a0*/  IMAD.MOV.U32 R11, RZ, RZ, R3 ;  /* 0x000000ffff0b7224 */ /* 0x000fe200078e0003 */
[----:B------:R-:W-:Y:S01]  /*59b0*/  UMOV UR6, UR60 ;  /* 0x0000003c00067c82 */ /* 0x000fe20008000000 */
[----:B------:R-:W-:Y:S01]  /*59c0*/  IMAD.MOV.U32 R13, RZ, RZ, R4 ;  /* 0x000000ffff0d7224 */ /* 0x000fe200078e0004 */
[----:B------:R-:W-:-:S06]  /*59d0*/  UMOV UR4, UR38 ;  /* 0x0000002600047c82 */ /* 0x000fcc0008000000 */
.L_x_2448:
        /* <DEDUP_REMOVED lines=8> */
.L_x_2438:
[----:B------:R-:W-:Y:S01]  /*5a60*/  ULEA UR5, UR38, UR39, 0x3 ;  /* 0x0000002726057291 */ /* 0x000fe2000f8e183f */
[----:B------:R-:W-:-:S04]  /*5a70*/  MOV R2, UR60 ;  /* 0x0000003c00027c02 */ /* 0x000fc80008000f00 */
[----:B------:R-:W-:-:S04]  /*5a80*/  SHF.L.U32 R2, R2, 0x1f, RZ ;  /* 0x0000001f02027819 */ /* 0x000fc800000006ff */
[----:B------:R0:W1:Y:S01]  /*5a90*/  SYNCS.PHASECHK.TRANS64.TRYWAIT P1, [UR5+0x2a830], R2 ;  /* 0x02a83002ff0075a7 */ /* 0x0000620008020145 */
[----:B------:R-:W-:Y:S05]  /*5aa0*/  @!P0 BRA `(.L_x_2439) ;  /* 0x0000000000048947 */ /* 0x000fea0003800000 */
[----:B------:R-:W-:Y:S01]  /*5ab0*/  BPT.TRAP 0x1 ;  /* 0x000000040000795c */ /* 0x000fe20000300000 */
.L_x_2439:
[----:B-1----:R-:W-:Y:S05]  /*5ac0*/  @P1 BRA `(.L_x_2440) ;  /* 0x0000000000081947 */ /* 0x002fea0003800000 */
[----:B------:R-:W1:Y:S02]  /*5ad0*/  SYNCS.PHASECHK.TRANS64.TRYWAIT P1, [UR5+0x2a830], R2 ;  /* 0x02a83002ff0075a7 */ /* 0x000e640008020145 */
[----:B-1----:R-:W-:Y:S05]  /*5ae0*/  @!P1 BRA `(.L_x_2441) ;  /* 0x000000a000a49947 */ /* 0x002fea0003800000 */
.L_x_2440:
        /* <DEDUP_REMOVED lines=131> */
.L_x_2442:
[----:B------:R-:W-:Y:S01]  /*6320*/  ULEA UR5, UR4, UR39, 0x3 ;  /* 0x0000002704057291 */ /* 0x000fe2000f8e183f */
[----:B------:R-:W-:-:S05]  /*6330*/  IMAD.U32 R0, RZ, RZ, UR6 ;  /* 0x00000006ff007e24 */ /* 0x000fca000f8e00ff */
[----:B------:R-:W-:-:S04]  /*6340*/  SHF.L.U32 R0, R0, 0x1f, RZ ;  /* 0x0000001f00007819 */ /* 0x000fc800000006ff */
[----:B------:R2:W3:Y:S01]  /*6350*/  SYNCS.PHASECHK.TRANS64.TRYWAIT P1, [UR5+0x2a850], R0 ;  /* 0x02a85000ff0075a7 */ /* 0x0004e20008020145 */
[----:B------:R-:W-:Y:S05]  /*6360*/  @!P0 BRA `(.L_x_2443) ;  /* 0x0000000000048947 */ /* 0x000fea0003800000 */
[----:B------:R-:W-:Y:S01]  /*6370*/  BPT.TRAP 0x1 ;  /* 0x000000040000795c */ /* 0x000fe20000300000 */
.L_x_2443:
[----:B---3--:R-:W-:Y:S05]  /*6380*/  @P1 BRA `(.L_x_2444) ;  /* 0x0000000000081947 */ /* 0x008fea0003800000 */
[----:B------:R-:W3:Y:S02]  /*6390*/  SYNCS.PHASECHK.TRANS64.TRYWAIT P1, [UR5+0x2a850], R0 ;  /* 0x02a85000ff0075a7 */ /* 0x000ee40008020145 */
[----:B---3--:R-:W-:Y:S05]  /*63a0*/  @!P1 BRA `(.L_x_2445) ;  /* 0x00000098008c9947 */ /* 0x008fea0003800000 */
.L_x_2444:
        /* <DEDUP_REMOVED lines=42> */
.L_x_2446:
        /* <DEDUP_REMOVED lines=216> */
.L_x_2447:
        /* <DEDUP_REMOVED lines=35> */
.L_x_2437:
        /* <DEDUP_REMOVED lines=67> */
.L_x_2449:
[----:B------:R-:W-:Y:S01]  /*7a30*/  ULEA UR5, UR38, UR39, 0x3 ;  /* 0x0000002726057291 */ /* 0x000fe2000f8e183f */
[----:B------:R-:W-:-:S05]  /*7a40*/  IMAD.U32 R0, RZ, RZ, UR60 ;  /* 0x0000003cff007e24 */ /* 0x000fca000f8e00ff */
[----:B------:R-:W-:-:S04]  /*7a50*/  SHF.L.U32 R0, R0, 0x1f, RZ ;  /* 0x0000001f00007819 */ /* 0x000fc800000006ff */
[----:B------:R0:W1:Y:S01]  /*7a60*/  SYNCS.PHASECHK.TRANS64.TRYWAIT P1, [UR5+0x2a850], R0 ;  /* 0x02a85000ff0075a7 */ /* 0x0000620008020145 */
[----:B------:R-:W-:Y:S05]  /*7a70*/  @!P0 BRA `(.L_x_2450) ;  /* 0x0000000000048947 */ /* 0x000fea0003800000 */
[----:B------:R-:W-:Y:S01]  /*7a80*/  BPT.TRAP 0x1 ;  /* 0x000000040000795c */ /* 0x000fe20000300000 */
.L_x_2450:
[----:B-1----:R-:W-:Y:S05]  /*7a90*/  @P1 BRA `(.L_x_2451) ;  /* 0x0000000000081947 */ /* 0x002fea0003800000 */
[----:B------:R-:W1:Y:S02]  /*7aa0*/  SYNCS.PHASECHK.TRANS64.TRYWAIT P1, [UR5+0x2a850], R0 ;  /* 0x02a85000ff0075a7 */ /* 0x000e640008020145 */
[----:B-1----:R-:W-:Y:S05]  /*7ab0*/  @!P1 BRA `(.L_x_2452) ;  /* 0x0000008000e09947 */ /* 0x002fea0003800000 */
.L_x_2451:
        /* <DEDUP_REMOVED lines=20> */
[----:B------:R-:W-:Y:S01]  /*7c00*/  MOV R0, 0xff800000 ;  /* 0xff80000000007802 */ /* 0x000fe20000000f00 */
[----:B-1----:R-:W-:-:S03]  /*7c10*/  FADD.FTZ R12, R6, R9 ;  /* 0x00000009060c7221 */ /* 0x002fc60000010000 */
[----:B------:R-:W-:Y:S01]  /*7c20*/  FSETP.NE.FTZ.AND P1, PT, R11, RZ, PT ;  /* 0x000000ff0b00720b */ /* 0x000fe20003f35000 */
[----:B------:R-:W-:Y:S01]  /*7c30*/  IMAD.MOV.U32 R9, RZ, RZ, RZ ;  /* 0x000000ffff097224 */ /* 0x000fe200078e00ff */
        /* <DEDUP_REMOVED lines=38> */
.L_x_2453:
[----:B------:R-:W0:Y:S01]  /*7ea0*/  S2UR UR6, SR_CgaCtaId ;  /* 0x00000000000679c3 */ /* 0x000e220000008800 */
[----:B------:R-:W-:Y:S01]  /*7eb0*/  UIADD3 UR4, UR5, 0x2a860, URZ ;  /* 0x0002a86005047890 */ /* 0x000fe2000fffe03f */
[-C--:B------:R-:W-:Y:S01]  /*7ec0*/  FMUL.FTZ R89, R40, R5.reuse ;  /* 0x0000000528597220 */ /* 0x080fe20000410000 */
[----:B------:R-:W-:Y:S01]  /*7ed0*/  UIADD3 UR38, UR38, 0x1, URZ ;  /* 0x0000000126267890 */ /* 0x000fe2000fffe03f */
[-C--:B------:R-:W-:Y:S01]  /*7ee0*/  FMUL.FTZ R93, R32, R5.reuse ;  /* 0x00000005205d7220 */ /* 0x080fe20000410000 */
[-C--:B------:R-:W-:Y:S01]  /*7ef0*/  FMUL.FTZ R90, R33, R5.reuse ;  /* 0x00000005215a7220 */ /* 0x080fe20000410000 */
[-C--:B------:R-:W-:Y:S01]  /*7f00*/  FMUL.FTZ R91, R36, R5.reuse ;  /* 0x00000005245b7220 */ /* 0x080fe20000410000 */
[----:B------:R-:W-:Y:S01]  /*7f10*/  UISETP.NE.AND UP0, UPT, UR38, 0x2, UPT ;  /* 0x000000022600788c */ /* 0x000fe2000bf05270 */
[-C--:B------:R-:W-:Y:S01]  /*7f20*/  FMUL.FTZ R88, R37, R5.reuse ;  /* 0x0000000525587220 */ /* 0x080fe20000410000 */
[----:B------:R-:W-:Y:S01]  /*7f30*/  FMUL.FTZ R40, R41, R5 ;  /* 0x0000000529287220 */ /* 0x000fe20000410000 */
        /* <DEDUP_REMOVED lines=65> */
.L_x_2417:
        /* <DEDUP_REMOVED lines=19> */
[----:B------:R-:W-:Y:S02]  /*8480*/  MOV R2, R21 ;  /* 0x0000001500027202 */ /* 0x000fe40000000f00 */
[----:B--2---:R-:W-:-:S03]  /*8490*/  MOV R3, R4 ;  /* 0x0000000400037202 */ /* 0x004fc60000000f00 */
[----:B------:R-:W-:-:S03]  /*84a0*/  IMAD.WIDE R4, R168, 0x2, R2 ;  /* 0x00000002a8047825 */ /* 0x000fc600078e0202 */
[C---:B------:R-:W-:Y:S02]  /*84b0*/  IADD3 R71, P6, R4.reuse, 0x20, RZ ;  /* 0x0000002004477810 */ /* 0x040fe40007fde0ff */
[C---:B------:R-:W-:Y:S02]  /*84c0*/  LOP3.LUT R9, R4.reuse, 0x380, RZ, 0xc0, !PT ;  /* 0x0000038004097812 */ /* 0x040fe400078ec0ff */
[----:B------:R-:W-:Y:S01]  /*84d0*/  LOP3.LUT R14, R71, 0x380, RZ, 0xc0, !PT ;  /* 0x00000380470e7812 */ /* 0x000fe200078ec0ff */
[--C-:B------:R-:W-:Y:S01]  /*84e0*/  IMAD.X R29, RZ, RZ, R5.reuse, P6 ;  /* 0x000000ffff1d7224 */ /* 0x100fe200030e0605 */
[----:B------:R-:W-:Y:S02]  /*84f0*/  IADD3 R101, P4, R4, 0x60, RZ ;  /* 0x0000006004657810 */ /* 0x000fe40007f9e0ff */
[----:B------:R-:W-:Y:S02]  /*8500*/  SHF.R.U64 R14, R14, 0x3, RZ ;  /* 0x000000030e0e7819 */ /* 0x000fe400000012ff */
[----:B------:R-:W-:Y:S01]  /*8510*/  SHF.R.U64 R9, R9, 0x3, RZ ;  /* 0x0000000309097819 */ /* 0x000fe200000012ff */
[----:B------:R-:W-:Y:S01]  /*8520*/  IMAD.X R15, RZ, RZ, R5, P4 ;  /* 0x000000ffff0f7224 */ /* 0x000fe200020e0605 */
[----:B------:R-:W-:-:S02]  /*8530*/  LOP3.LUT R28, R14, R71, RZ, 0x3c, !PT ;  /* 0x000000470e1c7212 */ /* 0x000fc400078e3cff */
[----:B-1----:R-:W-:Y:S02]  /*8540*/  LOP3.LUT R44, R101, 0x380, RZ, 0xc0, !PT ;  /* 0x00000380652c7812 */ /* 0x002fe400078ec0ff */
[----:B------:R-:W-:Y:S02]  /*8550*/  MOV R95, R28 ;  /* 0x0000001c005f7202 */ /* 0x000fe40000000f00 */
[----:B------:R-:W1:Y:S08]  /*8560*/  LDC.64 R28, c[0x0][0xc00] ;  /* 0x00030000ff1c7b82 */ /* 0x000e700000000a00 */
[----:B------:R-:W-:Y:S01]  /*8570*/  BAR.SYNC.DEFER_BLOCKING 0x1, 0x100 ;  /* 0x0044000000007b1d */ /* 0x000fe20000010000 */
[----:B------:R-:W-:-:S02]  /*8580*/  IADD3 R73, P5, R4, 0x40, RZ ;  /* 0x0000004004497810 */ /* 0x000fc40007fbe0ff */
        /* <DEDUP_REMOVED lines=11> */
[----:B------:R-:W-:-:S02]  /*8640*/  MOV R96, R4 ;  /* 0x0000000400607202 */ /* 0x000fc40000000f00 */
[----:B------:R-:W-:Y:S02]  /*8650*/  F2FP.BF16.F32.PACK_AB R5, R10, R97 ;  /* 0x000000610a05723e */ /* 0x000fe400000010ff */
[----:B------:R-:W-:Y:S02]  /*8660*/  LOP3.LUT R14, R44, R101, RZ, 0x3c, !PT ;  /* 0x000000652c0e7212 */ /* 0x000fe400078e3cff */
[----:B------:R-:W-:Y:S02]  /*8670*/  LOP3.LUT R10, R105, 0x380, RZ, 0xc0, !PT ;  /* 0x00000380690a7812 */ /* 0x000fe400078ec0ff */
[----:B------:R-:W-:Y:S02]  /*8680*/  LOP3.LUT R44, R107, 0x380, RZ, 0xc0, !PT ;  /* 0x000003806b2c7812 */ /* 0x000fe400078ec0ff */
[----:B------:R-:W-:Y:S02]  /*8690*/  LOP3.LUT R71, R92, 0x380, RZ, 0xc0, !PT ;  /* 0x000003805c477812 */ /* 0x000fe400078ec0ff */
[----:B------:R-:W-:-:S02]  /*86a0*/  LOP3.LUT R24, R73, 0x380, RZ, 0xc0, !PT ;  /* 0x0000038049187812 */ /* 0x000fc400078ec0ff */
[----:B------:R-:W-:Y:S02]  /*86b0*/  LOP3.LUT R72, R103, 0x380, RZ, 0xc0, !PT ;  /* 0x0000038067487812 */ /* 0x000fe400078ec0ff */
[----:B------:R-:W-:Y:S02]  /*86c0*/  SHF.R.U64 R10, R10, 0x3, RZ ;  /* 0x000000030a0a7819 */ /* 0x000fe400000012ff */
[----:B------:R-:W-:Y:S02]  /*86d0*/  SHF.R.U64 R44, R44, 0x3, RZ ;  /* 0x000000032c2c7819 */ /* 0x000fe400000012ff */
[----:B------:R-:W-:Y:S02]  /*86e0*/  SHF.R.U64 R71, R71, 0x3, RZ ;  /* 0x0000000347477819 */ /* 0x000fe400000012ff */
[----:B------:R-:W-:Y:S02]  /*86f0*/  SHF.R.U64 R24, R24, 0x3, RZ ;  /* 0x0000000318187819 */ /* 0x000fe400000012ff */
[----:B------:R-:W-:-:S02]  /*8700*/  F2FP.BF16.F32.PACK_AB R4, R12, R99 ;  /* 0x000000630c04723e */ /* 0x000fc400000010ff */
[----:B------:R-:W-:Y:S02]  /*8710*/  SHF.R.U64 R72, R72, 0x3, RZ ;  /* 0x0000000348487819 */ /* 0x000fe400000012ff */
[----:B------:R-:W-:Y:S01]  /*8720*/  LOP3.LUT R12, R10, R105, RZ, 0x3c, !PT ;  /* 0x000000690a0c7212 */ /* 0x000fe200078e3cff */
[----:B------:R2:W-:Y:S01]  /*8730*/  STSM.16.M88.4 [R96], R4 ;  /* 0x0000000460007844 */ /* 0x0005e20000000200 */
[----:B------:R-:W-:Y:S02]  /*8740*/  LOP3.LUT R10, R44, R107, RZ, 0x3c, !PT ;  /* 0x0000006b2c0a7212 */ /* 0x000fe400078e3cff */
[----:B------:R-:W-:Y:S02]  /*8750*/  LOP3.LUT R8, R71, R92, RZ, 0x3c, !PT ;  /* 0x0000005c47087212 */ /* 0x000fe400078e3cff */
[----:B------:R-:W-:Y:S02]  /*8760*/  LOP3.LUT R26, R24, R73, RZ, 0x3c, !PT ;  /* 0x00000049181a7212 */ /* 0x000fe400078e3cff */
[----:B------:R-:W-:-:S02]  /*8770*/  LOP3.LUT R24, R72, R103, RZ, 0x3c, !PT ;  /* 0x0000006748187212 */ /* 0x000fc400078e3cff */
[----:B------:R-:W-:Y:S02]  /*8780*/  MOV R71, R10 ;  /* 0x0000000a00477202 */ /* 0x000fe40000000f00 */
[----:B------:R-:W-:Y:S02]  /*8790*/  MOV R44, R8 ;  /* 0x00000008002c7202 */ /* 0x000fe40000000f00 */
[----:B-1----:R-:W-:Y:S02]  /*87a0*/  ISETP.NE.U32.AND P0, PT, R28, RZ, PT ;  /* 0x000000ff1c00720c */ /* 0x002fe40003f05070 */
[----:B------:R-:W-:Y:S02]  /*87b0*/  F2FP.BF16.F32.PACK_AB R8, R90, R93 ;  /* 0x0000005d5a08723e */ /* 0x000fe400000010ff */
[----:B------:R-:W-:Y:S02]  /*87c0*/  F2FP.BF16.F32.PACK_AB R9, R35, R34 ;  /* 0x000000222309723e */ /* 0x000fe400000010ff */
[----:B------:R-:W-:-:S02]  /*87d0*/  F2FP.BF16.F32.PACK_AB R10, R88, R91 ;  /* 0x0000005b580a723e */ /* 0x000fc400000010ff */
[----:B------:R-:W-:Y:S02]  /*87e0*/  F2FP.BF16.F32.PACK_AB R11, R39, R38 ;  /* 0x00000026270b723e */ /* 0x000fe400000010ff */
[----:B------:R-:W-:Y:S02]  /*87f0*/  MOV R94, R26 ;  /* 0x0000001a005e7202 */ /* 0x000fe40000000f00 */
[----:B------:R-:W-:Y:S01]  /*8800*/  MOV R92, R14 ;  /* 0x0000000e005c7202 */ /* 0x000fe20000000f00 */
[----:B------:R-:W-:Y:S01]  /*8810*/  STSM.16.M88.4 [R95], R8 ;  /* 0x000000085f007844 */ /* 0x000fe20000000200 */
[----:B------:R-:W-:Y:S02]  /*8820*/  MOV R72, R12 ;  /* 0x0000000c00487202 */ /* 0x000fe40000000f00 */
[----:B--2---:R-:W-:Y:S02]  /*8830*/  F2FP.BF16.F32.PACK_AB R4, R40, R89 ;  /* 0x000000592804723e */ /* 0x004fe400000010ff */
[----:B------:R-:W-:-:S02]  /*8840*/  F2FP.BF16.F32.PACK_AB R5, R43, R42 ;  /* 0x0000002a2b05723e */ /* 0x000fc400000010ff */
[----:B------:R-:W-:Y:S02]  /*8850*/  F2FP.BF16.F32.PACK_AB R6, R32, R41 ;  /* 0x000000292006723e */ /* 0x000fe400000010ff */
[----:B------:R-:W-:Y:S02]  /*8860*/  F2FP.BF16.F32.PACK_AB R7, R30, R33 ;  /* 0x000000211e07723e */ /* 0x000fe400000010ff */
[----:B------:R-:W-:Y:S01]  /*8870*/  MOV R73, R24 ;  /* 0x0000001800497202 */ /* 0x000fe20000000f00 */
[----:B------:R-:W1:Y:S01]  /*8880*/  LDC.64 R32, c[0x0][0xc00] ;  /* 0x00030000ff207b82 */ /* 0x000e620000000a00 */
[----:B------:R-:W-:Y:S01]  /*8890*/  F2FP.BF16.F32.PACK_AB R12, R49, R48 ;  /* 0x00000030310c723e */ /* 0x000fe200000010ff */
[----:B------:R2:W-:Y:S01]  /*88a0*/  STSM.16.M88.4 [R94], R4 ;  /* 0x000000045e007844 */ /* 0x0005e20000000200 */
[----:B------:R-:W-:Y:S02]  /*88b0*/  F2FP.BF16.F32.PACK_AB R13, R51, R50 ;  /* 0x00000032330d723e */ /* 0x000fe400000010ff */
[----:B------:R-:W-:-:S02]  /*88c0*/  F2FP.BF16.F32.PACK_AB R14, R53, R52 ;  /* 0x00000034350e723e */ /* 0x000fc400000010ff */
[----:B------:R-:W-:Y:S02]  /*88d0*/  F2FP.BF16.F32.PACK_AB R15, R55, R54 ;  /* 0x00000036370f723e */ /* 0x000fe400000010ff */
[----:B------:R-:W-:Y:S01]  /*88e0*/  F2FP.BF16.F32.PACK_AB R24, R57, R56 ;  /* 0x000000383918723e */ /* 0x000fe200000010ff */
[----:B------:R-:W3:Y:S01]  /*88f0*/  LDC R54, c[0x0][0xbe8] ;  /* 0x0002fa00ff367b82 */ /* 0x000ee20000000800 */
[----:B------:R-:W-:Y:S01]  /*8900*/  F2FP.BF16.F32.PACK_AB R25, R59, R58 ;  /* 0x0000003a3b19723e */ /* 0x000fe200000010ff */
[----:B------:R4:W-:Y:S01]  /*8910*/  STSM.16.M88.4 [R92], R12 ;  /* 0x0000000c5c007844 */ /* 0x0009e20000000200 */
[----:B------:R-:W-:Y:S02]  /*8920*/  F2FP.BF16.F32.PACK_AB R26, R61, R60 ;  /* 0x0000003c3d1a723e */ /* 0x000fe400000010ff */
[----:B------:R-:W-:Y:S02]  /*8930*/  F2FP.BF16.F32.PACK_AB R27, R63, R62 ;  /* 0x0000003e3f1b723e */ /* 0x000fe400000010ff */
[----:B------:R-:W-:-:S02]  /*8940*/  ISETP.NE.AND.EX P0, PT, R29, RZ, PT, P0 ;  /* 0x000000ff1d00720c */ /* 0x000fc40003f05300 */
[----:B------:R-:W-:Y:S01]  /*8950*/  F2FP.BF16.F32.PACK_AB R28, R65, R64 ;  /* 0x00000040411c723e */ /* 0x000fe200000010ff */
[----:B------:R4:W-:Y:S01]  /*8960*/  STSM.16.M88.4 [R73], R24 ;  /* 0x0000001849007844 */ /* 0x0009e20000000200 */
[----:B------:R-:W-:Y:S02]  /*8970*/  F2FP.BF16.F32.PACK_AB R29, R67, R66 ;  /* 0x00000042431d723e */ /* 0x000fe400000010ff */
[----:B------:R-:W-:Y:S01]  /*8980*/  F2FP.BF16.F32.PACK_AB R30, R69, R68 ;  /* 0x00000044451e723e */ /* 0x000fe200000010ff */
[----:B-1----:R-:W-:Y:S01]  /*8990*/  IMAD.WIDE R32, R22, 0x4, R32 ;  /* 0x0000000416207825 */ /* 0x002fe200078e0220 */
[----:B------:R-:W-:Y:S02]  /*89a0*/  F2FP.BF16.F32.PACK_AB R38, R77, R76 ;  /* 0x0000004c4d26723e */ /* 0x000fe400000010ff */
[----:B------:R-:W-:Y:S01]  /*89b0*/  F2FP.BF16.F32.PACK_AB R39, R79, R78 ;  /* 0x0000004e4f27723e */ /* 0x000fe200000010ff */
[----:B------:R4:W-:Y:S01]  /*89c0*/  STSM.16.M88.4 [R72], R28 ;  /* 0x0000001c48007844 */ /* 0x0009e20000000200 */
[----:B------:R-:W-:-:S02]  /*89d0*/  ISETP.NE.U32.AND P2, PT, RZ, UR4, PT ;  /* 0x00000004ff007c0c */ /* 0x000fc4000bf45070 */
[----:B------:R-:W-:Y:S01]  /*89e0*/  MOV R48, RZ ;  /* 0x000000ff00307202 */ /* 0x000fe20000000f00 */
[----:B------:R4:W-:Y:S01]  /*89f0*/  STSM.16.M88.4 [R71], R36 ;  /* 0x0000002447007844 */ /* 0x0009e20000000200 */
[----:B------:R-:W-:-:S03]  /*8a00*/  ISETP.NE.AND.EX P2, PT, RZ, UR5, PT, P2 ;  /* 0x00000005ff007c0c */ /* 0x000fc6000bf45320 */
[----:B------:R4:W-:Y:S01]  /*8a10*/  STSM.16.M88.4 [R44], R80 ;  /* 0x000000502c007844 */ /* 0x0009e20000000200 */
[----:B------:R-:W-:Y:S09]  /*8a20*/  BAR.SYNC.DEFER_BLOCKING 0x1, 0x100 ;  /* 0x0044000000007b1d */ /* 0x000ff20000010000 */
[----:B--2---:R-:W-:Y:S01]  /*8a30*/  @P2 LEA R4, P3, R22, UR4, 0x2 ;  /* 0x0000000416042c11 */ /* 0x004fe2000f8610ff */
[----:B------:R-:W-:-:S02]  /*8a40*/  ULDC UR4, c[0x0][0xa88] ;  /* 0x0002a20000047ab9 */ /* 0x000fc40000000800 */
[----:B------:R-:W-:Y:S01]  /*8a50*/  IMAD.U32 R7, RZ, RZ, UR4 ;  /* 0x00000004ff077e24 */ /* 0x000fe2000f8e00ff */
[----:B------:R-:W-:Y:S01]  /*8a60*/  @P2 LEA.HI.X R5, R22, UR5, R162, 0x2, P3 ;  /* 0x0000000516052c11 */ /* 0x000fe200098f14a2 */
[----:B------:R4:W5:Y:S01]  /*8a70*/  @P0 LDG.E R48, desc[UR36][R32.64] ;  /* 0x0000002420300981 */ /* 0x000962000c1e1900 */
[----:B---3--:R-:W-:-:S03]  /*8a80*/  ISETP.NE.AND P1, PT, R54, 0x1, PT ;  /* 0x000000013600780c */ /* 0x008fc60003f25270 */
[----:B------:R4:W5:Y:S10]  /*8a90*/  @P2 LDG.E R7, desc[UR36][R4.64] ;  /* 0x0000002404072981 */ /* 0x000974000c1e1900 */
[----:B------:R-:W1:Y:S08]  /*8aa0*/  @P1 LDC R6, c[0x0][0xbec] ;  /* 0x0002fb00ff061b82 */ /* 0x000e700000000800 */
[----:B------:R-:W2:Y:S01]  /*8ab0*/  @P1 LDC R11, c[0x0][0xbf0] ;  /* 0x0002fc00ff0b1b82 */ /* 0x000ea20000000800 */
[----:B----4-:R-:W-:Y:S05]  /*8ac0*/  @P2 BRA `(.L_x_2456) ;  /* 0x0000000000102947 */ /* 0x010fea0003800000 */
[----:B------:R-:W-:Y:S05]  /*8ad0*/  @!P0 BRA `(.L_x_2456) ;  /* 0x00000000000c8947 */ /* 0x000fea0003800000 */
[----:B------:R-:W3:Y:S04]  /*8ae0*/  LDG.E R4, desc[UR36][R32.64] ;  /* 0x0000002420047981 */ /* 0x000ee8000c1e1900 */
[----:B-----5:R-:W3:Y:S02]  /*8af0*/  LDG.E R7, desc[UR36][R32.64+0x4] ;  /* 0x0000042420077981 */ /* 0x020ee4000c1e1900 */
[----:B---3--:R-:W-:-:S07]  /*8b00*/  IMAD.IADD R7, R7, 0x1, -R4 ;  /* 0x0000000107077824 */ /* 0x008fce00078e0a04 */
.L_x_2456:
[----:B------:R-:W-:Y:S01]  /*8b10*/  SHF.R.S32.HI R44, RZ, 0x1f, R161 ;  /* 0x0000001fff2c7819 */ /* 0x000fe200000114a1 */
[----:B------:R-:W-:Y:S01]  /*8b20*/  IMAD.IADD R15, R19, 0x1, R16 ;  /* 0x00000001130f7824 */ /* 0x000fe200078e0210 */
[----:B------:R-:W-:Y:S01]  /*8b30*/  ULDC.64 UR4, c[0x0][0xb90] ;  /* 0x0002e40000047ab9 */ /* 0x000fe20000000a00 */
[----:B-----5:R-:W-:Y:S01]  /*8b40*/  SHF.R.S32.HI R49, RZ, 0x1f, R48 ;  /* 0x0000001fff317819 */ /* 0x020fe20000011430 */
[----:B------:R-:W-:Y:S01]  /*8b50*/  IMAD R57, R7, R54, RZ ;  /* 0x0000003607397224 */ /* 0x000fe200078e02ff */
[----:B------:R-:W-:Y:S01]  /*8b60*/  SEL R162, R162, RZ, !P0 ;  /* 0x000000ffa2a27207 */ /* 0x000fe20004000000 */
[----:B------:R-:W-:Y:S01]  /*8b70*/  IMAD R4, R44, UR4, RZ ;  /* 0x000000042c047c24 */ /* 0x000fe2000f8e02ff */
[----:B------:R-:W-:Y:S01]  /*8b80*/  SEL R55, R22, RZ, !P0 ;  /* 0x000000ff16377207 */ /* 0x000fe20004000000 */
[----:B-1----:R-:W-:Y:S01]  /*8b90*/  @P1 IMAD.HI.U32 R6, R15, R6, RZ ;  /* 0x000000060f061227 */ /* 0x002fe200078e00ff */
[----:B------:R-:W-:-:S03]  /*8ba0*/  IADD3 R22, R167, R16, RZ ;  /* 0x00000010a7167210 */ /* 0x000fc60007ffe0ff */
[----:B------:R-:W-:Y:S01]  /*8bb0*/  IMAD.MOV.U32 R9, RZ, RZ, R15 ;  /* 0x000000ffff097224 */ /* 0x000fe200078e000f */
[----:B--2---:R-:W-:Y:S01]  /*8bc0*/  @P1 SHF.R.U32.HI R9, RZ, R11, R6 ;  /* 0x0000000bff091219 */ /* 0x004fe20000011606 */
[C---:B------:R-:W-:Y:S02]  /*8bd0*/  IMAD R13, R161.reuse, UR5, R4 ;  /* 0x00000005a10d7c24 */ /* 0x040fe4000f8e0204 */
[----:B------:R-:W-:Y:S01]  /*8be0*/  IMAD.WIDE.U32 R4, R161, UR4, R48 ;  /* 0x00000004a1047c25 */ /* 0x000fe2000f8e0030 */
[----:B------:R-:W-:-:S03]  /*8bf0*/  ULDC.64 UR4, c[0x0][0xb98] ;  /* 0x0002e60000047ab9 */ /* 0x000fc60000000a00 */
[----:B------:R-:W-:Y:S02]  /*8c00*/  IMAD R11, R163, 0x40, R17 ;  /* 0x00000040a30b7824 */ /* 0x000fe400078e0211 */
        /* <DEDUP_REMOVED lines=13> */
[----:B------:R-:W-:-:S02]  /*8ce0*/  SHF.R.S32.HI R6, RZ, 0x1f, R11 ;  /* 0x0000001fff067819 */ /* 0x000fc4000001140b */
[----:B------:R-:W-:Y:S02]  /*8cf0*/  IADD3.X R5, R13, R5, R8, P2, !PT ;  /* 0x000000050d057210 */ /* 0x000fe400017fe408 */
[----:B------:R-:W-:Y:S01]  /*8d00*/  IADD3 R9, P3, R2, 0x2000, RZ ;  /* 0x0000200002097810 */ /* 0x000fe20007f7e0ff */
[----:B------:R-:W-:Y:S01]  /*8d10*/  IMAD R10, R6, UR4, RZ ;  /* 0x00000004060a7c24 */ /* 0x000fe2000f8e02ff */
[----:B------:R-:W-:Y:S01]  /*8d20*/  IADD3 R15, P0, R2, 0x1000, RZ ;  /* 0x00001000020f7810 */ /* 0x000fe20007f1e0ff */
[----:B------:R-:W-:Y:S01]  /*8d30*/  IMAD.WIDE.U32 R4, R11, UR4, R4 ;  /* 0x000000040b047c25 */ /* 0x000fe2000f8e0004 */
[----:B------:R-:W-:Y:S02]  /*8d40*/  LOP3.LUT R8, R9, 0x380, RZ, 0xc0, !PT ;  /* 0x0000038009087812 */ /* 0x000fe400078ec0ff */
        /* <DEDUP_REMOVED lines=18> */
[----:B------:R-:W1:Y:S01]  /*8e70*/  SHFL.IDX PT, R51, R14, RZ, 0x1c1f ;  /* 0x001c1fff0e337589 */ /* 0x000e6200000e0000 */
[----:B------:R-:W-:-:S02]  /*8e80*/  IADD3 R33, P4, R2, 0x6000, RZ ;  /* 0x0000600002217810 */ /* 0x000fc40007f9e0ff */
[----:B------:R-:W-:Y:S01]  /*8e90*/  LOP3.LUT R8, R8, R9, RZ, 0x3c, !PT ;  /* 0x0000000908087212 */ /* 0x000fe200078e3cff */
[----:B------:R-:W2:Y:S01]  /*8ea0*/  SHFL.IDX PT, R53, R14, 0x1, 0x1c1f ;  /* 0x003c1f000e357f89 */ /* 0x000ea200000e0000 */
        /* <DEDUP_REMOVED lines=9> */
[----:B------:R-:W-:Y:S01]  /*8f40*/  IMAD R49, R49, UR4, RZ ;  /* 0x0000000431317c24 */ /* 0x000fe2000f8e02ff */
[----:B------:R-:W-:Y:S01]  /*8f50*/  SHF.R.U64 R32, R32, 0x3, RZ ;  /* 0x0000000320207819 */ /* 0x000fe200000012ff */
[--C-:B------:R-:W-:Y:S01]  /*8f60*/  IMAD.X R29, RZ, RZ, R3.reuse, P3 ;  /* 0x000000ffff1d7224 */ /* 0x100fe200018e0603 */
[----:B-1----:R1:W-:Y:S01]  /*8f70*/  @!P2 ST.E desc[UR36][R50.64], R20 ;  /* 0x000000143200a985 */ /* 0x0023e2000c101924 */
[----:B------:R-:W-:Y:S02]  /*8f80*/  LOP3.LUT R2, R11, R2, RZ, 0x3c, !PT ;  /* 0x000000020b027212 */ /* 0x000fe400078e3cff */
[----:B------:R-:W-:Y:S01]  /*8f90*/  LOP3.LUT R40, R40, R41, RZ, 0x3c, !PT ;  /* 0x0000002928287212 */ /* 0x000fe200078e3cff */
[----:B--2---:R2:W-:Y:S01]  /*8fa0*/  @!P0 ST.E desc[UR36][R52.64], R0 ;  /* 0x0000000034008985 */ /* 0x0045e2000c101924 */
[----:B------:R-:W-:Y:S01]  /*8fb0*/  LOP3.LUT R36, R36, R37, RZ, 0x3c, !PT ;  /* 0x0000002524247212 */ /* 0x000fe200078e3cff */
[--C-:B------:R-:W-:Y:S01]  /*8fc0*/  IMAD.X R41, RZ, RZ, R3.reuse, P6 ;  /* 0x000000ffff297224 */ /* 0x100fe200030e0603 */
[----:B------:R-:W-:Y:S01]  /*8fd0*/  LOP3.LUT R32, R32, R33, RZ, 0x3c, !PT ;  /* 0x0000002120207212 */ /* 0x000fe200078e3cff */
[--C-:B------:R-:W-:Y:S01]  /*8fe0*/  IMAD.X R37, RZ, RZ, R3.reuse, P5 ;  /* 0x000000ffff257224 */ /* 0x100fe200028e0603 */
[----:B------:R3:W5:Y:S01]  /*8ff0*/  LD.E.128 R24, desc[UR36][R2.64] ;  /* 0x0000002402187980 */ /* 0x000762000c101d00 */
[----:B------:R-:W-:Y:S01]  /*9000*/  IMAD.X R33, RZ, RZ, R3, P4 ;  /* 0x000000ffff217224 */ /* 0x000fe200020e0603 */
[----:B------:R-:W-:Y:S01]  /*9010*/  LOP3.LUT R12, R15, 0x380, RZ, 0xc0, !PT ;  /* 0x000003800f0c7812 */ /* 0x000fe200078ec0ff */
[----:B-1----:R-:W1:Y:S01]  /*9020*/  @P1 LDC R51, c[0x0][0xbec] ;  /* 0x0002fb00ff331b82 */ /* 0x002e620000000800 */
[----:B------:R-:W-:Y:S01]  /*9030*/  IMAD R49, R48, UR5, R49 ;  /* 0x0000000530317c24 */ /* 0x000fe2000f8e0231 */
[----:B------:R-:W-:Y:S01]  /*9040*/  LOP3.LUT R4, R5, 0x380, RZ, 0xc0, !PT ;  /* 0x0000038005047812 */ /* 0x000fe200078ec0ff */
[----:B------:R-:W5:Y:S01]  /*9050*/  LD.E.128 R8, desc[UR36][R8.64] ;  /* 0x0000002408087980 */ /* 0x000f62000c101d00 */
[----:B------:R-:W-:-:S02]  /*9060*/  SHF.R.U64 R12, R12, 0x3, RZ ;  /* 0x000000030c0c7819 */ /* 0x000fc400000012ff */
[----:B------:R-:W-:Y:S02]  /*9070*/  SHF.R.U64 R4, R4, 0x3, RZ ;  /* 0x0000000304047819 */ /* 0x000fe400000012ff */
[----:B--2---:R-:W2:Y:S01]  /*9080*/  @P1 LDC R53, c[0x0][0xbf0] ;  /* 0x0002fc00ff351b82 */ /* 0x004ea20000000800 */
[----:B---3--:R-:W-:Y:S01]  /*9090*/  IMAD.WIDE.U32 R2, R48, UR4, RZ ;  /* 0x0000000430027c25 */ /* 0x008fe2000f8e00ff */
[----:B------:R-:W-:Y:S01]  /*90a0*/  ULDC.64 UR4, c[0x0][0xae8] ;  /* 0x0002ba0000047ab9 */ /* 0x000fe20000000a00 */
[----:B------:R-:W-:Y:S01]  /*90b0*/  LOP3.LUT R12, R12, R15, RZ, 0x3c, !PT ;  /* 0x0000000f0c0c7212 */ /* 0x000fe200078e3cff */
[----:B------:R-:W5:Y:S01]  /*90c0*/  LD.E.128 R40, desc[UR36][R40.64] ;  /* 0x0000002428287980 */ /* 0x000f62000c101d00 */
[----:B------:R-:W-:Y:S02]  /*90d0*/  LOP3.LUT R28, R4, R5, RZ, 0x3c, !PT ;  /* 0x00000005041c7212 */ /* 0x000fe400078e3cff */
[----:B------:R-:W-:Y:S01]  /*90e0*/  IADD3 R3, R3, R49, RZ ;  /* 0x0000003103037210 */ /* 0x000fe20007ffe0ff */
[----:B------:R-:W-:Y:S01]  /*90f0*/  IMAD R49, R160, 0x20, R163 ;  /* 0x00000020a0317824 */ /* 0x000fe200078e02a3 */
[----:B------:R-:W5:Y:S01]  /*9100*/  LD.E.128 R12, desc[UR36][R12.64] ;  /* 0x000000240c0c7980 */ /* 0x000f62000c101d00 */
[----:B------:R-:W-:-:S02]  /*9110*/  IMAD R0, R44, UR4, RZ ;  /* 0x000000042c007c24 */ /* 0x000fc4000f8e02ff */
[----:B------:R-:W-:Y:S01]  /*9120*/  IMAD.IADD R22, R16, 0x1, R49 ;  /* 0x0000000110167824 */ /* 0x000fe200078e0231 */
[----:B------:R-:W5:Y:S01]  /*9130*/  LD.E.128 R4, desc[UR36][R6.64] ;  /* 0x0000002406047980 */ /* 0x000f62000c101d00 */
[C---:B------:R-:W-:Y:S02]  /*9140*/  IMAD R49, R161.reuse, UR5, R0 ;  /* 0x00000005a1317c24 */ /* 0x040fe4000f8e0200 */
[----:B------:R-:W-:Y:S01]  /*9150*/  IMAD.WIDE.U32 R2, R161, UR4, R2 ;  /* 0x00000004a1027c25 */ /* 0x000fe2000f8e0002 */
[----:B------:R-:W-:Y:S01]  /*9160*/  ULDC.64 UR4, c[0x0][0xaf0] ;  /* 0x0002bc0000047ab9 */ /* 0x000fe20000000a00 */
[----:B------:R-:W5:Y:S02]  /*9170*/  LD.E.128 R36, desc[UR36][R36.64] ;  /* 0x0000002424247980 */ /* 0x000f64000c101d00 */
[----:B-1----:R-:W-:Y:S02]  /*9180*/  @P1 IMAD.HI.U32 R0, R22, R51, RZ ;  /* 0x0000003316001227 */ /* 0x002fe400078e00ff */
[----:B------:R-:W5:Y:S02]  /*9190*/  LD.E.128 R32, desc[UR36][R32.64] ;  /* 0x0000002420207980 */ /* 0x000f64000c101d00 */
[----:B------:R-:W-:-:S02]  /*91a0*/  IMAD.IADD R3, R3, 0x1, R49 ;  /* 0x0000000103037824 */ /* 0x000fc400078e0231 */
[----:B------:R-:W-:Y:S01]  /*91b0*/  IMAD.MOV.U32 R49, RZ, RZ, R22 ;  /* 0x000000ffff317224 */ /* 0x000fe200078e0016 */
[----:B--2---:R-:W-:Y:S01]  /*91c0*/  @P1 SHF.R.U32.HI R49, RZ, R53, R0 ;  /* 0x00000035ff311219 */ /* 0x004fe20000011600 */
[----:B------:R-:W-:Y:S01]  /*91d0*/  IMAD R20, R162, UR4, RZ ;  /* 0x00000004a2147c24 */ /* 0x000fe2000f8e02ff */
[----:B------:R-:W5:Y:S01]  /*91e0*/  LD.E.128 R28, desc[UR36][R28.64] ;  /* 0x000000241c1c7980 */ /* 0x000f62000c101d00 */
[C---:B------:R-:W-:Y:S01]  /*91f0*/  IMAD.WIDE.U32 R2, R55.reuse, UR4, R2 ;  /* 0x0000000437027c25 */ /* 0x040fe2000f8e0002 */
[--C-:B------:R-:W-:Y:S01]  /*9200*/  SHF.R.S32.HI R0, RZ, 0x1f, R49.reuse ;  /* 0x0000001fff007819 */ /* 0x100fe20000011431 */
[----:B------:R-:W-:Y:S01]  /*9210*/  @!PT LDS RZ, [RZ] ;  /* 0x00000000fffff984 */ /* 0x000fe20000000800 */
[----:B------:R-:W-:Y:S01]  /*9220*/  @!PT LDS RZ, [RZ] ;  /* 0x00000000fffff984 */ /* 0x000fe20000000800 */
[----:B------:R-:W-:Y:S01]  /*9230*/  @!PT LDS RZ, [RZ] ;  /* 0x00000000fffff984 */ /* 0x000fe20000000800 */
[----:B------:R-:W-:Y:S01]  /*9240*/  @!PT LDS RZ, [RZ] ;  /* 0x00000000fffff984 */ /* 0x000fe20000000800 */
[----:B------:R1:W-:Y:S06]  /*9250*/  MEMBAR.ALL.CTA ;  /* 0x0000000000007992 */ /* 0x0003ec0000008000 */
[----:B-1----:R-:W1:Y:S01]  /*9260*/  FENCE.VIEW.ASYNC.S ;  /* 0x00000000000073c6 */ /* 0x002e620000000000 */
[----:B------:R-:W-:Y:S01]  /*9270*/  IMAD R51, R55, UR5, R20 ;  /* 0x0000000537337c24 */ /* 0x000fe2000f8e0214 */
[----:B------:R-:W-:Y:S01]  /*9280*/  ULDC.64 UR4, c[0x0][0xae0] ;  /* 0x0002b80000047ab9 */ /* 0x000fe20000000a00 */
[----:B------:R-:W-:-:S02]  /*9290*/  IMAD.MOV R53, RZ, RZ, -R49 ;  /* 0x000000ffff357224 */ /* 0x000fc400078e0a31 */
        /* <DEDUP_REMOVED lines=8> */
[----:B------:R-:W-:Y:S02]  /*9320*/  IMAD.IADD R3, R3, 0x1, R53 ;  /* 0x0000000103037824 */ /* 0x000fe400078e0235 */
[----:B------:R-:W-:Y:S02]  /*9330*/  IMAD R16, R0, UR4, RZ ;  /* 0x0000000400107c24 */ /* 0x000fe4000f8e02ff */
[----:B------:R-:W-:Y:S01]  /*9340*/  IMAD.WIDE.U32 R2, R51, UR4, R2 ;  /* 0x0000000433027c25 */ /* 0x000fe2000f8e0002 */
[----:B------:R-:W-:-:S03]  /*9350*/  ISETP.GE.AND P2, PT, R44, R57, PT ;  /* 0x000000392c00720c */ /* 0x000fc60003f46270 */
[----:B------:R-:W-:Y:S01]  /*9360*/  IMAD R49, R51, UR5, R16 ;  /* 0x0000000533317c24 */ /* 0x000fe2000f8e0210 */
[----:B------:R-:W-:Y:S01]  /*9370*/  IADD3 R0, R44, 0x20, RZ ;  /* 0x000000202c007810 */ /* 0x000fe20007ffe0ff */
[----:B------:R-:W-:Y:S01]  /*9380*/  ULDC.64 UR4, c[0x0][0xa80] ;  /* 0x0002a00000047ab9 */ /* 0x000fe20000000a00 */
[----:B0-----:R-:W-:Y:S01]  /*9390*/  VIADD R21, R21, 0x2a820 ;  /* 0x0002a82015157836 */ /* 0x001fe20000000000 */
[----:B------:R-:W-:Y:S01]  /*93a0*/  LEA R16, P3, R2, UR4, 0x1 ;  /* 0x0000000402107c11 */ /* 0x000fe2000f8608ff */
[----:B------:R-:W-:Y:S01]  /*93b0*/  IMAD.IADD R3, R3, 0x1, R49 ;  /* 0x0000000103037824 */ /* 0x000fe200078e0231 */
[-C--:B------:R-:W-:Y:S01]  /*93c0*/  ISETP.GE.AND P0, PT, R0, R57.reuse, PT ;  /* 0x000000390000720c */ /* 0x080fe20003f06270 */
[----:B------:R-:W-:Y:S01]  /*93d0*/  VIADD R0, R44, 0x40 ;  /* 0x000000402c007836 */ /* 0x000fe20000000000 */
[----:B------:R-:W-:Y:S02]  /*93e0*/  PRMT R21, RZ, 0x654, R21 ;  /* 0x00000654ff157816 */ /* 0x000fe40000000015 */
[----:B------:R-:W-:Y:S01]  /*93f0*/  LEA.HI.X R22, R2, UR5, R3, 0x1, P3 ;  /* 0x0000000502167c11 */ /* 0x000fe200098f0c03 */
[----:B-1----:R0:W1:Y:S01]  /*9400*/  SHFL.IDX PT, R20, R16, RZ, 0x181f ;  /* 0x00181fff10147589 */ /* 0x00206200000e0000 */
[----:B------:R-:W-:Y:S01]  /*9410*/  ISETP.GE.AND P1, PT, R0, R57, PT ;  /* 0x000000390000720c */ /* 0x000fe20003f26270 */
[----:B------:R0:W-:Y:S01]  /*9420*/  SYNCS.ARRIVE.TRANS64.RED.A1T0 RZ, [R21+URZ], RZ ;  /* 0x000000ff15ff79a7 */ /* 0x0001e2000810043f */
[----:B------:R-:W-:Y:S01]  /*9430*/  BSSY B1, `(.L_x_2457) ;  /* 0x000000c000017945 */ /* 0x000fe20003800000 */
[----:B------:R0:W2:Y:S03]  /*9440*/  SHFL.IDX PT, R0, R22, RZ, 0x181f ;  /* 0x00181fff16007589 */ /* 0x0000a600000e0000 */
[----:B------:R-:W-:Y:S07]  /*9450*/  @P2 BRA `(.L_x_2458) ;  /* 0x0000000000242947 */ /* 0x000fee0003800000 */
[----:B------:R-:W-:Y:S02]  /*9460*/  ULDC UR4, c[0x0][0xac8] ;  /* 0x0002b20000047ab9 */ /* 0x000fe40000000800 */
[----:B------:R-:W-:Y:S02]  /*9470*/  ISETP.GE.AND P2, PT, R17, UR4, PT ;  /* 0x0000000411007c0c */ /* 0x000fe4000bf46270 */
[----:B------:R-:W-:-:S11]  /*9480*/  ISETP.GE.AND P3, PT, R23, UR4, PT ;  /* 0x0000000417007c0c */ /* 0x000fd6000bf66270 */
[-C--:B-1----:R-:W-:Y:S02]  /*9490*/  @!P2 LEA R2, P4, R17, R20.reuse, 0x1 ;  /* 0x000000141102a211 */ /* 0x082fe400078808ff */
[----:B------:R-:W-:Y:S02]  /*94a0*/  @!P3 LEA R20, P5, R23, R20, 0x1 ;  /* 0x000000141714b211 */ /* 0x000fe400078a08ff */
[-C--:B--2---:R-:W-:Y:S02]  /*94b0*/  @!P2 LEA.HI.X R3, R17, R0.reuse, R174, 0x1, P4 ;  /* 0x000000001103a211 */ /* 0x084fe400020f0cae */
[----:B0-----:R-:W-:-:S03]  /*94c0*/  @!P3 LEA.HI.X R21, R23, R0, R173, 0x1, P5 ;  /* 0x000000001715b211 */ /* 0x001fc600028f0cad */
[----:B-----5:R3:W-:Y:S04]  /*94d0*/  @!P2 ST.E.128 desc[UR36][R2.64], R24 ;  /* 0x000000180200a985 */ /* 0x0207e8000c101d24 */
[----:B------:R3:W-:Y:S02]  /*94e0*/  @!P3 ST.E.128 desc[UR36][R20.64], R40 ;  /* 0x000000281400b985 */ /* 0x0007e4000c101d24 */
.L_x_2458:
[----:B------:R-:W-:Y:S05]  /*94f0*/  BSYNC B1 ;  /* 0x0000000000017941 */ /* 0x000fea0003800000 */
.L_x_2457:
[----:B--2---:R2:W4:Y:S01]  /*9500*/  SHFL.IDX PT, R0, R22, 0x1, 0x181f ;  /* 0x00381f0016007f89 */ /* 0x00452200000e0000 */
[----:B------:R-:W-:Y:S03]  /*9510*/  BSSY B1, `(.L_x_2459) ;  /* 0x000000c000017945 */ /* 0x000fe60003800000 */
[----:B-1-3--:R2:W1:Y:S01]  /*9520*/  SHFL.IDX PT, R20, R16, 0x1, 0x181f ;  /* 0x00381f0010147f89 */ /* 0x00a46200000e0000 */
[----:B------:R-:W-:Y:S05]  /*9530*/  @P0 BRA `(.L_x_2460) ;  /* 0x0000000000240947 */ /* 0x000fea0003800000 */
[----:B------:R-:W-:Y:S02]  /*9540*/  ULDC UR4, c[0x0][0xac8] ;  /* 0x0002b20000047ab9 */ /* 0x000fe40000000800 */
[----:B------:R-:W-:Y:S02]  /*9550*/  ISETP.GE.AND P3, PT, R17, UR4, PT ;  /* 0x0000000411007c0c */ /* 0x000fe4000bf66270 */
[----:B------:R-:W-:-:S11]  /*9560*/  ISETP.GE.AND P4, PT, R23, UR4, PT ;  /* 0x0000000417007c0c */ /* 0x000fd6000bf86270 */
[-C--:B-1----:R-:W-:Y:S02]  /*9570*/  @!P3 LEA R2, P0, R17, R20.reuse, 0x1 ;  /* 0x000000141102b211 */ /* 0x082fe400078008ff */
[----:B------:R-:W-:Y:S02]  /*9580*/  @!P4 LEA R20, P2, R23, R20, 0x1 ;  /* 0x000000141714c211 */ /* 0x000fe400078408ff */
[-C--:B----4-:R-:W-:Y:S02]  /*9590*/  @!P3 LEA.HI.X R3, R17, R0.reuse, R174, 0x1, P0 ;  /* 0x000000001103b211 */ /* 0x090fe400000f0cae */
[----:B0-----:R-:W-:-:S03]  /*95a0*/  @!P4 LEA.HI.X R21, R23, R0, R173, 0x1, P2 ;  /* 0x000000001715c211 */ /* 0x001fc600010f0cad */
[----:B-----5:R3:W-:Y:S04]  /*95b0*/  @!P3 ST.E.128 desc[UR36][R2.64], R12 ;  /* 0x0000000c0200b985 */ /* 0x0207e8000c101d24 */
[----:B------:R3:W-:Y:S02]  /*95c0*/  @!P4 ST.E.128 desc[UR36][R20.64], R36 ;  /* 0x000000241400c985 */ /* 0x0007e4000c101d24 */
.L_x_2460:
[----:B------:R-:W-:Y:S05]  /*95d0*/  BSYNC B1 ;  /* 0x0000000000017941 */ /* 0x000fea0003800000 */
.L_x_2459:
[----:B----4-:R4:W0:Y:S01]  /*95e0*/  SHFL.IDX PT, R0, R22, 0x2, 0x181f ;  /* 0x00581f0016007f89 */ /* 0x01082200000e0000 */
[----:B------:R-:W-:Y:S03]  /*95f0*/  BSSY B1, `(.L_x_2461) ;  /* 0x000000c000017945 */ /* 0x000fe60003800000 */
[----:B---3-5:R4:W3:Y:S01]  /*9600*/  SHFL.IDX PT, R12, R16, 0x2, 0x181f ;  /* 0x00581f00100c7f89 */ /* 0x0288e200000e0000 */
[----:B------:R-:W-:Y:S05]  /*9610*/  @P1 BRA `(.L_x_2462) ;  /* 0x0000000000241947 */ /* 0x000fea0003800000 */
[----:B------:R-:W-:Y:S02]  /*9620*/  ULDC UR4, c[0x0][0xac8] ;  /* 0x0002b20000047ab9 */ /* 0x000fe40000000800 */
[----:B------:R-:W-:Y:S02]  /*9630*/  ISETP.GE.AND P2, PT, R17, UR4, PT ;  /* 0x0000000411007c0c */ /* 0x000fe4000bf46270 */
[----:B------:R-:W-:-:S11]  /*9640*/  ISETP.GE.AND P3, PT, R23, UR4, PT ;  /* 0x0000000417007c0c */ /* 0x000fd6000bf66270 */
[-C--:B---3--:R-:W-:Y:S02]  /*9650*/  @!P2 LEA R2, P0, R17, R12.reuse, 0x1 ;  /* 0x0000000c1102a211 */ /* 0x088fe400078008ff */
[----:B------:R-:W-:Y:S02]  /*9660*/  @!P3 LEA R12, P1, R23, R12, 0x1 ;  /* 0x0000000c170cb211 */ /* 0x000fe400078208ff */
[-C--:B0-----:R-:W-:Y:S02]  /*9670*/  @!P2 LEA.HI.X R3, R17, R0.reuse, R174, 0x1, P0 ;  /* 0x000000001103a211 */ /* 0x081fe400000f0cae */
[----:B------:R-:W-:-:S03]  /*9680*/  @!P3 LEA.HI.X R13, R23, R0, R173, 0x1, P1 ;  /* 0x00000000170db211 */ /* 0x000fc600008f0cad */
[----:B------:R0:W-:Y:S04]  /*9690*/  @!P2 ST.E.128 desc[UR36][R2.64], R4 ;  /* 0x000000040200a985 */ /* 0x0001e8000c101d24 */
[----:B------:R0:W-:Y:S02]  /*96a0*/  @!P3 ST.E.128 desc[UR36][R12.64], R32 ;  /* 0x000000200c00b985 */ /* 0x0001e4000c101d24 */
.L_x_2462:
[----:B------:R-:W-:Y:S05]  /*96b0*/  BSYNC B1 ;  /* 0x0000000000017941 */ /* 0x000fea0003800000 */
.L_x_2461:
        /* <DEDUP_REMOVED lines=16> */
.L_x_2455:
[----:B------:R-:W2:Y:S01]  /*97c0*/  LDC.64 R4, c[0x0][0xc00] ;  /* 0x00030000ff047b82 */ /* 0x000ea20000000a00 */
[C---:B------:R-:W-:Y:S01]  /*97d0*/  IMAD.SHL.U32 R3, R22.reuse, 0x4, RZ ;  /* 0x0000000416037824 */ /* 0x040fe200078e00ff */
[----:B------:R-:W-:Y:S01]  /*97e0*/  SHF.L.U64.HI R0, R22, 0x2, R162 ;  /* 0x0000000216007819 */ /* 0x000fe200000102a2 */
[----:B------:R-:W-:Y:S01]  /*97f0*/  ULDC.64 UR4, c[0x0][0xc08] ;  /* 0x0003020000047ab9 */ /* 0x000fe20000000a00 */
[----:B------:R-:W-:-:S04]  /*9800*/  IMAD.MOV.U32 R6, RZ, RZ, RZ ;  /* 0x000000ffff067224 */ /* 0x000fc800078e00ff */
[----:B0-----:R-:W0:Y:S01]  /*9810*/  LDC R21, c[0x0][0xbe8] ;  /* 0x0002fa00ff157b82 */ /* 0x001e220000000800 */
        /* <DEDUP_REMOVED lines=9> */
[----:B------:R-:W-:Y:S01]  /*98b0*/  @P1 IADD3.X R3, R0, UR5, RZ, P2, !PT ;  /* 0x0000000500031c10 */ /* 0x000fe200097fe4ff */
[----:B------:R-:W-:-:S06]  /*98c0*/  IMAD.U32 R0, RZ, RZ, UR4 ;  /* 0x00000004ff007e24 */ /* 0x000fcc000f8e00ff */
        /* <DEDUP_REMOVED lines=9> */
[----:B--2---:R-:W-:-:S07]  /*9960*/  IADD3 R0, -R3, R0, RZ ;  /* 0x0000000003007210 */ /* 0x004fce0007ffe1ff */
.L_x_2464:
        /* <DEDUP_REMOVED lines=8> */
[----:B----4-:R-:W-:Y:S01]  /*99f0*/  IMAD R2, R0, R12, RZ ;  /* 0x0000000c00027224 */ /* 0x010fe200078e02ff */
[----:B--2---:R-:W-:-:S04]  /*9a00*/  IADD3 R9, R16, -0x80, R3 ;  /* 0xffffff8010097810 */ /* 0x004fc80007ffe003 */
        /* <DEDUP_REMOVED lines=35> */
.L_x_2466:
[----:B------:R-:W-:Y:S05]  /*9c40*/  BSYNC B1 ;  /* 0x0000000000017941 */ /* 0x000fea0003800000 */
.L_x_2465:
[----:B------:R-:W-:Y:S01]  /*9c50*/  ULDC.64 UR4, c[0x0][0xaa0] ;  /* 0x0002a80000047ab9 */ /* 0x000fe20000000a00 */
[----:B------:R-:W-:Y:S01]  /*9c60*/  IMAD R7, R160, 0x20, R163 ;  /* 0x00000020a0077824 */ /* 0x000fe200078e02a3 */
[----:B------:R-:W-:Y:S01]  /*9c70*/  BSSY B1, `(.L_x_2467) ;  /* 0x0000037000017945 */ /* 0x000fe20003800000 */
[----:B--2---:R-:W-:Y:S02]  /*9c80*/  IMAD R3, R11, UR4, RZ ;  /* 0x000000040b037c24 */ /* 0x004fe4000f8e02ff */
[----:B------:R-:W-:Y:S02]  /*9c90*/  IMAD.IADD R9, R16, 0x1, R7 ;  /* 0x0000000110097824 */ /* 0x000fe400078e0207 */
[C---:B------:R-:W-:Y:S02]  /*9ca0*/  IMAD R5, R6.reuse, UR5, R3 ;  /* 0x0000000506057c24 */ /* 0x040fe4000f8e0203 */
[----:B------:R-:W-:Y:S01]  /*9cb0*/  IMAD.WIDE.U32 R2, R6, UR4, RZ ;  /* 0x0000000406027c25 */ /* 0x000fe2000f8e00ff */
[----:B------:R-:W-:-:S03]  /*9cc0*/  ULDC.64 UR4, c[0x0][0xae8] ;  /* 0x0002ba0000047ab9 */ /* 0x000fc60000000a00 */
[----:B------:R-:W-:Y:S01]  /*9cd0*/  IMAD R6, R10, UR4, RZ ;  /* 0x000000040a067c24 */ /* 0x000fe2000f8e02ff */
[----:B------:R-:W-:Y:S01]  /*9ce0*/  IADD3 R3, R3, R5, RZ ;  /* 0x0000000503037210 */ /* 0x000fe20007ffe0ff */
[----:B0-----:R-:W-:-:S04]  /*9cf0*/  @P2 IMAD.HI.U32 R4, R9, R14, RZ ;  /* 0x0000000e09042227 */ /* 0x001fc800078e00ff */
        /* <DEDUP_REMOVED lines=30> */
[-C--:B------:R-:W-:Y:S02]  /*9ee0*/  ISETP.GE.AND P1, PT, R0, R21.reuse, PT ;  /* 0x000000150000720c */ /* 0x080fe40003f26270 */
[----:B------:R-:W-:Y:S02]  /*9ef0*/  IADD3 R0, R16, 0x40, RZ ;  /* 0x0000004010007810 */ /* 0x000fe40007ffe0ff */
[----:B------:R-:W-:Y:S02]  /*9f00*/  LEA.HI.X R5, R2, UR5, R3, 0x1, P3 ;  /* 0x0000000502057c11 */ /* 0x000fe400098f0c03 */
[----:B------:R-:W-:Y:S01]  /*9f10*/  ISETP.GE.AND P0, PT, R0, R21, PT ;  /* 0x000000150000720c */ /* 0x000fe20003f06270 */
[----:B------:R0:W2:Y:S04]  /*9f20*/  SHFL.IDX PT, R2, R4, RZ, 0x181f ;  /* 0x00181fff04027589 */ /* 0x0000a800000e0000 */
[----:B------:R0:W3:Y:S01]  /*9f30*/  SHFL.IDX PT, R0, R5, RZ, 0x181f ;  /* 0x00181fff05007589 */ /* 0x0000e200000e0000 */
[----:B------:R-:W-:Y:S07]  /*9f40*/  @P2 BRA `(.L_x_2468) ;  /* 0x0000000000242947 */ /* 0x000fee0003800000 */
[----:B------:R-:W-:Y:S02]  /*9f50*/  ULDC UR4, c[0x0][0xac8] ;  /* 0x0002b20000047ab9 */ /* 0x000fe40000000800 */
[----:B------:R-:W-:Y:S02]  /*9f60*/  ISETP.GE.AND P4, PT, R17, UR4, PT ;  /* 0x0000000411007c0c */ /* 0x000fe4000bf86270 */
[----:B------:R-:W-:-:S11]  /*9f70*/  ISETP.GE.AND P5, PT, R23, UR4, PT ;  /* 0x0000000417007c0c */ /* 0x000fd6000bfa6270 */
[-C--:B--2---:R-:W-:Y:S02]  /*9f80*/  @!P4 LEA R6, P2, R17, R2.reuse, 0x1 ;  /* 0x000000021106c211 */ /* 0x084fe400078408ff */
[----:B------:R-:W-:Y:S02]  /*9f90*/  @!P5 LEA R2, P3, R23, R2, 0x1 ;  /* 0x000000021702d211 */ /* 0x000fe400078608ff */
[-C--:B---3--:R-:W-:Y:S02]  /*9fa0*/  @!P4 LEA.HI.X R7, R17, R0.reuse, R174, 0x1, P2 ;  /* 0x000000001107c211 */ /* 0x088fe400010f0cae */
[----:B------:R-:W-:-:S03]  /*9fb0*/  @!P5 LEA.HI.X R3, R23, R0, R173, 0x1, P3 ;  /* 0x000000001703d211 */ /* 0x000fc600018f0cad */
[----:B------:R4:W-:Y:S04]  /*9fc0*/  @!P4 ST.E.128 desc[UR36][R6.64], RZ ;  /* 0x000000ff0600c985 */ /* 0x0009e8000c101d24 */
[----:B------:R4:W-:Y:S02]  /*9fd0*/  @!P5 ST.E.128 desc[UR36][R2.64], RZ ;  /* 0x000000ff0200d985 */ /* 0x0009e4000c101d24 */
.L_x_2468:
[----:B------:R-:W-:Y:S05]  /*9fe0*/  BSYNC B1 ;  /* 0x0000000000017941 */ /* 0x000fea0003800000 */
.L_x_2467:
[----:B---3--:R3:W0:Y:S01]  /*9ff0*/  SHFL.IDX PT, R0, R5, 0x1, 0x181f ;  /* 0x00381f0005007f89 */ /* 0x00862200000e0000 */
[----:B------:R-:W-:Y:S03]  /*a000*/  BSSY B1, `(.L_x_2469) ;  /* 0x000000c000017945 */ /* 0x000fe60003800000 */
[----:B--2-4-:R3:W2:Y:S01]  /*a010*/  SHFL.IDX PT, R2, R4, 0x1, 0x181f ;  /* 0x00381f0004027f89 */ /* 0x0146a200000e0000 */
[----:B------:R-:W-:Y:S05]  /*a020*/  @P1 BRA `(.L_x_2470) ;  /* 0x0000000000241947 */ /* 0x000fea0003800000 */
[----:B------:R-:W-:Y:S02]  /*a030*/  ULDC UR4, c[0x0][0xac8] ;  /* 0x0002b20000047ab9 */ /* 0x000fe40000000800 */
[----:B------:R-:W-:Y:S02]  /*a040*/  ISETP.GE.AND P3, PT, R17, UR4, PT ;  /* 0x0000000411007c0c */ /* 0x000fe4000bf66270 */
[----:B------:R-:W-:-:S11]  /*a050*/  ISETP.GE.AND P4, PT, R23, UR4, PT ;  /* 0x0000000417007c0c */ /* 0x000fd6000bf86270 */
[-C--:B--2---:R-:W-:Y:S02]  /*a060*/  @!P3 LEA R6, P1, R17, R2.reuse, 0x1 ;  /* 0x000000021106b211 */ /* 0x084fe400078208ff */
[----:B------:R-:W-:Y:S02]  /*a070*/  @!P4 LEA R2, P2, R23, R2, 0x1 ;  /* 0x000000021702c211 */ /* 0x000fe400078408ff */
[-C--:B0-----:R-:W-:Y:S02]  /*a080*/  @!P3 LEA.HI.X R7, R17, R0.reuse, R174, 0x1, P1 ;  /* 0x000000001107b211 */ /* 0x081fe400008f0cae */
[----:B------:R-:W-:-:S03]  /*a090*/  @!P4 LEA.HI.X R3, R23, R0, R173, 0x1, P2 ;  /* 0x000000001703c211 */ /* 0x000fc600010f0cad */
[----:B------:R4:W-:Y:S04]  /*a0a0*/  @!P3 ST.E.128 desc[UR36][R6.64], RZ ;  /* 0x000000ff0600b985 */ /* 0x0009e8000c101d24 */
[----:B------:R4:W-:Y:S02]  /*a0b0*/  @!P4 ST.E.128 desc[UR36][R2.64], RZ ;  /* 0x000000ff0200c985 */ /* 0x0009e4000c101d24 */
.L_x_2470:
[----:B------:R-:W-:Y:S05]  /*a0c0*/  BSYNC B1 ;  /* 0x0000000000017941 */ /* 0x000fea0003800000 */
.L_x_2469:
[----:B0-----:R0:W0:Y:S01]  /*a0d0*/  SHFL.IDX PT, R0, R5, 0x2, 0x181f ;  /* 0x00581f0005007f89 */ /* 0x00102200000e0000 */
[----:B------:R-:W-:Y:S03]  /*a0e0*/  BSSY B1, `(.L_x_2471) ;  /* 0x000000c000017945 */ /* 0x000fe60003800000 */
[----:B--2-4-:R2:W4:Y:S01]  /*a0f0*/  SHFL.IDX PT, R2, R4, 0x2, 0x181f ;  /* 0x00581f0004027f89 */ /* 0x01452200000e0000 */
[----:B------:R-:W-:Y:S05]  /*a100*/  @P0 BRA `(.L_x_2472) ;  /* 0x0000000000240947 */ /* 0x000fea0003800000 */
[----:B------:R-:W-:Y:S02]  /*a110*/  ULDC UR4, c[0x0][0xac8] ;  /* 0x0002b20000047ab9 */ /* 0x000fe40000000800 */
[----:B------:R-:W-:Y:S02]  /*a120*/  ISETP.GE.AND P2, PT, R17, UR4, PT ;  /* 0x0000000411007c0c */ /* 0x000fe4000bf46270 */
[----:B------:R-:W-:-:S11]  /*a130*/  ISETP.GE.AND P3, PT, R23, UR4, PT ;  /* 0x0000000417007c0c */ /* 0x000fd6000bf66270 */
[-C--:B----4-:R-:W-:Y:S02]  /*a140*/  @!P2 LEA R6, P0, R17, R2.reuse, 0x1 ;  /* 0x000000021106a211 */ /* 0x090fe400078008ff */
[----:B------:R-:W-:Y:S02]  /*a150*/  @!P3 LEA R2, P1, R23, R2, 0x1 ;  /* 0x000000021702b211 */ /* 0x000fe400078208ff */
[-C--:B0-----:R-:W-:Y:S02]  /*a160*/  @!P2 LEA.HI.X R7, R17, R0.reuse, R174, 0x1, P0 ;  /* 0x000000001107a211 */ /* 0x081fe400000f0cae */
[----:B------:R-:W-:-:S03]  /*a170*/  @!P3 LEA.HI.X R3, R23, R0, R173, 0x1, P1 ;  /* 0x000000001703b211 */ /* 0x000fc600008f0cad */
[----:B------:R0:W-:Y:S04]  /*a180*/  @!P2 ST.E.128 desc[UR36][R6.64], RZ ;  /* 0x000000ff0600a985 */ /* 0x0001e8000c101d24 */
[----:B------:R0:W-:Y:S02]  /*a190*/  @!P3 ST.E.128 desc[UR36][R2.64], RZ ;  /* 0x000000ff0200b985 */ /* 0x0001e4000c101d24 */
.L_x_2472:
[----:B------:R-:W-:Y:S05]  /*a1a0*/  BSYNC B1 ;  /* 0x0000000000017941 */ /* 0x000fea0003800000 */
.L_x_2471:
        /* <DEDUP_REMOVED lines=8> */
[-C--:B0-23--:R-:W-:Y:S02]  /*a230*/  @!P2 LEA R4, P0, R17, R2.reuse, 0x1 ;  /* 0x000000021104a211 */ /* 0x08dfe400078008ff */
[----:B------:R-:W-:Y:S02]  /*a240*/  @!P3 LEA R2, P1, R23, R2, 0x1 ;  /* 0x000000021702b211 */ /* 0x000fe400078208ff */
[-C--:B------:R-:W-:Y:S02]  /*a250*/  @!P2 LEA.HI.X R5, R17, R6.reuse, R174, 0x1, P0 ;  /* 0x000000061105a211 */ /* 0x080fe400000f0cae */
[----:B------:R-:W-:-:S03]  /*a260*/  @!P3 LEA.HI.X R3, R23, R6, R173, 0x1, P1 ;  /* 0x000000061703b211 */ /* 0x000fc600008f0cad */
[----:B------:R4:W-:Y:S04]  /*a270*/  @!P2 ST.E.128 desc[UR36][R4.64], RZ ;  /* 0x000000ff0400a985 */ /* 0x0009e8000c101d24 */
[----:B------:R4:W-:Y:S02]  /*a280*/  @!P3 ST.E.128 desc[UR36][R2.64], RZ ;  /* 0x000000ff0200b985 */ /* 0x0009e4000c101d24 */
.L_x_2463:
[----:B------:R-:W-:Y:S05]  /*a290*/  BSYNC B0 ;  /* 0x0000000000007941 */ /* 0x000fea0003800000 */
.L_x_2454:
[----:B------:R-:W-:Y:S02]  /*a2a0*/  ULDC UR4, c[0x0][0xc3c] ;  /* 0x00030f0000047ab9 */ /* 0x000fe40000000800 */
[----:B-1----:R-:W-:-:S13]  /*a2b0*/  ISETP.GE.AND P0, PT, R47, UR4, PT ;  /* 0x000000042f007c0c */ /* 0x002fda000bf06270 */
[----:B------:R-:W-:Y:S05]  /*a2c0*/  @!P0 BRA `(.L_x_2473) ;  /* 0xffffff6800988947 */ /* 0x000fea000383ffff */
[----:B------:R-:W-:Y:S05]  /*a2d0*/  EXIT ;  /* 0x000000000000794d */ /* 0x000fea0003800000 */
.L_x_2412:
[----:B------:R-:W-:-:S08]  /*a2e0*/  NOP ;  /* 0x0000000000007918 */ /* 0x000fd00000000000 */
[----:B0-----:R-:W0:-:S00]  /*a2f0*/  USETMAXREG.DEALLOC.CTAPOOL 0x28 ;  /* 0x00000028000079c8 */ /* 0x001e0000080e0500 */
[----:B0-----:R-:W-:Y:S02]  /*a300*/  LOP3.LUT R0, R0, 0x3, RZ, 0xc0, !PT ;  /* 0x0000000300007812 */ /* 0x001fe400078ec0ff */
[----:B------:R-:W-:-:S04]  /*a310*/  LOP3.LUT R23, R23, 0xfffffeff, RZ, 0xc0, !PT ;  /* 0xfffffeff17177812 */ /* 0x000fc800078ec0ff */
[----:B------:R-:W0:Y:S02]  /*a320*/  SHFL.IDX PT, R0, R0, RZ, 0x1f ;  /* 0x00001fff00007589 */ /* 0x000e2400000e0000 */
[----:B0-----:R-:W-:Y:S01]  /*a330*/  ISETP.NE.AND P0, PT, R0, RZ, PT ;  /* 0x000000ff0000720c */ /* 0x001fe20003f05270 */
[----:B------:R-:W-:-:S12]  /*a340*/  IMAD.MOV.U32 R0, RZ, RZ, RZ ;  /* 0x000000ffff007224 */ /* 0x000fd800078e00ff */
        /* <DEDUP_REMOVED lines=9> */
.L_x_2474:
        /* <DEDUP_REMOVED lines=40> */
.L_x_2480:
        /* <DEDUP_REMOVED lines=12> */
.L_x_2479:
[----:B------:R-:W-:Y:S05]  /*a720*/  BSYNC B0 ;  /* 0x0000000000007941 */ /* 0x000fea0003800000 */
.L_x_2478:
        /* <DEDUP_REMOVED lines=13> */
[----:B0-----:R-:W-:-:S04]  /*a800*/  SEL R9, R8, RZ, P5 ;  /* 0x000000ff08097207 */ /* 0x001fc80002800000 */
[----:B------:R-:W-:-:S05]  /*a810*/  IADD3 R6, R6, R9, RZ ;  /* 0x0000000906067210 */ /* 0x000fca0007ffe0ff */
[----:B------:R-:W0:Y:S02]  /*a820*/  SHFL.IDX PT, R3, R6, 0x1f, 0x1f ;  /* 0x03e01f0006037f89 */ /* 0x000e2400000e0000 */
[----:B0-----:R-:W-:-:S04]  /*a830*/  IMAD R3, R3, UR5, RZ ;  /* 0x0000000503037c24 */ /* 0x001fc8000f8e02ff */
[----:B------:R-:W-:-:S05]  /*a840*/  IMAD.IADD R4, R3, 0x1, R4 ;  /* 0x0000000103047824 */ /* 0x000fca00078e0204 */
[----:B------:R-:W-:-:S13]  /*a850*/  ISETP.GT.AND P6, PT, R4, UR6, PT ;  /* 0x0000000604007c0c */ /* 0x000fda000bfc4270 */
[----:B------:R-:W-:Y:S05]  /*a860*/  @!P6 BRA `(.L_x_2480) ;  /* 0xfffffffc007ce947 */ /* 0x000fea000383ffff */
.L_x_2476:
        /* <DEDUP_REMOVED lines=20> */
.L_x_2481:
[----:B-1----:R-:W-:Y:S02]  /*a9b0*/  IMAD.MOV R2, RZ, RZ, -R3 ;  /* 0x000000ffff027224 */ /* 0x002fe400078e0a03 */
[----:B---3--:R-:W-:Y:S02]  /*a9c0*/  IMAD R16, R16, UR5, R11 ;  /* 0x0000000510107c24 */ /* 0x008fe4000f8e020b */
[----:B------:R-:W-:Y:S01]  /*a9d0*/  IMAD.MOV.U32 R11, RZ, RZ, R2 ;  /* 0x000000ffff0b7224 */ /* 0x000fe200078e0002 */
[----:B------:R-:W-:Y:S02]  /*a9e0*/  IABS R2, R4 ;  /* 0x0000000400027213 */ /* 0x000fe40000000000 */
[----:B--2---:R-:W-:Y:S01]  /*a9f0*/  IADD3 R9, -R16, UR6, RZ ;  /* 0x0000000610097c10 */ /* 0x004fe2000fffe1ff */
[----:B------:R-:W-:Y:S02]  /*aa00*/  IMAD R11, R11, R12, RZ ;  /* 0x0000000c0b0b7224 */ /* 0x000fe400078e02ff */
[----:B------:R-:W-:Y:S01]  /*aa10*/  IMAD.MOV R8, RZ, RZ, -R2 ;  /* 0x000000ffff087224 */ /* 0x000fe200078e0a02 */
[----:B------:R-:W-:-:S02]  /*aa20*/  MOV R2, RZ ;  /* 0x000000ff00027202 */ /* 0x000fc40000000f00 */
        /* <DEDUP_REMOVED lines=16> */
[----:B------:R-:W-:Y:S01]  /*ab30*/  IMAD R11, R7, R2, RZ ;  /* 0x00000002070b7224 */ /* 0x000fe200078e02ff */
[----:B------:R-:W-:-:S03]  /*ab40*/  IADD3 R2, -R2, RZ, RZ ;  /* 0x000000ff02027210 */ /* 0x000fc60007ffe1ff */
[----:B------:R-:W-:Y:S02]  /*ab50*/  IMAD.MOV R6, RZ, RZ, -R11 ;  /* 0x000000ffff067224 */ /* 0x000fe400078e0a0b */
[----:B------:R-:W-:Y:S02]  /*ab60*/  IMAD R4, R4, R2, R9 ;  /* 0x0000000204047224 */ /* 0x000fe400078e0209 */
[----:B------:R-:W-:Y:S01]  /*ab70*/  IMAD.MOV.U32 R2, RZ, RZ, RZ ;  /* 0x000000ffff027224 */ /* 0x000fe200078e00ff */
[----:B------:R-:W-:Y:S02]  /*ab80*/  VIADDMNMX R13, R6, UR5, R7, PT ;  /* 0x00000005060d7c46 */ /* 0x000fe4000b800107 */
[----:B------:R-:W-:Y:S02]  /*ab90*/  IABS R9, R4 ;  /* 0x0000000400097213 */ /* 0x000fe40000000000 */
[-C--:B------:R-:W-:Y:S02]  /*aba0*/  IABS R8, R13.reuse ;  /* 0x0000000d00087213 */ /* 0x080fe40000000000 */
[----:B0-----:R-:W-:-:S02]  /*abb0*/  IABS R10, R13 ;  /* 0x0000000d000a7213 */ /* 0x001fc40000000000 */
[----:B------:R-:W0:Y:S01]  /*abc0*/  I2F.RP R6, R8 ;  /* 0x0000000800067306 */ /* 0x000e220000209400 */
[----:B------:R-:W-:-:S07]  /*abd0*/  IADD3 R18, -R13, RZ, RZ ;  /* 0x000000ff0d127210 */ /* 0x000fce0007ffe1ff */
        /* <DEDUP_REMOVED lines=24> */
.L_x_2477:
[----:B------:R-:W-:Y:S01]  /*ad60*/  ULDC UR4, c[0x0][0xc3c] ;  /* 0x00030f0000047ab9 */ /* 0x000fe20000000800 */
[----:B------:R-:W-:Y:S02]  /*ad70*/  IMAD.MOV.U32 R17, RZ, RZ, RZ ;  /* 0x000000ffff117224 */ /* 0x000fe400078e00ff */
[----:B------:R-:W-:Y:S02]  /*ad80*/  IMAD.U32 R16, RZ, RZ, UR6 ;  /* 0x00000006ff107e24 */ /* 0x000fe4000f8e00ff */
[----:B------:R-:W-:Y:S02]  /*ad90*/  IMAD.MOV.U32 R18, RZ, RZ, RZ ;  /* 0x000000ffff127224 */ /* 0x000fe400078e00ff */
[----:B------:R-:W-:-:S07]  /*ada0*/  IMAD.U32 R19, RZ, RZ, UR4 ;  /* 0x00000004ff137e24 */ /* 0x000fce000f8e00ff */
.L_x_2482:
[----:B------:R-:W-:-:S13]  /*adb0*/  ISETP.NE.AND P0, PT, R5, RZ, PT ;  /* 0x000000ff0500720c */ /* 0x000fda0003f05270 */
[----:B------:R-:W0:Y:S01]  /*adc0*/  @!P0 S2R R3, SR_CgaCtaId ;  /* 0x0000000000038919 */ /* 0x000e220000008800 */
[----:B------:R-:W-:-:S04]  /*add0*/  @!P0 MOV R0, 0x400 ;  /* 0x0000040000008802 */ /* 0x000fc80000000f00 */
[----:B0-----:R-:W-:-:S05]  /*ade0*/  @!P0 LEA R0, R3, R0, 0x18 ;  /* 0x0000000003008211 */ /* 0x001fca00078ec0ff */
[----:B------:R1:W-:Y:S01]  /*adf0*/  @!P0 STS.128 [R0+0x2a8d0], R16 ;  /* 0x02a8d01000008388 */ /* 0x0003e20000000c00 */
[----:B------:R-:W-:Y:S06]  /*ae00*/  BAR.ARV 0x5, 0x180 ;  /* 0x0146000000007b1d */ /* 0x000fec0000002000 */
.L_x_2475:
        /* <DEDUP_REMOVED lines=8> */
[----:B------:R-:W-:Y:S01]  /*ae90*/  BSSY B8, `(.L_x_2483) ;  /* 0x000049b000087945 */ /* 0x000fe20003800000 */
[----:B------:R-:W-:Y:S01]  /*aea0*/  IMAD.MOV.U32 R28, RZ, RZ, 0x1 ;  /* 0x00000001ff1c7424 */ /* 0x000fe200078e00ff */
[----:B------:R-:W1:Y:S01]  /*aeb0*/  S2R R4, SR_TID.X ;  /* 0x0000000000047919 */ /* 0x000e620000002100 */
[----:B------:R-:W-:Y:S01]  /*aec0*/  IMAD.MOV.U32 R27, RZ, RZ, RZ ;  /* 0x000000ffff1b7224 */ /* 0x000fe200078e00ff */
[----:B------:R-:W-:Y:S01]  /*aed0*/  ULDC UR39, c[0x0][0xc] ;  /* 0x0000030000277ab9 */ /* 0x000fe20000000800 */
[----:B------:R3:W-:Y:S01]  /*aee0*/  STL [R1+0x18], RZ ;  /* 0x000018ff01007387 */ /* 0x0007e20000100800 */
[----:B-1----:R-:W-:Y:S02]  /*aef0*/  LOP3.LUT R3, R4, 0x7f, RZ, 0xc0, !PT ;  /* 0x0000007f04037812 */ /* 0x002fe400078ec0ff */
[----:B--2---:R-:W-:-:S02]  /*af00*/  R2UR UR4, R0 ;  /* 0x00000000000472ca */ /* 0x004fc400000e0000 */
[----:B------:R-:W-:-:S04]  /*af10*/  SHF.L.U32 R0, R4, 0x3, RZ ;  /* 0x0000000304007819 */ /* 0x000fc800000006ff */
[----:B------:R-:W-:-:S04]  /*af20*/  LOP3.LUT R2, R0, 0x1f8, RZ, 0xc0, !PT ;  /* 0x000001f800027812 */ /* 0x000fc800078ec0ff */
[----:B------:R-:W-:Y:S01]  /*af30*/  LOP3.LUT R33, R2, 0x38, R4, 0x78, !PT ;  /* 0x0000003802217812 */ /* 0x000fe200078e7804 */
[----:B------:R-:W-:Y:S01]  /*af40*/  IMAD.SHL.U32 R2, R4, 0x10, RZ ;  /* 0x0000001004027824 */ /* 0x000fe200078e00ff */
[----:B------:R-:W-:Y:S01]  /*af50*/  SHF.R.U32.HI R4, RZ, 0x3, R3 ;  /* 0x00000003ff047819 */ /* 0x000fe20000011603 */
[----:B------:R-:W-:Y:S01]  /*af60*/  ULOP3.LUT UR38, UR4, 0x2, URZ, 0xfc, !UPT ;  /* 0x0000000204267892 */ /* 0x000fe2000f8efc3f */
[----:B------:R-:W-:Y:S02]  /*af70*/  LOP3.LUT R33, R33, 0x200, R0, 0xf8, !PT ;  /* 0x0000020021217812 */ /* 0x000fe400078ef800 */
[----:B------:R-:W-:Y:S01]  /*af80*/  UMOV UR4, 0x400 ;  /* 0x0000040000047882 */ /* 0x000fe20000000000 */
[----:B------:R-:W-:Y:S01]  /*af90*/  LOP3.LUT R3, R0, 0x38, RZ, 0xc0, !PT ;  /* 0x0000003800037812 */ /* 0x000fe200078ec0ff */
[----:B0-----:R-:W-:Y:S01]  /*afa0*/  ULEA UR4, UR5, UR4, 0x18 ;  /* 0x0000000405047291 */ /* 0x001fe2000f8ec03f */
[----:B------:R-:W-:Y:S02]  /*afb0*/  LOP3.LUT R4, R4, 0x70, R2, 0xf8, !PT ;  /* 0x0000007004047812 */ /* 0x000fe400078ef802 */
[----:B------:R-:W-:-:S02]  /*afc0*/  LOP3.LUT R2, R3, 0x40, RZ, 0xfc, !PT ;  /* 0x0000004003027812 */ /* 0x000fc400078efcff */
[----:B------:R-:W-:Y:S01]  /*afd0*/  LOP3.LUT R0, R3, 0x80, RZ, 0xfc, !PT ;  /* 0x0000008003007812 */ /* 0x000fe200078efcff */
[----:B------:R-:W-:-:S04]  /*afe0*/  IMAD.U32 R22, RZ, RZ, UR4 ;  /* 0x00000004ff167e24 */ /* 0x000fc8000f8e00ff */
[----:B---3--:R-:W-:-:S07]  /*aff0*/  IMAD R34, R33, 0x2, R22 ;  /* 0x0000000221227824 */ /* 0x008fce00078e0216 */
.L_x_2546:
[----:B0-----:R-:W0:Y:S02]  /*b000*/  LDC.64 R30, c[0x0][0xc88] ;  /* 0x00032200ff1e7b82 */ /* 0x001e240000000a00 */
[----:B0-----:R-:W-:-:S06]  /*b010*/  IMAD.WIDE R30, R19, 0x4, R30 ;  /* 0x00000004131e7825 */ /* 0x001fcc00078e021e */
[----:B--2---:R-:W2:Y:S01]  /*b020*/  LDG.E R30, desc[UR36][R30.64] ;  /* 0x000000241e1e7981 */ /* 0x004ea2000c1e1900 */
[----:B------:R-:W-:Y:S05]  /*b030*/  YIELD ;  /* 0x0000000000007946 */ /* 0x000fea0003800000 */
[----:B------:R-:W-:Y:S01]  /*b040*/  ULDC.64 UR4, c[0x0][0xa28] ;  /* 0x00028a0000047ab9 */ /* 0x000fe20000000a00 */
[----:B------:R-:W-:Y:S01]  /*b050*/  IMAD.MOV.U32 R37, RZ, RZ, RZ ;  /* 0x000000ffff257224 */ /* 0x000fe200078e00ff */
[----:B------:R-:W-:Y:S01]  /*b060*/  ISETP.NE.U32.AND P0, PT, RZ, UR4, PT ;  /* 0x00000004ff007c0c */ /* 0x000fe2000bf05070 */
[----:B------:R-:W-:-:S03]  /*b070*/  ULDC.64 UR6, c[0x0][0xa18] ;  /* 0x0002860000067ab9 */ /* 0x000fc60000000a00 */
[----:B------:R-:W-:Y:S02]  /*b080*/  ISETP.NE.AND.EX P0, PT, RZ, UR5, PT, P0 ;  /* 0x00000005ff007c0c */ /* 0x000fe4000bf05300 */
[----:B------:R-:W-:Y:S02]  /*b090*/  MOV R35, RZ ;  /* 0x000000ff00237202 */ /* 0x000fe40000000f00 */
[----:B--2---:R-:W-:-:S09]  /*b0a0*/  SHF.R.S32.HI R0, RZ, 0x1f, R30 ;  /* 0x0000001fff007819 */ /* 0x004fd2000001141e */
[C---:B------:R-:W-:Y:S01]  /*b0b0*/  @P0 LEA R2, P1, R30.reuse, UR4, 0x2 ;  /* 0x000000041e020c11 */ /* 0x040fe2000f8210ff */
[C---:B------:R-:W-:Y:S01]  /*b0c0*/  IMAD.SHL.U32 R24, R30.reuse, 0x4, RZ ;  /* 0x000000041e187824 */ /* 0x040fe200078e00ff */
[C-C-:B------:R-:W-:Y:S01]  /*b0d0*/  SHF.L.U64.HI R25, R30.reuse, 0x2, R0.reuse ;  /* 0x000000021e197819 */ /* 0x140fe20000010200 */
[----:B------:R0:W-:Y:S01]  /*b0e0*/  STL [R1+0xc], R0 ;  /* 0x00000c0001007387 */ /* 0x0001e20000100800 */
[----:B------:R-:W-:Y:S01]  /*b0f0*/  @P0 LEA.HI.X R3, R30, UR5, R0, 0x2, P1 ;  /* 0x000000051e030c11 */ /* 0x000fe200088f1400 */
[----:B------:R-:W-:-:S04]  /*b100*/  ULDC.64 UR4, c[0x0][0xa00] ;  /* 0x0002800000047ab9 */ /* 0x000fc80000000a00 */
[----:B------:R1:W5:Y:S01]  /*b110*/  @P0 LDG.E R37, desc[UR36][R2.64] ;  /* 0x0000002402250981 */ /* 0x000362000c1e1900 */
        /* <DEDUP_REMOVED lines=19> */
[----:B------:R-:W-:Y:S01]  /*b250*/  IMAD.U32 R36, RZ, RZ, UR4 ;  /* 0x00000004ff247e24 */ /* 0x000fe2000f8e00ff */
[----:B--2---:R1:W-:Y:S01]  /*b260*/  @P0 STL [R1+0x4], R0 ;  /* 0x0000040001000387 */ /* 0x0043e20000100800 */
[----:B------:R-:W-:Y:S05]  /*b270*/  @P0 BRA `(.L_x_2484) ;  /* 0x0000000000200947 */ /* 0x000fea0003800000 */
        /* <DEDUP_REMOVED lines=8> */
.L_x_2484:
        /* <DEDUP_REMOVED lines=9> */
.L_x_2485:
        /* <DEDUP_REMOVED lines=9> */
.L_x_2486:
[----:B------:R-:W3:Y:S01]  /*b420*/  LDL R4, [R1+0x4] ;  /* 0x0000040001047983 */ /* 0x000ee20000100800 */
[----:B012---:R-:W0:Y:S01]  /*b430*/  LDC R0, c[0x0][0x448] ;  /* 0x00011200ff007b82 */ /* 0x007e220000000800 */
[----:B-----5:R-:W-:Y:S01]  /*b440*/  IADD3 R36, -R37, R36, RZ ;  /* 0x0000002425247210 */ /* 0x020fe20007ffe1ff */
[----:B------:R-:W-:Y:S01]  /*b450*/  BSSY B7, `(.L_x_2487) ;  /* 0x000037d000077945 */ /* 0x000fe20003800000 */
[----:B------:R-:W-:Y:S02]  /*b460*/  LOP3.LUT R23, R23, 0xffffff7f, RZ, 0xc0, !PT ;  /* 0xffffff7f17177812 */ /* 0x000fe400078ec0ff */
[----:B0-----:R-:W-:Y:S01]  /*b470*/  ISETP.NE.AND P0, PT, R0, 0x1, PT ;  /* 0x000000010000780c */ /* 0x001fe20003f05270 */
[----:B------:R-:W-:-:S04]  /*b480*/  IMAD.SHL.U32 R0, R17, 0x80, RZ ;  /* 0x0000008011007824 */ /* 0x000fc800078e00ff */
[----:B------:R-:W-:-:S08]  /*b490*/  VIADD R0, R0, 0x7f ;  /* 0x0000007f00007836 */ /* 0x000fd00000000000 */
[----:B------:R-:W0:Y:S01]  /*b4a0*/  @P0 LDC R3, c[0x0][0x44c] ;  /* 0x00011300ff030b82 */ /* 0x000e220000000800 */
[----:B------:R-:W-:-:S07]  /*b4b0*/  @P0 LOP3.LUT R23, R23, 0x80, RZ, 0xfc, !PT ;  /* 0x0000008017170812 */ /* 0x000fce00078efcff */
[----:B------:R-:W1:Y:S01]  /*b4c0*/  @P0 LDC R5, c[0x0][0x450] ;  /* 0x00011400ff050b82 */ /* 0x000e620000000800 */
[----:B0-----:R-:W-:-:S05]  /*b4d0*/  @P0 IMAD.HI.U32 R2, R0, R3, RZ ;  /* 0x0000000300020227 */ /* 0x001fca00078e00ff */
[----:B-1----:R-:W-:Y:S01]  /*b4e0*/  @P0 SHF.R.U32.HI R0, RZ, R5, R2 ;  /* 0x00000005ff000219 */ /* 0x002fe20000011602 */
[----:B------:R-:W-:-:S04]  /*b4f0*/  VIADD R2, R36, 0x5f ;  /* 0x0000005f24027836 */ /* 0x000fc80000000000 */
[----:B------:R-:W-:Y:S01]  /*b500*/  IMAD.HI R2, R2, 0x2aaaaaab, RZ ;  /* 0x2aaaaaab02027827 */ /* 0x000fe200078e02ff */
[----:B---3--:R-:W-:-:S05]  /*b510*/  IADD3 R3, R36, 0x60, -R4 ;  /* 0x0000006024037810 */ /* 0x008fca0007ffe804 */
[----:B------:R-:W-:Y:S01]  /*b520*/  IMAD.IADD R0, R3, 0x1, R0 ;  /* 0x0000000103007824 */ /* 0x000fe200078e0200 */
[----:B------:R-:W-:-:S03]  /*b530*/  SHF.R.U32.HI R3, RZ, 0x1f, R2 ;  /* 0x0000001fff037819 */ /* 0x000fc60000011602 */
[----:B------:R-:W-:Y:S01]  /*b540*/  IMAD.HI R0, R0, 0x2aaaaaab, RZ ;  /* 0x2aaaaaab00007827 */ /* 0x000fe200078e02ff */
[----:B------:R-:W-:-:S04]  /*b550*/  LEA.HI.SX32 R3, R2, R3, 0x1c ;  /* 0x0000000302037211 */ /* 0x000fc800078fe2ff */
[----:B------:R-:W-:-:S04]  /*b560*/  SHF.R.U32.HI R5, RZ, 0x1f, R0 ;  /* 0x0000001fff057819 */ /* 0x000fc80000011600 */
[----:B------:R-:W-:-:S04]  /*b570*/  LEA.HI.SX32 R0, R0, R5, 0x1c ;  /* 0x0000000500007211 */ /* 0x000fc800078fe2ff */
[----:B------:R-:W-:-:S04]  /*b580*/  VIMNMX R29, R3, R0, PT ;  /* 0x00000000031d7248 */ /* 0x000fc80003fe0100 */
[----:B------:R-:W-:Y:S01]  /*b590*/  ISETP.GT.AND P0, PT, R29, RZ, PT ;  /* 0x000000ff1d00720c */ /* 0x000fe20003f04270 */
[----:B------:R0:W-:-:S12]  /*b5a0*/  STL [R1+0x8], R29 ;  /* 0x0000081d01007387 */ /* 0x0001d80000100800 */
        /* <DEDUP_REMOVED lines=18> */
.L_x_2488:
        /* <DEDUP_REMOVED lines=20> */
.L_x_2491:
[----:B------:R-:W-:Y:S05]  /*b810*/  BSYNC B6 ;  /* 0x0000000000067941 */ /* 0x000fea0003800000 */
.L_x_2490:
        /* <DEDUP_REMOVED lines=20> */
.L_x_2494:
        /* <DEDUP_REMOVED lines=15> */
.L_x_2493:
[----:B------:R-:W-:Y:S05]  /*ba50*/  BSYNC B6 ;  /* 0x0000000000067941 */ /* 0x000fea0003800000 */
.L_x_2492:
[----:B------:R-:W-:Y:S01]  /*ba60*/  ULDC.64 UR4, c[0x0][0x9f8] ;  /* 0x00027e0000047ab9 */ /* 0x000fe20000000a00 */
[----:B------:R-:W0:Y:S01]  /*ba70*/  S2R R2, SR_TID.X ;  /* 0x0000000000027919 */ /* 0x000e220000002100 */
[----:B------:R-:W-:Y:S01]  /*ba80*/  ISETP.NE.U32.AND P0, PT, RZ, UR4, PT ;  /* 0x00000004ff007c0c */ /* 0x000fe2000bf05070 */
[----:B------:R-:W1:Y:S01]  /*ba90*/  LDC R6, c[0x0][0x430] ;  /* 0x00010c00ff067b82 */ /* 0x000e620000000800 */
[----:B------:R-:W2:Y:S02]  /*baa0*/  S2R R21, SR_TID.X ;  /* 0x0000000000157919 */ /* 0x000ea40000002100 */
[----:B------:R-:W-:-:S13]  /*bab0*/  ISETP.NE.AND.EX P0, PT, RZ, UR5, PT, P0 ;  /* 0x00000005ff007c0c */ /* 0x000fda000bf05300 */
[----:B------:R-:W-:Y:S01]  /*bac0*/  @P0 IADD3 R24, P1, R24, UR4, RZ ;  /* 0x0000000418180c10 */ /* 0x000fe2000ff3e0ff */
[----:B------:R-:W-:Y:S01]  /*bad0*/  VIADD R26, R29, 0xffffffff ;  /* 0xffffffff1d1a7836 */ /* 0x000fe20000000000 */
[----:B------:R-:W-:Y:S01]  /*bae0*/  LOP3.LUT R23, R23, 0xffffffdf, RZ, 0xc0, !PT ;  /* 0xffffffdf17177812 */ /* 0x000fe200078ec0ff */
[----:B------:R-:W-:Y:S01]  /*baf0*/  ULDC UR4, c[0x0][0x320] ;  /* 0x0000c80000047ab9 */ /* 0x000fe20000000800 */
[----:B------:R-:W-:-:S05]  /*bb00*/  @P0 IADD3.X R25, R25, UR5, RZ, P1, !PT ;  /* 0x0000000519190c10 */ /* 0x000fca0008ffe4ff */
[----:B------:R-:W3:Y:S01]  /*bb10*/  @P0 LDG.E R31, desc[UR36][R24.64] ;  /* 0x00000024181f0981 */ /* 0x000ee2000c1e1900 */
[----:B-1----:R-:W-:Y:S02]  /*bb20*/  ISETP.NE.AND P2, PT, R6, 0x1, PT ;  /* 0x000000010600780c */ /* 0x002fe40003f45270 */
[----:B0-----:R-:W-:Y:S01]  /*bb30*/  LOP3.LUT R2, R2, 0x7f, RZ, 0xc0, !PT ;  /* 0x0000007f02027812 */ /* 0x001fe200078ec0ff */
[----:B------:R-:W0:Y:S03]  /*bb40*/  S2R R29, SR_TID.X ;  /* 0x00000000001d7919 */ /* 0x000e260000002100 */
[----:B------:R-:W-:Y:S02]  /*bb50*/  SHF.R.U32.HI R2, RZ, 0x3, R2 ;  /* 0x00000003ff027819 */ /* 0x000fe40000011602 */
[----:B--2---:R-:W-:-:S05]  /*bb60*/  SHF.L.U32 R20, R21, 0x4, RZ ;  /* 0x0000000415147819 */ /* 0x004fca00000006ff */
[----:B------:R-:W1:Y:S01]  /*bb70*/  @P2 LDC R0, c[0x0][0x438] ;  /* 0x00010e00ff002b82 */ /* 0x000e620000000800 */
[----:B------:R-:W-:-:S05]  /*bb80*/  LOP3.LUT R20, R2, 0x70, R20, 0xf8, !PT ;  /* 0x0000007002147812 */ /* 0x000fca00078ef814 */
[----:B------:R-:W-:Y:S02]  /*bb90*/  IMAD R3, R26, 0x60, R20 ;  /* 0x000000601a037824 */ /* 0x000fe400078e0214 */
[----:B------:R-:W2:Y:S03]  /*bba0*/  @P2 LDC R2, c[0x0][0x434] ;  /* 0x00010d00ff022b82 */ /* 0x000ea60000000800 */
[----:B------:R-:W-:-:S04]  /*bbb0*/  ISETP.GE.AND P0, PT, R3, R36, PT ;  /* 0x000000240300720c */ /* 0x000fc80003f06270 */
[----:B------:R-:W-:Y:S01]  /*bbc0*/  ISETP.GT.U32.OR P0, PT, R20, 0x5f, P0 ;  /* 0x0000005f1400780c */ /* 0x000fe20000704470 */
[----:B------:R-:W-:Y:S02]  /*bbd0*/  IMAD.IADD R3, R3, 0x1, R37 ;  /* 0x0000000103037824 */ /* 0x000fe400078e0225 */
[----:B0-----:R-:W-:-:S10]  /*bbe0*/  IMAD.SHL.U32 R10, R29, 0x8, RZ ;  /* 0x000000081d0a7824 */ /* 0x001fd400078e00ff */
[----:B------:R-:W0:Y:S01]  /*bbf0*/  @!P0 LDC.64 R4, c[0x0][0x428] ;  /* 0x00010a00ff048b82 */ /* 0x000e220000000a00 */
[----:B--2---:R-:W-:Y:S01]  /*bc00*/  @P2 IMAD.HI.U32 R7, R3, R2, RZ ;  /* 0x0000000203072227 */ /* 0x004fe200078e00ff */
[----:B------:R-:W-:-:S03]  /*bc10*/  LOP3.LUT R10, R10, 0x38, RZ, 0xc0, !PT ;  /* 0x000000380a0a7812 */ /* 0x000fc600078ec0ff */
[----:B------:R-:W-:Y:S01]  /*bc20*/  IMAD.MOV.U32 R2, RZ, RZ, R3 ;  /* 0x000000ffff027224 */ /* 0x000fe200078e0003 */
[----:B-1----:R-:W-:Y:S02]  /*bc30*/  @P2 SHF.R.U32.HI R2, RZ, R0, R7 ;  /* 0x00000000ff022219 */ /* 0x002fe40000011607 */
[----:B------:R-:W-:-:S03]  /*bc40*/  LOP3.LUT R32, R10, 0x40, RZ, 0xfc, !PT ;  /* 0x000000400a207812 */ /* 0x000fc600078efcff */
[--C-:B------:R-:W-:Y:S01]  /*bc50*/  IMAD.MOV R0, RZ, RZ, -R2.reuse ;  /* 0x000000ffff007224 */ /* 0x100fe200078e0a02 */
[----:B------:R-:W-:Y:S02]  /*bc60*/  @P2 LOP3.LUT R23, R23, 0x20, RZ, 0xfc, !PT ;  /* 0x0000002017172812 */ /* 0x000fe400078efcff */
[----:B------:R-:W-:Y:S01]  /*bc70*/  ISETP.GE.AND P2, PT, R32, UR4, PT ;  /* 0x0000000420007c0c */ /* 0x000fe2000bf46270 */
[----:B------:R-:W-:Y:S01]  /*bc80*/  IMAD R0, R6, R0, R3 ;  /* 0x0000000006007224 */ /* 0x000fe200078e0203 */
[----:B------:R-:W-:Y:S02]  /*bc90*/  @!P0 SHF.R.S32.HI R3, RZ, 0x1f, R2 ;  /* 0x0000001fff038819 */ /* 0x000fe40000011402 */
[----:B------:R-:W-:Y:S02]  /*bca0*/  SEL R29, RZ, 0xffffffff, P2 ;  /* 0xffffffffff1d7807 */ /* 0x000fe40001000000 */
[----:B------:R-:W-:Y:S01]  /*bcb0*/  ISETP.GE.AND P1, PT, R10, UR4, PT ;  /* 0x000000040a007c0c */ /* 0x000fe2000bf26270 */
[----:B------:R-:W-:-:S02]  /*bcc0*/  ULDC UR4, c[0x0][0x2f4] ;  /* 0x0000bd0000047ab9 */ /* 0x000fc40000000800 */
[----:B------:R-:W-:Y:S01]  /*bcd0*/  IMAD.SHL.U32 R29, R29, 0x2, RZ ;  /* 0x000000021d1d7824 */ /* 0x000fe200078e00ff */
[C---:B------:R-:W-:Y:S02]  /*bce0*/  ISETP.GE.AND P2, PT, R10.reuse, UR4, PT ;  /* 0x000000040a007c0c */ /* 0x040fe4000bf46270 */
[----:B------:R-:W-:Y:S02]  /*bcf0*/  LOP3.LUT R23, R23, 0xfffffffb, RZ, 0xc0, !PT ;  /* 0xfffffffb17177812 */ /* 0x000fe400078ec0ff */
[----:B------:R-:W-:-:S09]  /*bd00*/  LOP3.LUT R9, R10, 0x80, RZ, 0xfc, !PT ;  /* 0x000000800a097812 */ /* 0x000fd200078efcff */
[----:B------:R-:W-:-:S04]  /*bd10*/  @P2 LOP3.LUT R23, R23, 0x4, RZ, 0xfc, !PT ;  /* 0x0000000417172812 */ /* 0x000fc800078efcff */
[----:B------:R-:W-:Y:S01]  /*bd20*/  LOP3.LUT R23, R23, 0xfffffffd, RZ, 0xc0, !PT ;  /* 0xfffffffd17177812 */ /* 0x000fe200078ec0ff */
[----:B------:R-:W-:Y:S01]  /*bd30*/  UMOV UR5, 0xffffffff ;  /* 0xffffffff00057882 */ /* 0x000fe20000000000 */
[----:B---3--:R-:W-:-:S05]  /*bd40*/  SHF.R.S32.HI R6, RZ, 0x1f, R31 ;  /* 0x0000001fff067819 */ /* 0x008fca000001141f */
[----:B------:R1:W-:Y:S01]  /*bd50*/  STL [R1], R6 ;  /* 0x0000000601007387 */ /* 0x0003e20000100800 */
[-C--:B0-----:R-:W-:Y:S02]  /*bd60*/  @!P0 IMAD R8, R6, R4.reuse, RZ ;  /* 0x0000000406088224 */ /* 0x081fe400078e02ff */
[----:B-1----:R-:W-:Y:S01]  /*bd70*/  @!P0 IMAD.WIDE.U32 R6, R31, R4, R2 ;  /* 0x000000041f068225 */ /* 0x002fe200078e0002 */
[----:B------:R-:W-:-:S04]  /*bd80*/  SEL R2, RZ, 0x1, P1 ;  /* 0x00000001ff027807 */ /* 0x000fc80000800000 */
[----:B------:R-:W-:Y:S02]  /*bd90*/  LOP3.LUT R29, R29, 0x2, R2, 0xe2, !PT ;  /* 0x000000021d1d7812 */ /* 0x000fe400078ee202 */
[----:B------:R-:W0:Y:S01]  /*bda0*/  @!P0 LDC.64 R2, c[0x0][0x418] ;  /* 0x00010600ff028b82 */ /* 0x000e220000000a00 */
[----:B------:R-:W-:-:S04]  /*bdb0*/  @!P0 IMAD R5, R31, R5, R8 ;  /* 0x000000051f058224 */ /* 0x000fc800078e0208 */
[----:B------:R-:W-:Y:S01]  /*bdc0*/  @!P0 IMAD.IADD R5, R7, 0x1, R5 ;  /* 0x0000000107058824 */ /* 0x000fe200078e0205 */
[----:B------:R-:W-:Y:S02]  /*bdd0*/  MOV R4, RZ ;  /* 0x000000ff00047202 */ /* 0x000fe40000000f00 */
[----:B0-----:R-:W-:-:S04]  /*bde0*/  @!P0 LEA R2, P1, R6, R2, 0x2 ;  /* 0x0000000206028211 */ /* 0x001fc800078210ff */
[----:B------:R-:W-:Y:S02]  /*bdf0*/  @!P0 LEA.HI.X R3, R6, R3, R5, 0x2, P1 ;  /* 0x0000000306038211 */ /* 0x000fe400008f1405 */
[----:B------:R-:W-:-:S03]  /*be00*/  ISETP.GE.AND P1, PT, R32, UR4, PT ;  /* 0x0000000420007c0c */ /* 0x000fc6000bf26270 */
[----:B------:R0:W5:Y:S01]  /*be10*/  @!P0 LDG.E R4, desc[UR36][R2.64] ;  /* 0x0000002402048981 */ /* 0x000162000c1e1900 */
[----:B------:R-:W-:-:S09]  /*be20*/  ISETP.GE.AND P0, PT, R9, UR4, PT ;  /* 0x0000000409007c0c */ /* 0x000fd2000bf06270 */
[----:B------:R-:W-:-:S04]  /*be30*/  @P1 LOP3.LUT R23, R23, 0x2, RZ, 0xfc, !PT ;  /* 0x0000000217171812 */ /* 0x000fc800078efcff */
[----:B------:R-:W-:Y:S01]  /*be40*/  LOP3.LUT R23, R23, 0xfffffffe, RZ, 0xc0, !PT ;  /* 0xfffffffe17177812 */ /* 0x000fe200078ec0ff */
[----:B0-----:R-:W-:-:S03]  /*be50*/  IMAD.U32 R2, RZ, RZ, UR38 ;  /* 0x00000026ff027e24 */ /* 0x001fc6000f8e00ff */
[----:B------:R-:W-:Y:S01]  /*be60*/  @P0 LOP3.LUT R23, R23, 0x1, RZ, 0xfc, !PT ;  /* 0x0000000117170812 */ /* 0x000fe200078efcff */
[----:B------:R-:W-:Y:S06]  /*be70*/  BRA.DIV UR5, `(.L_x_2495) ;  /* 0x0000004205087947 */ /* 0x000fec000b800000 */
.L_x_2563:
[----:B------:R-:W-:Y:S02]  /*be80*/  ISETP.NE.AND P0, PT, R2, 0x3, PT ;  /* 0x000000030200780c */ /* 0x000fe40003f05270 */
[----:B------:R-:W-:Y:S02]  /*be90*/  ISETP.GT.U32.AND P1, PT, R20, 0x5f, PT ;  /* 0x0000005f1400780c */ /* 0x000fe40003f24070 */
[----:B------:R-:W-:Y:S02]  /*bea0*/  LOP3.LUT R23, R23, 0xffffffef, RZ, 0xc0, !PT ;  /* 0xffffffef17177812 */ /* 0x000fe400078ec0ff */
[----:B------:R-:W-:-:S07]  /*beb0*/  SHF.R.S32.HI R32, RZ, 0x1f, R18 ;  /* 0x0000001fff207819 */ /* 0x000fce0000011412 */
[----:B------:R-:W-:-:S04]  /*bec0*/  @P0 LOP3.LUT R23, R23, 0x10, RZ, 0xfc, !PT ;  /* 0x0000001017170812 */ /* 0x000fc800078efcff */
[----:B------:R-:W-:-:S04]  /*bed0*/  LOP3.LUT R23, R23, 0xfffffff7, RZ, 0xc0, !PT ;  /* 0xfffffff717177812 */ /* 0x000fc800078ec0ff */
[----:B------:R-:W-:Y:S01]  /*bee0*/  @P1 LOP3.LUT R23, R23, 0x8, RZ, 0xfc, !PT ;  /* 0x0000000817171812 */ /* 0x000fe200078efcff */
[----:B------:R-:W-:Y:S06]  /*bef0*/  @!P0 BRA `(.L_x_2496) ;  /* 0x0000000000048947 */ /* 0x000fec0003800000 */
[----:B------:R-:W-:Y:S01]  /*bf00*/  BPT.TRAP 0x1 ;  /* 0x000000040000795c */ /* 0x000fe20000300000 */
.L_x_2496:
        /* <DEDUP_REMOVED lines=25> */
.L_x_2564:
[----:B------:R-:W-:Y:S05]  /*c0a0*/  BSYNC B0 ;  /* 0x0000000000007941 */ /* 0x000fea0003800000 */
.L_x_2497:
        /* <DEDUP_REMOVED lines=21> */
[----:B------:R-:W-:Y:S01]  /*c200*/  LEA R4, P0, R2, UR4, 0x1 ;  /* 0x0000000402047c11 */ /* 0x000fe2000f8008ff */
[----:B------:R-:W-:Y:S01]  /*c210*/  UMOV UR4, 0xffffffff ;  /* 0xffffffff00047882 */ /* 0x000fe20000000000 */
[----:B------:R-:W-:Y:S01]  /*c220*/  SHF.R.U32.HI R9, RZ, 0x3, R8 ;  /* 0x00000003ff097819 */ /* 0x000fe20000011608 */
[----:B------:R-:W-:Y:S01]  /*c230*/  IMAD R5, R27, 0x4800, R33 ;  /* 0x000048001b057824 */ /* 0x000fe200078e0221 */
[----:B------:R-:W0:Y:S01]  /*c240*/  S2R R8, SR_TID.X ;  /* 0x0000000000087919 */ /* 0x000e220000002100 */
[----:B------:R-:W-:Y:S02]  /*c250*/  IADD3 R0, R3, R0, RZ ;  /* 0x0000000003007210 */ /* 0x000fe40007ffe0ff */
[----:B------:R-:W-:-:S02]  /*c260*/  IMAD.IADD R6, R6, 0x1, -R9 ;  /* 0x0000000106067824 */ /* 0x000fc400078e0a09 */
[----:B------:R-:W-:-:S03]  /*c270*/  LEA.HI.X R0, R2, UR5, R0, 0x1, P0 ;  /* 0x0000000502007c11 */ /* 0x000fc600080f0c00 */
        /* <DEDUP_REMOVED lines=66> */
.L_x_2578:
        /* <DEDUP_REMOVED lines=12> */
.L_x_2500:
        /* <DEDUP_REMOVED lines=10> */
.L_x_2501:
[----:B------:R2:W5:Y:S01]  /*c800*/  LDL.LU R0, [R1+0xc] ;  /* 0x00000c0001007983 */ /* 0x0005620000300800 */
[----:B------:R-:W-:Y:S01]  /*c810*/  LOP3.LUT P0, RZ, R23, 0x40, RZ, 0xc0, !PT ;  /* 0x0000004017ff7812 */ /* 0x000fe2000780c0ff */
[----:B------:R2:W-:-:S12]  /*c820*/  SYNCS.ARRIVE.TRANS64.A1T0 RZ, [R7+URZ+0x2a830], RZ ;  /* 0x02a830ff07ff79a7 */ /* 0x0005d8000810003f */
[----:B------:R-:W-:Y:S05]  /*c830*/  WARPSYNC.ALL ;  /* 0x0000000000007948 */ /* 0x000fea0003800000 */
[----:B------:R-:W-:Y:S01]  /*c840*/  ULDC.64 UR4, c[0x0][0x298] ;  /* 0x0000a60000047ab9 */ /* 0x000fe20000000a00 */
[----:B-1----:R-:W-:Y:S01]  /*c850*/  VIADD R2, R22, 0xc400 ;  /* 0x0000c40016027836 */ /* 0x002fe20000000000 */
[----:B------:R-:W-:Y:S01]  /*c860*/  SEL R30, R30, RZ, !P0 ;  /* 0x000000ff1e1e7207 */ /* 0x000fe20004000000 */
[----:B0-----:R-:W-:Y:S01]  /*c870*/  IMAD.WIDE.U32 R4, R35, UR4, RZ ;  /* 0x0000000423047c25 */ /* 0x001fe2000f8e00ff */
        /* <DEDUP_REMOVED lines=8> */
[----:B------:R-:W-:-:S05]  /*c900*/  IMAD R0, R35, UR5, R0 ;  /* 0x0000000523007c24 */ /* 0x000fca000f8e0200 */
[----:B------:R-:W-:Y:S01]  /*c910*/  IADD3 R35, R5, R0, RZ ;  /* 0x0000000005237210 */ /* 0x000fe20007ffe0ff */
[----:B-1----:R-:W-:Y:S06]  /*c920*/  @!P0 BRA `(.L_x_2503) ;  /* 0x0000000000408947 */ /* 0x002fec0003800000 */
[----:B------:R-:W-:Y:S01]  /*c930*/  MOV R2, 0x0 ;  /* 0x0000000000027802 */ /* 0x000fe20000000f00 */
[----:B------:R-:W-:Y:S01]  /*c940*/  ULDC.64 UR6, c[0x4][0xf0] ;  /* 0x01003c0000067ab9 */ /* 0x000fe20000000a00 */
[----:B------:R-:W-:Y:S01]  /*c950*/  ULDC.64 UR8, c[0x4][0xf8] ;  /* 0x01003e0000087ab9 */ /* 0x000fe20000000a00 */
[----:B------:R-:W-:Y:S01]  /*c960*/  ULDC.64 UR4, c[0x4][0x88] ;  /* 0x0100220000047ab9 */ /* 0x000fe20000000a00 */
[----:B------:R-:W-:Y:S01]  /*c970*/  IMAD.U32 R4, RZ, RZ, UR6 ;  /* 0x00000006ff047e24 */ /* 0x000fe2000f8e00ff */
[----:B------:R-:W-:Y:S01]  /*c980*/  MOV R12, 0x1 ;  /* 0x00000001000c7802 */ /* 0x000fe20000000f00 */
[----:B------:R-:W0:Y:S01]  /*c990*/  LDC.64 R2, c[0x4][R2] ;  /* 0x0100000002027b82 */ /* 0x000e220000000a00 */
[----:B------:R-:W-:Y:S02]  /*c9a0*/  IMAD.U32 R5, RZ, RZ, UR7 ;  /* 0x00000007ff057e24 */ /* 0x000fe4000f8e00ff */
[----:B------:R-:W-:Y:S02]  /*c9b0*/  IMAD.U32 R6, RZ, RZ, UR8 ;  /* 0x00000008ff067e24 */ /* 0x000fe4000f8e00ff */
[----:B--2---:R-:W-:-:S02]  /*c9c0*/  IMAD.U32 R7, RZ, RZ, UR9 ;  /* 0x00000009ff077e24 */ /* 0x004fc4000f8e00ff */
[----:B------:R-:W-:Y:S02]  /*c9d0*/  IMAD.U32 R10, RZ, RZ, UR4 ;  /* 0x00000004ff0a7e24 */ /* 0x000fe4000f8e00ff */
[----:B------:R-:W-:Y:S02]  /*c9e0*/  IMAD.U32 R11, RZ, RZ, UR5 ;  /* 0x00000005ff0b7e24 */ /* 0x000fe4000f8e00ff */
[----:B------:R-:W-:Y:S02]  /*c9f0*/  IMAD.MOV.U32 R8, RZ, RZ, 0x70 ;  /* 0x00000070ff087424 */ /* 0x000fe400078e00ff */
[----:B------:R-:W-:-:S07]  /*ca00*/  IMAD.MOV.U32 R13, RZ, RZ, RZ ;  /* 0x000000ffff0d7224 */ /* 0x000fce00078e00ff */
[----:B------:R-:W-:-:S07]  /*ca10*/  LEPC R20, `(.L_x_2503) ;  /* 0x000000001014794e */ /* 0x000fce0000000000 */
[----:B0-----:R-:W-:Y:S05]  /*ca20*/  CALL.ABS.NOINC R2 ;  /* 0x0000000002007343 */ /* 0x001fea0003c00000 */
.L_x_2503:
[----:B------:R-:W-:Y:S05]  /*ca30*/  BSYNC B6 ;  /* 0x0000000000067941 */ /* 0x000fea0003800000 */
.L_x_2502:
[----:B------:R-:W3:Y:S01]  /*ca40*/  LDL.LU R2, [R1+0xc] ;  /* 0x00000c0001027983 */ /* 0x000ee20000300800 */
[----:B------:R-:W-:-:S03]  /*ca50*/  ULDC.64 UR4, c[0x0][0x2d8] ;  /* 0x0000b60000047ab9 */ /* 0x000fc60000000a00 */
[----:B------:R-:W4:Y:S01]  /*ca60*/  LDL.LU.64 R20, [R1+0x10] ;  /* 0x0000100001147983 */ /* 0x000f220000300a00 */
[----:B------:R-:W-:Y:S02]  /*ca70*/  IMAD.MOV.U32 R3, RZ, RZ, R35 ;  /* 0x000000ffff037224 */ /* 0x000fe400078e0023 */
[----:B------:R-:W-:Y:S01]  /*ca80*/  IMAD R0, R32, UR4, RZ ;  /* 0x0000000420007c24 */ /* 0x000fe2000f8e02ff */
[----:B------:R0:W5:Y:S03]  /*ca90*/  LDL R10, [R1+0x4] ;  /* 0x00000400010a7983 */ /* 0x0001660000100800 */
[----:B------:R-:W-:Y:S01]  /*caa0*/  IMAD R0, R18, UR5, R0 ;  /* 0x0000000512007c24 */ /* 0x000fe2000f8e0200 */
[----:B------:R-:W1:Y:S02]  /*cab0*/  S2R R11, SR_TID.X ;  /* 0x00000000000b7919 */ /* 0x000e640000002100 */
[----:B-1----:R-:W-:-:S05]  /*cac0*/  IMAD.SHL.U32 R8, R11, 0x8, RZ ;  /* 0x000000080b087824 */ /* 0x002fca00078e00ff */
[----:B------:R-:W-:Y:S01]  /*cad0*/  LOP3.LUT R8, R8, 0x38, RZ, 0xc0, !PT ;  /* 0x0000003808087812 */ /* 0x000fe200078ec0ff */
[----:B---3--:R-:W-:Y:S02]  /*cae0*/  IMAD.MOV.U32 R4, RZ, RZ, R2 ;  /* 0x000000ffff047224 */ /* 0x008fe400078e0002 */
[----:B----4-:R-:W-:Y:S01]  /*caf0*/  IMAD.MOV.U32 R2, RZ, RZ, R20 ;  /* 0x000000ffff027224 */ /* 0x010fe200078e0014 */
[----:B------:R-:W1:Y:S01]  /*cb00*/  S2R R21, SR_TID.X ;  /* 0x0000000000157919 */ /* 0x000e620000002100 */
[----:B------:R-:W3:Y:S02]  /*cb10*/  LDC R20, c[0x0][0x448] ;  /* 0x00011200ff147b82 */ /* 0x000ee40000000800 */
[----:B------:R-:W-:Y:S01]  /*cb20*/  IMAD.WIDE.U32 R2, R18, UR4, R2 ;  /* 0x0000000412027c25 */ /* 0x000fe2000f8e0002 */
[----:B------:R-:W-:-:S03]  /*cb30*/  ULDC.64 UR4, c[0x0][0x2e0] ;  /* 0x0000b80000047ab9 */ /* 0x000fc60000000a00 */
[----:B------:R-:W-:Y:S02]  /*cb40*/  IMAD.IADD R3, R3, 0x1, R0 ;  /* 0x0000000103037824 */ /* 0x000fe400078e0200 */
[----:B------:R-:W-:Y:S02]  /*cb50*/  IMAD R4, R4, UR4, RZ ;  /* 0x0000000404047c24 */ /* 0x000fe4000f8e02ff */
[----:B------:R-:W-:-:S04]  /*cb60*/  IMAD.WIDE.U32 R2, R30, UR4, R2 ;  /* 0x000000041e027c25 */ /* 0x000fc8000f8e0002 */
[----:B------:R-:W-:Y:S01]  /*cb70*/  IMAD R4, R30, UR5, R4 ;  /* 0x000000051e047c24 */ /* 0x000fe2000f8e0204 */
[----:B------:R-:W-:Y:S01]  /*cb80*/  ULDC.64 UR4, c[0x0][0x2d0] ;  /* 0x0000b40000047ab9 */ /* 0x000fe20000000a00 */
[----:B---3--:R-:W-:Y:S02]  /*cb90*/  ISETP.NE.AND P6, PT, R20, 0x1, PT ;  /* 0x000000011400780c */ /* 0x008fe40003fc5270 */
[----:B------:R-:W3:Y:S01]  /*cba0*/  S2R R20, SR_TID.X ;  /* 0x0000000000147919 */ /* 0x000ee20000002100 */
[----:B-1----:R-:W-:-:S04]  /*cbb0*/  LOP3.LUT R21, R21, 0x7f, RZ, 0xc0, !PT ;  /* 0x0000007f15157812 */ /* 0x002fc800078ec0ff */
[----:B------:R-:W-:-:S06]  /*cbc0*/  SHF.R.U32.HI R21, RZ, 0x3, R21 ;  /* 0x00000003ff157819 */ /* 0x000fcc0000011615 */
[----:B--2---:R-:W1:Y:S08]  /*cbd0*/  @P6 LDC R7, c[0x0][0x44c] ;  /* 0x00011300ff076b82 */ /* 0x004e700000000800 */
[----:B------:R-:W2:Y:S01]  /*cbe0*/  @P6 LDC R6, c[0x0][0x450] ;  /* 0x00011400ff066b82 */ /* 0x000ea20000000800 */
[----:B---3--:R-:W-:-:S05]  /*cbf0*/  IMAD.SHL.U32 R20, R20, 0x10, RZ ;  /* 0x0000001014147824 */ /* 0x008fca00078e00ff */
[----:B------:R-:W-:-:S05]  /*cc00*/  LOP3.LUT R20, R21, 0x70, R20, 0xf8, !PT ;  /* 0x0000007015147812 */ /* 0x000fca00078ef814 */
[----:B------:R-:W-:-:S04]  /*cc10*/  IMAD R5, R17, 0x80, R20 ;  /* 0x0000008011057824 */ /* 0x000fc800078e0214 */
[----:B-1----:R-:W-:Y:S01]  /*cc20*/  @P6 IMAD.HI.U32 R7, R5, R7, RZ ;  /* 0x0000000705076227 */ /* 0x002fe200078e00ff */
[----:B------:R-:W-:-:S04]  /*cc30*/  MOV R0, R5 ;  /* 0x0000000500007202 */ /* 0x000fc80000000f00 */
[----:B--2---:R-:W-:Y:S02]  /*cc40*/  @P6 SHF.R.U32.HI R0, RZ, R6, R7 ;  /* 0x00000006ff006219 */ /* 0x004fe40000011607 */
[----:B------:R-:W1:Y:S01]  /*cc50*/  LDC R6, c[0x0][0x448] ;  /* 0x00011200ff067b82 */ /* 0x000e620000000800 */
[----:B------:R-:W-:Y:S02]  /*cc60*/  IMAD.IADD R3, R3, 0x1, R4 ;  /* 0x0000000103037824 */ /* 0x000fe400078e0204 */
[----:B------:R-:W-:Y:S02]  /*cc70*/  IMAD.MOV R4, RZ, RZ, -R0 ;  /* 0x000000ffff047224 */ /* 0x000fe400078e0a00 */
[----:B------:R-:W-:-:S04]  /*cc80*/  IMAD.WIDE.U32 R2, R0, UR4, R2 ;  /* 0x0000000400027c25 */ /* 0x000fc8000f8e0002 */
[----:B-1----:R-:W-:Y:S01]  /*cc90*/  IMAD R4, R6, R4, R5 ;  /* 0x0000000406047224 */ /* 0x002fe200078e0205 */
[----:B------:R-:W-:-:S05]  /*cca0*/  SHF.R.S32.HI R5, RZ, 0x1f, R0 ;  /* 0x0000001fff057819 */ /* 0x000fca0000011400 */
[----:B------:R-:W-:-:S04]  /*ccb0*/  IMAD R5, R5, UR4, RZ ;  /* 0x0000000405057c24 */ /* 0x000fc8000f8e02ff */
[----:B------:R-:W-:Y:S01]  /*ccc0*/  IMAD R5, R0, UR5, R5 ;  /* 0x0000000500057c24 */ /* 0x000fe2000f8e0205 */
[----:B------:R-:W-:Y:S01]  /*ccd0*/  SHF.R.S32.HI R0, RZ, 0x1f, R4 ;  /* 0x0000001fff007819 */ /* 0x000fe20000011404 */
[----:B------:R-:W-:Y:S02]  /*cce0*/  ULDC.64 UR4, c[0x0][0x2c8] ;  /* 0x0000b20000047ab9 */ /* 0x000fe40000000a00 */
[----:B------:R-:W-:Y:S02]  /*ccf0*/  IMAD.IADD R3, R3, 0x1, R5 ;  /* 0x0000000103037824 */ /* 0x000fe400078e0205 */
[----:B------:R-:W-:Y:S02]  /*cd00*/  IMAD R5, R0, UR4, RZ ;  /* 0x0000000400057c24 */ /* 0x000fe4000f8e02ff */
[----:B------:R-:W-:Y:S02]  /*cd10*/  IMAD.SHL.U32 R21, R11, 0x8, RZ ;  /* 0x000000080b157824 */ /* 0x000fe400078e00ff */
[----:B------:R-:W-:-:S02]  /*cd20*/  IMAD R0, R4, UR5, R5 ;  /* 0x0000000504007c24 */ /* 0x000fc4000f8e0205 */
[----:B------:R-:W-:Y:S01]  /*cd30*/  IMAD.WIDE.U32 R2, R4, UR4, R2 ;  /* 0x0000000404027c25 */ /* 0x000fe2000f8e0002 */
        /* <DEDUP_REMOVED lines=14> */
[----:B0-----:R-:W-:Y:S10]  /*ce20*/  BRA.DIV UR5, `(.L_x_2504) ;  /* 0x0000003a05887947 */ /* 0x001ff4000b800000 */
[----:B------:R-:W0:Y:S01]  /*ce30*/  SHFL.IDX PT, R14, R0, RZ, 0x181f ;  /* 0x00181fff000e7589 */ /* 0x000e2200000e0000 */
[----:B-----5:R-:W-:Y:S02]  /*ce40*/  IMAD R5, R10, R6, RZ ;  /* 0x000000060a057224 */ /* 0x020fe400078e02ff */
[----:B------:R-:W-:Y:S01]  /*ce50*/  IMAD R17, R17, 0x80, R9 ;  /* 0x0000008011117824 */ /* 0x000fe200078e0209 */
[----:B------:R-:W1:Y:S03]  /*ce60*/  SHFL.IDX PT, R2, R4, RZ, 0x181f ;  /* 0x00181fff04027589 */ /* 0x000e6600000e0000 */
[C---:B------:R-:W-:Y:S01]  /*ce70*/  VIADD R6, R17.reuse, 0x10 ;  /* 0x0000001011067836 */ /* 0x040fe20000000000 */
[----:B------:R-:W-:-:S13]  /*ce80*/  ISETP.GE.AND P1, PT, R17, R5, PT ;  /* 0x000000051100720c */ /* 0x000fda0003f26270 */
[----:B0-----:R-:W-:-:S04]  /*ce90*/  @!P1 LEA R14, P4, R8, R14, 0x1 ;  /* 0x0000000e080e9211 */ /* 0x001fc800078808ff */
[----:B-1----:R-:W-:Y:S01]  /*cea0*/  @!P1 IADD3.X R3, RZ, R2, RZ, P4, !PT ;  /* 0x00000002ff039210 */ /* 0x002fe200027fe4ff */
[----:B------:R-:W-:Y:S02]  /*ceb0*/  @!P1 IMAD.MOV.U32 R2, RZ, RZ, R14 ;  /* 0x000000ffff029224 */ /* 0x000fe400078e000e */
[----:B------:R-:W0:Y:S04]  /*cec0*/  SHFL.IDX PT, R14, R0, 0x1, 0x181f ;  /* 0x00381f00000e7f89 */ /* 0x000e2800000e0000 */
[----:B------:R-:W-:Y:S04]  /*ced0*/  @!P1 LDGSTS.E.BYPASS.LTC128B.128 [R34+0xc400], desc[UR36][R2.64], !P3 ;  /* 0x0c40000002229fae */ /* 0x000fe8000d901d64 */
[----:B------:R-:W-:Y:S04]  /*cee0*/  @!P1 LDGSTS.E.BYPASS.LTC128B.128 [R34+0x10400], desc[UR36][R2.64+0x80], !P2 ;  /* 0x1040008002229fae */ /* 0x000fe8000d101d64 */
[----:B------:R1:W-:Y:S01]  /*cef0*/  @!P1 LDGSTS.E.BYPASS.LTC128B.128 [R34+0x14400], desc[UR36][R2.64+0x100], !P0 ;  /* 0x1440010002229fae */ /* 0x0003e2000c101d64 */
[----:B------:R-:W-:Y:S01]  /*cf00*/  ISETP.GE.AND P1, PT, R6, R5, PT ;  /* 0x000000050600720c */ /* 0x000fe20003f26270 */
[----:B------:R-:W-:-:S02]  /*cf10*/  VIADD R6, R17, 0x20 ;  /* 0x0000002011067836 */ /* 0x000fc40000000000 */
[----:B-1----:R-:W1:Y:S10]  /*cf20*/  SHFL.IDX PT, R2, R4, 0x1, 0x181f ;  /* 0x00381f0004027f89 */ /* 0x002e7400000e0000 */
[----:B0-----:R-:W-:-:S05]  /*cf30*/  @!P1 LEA R14, P4, R8, R14, 0x1 ;  /* 0x0000000e080e9211 */ /* 0x001fca00078808ff */
[----:B-1----:R-:W-:Y:S02]  /*cf40*/  @!P1 IMAD.X R7, RZ, RZ, R2, P4 ;  /* 0x000000ffff079224 */ /* 0x002fe400020e0602 */
[----:B------:R-:W-:Y:S02]  /*cf50*/  @!P1 IMAD.MOV.U32 R2, RZ, RZ, R14 ;  /* 0x000000ffff029224 */ /* 0x000fe400078e000e */
[----:B------:R-:W-:Y:S01]  /*cf60*/  @!P1 IMAD.MOV.U32 R3, RZ, RZ, R7 ;  /* 0x000000ffff039224 */ /* 0x000fe200078e0007 */
        /* <DEDUP_REMOVED lines=8> */
[----:B-1----:R-:W-:Y:S01]  /*cff0*/  @!P1 IMAD.X R7, RZ, RZ, R2, P4 ;  /* 0x000000ffff079224 */ /* 0x002fe200020e0602 */
[----:B------:R-:W-:Y:S02]  /*d000*/  @!P1 MOV R2, R14 ;  /* 0x0000000e00029202 */ /* 0x000fe40000000f00 */
[----:B------:R-:W0:Y:S01]  /*d010*/  SHFL.IDX PT, R14, R0, 0x3, 0x181f ;  /* 0x00781f00000e7f89 */ /* 0x000e2200000e0000 */
[----:B------:R-:W-:-:S05]  /*d020*/  @!P1 IMAD.MOV.U32 R3, RZ, RZ, R7 ;  /* 0x000000ffff039224 */ /* 0x000fca00078e0007 */
        /* <DEDUP_REMOVED lines=36> */
[----:B------:R-:W-:-:S03]  /*d270*/  ISETP.GE.AND P1, PT, R6, R5, PT ;  /* 0x000000050600720c */ /* 0x000fc60003f26270 */
[----:B-1----:R-:W1:Y:S10]  /*d280*/  SHFL.IDX PT, R2, R4, 0x6, 0x181f ;  /* 0x00d81f0004027f89 */ /* 0x002e7400000e0000 */
[----:B0-----:R-:W-:Y:S01]  /*d290*/  @!P1 LEA R14, P4, R8, R14, 0x1 ;  /* 0x0000000e080e9211 */ /* 0x001fe200078808ff */
[----:B------:R-:W0:Y:S04]  /*d2a0*/  SHFL.IDX PT, R4, R4, 0x7, 0x181f ;  /* 0x00f81f0004047f89 */ /* 0x000e2800000e0000 */
[----:B-1----:R-:W-:Y:S01]  /*d2b0*/  @!P1 IMAD.X R7, RZ, RZ, R2, P4 ;  /* 0x000000ffff079224 */ /* 0x002fe200020e0602 */
[----:B------:R-:W-:-:S02]  /*d2c0*/  @!P1 MOV R2, R14 ;  /* 0x0000000e00029202 */ /* 0x000fc40000000f00 */
[----:B------:R1:W2:Y:S01]  /*d2d0*/  SHFL.IDX PT, R14, R0, 0x7, 0x181f ;  /* 0x00f81f00000e7f89 */ /* 0x0002a200000e0000 */
[----:B------:R-:W-:-:S05]  /*d2e0*/  @!P1 IMAD.MOV.U32 R3, RZ, RZ, R7 ;  /* 0x000000ffff039224 */ /* 0x000fca00078e0007 */
[----:B------:R1:W-:Y:S04]  /*d2f0*/  @!P1 LDGSTS.E.BYPASS.LTC128B.128 [R34+0xf400], desc[UR36][R2.64], !P3 ;  /* 0x0f40000002229fae */ /* 0x0003e8000d901d64 */
[----:B------:R1:W-:Y:S04]  /*d300*/  @!P1 LDGSTS.E.BYPASS.LTC128B.128 [R34+0x13400], desc[UR36][R2.64+0x80], !P2 ;  /* 0x1340008002229fae */ /* 0x0003e8000d101d64 */
[----:B0-----:R1:W-:Y:S02]  /*d310*/  @!P1 LDGSTS.E.BYPASS.LTC128B.128 [R34+0x17400], desc[UR36][R2.64+0x100], !P0 ;  /* 0x1740010002229fae */ /* 0x0013e4000c101d64 */
.L_x_2595:
[----:B-1----:R-:W-:Y:S01]  /*d320*/  VIADD R0, R17, 0x70 ;  /* 0x0000007011007836 */ /* 0x002fe20000000000 */
[----:B------:R-:W-:Y:S04]  /*d330*/  BSSY B0, `(.L_x_2505) ;  /* 0x000000b000007945 */ /* 0x000fe80003800000 */
[----:B------:R-:W-:-:S13]  /*d340*/  ISETP.GE.AND P1, PT, R0, R5, PT ;  /* 0x000000050000720c */ /* 0x000fda0003f26270 */
[----:B------:R-:W-:Y:S05]  /*d350*/  @P1 BRA `(.L_x_2506) ;  /* 0x0000000000201947 */ /* 0x000fea0003800000 */
[----:B--2---:R-:W-:-:S05]  /*d360*/  LEA R2, P1, R8, R14, 0x1 ;  /* 0x0000000e08027211 */ /* 0x004fca00078208ff */
[----:B------:R-:W-:-:S05]  /*d370*/  IMAD.X R3, RZ, RZ, R4, P1 ;  /* 0x000000ffff037224 */ /* 0x000fca00008e0604 */
[----:B------:R-:W-:Y:S01]  /*d380*/  @!PT LDS RZ, [RZ] ;  /* 0x00000000fffff984 */ /* 0x000fe20000000800 */
[----:B------:R-:W-:Y:S01]  /*d390*/  @!PT LDS RZ, [RZ] ;  /* 0x00000000fffff984 */ /* 0x000fe20000000800 */
[----:B------:R-:W-:Y:S01]  /*d3a0*/  @!PT LDS RZ, [RZ] ;  /* 0x00000000fffff984 */ /* 0x000fe20000000800 */
[----:B------:R0:W-:Y:S04]  /*d3b0*/  LDGSTS.E.BYPASS.LTC128B.128 [R34+0xfc00], desc[UR36][R2.64], !P3 ;  /* 0x0fc0000002227fae */ /* 0x0001e8000d901d64 */
[----:B------:R0:W-:Y:S04]  /*d3c0*/  LDGSTS.E.BYPASS.LTC128B.128 [R34+0x13c00], desc[UR36][R2.64+0x80], !P2 ;  /* 0x13c0008002227fae */ /* 0x0001e8000d101d64 */
[----:B------:R0:W-:Y:S02]  /*d3d0*/  LDGSTS.E.BYPASS.LTC128B.128 [R34+0x17c00], desc[UR36][R2.64+0x100], !P0 ;  /* 0x17c0010002227fae */ /* 0x0001e4000c101d64 */
.L_x_2506:
[----:B------:R-:W-:Y:S05]  /*d3e0*/  BSYNC B0 ;  /* 0x0000000000007941 */ /* 0x000fea0003800000 */
.L_x_2505:
[----:B------:R-:W-:Y:S01]  /*d3f0*/  NOP ;  /* 0x0000000000007918 */ /* 0x000fe20000000000 */
[----:B------:R-:W-:-:S13]  /*d400*/  PLOP3.LUT P0, PT, PT, PT, PT, 0x80, 0x0 ;  /* 0x000000000000781c */ /* 0x000fda0003f0f070 */
.L_x_2507:
[----:B------:R-:W-:Y:S02]  /*d410*/  PLOP3.LUT P1, PT, P1, P0, PT, 0xa2, 0x0 ;  /* 0x000000000000781c */ /* 0x000fe40000f21472 */
[----:B------:R-:W-:-:S08]  /*d420*/  @P0 R2UR P1, UR4, R22 ;  /* 0x00000000160402ca */ /* 0x000fd00000020000 */
[----:B------:R-:W-:-:S05]  /*d430*/  @P0 PLOP3.LUT P0, PT, P1, PT, PT, 0x80, 0x0 ;  /* 0x000000000000081c */ /* 0x000fca0000f0f070 */
[----:B------:R-:W-:Y:S01]  /*d440*/  @!P1 SYNCS.ARRIVE.TRANS64.RED.A0T1 RZ, [UR4+0x2a800], RZ ;  /* 0x02a800ffffff99a7 */ /* 0x000fe20008200404 */
[----:B------:R-:W-:Y:S07]  /*d450*/  @!P1 ARRIVES.LDGSTSBAR.64.TRANSCNT [UR4+0x2a800] ;  /* 0x02a80000ff0099b0 */ /* 0x000fee0008000a84 */
[----:B------:R-:W-:Y:S05]  /*d460*/  @P0 BRA.U.ANY `(.L_x_2507) ;  /* 0xfffffffd00e80947 */ /* 0x000fea000393ffff */
[----:B0-----:R-:W3:Y:S02]  /*d470*/  LDL.LU R2, [R1+0x18] ;  /* 0x0000180001027983 */ /* 0x001ee40000300800 */
[----:B---3--:R-:W-:-:S05]  /*d480*/  VIADD R2, R2, 0x1 ;  /* 0x0000000102027836 */ /* 0x008fca0000000000 */
        /* <DEDUP_REMOVED lines=10> */
.L_x_2596:
[----:B------:R-:W-:Y:S05]  /*d530*/  BSYNC B0 ;  /* 0x0000000000007941 */ /* 0x000fea0003800000 */
.L_x_2508:
[----:B------:R-:W3:Y:S01]  /*d540*/  LDL R0, [R1+0x8] ;  /* 0x0000080001007983 */ /* 0x000ee20000100800 */
[----:B------:R-:W-:Y:S01]  /*d550*/  BSSY B0, `(.L_x_2510) ;  /* 0x00000fc000007945 */ /* 0x000fe20003800000 */
[----:B---3--:R-:W-:-:S13]  /*d560*/  ISETP.GE.AND P0, PT, R0, 0x2, PT ;  /* 0x000000020000780c */ /* 0x008fda0003f06270 */
[----:B------:R-:W-:Y:S05]  /*d570*/  @!P0 BRA `(.L_x_2511) ;  /* 0x0000000c00e48947 */ /* 0x000fea0003800000 */
[----:B------:R-:W-:Y:S01]  /*d580*/  VIADD R0, R0, 0xfffffffe ;  /* 0xfffffffe00007836 */ /* 0x000fe20000000000 */
[----:B------:R-:W-:Y:S01]  /*d590*/  MOV R10, R27 ;  /* 0x0000001b000a7202 */ /* 0x000fe20000000f00 */
[----:B------:R-:W-:Y:S02]  /*d5a0*/  IMAD.MOV.U32 R17, RZ, RZ, R28 ;  /* 0x000000ffff117224 */ /* 0x000fe400078e001c */
[----:B------:R-:W-:-:S07]  /*d5b0*/  IMAD.MOV.U32 R30, RZ, RZ, R26 ;  /* 0x000000ffff1e7224 */ /* 0x000fce00078e001a */
.L_x_2524:
[----:B------:R-:W3:Y:S01]  /*d5c0*/  LDL R7, [R1] ;  /* 0x0000000001077983 */ /* 0x000ee20000100800 */
[----:B------:R-:W1:Y:S01]  /*d5d0*/  S2R R2, SR_TID.X ;  /* 0x0000000000027919 */ /* 0x000e620000002100 */
[----:B------:R-:W4:Y:S01]  /*d5e0*/  S2R R4, SR_TID.X ;  /* 0x0000000000047919 */ /* 0x000f220000002100 */
[----:B-1----:R-:W-:-:S04]  /*d5f0*/  LOP3.LUT R2, R2, 0x7f, RZ, 0xc0, !PT ;  /* 0x0000007f02027812 */ /* 0x002fc800078ec0ff */
[----:B0-----:R-:W-:Y:S01]  /*d600*/  SHF.R.U32.HI R3, RZ, 0x3, R2 ;  /* 0x00000003ff037819 */ /* 0x001fe20000011602 */
[----:B----4-:R-:W-:Y:S01]  /*d610*/  IMAD.SHL.U32 R8, R4, 0x10, RZ ;  /* 0x0000001004087824 */ /* 0x010fe200078e00ff */
[----:B------:R-:W0:Y:S04]  /*d620*/  LDC R2, c[0x0][0x430] ;  /* 0x00010c00ff027b82 */ /* 0x000e280000000800 */
[----:B------:R-:W-:-:S04]  /*d630*/  LOP3.LUT R8, R3, 0x70, R8, 0xf8, !PT ;  /* 0x0000007003087812 */ /* 0x000fc800078ef808 */
[----:B------:R-:W-:Y:S01]  /*d640*/  ISETP.GT.U32.AND P2, PT, R8, 0x5f, PT ;  /* 0x0000005f0800780c */ /* 0x000fe20003f44070 */
[----:B------:R-:W-:-:S12]  /*d650*/  IMAD R6, R0, 0x60, R37 ;  /* 0x0000006000067824 */ /* 0x000fd800078e0225 */
[----:B------:R-:W3:Y:S01]  /*d660*/  @!P2 LDC.64 R4, c[0x0][0x428] ;  /* 0x00010a00ff04ab82 */ /* 0x000ee20000000a00 */
[----:B0-----:R-:W-:-:S13]  /*d670*/  ISETP.NE.AND P0, PT, R2, 0x1, PT ;  /* 0x000000010200780c */ /* 0x001fda0003f05270 */
[----:B------:R-:W0:Y:S08]  /*d680*/  @P0 LDC R3, c[0x0][0x434] ;  /* 0x00010d00ff030b82 */ /* 0x000e300000000800 */
[----:B------:R-:W1:Y:S01]  /*d690*/  @P0 LDC R2, c[0x0][0x438] ;  /* 0x00010e00ff020b82 */ /* 0x000e620000000800 */
[----:B------:R-:W-:-:S04]  /*d6a0*/  IMAD.IADD R6, R8, 0x1, R6 ;  /* 0x0000000108067824 */ /* 0x000fc800078e0206 */
[----:B------:R-:W-:Y:S02]  /*d6b0*/  IMAD.MOV.U32 R8, RZ, RZ, R6 ;  /* 0x000000ffff087224 */ /* 0x000fe400078e0006 */
[----:B0-----:R-:W-:-:S05]  /*d6c0*/  @P0 IMAD.HI.U32 R3, R6, R3, RZ ;  /* 0x0000000306030227 */ /* 0x001fca00078e00ff */
[----:B-1----:R-:W-:-:S04]  /*d6d0*/  @P0 SHF.R.U32.HI R8, RZ, R2, R3 ;  /* 0x00000002ff080219 */ /* 0x002fc80000011603 */
[----:B------:R-:W-:Y:S01]  /*d6e0*/  @!P2 SHF.R.S32.HI R3, RZ, 0x1f, R8 ;  /* 0x0000001fff03a819 */ /* 0x000fe20000011408 */
[----:B---3--:R-:W-:-:S04]  /*d6f0*/  @!P2 IMAD R2, R7, R4, RZ ;  /* 0x000000040702a224 */ /* 0x008fc800078e02ff */
[----:B------:R-:W-:Y:S02]  /*d700*/  @!P2 IMAD R7, R31, R5, R2 ;  /* 0x000000051f07a224 */ /* 0x000fe400078e0202 */
[----:B------:R-:W-:-:S04]  /*d710*/  @!P2 IMAD.MOV.U32 R2, RZ, RZ, R8 ;  /* 0x000000ffff02a224 */ /* 0x000fc800078e0008 */
[----:B------:R-:W-:Y:S02]  /*d720*/  @!P2 IMAD.WIDE.U32 R2, R31, R4, R2 ;  /* 0x000000041f02a225 */ /* 0x000fe400078e0002 */
[----:B------:R-:W0:Y:S02]  /*d730*/  @!P2 LDC.64 R4, c[0x0][0x418] ;  /* 0x00010600ff04ab82 */ /* 0x000e240000000a00 */
[----:B------:R-:W-:Y:S01]  /*d740*/  @!P2 IMAD.IADD R7, R7, 0x1, R3 ;  /* 0x000000010707a824 */ /* 0x000fe200078e0203 */
[----:B0-----:R-:W-:-:S04]  /*d750*/  @!P2 LEA R4, P0, R2, R4, 0x2 ;  /* 0x000000040204a211 */ /* 0x001fc800078010ff */
[----:B------:R-:W-:Y:S02]  /*d760*/  @!P2 LEA.HI.X R5, R2, R5, R7, 0x2, P0 ;  /* 0x000000050205a211 */ /* 0x000fe400000f1407 */
[----:B------:R-:W-:-:S06]  /*d770*/  MOV R7, RZ ;  /* 0x000000ff00077202 */ /* 0x000fcc0000000f00 */
[----:B------:R0:W5:Y:S01]  /*d780*/  @!P2 LDG.E R7, desc[UR36][R4.64] ;  /* 0x000000240407a981 */ /* 0x000162000c1e1900 */
[----:B------:R-:W-:Y:S01]  /*d790*/  LOP3.LUT P1, RZ, R23, 0x10, RZ, 0xc0, !PT ;  /* 0x0000001017ff7812 */ /* 0x000fe2000782c0ff */
[----:B------:R-:W-:Y:S01]  /*d7a0*/  VIADD R27, R10, 0x1 ;  /* 0x000000010a1b7836 */ /* 0x000fe20000000000 */
[----:B------:R-:W-:Y:S05]  /*d7b0*/  YIELD ;  /* 0x0000000000007946 */ /* 0x000fea0003800000 */
[----:B------:R-:W-:Y:S01]  /*d7c0*/  ISETP.NE.AND P0, PT, R27, 0x2, PT ;  /* 0x000000021b00780c */ /* 0x000fe20003f05270 */
[----:B------:R-:W-:Y:S01]  /*d7d0*/  IMAD.MOV R3, RZ, RZ, -R8 ;  /* 0x000000ffff037224 */ /* 0x000fe200078e0a08 */
[----:B------:R-:W-:-:S02]  /*d7e0*/  ULDC UR4, c[0x0][0x430] ;  /* 0x00010c0000047ab9 */ /* 0x000fc40000000800 */
[----:B------:R-:W-:Y:S01]  /*d7f0*/  SEL R28, RZ, 0x1, P0 ;  /* 0x00000001ff1c7807 */ /* 0x000fe20000000000 */
[----:B------:R-:W-:Y:S01]  /*d800*/  IMAD R6, R3, UR4, R6 ;  /* 0x0000000403067c24 */ /* 0x000fe2000f8e0206 */
[----:B------:R-:W-:Y:S01]  /*d810*/  SEL R27, R27, RZ, P0 ;  /* 0x000000ff1b1b7207 */ /* 0x000fe20000000000 */
[----:B------:R-:W-:Y:S01]  /*d820*/  IMAD.MOV.U32 R26, RZ, RZ, R0 ;  /* 0x000000ffff1a7224 */ /* 0x000fe200078e0000 */
[----:B------:R-:W-:Y:S01]  /*d830*/  LOP3.LUT R28, R17, R28, RZ, 0x3c, !PT ;  /* 0x0000001c111c7212 */ /* 0x000fe200078e3cff */
[----:B0-----:R-:W-:Y:S06]  /*d840*/  @!P1 BRA `(.L_x_2512) ;  /* 0x0000000000049947 */ /* 0x001fec0003800000 */
[----:B------:R-:W-:Y:S01]  /*d850*/  BPT.TRAP 0x1 ;  /* 0x000000040000795c */ /* 0x000fe20000300000 */
.L_x_2512:
[----:B------:R-:W-:Y:S01]  /*d860*/  IMAD R5, R27, 0x8, R22 ;  /* 0x000000081b057824 */ /* 0x000fe200078e0216 */
[----:B------:R-:W-:Y:S01]  /*d870*/  SHF.L.U32 R0, R28, 0x1f, RZ ;  /* 0x0000001f1c007819 */ /* 0x000fe200000006ff */
[----:B------:R-:W-:Y:S03]  /*d880*/  BSSY B1, `(.L_x_2513) ;  /* 0x0000003000017945 */ /* 0x000fe60003800000 */
[----:B------:R-:W0:Y:S02]  /*d890*/  SYNCS.PHASECHK.TRANS64.TRYWAIT P0, [R5+URZ+0x2a840], R0 ;  /* 0x02a84000050075a7 */ /* 0x000e24000800017f */
[----:B0-----:R-:W-:Y:S05]  /*d8a0*/  @!P0 BRA `(.L_x_2514) ;  /* 0x0000003800988947 */ /* 0x001fea0003800000 */
.L_x_2597:
[----:B------:R-:W-:Y:S05]  /*d8b0*/  BSYNC B1 ;  /* 0x0000000000017941 */ /* 0x000fea0003800000 */
.L_x_2513:
[----:B------:R-:W-:Y:S01]  /*d8c0*/  SHF.R.S32.HI R20, RZ, 0x1f, R6 ;  /* 0x0000001fff147819 */ /* 0x000fe20000011406 */
[----:B------:R-:W-:Y:S01]  /*d8d0*/  ULDC.64 UR4, c[0x0][0x300] ;  /* 0x0000c00000047ab9 */ /* 0x000fe20000000a00 */
[----:B-----5:R-:W-:Y:S01]  /*d8e0*/  SHF.R.S32.HI R21, RZ, 0x1f, R7 ;  /* 0x0000001fff157819 */ /* 0x020fe20000011407 */
[----:B------:R-:W-:Y:S01]  /*d8f0*/  IMAD R4, R27, 0x4800, R33 ;  /* 0x000048001b047824 */ /* 0x000fe200078e0221 */
[C---:B------:R-:W-:Y:S01]  /*d900*/  LOP3.LUT P3, RZ, R23.reuse, 0x4, RZ, 0xc0, !PT ;  /* 0x0000000417ff7812 */ /* 0x040fe2000786c0ff */
[----:B------:R-:W-:Y:S01]  /*d910*/  IMAD R3, R20, UR4, RZ ;  /* 0x0000000414037c24 */ /* 0x000fe2000f8e02ff */
[C---:B------:R-:W-:Y:S02]  /*d920*/  LOP3.LUT P2, RZ, R23.reuse, 0x2, RZ, 0xc0, !PT ;  /* 0x0000000217ff7812 */ /* 0x040fe4000784c0ff */
[----:B------:R-:W-:Y:S01]  /*d930*/  LOP3.LUT P1, RZ, R23, 0x1, RZ, 0xc0, !PT ;  /* 0x0000000117ff7812 */ /* 0x000fe2000782c0ff */
[C---:B0-----:R-:W-:Y:S02]  /*d940*/  IMAD R0, R6.reuse, UR5, R3 ;  /* 0x0000000506007c24 */ /* 0x041fe4000f8e0203 */
        /* <DEDUP_REMOVED lines=58> */
[----:B-1-3--:R0:W3:Y:S02]  /*dcf0*/  SHFL.IDX PT, R2, R9, 0x5, 0x181f ;  /* 0x00b81f0009027f89 */ /* 0x00a0e400000e0000 */
.L_x_2611:
[----:B---3--:R-:W-:-:S05]  /*dd00*/  IADD3 R2, P0, R2, R0, RZ ;  /* 0x0000000002027210 */ /* 0x008fca0007f1e0ff */
        /* <DEDUP_REMOVED lines=9> */
.L_x_2516:
        /* <DEDUP_REMOVED lines=10> */
.L_x_2517:
[----:B------:R3:W-:Y:S01]  /*de40*/  SYNCS.ARRIVE.TRANS64.A1T0 RZ, [R5+URZ+0x2a830], RZ ;  /* 0x02a830ff05ff79a7 */ /* 0x0007e2000810003f */
[----:B------:R-:W-:Y:S05]  /*de50*/  @!P2 BRA `(.L_x_2518) ;  /* 0x000000000004a947 */ /* 0x000fea0003800000 */
[----:B------:R-:W-:Y:S01]  /*de60*/  BPT.TRAP 0x1 ;  /* 0x000000040000795c */ /* 0x000fe20000300000 */
.L_x_2518:
[----:B-1----:R-:W-:Y:S01]  /*de70*/  SHF.L.U32 R2, R17, 0x1f, RZ ;  /* 0x0000001f11027819 */ /* 0x002fe200000006ff */
[----:B------:R-:W-:Y:S01]  /*de80*/  BSSY B1, `(.L_x_2519) ;  /* 0x0000004000017945 */ /* 0x000fe20003800000 */
[----:B---3--:R-:W-:-:S04]  /*de90*/  LEA R5, R10, R22, 0x3 ;  /* 0x000000160a057211 */ /* 0x008fc800078e18ff */
[----:B------:R-:W1:Y:S02]  /*dea0*/  SYNCS.PHASECHK.TRANS64.TRYWAIT P0, [R5+URZ+0x2a860], R2 ;  /* 0x02a86002050075a7 */ /* 0x000e64000800017f */
[----:B-1----:R-:W-:Y:S05]  /*deb0*/  @!P0 BRA `(.L_x_2520) ;  /* 0x0000003c00048947 */ /* 0x002fea0003800000 */
.L_x_2612:
[----:B------:R-:W-:Y:S05]  /*dec0*/  BSYNC B1 ;  /* 0x0000000000017941 */ /* 0x000fea0003800000 */
.L_x_2519:
[----:B------:R-:W3:Y:S01]  /*ded0*/  S2R R3, SR_TID.X ;  /* 0x0000000000037919 */ /* 0x000ee20000002100 */
[----:B------:R-:W-:Y:S01]  /*dee0*/  UMOV UR4, 0xffffffff ;  /* 0xffffffff00047882 */ /* 0x000fe20000000000 */
[----:B0-----:R-:W-:Y:S01]  /*def0*/  IMAD R8, R30, -0x60, R36 ;  /* 0xffffffa01e087824 */ /* 0x001fe200078e0224 */
[----:B------:R-:W-:Y:S01]  /*df00*/  LOP3.LUT P0, RZ, R29, 0x2, RZ, 0xc0, !PT ;  /* 0x000000021dff7812 */ /* 0x000fe2000780c0ff */
[----:B------:R-:W-:Y:S01]  /*df10*/  IMAD R4, R10, 0x3000, R33 ;  /* 0x000030000a047824 */ /* 0x000fe200078e0221 */
[----:B---3--:R-:W-:-:S04]  /*df20*/  LOP3.LUT R3, R3, 0x7f, RZ, 0xc0, !PT ;  /* 0x0000007f03037812 */ /* 0x008fc800078ec0ff */
[----:B------:R-:W-:-:S05]  /*df30*/  SHF.R.U32.HI R3, RZ, 0x3, R3 ;  /* 0x00000003ff037819 */ /* 0x000fca0000011603 */
[----:B------:R-:W-:Y:S01]  /*df40*/  IMAD.IADD R8, R8, 0x1, -R3 ;  /* 0x0000000108087824 */ /* 0x000fe200078e0a03 */
[----:B------:R-:W-:Y:S06]  /*df50*/  BRA.DIV UR4, `(.L_x_2521) ;  /* 0x0000003a04f07947 */ /* 0x000fec000b800000 */
[----:B-1----:R-:W0:Y:S01]  /*df60*/  SHFL.IDX PT, R2, R24, RZ, 0x181f ;  /* 0x00181fff18027589 */ /* 0x002e2200000e0000 */
[----:B------:R-:W-:-:S03]  /*df70*/  IMAD R4, R4, 0x2, R22 ;  /* 0x0000000204047824 */ /* 0x000fc600078e0216 */
[----:B------:R-:W1:Y:S04]  /*df80*/  SHFL.IDX PT, R3, R25, RZ, 0x181f ;  /* 0x00181fff19037589 */ /* 0x000e6800000e0000 */
[----:B--2---:R-:W-:Y:S01]  /*df90*/  SHFL.IDX PT, R14, R24, 0x5, 0x181f ;  /* 0x00b81f00180e7f89 */ /* 0x004fe200000e0000 */
[----:B0-----:R-:W-:-:S05]  /*dfa0*/  IADD3 R2, P1, R2, R0, RZ ;  /* 0x0000000002027210 */ /* 0x001fca0007f3e0ff */
[----:B-1----:R-:W-:Y:S01]  /*dfb0*/  IMAD.X R3, RZ, RZ, R3, P1 ;  /* 0x000000ffff037224 */ /* 0x002fe200008e0603 */
[----:B------:R-:W-:-:S04]  /*dfc0*/  LOP3.LUT P1, RZ, R29, 0x1, RZ, 0xc0, !PT ;  /* 0x000000011dff7812 */ /* 0x000fc8000782c0ff */
        /* <DEDUP_REMOVED lines=34> */
[----:B------:R0:W-:Y:S01]  /*e1f0*/  LDGSTS.E.BYPASS.LTC128B.128 [R4+0x2400], desc[UR36][R2.64], !P2 ;  /* 0x0240000002047fae */ /* 0x0001e2000d101d64 */
[----:B------:R-:W-:-:S13]  /*e200*/  ISETP.LT.OR P2, PT, R8, 0x41, !P0 ;  /* 0x000000410800780c */ /* 0x000fda0004741670 */
[----:B--2---:R0:W-:Y:S02]  /*e210*/  LDGSTS.E.BYPASS.LTC128B.128 [R4+0x5400], desc[UR36][R2.64+0x80], !P2 ;  /* 0x0540008002047fae */ /* 0x0041e4000d101d64 */
.L_x_2626:
[C---:B------:R-:W-:Y:S01]  /*e220*/  ISETP.LT.OR P1, PT, R8.reuse, 0x51, !P1 ;  /* 0x000000510800780c */ /* 0x040fe20004f21670 */
[----:B------:R-:W-:Y:S01]  /*e230*/  ULDC.64 UR4, c[0x0][0x328] ;  /* 0x0000ca0000047ab9 */ /* 0x000fe20000000a00 */
[----:B------:R-:W-:Y:S01]  /*e240*/  ISETP.LT.OR P0, PT, R8, 0x51, !P0 ;  /* 0x000000510800780c */ /* 0x000fe20004701670 */
[----:B------:R-:W-:Y:S01]  /*e250*/  IMAD R9, R20, UR4, RZ ;  /* 0x0000000414097c24 */ /* 0x000fe2000f8e02ff */
[----:B01----:R-:W-:-:S03]  /*e260*/  IADD3 R2, P2, R14, R0, RZ ;  /* 0x000000000e027210 */ /* 0x003fc60007f5e0ff */
[----:B------:R-:W-:Y:S01]  /*e270*/  IMAD R9, R6, UR5, R9 ;  /* 0x0000000506097c24 */ /* 0x000fe2000f8e0209 */
[----:B------:R-:W-:-:S05]  /*e280*/  IADD3.X R3, RZ, R25, RZ, P2, !PT ;  /* 0x00000019ff037210 */ /* 0x000fca00017fe4ff */
[----:B------:R-:W-:Y:S01]  /*e290*/  @!PT LDS RZ, [RZ] ;  /* 0x00000000fffff984 */ /* 0x000fe20000000800 */
[----:B------:R-:W-:Y:S01]  /*e2a0*/  @!PT LDS RZ, [RZ] ;  /* 0x00000000fffff984 */ /* 0x000fe20000000800 */
[----:B------:R-:W-:Y:S01]  /*e2b0*/  @!PT LDS RZ, [RZ] ;  /* 0x00000000fffff984 */ /* 0x000fe20000000800 */
[----:B------:R-:W-:Y:S04]  /*e2c0*/  LDGSTS.E.BYPASS.LTC128B.128 [R4+0x2c00], desc[UR36][R2.64], !P1 ;  /* 0x02c0000002047fae */ /* 0x000fe8000c901d64 */
        /* <DEDUP_REMOVED lines=10> */
.L_x_2522:
        /* <DEDUP_REMOVED lines=10> */
.L_x_2523:
        /* <DEDUP_REMOVED lines=16> */
.L_x_2511:
[----:B------:R-:W-:Y:S05]  /*e510*/  BSYNC B0 ;  /* 0x0000000000007941 */ /* 0x000fea0003800000 */
.L_x_2510:
        /* <DEDUP_REMOVED lines=11> */
[----:B0-----:R-:W3:Y:S01]  /*e5d0*/  @P0 ATOMG.E.ADD.STRONG.GPU PT, R3, desc[UR36][R2.64], R5 ;  /* 0x00000005020309a8 */ /* 0x001ee200081ee1e4 */
[----:B------:R-:W0:Y:S02]  /*e5e0*/  S2R R4, SR_LTMASK ;  /* 0x0000000000047919 */ /* 0x000e240000003900 */
[----:B0-----:R-:W-:-:S04]  /*e5f0*/  LOP3.LUT R4, R4, UR4, RZ, 0xc0, !PT ;  /* 0x0000000404047c12 */ /* 0x001fc8000f8ec0ff */
[----:B------:R-:W0:Y:S01]  /*e600*/  POPC R7, R4 ;  /* 0x0000000400077309 */ /* 0x000e220000000000 */
[----:B---3--:R-:W0:Y:S02]  /*e610*/  SHFL.IDX PT, R0, R3, R0, 0x1f ;  /* 0x00001f0003007589 */ /* 0x008e2400000e0000 */
[----:B0-----:R-:W-:-:S07]  /*e620*/  IADD3 R16, R0, UR39, R7 ;  /* 0x0000002700107c10 */ /* 0x001fce000fffe007 */
.L_x_2526:
[----:B------:R-:W-:Y:S05]  /*e630*/  BSYNC B0 ;  /* 0x0000000000007941 */ /* 0x000fea0003800000 */
.L_x_2525:
[----:B------:R-:W-:-:S13]  /*e640*/  LOP3.LUT P0, RZ, R23, 0x10, RZ, 0xc0, !PT ;  /* 0x0000001017ff7812 */ /* 0x000fda000780c0ff */
[----:B------:R-:W-:Y:S05]  /*e650*/  @!P0 BRA `(.L_x_2527) ;  /* 0x0000000000048947 */ /* 0x000fea0003800000 */
[----:B------:R-:W-:Y:S01]  /*e660*/  BPT.TRAP 0x1 ;  /* 0x000000040000795c */ /* 0x000fe20000300000 */
.L_x_2527:
[----:B------:R-:W-:Y:S01]  /*e670*/  IMAD R0, R27, 0x8, R22 ;  /* 0x000000081b007824 */ /* 0x000fe200078e0216 */
[----:B0-----:R-:W-:Y:S01]  /*e680*/  SHF.L.U32 R3, R28, 0x1f, RZ ;  /* 0x0000001f1c037819 */ /* 0x001fe200000006ff */
[----:B------:R-:W-:Y:S01]  /*e690*/  BSSY B0, `(.L_x_2528) ;  /* 0x0000004000007945 */ /* 0x000fe20003800000 */
[----:B------:R-:W-:Y:S02]  /*e6a0*/  IMAD R6, R26, -0x60, R36 ;  /* 0xffffffa01a067824 */ /* 0x000fe400078e0224 */
[----:B------:R-:W0:Y:S02]  /*e6b0*/  SYNCS.PHASECHK.TRANS64.TRYWAIT P0, [R0+URZ+0x2a860], R3 ;  /* 0x02a86003000075a7 */ /* 0x000e24000800017f */
[----:B0-----:R-:W-:Y:S05]  /*e6c0*/  @!P0 BRA `(.L_x_2529) ;  /* 0x0000003c00008947 */ /* 0x001fea0003800000 */
.L_x_2627:
[----:B------:R-:W-:Y:S05]  /*e6d0*/  BSYNC B0 ;  /* 0x0000000000007941 */ /* 0x000fea0003800000 */
.L_x_2528:
        /* <DEDUP_REMOVED lines=10> */
[----:B--2---:R-:W2:Y:S02]  /*e780*/  SHFL.IDX PT, R14, R24, RZ, 0x181f ;  /* 0x00181fff180e7589 */ /* 0x004ea400000e0000 */
        /* <DEDUP_REMOVED lines=27> */
[----:B------:R-:W2:Y:S02]  /*e940*/  SHFL.IDX PT, R10, R24, 0x4, 0x181f ;  /* 0x00981f00180a7f89 */ /* 0x000ea400000e0000 */
[----:B------:R-:W-:Y:S02]  /*e950*/  IADD3.X R3, RZ, R7, RZ, P4, !PT ;  /* 0x00000007ff037210 */ /* 0x000fe400027fe4ff */
        /* <DEDUP_REMOVED lines=17> */
.L_x_2641:
        /* <DEDUP_REMOVED lines=11> */
.L_x_2531:
        /* <DEDUP_REMOVED lines=10> */
.L_x_2532:
[----:B------:R1:W-:Y:S01]  /*ebc0*/  SYNCS.ARRIVE.TRANS64.A1T0 RZ, [R0+URZ+0x2a850], RZ ;  /* 0x02a850ff00ff79a7 */ /* 0x0003e2000810003f */
[----:B------:R-:W-:-:S05]  /*ebd0*/  VIADD R27, R27, 0x1 ;  /* 0x000000011b1b7836 */ /* 0x000fca0000000000 */
[----:B------:R-:W-:-:S04]  /*ebe0*/  ISETP.NE.AND P0, PT, R27, 0x2, PT ;  /* 0x000000021b00780c */ /* 0x000fc80003f05270 */
[----:B0-----:R-:W-:Y:S02]  /*ebf0*/  SEL R3, RZ, 0x1, P0 ;  /* 0x00000001ff037807 */ /* 0x001fe40000000000 */
[----:B------:R-:W-:Y:S02]  /*ec00*/  SEL R27, R27, RZ, P0 ;  /* 0x000000ff1b1b7207 */ /* 0x000fe40000000000 */
[----:B-1----:R-:W-:-:S07]  /*ec10*/  LOP3.LUT R28, R28, R3, RZ, 0x3c, !PT ;  /* 0x000000031c1c7212 */ /* 0x002fce00078e3cff */
.L_x_2489:
[----:B------:R-:W-:Y:S05]  /*ec20*/  BSYNC B7 ;  /* 0x0000000000077941 */ /* 0x000fea0003800000 */
.L_x_2487:
        /* <DEDUP_REMOVED lines=8> */
[----:B------:R0:W1:Y:S01]  /*ecb0*/  LDS.128 R16, [R22+0x2a8d0] ;  /* 0x02a8d00016107984 */ /* 0x0000620000000c00 */
[----:B------:R-:W-:Y:S06]  /*ecc0*/  BAR.ARV 0x4, 0x180 ;  /* 0x0106000000007b1d */ /* 0x000fec0000002000 */
[----:B------:R-:W-:Y:S05]  /*ecd0*/  BRA `(.L_x_2534) ;  /* 0x0000000800cc7947 */ /* 0x000fea0003800000 */
.L_x_2533:
[----:B------:R-:W0:Y:S01]  /*ece0*/  S2R R0, SR_TID.X ;  /* 0x0000000000007919 */ /* 0x000e220000002100 */
[----:B------:R-:W-:Y:S01]  /*ecf0*/  UMOV UR4, 0xffffffff ;  /* 0xffffffff00047882 */ /* 0x000fe20000000000 */
[----:B0-----:R-:W-:-:S04]  /*ed00*/  LOP3.LUT R8, R0, 0x1f, RZ, 0xc0, !PT ;  /* 0x0000001f00087812 */ /* 0x001fc800078ec0ff */
[----:B------:R-:W-:Y:S01]  /*ed10*/  ISETP.NE.AND P0, PT, R8, 0x1f, PT ;  /* 0x0000001f0800780c */ /* 0x000fe20003f05270 */
[----:B------:R-:W-:-:S12]  /*ed20*/  BRA.DIV UR4, `(.L_x_2535) ;  /* 0x0000003e04687947 */ /* 0x000fd8000b800000 */
[----:B------:R-:W-:Y:S01]  /*ed30*/  IMAD.IADD R5, R19, 0x1, R8 ;  /* 0x0000000113057824 */ /* 0x000fe200078e0208 */
[----:B------:R-:W-:-:S04]  /*ed40*/  ULDC UR4, c[0x0][0xc3c] ;  /* 0x00030f0000047ab9 */ /* 0x000fc80000000800 */
[----:B------:R-:W-:-:S13]  /*ed50*/  ISETP.GE.OR P1, PT, R5, UR4, !P0 ;  /* 0x0000000405007c0c */ /* 0x000fda000c726670 */
[----:B------:R-:W0:Y:S02]  /*ed60*/  @!P1 LDC.64 R2, c[0x0][0xc80] ;  /* 0x00032000ff029b82 */ /* 0x000e240000000a00 */
[----:B0-----:R-:W-:-:S06]  /*ed70*/  @!P1 IMAD.WIDE R2, R5, 0x4, R2 ;  /* 0x0000000405029825 */ /* 0x001fcc00078e0202 */
[----:B------:R-:W2:Y:S01]  /*ed80*/  @!P1 LDG.E R2, desc[UR36][R2.64] ;  /* 0x0000002402029981 */ /* 0x000ea2000c1e1900 */
[----:B------:R-:W-:Y:S01]  /*ed90*/  IMAD.MOV.U32 R5, RZ, RZ, RZ ;  /* 0x000000ffff057224 */ /* 0x000fe200078e00ff */
[C---:B------:R-:W-:Y:S02]  /*eda0*/  ISETP.GE.U32.AND P2, PT, R8.reuse, 0x2, PT ;  /* 0x000000020800780c */ /* 0x040fe40003f46070 */
[C---:B------:R-:W-:Y:S01]  /*edb0*/  ISETP.GE.U32.AND P3, PT, R8.reuse, 0x4, PT ;  /* 0x000000040800780c */ /* 0x040fe20003f66070 */
[----:B------:R-:W-:Y:S01]  /*edc0*/  SHFL.IDX PT, R0, R16, RZ, 0x1f ;  /* 0x00001fff10007589 */ /* 0x000fe200000e0000 */
[C---:B------:R-:W-:Y:S02]  /*edd0*/  ISETP.GE.U32.AND P4, PT, R8.reuse, 0x8, PT ;  /* 0x000000080800780c */ /* 0x040fe40003f86070 */
[----:B------:R-:W-:Y:S01]  /*ede0*/  ISETP.GE.U32.AND P5, PT, R8, 0x10, PT ;  /* 0x000000100800780c */ /* 0x000fe20003fa6070 */
[----:B------:R-:W-:Y:S01]  /*edf0*/  SHFL.IDX PT, R4, R16, 0x1, 0x1f ;  /* 0x00201f0010047f89 */ /* 0x000fe200000e0000 */
[----:B--2---:R-:W-:-:S02]  /*ee00*/  @!P1 MOV R5, R2 ;  /* 0x0000000200059202 */ /* 0x004fc40000000f00 */
[----:B------:R-:W-:-:S03]  /*ee10*/  ISETP.NE.AND P1, PT, R8, RZ, PT ;  /* 0x000000ff0800720c */ /* 0x000fc60003f25270 */
        /* <DEDUP_REMOVED lines=15> */
[----:B------:R0:W1:Y:S02]  /*ef10*/  SHFL.IDX PT, R14, R6, 0x1f, 0x1f ;  /* 0x03e01f00060e7f89 */ /* 0x00006400000e0000 */
.L_x_2651:
[----:B------:R-:W-:Y:S02]  /*ef20*/  ULDC UR4, c[0x0][0xc38] ;  /* 0x00030e0000047ab9 */ /* 0x000fe40000000800 */
[----:B------:R-:W-:-:S04]  /*ef30*/  IMAD.U32 R7, RZ, RZ, UR4 ;  /* 0x00000004ff077e24 */ /* 0x000fc8000f8e00ff */
[----:B-1----:R-:W-:-:S04]  /*ef40*/  IMAD R14, R14, R7, RZ ;  /* 0x000000070e0e7224 */ /* 0x002fc800078e02ff */
[----:B------:R-:W-:-:S05]  /*ef50*/  IMAD.IADD R9, R4, 0x1, R14 ;  /* 0x0000000104097824 */ /* 0x000fca00078e020e */
[----:B------:R-:W-:-:S13]  /*ef60*/  ISETP.GT.AND P6, PT, R9, R0, PT ;  /* 0x000000000900720c */ /* 0x000fda0003fc4270 */
[----:B------:R-:W-:Y:S05]  /*ef70*/  @P6 BRA `(.L_x_2536) ;  /* 0x00000000009c6947 */ /* 0x000fea0003800000 */
.L_x_2541:
[----:B------:R-:W1:Y:S01]  /*ef80*/  LDC R2, c[0x0][0xc3c] ;  /* 0x00030f00ff027b82 */ /* 0x000e620000000800 */
[----:B------:R-:W-:-:S04]  /*ef90*/  IADD3 R19, R19, 0x1f, RZ ;  /* 0x0000001f13137810 */ /* 0x000fc80007ffe0ff */
[----:B-1----:R-:W-:-:S13]  /*efa0*/  ISETP.GE.AND P6, PT, R19, R2, PT ;  /* 0x000000021300720c */ /* 0x002fda0003fc6270 */
[----:B------:R-:W-:Y:S05]  /*efb0*/  @P6 BRA `(.L_x_2537) ;  /* 0x0000000400d06947 */ /* 0x000fea0003800000 */
[----:B------:R-:W1:Y:S01]  /*efc0*/  S2R R3, SR_TID.X ;  /* 0x0000000000037919 */ /* 0x000e620000002100 */
[----:B------:R-:W-:Y:S01]  /*efd0*/  BSSY B0, `(.L_x_2538) ;  /* 0x0000009000007945 */ /* 0x000fe20003800000 */
[----:B------:R-:W-:Y:S01]  /*efe0*/  IMAD.MOV.U32 R5, RZ, RZ, RZ ;  /* 0x000000ffff057224 */ /* 0x000fe200078e00ff */
[----:B-1----:R-:W-:-:S05]  /*eff0*/  LOP3.LUT R3, R3, 0x1f, RZ, 0xc0, !PT ;  /* 0x0000001f03037812 */ /* 0x002fca00078ec0ff */
[----:B------:R-:W-:-:S05]  /*f000*/  IMAD.IADD R7, R19, 0x1, R3 ;  /* 0x0000000113077824 */ /* 0x000fca00078e0203 */
[----:B------:R-:W-:-:S13]  /*f010*/  ISETP.GE.OR P6, PT, R7, R2, !P0 ;  /* 0x000000020700720c */ /* 0x000fda00047c6670 */
[----:B------:R-:W-:Y:S05]  /*f020*/  @P6 BRA `(.L_x_2539) ;  /* 0x00000000000c6947 */ /* 0x000fea0003800000 */
[----:B------:R-:W1:Y:S02]  /*f030*/  LDC.64 R2, c[0x0][0xc80] ;  /* 0x00032000ff027b82 */ /* 0x000e640000000a00 */
[----:B-1----:R-:W-:-:S05]  /*f040*/  IMAD.WIDE R2, R7, 0x4, R2 ;  /* 0x0000000407027825 */ /* 0x002fca00078e0202 */
[----:B------:R1:W5:Y:S02]  /*f050*/  LDG.E R5, desc[UR36][R2.64] ;  /* 0x0000002402057981 */ /* 0x000364000c1e1900 */
.L_x_2539:
[----:B------:R-:W-:Y:S05]  /*f060*/  BSYNC B0 ;  /* 0x0000000000007941 */ /* 0x000fea0003800000 */
.L_x_2538:
[----:B------:R-:W-:-:S03]  /*f070*/  UMOV UR4, 0xffffffff ;  /* 0xffffffff00047882 */ /* 0x000fc60000000000 */
[----:B------:R-:W-:Y:S05]  /*f080*/  BRA.DIV UR4, `(.L_x_2540) ;  /* 0x0000003e04b47947 */ /* 0x000fea000b800000 */
[----:B-----5:R-:W2:Y:S02]  /*f090*/  SHFL.UP PT, R14, R5, 0x1, RZ ;  /* 0x04200000050e7989 */ /* 0x020ea400000e00ff */
[----:B--2---:R-:W-:-:S05]  /*f0a0*/  SEL R14, R14, RZ, P1 ;  /* 0x000000ff0e0e7207 */ /* 0x004fca0000800000 */
        /* <DEDUP_REMOVED lines=12> */
[----:B0-----:R-:W-:-:S05]  /*f170*/  IMAD.IADD R6, R4, 0x1, R7 ;  /* 0x0000000104067824 */ /* 0x001fca00078e0207 */
[----:B------:R0:W1:Y:S02]  /*f180*/  SHFL.IDX PT, R14, R6, 0x1f, 0x1f ;  /* 0x03e01f00060e7f89 */ /* 0x00006400000e0000 */
.L_x_2659:
[----:B------:R-:W-:Y:S02]  /*f190*/  ULDC UR4, c[0x0][0xc38] ;  /* 0x00030e0000047ab9 */ /* 0x000fe40000000800 */
[----:B------:R-:W-:-:S05]  /*f1a0*/  MOV R7, UR4 ;  /* 0x0000000400077c02 */ /* 0x000fca0008000f00 */
[----:B-1----:R-:W-:-:S04]  /*f1b0*/  IMAD R14, R14, R7, RZ ;  /* 0x000000070e0e7224 */ /* 0x002fc800078e02ff */
[----:B------:R-:W-:-:S05]  /*f1c0*/  IMAD.IADD R9, R14, 0x1, R9 ;  /* 0x000000010e097824 */ /* 0x000fca00078e0209 */
[----:B------:R-:W-:-:S13]  /*f1d0*/  ISETP.GT.AND P6, PT, R9, R0, PT ;  /* 0x000000000900720c */ /* 0x000fda0003fc4270 */
[----:B------:R-:W-:Y:S05]  /*f1e0*/  @!P6 BRA `(.L_x_2541) ;  /* 0xfffffffc0064e947 */ /* 0x000fea000383ffff */
.L_x_2536:
        /* <DEDUP_REMOVED lines=8> */
.L_x_2663:
[----:B------:R-:W-:Y:S01]  /*f270*/  ISETP.NE.AND P0, PT, R2, RZ, PT ;  /* 0x000000ff0200720c */ /* 0x000fe20003f05270 */
[----:B------:R-:W-:-:S12]  /*f280*/  IMAD.MOV.U32 R14, RZ, RZ, RZ ;  /* 0x000000ffff0e7224 */ /* 0x000fd800078e00ff */
[----:B------:R-:W-:Y:S05]  /*f290*/  @!P0 BRA `(.L_x_2543) ;  /* 0x0000000000108947 */ /* 0x000fea0003800000 */
[----:B------:R-:W-:Y:S01]  /*f2a0*/  UMOV UR4, 0xffffffff ;  /* 0xffffffff00047882 */ /* 0x000fe20000000000 */
[----:B------:R-:W-:Y:S02]  /*f2b0*/  VIADD R12, R4, 0xffffffff ;  /* 0xffffffff040c7836 */ /* 0x000fe40000000000 */
[----:B------:R-:W-:Y:S05]  /*f2c0*/  BRA.DIV UR4, `(.L_x_2544) ;  /* 0x0000004204287947 */ /* 0x000fea000b800000 */
[----:B------:R3:W4:Y:S02]  /*f2d0*/  SHFL.IDX PT, R14, R6, R12, 0x1f ;  /* 0x00001f0c060e7589 */ /* 0x00072400000e0000 */
.L_x_2543:
[----:B------:R-:W5:Y:S01]  /*f2e0*/  LDC.64 R2, c[0x0][0xc90] ;  /* 0x00032400ff027b82 */ /* 0x000f620000000a00 */
[----:B------:R-:W-:-:S04]  /*f2f0*/  IMAD.IADD R19, R4, 0x1, R19 ;  /* 0x0000000104137824 */ /* 0x000fc800078e0213 */
[----:B-----5:R-:W-:-:S05]  /*f300*/  IMAD.WIDE R2, R19, 0x4, R2 ;  /* 0x0000000413027825 */ /* 0x020fca00078e0202 */
[----:B0--3--:R0:W1:Y:S01]  /*f310*/  LDG.E R6, desc[UR36][R2.64] ;  /* 0x0000002402067981 */ /* 0x009062000c1e1900 */
[----:B----4-:R-:W-:Y:S01]  /*f320*/  IMAD R16, R14, R7, R16 ;  /* 0x000000070e107224 */ /* 0x010fe200078e0210 */
[----:B0-----:R-:W-:Y:S01]  /*f330*/  MOV R2, RZ ;  /* 0x000000ff00027202 */ /* 0x001fe20000000f00 */
[----:B-12---:R-:W-:-:S05]  /*f340*/  IMAD R4, R5, R6, RZ ;  /* 0x0000000605047224 */ /* 0x006fca00078e02ff */
        /* <DEDUP_REMOVED lines=34> */
[----:B0-----:R-:W-:-:S06]  /*f570*/  IADD3 R3, R8, 0xffffffe, RZ ;  /* 0x0ffffffe08037810 */ /* 0x001fcc0007ffe0ff */
        /* <DEDUP_REMOVED lines=16> */
[----:B------:R-:W-:-:S05]  /*f680*/  @P0 VIADD R2, R2, 0x1 ;  /* 0x0000000102020836 */ /* 0x000fca0000000000 */
[----:B------:R-:W-:Y:S02]  /*f690*/  @!P2 IADD3 R2, -R2, RZ, RZ ;  /* 0x000000ff0202a210 */ /* 0x000fe40007ffe1ff */
[----:B------:R-:W-:Y:S01]  /*f6a0*/  @!P1 LOP3.LUT R2, RZ, R6, RZ, 0x33, !PT ;  /* 0x00000006ff029212 */ /* 0x000fe200078e33ff */
[----:B------:R-:W-:-:S04]  /*f6b0*/  IMAD.MOV R6, RZ, RZ, -R6 ;  /* 0x000000ffff067224 */ /* 0x000fc800078e0a06 */
[----:B------:R-:W-:Y:S01]  /*f6c0*/  IMAD R18, R2, R6, R9 ;  /* 0x0000000602127224 */ /* 0x000fe200078e0209 */
[----:B------:R-:W-:-:S05]  /*f6d0*/  LOP3.LUT R2, RZ, R2, RZ, 0x33, !PT ;  /* 0x00000002ff027212 */ /* 0x000fca00078e33ff */
[----:B------:R-:W-:Y:S01]  /*f6e0*/  IMAD.IADD R17, R5, 0x1, R2 ;  /* 0x0000000105117824 */ /* 0x000fe200078e0202 */
[----:B------:R-:W-:Y:S06]  /*f6f0*/  BRA `(.L_x_2545) ;  /* 0x00000000001c7947 */ /* 0x000fec0003800000 */
.L_x_2537:
[----:B------:R-:W-:Y:S01]  /*f700*/  UMOV UR4, URZ ;  /* 0x0000003f00047c82 */ /* 0x000fe20008000000 */
[----:B------:R-:W-:Y:S01]  /*f710*/  UMOV UR5, URZ ;  /* 0x0000003f00057c82 */ /* 0x000fe20008000000 */
[----:B------:R-:W-:Y:S01]  /*f720*/  ULDC UR6, c[0x0][0xc3c] ;  /* 0x00030f0000067ab9 */ /* 0x000fe20000000800 */
[----:B------:R-:W-:Y:S02]  /*f730*/  IMAD.MOV.U32 R16, RZ, RZ, R0 ;  /* 0x000000ffff107224 */ /* 0x000fe400078e0000 */
[----:B------:R-:W-:Y:S02]  /*f740*/  IMAD.U32 R17, RZ, RZ, UR4 ;  /* 0x00000004ff117e24 */ /* 0x000fe4000f8e00ff */
[----:B------:R-:W-:Y:S02]  /*f750*/  IMAD.U32 R18, RZ, RZ, UR5 ;  /* 0x00000005ff127e24 */ /* 0x000fe4000f8e00ff */
[----:B------:R-:W-:-:S07]  /*f760*/  IMAD.U32 R19, RZ, RZ, UR6 ;  /* 0x00000006ff137e24 */ /* 0x000fce000f8e00ff */
.L_x_2545:
[----:B------:R-:W1:Y:S01]  /*f770*/  S2R R0, SR_TID.X ;  /* 0x0000000000007919 */ /* 0x000e620000002100 */
        /* <DEDUP_REMOVED lines=9> */
.L_x_2534:
[----:B------:R-:W-:Y:S02]  /*f810*/  ULDC UR4, c[0x0][0xc3c] ;  /* 0x00030f0000047ab9 */ /* 0x000fe40000000800 */
[----:B-1----:R-:W-:-:S13]  /*f820*/  ISETP.GE.AND P0, PT, R19, UR4, PT ;  /* 0x0000000413007c0c */ /* 0x002fda000bf06270 */
[----:B------:R-:W-:Y:S05]  /*f830*/  @!P0 BRA `(.L_x_2546) ;  /* 0xffffffb400f08947 */ /* 0x000fea000383ffff */
[----:B------:R-:W-:Y:S05]  /*f840*/  BSYNC B8 ;  /* 0x0000000000087941 */ /* 0x000fea0003800000 */
.L_x_2483:
[----:B-1----:R-:W3:Y:S01]  /*f850*/  LDL.LU R0, [R1+0x18] ;  /* 0x0000180001007983 */ /* 0x002ee20000300800 */
[----:B------:R-:W-:Y:S01]  /*f860*/  BSSY B0, `(.L_x_2547) ;  /* 0x000000b000007945 */ /* 0x000fe20003800000 */
[----:B------:R-:W1:Y:S01]  /*f870*/  S2R R5, SR_CgaCtaId ;  /* 0x0000000000057919 */ /* 0x000e620000008800 */
[----:B---3--:R-:W-:-:S04]  /*f880*/  IADD3 R0, R0, 0x1, RZ ;  /* 0x0000000100007810 */ /* 0x008fc80007ffe0ff */
        /* <DEDUP_REMOVED lines=8> */
.L_x_2666:
[----:B------:R-:W-:Y:S05]  /*f910*/  BSYNC B0 ;  /* 0x0000000000007941 */ /* 0x000fea0003800000 */
.L_x_2547:
[----:B------:R-:W-:-:S03]  /*f920*/  UMOV UR4, 0xffffffff ;  /* 0xffffffff00047882 */ /* 0x000fc60000000000 */
[----:B------:R-:W-:Y:S05]  /*f930*/  BRA.DIV UR4, `(.L_x_2549) ;  /* 0x0000003a04c47947 */ /* 0x000fea000b800000 */
[----:B-1----:R-:W1:Y:S02]  /*f940*/  S2R R0, SR_TID.X ;  /* 0x0000000000007919 */ /* 0x002e640000002100 */
[----:B-1----:R-:W-:-:S04]  /*f950*/  SHF.R.U32.HI R0, RZ, 0x5, R0 ;  /* 0x00000005ff007819 */ /* 0x002fc80000011600 */
[----:B------:R-:W-:-:S05]  /*f960*/  LOP3.LUT R0, R0, 0x3, RZ, 0xc0, !PT ;  /* 0x0000000300007812 */ /* 0x000fca00078ec0ff */
[----:B------:R1:W3:Y:S02]  /*f970*/  SHFL.IDX PT, R14, R0, RZ, 0x1f ;  /* 0x00001fff000e7589 */ /* 0x0002e400000e0000 */
.L_x_2669:
[----:B---3--:R-:W-:Y:S01]  /*f980*/  ISETP.NE.AND P0, PT, R14, RZ, PT ;  /* 0x000000ff0e00720c */ /* 0x008fe20003f05270 */
[----:B------:R-:W-:-:S12]  /*f990*/  BSSY B0, `(.L_x_2550) ;  /* 0x0000026000007945 */ /* 0x000fd80003800000 */
[----:B------:R-:W-:Y:S05]  /*f9a0*/  @P0 BRA `(.L_x_2551) ;  /* 0x0000000000900947 */ /* 0x000fea0003800000 */
[----:B------:R-:W-:-:S03]  /*f9b0*/  UMOV UR4, 0xffffffff ;  /* 0xffffffff00047882 */ /* 0x000fc60000000000 */
[----:B------:R-:W-:Y:S05]  /*f9c0*/  BRA.DIV UR4, `(.L_x_2552) ;  /* 0x0000003a04d47947 */ /* 0x000fea000b800000 */
[----:B------:R-:W-:-:S13]  /*f9d0*/  ELECT P6, URZ, PT ;  /* 0x00000000003f782f */ /* 0x000fda00038c0000 */
.L_x_2672:
[----:B------:R-:W-:Y:S05]  /*f9e0*/  @!P6 BRA `(.L_x_2551) ;  /* 0x000000000080e947 */ /* 0x000fea0003800000 */
[----:B-1----:R-:W3:Y:S02]  /*f9f0*/  LDL R0, [R1+0x1c] ;  /* 0x00001c0001007983 */ /* 0x002ee40000100800 */
[----:B---3--:R-:W-:-:S13]  /*fa00*/  R2UR UR4, R0 ;  /* 0x00000000000472ca */ /* 0x008fda00000e0000 */
[----:B------:R-:W-:-:S06]  /*fa10*/  ULOP3.LUT UR4, UR4, 0x2, URZ, 0xfc, !UPT ;  /* 0x0000000204047892 */ /* 0x000fcc000f8efc3f */
[----:B------:R-:W-:-:S05]  /*fa20*/  IMAD.U32 R0, RZ, RZ, UR4 ;  /* 0x00000004ff007e24 */ /* 0x000fca000f8e00ff */
[----:B------:R-:W-:-:S13]  /*fa30*/  ISETP.NE.AND P0, PT, R0, 0x3, PT ;  /* 0x000000030000780c */ /* 0x000fda0003f05270 */
[----:B------:R-:W-:Y:S05]  /*fa40*/  @!P0 BRA `(.L_x_2553) ;  /* 0x0000000000048947 */ /* 0x000fea0003800000 */
[----:B------:R-:W-:Y:S01]  /*fa50*/  BPT.TRAP 0x1 ;  /* 0x000000040000795c */ /* 0x000fe20000300000 */
.L_x_2553:
[C---:B------:R-:W-:Y:S01]  /*fa60*/  IMAD R5, R27.reuse, 0x8, R4 ;  /* 0x000000081b057824 */ /* 0x040fe200078e0204 */
[----:B------:R-:W-:Y:S01]  /*fa70*/  SHF.L.U32 R0, R28, 0x1f, RZ ;  /* 0x0000001f1c007819 */ /* 0x000fe200000006ff */
[----:B------:R-:W-:-:S03]  /*fa80*/  VIADD R27, R27, 0x1 ;  /* 0x000000011b1b7836 */ /* 0x000fc60000000000 */
[----:B------:R-:W1:Y:S02]  /*fa90*/  SYNCS.PHASECHK.TRANS64.TRYWAIT P1, [R5+URZ+0x2a840], R0 ;  /* 0x02a84000050075a7 */ /* 0x000e64000802017f */
[----:B------:R-:W-:-:S04]  /*faa0*/  ISETP.NE.AND P2, PT, R27, 0x2, PT ;  /* 0x000000021b00780c */ /* 0x000fc80003f45270 */
[----:B------:R-:W-:Y:S01]  /*fab0*/  SEL R3, RZ, 0x1, P2 ;  /* 0x00000001ff037807 */ /* 0x000fe20001000000 */
[----:B-1----:R-:W-:Y:S08]  /*fac0*/  @!P1 BRA `(.L_x_2554) ;  /* 0x0000003800b49947 */ /* 0x002ff00003800000 */
.L_x_2673:
[----:B------:R-:W-:Y:S02]  /*fad0*/  SEL R27, R27, RZ, P2 ;  /* 0x000000ff1b1b7207 */ /* 0x000fe40001000000 */
[----:B------:R-:W-:Y:S01]  /*fae0*/  LOP3.LUT R2, R28, R3, RZ, 0x3c, !PT ;  /* 0x000000031c027212 */ /* 0x000fe200078e3cff */
[----:B------:R-:W-:Y:S06]  /*faf0*/  @!P0 BRA `(.L_x_2555) ;  /* 0x0000000000048947 */ /* 0x000fec0003800000 */
[----:B------:R-:W-:Y:S01]  /*fb00*/  BPT.TRAP 0x1 ;  /* 0x000000040000795c */ /* 0x000fe20000300000 */
.L_x_2555:
[----:B------:R-:W-:Y:S01]  /*fb10*/  IMAD R27, R27, 0x8, R4 ;  /* 0x000000081b1b7824 */ /* 0x000fe200078e0204 */
[----:B------:R-:W-:-:S04]  /*fb20*/  SHF.L.U32 R2, R2, 0x1f, RZ ;  /* 0x0000001f02027819 */ /* 0x000fc800000006ff */
[----:B------:R-:W3:Y:S02]  /*fb30*/  SYNCS.PHASECHK.TRANS64.TRYWAIT P1, [R27+URZ+0x2a840], R2 ;  /* 0x02a840021b0075a7 */ /* 0x000ee4000802017f */
[----:B---3--:R-:W-:Y:S05]  /*fb40*/  @!P1 BRA `(.L_x_2556) ;  /* 0x0000003800a89947 */ /* 0x008fea0003800000 */
.L_x_2674:
[----:B------:R-:W-:Y:S05]  /*fb50*/  @!P0 BRA `(.L_x_2557) ;  /* 0x0000000000048947 */ /* 0x000fea0003800000 */
[----:B------:R-:W-:Y:S01]  /*fb60*/  BPT.TRAP 0x1 ;  /* 0x000000040000795c */ /* 0x000fe20000300000 */
.L_x_2557:
[----:B------:R-:W4:Y:S02]  /*fb70*/  SYNCS.PHASECHK.TRANS64.TRYWAIT P1, [R5+URZ+0x2a860], R0 ;  /* 0x02a86000050075a7 */ /* 0x000f24000802017f */
[----:B----4-:R-:W-:Y:S05]  /*fb80*/  @!P1 BRA `(.L_x_2558) ;  /* 0x0000003800ac9947 */ /* 0x010fea0003800000 */
.L_x_2675:
[----:B------:R-:W-:Y:S05]  /*fb90*/  @!P0 BRA `(.L_x_2559) ;  /* 0x0000000000048947 */ /* 0x000fea0003800000 */
[----:B------:R-:W-:Y:S01]  /*fba0*/  BPT.TRAP 0x1 ;  /* 0x000000040000795c */ /* 0x000fe20000300000 */
.L_x_2559:
[----:B------:R0:W0:Y:S02]  /*fbb0*/  SYNCS.PHASECHK.TRANS64.TRYWAIT P0, [R27+URZ+0x2a860], R2 ;  /* 0x02a860021b0075a7 */ /* 0x000024000800017f */
[----:B0-----:R-:W-:Y:S05]  /*fbc0*/  @!P0 NANOSLEEP.SYNCS 0x989680 ;  /* 0x009896800000895d */ /* 0x001fea0003900000 */
[----:B------:R-:W0:Y:S02]  /*fbd0*/  @!P0 SYNCS.PHASECHK.TRANS64 P0, [R27+URZ+0x2a860], R2 ;  /* 0x02a860021b0085a7 */ /* 0x000e24000800007f */
[----:B0-----:R-:W-:Y:S05]  /*fbe0*/  @!P0 BRA `(.L_x_2559) ;  /* 0xfffffffc00f08947 */ /* 0x001fea000383ffff */
.L_x_2551:
[----:B------:R-:W-:Y:S05]  /*fbf0*/  BSYNC B0 ;  /* 0x0000000000007941 */ /* 0x000fea0003800000 */
.L_x_2550:
[----:B------:R-:W-:Y:S05]  /*fc00*/  EXIT ;  /* 0x000000000000794d */ /* 0x000fea0003800000 */
.L_x_2419:
[----:B0-----:R-:W-:-:S04]  /*fc10*/  IMAD.U32 R3, RZ, RZ, UR39 ;  /* 0x00000027ff037e24 */ /* 0x001fc8000f8e00ff */
[----:B------:R0:W1:Y:S03]  /*fc20*/  SYNCS.PHASECHK.TRANS64.TRYWAIT P1, [R3+URZ+0x2a800], R0 ;  /* 0x02a80000030075a7 */ /* 0x000066000802017f */
[----:B-1----:R-:W-:Y:S05]  /*fc30*/  @!P1 NANOSLEEP.SYNCS 0x989680 ;  /* 0x009896800000995d */ /* 0x002fea0003900000 */
[----:B------:R-:W1:Y:S02]  /*fc40*/  @!P1 SYNCS.PHASECHK.TRANS64 P1, [R3+URZ+0x2a800], R0 ;  /* 0x02a80000030095a7 */ /* 0x000e64000802007f */
[----:B-1----:R-:W-:Y:S05]  /*fc50*/  @!P1 BRA `(.L_x_2419) ;  /* 0xfffffffc00ec9947 */ /* 0x002fea000383ffff */
[----:B------:R-:W-:Y:S05]  /*fc60*/  BRA `(.L_x_2560) ;  /* 0xffffff1800987947 */ /* 0x000fea000383ffff */
.L_x_2423:
[----:B-1----:R1:W2:Y:S02]  /*fc70*/  SYNCS.PHASECHK.TRANS64.TRYWAIT P1, [R0+URZ+0x2a830], R3 ;  /* 0x02a83003000075a7 */ /* 0x0022a4000802017f */
[----:B--2---:R-:W-:Y:S05]  /*fc80*/  @!P1 NANOSLEEP.SYNCS 0x989680 ;  /* 0x009896800000995d */ /* 0x004fea0003900000 */
[----:B------:R-:W2:Y:S02]  /*fc90*/  @!P1 SYNCS.PHASECHK.TRANS64 P1, [R0+URZ+0x2a830], R3 ;  /* 0x02a83003000095a7 */ /* 0x000ea4000802007f */
[----:B--2---:R-:W-:Y:S05]  /*fca0*/  @!P1 BRA `(.L_x_2423) ;  /* 0xfffffffc00f09947 */ /* 0x004fea000383ffff */
[----:B------:R-:W-:Y:S05]  /*fcb0*/  BRA `(.L_x_2422) ;  /* 0xffffff1800b47947 */ /* 0x000fea000383ffff */
.L_x_2429:
[----:B-1----:R-:W-:-:S04]  /*fcc0*/  IMAD.U32 R3, RZ, RZ, UR6 ;  /* 0x00000006ff037e24 */ /* 0x002fc8000f8e00ff */
[----:B------:R1:W2:Y:S03]  /*fcd0*/  SYNCS.PHASECHK.TRANS64.TRYWAIT P1, [R3+URZ+0x2a830], R2 ;  /* 0x02a83002030075a7 */ /* 0x0002a6000802017f */
[----:B--2---:R-:W-:Y:S05]  /*fce0*/  @!P1 NANOSLEEP.SYNCS 0x989680 ;  /* 0x009896800000995d */ /* 0x004fea0003900000 */
[----:B------:R-:W2:Y:S02]  /*fcf0*/  @!P1 SYNCS.PHASECHK.TRANS64 P1, [R3+URZ+0x2a830], R2 ;  /* 0x02a83002030095a7 */ /* 0x000ea4000802007f */
[----:B--2---:R-:W-:Y:S05]  /*fd00*/  @!P1 BRA `(.L_x_2429) ;  /* 0xfffffffc00ec9947 */ /* 0x004fea000383ffff */
[----:B------:R-:W-:Y:S05]  /*fd10*/  BRA `(.L_x_2428) ;  /* 0xffffff3800987947 */ /* 0x000fea000383ffff */
.L_x_2433:
[----:B-1----:R-:W-:-:S04]  /*fd20*/  MOV R3, UR5 ;  /* 0x0000000500037c02 */ /* 0x002fc80008000f00 */
[----:B------:R1:W3:Y:S03]  /*fd30*/  SYNCS.PHASECHK.TRANS64.TRYWAIT P1, [R3+URZ+0x2a850], R0 ;  /* 0x02a85000030075a7 */ /* 0x0002e6000802017f */
[----:B---3--:R-:W-:Y:S05]  /*fd40*/  @!P1 NANOSLEEP.SYNCS 0x989680 ;  /* 0x009896800000995d */ /* 0x008fea0003900000 */
[----:B------:R-:W3:Y:S02]  /*fd50*/  @!P1 SYNCS.PHASECHK.TRANS64 P1, [R3+URZ+0x2a850], R0 ;  /* 0x02a85000030095a7 */ /* 0x000ee4000802007f */
[----:B---3--:R-:W-:Y:S05]  /*fd60*/  @!P1 BRA `(.L_x_2433) ;  /* 0xfffffffc00ec9947 */ /* 0x008fea000383ffff */
[----:B------:R-:W-:Y:S05]  /*fd70*/  BRA `(.L_x_2432) ;  /* 0xffffff4000b07947 */ /* 0x000fea000383ffff */
.L_x_2441:
[----:B-1----:R-:W-:-:S04]  /*fd80*/  IMAD.U32 R3, RZ, RZ, UR5 ;  /* 0x00000005ff037e24 */ /* 0x002fc8000f8e00ff */
[----:B------:R1:W2:Y:S03]  /*fd90*/  SYNCS.PHASECHK.TRANS64.TRYWAIT P1, [R3+URZ+0x2a830], R2 ;  /* 0x02a83002030075a7 */ /* 0x0002a6000802017f */
[----:B--2---:R-:W-:Y:S05]  /*fda0*/  @!P1 NANOSLEEP.SYNCS 0x989680 ;  /* 0x009896800000995d */ /* 0x004fea0003900000 */
[----:B------:R-:W2:Y:S02]  /*fdb0*/  @!P1 SYNCS.PHASECHK.TRANS64 P1, [R3+URZ+0x2a830], R2 ;  /* 0x02a83002030095a7 */ /* 0x000ea4000802007f */
[----:B--2---:R-:W-:Y:S05]  /*fdc0*/  @!P1 BRA `(.L_x_2441) ;  /* 0xfffffffc00ec9947 */ /* 0x004fea000383ffff */
[----:B------:R-:W-:Y:S05]  /*fdd0*/  BRA `(.L_x_2440) ;  /* 0xffffff5c00447947 */ /* 0x000fea000383ffff */
.L_x_2445:
[----:B-1----:R-:W-:-:S04]  /*fde0*/  IMAD.U32 R3, RZ, RZ, UR5 ;  /* 0x00000005ff037e24 */ /* 0x002fc8000f8e00ff */
[----:B------:R1:W3:Y:S03]  /*fdf0*/  SYNCS.PHASECHK.TRANS64.TRYWAIT P1, [R3+URZ+0x2a850], R0 ;  /* 0x02a85000030075a7 */ /* 0x0002e6000802017f */
[----:B---3--:R-:W-:Y:S05]  /*fe00*/  @!P1 NANOSLEEP.SYNCS 0x989680 ;  /* 0x009896800000995d */ /* 0x008fea0003900000 */
[----:B------:R-:W3:Y:S02]  /*fe10*/  @!P1 SYNCS.PHASECHK.TRANS64 P1, [R3+URZ+0x2a850], R0 ;  /* 0x02a85000030095a7 */ /* 0x000ee4000802007f */
[----:B---3--:R-:W-:Y:S05]  /*fe20*/  @!P1 BRA `(.L_x_2445) ;  /* 0xfffffffc00ec9947 */ /* 0x008fea000383ffff */
[----:B------:R-:W-:Y:S05]  /*fe30*/  BRA `(.L_x_2444) ;  /* 0xffffff64005c7947 */ /* 0x000fea000383ffff */
.L_x_2452:
[----:B-1----:R-:W-:-:S04]  /*fe40*/  IMAD.U32 R7, RZ, RZ, UR5 ;  /* 0x00000005ff077e24 */ /* 0x002fc8000f8e00ff */
[----:B------:R1:W2:Y:S03]  /*fe50*/  SYNCS.PHASECHK.TRANS64.TRYWAIT P1, [R7+URZ+0x2a850], R0 ;  /* 0x02a85000070075a7 */ /* 0x0002a6000802017f */
[----:B--2---:R-:W-:Y:S05]  /*fe60*/  @!P1 NANOSLEEP.SYNCS 0x989680 ;  /* 0x009896800000995d */ /* 0x004fea0003900000 */
[----:B------:R-:W2:Y:S02]  /*fe70*/  @!P1 SYNCS.PHASECHK.TRANS64 P1, [R7+URZ+0x2a850], R0 ;  /* 0x02a85000070095a7 */ /* 0x000ea4000802007f */
[----:B--2---:R-:W-:Y:S05]  /*fe80*/  @!P1 BRA `(.L_x_2452) ;  /* 0xfffffffc00ec9947 */ /* 0x004fea000383ffff */
[----:B------:R-:W-:Y:S05]  /*fe90*/  BRA `(.L_x_2451) ;  /* 0xffffff7c00087947 */ /* 0x000fea000383ffff */
.L_x_2495:
[----:B------:R-:W-:Y:S01]  /*fea0*/  SHF.R.U32.HI R9, RZ, 0x5, R21 ;  /* 0x00000005ff097819 */ /* 0x000fe20000011615 */
[----:B------:R-:W-:Y:S01]  /*feb0*/  BSSY B0, `(.L_x_2561) ;  /* 0x0000009000007945 */ /* 0x000fe20003800000 */
[----:B------:R-:W-:Y:S02]  /*fec0*/  IMAD.MOV.U32 R12, RZ, RZ, RZ ;  /* 0x000000ffff0c7224 */ /* 0x000fe400078e00ff */
[----:B------:R-:W-:Y:S01]  /*fed0*/  LOP3.LUT R9, R9, 0x3, RZ, 0xc0, !PT ;  /* 0x0000000309097812 */ /* 0x000fe200078ec0ff */
[----:B------:R-:W-:Y:S02]  /*fee0*/  IMAD.MOV.U32 R11, RZ, RZ, 0x1f ;  /* 0x0000001fff0b7424 */ /* 0x000fe400078e00ff */
[----:B------:R-:W-:Y:S02]  /*fef0*/  IMAD.MOV.U32 R15, RZ, RZ, -0x1 ;  /* 0xffffffffff0f7424 */ /* 0x000fe400078e00ff */
[----:B------:R-:W-:-:S07]  /*ff00*/  IMAD.MOV.U32 R13, RZ, RZ, R9 ;  /* 0x000000ffff0d7224 */ /* 0x000fce00078e0009 */
[----:B-----5:R-:W-:Y:S05]  /*ff10*/  WARPSYNC.COLLECTIVE R15, `(.L_x_2562) ;  /* 0x000000000f087348 */ /* 0x020fea0003c00000 */
[----:B------:R0:W1:Y:S02]  /*ff20*/  SHFL.IDX P6, R14, R13, R12, R11 ;  /* 0x0000000c0d0e7389 */ /* 0x00006400000c000b */
[----:B01---5:R-:W-:Y:S01]  /*ff30*/  ENDCOLLECTIVE ;  /* 0x000000000000791b */ /* 0x023fe20003800000 */
.L_x_2562:
[----:B------:R-:W-:Y:S05]  /*ff40*/  BSYNC B0 ;  /* 0x0000000000007941 */ /* 0x000fea0003800000 */
.L_x_2561:
[----:B------:R-:W-:Y:S05]  /*ff50*/  BRA `(.L_x_2563) ;  /* 0xffffffbc00c87947 */ /* 0x000fea000383ffff */
.L_x_2498:
[----:B0-----:R0:W1:Y:S02]  /*ff60*/  SYNCS.PHASECHK.TRANS64.TRYWAIT P0, [R7+URZ+0x2a840], R2 ;  /* 0x02a84002070075a7 */ /* 0x001064000800017f */
[----:B-1----:R-:W-:Y:S05]  /*ff70*/  @!P0 NANOSLEEP.SYNCS 0x989680 ;  /* 0x009896800000895d */ /* 0x002fea0003900000 */
[----:B------:R-:W1:Y:S02]  /*ff80*/  @!P0 SYNCS.PHASECHK.TRANS64 P0, [R7+URZ+0x2a840], R2 ;  /* 0x02a84002070085a7 */ /* 0x000e64000800007f */
[----:B-1----:R-:W-:Y:S05]  /*ff90*/  @!P0 BRA `(.L_x_2498) ;  /* 0xfffffffc00f08947 */ /* 0x002fea000383ffff */
[----:B------:R-:W-:Y:S05]  /*ffa0*/  BRA `(.L_x_2564) ;  /* 0xffffffc0003c7947 */ /* 0x000fea000383ffff */
.L_x_2499:
        /* <DEDUP_REMOVED lines=8> */
.L_x_2566:
[----:B------:R-:W-:Y:S05]  /*10030*/  BSYNC B0 ;  /* 0x0000000000007941 */ /* 0x000fea0003800000 */
.L_x_2565:
[----:B------:R-:W-:Y:S01]  /*10040*/  IMAD.MOV.U32 R13, RZ, RZ, R4 ;  /* 0x000000ffff0d7224 */ /* 0x000fe200078e0004 */
[----:B------:R-:W-:Y:S01]  /*10050*/  MOV R15, 0xffffffff ;  /* 0xffffffff000f7802 */ /* 0x000fe20000000f00 */
[----:B------:R-:W-:Y:S02]  /*10060*/  IMAD.MOV.U32 R12, RZ, RZ, RZ ;  /* 0x000000ffff0c7224 */ /* 0x000fe400078e00ff */
[----:B------:R-:W-:Y:S02]  /*10070*/  IMAD.MOV.U32 R11, RZ, RZ, 0x181f ;  /* 0x0000181fff0b7424 */ /* 0x000fe400078e00ff */
[----:B------:R-:W-:Y:S02]  /*10080*/  IMAD.MOV.U32 R2, RZ, RZ, R14 ;  /* 0x000000ffff027224 */ /* 0x000fe400078e000e */
[----:B------:R-:W-:-:S07]  /*10090*/  @P0 IMAD R8, R5, 0x2, R22 ;  /* 0x0000000205080824 */ /* 0x000fce00078e0216 */
[----:B------:R-:W-:Y:S05]  /*100a0*/  WARPSYNC.COLLECTIVE R15, `(.L_x_2567) ;  /* 0x000000000f087348 */ /* 0x000fea0003c00000 */
[----:B------:R0:W1:Y:S02]  /*100b0*/  SHFL.IDX P6, R14, R13, R12, R11 ;  /* 0x0000000c0d0e7389 */ /* 0x00006400000c000b */
[----:B01----:R-:W-:Y:S01]  /*100c0*/  ENDCOLLECTIVE ;  /* 0x000000000000791b */ /* 0x003fe20003800000 */
.L_x_2567:
[----:B------:R-:W-:Y:S02]  /*100d0*/  IMAD.MOV.U32 R13, RZ, RZ, R0 ;  /* 0x000000ffff0d7224 */ /* 0x000fe400078e0000 */
[----:B------:R-:W-:Y:S02]  /*100e0*/  IMAD.MOV.U32 R12, RZ, RZ, 0x1 ;  /* 0x00000001ff0c7424 */ /* 0x000fe400078e00ff */
[----:B------:R-:W-:-:S07]  /*100f0*/  IMAD.MOV.U32 R3, RZ, RZ, R14 ;  /* 0x000000ffff037224 */ /* 0x000fce00078e000e */
[----:B------:R-:W-:Y:S05]  /*10100*/  WARPSYNC.COLLECTIVE R15, `(.L_x_2568) ;  /* 0x000000000f087348 */ /* 0x000fea0003c00000 */
[----:B------:R0:W1:Y:S02]  /*10110*/  SHFL.IDX P6, R14, R13, R12, R11 ;  /* 0x0000000c0d0e7389 */ /* 0x00006400000c000b */
[----:B01----:R-:W-:Y:S01]  /*10120*/  ENDCOLLECTIVE ;  /* 0x000000000000791b */ /* 0x003fe20003800000 */
.L_x_2568:
        /* <DEDUP_REMOVED lines=17> */
.L_x_2569:
[----:B------:R-:W-:Y:S02]  /*10240*/  @P1 IMAD R8, R5, 0x2, R22 ;  /* 0x0000000205081824 */ /* 0x000fe400078e0216 */
[----:B------:R-:W-:Y:S02]  /*10250*/  IMAD.MOV.U32 R13, RZ, RZ, R0 ;  /* 0x000000ffff0d7224 */ /* 0x000fe400078e0000 */
[----:B------:R-:W-:Y:S01]  /*10260*/  IMAD.MOV.U32 R12, RZ, RZ, 0x2 ;  /* 0x00000002ff0c7424 */ /* 0x000fe200078e00ff */
[----:B------:R-:W-:-:S07]  /*10270*/  MOV R3, R14 ;  /* 0x0000000e00037202 */ /* 0x000fce0000000f00 */
[----:B------:R-:W-:Y:S05]  /*10280*/  WARPSYNC.COLLECTIVE R15, `(.L_x_2570) ;  /* 0x000000000f087348 */ /* 0x000fea0003c00000 */
[----:B------:R0:W1:Y:S02]  /*10290*/  SHFL.IDX P6, R14, R13, R12, R11 ;  /* 0x0000000c0d0e7389 */ /* 0x00006400000c000b */
[----:B01----:R-:W-:Y:S01]  /*102a0*/  ENDCOLLECTIVE ;  /* 0x000000000000791b */ /* 0x003fe20003800000 */
.L_x_2570:
        /* <DEDUP_REMOVED lines=17> */
.L_x_2571:
[----:B------:R-:W-:Y:S02]  /*103c0*/  @P1 IMAD R8, R5, 0x2, R22 ;  /* 0x0000000205081824 */ /* 0x000fe400078e0216 */
[----:B------:R-:W-:Y:S02]  /*103d0*/  IMAD.MOV.U32 R13, RZ, RZ, R0 ;  /* 0x000000ffff0d7224 */ /* 0x000fe400078e0000 */
[----:B------:R-:W-:Y:S02]  /*103e0*/  IMAD.MOV.U32 R12, RZ, RZ, 0x3 ;  /* 0x00000003ff0c7424 */ /* 0x000fe400078e00ff */
[----:B------:R-:W-:-:S07]  /*103f0*/  IMAD.MOV.U32 R3, RZ, RZ, R14 ;  /* 0x000000ffff037224 */ /* 0x000fce00078e000e */
[----:B------:R-:W-:Y:S05]  /*10400*/  WARPSYNC.COLLECTIVE R15, `(.L_x_2572) ;  /* 0x000000000f087348 */ /* 0x000fea0003c00000 */
[----:B------:R0:W1:Y:S02]  /*10410*/  SHFL.IDX P6, R14, R13, R12, R11 ;  /* 0x0000000c0d0e7389 */ /* 0x00006400000c000b */
[----:B01----:R-:W-:Y:S01]  /*10420*/  ENDCOLLECTIVE ;  /* 0x000000000000791b */ /* 0x003fe20003800000 */
.L_x_2572:
        /* <DEDUP_REMOVED lines=17> */
.L_x_2573:
[----:B------:R-:W-:Y:S01]  /*10540*/  @P1 LEA R8, R5, R22, 0x1 ;  /* 0x0000001605081211 */ /* 0x000fe200078e08ff */
[----:B------:R-:W-:Y:S02]  /*10550*/  IMAD.MOV.U32 R13, RZ, RZ, R0 ;  /* 0x000000ffff0d7224 */ /* 0x000fe400078e0000 */
[----:B------:R-:W-:Y:S02]  /*10560*/  IMAD.MOV.U32 R12, RZ, RZ, 0x4 ;  /* 0x00000004ff0c7424 */ /* 0x000fe400078e00ff */
[----:B------:R-:W-:-:S07]  /*10570*/  IMAD.MOV.U32 R3, RZ, RZ, R14 ;  /* 0x000000ffff037224 */ /* 0x000fce00078e000e */
[----:B------:R-:W-:Y:S05]  /*10580*/  WARPSYNC.COLLECTIVE R15, `(.L_x_2574) ;  /* 0x000000000f087348 */ /* 0x000fea0003c00000 */
[----:B------:R0:W1:Y:S02]  /*10590*/  SHFL.IDX P6, R14, R13, R12, R11 ;  /* 0x0000000c0d0e7389 */ /* 0x00006400000c000b */
[----:B01----:R-:W-:Y:S01]  /*105a0*/  ENDCOLLECTIVE ;  /* 0x000000000000791b */ /* 0x003fe20003800000 */
.L_x_2574:
        /* <DEDUP_REMOVED lines=17> */
.L_x_2575:
[----:B------:R-:W-:Y:S01]  /*106c0*/  @P1 IMAD R8, R5, 0x2, R22 ;  /* 0x0000000205081824 */ /* 0x000fe200078e0216 */
[----:B------:R-:W-:Y:S01]  /*106d0*/  MOV R13, R0 ;  /* 0x00000000000d7202 */ /* 0x000fe20000000f00 */
[----:B------:R-:W-:Y:S02]  /*106e0*/  IMAD.MOV.U32 R12, RZ, RZ, 0x5 ;  /* 0x00000005ff0c7424 */ /* 0x000fe400078e00ff */
[----:B------:R-:W-:-:S07]  /*106f0*/  IMAD.MOV.U32 R3, RZ, RZ, R14 ;  /* 0x000000ffff037224 */ /* 0x000fce00078e000e */
[----:B------:R-:W-:Y:S05]  /*10700*/  WARPSYNC.COLLECTIVE R15, `(.L_x_2576) ;  /* 0x000000000f087348 */ /* 0x000fea0003c00000 */
[----:B------:R0:W1:Y:S02]  /*10710*/  SHFL.IDX P6, R14, R13, R12, R11 ;  /* 0x0000000c0d0e7389 */ /* 0x00006400000c000b */
[----:B01----:R-:W-:Y:S01]  /*10720*/  ENDCOLLECTIVE ;  /* 0x000000000000791b */ /* 0x003fe20003800000 */
.L_x_2576:
        /* <DEDUP_REMOVED lines=10> */
.L_x_2577:
        /* <DEDUP_REMOVED lines=8> */
.L_x_2504:
[----:B------:R-:W-:Y:S01]  /*10850*/  IMAD.MOV.U32 R13, RZ, RZ, R4 ;  /* 0x000000ffff0d7224 */ /* 0x000fe200078e0004 */
[----:B------:R-:W-:Y:S01]  /*10860*/  MOV R15, 0xffffffff ;  /* 0xffffffff000f7802 */ /* 0x000fe20000000f00 */
[----:B------:R-:W-:Y:S02]  /*10870*/  IMAD.MOV.U32 R12, RZ, RZ, RZ ;  /* 0x000000ffff0c7224 */ /* 0x000fe400078e00ff */
[----:B------:R-:W-:Y:S02]  /*10880*/  IMAD.MOV.U32 R11, RZ, RZ, 0x181f ;  /* 0x0000181fff0b7424 */ /* 0x000fe400078e00ff */
[----:B-----5:R-:W-:Y:S02]  /*10890*/  IMAD R5, R10, R6, RZ ;  /* 0x000000060a057224 */ /* 0x020fe400078e02ff */
[----:B------:R-:W-:-:S07]  /*108a0*/  IMAD R17, R17, 0x80, R9 ;  /* 0x0000008011117824 */ /* 0x000fce00078e0209 */
[----:B------:R-:W-:Y:S05]  /*108b0*/  WARPSYNC.COLLECTIVE R15, `(.L_x_2579) ;  /* 0x000000000f087348 */ /* 0x000fea0003c00000 */
[----:B------:R0:W1:Y:S02]  /*108c0*/  SHFL.IDX P6, R14, R13, R12, R11 ;  /* 0x0000000c0d0e7389 */ /* 0x00006400000c000b */
[----:B01----:R-:W-:Y:S01]  /*108d0*/  ENDCOLLECTIVE ;  /* 0x000000000000791b */ /* 0x003fe20003800000 */
.L_x_2579:
[C---:B------:R-:W-:Y:S01]  /*108e0*/  VIADD R6, R17.reuse, 0x10 ;  /* 0x0000001011067836 */ /* 0x040fe20000000000 */
[----:B------:R-:W-:Y:S01]  /*108f0*/  ISETP.GE.AND P1, PT, R17, R5, PT ;  /* 0x000000051100720c */ /* 0x000fe20003f26270 */
[----:B------:R-:W-:Y:S02]  /*10900*/  IMAD.MOV.U32 R13, RZ, RZ, R0 ;  /* 0x000000ffff0d7224 */ /* 0x000fe400078e0000 */
[----:B------:R-:W-:-:S10]  /*10910*/  IMAD.MOV.U32 R2, RZ, RZ, R14 ;  /* 0x000000ffff027224 */ /* 0x000fd400078e000e */
[----:B------:R-:W-:Y:S05]  /*10920*/  WARPSYNC.COLLECTIVE R15, `(.L_x_2580) ;  /* 0x000000000f087348 */ /* 0x000fea0003c00000 */
[----:B------:R0:W1:Y:S02]  /*10930*/  SHFL.IDX P6, R14, R13, R12, R11 ;  /* 0x0000000c0d0e7389 */ /* 0x00006400000c000b */
[----:B01----:R-:W-:Y:S01]  /*10940*/  ENDCOLLECTIVE ;  /* 0x000000000000791b */ /* 0x003fe20003800000 */
.L_x_2580:
[----:B------:R-:W-:Y:S01]  /*10950*/  IMAD.MOV.U32 R13, RZ, RZ, R4 ;  /* 0x000000ffff0d7224 */ /* 0x000fe200078e0004 */
[----:B------:R-:W-:Y:S02]  /*10960*/  MOV R12, 0x1 ;  /* 0x00000001000c7802 */ /* 0x000fe40000000f00 */
[----:B------:R-:W-:-:S05]  /*10970*/  @!P1 LEA R14, P4, R8, R14, 0x1 ;  /* 0x0000000e080e9211 */ /* 0x000fca00078808ff */
[----:B------:R-:W-:Y:S02]  /*10980*/  @!P1 IMAD.X R3, RZ, RZ, R2, P4 ;  /* 0x000000ffff039224 */ /* 0x000fe400020e0602 */
[----:B------:R-:W-:-:S07]  /*10990*/  @!P1 IMAD.MOV.U32 R2, RZ, RZ, R14 ;  /* 0x000000ffff029224 */ /* 0x000fce00078e000e */
[----:B------:R-:W-:Y:S05]  /*109a0*/  WARPSYNC.COLLECTIVE R15, `(.L_x_2581) ;  /* 0x000000000f087348 */ /* 0x000fea0003c00000 */
[----:B------:R0:W1:Y:S02]  /*109b0*/  SHFL.IDX P6, R14, R13, R12, R11 ;  /* 0x0000000c0d0e7389 */ /* 0x00006400000c000b */
[----:B01----:R-:W-:Y:S01]  /*109c0*/  ENDCOLLECTIVE ;  /* 0x000000000000791b */ /* 0x003fe20003800000 */
.L_x_2581:
[----:B------:R-:W-:Y:S01]  /*109d0*/  @!PT LDS RZ, [RZ] ;  /* 0x00000000fffff984 */ /* 0x000fe20000000800 */
[----:B------:R-:W-:Y:S01]  /*109e0*/  @!PT LDS RZ, [RZ] ;  /* 0x00000000fffff984 */ /* 0x000fe20000000800 */
[----:B------:R-:W-:Y:S01]  /*109f0*/  @!PT LDS RZ, [RZ] ;  /* 0x00000000fffff984 */ /* 0x000fe20000000800 */
[----:B------:R-:W-:Y:S04]  /*10a00*/  @!P1 LDGSTS.E.BYPASS.LTC128B.128 [R34+0xc400], desc[UR36][R2.64], !P3 ;  /* 0x0c40000002229fae */ /* 0x000fe8000d901d64 */
[----:B------:R-:W-:Y:S04]  /*10a10*/  @!P1 LDGSTS.E.BYPASS.LTC128B.128 [R34+0x10400], desc[UR36][R2.64+0x80], !P2 ;  /* 0x1040008002229fae */ /* 0x000fe8000d101d64 */
[----:B------:R0:W-:Y:S01]  /*10a20*/  @!P1 LDGSTS.E.BYPASS.LTC128B.128 [R34+0x14400], desc[UR36][R2.64+0x100], !P0 ;  /* 0x1440010002229fae */ /* 0x0001e2000c101d64 */
[----:B------:R-:W-:Y:S01]  /*10a30*/  ISETP.GE.AND P1, PT, R6, R5, PT ;  /* 0x000000050600720c */ /* 0x000fe20003f26270 */
[----:B------:R-:W-:-:S02]  /*10a40*/  IMAD.MOV.U32 R13, RZ, RZ, R0 ;  /* 0x000000ffff0d7224 */ /* 0x000fc400078e0000 */
[----:B------:R-:W-:Y:S02]  /*10a50*/  VIADD R6, R17, 0x20 ;  /* 0x0000002011067836 */ /* 0x000fe40000000000 */
[----:B0-----:R-:W-:-:S08]  /*10a60*/  IMAD.MOV.U32 R2, RZ, RZ, R14 ;  /* 0x000000ffff027224 */ /* 0x001fd000078e000e */
[----:B------:R-:W-:Y:S05]  /*10a70*/  WARPSYNC.COLLECTIVE R15, `(.L_x_2582) ;  /* 0x000000000f087348 */ /* 0x000fea0003c00000 */
[----:B------:R0:W1:Y:S02]  /*10a80*/  SHFL.IDX P6, R14, R13, R12, R11 ;  /* 0x0000000c0d0e7389 */ /* 0x00006400000c000b */
[----:B01----:R-:W-:Y:S01]  /*10a90*/  ENDCOLLECTIVE ;  /* 0x000000000000791b */ /* 0x003fe20003800000 */
.L_x_2582:
        /* <DEDUP_REMOVED lines=8> */
.L_x_2583:
[----:B------:R-:W-:-:S05]  /*10b20*/  @!P1 IMAD.MOV.U32 R3, RZ, RZ, R7 ;  /* 0x000000ffff039224 */ /* 0x000fca00078e0007 */
[----:B------:R-:W-:Y:S01]  /*10b30*/  @!PT LDS RZ, [RZ] ;  /* 0x00000000fffff984 */ /* 0x000fe20000000800 */
[----:B------:R-:W-:Y:S01]  /*10b40*/  @!PT LDS RZ, [RZ] ;  /* 0x00000000fffff984 */ /* 0x000fe20000000800 */
[----:B------:R-:W-:Y:S01]  /*10b50*/  @!PT LDS RZ, [RZ] ;  /* 0x00000000fffff984 */ /* 0x000fe20000000800 */
[----:B------:R-:W-:Y:S04]  /*10b60*/  @!P1 LDGSTS.E.BYPASS.LTC128B.128 [R34+0xcc00], desc[UR36][R2.64], !P3 ;  /* 0x0cc0000002229fae */ /* 0x000fe8000d901d64 */
[----:B------:R-:W-:Y:S01]  /*10b70*/  @!P1 LDGSTS.E.BYPASS.LTC128B.128 [R34+0x10c00], desc[UR36][R2.64+0x80], !P2 ;  /* 0x10c0008002229fae */ /* 0x000fe2000d101d64 */
[----:B------:R-:W-:-:S03]  /*10b80*/  IMAD.MOV.U32 R13, RZ, RZ, R0 ;  /* 0x000000ffff0d7224 */ /* 0x000fc600078e0000 */
[----:B------:R0:W-:Y:S01]  /*10b90*/  @!P1 LDGSTS.E.BYPASS.LTC128B.128 [R34+0x14c00], desc[UR36][R2.64+0x100], !P0 ;  /* 0x14c0010002229fae */ /* 0x0001e2000c101d64 */
[----:B------:R-:W-:Y:S01]  /*10ba0*/  ISETP.GE.AND P1, PT, R6, R5, PT ;  /* 0x000000050600720c */ /* 0x000fe20003f26270 */
[----:B------:R-:W-:Y:S02]  /*10bb0*/  VIADD R6, R17, 0x30 ;  /* 0x0000003011067836 */ /* 0x000fe40000000000 */
[----:B0-----:R-:W-:-:S10]  /*10bc0*/  IMAD.MOV.U32 R2, RZ, RZ, R14 ;  /* 0x000000ffff027224 */ /* 0x001fd400078e000e */
[----:B------:R-:W-:Y:S05]  /*10bd0*/  WARPSYNC.COLLECTIVE R15, `(.L_x_2584) ;  /* 0x000000000f087348 */ /* 0x000fea0003c00000 */
[----:B------:R0:W1:Y:S02]  /*10be0*/  SHFL.IDX P6, R14, R13, R12, R11 ;  /* 0x0000000c0d0e7389 */ /* 0x00006400000c000b */
[----:B01----:R-:W-:Y:S01]  /*10bf0*/  ENDCOLLECTIVE ;  /* 0x000000000000791b */ /* 0x003fe20003800000 */
.L_x_2584:
        /* <DEDUP_REMOVED lines=8> */
.L_x_2585:
        /* <DEDUP_REMOVED lines=14> */
.L_x_2586:
        /* <DEDUP_REMOVED lines=8> */
.L_x_2587:
        /* <DEDUP_REMOVED lines=14> */
.L_x_2588:
        /* <DEDUP_REMOVED lines=8> */
.L_x_2589:
        /* <DEDUP_REMOVED lines=14> */
.L_x_2590:
        /* <DEDUP_REMOVED lines=8> */
.L_x_2591:
        /* <DEDUP_REMOVED lines=9> */
[----:B0-----:R-:W-:-:S12]  /*11130*/  IMAD.MOV.U32 R2, RZ, RZ, R14 ;  /* 0x000000ffff027224 */ /* 0x001fd800078e000e */
[----:B------:R-:W-:Y:S05]  /*11140*/  WARPSYNC.COLLECTIVE R15, `(.L_x_2592) ;  /* 0x000000000f087348 */ /* 0x000fea0003c00000 */
[----:B------:R0:W1:Y:S02]  /*11150*/  SHFL.IDX P6, R14, R13, R12, R11 ;  /* 0x0000000c0d0e7389 */ /* 0x00006400000c000b */
[----:B01----:R-:W-:Y:S01]  /*11160*/  ENDCOLLECTIVE ;  /* 0x000000000000791b */ /* 0x003fe20003800000 */
.L_x_2592:
        /* <DEDUP_REMOVED lines=8> */
.L_x_2593:
        /* <DEDUP_REMOVED lines=8> */
[----:B------:R-:W-:-:S07]  /*11270*/  MOV R4, R14 ;  /* 0x0000000e00047202 */ /* 0x000fce0000000f00 */
[----:B0-----:R-:W-:Y:S05]  /*11280*/  WARPSYNC.COLLECTIVE R15, `(.L_x_2594) ;  /* 0x000000000f087348 */ /* 0x001fea0003c00000 */
[----:B------:R1:W2:Y:S02]  /*11290*/  SHFL.IDX P6, R14, R13, R12, R11 ;  /* 0x0000000c0d0e7389 */ /* 0x0002a400000c000b */
[----:B012---:R-:W-:Y:S01]  /*112a0*/  ENDCOLLECTIVE ;  /* 0x000000000000791b */ /* 0x007fe20003800000 */
.L_x_2594:
[----:B------:R-:W-:Y:S05]  /*112b0*/  BRA `(.L_x_2595) ;  /* 0xffffffc000187947 */ /* 0x000fea000383ffff */
.L_x_2509:
[----:B0-----:R0:W1:Y:S02]  /*112c0*/  SYNCS.PHASECHK.TRANS64.TRYWAIT P0, [R22+URZ+0x2a820], R3 ;  /* 0x02a82003160075a7 */ /* 0x001064000800017f */
[----:B-1----:R-:W-:Y:S05]  /*112d0*/  @!P0 NANOSLEEP.SYNCS 0x989680 ;  /* 0x009896800000895d */ /* 0x002fea0003900000 */
[----:B------:R-:W1:Y:S02]  /*112e0*/  @!P0 SYNCS.PHASECHK.TRANS64 P0, [R22+URZ+0x2a820], R3 ;  /* 0x02a82003160085a7 */ /* 0x000e64000800007f */
[----:B-1----:R-:W-:Y:S05]  /*112f0*/  @!P0 BRA `(.L_x_2509) ;  /* 0xfffffffc00f08947 */ /* 0x002fea000383ffff */
[----:B------:R-:W-:Y:S05]  /*11300*/  BRA `(.L_x_2596) ;  /* 0xffffffc000887947 */ /* 0x000fea000383ffff */
.L_x_2514:
[----:B0-----:R0:W1:Y:S02]  /*11310*/  SYNCS.PHASECHK.TRANS64.TRYWAIT P0, [R5+URZ+0x2a840], R0 ;  /* 0x02a84000050075a7 */ /* 0x001064000800017f */
[----:B-1----:R-:W-:Y:S05]  /*11320*/  @!P0 NANOSLEEP.SYNCS 0x989680 ;  /* 0x009896800000895d */ /* 0x002fea0003900000 */
[----:B------:R-:W1:Y:S02]  /*11330*/  @!P0 SYNCS.PHASECHK.TRANS64 P0, [R5+URZ+0x2a840], R0 ;  /* 0x02a84000050085a7 */ /* 0x000e64000800007f */
[----:B-1----:R-:W-:Y:S05]  /*11340*/  @!P0 BRA `(.L_x_2514) ;  /* 0xfffffffc00f08947 */ /* 0x002fea000383ffff */
[----:B------:R-:W-:Y:S05]  /*11350*/  BRA `(.L_x_2597) ;  /* 0xffffffc400547947 */ /* 0x000fea000383ffff */
.L_x_2515:
[----:B------:R-:W-:Y:S01]  /*11360*/  BSSY B1, `(.L_x_2598) ;  /* 0x0000008000017945 */ /* 0x000fe20003800000 */
[----:B------:R-:W-:Y:S02]  /*11370*/  IMAD.MOV.U32 R13, RZ, RZ, R8 ;  /* 0x000000ffff0d7224 */ /* 0x000fe400078e0008 */
[----:B------:R-:W-:Y:S02]  /*11380*/  IMAD.MOV.U32 R12, RZ, RZ, RZ ;  /* 0x000000ffff0c7224 */ /* 0x000fe400078e00ff */
[----:B------:R-:W-:Y:S02]  /*11390*/  IMAD.MOV.U32 R11, RZ, RZ, 0x181f ;  /* 0x0000181fff0b7424 */ /* 0x000fe400078e00ff */
[----:B------:R-:W-:-:S07]  /*113a0*/  IMAD.MOV.U32 R15, RZ, RZ, -0x1 ;  /* 0xffffffffff0f7424 */ /* 0x000fce00078e00ff */
[----:B--2---:R-:W-:Y:S05]  /*113b0*/  WARPSYNC.COLLECTIVE R15, `(.L_x_2599) ;  /* 0x000000000f087348 */ /* 0x004fea0003c00000 */
[----:B--2---:R0:W1:Y:S02]  /*113c0*/  SHFL.IDX P6, R14, R13, R12, R11 ;  /* 0x0000000c0d0e7389 */ /* 0x00406400000c000b */
[----:B01----:R-:W-:Y:S01]  /*113d0*/  ENDCOLLECTIVE ;  /* 0x000000000000791b */ /* 0x003fe20003800000 */
.L_x_2599:
[----:B------:R-:W-:Y:S05]  /*113e0*/  BSYNC B1 ;  /* 0x0000000000017941 */ /* 0x000fea0003800000 */
.L_x_2598:
[----:B------:R-:W0:Y:S01]  /*113f0*/  S2R R35, SR_TID.X ;  /* 0x0000000000237919 */ /* 0x000e220000002100 */
[----:B------:R-:W-:Y:S01]  /*11400*/  IMAD.MOV.U32 R13, RZ, RZ, R9 ;  /* 0x000000ffff0d7224 */ /* 0x000fe200078e0009 */
[----:B------:R-:W-:Y:S01]  /*11410*/  MOV R12, RZ ;  /* 0x000000ff000c7202 */ /* 0x000fe20000000f00 */
[----:B------:R-:W-:Y:S02]  /*11420*/  IMAD.MOV.U32 R11, RZ, RZ, 0x181f ;  /* 0x0000181fff0b7424 */ /* 0x000fe400078e00ff */
[----:B------:R-:W-:Y:S02]  /*11430*/  IMAD.MOV.U32 R15, RZ, RZ, -0x1 ;  /* 0xffffffffff0f7424 */ /* 0x000fe400078e00ff */
[----:B------:R-:W-:Y:S02]  /*11440*/  IMAD.MOV.U32 R3, RZ, RZ, R14 ;  /* 0x000000ffff037224 */ /* 0x000fe400078e000e */
[----:B------:R-:W-:-:S07]  /*11450*/  IMAD R4, R4, 0x2, R22 ;  /* 0x0000000204047824 */ /* 0x000fce00078e0216 */
[----:B0-----:R-:W-:Y:S05]  /*11460*/  WARPSYNC.COLLECTIVE R15, `(.L_x_2600) ;  /* 0x000000000f087348 */ /* 0x001fea0003c00000 */
[----:B------:R1:W2:Y:S02]  /*11470*/  SHFL.IDX P6, R14, R13, R12, R11 ;  /* 0x0000000c0d0e7389 */ /* 0x0002a400000c000b */
[----:B012---:R-:W-:Y:S01]  /*11480*/  ENDCOLLECTIVE ;  /* 0x000000000000791b */ /* 0x007fe20003800000 */
.L_x_2600:
[----:B------:R-:W-:Y:S01]  /*11490*/  MOV R13, R8 ;  /* 0x00000008000d7202 */ /* 0x000fe20000000f00 */
[----:B------:R-:W-:Y:S02]  /*114a0*/  IMAD.MOV.U32 R12, RZ, RZ, 0x1 ;  /* 0x00000001ff0c7424 */ /* 0x000fe400078e00ff */
[----:B------:R-:W-:Y:S02]  /*114b0*/  IMAD.SHL.U32 R35, R35, 0x8, RZ ;  /* 0x0000000823237824 */ /* 0x000fe400078e00ff */
[----:B------:R-:W-:-:S07]  /*114c0*/  IMAD.MOV.U32 R2, RZ, RZ, R14 ;  /* 0x000000ffff027224 */ /* 0x000fce00078e000e */
[----:B------:R-:W-:Y:S05]  /*114d0*/  WARPSYNC.COLLECTIVE R15, `(.L_x_2601) ;  /* 0x000000000f087348 */ /* 0x000fea0003c00000 */
[----:B------:R0:W1:Y:S02]  /*114e0*/  SHFL.IDX P6, R14, R13, R12, R11 ;  /* 0x0000000c0d0e7389 */ /* 0x00006400000c000b */
[----:B01----:R-:W-:Y:S01]  /*114f0*/  ENDCOLLECTIVE ;  /* 0x000000000000791b */ /* 0x003fe20003800000 */
.L_x_2601:
        /* <DEDUP_REMOVED lines=15> */
.L_x_2602:
[----:B------:R-:W-:Y:S02]  /*115f0*/  IMAD.MOV.U32 R13, RZ, RZ, R8 ;  /* 0x000000ffff0d7224 */ /* 0x000fe400078e0008 */
[----:B------:R-:W-:Y:S02]  /*11600*/  IMAD.MOV.U32 R12, RZ, RZ, 0x2 ;  /* 0x00000002ff0c7424 */ /* 0x000fe400078e00ff */
[----:B------:R-:W-:-:S07]  /*11610*/  IMAD.MOV.U32 R2, RZ, RZ, R14 ;  /* 0x000000ffff027224 */ /* 0x000fce00078e000e */
[----:B------:R-:W-:Y:S05]  /*11620*/  WARPSYNC.COLLECTIVE R15, `(.L_x_2603) ;  /* 0x000000000f087348 */ /* 0x000fea0003c00000 */
[----:B------:R0:W1:Y:S02]  /*11630*/  SHFL.IDX P6, R14, R13, R12, R11 ;  /* 0x0000000c0d0e7389 */ /* 0x00006400000c000b */
[----:B01----:R-:W-:Y:S01]  /*11640*/  ENDCOLLECTIVE ;  /* 0x000000000000791b */ /* 0x003fe20003800000 */
.L_x_2603:
        /* <DEDUP_REMOVED lines=9> */
[----:B------:R-:W-:-:S07]  /*116e0*/  MOV R35, R14 ;  /* 0x0000000e00237202 */ /* 0x000fce0000000f00 */
[----:B0-----:R-:W-:Y:S05]  /*116f0*/  WARPSYNC.COLLECTIVE R15, `(.L_x_2604) ;  /* 0x000000000f087348 */ /* 0x001fea0003c00000 */
[----:B------:R1:W2:Y:S02]  /*11700*/  SHFL.IDX P6, R14, R13, R12, R11 ;  /* 0x0000000c0d0e7389 */ /* 0x0002a400000c000b */
[----:B012---:R-:W-:Y:S01]  /*11710*/  ENDCOLLECTIVE ;  /* 0x000000000000791b */ /* 0x007fe20003800000 */
.L_x_2604:
[----:B------:R-:W-:Y:S02]  /*11720*/  IMAD.MOV.U32 R13, RZ, RZ, R8 ;  /* 0x000000ffff0d7224 */ /* 0x000fe400078e0008 */
[----:B------:R-:W-:Y:S02]  /*11730*/  IMAD.MOV.U32 R12, RZ, RZ, 0x3 ;  /* 0x00000003ff0c7424 */ /* 0x000fe400078e00ff */
[----:B------:R-:W-:-:S07]  /*11740*/  IMAD.MOV.U32 R2, RZ, RZ, R14 ;  /* 0x000000ffff027224 */ /* 0x000fce00078e000e */
[----:B------:R-:W-:Y:S05]  /*11750*/  WARPSYNC.COLLECTIVE R15, `(.L_x_2605) ;  /* 0x000000000f087348 */ /* 0x000fea0003c00000 */
[----:B------:R0:W1:Y:S02]  /*11760*/  SHFL.IDX P6, R14, R13, R12, R11 ;  /* 0x0000000c0d0e7389 */ /* 0x00006400000c000b */
[----:B01----:R-:W-:Y:S01]  /*11770*/  ENDCOLLECTIVE ;  /* 0x000000000000791b */ /* 0x003fe20003800000 */
.L_x_2605:
        /* <DEDUP_REMOVED lines=13> */
.L_x_2606:
[----:B------:R-:W-:Y:S02]  /*11850*/  IMAD.MOV.U32 R13, RZ, RZ, R8 ;  /* 0x000000ffff0d7224 */ /* 0x000fe400078e0008 */
[----:B------:R-:W-:Y:S01]  /*11860*/  IMAD.MOV.U32 R12, RZ, RZ, 0x4 ;  /* 0x00000004ff0c7424 */ /* 0x000fe200078e00ff */
[----:B------:R-:W-:-:S07]  /*11870*/  MOV R2, R14 ;  /* 0x0000000e00027202 */ /* 0x000fce0000000f00 */
[----:B------:R-:W-:Y:S05]  /*11880*/  WARPSYNC.COLLECTIVE R15, `(.L_x_2607) ;  /* 0x000000000f087348 */ /* 0x000fea0003c00000 */
[----:B------:R0:W1:Y:S02]  /*11890*/  SHFL.IDX P6, R14, R13, R12, R11 ;  /* 0x0000000c0d0e7389 */ /* 0x00006400000c000b */
[----:B01----:R-:W-:Y:S01]  /*118a0*/  ENDCOLLECTIVE ;  /* 0x000000000000791b */ /* 0x003fe20003800000 */
.L_x_2607:
        /* <DEDUP_REMOVED lines=13> */
.L_x_2608:
[----:B------:R-:W-:Y:S01]  /*11980*/  MOV R13, R8 ;  /* 0x00000008000d7202 */ /* 0x000fe20000000f00 */
[----:B------:R-:W-:Y:S02]  /*11990*/  IMAD.MOV.U32 R12, RZ, RZ, 0x5 ;  /* 0x00000005ff0c7424 */ /* 0x000fe400078e00ff */
[----:B------:R-:W-:-:S07]  /*119a0*/  IMAD.MOV.U32 R2, RZ, RZ, R14 ;  /* 0x000000ffff027224 */ /* 0x000fce00078e000e */
[----:B------:R-:W-:Y:S05]  /*119b0*/  WARPSYNC.COLLECTIVE R15, `(.L_x_2609) ;  /* 0x000000000f087348 */ /* 0x000fea0003c00000 */
[----:B------:R0:W1:Y:S02]  /*119c0*/  SHFL.IDX P6, R14, R13, R12, R11 ;  /* 0x0000000c0d0e7389 */ /* 0x00006400000c000b */
[----:B01----:R-:W-:Y:S01]  /*119d0*/  ENDCOLLECTIVE ;  /* 0x000000000000791b */ /* 0x003fe20003800000 */
.L_x_2609:
        /* <DEDUP_REMOVED lines=13> */
.L_x_2610:
[----:B------:R-:W-:Y:S01]  /*11ab0*/  IMAD.MOV.U32 R2, RZ, RZ, R14 ;  /* 0x000000ffff027224 */ /* 0x000fe200078e000e */
[----:B------:R-:W-:Y:S06]  /*11ac0*/  BRA `(.L_x_2611) ;  /* 0xffffffc0008c7947 */ /* 0x000fec000383ffff */
.L_x_2520:
[----:B-1----:R1:W3:Y:S02]  /*11ad0*/  SYNCS.PHASECHK.TRANS64.TRYWAIT P0, [R5+URZ+0x2a860], R2 ;  /* 0x02a86002050075a7 */ /* 0x0022e4000800017f */
[----:B---3--:R-:W-:Y:S05]  /*11ae0*/  @!P0 NANOSLEEP.SYNCS 0x989680 ;  /* 0x009896800000895d */ /* 0x008fea0003900000 */
[----:B------:R-:W3:Y:S02]  /*11af0*/  @!P0 SYNCS.PHASECHK.TRANS64 P0, [R5+URZ+0x2a860], R2 ;  /* 0x02a86002050085a7 */ /* 0x000ee4000800007f */
[----:B---3--:R-:W-:Y:S05]  /*11b00*/  @!P0 BRA `(.L_x_2520) ;  /* 0xfffffffc00f08947 */ /* 0x008fea000383ffff */
[----:B------:R-:W-:Y:S05]  /*11b10*/  BRA `(.L_x_2612) ;  /* 0xffffffc000e87947 */ /* 0x000fea000383ffff */
.L_x_2521:
[----:B------:R-:W-:Y:S01]  /*11b20*/  BSSY B1, `(.L_x_2613) ;  /* 0x0000008000017945 */ /* 0x000fe20003800000 */
[----:B------:R-:W-:Y:S01]  /*11b30*/  IMAD.MOV.U32 R13, RZ, RZ, R25 ;  /* 0x000000ffff0d7224 */ /* 0x000fe200078e0019 */
[----:B------:R-:W-:Y:S01]  /*11b40*/  MOV R15, 0xffffffff ;  /* 0xffffffff000f7802 */ /* 0x000fe20000000f00 */
[----:B------:R-:W-:Y:S02]  /*11b50*/  IMAD.MOV.U32 R12, RZ, RZ, RZ ;  /* 0x000000ffff0c7224 */ /* 0x000fe400078e00ff */
[----:B------:R-:W-:-:S07]  /*11b60*/  IMAD.MOV.U32 R11, RZ, RZ, 0x181f ;  /* 0x0000181fff0b7424 */ /* 0x000fce00078e00ff */
[----:B-12---:R-:W-:Y:S05]  /*11b70*/  WARPSYNC.COLLECTIVE R15, `(.L_x_2614) ;  /* 0x000000000f087348 */ /* 0x006fea0003c00000 */
[----:B--2---:R0:W2:Y:S02]  /*11b80*/  SHFL.IDX P6, R14, R13, R12, R11 ;  /* 0x0000000c0d0e7389 */ /* 0x0040a400000c000b */
[----:B012---:R-:W-:Y:S01]  /*11b90*/  ENDCOLLECTIVE ;  /* 0x000000000000791b */ /* 0x007fe20003800000 */
.L_x_2614:
[----:B------:R-:W-:Y:S05]  /*11ba0*/  BSYNC B1 ;  /* 0x0000000000017941 */ /* 0x000fea0003800000 */
.L_x_2613:
[----:B------:R-:W-:Y:S01]  /*11bb0*/  IMAD.MOV.U32 R13, RZ, RZ, R24 ;  /* 0x000000ffff0d7224 */ /* 0x000fe200078e0018 */
[----:B------:R-:W-:Y:S01]  /*11bc0*/  LEA R4, R4, R22, 0x1 ;  /* 0x0000001604047211 */ /* 0x000fe200078e08ff */
[----:B------:R-:W-:Y:S02]  /*11bd0*/  IMAD.MOV.U32 R12, RZ, RZ, RZ ;  /* 0x000000ffff0c7224 */ /* 0x000fe400078e00ff */
[----:B------:R-:W-:Y:S02]  /*11be0*/  IMAD.MOV.U32 R11, RZ, RZ, 0x181f ;  /* 0x0000181fff0b7424 */ /* 0x000fe400078e00ff */
[----:B------:R-:W-:Y:S02]  /*11bf0*/  IMAD.MOV.U32 R15, RZ, RZ, -0x1 ;  /* 0xffffffffff0f7424 */ /* 0x000fe400078e00ff */
[----:B------:R-:W-:-:S07]  /*11c00*/  IMAD.MOV.U32 R3, RZ, RZ, R14 ;  /* 0x000000ffff037224 */ /* 0x000fce00078e000e */
[----:B------:R-:W-:Y:S05]  /*11c10*/  WARPSYNC.COLLECTIVE R15, `(.L_x_2615) ;  /* 0x000000000f087348 */ /* 0x000fea0003c00000 */
[----:B------:R0:W1:Y:S02]  /*11c20*/  SHFL.IDX P6, R14, R13, R12, R11 ;  /* 0x0000000c0d0e7389 */ /* 0x00006400000c000b */
[----:B01----:R-:W-:Y:S01]  /*11c30*/  ENDCOLLECTIVE ;  /* 0x000000000000791b */ /* 0x003fe20003800000 */
.L_x_2615:
[----:B------:R-:W-:Y:S02]  /*11c40*/  IMAD.MOV.U32 R13, RZ, RZ, R25 ;  /* 0x000000ffff0d7224 */ /* 0x000fe400078e0019 */
[----:B------:R-:W-:Y:S02]  /*11c50*/  IMAD.MOV.U32 R12, RZ, RZ, 0x1 ;  /* 0x00000001ff0c7424 */ /* 0x000fe400078e00ff */
[----:B------:R-:W-:-:S07]  /*11c60*/  IMAD.MOV.U32 R2, RZ, RZ, R14 ;  /* 0x000000ffff027224 */ /* 0x000fce00078e000e */
[----:B------:R-:W-:Y:S05]  /*11c70*/  WARPSYNC.COLLECTIVE R15, `(.L_x_2616) ;  /* 0x000000000f087348 */ /* 0x000fea0003c00000 */
[----:B------:R0:W1:Y:S02]  /*11c80*/  SHFL.IDX P6, R14, R13, R12, R11 ;  /* 0x0000000c0d0e7389 */ /* 0x00006400000c000b */
[----:B01----:R-:W-:Y:S01]  /*11c90*/  ENDCOLLECTIVE ;  /* 0x000000000000791b */ /* 0x003fe20003800000 */
.L_x_2616:
        /* <DEDUP_REMOVED lines=15> */
.L_x_2617:
[----:B------:R-:W-:Y:S01]  /*11d90*/  IMAD.MOV.U32 R13, RZ, RZ, R25 ;  /* 0x000000ffff0d7224 */ /* 0x000fe200078e0019 */
[----:B------:R-:W-:Y:S01]  /*11da0*/  MOV R12, 0x2 ;  /* 0x00000002000c7802 */ /* 0x000fe20000000f00 */
[----:B------:R-:W-:-:S07]  /*11db0*/  IMAD.MOV.U32 R2, RZ, RZ, R14 ;  /* 0x000000ffff027224 */ /* 0x000fce00078e000e */
[----:B------:R-:W-:Y:S05]  /*11dc0*/  WARPSYNC.COLLECTIVE R15, `(.L_x_2618) ;  /* 0x000000000f087348 */ /* 0x000fea0003c00000 */
[----:B------:R0:W1:Y:S02]  /*11dd0*/  SHFL.IDX P6, R14, R13, R12, R11 ;  /* 0x0000000c0d0e7389 */ /* 0x00006400000c000b */
[----:B01----:R-:W-:Y:S01]  /*11de0*/  ENDCOLLECTIVE ;  /* 0x000000000000791b */ /* 0x003fe20003800000 */
.L_x_2618:
        /* <DEDUP_REMOVED lines=14> */
.L_x_2619:
[----:B------:R-:W-:Y:S02]  /*11ed0*/  IMAD.MOV.U32 R13, RZ, RZ, R25 ;  /* 0x000000ffff0d7224 */ /* 0x000fe400078e0019 */
[----:B------:R-:W-:Y:S02]  /*11ee0*/  IMAD.MOV.U32 R12, RZ, RZ, 0x3 ;  /* 0x00000003ff0c7424 */ /* 0x000fe400078e00ff */
[----:B------:R-:W-:-:S07]  /*11ef0*/  IMAD.MOV.U32 R2, RZ, RZ, R14 ;  /* 0x000000ffff027224 */ /* 0x000fce00078e000e */
[----:B------:R-:W-:Y:S05]  /*11f00*/  WARPSYNC.COLLECTIVE R15, `(.L_x_2620) ;  /* 0x000000000f087348 */ /* 0x000fea0003c00000 */
[----:B------:R0:W1:Y:S02]  /*11f10*/  SHFL.IDX P6, R14, R13, R12, R11 ;  /* 0x0000000c0d0e7389 */ /* 0x00006400000c000b */
[----:B01----:R-:W-:Y:S01]  /*11f20*/  ENDCOLLECTIVE ;  /* 0x000000000000791b */ /* 0x003fe20003800000 */
.L_x_2620:
        /* <DEDUP_REMOVED lines=14> */
.L_x_2621:
[----:B------:R-:W-:Y:S02]  /*12010*/  IMAD.MOV.U32 R13, RZ, RZ, R25 ;  /* 0x000000ffff0d7224 */ /* 0x000fe400078e0019 */
[----:B------:R-:W-:Y:S02]  /*12020*/  IMAD.MOV.U32 R12, RZ, RZ, 0x4 ;  /* 0x00000004ff0c7424 */ /* 0x000fe400078e00ff */
[----:B------:R-:W-:-:S07]  /*12030*/  IMAD.MOV.U32 R2, RZ, RZ, R14 ;  /* 0x000000ffff027224 */ /* 0x000fce00078e000e */
[----:B------:R-:W-:Y:S05]  /*12040*/  WARPSYNC.COLLECTIVE R15, `(.L_x_2622) ;  /* 0x000000000f087348 */ /* 0x000fea0003c00000 */
[----:B------:R0:W1:Y:S02]  /*12050*/  SHFL.IDX P6, R14, R13, R12, R11 ;  /* 0x0000000c0d0e7389 */ /* 0x00006400000c000b */
[----:B01----:R-:W-:Y:S01]  /*12060*/  ENDCOLLECTIVE ;  /* 0x000000000000791b */ /* 0x003fe20003800000 */
.L_x_2622:
        /* <DEDUP_REMOVED lines=14> */
.L_x_2623:
[----:B------:R-:W-:Y:S02]  /*12150*/  IMAD.MOV.U32 R13, RZ, RZ, R25 ;  /* 0x000000ffff0d7224 */ /* 0x000fe400078e0019 */
[----:B------:R-:W-:Y:S02]  /*12160*/  IMAD.MOV.U32 R12, RZ, RZ, 0x5 ;  /* 0x00000005ff0c7424 */ /* 0x000fe400078e00ff */
[----:B------:R-:W-:-:S07]  /*12170*/  IMAD.MOV.U32 R2, RZ, RZ, R14 ;  /* 0x000000ffff027224 */ /* 0x000fce00078e000e */
[----:B------:R-:W-:Y:S05]  /*12180*/  WARPSYNC.COLLECTIVE R15, `(.L_x_2624) ;  /* 0x000000000f087348 */ /* 0x000fea0003c00000 */
[----:B------:R0:W1:Y:S02]  /*12190*/  SHFL.IDX P6, R14, R13, R12, R11 ;  /* 0x0000000c0d0e7389 */ /* 0x00006400000c000b */
[----:B01----:R-:W-:Y:S01]  /*121a0*/  ENDCOLLECTIVE ;  /* 0x000000000000791b */ /* 0x003fe20003800000 */
.L_x_2624:
[----:B------:R-:W-:-:S04]  /*121b0*/  IADD3 R2, P2, R2, R0, RZ ;  /* 0x0000000002027210 */ /* 0x000fc80007f5e0ff */
[----:B------:R-:W-:Y:S02]  /*121c0*/  IADD3.X R3, RZ, R3, RZ, P2, !PT ;  /* 0x00000003ff037210 */ /* 0x000fe400017fe4ff */
        /* <DEDUP_REMOVED lines=11> */
.L_x_2625:
[----:B------:R-:W-:Y:S01]  /*12280*/  @!PT LDS RZ, [RZ] ;  /* 0x00000000fffff984 */ /* 0x000fe20000000800 */
[----:B------:R-:W-:Y:S01]  /*12290*/  @!PT LDS RZ, [RZ] ;  /* 0x00000000fffff984 */ /* 0x000fe20000000800 */
[----:B------:R-:W-:Y:S01]  /*122a0*/  @!PT LDS RZ, [RZ] ;  /* 0x00000000fffff984 */ /* 0x000fe20000000800 */
[----:B------:R1:W-:Y:S01]  /*122b0*/  LDGSTS.E.BYPASS.LTC128B.128 [R4+0x5400], desc[UR36][R2.64+0x80], !P2 ;  /* 0x0540008002047fae */ /* 0x0003e2000d101d64 */
[----:B------:R-:W-:Y:S05]  /*122c0*/  BRA `(.L_x_2626) ;  /* 0xffffffbc00d47947 */ /* 0x000fea000383ffff */
.L_x_2529:
[----:B0-----:R0:W1:Y:S02]  /*122d0*/  SYNCS.PHASECHK.TRANS64.TRYWAIT P0, [R0+URZ+0x2a860], R3 ;  /* 0x02a86003000075a7 */ /* 0x001064000800017f */
[----:B-1----:R-:W-:Y:S05]  /*122e0*/  @!P0 NANOSLEEP.SYNCS 0x989680 ;  /* 0x009896800000895d */ /* 0x002fea0003900000 */
[----:B------:R-:W1:Y:S02]  /*122f0*/  @!P0 SYNCS.PHASECHK.TRANS64 P0, [R0+URZ+0x2a860], R3 ;  /* 0x02a86003000085a7 */ /* 0x000e64000800007f */
[----:B-1----:R-:W-:Y:S05]  /*12300*/  @!P0 BRA `(.L_x_2529) ;  /* 0xfffffffc00f08947 */ /* 0x002fea000383ffff */
[----:B------:R-:W-:Y:S05]  /*12310*/  BRA `(.L_x_2627) ;  /* 0xffffffc000ec7947 */ /* 0x000fea000383ffff */
.L_x_2530:
[----:B------:R-:W-:Y:S01]  /*12320*/  BSSY B0, `(.L_x_2628) ;  /* 0x0000008000007945 */ /* 0x000fe20003800000 */
[----:B------:R-:W-:Y:S01]  /*12330*/  IMAD.MOV.U32 R13, RZ, RZ, R25 ;  /* 0x000000ffff0d7224 */ /* 0x000fe200078e0019 */
[----:B------:R-:W-:Y:S01]  /*12340*/  MOV R15, 0xffffffff ;  /* 0xffffffff000f7802 */ /* 0x000fe20000000f00 */
[----:B------:R-:W-:Y:S02]  /*12350*/  IMAD.MOV.U32 R12, RZ, RZ, RZ ;  /* 0x000000ffff0c7224 */ /* 0x000fe400078e00ff */
[----:B------:R-:W-:-:S07]  /*12360*/  IMAD.MOV.U32 R11, RZ, RZ, 0x181f ;  /* 0x0000181fff0b7424 */ /* 0x000fce00078e00ff */
[----:B0-2---:R-:W-:Y:S05]  /*12370*/  WARPSYNC.COLLECTIVE R15, `(.L_x_2629) ;  /* 0x000000000f087348 */ /* 0x005fea0003c00000 */
[----:B--2---:R1:W2:Y:S02]  /*12380*/  SHFL.IDX P6, R14, R13, R12, R11 ;  /* 0x0000000c0d0e7389 */ /* 0x0042a400000c000b */
[----:B012---:R-:W-:Y:S01]  /*12390*/  ENDCOLLECTIVE ;  /* 0x000000000000791b */ /* 0x007fe20003800000 */
.L_x_2629:
[----:B------:R-:W-:Y:S05]  /*123a0*/  BSYNC B0 ;  /* 0x0000000000007941 */ /* 0x000fea0003800000 */
.L_x_2628:
        /* <DEDUP_REMOVED lines=14> */
.L_x_2630:
        /* <DEDUP_REMOVED lines=10> */
.L_x_2631:
        /* <DEDUP_REMOVED lines=13> */
.L_x_2632:
[----:B------:R-:W-:Y:S01]  /*12600*/  IMAD.MOV.U32 R13, RZ, RZ, R25 ;  /* 0x000000ffff0d7224 */ /* 0x000fe200078e0019 */
[----:B------:R-:W-:Y:S02]  /*12610*/  MOV R12, 0x2 ;  /* 0x00000002000c7802 */ /* 0x000fe40000000f00 */
[----:B------:R-:W-:-:S13]  /*12620*/  IADD3 R2, P2, R14, R5, RZ ;  /* 0x000000050e027210 */ /* 0x000fda0007f5e0ff */
[----:B------:R-:W-:Y:S05]  /*12630*/  WARPSYNC.COLLECTIVE R15, `(.L_x_2633) ;  /* 0x000000000f087348 */ /* 0x000fea0003c00000 */
[----:B------:R0:W1:Y:S02]  /*12640*/  SHFL.IDX P6, R14, R13, R12, R11 ;  /* 0x0000000c0d0e7389 */ /* 0x00006400000c000b */
[----:B01----:R-:W-:Y:S01]  /*12650*/  ENDCOLLECTIVE ;  /* 0x000000000000791b */ /* 0x003fe20003800000 */
.L_x_2633:
        /* <DEDUP_REMOVED lines=13> */
.L_x_2634:
[----:B------:R-:W-:Y:S02]  /*12730*/  IMAD.MOV.U32 R13, RZ, RZ, R25 ;  /* 0x000000ffff0d7224 */ /* 0x000fe400078e0019 */
[----:B------:R-:W-:Y:S02]  /*12740*/  IMAD.MOV.U32 R12, RZ, RZ, 0x3 ;  /* 0x00000003ff0c7424 */ /* 0x000fe400078e00ff */
[----:B------:R-:W-:-:S07]  /*12750*/  IMAD.MOV.U32 R10, RZ, RZ, R14 ;  /* 0x000000ffff0a7224 */ /* 0x000fce00078e000e */
[----:B------:R-:W-:Y:S05]  /*12760*/  WARPSYNC.COLLECTIVE R15, `(.L_x_2635) ;  /* 0x000000000f087348 */ /* 0x000fea0003c00000 */
[----:B------:R0:W1:Y:S02]  /*12770*/  SHFL.IDX P6, R14, R13, R12, R11 ;  /* 0x0000000c0d0e7389 */ /* 0x00006400000c000b */
[----:B01----:R-:W-:Y:S01]  /*12780*/  ENDCOLLECTIVE ;  /* 0x000000000000791b */ /* 0x003fe20003800000 */
.L_x_2635:
        /* <DEDUP_REMOVED lines=14> */
.L_x_2636:
[----:B------:R-:W-:Y:S02]  /*12870*/  IMAD.MOV.U32 R13, RZ, RZ, R25 ;  /* 0x000000ffff0d7224 */ /* 0x000fe400078e0019 */
[----:B------:R-:W-:Y:S01]  /*12880*/  IMAD.MOV.U32 R12, RZ, RZ, 0x4 ;  /* 0x00000004ff0c7424 */ /* 0x000fe200078e00ff */
[----:B------:R-:W-:-:S13]  /*12890*/  IADD3 R2, P2, R14, R5, RZ ;  /* 0x000000050e027210 */ /* 0x000fda0007f5e0ff */
[----:B------:R-:W-:Y:S05]  /*128a0*/  WARPSYNC.COLLECTIVE R15, `(.L_x_2637) ;  /* 0x000000000f087348 */ /* 0x000fea0003c00000 */
[----:B------:R0:W1:Y:S02]  /*128b0*/  SHFL.IDX P6, R14, R13, R12, R11 ;  /* 0x0000000c0d0e7389 */ /* 0x00006400000c000b */
[----:B01----:R-:W-:Y:S01]  /*128c0*/  ENDCOLLECTIVE ;  /* 0x000000000000791b */ /* 0x003fe20003800000 */
.L_x_2637:
        /* <DEDUP_REMOVED lines=13> */
.L_x_2638:
[----:B------:R-:W-:Y:S01]  /*129a0*/  MOV R13, R25 ;  /* 0x00000019000d7202 */ /* 0x000fe20000000f00 */
[----:B------:R-:W-:Y:S02]  /*129b0*/  IMAD.MOV.U32 R12, RZ, RZ, 0x5 ;  /* 0x00000005ff0c7424 */ /* 0x000fe400078e00ff */
[----:B------:R-:W-:-:S07]  /*129c0*/  IMAD.MOV.U32 R10, RZ, RZ, R14 ;  /* 0x000000ffff0a7224 */ /* 0x000fce00078e000e */
[----:B------:R-:W-:Y:S05]  /*129d0*/  WARPSYNC.COLLECTIVE R15, `(.L_x_2639) ;  /* 0x000000000f087348 */ /* 0x000fea0003c00000 */
[----:B------:R0:W1:Y:S02]  /*129e0*/  SHFL.IDX P6, R14, R13, R12, R11 ;  /* 0x0000000c0d0e7389 */ /* 0x00006400000c000b */
[----:B01----:R-:W-:Y:S01]  /*129f0*/  ENDCOLLECTIVE ;  /* 0x000000000000791b */ /* 0x003fe20003800000 */
.L_x_2639:
        /* <DEDUP_REMOVED lines=12> */
.L_x_2640:
[----:B------:R-:W-:Y:S05]  /*12ac0*/  BRA `(.L_x_2641) ;  /* 0xffffffbc00e87947 */ /* 0x000fea000383ffff */
.L_x_2535:
        /* <DEDUP_REMOVED lines=8> */
.L_x_2643:
[----:B------:R-:W-:Y:S05]  /*12b50*/  BSYNC B0 ;  /* 0x0000000000007941 */ /* 0x000fea0003800000 */
.L_x_2642:
[----:B------:R-:W-:Y:S01]  /*12b60*/  IMAD.MOV.U32 R13, RZ, RZ, R16 ;  /* 0x000000ffff0d7224 */ /* 0x000fe200078e0010 */
[----:B------:R-:W-:Y:S01]  /*12b70*/  MOV R0, R14 ;  /* 0x0000000e00007202 */ /* 0x000fe20000000f00 */
[----:B------:R-:W-:Y:S02]  /*12b80*/  IMAD.MOV.U32 R12, RZ, RZ, 0x1 ;  /* 0x00000001ff0c7424 */ /* 0x000fe400078e00ff */
[----:B------:R-:W-:Y:S02]  /*12b90*/  IMAD.MOV.U32 R11, RZ, RZ, 0x1f ;  /* 0x0000001fff0b7424 */ /* 0x000fe400078e00ff */
[----:B------:R-:W-:Y:S02]  /*12ba0*/  IMAD.MOV.U32 R15, RZ, RZ, -0x1 ;  /* 0xffffffffff0f7424 */ /* 0x000fe400078e00ff */
[----:B------:R-:W-:-:S07]  /*12bb0*/  IMAD.IADD R5, R19, 0x1, R8 ;  /* 0x0000000113057824 */ /* 0x000fce00078e0208 */
[----:B------:R-:W-:Y:S05]  /*12bc0*/  WARPSYNC.COLLECTIVE R15, `(.L_x_2644) ;  /* 0x000000000f087348 */ /* 0x000fea0003c00000 */
[----:B------:R0:W1:Y:S02]  /*12bd0*/  SHFL.IDX P6, R14, R13, R12, R11 ;  /* 0x0000000c0d0e7389 */ /* 0x00006400000c000b */
[----:B01----:R-:W-:Y:S01]  /*12be0*/  ENDCOLLECTIVE ;  /* 0x000000000000791b */ /* 0x003fe20003800000 */
.L_x_2644:
        /* <DEDUP_REMOVED lines=11> */
[----:B------:R-:W-:Y:S02]  /*12ca0*/  ISETP.GE.U32.AND P5, PT, R8, 0x10, PT ;  /* 0x000000100800780c */ /* 0x000fe40003fa6070 */
[----:B--2---:R-:W-:-:S02]  /*12cb0*/  @!P1 MOV R5, R2 ;  /* 0x0000000200059202 */ /* 0x004fc40000000f00 */
[----:B------:R-:W-:-:S03]  /*12cc0*/  ISETP.NE.AND P1, PT, R8, RZ, PT ;  /* 0x000000ff0800720c */ /* 0x000fc60003f25270 */
[----:B------:R-:W-:-:S10]  /*12cd0*/  IMAD.MOV.U32 R13, RZ, RZ, R5 ;  /* 0x000000ffff0d7224 */ /* 0x000fd400078e0005 */
[----:B------:R-:W-:Y:S05]  /*12ce0*/  WARPSYNC.COLLECTIVE R15, `(.L_x_2645) ;  /* 0x000000000f087348 */ /* 0x000fea0003c00000 */
[----:B------:R0:W1:Y:S02]  /*12cf0*/  SHFL.UP P6, R14, R13, R12, R11 ;  /* 0x0400000c0d0e7389 */ /* 0x00006400000c000b */
[----:B01----:R-:W-:Y:S01]  /*12d00*/  ENDCOLLECTIVE ;  /* 0x000000000000791b */ /* 0x003fe20003800000 */
.L_x_2645:
[----:B------:R-:W-:Y:S01]  /*12d10*/  IMAD.MOV.U32 R12, RZ, RZ, 0x2 ;  /* 0x00000002ff0c7424 */ /* 0x000fe200078e00ff */
[----:B------:R-:W-:-:S05]  /*12d20*/  SEL R6, R14, RZ, P1 ;  /* 0x000000ff0e067207 */ /* 0x000fca0000800000 */
[----:B------:R-:W-:-:S04]  /*12d30*/  IMAD.IADD R6, R5, 0x1, R6 ;  /* 0x0000000105067824 */ /* 0x000fc800078e0206 */
[----:B------:R-:W-:-:S07]  /*12d40*/  IMAD.MOV.U32 R13, RZ, RZ, R6 ;  /* 0x000000ffff0d7224 */ /* 0x000fce00078e0006 */
[----:B------:R-:W-:Y:S05]  /*12d50*/  WARPSYNC.COLLECTIVE R15, `(.L_x_2646) ;  /* 0x000000000f087348 */ /* 0x000fea0003c00000 */
[----:B------:R0:W1:Y:S02]  /*12d60*/  SHFL.UP P6, R14, R13, R12, R11 ;  /* 0x0400000c0d0e7389 */ /* 0x00006400000c000b */
[----:B01----:R-:W-:Y:S01]  /*12d70*/  ENDCOLLECTIVE ;  /* 0x000000000000791b */ /* 0x003fe20003800000 */
.L_x_2646:
[----:B------:R-:W-:Y:S02]  /*12d80*/  MOV R12, 0x4 ;  /* 0x00000004000c7802 */ /* 0x000fe40000000f00 */
[----:B------:R-:W-:-:S05]  /*12d90*/  SEL R7, R14, RZ, P2 ;  /* 0x000000ff0e077207 */ /* 0x000fca0001000000 */
[----:B------:R-:W-:-:S04]  /*12da0*/  IMAD.IADD R7, R6, 0x1, R7 ;  /* 0x0000000106077824 */ /* 0x000fc800078e0207 */
[----:B------:R-:W-:-:S07]  /*12db0*/  IMAD.MOV.U32 R13, RZ, RZ, R7 ;  /* 0x000000ffff0d7224 */ /* 0x000fce00078e0007 */
[----:B------:R-:W-:Y:S05]  /*12dc0*/  WARPSYNC.COLLECTIVE R15, `(.L_x_2647) ;  /* 0x000000000f087348 */ /* 0x000fea0003c00000 */
[----:B------:R0:W1:Y:S02]  /*12dd0*/  SHFL.UP P6, R14, R13, R12, R11 ;  /* 0x0400000c0d0e7389 */ /* 0x00006400000c000b */
[----:B01----:R-:W-:Y:S01]  /*12de0*/  ENDCOLLECTIVE ;  /* 0x000000000000791b */ /* 0x003fe20003800000 */
.L_x_2647:
[----:B------:R-:W-:Y:S01]  /*12df0*/  IMAD.MOV.U32 R12, RZ, RZ, 0x8 ;  /* 0x00000008ff0c7424 */ /* 0x000fe200078e00ff */
[----:B------:R-:W-:-:S05]  /*12e00*/  SEL R2, R14, RZ, P3 ;  /* 0x000000ff0e027207 */ /* 0x000fca0001800000 */
[----:B------:R-:W-:-:S04]  /*12e10*/  IMAD.IADD R2, R7, 0x1, R2 ;  /* 0x0000000107027824 */ /* 0x000fc800078e0202 */
[----:B------:R-:W-:-:S07]  /*12e20*/  IMAD.MOV.U32 R13, RZ, RZ, R2 ;  /* 0x000000ffff0d7224 */ /* 0x000fce00078e0002 */
[----:B------:R-:W-:Y:S05]  /*12e30*/  WARPSYNC.COLLECTIVE R15, `(.L_x_2648) ;  /* 0x000000000f087348 */ /* 0x000fea0003c00000 */
[----:B------:R0:W1:Y:S02]  /*12e40*/  SHFL.UP P6, R14, R13, R12, R11 ;  /* 0x0400000c0d0e7389 */ /* 0x00006400000c000b */
[----:B01----:R-:W-:Y:S01]  /*12e50*/  ENDCOLLECTIVE ;  /* 0x000000000000791b */ /* 0x003fe20003800000 */
.L_x_2648:
[----:B------:R-:W-:Y:S01]  /*12e60*/  IMAD.MOV.U32 R12, RZ, RZ, 0x10 ;  /* 0x00000010ff0c7424 */ /* 0x000fe200078e00ff */
[----:B------:R-:W-:-:S05]  /*12e70*/  SEL R3, R14, RZ, P4 ;  /* 0x000000ff0e037207 */ /* 0x000fca0002000000 */
[----:B------:R-:W-:-:S04]  /*12e80*/  IMAD.IADD R3, R2, 0x1, R3 ;  /* 0x0000000102037824 */ /* 0x000fc800078e0203 */
[----:B------:R-:W-:-:S07]  /*12e90*/  IMAD.MOV.U32 R13, RZ, RZ, R3 ;  /* 0x000000ffff0d7224 */ /* 0x000fce00078e0003 */
[----:B------:R-:W-:Y:S05]  /*12ea0*/  WARPSYNC.COLLECTIVE R15, `(.L_x_2649) ;  /* 0x000000000f087348 */ /* 0x000fea0003c00000 */
[----:B------:R0:W1:Y:S02]  /*12eb0*/  SHFL.UP P6, R14, R13, R12, R11 ;  /* 0x0400000c0d0e7389 */ /* 0x00006400000c000b */
[----:B01----:R-:W-:Y:S01]  /*12ec0*/  ENDCOLLECTIVE ;  /* 0x000000000000791b */ /* 0x003fe20003800000 */
.L_x_2649:
        /* <DEDUP_REMOVED lines=8> */
.L_x_2650:
[----:B------:R-:W-:Y:S05]  /*12f50*/  BRA `(.L_x_2651) ;  /* 0xffffffbc00f07947 */ /* 0x000fea000383ffff */
.L_x_2540:
        /* <DEDUP_REMOVED lines=8> */
.L_x_2653:
[----:B------:R-:W-:Y:S05]  /*12fe0*/  BSYNC B0 ;  /* 0x0000000000007941 */ /* 0x000fea0003800000 */
.L_x_2652:
[----:B------:R-:W-:Y:S01]  /*12ff0*/  SEL R14, R14, RZ, P1 ;  /* 0x000000ff0e0e7207 */ /* 0x000fe20000800000 */
[----:B------:R-:W-:Y:S01]  /*13000*/  IMAD.MOV.U32 R11, RZ, RZ, RZ ;  /* 0x000000ffff0b7224 */ /* 0x000fe200078e00ff */
[----:B------:R-:W-:Y:S01]  /*13010*/  MOV R12, 0x2 ;  /* 0x00000002000c7802 */ /* 0x000fe20000000f00 */
[----:B------:R-:W-:Y:S02]  /*13020*/  IMAD.MOV.U32 R15, RZ, RZ, -0x1 ;  /* 0xffffffffff0f7424 */ /* 0x000fe400078e00ff */
[----:B------:R-:W-:-:S07]  /*13030*/  IMAD.IADD R13, R5, 0x1, R14 ;  /* 0x00000001050d7824 */ /* 0x000fce00078e020e */
[----:B------:R-:W-:Y:S05]  /*13040*/  WARPSYNC.COLLECTIVE R15, `(.L_x_2654) ;  /* 0x000000000f087348 */ /* 0x000fea0003c00000 */
[----:B------:R0:W1:Y:S02]  /*13050*/  SHFL.UP P6, R14, R13, R12, R11 ;  /* 0x0400000c0d0e7389 */ /* 0x00006400000c000b */
[----:B01----:R-:W-:Y:S01]  /*13060*/  ENDCOLLECTIVE ;  /* 0x000000000000791b */ /* 0x003fe20003800000 */
.L_x_2654:
[----:B------:R-:W-:Y:S01]  /*13070*/  IMAD.MOV.U32 R12, RZ, RZ, 0x4 ;  /* 0x00000004ff0c7424 */ /* 0x000fe200078e00ff */
[----:B------:R-:W-:-:S05]  /*13080*/  SEL R2, R14, RZ, P2 ;  /* 0x000000ff0e027207 */ /* 0x000fca0001000000 */
[----:B------:R-:W-:-:S04]  /*13090*/  IMAD.IADD R2, R13, 0x1, R2 ;  /* 0x000000010d027824 */ /* 0x000fc800078e0202 */
[----:B------:R-:W-:-:S07]  /*130a0*/  IMAD.MOV.U32 R13, RZ, RZ, R2 ;  /* 0x000000ffff0d7224 */ /* 0x000fce00078e0002 */
[----:B------:R-:W-:Y:S05]  /*130b0*/  WARPSYNC.COLLECTIVE R15, `(.L_x_2655) ;  /* 0x000000000f087348 */ /* 0x000fea0003c00000 */
[----:B------:R0:W1:Y:S02]  /*130c0*/  SHFL.UP P6, R14, R13, R12, R11 ;  /* 0x0400000c0d0e7389 */ /* 0x00006400000c000b */
[----:B01----:R-:W-:Y:S01]  /*130d0*/  ENDCOLLECTIVE ;  /* 0x000000000000791b */ /* 0x003fe20003800000 */
.L_x_2655:
[----:B------:R-:W-:Y:S02]  /*130e0*/  MOV R12, 0x8 ;  /* 0x00000008000c7802 */ /* 0x000fe40000000f00 */
[----:B------:R-:W-:-:S05]  /*130f0*/  SEL R3, R14, RZ, P3 ;  /* 0x000000ff0e037207 */ /* 0x000fca0001800000 */
[----:B------:R-:W-:-:S04]  /*13100*/  IMAD.IADD R3, R2, 0x1, R3 ;  /* 0x0000000102037824 */ /* 0x000fc800078e0203 */
[----:B------:R-:W-:-:S07]  /*13110*/  IMAD.MOV.U32 R13, RZ, RZ, R3 ;  /* 0x000000ffff0d7224 */ /* 0x000fce00078e0003 */
[----:B------:R-:W-:Y:S05]  /*13120*/  WARPSYNC.COLLECTIVE R15, `(.L_x_2656) ;  /* 0x000000000f087348 */ /* 0x000fea0003c00000 */
[----:B------:R0:W1:Y:S02]  /*13130*/  SHFL.UP P6, R14, R13, R12, R11 ;  /* 0x0400000c0d0e7389 */ /* 0x00006400000c000b */
[----:B01----:R-:W-:Y:S01]  /*13140*/  ENDCOLLECTIVE ;  /* 0x000000000000791b */ /* 0x003fe20003800000 */
.L_x_2656:
[----:B------:R-:W-:Y:S01]  /*13150*/  IMAD.MOV.U32 R12, RZ, RZ, 0x10 ;  /* 0x00000010ff0c7424 */ /* 0x000fe200078e00ff */
[----:B------:R-:W-:-:S05]  /*13160*/  SEL R4, R14, RZ, P4 ;  /* 0x000000ff0e047207 */ /* 0x000fca0002000000 */
[----:B------:R-:W-:-:S04]  /*13170*/  IMAD.IADD R4, R3, 0x1, R4 ;  /* 0x0000000103047824 */ /* 0x000fc800078e0204 */
[----:B------:R-:W-:-:S07]  /*13180*/  IMAD.MOV.U32 R13, RZ, RZ, R4 ;  /* 0x000000ffff0d7224 */ /* 0x000fce00078e0004 */
[----:B------:R-:W-:Y:S05]  /*13190*/  WARPSYNC.COLLECTIVE R15, `(.L_x_2657) ;  /* 0x000000000f087348 */ /* 0x000fea0003c00000 */
[----:B------:R0:W1:Y:S02]  /*131a0*/  SHFL.UP P6, R14, R13, R12, R11 ;  /* 0x0400000c0d0e7389 */ /* 0x00006400000c000b */
[----:B01----:R-:W-:Y:S01]  /*131b0*/  ENDCOLLECTIVE ;  /* 0x000000000000791b */ /* 0x003fe20003800000 */
.L_x_2657:
        /* <DEDUP_REMOVED lines=8> */
.L_x_2658:
[----:B------:R-:W-:Y:S05]  /*13240*/  BRA `(.L_x_2659) ;  /* 0xffffffbc00d07947 */ /* 0x000fea000383ffff */
.L_x_2542:
[----:B------:R-:W-:Y:S01]  /*13250*/  BSSY B0, `(.L_x_2660) ;  /* 0x0000006000007945 */ /* 0x000fe20003800000 */
[----:B------:R-:W-:Y:S02]  /*13260*/  PLOP3.LUT P6, PT, P6, PT, PT, 0x8, 0x0 ;  /* 0x000000000000781c */ /* 0x000fe400037ce170 */
[----:B------:R-:W-:-:S11]  /*13270*/  MOV R15, 0xffffffff ;  /* 0xffffffff000f7802 */ /* 0x000fd60000000f00 */
[----:B0-----:R-:W-:Y:S05]  /*13280*/  WARPSYNC.COLLECTIVE R15, `(.L_x_2661) ;  /* 0x000000000f087348 */ /* 0x001fea0003c00000 */
[----:B------:R-:W-:Y:S01]  /*13290*/  VOTE.ANY R14, PT, P6 ;  /* 0x00000000000e7806 */ /* 0x000fe200030e0100 */
[----:B0-----:R-:W-:Y:S06]  /*132a0*/  ENDCOLLECTIVE ;  /* 0x000000000000791b */ /* 0x001fec0003800000 */
.L_x_2661:
[----:B------:R-:W-:Y:S05]  /*132b0*/  BSYNC B0 ;  /* 0x0000000000007941 */ /* 0x000fea0003800000 */
.L_x_2660:
        /* <DEDUP_REMOVED lines=9> */
.L_x_2662:
[----:B------:R-:W-:Y:S01]  /*13350*/  IMAD.MOV.U32 R5, RZ, RZ, R14 ;  /* 0x000000ffff057224 */ /* 0x000fe200078e000e */
[----:B------:R-:W-:Y:S06]  /*13360*/  BRA `(.L_x_2663) ;  /* 0xffffffbc00c07947 */ /* 0x000fec000383ffff */
.L_x_2544:
[----:B------:R-:W-:Y:S01]  /*13370*/  BSSY B0, `(.L_x_2664) ;  /* 0x0000007000007945 */ /* 0x000fe20003800000 */
[----:B------:R-:W-:Y:S01]  /*13380*/  IMAD.MOV.U32 R13, RZ, RZ, R6 ;  /* 0x000000ffff0d7224 */ /* 0x000fe200078e0006 */
[----:B------:R-:W-:Y:S01]  /*13390*/  MOV R11, 0x1f ;  /* 0x0000001f000b7802 */ /* 0x000fe20000000f00 */
[----:B------:R-:W-:-:S07]  /*133a0*/  IMAD.MOV.U32 R15, RZ, RZ, -0x1 ;  /* 0xffffffffff0f7424 */ /* 0x000fce00078e00ff */
[----:B012---:R-:W-:Y:S05]  /*133b0*/  WARPSYNC.COLLECTIVE R15, `(.L_x_2665) ;  /* 0x000000000f087348 */ /* 0x007fea0003c00000 */
[----:B------:R3:W4:Y:S02]  /*133c0*/  SHFL.IDX P6, R14, R13, R12, R11 ;  /* 0x0000000c0d0e7389 */ /* 0x00072400000c000b */
[----:B01234-:R-:W-:Y:S01]  /*133d0*/  ENDCOLLECTIVE ;  /* 0x000000000000791b */ /* 0x01ffe20003800000 */
.L_x_2665:
[----:B------:R-:W-:Y:S05]  /*133e0*/  BSYNC B0 ;  /* 0x0000000000007941 */ /* 0x000fea0003800000 */
.L_x_2664:
[----:B------:R-:W-:Y:S05]  /*133f0*/  BRA `(.L_x_2543) ;  /* 0xffffffbc00b87947 */ /* 0x000fea000383ffff */
.L_x_2548:
[----:B-1----:R1:W3:Y:S02]  /*13400*/  SYNCS.PHASECHK.TRANS64.TRYWAIT P0, [R4+URZ+0x2a820], R0 ;  /* 0x02a82000040075a7 */ /* 0x0022e4000800017f */
[----:B---3--:R-:W-:Y:S05]  /*13410*/  @!P0 NANOSLEEP.SYNCS 0x989680 ;  /* 0x009896800000895d */ /* 0x008fea0003900000 */
[----:B------:R-:W3:Y:S02]  /*13420*/  @!P0 SYNCS.PHASECHK.TRANS64 P0, [R4+URZ+0x2a820], R0 ;  /* 0x02a82000040085a7 */ /* 0x000ee4000800007f */
[----:B---3--:R-:W-:Y:S05]  /*13430*/  @!P0 BRA `(.L_x_2548) ;  /* 0xfffffffc00f08947 */ /* 0x008fea000383ffff */
[----:B------:R-:W-:Y:S05]  /*13440*/  BRA `(.L_x_2666) ;  /* 0xffffffc400307947 */ /* 0x000fea000383ffff */
.L_x_2549:
        /* <DEDUP_REMOVED lines=11> */
.L_x_2668:
[----:B------:R-:W-:Y:S05]  /*13500*/  BSYNC B0 ;  /* 0x0000000000007941 */ /* 0x000fea0003800000 */
.L_x_2667:
[----:B------:R-:W-:Y:S05]  /*13510*/  BRA `(.L_x_2669) ;  /* 0xffffffc400187947 */ /* 0x000fea000383ffff */
.L_x_2552:
[----:B------:R-:W-:Y:S01]  /*13520*/  BSSY B1, `(.L_x_2670) ;  /* 0x0000006000017945 */ /* 0x000fe20003800000 */
[----:B------:R-:W-:-:S07]  /*13530*/  IMAD.MOV.U32 R15, RZ, RZ, -0x1 ;  /* 0xffffffffff0f7424 */ /* 0x000fce00078e00ff */
[----:B012---:R-:W-:Y:S05]  /*13540*/  WARPSYNC.COLLECTIVE R15, `(.L_x_2671) ;  /* 0x000000000f0c7348 */ /* 0x007fea0003c00000 */
[----:B------:R-:W-:Y:S02]  /*13550*/  ELECT P6, UR62, PT ;  /* 0x00000000003e782f */ /* 0x000fe400038c0000 */
[----:B------:R-:W-:Y:S01]  /*13560*/  MOV R14, UR62 ;  /* 0x0000003e000e7c02 */ /* 0x000fe20008000f00 */
[----:B012---:R-:W-:Y:S10]  /*13570*/  ENDCOLLECTIVE ;  /* 0x000000000000791b */ /* 0x007ff40003800000 */
.L_x_2671:
[----:B------:R-:W-:Y:S05]  /*13580*/  BSYNC B1 ;  /* 0x0000000000017941 */ /* 0x000fea0003800000 */
.L_x_2670:
[----:B------:R-:W-:Y:S05]  /*13590*/  BRA `(.L_x_2672) ;  /* 0xffffffc400107947 */ /* 0x000fea000383ffff */
.L_x_2554:
[----:B-1----:R1:W3:Y:S02]  /*135a0*/  SYNCS.PHASECHK.TRANS64.TRYWAIT P1, [R5+URZ+0x2a840], R0 ;  /* 0x02a84000050075a7 */ /* 0x0022e4000802017f */
[----:B---3--:R-:W-:Y:S05]  /*135b0*/  @!P1 NANOSLEEP.SYNCS 0x989680 ;  /* 0x009896800000995d */ /* 0x008fea0003900000 */
[----:B------:R-:W3:Y:S02]  /*135c0*/  @!P1 SYNCS.PHASECHK.TRANS64 P1, [R5+URZ+0x2a840], R0 ;  /* 0x02a84000050095a7 */ /* 0x000ee4000802007f */
[----:B---3--:R-:W-:Y:S05]  /*135d0*/  @!P1 BRA `(.L_x_2554) ;  /* 0xfffffffc00f09947 */ /* 0x008fea000383ffff */
[----:B------:R-:W-:Y:S05]  /*135e0*/  BRA `(.L_x_2673) ;  /* 0xffffffc400387947 */ /* 0x000fea000383ffff */
.L_x_2556:
[----:B---3--:R3:W4:Y:S02]  /*135f0*/  SYNCS.PHASECHK.TRANS64.TRYWAIT P1, [R27+URZ+0x2a840], R2 ;  /* 0x02a840021b0075a7 */ /* 0x008724000802017f */
[----:B----4-:R-:W-:Y:S05]  /*13600*/  @!P1 NANOSLEEP.SYNCS 0x989680 ;  /* 0x009896800000995d */ /* 0x010fea0003900000 */
[----:B------:R-:W4:Y:S02]  /*13610*/  @!P1 SYNCS.PHASECHK.TRANS64 P1, [R27+URZ+0x2a840], R2 ;  /* 0x02a840021b0095a7 */ /* 0x000f24000802007f */
[----:B----4-:R-:W-:Y:S05]  /*13620*/  @!P1 BRA `(.L_x_2556) ;  /* 0xfffffffc00f09947 */ /* 0x010fea000383ffff */
[----:B------:R-:W-:Y:S05]  /*13630*/  BRA `(.L_x_2674) ;  /* 0xffffffc400447947 */ /* 0x000fea000383ffff */
.L_x_2558:
[----:B----4-:R4:W0:Y:S02]  /*13640*/  SYNCS.PHASECHK.TRANS64.TRYWAIT P1, [R5+URZ+0x2a860], R0 ;  /* 0x02a86000050075a7 */ /* 0x010824000802017f */
[----:B0-----:R-:W-:Y:S05]  /*13650*/  @!P1 NANOSLEEP.SYNCS 0x989680 ;  /* 0x009896800000995d */ /* 0x001fea0003900000 */
[----:B------:R-:W0:Y:S02]  /*13660*/  @!P1 SYNCS.PHASECHK.TRANS64 P1, [R5+URZ+0x2a860], R0 ;  /* 0x02a86000050095a7 */ /* 0x000e24000802007f */
[----:B0-----:R-:W-:Y:S05]  /*13670*/  @!P1 BRA `(.L_x_2558) ;  /* 0xfffffffc00f09947 */ /* 0x001fea000383ffff */
[----:B------:R-:W-:Y:S05]  /*13680*/  BRA `(.L_x_2675) ;  /* 0xffffffc400407947 */ /* 0x000fea000383ffff */
.L_x_2676:
        /* <DEDUP_REMOVED lines=15> */
.L_x_15528:


//--------------------- .text._ZN7cutlass13device_kernelIN5flash11enable_sm90INS1_16FlashAttnFwdSm90INS1_25CollectiveMainloopFwdSm90ILi2EN4cute5tupleIJNS5_1CILi1EEES8_S8_EEENS6_IJNS7_ILi128EEENS7_ILi96EEENS7_ILi192EEEEEELi128ENS_10bfloat16_tEfNS_4arch4Sm90ELb1ELb0ELb0ELb1ELb1ELb1ELb0ELb1ELb1ELb1ELb0ELb0EEENS1_21CollectiveEpilogueFwdINS6_IJSA_SA_SB_EEES9_SE_SG_Li256ELb1ELb1ELb0ELb0EEENS1_36VarlenDynamicPersistentTileSchedulerILi128ELi96ELi256ELi128ELb0ELb1ELb1ELb1ELb1ELb1EEEEEEEEEvNT_6ParamsE --------------------------
	.section	.text._ZN7cutlass13device_kernelIN5flash11enable_sm90INS1_16FlashAttnFwdSm90INS1_25CollectiveMainloopFwdSm90ILi2EN4cute5tupleIJNS5_1CILi1EEES8_S8_EEENS6_IJNS7_ILi128EEENS7_ILi96EEENS7_ILi192EEEEEELi128ENS_10bfloat16_tEfNS_4arch4Sm90ELb1ELb0ELb0ELb1ELb1ELb1ELb0ELb1ELb1ELb1ELb0ELb0EEENS1_21CollectiveEpilogueFwdINS6_IJSA_SA_SB_EEES9_SE_SG_Li256ELb1ELb1ELb0ELb0EEENS1_36VarlenDynamicPersistentTileSchedulerILi128ELi96ELi256ELi128ELb0ELb1ELb1ELb1ELb1ELb1EEEEEEEEEvNT_6ParamsE,"ax",@progbits
	.align	128
.text._ZN7cutlass13device_kernelIN5flash11enable_sm90INS1_16FlashAttnFwdSm90INS1_25CollectiveMainloopFwdSm90ILi2EN4cute5tupleIJNS5_1CILi1EEES8_S8_EEENS6_IJNS7_ILi128EEENS7_ILi96EEENS7_ILi192EEEEEELi128ENS_10bfloat16_tEfNS_4arch4Sm90ELb1ELb0ELb0ELb1ELb1ELb1ELb0ELb1ELb1ELb1ELb0ELb0EEENS1_21CollectiveEpilogueFwdINS6_IJSA_SA_SB_EEES9_SE_SG_Li256ELb1ELb1ELb0ELb0EEENS1_36VarlenDynamicPersistentTileSchedulerILi128ELi96ELi256ELi128ELb0ELb1ELb1ELb1ELb1ELb1EEEEEEEEEvNT_6ParamsE:
        .type           _ZN7cutlass13device_kernelIN5flash11enable_sm90INS1_16FlashAttnFwdSm90INS1_25CollectiveMainloopFwdSm90ILi2EN4cute5tupleIJNS5_1CILi1EEES8_S8_EEENS6_IJNS7_ILi128EEENS7_ILi96EEENS7_ILi192EEEEEELi128ENS_10bfloat16_tEfNS_4arch4Sm90ELb1ELb0ELb0ELb1ELb1ELb1ELb0ELb1ELb1ELb1ELb0ELb0EEENS1_21CollectiveEpilogueFwdINS6_IJSA_SA_SB_EEES9_SE_SG_Li256ELb1ELb1ELb0ELb0EEENS1_36VarlenDynamicPersistentTileSchedulerILi128ELi96ELi256ELi128ELb0ELb1ELb1ELb1ELb1ELb1EEEEEEEEEvNT_6ParamsE,@function
        .size           _ZN7cutlass13device_kernelIN5flash11enable_sm90INS1_16FlashAttnFwdSm90INS1_25CollectiveMainloopFwdSm90ILi2EN4cute5tupleIJNS5_1CILi1EEES8_S8_EEENS6_IJNS7_ILi128EEENS7_ILi96EEENS7_ILi192EEEEEELi128ENS_10bfloat16_tEfNS_4arch4Sm90ELb1ELb0ELb0ELb1ELb1ELb1ELb0ELb1ELb1ELb1ELb0ELb0EEENS1_21CollectiveEpilogueFwdINS6_IJSA_SA_SB_EEES9_SE_SG_Li256ELb1ELb1ELb0ELb0EEENS1_36VarlenDynamicPersistentTileSchedulerILi128ELi96ELi256ELi128ELb0ELb1ELb1ELb1ELb1ELb1EEEEEEEEEvNT_6ParamsE,(.L_x_15529 - _ZN7cutlass13device_kernelIN5flash11enable_sm90INS1_16FlashAttnFwdSm90INS1_25CollectiveMainloopFwdSm90ILi2EN4cute5tupleIJNS5_1CILi1EEES8_S8_EEENS6_IJNS7_ILi128EEENS7_ILi96EEENS7_ILi192EEEEEELi128ENS_10bfloat16_tEfNS_4arch4Sm90ELb1ELb0ELb0ELb1ELb1ELb1ELb0ELb1ELb1ELb1ELb0ELb0EEENS1_21CollectiveEpilogueFwdINS6_IJSA_SA_SB_EEES9_SE_SG_Li256ELb1ELb1ELb0ELb0EEENS1_36VarlenDynamicPersistentTileSchedulerILi128ELi96ELi256ELi128ELb0ELb1ELb1ELb1ELb1ELb1EEEEEEEEEvNT_6ParamsE)
        .other          _ZN7cutlass13device_kernelIN5flash11enable_sm90INS1_16FlashAttnFwdSm90INS1_25CollectiveMainloopFwdSm90ILi2EN4cute5tupleIJNS5_1CILi1EEES8_S8_EEENS6_IJNS7_ILi128EEENS7_ILi96EEENS7_ILi192EEEEEELi128ENS_10bfloat16_tEfNS_4arch4Sm90ELb1ELb0ELb0ELb1ELb1ELb1ELb0ELb1ELb1ELb1ELb0ELb0EEENS1_21CollectiveEpilogueFwdINS6_IJSA_SA_SB_EEES9_SE_SG_Li256ELb1ELb1ELb0ELb0EEENS1_36VarlenDynamicPersistentTileSchedulerILi128ELi96ELi256ELi128ELb0ELb1ELb1ELb1ELb1ELb1EEEEEEEEEvNT_6ParamsE,@"STO_CUDA_ENTRY STV_DEFAULT"
_ZN7cutlass13device_kernelIN5flash11enable_sm90INS1_16FlashAttnFwdSm90INS1_25CollectiveMainloopFwdSm90ILi2EN4cute5tupleIJNS5_1CILi1EEES8_S8_EEENS6_IJNS7_ILi128EEENS7_ILi96EEENS7_ILi192EEEEEELi128ENS_10bfloat16_tEfNS_4arch4Sm90ELb1ELb0ELb0ELb1ELb1ELb1ELb0ELb1ELb1ELb1ELb0ELb0EEENS1_21CollectiveEpilogueFwdINS6_IJSA_SA_SB_EEES9_SE_SG_Li256ELb1ELb1ELb0ELb0EEENS1_36VarlenDynamicPersistentTileSchedulerILi128ELi96ELi256ELi128ELb0ELb1ELb1ELb1ELb1ELb1EEEEEEEEEvNT_6ParamsE:
        /* <DEDUP_REMOVED lines=18> */
.L_x_2678:
[----:B------:R-:W-:Y:S05]  /*0120*/  BSYNC B0 ;  /* 0x0000000000007941 */ /* 0x000fea0003800000 */
.L_x_2677:
        /* <DEDUP_REMOVED lines=41> */
.L_x_2679:
        /* <DEDUP_REMOVED lines=22> */
.L_x_2680:
        /* <DEDUP_REMOVED lines=18> */
.L_x_2681:
        /* <DEDUP_REMOVED lines=22> */
.L_x_2682:
        /* <DEDUP_REMOVED lines=22> */
.L_x_2683:
        /* <DEDUP_REMOVED lines=10> */
.L_x_2686:
        /* <DEDUP_REMOVED lines=28> */
[----:B------:R-:W-:Y:S02]  /*0b60*/  SHF.R.S32.HI R222, RZ, 0x7, R5 ;  /* 0x00000007ffde7819 */ /* 0x000fe40000011405 */
[----:B------:R-:W-:Y:S01]  /*0b70*/  LEA.HI R199, R3, R0, RZ, 0x3 ;  /* 0x0000000003c77211 */ /* 0x000fe200078f18ff */
[----:B------:R-:W-:Y:S01]  /*0b80*/  IMAD.IADD R214, R0, 0x1, -R7 ;  /* 0x0000000100d67824 */ /* 0x000fe200078e0a07 */
[--C-:B------:R-:W-:Y:S02]  /*0b90*/  SHF.R.S32.HI R170, RZ, 0x2, R10.reuse ;  /* 0x00000002ffaa7819 */ /* 0x100fe4000001140a */
[----:B------:R-:W-:Y:S02]  /*0ba0*/  SHF.R.S32.HI R13, RZ, 0x1f, R10 ;  /* 0x0000001fff0d7819 */ /* 0x000fe4000001140a */
[----:B------:R-:W-:Y:S01]  /*0bb0*/  SHF.R.S32.HI R9, RZ, 0x1f, R214 ;  /* 0x0000001fff097819 */ /* 0x000fe200000114d6 */
[----:B------:R-:W-:Y:S01]  /*0bc0*/  VIADD R221, R170, 0x40 ;  /* 0x00000040aadd7836 */ /* 0x000fe20000000000 */
[----:B------:R-:W-:-:S02]  /*0bd0*/  LEA.HI R13, R13, R170, RZ, 0x3 ;  /* 0x000000aa0d0d7211 */ /* 0x000fc400078f18ff */
[-C--:B------:R-:W-:Y:S01]  /*0be0*/  LEA.HI R6, R9, R214.reuse, RZ, 0x2 ;  /* 0x000000d609067211 */ /* 0x080fe200078f10ff */
[----:B------:R-:W-:Y:S01]  /*0bf0*/  IMAD.SHL.U32 R177, R221, 0x40, RZ ;  /* 0x00000040ddb17824 */ /* 0x000fe200078e00ff */
[----:B------:R-:W-:Y:S02]  /*0c00*/  LEA.HI R9, R9, R214, RZ, 0x5 ;  /* 0x000000d609097211 */ /* 0x000fe400078f28ff */
[--C-:B------:R-:W-:Y:S02]  /*0c10*/  SHF.R.S32.HI R8, RZ, 0x2, R6.reuse ;  /* 0x00000002ff087819 */ /* 0x100fe40000011406 */
[----:B------:R-:W-:Y:S02]  /*0c20*/  SHF.R.S32.HI R11, RZ, 0x1f, R6 ;  /* 0x0000001fff0b7819 */ /* 0x000fe40000011406 */
[----:B------:R-:W-:Y:S02]  /*0c30*/  SHF.R.S32.HI R9, RZ, 0x5, R9 ;  /* 0x00000005ff097819 */ /* 0x000fe40000011409 */
[----:B------:R-:W-:-:S02]  /*0c40*/  LEA.HI R11, R11, R8, RZ, 0x3 ;  /* 0x000000080b0b7211 */ /* 0x000fc400078f18ff */
[----:B------:R-:W-:Y:S02]  /*0c50*/  LOP3.LUT R13, R13, 0xfffffff8, RZ, 0xc0, !PT ;  /* 0xfffffff80d0d7812 */ /* 0x000fe400078ec0ff */
[----:B------:R-:W-:Y:S02]  /*0c60*/  LOP3.LUT R11, R11, 0xfffffff8, RZ, 0xc0, !PT ;  /* 0xfffffff80b0b7812 */ /* 0x000fe400078ec0ff */
[----:B------:R-:W-:Y:S01]  /*0c70*/  LOP3.LUT R177, R177, 0x1c0, RZ, 0xc0, !PT ;  /* 0x000001c0b1b17812 */ /* 0x000fe200078ec0ff */
[----:B------:R-:W-:Y:S01]  /*0c80*/  IMAD.IADD R213, R170, 0x1, -R13 ;  /* 0x00000001aad57824 */ /* 0x000fe200078e0a0d */
[----:B------:R-:W-:Y:S01]  /*0c90*/  LOP3.LUT R189, R6, 0x7ffffffc, RZ, 0xc0, !PT ;  /* 0x7ffffffc06bd7812 */ /* 0x000fe200078ec0ff */
[----:B------:R-:W-:Y:S01]  /*0ca0*/  IMAD.IADD R8, R8, 0x1, -R11 ;  /* 0x0000000108087824 */ /* 0x000fe200078e0a0b */
[----:B------:R-:W-:Y:S01]  /*0cb0*/  LOP3.LUT R11, R10, 0xfffffffc, RZ, 0xc0, !PT ;  /* 0xfffffffc0a0b7812 */ /* 0x000fe200078ec0ff */
[----:B------:R-:W-:Y:S01]  /*0cc0*/  IMAD.SHL.U32 R181, R213, 0x40, RZ ;  /* 0x00000040d5b57824 */ /* 0x000fe200078e00ff */
[----:B------:R-:W-:Y:S01]  /*0cd0*/  SHF.R.U32.HI R220, RZ, 0x3, R177 ;  /* 0x00000003ffdc7819 */ /* 0x000fe200000116b1 */
[----:B------:R-:W-:-:S02]  /*0ce0*/  IMAD R8, R9, 0x10, R8 ;  /* 0x0000001009087824 */ /* 0x000fc400078e0208 */
[----:B------:R-:W-:Y:S01]  /*0cf0*/  IMAD.IADD R198, R0, 0x1, -R11 ;  /* 0x0000000100c67824 */ /* 0x000fe200078e0a0b */
[----:B------:R-:W-:Y:S01]  /*0d00*/  LOP3.LUT R181, R181, 0x1c0, RZ, 0xc0, !PT ;  /* 0x000001c0b5b57812 */ /* 0x000fe200078ec0ff */
[----:B------:R-:W-:Y:S02]  /*0d10*/  IMAD.IADD R189, R214, 0x1, -R189 ;  /* 0x00000001d6bd7824 */ /* 0x000fe400078e0abd */
[C---:B------:R-:W-:Y:S01]  /*0d20*/  IMAD.SHL.U32 R162, R198.reuse, 0x4, RZ ;  /* 0x00000004c6a27824 */ /* 0x040fe200078e00ff */
[----:B------:R-:W-:Y:S01]  /*0d30*/  SHF.R.U32.HI R182, RZ, 0x3, R181 ;  /* 0x00000003ffb67819 */ /* 0x000fe200000116b5 */
[----:B------:R-:W-:Y:S02]  /*0d40*/  IMAD.SHL.U32 R16, R198, 0x8, RZ ;  /* 0x00000008c6107824 */ /* 0x000fe400078e00ff */
[C---:B------:R-:W-:Y:S02]  /*0d50*/  VIADD R173, R162.reuse, 0x20 ;  /* 0x00000020a2ad7836 */ /* 0x040fe40000000000 */
[----:B------:R-:W-:Y:S01]  /*0d60*/  VIADD R172, R162, 0x40 ;  /* 0x00000040a2ac7836 */ /* 0x000fe20000000000 */
[----:B------:R-:W-:Y:S01]  /*0d70*/  IADD3 R22, R16, 0x60, RZ ;  /* 0x0000006010167810 */ /* 0x000fe20007ffe0ff */
[C-C-:B------:R-:W-:Y:S01]  /*0d80*/  IMAD.IADD R164, R162.reuse, 0x1, R173.reuse ;  /* 0x00000001a2a47824 */ /* 0x140fe200078e02ad */
[----:B------:R-:W-:Y:S01]  /*0d90*/  SHF.R.S32.HI R17, RZ, 0x1f, R16 ;  /* 0x0000001fff117819 */ /* 0x000fe20000011410 */
[----:B------:R-:W-:Y:S01]  /*0da0*/  IMAD.IADD R165, R162, 0x1, R172 ;  /* 0x00000001a2a57824 */ /* 0x000fe200078e02ac */
[----:B------:R-:W-:Y:S01]  /*0db0*/  SHF.R.S32.HI R169, RZ, 0x1f, R22 ;  /* 0x0000001fffa97819 */ /* 0x000fe20000011416 */
[C---:B------:R-:W-:Y:S01]  /*0dc0*/  VIADD R23, R16.reuse, 0x80 ;  /* 0x0000008010177836 */ /* 0x040fe20000000000 */
[----:B------:R-:W-:Y:S01]  /*0dd0*/  SHF.R.S32.HI R204, RZ, 0x1f, R173 ;  /* 0x0000001fffcc7819 */ /* 0x000fe200000114ad */
[----:B------:R-:W-:Y:S01]  /*0de0*/  VIADD R160, R16, 0xa0 ;  /* 0x000000a010a07836 */ /* 0x000fe20000000000 */
[----:B------:R-:W-:Y:S01]  /*0df0*/  SHF.R.S32.HI R202, RZ, 0x1f, R172 ;  /* 0x0000001fffca7819 */ /* 0x000fe200000114ac */
[C---:B------:R-:W-:Y:S01]  /*0e00*/  VIADD R175, R162.reuse, 0x10 ;  /* 0x00000010a2af7836 */ /* 0x040fe20000000000 */
[----:B------:R-:W-:Y:S01]  /*0e10*/  SHF.R.S32.HI R180, RZ, 0x1f, R23 ;  /* 0x0000001fffb47819 */ /* 0x000fe20000011417 */
[C---:B------:R-:W-:Y:S01]  /*0e20*/  VIADD R174, R162.reuse, 0x30 ;  /* 0x00000030a2ae7836 */ /* 0x040fe20000000000 */
[----:B------:R-:W-:Y:S01]  /*0e30*/  SHF.R.S32.HI R179, RZ, 0x1f, R160 ;  /* 0x0000001fffb37819 */ /* 0x000fe200000114a0 */
[----:B------:R-:W-:Y:S01]  /*0e40*/  VIADD R176, R162, 0x50 ;  /* 0x00000050a2b07836 */ /* 0x000fe20000000000 */
[----:B------:R-:W-:-:S02]  /*0e50*/  SHF.R.S32.HI R205, RZ, 0x1f, R175 ;  /* 0x0000001fffcd7819 */ /* 0x000fc400000114af */
[----:B------:R-:W-:Y:S02]  /*0e60*/  SHF.R.S32.HI R203, RZ, 0x1f, R174 ;  /* 0x0000001fffcb7819 */ /* 0x000fe400000114ae */
[----:B------:R-:W-:Y:S02]  /*0e70*/  SHF.R.S32.HI R201, RZ, 0x1f, R176 ;  /* 0x0000001fffc97819 */ /* 0x000fe400000114b0 */
        /* <DEDUP_REMOVED lines=16> */
[C---:B------:R-:W-:Y:S01]  /*0f80*/  IMAD R2, R4.reuse, 0x10, R3 ;  /* 0x0000001004027824 */ /* 0x040fe200078e0203 */
[----:B------:R-:W-:Y:S01]  /*0f90*/  SHF.R.S32.HI R3, RZ, 0x1f, R164 ;  /* 0x0000001fff037819 */ /* 0x000fe200000114a4 */
[----:B------:R-:W-:Y:S01]  /*0fa0*/  IMAD.SHL.U32 R183, R4, 0x200, RZ ;  /* 0x0000020004b77824 */ /* 0x000fe200078e00ff */
[----:B------:R-:W-:Y:S01]  /*0fb0*/  LEA.HI R0, R0, R221, RZ, 0x3 ;  /* 0x000000dd00007211 */ /* 0x000fe200078f18ff */
[----:B------:R-:W-:Y:S01]  /*0fc0*/  IMAD.IADD R9, R222, 0x1, -R9 ;  /* 0x00000001de097824 */ /* 0x000fe200078e0a09 */
[CC--:B------:R-:W-:Y:S01]  /*0fd0*/  LEA.HI R166, R3.reuse, R164.reuse, RZ, 0x3 ;  /* 0x000000a403a67211 */ /* 0x0c0fe200078f18ff */
[----:B------:R-:W-:Y:S01]  /*0fe0*/  IMAD R224, R2, 0x8, R7 ;  /* 0x0000000802e07824 */ /* 0x000fe200078e0207 */
[----:B------:R-:W-:Y:S01]  /*0ff0*/  LEA.HI R3, R3, R164, RZ, 0x6 ;  /* 0x000000a403037211 */ /* 0x000fe200078f30ff */
[----:B------:R-:W-:Y:S01]  /*1000*/  IMAD.SHL.U32 R0, R0, 0x40, RZ ;  /* 0x0000004000007824 */ /* 0x000fe200078e00ff */
[----:B------:R-:W-:Y:S01]  /*1010*/  LOP3.LUT R7, R177, 0x38, R166, 0xf8, !PT ;  /* 0x00000038b1077812 */ /* 0x000fe200078ef8a6 */
[----:B------:R-:W-:Y:S01]  /*1020*/  IMAD R223, R9, 0x40, R8 ;  /* 0x0000004009df7824 */ /* 0x000fe200078e0208 */
[----:B------:R-:W-:Y:S01]  /*1030*/  SHF.R.S32.HI R199, RZ, 0x3, R199 ;  /* 0x00000003ffc77819 */ /* 0x000fe200000114c7 */
[----:B------:R-:W-:Y:S01]  /*1040*/  IMAD.SHL.U32 R188, R192, 0x8, RZ ;  /* 0x00000008c0bc7824 */ /* 0x000fe200078e00ff */
[----:B------:R-:W-:Y:S01]  /*1050*/  LOP3.LUT R184, R0, 0xfffffe00, RZ, 0xc0, !PT ;  /* 0xfffffe0000b87812 */ /* 0x000fe200078ec0ff */
[----:B------:R-:W-:Y:S01]  /*1060*/  IMAD.SHL.U32 R224, R224, 0x8, RZ ;  /* 0x00000008e0e07824 */ /* 0x000fe200078e00ff */
[----:B------:R-:W-:Y:S01]  /*1070*/  SHF.R.S32.HI R0, RZ, 0x1f, R165 ;  /* 0x0000001fff007819 */ /* 0x000fe200000114a5 */
[----:B------:R-:W-:Y:S01]  /*1080*/  VIADD R191, R188, 0x40 ;  /* 0x00000040bcbf7836 */ /* 0x000fe20000000000 */
[----:B------:R-:W-:-:S02]  /*1090*/  LOP3.LUT R7, R7, R220, RZ, 0x3c, !PT ;  /* 0x000000dc07077212 */ /* 0x000fc400078e3cff */
[CC--:B------:R-:W-:Y:S02]  /*10a0*/  LEA.HI R4, R0.reuse, R165.reuse, RZ, 0x6 ;  /* 0x000000a500047211 */ /* 0x0c0fe400078f30ff */
[----:B------:R-:W-:Y:S01]  /*10b0*/  LEA.HI R2, R0, R165, RZ, 0x3 ;  /* 0x000000a500027211 */ /* 0x000fe200078f18ff */
[----:B------:R-:W-:Y:S01]  /*10c0*/  IMAD.SHL.U32 R0, R3, 0x80, RZ ;  /* 0x0000008003007824 */ /* 0x000fe200078e00ff */
[C---:B------:R-:W-:Y:S01]  /*10d0*/  LOP3.LUT R3, R181.reuse, 0x38, R166, 0xf8, !PT ;  /* 0x00000038b5037812 */ /* 0x040fe200078ef8a6 */
[----:B------:R-:W-:Y:S01]  /*10e0*/  IMAD.SHL.U32 R4, R4, 0x80, RZ ;  /* 0x0000008004047824 */ /* 0x000fe200078e00ff */
[--C-:B------:R-:W-:Y:S02]  /*10f0*/  LOP3.LUT R5, R181, 0x38, R2.reuse, 0xf8, !PT ;  /* 0x00000038b5057812 */ /* 0x100fe400078ef802 */
[----:B------:R-:W-:Y:S02]  /*1100*/  LOP3.LUT R9, R177, 0x38, R2, 0xf8, !PT ;  /* 0x00000038b1097812 */ /* 0x000fe400078ef802 */
[----:B------:R-:W-:-:S02]  /*1110*/  LOP3.LUT R0, R0, 0xffffe000, RZ, 0xc0, !PT ;  /* 0xffffe00000007812 */ /* 0x000fc400078ec0ff */
[-C--:B------:R-:W-:Y:S02]  /*1120*/  LOP3.LUT R3, R3, R182.reuse, RZ, 0x3c, !PT ;  /* 0x000000b603037212 */ /* 0x080fe400078e3cff */
[----:B------:R-:W-:Y:S02]  /*1130*/  LOP3.LUT R4, R4, 0xffffe000, RZ, 0xc0, !PT ;  /* 0xffffe00004047812 */ /* 0x000fe400078ec0ff */
[----:B------:R-:W-:Y:S02]  /*1140*/  LOP3.LUT R5, R5, R182, RZ, 0x3c, !PT ;  /* 0x000000b605057212 */ /* 0x000fe400078e3cff */
[----:B------:R-:W-:Y:S02]  /*1150*/  LOP3.LUT R9, R9, R220, RZ, 0x3c, !PT ;  /* 0x000000dc09097212 */ /* 0x000fe400078e3cff */
[-CC-:B------:R-:W-:Y:S02]  /*1160*/  IADD3 R219, R3, R0.reuse, R183.reuse ;  /* 0x0000000003db7210 */ /* 0x180fe40007ffe0b7 */
[----:B------:R-:W-:Y:S01]  /*1170*/  IADD3 R7, R7, R0, R184 ;  /* 0x0000000007077210 */ /* 0x000fe20007ffe0b8 */
[----:B------:R-:W-:Y:S01]  /*1180*/  IMAD.U32 R0, RZ, RZ, UR5 ;  /* 0x00000005ff007e24 */ /* 0x000fe2000f8e00ff */
[----:B------:R-:W-:-:S02]  /*1190*/  IADD3 R5, R5, R4, R183 ;  /* 0x0000000405057210 */ /* 0x000fc40007ffe0b7 */
[----:B------:R-:W-:Y:S01]  /*11a0*/  IADD3 R9, R9, R4, R184 ;  /* 0x0000000409097210 */ /* 0x000fe20007ffe0b8 */
[----:B------:R-:W-:Y:S01]  /*11b0*/  IMAD.U32 R4, RZ, RZ, UR4 ;  /* 0x00000004ff047e24 */ /* 0x000fe2000f8e00ff */
[----:B------:R0:W-:Y:S01]  /*11c0*/  STL [R1+0x30], R0 ;  /* 0x0000300001007387 */ /* 0x0001e20000100800 */
[----:B------:R-:W-:Y:S02]  /*11d0*/  SHF.R.S32.HI R227, RZ, 0x1f, R188 ;  /* 0x0000001fffe37819 */ /* 0x000fe400000114bc */
[----:B------:R-:W-:Y:S01]  /*11e0*/  SHF.R.S32.HI R226, RZ, 0x1f, R191 ;  /* 0x0000001fffe27819 */ /* 0x000fe200000114bf */
[----:B------:R1:W-:Y:S01]  /*11f0*/  STL [R1+0x34], R4 ;  /* 0x0000340401007387 */ /* 0x0003e20000100800 */
[----:B------:R-:W-:Y:S02]  /*1200*/  SHF.R.S32.HI R166, RZ, 0x3, R166 ;  /* 0x00000003ffa67819 */ /* 0x000fe400000114a6 */
[----:B------:R-:W-:Y:S02]  /*1210*/  SHF.R.S32.HI R167, RZ, 0x3, R2 ;  /* 0x00000003ffa77819 */ /* 0x000fe40000011402 */
[----:B------:R-:W-:-:S02]  /*1220*/  LEA R219, R219, UR4, 0x1 ;  /* 0x00000004dbdb7c11 */ /* 0x000fc4000f8e08ff */
[----:B0-----:R-:W-:Y:S02]  /*1230*/  LEA.HI R0, R198, R198, RZ, 0x1 ;  /* 0x000000c6c6007211 */ /* 0x001fe400078f08ff */
[----:B------:R-:W-:Y:S02]  /*1240*/  LEA R216, R7, UR4, 0x1 ;  /* 0x0000000407d87c11 */ /* 0x000fe4000f8e08ff */
[----:B------:R-:W-:Y:S02]  /*1250*/  LOP3.LUT R3, R0, 0x1ffffffe, RZ, 0xc0, !PT ;  /* 0x1ffffffe00037812 */ /* 0x000fe400078ec0ff */
[----:B------:R-:W-:Y:S02]  /*1260*/  LEA R217, R5, UR4, 0x1 ;  /* 0x0000000405d97c11 */ /* 0x000fe4000f8e08ff */
[----:B------:R-:W-:Y:S01]  /*1270*/  LEA R215, R9, UR4, 0x1 ;  /* 0x0000000409d77c11 */ /* 0x000fe2000f8e08ff */
[----:B------:R-:W-:Y:S01]  /*1280*/  IMAD.IADD R190, R198, 0x1, -R3 ;  /* 0x00000001c6be7824 */ /* 0x000fe200078e0a03 */
[----:B------:R-:W-:-:S03]  /*1290*/  LOP3.LUT R3, R177, 0x38, R16, 0xf8, !PT ;  /* 0x00000038b1037812 */ /* 0x000fc600078ef810 */
[----:B------:R-:W-:Y:S01]  /*12a0*/  IMAD R190, R190, 0x8, R223 ;  /* 0x00000008bebe7824 */ /* 0x000fe200078e02df */
[----:B------:R-:W-:-:S04]  /*12b0*/  LOP3.LUT R3, R184, R3, R220, 0xf6, !PT ;  /* 0x00000003b8037212 */ /* 0x000fc800078ef6dc */
[----:B-1----:R-:W-:-:S07]  /*12c0*/  LEA R218, R3, UR4, 0x1 ;  /* 0x0000000403da7c11 */ /* 0x002fce000f8e08ff */
.L_x_2923:
[----:B0-2-4-:R-:W0:Y:S01]  /*12d0*/  LDC.64 R2, c[0x0][0xc88] ;  /* 0x00032200ff027b82 */ /* 0x015e220000000a00 */
[----:B------:R-:W-:Y:S01]  /*12e0*/  ULDC.64 UR4, c[0x0][0xa28] ;  /* 0x00028a0000047ab9 */ /* 0x000fe20000000a00 */
[----:B------:R-:W-:Y:S01]  /*12f0*/  ULDC.64 UR8, c[0x0][0xa18] ;  /* 0x0002860000087ab9 */ /* 0x000fe20000000a00 */
[----:B------:R-:W-:Y:S01]  /*1300*/  ULDC.64 UR6, c[0x0][0xa08] ;  /* 0x0002820000067ab9 */ /* 0x000fe20000000a00 */
[----:B0-----:R-:W-:-:S05]  /*1310*/  IMAD.WIDE R2, R27, 0x4, R2 ;  /* 0x000000041b027825 */ /* 0x001fca00078e0202 */
[----:B------:R-:W2:Y:S01]  /*1320*/  LDG.E R196, desc[UR60][R2.64] ;  /* 0x0000003c02c47981 */ /* 0x000ea2000c1e1900 */
        /* <DEDUP_REMOVED lines=8> */
[----:B--2---:R-:W-:Y:S01]  /*13b0*/  SHF.R.S32.HI R200, RZ, 0x1f, R196 ;  /* 0x0000001fffc87819 */ /* 0x004fe200000114c4 */
[C---:B------:R-:W-:Y:S02]  /*13c0*/  IMAD.SHL.U32 R194, R196.reuse, 0x4, RZ ;  /* 0x00000004c4c27824 */ /* 0x040fe400078e00ff */
[C---:B------:R-:W-:Y:S02]  /*13d0*/  @P2 LEA R2, P3, R196.reuse, UR4, 0x2 ;  /* 0x00000004c4022c11 */ /* 0x040fe4000f8610ff */
[C-C-:B------:R-:W-:Y:S02]  /*13e0*/  SHF.L.U64.HI R195, R196.reuse, 0x2, R200.reuse ;  /* 0x00000002c4c37819 */ /* 0x140fe400000102c8 */
[----:B------:R-:W-:Y:S01]  /*13f0*/  @P2 LEA.HI.X R3, R196, UR5, R200, 0x2, P3 ;  /* 0x00000005c4032c11 */ /* 0x000fe200098f14c8 */
[----:B------:R-:W-:Y:S01]  /*1400*/  ULDC UR4, c[0x0][0x288] ;  /* 0x0000a20000047ab9 */ /* 0x000fe20000000800 */
[----:B------:R-:W-:-:S03]  /*1410*/  IADD3 R6, P4, R194, UR6, RZ ;  /* 0x00000006c2067c10 */ /* 0x000fc6000ff9e0ff */
        /* <DEDUP_REMOVED lines=19> */
[----:B------:R-:W-:Y:S01]  /*1550*/  IMAD.MOV.U32 R24, RZ, RZ, R196 ;  /* 0x000000ffff187224 */ /* 0x000fe200078e00c4 */
[----:B0--3--:R-:W-:Y:S06]  /*1560*/  @P1 BRA `(.L_x_2688) ;  /* 0x0000000000241947 */ /* 0x009fec0003800000 */
        /* <DEDUP_REMOVED lines=9> */
.L_x_2688:
[----:B------:R-:W-:Y:S02]  /*1600*/  IMAD.U32 R2, RZ, RZ, UR5 ;  /* 0x00000005ff027e24 */ /* 0x000fe4000f8e00ff */
[----:B------:R-:W-:Y:S01]  /*1610*/  IMAD.U32 R27, RZ, RZ, UR4 ;  /* 0x00000004ff1b7e24 */ /* 0x000fe2000f8e00ff */
[----:B------:R-:W-:Y:S06]  /*1620*/  @!P2 BRA `(.L_x_2689) ;  /* 0x000000000010a947 */ /* 0x000fec0003800000 */
[----:B------:R-:W-:-:S04]  /*1630*/  IADD3 R4, P0, R194, UR8, RZ ;  /* 0x00000008c2047c10 */ /* 0x000fc8000ff1e0ff */
[----:B------:R-:W-:-:S05]  /*1640*/  IADD3.X R5, R195, UR9, RZ, P0, !PT ;  /* 0x00000009c3057c10 */ /* 0x000fca00087fe4ff */
[----:B------:R0:W5:Y:S01]  /*1650*/  LDG.E R27, desc[UR60][R4.64] ;  /* 0x0000003c041b7981 */ /* 0x000162000c1e1900 */
[----:B------:R-:W-:Y:S05]  /*1660*/  BRA `(.L_x_2690) ;  /* 0x0000000000107947 */ /* 0x000fea0003800000 */
.L_x_2689:
[----:B------:R-:W-:Y:S05]  /*1670*/  @!P0 BRA `(.L_x_2690) ;  /* 0x00000000000c8947 */ /* 0x000fea0003800000 */
[----:B------:R-:W2:Y:S04]  /*1680*/  LDG.E R4, desc[UR60][R6.64] ;  /* 0x0000003c06047981 */ /* 0x000ea8000c1e1900 */
[----:B------:R-:W2:Y:S02]  /*1690*/  LDG.E R27, desc[UR60][R6.64+0x4] ;  /* 0x0000043c061b7981 */ /* 0x000ea4000c1e1900 */
[----:B--2---:R-:W-:-:S07]  /*16a0*/  IMAD.IADD R27, R27, 0x1, -R4 ;  /* 0x000000011b1b7824 */ /* 0x004fce00078e0a04 */
.L_x_2690:
[----:B------:R-:W-:Y:S01]  /*16b0*/  ULDC.64 UR4, c[0x0][0xa10] ;  /* 0x0002840000047ab9 */ /* 0x000fe20000000a00 */
[----:B------:R-:W1:Y:S01]  /*16c0*/  LDC R9, c[0x0][0x448] ;  /* 0x00011200ff097b82 */ /* 0x000e620000000800 */
[----:B------:R-:W-:-:S04]  /*16d0*/  ISETP.NE.U32.AND P0, PT, RZ, UR4, PT ;  /* 0x00000004ff007c0c */ /* 0x000fc8000bf05070 */
[----:B------:R-:W-:Y:S01]  /*16e0*/  ISETP.NE.AND.EX P0, PT, RZ, UR5, PT, P0 ;  /* 0x00000005ff007c0c */ /* 0x000fe2000bf05300 */
[----:B------:R-:W-:-:S12]  /*16f0*/  ULDC.64 UR4, c[0x0][0xa30] ;  /* 0x00028c0000047ab9 */ /* 0x000fd80000000a00 */
[----:B0-----:R-:W0:Y:S02]  /*1700*/  @P0 LDC.64 R4, c[0x0][0xa10] ;  /* 0x00028400ff040b82 */ /* 0x001e240000000a00 */
[----:B0-----:R-:W-:-:S05]  /*1710*/  @P0 IMAD.WIDE R4, R24, 0x4, R4 ;  /* 0x0000000418040825 */ /* 0x001fca00078e0204 */
[----:B------:R-:W2:Y:S04]  /*1720*/  @P0 LDG.E R3, desc[UR60][R4.64] ;  /* 0x0000003c04030981 */ /* 0x000ea8000c1e1900 */
[----:B------:R0:W2:Y:S01]  /*1730*/  @P0 LDG.E R8, desc[UR60][R4.64+0x4] ;  /* 0x0000043c04080981 */ /* 0x0000a2000c1e1900 */
[----:B------:R-:W-:Y:S01]  /*1740*/  ISETP.NE.U32.AND P1, PT, RZ, UR4, PT ;  /* 0x00000004ff007c0c */ /* 0x000fe2000bf25070 */
[----:B-----5:R-:W-:-:S03]  /*1750*/  IMAD.MOV.U32 R141, RZ, RZ, R27 ;  /* 0x000000ffff8d7224 */ /* 0x020fc600078e001b */
[----:B------:R-:W-:-:S13]  /*1760*/  ISETP.NE.AND.EX P1, PT, RZ, UR5, PT, P1 ;  /* 0x00000005ff007c0c */ /* 0x000fda000bf25310 */
[----:B------:R-:W-:-:S04]  /*1770*/  @P1 IADD3 R6, P2, R194, UR4, RZ ;  /* 0x00000004c2061c10 */ /* 0x000fc8000ff5e0ff */
[----:B------:R-:W-:-:S05]  /*1780*/  @P1 IADD3.X R7, R195, UR5, RZ, P2, !PT ;  /* 0x00000005c3071c10 */ /* 0x000fca00097fe4ff */
[----:B------:R3:W5:Y:S01]  /*1790*/  @P1 LDG.E R141, desc[UR60][R6.64] ;  /* 0x0000003c068d1981 */ /* 0x000762000c1e1900 */
[----:B-1----:R-:W-:Y:S01]  /*17a0*/  ISETP.NE.AND P1, PT, R9, 0x1, PT ;  /* 0x000000010900780c */ /* 0x002fe20003f25270 */
[----:B------:R-:W-:Y:S02]  /*17b0*/  IMAD.SHL.U32 R185, R25, 0x80, RZ ;  /* 0x0000008019b97824 */ /* 0x000fe400078e00ff */
[----:B------:R-:W-:Y:S02]  /*17c0*/  IMAD.IADD R11, R27, 0x1, -R0 ;  /* 0x000000011b0b7824 */ /* 0x000fe400078e0a00 */
[----:B0-----:R-:W-:Y:S02]  /*17d0*/  VIADD R4, R185, 0x7f ;  /* 0x0000007fb9047836 */ /* 0x001fe40000000000 */
[----:B------:R-:W-:-:S05]  /*17e0*/  IMAD.MOV R126, RZ, RZ, -R11 ;  /* 0x000000ffff7e7224 */ /* 0x000fca00078e0a0b */
[----:B------:R-:W-:Y:S01]  /*17f0*/  VIMNMX R126, RZ, R126, !PT ;  /* 0x0000007eff7e7248 */ /* 0x000fe20007fe0100 */
[----:B------:R-:W0:Y:S08]  /*1800*/  @P1 LDC R9, c[0x0][0x44c] ;  /* 0x00011300ff091b82 */ /* 0x000e300000000800 */
[----:B------:R-:W1:Y:S01]  /*1810*/  @P1 LDC R5, c[0x0][0x450] ;  /* 0x00011400ff051b82 */ /* 0x000e620000000800 */
[----:B0-----:R-:W-:-:S05]  /*1820*/  @P1 IMAD.HI.U32 R0, R4, R9, RZ ;  /* 0x0000000904001227 */ /* 0x001fca00078e00ff */
[----:B-1----:R-:W-:Y:S01]  /*1830*/  @P1 SHF.R.U32.HI R4, RZ, R5, R0 ;  /* 0x00000005ff041219 */ /* 0x002fe20000011600 */
[----:B--2---:R-:W-:-:S04]  /*1840*/  @P0 IMAD.IADD R2, R8, 0x1, -R3 ;  /* 0x0000000108020824 */ /* 0x004fc800078e0a03 */
[----:B------:R-:W-:-:S04]  /*1850*/  IMAD.IADD R187, R11, 0x1, R2 ;  /* 0x000000010bbb7824 */ /* 0x000fc800078e0202 */
[C---:B------:R-:W-:Y:S01]  /*1860*/  VIADD R0, R187.reuse, 0x5f ;  /* 0x0000005fbb007836 */ /* 0x040fe20000000000 */
[----:B------:R-:W-:-:S03]  /*1870*/  IADD3 R142, R187, 0x60, -R186 ;  /* 0x00000060bb8e7810 */ /* 0x000fc60007ffe8ba */
[----:B------:R-:W-:-:S04]  /*1880*/  IMAD.HI R0, R0, 0x2aaaaaab, RZ ;  /* 0x2aaaaaab00007827 */ /* 0x000fc800078e02ff */
[----:B------:R-:W-:Y:S01]  /*1890*/  IMAD.IADD R4, R142, 0x1, R4 ;  /* 0x000000018e047824 */ /* 0x000fe200078e0204 */
[----:B------:R-:W-:-:S03]  /*18a0*/  SHF.R.U32.HI R143, RZ, 0x1f, R0 ;  /* 0x0000001fff8f7819 */ /* 0x000fc60000011600 */
[----:B------:R-:W-:Y:S01]  /*18b0*/  IMAD.HI R4, R4, 0x2aaaaaab, RZ ;  /* 0x2aaaaaab04047827 */ /* 0x000fe200078e02ff */
[----:B------:R-:W-:-:S04]  /*18c0*/  LEA.HI.SX32 R143, R0, R143, 0x1c ;  /* 0x0000008f008f7211 */ /* 0x000fc800078fe2ff */
[----:B------:R-:W-:-:S04]  /*18d0*/  SHF.R.U32.HI R3, RZ, 0x1f, R4 ;  /* 0x0000001fff037819 */ /* 0x000fc80000011604 */
[----:B------:R-:W-:-:S04]  /*18e0*/  LEA.HI.SX32 R4, R4, R3, 0x1c ;  /* 0x0000000304047211 */ /* 0x000fc800078fe2ff */
[----:B------:R-:W-:-:S05]  /*18f0*/  VIMNMX R4, R143, R4, PT ;  /* 0x000000048f047248 */ /* 0x000fca0003fe0100 */
        /* <DEDUP_REMOVED lines=12> */
[----:B---3--:R-:W-:Y:S05]  /*19c0*/  @!P1 BRA `(.L_x_2691) ;  /* 0x0000009000f89947 */ /* 0x008fea0003800000 */
        /* <DEDUP_REMOVED lines=11> */
[----:B------:R-:W-:Y:S01]  /*1a80*/  MOV R10, UR6 ;  /* 0x00000006000a7c02 */ /* 0x000fe20008000f00 */
        /* <DEDUP_REMOVED lines=8> */
.L_x_2693:
[----:B------:R-:W-:Y:S05]  /*1b10*/  BSYNC B6 ;  /* 0x0000000000067941 */ /* 0x000fea0003800000 */
.L_x_2692:
        /* <DEDUP_REMOVED lines=20> */
.L_x_2695:
[----:B------:R-:W-:Y:S05]  /*1c60*/  BSYNC B6 ;  /* 0x0000000000067941 */ /* 0x000fea0003800000 */
.L_x_2694:
[----:B------:R-:W-:Y:S01]  /*1c70*/  ULDC.64 UR4, c[0x0][0x9f8] ;  /* 0x00027e0000047ab9 */ /* 0x000fe20000000a00 */
[----:B------:R-:W0:Y:S01]  /*1c80*/  LDC.64 R94, c[0x0][0x3f8] ;  /* 0x0000fe00ff5e7b82 */ /* 0x000e220000000a00 */
[----:B------:R-:W-:-:S04]  /*1c90*/  ISETP.NE.U32.AND P0, PT, RZ, UR4, PT ;  /* 0x00000004ff007c0c */ /* 0x000fc8000bf05070 */
[----:B------:R-:W-:-:S03]  /*1ca0*/  ISETP.NE.AND.EX P0, PT, RZ, UR5, PT, P0 ;  /* 0x00000005ff007c0c */ /* 0x000fc6000bf05300 */
[----:B------:R-:W1:Y:S08]  /*1cb0*/  LDC R125, c[0x0][0x3f4] ;  /* 0x0000fd00ff7d7b82 */ /* 0x000e700000000800 */
[----:B------:R-:W2:Y:S02]  /*1cc0*/  LDC.64 R88, c[0x0][0x408] ;  /* 0x00010200ff587b82 */ /* 0x000ea40000000a00 */
[----:B------:R-:W-:Y:S01]  /*1cd0*/  @P0 IADD3 R4, P1, R194, UR4, RZ ;  /* 0x00000004c2040c10 */ /* 0x000fe2000ff3e0ff */
[----:B------:R-:W-:-:S03]  /*1ce0*/  ULDC UR4, c[0x0][0x2f4] ;  /* 0x0000bd0000047ab9 */ /* 0x000fc60000000800 */
        /* <DEDUP_REMOVED lines=8> */
[----:B------:R-:W-:Y:S01]  /*1d70*/  IMAD.SHL.U32 R107, R94, 0x40, RZ ;  /* 0x000000405e6b7824 */ /* 0x000fe200078e00ff */
[----:B------:R-:W-:Y:S01]  /*1d80*/  SEL R0, RZ, 0x1, P0 ;  /* 0x00000001ff007807 */ /* 0x000fe20000000000 */
[----:B------:R-:W-:Y:S01]  /*1d90*/  IMAD.MOV.U32 R127, RZ, RZ, 0x20 ;  /* 0x00000020ff7f7424 */ /* 0x000fe200078e00ff */
[----:B------:R-:W-:Y:S01]  /*1da0*/  ISETP.GE.AND P0, PT, R164, UR5, PT ;  /* 0x00000005a4007c0c */ /* 0x000fe2000bf06270 */
[----:B------:R-:W-:Y:S01]  /*1db0*/  IMAD.SHL.U32 R3, R3, 0x2, RZ ;  /* 0x0000000203037824 */ /* 0x000fe200078e00ff */
[----:B------:R-:W-:Y:S01]  /*1dc0*/  ISETP.GE.AND P1, PT, R22, UR4, PT ;  /* 0x0000000416007c0c */ /* 0x000fe2000bf26270 */
[----:B------:R-:W-:Y:S01]  /*1dd0*/  IMAD.IADD R129, R28, 0x1, R27 ;  /* 0x000000011c817824 */ /* 0x000fe200078e021b */
[----:B------:R-:W-:Y:S01]  /*1de0*/  SHF.R.S32.HI R7, RZ, 0x1f, R170 ;  /* 0x0000001fff077819 */ /* 0x000fe200000114aa */
[----:B--2---:R-:W-:Y:S01]  /*1df0*/  IMAD.WIDE.U32 R90, R170, R88, R16 ;  /* 0x00000058aa5a7225 */ /* 0x004fe200078e0010 */
[----:B------:R-:W-:-:S02]  /*1e00*/  LOP3.LUT R0, R3, 0x2, R0, 0xe2, !PT ;  /* 0x0000000203007812 */ /* 0x000fc400078ee200 */
[----:B------:R-:W-:Y:S01]  /*1e10*/  SEL R3, RZ, 0xffffffff, P0 ;  /* 0xffffffffff037807 */ /* 0x000fe20000000000 */
[----:B------:R-:W-:Y:S01]  /*1e20*/  IMAD.SHL.U32 R109, R88, 0x40, RZ ;  /* 0x00000040586d7824 */ /* 0x000fe200078e00ff */
[----:B------:R-:W-:Y:S01]  /*1e30*/  ISETP.GE.AND P0, PT, R165, UR4, PT ;  /* 0x00000004a5007c0c */ /* 0x000fe2000bf06270 */
[----:B------:R-:W-:Y:S01]  /*1e40*/  IMAD R113, R198, 0x40, R170 ;  /* 0x00000040c6717824 */ /* 0x000fe200078e02aa */
[----:B---3--:R-:W-:Y:S01]  /*1e50*/  SEL R4, RZ, 0x8, P1 ;  /* 0x00000008ff047807 */ /* 0x008fe20000800000 */
[----:B------:R-:W-:Y:S01]  /*1e60*/  IMAD.SHL.U32 R6, R3, 0x2, RZ ;  /* 0x0000000203067824 */ /* 0x000fe200078e00ff */
[----:B------:R-:W-:Y:S02]  /*1e70*/  SEL R3, RZ, 0x4, P0 ;  /* 0x00000004ff037807 */ /* 0x000fe40000000000 */
[--C-:B------:R-:W-:Y:S02]  /*1e80*/  SHF.R.S32.HI R163, RZ, 0x1f, R162.reuse ;  /* 0x0000001fffa37819 */ /* 0x100fe400000114a2 */
[----:B------:R-:W-:Y:S01]  /*1e90*/  LOP3.LUT R0, R4, R0, R3, 0xfe, !PT ;  /* 0x0000000004007212 */ /* 0x000fe200078efe03 */
[-C--:B------:R-:W-:Y:S01]  /*1ea0*/  IMAD R3, R7, R94.reuse, RZ ;  /* 0x0000005e07037224 */ /* 0x080fe200078e02ff */
[----:B------:R-:W-:Y:S01]  /*1eb0*/  ISETP.GE.AND P0, PT, R23, UR4, PT ;  /* 0x0000000417007c0c */ /* 0x000fe2000bf06270 */
[----:B------:R-:W-:Y:S01]  /*1ec0*/  IMAD.WIDE.U32 R98, R170, R94, R162 ;  /* 0x0000005eaa627225 */ /* 0x000fe200078e00a2 */
[----:B------:R-:W-:-:S02]  /*1ed0*/  ISETP.GE.AND P2, PT, R16, UR5, PT ;  /* 0x0000000510007c0c */ /* 0x000fc4000bf46270 */
[----:B------:R-:W-:Y:S01]  /*1ee0*/  ISETP.GE.AND P1, PT, R165, UR5, PT ;  /* 0x00000005a5007c0c */ /* 0x000fe2000bf26270 */
[----:B------:R-:W-:Y:S01]  /*1ef0*/  IMAD R9, R170, R95, R3 ;  /* 0x0000005faa097224 */ /* 0x000fe200078e0203 */
[----:B------:R-:W-:Y:S01]  /*1f00*/  SEL R3, RZ, 0x10, P0 ;  /* 0x00000010ff037807 */ /* 0x000fe20000000000 */
[-C--:B------:R-:W-:Y:S01]  /*1f10*/  IMAD R7, R7, R88.reuse, RZ ;  /* 0x0000005807077224 */ /* 0x080fe200078e02ff */
[-C--:B-1----:R-:W-:Y:S01]  /*1f20*/  ISETP.GE.AND P3, PT, R16, R125.reuse, PT ;  /* 0x0000007d1000720c */ /* 0x082fe20003f66270 */
[----:B------:R-:W-:Y:S01]  /*1f30*/  IMAD.IADD R99, R99, 0x1, R9 ;  /* 0x0000000163637824 */ /* 0x000fe200078e0209 */
[----:B------:R-:W-:Y:S01]  /*1f40*/  SEL R5, RZ, 0x1, P2 ;  /* 0x00000001ff057807 */ /* 0x000fe20001000000 */
[----:B------:R-:W-:Y:S01]  /*1f50*/  IMAD.IADD R97, R9, 0x1, R97 ;  /* 0x0000000109617824 */ /* 0x000fe200078e0261 */
[----:B------:R-:W-:Y:S01]  /*1f60*/  ISETP.GE.AND P2, PT, R164, R125, PT ;  /* 0x0000007da400720c */ /* 0x000fe20003f46270 */
[C---:B------:R-:W-:Y:S01]  /*1f70*/  IMAD R11, R170.reuse, R89, R7 ;  /* 0x00000059aa0b7224 */ /* 0x040fe200078e0207 */
[----:B------:R-:W-:Y:S01]  /*1f80*/  SEL R4, RZ, 0x4, P1 ;  /* 0x00000004ff047807 */ /* 0x000fe20000800000 */
[----:B------:R-:W-:Y:S01]  /*1f90*/  IMAD.WIDE.U32 R92, R170, R88, R162 ;  /* 0x00000058aa5c7225 */ /* 0x000fe200078e00a2 */
[----:B------:R-:W-:-:S02]  /*1fa0*/  LOP3.LUT R9, R0, R3, RZ, 0xfc, !PT ;  /* 0x0000000300097212 */ /* 0x000fc400078efcff */
[----:B------:R-:W-:Y:S01]  /*1fb0*/  ISETP.GE.AND P1, PT, R165, R125, PT ;  /* 0x0000007da500720c */ /* 0x000fe20003f26270 */
[----:B------:R-:W-:Y:S01]  /*1fc0*/  IMAD.IADD R93, R93, 0x1, R11 ;  /* 0x000000015d5d7824 */ /* 0x000fe200078e020b */
[----:B------:R-:W-:Y:S01]  /*1fd0*/  SEL R3, R125, RZ, P3 ;  /* 0x000000ff7d037207 */ /* 0x000fe20001800000 */
[----:B------:R-:W-:Y:S01]  /*1fe0*/  IMAD.IADD R91, R11, 0x1, R91 ;  /* 0x000000010b5b7824 */ /* 0x000fe200078e025b */
[----:B------:R-:W-:Y:S01]  /*1ff0*/  SEL R7, R125, RZ, P2 ;  /* 0x000000ff7d077207 */ /* 0x000fe20001000000 */
[----:B-----5:R-:W-:Y:S01]  /*2000*/  IMAD.WIDE.U32 R98, R141, R94, R98 ;  /* 0x0000005e8d627225 */ /* 0x020fe200078e0062 */
[----:B------:R-:W-:Y:S02]  /*2010*/  SEL R0, R125, RZ, P1 ;  /* 0x000000ff7d007207 */ /* 0x000fe40000800000 */
[----:B------:R-:W-:Y:S01]  /*2020*/  LOP3.LUT R5, R6, 0x2, R5, 0xe2, !PT ;  /* 0x0000000206057812 */ /* 0x000fe200078ee205 */
[----:B------:R-:W-:Y:S01]  /*2030*/  IMAD.IADD R3, R16, 0x1, R3 ;  /* 0x0000000110037824 */ /* 0x000fe200078e0203 */
[----:B------:R-:W-:Y:S01]  /*2040*/  ISETP.GE.AND P4, PT, R22, UR5, PT ;  /* 0x0000000516007c0c */ /* 0x000fe2000bf86270 */
[----:B------:R-:W-:Y:S01]  /*2050*/  IMAD.IADD R7, R164, 0x1, R7 ;  /* 0x00000001a4077824 */ /* 0x000fe200078e0207 */
[----:B------:R-:W-:Y:S01]  /*2060*/  LOP3.LUT R5, R5, R4, RZ, 0xfc, !PT ;  /* 0x0000000405057212 */ /* 0x000fe200078efcff */
[----:B------:R-:W-:Y:S01]  /*2070*/  IMAD.IADD R8, R165, 0x1, R0 ;  /* 0x00000001a5087824 */ /* 0x000fe200078e0200 */
[----:B------:R-:W-:Y:S01]  /*2080*/  SHF.R.S32.HI R0, RZ, 0x1f, R3 ;  /* 0x0000001fff007819 */ /* 0x000fe20000011403 */
[----:B------:R-:W-:Y:S01]  /*2090*/  IMAD.WIDE.U32 R96, R141, R94, R96 ;  /* 0x0000005e8d607225 */ /* 0x000fe200078e0060 */
[----:B------:R-:W-:-:S02]  /*20a0*/  SHF.R.S32.HI R4, RZ, 0x1f, R7 ;  /* 0x0000001fff047819 */ /* 0x000fc40000011407 */
[CC--:B------:R-:W-:Y:S01]  /*20b0*/  LEA.HI R6, R0.reuse, R3.reuse, RZ, 0x3 ;  /* 0x0000000300067211 */ /* 0x0c0fe200078f18ff */
[CC--:B------:R-:W-:Y:S01]  /*20c0*/  IMAD.WIDE.U32 R92, R141.reuse, R88.reuse, R92 ;  /* 0x000000588d5c7225 */ /* 0x0c0fe200078e005c */
[----:B------:R-:W-:Y:S02]  /*20d0*/  LEA.HI R0, R0, R3, RZ, 0x6 ;  /* 0x0000000300007211 */ /* 0x000fe400078f30ff */
[CC--:B------:R-:W-:Y:S01]  /*20e0*/  LEA.HI R3, R4.reuse, R7.reuse, RZ, 0x6 ;  /* 0x0000000704037211 */ /* 0x0c0fe200078f30ff */
[----:B------:R-:W-:Y:S01]  /*20f0*/  IMAD.WIDE.U32 R90, R141, R88, R90 ;  /* 0x000000588d5a7225 */ /* 0x000fe200078e005a */
[----:B------:R-:W-:Y:S02]  /*2100*/  LEA.HI R10, R4, R7, RZ, 0x3 ;  /* 0x00000007040a7211 */ /* 0x000fe400078f18ff */
[----:B------:R-:W-:Y:S01]  /*2110*/  SHF.R.S32.HI R4, RZ, 0x6, R3 ;  /* 0x00000006ff047819 */ /* 0x000fe20000011403 */
[----:B------:R-:W-:Y:S01]  /*2120*/  IMAD.SHL.U32 R125, R125, 0x2, RZ ;  /* 0x000000027d7d7824 */ /* 0x000fe200078e00ff */
[----:B------:R-:W-:-:S02]  /*2130*/  SHF.R.S32.HI R0, RZ, 0x6, R0 ;  /* 0x00000006ff007819 */ /* 0x000fc40000011400 */
[C---:B------:R-:W-:Y:S01]  /*2140*/  LOP3.LUT R3, R181.reuse, 0x38, R6, 0xf8, !PT ;  /* 0x00000038b5037812 */ /* 0x040fe200078ef806 */
[--C-:B------:R-:W-:Y:S01]  /*2150*/  IMAD R139, R4, 0x1800, R183.reuse ;  /* 0x00001800048b7824 */ /* 0x100fe200078e02b7 */
[----:B------:R-:W-:Y:S01]  /*2160*/  SHF.R.S32.HI R13, RZ, 0x1f, R8 ;  /* 0x0000001fff0d7819 */ /* 0x000fe20000011408 */
[C---:B------:R-:W-:Y:S01]  /*2170*/  IMAD R140, R0.reuse, 0x1800, R183 ;  /* 0x00001800008c7824 */ /* 0x040fe200078e02b7 */
[----:B------:R-:W-:Y:S01]  /*2180*/  LOP3.LUT R7, R181, 0x38, R10, 0xf8, !PT ;  /* 0x00000038b5077812 */ /* 0x000fe200078ef80a */
[--C-:B------:R-:W-:Y:S01]  /*2190*/  IMAD R138, R0, 0x1800, R184.reuse ;  /* 0x00001800008a7824 */ /* 0x100fe200078e02b8 */
[----:B------:R-:W-:Y:S01]  /*21a0*/  LOP3.LUT R3, R3, R182, RZ, 0x3c, !PT ;  /* 0x000000b603037212 */ /* 0x000fe200078e3cff */
[----:B------:R-:W-:Y:S01]  /*21b0*/  IMAD R136, R4, 0x1800, R184 ;  /* 0x0000180004887824 */ /* 0x000fe200078e02b8 */
[----:B------:R-:W-:Y:S02]  /*21c0*/  LEA.HI R12, R13, R8, RZ, 0x3 ;  /* 0x000000080d0c7211 */ /* 0x000fe400078f18ff */
[----:B------:R-:W-:Y:S01]  /*21d0*/  LOP3.LUT R0, R7, R182, RZ, 0x3c, !PT ;  /* 0x000000b607007212 */ /* 0x000fe200078e3cff */
[----:B------:R-:W-:Y:S01]  /*21e0*/  IMAD.IADD R140, R140, 0x1, R3 ;  /* 0x000000018c8c7824 */ /* 0x000fe200078e0203 */
[----:B------:R-:W-:-:S02]  /*21f0*/  LEA.HI R8, R13, R8, RZ, 0x6 ;  /* 0x000000080d087211 */ /* 0x000fc400078f30ff */
[----:B------:R-:W-:Y:S01]  /*2200*/  SHF.R.S32.HI R13, RZ, 0x1f, R141 ;  /* 0x0000001fff0d7819 */ /* 0x000fe2000001148d */
[----:B------:R-:W-:Y:S01]  /*2210*/  IMAD.IADD R139, R139, 0x1, R0 ;  /* 0x000000018b8b7824 */ /* 0x000fe200078e0200 */
[----:B------:R-:W-:Y:S02]  /*2220*/  LOP3.LUT R3, R181, 0x38, R12, 0xf8, !PT ;  /* 0x00000038b5037812 */ /* 0x000fe400078ef80c */
[----:B------:R-:W-:Y:S01]  /*2230*/  LOP3.LUT R11, R177, 0x38, R6, 0xf8, !PT ;  /* 0x00000038b10b7812 */ /* 0x000fe200078ef806 */
[----:B------:R-:W-:Y:S01]  /*2240*/  IMAD R4, R13, R94, RZ ;  /* 0x0000005e0d047224 */ /* 0x000fe200078e02ff */
[----:B------:R-:W-:Y:S02]  /*2250*/  LOP3.LUT R0, R3, R182, RZ, 0x3c, !PT ;  /* 0x000000b603007212 */ /* 0x000fe400078e3cff */
[----:B------:R-:W-:Y:S01]  /*2260*/  LOP3.LUT R11, R11, R220, RZ, 0x3c, !PT ;  /* 0x000000dc0b0b7212 */ /* 0x000fe200078e3cff */
[----:B------:R-:W-:Y:S01]  /*2270*/  IMAD R103, R141, R95, R4 ;  /* 0x0000005f8d677224 */ /* 0x000fe200078e0204 */
[----:B------:R-:W-:-:S02]  /*2280*/  LOP3.LUT R7, R177, 0x38, R10, 0xf8, !PT ;  /* 0x00000038b1077812 */ /* 0x000fc400078ef80a */
[----:B------:R-:W-:Y:S01]  /*2290*/  LOP3.LUT R3, R181, 0x18, R16, 0xf8, !PT ;  /* 0x00000018b5037812 */ /* 0x000fe200078ef810 */
[----:B------:R-:W-:Y:S01]  /*22a0*/  IMAD.IADD R138, R138, 0x1, R11 ;  /* 0x000000018a8a7824 */ /* 0x000fe200078e020b */
[----:B------:R-:W-:Y:S01]  /*22b0*/  SHF.R.S32.HI R8, RZ, 0x6, R8 ;  /* 0x00000006ff087819 */ /* 0x000fe20000011408 */
[----:B------:R-:W-:Y:S01]  /*22c0*/  IMAD.IADD R105, R99, 0x1, R103 ;  /* 0x0000000163697824 */ /* 0x000fe200078e0267 */
[----:B------:R-:W-:Y:S01]  /*22d0*/  LOP3.LUT R7, R7, R220, RZ, 0x3c, !PT ;  /* 0x000000dc07077212 */ /* 0x000fe200078e3cff */
[----:B------:R-:W-:Y:S01]  /*22e0*/  IMAD.IADD R103, R103, 0x1, R97 ;  /* 0x0000000167677824 */ /* 0x000fe200078e0261 */
[----:B------:R-:W-:Y:S01]  /*22f0*/  LOP3.LUT R4, R3, R182, RZ, 0x3c, !PT ;  /* 0x000000b603047212 */ /* 0x000fe200078e3cff */
[----:B------:R-:W-:Y:S01]  /*2300*/  IMAD R137, R8, 0x1800, R183 ;  /* 0x0000180008897824 */ /* 0x000fe200078e02b7 */
[----:B------:R-:W-:Y:S01]  /*2310*/  LOP3.LUT R11, R177, 0x38, R12, 0xf8, !PT ;  /* 0x00000038b10b7812 */ /* 0x000fe200078ef80c */
[----:B------:R-:W-:Y:S01]  /*2320*/  IMAD.IADD R136, R136, 0x1, R7 ;  /* 0x0000000188887824 */ /* 0x000fe200078e0207 */
[----:B------:R-:W-:Y:S01]  /*2330*/  ISETP.GE.AND P0, PT, R160, UR4, PT ;  /* 0x00000004a0007c0c */ /* 0x000fe2000bf06270 */
[----:B------:R-:W-:Y:S01]  /*2340*/  IMAD.IADD R3, R183, 0x1, R4 ;  /* 0x00000001b7037824 */ /* 0x000fe200078e0204 */
[----:B------:R-:W-:Y:S01]  /*2350*/  LOP3.LUT R11, R11, R220, RZ, 0x3c, !PT ;  /* 0x000000dc0b0b7212 */ /* 0x000fe200078e3cff */
[----:B------:R-:W-:Y:S01]  /*2360*/  IMAD R7, R95, 0x60, RZ ;  /* 0x000000605f077824 */ /* 0x000fe200078e02ff */
[----:B------:R-:W-:Y:S01]  /*2370*/  SHF.L.U64.HI R106, R94, 0x6, R95 ;  /* 0x000000065e6a7819 */ /* 0x000fe2000001025f */
[----:B------:R-:W-:Y:S01]  /*2380*/  IMAD R134, R8, 0x1800, R184 ;  /* 0x0000180008867824 */ /* 0x000fe200078e02b8 */
[----:B------:R-:W-:Y:S01]  /*2390*/  SEL R4, RZ, 0x8, P4 ;  /* 0x00000008ff047807 */ /* 0x000fe20002000000 */
[----:B------:R-:W-:Y:S01]  /*23a0*/  IMAD.IADD R137, R137, 0x1, R0 ;  /* 0x0000000189897824 */ /* 0x000fe200078e0200 */
[----:B------:R-:W-:Y:S01]  /*23b0*/  LOP3.LUT P5, RZ, R213, 0x4, RZ, 0xc0, !PT ;  /* 0x00000004d5ff7812 */ /* 0x000fe200078ac0ff */
[----:B------:R-:W-:Y:S01]  /*23c0*/  IMAD.WIDE.U32 R94, R94, 0x60, RZ ;  /* 0x000000605e5e7825 */ /* 0x000fe200078e00ff */
[----:B------:R-:W-:-:S02]  /*23d0*/  SEL R8, RZ, 0x20, P0 ;  /* 0x00000020ff087807 */ /* 0x000fc40000000000 */
[----:B------:R-:W-:Y:S01]  /*23e0*/  LOP3.LUT R20, R5, R4, RZ, 0xfc, !PT ;  /* 0x0000000405147212 */ /* 0x000fe200078efcff */
[----:B------:R-:W-:Y:S01]  /*23f0*/  IMAD R0, R13, R88, RZ ;  /* 0x000000580d007224 */ /* 0x000fe200078e02ff */
[----:B------:R-:W-:Y:S01]  /*2400*/  LOP3.LUT R4, R5, 0x1, RZ, 0xc0, !PT ;  /* 0x0000000105047812 */ /* 0x000fe200078ec0ff */
[----:B------:R-:W-:Y:S01]  /*2410*/  IMAD.IADD R134, R134, 0x1, R11 ;  /* 0x0000000186867824 */ /* 0x000fe200078e020b */
[C---:B------:R-:W-:Y:S01]  /*2420*/  SHF.L.U64.HI R108, R88.reuse, 0x6, R89 ;  /* 0x00000006586c7819 */ /* 0x040fe20000010259 */
[----:B------:R-:W-:Y:S01]  /*2430*/  IMAD R11, R89, 0x60, RZ ;  /* 0x00000060590b7824 */ /* 0x000fe200078e02ff */
[----:B------:R-:W-:Y:S01]  /*2440*/  SEL R127, R127, 0xffffffe0, !P5 ;  /* 0xffffffe07f7f7807 */ /* 0x000fe20006800000 */
[----:B------:R-:W-:Y:S01]  /*2450*/  IMAD R13, R141, R89, R0 ;  /* 0x000000598d0d7224 */ /* 0x000fe200078e0200 */
[----:B------:R-:W-:Y:S01]  /*2460*/  IADD3 R130, R95, R7, RZ ;  /* 0x000000075f827210 */ /* 0x000fe20007ffe0ff */
[----:B------:R-:W-:Y:S01]  /*2470*/  IMAD.WIDE.U32 R88, R88, 0x60, RZ ;  /* 0x0000006058587825 */ /* 0x000fe200078e00ff */
[----:B------:R-:W-:-:S02]  /*2480*/  SHF.R.S32.HI R118, RZ, 0x3, R6 ;  /* 0x00000003ff767819 */ /* 0x000fc40000011406 */
[----:B------:R-:W-:Y:S01]  /*2490*/  LOP3.LUT R5, R6, 0xfffffff8, RZ, 0xc0, !PT ;  /* 0xfffffff806057812 */ /* 0x000fe200078ec0ff */
[----:B------:R-:W-:Y:S01]  /*24a0*/  IMAD.IADD R132, R89, 0x1, R11 ;  /* 0x0000000159847824 */ /* 0x000fe200078e020b */
[----:B------:R-:W-:Y:S01]  /*24b0*/  LOP3.LUT R87, R9, R8, RZ, 0xfc, !PT ;  /* 0x0000000809577212 */ /* 0x000fe200078efcff */
[----:B------:R-:W-:Y:S01]  /*24c0*/  IMAD.IADD R133, R127, 0x1, R3 ;  /* 0x000000017f857824 */ /* 0x000fe200078e0203 */
[----:B------:R-:W-:Y:S01]  /*24d0*/  LOP3.LUT R6, R10, 0xfffffff8, RZ, 0xc0, !PT ;  /* 0xfffffff80a067812 */ /* 0x000fe200078ec0ff */
[----:B------:R-:W-:Y:S01]  /*24e0*/  IMAD.IADD R104, R93, 0x1, R13 ;  /* 0x000000015d687824 */ /* 0x000fe200078e020d */
[----:B------:R-:W-:Y:S01]  /*24f0*/  LOP3.LUT R7, R12, 0xfffffff8, RZ, 0xc0, !PT ;  /* 0xfffffff80c077812 */ /* 0x000fe200078ec0ff */
[----:B------:R-:W-:Y:S01]  /*2500*/  IMAD.IADD R102, R13, 0x1, R91 ;  /* 0x000000010d667824 */ /* 0x000fe200078e025b */
[----:B------:R-:W-:Y:S02]  /*2510*/  SHF.R.S32.HI R115, RZ, 0x3, R10 ;  /* 0x00000003ff737819 */ /* 0x000fe4000001140a */
        /* <DEDUP_REMOVED lines=16> */
.L_x_2801:
[----:B0-----:R-:W0:Y:S01]  /*2620*/  LDC R81, c[0x0][0x430] ;  /* 0x00010c00ff517b82 */ /* 0x001e220000000800 */
[----:B------:R-:W-:Y:S02]  /*2630*/  VIADD R25, R25, 0xffffffff ;  /* 0xffffffff19197836 */ /* 0x000fe40000000000 */
[----:B------:R-:W-:Y:S02]  /*2640*/  IMAD.MOV.U32 R80, RZ, RZ, RZ ;  /* 0x000000ffff507224 */ /* 0x000fe400078e00ff */
[----:B------:R-:W-:-:S03]  /*2650*/  IMAD R12, R25, 0x60, R113 ;  /* 0x00000060190c7824 */ /* 0x000fc600078e0271 */
[----:B-1----:R-:W1:Y:S01]  /*2660*/  LDC R124, c[0x0][0x3f4] ;  /* 0x0000fd00ff7c7b82 */ /* 0x002e620000000800 */
        /* <DEDUP_REMOVED lines=22> */
[C---:B------:R-:W-:Y:S01]  /*27d0*/  IMAD R29, R19.reuse, 0x4800, R3 ;  /* 0x00004800131d7824 */ /* 0x040fe200078e0203 */
[----:B------:R-:W-:Y:S05]  /*27e0*/  YIELD ;  /* 0x0000000000007946 */ /* 0x000fea0003800000 */
[----:B------:R-:W-:Y:S01]  /*27f0*/  IMAD R11, R19, 0x4800, R133 ;  /* 0x00004800130b7824 */ /* 0x000fe200078e0285 */
[----:B------:R-:W-:Y:S01]  /*2800*/  BSSY B0, `(.L_x_2696) ;  /* 0x00007e7000007945 */ /* 0x000fe20003800000 */
[----:B------:R-:W-:Y:S01]  /*2810*/  IMAD R81, R81, R14, R32 ;  /* 0x0000000e51517224 */ /* 0x000fe200078e0220 */
[----:B------:R-:W-:Y:S01]  /*2820*/  P2R R123, PR, RZ, 0x10 ;  /* 0x00000010ff7b7803 */ /* 0x000fe20000000000 */
[----:B------:R-:W-:-:S02]  /*2830*/  IMAD R29, R29, 0x2, R122 ;  /* 0x000000021d1d7824 */ /* 0x000fc400078e027a */
[----:B------:R-:W-:Y:S01]  /*2840*/  IMAD R28, R11, 0x2, R122 ;  /* 0x000000020b1c7824 */ /* 0x000fe200078e027a */
[----:B0-----:R-:W-:Y:S06]  /*2850*/  @!P0 BRA `(.L_x_2697) ;  /* 0x0000007400a88947 */ /* 0x001fec0003800000 */
[----:B------:R-:W-:Y:S01]  /*2860*/  SHF.R.S32.HI R82, RZ, 0x1f, R81 ;  /* 0x0000001fff527819 */ /* 0x000fe20000011451 */
[----:B------:R-:W-:Y:S01]  /*2870*/  ULDC.64 UR4, c[0x0][0x300] ;  /* 0x0000c00000047ab9 */ /* 0x000fe20000000a00 */
[----:B-----5:R-:W-:Y:S01]  /*2880*/  SHF.R.S32.HI R83, RZ, 0x1f, R80 ;  /* 0x0000001fff537819 */ /* 0x020fe20000011450 */
[C---:B------:R-:W-:Y:S01]  /*2890*/  IMAD.WIDE.U32 R12, R81.reuse, UR4, RZ ;  /* 0x00000004510c7c25 */ /* 0x040fe2000f8e00ff */
        /* <DEDUP_REMOVED lines=15> */
[C---:B------:R-:W-:Y:S02]  /*2990*/  IMAD R31, R11.reuse, R94, R14 ;  /* 0x0000005e0b1f7224 */ /* 0x040fe400078e020e */
[----:B------:R-:W-:Y:S02]  /*29a0*/  IMAD R33, R11, R88, R30 ;  /* 0x000000580b217224 */ /* 0x000fe400078e021e */
[C---:B------:R-:W-:Y:S02]  /*29b0*/  IMAD R11, R26.reuse, UR5, R15 ;  /* 0x000000051a0b7c24 */ /* 0x040fe4000f8e020f */
[----:B------:R-:W-:Y:S01]  /*29c0*/  IMAD.WIDE.U32 R116, R26, UR4, R12 ;  /* 0x000000041a747c25 */ /* 0x000fe2000f8e000c */
[----:B------:R-:W-:-:S03]  /*29d0*/  ULDC.64 UR4, c[0x0][0x2e8] ;  /* 0x0000ba0000047ab9 */ /* 0x000fc60000000a00 */
[----:B------:R-:W-:Y:S01]  /*29e0*/  IMAD.IADD R11, R117, 0x1, R11 ;  /* 0x00000001750b7824 */ /* 0x000fe200078e020b */
[----:B------:R-:W-:Y:S01]  /*29f0*/  LEA R117, P4, R116, UR4, 0x1 ;  /* 0x0000000474757c11 */ /* 0x000fe2000f8808ff */
[----:B------:R-:W-:Y:S02]  /*2a00*/  IMAD R84, R25, -0x60, R2 ;  /* 0xffffffa019547824 */ /* 0x000fe400078e0202 */
[-C--:B------:R-:W-:Y:S01]  /*2a10*/  IMAD.WIDE.U32 R14, R94, R25.reuse, RZ ;  /* 0x000000195e0e7225 */ /* 0x080fe200078e00ff */
[----:B------:R-:W-:Y:S02]  /*2a20*/  LEA.HI.X R116, R116, UR5, R11, 0x1, P4 ;  /* 0x0000000574747c11 */ /* 0x000fe4000a0f0c0b */
        /* <DEDUP_REMOVED lines=61> */
.L_x_2700:
[----:B------:R-:W-:Y:S05]  /*2e00*/  BSYNC B1 ;  /* 0x0000000000017941 */ /* 0x000fea0003800000 */
.L_x_2699:
        /* <DEDUP_REMOVED lines=56> */
.L_x_2702:
[----:B------:R-:W-:Y:S05]  /*3190*/  BSYNC B1 ;  /* 0x0000000000017941 */ /* 0x000fea0003800000 */
.L_x_2701:
        /* <DEDUP_REMOVED lines=9> */
[----:B------:R-:W-:Y:S02]  /*3230*/  PRMT R225, R225, 0x5410, R14 ;  /* 0x00005410e1e17816 */ /* 0x000fe4000000000e */
[----:B------:R-:W-:Y:S01]  /*3240*/  PRMT R150, R150, 0x5410, R13 ;  /* 0x0000541096967816 */ /* 0x000fe2000000000d */
[----:B------:R-:W-:Y:S01]  /*3250*/  IMAD.MOV.U32 R13, RZ, RZ, R60 ;  /* 0x000000ffff0d7224 */ /* 0x000fe200078e003c */
[----:B------:R-:W-:-:S04]  /*3260*/  MOV R14, R61 ;  /* 0x0000003d000e7202 */ /* 0x000fc80000000f00 */
[----:B------:R-:W-:Y:S01]  /*3270*/  PRMT R159, R14, 0x5410, R13 ;  /* 0x000054100e9f7816 */ /* 0x000fe2000000000d */
[----:B------:R-:W-:Y:S02]  /*3280*/  IMAD.MOV.U32 R13, RZ, RZ, R65 ;  /* 0x000000ffff0d7224 */ /* 0x000fe400078e0041 */
        /* <DEDUP_REMOVED lines=19> */
[----:B------:R-:W-:Y:S01]  /*33c0*/  PRMT R207, R207, 0x5410, R13 ;  /* 0x00005410cfcf7816 */ /* 0x000fe2000000000d */
[----:B------:R-:W-:Y:S01]  /*33d0*/  IMAD.MOV.U32 R13, RZ, RZ, R76 ;  /* 0x000000ffff0d7224 */ /* 0x000fe200078e004c */
[----:B------:R-:W-:-:S02]  /*33e0*/  PLOP3.LUT P0, PT, PT, PT, UP0, 0x80, 0x0 ;  /* 0x000000000000781c */ /* 0x000fc40003f0f008 */
        /* <DEDUP_REMOVED lines=14> */
[----:B------:R-:W-:-:S02]  /*34d0*/  IMAD.MOV.U32 R11, RZ, RZ, R35 ;  /* 0x000000ffff0b7224 */ /* 0x000fc400078e0023 */
[----:B------:R-:W-:-:S03]  /*34e0*/  IMAD.MOV.U32 R13, RZ, RZ, R39 ;  /* 0x000000ffff0d7224 */ /* 0x000fc600078e0027 */
[----:B------:R-:W-:Y:S01]  /*34f0*/  PRMT R121, R12, 0x5410, R11 ;  /* 0x000054100c797816 */ /* 0x000fe2000000000b */
[----:B------:R-:W-:Y:S01]  /*3500*/  IMAD.MOV.U32 R12, RZ, RZ, R42 ;  /* 0x000000ffff0c7224 */ /* 0x000fe200078e002a */
[----:B------:R-:W-:Y:S01]  /*3510*/  PRMT R135, R14, 0x5410, R13 ;  /* 0x000054100e877816 */ /* 0x000fe2000000000d */
[----:B------:R-:W-:Y:S02]  /*3520*/  IMAD.MOV.U32 R11, RZ, RZ, R43 ;  /* 0x000000ffff0b7224 */ /* 0x000fe400078e002b */
        /* <DEDUP_REMOVED lines=27> */
.L_x_2703:
[----:B------:R-:W-:Y:S01]  /*36e0*/  IMAD R85, R19, 0x8, R18 ;  /* 0x0000000813557824 */ /* 0x000fe200078e0212 */
[----:B------:R-:W-:Y:S01]  /*36f0*/  SHF.L.U32 R86, R171, 0x1f, RZ ;  /* 0x0000001fab567819 */ /* 0x000fe200000006ff */
[----:B------:R-:W-:Y:S03]  /*3700*/  BSSY B1, `(.L_x_2704) ;  /* 0x0000003000017945 */ /* 0x000fe60003800000 */
[----:B------:R-:W0:Y:S02]  /*3710*/  SYNCS.PHASECHK.TRANS64.TRYWAIT P6, [R85+URZ+0x2a890], R86 ;  /* 0x02a89056550075a7 */ /* 0x000e2400080c017f */
[----:B0-----:R-:W-:Y:S05]  /*3720*/  @!P6 BRA `(.L_x_2705) ;  /* 0x000001f400bce947 */ /* 0x001fea0003800000 */
.L_x_3046:
[----:B------:R-:W-:Y:S05]  /*3730*/  BSYNC B1 ;  /* 0x0000000000017941 */ /* 0x000fea0003800000 */
.L_x_2704:
[----:B------:R-:W-:-:S03]  /*3740*/  UMOV UR4, 0xffffffff ;  /* 0xffffffff00047882 */ /* 0x000fc60000000000 */
[----:B------:R-:W-:Y:S05]  /*3750*/  BRA.DIV UR4, `(.L_x_2706) ;  /* 0x000001f604c47947 */ /* 0x000fea000b800000 */
[----:B------:R1:W2:Y:S04]  /*3760*/  SHFL.IDX PT, R78, R116, RZ, 0x1c1f ;  /* 0x001c1fff744e7589 */ /* 0x0002a800000e0000 */
[----:B------:R1:W3:Y:S02]  /*3770*/  SHFL.IDX PT, R11, R117, RZ, 0x1c1f ;  /* 0x001c1fff750b7589 */ /* 0x0002e400000e0000 */
.L_x_3050:
        /* <DEDUP_REMOVED lines=27> */
[C---:B------:R-:W-:Y:S01]  /*3930*/  LOP3.LUT R150, R14.reuse, 0xffff0000, RZ, 0xc0, !PT ;  /* 0xffff00000e967812 */ /* 0x040fe200078ec0ff */
[----:B------:R-:W-:Y:S01]  /*3940*/  IMAD.U32 R14, R14, 0x10000, RZ ;  /* 0x000100000e0e7824 */ /* 0x000fe200078e00ff */
[C---:B------:R-:W-:Y:S01]  /*3950*/  SHF.L.U32 R151, R13.reuse, 0x10, RZ ;  /* 0x000000100d977819 */ /* 0x040fe200000006ff */
[C---:B------:R-:W-:Y:S01]  /*3960*/  IMAD.U32 R149, R148.reuse, 0x10000, RZ ;  /* 0x0001000094957824 */ /* 0x040fe200078e00ff */
[----:B------:R-:W-:Y:S02]  /*3970*/  LOP3.LUT R148, R148, 0xffff0000, RZ, 0xc0, !PT ;  /* 0xffff000094947812 */ /* 0x000fe400078ec0ff */
[----:B------:R-:W-:Y:S01]  /*3980*/  LOP3.LUT R13, R13, 0xffff0000, RZ, 0xc0, !PT ;  /* 0xffff00000d0d7812 */ /* 0x000fe200078ec0ff */
[C---:B------:R-:W-:Y:S01]  /*3990*/  FMUL.FTZ R152, R150.reuse, R149 ;  /* 0x0000009596987220 */ /* 0x040fe20000410000 */
[----:B------:R-:W-:Y:S01]  /*39a0*/  FMUL.FTZ R150, R150, R151 ;  /* 0x0000009796967220 */ /* 0x000fe20000410000 */
[----:B------:R-:W-:-:S02]  /*39b0*/  F2FP.BF16.F32.PACK_AB R75, R75, R76 ;  /* 0x0000004c4b4b723e */ /* 0x000fc400000010ff */
        /* <DEDUP_REMOVED lines=21> */
.L_x_2712:
[----:B------:R-:W-:Y:S05]  /*3b10*/  BSYNC B3 ;  /* 0x0000000000037941 */ /* 0x000fea0003800000 */
.L_x_2711:
[----:B---3--:R-:W-:-:S04]  /*3b20*/  LEA R74, P4, R16, R11, 0x1 ;  /* 0x0000000b104a7211 */ /* 0x008fc800078808ff */
[----:B--2---:R-:W-:-:S05]  /*3b30*/  LEA.HI.X R75, R16, R78, R17, 0x1, P4 ;  /* 0x0000004e104b7211 */ /* 0x004fca00020f0c11 */
[----:B0-----:R4:W-:Y:S04]  /*3b40*/  ST.E.128 desc[UR60][R74.64], R12 ;  /* 0x0000000c4a007985 */ /* 0x0019e8000c101d3c */
.L_x_2710:
[----:B------:R-:W-:Y:S05]  /*3b50*/  BSYNC B2 ;  /* 0x0000000000027941 */ /* 0x000fea0003800000 */
.L_x_2709:
        /* <DEDUP_REMOVED lines=55> */
.L_x_2716:
[----:B------:R-:W-:Y:S05]  /*3ed0*/  BSYNC B3 ;  /* 0x0000000000037941 */ /* 0x000fea0003800000 */
.L_x_2715:
[----:B------:R-:W-:Y:S02]  /*3ee0*/  IMAD.SHL.U32 R72, R166, 0x8, RZ ;  /* 0x00000008a6487824 */ /* 0x000fe400078e00ff */
[----:B---3--:R-:W-:Y:S02]  /*3ef0*/  IMAD.MOV.U32 R70, RZ, RZ, R11 ;  /* 0x000000ffff467224 */ /* 0x008fe400078e000b */
[----:B--2---:R-:W-:Y:S02]  /*3f00*/  IMAD.MOV.U32 R71, RZ, RZ, R78 ;  /* 0x000000ffff477224 */ /* 0x004fe400078e004e */
[----:B------:R-:W-:-:S05]  /*3f10*/  IMAD.WIDE R70, R72, 0x2, R70 ;  /* 0x0000000248467825 */ /* 0x000fca00078e0246 */
[----:B0-----:R0:W-:Y:S02]  /*3f20*/  ST.E.128 desc[UR60][R70.64], R12 ;  /* 0x0000000c46007985 */ /* 0x0011e4000c101d3c */
.L_x_2714:
[----:B------:R-:W-:Y:S05]  /*3f30*/  BSYNC B2 ;  /* 0x0000000000027941 */ /* 0x000fea0003800000 */
.L_x_2713:
        /* <DEDUP_REMOVED lines=56> */
[----:B------:R-:W-:Y:S01]  /*42c0*/  IMAD.MOV.U32 R14, RZ, RZ, R75 ;  /* 0x000000ffff0e7224 */ /* 0x000fe200078e004b */
[----:B------:R-:W-:Y:S01]  /*42d0*/  MOV R12, R13 ;  /* 0x0000000d000c7202 */ /* 0x000fe20000000f00 */
[----:B------:R-:W-:-:S07]  /*42e0*/  IMAD.MOV.U32 R13, RZ, RZ, R67 ;  /* 0x000000ffff0d7224 */ /* 0x000fce00078e0043 */
.L_x_2720:
[----:B------:R-:W-:Y:S05]  /*42f0*/  BSYNC B3 ;  /* 0x0000000000037941 */ /* 0x000fea0003800000 */
.L_x_2719:
[----:B----4-:R0:W-:Y:S02]  /*4300*/  ST.E.128 desc[UR60][R70.64], R12 ;  /* 0x0000000c46007985 */ /* 0x0101e4000c101d3c */
.L_x_2718:
[----:B------:R-:W-:Y:S05]  /*4310*/  BSYNC B2 ;  /* 0x0000000000027941 */ /* 0x000fea0003800000 */
.L_x_2717:
        /* <DEDUP_REMOVED lines=14> */
[C---:B------:R-:W-:Y:S02]  /*4400*/  LOP3.LUT R68, R13.reuse, 0xffff0000, RZ, 0xc0, !PT ;  /* 0xffff00000d447812 */ /* 0x040fe400078ec0ff */
[C---:B------:R-:W-:Y:S01]  /*4410*/  LOP3.LUT R70, R62.reuse, 0xffff0000, RZ, 0xc0, !PT ;  /* 0xffff00003e467812 */ /* 0x040fe200078ec0ff */
[----:B------:R-:W-:Y:S01]  /*4420*/  IMAD.U32 R62, R62, 0x10000, RZ ;  /* 0x000100003e3e7824 */ /* 0x000fe200078e00ff */
[C---:B------:R-:W-:Y:S01]  /*4430*/  LOP3.LUT R69, R64.reuse, 0xffff0000, RZ, 0xc0, !PT ;  /* 0xffff000040457812 */ /* 0x040fe200078ec0ff */
[----:B------:R-:W-:Y:S01]  /*4440*/  IMAD.U32 R64, R64, 0x10000, RZ ;  /* 0x0001000040407824 */ /* 0x000fe200078e00ff */
[----:B------:R-:W-:Y:S01]  /*4450*/  SHF.R.U32.HI R72, RZ, 0x10, R65 ;  /* 0x00000010ff487819 */ /* 0x000fe20000011641 */
[----:B------:R-:W-:Y:S01]  /*4460*/  IMAD.U32 R65, R13, 0x10000, RZ ;  /* 0x000100000d417824 */ /* 0x000fe200078e00ff */
[----:B------:R-:W-:Y:S01]  /*4470*/  SHF.R.U32.HI R63, RZ, 0x10, R63 ;  /* 0x00000010ff3f7819 */ /* 0x000fe2000001163f */
[C---:B------:R-:W-:Y:S01]  /*4480*/  FMUL.FTZ R13, R68.reuse, R70 ;  /* 0x00000046440d7220 */ /* 0x040fe20000410000 */
[----:B------:R-:W-:Y:S01]  /*4490*/  FMUL.FTZ R71, R68, R69 ;  /* 0x0000004544477220 */ /* 0x000fe20000410000 */
[----:B------:R-:W-:-:S02]  /*44a0*/  PRMT R68, R207, 0x5432, R72 ;  /* 0x00005432cf447816 */ /* 0x000fc40000000048 */
        /* <DEDUP_REMOVED lines=8> */
[----:B------:R-:W-:Y:S02]  /*4530*/  IMAD.U32 R70, R14, 0x10000, RZ ;  /* 0x000100000e467824 */ /* 0x000fe400078e00ff */
[----:B------:R-:W-:Y:S01]  /*4540*/  FMUL.FTZ R73, R13, R71 ;  /* 0x000000470d497220 */ /* 0x000fe20000410000 */
[----:B------:R-:W-:Y:S01]  /*4550*/  LOP3.LUT R14, R15, 0xffff0000, RZ, 0xc0, !PT ;  /* 0xffff00000f0e7812 */ /* 0x000fe200078ec0ff */
[-C--:B------:R-:W-:Y:S01]  /*4560*/  FMUL.FTZ R13, R13, R72.reuse ;  /* 0x000000480d0d7220 */ /* 0x080fe20000410000 */
[----:B------:R-:W-:Y:S01]  /*4570*/  LOP3.LUT R12, R12, 0xffff0000, RZ, 0xc0, !PT ;  /* 0xffff00000c0c7812 */ /* 0x000fe200078ec0ff */
        /* <DEDUP_REMOVED lines=14> */
[----:B------:R-:W-:Y:S01]  /*4660*/  F2FP.BF16.F32.PACK_AB R12, R12, R14 ;  /* 0x0000000e0c0c723e */ /* 0x000fe200000010ff */
[----:B------:R-:W-:Y:S02]  /*4670*/  IMAD.MOV.U32 R14, RZ, RZ, R13 ;  /* 0x000000ffff0e7224 */ /* 0x000fe400078e000d */
[----:B------:R-:W-:Y:S02]  /*4680*/  IMAD.MOV.U32 R15, RZ, RZ, R70 ;  /* 0x000000ffff0f7224 */ /* 0x000fe400078e0046 */
[----:B------:R-:W-:-:S07]  /*4690*/  IMAD.MOV.U32 R13, RZ, RZ, R65 ;  /* 0x000000ffff0d7224 */ /* 0x000fce00078e0041 */
.L_x_2724:
[----:B------:R-:W-:Y:S05]  /*46a0*/  BSYNC B3 ;  /* 0x0000000000037941 */ /* 0x000fea0003800000 */
.L_x_2723:
[----:B----4-:R0:W-:Y:S02]  /*46b0*/  ST.E.128 desc[UR60][R66.64], R12 ;  /* 0x0000000c42007985 */ /* 0x0101e4000c101d3c */
.L_x_2722:
[----:B------:R-:W-:Y:S05]  /*46c0*/  BSYNC B2 ;  /* 0x0000000000027941 */ /* 0x000fea0003800000 */
.L_x_2721:
        /* <DEDUP_REMOVED lines=55> */
.L_x_2728:
[----:B------:R-:W-:Y:S05]  /*4a40*/  BSYNC B3 ;  /* 0x0000000000037941 */ /* 0x000fea0003800000 */
.L_x_2727:
[----:B----4-:R0:W-:Y:S02]  /*4a50*/  ST.E.128 desc[UR60][R62.64], R12 ;  /* 0x0000000c3e007985 */ /* 0x0101e4000c101d3c */
.L_x_2726:
[----:B------:R-:W-:Y:S05]  /*4a60*/  BSYNC B2 ;  /* 0x0000000000027941 */ /* 0x000fea0003800000 */
.L_x_2725:
        /* <DEDUP_REMOVED lines=10> */
[----:B------:R-:W-:Y:S01]  /*4b10*/  SHF.R.U64 R54, R54, 0x10, R55 ;  /* 0x0000001036367819 */ /* 0x000fe20000001237 */
[----:B------:R-:W-:Y:S01]  /*4b20*/  IMAD.U32 R56, R14, 0x10000, RZ ;  /* 0x000100000e387824 */ /* 0x000fe200078e00ff */
[----:B------:R-:W-:Y:S01]  /*4b30*/  PRMT R11, R158, 0x5410, R11 ;  /* 0x000054109e0b7816 */ /* 0x000fe2000000000b */
[----:B------:R-:W-:Y:S01]  /*4b40*/  IMAD.U32 R61, R12, 0x10000, RZ ;  /* 0x000100000c3d7824 */ /* 0x000fe200078e00ff */
[----:B------:R-:W-:Y:S02]  /*4b50*/  PRMT R54, R157, 0x5410, R54 ;  /* 0x000054109d367816 */ /* 0x000fe40000000036 */
[----:B------:R-:W-:Y:S02]  /*4b60*/  SHF.R.U32.HI R60, RZ, 0x10, R55 ;  /* 0x00000010ff3c7819 */ /* 0x000fe40000011637 */
[----:B------:R-:W-:-:S02]  /*4b70*/  SHF.R.U32.HI R57, RZ, 0x10, R57 ;  /* 0x00000010ff397819 */ /* 0x000fc40000011639 */
[----:B------:R-:W-:Y:S02]  /*4b80*/  LOP3.LUT R13, R13, 0xffff0000, RZ, 0xc0, !PT ;  /* 0xffff00000d0d7812 */ /* 0x000fe400078ec0ff */
[C---:B------:R-:W-:Y:S01]  /*4b90*/  LOP3.LUT R64, R11.reuse, 0xffff0000, RZ, 0xc0, !PT ;  /* 0xffff00000b407812 */ /* 0x040fe200078ec0ff */
[----:B------:R-:W-:Y:S01]  /*4ba0*/  IMAD.U32 R11, R11, 0x10000, RZ ;  /* 0x000100000b0b7824 */ /* 0x000fe200078e00ff */
[C---:B------:R-:W-:Y:S01]  /*4bb0*/  LOP3.LUT R66, R54.reuse, 0xffff0000, RZ, 0xc0, !PT ;  /* 0xffff000036427812 */ /* 0x040fe200078ec0ff */
[----:B------:R-:W-:Y:S01]  /*4bc0*/  IMAD.U32 R54, R54, 0x10000, RZ ;  /* 0x0001000036367824 */ /* 0x000fe200078e00ff */
[----:B------:R-:W-:Y:S01]  /*4bd0*/  PRMT R60, R157, 0x5432, R60 ;  /* 0x000054329d3c7816 */ /* 0x000fe2000000003c */
[C---:B------:R-:W-:Y:S01]  /*4be0*/  FMUL.FTZ R62, R13.reuse, R64 ;  /* 0x000000400d3e7220 */ /* 0x040fe20000410000 */
[----:B------:R-:W-:Y:S01]  /*4bf0*/  PRMT R57, R158, 0x5432, R57 ;  /* 0x000054329e397816 */ /* 0x000fe20000000039 */
[----:B------:R-:W-:Y:S01]  /*4c00*/  FMUL.FTZ R13, R13, R66 ;  /* 0x000000420d0d7220 */ /* 0x000fe20000410000 */
[----:B------:R-:W-:Y:S01]  /*4c10*/  LOP3.LUT R14, R14, 0xffff0000, RZ, 0xc0, !PT ;  /* 0xffff00000e0e7812 */ /* 0x000fe200078ec0ff */
[----:B------:R-:W-:-:S02]  /*4c20*/  IMAD.U32 R65, R60, 0x10000, RZ ;  /* 0x000100003c417824 */ /* 0x000fc400078e00ff */
[----:B------:R-:W-:Y:S01]  /*4c30*/  FFMA.FTZ R62, R67, R66, -R62 ;  /* 0x00000042433e7223 */ /* 0x000fe2000001083e */
[----:B------:R-:W-:Y:S02]  /*4c40*/  IMAD.U32 R63, R57, 0x10000, RZ ;  /* 0x00010000393f7824 */ /* 0x000fe400078e00ff */
[----:B------:R-:W-:Y:S01]  /*4c50*/  FFMA.FTZ R13, R67, R64, R13 ;  /* 0x00000040430d7223 */ /* 0x000fe2000001000d */
[C---:B------:R-:W-:Y:S01]  /*4c60*/  FMUL.FTZ R67, R14.reuse, R65 ;  /* 0x000000410e437220 */ /* 0x040fe20000410000 */
[C---:B------:R-:W-:Y:S01]  /*4c70*/  LOP3.LUT R55, R15.reuse, 0xffff0000, RZ, 0xc0, !PT ;  /* 0xffff00000f377812 */ /* 0x040fe200078ec0ff */
[----:B------:R-:W-:Y:S01]  /*4c80*/  FMUL.FTZ R69, R14, R63 ;  /* 0x0000003f0e457220 */ /* 0x000fe20000410000 */
[----:B------:R-:W-:Y:S01]  /*4c90*/  LOP3.LUT R12, R12, 0xffff0000, RZ, 0xc0, !PT ;  /* 0xffff00000c0c7812 */ /* 0x000fe200078ec0ff */
[----:B------:R-:W-:Y:S01]  /*4ca0*/  IMAD.U32 R15, R15, 0x10000, RZ ;  /* 0x000100000f0f7824 */ /* 0x000fe200078e00ff */
[----:B------:R-:W-:Y:S01]  /*4cb0*/  LOP3.LUT R14, R57, 0xffff0000, RZ, 0xc0, !PT ;  /* 0xffff0000390e7812 */ /* 0x000fe200078ec0ff */
[----:B------:R-:W-:Y:S01]  /*4cc0*/  FFMA.FTZ R69, R56, R65, -R69 ;  /* 0x0000004138457223 */ /* 0x000fe20000010845 */
[----:B------:R-:W-:Y:S01]  /*4cd0*/  LOP3.LUT R60, R60, 0xffff0000, RZ, 0xc0, !PT ;  /* 0xffff00003c3c7812 */ /* 0x000fe200078ec0ff */
[C---:B------:R-:W-:Y:S01]  /*4ce0*/  FMUL.FTZ R64, R12.reuse, R11 ;  /* 0x0000000b0c407220 */ /* 0x040fe20000410000 */
[----:B------:R-:W-:Y:S01]  /*4cf0*/  FMUL.FTZ R12, R12, R54 ;  /* 0x000000360c0c7220 */ /* 0x000fe20000410000 */
[C---:B------:R-:W-:Y:S01]  /*4d00*/  FMUL.FTZ R66, R55.reuse, R14 ;  /* 0x0000000e37427220 */ /* 0x040fe20000410000 */
[----:B------:R-:W-:Y:S01]  /*4d10*/  FFMA.FTZ R56, R56, R63, R67 ;  /* 0x0000003f38387223 */ /* 0x000fe20000010043 */
        /* <DEDUP_REMOVED lines=8> */
[----:B------:R-:W-:-:S07]  /*4da0*/  F2FP.BF16.F32.PACK_AB R12, R11, R64 ;  /* 0x000000400b0c723e */ /* 0x000fce00000010ff */
.L_x_2730:
[----:B------:R-:W-:Y:S05]  /*4db0*/  BSYNC B2 ;  /* 0x0000000000027941 */ /* 0x000fea0003800000 */
.L_x_2729:
[----:B----4-:R0:W-:Y:S02]  /*4dc0*/  ST.E.128 desc[UR60][R58.64], R12 ;  /* 0x0000000c3a007985 */ /* 0x0101e4000c101d3c */
.L_x_2708:
[----:B------:R-:W-:Y:S05]  /*4dd0*/  BSYNC B1 ;  /* 0x0000000000017941 */ /* 0x000fea0003800000 */
.L_x_2707:
[----:B------:R-:W-:-:S03]  /*4de0*/  UMOV UR4, 0xffffffff ;  /* 0xffffffff00047882 */ /* 0x000fc60000000000 */
[----:B------:R-:W-:Y:S05]  /*4df0*/  BRA.DIV UR4, `(.L_x_2731) ;  /* 0x000001e204687947 */ /* 0x000fea000b800000 */
[----:B-1----:R-:W1:Y:S04]  /*4e00*/  SHFL.IDX PT, R116, R116, 0x1, 0x1c1f ;  /* 0x003c1f0074747f89 */ /* 0x002e6800000e0000 */
[----:B------:R-:W0:Y:S02]  /*4e10*/  SHFL.IDX PT, R117, R117, 0x1, 0x1c1f ;  /* 0x003c1f0075757f89 */ /* 0x000e2400000e0000 */
.L_x_3054:
        /* <DEDUP_REMOVED lines=11> */
[--C-:B------:R-:W-:Y:S01]  /*4ed0*/  SHF.R.U64 R58, R50, 0x10, R51.reuse ;  /* 0x00000010323a7819 */ /* 0x100fe20000001233 */
[C---:B----4-:R-:W-:Y:S01]  /*4ee0*/  IMAD.U32 R50, R14.reuse, 0x10000, RZ ;  /* 0x000100000e327824 */ /* 0x050fe200078e00ff */
[----:B------:R-:W-:Y:S02]  /*4ef0*/  SHF.R.U32.HI R56, RZ, 0x10, R51 ;  /* 0x00000010ff387819 */ /* 0x000fe40000011633 */
[----:B------:R-:W-:Y:S02]  /*4f00*/  SHF.R.U32.HI R57, RZ, 0x10, R53 ;  /* 0x00000010ff397819 */ /* 0x000fe40000011635 */
[----:B------:R-:W-:Y:S01]  /*4f10*/  LOP3.LUT R51, R14, 0xffff0000, RZ, 0xc0, !PT ;  /* 0xffff00000e337812 */ /* 0x000fe200078ec0ff */
[C---:B------:R-:W-:Y:S01]  /*4f20*/  IMAD.U32 R14, R15.reuse, 0x10000, RZ ;  /* 0x000100000f0e7824 */ /* 0x040fe200078e00ff */
[----:B---3--:R-:W-:-:S02]  /*4f30*/  LOP3.LUT R11, R15, 0xffff0000, RZ, 0xc0, !PT ;  /* 0xffff00000f0b7812 */ /* 0x008fc400078ec0ff */
[C---:B------:R-:W-:Y:S02]  /*4f40*/  PRMT R53, R156.reuse, 0x5410, R59 ;  /* 0x000054109c357816 */ /* 0x040fe4000000003b */
[C---:B------:R-:W-:Y:S02]  /*4f50*/  PRMT R15, R155.reuse, 0x5410, R58 ;  /* 0x000054109b0f7816 */ /* 0x040fe4000000003a */
[----:B------:R-:W-:Y:S02]  /*4f60*/  PRMT R155, R155, 0x5432, R56 ;  /* 0x000054329b9b7816 */ /* 0x000fe40000000038 */
[----:B------:R-:W-:Y:S02]  /*4f70*/  LOP3.LUT R56, R13, 0xffff0000, RZ, 0xc0, !PT ;  /* 0xffff00000d387812 */ /* 0x000fe400078ec0ff */
[----:B------:R-:W-:Y:S01]  /*4f80*/  LOP3.LUT R60, R53, 0xffff0000, RZ, 0xc0, !PT ;  /* 0xffff0000353c7812 */ /* 0x000fe200078ec0ff */
[----:B------:R-:W-:Y:S01]  /*4f90*/  IMAD.U32 R59, R155, 0x10000, RZ ;  /* 0x000100009b3b7824 */ /* 0x000fe200078e00ff */
[C---:B------:R-:W-:Y:S01]  /*4fa0*/  LOP3.LUT R58, R15.reuse, 0xffff0000, RZ, 0xc0, !PT ;  /* 0xffff00000f3a7812 */ /* 0x040fe200078ec0ff */
[----:B------:R-:W-:Y:S01]  /*4fb0*/  IMAD.U32 R15, R15, 0x10000, RZ ;  /* 0x000100000f0f7824 */ /* 0x000fe200078e00ff */
[----:B------:R-:W-:Y:S01]  /*4fc0*/  PRMT R156, R156, 0x5432, R57 ;  /* 0x000054329c9c7816 */ /* 0x000fe20000000039 */
[----:B------:R-:W-:-:S02]  /*4fd0*/  IMAD.U32 R57, R13, 0x10000, RZ ;  /* 0x000100000d397824 */ /* 0x000fc400078e00ff */
[C---:B------:R-:W-:Y:S01]  /*4fe0*/  FMUL.FTZ R62, R56.reuse, R60 ;  /* 0x0000003c383e7220 */ /* 0x040fe20000410000 */
[-C--:B------:R-:W-:Y:S01]  /*4ff0*/  FMUL.FTZ R61, R56, R58.reuse ;  /* 0x0000003a383d7220 */ /* 0x080fe20000410000 */
[C---:B------:R-:W-:Y:S01]  /*5000*/  IMAD.U32 R13, R12.reuse, 0x10000, RZ ;  /* 0x000100000c0d7824 */ /* 0x040fe200078e00ff */
[----:B------:R-:W-:Y:S01]  /*5010*/  LOP3.LUT R56, R12, 0xffff0000, RZ, 0xc0, !PT ;  /* 0xffff00000c387812 */ /* 0x000fe200078ec0ff */
[C---:B------:R-:W-:Y:S02]  /*5020*/  IMAD.U32 R52, R156.reuse, 0x10000, RZ ;  /* 0x000100009c347824 */ /* 0x040fe400078e00ff */
[C---:B------:R-:W-:Y:S01]  /*5030*/  FFMA.FTZ R12, R57.reuse, R58, -R62 ;  /* 0x0000003a390c7223 */ /* 0x040fe2000001083e */
[----:B------:R-:W-:Y:S01]  /*5040*/  FFMA.FTZ R57, R57, R60, R61 ;  /* 0x0000003c39397223 */ /* 0x000fe2000001003d */
[C---:B------:R-:W-:Y:S01]  /*5050*/  FMUL.FTZ R61, R51.reuse, R59 ;  /* 0x0000003b333d7220 */ /* 0x040fe20000410000 */
[----:B------:R-:W-:Y:S01]  /*5060*/  FMUL.FTZ R63, R51, R52 ;  /* 0x00000034333f7220 */ /* 0x000fe20000410000 */
[----:B------:R-:W-:-:S02]  /*5070*/  LOP3.LUT R156, R156, 0xffff0000, RZ, 0xc0, !PT ;  /* 0xffff00009c9c7812 */ /* 0x000fc400078ec0ff */
[----:B------:R-:W-:Y:S01]  /*5080*/  SHF.L.U32 R53, R53, 0x10, RZ ;  /* 0x0000001035357819 */ /* 0x000fe200000006ff */
[C---:B------:R-:W-:Y:S01]  /*5090*/  FFMA.FTZ R51, R50.reuse, R59, -R63 ;  /* 0x0000003b32337223 */ /* 0x040fe2000001083f */
[----:B------:R-:W-:Y:S01]  /*50a0*/  LOP3.LUT R155, R155, 0xffff0000, RZ, 0xc0, !PT ;  /* 0xffff00009b9b7812 */ /* 0x000fe200078ec0ff */
[----:B------:R-:W-:Y:S01]  /*50b0*/  FFMA.FTZ R52, R50, R52, R61 ;  /* 0x0000003432347223 */ /* 0x000fe2000001003d */
[CC--:B------:R-:W-:Y:S01]  /*50c0*/  FMUL.FTZ R59, R11.reuse, R156.reuse ;  /* 0x0000009c0b3b7220 */ /* 0x0c0fe20000410000 */
[C---:B------:R-:W-:Y:S01]  /*50d0*/  FMUL.FTZ R50, R56.reuse, R53 ;  /* 0x0000003538327220 */ /* 0x040fe20000410000 */
[----:B------:R-:W-:Y:S01]  /*50e0*/  FMUL.FTZ R56, R56, R15 ;  /* 0x0000000f38387220 */ /* 0x000fe20000410000 */
[-C--:B------:R-:W-:Y:S01]  /*50f0*/  FMUL.FTZ R11, R11, R155.reuse ;  /* 0x0000009b0b0b7220 */ /* 0x080fe20000410000 */
[C---:B------:R-:W-:Y:S01]  /*5100*/  FFMA.FTZ R59, R14.reuse, R155, -R59 ;  /* 0x0000009b0e3b7223 */ /* 0x040fe2000001083b */
[C---:B------:R-:W-:Y:S01]  /*5110*/  FFMA.FTZ R50, R13.reuse, R15, -R50 ;  /* 0x0000000f0d327223 */ /* 0x040fe20000010832 */
[----:B------:R-:W-:Y:S01]  /*5120*/  FFMA.FTZ R13, R13, R53, R56 ;  /* 0x000000350d0d7223 */ /* 0x000fe20000010038 */
[----:B------:R-:W-:Y:S01]  /*5130*/  FFMA.FTZ R14, R14, R156, R11 ;  /* 0x0000009c0e0e7223 */ /* 0x000fe2000001000b */
[----:B------:R-:W-:-:S03]  /*5140*/  F2FP.BF16.F32.PACK_AB R57, R57, R12 ;  /* 0x0000000c3939723e */ /* 0x000fc600000010ff */
[----:B------:R-:W-:Y:S02]  /*5150*/  F2FP.BF16.F32.PACK_AB R12, R13, R50 ;  /* 0x000000320d0c723e */ /* 0x000fe400000010ff */
[----:B------:R-:W-:Y:S01]  /*5160*/  F2FP.BF16.F32.PACK_AB R15, R14, R59 ;  /* 0x0000003b0e0f723e */ /* 0x000fe200000010ff */
[----:B------:R-:W-:Y:S01]  /*5170*/  IMAD.MOV.U32 R13, RZ, RZ, R57 ;  /* 0x000000ffff0d7224 */ /* 0x000fe200078e0039 */
[----:B------:R-:W-:-:S07]  /*5180*/  F2FP.BF16.F32.PACK_AB R14, R52, R51 ;  /* 0x00000033340e723e */ /* 0x000fce00000010ff */
.L_x_2736:
[----:B------:R-:W-:Y:S05]  /*5190*/  BSYNC B2 ;  /* 0x0000000000027941 */ /* 0x000fea0003800000 */
.L_x_2735:
[----:B----4-:R0:W-:Y:S02]  /*51a0*/  ST.E.128 desc[UR60][R54.64], R12 ;  /* 0x0000000c36007985 */ /* 0x0101e4000c101d3c */
.L_x_2734:
[----:B------:R-:W-:Y:S05]  /*51b0*/  BSYNC B1 ;  /* 0x0000000000017941 */ /* 0x000fea0003800000 */
.L_x_2733:
        /* <DEDUP_REMOVED lines=55> */
.L_x_2740:
[----:B------:R-:W-:Y:S05]  /*5530*/  BSYNC B2 ;  /* 0x0000000000027941 */ /* 0x000fea0003800000 */
.L_x_2739:
[----:B----4-:R0:W-:Y:S02]  /*5540*/  ST.E.128 desc[UR60][R50.64], R12 ;  /* 0x0000000c32007985 */ /* 0x0101e4000c101d3c */
.L_x_2738:
[----:B------:R-:W-:Y:S05]  /*5550*/  BSYNC B1 ;  /* 0x0000000000017941 */ /* 0x000fea0003800000 */
.L_x_2737:
        /* <DEDUP_REMOVED lines=13> */
[C---:B----4-:R-:W-:Y:S01]  /*5630*/  IMAD.U32 R42, R14.reuse, 0x10000, RZ ;  /* 0x000100000e2a7824 */ /* 0x050fe200078e00ff */
[----:B------:R-:W-:Y:S02]  /*5640*/  SHF.R.U32.HI R11, RZ, 0x10, R43 ;  /* 0x00000010ff0b7819 */ /* 0x000fe4000001162b */
[----:B------:R-:W-:Y:S02]  /*5650*/  SHF.R.U32.HI R48, RZ, 0x10, R45 ;  /* 0x00000010ff307819 */ /* 0x000fe4000001162d */
[----:B------:R-:W-:Y:S02]  /*5660*/  PRMT R50, R147, 0x5410, R50 ;  /* 0x0000541093327816 */ /* 0x000fe40000000032 */
[----:B------:R-:W-:Y:S01]  /*5670*/  LOP3.LUT R43, R14, 0xffff0000, RZ, 0xc0, !PT ;  /* 0xffff00000e2b7812 */ /* 0x000fe200078ec0ff */
[----:B------:R-:W-:Y:S01]  /*5680*/  IMAD.U32 R14, R15, 0x10000, RZ ;  /* 0x000100000f0e7824 */ /* 0x000fe200078e00ff */
[----:B------:R-:W-:-:S02]  /*5690*/  PRMT R45, R146, 0x5410, R49 ;  /* 0x00005410922d7816 */ /* 0x000fc40000000031 */
[----:B------:R-:W-:Y:S01]  /*56a0*/  LOP3.LUT R44, R15, 0xffff0000, RZ, 0xc0, !PT ;  /* 0xffff00000f2c7812 */ /* 0x000fe200078ec0ff */
[----:B------:R-:W-:Y:S01]  /*56b0*/  IMAD.U32 R15, R13, 0x10000, RZ ;  /* 0x000100000d0f7824 */ /* 0x000fe200078e00ff */
        /* <DEDUP_REMOVED lines=12> */
[----:B------:R-:W-:Y:S01]  /*5780*/  FFMA.FTZ R54, R15, R48, -R54 ;  /* 0x000000300f367223 */ /* 0x000fe20000010836 */
[----:B------:R-:W-:Y:S01]  /*5790*/  FMUL.FTZ R43, R43, R49 ;  /* 0x000000312b2b7220 */ /* 0x000fe20000410000 */
[----:B------:R-:W-:Y:S01]  /*57a0*/  LOP3.LUT R12, R12, 0xffff0000, RZ, 0xc0, !PT ;  /* 0xffff00000c0c7812 */ /* 0x000fe200078ec0ff */
[----:B------:R-:W-:Y:S01]  /*57b0*/  FFMA.FTZ R53, R15, R52, R13 ;  /* 0x000000340f357223 */ /* 0x000fe2000001000d */
[----:B------:R-:W-:Y:S01]  /*57c0*/  LOP3.LUT R13, R146, 0xffff0000, RZ, 0xc0, !PT ;  /* 0xffff0000920d7812 */ /* 0x000fe200078ec0ff */
[----:B------:R-:W-:Y:S01]  /*57d0*/  FFMA.FTZ R48, R42, R51, R43 ;  /* 0x000000332a307223 */ /* 0x000fe2000001002b */
[----:B------:R-:W-:Y:S01]  /*57e0*/  FMUL.FTZ R43, R44, R147 ;  /* 0x000000932c2b7220 */ /* 0x000fe20000410000 */
[----:B------:R-:W-:-:S02]  /*57f0*/  IMAD.U32 R50, R50, 0x10000, RZ ;  /* 0x0001000032327824 */ /* 0x000fc400078e00ff */
[----:B------:R-:W-:Y:S01]  /*5800*/  FFMA.FTZ R55, R42, R49, -R55 ;  /* 0x000000312a377223 */ /* 0x000fe20000010837 */
[----:B------:R-:W-:Y:S02]  /*5810*/  IMAD.U32 R45, R45, 0x10000, RZ ;  /* 0x000100002d2d7824 */ /* 0x000fe400078e00ff */
[-C--:B------:R-:W-:Y:S01]  /*5820*/  FMUL.FTZ R44, R44, R13.reuse ;  /* 0x0000000d2c2c7220 */ /* 0x080fe20000410000 */
[----:B------:R-:W-:Y:S01]  /*5830*/  FMUL.FTZ R42, R12, R50 ;  /* 0x000000320c2a7220 */ /* 0x000fe20000410000 */
[----:B------:R-:W-:Y:S01]  /*5840*/  FFMA.FTZ R43, R14, R13, -R43 ;  /* 0x0000000d0e2b7223 */ /* 0x000fe2000001082b */
[----:B------:R-:W-:Y:S01]  /*5850*/  FMUL.FTZ R15, R12, R45 ;  /* 0x0000002d0c0f7220 */ /* 0x000fe20000410000 */
[----:B------:R-:W-:Y:S01]  /*5860*/  FFMA.FTZ R44, R14, R147, R44 ;  /* 0x000000930e2c7223 */ /* 0x000fe2000001002c */
[----:B------:R-:W-:Y:S01]  /*5870*/  FFMA.FTZ R42, R11, R45, -R42 ;  /* 0x0000002d0b2a7223 */ /* 0x000fe2000001082a */
[----:B------:R-:W-:Y:S01]  /*5880*/  F2FP.BF16.F32.PACK_AB R13, R53, R54 ;  /* 0x00000036350d723e */ /* 0x000fe200000010ff */
[----:B------:R-:W-:Y:S01]  /*5890*/  FFMA.FTZ R15, R11, R50, R15 ;  /* 0x000000320b0f7223 */ /* 0x000fe2000001000f */
[----:B------:R-:W-:-:S02]  /*58a0*/  F2FP.BF16.F32.PACK_AB R14, R48, R55 ;  /* 0x00000037300e723e */ /* 0x000fc400000010ff */
[----:B------:R-:W-:Y:S02]  /*58b0*/  F2FP.BF16.F32.PACK_AB R43, R44, R43 ;  /* 0x0000002b2c2b723e */ /* 0x000fe400000010ff */
[----:B------:R-:W-:-:S03]  /*58c0*/  F2FP.BF16.F32.PACK_AB R12, R15, R42 ;  /* 0x0000002a0f0c723e */ /* 0x000fc600000010ff */
[----:B------:R-:W-:-:S07]  /*58d0*/  IMAD.MOV.U32 R15, RZ, RZ, R43 ;  /* 0x000000ffff0f7224 */ /* 0x000fce00078e002b */
.L_x_2744:
[----:B------:R-:W-:Y:S05]  /*58e0*/  BSYNC B2 ;  /* 0x0000000000027941 */ /* 0x000fea0003800000 */
.L_x_2743:
[----:B----4-:R0:W-:Y:S02]  /*58f0*/  ST.E.128 desc[UR60][R46.64], R12 ;  /* 0x0000000c2e007985 */ /* 0x0101e4000c101d3c */
.L_x_2742:
[----:B------:R-:W-:Y:S05]  /*5900*/  BSYNC B1 ;  /* 0x0000000000017941 */ /* 0x000fea0003800000 */
.L_x_2741:
        /* <DEDUP_REMOVED lines=55> */
.L_x_2748:
[----:B------:R-:W-:Y:S05]  /*5c80*/  BSYNC B2 ;  /* 0x0000000000027941 */ /* 0x000fea0003800000 */
.L_x_2747:
[----:B----4-:R0:W-:Y:S02]  /*5c90*/  ST.E.128 desc[UR60][R42.64], R12 ;  /* 0x0000000c2a007985 */ /* 0x0101e4000c101d3c */
.L_x_2746:
[----:B------:R-:W-:Y:S05]  /*5ca0*/  BSYNC B1 ;  /* 0x0000000000017941 */ /* 0x000fea0003800000 */
.L_x_2745:
        /* <DEDUP_REMOVED lines=21> */
[----:B------:R-:W-:Y:S01]  /*5e00*/  LOP3.LUT R13, R13, 0xffff0000, RZ, 0xc0, !PT ;  /* 0xffff00000d0d7812 */ /* 0x000fe200078ec0ff */
[----:B------:R-:W-:Y:S01]  /*5e10*/  IMAD.U32 R40, R121, 0x10000, RZ ;  /* 0x0001000079287824 */ /* 0x000fe200078e00ff */
[----:B------:R-:W-:Y:S01]  /*5e20*/  LOP3.LUT R42, R41, 0xffff0000, RZ, 0xc0, !PT ;  /* 0xffff0000292a7812 */ /* 0x000fe200078ec0ff */
[----:B------:R-:W-:Y:S01]  /*5e30*/  IMAD.U32 R43, R131, 0x10000, RZ ;  /* 0x00010000832b7824 */ /* 0x000fe200078e00ff */
[----:B------:R-:W-:Y:S01]  /*5e40*/  LOP3.LUT R37, R36, 0xffff0000, RZ, 0xc0, !PT ;  /* 0xffff000024257812 */ /* 0x000fe200078ec0ff */
[C---:B------:R-:W-:Y:S01]  /*5e50*/  FMUL.FTZ R46, R34.reuse, R40 ;  /* 0x00000028222e7220 */ /* 0x040fe20000410000 */
[----:B------:R-:W-:Y:S01]  /*5e60*/  LOP3.LUT R35, R15, 0xffff0000, RZ, 0xc0, !PT ;  /* 0xffff00000f237812 */ /* 0x000fe200078ec0ff */
[CC--:B------:R-:W-:Y:S01]  /*5e70*/  FMUL.FTZ R45, R13.reuse, R42.reuse ;  /* 0x0000002a0d2d7220 */ /* 0x0c0fe20000410000 */
[----:B------:R-:W-:Y:S01]  /*5e80*/  FMUL.FTZ R44, R34, R43 ;  /* 0x0000002b222c7220 */ /* 0x000fe20000410000 */
[-C--:B------:R-:W-:Y:S01]  /*5e90*/  FMUL.FTZ R13, R13, R37.reuse ;  /* 0x000000250d0d7220 */ /* 0x080fe20000410000 */
[----:B------:R-:W-:Y:S01]  /*5ea0*/  LOP3.LUT R12, R12, 0xffff0000, RZ, 0xc0, !PT ;  /* 0xffff00000c0c7812 */ /* 0x000fe200078ec0ff */
[C---:B------:R-:W-:Y:S01]  /*5eb0*/  FFMA.FTZ R45, R14.reuse, R37, -R45 ;  /* 0x000000250e2d7223 */ /* 0x040fe2000001082d */
[----:B------:R-:W-:Y:S01]  /*5ec0*/  LOP3.LUT R34, R131, 0xffff0000, RZ, 0xc0, !PT ;  /* 0xffff000083227812 */ /* 0x000fe200078ec0ff */
[----:B------:R-:W-:Y:S01]  /*5ed0*/  FFMA.FTZ R42, R14, R42, R13 ;  /* 0x0000002a0e2a7223 */ /* 0x000fe2000001000d */
[----:B------:R-:W-:Y:S01]  /*5ee0*/  LOP3.LUT R14, R121, 0xffff0000, RZ, 0xc0, !PT ;  /* 0xffff0000790e7812 */ /* 0x000fe200078ec0ff */
[----:B------:R-:W-:-:S02]  /*5ef0*/  IMAD.U32 R41, R41, 0x10000, RZ ;  /* 0x0001000029297824 */ /* 0x000fc400078e00ff */
[C---:B------:R-:W-:Y:S01]  /*5f00*/  FFMA.FTZ R44, R29.reuse, R40, -R44 ;  /* 0x000000281d2c7223 */ /* 0x040fe2000001082c */
[----:B------:R-:W-:Y:S02]  /*5f10*/  IMAD.U32 R36, R36, 0x10000, RZ ;  /* 0x0001000024247824 */ /* 0x000fe400078e00ff */
[----:B------:R-:W-:Y:S01]  /*5f20*/  FFMA.FTZ R29, R29, R43, R46 ;  /* 0x0000002b1d1d7223 */ /* 0x000fe2000001002e */
[----:B------:R-:W-:Y:S01]  /*5f30*/  SHF.L.U32 R15, R15, 0x10, RZ ;  /* 0x000000100f0f7819 */ /* 0x000fe200000006ff */
[C---:B------:R-:W-:Y:S01]  /*5f40*/  FMUL.FTZ R46, R35.reuse, R34 ;  /* 0x00000022232e7220 */ /* 0x040fe20000410000 */
[CC--:B------:R-:W-:Y:S01]  /*5f50*/  FMUL.FTZ R40, R12.reuse, R41.reuse ;  /* 0x000000290c287220 */ /* 0x0c0fe20000410000 */
        /* <DEDUP_REMOVED lines=10> */
.L_x_2752:
[----:B------:R-:W-:Y:S05]  /*6000*/  BSYNC B2 ;  /* 0x0000000000027941 */ /* 0x000fea0003800000 */
.L_x_2751:
[----:B----4-:R0:W-:Y:S02]  /*6010*/  ST.E.128 desc[UR60][R38.64], R12 ;  /* 0x0000000c26007985 */ /* 0x0101e4000c101d3c */
.L_x_2750:
[----:B------:R-:W-:Y:S05]  /*6020*/  BSYNC B1 ;  /* 0x0000000000017941 */ /* 0x000fea0003800000 */
.L_x_2749:
        /* <DEDUP_REMOVED lines=54> */
.L_x_2754:
[----:B------:R-:W-:Y:S05]  /*6390*/  BSYNC B1 ;  /* 0x0000000000017941 */ /* 0x000fea0003800000 */
.L_x_2753:
[----:B----4-:R0:W-:Y:S01]  /*63a0*/  ST.E.128 desc[UR60][R34.64], R12 ;  /* 0x0000000c22007985 */ /* 0x0101e2000c101d3c */
[----:B------:R-:W-:Y:S05]  /*63b0*/  BRA `(.L_x_2732) ;  /* 0x0000004000ac7947 */ /* 0x000fea0003800000 */
.L_x_2698:
        /* <DEDUP_REMOVED lines=47> */
.L_x_2756:
[----:B------:R-:W-:Y:S05]  /*66b0*/  BSYNC B1 ;  /* 0x0000000000017941 */ /* 0x000fea0003800000 */
.L_x_2755:
        /* <DEDUP_REMOVED lines=47> */
.L_x_2758:
[----:B------:R-:W-:Y:S05]  /*69b0*/  BSYNC B1 ;  /* 0x0000000000017941 */ /* 0x000fea0003800000 */
.L_x_2757:
[----:B------:R-:W2:Y:S01]  /*69c0*/  LDL R11, [R1+0x30] ;  /* 0x00003000010b7983 */ /* 0x000ea20000100800 */
[----:B0-----:R-:W-:Y:S01]  /*69d0*/  IMAD.MOV.U32 R12, RZ, RZ, R29 ;  /* 0x000000ffff0c7224 */ /* 0x001fe200078e001d */
        /* <DEDUP_REMOVED lines=8> */
[----:B------:R-:W-:Y:S02]  /*6a60*/  IMAD.MOV.U32 R12, RZ, RZ, R39 ;  /* 0x000000ffff0c7224 */ /* 0x000fe400078e0027 */
[----:B------:R-:W-:-:S05]  /*6a70*/  IMAD.MOV.U32 R14, RZ, RZ, R37 ;  /* 0x000000ffff0e7224 */ /* 0x000fca00078e0025 */
[----:B------:R-:W-:Y:S01]  /*6a80*/  PRMT R155, R14, 0x5410, R13 ;  /* 0x000054100e9b7816 */ /* 0x000fe2000000000d */
[----:B------:R-:W-:Y:S02]  /*6a90*/  IMAD.MOV.U32 R14, RZ, RZ, R41 ;  /* 0x000000ffff0e7224 */ /* 0x000fe400078e0029 */
[----:B------:R-:W-:-:S05]  /*6aa0*/  IMAD.MOV.U32 R13, RZ, RZ, R40 ;  /* 0x000000ffff0d7224 */ /* 0x000fca00078e0028 */
[----:B------:R-:W-:Y:S02]  /*6ab0*/  PRMT R210, R210, 0x5410, R13 ;  /* 0x00005410d2d27816 */ /* 0x000fe4000000000d */
[----:B------:R-:W-:-:S04]  /*6ac0*/  MOV R13, R44 ;  /* 0x0000002c000d7202 */ /* 0x000fc80000000f00 */
        /* <DEDUP_REMOVED lines=10> */
[----:B------:R-:W-:-:S04]  /*6b70*/  UISETP.NE.AND UP0, UPT, UR4, 0x3, UPT ;  /* 0x000000030400788c */ /* 0x000fc8000bf05270 */
[----:B------:R-:W-:Y:S01]  /*6b80*/  PRMT R157, R12, 0x5410, R11 ;  /* 0x000054100c9d7816 */ /* 0x000fe2000000000b */
[----:B------:R-:W-:Y:S01]  /*6b90*/  IMAD.MOV.U32 R11, RZ, RZ, R42 ;  /* 0x000000ffff0b7224 */ /* 0x000fe200078e002a */
[----:B------:R-:W-:Y:S01]  /*6ba0*/  PLOP3.LUT P0, PT, PT, PT, UP0, 0x80, 0x0 ;  /* 0x000000000000781c */ /* 0x000fe20003f0f008 */
[----:B------:R-:W-:-:S05]  /*6bb0*/  IMAD.MOV.U32 R12, RZ, RZ, R43 ;  /* 0x000000ffff0c7224 */ /* 0x000fca00078e002b */
[----:B------:R-:W-:Y:S01]  /*6bc0*/  PRMT R209, R11, 0x5410, R12 ;  /* 0x000054100bd17816 */ /* 0x000fe2000000000c */
[----:B------:R-:W-:Y:S02]  /*6bd0*/  IMAD.MOV.U32 R12, RZ, RZ, R47 ;  /* 0x000000ffff0c7224 */ /* 0x000fe400078e002f */
[----:B------:R-:W-:-:S03]  /*6be0*/  IMAD.MOV.U32 R11, RZ, RZ, R46 ;  /* 0x000000ffff0b7224 */ /* 0x000fc600078e002e */
[----:B------:R0:W-:Y:S02]  /*6bf0*/  STL.S16 [R1+0x38], R12 ;  /* 0x0000380c01007387 */ /* 0x0001e40000100600 */
[----:B------:R-:W-:Y:S01]  /*6c00*/  PRMT R225, R11, 0x7610, R225 ;  /* 0x000076100be17816 */ /* 0x000fe200000000e1 */
[----:B------:R-:W-:Y:S01]  /*6c10*/  IMAD.MOV.U32 R11, RZ, RZ, R49 ;  /* 0x000000ffff0b7224 */ /* 0x000fe200078e0031 */
[----:B------:R1:W-:Y:S04]  /*6c20*/  STL.S16 [R1+0x3a], R14 ;  /* 0x00003a0e01007387 */ /* 0x0003e80000100600 */
[----:B------:R-:W-:Y:S01]  /*6c30*/  PRMT R159, R11, 0x5410, R13 ;  /* 0x000054100b9f7816 */ /* 0x000fe2000000000d */
[----:B-----5:R-:W-:Y:S02]  /*6c40*/  IMAD.MOV.U32 R11, RZ, RZ, R53 ;  /* 0x000000ffff0b7224 */ /* 0x020fe400078e0035 */
[----:B0-----:R-:W-:-:S02]  /*6c50*/  IMAD.MOV.U32 R12, RZ, RZ, R48 ;  /* 0x000000ffff0c7224 */ /* 0x001fc400078e0030 */
[----:B------:R-:W-:Y:S02]  /*6c60*/  IMAD.MOV.U32 R13, RZ, RZ, R55 ;  /* 0x000000ffff0d7224 */ /* 0x000fe400078e0037 */
[----:B-1----:R-:W-:-:S05]  /*6c70*/  IMAD.MOV.U32 R14, RZ, RZ, R50 ;  /* 0x000000ffff0e7224 */ /* 0x002fca00078e0032 */
[----:B------:R-:W-:Y:S01]  /*6c80*/  PRMT R158, R12, 0x5410, R14 ;  /* 0x000054100c9e7816 */ /* 0x000fe2000000000e */
[----:B------:R-:W-:Y:S02]  /*6c90*/  IMAD.MOV.U32 R12, RZ, RZ, R52 ;  /* 0x000000ffff0c7224 */ /* 0x000fe400078e0034 */
        /* <DEDUP_REMOVED lines=33> */
[----:B------:R-:W-:Y:S06]  /*6eb0*/  @!P0 BRA `(.L_x_2759) ;  /* 0x0000000000048947 */ /* 0x000fec0003800000 */
[----:B------:R-:W-:Y:S01]  /*6ec0*/  BPT.TRAP 0x1 ;  /* 0x000000040000795c */ /* 0x000fe20000300000 */
.L_x_2759:
[----:B------:R-:W-:Y:S01]  /*6ed0*/  IMAD R85, R19, 0x8, R18 ;  /* 0x0000000813557824 */ /* 0x000fe200078e0212 */
[----:B------:R-:W-:Y:S01]  /*6ee0*/  SHF.L.U32 R86, R171, 0x1f, RZ ;  /* 0x0000001fab567819 */ /* 0x000fe200000006ff */
[----:B------:R-:W0:Y:S01]  /*6ef0*/  LDC R131, c[0x0][0x2f4] ;  /* 0x0000bd00ff837b82 */ /* 0x000e220000000800 */
[----:B------:R-:W-:Y:S02]  /*6f00*/  BSSY B1, `(.L_x_2760) ;  /* 0x0000003000017945 */ /* 0x000fe40003800000 */
[----:B------:R-:W1:Y:S02]  /*6f10*/  SYNCS.PHASECHK.TRANS64.TRYWAIT P6, [R85+URZ+0x2a890], R86 ;  /* 0x02a89056550075a7 */ /* 0x000e6400080c017f */
[----:B-1----:R-:W-:Y:S05]  /*6f20*/  @!P6 BRA `(.L_x_2761) ;  /* 0x000001c00068e947 */ /* 0x002fea0003800000 */
.L_x_3055:
[----:B------:R-:W-:Y:S05]  /*6f30*/  BSYNC B1 ;  /* 0x0000000000017941 */ /* 0x000fea0003800000 */
.L_x_2760:
[----:B------:R-:W-:Y:S01]  /*6f40*/  UMOV UR4, 0xffffffff ;  /* 0xffffffff00047882 */ /* 0x000fe20000000000 */
[----:B0-----:R-:W-:Y:S02]  /*6f50*/  IMAD.IADD R135, R131, 0x1, -R125 ;  /* 0x0000000183877824 */ /* 0x001fe400078e0a7d */
[----:B------:R-:W-:Y:S05]  /*6f60*/  BRA.DIV UR4, `(.L_x_2762) ;  /* 0x000001c2046c7947 */ /* 0x000fea000b800000 */
[----:B------:R0:W2:Y:S04]  /*6f70*/  SHFL.IDX PT, R121, R116, RZ, 0x1c1f ;  /* 0x001c1fff74797589 */ /* 0x0000a800000e0000 */
[----:B------:R0:W3:Y:S02]  /*6f80*/  SHFL.IDX PT, R11, R117, RZ, 0x1c1f ;  /* 0x001c1fff750b7589 */ /* 0x0000e400000e0000 */
.L_x_3059:
        /* <DEDUP_REMOVED lines=31> */
[--C-:B------:R-:W-:Y:S02]  /*7180*/  SHF.R.U64 R38, R38, 0x10, R39.reuse ;  /* 0x0000001026267819 */ /* 0x100fe40000001227 */
[----:B------:R-:W-:-:S02]  /*7190*/  SHF.R.U32.HI R155, RZ, 0x10, R39 ;  /* 0x00000010ff9b7819 */ /* 0x000fc40000011627 */
[--C-:B------:R-:W-:Y:S02]  /*71a0*/  SHF.R.U32.HI R156, RZ, 0x10, R49.reuse ;  /* 0x00000010ff9c7819 */ /* 0x100fe40000011631 */
[----:B------:R-:W-:Y:S02]  /*71b0*/  SHF.R.U64 R39, R48, 0x10, R49 ;  /* 0x0000001030277819 */ /* 0x000fe40000001231 */
[--C-:B------:R-:W-:Y:S02]  /*71c0*/  SHF.R.U64 R48, R50, 0x10, R51.reuse ;  /* 0x0000001032307819 */ /* 0x100fe40000001233 */
[----:B------:R-:W-:Y:S01]  /*71d0*/  SHF.R.U32.HI R50, RZ, 0x10, R51 ;  /* 0x00000010ff327819 */ /* 0x000fe20000011633 */
[----:B------:R-:W-:Y:S01]  /*71e0*/  IMAD.U32 R51, R37, 0x10000, RZ ;  /* 0x0001000025337824 */ /* 0x000fe200078e00ff */
[C---:B------:R-:W-:Y:S02]  /*71f0*/  PRMT R156, R159.reuse, 0x5410, R156 ;  /* 0x000054109f9c7816 */ /* 0x040fe4000000009c */
[----:B------:R-:W-:-:S02]  /*7200*/  PRMT R50, R159, 0x5432, R50 ;  /* 0x000054329f327816 */ /* 0x000fc40000000032 */
[C---:B------:R-:W-:Y:S02]  /*7210*/  PRMT R39, R158.reuse, 0x5410, R39 ;  /* 0x000054109e277816 */ /* 0x040fe40000000027 */
[----:B------:R-:W-:Y:S01]  /*7220*/  PRMT R48, R158, 0x5432, R48 ;  /* 0x000054329e307816 */ /* 0x000fe20000000030 */
[C---:B------:R-:W-:Y:S01]  /*7230*/  IMAD.U32 R158, R156.reuse, 0x10000, RZ ;  /* 0x000100009c9e7824 */ /* 0x040fe200078e00ff */
[----:B---3--:R-:W-:Y:S02]  /*7240*/  SHF.L.U32 R159, R77, 0x10, RZ ;  /* 0x000000104d9f7819 */ /* 0x008fe400000006ff */
        /* <DEDUP_REMOVED lines=77> */
.L_x_2768:
[----:B------:R-:W-:Y:S05]  /*7720*/  BSYNC B3 ;  /* 0x0000000000037941 */ /* 0x000fea0003800000 */
.L_x_2767:
[----:B------:R-:W-:-:S04]  /*7730*/  LEA R36, P4, R5, R11, 0x1 ;  /* 0x0000000b05247211 */ /* 0x000fc800078808ff */
[----:B--2---:R-:W-:Y:S02]  /*7740*/  LEA.HI.X R37, R5, R121, R112, 0x1, P4 ;  /* 0x0000007905257211 */ /* 0x004fe400020f0c70 */
[----:B------:R-:W-:-:S03]  /*7750*/  ISETP.GE.AND P4, PT, R154, R131, PT ;  /* 0x000000839a00720c */ /* 0x000fc60003f86270 */
[----:B----4-:R2:W-:Y:S10]  /*7760*/  ST.E.128 desc[UR60][R36.64], R12 ;  /* 0x0000000c24007985 */ /* 0x0105f4000c101d3c */
[----:B--2---:R-:W-:-:S05]  /*7770*/  @!P4 IMAD.WIDE R12, R154, 0x2, R120 ;  /* 0x000000029a0cc825 */ /* 0x004fca00078e0278 */
[----:B---3--:R3:W-:Y:S02]  /*7780*/  @!P4 ST.E.128 desc[UR60][R12.64], R76 ;  /* 0x0000004c0c00c985 */ /* 0x0087e4000c101d3c */
.L_x_2766:
[----:B------:R-:W-:Y:S05]  /*7790*/  BSYNC B2 ;  /* 0x0000000000027941 */ /* 0x000fea0003800000 */
.L_x_2765:
        /* <DEDUP_REMOVED lines=25> */
[----:B------:R-:W2:Y:S01]  /*7930*/  LDL.LU.S16 R154, [R1+0x38] ;  /* 0x00003800019a7983 */ /* 0x000ea20000300600 */
[----:B------:R-:W-:Y:S01]  /*7940*/  SHF.R.U32.HI R49, RZ, 0x10, R45 ;  /* 0x00000010ff317819 */ /* 0x000fe2000001162d */
[C---:B----4-:R-:W-:Y:S01]  /*7950*/  IMAD.U32 R78, R37.reuse, 0x10000, RZ ;  /* 0x00010000254e7824 */ /* 0x050fe200078e00ff */
[----:B------:R-:W-:Y:S02]  /*7960*/  SHF.R.U32.HI R50, RZ, 0x10, R33 ;  /* 0x00000010ff327819 */ /* 0x000fe40000011621 */
[----:B------:R-:W-:Y:S02]  /*7970*/  LOP3.LUT R37, R37, 0xffff0000, RZ, 0xc0, !PT ;  /* 0xffff000025257812 */ /* 0x000fe400078ec0ff */
[----:B------:R-:W-:-:S02]  /*7980*/  PRMT R50, R229, 0x5410, R50 ;  /* 0x00005410e5327816 */ /* 0x000fc40000000032 */
[----:B------:R-:W-:Y:S02]  /*7990*/  SHF.R.U64 R32, R32, 0x10, R33 ;  /* 0x0000001020207819 */ /* 0x000fe40000001221 */
[----:B------:R-:W-:Y:S01]  /*79a0*/  SHF.R.U64 R44, R44, 0x10, R45 ;  /* 0x000000102c2c7819 */ /* 0x000fe2000000122d */
[----:B------:R-:W-:Y:S01]  /*79b0*/  IMAD.U32 R76, R50, 0x10000, RZ ;  /* 0x00010000324c7824 */ /* 0x000fe200078e00ff */
[----:B------:R-:W-:Y:S02]  /*79c0*/  SHF.R.U64 R46, R46, 0x10, R47 ;  /* 0x000000102e2e7819 */ /* 0x000fe4000000122f */
[----:B------:R-:W-:Y:S02]  /*79d0*/  SHF.R.U64 R34, R34, 0x10, R35 ;  /* 0x0000001022227819 */ /* 0x000fe40000001223 */
[C---:B------:R-:W-:Y:S02]  /*79e0*/  PRMT R46, R225.reuse, 0x5410, R46 ;  /* 0x00005410e12e7816 */ /* 0x040fe4000000002e */
[----:B------:R-:W-:-:S02]  /*79f0*/  PRMT R34, R225, 0x5432, R34 ;  /* 0x00005432e1227816 */ /* 0x000fc40000000022 */
[----:B-----5:R-:W-:Y:S01]  /*7a00*/  PRMT R49, R51, 0x5410, R49 ;  /* 0x0000541033317816 */ /* 0x020fe20000000031 */
[C---:B---3--:R-:W-:Y:S01]  /*7a10*/  IMAD.U32 R51, R13.reuse, 0x10000, RZ ;  /* 0x000100000d337824 */ /* 0x048fe200078e00ff */
[----:B------:R-:W-:-:S03]  /*7a20*/  LOP3.LUT R13, R13, 0xffff0000, RZ, 0xc0, !PT ;  /* 0xffff00000d0d7812 */ /* 0x000fc600078ec0ff */
[----:B------:R-:W-:-:S04]  /*7a30*/  IMAD.U32 R77, R49, 0x10000, RZ ;  /* 0x00010000314d7824 */ /* 0x000fc800078e00ff */
[C---:B------:R-:W-:Y:S01]  /*7a40*/  FMUL.FTZ R79, R78.reuse, R77 ;  /* 0x0000004d4e4f7220 */ /* 0x040fe20000410000 */
[----:B------:R-:W-:-:S03]  /*7a50*/  FMUL.FTZ R78, R78, R76 ;  /* 0x0000004c4e4e7220 */ /* 0x000fc60000410000 */
[C---:B------:R-:W-:Y:S01]  /*7a60*/  FFMA.FTZ R76, R51.reuse, R76, -R79 ;  /* 0x0000004c334c7223 */ /* 0x040fe2000001084f */
[----:B------:R-:W-:Y:S01]  /*7a70*/  FFMA.FTZ R51, R51, R77, R78 ;  /* 0x0000004d33337223 */ /* 0x000fe2000001004e */
[----:B------:R-:W-:Y:S01]  /*7a80*/  LOP3.LUT R77, R50, 0xffff0000, RZ, 0xc0, !PT ;  /* 0xffff0000324d7812 */ /* 0x000fe200078ec0ff */
[----:B------:R-:W-:Y:S01]  /*7a90*/  IMAD.U32 R79, R39, 0x10000, RZ ;  /* 0x00010000274f7824 */ /* 0x000fe200078e00ff */
[----:B------:R-:W-:Y:S02]  /*7aa0*/  LOP3.LUT R50, R49, 0xffff0000, RZ, 0xc0, !PT ;  /* 0xffff000031327812 */ /* 0x000fe400078ec0ff */
[----:B------:R-:W-:-:S03]  /*7ab0*/  LOP3.LUT R39, R39, 0xffff0000, RZ, 0xc0, !PT ;  /* 0xffff000027277812 */ /* 0x000fc600078ec0ff */
[C---:B------:R-:W-:Y:S01]  /*7ac0*/  FMUL.FTZ R49, R37.reuse, R50 ;  /* 0x0000003225317220 */ /* 0x040fe20000410000 */
[----:B------:R-:W-:-:S03]  /*7ad0*/  FMUL.FTZ R37, R37, R77 ;  /* 0x0000004d25257220 */ /* 0x000fc60000410000 */
[C---:B------:R-:W-:Y:S01]  /*7ae0*/  FFMA.FTZ R49, R13.reuse, R77, -R49 ;  /* 0x0000004d0d317223 */ /* 0x040fe20000010831 */
[----:B------:R-:W-:Y:S01]  /*7af0*/  FFMA.FTZ R13, R13, R50, R37 ;  /* 0x000000320d0d7223 */ /* 0x000fe20000010025 */
[----:B------:R-:W-:Y:S01]  /*7b00*/  SHF.R.U32.HI R37, RZ, 0x10, R47 ;  /* 0x00000010ff257819 */ /* 0x000fe2000001162f */
[C---:B------:R-:W-:Y:S01]  /*7b10*/  IMAD.U32 R77, R15.reuse, 0x10000, RZ ;  /* 0x000100000f4d7824 */ /* 0x040fe200078e00ff */
[----:B------:R-:W-:Y:S02]  /*7b20*/  SHF.R.U32.HI R50, RZ, 0x10, R35 ;  /* 0x00000010ff327819 */ /* 0x000fe40000011623 */
[----:B--2---:R-:W-:Y:S02]  /*7b30*/  PRMT R37, R154, 0x5410, R37 ;  /* 0x000054109a257816 */ /* 0x004fe40000000025 */
        /* <DEDUP_REMOVED lines=17> */
[----:B------:R-:W-:-:S02]  /*7c50*/  PRMT R32, R228, 0x5432, R44 ;  /* 0x00005432e4207816 */ /* 0x000fc4000000002c */
[----:B------:R-:W-:Y:S01]  /*7c60*/  LOP3.LUT R36, R36, 0xffff0000, RZ, 0xc0, !PT ;  /* 0xffff000024247812 */ /* 0x000fe200078ec0ff */
[C---:B------:R-:W-:Y:S01]  /*7c70*/  IMAD.U32 R45, R37.reuse, 0x10000, RZ ;  /* 0x00010000252d7824 */ /* 0x040fe200078e00ff */
[----:B------:R-:W-:Y:S01]  /*7c80*/  LOP3.LUT R37, R37, 0xffff0000, RZ, 0xc0, !PT ;  /* 0xffff000025257812 */ /* 0x000fe200078ec0ff */
[C---:B------:R-:W-:Y:S01]  /*7c90*/  IMAD.U32 R44, R32.reuse, 0x10000, RZ ;  /* 0x00010000202c7824 */ /* 0x040fe200078e00ff */
[----:B------:R-:W-:Y:S02]  /*7ca0*/  LOP3.LUT R32, R32, 0xffff0000, RZ, 0xc0, !PT ;  /* 0xffff000020207812 */ /* 0x000fe400078ec0ff */
[----:B------:R-:W-:Y:S01]  /*7cb0*/  SHF.L.U32 R39, R12, 0x10, RZ ;  /* 0x000000100c277819 */ /* 0x000fe200000006ff */
        /* <DEDUP_REMOVED lines=38> */
.L_x_2772:
[----:B------:R-:W-:Y:S05]  /*7f20*/  BSYNC B3 ;  /* 0x0000000000037941 */ /* 0x000fea0003800000 */
.L_x_2771:
[----:B------:R-:W-:-:S04]  /*7f30*/  LEA R32, P4, R6, R11, 0x1 ;  /* 0x0000000b06207211 */ /* 0x000fc800078808ff */
[----:B--2---:R-:W-:Y:S02]  /*7f40*/  LEA.HI.X R33, R6, R121, R111, 0x1, P4 ;  /* 0x0000007906217211 */ /* 0x004fe400020f0c6f */
[----:B------:R-:W-:-:S03]  /*7f50*/  ISETP.GE.AND P4, PT, R48, R131, PT ;  /* 0x000000833000720c */ /* 0x000fc60003f86270 */
[----:B---3--:R2:W-:Y:S10]  /*7f60*/  ST.E.128 desc[UR60][R32.64], R12 ;  /* 0x0000000c20007985 */ /* 0x0085f4000c101d3c */
[----:B------:R-:W-:-:S05]  /*7f70*/  @!P4 IMAD.WIDE R34, R48, 0x2, R120 ;  /* 0x000000023022c825 */ /* 0x000fca00078e0278 */
[----:B----4-:R2:W-:Y:S02]  /*7f80*/  @!P4 ST.E.128 desc[UR60][R34.64], R36 ;  /* 0x000000242200c985 */ /* 0x0105e4000c101d3c */
.L_x_2770:
[----:B------:R-:W-:Y:S05]  /*7f90*/  BSYNC B2 ;  /* 0x0000000000027941 */ /* 0x000fea0003800000 */
.L_x_2769:
[----:B------:R-:W-:-:S13]  /*7fa0*/  ISETP.NE.AND P4, PT, R27, RZ, PT ;  /* 0x000000ff1b00720c */ /* 0x000fda0003f85270 */
[----:B------:R-:W-:Y:S05]  /*7fb0*/  @!P4 BRA `(.L_x_2764) ;  /* 0x0000000400e4c947 */ /* 0x000fea0003800000 */
[----:B--23--:R-:W-:Y:S01]  /*7fc0*/  SEL R12, R125, R135, !P1 ;  /* 0x000000877d0c7207 */ /* 0x00cfe20004800000 */
[----:B------:R-:W-:Y:S01]  /*7fd0*/  BSSY B2, `(.L_x_2773) ;  /* 0x0000075000027945 */ /* 0x000fe20003800000 */
[C---:B------:R-:W-:Y:S02]  /*7fe0*/  LEA R36, P4, R7.reuse, R11, 0x1 ;  /* 0x0000000b07247211 */ /* 0x040fe400078808ff */
[----:B------:R-:W-:Y:S02]  /*7ff0*/  SHF.R.S32.HI R13, RZ, 0x1f, R12 ;  /* 0x0000001fff0d7819 */ /* 0x000fe4000001140c */
[----:B------:R-:W-:Y:S02]  /*8000*/  LEA.HI.X R37, R7, R121, R110, 0x1, P4 ;  /* 0x0000007907257211 */ /* 0x000fe400020f0c6e */
        /* <DEDUP_REMOVED lines=28> */
[--C-:B------:R-:W-:Y:S01]  /*81d0*/  SHF.R.U64 R31, R40, 0x10, R41.reuse ;  /* 0x00000010281f7819 */ /* 0x100fe20000001229 */
[----:B------:R-:W-:Y:S01]  /*81e0*/  IMAD.U32 R45, R14, 0x10000, RZ ;  /* 0x000100000e2d7824 */ /* 0x000fe200078e00ff */
[----:B------:R-:W-:Y:S01]  /*81f0*/  SHF.R.U32.HI R40, RZ, 0x10, R41 ;  /* 0x00000010ff287819 */ /* 0x000fe20000011629 */
[----:B------:R-:W-:Y:S01]  /*8200*/  IMAD.U32 R41, R13, 0x10000, RZ ;  /* 0x000100000d297824 */ /* 0x000fe200078e00ff */
[----:B------:R-:W-:-:S02]  /*8210*/  PRMT R28, R210, 0x5410, R28 ;  /* 0x00005410d21c7816 */ /* 0x000fc4000000001c */
[----:B------:R-:W-:Y:S02]  /*8220*/  PRMT R40, R211, 0x5410, R40 ;  /* 0x00005410d3287816 */ /* 0x000fe40000000028 */
[--C-:B------:R-:W-:Y:S01]  /*8230*/  SHF.R.U64 R38, R42, 0x10, R43.reuse ;  /* 0x000000102a267819 */ /* 0x100fe2000000122b */
[----:B------:R-:W-:Y:S01]  /*8240*/  IMAD.U32 R50, R28, 0x10000, RZ ;  /* 0x000100001c327824 */ /* 0x000fe200078e00ff */
[----:B------:R-:W-:Y:S01]  /*8250*/  SHF.R.U32.HI R42, RZ, 0x10, R43 ;  /* 0x00000010ff2a7819 */ /* 0x000fe2000001162b */
[C---:B------:R-:W-:Y:S01]  /*8260*/  IMAD.U32 R43, R33.reuse, 0x10000, RZ ;  /* 0x00010000212b7824 */ /* 0x040fe200078e00ff */
[----:B------:R-:W-:Y:S01]  /*8270*/  LOP3.LUT R44, R33, 0xffff0000, RZ, 0xc0, !PT ;  /* 0xffff0000212c7812 */ /* 0x000fe200078ec0ff */
[C---:B------:R-:W-:Y:S01]  /*8280*/  IMAD.U32 R49, R40.reuse, 0x10000, RZ ;  /* 0x0001000028317824 */ /* 0x040fe200078e00ff */
[----:B------:R-:W-:Y:S01]  /*8290*/  LOP3.LUT R40, R40, 0xffff0000, RZ, 0xc0, !PT ;  /* 0xffff000028287812 */ /* 0x000fe200078ec0ff */
[----:B------:R-:W-:Y:S01]  /*82a0*/  IMAD.U32 R33, R32, 0x10000, RZ ;  /* 0x0001000020217824 */ /* 0x000fe200078e00ff */
[----:B------:R-:W-:Y:S01]  /*82b0*/  PRMT R42, R209, 0x5432, R42 ;  /* 0x00005432d12a7816 */ /* 0x000fe2000000002a */
[C---:B------:R-:W-:Y:S01]  /*82c0*/  FMUL.FTZ R51, R43.reuse, R49 ;  /* 0x000000312b337220 */ /* 0x040fe20000410000 */
[----:B------:R-:W-:Y:S01]  /*82d0*/  FMUL.FTZ R43, R43, R50 ;  /* 0x000000322b2b7220 */ /* 0x000fe20000410000 */
[----:B------:R-:W-:-:S02]  /*82e0*/  PRMT R30, R212, 0x5410, R30 ;  /* 0x00005410d41e7816 */ /* 0x000fc4000000001e */
[----:B------:R-:W-:Y:S01]  /*82f0*/  LOP3.LUT R13, R13, 0xffff0000, RZ, 0xc0, !PT ;  /* 0xffff00000d0d7812 */ /* 0x000fe200078ec0ff */
[C---:B------:R-:W-:Y:S01]  /*8300*/  FFMA.FTZ R43, R41.reuse, R49, R43 ;  /* 0x00000031292b7223 */ /* 0x040fe2000001002b */
[----:B------:R-:W-:Y:S01]  /*8310*/  LOP3.LUT R49, R28, 0xffff0000, RZ, 0xc0, !PT ;  /* 0xffff00001c317812 */ /* 0x000fe200078ec0ff */
[----:B------:R-:W-:Y:S01]  /*8320*/  FFMA.FTZ R51, R41, R50, -R51 ;  /* 0x0000003229337223 */ /* 0x000fe20000010833 */
[----:B------:R-:W-:Y:S01]  /*8330*/  FMUL.FTZ R28, R44, R40 ;  /* 0x000000282c1c7220 */ /* 0x000fe20000410000 */
[----:B------:R-:W-:Y:S01]  /*8340*/  IMAD.U32 R41, R42, 0x10000, RZ ;  /* 0x000100002a297824 */ /* 0x000fe200078e00ff */
[----:B------:R-:W-:Y:S01]  /*8350*/  LOP3.LUT R35, R35, 0xffff0000, RZ, 0xc0, !PT ;  /* 0xffff000023237812 */ /* 0x000fe200078ec0ff */
[----:B------:R-:W-:Y:S02]  /*8360*/  IMAD.U32 R50, R30, 0x10000, RZ ;  /* 0x000100001e327824 */ /* 0x000fe400078e00ff */
[-C--:B------:R-:W-:Y:S01]  /*8370*/  FMUL.FTZ R44, R44, R49.reuse ;  /* 0x000000312c2c7220 */ /* 0x080fe20000410000 */
[----:B------:R-:W-:Y:S01]  /*8380*/  FFMA.FTZ R49, R13, R49, -R28 ;  /* 0x000000310d317223 */ /* 0x000fe2000001081c */
[CC--:B------:R-:W-:Y:S01]  /*8390*/  FMUL.FTZ R28, R47.reuse, R41.reuse ;  /* 0x000000292f1c7220 */ /* 0x0c0fe20000410000 */
[----:B------:R-:W-:Y:S01]  /*83a0*/  LOP3.LUT R42, R42, 0xffff0000, RZ, 0xc0, !PT ;  /* 0xffff00002a2a7812 */ /* 0x000fe200078ec0ff */
[----:B------:R-:W-:Y:S01]  /*83b0*/  FMUL.FTZ R47, R47, R50 ;  /* 0x000000322f2f7220 */ /* 0x000fe20000410000 */
[----:B------:R-:W-:Y:S01]  /*83c0*/  PRMT R31, R210, 0x5432, R31 ;  /* 0x00005432d21f7816 */ /* 0x000fe2000000001f */
[----:B------:R-:W-:Y:S01]  /*83d0*/  FFMA.FTZ R44, R13, R40, R44 ;  /* 0x000000280d2c7223 */ /* 0x000fe2000001002c */
[----:B------:R-:W-:Y:S01]  /*83e0*/  LOP3.LUT R15, R15, 0xffff0000, RZ, 0xc0, !PT ;  /* 0xffff00000f0f7812 */ /* 0x000fe200078ec0ff */
[----:B------:R-:W-:Y:S01]  /*83f0*/  FFMA.FTZ R47, R46, R41, R47 ;  /* 0x000000292e2f7223 */ /* 0x000fe2000001002f */
[----:B------:R-:W-:Y:S01]  /*8400*/  LOP3.LUT R30, R30, 0xffff0000, RZ, 0xc0, !PT ;  /* 0xffff00001e1e7812 */ /* 0x000fe200078ec0ff */
[----:B------:R-:W-:Y:S01]  /*8410*/  FMUL.FTZ R41, R35, R42 ;  /* 0x0000002a23297220 */ /* 0x000fe20000410000 */
[----:B------:R-:W-:Y:S01]  /*8420*/  PRMT R11, R211, 0x5432, R11 ;  /* 0x00005432d30b7816 */ /* 0x000fe2000000000b */
[----:B------:R-:W-:Y:S01]  /*8430*/  IMAD.U32 R40, R31, 0x10000, RZ ;  /* 0x000100001f287824 */ /* 0x000fe200078e00ff */
[----:B------:R-:W-:Y:S01]  /*8440*/  LOP3.LUT R32, R32, 0xffff0000, RZ, 0xc0, !PT ;  /* 0xffff000020207812 */ /* 0x000fe200078ec0ff */
[-C--:B------:R-:W-:Y:S01]  /*8450*/  FMUL.FTZ R35, R35, R30.reuse ;  /* 0x0000001e23237220 */ /* 0x080fe20000410000 */
[----:B------:R-:W-:Y:S01]  /*8460*/  FFMA.FTZ R41, R15, R30, -R41 ;  /* 0x0000001e0f297223 */ /* 0x000fe20000010829 */
[----:B------:R-:W-:Y:S01]  /*8470*/  LOP3.LUT R31, R31, 0xffff0000, RZ, 0xc0, !PT ;  /* 0xffff00001f1f7812 */ /* 0x000fe200078ec0ff */
[C---:B------:R-:W-:Y:S01]  /*8480*/  IMAD.U32 R13, R11.reuse, 0x10000, RZ ;  /* 0x000100000b0d7824 */ /* 0x040fe200078e00ff */
[----:B------:R-:W-:Y:S01]  /*8490*/  LOP3.LUT R30, R11, 0xffff0000, RZ, 0xc0, !PT ;  /* 0xffff00000b1e7812 */ /* 0x000fe200078ec0ff */
[----:B------:R-:W-:Y:S01]  /*84a0*/  FMUL.FTZ R11, R33, R40 ;  /* 0x00000028210b7220 */ /* 0x000fe20000410000 */
[----:B------:R-:W-:Y:S01]  /*84b0*/  PRMT R38, R209, 0x5410, R38 ;  /* 0x00005410d1267816 */ /* 0x000fe20000000026 */
[----:B------:R-:W-:Y:S01]  /*84c0*/  FFMA.FTZ R35, R15, R42, R35 ;  /* 0x0000002a0f237223 */ /* 0x000fe20000010023 */
[----:B------:R-:W-:Y:S01]  /*84d0*/  LOP3.LUT R12, R12, 0xffff0000, RZ, 0xc0, !PT ;  /* 0xffff00000c0c7812 */ /* 0x000fe200078ec0ff */
[----:B------:R-:W-:Y:S01]  /*84e0*/  FMUL.FTZ R15, R32, R31 ;  /* 0x0000001f200f7220 */ /* 0x000fe20000410000 */
[----:B------:R-:W-:Y:S01]  /*84f0*/  PRMT R29, R212, 0x5432, R29 ;  /* 0x00005432d41d7816 */ /* 0x000fe2000000001d */
[-C--:B------:R-:W-:Y:S01]  /*8500*/  FMUL.FTZ R33, R33, R13.reuse ;  /* 0x0000000d21217220 */ /* 0x080fe20000410000 */
[----:B------:R-:W-:Y:S01]  /*8510*/  FFMA.FTZ R11, R39, R13, -R11 ;  /* 0x0000000d270b7223 */ /* 0x000fe2000001080b */
[----:B------:R-:W-:Y:S01]  /*8520*/  IMAD.U32 R13, R38, 0x10000, RZ ;  /* 0x00010000260d7824 */ /* 0x000fe200078e00ff */
        /* <DEDUP_REMOVED lines=10> */
[-C--:B------:R-:W-:Y:S01]  /*85d0*/  FMUL.FTZ R34, R34, R29.reuse ;  /* 0x0000001d22227220 */ /* 0x080fe20000410000 */
[----:B------:R-:W-:Y:S01]  /*85e0*/  FFMA.FTZ R28, R46, R50, -R28 ;  /* 0x000000322e1c7223 */ /* 0x000fe2000001081c */
[-C--:B------:R-:W-:Y:S01]  /*85f0*/  FFMA.FTZ R12, R45, R30.reuse, -R12 ;  /* 0x0000001e2d0c7223 */ /* 0x080fe2000001080c */
[----:B------:R-:W-:Y:S01]  /*8600*/  FFMA.FTZ R31, R14, R29, -R31 ;  /* 0x0000001d0e1f7223 */ /* 0x000fe2000001081f */
[----:B------:R-:W-:Y:S01]  /*8610*/  FMUL.FTZ R48, R48, R30 ;  /* 0x0000001e30307220 */ /* 0x000fe20000410000 */
[----:B------:R-:W-:Y:S01]  /*8620*/  FFMA.FTZ R34, R14, R38, R34 ;  /* 0x000000260e227223 */ /* 0x000fe20000010022 */
        /* <DEDUP_REMOVED lines=15> */
.L_x_2774:
[----:B------:R-:W-:Y:S05]  /*8720*/  BSYNC B2 ;  /* 0x0000000000027941 */ /* 0x000fea0003800000 */
.L_x_2773:
[----:B--2---:R4:W-:Y:S04]  /*8730*/  ST.E.128 desc[UR60][R36.64], R12 ;  /* 0x0000000c24007985 */ /* 0x0049e8000c101d3c */
[----:B---3--:R4:W-:Y:S02]  /*8740*/  @!P4 ST.E.128 desc[UR60][R120.64], R32 ;  /* 0x000000207800c985 */ /* 0x0089e4000c101d3c */
.L_x_2764:
[----:B------:R-:W-:Y:S05]  /*8750*/  BSYNC B1 ;  /* 0x0000000000017941 */ /* 0x000fea0003800000 */
.L_x_2763:
[----:B------:R-:W-:-:S03]  /*8760*/  UMOV UR4, 0xffffffff ;  /* 0xffffffff00047882 */ /* 0x000fc60000000000 */
[----:B------:R-:W-:Y:S05]  /*8770*/  BRA.DIV UR4, `(.L_x_2775) ;  /* 0x000001aa04b47947 */ /* 0x000fea000b800000 */
[----:B0-----:R-:W0:Y:S04]  /*8780*/  SHFL.IDX PT, R116, R116, 0x1, 0x1c1f ;  /* 0x003c1f0074747f89 */ /* 0x001e2800000e0000 */
[----:B------:R-:W0:Y:S02]  /*8790*/  SHFL.IDX PT, R117, R117, 0x1, 0x1c1f ;  /* 0x003c1f0075757f89 */ /* 0x000e2400000e0000 */
.L_x_3063:
[----:B------:R-:W-:Y:S05]  /*87a0*/  @P5 BRA `(.L_x_2732) ;  /* 0x0000001c00b05947 */ /* 0x000fea0003800000 */
[----:B------:R-:W-:Y:S01]  /*87b0*/  ISETP.NE.AND P4, PT, R8, RZ, PT ;  /* 0x000000ff0800720c */ /* 0x000fe20003f85270 */
[----:B------:R-:W-:Y:S01]  /*87c0*/  BSSY B1, `(.L_x_2776) ;  /* 0x000007a000017945 */ /* 0x000fe20003800000 */
[----:B0-2-4-:R-:W-:Y:S01]  /*87d0*/  IMAD.MOV.U32 R32, RZ, RZ, R117 ;  /* 0x000000ffff207224 */ /* 0x015fe200078e0075 */
[----:B------:R-:W-:-:S10]  /*87e0*/  MOV R33, R116 ;  /* 0x0000007400217202 */ /* 0x000fd40000000f00 */
        /* <DEDUP_REMOVED lines=26> */
[----:B0-----:R-:W-:Y:S01]  /*8990*/  SHF.R.U64 R11, R60, 0x10, R61 ;  /* 0x000000103c0b7819 */ /* 0x001fe2000000123d */
[----:B---3--:R-:W-:Y:S01]  /*89a0*/  IMAD.U32 R43, R29, 0x10000, RZ ;  /* 0x000100001d2b7824 */ /* 0x008fe200078e00ff */
[----:B------:R-:W-:Y:S01]  /*89b0*/  SHF.R.U64 R39, R72, 0x10, R73 ;  /* 0x0000001048277819 */ /* 0x000fe20000001249 */
[----:B--2---:R-:W-:Y:S01]  /*89c0*/  IMAD.U32 R41, R13, 0x10000, RZ ;  /* 0x000100000d297824 */ /* 0x004fe200078e00ff */
[----:B------:R-:W-:Y:S01]  /*89d0*/  SHF.R.U32.HI R60, RZ, 0x10, R61 ;  /* 0x00000010ff3c7819 */ /* 0x000fe2000001163d */
[----:B------:R-:W-:Y:S01]  /*89e0*/  IMAD.U32 R47, R31, 0x10000, RZ ;  /* 0x000100001f2f7824 */ /* 0x000fe200078e00ff */
[----:B------:R-:W-:Y:S01]  /*89f0*/  SHF.R.U32.HI R72, RZ, 0x10, R73 ;  /* 0x00000010ff487819 */ /* 0x000fe20000011649 */
[----:B------:R-:W-:Y:S01]  /*8a00*/  IMAD.U32 R46, R15, 0x10000, RZ ;  /* 0x000100000f2e7824 */ /* 0x000fe200078e00ff */
[----:B------:R-:W-:Y:S01]  /*8a10*/  SHF.R.U64 R38, R62, 0x10, R63 ;  /* 0x000000103e267819 */ /* 0x000fe2000000123f */
[----:B------:R-:W-:Y:S01]  /*8a20*/  IMAD.U32 R48, R30, 0x10000, RZ ;  /* 0x000100001e307824 */ /* 0x000fe200078e00ff */
[----:B------:R-:W-:Y:S01]  /*8a30*/  PRMT R60, R206, 0x5432, R60 ;  /* 0x00005432ce3c7816 */ /* 0x000fe2000000003c */
[----:B------:R-:W-:Y:S01]  /*8a40*/  IMAD.U32 R45, R14, 0x10000, RZ ;  /* 0x000100000e2d7824 */ /* 0x000fe200078e00ff */
[----:B------:R-:W-:-:S02]  /*8a50*/  PRMT R72, R208, 0x5432, R72 ;  /* 0x00005432d0487816 */ /* 0x000fc40000000048 */
[----:B------:R-:W-:Y:S01]  /*8a60*/  SHF.R.U32.HI R62, RZ, 0x10, R63 ;  /* 0x00000010ff3e7819 */ /* 0x000fe2000001163f */
[----:B------:R-:W-:Y:S01]  /*8a70*/  IMAD.U32 R76, R60, 0x10000, RZ ;  /* 0x000100003c4c7824 */ /* 0x000fe200078e00ff */
[--C-:B------:R-:W-:Y:S01]  /*8a80*/  SHF.R.U64 R40, R74, 0x10, R75.reuse ;  /* 0x000000104a287819 */ /* 0x100fe2000000124b */
[----:B------:R-:W-:Y:S01]  /*8a90*/  IMAD.U32 R50, R72, 0x10000, RZ ;  /* 0x0001000048327824 */ /* 0x000fe200078e00ff */
[----:B------:R-:W-:Y:S02]  /*8aa0*/  SHF.R.U32.HI R74, RZ, 0x10, R75 ;  /* 0x00000010ff4a7819 */ /* 0x000fe4000001164b */
[----:B------:R-:W-:Y:S01]  /*8ab0*/  PRMT R208, R208, 0x5410, R39 ;  /* 0x00005410d0d07816 */ /* 0x000fe20000000027 */
[----:B------:R-:W-:Y:S01]  /*8ac0*/  FMUL.FTZ R78, R43, R50 ;  /* 0x000000322b4e7220 */ /* 0x000fe20000410000 */
[----:B------:R-:W-:Y:S01]  /*8ad0*/  LOP3.LUT R44, R29, 0xffff0000, RZ, 0xc0, !PT ;  /* 0xffff00001d2c7812 */ /* 0x000fe200078ec0ff */
[----:B------:R-:W-:Y:S01]  /*8ae0*/  IMAD.U32 R29, R28, 0x10000, RZ ;  /* 0x000100001c1d7824 */ /* 0x000fe200078e00ff */
[----:B------:R-:W-:Y:S01]  /*8af0*/  PRMT R62, R153, 0x5432, R62 ;  /* 0x00005432993e7816 */ /* 0x000fe2000000003e */
[-C--:B------:R-:W-:Y:S01]  /*8b00*/  FFMA.FTZ R78, R41, R76.reuse, -R78 ;  /* 0x0000004c294e7223 */ /* 0x080fe2000001084e */
[----:B------:R-:W-:Y:S01]  /*8b10*/  LOP3.LUT R39, R72, 0xffff0000, RZ, 0xc0, !PT ;  /* 0xffff000048277812 */ /* 0x000fe200078ec0ff */
[----:B------:R-:W-:Y:S01]  /*8b20*/  FMUL.FTZ R72, R43, R76 ;  /* 0x0000004c2b487220 */ /* 0x000fe20000410000 */
[----:B------:R-:W-:Y:S01]  /*8b30*/  PRMT R74, R207, 0x5432, R74 ;  /* 0x00005432cf4a7816 */ /* 0x000fe2000000004a */
[----:B------:R-:W-:Y:S01]  /*8b40*/  IMAD.U32 R49, R62, 0x10000, RZ ;  /* 0x000100003e317824 */ /* 0x000fe200078e00ff */
[----:B------:R-:W-:Y:S01]  /*8b50*/  LOP3.LUT R51, R60, 0xffff0000, RZ, 0xc0, !PT ;  /* 0xffff00003c337812 */ /* 0x000fe200078ec0ff */
[----:B------:R-:W-:Y:S01]  /*8b60*/  FMUL.FTZ R61, R44, R39 ;  /* 0x000000272c3d7220 */ /* 0x000fe20000410000 */
[----:B------:R-:W-:Y:S01]  /*8b70*/  LOP3.LUT R42, R13, 0xffff0000, RZ, 0xc0, !PT ;  /* 0xffff00000d2a7812 */ /* 0x000fe200078ec0ff */
[----:B------:R-:W-:Y:S01]  /*8b80*/  IMAD.U32 R43, R74, 0x10000, RZ ;  /* 0x000100004a2b7824 */ /* 0x000fe200078e00ff */
[----:B------:R-:W-:Y:S01]  /*8b90*/  LOP3.LUT R31, R31, 0xffff0000, RZ, 0xc0, !PT ;  /* 0xffff00001f1f7812 */ /* 0x000fe200078ec0ff */
[----:B------:R-:W-:Y:S01]  /*8ba0*/  FFMA.FTZ R72, R41, R50, R72 ;  /* 0x0000003229487223 */ /* 0x000fe20000010048 */
[-C--:B------:R-:W-:Y:S01]  /*8bb0*/  FMUL.FTZ R63, R44, R51.reuse ;  /* 0x000000332c3f7220 */ /* 0x080fe20000410000 */
[----:B------:R-:W-:Y:S01]  /*8bc0*/  LOP3.LUT R74, R74, 0xffff0000, RZ, 0xc0, !PT ;  /* 0xffff00004a4a7812 */ /* 0x000fe200078ec0ff */
[----:B------:R-:W-:Y:S01]  /*8bd0*/  FFMA.FTZ R41, R42, R51, -R61 ;  /* 0x000000332a297223 */ /* 0x000fe2000001083d */
[----:B------:R-:W-:Y:S01]  /*8be0*/  LOP3.LUT R62, R62, 0xffff0000, RZ, 0xc0, !PT ;  /* 0xffff00003e3e7812 */ /* 0x000fe200078ec0ff */
[C---:B------:R-:W-:Y:S01]  /*8bf0*/  FMUL.FTZ R44, R47.reuse, R49 ;  /* 0x000000312f2c7220 */ /* 0x040fe20000410000 */
[----:B------:R-:W-:Y:S01]  /*8c00*/  PRMT R11, R206, 0x5410, R11 ;  /* 0x00005410ce0b7816 */ /* 0x000fe2000000000b */
[----:B------:R-:W-:Y:S01]  /*8c10*/  FMUL.FTZ R51, R47, R43 ;  /* 0x0000002b2f337220 */ /* 0x000fe20000410000 */
[----:B------:R-:W-:Y:S01]  /*8c20*/  LOP3.LUT R15, R15, 0xffff0000, RZ, 0xc0, !PT ;  /* 0xffff00000f0f7812 */ /* 0x000fe200078ec0ff */
[----:B------:R-:W-:Y:S01]  /*8c30*/  FFMA.FTZ R39, R42, R39, R63 ;  /* 0x000000272a277223 */ /* 0x000fe2000001003f */
[----:B------:R-:W-:Y:S01]  /*8c40*/  LOP3.LUT R28, R28, 0xffff0000, RZ, 0xc0, !PT ;  /* 0xffff00001c1c7812 */ /* 0x000fe200078ec0ff */
[----:B------:R-:W-:Y:S01]  /*8c50*/  FFMA.FTZ R43, R46, R43, R44 ;  /* 0x0000002b2e2b7223 */ /* 0x000fe2000001002c */
[C---:B------:R-:W-:Y:S01]  /*8c60*/  FMUL.FTZ R50, R31.reuse, R74 ;  /* 0x0000004a1f327220 */ /* 0x040fe20000410000 */
[----:B------:R-:W-:Y:S01]  /*8c70*/  FMUL.FTZ R60, R31, R62 ;  /* 0x0000003e1f3c7220 */ /* 0x000fe20000410000 */
[----:B------:R-:W-:Y:S01]  /*8c80*/  LOP3.LUT R47, R208, 0xffff0000, RZ, 0xc0, !PT ;  /* 0xffff0000d02f7812 */ /* 0x000fe200078ec0ff */
[----:B------:R-:W-:Y:S01]  /*8c90*/  FFMA.FTZ R42, R46, R49, -R51 ;  /* 0x000000312e2a7223 */ /* 0x000fe20000010833 */
[----:B------:R-:W-:-:S02]  /*8ca0*/  IMAD.U32 R44, R208, 0x10000, RZ ;  /* 0x00010000d02c7824 */ /* 0x000fc400078e00ff */
[----:B------:R-:W-:Y:S01]  /*8cb0*/  FFMA.FTZ R31, R15, R62, -R50 ;  /* 0x0000003e0f1f7223 */ /* 0x000fe20000010832 */
[C---:B------:R-:W-:Y:S01]  /*8cc0*/  IMAD.U32 R46, R11.reuse, 0x10000, RZ ;  /* 0x000100000b2e7824 */ /* 0x040fe200078e00ff */
[----:B------:R-:W-:Y:S01]  /*8cd0*/  LOP3.LUT R11, R11, 0xffff0000, RZ, 0xc0, !PT ;  /* 0xffff00000b0b7812 */ /* 0x000fe200078ec0ff */
[C---:B------:R-:W-:Y:S01]  /*8ce0*/  IMAD.U32 R13, R12.reuse, 0x10000, RZ ;  /* 0x000100000c0d7824 */ /* 0x040fe200078e00ff */
[----:B------:R-:W-:Y:S01]  /*8cf0*/  LOP3.LUT R12, R12, 0xffff0000, RZ, 0xc0, !PT ;  /* 0xffff00000c0c7812 */ /* 0x000fe200078ec0ff */
[----:B------:R-:W-:Y:S01]  /*8d00*/  FFMA.FTZ R74, R15, R74, R60 ;  /* 0x0000004a0f4a7223 */ /* 0x000fe2000001003c */
[----:B------:R-:W-:Y:S01]  /*8d10*/  FMUL.FTZ R50, R29, R44 ;  /* 0x0000002c1d327220 */ /* 0x000fe20000410000 */
[C---:B------:R-:W-:Y:S01]  /*8d20*/  FMUL.FTZ R15, R28.reuse, R47 ;  /* 0x0000002f1c0f7220 */ /* 0x040fe20000410000 */
[----:B------:R-:W-:Y:S01]  /*8d30*/  PRMT R40, R207, 0x5410, R40 ;  /* 0x00005410cf287816 */ /* 0x000fe20000000028 */
[-C--:B------:R-:W-:Y:S01]  /*8d40*/  FMUL.FTZ R29, R29, R46.reuse ;  /* 0x0000002e1d1d7220 */ /* 0x080fe20000410000 */
[----:B------:R-:W-:Y:S01]  /*8d50*/  PRMT R38, R153, 0x5410, R38 ;  /* 0x0000541099267816 */ /* 0x000fe20000000026 */
[-C--:B------:R-:W-:Y:S01]  /*8d60*/  FMUL.FTZ R49, R28, R11.reuse ;  /* 0x0000000b1c317220 */ /* 0x080fe20000410000 */
[C---:B------:R-:W-:Y:S01]  /*8d70*/  FFMA.FTZ R46, R13.reuse, R46, -R50 ;  /* 0x0000002e0d2e7223 */ /* 0x040fe20000010832 */
[----:B------:R-:W-:Y:S01]  /*8d80*/  FFMA.FTZ R11, R12, R11, -R15 ;  /* 0x0000000b0c0b7223 */ /* 0x000fe2000001080f */
[----:B------:R-:W-:Y:S01]  /*8d90*/  LOP3.LUT R30, R30, 0xffff0000, RZ, 0xc0, !PT ;  /* 0xffff00001e1e7812 */ /* 0x000fe200078ec0ff */
[----:B------:R-:W-:Y:S01]  /*8da0*/  FFMA.FTZ R13, R13, R44, R29 ;  /* 0x0000002c0d0d7223 */ /* 0x000fe2000001001d */
[C---:B------:R-:W-:Y:S01]  /*8db0*/  LOP3.LUT R15, R40.reuse, 0xffff0000, RZ, 0xc0, !PT ;  /* 0xffff0000280f7812 */ /* 0x040fe200078ec0ff */
[----:B------:R-:W-:Y:S01]  /*8dc0*/  IMAD.U32 R44, R40, 0x10000, RZ ;  /* 0x00010000282c7824 */ /* 0x000fe200078e00ff */
[C---:B------:R-:W-:Y:S01]  /*8dd0*/  LOP3.LUT R29, R38.reuse, 0xffff0000, RZ, 0xc0, !PT ;  /* 0xffff0000261d7812 */ /* 0x040fe200078ec0ff */
[----:B------:R-:W-:-:S02]  /*8de0*/  IMAD.U32 R28, R38, 0x10000, RZ ;  /* 0x00010000261c7824 */ /* 0x000fc400078e00ff */
[----:B------:R-:W-:Y:S01]  /*8df0*/  FFMA.FTZ R12, R12, R47, R49 ;  /* 0x0000002f0c0c7223 */ /* 0x000fe20000010031 */
[----:B------:R-:W-:Y:S01]  /*8e00*/  LOP3.LUT R14, R14, 0xffff0000, RZ, 0xc0, !PT ;  /* 0xffff00000e0e7812 */ /* 0x000fe200078ec0ff */
[----:B------:R-:W-:Y:S01]  /*8e10*/  FMUL.FTZ R49, R30, R15 ;  /* 0x0000000f1e317220 */ /* 0x000fe20000410000 */
        /* <DEDUP_REMOVED lines=10> */
[----:B------:R-:W-:Y:S01]  /*8ec0*/  F2FP.BF16.F32.PACK_AB R28, R12, R13 ;  /* 0x0000000d0c1c723e */ /* 0x000fe200000010ff */
[----:B------:R-:W-:Y:S01]  /*8ed0*/  IMAD.MOV.U32 R12, RZ, RZ, R40 ;  /* 0x000000ffff0c7224 */ /* 0x000fe200078e0028 */
[----:B------:R-:W-:Y:S01]  /*8ee0*/  F2FP.BF16.F32.PACK_AB R29, R39, R72 ;  /* 0x00000048271d723e */ /* 0x000fe200000010ff */
[----:B------:R-:W-:Y:S01]  /*8ef0*/  IMAD.MOV.U32 R13, RZ, RZ, R41 ;  /* 0x000000ffff0d7224 */ /* 0x000fe200078e0029 */
[----:B------:R-:W-:Y:S02]  /*8f00*/  F2FP.BF16.F32.PACK_AB R31, R74, R43 ;  /* 0x0000002b4a1f723e */ /* 0x000fe400000010ff */
[----:B------:R-:W-:-:S02]  /*8f10*/  F2FP.BF16.F32.PACK_AB R14, R49, R38 ;  /* 0x00000026310e723e */ /* 0x000fc400000010ff */
[----:B------:R-:W-:-:S07]  /*8f20*/  F2FP.BF16.F32.PACK_AB R30, R30, R47 ;  /* 0x0000002f1e1e723e */ /* 0x000fce00000010ff */
.L_x_2779:
[----:B------:R-:W-:Y:S05]  /*8f30*/  BSYNC B2 ;  /* 0x0000000000027941 */ /* 0x000fea0003800000 */
.L_x_2778:
[----:B--2---:R2:W-:Y:S04]  /*8f40*/  ST.E.128 desc[UR60][R34.64], R12 ;  /* 0x0000000c22007985 */ /* 0x0045e8000c101d3c */
[----:B---3--:R2:W-:Y:S02]  /*8f50*/  @!P4 ST.E.128 desc[UR60][R36.64], R28 ;  /* 0x0000001c2400c985 */ /* 0x0085e4000c101d3c */
.L_x_2777:
[----:B------:R-:W-:Y:S05]  /*8f60*/  BSYNC B1 ;  /* 0x0000000000017941 */ /* 0x000fea0003800000 */
.L_x_2776:
        /* <DEDUP_REMOVED lines=28> */
[----:B------:R-:W-:Y:S01]  /*9130*/  SHF.R.U32.HI R49, RZ, 0x10, R69 ;  /* 0x00000010ff317819 */ /* 0x000fe20000011645 */
[----:B---3--:R-:W-:Y:S01]  /*9140*/  IMAD.U32 R48, R29, 0x10000, RZ ;  /* 0x000100001d307824 */ /* 0x008fe200078e00ff */
[--C-:B------:R-:W-:Y:S01]  /*9150*/  SHF.R.U64 R39, R56, 0x10, R57.reuse ;  /* 0x0000001038277819 */ /* 0x100fe20000001239 */
[----:B--2---:R-:W-:Y:S01]  /*9160*/  IMAD.U32 R43, R13, 0x10000, RZ ;  /* 0x000100000d2b7824 */ /* 0x004fe200078e00ff */
[----:B------:R-:W-:Y:S01]  /*9170*/  SHF.R.U32.HI R57, RZ, 0x10, R57 ;  /* 0x00000010ff397819 */ /* 0x000fe20000011639 */
[----:B------:R-:W-:Y:S01]  /*9180*/  IMAD.U32 R47, R31, 0x10000, RZ ;  /* 0x000100001f2f7824 */ /* 0x000fe200078e00ff */
[----:B------:R-:W-:Y:S01]  /*9190*/  PRMT R49, R152, 0x5432, R49 ;  /* 0x0000543298317816 */ /* 0x000fe20000000031 */
[----:B------:R-:W-:Y:S01]  /*91a0*/  IMAD.U32 R44, R15, 0x10000, RZ ;  /* 0x000100000f2c7824 */ /* 0x000fe200078e00ff */
[----:B------:R-:W-:Y:S01]  /*91b0*/  SHF.R.U64 R41, R68, 0x10, R69 ;  /* 0x0000001044297819 */ /* 0x000fe20000001245 */
[----:B0-----:R-:W-:Y:S01]  /*91c0*/  IMAD.U32 R11, R12, 0x10000, RZ ;  /* 0x000100000c0b7824 */ /* 0x001fe200078e00ff */
[----:B------:R-:W-:Y:S01]  /*91d0*/  PRMT R57, R150, 0x5432, R57 ;  /* 0x0000543296397816 */ /* 0x000fe20000000039 */
[----:B------:R-:W-:Y:S01]  /*91e0*/  IMAD.U32 R50, R49, 0x10000, RZ ;  /* 0x0001000031327824 */ /* 0x000fe200078e00ff */
[----:B------:R-:W-:-:S02]  /*91f0*/  SHF.R.U64 R46, R70, 0x10, R71 ;  /* 0x00000010462e7819 */ /* 0x000fc40000001247 */
[----:B------:R-:W-:Y:S01]  /*9200*/  SHF.R.U64 R42, R58, 0x10, R59 ;  /* 0x000000103a2a7819 */ /* 0x000fe2000000123b */
[-C--:B------:R-:W-:Y:S01]  /*9210*/  FMUL.FTZ R56, R48, R50.reuse ;  /* 0x0000003230387220 */ /* 0x080fe20000410000 */
[----:B------:R-:W-:Y:S02]  /*9220*/  SHF.R.U32.HI R70, RZ, 0x10, R71 ;  /* 0x00000010ff467819 */ /* 0x000fe40000011647 */
[----:B------:R-:W-:Y:S01]  /*9230*/  PRMT R152, R152, 0x5410, R41 ;  /* 0x0000541098987816 */ /* 0x000fe20000000029 */
[----:B------:R-:W-:Y:S01]  /*9240*/  IMAD.U32 R41, R57, 0x10000, RZ ;  /* 0x0001000039297824 */ /* 0x000fe200078e00ff */
[----:B------:R-:W-:Y:S02]  /*9250*/  SHF.R.U32.HI R58, RZ, 0x10, R59 ;  /* 0x00000010ff3a7819 */ /* 0x000fe4000001163b */
[----:B------:R-:W-:Y:S01]  /*9260*/  LOP3.LUT R45, R29, 0xffff0000, RZ, 0xc0, !PT ;  /* 0xffff00001d2d7812 */ /* 0x000fe200078ec0ff */
[-C--:B------:R-:W-:Y:S01]  /*9270*/  FMUL.FTZ R60, R48, R41.reuse ;  /* 0x00000029303c7220 */ /* 0x080fe20000410000 */
[----:B------:R-:W-:Y:S01]  /*9280*/  LOP3.LUT R51, R49, 0xffff0000, RZ, 0xc0, !PT ;  /* 0xffff000031337812 */ /* 0x000fe200078ec0ff */
[----:B------:R-:W-:Y:S01]  /*9290*/  FFMA.FTZ R41, R43, R41, -R56 ;  /* 0x000000292b297223 */ /* 0x000fe20000010838 */
[----:B------:R-:W-:Y:S01]  /*92a0*/  PRMT R70, R151, 0x5432, R70 ;  /* 0x0000543297467816 */ /* 0x000fe20000000046 */
[----:B------:R-:W-:Y:S01]  /*92b0*/  FFMA.FTZ R43, R43, R50, R60 ;  /* 0x000000322b2b7223 */ /* 0x000fe2000001003c */
[----:B------:R-:W-:Y:S01]  /*92c0*/  PRMT R58, R149, 0x5432, R58 ;  /* 0x00005432953a7816 */ /* 0x000fe2000000003a */
[----:B------:R-:W-:Y:S01]  /*92d0*/  IMAD.U32 R29, R14, 0x10000, RZ ;  /* 0x000100000e1d7824 */ /* 0x000fe200078e00ff */
[----:B------:R-:W-:Y:S01]  /*92e0*/  LOP3.LUT R48, R57, 0xffff0000, RZ, 0xc0, !PT ;  /* 0xffff000039307812 */ /* 0x000fe200078ec0ff */
[----:B------:R-:W-:Y:S01]  /*92f0*/  FMUL.FTZ R57, R45, R51 ;  /* 0x000000332d397220 */ /* 0x000fe20000410000 */
[----:B------:R-:W-:Y:S01]  /*9300*/  LOP3.LUT R38, R13, 0xffff0000, RZ, 0xc0, !PT ;  /* 0xffff00000d267812 */ /* 0x000fe200078ec0ff */
[----:B------:R-:W-:Y:S01]  /*9310*/  IMAD.U32 R49, R58, 0x10000, RZ ;  /* 0x000100003a317824 */ /* 0x000fe200078e00ff */
[----:B------:R-:W-:Y:S01]  /*9320*/  SHF.L.U32 R56, R70, 0x10, RZ ;  /* 0x0000001046387819 */ /* 0x000fe200000006ff */
[-C--:B------:R-:W-:Y:S01]  /*9330*/  FMUL.FTZ R45, R45, R48.reuse ;  /* 0x000000302d2d7220 */ /* 0x080fe20000410000 */
[----:B------:R-:W-:Y:S01]  /*9340*/  LOP3.LUT R31, R31, 0xffff0000, RZ, 0xc0, !PT ;  /* 0xffff00001f1f7812 */ /* 0x000fe200078ec0ff */
[----:B------:R-:W-:Y:S01]  /*9350*/  FFMA.FTZ R48, R38, R48, -R57 ;  /* 0x0000003026307223 */ /* 0x000fe20000010839 */
[----:B------:R-:W-:Y:S01]  /*9360*/  LOP3.LUT R70, R70, 0xffff0000, RZ, 0xc0, !PT ;  /* 0xffff000046467812 */ /* 0x000fe200078ec0ff */
[C---:B------:R-:W-:Y:S01]  /*9370*/  FMUL.FTZ R57, R47.reuse, R56 ;  /* 0x000000382f397220 */ /* 0x040fe20000410000 */
[----:B------:R-:W-:Y:S01]  /*9380*/  LOP3.LUT R50, R58, 0xffff0000, RZ, 0xc0, !PT ;  /* 0xffff00003a327812 */ /* 0x000fe200078ec0ff */
[----:B------:R-:W-:Y:S01]  /*9390*/  FMUL.FTZ R47, R47, R49 ;  /* 0x000000312f2f7220 */ /* 0x000fe20000410000 */
[----:B------:R-:W-:Y:S01]  /*93a0*/  PRMT R39, R150, 0x5410, R39 ;  /* 0x0000541096277816 */ /* 0x000fe20000000027 */
[----:B------:R-:W-:Y:S01]  /*93b0*/  IMAD.U32 R13, R28, 0x10000, RZ ;  /* 0x000100001c0d7824 */ /* 0x000fe200078e00ff */
[----:B------:R-:W-:Y:S01]  /*93c0*/  LOP3.LUT R15, R15, 0xffff0000, RZ, 0xc0, !PT ;  /* 0xffff00000f0f7812 */ /* 0x000fe200078ec0ff */
[----:B------:R-:W-:Y:S01]  /*93d0*/  FFMA.FTZ R38, R38, R51, R45 ;  /* 0x0000003326267223 */ /* 0x000fe2000001002d */
[C---:B------:R-:W-:Y:S01]  /*93e0*/  FMUL.FTZ R60, R31.reuse, R70 ;  /* 0x000000461f3c7220 */ /* 0x040fe20000410000 */
[----:B------:R-:W-:Y:S01]  /*93f0*/  FMUL.FTZ R62, R31, R50 ;  /* 0x000000321f3e7220 */ /* 0x000fe20000410000 */
[----:B------:R-:W-:Y:S01]  /*9400*/  LOP3.LUT R28, R28, 0xffff0000, RZ, 0xc0, !PT ;  /* 0xffff00001c1c7812 */ /* 0x000fe200078ec0ff */
[----:B------:R-:W-:Y:S01]  /*9410*/  FFMA.FTZ R45, R44, R49, -R57 ;  /* 0x000000312c2d7223 */ /* 0x000fe20000010839 */
[----:B------:R-:W-:Y:S01]  /*9420*/  LOP3.LUT R31, R152, 0xffff0000, RZ, 0xc0, !PT ;  /* 0xffff0000981f7812 */ /* 0x000fe200078ec0ff */
[----:B------:R-:W-:Y:S01]  /*9430*/  FFMA.FTZ R44, R44, R56, R47 ;  /* 0x000000382c2c7223 */ /* 0x000fe2000001002f */
[----:B------:R-:W-:Y:S01]  /*9440*/  IMAD.U32 R58, R152, 0x10000, RZ ;  /* 0x00010000983a7824 */ /* 0x000fe200078e00ff */
[----:B------:R-:W-:Y:S01]  /*9450*/  LOP3.LUT R12, R12, 0xffff0000, RZ, 0xc0, !PT ;  /* 0xffff00000c0c7812 */ /* 0x000fe200078ec0ff */
[----:B------:R-:W-:-:S02]  /*9460*/  IMAD.U32 R56, R39, 0x10000, RZ ;  /* 0x0001000027387824 */ /* 0x000fc400078e00ff */
[----:B------:R-:W-:Y:S01]  /*9470*/  FFMA.FTZ R50, R15, R50, -R60 ;  /* 0x000000320f327223 */ /* 0x000fe2000001083c */
[----:B------:R-:W-:Y:S01]  /*9480*/  LOP3.LUT R39, R39, 0xffff0000, RZ, 0xc0, !PT ;  /* 0xffff000027277812 */ /* 0x000fe200078ec0ff */
[----:B------:R-:W-:Y:S01]  /*9490*/  FFMA.FTZ R51, R15, R70, R62 ;  /* 0x000000460f337223 */ /* 0x000fe2000001003e */
[----:B------:R-:W-:Y:S01]  /*94a0*/  FMUL.FTZ R60, R13, R58 ;  /* 0x0000003a0d3c7220 */ /* 0x000fe20000410000 */
[C---:B------:R-:W-:Y:S01]  /*94b0*/  FMUL.FTZ R15, R28.reuse, R31 ;  /* 0x0000001f1c0f7220 */ /* 0x040fe20000410000 */
[----:B------:R-:W-:Y:S01]  /*94c0*/  PRMT R46, R151, 0x5410, R46 ;  /* 0x00005410972e7816 */ /* 0x000fe2000000002e */
[----:B------:R-:W-:Y:S01]  /*94d0*/  FMUL.FTZ R13, R13, R56 ;  /* 0x000000380d0d7220 */ /* 0x000fe20000410000 */
[----:B------:R-:W-:Y:S01]  /*94e0*/  PRMT R42, R149, 0x5410, R42 ;  /* 0x00005410952a7816 */ /* 0x000fe2000000002a */
[----:B------:R-:W-:Y:S01]  /*94f0*/  FMUL.FTZ R49, R28, R39 ;  /* 0x000000271c317220 */ /* 0x000fe20000410000 */
[----:B------:R-:W-:Y:S01]  /*9500*/  LOP3.LUT R40, R14, 0xffff0000, RZ, 0xc0, !PT ;  /* 0xffff00000e287812 */ /* 0x000fe200078ec0ff */
[----:B------:R-:W-:-:S02]  /*9510*/  IMAD.U32 R14, R30, 0x10000, RZ ;  /* 0x000100001e0e7824 */ /* 0x000fc400078e00ff */
[----:B------:R-:W-:Y:S01]  /*9520*/  FFMA.FTZ R47, R12, R39, -R15 ;  /* 0x000000270c2f7223 */ /* 0x000fe2000001080f */
[----:B------:R-:W-:Y:S01]  /*9530*/  LOP3.LUT R30, R30, 0xffff0000, RZ, 0xc0, !PT ;  /* 0xffff00001e1e7812 */ /* 0x000fe200078ec0ff */
[C---:B------:R-:W-:Y:S01]  /*9540*/  FFMA.FTZ R58, R11.reuse, R58, R13 ;  /* 0x0000003a0b3a7223 */ /* 0x040fe2000001000d */
[C---:B------:R-:W-:Y:S01]  /*9550*/  LOP3.LUT R39, R46.reuse, 0xffff0000, RZ, 0xc0, !PT ;  /* 0xffff00002e277812 */ /* 0x040fe200078ec0ff */
[----:B------:R-:W-:Y:S01]  /*9560*/  FFMA.FTZ R60, R11, R56, -R60 ;  /* 0x000000380b3c7223 */ /* 0x000fe2000001083c */
[----:B------:R-:W-:Y:S01]  /*9570*/  IMAD.U32 R15, R46, 0x10000, RZ ;  /* 0x000100002e0f7824 */ /* 0x000fe200078e00ff */
[C---:B------:R-:W-:Y:S01]  /*9580*/  LOP3.LUT R13, R42.reuse, 0xffff0000, RZ, 0xc0, !PT ;  /* 0xffff00002a0d7812 */ /* 0x040fe200078ec0ff */
[----:B------:R-:W-:Y:S02]  /*9590*/  IMAD.U32 R11, R42, 0x10000, RZ ;  /* 0x000100002a0b7824 */ /* 0x000fe400078e00ff */
[----:B------:R-:W-:Y:S01]  /*95a0*/  FFMA.FTZ R49, R12, R31, R49 ;  /* 0x0000001f0c317223 */ /* 0x000fe20000010031 */
[----:B------:R-:W-:Y:S01]  /*95b0*/  FMUL.FTZ R12, R14, R15 ;  /* 0x0000000f0e0c7220 */ /* 0x000fe20000410000 */
        /* <DEDUP_REMOVED lines=17> */
[----:B------:R-:W-:-:S02]  /*96d0*/  F2FP.BF16.F32.PACK_AB R29, R38, R43 ;  /* 0x0000002b261d723e */ /* 0x000fc400000010ff */
[----:B------:R-:W-:-:S07]  /*96e0*/  F2FP.BF16.F32.PACK_AB R28, R49, R58 ;  /* 0x0000003a311c723e */ /* 0x000fce00000010ff */
.L_x_2783:
[----:B------:R-:W-:Y:S05]  /*96f0*/  BSYNC B2 ;  /* 0x0000000000027941 */ /* 0x000fea0003800000 */
.L_x_2782:
[----:B--2---:R4:W-:Y:S04]  /*9700*/  ST.E.128 desc[UR60][R34.64], R12 ;  /* 0x0000000c22007985 */ /* 0x0049e8000c101d3c */
[----:B---3--:R4:W-:Y:S02]  /*9710*/  @!P4 ST.E.128 desc[UR60][R36.64], R28 ;  /* 0x0000001c2400c985 */ /* 0x0089e4000c101d3c */
.L_x_2781:
[----:B------:R-:W-:Y:S05]  /*9720*/  BSYNC B1 ;  /* 0x0000000000017941 */ /* 0x000fea0003800000 */
.L_x_2780:
        /* <DEDUP_REMOVED lines=12> */
[----:B------:R-:W-:Y:S02]  /*97f0*/  LEA.HI R12, R12, R135, RZ, 0x3 ;  /* 0x000000870c0c7211 */ /* 0x000fe400078f18ff */
[----:B0-----:R-:W-:Y:S02]  /*9800*/  LOP3.LUT R11, R177, 0x38, R36, 0xf8, !PT ;  /* 0x00000038b10b7812 */ /* 0x001fe400078ef824 */
[----:B------:R-:W-:Y:S02]  /*9810*/  SHF.R.S32.HI R13, RZ, 0x3, R12 ;  /* 0x00000003ff0d7819 */ /* 0x000fe4000001140c */
[----:B------:R-:W-:-:S03]  /*9820*/  LOP3.LUT R11, R11, R220, RZ, 0x3c, !PT ;  /* 0x000000dc0b0b7212 */ /* 0x000fc600078e3cff */
[----:B------:R-:W-:-:S04]  /*9830*/  IMAD R12, R13, 0x1800, R184 ;  /* 0x000018000d0c7824 */ /* 0x000fc800078e02b8 */
        /* <DEDUP_REMOVED lines=20> */
[----:B------:R-:W-:Y:S01]  /*9980*/  PRMT R47, R148, 0x5432, R47 ;  /* 0x00005432942f7816 */ /* 0x000fe2000000002f */
[----:B0-----:R-:W-:Y:S01]  /*9990*/  IMAD.U32 R11, R14, 0x10000, RZ ;  /* 0x000100000e0b7824 */ /* 0x001fe200078e00ff */
[----:B------:R-:W-:-:S02]  /*99a0*/  SHF.R.U64 R49, R64, 0x10, R65 ;  /* 0x0000001040317819 */ /* 0x000fc40000001241 */
[----:B------:R-:W-:Y:S02]  /*99b0*/  LOP3.LUT R44, R29, 0xffff0000, RZ, 0xc0, !PT ;  /* 0xffff00001d2c7812 */ /* 0x000fe400078ec0ff */
[----:B------:R-:W-:Y:S02]  /*99c0*/  SHF.R.U64 R50, R66, 0x10, R67 ;  /* 0x0000001042327819 */ /* 0x000fe40000001243 */
[----:B------:R-:W-:Y:S01]  /*99d0*/  LOP3.LUT R39, R15, 0xffff0000, RZ, 0xc0, !PT ;  /* 0xffff00000f277812 */ /* 0x000fe200078ec0ff */
[----:B------:R-:W-:Y:S01]  /*99e0*/  IMAD.U32 R15, R146, 0x10000, RZ ;  /* 0x00010000920f7824 */ /* 0x000fe200078e00ff */
[----:B------:R-:W-:Y:S01]  /*99f0*/  PRMT R29, R145, 0x5410, R48 ;  /* 0x00005410911d7816 */ /* 0x000fe20000000030 */
[----:B------:R-:W-:Y:S01]  /*9a00*/  IMAD.U32 R48, R47, 0x10000, RZ ;  /* 0x000100002f307824 */ /* 0x000fe200078e00ff */
[----:B------:R-:W-:Y:S01]  /*9a10*/  SHF.R.U32.HI R54, RZ, 0x10, R55 ;  /* 0x00000010ff367819 */ /* 0x000fe20000011637 */
[CC--:B------:R-:W-:Y:S01]  /*9a20*/  FMUL.FTZ R53, R43.reuse, R15.reuse ;  /* 0x0000000f2b357220 */ /* 0x0c0fe20000410000 */
[----:B------:R-:W-:Y:S01]  /*9a30*/  SHF.R.U32.HI R66, RZ, 0x10, R67 ;  /* 0x00000010ff427819 */ /* 0x000fe20000011643 */
[-C--:B------:R-:W-:Y:S01]  /*9a40*/  FMUL.FTZ R51, R43, R48.reuse ;  /* 0x000000302b337220 */ /* 0x080fe20000410000 */
[----:B------:R-:W-:Y:S01]  /*9a50*/  PRMT R148, R148, 0x5410, R49 ;  /* 0x0000541094947816 */ /* 0x000fe20000000031 */
[C---:B------:R-:W-:Y:S01]  /*9a60*/  FFMA.FTZ R53, R40.reuse, R48, R53 ;  /* 0x0000003028357223 */ /* 0x040fe20000010035 */
[----:B------:R-:W-:Y:S01]  /*9a70*/  PRMT R49, R147, 0x5410, R50 ;  /* 0x0000541093317816 */ /* 0x000fe20000000032 */
[----:B------:R-:W-:Y:S01]  /*9a80*/  FFMA.FTZ R15, R40, R15, -R51 ;  /* 0x0000000f280f7223 */ /* 0x000fe20000010833 */
[----:B------:R-:W-:-:S02]  /*9a90*/  PRMT R145, R145, 0x5432, R54 ;  /* 0x0000543291917816 */ /* 0x000fc40000000036 */
        /* <DEDUP_REMOVED lines=11> */
[-C--:B------:R-:W-:Y:S01]  /*9b50*/  FMUL.FTZ R54, R45, R40.reuse ;  /* 0x000000282d367220 */ /* 0x080fe20000410000 */
[----:B------:R-:W-:Y:S01]  /*9b60*/  FFMA.FTZ R52, R41, R47, R44 ;  /* 0x0000002f29347223 */ /* 0x000fe2000001002c */
[----:B------:R-:W-:Y:S01]  /*9b70*/  LOP3.LUT R44, R145, 0xffff0000, RZ, 0xc0, !PT ;  /* 0xffff0000912c7812 */ /* 0x000fe200078ec0ff */
[C---:B------:R-:W-:Y:S01]  /*9b80*/  FFMA.FTZ R51, R42.reuse, R40, -R51 ;  /* 0x000000282a337223 */ /* 0x040fe20000010833 */
[----:B------:R-:W-:Y:S01]  /*9b90*/  FFMA.FTZ R54, R42, R43, R54 ;  /* 0x0000002b2a367223 */ /* 0x000fe20000010036 */
[----:B------:R-:W-:Y:S01]  /*9ba0*/  FFMA.FTZ R50, R41, R146, -R50 ;  /* 0x0000009229327223 */ /* 0x000fe20000010832 */
[----:B------:R-:W-:Y:S01]  /*9bb0*/  FMUL.FTZ R42, R31, R48 ;  /* 0x000000301f2a7220 */ /* 0x000fe20000410000 */
[----:B------:R-:W-:-:S02]  /*9bc0*/  IMAD.U32 R41, R148, 0x10000, RZ ;  /* 0x0001000094297824 */ /* 0x000fc400078e00ff */
[-C--:B------:R-:W-:Y:S01]  /*9bd0*/  FMUL.FTZ R56, R31, R44.reuse ;  /* 0x0000002c1f387220 */ /* 0x080fe20000410000 */
[----:B------:R-:W-:Y:S02]  /*9be0*/  IMAD.U32 R40, R46, 0x10000, RZ ;  /* 0x000100002e287824 */ /* 0x000fe400078e00ff */
[----:B------:R-:W-:Y:S01]  /*9bf0*/  FFMA.FTZ R44, R39, R44, -R42 ;  /* 0x0000002c272c7223 */ /* 0x000fe2000001082a */
[-C--:B------:R-:W-:Y:S01]  /*9c00*/  FMUL.FTZ R42, R38, R41.reuse ;  /* 0x00000029262a7220 */ /* 0x080fe20000410000 */
[----:B------:R-:W-:Y:S01]  /*9c10*/  LOP3.LUT R28, R28, 0xffff0000, RZ, 0xc0, !PT ;  /* 0xffff00001c1c7812 */ /* 0x000fe200078ec0ff */
[-C--:B------:R-:W-:Y:S01]  /*9c20*/  FMUL.FTZ R38, R38, R40.reuse ;  /* 0x0000002826267220 */ /* 0x080fe20000410000 */
[----:B------:R-:W-:Y:S01]  /*9c30*/  LOP3.LUT R43, R148, 0xffff0000, RZ, 0xc0, !PT ;  /* 0xffff0000942b7812 */ /* 0x000fe200078ec0ff */
[C---:B------:R-:W-:Y:S01]  /*9c40*/  FFMA.FTZ R42, R37.reuse, R40, -R42 ;  /* 0x00000028252a7223 */ /* 0x040fe2000001082a */
[----:B------:R-:W-:Y:S01]  /*9c50*/  LOP3.LUT R31, R46, 0xffff0000, RZ, 0xc0, !PT ;  /* 0xffff00002e1f7812 */ /* 0x000fe200078ec0ff */
[----:B------:R-:W-:Y:S01]  /*9c60*/  FFMA.FTZ R37, R37, R41, R38 ;  /* 0x0000002925257223 */ /* 0x000fe20000010026 */
[----:B------:R-:W-:Y:S01]  /*9c70*/  LOP3.LUT R12, R12, 0xffff0000, RZ, 0xc0, !PT ;  /* 0xffff00000c0c7812 */ /* 0x000fe200078ec0ff */
[----:B------:R-:W-:-:S02]  /*9c80*/  IMAD.U32 R13, R30, 0x10000, RZ ;  /* 0x000100001e0d7824 */ /* 0x000fc400078e00ff */
[----:B------:R-:W-:Y:S01]  /*9c90*/  FFMA.FTZ R45, R39, R48, R56 ;  /* 0x00000030272d7223 */ /* 0x000fe20000010038 */
[C---:B------:R-:W-:Y:S01]  /*9ca0*/  IMAD.U32 R38, R49.reuse, 0x10000, RZ ;  /* 0x0001000031267824 */ /* 0x040fe200078e00ff */
[----:B------:R-:W-:Y:S01]  /*9cb0*/  LOP3.LUT R30, R30, 0xffff0000, RZ, 0xc0, !PT ;  /* 0xffff00001e1e7812 */ /* 0x000fe200078ec0ff */
[C---:B------:R-:W-:Y:S01]  /*9cc0*/  FMUL.FTZ R39, R28.reuse, R43 ;  /* 0x0000002b1c277220 */ /* 0x040fe20000410000 */
[----:B------:R-:W-:Y:S01]  /*9cd0*/  LOP3.LUT R49, R49, 0xffff0000, RZ, 0xc0, !PT ;  /* 0xffff000031317812 */ /* 0x000fe200078ec0ff */
[-C--:B------:R-:W-:Y:S01]  /*9ce0*/  FMUL.FTZ R41, R28, R31.reuse ;  /* 0x0000001f1c297220 */ /* 0x080fe20000410000 */
[C---:B------:R-:W-:Y:S01]  /*9cf0*/  IMAD.U32 R28, R29.reuse, 0x10000, RZ ;  /* 0x000100001d1c7824 */ /* 0x040fe200078e00ff */
[----:B------:R-:W-:Y:S01]  /*9d00*/  LOP3.LUT R29, R29, 0xffff0000, RZ, 0xc0, !PT ;  /* 0xffff00001d1d7812 */ /* 0x000fe200078ec0ff */
[----:B------:R-:W-:Y:S01]  /*9d10*/  FFMA.FTZ R39, R12, R31, -R39 ;  /* 0x0000001f0c277223 */ /* 0x000fe20000010827 */
[----:B------:R-:W-:Y:S01]  /*9d20*/  LOP3.LUT R14, R14, 0xffff0000, RZ, 0xc0, !PT ;  /* 0xffff00000e0e7812 */ /* 0x000fe200078ec0ff */
        /* <DEDUP_REMOVED lines=19> */
[----:B------:R-:W-:-:S02]  /*9e60*/  IMAD.MOV.U32 R14, RZ, RZ, R31 ;  /* 0x000000ffff0e7224 */ /* 0x000fc400078e001f */
[----:B------:R-:W-:Y:S02]  /*9e70*/  IMAD.MOV.U32 R15, RZ, RZ, R44 ;  /* 0x000000ffff0f7224 */ /* 0x000fe400078e002c */
[----:B------:R-:W-:-:S07]  /*9e80*/  IMAD.MOV.U32 R31, RZ, RZ, R45 ;  /* 0x000000ffff1f7224 */ /* 0x000fce00078e002d */
.L_x_2785:
[----:B------:R-:W-:Y:S05]  /*9e90*/  BSYNC B1 ;  /* 0x0000000000017941 */ /* 0x000fea0003800000 */
.L_x_2784:
[----:B--2---:R2:W-:Y:S01]  /*9ea0*/  ST.E.128 desc[UR60][R34.64], R12 ;  /* 0x0000000c22007985 */ /* 0x0045e2000c101d3c */
[----:B------:R-:W-:-:S13]  /*9eb0*/  ISETP.GE.AND P4, PT, R36, R131, PT ;  /* 0x000000832400720c */ /* 0x000fda0003f86270 */
[----:B------:R-:W-:Y:S05]  /*9ec0*/  @P4 BRA `(.L_x_2732) ;  /* 0x0000000400e84947 */ /* 0x000fea0003800000 */
[----:B------:R-:W-:-:S05]  /*9ed0*/  IMAD.WIDE R32, R36, 0x2, R32 ;  /* 0x0000000224207825 */ /* 0x000fca00078e0220 */
[----:B---3--:R3:W-:Y:S01]  /*9ee0*/  ST.E.128 desc[UR60][R32.64], R28 ;  /* 0x0000001c20007985 */ /* 0x0087e2000c101d3c */
[----:B------:R-:W-:Y:S05]  /*9ef0*/  BRA `(.L_x_2732) ;  /* 0x0000000400dc7947 */ /* 0x000fea0003800000 */
.L_x_2697:
[----:B------:R-:W2:Y:S02]  /*9f00*/  LDL R11, [R1+0x30] ;  /* 0x00003000010b7983 */ /* 0x000ea40000100800 */
[----:B--2---:R-:W-:-:S13]  /*9f10*/  R2UR UR4, R11 ;  /* 0x000000000b0472ca */ /* 0x004fda00000e0000 */
[----:B------:R-:W-:-:S06]  /*9f20*/  UISETP.NE.AND UP0, UPT, UR4, 0x3, UPT ;  /* 0x000000030400788c */ /* 0x000fcc000bf05270 */
[----:B------:R-:W-:-:S13]  /*9f30*/  PLOP3.LUT P0, PT, PT, PT, UP0, 0x80, 0x0 ;  /* 0x000000000000781c */ /* 0x000fda0003f0f008 */
[----:B------:R-:W-:Y:S05]  /*9f40*/  @!P0 BRA `(.L_x_2786) ;  /* 0x0000000000048947 */ /* 0x000fea0003800000 */
[----:B------:R-:W-:Y:S01]  /*9f50*/  BPT.TRAP 0x1 ;  /* 0x000000040000795c */ /* 0x000fe20000300000 */
.L_x_2786:
[----:B------:R-:W-:Y:S01]  /*9f60*/  IMAD R85, R19, 0x8, R18 ;  /* 0x0000000813557824 */ /* 0x000fe200078e0212 */
[----:B------:R-:W-:Y:S01]  /*9f70*/  SHF.L.U32 R86, R171, 0x1f, RZ ;  /* 0x0000001fab567819 */ /* 0x000fe200000006ff */
[----:B------:R-:W-:Y:S01]  /*9f80*/  BSSY B1, `(.L_x_2787) ;  /* 0x0000004000017945 */ /* 0x000fe20003800000 */
[----:B------:R-:W-:Y:S02]  /*9f90*/  SHF.R.S32.HI R82, RZ, 0x1f, R81 ;  /* 0x0000001fff527819 */ /* 0x000fe40000011451 */
[----:B------:R-:W0:Y:S02]  /*9fa0*/  SYNCS.PHASECHK.TRANS64.TRYWAIT P4, [R85+URZ+0x2a890], R86 ;  /* 0x02a89056550075a7 */ /* 0x000e24000808017f */
[----:B0-----:R-:W-:Y:S05]  /*9fb0*/  @!P4 BRA `(.L_x_2788) ;  /* 0x0000019000f0c947 */ /* 0x001fea0003800000 */
.L_x_3064:
[----:B------:R-:W-:Y:S05]  /*9fc0*/  BSYNC B1 ;  /* 0x0000000000017941 */ /* 0x000fea0003800000 */
.L_x_2787:
        /* <DEDUP_REMOVED lines=13> */
[----:B------:R-:W-:Y:S01]  /*a0a0*/  IMAD R11, R0, UR4, RZ ;  /* 0x00000004000b7c24 */ /* 0x000fe2000f8e02ff */
[----:B------:R-:W-:Y:S01]  /*a0b0*/  IADD3 R13, R13, R15, RZ ;  /* 0x0000000f0d0d7210 */ /* 0x000fe20007ffe0ff */
[----:B------:R-:W-:Y:S02]  /*a0c0*/  IMAD.IADD R36, R84, 0x1, -R170 ;  /* 0x0000000154247824 */ /* 0x000fe400078e0aaa */
        /* <DEDUP_REMOVED lines=11> */
.L_x_3068:
        /* <DEDUP_REMOVED lines=37> */
.L_x_2791:
[----:B------:R-:W-:Y:S05]  /*a3d0*/  BSYNC B1 ;  /* 0x0000000000017941 */ /* 0x000fea0003800000 */
.L_x_2790:
[----:B------:R-:W-:-:S03]  /*a3e0*/  UMOV UR4, 0xffffffff ;  /* 0xffffffff00047882 */ /* 0x000fc60000000000 */
[----:B------:R-:W-:Y:S05]  /*a3f0*/  BRA.DIV UR4, `(.L_x_2792) ;  /* 0x0000019204407947 */ /* 0x000fea000b800000 */
[----:B--2---:R2:W0:Y:S04]  /*a400*/  SHFL.IDX PT, R33, R35, 0x1, 0x1c1f ;  /* 0x003c1f0023217f89 */ /* 0x00442800000e0000 */
[----:B---3--:R2:W3:Y:S02]  /*a410*/  SHFL.IDX PT, R32, R34, 0x1, 0x1c1f ;  /* 0x003c1f0022207f89 */ /* 0x0084e400000e0000 */
.L_x_3072:
        /* <DEDUP_REMOVED lines=37> */
.L_x_2732:
[----:B------:R-:W-:Y:S05]  /*a670*/  BSYNC B0 ;  /* 0x0000000000007941 */ /* 0x000fea0003800000 */
.L_x_2696:
        /* <DEDUP_REMOVED lines=17> */
.L_x_2794:
[----:B------:R-:W-:Y:S05]  /*a790*/  BSYNC B0 ;  /* 0x0000000000007941 */ /* 0x000fea0003800000 */
.L_x_2793:
[----:B------:R-:W3:Y:S01]  /*a7a0*/  SYNCS.PHASECHK.TRANS64.TRYWAIT P0, [R85+URZ+0x2a8b0], R86 ;  /* 0x02a8b056550075a7 */ /* 0x000ee2000800017f */
[----:B------:R-:W-:Y:S04]  /*a7b0*/  BSSY B0, `(.L_x_2795) ;  /* 0x0000002000007945 */ /* 0x000fe80003800000 */
[----:B---3--:R-:W-:Y:S05]  /*a7c0*/  @!P0 BRA `(.L_x_2796) ;  /* 0x0000018c00988947 */ /* 0x008fea0003800000 */
.L_x_3073:
[----:B------:R-:W-:Y:S05]  /*a7d0*/  BSYNC B0 ;  /* 0x0000000000007941 */ /* 0x000fea0003800000 */
.L_x_2795:
        /* <DEDUP_REMOVED lines=11> */
[C---:B------:R-:W-:Y:S02]  /*a890*/  IMAD R83, R80.reuse, UR5, R83 ;  /* 0x0000000550537c24 */ /* 0x040fe4000f8e0253 */
[----:B------:R-:W-:Y:S01]  /*a8a0*/  IMAD.WIDE.U32 R12, R80, UR4, R12 ;  /* 0x00000004500c7c25 */ /* 0x000fe2000f8e000c */
[----:B------:R-:W-:-:S03]  /*a8b0*/  ULDC.64 UR4, c[0x0][0x330] ;  /* 0x0000cc0000047ab9 */ /* 0x000fc60000000a00 */
[----:B0-----:R-:W-:Y:S02]  /*a8c0*/  IMAD R11, R0, UR4, RZ ;  /* 0x00000004000b7c24 */ /* 0x001fe4000f8e02ff */
        /* <DEDUP_REMOVED lines=9> */
[----:B-1----:R-:W-:Y:S02]  /*a960*/  IMAD R34, R28, 0x2, R119 ;  /* 0x000000021c227824 */ /* 0x002fe400078e0277 */
[----:B------:R0:W1:Y:S04]  /*a970*/  SHFL.IDX PT, R28, R32, RZ, 0x1c1f ;  /* 0x001c1fff201c7589 */ /* 0x00006800000e0000 */
[----:B------:R0:W2:Y:S01]  /*a980*/  SHFL.IDX PT, R29, R11, RZ, 0x1c1f ;  /* 0x001c1fff0b1d7589 */ /* 0x0000a200000e0000 */
[----:B------:R-:W-:Y:S05]  /*a990*/  @!P0 BRA `(.L_x_2798) ;  /* 0x0000000000508947 */ /* 0x000fea0003800000 */
[----:B------:R-:W-:-:S13]  /*a9a0*/  ISETP.NE.AND P5, PT, R4, RZ, PT ;  /* 0x000000ff0400720c */ /* 0x000fda0003fa5270 */
[----:B------:R-:W4:Y:S01]  /*a9b0*/  @P5 LDS.128 R12, [R33] ;  /* 0x00000000210c5984 */ /* 0x000f220000000c00 */
[----:B-1----:R-:W-:-:S04]  /*a9c0*/  @P5 LEA R30, P0, R16, R28, 0x1 ;  /* 0x0000001c101e5211 */ /* 0x002fc800078008ff */
[----:B--2---:R-:W-:Y:S02]  /*a9d0*/  @P5 LEA.HI.X R31, R16, R29, R17, 0x1, P0 ;  /* 0x0000001d101f5211 */ /* 0x004fe400000f0c11 */
[----:B------:R-:W-:-:S13]  /*a9e0*/  ISETP.NE.AND P0, PT, R9, RZ, PT ;  /* 0x000000ff0900720c */ /* 0x000fda0003f05270 */
[----:B------:R-:W-:Y:S01]  /*a9f0*/  @P0 IMAD.SHL.U32 R35, R166, 0x8, RZ ;  /* 0x00000008a6230824 */ /* 0x000fe200078e00ff */
[----:B----4-:R1:W-:Y:S01]  /*aa00*/  @P5 ST.E.128 desc[UR60][R30.64], R12 ;  /* 0x0000000c1e005985 */ /* 0x0103e2000c101d3c */
[----:B------:R-:W-:-:S03]  /*aa10*/  ISETP.NE.AND P5, PT, R10, RZ, PT ;  /* 0x000000ff0a00720c */ /* 0x000fc60003fa5270 */
[----:B------:R-:W2:Y:S01]  /*aa20*/  @P0 LDS.128 R12, [R34] ;  /* 0x00000000220c0984 */ /* 0x000ea20000000c00 */
[----:B-1----:R-:W-:-:S09]  /*aa30*/  @P0 IMAD.WIDE R30, R35, 0x2, R28 ;  /* 0x00000002231e0825 */ /* 0x002fd200078e021c */
[----:B------:R-:W-:Y:S01]  /*aa40*/  @P5 IMAD.SHL.U32 R35, R167, 0x8, RZ ;  /* 0x00000008a7235824 */ /* 0x000fe200078e00ff */
        /* <DEDUP_REMOVED lines=9> */
.L_x_2798:
[----:B------:R-:W-:Y:S05]  /*aae0*/  BSYNC B0 ;  /* 0x0000000000007941 */ /* 0x000fea0003800000 */
.L_x_2797:
[----:B------:R-:W-:Y:S01]  /*aaf0*/  ISETP.GE.AND P0, PT, R84, 0x41, PT ;  /* 0x000000415400780c */ /* 0x000fe20003f06270 */
[----:B--2-4-:R2:W4:Y:S01]  /*ab00*/  SHFL.IDX PT, R29, R11, 0x1, 0x1c1f ;  /* 0x003c1f000b1d7f89 */ /* 0x01452200000e0000 */
[----:B------:R-:W-:Y:S03]  /*ab10*/  BSSY B0, `(.L_x_2799) ;  /* 0x0000017000007945 */ /* 0x000fe60003800000 */
[----:B-1----:R2:W1:Y:S08]  /*ab20*/  SHFL.IDX PT, R28, R32, 0x1, 0x1c1f ;  /* 0x003c1f00201c7f89 */ /* 0x00247000000e0000 */
[----:B--2---:R-:W-:Y:S05]  /*ab30*/  @!P0 BRA `(.L_x_2800) ;  /* 0x0000000000508947 */ /* 0x004fea0003800000 */
[----:B------:R-:W-:-:S13]  /*ab40*/  ISETP.NE.AND P5, PT, R4, RZ, PT ;  /* 0x000000ff0400720c */ /* 0x000fda0003fa5270 */
[----:B------:R-:W2:Y:S01]  /*ab50*/  @P5 LDS.128 R12, [R33+0x2000] ;  /* 0x00200000210c5984 */ /* 0x000ea20000000c00 */
[----:B-1----:R-:W-:-:S04]  /*ab60*/  @P5 LEA R30, P0, R16, R28, 0x1 ;  /* 0x0000001c101e5211 */ /* 0x002fc800078008ff */
[----:B----4-:R-:W-:Y:S02]  /*ab70*/  @P5 LEA.HI.X R31, R16, R29, R17, 0x1, P0 ;  /* 0x0000001d101f5211 */ /* 0x010fe400000f0c11 */
[----:B------:R-:W-:-:S13]  /*ab80*/  ISETP.NE.AND P0, PT, R9, RZ, PT ;  /* 0x000000ff0900720c */ /* 0x000fda0003f05270 */
[----:B0-----:R-:W-:Y:S01]  /*ab90*/  @P0 IMAD.SHL.U32 R11, R166, 0x8, RZ ;  /* 0x00000008a60b0824 */ /* 0x001fe200078e00ff */
[----:B--2---:R0:W-:Y:S01]  /*aba0*/  @P5 ST.E.128 desc[UR60][R30.64], R12 ;  /* 0x0000000c1e005985 */ /* 0x0041e2000c101d3c */
        /* <DEDUP_REMOVED lines=13> */
.L_x_2800:
[----:B------:R-:W-:Y:S05]  /*ac80*/  BSYNC B0 ;  /* 0x0000000000007941 */ /* 0x000fea0003800000 */
.L_x_2799:
        /* <DEDUP_REMOVED lines=17> */
[----:B---3--:R-:W-:Y:S06]  /*ada0*/  @P5 BRA `(.L_x_2801) ;  /* 0xffffff78001c5947 */ /* 0x008fec000383ffff */
.L_x_2691:
[----:B------:R-:W2:Y:S01]  /*adb0*/  LDC R0, c[0x0][0x448] ;  /* 0x00011200ff007b82 */ /* 0x000ea20000000800 */
[----:B------:R-:W-:Y:S01]  /*adc0*/  VIADD R3, R185, 0x7f ;  /* 0x0000007fb9037836 */ /* 0x000fe20000000000 */
        /* <DEDUP_REMOVED lines=16> */
[----:B0-----:R-:W-:Y:S02]  /*aed0*/  CS2R R32, SRZ ;  /* 0x0000000000207805 */ /* 0x001fe4000001ff00 */
[----:B------:R-:W-:Y:S02]  /*aee0*/  CS2R R62, SRZ ;  /* 0x00000000003e7805 */ /* 0x000fe4000001ff00 */
[----:B------:R-:W-:-:S02]  /*aef0*/  CS2R R60, SRZ ;  /* 0x00000000003c7805 */ /* 0x000fc4000001ff00 */
[----:B------:R-:W-:Y:S02]  /*af00*/  CS2R R58, SRZ ;  /* 0x00000000003a7805 */ /* 0x000fe4000001ff00 */
[----:B------:R-:W-:Y:S02]  /*af10*/  CS2R R56, SRZ ;  /* 0x0000000000387805 */ /* 0x000fe4000001ff00 */
[----:B------:R-:W-:Y:S02]  /*af20*/  CS2R R54, SRZ ;  /* 0x0000000000367805 */ /* 0x000fe4000001ff00 */
[----:B--2---:R-:W-:Y:S02]  /*af30*/  ISETP.NE.AND P1, PT, R0, 0x1, PT ;  /* 0x000000010000780c */ /* 0x004fe40003f25270 */
        /* <DEDUP_REMOVED lines=9> */
[----:B------:R-:W-:Y:S02]  /*afd0*/  IMAD.MOV.U32 R30, RZ, RZ, RZ ;  /* 0x000000ffff1e7224 */ /* 0x000fe400078e00ff */
[----:B------:R-:W-:Y:S01]  /*afe0*/  IMAD.MOV.U32 R10, RZ, RZ, RZ ;  /* 0x000000ffff0a7224 */ /* 0x000fe200078e00ff */
[----:B------:R-:W0:Y:S01]  /*aff0*/  @P1 LDC R0, c[0x0][0x44c] ;  /* 0x00011300ff001b82 */ /* 0x000e220000000800 */
[----:B-1----:R-:W-:Y:S02]  /*b000*/  IMAD.MOV.U32 R28, RZ, RZ, RZ ;  /* 0x000000ffff1c7224 */ /* 0x002fe400078e00ff */
[----:B------:R-:W-:-:S05]  /*b010*/  IMAD.MOV.U32 R99, RZ, RZ, RZ ;  /* 0x000000ffff637224 */ /* 0x000fca00078e00ff */
[----:B------:R-:W1:Y:S01]  /*b020*/  @P1 LDC R5, c[0x0][0x450] ;  /* 0x00011400ff051b82 */ /* 0x000e620000000800 */
[----:B0-----:R-:W-:-:S05]  /*b030*/  @P1 IMAD.HI.U32 R0, R3, R0, RZ ;  /* 0x0000000003001227 */ /* 0x001fca00078e00ff */
[----:B-1----:R-:W-:Y:S02]  /*b040*/  @P1 SHF.R.U32.HI R3, RZ, R5, R0 ;  /* 0x00000005ff031219 */ /* 0x002fe40000011600 */
[----:B------:R-:W-:-:S03]  /*b050*/  PLOP3.LUT P1, PT, PT, PT, PT, 0x80, 0x0 ;  /* 0x000000000000781c */ /* 0x000fc60003f2f070 */
[----:B------:R-:W-:-:S04]  /*b060*/  IMAD.IADD R3, R142, 0x1, R3 ;  /* 0x000000018e037824 */ /* 0x000fc800078e0203 */
[----:B------:R-:W-:-:S05]  /*b070*/  IMAD.HI R3, R3, 0x2aaaaaab, RZ ;  /* 0x2aaaaaab03037827 */ /* 0x000fca00078e02ff */
[----:B------:R-:W-:-:S04]  /*b080*/  SHF.R.U32.HI R0, RZ, 0x1f, R3 ;  /* 0x0000001fff007819 */ /* 0x000fc80000011603 */
[----:B------:R-:W-:Y:S01]  /*b090*/  LEA.HI.SX32 R72, R3, R0, 0x1c ;  /* 0x0000000003487211 */ /* 0x000fe200078fe2ff */
[----:B------:R-:W-:-:S03]  /*b0a0*/  IMAD.MOV.U32 R0, RZ, RZ, RZ ;  /* 0x000000ffff007224 */ /* 0x000fc600078e00ff */
[----:B------:R-:W-:-:S04]  /*b0b0*/  VIMNMX R72, R143, R72, PT ;  /* 0x000000488f487248 */ /* 0x000fc80003fe0100 */
[----:B------:R-:W-:Y:S01]  /*b0c0*/  ISETP.GE.AND P2, PT, R72, 0x1, PT ;  /* 0x000000014800780c */ /* 0x000fe20003f46270 */
[----:B------:R-:W-:-:S12]  /*b0d0*/  @P0 BRA `(.L_x_2803) ;  /* 0x0000000000080947 */ /* 0x000fd80003800000 */
[----:B------:R-:W0:Y:S02]  /*b0e0*/  FENCE.VIEW.ASYNC.G ;  /* 0x00000000000073c6 */ /* 0x000e240000000100 */
[----:B0-----:R-:W-:Y:S06]  /*b0f0*/  BAR.ARV 0xc, 0x180 ;  /* 0x0306000000007b1d */ /* 0x001fec0000002000 */
.L_x_2803:
[----:B------:R-:W-:Y:S05]  /*b100*/  BSYNC B0 ;  /* 0x0000000000007941 */ /* 0x000fea0003800000 */
.L_x_2802:
[----:B------:R-:W-:Y:S01]  /*b110*/  MOV R20, RZ ;  /* 0x000000ff00147202 */ /* 0x000fe20000000f00 */
[----:B------:R-:W-:Y:S01]  /*b120*/  IMAD.MOV.U32 R11, RZ, RZ, RZ ;  /* 0x000000ffff0b7224 */ /* 0x000fe200078e00ff */
[----:B------:R-:W-:Y:S06]  /*b130*/  @!P2 BRA `(.L_x_2804) ;  /* 0x000000ec00c8a947 */ /* 0x000fec0003800000 */
[----:B------:R-:W2:Y:S04]  /*b140*/  LDL R2, [R1+0x34] ;  /* 0x0000340001027983 */ /* 0x000ea80000100800 */
[----:B------:R-:W0:Y:S01]  /*b150*/  SHFL.IDX PT, R0, R222, RZ, 0x1f ;  /* 0x00001fffde007589 */ /* 0x000e2200000e0000 */
[----:B--2---:R-:W-:Y:S02]  /*b160*/  R2UR UR4, R2 ;  /* 0x00000000020472ca */ /* 0x004fe400000e0000 */
[----:B0-----:R-:W-:-:S04]  /*b170*/  LEA.HI R2, R0, R0, RZ, 0x1 ;  /* 0x0000000000027211 */ /* 0x001fc800078f08ff */
[----:B------:R-:W-:-:S05]  /*b180*/  LOP3.LUT R3, R2, 0x1e, RZ, 0xc0, !PT ;  /* 0x0000001e02037812 */ /* 0x000fca00078ec0ff */
[----:B------:R-:W-:Y:S02]  /*b190*/  IMAD.IADD R3, R0, 0x1, -R3 ;  /* 0x0000000100037824 */ /* 0x000fe400078e0a03 */
[----:B------:R-:W-:-:S03]  /*b1a0*/  ULOP3.LUT UP0, URZ, UR4, 0x1bf, URZ, 0xc0, !UPT ;  /* 0x000001bf043f7892 */ /* 0x000fc6000f80c03f */
[----:B------:R-:W-:-:S03]  /*b1b0*/  LEA R3, R3, UR4, 0xd ;  /* 0x0000000403037c11 */ /* 0x000fc6000f8e68ff */
[----:B------:R-:W-:Y:S02]  /*b1c0*/  PLOP3.LUT P0, PT, PT, PT, UP0, 0x80, 0x0 ;  /* 0x000000000000781c */ /* 0x000fe40003f0f008 */
[----:B------:R-:W-:-:S04]  /*b1d0*/  SHF.R.U32.HI R2, RZ, 0x4, R3 ;  /* 0x00000004ff027819 */ /* 0x000fc80000011603 */
[----:B------:R-:W-:-:S07]  /*b1e0*/  LOP3.LUT R2, R2, 0x3fff, RZ, 0xc0, !PT ;  /* 0x00003fff02027812 */ /* 0x000fce00078ec0ff */
        /* <DEDUP_REMOVED lines=16> */
[----:B-1--45:R-:W-:Y:S05]  /*b2f0*/  CALL.ABS.NOINC R14 ;  /* 0x000000000e007343 */ /* 0x032fea0003c00000 */
.L_x_2805:
        /* <DEDUP_REMOVED lines=12> */
.L_x_2809:
[----:B-1----:R1:W2:Y:S02]  /*b3c0*/  SYNCS.PHASECHK.TRANS64.TRYWAIT P0, [R18+URZ+0x2a800], R3 ;  /* 0x02a80003120075a7 */ /* 0x0022a4000800017f */
[----:B--2---:R-:W-:Y:S05]  /*b3d0*/  @!P0 NANOSLEEP.SYNCS 0x989680 ;  /* 0x009896800000895d */ /* 0x004fea0003900000 */
[----:B------:R-:W2:Y:S02]  /*b3e0*/  @!P0 SYNCS.PHASECHK.TRANS64 P0, [R18+URZ+0x2a800], R3 ;  /* 0x02a80003120085a7 */ /* 0x000ea4000800007f */
[----:B--2---:R-:W-:Y:S05]  /*b3f0*/  @!P0 BRA `(.L_x_2809) ;  /* 0xfffffffc00f08947 */ /* 0x004fea000383ffff */
.L_x_2808:
[----:B------:R-:W-:Y:S05]  /*b400*/  BSYNC B0 ;  /* 0x0000000000007941 */ /* 0x000fea0003800000 */
.L_x_2807:
[----:B------:R-:W-:Y:S05]  /*b410*/  BRA `(.L_x_2810) ;  /* 0x0000007400207947 */ /* 0x000fea0003800000 */
.L_x_2806:
        /* <DEDUP_REMOVED lines=12> */
[----:B------:R-:W-:Y:S02]  /*b4e0*/  IMAD R31, R141, UR7, R0 ;  /* 0x000000078d1f7c24 */ /* 0x000fe4000f8e0200 */
        /* <DEDUP_REMOVED lines=19> */
.L_x_2811:
        /* <DEDUP_REMOVED lines=39> */
.L_x_3079:
        /* <DEDUP_REMOVED lines=39> */
[----:B------:R-:W-:-:S02]  /*bb00*/  @!P2 IADD3.X R13, R3, R20, RZ, P6, !PT ;  /* 0x00000014030da210 */ /* 0x000fc400037fe4ff */
[-C--:B------:R-:W-:Y:S01]  /*bb10*/  @!P1 IADD3 R10, P6, R0, R33.reuse, RZ ;  /* 0x00000021000a9210 */ /* 0x080fe20007fde0ff */
[----:B------:R-:W-:Y:S01]  /*bb20*/  @!P2 IMAD.X R31, R5, 0x1, R20, P5 ;  /* 0x00000001051fa824 */ /* 0x000fe200028e0614 */
[----:B------:R-:W-:Y:S01]  /*bb30*/  ISETP.GE.AND P5, PT, R176, UR4, PT ;  /* 0x00000004b0007c0c */ /* 0x000fe2000bfa6270 */
[----:B------:R-:W-:Y:S01]  /*bb40*/  @!P4 IMAD.MOV.U32 R20, RZ, RZ, R0 ;  /* 0x000000ffff14c224 */ /* 0x000fe200078e0000 */
[----:B------:R-:W-:Y:S01]  /*bb50*/  @!P0 SHF.L.U64.HI R36, R172, 0x1, R202 ;  /* 0x00000001ac248819 */ /* 0x000fe200000102ca */
        /* <DEDUP_REMOVED lines=37> */
.L_x_2816:
[----:B------:R-:W-:Y:S05]  /*bdb0*/  BSYNC B1 ;  /* 0x0000000000017941 */ /* 0x000fea0003800000 */
.L_x_2815:
        /* <DEDUP_REMOVED lines=55> */
.L_x_3085:
[----:B------:R-:W-:Y:S01]  /*c130*/  IADD3 R9, R9, 0x40, RZ ;  /* 0x0000004009097810 */ /* 0x000fe20007ffe0ff */
[----:B------:R-:W-:Y:S01]  /*c140*/  BSSY B1, `(.L_x_2818) ;  /* 0x0000054000017945 */ /* 0x000fe20003800000 */
[----:B-1----:R-:W-:Y:S02]  /*c150*/  LOP3.LUT R7, R181, 0x18, R16, 0xf8, !PT ;  /* 0x00000018b5077812 */ /* 0x002fe400078ef810 */
[----:B------:R-:W-:Y:S02]  /*c160*/  CS2R R30, SRZ ;  /* 0x00000000001e7805 */ /* 0x000fe4000001ff00 */
[----:B------:R-:W-:Y:S02]  /*c170*/  ISETP.GE.AND P1, PT, R9, R90, PT ;  /* 0x0000005a0900720c */ /* 0x000fe40003f26270 */
[----:B------:R-:W-:Y:S02]  /*c180*/  CS2R R38, SRZ ;  /* 0x0000000000267805 */ /* 0x000fe4000001ff00 */
[----:B------:R-:W-:-:S02]  /*c190*/  LOP3.LUT R6, R7, R182, RZ, 0x3c, !PT ;  /* 0x000000b607067212 */ /* 0x000fc400078e3cff */
[----:B------:R-:W-:Y:S02]  /*c1a0*/  CS2R R24, SRZ ;  /* 0x0000000000187805 */ /* 0x000fe4000001ff00 */
[----:B------:R-:W-:Y:S02]  /*c1b0*/  LOP3.LUT P0, RZ, R213, 0x4, RZ, 0xc0, !PT ;  /* 0x00000004d5ff7812 */ /* 0x000fe4000780c0ff */
[----:B------:R-:W-:Y:S02]  /*c1c0*/  CS2R R12, SRZ ;  /* 0x00000000000c7805 */ /* 0x000fe4000001ff00 */
[----:B------:R-:W-:Y:S01]  /*c1d0*/  CS2R R8, SRZ ;  /* 0x0000000000087805 */ /* 0x000fe2000001ff00 */
[----:B------:R-:W-:Y:S01]  /*c1e0*/  IMAD.IADD R7, R183, 0x1, R6 ;  /* 0x00000001b7077824 */ /* 0x000fe200078e0206 */
[----:B------:R-:W-:Y:S02]  /*c1f0*/  CS2R R40, SRZ ;  /* 0x0000000000287805 */ /* 0x000fe4000001ff00 */
[----:B------:R-:W-:-:S02]  /*c200*/  CS2R R32, SRZ ;  /* 0x0000000000207805 */ /* 0x000fc4000001ff00 */
[----:B------:R-:W-:Y:S02]  /*c210*/  CS2R R28, SRZ ;  /* 0x00000000001c7805 */ /* 0x000fe4000001ff00 */
        /* <DEDUP_REMOVED lines=70> */
.L_x_2819:
[----:B------:R-:W-:Y:S05]  /*c680*/  BSYNC B1 ;  /* 0x0000000000017941 */ /* 0x000fea0003800000 */
.L_x_2818:
        /* <DEDUP_REMOVED lines=36> */
[----:B------:R-:W-:-:S02]  /*c8d0*/  MOV R7, R41 ;  /* 0x0000002900077202 */ /* 0x000fc40000000f00 */
        /* <DEDUP_REMOVED lines=19> */
[----:B------:R-:W-:Y:S01]  /*ca10*/  PRMT R69, R64, 0x7610, R69 ;  /* 0x0000761040457816 */ /* 0x000fe20000000045 */
[----:B0-----:R-:W-:Y:S06]  /*ca20*/  @!P0 BRA `(.L_x_2821) ;  /* 0x0000016c00f88947 */ /* 0x001fec0003800000 */
.L_x_3086:
[----:B------:R-:W-:Y:S05]  /*ca30*/  BSYNC B1 ;  /* 0x0000000000017941 */ /* 0x000fea0003800000 */
.L_x_2820:
        /* <DEDUP_REMOVED lines=59> */
.L_x_2825:
[----:B------:R-:W-:Y:S05]  /*cdf0*/  BSYNC B2 ;  /* 0x0000000000027941 */ /* 0x000fea0003800000 */
.L_x_2824:
        /* <DEDUP_REMOVED lines=48> */
.L_x_2827:
[----:B------:R-:W-:Y:S05]  /*d100*/  BSYNC B2 ;  /* 0x0000000000027941 */ /* 0x000fea0003800000 */
.L_x_2826:
        /* <DEDUP_REMOVED lines=48> */
.L_x_2829:
[----:B------:R-:W-:Y:S05]  /*d410*/  BSYNC B2 ;  /* 0x0000000000027941 */ /* 0x000fea0003800000 */
.L_x_2828:
        /* <DEDUP_REMOVED lines=18> */
[----:B------:R-:W-:Y:S01]  /*d540*/  IMAD.U32 R48, R7, 0x10000, RZ ;  /* 0x0001000007307824 */ /* 0x000fe200078e00ff */
[----:B------:R-:W-:Y:S01]  /*d550*/  SHF.L.U32 R6, R4, 0x10, RZ ;  /* 0x0000001004067819 */ /* 0x000fe200000006ff */
[C---:B------:R-:W-:Y:S01]  /*d560*/  FMUL.FTZ R52, R47.reuse, R50 ;  /* 0x000000322f347220 */ /* 0x040fe20000410000 */
[----:B------:R-:W-:Y:S01]  /*d570*/  FMUL.FTZ R53, R47, R51 ;  /* 0x000000332f357220 */ /* 0x000fe20000410000 */
[----:B------:R-:W-:Y:S01]  /*d580*/  FMUL.FTZ R47, R49, R87 ;  /* 0x00000057312f7220 */ /* 0x000fe20000410000 */
[----:B------:R-:W-:-:S02]  /*d590*/  IMAD.U32 R7, R5, 0x10000, RZ ;  /* 0x0001000005077824 */ /* 0x000fc400078e00ff */
[----:B------:R-:W-:Y:S01]  /*d5a0*/  FFMA.FTZ R55, R46, R51, R52 ;  /* 0x000000332e377223 */ /* 0x000fe20000010034 */
[-C--:B------:R-:W-:Y:S01]  /*d5b0*/  FMUL.FTZ R51, R49, R85.reuse ;  /* 0x0000005531337220 */ /* 0x080fe20000410000 */
[----:B------:R-:W-:Y:S01]  /*d5c0*/  FFMA.FTZ R85, R48, R85, -R47 ;  /* 0x0000005530557223 */ /* 0x000fe2000001082f */
[----:B------:R-:W-:Y:S01]  /*d5d0*/  IMAD.U32 R49, R88, 0x10000, RZ ;  /* 0x0001000058317824 */ /* 0x000fe200078e00ff */
[----:B------:R-:W-:Y:S01]  /*d5e0*/  LOP3.LUT R4, R4, 0xffff0000, RZ, 0xc0, !PT ;  /* 0xffff000004047812 */ /* 0x000fe200078ec0ff */
[----:B------:R-:W-:Y:S01]  /*d5f0*/  IMAD.U32 R47, R86, 0x10000, RZ ;  /* 0x00010000562f7824 */ /* 0x000fe200078e00ff */
[----:B------:R-:W-:Y:S01]  /*d600*/  LOP3.LUT R5, R5, 0xffff0000, RZ, 0xc0, !PT ;  /* 0xffff000005057812 */ /* 0x000fe200078ec0ff */
[----:B------:R-:W-:Y:S01]  /*d610*/  FFMA.FTZ R50, R46, R50, -R53 ;  /* 0x000000322e327223 */ /* 0x000fe20000010835 */
        /* <DEDUP_REMOVED lines=16> */
.L_x_2831:
[----:B------:R-:W-:Y:S05]  /*d720*/  BSYNC B2 ;  /* 0x0000000000027941 */ /* 0x000fea0003800000 */
.L_x_2830:
        /* <DEDUP_REMOVED lines=48> */
.L_x_2833:
[----:B------:R-:W-:Y:S05]  /*da30*/  BSYNC B2 ;  /* 0x0000000000027941 */ /* 0x000fea0003800000 */
.L_x_2832:
        /* <DEDUP_REMOVED lines=47> */
.L_x_2823:
[----:B------:R-:W-:Y:S05]  /*dd30*/  BSYNC B1 ;  /* 0x0000000000017941 */ /* 0x000fea0003800000 */
.L_x_2822:
        /* <DEDUP_REMOVED lines=57> */
.L_x_2836:
[----:B------:R-:W-:Y:S05]  /*e0d0*/  BSYNC B1 ;  /* 0x0000000000017941 */ /* 0x000fea0003800000 */
.L_x_2835:
        /* <DEDUP_REMOVED lines=27> */
[----:B------:R-:W-:Y:S01]  /*e290*/  SHF.L.U32 R31, R98, 0x10, RZ ;  /* 0x00000010621f7819 */ /* 0x000fe200000006ff */
[----:B------:R-:W-:Y:S01]  /*e2a0*/  IMAD.U32 R33, R96, 0x10000, RZ ;  /* 0x0001000060217824 */ /* 0x000fe200078e00ff */
[----:B------:R-:W-:Y:S01]  /*e2b0*/  LOP3.LUT R4, R4, 0xffff0000, RZ, 0xc0, !PT ;  /* 0xffff000004047812 */ /* 0x000fe200078ec0ff */
[----:B------:R-:W-:Y:S01]  /*e2c0*/  FFMA.FTZ R34, R30, R34, -R37 ;  /* 0x000000221e227223 */ /* 0x000fe20000010825 */
        /* <DEDUP_REMOVED lines=17> */
.L_x_2838:
[----:B------:R-:W-:Y:S05]  /*e3e0*/  BSYNC B1 ;  /* 0x0000000000017941 */ /* 0x000fea0003800000 */
.L_x_2837:
        /* <DEDUP_REMOVED lines=20> */
[----:B------:R-:W-:Y:S01]  /*e530*/  FMUL.FTZ R33, R21, R31 ;  /* 0x0000001f15217220 */ /* 0x000fe20000410000 */
[C---:B------:R-:W-:Y:S01]  /*e540*/  FMUL.FTZ R21, R29.reuse, R77 ;  /* 0x0000004d1d157220 */ /* 0x040fe20000410000 */
[----:B------:R-:W-:Y:S02]  /*e550*/  IMAD.U32 R6, R4, 0x10000, RZ ;  /* 0x0001000004067824 */ /* 0x000fe400078e00ff */
[C---:B------:R-:W-:Y:S01]  /*e560*/  FFMA.FTZ R35, R20.reuse, R31, R34 ;  /* 0x0000001f14237223 */ /* 0x040fe20000010022 */
[----:B------:R-:W-:Y:S01]  /*e570*/  FMUL.FTZ R31, R29, R90 ;  /* 0x0000005a1d1f7220 */ /* 0x000fe20000410000 */
[C---:B------:R-:W-:Y:S02]  /*e580*/  IMAD.U32 R7, R5.reuse, 0x10000, RZ ;  /* 0x0001000005077824 */ /* 0x040fe400078e00ff */
[----:B------:R-:W-:Y:S01]  /*e590*/  FFMA.FTZ R32, R20, R30, -R33 ;  /* 0x0000001e14207223 */ /* 0x000fe20000010821 */
[----:B------:R-:W-:Y:S01]  /*e5a0*/  IMAD.U32 R29, R76, 0x10000, RZ ;  /* 0x000100004c1d7824 */ /* 0x000fe200078e00ff */
[----:B------:R-:W-:Y:S01]  /*e5b0*/  LOP3.LUT R4, R4, 0xffff0000, RZ, 0xc0, !PT ;  /* 0xffff000004047812 */ /* 0x000fe200078ec0ff */
[----:B------:R-:W-:Y:S01]  /*e5c0*/  FFMA.FTZ R90, R28, R90, -R21 ;  /* 0x0000005a1c5a7223 */ /* 0x000fe20000010815 */
[----:B------:R-:W-:Y:S01]  /*e5d0*/  LOP3.LUT R5, R5, 0xffff0000, RZ, 0xc0, !PT ;  /* 0xffff000005057812 */ /* 0x000fe200078ec0ff */
[C---:B------:R-:W-:Y:S01]  /*e5e0*/  IMAD.U32 R21, R89.reuse, 0x10000, RZ ;  /* 0x0001000059157824 */ /* 0x040fe200078e00ff */
        /* <DEDUP_REMOVED lines=16> */
.L_x_2840:
[----:B------:R-:W-:Y:S05]  /*e6f0*/  BSYNC B1 ;  /* 0x0000000000017941 */ /* 0x000fea0003800000 */
.L_x_2839:
        /* <DEDUP_REMOVED lines=48> */
.L_x_2842:
[----:B------:R-:W-:Y:S05]  /*ea00*/  BSYNC B1 ;  /* 0x0000000000017941 */ /* 0x000fea0003800000 */
.L_x_2841:
        /* <DEDUP_REMOVED lines=48> */
.L_x_2844:
[----:B------:R-:W-:Y:S05]  /*ed10*/  BSYNC B1 ;  /* 0x0000000000017941 */ /* 0x000fea0003800000 */
.L_x_2843:
        /* <DEDUP_REMOVED lines=48> */
.L_x_2813:
[----:B------:R-:W0:Y:S01]  /*f020*/  LDC R25, c[0x0][0x448] ;  /* 0x00011200ff197b82 */ /* 0x000e220000000800 */
[----:B------:R-:W-:Y:S01]  /*f030*/  IMAD R3, R198, 0x40, R9 ;  /* 0x00000040c6037824 */ /* 0x000fe200078e0209 */
[----:B------:R-:W-:Y:S01]  /*f040*/  ULDC.64 UR4, c[0x0][0x3f8] ;  /* 0x0000fe0000047ab9 */ /* 0x000fe20000000a00 */
[----:B------:R-:W-:Y:S01]  /*f050*/  ULDC.64 UR6, c[0x0][0x408] ;  /* 0x0001020000067ab9 */ /* 0x000fe20000000a00 */
[----:B------:R-:W-:Y:S01]  /*f060*/  MOV R11, R31 ;  /* 0x0000001f000b7202 */ /* 0x000fe20000000f00 */
        /* <DEDUP_REMOVED lines=29> */
.L_x_3092:
        /* <DEDUP_REMOVED lines=54> */
.L_x_2847:
[----:B------:R-:W-:Y:S05]  /*f5a0*/  BSYNC B1 ;  /* 0x0000000000017941 */ /* 0x000fea0003800000 */
.L_x_2846:
        /* <DEDUP_REMOVED lines=55> */
.L_x_3098:
        /* <DEDUP_REMOVED lines=26> */
[----:B------:R-:W-:Y:S02]  /*fac0*/  CS2R R58, SRZ ;  /* 0x00000000003a7805 */ /* 0x000fe4000001ff00 */
[----:B------:R-:W-:Y:S01]  /*fad0*/  @!P2 SHF.L.U32 R63, R16, 0x1, RZ ;  /* 0x00000001103fa819 */ /* 0x000fe200000006ff */
        /* <DEDUP_REMOVED lines=23> */
.L_x_2850:
[----:B------:R-:W-:Y:S05]  /*fc50*/  BSYNC B1 ;  /* 0x0000000000017941 */ /* 0x000fea0003800000 */
.L_x_2849:
[----:B---3--:R-:W-:Y:S01]  /*fc60*/  LEA.HI R0, R197, R197, RZ, 0x1 ;  /* 0x000000c5c5007211 */ /* 0x008fe200078f08ff */
[----:B--2--5:R-:W-:Y:S01]  /*fc70*/  IMAD.MOV.U32 R3, RZ, RZ, R4 ;  /* 0x000000ffff037224 */ /* 0x024fe200078e0004 */
[----:B------:R-:W-:Y:S01]  /*fc80*/  VIADDMNMX R89, R78, -R185, 0x80, PT ;  /* 0x000000804e597446 */ /* 0x000fe200038009b9 */
[----:B0-----:R-:W-:Y:S01]  /*fc90*/  IMAD.MOV.U32 R21, RZ, RZ, R7 ;  /* 0x000000ffff157224 */ /* 0x001fe200078e0007 */
[----:B------:R-:W-:Y:S01]  /*fca0*/  LOP3.LUT R0, R0, 0xfffffffe, RZ, 0xc0, !PT ;  /* 0xfffffffe00007812 */ /* 0x000fe200078ec0ff */
[----:B-1----:R-:W-:Y:S01]  /*fcb0*/  IMAD.MOV.U32 R60, RZ, RZ, R14 ;  /* 0x000000ffff3c7224 */ /* 0x002fe200078e000e */
[----:B------:R-:W-:Y:S01]  /*fcc0*/  PRMT R97, R3, 0x7610, R97 ;  /* 0x0000761003617816 */ /* 0x000fe20000000061 */
[----:B------:R-:W-:Y:S01]  /*fcd0*/  IMAD.MOV.U32 R3, RZ, RZ, R6 ;  /* 0x000000ffff037224 */ /* 0x000fe200078e0006 */
[----:B------:R-:W-:Y:S01]  /*fce0*/  PRMT R94, R21, 0x7610, R94 ;  /* 0x00007610155e7816 */ /* 0x000fe2000000005e */
[----:B------:R-:W-:Y:S01]  /*fcf0*/  IMAD.IADD R0, R197, 0x1, -R0 ;  /* 0x00000001c5007824 */ /* 0x000fe200078e0a00 */
[----:B------:R-:W-:Y:S01]  /*fd00*/  BSSY B1, `(.L_x_2851) ;  /* 0x000002b000017945 */ /* 0x000fe20003800000 */
        /* <DEDUP_REMOVED lines=36> */
[----:B------:R-:W-:Y:S01]  /*ff50*/  ISETP.GE.AND P1, PT, R170, R89, PT ;  /* 0x00000059aa00720c */ /* 0x000fe20003f26270 */
[----:B------:R-:W-:Y:S01]  /*ff60*/  IMAD.MOV.U32 R60, RZ, RZ, R58 ;  /* 0x000000ffff3c7224 */ /* 0x000fe200078e003a */
[----:B------:R-:W-:Y:S01]  /*ff70*/  PRMT R68, R63, 0x7610, R68 ;  /* 0x000076103f447816 */ /* 0x000fe20000000044 */
[----:B------:R-:W-:Y:S01]  /*ff80*/  IMAD.MOV.U32 R62, RZ, RZ, R59 ;  /* 0x000000ffff3e7224 */ /* 0x000fe200078e003b */
[----:B------:R-:W-:Y:S01]  /*ff90*/  PRMT R69, R64, 0x7610, R69 ;  /* 0x0000761040457816 */ /* 0x000fe20000000045 */
[----:B0-----:R-:W-:Y:S08]  /*ffa0*/  @!P0 BRA `(.L_x_2852) ;  /* 0x0000013c00908947 */ /* 0x001ff00003800000 */
.L_x_3099:
[----:B------:R-:W-:Y:S05]  /*ffb0*/  BSYNC B1 ;  /* 0x0000000000017941 */ /* 0x000fea0003800000 */
.L_x_2851:
        /* <DEDUP_REMOVED lines=11> */
[----:B0-----:R-:W-:Y:S02]  /*10070*/  LOP3.LUT R61, R181, 0x38, R16, 0xf8, !PT ;  /* 0x00000038b53d7812 */ /* 0x001fe400078ef810 */
[----:B------:R-:W-:Y:S01]  /*10080*/  SHF.R.S32.HI R63, RZ, 0x1f, R62 ;  /* 0x0000001fff3f7819 */ /* 0x000fe2000001143e */
[----:B------:R-:W-:Y:S01]  /*10090*/  IMAD.SHL.U32 R64, R62, 0x8, RZ ;  /* 0x000000083e407824 */ /* 0x000fe200078e00ff */
[----:B------:R-:W-:Y:S02]  /*100a0*/  LOP3.LUT R60, R61, R182, RZ, 0x3c, !PT ;  /* 0x000000b63d3c7212 */ /* 0x000fe400078e3cff */
        /* <DEDUP_REMOVED lines=30> */
[----:B------:R-:W-:Y:S02]  /*10290*/  PRMT R33, R76, 0x5432, R33 ;  /* 0x000054324c217816 */ /* 0x000fe40000000021 */
[----:B0-----:R-:W-:Y:S01]  /*102a0*/  SHF.L.U32 R111, R60, 0x10, RZ ;  /* 0x000000103c6f7819 */ /* 0x001fe200000006ff */
[----:B------:R-:W-:Y:S01]  /*102b0*/  IMAD.U32 R44, R62, 0x10000, RZ ;  /* 0x000100003e2c7824 */ /* 0x000fe200078e00ff */
[----:B------:R-:W-:Y:S01]  /*102c0*/  LOP3.LUT R112, R60, 0xffff0000, RZ, 0xc0, !PT ;  /* 0xffff00003c707812 */ /* 0x000fe200078ec0ff */
[----:B------:R-:W-:Y:S01]  /*102d0*/  IMAD.U32 R60, R110, 0x10000, RZ ;  /* 0x000100006e3c7824 */ /* 0x000fe200078e00ff */
[----:B------:R-:W-:Y:S01]  /*102e0*/  LOP3.LUT R35, R62, 0xffff0000, RZ, 0xc0, !PT ;  /* 0xffff00003e237812 */ /* 0x000fe200078ec0ff */
[C---:B------:R-:W-:Y:S01]  /*102f0*/  IMAD.U32 R114, R63.reuse, 0x10000, RZ ;  /* 0x000100003f727824 */ /* 0x040fe200078e00ff */
[----:B------:R-:W-:Y:S01]  /*10300*/  LOP3.LUT R62, R63, 0xffff0000, RZ, 0xc0, !PT ;  /* 0xffff00003f3e7812 */ /* 0x000fe200078ec0ff */
[----:B------:R-:W-:Y:S01]  /*10310*/  IMAD.U32 R113, R61, 0x10000, RZ ;  /* 0x000100003d717824 */ /* 0x000fe200078e00ff */
[----:B------:R-:W-:Y:S01]  /*10320*/  LOP3.LUT R110, R110, 0xffff0000, RZ, 0xc0, !PT ;  /* 0xffff00006e6e7812 */ /* 0x000fe200078ec0ff */
[C---:B-1----:R-:W-:Y:S01]  /*10330*/  IMAD.U32 R47, R64.reuse, 0x10000, RZ ;  /* 0x00010000402f7824 */ /* 0x042fe200078e00ff */
[----:B------:R-:W-:Y:S01]  /*10340*/  LOP3.LUT R115, R64, 0xffff0000, RZ, 0xc0, !PT ;  /* 0xffff000040737812 */ /* 0x000fe200078ec0ff */
[----:B------:R-:W-:Y:S01]  /*10350*/  IMAD.U32 R63, R65, 0x10000, RZ ;  /* 0x00010000413f7824 */ /* 0x000fe200078e00ff */
[C---:B------:R-:W-:Y:S01]  /*10360*/  LOP3.LUT R46, R66.reuse, 0xffff0000, RZ, 0xc0, !PT ;  /* 0xffff0000422e7812 */ /* 0x040fe200078ec0ff */
        /* <DEDUP_REMOVED lines=11> */
[----:B------:R-:W-:Y:S01]  /*10420*/  FFMA.FTZ R63, R113, R118, -R126 ;  /* 0x00000076713f7223 */ /* 0x000fe2000001087e */
[C---:B------:R-:W-:Y:S01]  /*10430*/  FMUL.FTZ R111, R64.reuse, R121 ;  /* 0x00000079406f7220 */ /* 0x040fe20000410000 */
[-C--:B------:R-:W-:Y:S01]  /*10440*/  FMUL.FTZ R118, R64, R67.reuse ;  /* 0x0000004340767220 */ /* 0x080fe20000410000 */
[----:B------:R-:W-:Y:S01]  /*10450*/  LOP3.LUT R65, R65, 0xffff0000, RZ, 0xc0, !PT ;  /* 0xffff000041417812 */ /* 0x000fe200078ec0ff */
[----:B------:R-:W-:Y:S01]  /*10460*/  FFMA.FTZ R120, R113, R122, R120 ;  /* 0x0000007a71787223 */ /* 0x000fe20000010078 */
[C---:B------:R-:W-:Y:S01]  /*10470*/  FFMA.FTZ R64, R114.reuse, R67, -R111 ;  /* 0x0000004372407223 */ /* 0x040fe2000001086f */
[----:B------:R-:W-:Y:S01]  /*10480*/  FFMA.FTZ R121, R114, R121, R118 ;  /* 0x0000007972797223 */ /* 0x000fe20000010076 */
[----:B------:R-:W-:Y:S01]  /*10490*/  LOP3.LUT R118, R119, 0xffff0000, RZ, 0xc0, !PT ;  /* 0xffff000077767812 */ /* 0x000fe200078ec0ff */
[----:B------:R-:W-:Y:S01]  /*104a0*/  FMUL.FTZ R67, R115, R117 ;  /* 0x0000007573437220 */ /* 0x000fe20000410000 */
[----:B------:R-:W-:Y:S01]  /*104b0*/  LOP3.LUT R114, R109, 0xffff0000, RZ, 0xc0, !PT ;  /* 0xffff00006d727812 */ /* 0x000fe200078ec0ff */
[----:B------:R-:W-:Y:S01]  /*104c0*/  FMUL.FTZ R115, R115, R110 ;  /* 0x0000006e73737220 */ /* 0x000fe20000410000 */
[----:B------:R-:W-:Y:S01]  /*104d0*/  LOP3.LUT R61, R61, 0xffff0000, RZ, 0xc0, !PT ;  /* 0xffff00003d3d7812 */ /* 0x000fe200078ec0ff */
[----:B------:R-:W-:Y:S01]  /*104e0*/  FMUL.FTZ R122, R65, R118 ;  /* 0x00000076417a7220 */ /* 0x000fe20000410000 */
[----:B------:R-:W-:-:S02]  /*104f0*/  IMAD.U32 R109, R45, 0x10000, RZ ;  /* 0x000100002d6d7824 */ /* 0x000fc400078e00ff */
[----:B------:R-:W-:Y:S01]  /*10500*/  FMUL.FTZ R65, R65, R114 ;  /* 0x0000007241417220 */ /* 0x000fe20000410000 */
[----:B------:R-:W-:Y:S01]  /*10510*/  FFMA.FTZ R110, R112, R110, -R67 ;  /* 0x0000006e706e7223 */ /* 0x000fe20000010843 */
[----:B------:R-:W-:Y:S01]  /*10520*/  FFMA.FTZ R122, R61, R114, -R122 ;  /* 0x000000723d7a7223 */ /* 0x000fe2000001087a */
[----:B------:R-:W-:Y:S02]  /*10530*/  IMAD.U32 R67, R33, 0x10000, RZ ;  /* 0x0001000021437824 */ /* 0x000fe400078e00ff */
[----:B------:R-:W-:Y:S01]  /*10540*/  FFMA.FTZ R111, R61, R118, R65 ;  /* 0x000000763d6f7223 */ /* 0x000fe20000010041 */
[----:B------:R-:W-:Y:S01]  /*10550*/  LOP3.LUT R61, R45, 0xffff0000, RZ, 0xc0, !PT ;  /* 0xffff00002d3d7812 */ /* 0x000fe200078ec0ff */
[----:B------:R-:W-:Y:S01]  /*10560*/  FMUL.FTZ R113, R116, R109 ;  /* 0x0000006d74717220 */ /* 0x000fe20000410000 */
[----:B------:R-:W-:Y:S01]  /*10570*/  LOP3.LUT R33, R33, 0xffff0000, RZ, 0xc0, !PT ;  /* 0xffff000021217812 */ /* 0x000fe200078ec0ff */
[----:B------:R-:W-:Y:S01]  /*10580*/  FFMA.FTZ R115, R112, R117, R115 ;  /* 0x0000007570737223 */ /* 0x000fe20000010073 */
[----:B------:R-:W-:Y:S01]  /*10590*/  LOP3.LUT R65, R34, 0xffff0000, RZ, 0xc0, !PT ;  /* 0xffff000022417812 */ /* 0x000fe200078ec0ff */
[----:B------:R-:W-:Y:S01]  /*105a0*/  FMUL.FTZ R117, R116, R67 ;  /* 0x0000004374757220 */ /* 0x000fe20000410000 */
[----:B------:R-:W-:Y:S01]  /*105b0*/  LOP3.LUT R45, R32, 0xffff0000, RZ, 0xc0, !PT ;  /* 0xffff0000202d7812 */ /* 0x000fe200078ec0ff */
[----:B------:R-:W-:Y:S01]  /*105c0*/  FMUL.FTZ R32, R46, R61 ;  /* 0x0000003d2e207220 */ /* 0x000fe20000410000 */
        /* <DEDUP_REMOVED lines=19> */
.L_x_2856:
[----:B------:R-:W-:Y:S05]  /*10700*/  BSYNC B2 ;  /* 0x0000000000027941 */ /* 0x000fea0003800000 */
.L_x_2855:
        /* <DEDUP_REMOVED lines=104> */
.L_x_2858:
[----:B------:R-:W-:Y:S05]  /*10d90*/  BSYNC B2 ;  /* 0x0000000000027941 */ /* 0x000fea0003800000 */
.L_x_2857:
        /* <DEDUP_REMOVED lines=17> */
[----:B------:R-:W-:Y:S02]  /*10eb0*/  LEA R40, R33, R18, 0x1 ;  /* 0x0000001221287211 */ /* 0x000fe400078e08ff */
[----:B------:R-:W-:Y:S02]  /*10ec0*/  SHF.R.U32.HI R37, RZ, 0x10, R37 ;  /* 0x00000010ff257819 */ /* 0x000fe40000011625 */
[----:B------:R-:W-:Y:S01]  /*10ed0*/  PRMT R86, R86, 0x5410, R25 ;  /* 0x0000541056567816 */ /* 0x000fe20000000019 */
        /* <DEDUP_REMOVED lines=83> */
.L_x_2854:
[----:B------:R-:W-:Y:S05]  /*11410*/  BSYNC B1 ;  /* 0x0000000000017941 */ /* 0x000fea0003800000 */
.L_x_2853:
        /* <DEDUP_REMOVED lines=26> */
[----:B------:R-:W-:Y:S01]  /*115c0*/  PRMT R95, R95, 0x5410, R4 ;  /* 0x000054105f5f7816 */ /* 0x000fe20000000004 */
[----:B------:R-:W-:Y:S01]  /*115d0*/  IMAD.U32 R39, R97, 0x10000, RZ ;  /* 0x0001000061277824 */ /* 0x000fe200078e00ff */
[----:B------:R-:W2:Y:S01]  /*115e0*/  LDS.128 R28, [R32+0xc400] ;  /* 0x00c40000201c7984 */ /* 0x000ea20000000c00 */
[----:B------:R-:W-:Y:S01]  /*115f0*/  PRMT R94, R94, 0x5410, R7 ;  /* 0x000054105e5e7816 */ /* 0x000fe20000000007 */
[----:B------:R-:W-:Y:S01]  /*11600*/  IMAD.U32 R40, R96, 0x10000, RZ ;  /* 0x0001000060287824 */ /* 0x000fe200078e00ff */
[----:B------:R-:W-:-:S02]  /*11610*/  PRMT R93, R93, 0x5410, R38 ;  /* 0x000054105d5d7816 */ /* 0x000fc40000000026 */
[----:B------:R-:W-:Y:S02]  /*11620*/  SHF.R.U32.HI R49, RZ, 0x10, R49 ;  /* 0x00000010ff317819 */ /* 0x000fe40000011631 */
[--C-:B------:R-:W-:Y:S01]  /*11630*/  SHF.R.U64 R36, R50, 0x10, R51.reuse ;  /* 0x0000001032247819 */ /* 0x100fe20000001233 */
[----:B------:R-:W-:Y:S01]  /*11640*/  IMAD.U32 R38, R93, 0x10000, RZ ;  /* 0x000100005d267824 */ /* 0x000fe200078e00ff */
[----:B------:R-:W-:Y:S02]  /*11650*/  SHF.R.U32.HI R51, RZ, 0x10, R51 ;  /* 0x00000010ff337819 */ /* 0x000fe40000011633 */
[----:B------:R-:W-:Y:S02]  /*11660*/  PRMT R92, R92, 0x5410, R49 ;  /* 0x000054105c5c7816 */ /* 0x000fe40000000031 */
[----:B------:R-:W-:Y:S02]  /*11670*/  PRMT R90, R90, 0x5410, R51 ;  /* 0x000054105a5a7816 */ /* 0x000fe40000000033 */
[----:B------:R-:W-:-:S02]  /*11680*/  LOP3.LUT R97, R97, 0xffff0000, RZ, 0xc0, !PT ;  /* 0xffff000061617812 */ /* 0x000fc400078ec0ff */
[----:B------:R-:W-:Y:S02]  /*11690*/  LOP3.LUT R93, R93, 0xffff0000, RZ, 0xc0, !PT ;  /* 0xffff00005d5d7812 */ /* 0x000fe400078ec0ff */
[----:B------:R-:W-:Y:S02]  /*116a0*/  PRMT R91, R91, 0x5410, R36 ;  /* 0x000054105b5b7816 */ /* 0x000fe40000000024 */
        /* <DEDUP_REMOVED lines=69> */
.L_x_2860:
[----:B------:R-:W-:Y:S05]  /*11b00*/  BSYNC B1 ;  /* 0x0000000000017941 */ /* 0x000fea0003800000 */
.L_x_2859:
        /* <DEDUP_REMOVED lines=9> */
[----:B------:R-:W-:Y:S02]  /*11ba0*/  SHF.L.U32 R4, R4, 0xa, RZ ;  /* 0x0000000a04047819 */ /* 0x000fe400000006ff */
[----:B------:R-:W-:Y:S02]  /*11bb0*/  LOP3.LUT R5, R5, R220, RZ, 0x3c, !PT ;  /* 0x000000dc05057212 */ /* 0x000fe400078e3cff */
[----:B------:R-:W-:Y:S02]  /*11bc0*/  LOP3.LUT R4, R4, 0x7fffe000, RZ, 0xc0, !PT ;  /* 0x7fffe00004047812 */ /* 0x000fe400078ec0ff */
[----:B------:R-:W-:Y:S02]  /*11bd0*/  SHF.R.U32.HI R9, RZ, 0x10, R9 ;  /* 0x00000010ff097819 */ /* 0x000fe40000011609 */
[----:B------:R-:W-:Y:S02]  /*11be0*/  IADD3 R25, R5, R4, R184 ;  /* 0x0000000405197210 */ /* 0x000fe40007ffe0b8 */
[----:B------:R-:W1:Y:S01]  /*11bf0*/  LDS.128 R4, [R216] ;  /* 0x00000000d8047984 */ /* 0x000e620000000c00 */
[----:B------:R-:W-:-:S02]  /*11c00*/  PRMT R77, R77, 0x5410, R34 ;  /* 0x000054104d4d7816 */ /* 0x000fc40000000022 */
[----:B------:R-:W-:Y:S01]  /*11c10*/  IMAD R28, R25, 0x2, R18 ;  /* 0x00000002191c7824 */ /* 0x000fe200078e0212 */
[----:B------:R-:W-:Y:S02]  /*11c20*/  PRMT R73, R73, 0x5410, R30 ;  /* 0x0000541049497816 */ /* 0x000fe4000000001e */
[----:B------:R-:W-:Y:S01]  /*11c30*/  SHF.R.U32.HI R53, RZ, 0x10, R53 ;  /* 0x00000010ff357819 */ /* 0x000fe20000011635 */
[----:B------:R-:W-:Y:S01]  /*11c40*/  IMAD.U32 R34, R77, 0x10000, RZ ;  /* 0x000100004d227824 */ /* 0x000fe200078e00ff */
[----:B------:R-:W2:Y:S01]  /*11c50*/  LDS.128 R24, [R28+0xc400] ;  /* 0x00c400001c187984 */ /* 0x000ea20000000c00 */
[----:B------:R-:W-:Y:S01]  /*11c60*/  SHF.R.U64 R32, R54, 0x10, R55 ;  /* 0x0000001036207819 */ /* 0x000fe20000001237 */
[----:B------:R-:W-:Y:S01]  /*11c70*/  IMAD.U32 R35, R73, 0x10000, RZ ;  /* 0x0001000049237824 */ /* 0x000fe200078e00ff */
[----:B------:R-:W-:Y:S02]  /*11c80*/  SHF.R.U64 R8, R10, 0x10, R11 ;  /* 0x000000100a087819 */ /* 0x000fe4000000120b */
[----:B------:R-:W-:-:S02]  /*11c90*/  PRMT R74, R74, 0x5410, R9 ;  /* 0x000054104a4a7816 */ /* 0x000fc40000000009 */
[----:B------:R-:W-:Y:S02]  /*11ca0*/  SHF.R.U32.HI R55, RZ, 0x10, R55 ;  /* 0x00000010ff377819 */ /* 0x000fe40000011637 */
[----:B------:R-:W-:Y:S01]  /*11cb0*/  SHF.R.U32.HI R11, RZ, 0x10, R11 ;  /* 0x00000010ff0b7819 */ /* 0x000fe2000001160b */
[----:B------:R-:W-:Y:S01]  /*11cc0*/  IMAD.U32 R36, R74, 0x10000, RZ ;  /* 0x000100004a247824 */ /* 0x000fe200078e00ff */
[----:B------:R-:W-:Y:S02]  /*11cd0*/  PRMT R78, R78, 0x5410, R53 ;  /* 0x000054104e4e7816 */ /* 0x000fe40000000035 */
[----:B------:R-:W-:Y:S02]  /*11ce0*/  PRMT R75, R75, 0x5410, R8 ;  /* 0x000054104b4b7816 */ /* 0x000fe40000000008 */
[----:B------:R-:W-:Y:S02]  /*11cf0*/  PRMT R80, R80, 0x5410, R55 ;  /* 0x0000541050507816 */ /* 0x000fe40000000037 */
[----:B------:R-:W-:-:S02]  /*11d00*/  PRMT R76, R76, 0x5410, R11 ;  /* 0x000054104c4c7816 */ /* 0x000fc4000000000b */
        /* <DEDUP_REMOVED lines=72> */
.L_x_2862:
[----:B------:R-:W-:Y:S05]  /*12190*/  BSYNC B1 ;  /* 0x0000000000017941 */ /* 0x000fea0003800000 */
.L_x_2861:
        /* <DEDUP_REMOVED lines=8> */
[----:B------:R-:W-:Y:S01]  /*12220*/  PRMT R26, R21, 0x5410, R26 ;  /* 0x00005410151a7816 */ /* 0x000fe2000000001a */
[----:B------:R-:W-:Y:S01]  /*12230*/  IMAD.SHL.U32 R6, R6, 0x400, RZ ;  /* 0x0000040006067824 */ /* 0x000fe200078e00ff */
[----:B------:R-:W-:Y:S02]  /*12240*/  LOP3.LUT R5, R5, R220, RZ, 0x3c, !PT ;  /* 0x000000dc05057212 */ /* 0x000fe400078e3cff */
[----:B------:R-:W-:Y:S02]  /*12250*/  SHF.R.U32.HI R13, RZ, 0x10, R13 ;  /* 0x00000010ff0d7819 */ /* 0x000fe4000001160d */
[----:B------:R-:W-:Y:S02]  /*12260*/  LOP3.LUT R6, R6, 0x7fffe000, RZ, 0xc0, !PT ;  /* 0x7fffe00006067812 */ /* 0x000fe400078ec0ff */
[----:B------:R-:W-:Y:S02]  /*12270*/  SHF.R.U64 R25, R58, 0x10, R59 ;  /* 0x000000103a197819 */ /* 0x000fe4000000123b */
[----:B------:R-:W-:-:S02]  /*12280*/  IADD3 R9, R5, R6, R184 ;  /* 0x0000000605097210 */ /* 0x000fc40007ffe0b8 */
[----:B------:R-:W1:Y:S01]  /*12290*/  LDS.128 R4, [R215] ;  /* 0x00000000d7047984 */ /* 0x000e620000000c00 */
[--C-:B------:R-:W-:Y:S02]  /*122a0*/  SHF.R.U64 R30, R14, 0x10, R15.reuse ;  /* 0x000000100e1e7819 */ /* 0x100fe4000000120f */
[----:B------:R-:W-:Y:S01]  /*122b0*/  IMAD R24, R9, 0x2, R18 ;  /* 0x0000000209187824 */ /* 0x000fe200078e0212 */
[----:B------:R-:W-:Y:S02]  /*122c0*/  SHF.R.U32.HI R31, RZ, 0x10, R15 ;  /* 0x00000010ff1f7819 */ /* 0x000fe4000001160f */
[----:B------:R-:W-:Y:S01]  /*122d0*/  PRMT R68, R68, 0x5410, R27 ;  /* 0x0000541044447816 */ /* 0x000fe2000000001b */
[----:B------:R-:W-:Y:S01]  /*122e0*/  IMAD.U32 R27, R26, 0x10000, RZ ;  /* 0x000100001a1b7824 */ /* 0x000fe200078e00ff */
[----:B------:R-:W2:Y:S01]  /*122f0*/  LDS.128 R8, [R24+0xc400] ;  /* 0x00c4000018087984 */ /* 0x000ea20000000c00 */
[----:B------:R-:W-:Y:S02]  /*12300*/  SHF.R.U32.HI R56, RZ, 0x10, R57 ;  /* 0x00000010ff387819 */ /* 0x000fe40000011639 */
[----:B------:R-:W-:-:S02]  /*12310*/  PRMT R28, R20, 0x5410, R13 ;  /* 0x00005410141c7816 */ /* 0x000fc4000000000d */
[----:B------:R-:W-:Y:S01]  /*12320*/  PRMT R70, R70, 0x5410, R25 ;  /* 0x0000541046467816 */ /* 0x000fe20000000019 */
[----:B------:R-:W-:Y:S01]  /*12330*/  IMAD.U32 R25, R68, 0x10000, RZ ;  /* 0x0001000044197824 */ /* 0x000fe200078e00ff */
[----:B------:R-:W-:Y:S01]  /*12340*/  PRMT R31, R0, 0x5410, R31 ;  /* 0x00005410001f7816 */ /* 0x000fe2000000001f */
[----:B------:R-:W-:Y:S01]  /*12350*/  IMAD.U32 R29, R28, 0x10000, RZ ;  /* 0x000100001c1d7824 */ /* 0x000fe200078e00ff */
[----:B------:R-:W-:Y:S02]  /*12360*/  SHF.R.U32.HI R58, RZ, 0x10, R59 ;  /* 0x00000010ff3a7819 */ /* 0x000fe4000001163b */
[----:B------:R-:W-:Y:S01]  /*12370*/  PRMT R69, R69, 0x5410, R56 ;  /* 0x0000541045457816 */ /* 0x000fe20000000038 */
[----:B------:R-:W-:Y:S01]  /*12380*/  IMAD.U32 R32, R31, 0x10000, RZ ;  /* 0x000100001f207824 */ /* 0x000fe200078e00ff */
        /* <DEDUP_REMOVED lines=27> */
[C---:B------:R-:W-:Y:S01]  /*12540*/  FFMA.FTZ R25, R12.reuse, R14, -R25 ;  /* 0x0000000e0c197223 */ /* 0x040fe20000010819 */
[C---:B------:R-:W-:Y:S01]  /*12550*/  FMUL.FTZ R14, R21.reuse, R32 ;  /* 0x00000020150e7220 */ /* 0x040fe20000410000 */
[----:B------:R-:W-:Y:S01]  /*12560*/  FMUL.FTZ R27, R21, R0 ;  /* 0x00000000151b7220 */ /* 0x000fe20000410000 */
[----:B------:R-:W-:Y:S01]  /*12570*/  FFMA.FTZ R15, R12, R29, R15 ;  /* 0x0000001d0c0f7223 */ /* 0x000fe2000001000f */
[C---:B------:R-:W-:Y:S01]  /*12580*/  FMUL.FTZ R12, R8.reuse, R68 ;  /* 0x00000044080c7220 */ /* 0x040fe20000410000 */
[----:B------:R-:W-:Y:S01]  /*12590*/  FFMA.FTZ R21, R13, R0, -R14 ;  /* 0x000000000d157223 */ /* 0x000fe2000001080e */
[----:B------:R-:W-:Y:S01]  /*125a0*/  FMUL.FTZ R0, R8, R26 ;  /* 0x0000001a08007220 */ /* 0x000fe20000410000 */
[----:B------:R-:W-:-:S02]  /*125b0*/  IMAD.U32 R20, R10, 0x10000, RZ ;  /* 0x000100000a147824 */ /* 0x000fc400078e00ff */
[----:B------:R-:W-:Y:S01]  /*125c0*/  FFMA.FTZ R27, R13, R32, R27 ;  /* 0x000000200d1b7223 */ /* 0x000fe2000001001b */
[----:B------:R-:W-:Y:S02]  /*125d0*/  IMAD.U32 R8, R30, 0x10000, RZ ;  /* 0x000100001e087824 */ /* 0x000fe400078e00ff */
[----:B------:R-:W-:Y:S01]  /*125e0*/  FMUL.FTZ R13, R9, R28 ;  /* 0x0000001c090d7220 */ /* 0x000fe20000410000 */
[----:B------:R-:W-:Y:S01]  /*125f0*/  FFMA.FTZ R68, R3, R68, -R0 ;  /* 0x0000004403447223 */ /* 0x000fe20000010800 */
[-C--:B------:R-:W-:Y:S01]  /*12600*/  FMUL.FTZ R9, R9, R69.reuse ;  /* 0x0000004509097220 */ /* 0x080fe20000410000 */
[----:B------:R-:W-:Y:S02]  /*12610*/  IMAD.U32 R0, R70, 0x10000, RZ ;  /* 0x0001000046007824 */ /* 0x000fe400078e00ff */
[----:B------:R-:W-:Y:S01]  /*12620*/  FFMA.FTZ R12, R3, R26, R12 ;  /* 0x0000001a030c7223 */ /* 0x000fe2000001000c */
[----:B------:R-:W-:Y:S01]  /*12630*/  FMUL.FTZ R26, R20, R8 ;  /* 0x00000008141a7220 */ /* 0x000fe20000410000 */
[----:B------:R-:W-:Y:S01]  /*12640*/  FFMA.FTZ R28, R4, R28, R9 ;  /* 0x0000001c041c7223 */ /* 0x000fe20000010009 */
[----:B------:R-:W-:Y:S01]  /*12650*/  LOP3.LUT R10, R10, 0xffff0000, RZ, 0xc0, !PT ;  /* 0xffff00000a0a7812 */ /* 0x000fe200078ec0ff */
[----:B------:R-:W-:Y:S01]  /*12660*/  FFMA.FTZ R14, R4, R69, -R13 ;  /* 0x00000045040e7223 */ /* 0x000fe2000001080d */
[-C--:B------:R-:W-:Y:S01]  /*12670*/  FMUL.FTZ R20, R20, R0.reuse ;  /* 0x0000000014147220 */ /* 0x080fe20000410000 */
[----:B------:R-:W-:Y:S01]  /*12680*/  LOP3.LUT R9, R30, 0xffff0000, RZ, 0xc0, !PT ;  /* 0xffff00001e097812 */ /* 0x000fe200078ec0ff */
[----:B------:R-:W-:Y:S01]  /*12690*/  FFMA.FTZ R26, R5, R0, -R26 ;  /* 0x00000000051a7223 */ /* 0x000fe2000001081a */
[----:B------:R-:W-:Y:S01]  /*126a0*/  LOP3.LUT R11, R11, 0xffff0000, RZ, 0xc0, !PT ;  /* 0xffff00000b0b7812 */ /* 0x000fe200078ec0ff */
[----:B------:R-:W-:Y:S01]  /*126b0*/  FFMA.FTZ R20, R5, R8, R20 ;  /* 0x0000000805147223 */ /* 0x000fe20000010014 */
[----:B------:R-:W-:Y:S01]  /*126c0*/  LOP3.LUT R3, R70, 0xffff0000, RZ, 0xc0, !PT ;  /* 0xffff000046037812 */ /* 0x000fe200078ec0ff */
[----:B------:R-:W-:Y:S01]  /*126d0*/  FMUL.FTZ R5, R10, R9 ;  /* 0x000000090a057220 */ /* 0x000fe20000410000 */
[----:B------:R-:W-:-:S02]  /*126e0*/  LOP3.LUT R4, R31, 0xffff0000, RZ, 0xc0, !PT ;  /* 0xffff00001f047812 */ /* 0x000fc400078ec0ff */
[----:B------:R-:W-:Y:S01]  /*126f0*/  LOP3.LUT R0, R71, 0xffff0000, RZ, 0xc0, !PT ;  /* 0xffff000047007812 */ /* 0x000fe200078ec0ff */
[-C--:B------:R-:W-:Y:S01]  /*12700*/  FMUL.FTZ R10, R10, R3.reuse ;  /* 0x000000030a0a7220 */ /* 0x080fe20000410000 */
[----:B------:R-:W-:Y:S01]  /*12710*/  FFMA.FTZ R3, R6, R3, -R5 ;  /* 0x0000000306037223 */ /* 0x000fe20000010805 */
[C---:B------:R-:W-:Y:S01]  /*12720*/  FMUL.FTZ R8, R11.reuse, R4 ;  /* 0x000000040b087220 */ /* 0x040fe20000410000 */
[----:B------:R-:W-:Y:S01]  /*12730*/  F2FP.BF16.F32.PACK_AB R5, R14, R25 ;  /* 0x000000190e05723e */ /* 0x000fe200000010ff */
[-C--:B------:R-:W-:Y:S01]  /*12740*/  FMUL.FTZ R13, R11, R0.reuse ;  /* 0x000000000b0d7220 */ /* 0x080fe20000410000 */
[----:B------:R-:W-:Y:S01]  /*12750*/  FFMA.FTZ R11, R6, R9, R10 ;  /* 0x00000009060b7223 */ /* 0x000fe2000001000a */
[----:B------:R-:W-:Y:S01]  /*12760*/  FFMA.FTZ R0, R7, R0, -R8 ;  /* 0x0000000007007223 */ /* 0x000fe20000010808 */
        /* <DEDUP_REMOVED lines=8> */
[----:B------:R-:W-:-:S05]  /*127f0*/  F2FP.BF16.F32.PACK_AB R11, R30, R27 ;  /* 0x0000001b1e0b723e */ /* 0x000fca00000010ff */
[----:B------:R4:W-:Y:S02]  /*12800*/  STS.128 [R24+0xc400], R8 ;  /* 0x00c4000818007388 */ /* 0x0009e40000000c00 */
.L_x_2834:
[----:B------:R-:W-:Y:S05]  /*12810*/  BSYNC B0 ;  /* 0x0000000000007941 */ /* 0x000fea0003800000 */
.L_x_2812:
        /* <DEDUP_REMOVED lines=8> */
.L_x_2810:
[----:B01-3--:R-:W3:Y:S02]  /*128a0*/  LDL R0, [R1+0x30] ;  /* 0x0000300001007983 */ /* 0x00bee40000100800 */
[----:B---3--:R-:W-:-:S13]  /*128b0*/  R2UR UR4, R0 ;  /* 0x00000000000472ca */ /* 0x008fda00000e0000 */
[----:B------:R-:W-:-:S04]  /*128c0*/  MOV R0, UR4 ;  /* 0x0000000400007c02 */ /* 0x000fc80008000f00 */
[----:B------:R-:W-:-:S13]  /*128d0*/  ISETP.NE.AND P0, PT, R0, 0x3, PT ;  /* 0x000000030000780c */ /* 0x000fda0003f05270 */
[----:B------:R-:W-:Y:S05]  /*128e0*/  @!P0 BRA `(.L_x_2863) ;  /* 0x0000000000048947 */ /* 0x000fea0003800000 */
[----:B------:R-:W-:Y:S01]  /*128f0*/  BPT.TRAP 0x1 ;  /* 0x000000040000795c */ /* 0x000fe20000300000 */
.L_x_2863:
[----:B------:R-:W-:Y:S01]  /*12900*/  IMAD R0, R161, 0x8, R18 ;  /* 0x00000008a1007824 */ /* 0x000fe200078e0212 */
[----:B------:R-:W-:-:S04]  /*12910*/  SHF.L.U32 R3, R168, 0x1f, RZ ;  /* 0x0000001fa8037819 */ /* 0x000fc800000006ff */
[----:B------:R0:W1:Y:S01]  /*12920*/  SYNCS.PHASECHK.TRANS64.TRYWAIT P1, [R0+URZ+0x2a830], R3 ;  /* 0x02a83003000075a7 */ /* 0x000062000802017f */
[----:B------:R-:W-:Y:S05]  /*12930*/  @!P0 BRA `(.L_x_2864) ;  /* 0x0000000000048947 */ /* 0x000fea0003800000 */
[----:B------:R-:W-:Y:S01]  /*12940*/  BPT.TRAP 0x1 ;  /* 0x000000040000795c */ /* 0x000fe20000300000 */
.L_x_2864:
[----:B-1----:R-:W-:Y:S05]  /*12950*/  @P1 BRA `(.L_x_2865) ;  /* 0x0000000000081947 */ /* 0x002fea0003800000 */
[----:B------:R-:W1:Y:S02]  /*12960*/  SYNCS.PHASECHK.TRANS64.TRYWAIT P1, [R0+URZ+0x2a830], R3 ;  /* 0x02a83003000075a7 */ /* 0x000e64000802017f */
[----:B-1----:R-:W-:Y:S05]  /*12970*/  @!P1 BRA `(.L_x_2866) ;  /* 0x0000011400309947 */ /* 0x002fea0003800000 */
.L_x_2865:
[----:B------:R-:W-:Y:S05]  /*12980*/  WARPSYNC.ALL ;  /* 0x0000000000007948 */ /* 0x000fea0003800000 */
[----:B01----:R-:W-:Y:S01]  /*12990*/  VIADD R3, R18, 0x18400 ;  /* 0x0001840012037836 */ /* 0x003fe20000000000 */
[----:B------:R-:W-:Y:S01]  /*129a0*/  R2UR UR4, R2 ;  /* 0x00000000020472ca */ /* 0x000fe200000e0000 */
[----:B--2-4-:R-:W-:Y:S01]  /*129b0*/  WARPGROUP.ARRIVE ;  /* 0x00000000000079c5 */ /* 0x014fe20000000000 */
[----:B------:R-:W-:Y:S01]  /*129c0*/  UMOV UR9, 0x40000040 ;  /* 0x4000004000097882 */ /* 0x000fe20000000000 */
[----:B------:R-:W-:Y:S01]  /*129d0*/  IMAD.MOV.U32 R5, RZ, RZ, 0x40000040 ;  /* 0x40000040ff057424 */ /* 0x000fe200078e00ff */
[----:B------:R-:W-:Y:S01]  /*129e0*/  SHF.R.U32.HI R3, RZ, 0x4, R3 ;  /* 0x00000004ff037819 */ /* 0x000fe20000011603 */
[----:B------:R-:W-:Y:S01]  /*129f0*/  IMAD.U32 R7, RZ, RZ, UR9 ;  /* 0x00000009ff077e24 */ /* 0x000fe2000f8e00ff */
[----:B------:R-:W-:Y:S01]  /*12a00*/  UMOV UR57, 0x40000040 ;  /* 0x4000004000397882 */ /* 0x000fe20000000000 */
[----:B------:R-:W-:Y:S01]  /*12a10*/  UMOV UR53, 0x40000040 ;  /* 0x4000004000357882 */ /* 0x000fe20000000000 */
[----:B------:R-:W-:Y:S01]  /*12a20*/  LOP3.LUT R3, R3, 0x3fff, RZ, 0xc0, !PT ;  /* 0x00003fff03037812 */ /* 0x000fe200078ec0ff */
[----:B------:R-:W-:Y:S01]  /*12a30*/  UMOV UR49, 0x40000040 ;  /* 0x4000004000317882 */ /* 0x000fe20000000000 */
[----:B------:R-:W-:Y:S01]  /*12a40*/  UMOV UR45, 0x40000040 ;  /* 0x40000040002d7882 */ /* 0x000fe20000000000 */
[----:B------:R-:W-:Y:S01]  /*12a50*/  UMOV UR41, 0x40000040 ;  /* 0x4000004000297882 */ /* 0x000fe20000000000 */
[----:B------:R-:W-:Y:S01]  /*12a60*/  LOP3.LUT R8, R3, 0x10000, RZ, 0xfc, !PT ;  /* 0x0001000003087812 */ /* 0x000fe200078efcff */
[----:B------:R-:W-:Y:S01]  /*12a70*/  IMAD.MOV.U32 R3, RZ, RZ, 0x40000040 ;  /* 0x40000040ff037424 */ /* 0x000fe200078e00ff */
[----:B------:R-:W-:Y:S01]  /*12a80*/  ULOP3.LUT UR4, UR4, 0x10000, URZ, 0xfc, !UPT ;  /* 0x0001000004047892 */ /* 0x000fe2000f8efc3f */
[----:B------:R-:W-:-:S02]  /*12a90*/  UMOV UR37, 0x40000040 ;  /* 0x4000004000257882 */ /* 0x000fc40000000000 */
[----:B------:R-:W-:Y:S01]  /*12aa0*/  IMAD R2, R161, 0x900, R8 ;  /* 0x00000900a1027824 */ /* 0x000fe200078e0208 */
[----:B------:R-:W-:Y:S01]  /*12ab0*/  R2UR UR11, R3 ;  /* 0x00000000030b72ca */ /* 0x000fe200000e0000 */
[----:B------:R-:W-:Y:S01]  /*12ac0*/  UIADD3 UR5, UR4, 0x2, URZ ;  /* 0x0000000204057890 */ /* 0x000fe2000fffe03f */
[----:B------:R-:W-:Y:S01]  /*12ad0*/  MOV R3, 0x40000040 ;  /* 0x4000004000037802 */ /* 0x000fe20000000f00 */
[----:B------:R-:W-:Y:S01]  /*12ae0*/  UMOV UR8, UR4 ;  /* 0x0000000400087c82 */ /* 0x000fe20008000000 */
[C---:B------:R-:W-:Y:S01]  /*12af0*/  R2UR UR10, R2.reuse ;  /* 0x00000000020a72ca */ /* 0x040fe200000e0000 */
[----:B------:R-:W-:Y:S01]  /*12b00*/  VIADD R4, R2, 0x2 ;  /* 0x0000000202047836 */ /* 0x000fe20000000000 */
[----:B------:R-:W-:Y:S01]  /*12b10*/  UIADD3 UR56, UR4, 0x404, URZ ;  /* 0x0000040404387890 */ /* 0x000fe2000fffe03f */
[----:B------:R-:W-:Y:S01]  /*12b20*/  IMAD.U32 R6, RZ, RZ, UR8 ;  /* 0x00000008ff067e24 */ /* 0x000fe2000f8e00ff */
[----:B------:R-:W-:Y:S01]  /*12b30*/  UIADD3 UR52, UR4, 0x406, URZ ;  /* 0x0000040604347890 */ /* 0x000fe2000fffe03f */
[----:B------:R-:W-:Y:S01]  /*12b40*/  R2UR UR39, R3 ;  /* 0x00000000032772ca */ /* 0x000fe200000e0000 */
[----:B------:R-:W-:-:S02]  /*12b50*/  UIADD3 UR48, UR4, 0x800, URZ ;  /* 0x0000080004307890 */ /* 0x000fc4000fffe03f */
[----:B------:R0:W-:Y:S01]  /*12b60*/  STL.64 [R1+0x28], R6 ;  /* 0x0000280601007387 */ /* 0x0001e20000100a00 */
        /* <DEDUP_REMOVED lines=11> */
[----:B0-----:R-:W-:-:S02]  /*12c20*/  IMAD.U32 R6, RZ, RZ, UR8 ;  /* 0x00000008ff067e24 */ /* 0x001fc4000f8e00ff */
        /* <DEDUP_REMOVED lines=97> */
.L_x_2867:
[----:B------:R-:W0:Y:S01]  /*13240*/  LDC R2, c[0x0][0x448] ;  /* 0x00011200ff027b82 */ /* 0x000e220000000800 */
[----:B------:R-:W-:Y:S01]  /*13250*/  IMAD.MOV.U32 R7, RZ, RZ, -0x60 ;  /* 0xffffffa0ff077424 */ /* 0x000fe200078e00ff */
[----:B------:R-:W-:Y:S01]  /*13260*/  ULDC UR4, c[0x0][0x988] ;  /* 0x0002620000047ab9 */ /* 0x000fe20000000800 */
[----:B------:R-:W-:Y:S01]  /*13270*/  ULDC UR38, c[0x0][0x988] ;  /* 0x0002620000267ab9 */ /* 0x000fe20000000800 */
[----:B------:R-:W-:Y:S01]  /*13280*/  ULDC UR39, c[0x0][0x988] ;  /* 0x0002620000277ab9 */ /* 0x000fe20000000800 */
[----:B------:R-:W-:Y:S01]  /*13290*/  IMAD R6, R72, R7, 0x61 ;  /* 0x0000006148067424 */ /* 0x000fe200078e0207 */
[----:B------:R-:W-:Y:S01]  /*132a0*/  BSSY B0, `(.L_x_2868) ;  /* 0x00003f9000007945 */ /* 0x000fe20003800000 */
[----:B------:R-:W-:Y:S02]  /*132b0*/  CS2R R86, SRZ ;  /* 0x0000000000567805 */ /* 0x000fe4000001ff00 */
[----:B------:R-:W-:-:S05]  /*132c0*/  IMAD R6, R189, -0x2, R6 ;  /* 0xfffffffebd067824 */ /* 0x000fca00078e0206 */
[----:B------:R-:W-:Y:S02]  /*132d0*/  IADD3 R6, -R186, R6, R187 ;  /* 0x00000006ba067210 */ /* 0x000fe40007ffe1bb */
[----:B0-----:R-:W-:Y:S01]  /*132e0*/  ISETP.NE.AND P1, PT, R2, 0x1, PT ;  /* 0x000000010200780c */ /* 0x001fe20003f25270 */
[----:B------:R-:W-:-:S12]  /*132f0*/  IMAD.IADD R2, R190, 0x1, R185 ;  /* 0x00000001be027824 */ /* 0x000fd800078e02b9 */
[----:B------:R-:W0:Y:S08]  /*13300*/  @P1 LDC R3, c[0x0][0x44c] ;  /* 0x00011300ff031b82 */ /* 0x000e300000000800 */
[----:B------:R-:W1:Y:S01]  /*13310*/  @P1 LDC R4, c[0x0][0x450] ;  /* 0x00011400ff041b82 */ /* 0x000e620000000800 */
[----:B0-----:R-:W-:-:S05]  /*13320*/  @P1 IMAD.HI.U32 R3, R2, R3, RZ ;  /* 0x0000000302031227 */ /* 0x001fca00078e00ff */
[----:B-1----:R-:W-:Y:S01]  /*13330*/  @P1 SHF.R.U32.HI R2, RZ, R4, R3 ;  /* 0x00000004ff021219 */ /* 0x002fe20000011603 */
[----:B------:R-:W-:-:S04]  /*13340*/  IMAD R3, R72, -0x60, R187 ;  /* 0xffffffa048037824 */ /* 0x000fc800078e02bb */
[----:B------:R-:W0:Y:S01]  /*13350*/  SHFL.IDX PT, R5, R2, 0x1, 0x1c1f ;  /* 0x003c1f0002057f89 */ /* 0x000e2200000e0000 */
[----:B------:R-:W-:-:S03]  /*13360*/  VIADD R4, R3, 0x60 ;  /* 0x0000006003047836 */ /* 0x000fc60000000000 */
[----:B------:R-:W1:Y:S01]  /*13370*/  SHFL.IDX PT, R2, R2, RZ, 0x1c1f ;  /* 0x001c1fff02027589 */ /* 0x000e6200000e0000 */
[----:B------:R-:W-:-:S05]  /*13380*/  IMAD R3, R189, -0x2, R4 ;  /* 0xfffffffebd037824 */ /* 0x000fca00078e0204 */
        /* <DEDUP_REMOVED lines=89> */
[----:B0-----:R-:W-:Y:S02]  /*13920*/  FMNMX.FTZ R11, R10, R11, !PT ;  /* 0x0000000b0a0b7209 */ /* 0x001fe40007810000 */
[----:B------:R-:W-:Y:S02]  /*13930*/  ISETP.GT.AND P4, PT, R34, 0x18, PT ;  /* 0x000000182200780c */ /* 0x000fe40003f84270 */
[----:B------:R-:W-:Y:S01]  /*13940*/  FSEL R33, R33, -INF , P2 ;  /* 0xff80000021217808 */ /* 0x000fe20001000000 */
[----:B------:R-:W0:Y:S01]  /*13950*/  SHFL.BFLY PT, R42, R11, 0x1, 0x1f ;  /* 0x0c201f000b2a7f89 */ /* 0x000e2200000e0000 */
[----:B------:R-:W-:-:S02]  /*13960*/  FMNMX.FTZ R6, R13, R6, !PT ;  /* 0x000000060d067209 */ /* 0x000fc40007810000 */
[----:B------:R-:W-:Y:S02]  /*13970*/  ISETP.GT.AND P2, PT, R34, 0x19, PT ;  /* 0x000000192200780c */ /* 0x000fe40003f44270 */
[----:B------:R-:W-:Y:S02]  /*13980*/  FSEL R15, R36, -INF , P4 ;  /* 0xff800000240f7808 */ /* 0x000fe40002000000 */
[----:B------:R-:W-:Y:S02]  /*13990*/  FMNMX.FTZ R6, R33, R6, !PT ;  /* 0x0000000621067209 */ /* 0x000fe40007810000 */
[----:B------:R-:W-:Y:S02]  /*139a0*/  FSEL R37, R37, -INF , P2 ;  /* 0xff80000025257808 */ /* 0x000fe40001000000 */
[----:B------:R-:W-:Y:S02]  /*139b0*/  FMNMX.FTZ R6, R15, R6, !PT ;  /* 0x000000060f067209 */ /* 0x000fe40007810000 */
[----:B------:R-:W-:-:S02]  /*139c0*/  ISETP.GT.AND P2, PT, R34, 0x21, PT ;  /* 0x000000212200780c */ /* 0x000fc40003f44270 */
[----:B------:R-:W-:Y:S02]  /*139d0*/  FMNMX.FTZ R6, R37, R6, !PT ;  /* 0x0000000625067209 */ /* 0x000fe40007810000 */
[----:B------:R-:W-:Y:S02]  /*139e0*/  FSEL R41, R41, -INF , P2 ;  /* 0xff80000029297808 */ /* 0x000fe40001000000 */
[----:B------:R-:W-:-:S04]  /*139f0*/  ISETP.GT.AND P2, PT, R34, 0x29, PT ;  /* 0x000000292200780c */ /* 0x000fc80003f44270 */
[----:B------:R-:W-:Y:S02]  /*13a00*/  FSEL R45, R45, -INF , P2 ;  /* 0xff8000002d2d7808 */ /* 0x000fe40001000000 */
[----:B0-----:R-:W-:Y:S02]  /*13a10*/  FMNMX.FTZ R3, R11, R42, !PT ;  /* 0x0000002a0b037209 */ /* 0x001fe40007810000 */
[C---:B------:R-:W-:Y:S02]  /*13a20*/  ISETP.GT.AND P2, PT, R34.reuse, 0x31, PT ;  /* 0x000000312200780c */ /* 0x040fe40003f44270 */
[C---:B------:R-:W-:Y:S01]  /*13a30*/  FSETP.NEU.FTZ.AND P3, PT, R3.reuse, -INF , PT ;  /* 0xff8000000300780b */ /* 0x040fe20003f7d000 */
[----:B------:R-:W-:Y:S01]  /*13a40*/  FMUL.FTZ R11, R3, R2 ;  /* 0x00000002030b7220 */ /* 0x000fe20000410000 */
[----:B------:R-:W-:Y:S02]  /*13a50*/  FSEL R51, R49, -INF , P2 ;  /* 0xff80000031337808 */ /* 0x000fe40001000000 */
[----:B------:R-:W-:-:S02]  /*13a60*/  ISETP.GT.AND P2, PT, R34, 0x39, PT ;  /* 0x000000392200780c */ /* 0x000fc40003f44270 */
[----:B------:R-:W-:Y:S02]  /*13a70*/  FSEL R11, R11, RZ, P3 ;  /* 0x000000ff0b0b7208 */ /* 0x000fe40001800000 */
[----:B------:R-:W-:Y:S02]  /*13a80*/  ISETP.GT.AND P3, PT, R34, 0x20, PT ;  /* 0x000000202200780c */ /* 0x000fe40003f64270 */
[----:B------:R-:W-:Y:S01]  /*13a90*/  FSEL R53, R53, -INF , P2 ;  /* 0xff80000035357808 */ /* 0x000fe20001000000 */
[-CC-:B------:R-:W-:Y:S01]  /*13aa0*/  FFMA.FTZ R149, R7, R2.reuse, -R11.reuse ;  /* 0x0000000207957223 */ /* 0x180fe2000001080b */
[----:B------:R-:W-:Y:S01]  /*13ab0*/  FSEL R25, R40, -INF , P3 ;  /* 0xff80000028197808 */ /* 0x000fe20001800000 */
[-CC-:B------:R-:W-:Y:S01]  /*13ac0*/  FFMA.FTZ R151, R5, R2.reuse, -R11.reuse ;  /* 0x0000000205977223 */ /* 0x180fe2000001080b */
[----:B------:R-:W-:Y:S01]  /*13ad0*/  ISETP.GT.AND P3, PT, R34, 0x28, PT ;  /* 0x000000282200780c */ /* 0x000fe20003f64270 */
[--C-:B------:R-:W-:Y:S01]  /*13ae0*/  FFMA.FTZ R155, R38, R2, -R11.reuse ;  /* 0x00000002269b7223 */ /* 0x100fe2000001080b */
[----:B------:R-:W-:Y:S01]  /*13af0*/  FMNMX.FTZ R10, R25, R6, !PT ;  /* 0x00000006190a7209 */ /* 0x000fe20007810000 */
[----:B------:R-:W0:Y:S01]  /*13b00*/  @P1 LDC R38, c[0x0][0x44c] ;  /* 0x00011300ff261b82 */ /* 0x000e220000000800 */
[----:B------:R-:W-:Y:S01]  /*13b10*/  FSEL R35, R44, -INF , P3 ;  /* 0xff8000002c237808 */ /* 0x000fe20001800000 */
[--C-:B------:R-:W-:Y:S01]  /*13b20*/  FFMA.FTZ R145, R9, R2, -R11.reuse ;  /* 0x0000000209917223 */ /* 0x100fe2000001080b */
[----:B------:R-:W-:Y:S01]  /*13b30*/  FMNMX.FTZ R10, R41, R10, !PT ;  /* 0x0000000a290a7209 */ /* 0x000fe20007810000 */
[-CC-:B------:R-:W-:Y:S01]  /*13b40*/  FFMA.FTZ R157, R74, R2.reuse, -R11.reuse ;  /* 0x000000024a9d7223 */ /* 0x180fe2000001080b */
[----:B------:R-:W-:Y:S01]  /*13b50*/  ISETP.GT.AND P3, PT, R34, 0x30, PT ;  /* 0x000000302200780c */ /* 0x000fe20003f64270 */
[--C-:B------:R-:W-:Y:S01]  /*13b60*/  FFMA.FTZ R76, R76, R2, -R11.reuse ;  /* 0x000000024c4c7223 */ /* 0x100fe2000001080b */
[----:B------:R-:W-:Y:S01]  /*13b70*/  FMNMX.FTZ R10, R35, R10, !PT ;  /* 0x0000000a230a7209 */ /* 0x000fe20007810000 */
[----:B------:R-:W1:Y:S01]  /*13b80*/  @P1 LDC R9, c[0x0][0x450] ;  /* 0x00011400ff091b82 */ /* 0x000e620000000800 */
[----:B------:R-:W-:Y:S01]  /*13b90*/  FSEL R39, R48, -INF , P3 ;  /* 0xff80000030277808 */ /* 0x000fe20001800000 */
[--C-:B------:R-:W-:Y:S01]  /*13ba0*/  FFMA.FTZ R159, R78, R2, -R11.reuse ;  /* 0x000000024e9f7223 */ /* 0x100fe2000001080b */
[----:B------:R-:W-:Y:S01]  /*13bb0*/  FMNMX.FTZ R10, R45, R10, !PT ;  /* 0x0000000a2d0a7209 */ /* 0x000fe20007810000 */
[----:B------:R-:W-:Y:S01]  /*13bc0*/  MUFU.EX2 R157, R157 ;  /* 0x0000009d009d7308 */ /* 0x000fe20000000800 */
[----:B------:R-:W-:Y:S01]  /*13bd0*/  ISETP.GT.AND P3, PT, R34, 0x38, PT ;  /* 0x000000382200780c */ /* 0x000fe20003f64270 */
[--C-:B------:R-:W-:Y:S01]  /*13be0*/  FFMA.FTZ R80, R80, R2, -R11.reuse ;  /* 0x0000000250507223 */ /* 0x100fe2000001080b */
[----:B------:R-:W-:Y:S01]  /*13bf0*/  FMNMX.FTZ R24, R39, R10, !PT ;  /* 0x0000000a27187209 */ /* 0x000fe20007810000 */
[-CC-:B------:R-:W-:Y:S01]  /*13c00*/  FFMA.FTZ R153, R82, R2.reuse, -R11.reuse ;  /* 0x0000000252997223 */ /* 0x180fe2000001080b */
[----:B------:R-:W-:Y:S01]  /*13c10*/  FSEL R49, R52, -INF , P3 ;  /* 0xff80000034317808 */ /* 0x000fe20001800000 */
[--C-:B------:R-:W-:Y:S01]  /*13c20*/  FFMA.FTZ R84, R84, R2, -R11.reuse ;  /* 0x0000000254547223 */ /* 0x100fe2000001080b */
[----:B------:R-:W-:Y:S01]  /*13c30*/  FMNMX.FTZ R24, R51, R24, !PT ;  /* 0x0000001833187209 */ /* 0x000fe20007810000 */
[----:B------:R-:W2:Y:S01]  /*13c40*/  MUFU.EX2 R6, R76 ;  /* 0x0000004c00067308 */ /* 0x000ea20000000800 */
[----:B------:R-:W-:Y:S01]  /*13c50*/  ISETP.GT.AND P3, PT, R34, 0x40, PT ;  /* 0x000000402200780c */ /* 0x000fe20003f64270 */
[--C-:B------:R-:W-:Y:S01]  /*13c60*/  FFMA.FTZ R12, R12, R2, -R11.reuse ;  /* 0x000000020c0c7223 */ /* 0x100fe2000001080b */
[----:B------:R-:W-:Y:S01]  /*13c70*/  FMNMX.FTZ R24, R49, R24, !PT ;  /* 0x0000001831187209 */ /* 0x000fe20007810000 */
[-CC-:B------:R-:W-:Y:S01]  /*13c80*/  FFMA.FTZ R32, R47, R2.reuse, -R11.reuse ;  /* 0x000000022f207223 */ /* 0x180fe2000001080b */
[----:B------:R-:W-:Y:S01]  /*13c90*/  ISETP.GT.AND P2, PT, R34, 0x41, PT ;  /* 0x000000412200780c */ /* 0x000fe20003f44270 */
[--C-:B------:R-:W-:Y:S01]  /*13ca0*/  FFMA.FTZ R147, R54, R2, -R11.reuse ;  /* 0x0000000236937223 */ /* 0x100fe2000001080b */
[----:B------:R-:W-:Y:S01]  /*13cb0*/  FSEL R55, R56, -INF , P3 ;  /* 0xff80000038377808 */ /* 0x000fe20001800000 */
[----:B------:R-:W3:Y:S01]  /*13cc0*/  MUFU.EX2 R159, R159 ;  /* 0x0000009f009f7308 */ /* 0x000ee20000000800 */
[----:B------:R-:W-:Y:S01]  /*13cd0*/  FMNMX.FTZ R24, R53, R24, !PT ;  /* 0x0000001835187209 */ /* 0x000fe20007810000 */
[-CC-:B-----5:R-:W-:Y:S01]  /*13ce0*/  FFMA.FTZ R141, R58, R2.reuse, -R11.reuse ;  /* 0x000000023a8d7223 */ /* 0x1a0fe2000001080b */
[----:B------:R-:W-:Y:S01]  /*13cf0*/  ISETP.GT.AND P3, PT, R34, 0x48, PT ;  /* 0x000000482200780c */ /* 0x000fe20003f64270 */
[-CC-:B------:R-:W-:Y:S01]  /*13d00*/  FFMA.FTZ R143, R62, R2.reuse, -R11.reuse ;  /* 0x000000023e8f7223 */ /* 0x180fe2000001080b */
[----:B------:R-:W-:Y:S01]  /*13d10*/  FSEL R57, R57, -INF , P2 ;  /* 0xff80000039397808 */ /* 0x000fe20001000000 */
[--C-:B------:R-:W-:Y:S01]  /*13d20*/  FFMA.FTZ R137, R66, R2, -R11.reuse ;  /* 0x0000000242897223 */ /* 0x100fe2000001080b */
[----:B------:R-:W-:Y:S01]  /*13d30*/  FMNMX.FTZ R28, R55, R24, !PT ;  /* 0x00000018371c7209 */ /* 0x000fe20007810000 */
[----:B------:R4:W3:Y:S01]  /*13d40*/  MUFU.EX2 R10, R80 ;  /* 0x00000050000a7308 */ /* 0x0008e20000000800 */
[----:B------:R-:W-:Y:S01]  /*13d50*/  ISETP.GT.AND P2, PT, R34, 0x49, PT ;  /* 0x000000492200780c */ /* 0x000fe20003f44270 */
[-CC-:B------:R-:W-:Y:S01]  /*13d60*/  FFMA.FTZ R26, R26, R2.reuse, -R11.reuse ;  /* 0x000000021a1a7223 */ /* 0x180fe2000001080b */
[----:B------:R-:W-:Y:S01]  /*13d70*/  FSEL R59, R60, -INF , P3 ;  /* 0xff8000003c3b7808 */ /* 0x000fe20001800000 */
[----:B------:R-:W-:Y:S01]  /*13d80*/  FFMA.FTZ R139, R70, R2, -R11 ;  /* 0x00000002468b7223 */ /* 0x000fe2000001080b */
[----:B------:R-:W-:-:S02]  /*13d90*/  FMNMX.FTZ R28, R57, R28, !PT ;  /* 0x0000001c391c7209 */ /* 0x000fc40007810000 */
[----:B------:R-:W-:Y:S02]  /*13da0*/  CS2R R82, SRZ ;  /* 0x0000000000527805 */ /* 0x000fe4000001ff00 */
[----:B------:R-:W-:Y:S01]  /*13db0*/  ISETP.GT.AND P3, PT, R34, 0x50, PT ;  /* 0x000000502200780c */ /* 0x000fe20003f64270 */
[----:B------:R-:W3:Y:S01]  /*13dc0*/  MUFU.EX2 R153, R153 ;  /* 0x0000009900997308 */ /* 0x000ee20000000800 */
[----:B------:R-:W-:Y:S02]  /*13dd0*/  FSEL R61, R61, -INF , P2 ;  /* 0xff8000003d3d7808 */ /* 0x000fe40001000000 */
[----:B----4-:R-:W-:Y:S02]  /*13de0*/  CS2R R80, SRZ ;  /* 0x0000000000507805 */ /* 0x010fe4000001ff00 */
[----:B------:R-:W-:Y:S02]  /*13df0*/  FMNMX.FTZ R28, R59, R28, !PT ;  /* 0x0000001c3b1c7209 */ /* 0x000fe40007810000 */
[----:B------:R-:W-:-:S02]  /*13e00*/  CS2R R78, SRZ ;  /* 0x00000000004e7805 */ /* 0x000fc4000001ff00 */
[----:B------:R-:W-:Y:S02]  /*13e10*/  ISETP.GT.AND P2, PT, R34, 0x51, PT ;  /* 0x000000512200780c */ /* 0x000fe40003f44270 */
[----:B------:R-:W-:Y:S02]  /*13e20*/  CS2R R76, SRZ ;  /* 0x00000000004c7805 */ /* 0x000fe4000001ff00 */
[----:B------:R-:W-:Y:S01]  /*13e30*/  FSEL R63, R64, -INF , P3 ;  /* 0xff800000403f7808 */ /* 0x000fe20001800000 */
[----:B------:R4:W3:Y:S01]  /*13e40*/  MUFU.EX2 R24, R84 ;  /* 0x0000005400187308 */ /* 0x0008e20000000800 */
[----:B------:R-:W-:Y:S02]  /*13e50*/  FMNMX.FTZ R28, R61, R28, !PT ;  /* 0x0000001c3d1c7209 */ /* 0x000fe40007810000 */
[----:B------:R-:W-:Y:S02]  /*13e60*/  CS2R R74, SRZ ;  /* 0x00000000004a7805 */ /* 0x000fe4000001ff00 */
[----:B------:R-:W-:-:S02]  /*13e70*/  ISETP.GT.AND P3, PT, R34, 0x58, PT ;  /* 0x000000582200780c */ /* 0x000fc40003f64270 */
[----:B------:R-:W-:Y:S02]  /*13e80*/  CS2R R46, SRZ ;  /* 0x00000000002e7805 */ /* 0x000fe4000001ff00 */
[----:B------:R-:W-:Y:S02]  /*13e90*/  FSEL R65, R65, -INF , P2 ;  /* 0xff80000041417808 */ /* 0x000fe40001000000 */
[----:B------:R-:W-:Y:S01]  /*13ea0*/  FMNMX.FTZ R28, R63, R28, !PT ;  /* 0x0000001c3f1c7209 */ /* 0x000fe20007810000 */
[----:B------:R-:W3:Y:S01]  /*13eb0*/  MUFU.EX2 R155, R155 ;  /* 0x0000009b009b7308 */ /* 0x000ee20000000800 */
[----:B------:R-:W-:Y:S01]  /*13ec0*/  ISETP.GT.AND P2, PT, R34, 0x59, PT ;  /* 0x000000592200780c */ /* 0x000fe20003f44270 */
[----:B------:R-:W-:Y:S01]  /*13ed0*/  FFMA.FTZ R34, R4, R2, -R11 ;  /* 0x0000000204227223 */ /* 0x000fe2000001080b */
[----:B------:R-:W-:Y:S02]  /*13ee0*/  FSEL R67, R68, -INF , P3 ;  /* 0xff80000044437808 */ /* 0x000fe40001800000 */
[----:B----4-:R-:W-:-:S02]  /*13ef0*/  CS2R R84, SRZ ;  /* 0x0000000000547805 */ /* 0x010fc4000001ff00 */
[----:B------:R-:W-:Y:S02]  /*13f00*/  FMNMX.FTZ R28, R65, R28, !PT ;  /* 0x0000001c411c7209 */ /* 0x000fe40007810000 */
[----:B------:R-:W-:Y:S01]  /*13f10*/  FSEL R69, R69, -INF , P2 ;  /* 0xff80000045457808 */ /* 0x000fe20001000000 */
[----:B------:R-:W-:Y:S01]  /*13f20*/  MUFU.EX2 R12, R12 ;  /* 0x0000000c000c7308 */ /* 0x000fe20000000800 */
[----:B------:R-:W-:-:S04]  /*13f30*/  FMNMX.FTZ R28, R67, R28, !PT ;  /* 0x0000001c431c7209 */ /* 0x000fc80007810000 */
[----:B------:R-:W-:Y:S01]  /*13f40*/  FMNMX.FTZ R7, R69, R28, !PT ;  /* 0x0000001c45077209 */ /* 0x000fe20007810000 */
[--C-:B------:R-:W-:Y:S01]  /*13f50*/  FFMA.FTZ R28, R43, R2, -R11.reuse ;  /* 0x000000022b1c7223 */ /* 0x100fe2000001080b */
[----:B------:R-:W-:Y:S01]  /*13f60*/  CS2R R42, SRZ ;  /* 0x00000000002a7805 */ /* 0x000fe2000001ff00 */
[----:B------:R-:W-:Y:S02]  /*13f70*/  MUFU.EX2 R149, R149 ;  /* 0x0000009500957308 */ /* 0x000fe40000000800 */
[----:B------:R-:W4:Y:S06]  /*13f80*/  SHFL.BFLY PT, R36, R7, 0x2, 0x1f ;  /* 0x0c401f0007247f89 */ /* 0x000f2c00000e0000 */
[----:B------:R-:W-:Y:S08]  /*13f90*/  MUFU.EX2 R28, R28 ;  /* 0x0000001c001c7308 */ /* 0x000ff00000000800 */
[----:B------:R-:W-:Y:S08]  /*13fa0*/  MUFU.EX2 R151, R151 ;  /* 0x0000009700977308 */ /* 0x000ff00000000800 */
[----:B------:R-:W-:Y:S01]  /*13fb0*/  MUFU.EX2 R32, R32 ;  /* 0x0000002000207308 */ /* 0x000fe20000000800 */
[----:B----4-:R-:W-:Y:S01]  /*13fc0*/  FMNMX.FTZ R5, R7, R36, !PT ;  /* 0x0000002407057209 */ /* 0x010fe20007810000 */
[-CC-:B------:R-:W-:Y:S01]  /*13fd0*/  FFMA.FTZ R36, R14, R2.reuse, -R11.reuse ;  /* 0x000000020e247223 */ /* 0x180fe2000001080b */
[-CC-:B------:R-:W-:Y:S01]  /*13fe0*/  FFMA.FTZ R14, R20, R2.reuse, -R11.reuse ;  /* 0x00000002140e7223 */ /* 0x180fe2000001080b */
[----:B------:R-:W-:Y:S01]  /*13ff0*/  FFMA.FTZ R20, R30, R2, -R11 ;  /* 0x000000021e147223 */ /* 0x000fe2000001080b */
[----:B------:R-:W-:Y:S01]  /*14000*/  VIADD R7, R0, 0x2a840 ;  /* 0x0002a84000077836 */ /* 0x000fe20000000000 */
[----:B------:R-:W4:Y:S01]  /*14010*/  SHFL.BFLY PT, R4, R5, 0x1, 0x1f ;  /* 0x0c201f0005047f89 */ /* 0x000f2200000e0000 */
[----:B0-----:R-:W-:-:S04]  /*14020*/  @P1 IMAD.HI.U32 R0, R185, R38, RZ ;  /* 0x00000026b9001227 */ /* 0x001fc800078e00ff */
[----:B--2---:R-:W-:Y:S01]  /*14030*/  FADD.FTZ R38, R157, R6 ;  /* 0x000000069d267221 */ /* 0x004fe20000010000 */
[----:B------:R-:W-:Y:S01]  /*14040*/  MUFU.EX2 R145, R145 ;  /* 0x0000009100917308 */ /* 0x000fe20000000800 */
[----:B------:R-:W-:Y:S01]  /*14050*/  PRMT R7, R178, 0x654, R7 ;  /* 0x00000654b2077816 */ /* 0x000fe20000000007 */
[----:B------:R-:W-:Y:S01]  /*14060*/  FFMA.FTZ R11, R71, R2, -R11 ;  /* 0x00000002470b7223 */ /* 0x000fe2000001080b */
[----:B------:R-:W-:Y:S02]  /*14070*/  F2FP.BF16.F32.PACK_AB R157, R6, R157 ;  /* 0x0000009d069d723e */ /* 0x000fe400000010ff */
[----:B------:R-:W-:Y:S01]  /*14080*/  CS2R R70, SRZ ;  /* 0x0000000000467805 */ /* 0x000fe2000001ff00 */
[----:B------:R0:W-:Y:S02]  /*14090*/  SYNCS.ARRIVE.TRANS64.RED.A1T0 RZ, [R7+URZ], RZ ;  /* 0x000000ff07ff79a7 */ /* 0x0001e4000810043f */
[----:B------:R-:W-:Y:S08]  /*140a0*/  MUFU.EX2 R34, R34 ;  /* 0x0000002200227308 */ /* 0x000ff00000000800 */
[----:B------:R-:W-:Y:S01]  /*140b0*/  MUFU.EX2 R147, R147 ;  /* 0x0000009300937308 */ /* 0x000fe20000000800 */
[----:B----4-:R-:W-:-:S07]  /*140c0*/  FMNMX.FTZ R4, R5, R4, !PT ;  /* 0x0000000405047209 */ /* 0x010fce0007810000 */
[----:B------:R-:W-:Y:S01]  /*140d0*/  MUFU.EX2 R36, R36 ;  /* 0x0000002400247308 */ /* 0x000fe20000000800 */
[C---:B------:R-:W-:Y:S01]  /*140e0*/  FSETP.NEU.FTZ.AND P2, PT, R4.reuse, -INF , PT ;  /* 0xff8000000400780b */ /* 0x040fe20003f5d000 */
[----:B------:R-:W-:-:S05]  /*140f0*/  FMUL.FTZ R5, R4, R2 ;  /* 0x0000000204057220 */ /* 0x000fca0000410000 */
[----:B------:R-:W-:Y:S01]  /*14100*/  FSEL R30, R5, RZ, P2 ;  /* 0x000000ff051e7208 */ /* 0x000fe20001000000 */
[----:B------:R-:W-:Y:S04]  /*14110*/  MUFU.EX2 R141, R141 ;  /* 0x0000008d008d7308 */ /* 0x000fe80000000800 */
[-CC-:B------:R-:W-:Y:S01]  /*14120*/  FFMA.FTZ R156, R31, R2.reuse, -R30.reuse ;  /* 0x000000021f9c7223 */ /* 0x180fe2000001081e */
[-CC-:B------:R-:W-:Y:S01]  /*14130*/  FFMA.FTZ R5, R27, R2.reuse, -R30.reuse ;  /* 0x000000021b057223 */ /* 0x180fe2000001081e */
[-CC-:B------:R-:W-:Y:S01]  /*14140*/  FFMA.FTZ R21, R21, R2.reuse, -R30.reuse ;  /* 0x0000000215157223 */ /* 0x180fe2000001081e */
[-CC-:B------:R-:W-:Y:S01]  /*14150*/  FFMA.FTZ R29, R29, R2.reuse, -R30.reuse ;  /* 0x000000021d1d7223 */ /* 0x180fe2000001081e */
[-CC-:B------:R-:W-:Y:S01]  /*14160*/  FFMA.FTZ R13, R13, R2.reuse, -R30.reuse ;  /* 0x000000020d0d7223 */ /* 0x180fe2000001081e */
[-CC-:B------:R-:W-:Y:S01]  /*14170*/  FFMA.FTZ R33, R33, R2.reuse, -R30.reuse ;  /* 0x0000000221217223 */ /* 0x180fe2000001081e */
[----:B------:R-:W-:Y:S01]  /*14180*/  MUFU.EX2 R156, R156 ;  /* 0x0000009c009c7308 */ /* 0x000fe20000000800 */
[-C--:B------:R-:W-:Y:S01]  /*14190*/  FFMA.FTZ R15, R15, R2.reuse, -R30 ;  /* 0x000000020f0f7223 */ /* 0x080fe2000001081e */
[----:B------:R-:W-:Y:S01]  /*141a0*/  IMAD.MOV.U32 R27, RZ, RZ, R185 ;  /* 0x000000ffff1b7224 */ /* 0x000fe200078e00b9 */
[----:B-1----:R-:W-:Y:S01]  /*141b0*/  @P1 SHF.R.U32.HI R27, RZ, R9, R0 ;  /* 0x00000009ff1b1219 */ /* 0x002fe20000011600 */
[-C--:B------:R-:W-:Y:S01]  /*141c0*/  FFMA.FTZ R37, R37, R2.reuse, -R30 ;  /* 0x0000000225257223 */ /* 0x080fe2000001081e */
[----:B---3--:R-:W-:Y:S01]  /*141d0*/  FADD.FTZ R9, R159, R38 ;  /* 0x000000269f097221 */ /* 0x008fe20000010000 */
        /* <DEDUP_REMOVED lines=10> */
[----:B------:R-:W0:Y:S01]  /*14280*/  MUFU.EX2 R21, R21 ;  /* 0x0000001500157308 */ /* 0x000e220000000800 */
[----:B------:R-:W-:Y:S01]  /*14290*/  FADD.FTZ R38, R24, R9 ;  /* 0x0000000918267221 */ /* 0x000fe20000010000 */
[----:B------:R-:W-:Y:S01]  /*142a0*/  IADD3 R27, R27, R187, -R186 ;  /* 0x000000bb1b1b7210 */ /* 0x000fe20007ffe8ba */
[-CC-:B------:R-:W-:Y:S01]  /*142b0*/  FFMA.FTZ R53, R53, R2.reuse, -R30.reuse ;  /* 0x0000000235357223 */ /* 0x180fe2000001081e */
[-C--:B------:R-:W-:Y:S01]  /*142c0*/  FFMA.FTZ R55, R55, R2.reuse, -R30 ;  /* 0x0000000237377223 */ /* 0x080fe2000001081e */
[----:B------:R-:W-:Y:S01]  /*142d0*/  FADD.FTZ R9, R155, R38 ;  /* 0x000000269b097221 */ /* 0x000fe20000010000 */
[-CC-:B------:R-:W-:Y:S01]  /*142e0*/  FFMA.FTZ R57, R57, R2.reuse, -R30.reuse ;  /* 0x0000000239397223 */ /* 0x180fe2000001081e */
[-CC-:B------:R-:W-:Y:S01]  /*142f0*/  FFMA.FTZ R59, R59, R2.reuse, -R30.reuse ;  /* 0x000000023b3b7223 */ /* 0x180fe2000001081e */
[----:B------:R2:W3:Y:S01]  /*14300*/  MUFU.EX2 R158, R29 ;  /* 0x0000001d009e7308 */ /* 0x0004e20000000800 */
        /* <DEDUP_REMOVED lines=8> */
[----:B0-----:R-:W-:Y:S01]  /*14390*/  FADD.FTZ R7, R21, R0 ;  /* 0x0000000015077221 */ /* 0x001fe20000010000 */
[----:B------:R-:W-:Y:S01]  /*143a0*/  FADD.FTZ R38, R28, R9 ;  /* 0x000000091c267221 */ /* 0x000fe20000010000 */
[----:B--2---:R-:W-:-:S04]  /*143b0*/  IMAD.HI R29, R27, 0x2aaaaaab, RZ ;  /* 0x2aaaaaab1b1d7827 */ /* 0x004fc800078e02ff */
[-CC-:B------:R-:W-:Y:S01]  /*143c0*/  FFMA.FTZ R67, R67, R2.reuse, -R30.reuse ;  /* 0x0000000243437223 */ /* 0x180fe2000001081e */
[----:B------:R-:W-:Y:S01]  /*143d0*/  FFMA.FTZ R30, R69, R2, -R30 ;  /* 0x00000002451e7223 */ /* 0x000fe2000001081e */
[----:B------:R-:W-:Y:S01]  /*143e0*/  FADD.FTZ R27, R151, R38 ;  /* 0x00000026971b7221 */ /* 0x000fe20000010000 */
[----:B------:R-:W-:Y:S01]  /*143f0*/  F2FP.BF16.F32.PACK_AB R159, R10, R159 ;  /* 0x0000009f0a9f723e */ /* 0x000fe200000010ff */
[----:B------:R-:W0:Y:S01]  /*14400*/  MUFU.EX2 R152, R33 ;  /* 0x0000002100987308 */ /* 0x000e220000000800 */
[----:B---3--:R-:W-:Y:S01]  /*14410*/  FADD.FTZ R0, R158, R7 ;  /* 0x000000079e007221 */ /* 0x008fe20000010000 */
[----:B------:R-:W-:Y:S01]  /*14420*/  FADD.FTZ R6, R32, R27 ;  /* 0x0000001b20067221 */ /* 0x000fe20000010000 */
[----:B------:R-:W-:Y:S02]  /*14430*/  SHF.R.U32.HI R40, RZ, 0x1f, R29 ;  /* 0x0000001fff287819 */ /* 0x000fe4000001161d */
[----:B------:R-:W-:Y:S02]  /*14440*/  CS2R R68, SRZ ;  /* 0x0000000000447805 */ /* 0x000fe4000001ff00 */
[----:B------:R-:W-:Y:S01]  /*14450*/  F2FP.BF16.F32.PACK_AB R153, R24, R153 ;  /* 0x000000991899723e */ /* 0x000fe200000010ff */
[----:B------:R-:W-:Y:S01]  /*14460*/  FADD.FTZ R27, R145, R6 ;  /* 0x00000006911b7221 */ /* 0x000fe20000010000 */
[----:B------:R-:W-:Y:S01]  /*14470*/  LEA.HI.SX32 R9, R29, R40, 0x1c ;  /* 0x000000281d097211 */ /* 0x000fe200078fe2ff */
[----:B------:R-:W2:Y:S01]  /*14480*/  MUFU.EX2 R15, R15 ;  /* 0x0000000f000f7308 */ /* 0x000ea20000000800 */
[----:B-1----:R-:W-:Y:S01]  /*14490*/  FADD.FTZ R7, R13, R0 ;  /* 0x000000000d077221 */ /* 0x002fe20000010000 */
[----:B------:R-:W-:Y:S01]  /*144a0*/  FADD.FTZ R6, R34, R27 ;  /* 0x0000001b22067221 */ /* 0x000fe20000010000 */
[----:B------:R-:W-:-:S02]  /*144b0*/  VIMNMX R9, RZ, R9, !PT ;  /* 0x00000009ff097248 */ /* 0x000fc40007fe0100 */
[----:B------:R-:W-:Y:S01]  /*144c0*/  F2FP.BF16.F32.PACK_AB R149, R28, R149 ;  /* 0x000000951c95723e */ /* 0x000fe200000010ff */
[----:B------:R-:W-:Y:S01]  /*144d0*/  FADD.FTZ R27, R147, R6 ;  /* 0x00000006931b7221 */ /* 0x000fe20000010000 */
[----:B------:R-:W-:Y:S01]  /*144e0*/  F2FP.BF16.F32.PACK_AB R151, R32, R151 ;  /* 0x000000972097723e */ /* 0x000fe200000010ff */
[----:B------:R1:W3:Y:S01]  /*144f0*/  MUFU.EX2 R154, R37 ;  /* 0x00000025009a7308 */ /* 0x0002e20000000800 */
[----:B0-----:R-:W-:Y:S01]  /*14500*/  FADD.FTZ R0, R152, R7 ;  /* 0x0000000798007221 */ /* 0x001fe20000010000 */
[----:B------:R-:W-:Y:S01]  /*14510*/  FADD.FTZ R6, R36, R27 ;  /* 0x0000001b24067221 */ /* 0x000fe20000010000 */
[----:B------:R-:W-:Y:S02]  /*14520*/  F2FP.BF16.F32.PACK_AB R145, R34, R145 ;  /* 0x000000912291723e */ /* 0x000fe400000010ff */
[----:B------:R-:W-:Y:S02]  /*14530*/  CS2R R32, SRZ ;  /* 0x0000000000207805 */ /* 0x000fe4000001ff00 */
[----:B------:R-:W-:-:S02]  /*14540*/  F2FP.BF16.F32.PACK_AB R147, R36, R147 ;  /* 0x000000932493723e */ /* 0x000fc400000010ff */
[----:B------:R-:W-:Y:S02]  /*14550*/  CS2R R28, SRZ ;  /* 0x00000000001c7805 */ /* 0x000fe4000001ff00 */
[----:B------:R-:W-:Y:S01]  /*14560*/  F2FP.BF16.F32.PACK_AB R155, R12, R155 ;  /* 0x0000009b0c9b723e */ /* 0x000fe200000010ff */
[----:B------:R-:W0:Y:S01]  /*14570*/  MUFU.EX2 R25, R25 ;  /* 0x0000001900197308 */ /* 0x000e220000000800 */
[----:B--2---:R-:W-:Y:S01]  /*14580*/  FADD.FTZ R7, R15, R0 ;  /* 0x000000000f077221 */ /* 0x004fe20000010000 */
[----:B------:R-:W-:Y:S02]  /*14590*/  F2FP.BF16.F32.PACK_AB R158, R158, R21 ;  /* 0x000000159e9e723e */ /* 0x000fe400000010ff */
[----:B-1----:R-:W-:Y:S02]  /*145a0*/  CS2R R36, SRZ ;  /* 0x0000000000247805 */ /* 0x002fe4000001ff00 */
[----:B------:R-:W-:Y:S02]  /*145b0*/  F2FP.BF16.F32.PACK_AB R152, R152, R13 ;  /* 0x0000000d9898723e */ /* 0x000fe400000010ff */
[----:B------:R1:W2:Y:S01]  /*145c0*/  MUFU.EX2 R148, R41 ;  /* 0x0000002900947308 */ /* 0x0002a20000000800 */
[C---:B---3--:R-:W-:Y:S01]  /*145d0*/  FADD.FTZ R0, R154.reuse, R7 ;  /* 0x000000079a007221 */ /* 0x048fe20000010000 */
[----:B------:R-:W-:-:S06]  /*145e0*/  F2FP.BF16.F32.PACK_AB R154, R154, R15 ;  /* 0x0000000f9a9a723e */ /* 0x000fcc00000010ff */
[----:B------:R-:W3:Y:S01]  /*145f0*/  MUFU.EX2 R35, R35 ;  /* 0x0000002300237308 */ /* 0x000ee20000000800 */
[----:B0-----:R-:W-:Y:S01]  /*14600*/  FADD.FTZ R7, R25, R0 ;  /* 0x0000000019077221 */ /* 0x001fe20000010000 */
[----:B-1----:R-:W-:-:S06]  /*14610*/  CS2R R40, SRZ ;  /* 0x0000000000287805 */ /* 0x002fcc000001ff00 */
        /* <DEDUP_REMOVED lines=21> */
[----:B------:R-:W0:Y:S01]  /*14770*/  MUFU.EX2 R14, R14 ;  /* 0x0000000e000e7308 */ /* 0x000e220000000800 */
[C---:B--2---:R-:W-:Y:S01]  /*14780*/  FADD.FTZ R0, R146.reuse, R7 ;  /* 0x0000000792007221 */ /* 0x044fe20000010000 */
[----:B------:R-:W-:Y:S01]  /*14790*/  FADD.FTZ R7, R141, R6 ;  /* 0x000000068d077221 */ /* 0x000fe20000010000 */
[----:B------:R-:W-:Y:S02]  /*147a0*/  F2FP.BF16.F32.PACK_AB R146, R146, R49 ;  /* 0x000000319292723e */ /* 0x000fe400000010ff */
[----:B------:R-:W-:-:S03]  /*147b0*/  CS2R R48, SRZ ;  /* 0x0000000000307805 */ /* 0x000fc6000001ff00 */
[----:B------:R1:W2:Y:S01]  /*147c0*/  MUFU.EX2 R140, R57 ;  /* 0x00000039008c7308 */ /* 0x0002a20000000800 */
[----:B---3--:R-:W-:-:S07]  /*147d0*/  FADD.FTZ R5, R55, R0 ;  /* 0x0000000037057221 */ /* 0x008fce0000010000 */
[----:B------:R-:W3:Y:S01]  /*147e0*/  MUFU.EX2 R143, R143 ;  /* 0x0000008f008f7308 */ /* 0x000ee20000000800 */
[C---:B0-----:R-:W-:Y:S01]  /*147f0*/  FADD.FTZ R6, R14.reuse, R7 ;  /* 0x000000070e067221 */ /* 0x041fe20000010000 */
[----:B------:R-:W-:Y:S01]  /*14800*/  F2FP.BF16.F32.PACK_AB R141, R14, R141 ;  /* 0x0000008d0e8d723e */ /* 0x000fe200000010ff */
[----:B------:R-:W-:Y:S01]  /*14810*/  VIADD R14, R72, 0xfffffffe ;  /* 0xfffffffe480e7836 */ /* 0x000fe20000000000 */
[----:B------:R-:W-:Y:S02]  /*14820*/  CS2R R72, SRZ ;  /* 0x0000000000487805 */ /* 0x000fe4000001ff00 */
[----:B-1----:R-:W-:Y:S02]  /*14830*/  CS2R R56, SRZ ;  /* 0x0000000000387805 */ /* 0x002fe4000001ff00 */
[----:B------:R-:W0:Y:S01]  /*14840*/  MUFU.EX2 R59, R59 ;  /* 0x0000003b003b7308 */ /* 0x000e220000000800 */
[----:B--2---:R-:W-:Y:S01]  /*14850*/  FADD.FTZ R0, R140, R5 ;  /* 0x000000058c007221 */ /* 0x004fe20000010000 */
[----:B------:R-:W-:-:S02]  /*14860*/  ISETP.GE.AND P2, PT, R14, R9, PT ;  /* 0x000000090e00720c */ /* 0x000fc40003f46270 */
[----:B------:R-:W-:Y:S02]  /*14870*/  F2FP.BF16.F32.PACK_AB R140, R140, R55 ;  /* 0x000000378c8c723e */ /* 0x000fe400000010ff */
[----:B------:R-:W-:Y:S02]  /*14880*/  CS2R R54, SRZ ;  /* 0x0000000000367805 */ /* 0x000fe4000001ff00 */
[----:B------:R-:W1:Y:S01]  /*14890*/  MUFU.EX2 R20, R20 ;  /* 0x0000001400147308 */ /* 0x000e620000000800 */
[----:B---3--:R-:W-:-:S07]  /*148a0*/  FADD.FTZ R7, R143, R6 ;  /* 0x000000068f077221 */ /* 0x008fce0000010000 */
[----:B------:R2:W3:Y:S01]  /*148b0*/  MUFU.EX2 R142, R61 ;  /* 0x0000003d008e7308 */ /* 0x0004e20000000800 */
[----:B0-----:R-:W-:-:S07]  /*148c0*/  FADD.FTZ R5, R59, R0 ;  /* 0x000000003b057221 */ /* 0x001fce0000010000 */
[----:B------:R-:W0:Y:S01]  /*148d0*/  MUFU.EX2 R137, R137 ;  /* 0x0000008900897308 */ /* 0x000e220000000800 */
[C---:B-1----:R-:W-:Y:S01]  /*148e0*/  FADD.FTZ R10, R20.reuse, R7 ;  /* 0x00000007140a7221 */ /* 0x042fe20000010000 */
[----:B------:R-:W-:Y:S02]  /*148f0*/  F2FP.BF16.F32.PACK_AB R143, R20, R143 ;  /* 0x0000008f148f723e */ /* 0x000fe400000010ff */
[----:B--2---:R-:W-:-:S04]  /*14900*/  CS2R R60, SRZ ;  /* 0x00000000003c7805 */ /* 0x004fc8000001ff00 */
[----:B------:R-:W1:Y:S01]  /*14910*/  MUFU.EX2 R63, R63 ;  /* 0x0000003f003f7308 */ /* 0x000e620000000800 */
[C---:B---3--:R-:W-:Y:S01]  /*14920*/  FADD.FTZ R6, R142.reuse, R5 ;  /* 0x000000058e067221 */ /* 0x048fe20000010000 */
[----:B------:R-:W-:Y:S02]  /*14930*/  F2FP.BF16.F32.PACK_AB R142, R142, R59 ;  /* 0x0000003b8e8e723e */ /* 0x000fe400000010ff */
[----:B------:R-:W-:-:S04]  /*14940*/  CS2R R58, SRZ ;  /* 0x00000000003a7805 */ /* 0x000fc8000001ff00 */
[----:B------:R-:W2:Y:S01]  /*14950*/  MUFU.EX2 R26, R26 ;  /* 0x0000001a001a7308 */ /* 0x000ea20000000800 */
[----:B0-----:R-:W-:-:S07]  /*14960*/  FADD.FTZ R7, R137, R10 ;  /* 0x0000000a89077221 */ /* 0x001fce0000010000 */
[----:B------:R0:W3:Y:S01]  /*14970*/  MUFU.EX2 R136, R65 ;  /* 0x0000004100887308 */ /* 0x0000e20000000800 */
[----:B-1----:R-:W-:-:S07]  /*14980*/  FADD.FTZ R5, R63, R6 ;  /* 0x000000063f057221 */ /* 0x002fce0000010000 */
[----:B------:R-:W1:Y:S01]  /*14990*/  MUFU.EX2 R139, R139 ;  /* 0x0000008b008b7308 */ /* 0x000e620000000800 */
[C---:B--2---:R-:W-:Y:S01]  /*149a0*/  FADD.FTZ R10, R26.reuse, R7 ;  /* 0x000000071a0a7221 */ /* 0x044fe20000010000 */
[----:B------:R-:W-:Y:S02]  /*149b0*/  F2FP.BF16.F32.PACK_AB R137, R26, R137 ;  /* 0x000000891a89723e */ /* 0x000fe400000010ff */
[----:B0-----:R-:W-:Y:S02]  /*149c0*/  CS2R R64, SRZ ;  /* 0x0000000000407805 */ /* 0x001fe4000001ff00 */
[----:B------:R-:W-:Y:S02]  /*149d0*/  CS2R R26, SRZ ;  /* 0x00000000001a7805 */ /* 0x000fe4000001ff00 */
[----:B------:R-:W0:Y:S01]  /*149e0*/  MUFU.EX2 R67, R67 ;  /* 0x0000004300437308 */ /* 0x000e220000000800 */
[C---:B---3--:R-:W-:Y:S01]  /*149f0*/  FADD.FTZ R6, R136.reuse, R5 ;  /* 0x0000000588067221 */ /* 0x048fe20000010000 */
[----:B------:R-:W-:-:S02]  /*14a00*/  F2FP.BF16.F32.PACK_AB R136, R136, R63 ;  /* 0x0000003f8888723e */ /* 0x000fc400000010ff */
[----:B------:R-:W-:-:S04]  /*14a10*/  CS2R R62, SRZ ;  /* 0x00000000003e7805 */ /* 0x000fc8000001ff00 */
[----:B------:R-:W2:Y:S01]  /*14a20*/  MUFU.EX2 R30, R30 ;  /* 0x0000001e001e7308 */ /* 0x000ea20000000800 */
[----:B-1----:R-:W-:-:S07]  /*14a30*/  FADD.FTZ R5, R139, R10 ;  /* 0x0000000a8b057221 */ /* 0x002fce0000010000 */
[----:B------:R-:W1:Y:S01]  /*14a40*/  MUFU.EX2 R0, R11 ;  /* 0x0000000b00007308 */ /* 0x000e620000000800 */
[----:B0-----:R-:W-:-:S04]  /*14a50*/  FADD.FTZ R7, R67, R6 ;  /* 0x0000000643077221 */ /* 0x001fc80000010000 */
[C---:B--2---:R-:W-:Y:S01]  /*14a60*/  FADD.FTZ R7, R30.reuse, R7 ;  /* 0x000000071e077221 */ /* 0x044fe20000010000 */
[----:B------:R-:W-:Y:S02]  /*14a70*/  F2FP.BF16.F32.PACK_AB R138, R30, R67 ;  /* 0x000000431e8a723e */ /* 0x000fe400000010ff */
[----:B------:R-:W-:Y:S02]  /*14a80*/  CS2R R66, SRZ ;  /* 0x0000000000427805 */ /* 0x000fe4000001ff00 */
[----:B------:R-:W-:Y:S01]  /*14a90*/  CS2R R30, SRZ ;  /* 0x00000000001e7805 */ /* 0x000fe2000001ff00 */
[C---:B-1----:R-:W-:Y:S01]  /*14aa0*/  FADD.FTZ R6, R0.reuse, R5 ;  /* 0x0000000500067221 */ /* 0x042fe20000010000 */
[----:B------:R-:W-:Y:S01]  /*14ab0*/  F2FP.BF16.F32.PACK_AB R139, R0, R139 ;  /* 0x0000008b008b723e */ /* 0x000fe200000010ff */
[----:B------:R-:W-:Y:S02]  /*14ac0*/  IMAD.MOV.U32 R0, RZ, RZ, 0x3f800000 ;  /* 0x3f800000ff007424 */ /* 0x000fe400078e00ff */
[----:B------:R-:W-:Y:S01]  /*14ad0*/  IMAD.MOV.U32 R5, RZ, RZ, 0x3f800000 ;  /* 0x3f800000ff057424 */ /* 0x000fe200078e00ff */
[----:B------:R-:W-:Y:S06]  /*14ae0*/  @!P2 BRA `(.L_x_2869) ;  /* 0x0000002400d0a947 */ /* 0x000fec0003800000 */
[----:B------:R-:W-:Y:S01]  /*14af0*/  BSSY B1, `(.L_x_2869) ;  /* 0x0000273000017945 */ /* 0x000fe20003800000 */
[----:B------:R-:W-:Y:S02]  /*14b00*/  IMAD.MOV.U32 R12, RZ, RZ, R3 ;  /* 0x000000ffff0c7224 */ /* 0x000fe400078e0003 */
[----:B------:R-:W-:Y:S02]  /*14b10*/  IMAD.MOV.U32 R13, RZ, RZ, R4 ;  /* 0x000000ffff0d7224 */ /* 0x000fe400078e0004 */
[----:B------:R-:W-:Y:S02]  /*14b20*/  IMAD.MOV.U32 R20, RZ, RZ, R168 ;  /* 0x000000ffff147224 */ /* 0x000fe400078e00a8 */
[----:B------:R-:W-:Y:S02]  /*14b30*/  IMAD.MOV.U32 R21, RZ, RZ, R161 ;  /* 0x000000ffff157224 */ /* 0x000fe400078e00a1 */
[----:B------:R-:W-:Y:S02]  /*14b40*/  IMAD.MOV.U32 R0, RZ, RZ, 0x3f800000 ;  /* 0x3f800000ff007424 */ /* 0x000fe400078e00ff */
[----:B------:R-:W-:-:S07]  /*14b50*/  IMAD.MOV.U32 R87, RZ, RZ, RZ ;  /* 0x000000ffff577224 */ /* 0x000fce00078e00ff */
.L_x_2882:
[----:B------:R-:W-:-:S04]  /*14b60*/  ISETP.NE.AND P2, PT, R21, 0x1, PT ;  /* 0x000000011500780c */ /* 0x000fc80003f45270 */
[----:B------:R-:W-:-:S04]  /*14b70*/  SEL R3, RZ, 0x1, P2 ;  /* 0x00000001ff037807 */ /* 0x000fc80001000000 */
[----:B------:R-:W-:Y:S01]  /*14b80*/  LOP3.LUT R168, R20, R3, RZ, 0x3c, !PT ;  /* 0x0000000314a87212 */ /* 0x000fe200078e3cff */
[----:B------:R-:W-:Y:S06]  /*14b90*/  @!P0 BRA `(.L_x_2870) ;  /* 0x0000000000048947 */ /* 0x000fec0003800000 */
[----:B------:R-:W-:Y:S01]  /*14ba0*/  BPT.TRAP 0x1 ;  /* 0x000000040000795c */ /* 0x000fe20000300000 */
.L_x_2870:
        /* <DEDUP_REMOVED lines=8> */
.L_x_2871:
[----:B------:R-:W-:Y:S01]  /*14c30*/  BSSY B2, `(.L_x_2872) ;  /* 0x0000006000027945 */ /* 0x000fe20003800000 */
[----:B------:R-:W-:Y:S02]  /*14c40*/  IMAD R2, R161, 0x900, R8 ;  /* 0x00000900a1027824 */ /* 0x000fe400078e0208 */
[----:B------:R-:W-:Y:S01]  /*14c50*/  IMAD.MOV.U32 R3, RZ, RZ, 0x40000040 ;  /* 0x40000040ff037424 */ /* 0x000fe200078e00ff */
[----:B-1----:R-:W-:Y:S06]  /*14c60*/  @P2 BRA `(.L_x_2873) ;  /* 0x0000000000082947 */ /* 0x002fec0003800000 */
[----:B------:R-:W1:Y:S02]  /*14c70*/  SYNCS.PHASECHK.TRANS64.TRYWAIT P2, [R15+URZ+0x2a830], R4 ;  /* 0x02a830040f0075a7 */ /* 0x000e64000804017f */
[----:B-1----:R-:W-:Y:S05]  /*14c80*/  @!P2 BRA `(.L_x_2874) ;  /* 0x000000f00080a947 */ /* 0x002fea0003800000 */
.L_x_2873:
[----:B------:R-:W-:Y:S05]  /*14c90*/  BSYNC B2 ;  /* 0x0000000000027941 */ /* 0x000fea0003800000 */
.L_x_2872:
        /* <DEDUP_REMOVED lines=81> */
[----:B------:R-:W-:Y:S01]  /*151b0*/  VIADD R10, R2, 0x602 ;  /* 0x00000602020a7836 */ /* 0x000fe20000000000 */
[----:B------:R-:W-:Y:S01]  /*151c0*/  MOV R11, 0x40000040 ;  /* 0x40000040000b7802 */ /* 0x000fe20000000f00 */
        /* <DEDUP_REMOVED lines=95> */
.L_x_2875:
[----:B------:R-:W-:Y:S01]  /*157c0*/  SHF.L.U32 R2, R20, 0x1f, RZ ;  /* 0x0000001f14027819 */ /* 0x000fe200000006ff */
[----:B------:R-:W-:-:S04]  /*157d0*/  IMAD R10, R21, 0x8, R18 ;  /* 0x00000008150a7824 */ /* 0x000fc800078e0212 */
[----:B------:R2:W3:Y:S01]  /*157e0*/  SYNCS.PHASECHK.TRANS64.TRYWAIT P2, [R10+URZ+0x2a850], R2 ;  /* 0x02a850020a0075a7 */ /* 0x0004e2000804017f */
[----:B------:R-:W-:Y:S05]  /*157f0*/  @!P0 BRA `(.L_x_2876) ;  /* 0x0000000000048947 */ /* 0x000fea0003800000 */
[----:B------:R-:W-:Y:S01]  /*15800*/  BPT.TRAP 0x1 ;  /* 0x000000040000795c */ /* 0x000fe20000300000 */
.L_x_2876:
[----:B------:R-:W-:Y:S01]  /*15810*/  VIADD R0, R18, 0x400 ;  /* 0x0000040012007836 */ /* 0x000fe20000000000 */
[----:B------:R-:W-:Y:S04]  /*15820*/  BSSY B2, `(.L_x_2877) ;  /* 0x0000008000027945 */ /* 0x000fe80003800000 */
[----:B------:R-:W-:-:S04]  /*15830*/  SHF.R.U32.HI R0, RZ, 0x4, R0 ;  /* 0x00000004ff007819 */ /* 0x000fc80000011600 */
[----:B------:R-:W-:-:S04]  /*15840*/  LOP3.LUT R0, R0, 0x3fff, RZ, 0xc0, !PT ;  /* 0x00003fff00007812 */ /* 0x000fc800078ec0ff */
[----:B------:R-:W-:-:S05]  /*15850*/  LOP3.LUT R0, R0, 0x3000000, RZ, 0xfc, !PT ;  /* 0x0300000000007812 */ /* 0x000fca00078efcff */
[----:B------:R-:W-:Y:S01]  /*15860*/  IMAD R0, R21, 0x600, R0 ;  /* 0x0000060015007824 */ /* 0x000fe200078e0200 */
[----:B---3--:R-:W-:Y:S06]  /*15870*/  @P2 BRA `(.L_x_2878) ;  /* 0x0000000000082947 */ /* 0x008fec0003800000 */
[----:B------:R-:W3:Y:S02]  /*15880*/  SYNCS.PHASECHK.TRANS64.TRYWAIT P2, [R10+URZ+0x2a850], R2 ;  /* 0x02a850020a0075a7 */ /* 0x000ee4000804017f */
[----:B---3--:R-:W-:Y:S05]  /*15890*/  @!P2 BRA `(.L_x_2879) ;  /* 0x000000e40090a947 */ /* 0x008fea0003800000 */
.L_x_2878:
[----:B------:R-:W-:Y:S05]  /*158a0*/  BSYNC B2 ;  /* 0x0000000000027941 */ /* 0x000fea0003800000 */
.L_x_2877:
[----:B--23--:R-:W-:Y:S01]  /*158b0*/  IMAD.MOV.U32 R2, RZ, RZ, R0 ;  /* 0x000000ffff027224 */ /* 0x00cfe200078e0000 */
        /* <DEDUP_REMOVED lines=43> */
.L_x_2880:
[----:B------:R-:W2:Y:S01]  /*15b70*/  @P1 LDC R3, c[0x0][0x44c] ;  /* 0x00011300ff031b82 */ /* 0x000ea20000000800 */
[----:B------:R-:W-:Y:S02]  /*15b80*/  IMAD.IADD R20, R190, 0x1, R185 ;  /* 0x00000001be147824 */ /* 0x000fe400078e02b9 */
[----:B------:R-:W-:Y:S02]  /*15b90*/  IMAD.MOV.U32 R5, RZ, RZ, -0x60 ;  /* 0xffffffa0ff057424 */ /* 0x000fe400078e00ff */
[----:B01----:R-:W-:-:S03]  /*15ba0*/  VIADD R15, R15, 0x2a840 ;  /* 0x0002a8400f0f7836 */ /* 0x003fc60000000000 */
[----:B------:R-:W0:Y:S02]  /*15bb0*/  @P1 LDC R0, c[0x0][0x450] ;  /* 0x00011400ff001b82 */ /* 0x000e240000000800 */
[----:B------:R-:W-:-:S04]  /*15bc0*/  PRMT R15, R178, 0x654, R15 ;  /* 0x00000654b20f7816 */ /* 0x000fc8000000000f */
[----:B------:R1:W-:Y:S01]  /*15bd0*/  SYNCS.ARRIVE.TRANS64.RED.A1T0 RZ, [R15+URZ], RZ ;  /* 0x000000ff0fff79a7 */ /* 0x0003e2000810043f */
[----:B--2---:R-:W-:-:S05]  /*15be0*/  @P1 IMAD.HI.U32 R3, R20, R3, RZ ;  /* 0x0000000314031227 */ /* 0x004fca00078e00ff */
[----:B0-----:R-:W-:Y:S01]  /*15bf0*/  @P1 SHF.R.U32.HI R20, RZ, R0, R3 ;  /* 0x00000000ff141219 */ /* 0x001fe20000011603 */
[----:B------:R-:W-:-:S04]  /*15c00*/  IMAD R0, R14, R5, 0x1 ;  /* 0x000000010e007424 */ /* 0x000fc800078e0205 */
[----:B------:R-:W0:Y:S01]  /*15c10*/  SHFL.IDX PT, R3, R20, RZ, 0x1c1f ;  /* 0x001c1fff14037589 */ /* 0x000e2200000e0000 */
[----:B------:R-:W-:-:S03]  /*15c20*/  IMAD R0, R189, -0x2, R0 ;  /* 0xfffffffebd007824 */ /* 0x000fc600078e0200 */
[----:B------:R-:W2:Y:S02]  /*15c30*/  SHFL.IDX PT, R151, R20, 0x1, 0x1c1f ;  /* 0x003c1f0014977f89 */ /* 0x000ea400000e0000 */
[----:B------:R-:W-:-:S05]  /*15c40*/  IADD3 R0, -R186, R0, R187 ;  /* 0x00000000ba007210 */ /* 0x000fca0007ffe1bb */
[C---:B0-----:R-:W-:Y:S02]  /*15c50*/  IMAD.IADD R2, R0.reuse, 0x1, R3 ;  /* 0x0000000100027824 */ /* 0x041fe400078e0203 */
[----:B--2---:R-:W-:-:S03]  /*15c60*/  IMAD.IADD R0, R0, 0x1, R151 ;  /* 0x0000000100007824 */ /* 0x004fc600078e0297 */
        /* <DEDUP_REMOVED lines=66> */
[----:B------:R-:W-:Y:S01]  /*16090*/  ISETP.GT.AND P3, PT, R2, 0x59, PT ;  /* 0x000000590200780c */ /* 0x000fe20003f64270 */
[----:B------:R-:W-:Y:S01]  /*160a0*/  IMAD.U32 R2, RZ, RZ, UR39 ;  /* 0x00000027ff027e24 */ /* 0x000fe2000f8e00ff */
[----:B------:R-:W-:Y:S02]  /*160b0*/  FSEL R149, R132, -INF , P2 ;  /* 0xff80000084957808 */ /* 0x000fe40001000000 */
[----:B------:R-:W-:Y:S02]  /*160c0*/  FMNMX.FTZ R4, R129, R4, !PT ;  /* 0x0000000481047209 */ /* 0x000fe40007810000 */
[----:B------:R-:W-:Y:S02]  /*160d0*/  FSEL R133, R133, -INF , P3 ;  /* 0xff80000085857808 */ /* 0x000fe40001800000 */
[----:B------:R-:W-:Y:S02]  /*160e0*/  FMNMX.FTZ R4, R149, R4, !PT ;  /* 0x0000000495047209 */ /* 0x000fe40007810000 */
[----:B------:R-:W-:-:S02]  /*160f0*/  ISETP.GT.AND P2, PT, R0, RZ, PT ;  /* 0x000000ff0000720c */ /* 0x000fc40003f44270 */
[----:B------:R-:W-:Y:S02]  /*16100*/  FMNMX.FTZ R92, R133, R4, !PT ;  /* 0x00000004855c7209 */ /* 0x000fe40007810000 */
[----:B------:R-:W-:Y:S02]  /*16110*/  ISETP.GT.AND P3, PT, R0, 0x1, PT ;  /* 0x000000010000780c */ /* 0x000fe40003f64270 */
[----:B------:R-:W-:Y:S01]  /*16120*/  FSEL R151, R90, -INF , P2 ;  /* 0xff8000005a977808 */ /* 0x000fe20001000000 */
[----:B------:R-:W0:Y:S01]  /*16130*/  SHFL.BFLY PT, R153, R92, 0x2, 0x1f ;  /* 0x0c401f005c997f89 */ /* 0x000e2200000e0000 */
[----:B------:R-:W-:Y:S02]  /*16140*/  ISETP.GT.AND P4, PT, R0, 0x8, PT ;  /* 0x000000080000780c */ /* 0x000fe40003f84270 */
[----:B------:R-:W-:Y:S02]  /*16150*/  FSEL R91, R91, -INF , P3 ;  /* 0xff8000005b5b7808 */ /* 0x000fe40001800000 */
[----:B------:R-:W-:-:S02]  /*16160*/  FMNMX.FTZ R20, R151, R12, !PT ;  /* 0x0000000c97147209 */ /* 0x000fc40007810000 */
[C---:B------:R-:W-:Y:S02]  /*16170*/  ISETP.GT.AND P5, PT, R0.reuse, 0x9, PT ;  /* 0x000000090000780c */ /* 0x040fe40003fa4270 */
[----:B------:R-:W-:Y:S02]  /*16180*/  FMNMX.FTZ R90, R91, R20, !PT ;  /* 0x000000145b5a7209 */ /* 0x000fe40007810000 */
[----:B------:R-:W-:Y:S02]  /*16190*/  ISETP.GT.AND P3, PT, R0, 0x10, PT ;  /* 0x000000100000780c */ /* 0x000fe40003f64270 */
[----:B------:R-:W-:Y:S02]  /*161a0*/  FSEL R95, R95, -INF , P5 ;  /* 0xff8000005f5f7808 */ /* 0x000fe40002800000 */
[----:B------:R-:W-:Y:S02]  /*161b0*/  FSEL R155, R98, -INF , P3 ;  /* 0xff800000629b7808 */ /* 0x000fe40001800000 */
[----:B------:R-:W-:-:S04]  /*161c0*/  ISETP.GT.AND P3, PT, R0, 0x18, PT ;  /* 0x000000180000780c */ /* 0x000fc80003f64270 */
[----:B------:R-:W-:Y:S02]  /*161d0*/  FSEL R157, R102, -INF , P3 ;  /* 0xff800000669d7808 */ /* 0x000fe40001800000 */
[----:B------:R-:W-:Y:S02]  /*161e0*/  ISETP.GT.AND P3, PT, R0, 0x20, PT ;  /* 0x000000200000780c */ /* 0x000fe40003f64270 */
[----:B0-----:R-:W-:Y:S02]  /*161f0*/  FMNMX.FTZ R153, R92, R153, !PT ;  /* 0x000000995c997209 */ /* 0x001fe40007810000 */
[----:B------:R-:W-:Y:S02]  /*16200*/  FSEL R159, R106, -INF , P3 ;  /* 0xff8000006a9f7808 */ /* 0x000fe40001800000 */
[----:B------:R-:W-:Y:S01]  /*16210*/  ISETP.GT.AND P3, PT, R0, 0x28, PT ;  /* 0x000000280000780c */ /* 0x000fe20003f64270 */
[----:B------:R-:W0:Y:S03]  /*16220*/  SHFL.BFLY PT, R4, R153, 0x1, 0x1f ;  /* 0x0c201f0099047f89 */ /* 0x000e2600000e0000 */
[----:B------:R-:W-:-:S02]  /*16230*/  FSEL R207, R110, -INF , P3 ;  /* 0xff8000006ecf7808 */ /* 0x000fc40001800000 */
[----:B------:R-:W-:-:S04]  /*16240*/  ISETP.GT.AND P3, PT, R0, 0x30, PT ;  /* 0x000000300000780c */ /* 0x000fc80003f64270 */
[----:B------:R-:W-:Y:S02]  /*16250*/  FSEL R209, R114, -INF , P3 ;  /* 0xff80000072d17808 */ /* 0x000fe40001800000 */
[----:B------:R-:W-:-:S04]  /*16260*/  ISETP.GT.AND P3, PT, R0, 0x38, PT ;  /* 0x000000380000780c */ /* 0x000fc80003f64270 */
[----:B------:R-:W-:Y:S02]  /*16270*/  FSEL R211, R118, -INF , P3 ;  /* 0xff80000076d37808 */ /* 0x000fe40001800000 */
[----:B------:R-:W-:-:S04]  /*16280*/  ISETP.GT.AND P3, PT, R0, 0x40, PT ;  /* 0x000000400000780c */ /* 0x000fc80003f64270 */
[----:B------:R-:W-:Y:S02]  /*16290*/  FSEL R225, R122, -INF , P3 ;  /* 0xff8000007ae17808 */ /* 0x000fe40001800000 */
[----:B------:R-:W-:Y:S02]  /*162a0*/  ISETP.GT.AND P3, PT, R0, 0x48, PT ;  /* 0x000000480000780c */ /* 0x000fe40003f64270 */
[----:B0-----:R-:W-:Y:S02]  /*162b0*/  FMNMX.FTZ R4, R153, R4, !PT ;  /* 0x0000000499047209 */ /* 0x001fe40007810000 */
[----:B------:R-:W-:Y:S02]  /*162c0*/  FSEL R153, R94, -INF , P4 ;  /* 0xff8000005e997808 */ /* 0x000fe40002000000 */
[----:B------:R-:W-:Y:S01]  /*162d0*/  ISETP.GT.AND P4, PT, R0, 0x11, PT ;  /* 0x000000110000780c */ /* 0x000fe20003f84270 */
[----:B------:R-:W-:Y:S01]  /*162e0*/  FMUL.FTZ R92, R4, R2 ;  /* 0x00000002045c7220 */ /* 0x000fe20000410000 */
[----:B------:R-:W-:-:S02]  /*162f0*/  FMNMX.FTZ R90, R153, R90, !PT ;  /* 0x0000005a995a7209 */ /* 0x000fc40007810000 */
[----:B------:R-:W-:Y:S02]  /*16300*/  FSEL R99, R99, -INF , P4 ;  /* 0xff80000063637808 */ /* 0x000fe40002000000 */
[----:B------:R-:W-:Y:S02]  /*16310*/  FMNMX.FTZ R90, R95, R90, !PT ;  /* 0x0000005a5f5a7209 */ /* 0x000fe40007810000 */
[----:B------:R-:W-:Y:S02]  /*16320*/  ISETP.GT.AND P4, PT, R0, 0x19, PT ;  /* 0x000000190000780c */ /* 0x000fe40003f84270 */
[----:B------:R-:W-:Y:S02]  /*16330*/  FMNMX.FTZ R90, R155, R90, !PT ;  /* 0x0000005a9b5a7209 */ /* 0x000fe40007810000 */
[----:B------:R-:W-:Y:S02]  /*16340*/  FSEL R103, R103, -INF , P4 ;  /* 0xff80000067677808 */ /* 0x000fe40002000000 */
[----:B------:R-:W-:-:S02]  /*16350*/  FMNMX.FTZ R90, R99, R90, !PT ;  /* 0x0000005a635a7209 */ /* 0x000fc40007810000 */
[C---:B------:R-:W-:Y:S02]  /*16360*/  ISETP.GT.AND P4, PT, R0.reuse, 0x21, PT ;  /* 0x000000210000780c */ /* 0x040fe40003f84270 */
[----:B------:R-:W-:Y:S02]  /*16370*/  FMNMX.FTZ R90, R157, R90, !PT ;  /* 0x0000005a9d5a7209 */ /* 0x000fe40007810000 */
[----:B------:R-:W-:Y:S02]  /*16380*/  FSEL R107, R107, -INF , P4 ;  /* 0xff8000006b6b7808 */ /* 0x000fe40002000000 */
[----:B------:R-:W-:Y:S02]  /*16390*/  FMNMX.FTZ R90, R103, R90, !PT ;  /* 0x0000005a675a7209 */ /* 0x000fe40007810000 */
[----:B------:R-:W-:Y:S02]  /*163a0*/  ISETP.GT.AND P4, PT, R0, 0x29, PT ;  /* 0x000000290000780c */ /* 0x000fe40003f84270 */
        /* <DEDUP_REMOVED lines=13> */
[----:B------:R-:W-:Y:S02]  /*16480*/  FSETP.NEU.FTZ.AND P2, PT, R4, -INF , PT ;  /* 0xff8000000400780b */ /* 0x000fe40003f5d000 */
[----:B------:R-:W-:Y:S02]  /*16490*/  FMNMX.FTZ R90, R119, R90, !PT ;  /* 0x0000005a775a7209 */ /* 0x000fe40007810000 */
[----:B------:R-:W-:Y:S02]  /*164a0*/  FSEL R123, R123, -INF , P4 ;  /* 0xff8000007b7b7808 */ /* 0x000fe40002000000 */
[----:B------:R-:W-:Y:S02]  /*164b0*/  FMNMX.FTZ R90, R225, R90, !PT ;  /* 0x0000005ae15a7209 */ /* 0x000fe40007810000 */
[----:B------:R-:W-:Y:S02]  /*164c0*/  FSEL R20, R92, RZ, P2 ;  /* 0x000000ff5c147208 */ /* 0x000fe40001000000 */
[----:B------:R-:W-:-:S02]  /*164d0*/  ISETP.GT.AND P4, PT, R0, 0x49, PT ;  /* 0x000000490000780c */ /* 0x000fc40003f84270 */
        /* <DEDUP_REMOVED lines=13> */
[-CC-:B------:R-:W-:Y:S01]  /*165b0*/  FFMA.FTZ R127, R109, R2.reuse, -R20.reuse ;  /* 0x000000026d7f7223 */ /* 0x180fe20000010814 */
[----:B------:R-:W-:Y:S01]  /*165c0*/  FMNMX.FTZ R3, R88, R3, !PT ;  /* 0x0000000358037209 */ /* 0x000fe20007810000 */
[-CC-:B------:R-:W-:Y:S01]  /*165d0*/  FFMA.FTZ R11, R101, R2.reuse, -R20.reuse ;  /* 0x00000002650b7223 */ /* 0x180fe20000010814 */
        /* <DEDUP_REMOVED lines=12> */
[----:B------:R-:W-:Y:S01]  /*166a0*/  FSEL R135, R135, -INF , P4 ;  /* 0xff80000087877808 */ /* 0x000fe20002000000 */
[-CC-:B------:R-:W-:Y:S01]  /*166b0*/  FFMA.FTZ R150, R137, R2.reuse, -R20.reuse ;  /* 0x0000000289967223 */ /* 0x180fe20000010814 */
[----:B------:R-:W-:Y:S01]  /*166c0*/  FMNMX.FTZ R0, R134, R3, !PT ;  /* 0x0000000386007209 */ /* 0x000fe20007810000 */
[-CC-:B------:R-:W-:Y:S01]  /*166d0*/  FFMA.FTZ R144, R139, R2.reuse, -R20.reuse ;  /* 0x000000028b907223 */ /* 0x180fe20000010814 */
[-CC-:B------:R-:W-:Y:S01]  /*166e0*/  FFMA.FTZ R113, R113, R2.reuse, -R20.reuse ;  /* 0x0000000271717223 */ /* 0x180fe20000010814 */
[--C-:B------:R-:W-:Y:S01]  /*166f0*/  FFMA.FTZ R146, R141, R2, -R20.reuse ;  /* 0x000000028d927223 */ /* 0x100fe20000010814 */
[----:B------:R-:W-:Y:S01]  /*16700*/  FMNMX.FTZ R0, R135, R0, !PT ;  /* 0x0000000087007209 */ /* 0x000fe20007810000 */
[-CC-:B------:R-:W-:Y:S01]  /*16710*/  FFMA.FTZ R140, R143, R2.reuse, -R20.reuse ;  /* 0x000000028f8c7223 */ /* 0x180fe20000010814 */
[-CC-:B------:R-:W-:Y:S01]  /*16720*/  FFMA.FTZ R142, R145, R2.reuse, -R20.reuse ;  /* 0x00000002918e7223 */ /* 0x180fe20000010814 */
[-CC-:B------:R-:W-:Y:S01]  /*16730*/  FFMA.FTZ R101, R125, R2.reuse, -R20.reuse ;  /* 0x000000027d657223 */ /* 0x180fe20000010814 */
[-CC-:B------:R-:W-:Y:S01]  /*16740*/  FFMA.FTZ R136, R147, R2.reuse, -R20.reuse ;  /* 0x0000000293887223 */ /* 0x180fe20000010814 */
[----:B------:R-:W0:Y:S01]  /*16750*/  SHFL.BFLY PT, R3, R0, 0x2, 0x1f ;  /* 0x0c401f0000037f89 */ /* 0x000e2200000e0000 */
[-CC-:B------:R-:W-:Y:S01]  /*16760*/  FFMA.FTZ R21, R129, R2.reuse, -R20.reuse ;  /* 0x0000000281157223 */ /* 0x180fe20000010814 */
[-CC-:B------:R-:W-:Y:S01]  /*16770*/  FFMA.FTZ R138, R149, R2.reuse, -R20.reuse ;  /* 0x00000002958a7223 */ /* 0x180fe20000010814 */
[----:B------:R-:W-:Y:S01]  /*16780*/  FFMA.FTZ R117, R133, R2, -R20 ;  /* 0x0000000285757223 */ /* 0x000fe20000010814 */
        /* <DEDUP_REMOVED lines=9> */
[----:B0-----:R-:W-:-:S02]  /*16820*/  FMNMX.FTZ R3, R5, R0, !PT ;  /* 0x0000000005037209 */ /* 0x001fc40007810000 */
[----:B------:R-:W-:Y:S02]  /*16830*/  FSEL R0, R4, RZ, P2 ;  /* 0x000000ff04007208 */ /* 0x000fe40001000000 */
[C---:B------:R-:W-:Y:S01]  /*16840*/  FSETP.NEU.FTZ.AND P3, PT, R3.reuse, -INF , PT ;  /* 0xff8000000300780b */ /* 0x040fe20003f7d000 */
[CC--:B------:R-:W-:Y:S02]  /*16850*/  FMUL.FTZ R92, R3.reuse, R2.reuse ;  /* 0x00000002035c7220 */ /* 0x0c0fe40000410000 */
[----:B------:R-:W-:Y:S01]  /*16860*/  FADD.FTZ R5, -R0, R13 ;  /* 0x0000000d00057221 */ /* 0x000fe20000010100 */
[----:B------:R-:W-:Y:S01]  /*16870*/  FSEL R13, R3, RZ, P3 ;  /* 0x000000ff030d7208 */ /* 0x000fe20001800000 */
[----:B------:R-:W-:Y:S01]  /*16880*/  MUFU.EX2 R148, R148 ;  /* 0x0000009400947308 */ /* 0x000fe20000000800 */
[----:B------:R-:W-:Y:S01]  /*16890*/  FSEL R92, R92, RZ, P3 ;  /* 0x000000ff5c5c7208 */ /* 0x000fe20001800000 */
[----:B------:R-:W-:Y:S02]  /*168a0*/  FMUL.FTZ R5, R5, R2 ;  /* 0x0000000205057220 */ /* 0x000fe40000410000 */
[----:B------:R-:W-:-:S02]  /*168b0*/  FADD.FTZ R13, -R13, R12 ;  /* 0x0000000c0d0d7221 */ /* 0x000fc40000010100 */
[-CC-:B------:R-:W-:Y:S01]  /*168c0*/  FFMA.FTZ R121, R151, R2.reuse, -R92.reuse ;  /* 0x0000000297797223 */ /* 0x180fe2000001085c */
[-CC-:B------:R-:W-:Y:S01]  /*168d0*/  FFMA.FTZ R100, R91, R2.reuse, -R92.reuse ;  /* 0x000000025b647223 */ /* 0x180fe2000001085c */
[-C--:B------:R-:W-:Y:S01]  /*168e0*/  FMUL.FTZ R13, R13, R2.reuse ;  /* 0x000000020d0d7220 */ /* 0x080fe20000410000 */
        /* <DEDUP_REMOVED lines=16> */
[----:B------:R2:W3:Y:S01]  /*169f0*/  MUFU.EX2 R0, R13 ;  /* 0x0000000d00007308 */ /* 0x0004e20000000800 */
[----:B0-----:R-:W-:Y:S01]  /*16a00*/  FFMA.FTZ R12, R5, R7, R156 ;  /* 0x00000007050c7223 */ /* 0x001fe2000001009c */
[-CC-:B------:R-:W-:Y:S01]  /*16a10*/  FFMA.FTZ R141, R225, R2.reuse, -R92.reuse ;  /* 0x00000002e18d7223 */ /* 0x180fe2000001085c */
[-CC-:B------:R-:W-:Y:S01]  /*16a20*/  FFMA.FTZ R102, R123, R2.reuse, -R92.reuse ;  /* 0x000000027b667223 */ /* 0x180fe2000001085c */
[-CC-:B------:R-:W-:Y:S01]  /*16a30*/  FFMA.FTZ R143, R229, R2.reuse, -R92.reuse ;  /* 0x00000002e58f7223 */ /* 0x180fe2000001085c */
[-CC-:B------:R-:W-:Y:S01]  /*16a40*/  FFMA.FTZ R88, R88, R2.reuse, -R92.reuse ;  /* 0x0000000258587223 */ /* 0x180fe2000001085c */
[-CC-:B------:R-:W-:Y:S01]  /*16a50*/  FFMA.FTZ R137, R130, R2.reuse, -R92.reuse ;  /* 0x0000000282897223 */ /* 0x180fe2000001085c */
[----:B------:R-:W-:Y:S01]  /*16a60*/  FFMA.FTZ R139, R134, R2, -R92 ;  /* 0x00000002868b7223 */ /* 0x000fe2000001085c */
[----:B------:R-:W0:Y:S01]  /*16a70*/  MUFU.EX2 R100, R100 ;  /* 0x0000006400647308 */ /* 0x000e220000000800 */
[----:B--2---:R-:W-:-:S07]  /*16a80*/  FADD.FTZ R13, R89, R12 ;  /* 0x0000000c590d7221 */ /* 0x004fce0000010000 */
[----:B------:R-:W2:Y:S01]  /*16a90*/  MUFU.EX2 R20, R20 ;  /* 0x0000001400147308 */ /* 0x000ea20000000800 */
[----:B---3--:R-:W-:Y:S01]  /*16aa0*/  FFMA.FTZ R7, R0, R6, R121 ;  /* 0x0000000600077223 */ /* 0x008fe20000010079 */
[----:B------:R-:W-:-:S06]  /*16ab0*/  FADD.FTZ R6, R158, R13 ;  /* 0x0000000d9e067221 */ /* 0x000fcc0000010000 */
[----:B------:R-:W3:Y:S01]  /*16ac0*/  MUFU.EX2 R91, R91 ;  /* 0x0000005b005b7308 */ /* 0x000ee20000000800 */
[----:B0-----:R-:W-:-:S07]  /*16ad0*/  FADD.FTZ R7, R100, R7 ;  /* 0x0000000764077221 */ /* 0x001fce0000010000 */
[----:B------:R-:W0:Y:S01]  /*16ae0*/  MUFU.EX2 R153, R153 ;  /* 0x0000009900997308 */ /* 0x000e220000000800 */
[----:B--2---:R-:W-:Y:S01]  /*16af0*/  FADD.FTZ R12, R20, R7 ;  /* 0x00000007140c7221 */ /* 0x004fe20000010000 */
[----:B------:R-:W-:-:S04]  /*16b00*/  FADD.FTZ R7, R93, R6 ;  /* 0x000000065d077221 */ /* 0x000fc80000010000 */
[----:B------:R-:W-:Y:S02]  /*16b10*/  FADD.FTZ R6, R152, R7 ;  /* 0x0000000798067221 */ /* 0x000fe40000010000 */
[----:B------:R-:W2:Y:S01]  /*16b20*/  MUFU.EX2 R98, R98 ;  /* 0x0000006200627308 */ /* 0x000ea20000000800 */
[----:B---3--:R-:W-:Y:S01]  /*16b30*/  FADD.FTZ R12, R91, R12 ;  /* 0x0000000c5b0c7221 */ /* 0x008fe20000010000 */
[----:B------:R-:W-:-:S06]  /*16b40*/  FADD.FTZ R13, R97, R6 ;  /* 0x00000006610d7221 */ /* 0x000fcc0000010000 */
[----:B------:R-:W3:Y:S01]  /*16b50*/  MUFU.EX2 R155, R155 ;  /* 0x0000009b009b7308 */ /* 0x000ee20000000800 */
[----:B0-----:R-:W-:Y:S01]  /*16b60*/  FADD.FTZ R7, R153, R12 ;  /* 0x0000000c99077221 */ /* 0x001fe20000010000 */
[----:B------:R-:W-:-:S04]  /*16b70*/  FADD.FTZ R12, R154, R13 ;  /* 0x0000000d9a0c7221 */ /* 0x000fc80000010000 */
[----:B------:R-:W-:Y:S02]  /*16b80*/  FADD.FTZ R13, R11, R12 ;  /* 0x0000000c0b0d7221 */ /* 0x000fe40000010000 */
[----:B------:R-:W0:Y:S01]  /*16b90*/  MUFU.EX2 R96, R96 ;  /* 0x0000006000607308 */ /* 0x000e220000000800 */
[----:B--2---:R-:W-:Y:S01]  /*16ba0*/  FADD.FTZ R6, R98, R7 ;  /* 0x0000000762067221 */ /* 0x004fe20000010000 */
[----:B------:R-:W-:-:S06]  /*16bb0*/  FADD.FTZ R12, R148, R13 ;  /* 0x0000000d940c7221 */ /* 0x000fcc0000010000 */
[----:B------:R-:W2:Y:S01]  /*16bc0*/  MUFU.EX2 R149, R149 ;  /* 0x0000009500957308 */ /* 0x000ea20000000800 */
[----:B---3--:R-:W-:-:S07]  /*16bd0*/  FADD.FTZ R7, R155, R6 ;  /* 0x000000069b077221 */ /* 0x008fce0000010000 */
        /* <DEDUP_REMOVED lines=21> */
[----:B--2---:R-:W-:Y:S01]  /*16d30*/  FADD.FTZ R13, R113, R12 ;  /* 0x0000000c710d7221 */ /* 0x004fe20000010000 */
[----:B------:R-:W-:-:S06]  /*16d40*/  FFMA.FTZ R12, R90, R2, -R92 ;  /* 0x000000025a0c7223 */ /* 0x000fcc000001085c */
        /* <DEDUP_REMOVED lines=15> */
[----:B0-----:R-:W-:Y:S01]  /*16e40*/  FADD.FTZ R13, R105, R90 ;  /* 0x0000005a690d7221 */ /* 0x001fe20000010000 */
[----:B------:R-:W-:-:S06]  /*16e50*/  FFMA.FTZ R90, R135, R2, -R92 ;  /* 0x00000002875a7223 */ /* 0x000fcc000001085c */
        /* <DEDUP_REMOVED lines=21> */
[----:B---3--:R-:W-:Y:S01]  /*16fb0*/  FADD.FTZ R13, R139, R6 ;  /* 0x000000068b0d7221 */ /* 0x008fe20000010000 */
[----:B0-----:R-:W-:-:S03]  /*16fc0*/  FADD.FTZ R7, R117, R92 ;  /* 0x0000005c75077221 */ /* 0x001fc60000010000 */
[----:B--2---:R-:W-:Y:S01]  /*16fd0*/  FADD.FTZ R6, R90, R13 ;  /* 0x0000000d5a067221 */ /* 0x004fe20000010000 */
[----:B-1----:R-:W-:Y:S06]  /*16fe0*/  @!P0 BRA `(.L_x_2881) ;  /* 0x0000000000048947 */ /* 0x002fec0003800000 */
[----:B------:R-:W-:Y:S01]  /*16ff0*/  BPT.TRAP 0x1 ;  /* 0x000000040000795c */ /* 0x000fe20000300000 */
.L_x_2881:
        /* <DEDUP_REMOVED lines=35> */
.L_x_2869:
[----:B------:R-:W-:Y:S05]  /*17230*/  BSYNC B0 ;  /* 0x0000000000007941 */ /* 0x000fea0003800000 */
.L_x_2868:
[----:B------:R-:W-:Y:S01]  /*17240*/  ISETP.GE.AND P1, PT, R14, RZ, PT ;  /* 0x000000ff0e00720c */ /* 0x000fe20003f26270 */
[----:B------:R-:W-:-:S12]  /*17250*/  BSSY B0, `(.L_x_2883) ;  /* 0x0000200000007945 */ /* 0x000fd80003800000 */
[----:B------:R-:W-:Y:S05]  /*17260*/  @!P1 BRA `(.L_x_2884) ;  /* 0x0000001c00f89947 */ /* 0x000fea0003800000 */
[----:B------:R-:W-:Y:S02]  /*17270*/  IMAD.MOV.U32 R12, RZ, RZ, R3 ;  /* 0x000000ffff0c7224 */ /* 0x000fe400078e0003 */
[----:B------:R-:W-:Y:S02]  /*17280*/  IMAD.MOV.U32 R9, RZ, RZ, R4 ;  /* 0x000000ffff097224 */ /* 0x000fe400078e0004 */
[----:B------:R-:W-:Y:S02]  /*17290*/  IMAD.MOV.U32 R15, RZ, RZ, R168 ;  /* 0x000000ffff0f7224 */ /* 0x000fe400078e00a8 */
[----:B------:R-:W-:-:S07]  /*172a0*/  IMAD.MOV.U32 R20, RZ, RZ, R161 ;  /* 0x000000ffff147224 */ /* 0x000fce00078e00a1 */
.L_x_2897:
[----:B------:R-:W-:-:S05]  /*172b0*/  VIADD R13, R20, 0x1 ;  /* 0x00000001140d7836 */ /* 0x000fca0000000000 */
[----:B------:R-:W-:-:S04]  /*172c0*/  ISETP.NE.AND P1, PT, R13, 0x2, PT ;  /* 0x000000020d00780c */ /* 0x000fc80003f25270 */
[----:B------:R-:W-:Y:S02]  /*172d0*/  SEL R168, RZ, 0x1, P1 ;  /* 0x00000001ffa87807 */ /* 0x000fe40000800000 */
[----:B------:R-:W-:Y:S02]  /*172e0*/  SEL R13, R13, RZ, P1 ;  /* 0x000000ff0d0d7207 */ /* 0x000fe40000800000 */
[----:B------:R-:W-:Y:S02]  /*172f0*/  LOP3.LUT R168, R15, R168, RZ, 0x3c, !PT ;  /* 0x000000a80fa87212 */ /* 0x000fe400078e3cff */
[----:B------:R-:W-:Y:S01]  /*17300*/  MOV R161, R13 ;  /* 0x0000000d00a17202 */ /* 0x000fe20000000f00 */
[----:B------:R-:W-:Y:S06]  /*17310*/  @!P0 BRA `(.L_x_2885) ;  /* 0x0000000000048947 */ /* 0x000fec0003800000 */
[----:B------:R-:W-:Y:S01]  /*17320*/  BPT.TRAP 0x1 ;  /* 0x000000040000795c */ /* 0x000fe20000300000 */
.L_x_2885:
[----:B------:R-:W-:Y:S01]  /*17330*/  IMAD R4, R161, 0x8, R18 ;  /* 0x00000008a1047824 */ /* 0x000fe200078e0212 */
[----:B------:R-:W-:-:S04]  /*17340*/  SHF.L.U32 R11, R168, 0x1f, RZ ;  /* 0x0000001fa80b7819 */ /* 0x000fc800000006ff */
[----:B------:R0:W1:Y:S01]  /*17350*/  SYNCS.PHASECHK.TRANS64.TRYWAIT P1, [R4+URZ+0x2a830], R11 ;  /* 0x02a8300b040075a7 */ /* 0x000062000802017f */
[----:B------:R-:W-:Y:S05]  /*17360*/  @!P0 BRA `(.L_x_2886) ;  /* 0x0000000000048947 */ /* 0x000fea0003800000 */
[----:B------:R-:W-:Y:S01]  /*17370*/  BPT.TRAP 0x1 ;  /* 0x000000040000795c */ /* 0x000fe20000300000 */
.L_x_2886:
[----:B------:R-:W-:Y:S01]  /*17380*/  BSSY B1, `(.L_x_2887) ;  /* 0x0000006000017945 */ /* 0x000fe20003800000 */
[----:B------:R-:W-:Y:S02]  /*17390*/  IMAD R2, R161, 0x900, R8 ;  /* 0x00000900a1027824 */ /* 0x000fe400078e0208 */
[----:B------:R-:W-:Y:S01]  /*173a0*/  IMAD.MOV.U32 R3, RZ, RZ, 0x40000040 ;  /* 0x40000040ff037424 */ /* 0x000fe200078e00ff */
[----:B-1----:R-:W-:Y:S06]  /*173b0*/  @P1 BRA `(.L_x_2888) ;  /* 0x0000000000081947 */ /* 0x002fec0003800000 */
[----:B------:R-:W1:Y:S02]  /*173c0*/  SYNCS.PHASECHK.TRANS64.TRYWAIT P1, [R4+URZ+0x2a830], R11 ;  /* 0x02a8300b040075a7 */ /* 0x000e64000802017f */
[----:B-1----:R-:W-:Y:S05]  /*173d0*/  @!P1 BRA `(.L_x_2889) ;  /* 0x000000c800d49947 */ /* 0x002fea0003800000 */
.L_x_2888:
[----:B------:R-:W-:Y:S05]  /*173e0*/  BSYNC B1 ;  /* 0x0000000000017941 */ /* 0x000fea0003800000 */
.L_x_2887:
[----:B------:R-:W2:Y:S04]  /*173f0*/  LDL.64 R88, [R1+0x28] ;  /* 0x0000280001587983 */ /* 0x000ea80000100a00 */
[----:B------:R-:W3:Y:S04]  /*17400*/  LDL.64 R186, [R1+0x20] ;  /* 0x0000200001ba7983 */ /* 0x000ee80000100a00 */
[----:B------:R-:W4:Y:S01]  /*17410*/  LDL.64 R210, [R1+0x18] ;  /* 0x0000180001d27983 */ /* 0x000f220000100a00 */
[C---:B------:R-:W-:Y:S02]  /*17420*/  R2UR UR6, R2.reuse ;  /* 0x00000000020672ca */ /* 0x040fe400000e0000 */
[----:B------:R-:W-:Y:S01]  /*17430*/  R2UR UR7, R3 ;  /* 0x00000000030772ca */ /* 0x000fe200000e0000 */
[----:B------:R-:W5:Y:S01]  /*17440*/  LDL.64 R208, [R1+0x10] ;  /* 0x0000100001d07983 */ /* 0x000f620000100a00 */
[----:B------:R-:W-:-:S02]  /*17450*/  VIADD R10, R2, 0x2 ;  /* 0x00000002020a7836 */ /* 0x000fc40000000000 */
[----:B01----:R-:W-:Y:S01]  /*17460*/  IMAD.MOV.U32 R11, RZ, RZ, 0x40000040 ;  /* 0x40000040ff0b7424 */ /* 0x003fe200078e00ff */
[----:B------:R-:W5:Y:S01]  /*17470*/  LDL.64 R206, [R1+0x8] ;  /* 0x0000080001ce7983 */ /* 0x000f620000100a00 */
        /* <DEDUP_REMOVED lines=8> */
[----:B------:R-:W-:Y:S01]  /*17500*/  VIADD R10, R2, 0x4 ;  /* 0x00000004020a7836 */ /* 0x000fe20000000000 */
[----:B------:R-:W2:Y:S01]  /*17510*/  LDL.64 R186, [R1] ;  /* 0x0000000001ba7983 */ /* 0x000ea20000100a00 */
        /* <DEDUP_REMOVED lines=159> */
.L_x_2890:
[----:B------:R-:W-:Y:S01]  /*17f10*/  SHF.L.U32 R3, R15, 0x1f, RZ ;  /* 0x0000001f0f037819 */ /* 0x000fe200000006ff */
[----:B------:R-:W-:-:S04]  /*17f20*/  IMAD R10, R20, 0x8, R18 ;  /* 0x00000008140a7824 */ /* 0x000fc800078e0212 */
[----:B------:R0:W1:Y:S01]  /*17f30*/  SYNCS.PHASECHK.TRANS64.TRYWAIT P1, [R10+URZ+0x2a850], R3 ;  /* 0x02a850030a0075a7 */ /* 0x000062000802017f */
[----:B------:R-:W-:Y:S05]  /*17f40*/  @!P0 BRA `(.L_x_2891) ;  /* 0x0000000000048947 */ /* 0x000fea0003800000 */
[----:B------:R-:W-:Y:S01]  /*17f50*/  BPT.TRAP 0x1 ;  /* 0x000000040000795c */ /* 0x000fe20000300000 */
.L_x_2891:
        /* <DEDUP_REMOVED lines=9> */
.L_x_2893:
[----:B------:R-:W-:Y:S05]  /*17ff0*/  BSYNC B1 ;  /* 0x0000000000017941 */ /* 0x000fea0003800000 */
.L_x_2892:
[----:B------:R-:W-:Y:S01]  /*18000*/  IMAD.MOV.U32 R2, RZ, RZ, R0 ;  /* 0x000000ffff027224 */ /* 0x000fe200078e0000 */
[----:B------:R-:W-:Y:S01]  /*18010*/  WARPGROUP.ARRIVE ;  /* 0x00000000000079c5 */ /* 0x000fe20000000000 */
[----:B01----:R-:W-:-:S03]  /*18020*/  IMAD.MOV.U32 R3, RZ, RZ, 0x40000040 ;  /* 0x40000040ff037424 */ /* 0x003fc600078e00ff */
        /* <DEDUP_REMOVED lines=21> */
[----:B------:R-:W-:Y:S02]  /*18180*/  R2UR UR7, R3 ;  /* 0x00000000030772ca */ /* 0x000fe400000e0000 */
[----:B------:R-:W-:Y:S01]  /*18190*/  MOV R3, 0x40000040 ;  /* 0x4000004000037802 */ /* 0x000fe20000000f00 */
[----:B------:R-:W-:Y:S02]  /*181a0*/  WARPGROUP.DEPBAR.LE gsb0, 0x0 ;  /* 0x00008000000079c5 */ /* 0x000fe40000010000 */
[----:B------:R-:W-:-:S08]  /*181b0*/  WARPGROUP.ARRIVE ;  /* 0x00000000000079c5 */ /* 0x000fd00000000000 */
        /* <DEDUP_REMOVED lines=16> */
.L_x_2895:
        /* <DEDUP_REMOVED lines=53> */
[----:B------:R-:W-:-:S03]  /*18610*/  IMAD.U32 R2, RZ, RZ, UR38 ;  /* 0x00000026ff027e24 */ /* 0x000fc6000f8e00ff */
[----:B------:R-:W1:Y:S01]  /*18620*/  SHFL.BFLY PT, R20, R15, 0x1, 0x1f ;  /* 0x0c201f000f147f89 */ /* 0x000e6200000e0000 */
[----:B0-----:R-:W-:Y:S02]  /*18630*/  FMNMX.FTZ R4, R11, R4, !PT ;  /* 0x000000040b047209 */ /* 0x001fe40007810000 */
[----:B-1----:R-:W-:-:S03]  /*18640*/  FMNMX.FTZ R3, R15, R20, !PT ;  /* 0x000000140f037209 */ /* 0x002fc60007810000 */
[----:B------:R-:W-:-:S04]  /*18650*/  FADD.FTZ R9, -R4, R9 ;  /* 0x0000000904097221 */ /* 0x000fc80000010100 */
[----:B------:R-:W-:Y:S01]  /*18660*/  FMUL.FTZ R20, R9, R2 ;  /* 0x0000000209147220 */ /* 0x000fe20000410000 */
[----:B------:R-:W-:-:S03]  /*18670*/  FADD.FTZ R9, -R3, R12 ;  /* 0x0000000c03097221 */ /* 0x000fc60000010100 */
[----:B------:R-:W-:Y:S01]  /*18680*/  MUFU.EX2 R5, R20 ;  /* 0x0000001400057308 */ /* 0x000fe20000000800 */
[-C--:B------:R-:W-:Y:S01]  /*18690*/  FMUL.FTZ R0, R9, R2.reuse ;  /* 0x0000000209007220 */ /* 0x080fe20000410000 */
[----:B------:R-:W-:-:S04]  /*186a0*/  FMUL.FTZ R9, R4, R2 ;  /* 0x0000000204097220 */ /* 0x000fc80000410000 */
[-CC-:B------:R-:W-:Y:S01]  /*186b0*/  FFMA.FTZ R137, R101, R2.reuse, -R9.reuse ;  /* 0x0000000265897223 */ /* 0x180fe20000010809 */
[-CC-:B------:R-:W-:Y:S01]  /*186c0*/  FFMA.FTZ R101, R105, R2.reuse, -R9.reuse ;  /* 0x0000000269657223 */ /* 0x180fe20000010809 */
[-C--:B------:R-:W-:Y:S01]  /*186d0*/  FMUL.FTZ R105, R3, R2.reuse ;  /* 0x0000000203697220 */ /* 0x080fe20000410000 */
[-CC-:B------:R-:W-:Y:S01]  /*186e0*/  FFMA.FTZ R156, R88, R2.reuse, -R9.reuse ;  /* 0x00000002589c7223 */ /* 0x180fe20000010809 */
        /* <DEDUP_REMOVED lines=17> */
[----:B------:R-:W1:Y:S01]  /*18800*/  MUFU.EX2 R157, R157 ;  /* 0x0000009d009d7308 */ /* 0x000e620000000800 */
[-CC-:B------:R-:W-:Y:S01]  /*18810*/  FFMA.FTZ R149, R106, R2.reuse, -R105.reuse ;  /* 0x000000026a957223 */ /* 0x180fe20000010869 */
[-C--:B------:R-:W-:Y:S01]  /*18820*/  FFMA.FTZ R98, R107, R2.reuse, -R105 ;  /* 0x000000026b627223 */ /* 0x080fe20000010869 */
[-C--:B------:R-:W-:Y:S01]  /*18830*/  FFMA.FTZ R150, R108, R2.reuse, -R9 ;  /* 0x000000026c967223 */ /* 0x080fe20000010809 */
[-C--:B------:R-:W-:Y:S01]  /*18840*/  FFMA.FTZ R151, R110, R2.reuse, -R105 ;  /* 0x000000026e977223 */ /* 0x080fe20000010869 */
[-C--:B------:R-:W-:Y:S01]  /*18850*/  FFMA.FTZ R97, R109, R2.reuse, -R9 ;  /* 0x000000026d617223 */ /* 0x080fe20000010809 */
[-C--:B------:R-:W-:Y:S01]  /*18860*/  FFMA.FTZ R100, R111, R2.reuse, -R105 ;  /* 0x000000026f647223 */ /* 0x080fe20000010869 */
[-C--:B------:R-:W-:Y:S01]  /*18870*/  FFMA.FTZ R144, R112, R2.reuse, -R9 ;  /* 0x0000000270907223 */ /* 0x080fe20000010809 */
[----:B------:R-:W2:Y:S01]  /*18880*/  MUFU.EX2 R143, R143 ;  /* 0x0000008f008f7308 */ /* 0x000ea20000000800 */
[----:B0-----:R-:W-:Y:S01]  /*18890*/  FFMA.FTZ R12, R5, R7, R156 ;  /* 0x00000007050c7223 */ /* 0x001fe2000001009c */
[-C--:B------:R-:W-:Y:S01]  /*188a0*/  FFMA.FTZ R145, R114, R2.reuse, -R105 ;  /* 0x0000000272917223 */ /* 0x080fe20000010869 */
[-C--:B------:R-:W-:Y:S01]  /*188b0*/  FFMA.FTZ R93, R113, R2.reuse, -R9 ;  /* 0x00000002715d7223 */ /* 0x080fe20000010809 */
[-C--:B------:R-:W-:Y:S01]  /*188c0*/  FFMA.FTZ R102, R115, R2.reuse, -R105 ;  /* 0x0000000273667223 */ /* 0x080fe20000010869 */
[-C--:B------:R-:W-:Y:S01]  /*188d0*/  FFMA.FTZ R146, R116, R2.reuse, -R9 ;  /* 0x0000000274927223 */ /* 0x080fe20000010809 */
[-C--:B------:R-:W-:Y:S01]  /*188e0*/  FFMA.FTZ R147, R118, R2.reuse, -R105 ;  /* 0x0000000276937223 */ /* 0x080fe20000010869 */
[----:B------:R-:W-:Y:S01]  /*188f0*/  FFMA.FTZ R89, R117, R2, -R9 ;  /* 0x0000000275597223 */ /* 0x000fe20000010809 */
[----:B------:R-:W0:Y:S01]  /*18900*/  MUFU.EX2 R90, R90 ;  /* 0x0000005a005a7308 */ /* 0x000e220000000800 */
[----:B-1----:R-:W-:Y:S01]  /*18910*/  FFMA.FTZ R7, R0, R6, R157 ;  /* 0x0000000600077223 */ /* 0x002fe2000001009d */
[-C--:B------:R-:W-:Y:S01]  /*18920*/  FFMA.FTZ R104, R119, R2.reuse, -R105 ;  /* 0x0000000277687223 */ /* 0x080fe20000010869 */
[-CC-:B------:R-:W-:Y:S01]  /*18930*/  FFMA.FTZ R140, R120, R2.reuse, -R9.reuse ;  /* 0x00000002788c7223 */ /* 0x180fe20000010809 */
[-CC-:B------:R-:W-:Y:S01]  /*18940*/  FFMA.FTZ R21, R121, R2.reuse, -R9.reuse ;  /* 0x0000000279157223 */ /* 0x180fe20000010809 */
[-CC-:B------:R-:W-:Y:S01]  /*18950*/  FFMA.FTZ R142, R124, R2.reuse, -R9.reuse ;  /* 0x000000027c8e7223 */ /* 0x180fe20000010809 */
[-CC-:B------:R-:W-:Y:S01]  /*18960*/  FFMA.FTZ R15, R125, R2.reuse, -R9.reuse ;  /* 0x000000027d0f7223 */ /* 0x180fe20000010809 */
[-CC-:B------:R-:W-:Y:S01]  /*18970*/  FFMA.FTZ R136, R128, R2.reuse, -R9.reuse ;  /* 0x0000000280887223 */ /* 0x180fe20000010809 */
[----:B------:R-:W1:Y:S01]  /*18980*/  MUFU.EX2 R158, R158 ;  /* 0x0000009e009e7308 */ /* 0x000e620000000800 */
[----:B--2---:R-:W-:Y:S01]  /*18990*/  FADD.FTZ R91, R143, R12 ;  /* 0x0000000c8f5b7221 */ /* 0x004fe20000010000 */
[-CC-:B------:R-:W-:Y:S01]  /*189a0*/  FFMA.FTZ R11, R129, R2.reuse, -R9.reuse ;  /* 0x00000002810b7223 */ /* 0x180fe20000010809 */
[-CC-:B------:R-:W-:Y:S01]  /*189b0*/  FFMA.FTZ R138, R132, R2.reuse, -R9.reuse ;  /* 0x00000002848a7223 */ /* 0x180fe20000010809 */
[----:B------:R-:W-:-:S04]  /*189c0*/  FFMA.FTZ R9, R133, R2, -R9 ;  /* 0x0000000285097223 */ /* 0x000fc80000010809 */
        /* <DEDUP_REMOVED lines=8> */
[----:B------:R-:W-:-:S06]  /*18a50*/  FFMA.FTZ R12, R122, R2, -R105 ;  /* 0x000000027a0c7223 */ /* 0x000fcc0000010869 */
[----:B------:R-:W0:Y:S01]  /*18a60*/  MUFU.EX2 R153, R153 ;  /* 0x0000009900997308 */ /* 0x000e220000000800 */
[----:B-1----:R-:W-:-:S07]  /*18a70*/  FADD.FTZ R6, R92, R7 ;  /* 0x000000075c067221 */ /* 0x002fce0000010000 */
[----:B------:R-:W1:Y:S01]  /*18a80*/  MUFU.EX2 R139, R139 ;  /* 0x0000008b008b7308 */ /* 0x000e620000000800 */
[----:B--2---:R-:W-:Y:S01]  /*18a90*/  FADD.FTZ R20, R152, R91 ;  /* 0x0000005b98147221 */ /* 0x004fe20000010000 */
[----:B------:R-:W-:-:S06]  /*18aa0*/  FFMA.FTZ R91, R123, R2, -R105 ;  /* 0x000000027b5b7223 */ /* 0x000fcc0000010869 */
        /* <DEDUP_REMOVED lines=16> */
[----:B-1----:R-:W-:Y:S01]  /*18bb0*/  FADD.FTZ R88, R148, R95 ;  /* 0x0000005f94587221 */ /* 0x002fe20000010000 */
[----:B------:R-:W-:-:S06]  /*18bc0*/  FFMA.FTZ R95, R127, R2, -R105 ;  /* 0x000000027f5f7223 */ /* 0x000fcc0000010869 */
        /* <DEDUP_REMOVED lines=28> */
[----:B------:R-:W-:Y:S02]  /*18d90*/  IMAD R6, R13, 0x8, R18 ;  /* 0x000000080d067824 */ /* 0x000fe400078e0212 */
        /* <DEDUP_REMOVED lines=9> */
[----:B------:R-:W-:-:S05]  /*18e30*/  VIADD R7, R6, 0x2a840 ;  /* 0x0002a84006077836 */ /* 0x000fca0000000000 */
[----:B------:R-:W-:Y:S01]  /*18e40*/  PRMT R7, R178, 0x654, R7 ;  /* 0x00000654b2077816 */ /* 0x000fe20000000007 */
[----:B------:R-:W0:Y:S01]  /*18e50*/  MUFU.EX2 R142, R142 ;  /* 0x0000008e008e7308 */ /* 0x000e220000000800 */
[----:B-1----:R-:W-:Y:S01]  /*18e60*/  FADD.FTZ R103, R21, R106 ;  /* 0x0000006a15677221 */ /* 0x002fe20000010000 */
[----:B------:R-:W-:Y:S01]  /*18e70*/  FFMA.FTZ R106, R135, R2, -R105 ;  /* 0x00000002876a7223 */ /* 0x000fe20000010869 */
[----:B------:R1:W-:Y:S05]  /*18e80*/  SYNCS.ARRIVE.TRANS64.RED.A1T0 RZ, [R7+URZ], RZ ;  /* 0x000000ff07ff79a7 */ /* 0x0003ea000810043f */
[----:B------:R-:W3:Y:S01]  /*18e90*/  MUFU.EX2 R20, R20 ;  /* 0x0000001400147308 */ /* 0x000ee20000000800 */
[----:B--2---:R-:W-:-:S07]  /*18ea0*/  FADD.FTZ R107, R91, R108 ;  /* 0x0000006c5b6b7221 */ /* 0x004fce0000010000 */
[----:B------:R-:W1:Y:S01]  /*18eb0*/  MUFU.EX2 R15, R15 ;  /* 0x0000000f000f7308 */ /* 0x000e620000000800 */
[----:B0-----:R-:W-:-:S07]  /*18ec0*/  FADD.FTZ R6, R142, R103 ;  /* 0x000000678e067221 */ /* 0x001fce0000010000 */
        /* <DEDUP_REMOVED lines=22> */
.L_x_2896:
[----:B------:R-:W-:Y:S01]  /*19030*/  ISETP.GT.AND P1, PT, R14, RZ, PT ;  /* 0x000000ff0e00720c */ /* 0x000fe20003f24270 */
[----:B------:R-:W-:Y:S01]  /*19040*/  VIADD R103, R10, 0x2a860 ;  /* 0x0002a8600a677836 */ /* 0x000fe20000000000 */
[----:B------:R-:W-:Y:S01]  /*19050*/  F2FP.BF16.F32.PACK_AB R156, R143, R156 ;  /* 0x0000009c8f9c723e */ /* 0x000fe200000010ff */
[----:B------:R-:W-:Y:S01]  /*19060*/  VIADD R14, R14, 0xffffffff ;  /* 0xffffffff0e0e7836 */ /* 0x000fe20000000000 */
[----:B------:R-:W-:Y:S02]  /*19070*/  F2FP.BF16.F32.PACK_AB R158, R141, R158 ;  /* 0x0000009e8d9e723e */ /* 0x000fe400000010ff */
[----:B------:R-:W-:Y:S02]  /*19080*/  PRMT R103, R178, 0x654, R103 ;  /* 0x00000654b2677816 */ /* 0x000fe40000000067 */
[----:B------:R-:W-:Y:S02]  /*19090*/  F2FP.BF16.F32.PACK_AB R152, R139, R152 ;  /* 0x000000988b98723e */ /* 0x000fe400000010ff */
[----:B------:R0:W-:Y:S01]  /*190a0*/  SYNCS.ARRIVE.TRANS64.RED.A1T0 RZ, [R103+URZ], RZ ;  /* 0x000000ff67ff79a7 */ /* 0x0001e2000810043f */
        /* <DEDUP_REMOVED lines=25> */
[----:B0-----:R-:W-:Y:S06]  /*19240*/  @P1 BRA `(.L_x_2897) ;  /* 0xffffffe000181947 */ /* 0x001fec000383ffff */
.L_x_2884:
[----:B------:R-:W-:Y:S05]  /*19250*/  BSYNC B0 ;  /* 0x0000000000007941 */ /* 0x000fea0003800000 */
.L_x_2883:
        /* <DEDUP_REMOVED lines=67> */
.L_x_2898:
[----:B------:R-:W-:Y:S01]  /*19690*/  IMAD R12, R161, 0x8, R18 ;  /* 0x00000008a10c7824 */ /* 0x000fe200078e0212 */
[----:B------:R-:W-:-:S04]  /*196a0*/  SHF.L.U32 R5, R168, 0x1f, RZ ;  /* 0x0000001fa8057819 */ /* 0x000fc800000006ff */
[----:B------:R0:W1:Y:S01]  /*196b0*/  SYNCS.PHASECHK.TRANS64.TRYWAIT P1, [R12+URZ+0x2a850], R5 ;  /* 0x02a850050c0075a7 */ /* 0x000062000802017f */
[----:B------:R-:W-:Y:S05]  /*196c0*/  @!P0 BRA `(.L_x_2899) ;  /* 0x0000000000048947 */ /* 0x000fea0003800000 */
[----:B------:R-:W-:Y:S01]  /*196d0*/  BPT.TRAP 0x1 ;  /* 0x000000040000795c */ /* 0x000fe20000300000 */
.L_x_2899:
        /* <DEDUP_REMOVED lines=9> */
.L_x_2901:
[----:B------:R-:W-:Y:S05]  /*19770*/  BSYNC B0 ;  /* 0x0000000000007941 */ /* 0x000fea0003800000 */
.L_x_2900:
        /* <DEDUP_REMOVED lines=48> */
[----:B------:R-:W-:Y:S02]  /*19a80*/  IMAD.MOV.U32 R0, RZ, RZ, -0x800000 ;  /* 0xff800000ff007424 */ /* 0x000fe400078e00ff */
[----:B-1----:R-:W-:Y:S01]  /*19a90*/  FADD.FTZ R13, R8, R9 ;  /* 0x00000009080d7221 */ /* 0x002fe20000010000 */
[----:B------:R-:W-:-:S04]  /*19aa0*/  FSETP.NE.FTZ.AND P1, PT, R11, RZ, PT ;  /* 0x000000ff0b00720b */ /* 0x000fc80003f35000 */
        /* <DEDUP_REMOVED lines=17> */
.L_x_2903:
[----:B------:R-:W-:Y:S02]  /*19bc0*/  VIADD R3, R12, 0x2a860 ;  /* 0x0002a8600c037836 */ /* 0x000fe40000000000 */
[-C--:B------:R-:W-:Y:S01]  /*19bd0*/  FMUL.FTZ R89, R32, R5.reuse ;  /* 0x0000000520597220 */ /* 0x080fe20000410000 */
[----:B------:R-:W-:Y:S02]  /*19be0*/  VIADD R161, R161, 0x1 ;  /* 0x00000001a1a17836 */ /* 0x000fe40000000000 */
[-C--:B------:R-:W-:Y:S01]  /*19bf0*/  FMUL.FTZ R92, R33, R5.reuse ;  /* 0x00000005215c7220 */ /* 0x080fe20000410000 */
[-C--:B------:R-:W-:Y:S01]  /*19c00*/  FMUL.FTZ R32, R64, R5.reuse ;  /* 0x0000000540207220 */ /* 0x080fe20000410000 */
[----:B------:R-:W-:Y:S01]  /*19c10*/  PRMT R3, R178, 0x654, R3 ;  /* 0x00000654b2037816 */ /* 0x000fe20000000003 */
[-C--:B0-----:R-:W-:Y:S01]  /*19c20*/  FMUL.FTZ R94, R34, R6.reuse ;  /* 0x00000006225e7220 */ /* 0x081fe20000410000 */
        /* <DEDUP_REMOVED lines=10> */
[----:B0-----:R-:W-:Y:S01]  /*19cd0*/  SEL R3, RZ, 0x1, P0 ;  /* 0x00000001ff037807 */ /* 0x001fe20000000000 */
        /* <DEDUP_REMOVED lines=55> */
[----:B------:R-:W-:-:S07]  /*1a050*/  SEL R161, R161, RZ, P0 ;  /* 0x000000ffa1a17207 */ /* 0x000fce0000000000 */
.L_x_2804:
        /* <DEDUP_REMOVED lines=29> */
[C---:B------:R-:W-:Y:S02]  /*1a230*/  IADD3 R103, P2, R8.reuse, 0x4020, RZ ;  /* 0x0000402008677810 */ /* 0x040fe40007f5e0ff */
[C---:B------:R-:W-:Y:S02]  /*1a240*/  IADD3 R105, P1, R8.reuse, 0x4040, RZ ;  /* 0x0000404008697810 */ /* 0x040fe40007f3e0ff */
[----:B------:R-:W-:Y:S01]  /*1a250*/  IADD3 R107, P0, R8, 0x4060, RZ ;  /* 0x00004060086b7810 */ /* 0x000fe20007f1e0ff */
[--C-:B----4-:R-:W-:Y:S01]  /*1a260*/  IMAD.X R29, RZ, RZ, R9.reuse, P2 ;  /* 0x000000ffff1d7224 */ /* 0x110fe200010e0609 */
[----:B------:R-:W-:Y:S01]  /*1a270*/  LOP3.LUT R4, R71, 0x380, RZ, 0xc0, !PT ;  /* 0x0000038047047812 */ /* 0x000fe200078ec0ff */
[--C-:B------:R-:W-:Y:S01]  /*1a280*/  IMAD.X R31, RZ, RZ, R9.reuse, P1 ;  /* 0x000000ffff1f7224 */ /* 0x100fe200008e0609 */
[----:B------:R-:W-:Y:S01]  /*1a290*/  LOP3.LUT R6, R75, 0x380, RZ, 0xc0, !PT ;  /* 0x000003804b067812 */ /* 0x000fe200078ec0ff */
[--C-:B------:R-:W-:Y:S01]  /*1a2a0*/  IMAD.X R21, RZ, RZ, R9.reuse, P0 ;  /* 0x000000ffff157224 */ /* 0x100fe200000e0609 */
        /* <DEDUP_REMOVED lines=8> */
[----:B------:R-:W-:-:S02]  /*1a330*/  IADD3.X R13, RZ, R9, RZ, P4, !PT ;  /* 0x00000009ff0d7210 */ /* 0x000fc400027fe4ff */
[----:B------:R-:W-:Y:S02]  /*1a340*/  LOP3.LUT R20, R103, 0x380, RZ, 0xc0, !PT ;  /* 0x0000038067147812 */ /* 0x000fe400078ec0ff */
[----:B-1----:R-:W-:Y:S02]  /*1a350*/  LOP3.LUT R24, R105, 0x380, RZ, 0xc0, !PT ;  /* 0x0000038069187812 */ /* 0x002fe400078ec0ff */
[----:B------:R-:W-:Y:S02]  /*1a360*/  LOP3.LUT R4, R4, R71, RZ, 0x3c, !PT ;  /* 0x0000004704047212 */ /* 0x000fe400078e3cff */
[----:B------:R-:W-:Y:S02]  /*1a370*/  LOP3.LUT R6, R6, R75, RZ, 0x3c, !PT ;  /* 0x0000004b06067212 */ /* 0x000fe400078e3cff */
[----:B------:R-:W-:Y:S02]  /*1a380*/  F2FP.BF16.F32.PACK_AB R9, R28, R99 ;  /* 0x000000631c09723e */ /* 0x000fe400000010ff */
[----:B------:R-:W-:Y:S01]  /*1a390*/  F2FP.BF16.F32.PACK_AB R11, R97, R30 ;  /* 0x0000001e610b723e */ /* 0x000fe200000010ff */
[----:B------:R-:W-:Y:S01]  /*1a3a0*/  BAR.SYNC.DEFER_BLOCKING 0x1, 0x100 ;  /* 0x0044000000007b1d */ /* 0x000fe20000010000 */
[----:B------:R-:W-:-:S02]  /*1a3b0*/  SHF.R.U64 R12, R12, 0x3, RZ ;  /* 0x000000030c0c7819 */ /* 0x000fc400000012ff */
[----:B------:R-:W-:Y:S02]  /*1a3c0*/  SHF.R.U64 R14, R14, 0x3, RZ ;  /* 0x000000030e0e7819 */ /* 0x000fe400000012ff */
[----:B------:R-:W-:Y:S02]  /*1a3d0*/  LOP3.LUT R70, R107, 0x380, RZ, 0xc0, !PT ;  /* 0x000003806b467812 */ /* 0x000fe400078ec0ff */
[----:B------:R-:W-:Y:S02]  /*1a3e0*/  SHF.R.U64 R20, R20, 0x3, RZ ;  /* 0x0000000314147819 */ /* 0x000fe400000012ff */
[----:B------:R-:W-:Y:S02]  /*1a3f0*/  SHF.R.U64 R24, R24, 0x3, RZ ;  /* 0x0000000318187819 */ /* 0x000fe400000012ff */
[----:B------:R-:W-:Y:S02]  /*1a400*/  MOV R75, R4 ;  /* 0x00000004004b7202 */ /* 0x000fe40000000f00 */
[----:B------:R-:W-:-:S02]  /*1a410*/  MOV R74, R6 ;  /* 0x00000006004a7202 */ /* 0x000fc40000000f00 */
[----:B------:R-:W-:Y:S02]  /*1a420*/  F2FP.BF16.F32.PACK_AB R4, R92, R89 ;  /* 0x000000595c04723e */ /* 0x000fe400000010ff */
[----:B------:R-:W-:Y:S02]  /*1a430*/  F2FP.BF16.F32.PACK_AB R5, R95, R94 ;  /* 0x0000005e5f05723e */ /* 0x000fe400000010ff */
[----:B------:R-:W-:Y:S02]  /*1a440*/  F2FP.BF16.F32.PACK_AB R6, R90, R33 ;  /* 0x000000215a06723e */ /* 0x000fe400000010ff */
[----:B------:R-:W-:Y:S02]  /*1a450*/  F2FP.BF16.F32.PACK_AB R7, R96, R93 ;  /* 0x0000005d6007723e */ /* 0x000fe400000010ff */
[----:B------:R-:W-:Y:S01]  /*1a460*/  LOP3.LUT R12, R12, R79, RZ, 0x3c, !PT ;  /* 0x0000004f0c0c7212 */ /* 0x000fe200078e3cff */
[----:B------:R1:W-:Y:S01]  /*1a470*/  STSM.16.M88.4 [R78], R8 ;  /* 0x000000084e007844 */ /* 0x0003e20000000200 */
[----:B------:R-:W-:-:S02]  /*1a480*/  LOP3.LUT R14, R14, R101, RZ, 0x3c, !PT ;  /* 0x000000650e0e7212 */ /* 0x000fc400078e3cff */
[----:B------:R-:W-:Y:S01]  /*1a490*/  SHF.R.U64 R70, R70, 0x3, RZ ;  /* 0x0000000346467819 */ /* 0x000fe200000012ff */
[----:B------:R-:W-:Y:S01]  /*1a4a0*/  STSM.16.M88.4 [R75], R4 ;  /* 0x000000044b007844 */ /* 0x000fe20000000200 */
[----:B------:R-:W-:Y:S02]  /*1a4b0*/  LOP3.LUT R28, R20, R103, RZ, 0x3c, !PT ;  /* 0x00000067141c7212 */ /* 0x000fe400078e3cff */
[----:B------:R-:W-:Y:S02]  /*1a4c0*/  LOP3.LUT R30, R24, R105, RZ, 0x3c, !PT ;  /* 0x00000069181e7212 */ /* 0x000fe400078e3cff */
[----:B------:R-:W-:Y:S02]  /*1a4d0*/  LOP3.LUT R20, R70, R107, RZ, 0x3c, !PT ;  /* 0x0000006b46147212 */ /* 0x000fe400078e3cff */
[----:B------:R-:W-:Y:S02]  /*1a4e0*/  MOV R72, R12 ;  /* 0x0000000c00487202 */ /* 0x000fe40000000f00 */
[----:B------:R-:W-:-:S02]  /*1a4f0*/  MOV R24, R14 ;  /* 0x0000000e00187202 */ /* 0x000fc40000000f00 */
[----:B------:R-:W-:Y:S02]  /*1a500*/  MOV R71, R28 ;  /* 0x0000001c00477202 */ /* 0x000fe40000000f00 */
[----:B-1----:R-:W-:Y:S02]  /*1a510*/  F2FP.BF16.F32.PACK_AB R8, R41, R40 ;  /* 0x000000282908723e */ /* 0x002fe400000010ff */
[----:B------:R-:W-:Y:S02]  /*1a520*/  F2FP.BF16.F32.PACK_AB R9, R43, R64 ;  /* 0x000000402b09723e */ /* 0x000fe400000010ff */
[----:B------:R-:W-:Y:S02]  /*1a530*/  F2FP.BF16.F32.PACK_AB R10, R45, R44 ;  /* 0x0000002c2d0a723e */ /* 0x000fe400000010ff */
[----:B------:R-:W-:Y:S02]  /*1a540*/  F2FP.BF16.F32.PACK_AB R11, R47, R34 ;  /* 0x000000222f0b723e */ /* 0x000fe400000010ff */
[----:B------:R-:W-:-:S02]  /*1a550*/  MOV R70, R30 ;  /* 0x0000001e00467202 */ /* 0x000fc40000000f00 */
[----:B------:R-:W-:Y:S01]  /*1a560*/  F2FP.BF16.F32.PACK_AB R12, R49, R48 ;  /* 0x00000030310c723e */ /* 0x000fe200000010ff */
[----:B------:R1:W-:Y:S01]  /*1a570*/  STSM.16.M88.4 [R74], R8 ;  /* 0x000000084a007844 */ /* 0x0003e20000000200 */
[----:B------:R-:W-:Y:S02]  /*1a580*/  F2FP.BF16.F32.PACK_AB R13, R51, R50 ;  /* 0x00000032330d723e */ /* 0x000fe400000010ff */
[----:B------:R-:W-:Y:S02]  /*1a590*/  F2FP.BF16.F32.PACK_AB R14, R53, R52 ;  /* 0x00000034350e723e */ /* 0x000fe400000010ff */
[----:B------:R-:W-:Y:S02]  /*1a5a0*/  F2FP.BF16.F32.PACK_AB R15, R55, R54 ;  /* 0x00000036370f723e */ /* 0x000fe400000010ff */
[----:B------:R-:W-:Y:S02]  /*1a5b0*/  F2FP.BF16.F32.PACK_AB R28, R57, R56 ;  /* 0x00000038391c723e */ /* 0x000fe400000010ff */
[----:B------:R-:W-:Y:S01]  /*1a5c0*/  F2FP.BF16.F32.PACK_AB R29, R59, R58 ;  /* 0x0000003a3b1d723e */ /* 0x000fe200000010ff */
[----:B------:R-:W-:Y:S01]  /*1a5d0*/  STSM.16.M88.4 [R72], R12 ;  /* 0x0000000c48007844 */ /* 0x000fe20000000200 */
[----:B------:R-:W-:-:S02]  /*1a5e0*/  F2FP.BF16.F32.PACK_AB R30, R61, R60 ;  /* 0x0000003c3d1e723e */ /* 0x000fc400000010ff */
[----:B------:R-:W-:Y:S02]  /*1a5f0*/  F2FP.BF16.F32.PACK_AB R31, R63, R62 ;  /* 0x0000003e3f1f723e */ /* 0x000fe400000010ff */
[----:B------:R-:W-:Y:S02]  /*1a600*/  ISETP.NE.U32.AND P0, PT, RZ, UR4, PT ;  /* 0x00000004ff007c0c */ /* 0x000fe4000bf05070 */
[----:B-1----:R-:W-:Y:S01]  /*1a610*/  IADD3 R8, P1, R194, UR4, RZ ;  /* 0x00000004c2087c10 */ /* 0x002fe2000ff3e0ff */
[----:B------:R1:W-:Y:S01]  /*1a620*/  STSM.16.M88.4 [R24], R28 ;  /* 0x0000001c18007844 */ /* 0x0003e20000000200 */
[----:B------:R-:W-:Y:S02]  /*1a630*/  F2FP.BF16.F32.PACK_AB R33, R67, R66 ;  /* 0x000000424321723e */ /* 0x000fe400000010ff */
[----:B------:R-:W-:Y:S02]  /*1a640*/  F2FP.BF16.F32.PACK_AB R34, R69, R68 ;  /* 0x000000444522723e */ /* 0x000fe400000010ff */
[----:B------:R-:W-:Y:S01]  /*1a650*/  MOV R21, R20 ;  /* 0x0000001400157202 */ /* 0x000fe20000000f00 */
[----:B------:R-:W-:Y:S01]  /*1a660*/  IMAD.MOV.U32 R20, RZ, RZ, RZ ;  /* 0x000000ffff147224 */ /* 0x000fe200078e00ff */
[----:B------:R-:W-:Y:S01]  /*1a670*/  F2FP.BF16.F32.PACK_AB R4, R81, R80 ;  /* 0x000000505104723e */ /* 0x000fe200000010ff */
[----:B------:R-:W-:Y:S01]  /*1a680*/  STSM.16.M88.4 [R71], R32 ;  /* 0x0000002047007844 */ /* 0x000fe20000000200 */
[----:B------:R-:W-:-:S02]  /*1a690*/  F2FP.BF16.F32.PACK_AB R5, R83, R82 ;  /* 0x000000525305723e */ /* 0x000fc400000010ff */
[----:B------:R-:W-:Y:S01]  /*1a6a0*/  F2FP.BF16.F32.PACK_AB R6, R85, R84 ;  /* 0x000000545506723e */ /* 0x000fe200000010ff */
[----:B------:R-:W-:Y:S01]  /*1a6b0*/  STSM.16.M88.4 [R70], R36 ;  /* 0x0000002446007844 */ /* 0x000fe20000000200 */
[----:B------:R-:W-:Y:S02]  /*1a6c0*/  F2FP.BF16.F32.PACK_AB R7, R87, R86 ;  /* 0x000000565707723e */ /* 0x000fe400000010ff */
[----:B------:R-:W-:Y:S01]  /*1a6d0*/  ISETP.NE.AND.EX P0, PT, RZ, UR5, PT, P0 ;  /* 0x00000005ff007c0c */ /* 0x000fe2000bf05300 */
[----:B-1----:R-:W1:Y:S01]  /*1a6e0*/  LDC R24, c[0x0][0xbe8] ;  /* 0x0002fa00ff187b82 */ /* 0x002e620000000800 */
[----:B------:R-:W-:Y:S01]  /*1a6f0*/  IADD3.X R9, R195, UR5, RZ, P1, !PT ;  /* 0x00000005c3097c10 */ /* 0x000fe20008ffe4ff */
[----:B------:R-:W-:Y:S01]  /*1a700*/  ULDC.64 UR4, c[0x0][0xc08] ;  /* 0x0003020000047ab9 */ /* 0x000fe20000000a00 */
[----:B------:R2:W-:Y:S05]  /*1a710*/  STSM.16.M88.4 [R21], R4 ;  /* 0x0000000415007844 */ /* 0x0005ea0000000200 */
[----:B------:R-:W-:Y:S01]  /*1a720*/  BAR.SYNC.DEFER_BLOCKING 0x1, 0x100 ;  /* 0x0044000000007b1d */ /* 0x000fe20000010000 */
[----:B------:R-:W-:-:S04]  /*1a730*/  ISETP.NE.U32.AND P2, PT, RZ, UR4, PT ;  /* 0x00000004ff007c0c */ /* 0x000fc8000bf45070 */
[----:B------:R-:W-:-:S13]  /*1a740*/  ISETP.NE.AND.EX P2, PT, RZ, UR5, PT, P2 ;  /* 0x00000005ff007c0c */ /* 0x000fda000bf45320 */
[----:B------:R-:W-:Y:S01]  /*1a750*/  @P2 IADD3 R194, P3, R194, UR4, RZ ;  /* 0x00000004c2c22c10 */ /* 0x000fe2000ff7e0ff */
[----:B------:R-:W-:Y:S02]  /*1a760*/  ULDC UR4, c[0x0][0xa88] ;  /* 0x0002a20000047ab9 */ /* 0x000fe40000000800 */
[----:B--2---:R-:W-:Y:S01]  /*1a770*/  IMAD.U32 R7, RZ, RZ, UR4 ;  /* 0x00000004ff077e24 */ /* 0x004fe2000f8e00ff */
[----:B------:R-:W-:Y:S01]  /*1a780*/  @P2 IADD3.X R195, R195, UR5, RZ, P3, !PT ;  /* 0x00000005c3c32c10 */ /* 0x000fe20009ffe4ff */
        /* <DEDUP_REMOVED lines=10> */
.L_x_2906:
[----:B------:R-:W-:Y:S01]  /*1a830*/  SHF.R.S32.HI R52, RZ, 0x1f, R193 ;  /* 0x0000001fff347819 */ /* 0x000fe200000114c1 */
[--C-:B------:R-:W-:Y:S01]  /*1a840*/  IMAD.IADD R15, R190, 0x1, R185.reuse ;  /* 0x00000001be0f7824 */ /* 0x100fe200078e02b9 */
[----:B------:R-:W-:Y:S01]  /*1a850*/  ULDC.64 UR4, c[0x0][0xb90] ;  /* 0x0002e40000047ab9 */ /* 0x000fe20000000a00 */
[----:B-----5:R-:W-:Y:S01]  /*1a860*/  SHF.R.S32.HI R21, RZ, 0x1f, R20 ;  /* 0x0000001fff157819 */ /* 0x020fe20000011414 */
[----:B------:R-:W-:Y:S01]  /*1a870*/  IMAD.IADD R14, R223, 0x1, R185 ;  /* 0x00000001df0e7824 */ /* 0x000fe200078e02b9 */
[----:B------:R-:W-:Y:S01]  /*1a880*/  SEL R200, R200, RZ, !P0 ;  /* 0x000000ffc8c87207 */ /* 0x000fe20004000000 */
[----:B------:R-:W-:Y:S01]  /*1a890*/  IMAD R4, R52, UR4, RZ ;  /* 0x0000000434047c24 */ /* 0x000fe2000f8e02ff */
[----:B------:R-:W-:Y:S01]  /*1a8a0*/  SEL R53, R196, RZ, !P0 ;  /* 0x000000ffc4357207 */ /* 0x000fe20004000000 */
[----:B-1----:R-:W-:-:S04]  /*1a8b0*/  @P1 IMAD.HI.U32 R6, R15, R10, RZ ;  /* 0x0000000a0f061227 */ /* 0x002fc800078e00ff */
[----:B------:R-:W-:Y:S01]  /*1a8c0*/  IMAD.MOV.U32 R9, RZ, RZ, R15 ;  /* 0x000000ffff097224 */ /* 0x000fe200078e000f */
[----:B---3--:R-:W-:Y:S01]  /*1a8d0*/  @P1 SHF.R.U32.HI R9, RZ, R11, R6 ;  /* 0x0000000bff091219 */ /* 0x008fe20000011606 */
        /* <DEDUP_REMOVED lines=18> */
[----:B------:R-:W-:Y:S01]  /*1aa00*/  IMAD R55, R7, R24, RZ ;  /* 0x0000001807377224 */ /* 0x000fe200078e02ff */
[----:B------:R-:W-:-:S02]  /*1aa10*/  IADD3.X R5, R13, R5, R8, P2, !PT ;  /* 0x000000050d057210 */ /* 0x000fc400017fe408 */
[----:B------:R-:W-:Y:S01]  /*1aa20*/  IADD3 R9, P3, R2, 0x2000, RZ ;  /* 0x0000200002097810 */ /* 0x000fe20007f7e0ff */
[----:B------:R-:W-:Y:S01]  /*1aa30*/  IMAD R6, R6, UR4, RZ ;  /* 0x0000000406067c24 */ /* 0x000fe2000f8e02ff */
[C---:B------:R-:W-:Y:S01]  /*1aa40*/  IADD3 R29, P2, R2.reuse, 0x3000, RZ ;  /* 0x00003000021d7810 */ /* 0x040fe20007f5e0ff */
[----:B------:R-:W-:Y:S01]  /*1aa50*/  IMAD.WIDE.U32 R4, R11, UR4, R4 ;  /* 0x000000040b047c25 */ /* 0x000fe2000f8e0004 */
[----:B------:R-:W-:Y:S02]  /*1aa60*/  LOP3.LUT R12, R9, 0x380, RZ, 0xc0, !PT ;  /* 0x00000380090c7812 */ /* 0x000fe400078ec0ff */
[----:B------:R-:W-:Y:S01]  /*1aa70*/  IADD3 R15, P0, R2, 0x1000, RZ ;  /* 0x00001000020f7810 */ /* 0x000fe20007f1e0ff */
[----:B------:R-:W-:Y:S01]  /*1aa80*/  IMAD R13, R11, UR5, R6 ;  /* 0x000000050b0d7c24 */ /* 0x000fe2000f8e0206 */
[----:B------:R-:W-:Y:S01]  /*1aa90*/  ULDC.64 UR4, c[0x0][0xb50] ;  /* 0x0002d40000047ab9 */ /* 0x000fe20000000a00 */
[----:B------:R-:W-:Y:S02]  /*1aaa0*/  SHF.R.U64 R12, R12, 0x3, RZ ;  /* 0x000000030c0c7819 */ /* 0x000fe400000012ff */
[----:B------:R-:W-:Y:S01]  /*1aab0*/  IMAD.IADD R5, R5, 0x1, R13 ;  /* 0x0000000105057824 */ /* 0x000fe200078e020d */
[----:B------:R-:W-:Y:S01]  /*1aac0*/  LEA R6, P4, R4, UR4, 0x2 ;  /* 0x0000000404067c11 */ /* 0x000fe2000f8810ff */
[----:B------:R-:W-:Y:S01]  /*1aad0*/  IMAD.X R13, RZ, RZ, R3, P3 ;  /* 0x000000ffff0d7224 */ /* 0x000fe200018e0603 */
[----:B------:R-:W-:-:S02]  /*1aae0*/  LOP3.LUT R28, R29, 0x380, RZ, 0xc0, !PT ;  /* 0x000003801d1c7812 */ /* 0x000fc400078ec0ff */
[----:B------:R-:W-:Y:S01]  /*1aaf0*/  LEA.HI.X R10, R4, UR5, R5, 0x2, P4 ;  /* 0x00000005040a7c11 */ /* 0x000fe2000a0f1405 */
[----:B------:R-:W-:Y:S01]  /*1ab00*/  SHFL.IDX PT, R48, R6, RZ, 0x1c1f ;  /* 0x001c1fff06307589 */ /* 0x000fe200000e0000 */
[----:B------:R-:W-:Y:S01]  /*1ab10*/  LOP3.LUT R12, R12, R9, RZ, 0x3c, !PT ;  /* 0x000000090c0c7212 */ /* 0x000fe200078e3cff */
[--C-:B------:R-:W-:Y:S01]  /*1ab20*/  IMAD.X R9, RZ, RZ, R3.reuse, P0 ;  /* 0x000000ffff097224 */ /* 0x100fe200000e0603 */
[----:B------:R-:W-:Y:S01]  /*1ab30*/  SHF.R.U64 R28, R28, 0x3, RZ ;  /* 0x000000031c1c7819 */ /* 0x000fe200000012ff */
[----:B------:R-:W1:Y:S01]  /*1ab40*/  SHFL.IDX PT, R49, R10, RZ, 0x1c1f ;  /* 0x001c1fff0a317589 */ /* 0x000e6200000e0000 */
[----:B------:R-:W-:Y:S01]  /*1ab50*/  LOP3.LUT P0, RZ, R214, 0x3, RZ, 0xc0, !PT ;  /* 0x00000003d6ff7812 */ /* 0x000fe2000780c0ff */
[----:B------:R-:W-:Y:S01]  /*1ab60*/  VIADD R4, R14, 0x8 ;  /* 0x000000080e047836 */ /* 0x000fe20000000000 */
[----:B------:R-:W-:Y:S01]  /*1ab70*/  LOP3.LUT R28, R28, R29, RZ, 0x3c, !PT ;  /* 0x0000001d1c1c7212 */ /* 0x000fe200078e3cff */
[----:B------:R-:W-:Y:S01]  /*1ab80*/  SHFL.IDX PT, R50, R6, 0x1, 0x1c1f ;  /* 0x003c1f0006327f89 */ /* 0x000fe200000e0000 */
[----:B------:R-:W-:Y:S01]  /*1ab90*/  IMAD.X R29, RZ, RZ, R3, P2 ;  /* 0x000000ffff1d7224 */ /* 0x000fe200010e0603 */
[-C--:B------:R-:W-:Y:S01]  /*1aba0*/  ISETP.GE.OR P2, PT, R14, R55.reuse, P0 ;  /* 0x000000370e00720c */ /* 0x080fe20000746670 */
[----:B------:R-:W-:Y:S01]  /*1abb0*/  ULDC.64 UR4, c[0x0][0xaa0] ;  /* 0x0002a80000047ab9 */ /* 0x000fe20000000a00 */
[----:B------:R-:W2:Y:S01]  /*1abc0*/  SHFL.IDX PT, R51, R10, 0x1, 0x1c1f ;  /* 0x003c1f000a337f89 */ /* 0x000ea200000e0000 */
[----:B------:R-:W-:-:S02]  /*1abd0*/  ISETP.GE.OR P0, PT, R4, R55, P0 ;  /* 0x000000370400720c */ /* 0x000fc40000706670 */
[C---:B------:R-:W-:Y:S02]  /*1abe0*/  IADD3 R5, P3, R2.reuse, 0x7000, RZ ;  /* 0x0000700002057810 */ /* 0x040fe40007f7e0ff */
[C---:B------:R-:W-:Y:S02]  /*1abf0*/  IADD3 R41, P4, R2.reuse, 0x6000, RZ ;  /* 0x0000600002297810 */ /* 0x040fe40007f9e0ff */
[----:B------:R-:W-:Y:S02]  /*1ac00*/  LOP3.LUT R7, R2, 0x380, RZ, 0xc0, !PT ;  /* 0x0000038002077812 */ /* 0x000fe400078ec0ff */
[----:B------:R-:W-:Y:S02]  /*1ac10*/  LOP3.LUT R36, R37, 0x380, RZ, 0xc0, !PT ;  /* 0x0000038025247812 */ /* 0x000fe400078ec0ff */
[----:B------:R-:W-:Y:S02]  /*1ac20*/  SHF.R.U64 R32, R32, 0x3, RZ ;  /* 0x0000000320207819 */ /* 0x000fe400000012ff */
[----:B------:R-:W-:Y:S01]  /*1ac30*/  LOP3.LUT R8, R15, 0x380, RZ, 0xc0, !PT ;  /* 0x000003800f087812 */ /* 0x000fe200078ec0ff */
[----:B-1----:R1:W-:Y:S01]  /*1ac40*/  @!P2 ST.E desc[UR60][R48.64], R88 ;  /* 0x000000583000a985 */ /* 0x0023e2000c10193c */
[----:B------:R-:W-:Y:S01]  /*1ac50*/  LOP3.LUT R4, R5, 0x380, RZ, 0xc0, !PT ;  /* 0x0000038005047812 */ /* 0x000fe200078ec0ff */
[----:B------:R-:W-:Y:S01]  /*1ac60*/  IMAD R21, R21, UR4, RZ ;  /* 0x0000000415157c24 */ /* 0x000fe2000f8e02ff */
[----:B------:R-:W-:Y:S01]  /*1ac70*/  LOP3.LUT R40, R41, 0x380, RZ, 0xc0, !PT ;  /* 0x0000038029287812 */ /* 0x000fe200078ec0ff */
[----:B------:R-:W-:Y:S01]  /*1ac80*/  IMAD.X R45, RZ, RZ, R3, P3 ;  /* 0x000000ffff2d7224 */ /* 0x000fe200018e0603 */
[----:B------:R-:W-:-:S02]  /*1ac90*/  SHF.R.U64 R7, R7, 0x3, RZ ;  /* 0x0000000307077819 */ /* 0x000fc400000012ff */
[----:B------:R-:W-:Y:S01]  /*1aca0*/  SHF.R.U64 R4, R4, 0x3, RZ ;  /* 0x0000000304047819 */ /* 0x000fe200000012ff */
[----:B--2---:R2:W-:Y:S01]  /*1acb0*/  @!P0 ST.E desc[UR60][R50.64], R0 ;  /* 0x0000000032008985 */ /* 0x0045e2000c10193c */
[----:B------:R-:W-:Y:S02]  /*1acc0*/  SHF.R.U64 R36, R36, 0x3, RZ ;  /* 0x0000000324247819 */ /* 0x000fe400000012ff */
[----:B------:R-:W-:Y:S01]  /*1acd0*/  SHF.R.U64 R40, R40, 0x3, RZ ;  /* 0x0000000328287819 */ /* 0x000fe200000012ff */
[----:B-1----:R-:W1:Y:S01]  /*1ace0*/  @P1 LDC R49, c[0x0][0xbec] ;  /* 0x0002fb00ff311b82 */ /* 0x002e620000000800 */
[----:B------:R-:W-:Y:S02]  /*1acf0*/  LOP3.LUT R2, R7, R2, RZ, 0x3c, !PT ;  /* 0x0000000207027212 */ /* 0x000fe400078e3cff */
[----:B------:R-:W-:Y:S01]  /*1ad00*/  LOP3.LUT R32, R32, R33, RZ, 0x3c, !PT ;  /* 0x0000002120207212 */ /* 0x000fe200078e3cff */
[--C-:B------:R-:W-:Y:S01]  /*1ad10*/  IMAD.X R33, RZ, RZ, R3.reuse, P6 ;  /* 0x000000ffff217224 */ /* 0x100fe200030e0603 */
[----:B------:R-:W-:Y:S01]  /*1ad20*/  LOP3.LUT R36, R36, R37, RZ, 0x3c, !PT ;  /* 0x0000002524247212 */ /* 0x000fe200078e3cff */
[--C-:B------:R-:W-:Y:S01]  /*1ad30*/  IMAD.X R37, RZ, RZ, R3.reuse, P5 ;  /* 0x000000ffff257224 */ /* 0x100fe200028e0603 */
[----:B------:R-:W-:Y:S01]  /*1ad40*/  LOP3.LUT R40, R40, R41, RZ, 0x3c, !PT ;  /* 0x0000002928287212 */ /* 0x000fe200078e3cff */
[----:B--2---:R-:W2:Y:S01]  /*1ad50*/  @P1 LDC R51, c[0x0][0xbf0] ;  /* 0x0002fc00ff331b82 */ /* 0x004ea20000000800 */
[----:B------:R-:W-:Y:S01]  /*1ad60*/  LOP3.LUT R44, R4, R5, RZ, 0x3c, !PT ;  /* 0x00000005042c7212 */ /* 0x000fe200078e3cff */
[----:B------:R-:W-:Y:S01]  /*1ad70*/  IMAD.X R41, RZ, RZ, R3, P4 ;  /* 0x000000ffff297224 */ /* 0x000fe200020e0603 */
[----:B------:R3:W5:Y:S01]  /*1ad80*/  LD.E.128 R4, desc[UR60][R2.64] ;  /* 0x0000003c02047980 */ /* 0x000762000c101d00 */
[----:B------:R-:W-:Y:S01]  /*1ad90*/  IMAD R21, R20, UR5, R21 ;  /* 0x0000000514157c24 */ /* 0x000fe2000f8e0215 */
[----:B------:R-:W-:Y:S01]  /*1ada0*/  SHF.R.U64 R8, R8, 0x3, RZ ;  /* 0x0000000308087819 */ /* 0x000fe200000012ff */
[----:B------:R-:W-:Y:S01]  /*1adb0*/  IMAD R0, R192, 0x20, R199 ;  /* 0x00000020c0007824 */ /* 0x000fe200078e02c7 */
[----:B------:R-:W5:Y:S02]  /*1adc0*/  LD.E.128 R28, desc[UR60][R28.64] ;  /* 0x0000003c1c1c7980 */ /* 0x000f64000c101d00 */
[----:B------:R-:W-:-:S02]  /*1add0*/  LOP3.LUT R8, R8, R15, RZ, 0x3c, !PT ;  /* 0x0000000f08087212 */ /* 0x000fc400078e3cff */
[----:B------:R-:W5:Y:S01]  /*1ade0*/  LD.E.128 R32, desc[UR60][R32.64] ;  /* 0x0000003c20207980 */ /* 0x000f62000c101d00 */
[----:B---3--:R-:W-:Y:S01]  /*1adf0*/  IMAD.WIDE.U32 R2, R20, UR4, RZ ;  /* 0x0000000414027c25 */ /* 0x008fe2000f8e00ff */
[----:B------:R-:W-:Y:S02]  /*1ae00*/  ULDC.64 UR4, c[0x0][0xae8] ;  /* 0x0002ba0000047ab9 */ /* 0x000fe40000000a00 */
[----:B------:R-:W5:Y:S01]  /*1ae10*/  LD.E.128 R8, desc[UR60][R8.64] ;  /* 0x0000003c08087980 */ /* 0x000f62000c101d00 */
[----:B------:R-:W-:Y:S02]  /*1ae20*/  IMAD.IADD R3, R3, 0x1, R21 ;  /* 0x0000000103037824 */ /* 0x000fe400078e0215 */
[----:B------:R-:W-:Y:S01]  /*1ae30*/  IMAD R20, R52, UR4, RZ ;  /* 0x0000000434147c24 */ /* 0x000fe2000f8e02ff */
[----:B------:R-:W5:Y:S01]  /*1ae40*/  LD.E.128 R12, desc[UR60][R12.64] ;  /* 0x0000003c0c0c7980 */ /* 0x000f62000c101d00 */
[----:B------:R-:W-:Y:S02]  /*1ae50*/  IMAD.IADD R48, R185, 0x1, R0 ;  /* 0x00000001b9307824 */ /* 0x000fe400078e0200 */
[C---:B------:R-:W-:Y:S01]  /*1ae60*/  IMAD R21, R193.reuse, UR5, R20 ;  /* 0x00000005c1157c24 */ /* 0x040fe2000f8e0214 */
[----:B------:R-:W5:Y:S01]  /*1ae70*/  LD.E.128 R36, desc[UR60][R36.64] ;  /* 0x0000003c24247980 */ /* 0x000f62000c101d00 */
[----:B------:R-:W-:Y:S01]  /*1ae80*/  IMAD.WIDE.U32 R2, R193, UR4, R2 ;  /* 0x00000004c1027c25 */ /* 0x000fe2000f8e0002 */
[----:B------:R-:W-:-:S02]  /*1ae90*/  ULDC.64 UR4, c[0x0][0xaf0] ;  /* 0x0002bc0000047ab9 */ /* 0x000fc40000000a00 */
[----:B------:R-:W5:Y:S01]  /*1aea0*/  LD.E.128 R40, desc[UR60][R40.64] ;  /* 0x0000003c28287980 */ /* 0x000f62000c101d00 */
[----:B-1----:R-:W-:-:S03]  /*1aeb0*/  @P1 IMAD.HI.U32 R0, R48, R49, RZ ;  /* 0x0000003130001227 */ /* 0x002fc600078e00ff */
[----:B------:R-:W5:Y:S01]  /*1aec0*/  LD.E.128 R44, desc[UR60][R44.64] ;  /* 0x0000003c2c2c7980 */ /* 0x000f62000c101d00 */
[----:B------:R-:W-:Y:S02]  /*1aed0*/  IMAD.IADD R3, R3, 0x1, R21 ;  /* 0x0000000103037824 */ /* 0x000fe400078e0215 */
[----:B------:R-:W-:Y:S01]  /*1aee0*/  IMAD.MOV.U32 R21, RZ, RZ, R48 ;  /* 0x000000ffff157224 */ /* 0x000fe200078e0030 */
[----:B--2---:R-:W-:Y:S01]  /*1aef0*/  @P1 SHF.R.U32.HI R21, RZ, R51, R0 ;  /* 0x00000033ff151219 */ /* 0x004fe20000011600 */
        /* <DEDUP_REMOVED lines=8> */
[----:B------:R-:W-:-:S03]  /*1af80*/  SHF.R.S32.HI R0, RZ, 0x1f, R21 ;  /* 0x0000001fff007819 */ /* 0x000fc60000011415 */
        /* <DEDUP_REMOVED lines=11> */
[----:B------:R-:W-:Y:S02]  /*1b040*/  IMAD.IADD R3, R3, 0x1, R51 ;  /* 0x0000000103037824 */ /* 0x000fe400078e0233 */
[----:B------:R-:W-:Y:S02]  /*1b050*/  IMAD R20, R0, UR4, RZ ;  /* 0x0000000400147c24 */ /* 0x000fe4000f8e02ff */
[----:B------:R-:W-:-:S02]  /*1b060*/  VIADD R0, R50, 0x20 ;  /* 0x0000002032007836 */ /* 0x000fc40000000000 */
[C---:B------:R-:W-:Y:S02]  /*1b070*/  IMAD R21, R49.reuse, UR5, R20 ;  /* 0x0000000531157c24 */ /* 0x040fe4000f8e0214 */
[----:B------:R-:W-:Y:S01]  /*1b080*/  IMAD.WIDE.U32 R2, R49, UR4, R2 ;  /* 0x0000000431027c25 */ /* 0x000fe2000f8e0002 */
[-C--:B------:R-:W-:Y:S01]  /*1b090*/  ISETP.GE.AND P0, PT, R0, R55.reuse, PT ;  /* 0x000000370000720c */ /* 0x080fe20003f06270 */
[----:B------:R-:W-:Y:S01]  /*1b0a0*/  ULDC.64 UR4, c[0x0][0xa80] ;  /* 0x0002a00000047ab9 */ /* 0x000fe20000000a00 */
[----:B------:R-:W-:Y:S01]  /*1b0b0*/  ISETP.GE.AND P2, PT, R50, R55, PT ;  /* 0x000000373200720c */ /* 0x000fe20003f46270 */
[----:B------:R-:W-:Y:S01]  /*1b0c0*/  VIADD R0, R18, 0x2a820 ;  /* 0x0002a82012007836 */ /* 0x000fe20000000000 */
[----:B------:R-:W-:Y:S01]  /*1b0d0*/  LEA R24, P3, R2, UR4, 0x1 ;  /* 0x0000000402187c11 */ /* 0x000fe2000f8608ff */
[----:B------:R-:W-:Y:S02]  /*1b0e0*/  IMAD.IADD R3, R3, 0x1, R21 ;  /* 0x0000000103037824 */ /* 0x000fe400078e0215 */
[----:B------:R-:W-:Y:S01]  /*1b0f0*/  VIADD R20, R50, 0x40 ;  /* 0x0000004032147836 */ /* 0x000fe20000000000 */
[----:B------:R-:W-:-:S02]  /*1b100*/  PRMT R0, RZ, 0x654, R0 ;  /* 0x00000654ff007816 */ /* 0x000fc40000000000 */
        /* <DEDUP_REMOVED lines=16> */
.L_x_2908:
[----:B------:R-:W-:Y:S05]  /*1b210*/  BSYNC B1 ;  /* 0x0000000000017941 */ /* 0x000fea0003800000 */
.L_x_2907:
        /* <DEDUP_REMOVED lines=13> */
.L_x_2910:
[----:B------:R-:W-:Y:S05]  /*1b2f0*/  BSYNC B1 ;  /* 0x0000000000017941 */ /* 0x000fea0003800000 */
.L_x_2909:
        /* <DEDUP_REMOVED lines=13> */
.L_x_2912:
[----:B------:R-:W-:Y:S05]  /*1b3d0*/  BSYNC B1 ;  /* 0x0000000000017941 */ /* 0x000fea0003800000 */
.L_x_2911:
[----:B0-----:R-:W-:Y:S01]  /*1b3e0*/  IADD3 R0, R50, 0x60, RZ ;  /* 0x0000006032007810 */ /* 0x001fe20007ffe0ff */
[----:B-12---:R-:W0:Y:S03]  /*1b3f0*/  SHFL.IDX PT, R48, R48, 0x3, 0x181f ;  /* 0x00781f0030307f89 */ /* 0x006e2600000e0000 */
        /* <DEDUP_REMOVED lines=14> */
.L_x_2905:
        /* <DEDUP_REMOVED lines=19> */
[----:B----4-:R-:W4:Y:S01]  /*1b610*/  @P2 LDC R29, c[0x0][0xbf0] ;  /* 0x0002fc00ff1d2b82 */ /* 0x010f220000000800 */
[----:B--2---:R-:W-:-:S05]  /*1b620*/  VIADD R5, R4, 0xffffff80 ;  /* 0xffffff8004057836 */ /* 0x004fca0000000000 */
[----:B------:R-:W-:Y:S01]  /*1b630*/  ISETP.GE.AND P3, PT, R5, 0x80, PT ;  /* 0x000000800500780c */ /* 0x000fe20003f66270 */
[----:B---3--:R-:W-:-:S12]  /*1b640*/  @P1 BRA `(.L_x_2914) ;  /* 0x0000000000101947 */ /* 0x008fd80003800000 */
[----:B------:R-:W-:Y:S05]  /*1b650*/  @!P0 BRA `(.L_x_2914) ;  /* 0x00000000000c8947 */ /* 0x000fea0003800000 */
[----:B------:R-:W2:Y:S04]  /*1b660*/  LDG.E R5, desc[UR60][R2.64] ;  /* 0x0000003c02057981 */ /* 0x000ea8000c1e1900 */
[----:B-----5:R-:W2:Y:S02]  /*1b670*/  LDG.E R0, desc[UR60][R2.64+0x4] ;  /* 0x0000043c02007981 */ /* 0x020ea4000c1e1900 */
[----:B--2---:R-:W-:-:S07]  /*1b680*/  IMAD.IADD R0, R0, 0x1, -R5 ;  /* 0x0000000100007824 */ /* 0x004fce00078e0a05 */
.L_x_2914:
        /* <DEDUP_REMOVED lines=22> */
[----:B------:R-:W3:Y:S01]  /*1b7f0*/  @P0 LDC R15, c[0x0][0xbf0] ;  /* 0x0002fc00ff0f0b82 */ /* 0x000ee20000000800 */
[----:B------:R-:W-:-:S04]  /*1b800*/  IMAD.WIDE.U32 R2, R13, UR4, R2 ;  /* 0x000000040d027c25 */ /* 0x000fc8000f8e0002 */
[----:B--2---:R-:W-:-:S05]  /*1b810*/  @P0 IMAD.HI.U32 R4, R9, R4, RZ ;  /* 0x0000000409040227 */ /* 0x004fca00078e00ff */
[----:B---3--:R-:W-:Y:S01]  /*1b820*/  @P0 SHF.R.U32.HI R5, RZ, R15, R4 ;  /* 0x0000000fff050219 */ /* 0x008fe20000011604 */
        /* <DEDUP_REMOVED lines=18> */
.L_x_2916:
[----:B------:R-:W-:Y:S05]  /*1b950*/  BSYNC B1 ;  /* 0x0000000000017941 */ /* 0x000fea0003800000 */
.L_x_2915:
        /* <DEDUP_REMOVED lines=10> */
[----:B0-----:R-:W-:-:S04]  /*1ba00*/  @P2 IMAD.HI.U32 R4, R9, R14, RZ ;  /* 0x0000000e09042227 */ /* 0x001fc800078e00ff */
[C---:B------:R-:W-:Y:S02]  /*1ba10*/  IMAD R7, R193.reuse, UR5, R6 ;  /* 0x00000005c1077c24 */ /* 0x040fe4000f8e0206 */
[----:B------:R-:W-:Y:S01]  /*1ba20*/  IMAD.WIDE.U32 R2, R193, UR4, R2 ;  /* 0x00000004c1027c25 */ /* 0x000fe2000f8e0002 */
[----:B------:R-:W-:-:S03]  /*1ba30*/  ULDC.64 UR4, c[0x0][0xaf0] ;  /* 0x0002bc0000047ab9 */ /* 0x000fc60000000a00 */
[----:B------:R-:W-:Y:S01]  /*1ba40*/  IMAD.MOV.U32 R5, RZ, RZ, R9 ;  /* 0x000000ffff057224 */ /* 0x000fe200078e0009 */
[----:B----4-:R-:W-:Y:S01]  /*1ba50*/  @P2 SHF.R.U32.HI R5, RZ, R29, R4 ;  /* 0x0000001dff052219 */ /* 0x010fe20000011604 */
        /* <DEDUP_REMOVED lines=41> */
.L_x_2918:
[----:B------:R-:W-:Y:S05]  /*1bcf0*/  BSYNC B1 ;  /* 0x0000000000017941 */ /* 0x000fea0003800000 */
.L_x_2917:
        /* <DEDUP_REMOVED lines=13> */
.L_x_2920:
[----:B------:R-:W-:Y:S05]  /*1bdd0*/  BSYNC B1 ;  /* 0x0000000000017941 */ /* 0x000fea0003800000 */
.L_x_2919:
        /* <DEDUP_REMOVED lines=13> */
.L_x_2922:
[----:B------:R-:W-:Y:S05]  /*1beb0*/  BSYNC B1 ;  /* 0x0000000000017941 */ /* 0x000fea0003800000 */
.L_x_2921:
        /* <DEDUP_REMOVED lines=14> */
.L_x_2913:
[----:B------:R-:W-:Y:S05]  /*1bfa0*/  BSYNC B0 ;  /* 0x0000000000007941 */ /* 0x000fea0003800000 */
.L_x_2904:
[----:B------:R-:W-:Y:S02]  /*1bfb0*/  ULDC UR4, c[0x0][0xc3c] ;  /* 0x00030f0000047ab9 */ /* 0x000fe40000000800 */
[----:B-1----:R-:W-:-:S13]  /*1bfc0*/  ISETP.GE.AND P0, PT, R27, UR4, PT ;  /* 0x000000041b007c0c */ /* 0x002fda000bf06270 */
[----:B------:R-:W-:Y:S05]  /*1bfd0*/  @!P0 BRA `(.L_x_2923) ;  /* 0xfffffe5000bc8947 */ /* 0x000fea000383ffff */
[----:B------:R-:W-:Y:S05]  /*1bfe0*/  BRA `(.L_x_2687) ;  /* 0x0000006c00847947 */ /* 0x000fea0003800000 */
.L_x_2685:
        /* <DEDUP_REMOVED lines=16> */
.L_x_2924:
        /* <DEDUP_REMOVED lines=41> */
.L_x_2930:
[----:B------:R-:W-:Y:S01]  /*1c380*/  UIADD3 UR4, UR4, 0x1f, URZ ;  /* 0x0000001f04047890 */ /* 0x000fe2000fffe03f */
[----:B------:R-:W-:-:S05]  /*1c390*/  IMAD.U32 R19, RZ, RZ, UR7 ;  /* 0x00000007ff137e24 */ /* 0x000fca000f8e00ff */
[----:B0-----:R-:W-:-:S13]  /*1c3a0*/  ISETP.LE.AND P6, PT, R10, UR4, PT ;  /* 0x000000040a007c0c */ /* 0x001fda000bfc3270 */
[----:B------:R-:W-:Y:S05]  /*1c3b0*/  @P6 BRA `(.L_x_2927) ;  /* 0x0000000400b06947 */ /* 0x000fea0003800000 */
[----:B------:R-:W-:Y:S01]  /*1c3c0*/  VIADD R7, R5, UR4 ;  /* 0x0000000405077c36 */ /* 0x000fe20008000000 */
[----:B------:R-:W-:Y:S01]  /*1c3d0*/  BSSY B0, `(.L_x_2928) ;  /* 0x0000007000007945 */ /* 0x000fe20003800000 */
[----:B------:R-:W-:-:S03]  /*1c3e0*/  MOV R4, RZ ;  /* 0x000000ff00047202 */ /* 0x000fc60000000f00 */
[----:B------:R-:W-:-:S13]  /*1c3f0*/  ISETP.GE.OR P6, PT, R7, R10, !P0 ;  /* 0x0000000a0700720c */ /* 0x000fda00047c6670 */
[----:B------:R-:W-:Y:S05]  /*1c400*/  @P6 BRA `(.L_x_2929) ;  /* 0x00000000000c6947 */ /* 0x000fea0003800000 */
[----:B------:R-:W0:Y:S02]  /*1c410*/  LDC.64 R2, c[0x0][0xc80] ;  /* 0x00032000ff027b82 */ /* 0x000e240000000a00 */
[----:B0-----:R-:W-:-:S05]  /*1c420*/  IMAD.WIDE R2, R7, 0x4, R2 ;  /* 0x0000000407027825 */ /* 0x001fca00078e0202 */
[----:B------:R0:W5:Y:S02]  /*1c430*/  LDG.E R4, desc[UR60][R2.64] ;  /* 0x0000003c02047981 */ /* 0x000164000c1e1900 */
.L_x_2929:
[----:B------:R-:W-:Y:S05]  /*1c440*/  BSYNC B0 ;  /* 0x0000000000007941 */ /* 0x000fea0003800000 */
.L_x_2928:
        /* <DEDUP_REMOVED lines=20> */
.L_x_2926:
        /* <DEDUP_REMOVED lines=20> */
.L_x_2931:
        /* <DEDUP_REMOVED lines=59> */
.L_x_2927:
[----:B------:R-:W-:Y:S01]  /*1ca80*/  IMAD.MOV.U32 R17, RZ, RZ, RZ ;  /* 0x000000ffff117224 */ /* 0x000fe200078e00ff */
[----:B------:R-:W-:Y:S01]  /*1ca90*/  MOV R18, RZ ;  /* 0x000000ff00127202 */ /* 0x000fe20000000f00 */
[----:B------:R-:W-:-:S07]  /*1caa0*/  IMAD.U32 R16, RZ, RZ, UR6 ;  /* 0x00000006ff107e24 */ /* 0x000fce000f8e00ff */
.L_x_2932:
[----:B------:R-:W-:-:S13]  /*1cab0*/  ISETP.NE.AND P0, PT, R5, RZ, PT ;  /* 0x000000ff0500720c */ /* 0x000fda0003f05270 */
[----:B------:R-:W0:Y:S01]  /*1cac0*/  @!P0 S2R R3, SR_CgaCtaId ;  /* 0x0000000000038919 */ /* 0x000e220000008800 */
[----:B------:R-:W-:-:S04]  /*1cad0*/  @!P0 MOV R2, 0x400 ;  /* 0x0000040000028802 */ /* 0x000fc80000000f00 */
[----:B0-----:R-:W-:-:S05]  /*1cae0*/  @!P0 LEA R2, R3, R2, 0x18 ;  /* 0x0000000203028211 */ /* 0x001fca00078ec0ff */
[----:B------:R0:W-:Y:S01]  /*1caf0*/  @!P0 STS.128 [R2+0x2a8d0], R16 ;  /* 0x02a8d01002008388 */ /* 0x0001e20000000c00 */
[----:B------:R-:W-:Y:S06]  /*1cb00*/  BAR.ARV 0x5, 0x180 ;  /* 0x0146000000007b1d */ /* 0x000fec0000002000 */
.L_x_2925:
        /* <DEDUP_REMOVED lines=34> */
.L_x_3034:
        /* <DEDUP_REMOVED lines=45> */
[----:B0-----:R-:W-:Y:S02]  /*1d000*/  IMAD.U32 R6, RZ, RZ, UR5 ;  /* 0x00000005ff067e24 */ /* 0x001fe4000f8e00ff */
[----:B------:R-:W-:Y:S01]  /*1d010*/  IMAD.U32 R7, RZ, RZ, UR4 ;  /* 0x00000004ff077e24 */ /* 0x000fe2000f8e00ff */
[----:B---3--:R0:W-:Y:S01]  /*1d020*/  STL [R1+0x14], R8 ;  /* 0x0000140801007387 */ /* 0x0081e20000100800 */
[----:B------:R-:W-:-:S03]  /*1d030*/  IMAD.MOV.U32 R10, RZ, RZ, R8 ;  /* 0x000000ffff0a7224 */ /* 0x000fc600078e0008 */
[----:B--2---:R0:W-:Y:S01]  /*1d040*/  STL [R1+0x4], R11 ;  /* 0x0000040b01007387 */ /* 0x0041e20000100800 */
[----:B------:R-:W-:Y:S05]  /*1d050*/  @P2 BRA `(.L_x_2934) ;  /* 0x0000000000142947 */ /* 0x000fea0003800000 */
[----:B------:R-:W-:Y:S05]  /*1d060*/  @!P0 BRA `(.L_x_2934) ;  /* 0x0000000000108947 */ /* 0x000fea0003800000 */
[----:B------:R-:W2:Y:S04]  /*1d070*/  LDG.E R9, desc[UR60][R2.64] ;  /* 0x0000003c02097981 */ /* 0x000ea8000c1e1900 */
[----:B0-----:R-:W2:Y:S02]  /*1d080*/  LDG.E R8, desc[UR60][R2.64+0x4] ;  /* 0x0000043c02087981 */ /* 0x001ea4000c1e1900 */
[----:B--2---:R-:W-:-:S05]  /*1d090*/  IMAD.IADD R10, R8, 0x1, -R9 ;  /* 0x00000001080a7824 */ /* 0x004fca00078e0a09 */
[----:B------:R1:W-:Y:S02]  /*1d0a0*/  STL [R1+0x14], R10 ;  /* 0x0000140a01007387 */ /* 0x0003e40000100800 */
.L_x_2934:
[----:B------:R-:W-:Y:S01]  /*1d0b0*/  ULDC.64 UR4, c[0x0][0xa20] ;  /* 0x0002880000047ab9 */ /* 0x000fe20000000a00 */
[----:B------:R-:W-:Y:S01]  /*1d0c0*/  IMAD.MOV.U32 R33, RZ, RZ, R32 ;  /* 0x000000ffff217224 */ /* 0x000fe200078e0020 */
[----:B------:R-:W-:-:S04]  /*1d0d0*/  ISETP.NE.U32.AND P0, PT, RZ, UR4, PT ;  /* 0x00000004ff007c0c */ /* 0x000fc8000bf05070 */
[----:B------:R-:W-:-:S13]  /*1d0e0*/  ISETP.NE.AND.EX P0, PT, RZ, UR5, PT, P0 ;  /* 0x00000005ff007c0c */ /* 0x000fda000bf05300 */
[----:B------:R-:W-:Y:S05]  /*1d0f0*/  @!P0 BRA `(.L_x_2935) ;  /* 0x0000000000108947 */ /* 0x000fea0003800000 */
[----:B------:R-:W-:-:S04]  /*1d100*/  IADD3 R2, P0, R24, UR4, RZ ;  /* 0x0000000418027c10 */ /* 0x000fc8000ff1e0ff */
[----:B------:R-:W-:-:S05]  /*1d110*/  IADD3.X R3, R25, UR5, RZ, P0, !PT ;  /* 0x0000000519037c10 */ /* 0x000fca00087fe4ff */
[----:B------:R2:W5:Y:S01]  /*1d120*/  LDG.E R7, desc[UR60][R2.64] ;  /* 0x0000003c02077981 */ /* 0x000562000c1e1900 */
[----:B------:R-:W-:Y:S05]  /*1d130*/  BRA `(.L_x_2936) ;  /* 0x0000000000247947 */ /* 0x000fea0003800000 */
.L_x_2935:
[----:B------:R-:W-:Y:S02]  /*1d140*/  ULDC.64 UR4, c[0x0][0xa08] ;  /* 0x0002820000047ab9 */ /* 0x000fe40000000a00 */
[----:B------:R-:W-:-:S04]  /*1d150*/  ISETP.NE.U32.AND P0, PT, RZ, UR4, PT ;  /* 0x00000004ff007c0c */ /* 0x000fc8000bf05070 */
[----:B------:R-:W-:-:S13]  /*1d160*/  ISETP.NE.AND.EX P0, PT, RZ, UR5, PT, P0 ;  /* 0x00000005ff007c0c */ /* 0x000fda000bf05300 */
[----:B------:R-:W-:Y:S05]  /*1d170*/  @!P0 BRA `(.L_x_2936) ;  /* 0x0000000000148947 */ /* 0x000fea0003800000 */
[----:B------:R-:W2:Y:S02]  /*1d180*/  LDC.64 R2, c[0x0][0xa08] ;  /* 0x00028200ff027b82 */ /* 0x000ea40000000a00 */
[----:B--2---:R-:W-:-:S05]  /*1d190*/  IMAD.WIDE R2, R33, 0x4, R2 ;  /* 0x0000000421027825 */ /* 0x004fca00078e0202 */
[----:B------:R-:W2:Y:S04]  /*1d1a0*/  LDG.E R7, desc[UR60][R2.64] ;  /* 0x0000003c02077981 */ /* 0x000ea8000c1e1900 */
[----:B0-----:R-:W2:Y:S02]  /*1d1b0*/  LDG.E R8, desc[UR60][R2.64+0x4] ;  /* 0x0000043c02087981 */ /* 0x001ea4000c1e1900 */
[----:B--2---:R-:W-:-:S07]  /*1d1c0*/  IMAD.IADD R7, R8, 0x1, -R7 ;  /* 0x0000000108077824 */ /* 0x004fce00078e0a07 */
.L_x_2936:
[----:B--2---:R-:W2:Y:S01]  /*1d1d0*/  @P1 LDG.E R2, desc[UR60][R4.64] ;  /* 0x0000003c04021981 */ /* 0x004ea2000c1e1900 */
[----:B------:R-:W3:Y:S03]  /*1d1e0*/  LDC R3, c[0x0][0x448] ;  /* 0x00011200ff037b82 */ /* 0x000ee60000000800 */
[----:B------:R-:W2:Y:S01]  /*1d1f0*/  @P1 LDG.E R9, desc[UR60][R4.64+0x4] ;  /* 0x0000043c04091981 */ /* 0x000ea2000c1e1900 */
[----:B-----5:R-:W-:Y:S01]  /*1d200*/  IMAD.IADD R7, R7, 0x1, -R11 ;  /* 0x0000000107077824 */ /* 0x020fe200078e0a0b */
[----:B------:R-:W-:Y:S01]  /*1d210*/  BSSY B0, `(.L_x_2937) ;  /* 0x0000146000007945 */ /* 0x000fe20003800000 */
[----:B---3--:R-:W-:-:S13]  /*1d220*/  ISETP.NE.AND P0, PT, R3, 0x1, PT ;  /* 0x000000010300780c */ /* 0x008fda0003f05270 */
[----:B0-----:R-:W0:Y:S08]  /*1d230*/  @P0 LDC R8, c[0x0][0x44c] ;  /* 0x00011300ff080b82 */ /* 0x001e300000000800 */
[----:B------:R-:W3:Y:S01]  /*1d240*/  @P0 LDC R3, c[0x0][0x450] ;  /* 0x00011400ff030b82 */ /* 0x000ee20000000800 */
[----:B--2---:R-:W-:Y:S02]  /*1d250*/  @P1 IMAD.IADD R6, R9, 0x1, -R2 ;  /* 0x0000000109061824 */ /* 0x004fe400078e0a02 */
[----:B------:R-:W-:-:S04]  /*1d260*/  IMAD.SHL.U32 R2, R17, 0x80, RZ ;  /* 0x0000008011027824 */ /* 0x000fc800078e00ff */
[----:B------:R-:W-:-:S04]  /*1d270*/  VIADD R2, R2, 0x7f ;  /* 0x0000007f02027836 */ /* 0x000fc80000000000 */
[----:B0-----:R-:W-:-:S05]  /*1d280*/  @P0 IMAD.HI.U32 R8, R2, R8, RZ ;  /* 0x0000000802080227 */ /* 0x001fca00078e00ff */
[----:B---3--:R-:W-:Y:S01]  /*1d290*/  @P0 SHF.R.U32.HI R2, RZ, R3, R8 ;  /* 0x00000003ff020219 */ /* 0x008fe20000011608 */
[----:B------:R-:W-:-:S04]  /*1d2a0*/  IMAD.IADD R8, R7, 0x1, R6 ;  /* 0x0000000107087824 */ /* 0x000fc800078e0206 */
[----:B------:R-:W-:Y:S01]  /*1d2b0*/  VIADD R3, R8, 0x5f ;  /* 0x0000005f08037836 */ /* 0x000fe20000000000 */
[----:B------:R0:W-:Y:S03]  /*1d2c0*/  STL [R1], R8 ;  /* 0x0000000801007387 */ /* 0x0001e60000100800 */
[----:B------:R-:W-:-:S05]  /*1d2d0*/  IMAD.HI R3, R3, 0x2aaaaaab, RZ ;  /* 0x2aaaaaab03037827 */ /* 0x000fca00078e02ff */
[----:B------:R-:W-:-:S04]  /*1d2e0*/  SHF.R.U32.HI R4, RZ, 0x1f, R3 ;  /* 0x0000001fff047819 */ /* 0x000fc80000011603 */
[----:B------:R-:W-:Y:S02]  /*1d2f0*/  LEA.HI.SX32 R5, R3, R4, 0x1c ;  /* 0x0000000403057211 */ /* 0x000fe400078fe2ff */
[----:B------:R-:W-:-:S05]  /*1d300*/  IADD3 R4, R8, 0x60, -R10 ;  /* 0x0000006008047810 */ /* 0x000fca0007ffe80a */
[----:B------:R-:W-:-:S04]  /*1d310*/  IMAD.IADD R2, R4, 0x1, R2 ;  /* 0x0000000104027824 */ /* 0x000fc800078e0202 */
[----:B------:R-:W-:-:S05]  /*1d320*/  IMAD.HI R2, R2, 0x2aaaaaab, RZ ;  /* 0x2aaaaaab02027827 */ /* 0x000fca00078e02ff */
[----:B------:R-:W-:-:S04]  /*1d330*/  SHF.R.U32.HI R3, RZ, 0x1f, R2 ;  /* 0x0000001fff037819 */ /* 0x000fc80000011602 */
[----:B------:R-:W-:-:S04]  /*1d340*/  LEA.HI.SX32 R2, R2, R3, 0x1c ;  /* 0x0000000302027211 */ /* 0x000fc800078fe2ff */
[----:B------:R-:W-:-:S05]  /*1d350*/  VIMNMX R2, R5, R2, PT ;  /* 0x0000000205027248 */ /* 0x000fca0003fe0100 */
[--C-:B------:R-:W-:Y:S02]  /*1d360*/  IMAD R3, R2, 0x60, -R7.reuse ;  /* 0x0000006002037824 */ /* 0x100fe400078e0a07 */
[----:B------:R-:W-:-:S03]  /*1d370*/  IMAD.MOV R7, RZ, RZ, -R7 ;  /* 0x000000ffff077224 */ /* 0x000fc600078e0a07 */
[----:B------:R-:W-:Y:S02]  /*1d380*/  VIMNMX R3, R3, R6, PT ;  /* 0x0000000603037248 */ /* 0x000fe40003fe0100 */
[----:B------:R-:W-:-:S04]  /*1d390*/  VIMNMX R2, RZ, R7, !PT ;  /* 0x00000007ff027248 */ /* 0x000fc80007fe0100 */
[----:B------:R-:W-:-:S13]  /*1d3a0*/  ISETP.GT.AND P0, PT, R3, R2, PT ;  /* 0x000000020300720c */ /* 0x000fda0003f04270 */
[----:B------:R-:W-:Y:S02]  /*1d3b0*/  @P0 VIADD R7, R3, 0x5f ;  /* 0x0000005f03070836 */ /* 0x000fe40000000000 */
[----:B------:R-:W-:-:S04]  /*1d3c0*/  IMAD.WIDE.U32 R2, R2, -0x55555555, RZ ;  /* 0xaaaaaaab02027825 */ /* 0x000fc800078e00ff */
[----:B------:R-:W-:Y:S01]  /*1d3d0*/  @P0 IMAD.HI R7, R7, 0x2aaaaaab, RZ ;  /* 0x2aaaaaab07070827 */ /* 0x000fe200078e02ff */
[----:B------:R-:W-:-:S04]  /*1d3e0*/  SHF.R.U32.HI R6, RZ, 0x6, R3 ;  /* 0x00000006ff067819 */ /* 0x000fc80000011603 */
[----:B------:R-:W-:Y:S01]  /*1d3f0*/  @P0 SHF.R.U32.HI R2, RZ, 0x1f, R7 ;  /* 0x0000001fff020819 */ /* 0x000fe20000011607 */
[----:B------:R-:W-:-:S03]  /*1d400*/  IMAD.MOV.U32 R3, RZ, RZ, R6 ;  /* 0x000000ffff037224 */ /* 0x000fc600078e0006 */
[----:B------:R-:W-:Y:S02]  /*1d410*/  @P0 LEA.HI.SX32 R3, R7, R2, 0x1c ;  /* 0x0000000207030211 */ /* 0x000fe400078fe2ff */
[----:B------:R-:W-:Y:S02]  /*1d420*/  PLOP3.LUT P0, PT, PT, PT, PT, 0x80, 0x0 ;  /* 0x000000000000781c */ /* 0x000fe40003f0f070 */
[----:B------:R-:W-:-:S13]  /*1d430*/  ISETP.GT.AND P2, PT, R3, R6, PT ;  /* 0x000000060300720c */ /* 0x000fda0003f44270 */
[----:B0-----:R-:W-:Y:S05]  /*1d440*/  @!P2 BRA `(.L_x_2938) ;  /* 0x000000100088a947 */ /* 0x001fea0003800000 */
[----:B------:R-:W-:Y:S01]  /*1d450*/  UMOV UR4, 0xffffffff ;  /* 0xffffffff00047882 */ /* 0x000fe20000000000 */
[----:B------:R-:W-:Y:S02]  /*1d460*/  SEL R2, R33, RZ, !P1 ;  /* 0x000000ff21027207 */ /* 0x000fe40004800000 */
[----:B------:R-:W-:Y:S05]  /*1d470*/  BRA.DIV UR4, `(.L_x_2939) ;  /* 0x0000006a04e87947 */ /* 0x000fea000b800000 */
[----:B------:R-:W0:Y:S02]  /*1d480*/  S2R R7, SR_TID.X ;  /* 0x0000000000077919 */ /* 0x000e240000002100 */
[----:B0-----:R-:W-:-:S04]  /*1d490*/  SHF.R.U32.HI R7, RZ, 0x5, R7 ;  /* 0x00000005ff077819 */ /* 0x001fc80000011607 */
[----:B------:R-:W-:-:S05]  /*1d4a0*/  LOP3.LUT R7, R7, 0x3, RZ, 0xc0, !PT ;  /* 0x0000000307077812 */ /* 0x000fca00078ec0ff */
[----:B------:R0:W2:Y:S02]  /*1d4b0*/  SHFL.IDX PT, R14, R7, RZ, 0x1f ;  /* 0x00001fff070e7589 */ /* 0x0000a400000e0000 */
.L_x_3102:
[----:B--2---:R-:W-:Y:S02]  /*1d4c0*/  ISETP.NE.AND P0, PT, R14, RZ, PT ;  /* 0x000000ff0e00720c */ /* 0x004fe40003f05270 */
[----:B------:R-:W-:-:S11]  /*1d4d0*/  PLOP3.LUT P6, PT, PT, PT, PT, 0x8, 0x0 ;  /* 0x000000000000781c */ /* 0x000fd60003fce170 */
[----:B------:R-:W-:Y:S05]  /*1d4e0*/  @P0 BRA `(.L_x_2940) ;  /* 0x00000000000c0947 */ /* 0x000fea0003800000 */
[----:B------:R-:W-:-:S03]  /*1d4f0*/  UMOV UR4, 0xffffffff ;  /* 0xffffffff00047882 */ /* 0x000fc60000000000 */
[----:B------:R-:W-:Y:S05]  /*1d500*/  BRA.DIV UR4, `(.L_x_2941) ;  /* 0x0000006a04f87947 */ /* 0x000fea000b800000 */
[----:B------:R-:W-:-:S13]  /*1d510*/  ELECT P6, URZ, PT ;  /* 0x00000000003f782f */ /* 0x000fda00038c0000 */
.L_x_2940:
        /* <DEDUP_REMOVED lines=9> */
.L_x_3105:
[----:B------:R-:W-:Y:S05]  /*1d5b0*/  BSYNC B1 ;  /* 0x0000000000017941 */ /* 0x000fea0003800000 */
.L_x_2942:
[----:B------:R-:W-:Y:S04]  /*1d5c0*/  BSSY B1, `(.L_x_2944) ;  /* 0x000007c000017945 */ /* 0x000fe80003800000 */
[----:B------:R-:W-:Y:S05]  /*1d5d0*/  @!P6 BRA `(.L_x_2945) ;  /* 0x0000000400e8e947 */ /* 0x000fea0003800000 */
[----:B------:R-:W-:Y:S01]  /*1d5e0*/  IMAD R11, R26, 0x8, R22 ;  /* 0x000000081a0b7824 */ /* 0x000fe200078e0216 */
[----:B-1----:R-:W-:Y:S01]  /*1d5f0*/  SHF.L.U32 R10, R31, 0x1f, RZ ;  /* 0x0000001f1f0a7819 */ /* 0x002fe200000006ff */
[----:B------:R-:W1:Y:S01]  /*1d600*/  S2R R8, SR_TID.X ;  /* 0x0000000000087919 */ /* 0x000e620000002100 */
[----:B------:R-:W-:Y:S02]  /*1d610*/  BSSY B2, `(.L_x_2946) ;  /* 0x0000005000027945 */ /* 0x000fe40003800000 */
[----:B------:R-:W2:Y:S01]  /*1d620*/  SYNCS.PHASECHK.TRANS64.TRYWAIT P0, [R11+URZ+0x2a8a0], R10 ;  /* 0x02a8a00a0b0075a7 */ /* 0x000ea2000800017f */
[----:B-1----:R-:W-:-:S04]  /*1d630*/  LOP3.LUT R8, R8, 0x7f, RZ, 0xc0, !PT ;  /* 0x0000007f08087812 */ /* 0x002fc800078ec0ff */
[----:B------:R-:W-:Y:S01]  /*1d640*/  ISETP.NE.AND P1, PT, R8, RZ, PT ;  /* 0x000000ff0800720c */ /* 0x000fe20003f25270 */
[----:B--2---:R-:W-:-:S12]  /*1d650*/  @!P0 BRA `(.L_x_2947) ;  /* 0x0000006800d88947 */ /* 0x004fd80003800000 */
.L_x_3106:
[----:B------:R-:W-:Y:S05]  /*1d660*/  BSYNC B2 ;  /* 0x0000000000027941 */ /* 0x000fea0003800000 */
.L_x_2946:
[----:B------:R-:W-:Y:S04]  /*1d670*/  BSSY B2, `(.L_x_2948) ;  /* 0x0000009000027945 */ /* 0x000fe80003800000 */
[----:B------:R-:W-:Y:S05]  /*1d680*/  @P1 BRA `(.L_x_2949) ;  /* 0x00000000001c1947 */ /* 0x000fea0003800000 */
[----:B------:R-:W2:Y:S01]  /*1d690*/  S2R R8, SR_TID.X ;  /* 0x0000000000087919 */ /* 0x000ea20000002100 */
[----:B0-----:R-:W-:-:S04]  /*1d6a0*/  MOV R7, 0x9000 ;  /* 0x0000900000077802 */ /* 0x001fc80000000f00 */
[----:B------:R3:W-:Y:S01]  /*1d6b0*/  SYNCS.ARRIVE.TRANS64 RZ, [R11+URZ+0x2a890], R7 ;  /* 0x02a890070bff79a7 */ /* 0x0007e2000800003f */
[----:B--2---:R-:W-:-:S04]  /*1d6c0*/  LOP3.LUT R8, R8, 0x1f, RZ, 0xc0, !PT ;  /* 0x0000001f08087812 */ /* 0x004fc800078ec0ff */
[----:B------:R-:W-:-:S13]  /*1d6d0*/  ISETP.NE.AND P0, PT, R8, RZ, PT ;  /* 0x000000ff0800720c */ /* 0x000fda0003f05270 */
[----:B---3--:R-:W-:Y:S05]  /*1d6e0*/  @!P0 BRA `(.L_x_2949) ;  /* 0x0000000000048947 */ /* 0x008fea0003800000 */
[----:B------:R-:W-:Y:S01]  /*1d6f0*/  BPT.TRAP 0x1 ;  /* 0x000000040000795c */ /* 0x000fe20000300000 */
.L_x_2949:
[----:B------:R-:W-:Y:S05]  /*1d700*/  BSYNC B2 ;  /* 0x0000000000027941 */ /* 0x000fea0003800000 */
.L_x_2948:
        /* <DEDUP_REMOVED lines=12> */
.L_x_2950:
        /* <DEDUP_REMOVED lines=16> */
.L_x_2951:
        /* <DEDUP_REMOVED lines=15> */
.L_x_2952:
        /* <DEDUP_REMOVED lines=13> */
.L_x_3107:
[----:B------:R-:W-:Y:S05]  /*1da90*/  BSYNC B2 ;  /* 0x0000000000027941 */ /* 0x000fea0003800000 */
.L_x_2953:
        /* <DEDUP_REMOVED lines=11> */
.L_x_2956:
[----:B------:R-:W-:Y:S05]  /*1db50*/  BSYNC B2 ;  /* 0x0000000000027941 */ /* 0x000fea0003800000 */
.L_x_2955:
        /* <DEDUP_REMOVED lines=9> */
.L_x_2957:
        /* <DEDUP_REMOVED lines=15> */
.L_x_2958:
        /* <DEDUP_REMOVED lines=9> */
[----:B--2---:R-:W-:Y:S05]  /*1dd70*/  @P0 BRA.U.ANY `(.L_x_2958) ;  /* 0xfffffffd00d80947 */ /* 0x004fea000393ffff */
.L_x_2945:
[----:B------:R-:W-:Y:S05]  /*1dd80*/  BSYNC B1 ;  /* 0x0000000000017941 */ /* 0x000fea0003800000 */
.L_x_2944:
        /* <DEDUP_REMOVED lines=9> */
.L_x_2974:
[----:B------:R-:W-:Y:S05]  /*1de20*/  YIELD ;  /* 0x0000000000007946 */ /* 0x000fea0003800000 */
[----:B------:R-:W-:Y:S04]  /*1de30*/  BSSY B1, `(.L_x_2959) ;  /* 0x000007b000017945 */ /* 0x000fe80003800000 */
[----:B------:R-:W-:Y:S05]  /*1de40*/  @!P6 BRA `(.L_x_2960) ;  /* 0x0000000400e4e947 */ /* 0x000fea0003800000 */
[----:B-1----:R-:W-:Y:S01]  /*1de50*/  IMAD R10, R26, 0x8, R22 ;  /* 0x000000081a0a7824 */ /* 0x002fe200078e0216 */
[----:B------:R-:W-:Y:S01]  /*1de60*/  SHF.L.U32 R9, R31, 0x1f, RZ ;  /* 0x0000001f1f097819 */ /* 0x000fe200000006ff */
[----:B------:R-:W1:Y:S01]  /*1de70*/  S2R R3, SR_TID.X ;  /* 0x0000000000037919 */ /* 0x000e620000002100 */
[----:B------:R-:W-:Y:S02]  /*1de80*/  BSSY B2, `(.L_x_2961) ;  /* 0x0000005000027945 */ /* 0x000fe40003800000 */
[----:B------:R-:W2:Y:S01]  /*1de90*/  SYNCS.PHASECHK.TRANS64.TRYWAIT P1, [R10+URZ+0x2a8a0], R9 ;  /* 0x02a8a0090a0075a7 */ /* 0x000ea2000802017f */
[----:B-1----:R-:W-:-:S04]  /*1dea0*/  LOP3.LUT R3, R3, 0x7f, RZ, 0xc0, !PT ;  /* 0x0000007f03037812 */ /* 0x002fc800078ec0ff */
[----:B------:R-:W-:Y:S01]  /*1deb0*/  ISETP.NE.AND P2, PT, R3, RZ, PT ;  /* 0x000000ff0300720c */ /* 0x000fe20003f45270 */
[----:B--2---:R-:W-:-:S12]  /*1dec0*/  @!P1 BRA `(.L_x_2962) ;  /* 0x0000006000e49947 */ /* 0x004fd80003800000 */
.L_x_3108:
[----:B------:R-:W-:Y:S05]  /*1ded0*/  BSYNC B2 ;  /* 0x0000000000027941 */ /* 0x000fea0003800000 */
.L_x_2961:
        /* <DEDUP_REMOVED lines=9> */
.L_x_2964:
[----:B------:R-:W-:Y:S05]  /*1df70*/  BSYNC B2 ;  /* 0x0000000000027941 */ /* 0x000fea0003800000 */
.L_x_2963:
        /* <DEDUP_REMOVED lines=11> */
.L_x_2965:
        /* <DEDUP_REMOVED lines=16> */
.L_x_2966:
        /* <DEDUP_REMOVED lines=15> */
.L_x_2967:
        /* <DEDUP_REMOVED lines=13> */
.L_x_3109:
[----:B------:R-:W-:Y:S05]  /*1e2f0*/  BSYNC B2 ;  /* 0x0000000000027941 */ /* 0x000fea0003800000 */
.L_x_2968:
        /* <DEDUP_REMOVED lines=11> */
.L_x_2971:
[----:B------:R-:W-:Y:S05]  /*1e3b0*/  BSYNC B2 ;  /* 0x0000000000027941 */ /* 0x000fea0003800000 */
.L_x_2970:
        /* <DEDUP_REMOVED lines=9> */
.L_x_2972:
        /* <DEDUP_REMOVED lines=15> */
.L_x_2973:
        /* <DEDUP_REMOVED lines=10> */
.L_x_2960:
[----:B------:R-:W-:Y:S05]  /*1e5e0*/  BSYNC B1 ;  /* 0x0000000000017941 */ /* 0x000fea0003800000 */
.L_x_2959:
        /* <DEDUP_REMOVED lines=8> */
.L_x_2938:
[----:B------:R-:W-:Y:S05]  /*1e670*/  BSYNC B0 ;  /* 0x0000000000007941 */ /* 0x000fea0003800000 */
.L_x_2937:
[----:B------:R-:W2:Y:S01]  /*1e680*/  LDC R0, c[0x0][0x448] ;  /* 0x00011200ff007b82 */ /* 0x000ea20000000800 */
[----:B------:R-:W-:Y:S01]  /*1e690*/  LEA R3, R17, 0x7f, 0x7 ;  /* 0x0000007f11037811 */ /* 0x000fe200078e38ff */
[----:B------:R-:W-:Y:S05]  /*1e6a0*/  @!P0 WARPSYNC.ALL ;  /* 0x0000000000008948 */ /* 0x000fea0003800000 */
[----:B------:R-:W-:Y:S01]  /*1e6b0*/  BSSY B7, `(.L_x_2975) ;  /* 0x0000379000077945 */ /* 0x000fe20003800000 */
[----:B------:R-:W-:Y:S01]  /*1e6c0*/  @!P0 BAR.SYNC.DEFER_BLOCKING 0xc, 0x180 ;  /* 0x0306000000008b1d */ /* 0x000fe20000010000 */
[----:B--2---:R-:W-:-:S13]  /*1e6d0*/  ISETP.NE.AND P1, PT, R0, 0x1, PT ;  /* 0x000000010000780c */ /* 0x004fda0003f25270 */
[----:B------:R-:W0:Y:S08]  /*1e6e0*/  @P1 LDC R2, c[0x0][0x44c] ;  /* 0x00011300ff021b82 */ /* 0x000e300000000800 */
[----:B------:R-:W2:Y:S01]  /*1e6f0*/  @P1 LDC R0, c[0x0][0x450] ;  /* 0x00011400ff001b82 */ /* 0x000ea20000000800 */
[----:B0-----:R-:W-:-:S05]  /*1e700*/  @P1 IMAD.HI.U32 R7, R3, R2, RZ ;  /* 0x0000000203071227 */ /* 0x001fca00078e00ff */
[----:B--2---:R-:W-:-:S05]  /*1e710*/  @P1 SHF.R.U32.HI R3, RZ, R0, R7 ;  /* 0x00000000ff031219 */ /* 0x004fca0000011607 */
[----:B------:R-:W-:-:S04]  /*1e720*/  IMAD.IADD R3, R4, 0x1, R3 ;  /* 0x0000000104037824 */ /* 0x000fc800078e0203 */
[----:B------:R-:W-:-:S05]  /*1e730*/  IMAD.HI R3, R3, 0x2aaaaaab, RZ ;  /* 0x2aaaaaab03037827 */ /* 0x000fca00078e02ff */
        /* <DEDUP_REMOVED lines=12> */
[----:B------:R-:W2:Y:S01]  /*1e800*/  LDC.64 R2, c[0x0][0xc60] ;  /* 0x00031800ff027b82 */ /* 0x000ea20000000a00 */
[----:B------:R-:W0:Y:S02]  /*1e810*/  FLO.U32 R0, UR4 ;  /* 0x0000000400007d00 */ /* 0x000e2400080e0000 */
[----:B0-----:R-:W-:-:S06]  /*1e820*/  ISETP.EQ.U32.AND P0, PT, R0, R5, PT ;  /* 0x000000050000720c */ /* 0x001fcc0003f02070 */
[----:B------:R-:W2:Y:S07]  /*1e830*/  POPC R5, UR4 ;  /* 0x0000000400057d09 */ /* 0x000eae0008000000 */
[----:B--2---:R-:W2:Y:S01]  /*1e840*/  @P0 ATOMG.E.ADD.STRONG.GPU PT, R3, desc[UR60][R2.64], R5 ;  /* 0x00000005020309a8 */ /* 0x004ea200081ee1fc */
[----:B------:R-:W0:Y:S02]  /*1e850*/  S2R R4, SR_LTMASK ;  /* 0x0000000000047919 */ /* 0x000e240000003900 */
[----:B0-----:R-:W-:-:S04]  /*1e860*/  LOP3.LUT R4, R4, UR4, RZ, 0xc0, !PT ;  /* 0x0000000404047c12 */ /* 0x001fc8000f8ec0ff */
[----:B------:R-:W0:Y:S01]  /*1e870*/  POPC R7, R4 ;  /* 0x0000000400077309 */ /* 0x000e220000000000 */
[----:B--2---:R-:W0:Y:S02]  /*1e880*/  SHFL.IDX PT, R0, R3, R0, 0x1f ;  /* 0x00001f0003007589 */ /* 0x004e2400000e0000 */
[----:B0-----:R-:W-:Y:S01]  /*1e890*/  IADD3 R16, R0, UR38, R7 ;  /* 0x0000002600107c10 */ /* 0x001fe2000fffe007 */
[----:B------:R-:W-:Y:S06]  /*1e8a0*/  BRA `(.L_x_2977) ;  /* 0x0000003400647947 */ /* 0x000fec0003800000 */
.L_x_2976:
        /* <DEDUP_REMOVED lines=13> */
[----:B-1----:R-:W-:-:S02]  /*1e980*/  IMAD.U32 R10, RZ, RZ, UR4 ;  /* 0x00000004ff0a7e24 */ /* 0x002fc4000f8e00ff */
[----:B------:R-:W-:Y:S02]  /*1e990*/  IMAD.U32 R11, RZ, RZ, UR5 ;  /* 0x00000005ff0b7e24 */ /* 0x000fe4000f8e00ff */
[----:B------:R-:W-:Y:S02]  /*1e9a0*/  IMAD.MOV.U32 R8, RZ, RZ, 0x70 ;  /* 0x00000070ff087424 */ /* 0x000fe400078e00ff */
[----:B------:R-:W-:Y:S02]  /*1e9b0*/  IMAD.MOV.U32 R12, RZ, RZ, 0x1 ;  /* 0x00000001ff0c7424 */ /* 0x000fe400078e00ff */
[----:B------:R-:W-:-:S07]  /*1e9c0*/  IMAD.MOV.U32 R13, RZ, RZ, RZ ;  /* 0x000000ffff0d7224 */ /* 0x000fce00078e00ff */
[----:B------:R-:W-:-:S07]  /*1e9d0*/  LEPC R20, `(.L_x_2979) ;  /* 0x000000001014794e */ /* 0x000fce0000000000 */
[----:B0-----:R-:W-:Y:S05]  /*1e9e0*/  CALL.ABS.NOINC R2 ;  /* 0x0000000002007343 */ /* 0x001fea0003c00000 */
.L_x_2979:
[----:B------:R-:W-:Y:S05]  /*1e9f0*/  BSYNC B6 ;  /* 0x0000000000067941 */ /* 0x000fea0003800000 */
.L_x_2978:
        /* <DEDUP_REMOVED lines=13> */
[----:B-1----:R-:W-:Y:S02]  /*1ead0*/  IMAD.U32 R10, RZ, RZ, UR4 ;  /* 0x00000004ff0a7e24 */ /* 0x002fe4000f8e00ff */
[----:B------:R-:W-:Y:S02]  /*1eae0*/  IMAD.U32 R11, RZ, RZ, UR5 ;  /* 0x00000005ff0b7e24 */ /* 0x000fe4000f8e00ff */
[----:B------:R-:W-:Y:S02]  /*1eaf0*/  IMAD.MOV.U32 R8, RZ, RZ, 0x70 ;  /* 0x00000070ff087424 */ /* 0x000fe400078e00ff */
[----:B------:R-:W-:Y:S02]  /*1eb00*/  IMAD.MOV.U32 R12, RZ, RZ, 0x1 ;  /* 0x00000001ff0c7424 */ /* 0x000fe400078e00ff */
[----:B0-----:R-:W-:-:S07]  /*1eb10*/  IMAD.MOV.U32 R13, RZ, RZ, RZ ;  /* 0x000000ffff0d7224 */ /* 0x001fce00078e00ff */
[----:B------:R-:W-:-:S07]  /*1eb20*/  LEPC R20, `(.L_x_2982) ;  /* 0x000000001014794e */ /* 0x000fce0000000000 */
[----:B--2---:R-:W-:Y:S05]  /*1eb30*/  CALL.ABS.NOINC R2 ;  /* 0x0000000002007343 */ /* 0x004fea0003c00000 */
.L_x_2982:
        /* <DEDUP_REMOVED lines=15> */
.L_x_2981:
[----:B------:R-:W-:Y:S05]  /*1ec30*/  BSYNC B6 ;  /* 0x0000000000067941 */ /* 0x000fea0003800000 */
.L_x_2980:
[----:B------:R-:W2:Y:S01]  /*1ec40*/  LDL R20, [R1] ;  /* 0x0000000001147983 */ /* 0x000ea20000100800 */
[----:B------:R-:W-:Y:S01]  /*1ec50*/  ULDC.64 UR4, c[0x0][0x9f8] ;  /* 0x00027e0000047ab9 */ /* 0x000fe20000000a00 */
[----:B------:R-:W0:Y:S01]  /*1ec60*/  LDC R0, c[0x0][0x430] ;  /* 0x00010c00ff007b82 */ /* 0x000e220000000800 */
[----:B------:R-:W-:Y:S01]  /*1ec70*/  ISETP.NE.U32.AND P0, PT, RZ, UR4, PT ;  /* 0x00000004ff007c0c */ /* 0x000fe2000bf05070 */
[----:B------:R-:W3:Y:S03]  /*1ec80*/  LDL R2, [R1+0x4] ;  /* 0x0000040001027983 */ /* 0x000ee60000100800 */
[----:B------:R-:W-:Y:S01]  /*1ec90*/  ISETP.NE.AND.EX P0, PT, RZ, UR5, PT, P0 ;  /* 0x00000005ff007c0c */ /* 0x000fe2000bf05300 */
[----:B------:R-:W4:-:S12]  /*1eca0*/  S2R R21, SR_TID.X ;  /* 0x0000000000157919 */ /* 0x000f180000002100 */
[----:B------:R-:W-:Y:S01]  /*1ecb0*/  @P0 IADD3 R24, P1, R24, UR4, RZ ;  /* 0x0000000418180c10 */ /* 0x000fe2000ff3e0ff */
[----:B------:R-:W1:Y:S01]  /*1ecc0*/  S2R R34, SR_TID.X ;  /* 0x0000000000227919 */ /* 0x000e620000002100 */
[----:B------:R-:W-:Y:S01]  /*1ecd0*/  VIADD R27, R30, 0xffffffff ;  /* 0xffffffff1e1b7836 */ /* 0x000fe20000000000 */
[----:B------:R-:W-:Y:S01]  /*1ece0*/  ULDC UR4, c[0x0][0x320] ;  /* 0x0000c80000047ab9 */ /* 0x000fe20000000800 */
[----:B------:R-:W-:-:S05]  /*1ecf0*/  @P0 IADD3.X R25, R25, UR5, RZ, P1, !PT ;  /* 0x0000000519190c10 */ /* 0x000fca0008ffe4ff */
[----:B------:R-:W3:Y:S01]  /*1ed00*/  @P0 LDG.E R33, desc[UR60][R24.64] ;  /* 0x0000003c18210981 */ /* 0x000ee2000c1e1900 */
[----:B0-----:R-:W-:Y:S02]  /*1ed10*/  ISETP.NE.AND P1, PT, R0, 0x1, PT ;  /* 0x000000010000780c */ /* 0x001fe40003f25270 */
[----:B----4-:R-:W-:-:S11]  /*1ed20*/  LOP3.LUT R21, R21, 0x7f, RZ, 0xc0, !PT ;  /* 0x0000007f15157812 */ /* 0x010fd600078ec0ff */
[----:B------:R-:W0:Y:S01]  /*1ed30*/  @P1 LDC R7, c[0x0][0x434] ;  /* 0x00010d00ff071b82 */ /* 0x000e220000000800 */
[----:B------:R-:W-:-:S07]  /*1ed40*/  SHF.R.U32.HI R21, RZ, 0x3, R21 ;  /* 0x00000003ff157819 */ /* 0x000fce0000011615 */
[----:B------:R-:W4:Y:S01]  /*1ed50*/  @P1 LDC R5, c[0x0][0x438] ;  /* 0x00010e00ff051b82 */ /* 0x000f220000000800 */
[----:B-1----:R-:W-:-:S05]  /*1ed60*/  IMAD.SHL.U32 R34, R34, 0x10, RZ ;  /* 0x0000001022227824 */ /* 0x002fca00078e00ff */
[----:B------:R-:W-:Y:S02]  /*1ed70*/  LOP3.LUT R34, R21, 0x70, R34, 0xf8, !PT ;  /* 0x0000007015227812 */ /* 0x000fe400078ef822 */
[----:B------:R-:W1:Y:S03]  /*1ed80*/  S2R R21, SR_TID.X ;  /* 0x0000000000157919 */ /* 0x000e660000002100 */
[----:B------:R-:W-:Y:S02]  /*1ed90*/  IMAD R6, R27, 0x60, R34 ;  /* 0x000000601b067824 */ /* 0x000fe400078e0222 */
[----:B-1----:R-:W-:-:S05]  /*1eda0*/  IMAD.SHL.U32 R21, R21, 0x8, RZ ;  /* 0x0000000815157824 */ /* 0x002fca00078e00ff */
[----:B------:R-:W-:Y:S02]  /*1edb0*/  LOP3.LUT R21, R21, 0x38, RZ, 0xc0, !PT ;  /* 0x0000003815157812 */ /* 0x000fe400078ec0ff */
[----:B------:R-:W-:Y:S01]  /*1edc0*/  LOP3.LUT R23, R23, 0xfffffff7, RZ, 0xc0, !PT ;  /* 0xfffffff717177812 */ /* 0x000fe200078ec0ff */
[----:B------:R-:W-:Y:S01]  /*1edd0*/  UMOV UR5, 0xffffffff ;  /* 0xffffffff00057882 */ /* 0x000fe20000000000 */
[----:B--2---:R-:W-:-:S04]  /*1ede0*/  ISETP.GE.AND P0, PT, R6, R20, PT ;  /* 0x000000140600720c */ /* 0x004fc80003f06270 */
[----:B------:R-:W-:Y:S01]  /*1edf0*/  ISETP.GT.U32.OR P0, PT, R34, 0x5f, P0 ;  /* 0x0000005f2200780c */ /* 0x000fe20000704470 */
[----:B---3--:R-:W-:-:S04]  /*1ee00*/  IMAD.IADD R6, R6, 0x1, R2 ;  /* 0x0000000106067824 */ /* 0x008fc800078e0202 */
[----:B0-----:R-:W-:-:S08]  /*1ee10*/  @P1 IMAD.HI.U32 R7, R6, R7, RZ ;  /* 0x0000000706071227 */ /* 0x001fd000078e00ff */
[----:B------:R-:W0:Y:S01]  /*1ee20*/  @!P0 LDC.64 R2, c[0x0][0x428] ;  /* 0x00010a00ff028b82 */ /* 0x000e220000000a00 */
[----:B------:R-:W-:Y:S01]  /*1ee30*/  IMAD.MOV.U32 R4, RZ, RZ, R6 ;  /* 0x000000ffff047224 */ /* 0x000fe200078e0006 */
[----:B----4-:R-:W-:Y:S02]  /*1ee40*/  @P1 SHF.R.U32.HI R4, RZ, R5, R7 ;  /* 0x00000005ff041219 */ /* 0x010fe40000011607 */
[----:B------:R-:W-:-:S03]  /*1ee50*/  LOP3.LUT R20, R21, 0x40, RZ, 0xfc, !PT ;  /* 0x0000004015147812 */ /* 0x000fc600078efcff */
[----:B------:R-:W-:Y:S01]  /*1ee60*/  IMAD.MOV R5, RZ, RZ, -R4 ;  /* 0x000000ffff057224 */ /* 0x000fe200078e0a04 */
[----:B------:R-:W-:-:S03]  /*1ee70*/  ISETP.GE.AND P2, PT, R20, UR4, PT ;  /* 0x0000000414007c0c */ /* 0x000fc6000bf46270 */
[----:B------:R-:W-:Y:S01]  /*1ee80*/  IMAD R0, R0, R5, R6 ;  /* 0x0000000500007224 */ /* 0x000fe200078e0206 */
[----:B------:R-:W-:Y:S02]  /*1ee90*/  SHF.R.S32.HI R8, RZ, 0x1f, R33 ;  /* 0x0000001fff087819 */ /* 0x000fe40000011421 */
[----:B------:R-:W-:Y:S02]  /*1eea0*/  @!P0 SHF.R.S32.HI R5, RZ, 0x1f, R4 ;  /* 0x0000001fff058819 */ /* 0x000fe40000011404 */
[----:B------:R-:W-:Y:S02]  /*1eeb0*/  SEL R30, RZ, 0xffffffff, P2 ;  /* 0xffffffffff1e7807 */ /* 0x000fe40001000000 */
[----:B------:R-:W-:Y:S01]  /*1eec0*/  ISETP.GE.AND P1, PT, R21, UR4, PT ;  /* 0x0000000415007c0c */ /* 0x000fe2000bf26270 */
[----:B------:R-:W-:Y:S02]  /*1eed0*/  ULDC UR4, c[0x0][0x2f4] ;  /* 0x0000bd0000047ab9 */ /* 0x000fe40000000800 */
[----:B------:R-:W-:-:S02]  /*1eee0*/  IMAD.SHL.U32 R30, R30, 0x2, RZ ;  /* 0x000000021e1e7824 */ /* 0x000fc400078e00ff */
        /* <DEDUP_REMOVED lines=29> */
.L_x_3112:
[----:B------:R-:W-:Y:S01]  /*1f0c0*/  SHF.R.S32.HI R34, RZ, 0x1f, R18 ;  /* 0x0000001fff227819 */ /* 0x000fe20000011412 */
[----:B------:R-:W-:Y:S06]  /*1f0d0*/  @!P3 BRA `(.L_x_2984) ;  /* 0x000000000004b947 */ /* 0x000fec0003800000 */
[----:B------:R-:W-:Y:S01]  /*1f0e0*/  BPT.TRAP 0x1 ;  /* 0x000000040000795c */ /* 0x000fe20000300000 */
.L_x_2984:
[----:B------:R-:W-:Y:S01]  /*1f0f0*/  SHF.R.S32.HI R5, RZ, 0x1f, R0 ;  /* 0x0000001fff057819 */ /* 0x000fe20000011400 */
[----:B------:R-:W-:Y:S01]  /*1f100*/  ULDC.64 UR4, c[0x0][0x328] ;  /* 0x0000ca0000047ab9 */ /* 0x000fe20000000a00 */
[----:B------:R-:W-:Y:S01]  /*1f110*/  BSSY B0, `(.L_x_2985) ;  /* 0x0000017000007945 */ /* 0x000fe20003800000 */
[----:B------:R-:W-:-:S04]  /*1f120*/  IMAD.WIDE.U32 R2, R0, UR4, RZ ;  /* 0x0000000400027c25 */ /* 0x000fc8000f8e00ff */
[----:B------:R-:W-:-:S04]  /*1f130*/  IMAD R6, R5, UR4, RZ ;  /* 0x0000000405067c24 */ /* 0x000fc8000f8e02ff */
[----:B------:R-:W-:Y:S01]  /*1f140*/  IMAD R6, R0, UR5, R6 ;  /* 0x0000000500067c24 */ /* 0x000fe2000f8e0206 */
[----:B------:R-:W-:-:S04]  /*1f150*/  ULDC.64 UR4, c[0x0][0x338] ;  /* 0x0000ce0000047ab9 */ /* 0x000fc80000000a00 */
[----:B------:R-:W-:Y:S02]  /*1f160*/  IADD3 R3, R3, R6, RZ ;  /* 0x0000000603037210 */ /* 0x000fe40007ffe0ff */
        /* <DEDUP_REMOVED lines=17> */
.L_x_3113:
[----:B------:R-:W-:Y:S05]  /*1f280*/  BSYNC B0 ;  /* 0x0000000000007941 */ /* 0x000fea0003800000 */
.L_x_2985:
        /* <DEDUP_REMOVED lines=96> */
.L_x_3127:
        /* <DEDUP_REMOVED lines=12> */
.L_x_2988:
        /* <DEDUP_REMOVED lines=10> */
.L_x_2989:
        /* <DEDUP_REMOVED lines=25> */
[----:B0-----:R-:W-:Y:S02]  /*1fb80*/  IMAD.U32 R4, RZ, RZ, UR4 ;  /* 0x00000004ff047e24 */ /* 0x001fe4000f8e00ff */
[----:B------:R-:W0:Y:S01]  /*1fb90*/  LDC.64 R2, c[0x4][R2] ;  /* 0x0100000002027b82 */ /* 0x000e220000000a00 */
[----:B------:R-:W-:Y:S02]  /*1fba0*/  IMAD.U32 R5, RZ, RZ, UR5 ;  /* 0x00000005ff057e24 */ /* 0x000fe4000f8e00ff */
[----:B------:R-:W-:Y:S02]  /*1fbb0*/  IMAD.U32 R6, RZ, RZ, UR6 ;  /* 0x00000006ff067e24 */ /* 0x000fe4000f8e00ff */
[----:B-1----:R-:W-:-:S02]  /*1fbc0*/  IMAD.U32 R7, RZ, RZ, UR7 ;  /* 0x00000007ff077e24 */ /* 0x002fc4000f8e00ff */
[----:B------:R-:W-:Y:S02]  /*1fbd0*/  IMAD.U32 R10, RZ, RZ, UR8 ;  /* 0x00000008ff0a7e24 */ /* 0x000fe4000f8e00ff */
[----:B------:R-:W-:Y:S02]  /*1fbe0*/  IMAD.U32 R11, RZ, RZ, UR9 ;  /* 0x00000009ff0b7e24 */ /* 0x000fe4000f8e00ff */
[----:B------:R-:W-:Y:S02]  /*1fbf0*/  IMAD.MOV.U32 R8, RZ, RZ, 0x70 ;  /* 0x00000070ff087424 */ /* 0x000fe400078e00ff */
[----:B------:R-:W-:Y:S02]  /*1fc00*/  IMAD.MOV.U32 R12, RZ, RZ, 0x1 ;  /* 0x00000001ff0c7424 */ /* 0x000fe400078e00ff */
[----:B------:R-:W-:-:S07]  /*1fc10*/  IMAD.MOV.U32 R13, RZ, RZ, RZ ;  /* 0x000000ffff0d7224 */ /* 0x000fce00078e00ff */
[----:B------:R-:W-:-:S07]  /*1fc20*/  LEPC R20, `(.L_x_2991) ;  /* 0x000000001014794e */ /* 0x000fce0000000000 */
[----:B0-----:R-:W-:Y:S05]  /*1fc30*/  CALL.ABS.NOINC R2 ;  /* 0x0000000002007343 */ /* 0x001fea0003c00000 */
.L_x_2991:
[----:B------:R-:W-:Y:S05]  /*1fc40*/  BSYNC B6 ;  /* 0x0000000000067941 */ /* 0x000fea0003800000 */
.L_x_2990:
[----:B------:R-:W2:Y:S01]  /*1fc50*/  LDL.LU R20, [R1+0x1c] ;  /* 0x00001c0001147983 */ /* 0x000ea20000300800 */
[----:B------:R-:W-:Y:S01]  /*1fc60*/  ULDC.64 UR4, c[0x0][0x2d8] ;  /* 0x0000b60000047ab9 */ /* 0x000fe20000000a00 */
[----:B-1----:R-:W1:Y:S02]  /*1fc70*/  LDC R7, c[0x0][0x448] ;  /* 0x00011200ff077b82 */ /* 0x002e640000000800 */
[----:B0-----:R-:W3:Y:S01]  /*1fc80*/  LDL.LU.64 R2, [R1+0x20] ;  /* 0x0000200001027983 */ /* 0x001ee20000300a00 */
[----:B------:R-:W-:-:S03]  /*1fc90*/  IMAD R0, R34, UR4, RZ ;  /* 0x0000000422007c24 */ /* 0x000fc6000f8e02ff */
[----:B------:R0:W5:Y:S01]  /*1fca0*/  LDL R10, [R1+0x14] ;  /* 0x00001400010a7983 */ /* 0x0001620000100800 */
[----:B------:R-:W-:Y:S01]  /*1fcb0*/  IMAD R0, R18, UR5, R0 ;  /* 0x0000000512007c24 */ /* 0x000fe2000f8e0200 */
[----:B-1----:R-:W-:-:S13]  /*1fcc0*/  ISETP.NE.AND P0, PT, R7, 0x1, PT ;  /* 0x000000010700780c */ /* 0x002fda0003f05270 */
[----:B------:R-:W1:Y:S01]  /*1fcd0*/  @P0 LDC R6, c[0x0][0x44c] ;  /* 0x00011300ff060b82 */ /* 0x000e620000000800 */
[----:B------:R-:W4:Y:S02]  /*1fce0*/  S2R R8, SR_TID.X ;  /* 0x0000000000087919 */ /* 0x000f240000002100 */
[----:B----4-:R-:W-:-:S05]  /*1fcf0*/  IMAD.SHL.U32 R8, R8, 0x8, RZ ;  /* 0x0000000808087824 */ /* 0x010fca00078e00ff */
[----:B------:R-:W-:Y:S01]  /*1fd00*/  LOP3.LUT R8, R8, 0x38, RZ, 0xc0, !PT ;  /* 0x0000003808087812 */ /* 0x000fe200078ec0ff */
[----:B---3--:R-:W-:Y:S02]  /*1fd10*/  IMAD.MOV.U32 R3, RZ, RZ, R35 ;  /* 0x000000ffff037224 */ /* 0x008fe400078e0023 */
[----:B------:R-:W-:Y:S01]  /*1fd20*/  IMAD.WIDE.U32 R2, R18, UR4, R2 ;  /* 0x0000000412027c25 */ /* 0x000fe2000f8e0002 */
[----:B------:R-:W-:-:S03]  /*1fd30*/  ULDC.64 UR4, c[0x0][0x2e0] ;  /* 0x0000b80000047ab9 */ /* 0x000fc60000000a00 */
[----:B--2---:R-:W-:Y:S02]  /*1fd40*/  IMAD R5, R20, UR4, RZ ;  /* 0x0000000414057c24 */ /* 0x004fe4000f8e02ff */
[----:B------:R-:W2:Y:S01]  /*1fd50*/  S2R R20, SR_TID.X ;  /* 0x0000000000147919 */ /* 0x000ea20000002100 */
[----:B------:R-:W-:Y:S02]  /*1fd60*/  IMAD.IADD R3, R3, 0x1, R0 ;  /* 0x0000000103037824 */ /* 0x000fe400078e0200 */
[C---:B------:R-:W-:Y:S02]  /*1fd70*/  IMAD R0, R32.reuse, UR5, R5 ;  /* 0x0000000520007c24 */ /* 0x040fe4000f8e0205 */
[----:B------:R-:W-:Y:S01]  /*1fd80*/  IMAD.WIDE.U32 R2, R32, UR4, R2 ;  /* 0x0000000420027c25 */ /* 0x000fe2000f8e0002 */
[----:B------:R-:W-:-:S03]  /*1fd90*/  ULDC.64 UR4, c[0x0][0x2d0] ;  /* 0x0000b40000047ab9 */ /* 0x000fc60000000a00 */
[----:B------:R-:W-:Y:S02]  /*1fda0*/  IMAD.IADD R3, R3, 0x1, R0 ;  /* 0x0000000103037824 */ /* 0x000fe400078e0200 */
[----:B------:R-:W3:Y:S01]  /*1fdb0*/  @P0 LDC R0, c[0x0][0x450] ;  /* 0x00011400ff000b82 */ /* 0x000ee20000000800 */
[----:B--2---:R-:W-:-:S04]  /*1fdc0*/  LOP3.LUT R20, R20, 0x7f, RZ, 0xc0, !PT ;  /* 0x0000007f14147812 */ /* 0x004fc800078ec0ff */
[----:B------:R-:W-:Y:S02]  /*1fdd0*/  SHF.R.U32.HI R21, RZ, 0x3, R20 ;  /* 0x00000003ff157819 */ /* 0x000fe40000011614 */
[----:B------:R-:W2:Y:S02]  /*1fde0*/  S2R R20, SR_TID.X ;  /* 0x0000000000147919 */ /* 0x000ea40000002100 */
[----:B--2---:R-:W-:-:S05]  /*1fdf0*/  IMAD.SHL.U32 R20, R20, 0x10, RZ ;  /* 0x0000001014147824 */ /* 0x004fca00078e00ff */
[----:B------:R-:W-:-:S04]  /*1fe00*/  LOP3.LUT R20, R21, 0x70, R20, 0xf8, !PT ;  /* 0x0000007015147812 */ /* 0x000fc800078ef814 */
[----:B------:R-:W-:Y:S01]  /*1fe10*/  LEA R5, R17, R20, 0x7 ;  /* 0x0000001411057211 */ /* 0x000fe200078e38ff */
        /* <DEDUP_REMOVED lines=112> */
.L_x_3144:
        /* <DEDUP_REMOVED lines=12> */
.L_x_2994:
[----:B------:R-:W-:Y:S05]  /*205e0*/  BSYNC B0 ;  /* 0x0000000000007941 */ /* 0x000fea0003800000 */
.L_x_2993:
[----:B------:R-:W-:Y:S01]  /*205f0*/  NOP ;  /* 0x0000000000007918 */ /* 0x000fe20000000000 */
[----:B------:R-:W-:-:S13]  /*20600*/  PLOP3.LUT P0, PT, PT, PT, PT, 0x80, 0x0 ;  /* 0x000000000000781c */ /* 0x000fda0003f0f070 */
.L_x_2995:
[----:B------:R-:W-:Y:S02]  /*20610*/  PLOP3.LUT P1, PT, P1, P0, PT, 0xa2, 0x0 ;  /* 0x000000000000781c */ /* 0x000fe40000f21472 */
[----:B------:R-:W-:-:S08]  /*20620*/  @P0 R2UR P1, UR4, R22 ;  /* 0x00000000160402ca */ /* 0x000fd00000020000 */
[----:B------:R-:W-:-:S05]  /*20630*/  @P0 PLOP3.LUT P0, PT, P1, PT, PT, 0x80, 0x0 ;  /* 0x000000000000081c */ /* 0x000fca0000f0f070 */
[----:B------:R-:W-:Y:S01]  /*20640*/  @!P1 SYNCS.ARRIVE.TRANS64.RED.A0T1 RZ, [UR4+0x2a800], RZ ;  /* 0x02a800ffffff99a7 */ /* 0x000fe20008200404 */
[----:B------:R-:W-:Y:S07]  /*20650*/  @!P1 ARRIVES.LDGSTSBAR.64.TRANSCNT [UR4+0x2a800] ;  /* 0x02a80000ff0099b0 */ /* 0x000fee0008000a84 */
[----:B------:R-:W-:Y:S05]  /*20660*/  @P0 BRA.U.ANY `(.L_x_2995) ;  /* 0xfffffffd00e80947 */ /* 0x000fea000393ffff */
[----:B01----:R-:W2:Y:S02]  /*20670*/  LDL.LU R2, [R1+0x28] ;  /* 0x0000280001027983 */ /* 0x003ea40000300800 */
[----:B--2---:R-:W-:-:S04]  /*20680*/  IADD3 R2, R2, 0x1, RZ ;  /* 0x0000000102027810 */ /* 0x004fc80007ffe0ff */
[----:B------:R-:W-:Y:S01]  /*20690*/  LEA.HI R0, R2, R2, RZ, 0x1 ;  /* 0x0000000202007211 */ /* 0x000fe200078f08ff */
[----:B------:R0:W-:Y:S03]  /*206a0*/  STL [R1+0x28], R2 ;  /* 0x0000280201007387 */ /* 0x0001e60000100800 */
        /* <DEDUP_REMOVED lines=8> */
.L_x_3145:
[----:B------:R-:W-:Y:S05]  /*20730*/  BSYNC B0 ;  /* 0x0000000000007941 */ /* 0x000fea0003800000 */
.L_x_2996:
[----:B------:R-:W2:Y:S01]  /*20740*/  LDL R0, [R1+0x18] ;  /* 0x0000180001007983 */ /* 0x000ea20000100800 */
[----:B------:R-:W-:Y:S01]  /*20750*/  BSSY B0, `(.L_x_2998) ;  /* 0x00000fd000007945 */ /* 0x000fe20003800000 */
[----:B--2---:R-:W-:-:S13]  /*20760*/  ISETP.GE.AND P0, PT, R0, 0x2, PT ;  /* 0x000000020000780c */ /* 0x004fda0003f06270 */
[----:B------:R-:W-:Y:S05]  /*20770*/  @!P0 BRA `(.L_x_2999) ;  /* 0x0000000c00e88947 */ /* 0x000fea0003800000 */
[----:B------:R-:W-:Y:S02]  /*20780*/  VIADD R0, R0, 0xfffffffe ;  /* 0xfffffffe00007836 */ /* 0x000fe40000000000 */
[----:B------:R-:W-:Y:S02]  /*20790*/  IMAD.MOV.U32 R10, RZ, RZ, R28 ;  /* 0x000000ffff0a7224 */ /* 0x000fe400078e001c */
[----:B------:R-:W-:Y:S02]  /*207a0*/  IMAD.MOV.U32 R17, RZ, RZ, R29 ;  /* 0x000000ffff117224 */ /* 0x000fe400078e001d */
[----:B------:R-:W-:-:S07]  /*207b0*/  IMAD.MOV.U32 R32, RZ, RZ, R27 ;  /* 0x000000ffff207224 */ /* 0x000fce00078e001b */
.L_x_3012:
        /* <DEDUP_REMOVED lines=41> */
.L_x_3000:
[----:B------:R-:W-:Y:S01]  /*20a50*/  IMAD R5, R28, 0x8, R22 ;  /* 0x000000081c057824 */ /* 0x000fe200078e0216 */
[----:B------:R-:W-:Y:S01]  /*20a60*/  SHF.L.U32 R0, R29, 0x1f, RZ ;  /* 0x0000001f1d007819 */ /* 0x000fe200000006ff */
[----:B------:R-:W-:Y:S03]  /*20a70*/  BSSY B1, `(.L_x_3001) ;  /* 0x0000003000017945 */ /* 0x000fe60003800000 */
[----:B------:R-:W0:Y:S02]  /*20a80*/  SYNCS.PHASECHK.TRANS64.TRYWAIT P0, [R5+URZ+0x2a840], R0 ;  /* 0x02a84000050075a7 */ /* 0x000e24000800017f */
[----:B0-----:R-:W-:Y:S05]  /*20a90*/  @!P0 BRA `(.L_x_3002) ;  /* 0x0000004c00548947 */ /* 0x001fea0003800000 */
.L_x_3146:
[----:B------:R-:W-:Y:S05]  /*20aa0*/  BSYNC B1 ;  /* 0x0000000000017941 */ /* 0x000fea0003800000 */
.L_x_3001:
        /* <DEDUP_REMOVED lines=68> */
.L_x_3160:
        /* <DEDUP_REMOVED lines=10> */
.L_x_3004:
        /* <DEDUP_REMOVED lines=10> */
.L_x_3005:
[----:B------:R2:W-:Y:S01]  /*21030*/  SYNCS.ARRIVE.TRANS64.A1T0 RZ, [R5+URZ+0x2a830], RZ ;  /* 0x02a830ff05ff79a7 */ /* 0x0005e2000810003f */
[----:B------:R-:W-:Y:S05]  /*21040*/  @!P2 BRA `(.L_x_3006) ;  /* 0x000000000004a947 */ /* 0x000fea0003800000 */
[----:B------:R-:W-:Y:S01]  /*21050*/  BPT.TRAP 0x1 ;  /* 0x000000040000795c */ /* 0x000fe20000300000 */
.L_x_3006:
[----:B-1----:R-:W-:Y:S01]  /*21060*/  SHF.L.U32 R2, R17, 0x1f, RZ ;  /* 0x0000001f11027819 */ /* 0x002fe200000006ff */
[----:B--2---:R-:W-:Y:S01]  /*21070*/  IMAD R5, R10, 0x8, R22 ;  /* 0x000000080a057824 */ /* 0x004fe200078e0216 */
[----:B------:R-:W-:Y:S03]  /*21080*/  BSSY B1, `(.L_x_3007) ;  /* 0x0000003000017945 */ /* 0x000fe60003800000 */
[----:B------:R-:W1:Y:S02]  /*21090*/  SYNCS.PHASECHK.TRANS64.TRYWAIT P0, [R5+URZ+0x2a860], R2 ;  /* 0x02a86002050075a7 */ /* 0x000e64000800017f */
[----:B-1----:R-:W-:Y:S05]  /*210a0*/  @!P0 BRA `(.L_x_3008) ;  /* 0x0000004c00c08947 */ /* 0x002fea0003800000 */
.L_x_3161:
[----:B------:R-:W-:Y:S05]  /*210b0*/  BSYNC B1 ;  /* 0x0000000000017941 */ /* 0x000fea0003800000 */
.L_x_3007:
        /* <DEDUP_REMOVED lines=55> */
.L_x_3175:
        /* <DEDUP_REMOVED lines=16> */
[----:B------:R-:W-:Y:S01]  /*21530*/  IMAD R21, R21, UR4, RZ ;  /* 0x0000000415157c24 */ /* 0x000fe2000f8e02ff */
[----:B------:R-:W-:-:S03]  /*21540*/  IADD3 R3, R3, R9, RZ ;  /* 0x0000000903037210 */ /* 0x000fc60007ffe0ff */
[C---:B------:R-:W-:Y:S02]  /*21550*/  IMAD R21, R6.reuse, UR5, R21 ;  /* 0x0000000506157c24 */ /* 0x040fe4000f8e0215 */
[----:B------:R-:W-:-:S04]  /*21560*/  IMAD.WIDE.U32 R2, R6, UR4, R2 ;  /* 0x0000000406027c25 */ /* 0x000fc8000f8e0002 */
[----:B------:R-:W-:-:S07]  /*21570*/  IMAD.IADD R21, R3, 0x1, R21 ;  /* 0x0000000103157824 */ /* 0x000fce00078e0215 */
.L_x_3010:
        /* <DEDUP_REMOVED lines=10> */
.L_x_3011:
[----:B------:R-:W-:Y:S01]  /*21620*/  ULDC.64 UR4, c[0x0][0x330] ;  /* 0x0000cc0000047ab9 */ /* 0x000fe20000000a00 */
[----:B------:R1:W-:Y:S01]  /*21630*/  SYNCS.ARRIVE.TRANS64.A1T0 RZ, [R5+URZ+0x2a850], RZ ;  /* 0x02a850ff05ff79a7 */ /* 0x0003e2000810003f */
[----:B------:R-:W-:Y:S02]  /*21640*/  IMAD.MOV.U32 R3, RZ, RZ, R21 ;  /* 0x000000ffff037224 */ /* 0x000fe400078e0015 */
        /* <DEDUP_REMOVED lines=8> */
[----:B------:R-:W-:Y:S02]  /*216d0*/  IMAD.IADD R25, R5, 0x1, R3 ;  /* 0x0000000105197824 */ /* 0x000fe400078e0203 */
[----:B------:R-:W-:-:S03]  /*216e0*/  IMAD.MOV.U32 R32, RZ, RZ, R27 ;  /* 0x000000ffff207224 */ /* 0x000fc600078e001b */
[----:B------:R-:W-:Y:S02]  /*216f0*/  LEA.HI.X R25, R2, UR5, R25, 0x1, P0 ;  /* 0x0000000502197c11 */ /* 0x000fe400080f0c19 */
[----:B------:R-:W-:-:S13]  /*21700*/  ISETP.GT.AND P0, PT, R27, RZ, PT ;  /* 0x000000ff1b00720c */ /* 0x000fda0003f04270 */
[----:B------:R-:W-:Y:S05]  /*21710*/  @P0 BRA `(.L_x_3012) ;  /* 0xfffffff000280947 */ /* 0x000fea000383ffff */
.L_x_2999:
[----:B------:R-:W-:Y:S05]  /*21720*/  BSYNC B0 ;  /* 0x0000000000007941 */ /* 0x000fea0003800000 */
.L_x_2998:
        /* <DEDUP_REMOVED lines=17> */
.L_x_3014:
[----:B------:R-:W-:Y:S05]  /*21840*/  BSYNC B0 ;  /* 0x0000000000007941 */ /* 0x000fea0003800000 */
.L_x_3013:
[----:B------:R-:W-:-:S13]  /*21850*/  LOP3.LUT P0, RZ, R23, 0x10, RZ, 0xc0, !PT ;  /* 0x0000001017ff7812 */ /* 0x000fda000780c0ff */
[----:B------:R-:W-:Y:S05]  /*21860*/  @!P0 BRA `(.L_x_3015) ;  /* 0x0000000000048947 */ /* 0x000fea0003800000 */
[----:B------:R-:W-:Y:S01]  /*21870*/  BPT.TRAP 0x1 ;  /* 0x000000040000795c */ /* 0x000fe20000300000 */
.L_x_3015:
[----:B------:R-:W2:Y:S01]  /*21880*/  LDL.LU R2, [R1] ;  /* 0x0000000001027983 */ /* 0x000ea20000300800 */
[----:B------:R-:W-:Y:S01]  /*21890*/  IMAD R0, R28, 0x8, R22 ;  /* 0x000000081c007824 */ /* 0x000fe200078e0216 */
[----:B0-----:R-:W-:Y:S01]  /*218a0*/  SHF.L.U32 R3, R29, 0x1f, RZ ;  /* 0x0000001f1d037819 */ /* 0x001fe200000006ff */
[----:B------:R-:W-:Y:S03]  /*218b0*/  BSSY B0, `(.L_x_3016) ;  /* 0x0000004000007945 */ /* 0x000fe60003800000 */
[----:B------:R-:W0:Y:S01]  /*218c0*/  SYNCS.PHASECHK.TRANS64.TRYWAIT P0, [R0+URZ+0x2a860], R3 ;  /* 0x02a86003000075a7 */ /* 0x000e22000800017f */
[----:B--2---:R-:W-:Y:S01]  /*218d0*/  IMAD R6, R27, -0x60, R2 ;  /* 0xffffffa01b067824 */ /* 0x004fe200078e0202 */
[----:B0-----:R-:W-:Y:S06]  /*218e0*/  @!P0 BRA `(.L_x_3017) ;  /* 0x0000004c00b48947 */ /* 0x001fec0003800000 */
.L_x_3176:
[----:B------:R-:W-:Y:S05]  /*218f0*/  BSYNC B0 ;  /* 0x0000000000007941 */ /* 0x000fea0003800000 */
.L_x_3016:
        /* <DEDUP_REMOVED lines=57> */
.L_x_3190:
        /* <DEDUP_REMOVED lines=11> */
.L_x_3019:
        /* <DEDUP_REMOVED lines=10> */
.L_x_3020:
[----:B------:R-:W-:Y:S01]  /*21de0*/  VIADD R28, R28, 0x1 ;  /* 0x000000011c1c7836 */ /* 0x000fe20000000000 */
[----:B------:R1:W-:Y:S04]  /*21df0*/  SYNCS.ARRIVE.TRANS64.A1T0 RZ, [R0+URZ+0x2a850], RZ ;  /* 0x02a850ff00ff79a7 */ /* 0x0003e8000810003f */
[----:B------:R-:W-:-:S04]  /*21e00*/  ISETP.NE.AND P0, PT, R28, 0x2, PT ;  /* 0x000000021c00780c */ /* 0x000fc80003f05270 */
[----:B-1----:R-:W-:Y:S02]  /*21e10*/  SEL R0, RZ, 0x1, P0 ;  /* 0x00000001ff007807 */ /* 0x002fe40000000000 */
[----:B------:R-:W-:Y:S02]  /*21e20*/  SEL R28, R28, RZ, P0 ;  /* 0x000000ff1c1c7207 */ /* 0x000fe40000000000 */
[----:B------:R-:W-:-:S07]  /*21e30*/  LOP3.LUT R29, R29, R0, RZ, 0x3c, !PT ;  /* 0x000000001d1d7212 */ /* 0x000fce00078e3cff */
.L_x_2977:
[----:B------:R-:W-:Y:S05]  /*21e40*/  BSYNC B7 ;  /* 0x0000000000077941 */ /* 0x000fea0003800000 */
.L_x_2975:
[----:B------:R-:W-:-:S13]  /*21e50*/  LOP3.LUT P0, RZ, R23, 0x20, RZ, 0xc0, !PT ;  /* 0x0000002017ff7812 */ /* 0x000fda000780c0ff */
[----:B------:R-:W-:Y:S05]  /*21e60*/  @!P0 BRA `(.L_x_3021) ;  /* 0x0000000000248947 */ /* 0x000fea0003800000 */
[----:B------:R-:W-:Y:S05]  /*21e70*/  WARPSYNC.ALL ;  /* 0x0000000000007948 */ /* 0x000fea0003800000 */
[----:B------:R-:W2:Y:S08]  /*21e80*/  S2UR UR5, SR_CgaCtaId ;  /* 0x00000000000579c3 */ /* 0x000eb00000008800 */
[----:B------:R-:W-:Y:S06]  /*21e90*/  BAR.SYNC.DEFER_BLOCKING 0x5, 0x180 ;  /* 0x0146000000007b1d */ /* 0x000fec0000010000 */
[----:B------:R-:W-:-:S02]  /*21ea0*/  UMOV UR4, 0x400 ;  /* 0x0000040000047882 */ /* 0x000fc40000000000 */
[----:B--2---:R-:W-:-:S06]  /*21eb0*/  ULEA UR4, UR5, UR4, 0x18 ;  /* 0x0000000405047291 */ /* 0x004fcc000f8ec03f */
[----:B------:R-:W-:-:S05]  /*21ec0*/  IMAD.U32 R22, RZ, RZ, UR4 ;  /* 0x00000004ff167e24 */ /* 0x000fca000f8e00ff */
[----:B------:R2:W3:Y:S01]  /*21ed0*/  LDS.128 R16, [R22+0x2a8d0] ;  /* 0x02a8d00016107984 */ /* 0x0004e20000000c00 */
[----:B------:R-:W-:Y:S06]  /*21ee0*/  BAR.ARV 0x4, 0x180 ;  /* 0x0106000000007b1d */ /* 0x000fec0000002000 */
[----:B------:R-:W-:Y:S05]  /*21ef0*/  BRA `(.L_x_3022) ;  /* 0x0000000800cc7947 */ /* 0x000fea0003800000 */
.L_x_3021:
        /* <DEDUP_REMOVED lines=36> */
.L_x_3200:
[----:B------:R-:W-:Y:S02]  /*22140*/  ULDC UR4, c[0x0][0xc38] ;  /* 0x00030e0000047ab9 */ /* 0x000fe40000000800 */
[----:B------:R-:W-:-:S04]  /*22150*/  IMAD.U32 R7, RZ, RZ, UR4 ;  /* 0x00000004ff077e24 */ /* 0x000fc8000f8e00ff */
[----:B--2---:R-:W-:-:S04]  /*22160*/  IMAD R14, R14, R7, RZ ;  /* 0x000000070e0e7224 */ /* 0x004fc800078e02ff */
[----:B------:R-:W-:-:S05]  /*22170*/  IMAD.IADD R9, R4, 0x1, R14 ;  /* 0x0000000104097824 */ /* 0x000fca00078e020e */
[----:B------:R-:W-:-:S13]  /*22180*/  ISETP.GT.AND P6, PT, R9, R0, PT ;  /* 0x000000000900720c */ /* 0x000fda0003fc4270 */
[----:B------:R-:W-:Y:S05]  /*22190*/  @P6 BRA `(.L_x_3024) ;  /* 0x00000000009c6947 */ /* 0x000fea0003800000 */
.L_x_3029:
        /* <DEDUP_REMOVED lines=14> */
.L_x_3027:
[----:B------:R-:W-:Y:S05]  /*22280*/  BSYNC B0 ;  /* 0x0000000000007941 */ /* 0x000fea0003800000 */
.L_x_3026:
        /* <DEDUP_REMOVED lines=17> */
[----:B------:R0:W2:Y:S02]  /*223a0*/  SHFL.IDX PT, R14, R2, 0x1f, 0x1f ;  /* 0x03e01f00020e7f89 */ /* 0x0000a400000e0000 */
.L_x_3208:
[----:B------:R-:W-:Y:S02]  /*223b0*/  ULDC UR4, c[0x0][0xc38] ;  /* 0x00030e0000047ab9 */ /* 0x000fe40000000800 */
[----:B------:R-:W-:-:S04]  /*223c0*/  IMAD.U32 R7, RZ, RZ, UR4 ;  /* 0x00000004ff077e24 */ /* 0x000fc8000f8e00ff */
[----:B--2---:R-:W-:-:S04]  /*223d0*/  IMAD R14, R14, R7, RZ ;  /* 0x000000070e0e7224 */ /* 0x004fc800078e02ff */
[----:B------:R-:W-:-:S05]  /*223e0*/  IMAD.IADD R9, R14, 0x1, R9 ;  /* 0x000000010e097824 */ /* 0x000fca00078e0209 */
[----:B------:R-:W-:-:S13]  /*223f0*/  ISETP.GT.AND P6, PT, R9, R0, PT ;  /* 0x000000000900720c */ /* 0x000fda0003fc4270 */
[----:B------:R-:W-:Y:S05]  /*22400*/  @!P6 BRA `(.L_x_3029) ;  /* 0xfffffffc0064e947 */ /* 0x000fea000383ffff */
.L_x_3024:
        /* <DEDUP_REMOVED lines=8> */
.L_x_3212:
[----:B------:R-:W-:Y:S01]  /*22490*/  ISETP.NE.AND P0, PT, R3, RZ, PT ;  /* 0x000000ff0300720c */ /* 0x000fe20003f05270 */
[----:B------:R-:W-:-:S12]  /*224a0*/  IMAD.MOV.U32 R14, RZ, RZ, RZ ;  /* 0x000000ffff0e7224 */ /* 0x000fd800078e00ff */
[----:B------:R-:W-:Y:S05]  /*224b0*/  @!P0 BRA `(.L_x_3031) ;  /* 0x0000000000108947 */ /* 0x000fea0003800000 */
[----:B------:R-:W-:Y:S01]  /*224c0*/  UMOV UR4, 0xffffffff ;  /* 0xffffffff00047882 */ /* 0x000fe20000000000 */
[----:B------:R-:W-:Y:S02]  /*224d0*/  VIADD R12, R4, 0xffffffff ;  /* 0xffffffff040c7836 */ /* 0x000fe40000000000 */
[----:B------:R-:W-:Y:S05]  /*224e0*/  BRA.DIV UR4, `(.L_x_3032) ;  /* 0x0000005204dc7947 */ /* 0x000fea000b800000 */
[----:B------:R4:W0:Y:S02]  /*224f0*/  SHFL.IDX PT, R14, R2, R12, 0x1f ;  /* 0x00001f0c020e7589 */ /* 0x00082400000e0000 */
.L_x_3031:
        /* <DEDUP_REMOVED lines=8> */
[----:B-1----:R-:W0:Y:S08]  /*22580*/  I2F.RP R10, R8 ;  /* 0x00000008000a7306 */ /* 0x002e300000209400 */
        /* <DEDUP_REMOVED lines=57> */
.L_x_3025:
[----:B------:R-:W-:Y:S01]  /*22920*/  UMOV UR4, URZ ;  /* 0x0000003f00047c82 */ /* 0x000fe20008000000 */
[----:B------:R-:W-:Y:S01]  /*22930*/  UMOV UR5, URZ ;  /* 0x0000003f00057c82 */ /* 0x000fe20008000000 */
[----:B------:R-:W-:Y:S01]  /*22940*/  ULDC UR6, c[0x0][0xc3c] ;  /* 0x00030f0000067ab9 */ /* 0x000fe20000000800 */
[----:B------:R-:W-:Y:S02]  /*22950*/  IMAD.MOV.U32 R16, RZ, RZ, R0 ;  /* 0x000000ffff107224 */ /* 0x000fe400078e0000 */
[----:B------:R-:W-:Y:S02]  /*22960*/  IMAD.U32 R17, RZ, RZ, UR4 ;  /* 0x00000004ff117e24 */ /* 0x000fe4000f8e00ff */
[----:B------:R-:W-:Y:S02]  /*22970*/  IMAD.U32 R18, RZ, RZ, UR5 ;  /* 0x00000005ff127e24 */ /* 0x000fe4000f8e00ff */
[----:B------:R-:W-:-:S07]  /*22980*/  IMAD.U32 R19, RZ, RZ, UR6 ;  /* 0x00000006ff137e24 */ /* 0x000fce000f8e00ff */
.L_x_3033:
        /* <DEDUP_REMOVED lines=10> */
.L_x_3022:
[----:B------:R-:W-:Y:S02]  /*22a30*/  ULDC UR4, c[0x0][0xc3c] ;  /* 0x00030f0000047ab9 */ /* 0x000fe40000000800 */
[----:B---3--:R-:W-:-:S13]  /*22a40*/  ISETP.GE.AND P0, PT, R19, UR4, PT ;  /* 0x0000000413007c0c */ /* 0x008fda000bf06270 */
[----:B------:R-:W-:Y:S05]  /*22a50*/  @!P0 BRA `(.L_x_3034) ;  /* 0xffffffa000b48947 */ /* 0x000fea000383ffff */
[----:B------:R-:W-:Y:S05]  /*22a60*/  BSYNC B8 ;  /* 0x0000000000087941 */ /* 0x000fea0003800000 */
.L_x_2933:
[----:B------:R-:W3:Y:S01]  /*22a70*/  LDL.LU R0, [R1+0x28] ;  /* 0x0000280001007983 */ /* 0x000ee20000300800 */
[----:B------:R-:W-:Y:S01]  /*22a80*/  BSSY B0, `(.L_x_3035) ;  /* 0x000000b000007945 */ /* 0x000fe20003800000 */
[----:B------:R-:W4:Y:S01]  /*22a90*/  S2R R5, SR_CgaCtaId ;  /* 0x0000000000057919 */ /* 0x000f220000008800 */
[----:B---3--:R-:W-:-:S05]  /*22aa0*/  VIADD R0, R0, 0x1 ;  /* 0x0000000100007836 */ /* 0x008fca0000000000 */
[----:B0-----:R-:W-:-:S04]  /*22ab0*/  LEA.HI R2, R0, R0, RZ, 0x1 ;  /* 0x0000000000027211 */ /* 0x001fc800078f08ff */
[----:B------:R-:W-:Y:S02]  /*22ac0*/  LOP3.LUT R3, R2, 0xfffffffe, RZ, 0xc0, !PT ;  /* 0xfffffffe02037812 */ /* 0x000fe400078ec0ff */
[----:B------:R-:W-:Y:S02]  /*22ad0*/  MOV R2, 0x400 ;  /* 0x0000040000027802 */ /* 0x000fe40000000f00 */
[----:B------:R-:W-:Y:S02]  /*22ae0*/  IADD3 R0, R0, -R3, RZ ;  /* 0x8000000300007210 */ /* 0x000fe40007ffe0ff */
[----:B----4-:R-:W-:Y:S02]  /*22af0*/  LEA R5, R5, R2, 0x18 ;  /* 0x0000000205057211 */ /* 0x010fe400078ec0ff */
[----:B------:R-:W-:-:S04]  /*22b00*/  SHF.L.U32 R0, R0, 0x1f, RZ ;  /* 0x0000001f00007819 */ /* 0x000fc800000006ff */
[----:B------:R-:W0:Y:S02]  /*22b10*/  SYNCS.PHASECHK.TRANS64.TRYWAIT P0, [R5+URZ+0x2a820], R0 ;  /* 0x02a82000050075a7 */ /* 0x000e24000800017f */
[----:B0-----:R-:W-:Y:S05]  /*22b20*/  @!P0 BRA `(.L_x_3036) ;  /* 0x0000004c00708947 */ /* 0x001fea0003800000 */
.L_x_3215:
[----:B------:R-:W-:Y:S05]  /*22b30*/  BSYNC B0 ;  /* 0x0000000000007941 */ /* 0x000fea0003800000 */
.L_x_3035:
[----:B------:R-:W-:-:S03]  /*22b40*/  UMOV UR4, 0xffffffff ;  /* 0xffffffff00047882 */ /* 0x000fc60000000000 */
[----:B------:R-:W-:Y:S05]  /*22b50*/  BRA.DIV UR4, `(.L_x_3037) ;  /* 0x0000004e04787947 */ /* 0x000fea000b800000 */
[----:B0-----:R-:W0:Y:S02]  /*22b60*/  S2R R0, SR_TID.X ;  /* 0x0000000000007919 */ /* 0x001e240000002100 */
[----:B0-----:R-:W-:-:S04]  /*22b70*/  SHF.R.U32.HI R0, RZ, 0x5, R0 ;  /* 0x00000005ff007819 */ /* 0x001fc80000011600 */
[----:B------:R-:W-:-:S05]  /*22b80*/  LOP3.LUT R0, R0, 0x3, RZ, 0xc0, !PT ;  /* 0x0000000300007812 */ /* 0x000fca00078ec0ff */
[----:B------:R0:W3:Y:S02]  /*22b90*/  SHFL.IDX PT, R14, R0, RZ, 0x1f ;  /* 0x00001fff000e7589 */ /* 0x0000e400000e0000 */
.L_x_3218:
[----:B---3--:R-:W-:-:S13]  /*22ba0*/  ISETP.NE.AND P0, PT, R14, RZ, PT ;  /* 0x000000ff0e00720c */ /* 0x008fda0003f05270 */
[----:B------:R-:W-:Y:S05]  /*22bb0*/  @P0 BRA `(.L_x_2687) ;  /* 0x0000000000900947 */ /* 0x000fea0003800000 */
[----:B------:R-:W-:-:S03]  /*22bc0*/  UMOV UR4, 0xffffffff ;  /* 0xffffffff00047882 */ /* 0x000fc60000000000 */
[----:B------:R-:W-:Y:S05]  /*22bd0*/  BRA.DIV UR4, `(.L_x_3038) ;  /* 0x0000004e048c7947 */ /* 0x000fea000b800000 */
[----:B------:R-:W-:-:S13]  /*22be0*/  ELECT P6, URZ, PT ;  /* 0x00000000003f782f */ /* 0x000fda00038c0000 */
.L_x_3221:
        /* <DEDUP_REMOVED lines=8> */
.L_x_3039:
[C---:B------:R-:W-:Y:S01]  /*22c70*/  IMAD R3, R28.reuse, 0x8, R5 ;  /* 0x000000081c037824 */ /* 0x040fe200078e0205 */
[----:B------:R-:W-:Y:S01]  /*22c80*/  SHF.L.U32 R2, R29, 0x1f, RZ ;  /* 0x0000001f1d027819 */ /* 0x000fe200000006ff */
[----:B------:R-:W-:-:S03]  /*22c90*/  VIADD R28, R28, 0x1 ;  /* 0x000000011c1c7836 */ /* 0x000fc60000000000 */
[----:B------:R-:W0:Y:S02]  /*22ca0*/  SYNCS.PHASECHK.TRANS64.TRYWAIT P1, [R3+URZ+0x2a840], R2 ;  /* 0x02a84002030075a7 */ /* 0x000e24000802017f */
[----:B------:R-:W-:-:S04]  /*22cb0*/  ISETP.NE.AND P2, PT, R28, 0x2, PT ;  /* 0x000000021c00780c */ /* 0x000fc80003f45270 */
[----:B------:R-:W-:Y:S01]  /*22cc0*/  SEL R0, RZ, 0x1, P2 ;  /* 0x00000001ff007807 */ /* 0x000fe20001000000 */
[----:B0-----:R-:W-:Y:S08]  /*22cd0*/  @!P1 BRA `(.L_x_3040) ;  /* 0x0000004c006c9947 */ /* 0x001ff00003800000 */
.L_x_3222:
[----:B------:R-:W-:Y:S02]  /*22ce0*/  SEL R28, R28, RZ, P2 ;  /* 0x000000ff1c1c7207 */ /* 0x000fe40001000000 */
[----:B------:R-:W-:Y:S01]  /*22cf0*/  LOP3.LUT R0, R29, R0, RZ, 0x3c, !PT ;  /* 0x000000001d007212 */ /* 0x000fe200078e3cff */
[----:B------:R-:W-:Y:S06]  /*22d00*/  @!P0 BRA `(.L_x_3041) ;  /* 0x0000000000048947 */ /* 0x000fec0003800000 */
[----:B------:R-:W-:Y:S01]  /*22d10*/  BPT.TRAP 0x1 ;  /* 0x000000040000795c */ /* 0x000fe20000300000 */
.L_x_3041:
[----:B------:R-:W-:Y:S01]  /*22d20*/  IMAD R5, R28, 0x8, R5 ;  /* 0x000000081c057824 */ /* 0x000fe200078e0205 */
[----:B------:R-:W-:-:S04]  /*22d30*/  SHF.L.U32 R0, R0, 0x1f, RZ ;  /* 0x0000001f00007819 */ /* 0x000fc800000006ff */
[----:B------:R-:W3:Y:S02]  /*22d40*/  SYNCS.PHASECHK.TRANS64.TRYWAIT P1, [R5+URZ+0x2a840], R0 ;  /* 0x02a84000050075a7 */ /* 0x000ee4000802017f */
[----:B---3--:R-:W-:Y:S05]  /*22d50*/  @!P1 BRA `(.L_x_3042) ;  /* 0x0000004c00609947 */ /* 0x008fea0003800000 */
.L_x_3223:
[----:B------:R-:W-:Y:S05]  /*22d60*/  @!P0 BRA `(.L_x_3043) ;  /* 0x0000000000048947 */ /* 0x000fea0003800000 */
[----:B------:R-:W-:Y:S01]  /*22d70*/  BPT.TRAP 0x1 ;  /* 0x000000040000795c */ /* 0x000fe20000300000 */
.L_x_3043:
[----:B------:R-:W4:Y:S02]  /*22d80*/  SYNCS.PHASECHK.TRANS64.TRYWAIT P1, [R3+URZ+0x2a860], R2 ;  /* 0x02a86002030075a7 */ /* 0x000f24000802017f */
[----:B----4-:R-:W-:Y:S05]  /*22d90*/  @!P1 BRA `(.L_x_3044) ;  /* 0x0000004c00649947 */ /* 0x010fea0003800000 */
.L_x_3224:
[----:B------:R-:W-:Y:S05]  /*22da0*/  @!P0 BRA `(.L_x_3045) ;  /* 0x0000000000048947 */ /* 0x000fea0003800000 */
[----:B------:R-:W-:Y:S01]  /*22db0*/  BPT.TRAP 0x1 ;  /* 0x000000040000795c */ /* 0x000fe20000300000 */
.L_x_3045:
[----:B------:R0:W0:Y:S02]  /*22dc0*/  SYNCS.PHASECHK.TRANS64.TRYWAIT P0, [R5+URZ+0x2a860], R0 ;  /* 0x02a86000050075a7 */ /* 0x000024000800017f */
[----:B0-----:R-:W-:Y:S05]  /*22dd0*/  @!P0 NANOSLEEP.SYNCS 0x989680 ;  /* 0x009896800000895d */ /* 0x001fea0003900000 */
[----:B------:R-:W0:Y:S02]  /*22de0*/  @!P0 SYNCS.PHASECHK.TRANS64 P0, [R5+URZ+0x2a860], R0 ;  /* 0x02a86000050085a7 */ /* 0x000e24000800007f */
[----:B0-----:R-:W-:Y:S05]  /*22df0*/  @!P0 BRA `(.L_x_3045) ;  /* 0xfffffffc00f08947 */ /* 0x001fea000383ffff */
.L_x_2687:
[----:B------:R-:W-:Y:S05]  /*22e00*/  BSYNC B9 ;  /* 0x0000000000097941 */ /* 0x000fea0003800000 */
.L_x_2684:
[----:B------:R-:W-:Y:S05]  /*22e10*/  EXIT ;  /* 0x000000000000794d */ /* 0x000fea0003800000 */
.L_x_2705:
[----:B0-----:R0:W1:Y:S02]  /*22e20*/  SYNCS.PHASECHK.TRANS64.TRYWAIT P6, [R85+URZ+0x2a890], R86 ;  /* 0x02a89056550075a7 */ /* 0x00106400080c017f */
[----:B-1----:R-:W-:Y:S05]  /*22e30*/  @!P6 NANOSLEEP.SYNCS 0x989680 ;  /* 0x009896800000e95d */ /* 0x002fea0003900000 */
[----:B------:R-:W1:Y:S02]  /*22e40*/  @!P6 SYNCS.PHASECHK.TRANS64 P6, [R85+URZ+0x2a890], R86 ;  /* 0x02a890565500e5a7 */ /* 0x000e6400080c007f */
[----:B-1----:R-:W-:Y:S05]  /*22e50*/  @!P6 BRA `(.L_x_2705) ;  /* 0xfffffffc00f0e947 */ /* 0x002fea000383ffff */
[----:B------:R-:W-:Y:S05]  /*22e60*/  BRA `(.L_x_3046) ;  /* 0xfffffe0800307947 */ /* 0x000fea000383ffff */
.L_x_2706:
        /* <DEDUP_REMOVED lines=8> */
.L_x_3048:
[----:B------:R-:W-:Y:S05]  /*22ef0*/  BSYNC B1 ;  /* 0x0000000000017941 */ /* 0x000fea0003800000 */
.L_x_3047:
        /* <DEDUP_REMOVED lines=8> */
.L_x_3049:
[----:B------:R-:W-:Y:S01]  /*22f80*/  IMAD.MOV.U32 R11, RZ, RZ, R14 ;  /* 0x000000ffff0b7224 */ /* 0x000fe200078e000e */
[----:B------:R-:W-:Y:S06]  /*22f90*/  BRA `(.L_x_3050) ;  /* 0xfffffe0400f87947 */ /* 0x000fec000383ffff */
.L_x_2731:
        /* <DEDUP_REMOVED lines=8> */
.L_x_3052:
[----:B------:R-:W-:Y:S05]  /*23020*/  BSYNC B1 ;  /* 0x0000000000017941 */ /* 0x000fea0003800000 */
.L_x_3051:
        /* <DEDUP_REMOVED lines=8> */
.L_x_3053:
[----:B------:R-:W-:Y:S01]  /*230b0*/  IMAD.MOV.U32 R117, RZ, RZ, R14 ;  /* 0x000000ffff757224 */ /* 0x000fe200078e000e */
[----:B------:R-:W-:Y:S06]  /*230c0*/  BRA `(.L_x_3054) ;  /* 0xfffffe1c00547947 */ /* 0x000fec000383ffff */
.L_x_2761:
[----:B-1----:R1:W2:Y:S02]  /*230d0*/  SYNCS.PHASECHK.TRANS64.TRYWAIT P6, [R85+URZ+0x2a890], R86 ;  /* 0x02a89056550075a7 */ /* 0x0022a400080c017f */
[----:B--2---:R-:W-:Y:S05]  /*230e0*/  @!P6 NANOSLEEP.SYNCS 0x989680 ;  /* 0x009896800000e95d */ /* 0x004fea0003900000 */
[----:B------:R-:W2:Y:S02]  /*230f0*/  @!P6 SYNCS.PHASECHK.TRANS64 P6, [R85+URZ+0x2a890], R86 ;  /* 0x02a890565500e5a7 */ /* 0x000ea400080c007f */
[----:B--2---:R-:W-:Y:S05]  /*23100*/  @!P6 BRA `(.L_x_2761) ;  /* 0xfffffffc00f0e947 */ /* 0x004fea000383ffff */
[----:B------:R-:W-:Y:S05]  /*23110*/  BRA `(.L_x_3055) ;  /* 0xfffffe3c00847947 */ /* 0x000fea000383ffff */
.L_x_2762:
        /* <DEDUP_REMOVED lines=8> */
.L_x_3057:
[----:B------:R-:W-:Y:S05]  /*231a0*/  BSYNC B1 ;  /* 0x0000000000017941 */ /* 0x000fea0003800000 */
.L_x_3056:
        /* <DEDUP_REMOVED lines=8> */
.L_x_3058:
[----:B------:R-:W-:Y:S01]  /*23230*/  IMAD.MOV.U32 R11, RZ, RZ, R14 ;  /* 0x000000ffff0b7224 */ /* 0x000fe200078e000e */
[----:B------:R-:W-:Y:S06]  /*23240*/  BRA `(.L_x_3059) ;  /* 0xfffffe3c00507947 */ /* 0x000fec000383ffff */
.L_x_2775:
[----:B------:R-:W-:Y:S01]  /*23250*/  BSSY B1, `(.L_x_3060) ;  /* 0x0000008000017945 */ /* 0x000fe20003800000 */
[----:B--234-:R-:W-:Y:S01]  /*23260*/  IMAD.MOV.U32 R13, RZ, RZ, R116 ;  /* 0x000000ffff0d7224 */ /* 0x01cfe200078e0074 */
[----:B------:R-:W-:Y:S01]  /*23270*/  MOV R12, 0x1 ;  /* 0x00000001000c7802 */ /* 0x000fe20000000f00 */
[----:B------:R-:W-:Y:S02]  /*23280*/  IMAD.MOV.U32 R11, RZ, RZ, 0x1c1f ;  /* 0x00001c1fff0b7424 */ /* 0x000fe400078e00ff */
[----:B------:R-:W-:-:S07]  /*23290*/  IMAD.MOV.U32 R15, RZ, RZ, -0x1 ;  /* 0xffffffffff0f7424 */ /* 0x000fce00078e00ff */
[----:B01----:R-:W-:Y:S05]  /*232a0*/  WARPSYNC.COLLECTIVE R15, `(.L_x_3061) ;  /* 0x000000000f087348 */ /* 0x003fea0003c00000 */
[----:B------:R2:W3:Y:S02]  /*232b0*/  SHFL.IDX P6, R14, R13, R12, R11 ;  /* 0x0000000c0d0e7389 */ /* 0x0004e400000c000b */
[----:B0123--:R-:W-:Y:S01]  /*232c0*/  ENDCOLLECTIVE ;  /* 0x000000000000791b */ /* 0x00ffe20003800000 */
.L_x_3061:
[----:B------:R-:W-:Y:S05]  /*232d0*/  BSYNC B1 ;  /* 0x0000000000017941 */ /* 0x000fea0003800000 */
.L_x_3060:
        /* <DEDUP_REMOVED lines=8> */
.L_x_3062:
[----:B------:R-:W-:Y:S01]  /*23360*/  IMAD.MOV.U32 R117, RZ, RZ, R14 ;  /* 0x000000ffff757224 */ /* 0x000fe200078e000e */
[----:B------:R-:W-:Y:S06]  /*23370*/  BRA `(.L_x_3063) ;  /* 0xfffffe5400087947 */ /* 0x000fec000383ffff */
.L_x_2788:
[----:B0-----:R0:W1:Y:S02]  /*23380*/  SYNCS.PHASECHK.TRANS64.TRYWAIT P4, [R85+URZ+0x2a890], R86 ;  /* 0x02a89056550075a7 */ /* 0x001064000808017f */
[----:B-1----:R-:W-:Y:S05]  /*23390*/  @!P4 NANOSLEEP.SYNCS 0x989680 ;  /* 0x009896800000c95d */ /* 0x002fea0003900000 */
[----:B------:R-:W1:Y:S02]  /*233a0*/  @!P4 SYNCS.PHASECHK.TRANS64 P4, [R85+URZ+0x2a890], R86 ;  /* 0x02a890565500c5a7 */ /* 0x000e64000808007f */
[----:B-1----:R-:W-:Y:S05]  /*233b0*/  @!P4 BRA `(.L_x_2788) ;  /* 0xfffffffc00f0c947 */ /* 0x002fea000383ffff */
[----:B------:R-:W-:Y:S05]  /*233c0*/  BRA `(.L_x_3064) ;  /* 0xfffffe6800fc7947 */ /* 0x000fea000383ffff */
.L_x_2789:
        /* <DEDUP_REMOVED lines=8> */
.L_x_3066:
[----:B------:R-:W-:Y:S05]  /*23450*/  BSYNC B1 ;  /* 0x0000000000017941 */ /* 0x000fea0003800000 */
.L_x_3065:
        /* <DEDUP_REMOVED lines=8> */
.L_x_3067:
[----:B------:R-:W-:Y:S01]  /*234e0*/  IMAD.MOV.U32 R32, RZ, RZ, R14 ;  /* 0x000000ffff207224 */ /* 0x000fe200078e000e */
[----:B------:R-:W-:Y:S06]  /*234f0*/  BRA `(.L_x_3068) ;  /* 0xfffffe6c00207947 */ /* 0x000fec000383ffff */
.L_x_2792:
        /* <DEDUP_REMOVED lines=8> */
.L_x_3070:
[----:B------:R-:W-:Y:S05]  /*23580*/  BSYNC B1 ;  /* 0x0000000000017941 */ /* 0x000fea0003800000 */
.L_x_3069:
        /* <DEDUP_REMOVED lines=8> */
.L_x_3071:
[----:B------:R-:W-:Y:S01]  /*23610*/  IMAD.MOV.U32 R32, RZ, RZ, R14 ;  /* 0x000000ffff207224 */ /* 0x000fe200078e000e */
[----:B------:R-:W-:Y:S06]  /*23620*/  BRA `(.L_x_3072) ;  /* 0xfffffe6c007c7947 */ /* 0x000fec000383ffff */
.L_x_2796:
[----:B---3--:R3:W0:Y:S02]  /*23630*/  SYNCS.PHASECHK.TRANS64.TRYWAIT P0, [R85+URZ+0x2a8b0], R86 ;  /* 0x02a8b056550075a7 */ /* 0x008624000800017f */
[----:B0-----:R-:W-:Y:S05]  /*23640*/  @!P0 NANOSLEEP.SYNCS 0x989680 ;  /* 0x009896800000895d */ /* 0x001fea0003900000 */
[----:B------:R-:W0:Y:S02]  /*23650*/  @!P0 SYNCS.PHASECHK.TRANS64 P0, [R85+URZ+0x2a8b0], R86 ;  /* 0x02a8b056550085a7 */ /* 0x000e24000800007f */
[----:B0-----:R-:W-:Y:S05]  /*23660*/  @!P0 BRA `(.L_x_2796) ;  /* 0xfffffffc00f08947 */ /* 0x001fea000383ffff */
[----:B------:R-:W-:Y:S05]  /*23670*/  BRA `(.L_x_3073) ;  /* 0xfffffe7000547947 */ /* 0x000fea000383ffff */
.L_x_2814:
        /* <DEDUP_REMOVED lines=8> */
.L_x_3075:
[----:B------:R-:W-:Y:S05]  /*23700*/  BSYNC B1 ;  /* 0x0000000000017941 */ /* 0x000fea0003800000 */
.L_x_3074:
        /* <DEDUP_REMOVED lines=8> */
.L_x_3076:
[----:B------:R-:W-:Y:S02]  /*23790*/  IMAD.MOV.U32 R13, RZ, RZ, R8 ;  /* 0x000000ffff0d7224 */ /* 0x000fe400078e0008 */
[----:B------:R-:W-:-:S07]  /*237a0*/  IMAD.MOV.U32 R0, RZ, RZ, R14 ;  /* 0x000000ffff007224 */ /* 0x000fce00078e000e */
[----:B------:R-:W-:Y:S05]  /*237b0*/  WARPSYNC.COLLECTIVE R15, `(.L_x_3077) ;  /* 0x000000000f087348 */ /* 0x000fea0003c00000 */
[----:B------:R0:W1:Y:S02]  /*237c0*/  SHFL.IDX P6, R14, R13, R12, R11 ;  /* 0x0000000c0d0e7389 */ /* 0x00006400000c000b */
[----:B01----:R-:W-:Y:S01]  /*237d0*/  ENDCOLLECTIVE ;  /* 0x000000000000791b */ /* 0x003fe20003800000 */
.L_x_3077:
[----:B------:R-:W-:Y:S02]  /*237e0*/  IMAD.MOV.U32 R13, RZ, RZ, R4 ;  /* 0x000000ffff0d7224 */ /* 0x000fe400078e0004 */
[----:B------:R-:W-:-:S07]  /*237f0*/  IMAD.MOV.U32 R5, RZ, RZ, R14 ;  /* 0x000000ffff057224 */ /* 0x000fce00078e000e */
[----:B------:R-:W-:Y:S05]  /*23800*/  WARPSYNC.COLLECTIVE R15, `(.L_x_3078) ;  /* 0x000000000f087348 */ /* 0x000fea0003c00000 */
[----:B------:R0:W1:Y:S02]  /*23810*/  SHFL.IDX P6, R14, R13, R12, R11 ;  /* 0x0000000c0d0e7389 */ /* 0x00006400000c000b */
[----:B01----:R-:W-:Y:S01]  /*23820*/  ENDCOLLECTIVE ;  /* 0x000000000000791b */ /* 0x003fe20003800000 */
.L_x_3078:
[----:B------:R-:W-:Y:S05]  /*23830*/  BRA `(.L_x_3079) ;  /* 0xfffffe8000147947 */ /* 0x000fea000383ffff */
.L_x_2817:
        /* <DEDUP_REMOVED lines=8> */
.L_x_3081:
[----:B------:R-:W-:Y:S05]  /*238c0*/  BSYNC B1 ;  /* 0x0000000000017941 */ /* 0x000fea0003800000 */
.L_x_3080:
        /* <DEDUP_REMOVED lines=8> */
.L_x_3082:
[----:B------:R-:W-:Y:S02]  /*23950*/  IMAD.MOV.U32 R13, RZ, RZ, R8 ;  /* 0x000000ffff0d7224 */ /* 0x000fe400078e0008 */
[----:B------:R-:W-:-:S07]  /*23960*/  IMAD.MOV.U32 R0, RZ, RZ, R14 ;  /* 0x000000ffff007224 */ /* 0x000fce00078e000e */
[----:B------:R-:W-:Y:S05]  /*23970*/  WARPSYNC.COLLECTIVE R15, `(.L_x_3083) ;  /* 0x000000000f087348 */ /* 0x000fea0003c00000 */
[----:B------:R0:W1:Y:S02]  /*23980*/  SHFL.IDX P6, R14, R13, R12, R11 ;  /* 0x0000000c0d0e7389 */ /* 0x00006400000c000b */
[----:B01----:R-:W-:Y:S01]  /*23990*/  ENDCOLLECTIVE ;  /* 0x000000000000791b */ /* 0x003fe20003800000 */
.L_x_3083:
[----:B------:R-:W-:Y:S02]  /*239a0*/  IMAD.MOV.U32 R13, RZ, RZ, R4 ;  /* 0x000000ffff0d7224 */ /* 0x000fe400078e0004 */
[----:B------:R-:W-:-:S07]  /*239b0*/  IMAD.MOV.U32 R5, RZ, RZ, R14 ;  /* 0x000000ffff057224 */ /* 0x000fce00078e000e */
[----:B------:R-:W-:Y:S05]  /*239c0*/  WARPSYNC.COLLECTIVE R15, `(.L_x_3084) ;  /* 0x000000000f087348 */ /* 0x000fea0003c00000 */
[----:B------:R0:W1:Y:S02]  /*239d0*/  SHFL.IDX P6, R14, R13, R12, R11 ;  /* 0x0000000c0d0e7389 */ /* 0x00006400000c000b */
[----:B01----:R-:W-:Y:S01]  /*239e0*/  ENDCOLLECTIVE ;  /* 0x000000000000791b */ /* 0x003fe20003800000 */
.L_x_3084:
[----:B------:R-:W-:Y:S01]  /*239f0*/  IMAD.MOV.U32 R4, RZ, RZ, R14 ;  /* 0x000000ffff047224 */ /* 0x000fe200078e000e */
[----:B------:R-:W-:Y:S06]  /*23a00*/  BRA `(.L_x_3085) ;  /* 0xfffffe8400c87947 */ /* 0x000fec000383ffff */
.L_x_2821:
[----:B0-----:R0:W1:Y:S02]  /*23a10*/  SYNCS.PHASECHK.TRANS64.TRYWAIT P0, [R18+URZ+0x2a800], R5 ;  /* 0x02a80005120075a7 */ /* 0x001064000800017f */
[----:B-1----:R-:W-:Y:S05]  /*23a20*/  @!P0 NANOSLEEP.SYNCS 0x989680 ;  /* 0x009896800000895d */ /* 0x002fea0003900000 */
[----:B------:R-:W1:Y:S02]  /*23a30*/  @!P0 SYNCS.PHASECHK.TRANS64 P0, [R18+URZ+0x2a800], R5 ;  /* 0x02a80005120085a7 */ /* 0x000e64000800007f */
[----:B-1----:R-:W-:Y:S05]  /*23a40*/  @!P0 BRA `(.L_x_2821) ;  /* 0xfffffffc00f08947 */ /* 0x002fea000383ffff */
[----:B------:R-:W-:Y:S05]  /*23a50*/  BRA `(.L_x_3086) ;  /* 0xfffffe8c00f47947 */ /* 0x000fea000383ffff */
.L_x_2845:
        /* <DEDUP_REMOVED lines=8> */
.L_x_3088:
[----:B------:R-:W-:Y:S05]  /*23ae0*/  BSYNC B1 ;  /* 0x0000000000017941 */ /* 0x000fea0003800000 */
.L_x_3087:
        /* <DEDUP_REMOVED lines=8> */
.L_x_3089:
[----:B------:R-:W-:Y:S02]  /*23b70*/  IMAD.MOV.U32 R13, RZ, RZ, R21 ;  /* 0x000000ffff0d7224 */ /* 0x000fe400078e0015 */
[----:B------:R-:W-:-:S07]  /*23b80*/  IMAD.MOV.U32 R0, RZ, RZ, R14 ;  /* 0x000000ffff007224 */ /* 0x000fce00078e000e */
[----:B------:R-:W-:Y:S05]  /*23b90*/  WARPSYNC.COLLECTIVE R15, `(.L_x_3090) ;  /* 0x000000000f087348 */ /* 0x000fea0003c00000 */
[----:B------:R0:W1:Y:S02]  /*23ba0*/  SHFL.IDX P6, R14, R13, R12, R11 ;  /* 0x0000000c0d0e7389 */ /* 0x00006400000c000b */
[----:B01----:R-:W-:Y:S01]  /*23bb0*/  ENDCOLLECTIVE ;  /* 0x000000000000791b */ /* 0x003fe20003800000 */
.L_x_3090:
[----:B------:R-:W-:Y:S02]  /*23bc0*/  IMAD.MOV.U32 R13, RZ, RZ, R20 ;  /* 0x000000ffff0d7224 */ /* 0x000fe400078e0014 */
[----:B------:R-:W-:-:S07]  /*23bd0*/  IMAD.MOV.U32 R5, RZ, RZ, R14 ;  /* 0x000000ffff057224 */ /* 0x000fce00078e000e */
[----:B------:R-:W-:Y:S05]  /*23be0*/  WARPSYNC.COLLECTIVE R15, `(.L_x_3091) ;  /* 0x000000000f087348 */ /* 0x000fea0003c00000 */
[----:B------:R0:W1:Y:S02]  /*23bf0*/  SHFL.IDX P6, R14, R13, R12, R11 ;  /* 0x0000000c0d0e7389 */ /* 0x00006400000c000b */
[----:B01----:R-:W-:Y:S01]  /*23c00*/  ENDCOLLECTIVE ;  /* 0x000000000000791b */ /* 0x003fe20003800000 */
.L_x_3091:
[----:B------:R-:W-:Y:S05]  /*23c10*/  BRA `(.L_x_3092) ;  /* 0xfffffeb400887947 */ /* 0x000fea000383ffff */
.L_x_2848:
[----:B------:R-:W-:Y:S01]  /*23c20*/  BSSY B1, `(.L_x_3093) ;  /* 0x0000008000017945 */ /* 0x000fe20003800000 */
[----:B------:R-:W-:Y:S01]  /*23c30*/  IMAD.MOV.U32 R13, RZ, RZ, R7 ;  /* 0x000000ffff0d7224 */ /* 0x000fe200078e0007 */
[----:B------:R-:W-:Y:S01]  /*23c40*/  MOV R15, 0xffffffff ;  /* 0xffffffff000f7802 */ /* 0x000fe20000000f00 */
[----:B------:R-:W-:Y:S02]  /*23c50*/  IMAD.MOV.U32 R12, RZ, RZ, 0x1 ;  /* 0x00000001ff0c7424 */ /* 0x000fe400078e00ff */
[----:B------:R-:W-:-:S07]  /*23c60*/  IMAD.MOV.U32 R11, RZ, RZ, 0x1c1f ;  /* 0x00001c1fff0b7424 */ /* 0x000fce00078e00ff */
[----:B0---4-:R-:W-:Y:S05]  /*23c70*/  WARPSYNC.COLLECTIVE R15, `(.L_x_3094) ;  /* 0x000000000f087348 */ /* 0x011fea0003c00000 */
[----:B----4-:R1:W2:Y:S02]  /*23c80*/  SHFL.IDX P6, R14, R13, R12, R11 ;  /* 0x0000000c0d0e7389 */ /* 0x0102a400000c000b */
[----:B012---:R-:W-:Y:S01]  /*23c90*/  ENDCOLLECTIVE ;  /* 0x000000000000791b */ /* 0x007fe20003800000 */
.L_x_3094:
[----:B------:R-:W-:Y:S05]  /*23ca0*/  BSYNC B1 ;  /* 0x0000000000017941 */ /* 0x000fea0003800000 */
.L_x_3093:
        /* <DEDUP_REMOVED lines=8> */
.L_x_3095:
[----:B------:R-:W-:Y:S02]  /*23d30*/  IMAD.MOV.U32 R13, RZ, RZ, R21 ;  /* 0x000000ffff0d7224 */ /* 0x000fe400078e0015 */
[----:B------:R-:W-:-:S07]  /*23d40*/  IMAD.MOV.U32 R0, RZ, RZ, R14 ;  /* 0x000000ffff007224 */ /* 0x000fce00078e000e */
[----:B------:R-:W-:Y:S05]  /*23d50*/  WARPSYNC.COLLECTIVE R15, `(.L_x_3096) ;  /* 0x000000000f087348 */ /* 0x000fea0003c00000 */
[----:B------:R0:W1:Y:S02]  /*23d60*/  SHFL.IDX P6, R14, R13, R12, R11 ;  /* 0x0000000c0d0e7389 */ /* 0x00006400000c000b */
[----:B01----:R-:W-:Y:S01]  /*23d70*/  ENDCOLLECTIVE ;  /* 0x000000000000791b */ /* 0x003fe20003800000 */
.L_x_3096:
[----:B------:R-:W-:Y:S02]  /*23d80*/  IMAD.MOV.U32 R13, RZ, RZ, R20 ;  /* 0x000000ffff0d7224 */ /* 0x000fe400078e0014 */
[----:B------:R-:W-:-:S07]  /*23d90*/  IMAD.MOV.U32 R21, RZ, RZ, R14 ;  /* 0x000000ffff157224 */ /* 0x000fce00078e000e */
[----:B------:R-:W-:Y:S05]  /*23da0*/  WARPSYNC.COLLECTIVE R15, `(.L_x_3097) ;  /* 0x000000000f087348 */ /* 0x000fea0003c00000 */
[----:B------:R0:W1:Y:S02]  /*23db0*/  SHFL.IDX P6, R14, R13, R12, R11 ;  /* 0x0000000c0d0e7389 */ /* 0x00006400000c000b */
[----:B01----:R-:W-:Y:S01]  /*23dc0*/  ENDCOLLECTIVE ;  /* 0x000000000000791b */ /* 0x003fe20003800000 */
.L_x_3097:
[----:B------:R-:W-:Y:S01]  /*23dd0*/  IMAD.MOV.U32 R20, RZ, RZ, R14 ;  /* 0x000000ffff147224 */ /* 0x000fe200078e000e */
[----:B------:R-:W-:Y:S06]  /*23de0*/  BRA `(.L_x_3098) ;  /* 0xfffffeb800cc7947 */ /* 0x000fec000383ffff */
.L_x_2852:
[----:B0-----:R0:W1:Y:S02]  /*23df0*/  SYNCS.PHASECHK.TRANS64.TRYWAIT P0, [R18+URZ+0x2a800], R61 ;  /* 0x02a8003d120075a7 */ /* 0x001064000800017f */
[----:B-1----:R-:W-:Y:S05]  /*23e00*/  @!P0 NANOSLEEP.SYNCS 0x989680 ;  /* 0x009896800000895d */ /* 0x002fea0003900000 */
[----:B------:R-:W1:Y:S02]  /*23e10*/  @!P0 SYNCS.PHASECHK.TRANS64 P0, [R18+URZ+0x2a800], R61 ;  /* 0x02a8003d120085a7 */ /* 0x000e64000800007f */
[----:B-1----:R-:W-:Y:S05]  /*23e20*/  @!P0 BRA `(.L_x_2852) ;  /* 0xfffffffc00f08947 */ /* 0x002fea000383ffff */
[----:B------:R-:W-:Y:S05]  /*23e30*/  BRA `(.L_x_3099) ;  /* 0xfffffec0005c7947 */ /* 0x000fea000383ffff */
.L_x_2866:
[----:B-1----:R1:W3:Y:S02]  /*23e40*/  SYNCS.PHASECHK.TRANS64.TRYWAIT P1, [R0+URZ+0x2a830], R3 ;  /* 0x02a83003000075a7 */ /* 0x0022e4000802017f */
[----:B---3--:R-:W-:Y:S05]  /*23e50*/  @!P1 NANOSLEEP.SYNCS 0x989680 ;  /* 0x009896800000995d */ /* 0x008fea0003900000 */
[----:B------:R-:W3:Y:S02]  /*23e60*/  @!P1 SYNCS.PHASECHK.TRANS64 P1, [R0+URZ+0x2a830], R3 ;  /* 0x02a83003000095a7 */ /* 0x000ee4000802007f */
[----:B---3--:R-:W-:Y:S05]  /*23e70*/  @!P1 BRA `(.L_x_2866) ;  /* 0xfffffffc00f09947 */ /* 0x008fea000383ffff */
[----:B------:R-:W-:Y:S05]  /*23e80*/  BRA `(.L_x_2865) ;  /* 0xfffffee800bc7947 */ /* 0x000fea000383ffff */
.L_x_2874:
[----:B-1----:R1:W2:Y:S02]  /*23e90*/  SYNCS.PHASECHK.TRANS64.TRYWAIT P2, [R15+URZ+0x2a830], R4 ;  /* 0x02a830040f0075a7 */ /* 0x0022a4000804017f */
[----:B--2---:R-:W-:Y:S05]  /*23ea0*/  @!P2 NANOSLEEP.SYNCS 0x989680 ;  /* 0x009896800000a95d */ /* 0x004fea0003900000 */
[----:B------:R-:W2:Y:S02]  /*23eb0*/  @!P2 SYNCS.PHASECHK.TRANS64 P2, [R15+URZ+0x2a830], R4 ;  /* 0x02a830040f00a5a7 */ /* 0x000ea4000804007f */
[----:B--2---:R-:W-:Y:S05]  /*23ec0*/  @!P2 BRA `(.L_x_2874) ;  /* 0xfffffffc00f0a947 */ /* 0x004fea000383ffff */
[----:B------:R-:W-:Y:S05]  /*23ed0*/  BRA `(.L_x_2873) ;  /* 0xffffff0c006c7947 */ /* 0x000fea000383ffff */
.L_x_2879:
[----:B---3--:R3:W4:Y:S02]  /*23ee0*/  SYNCS.PHASECHK.TRANS64.TRYWAIT P2, [R10+URZ+0x2a850], R2 ;  /* 0x02a850020a0075a7 */ /* 0x008724000804017f */
[----:B----4-:R-:W-:Y:S05]  /*23ef0*/  @!P2 NANOSLEEP.SYNCS 0x989680 ;  /* 0x009896800000a95d */ /* 0x010fea0003900000 */
[----:B------:R-:W4:Y:S02]  /*23f00*/  @!P2 SYNCS.PHASECHK.TRANS64 P2, [R10+URZ+0x2a850], R2 ;  /* 0x02a850020a00a5a7 */ /* 0x000f24000804007f */
[----:B----4-:R-:W-:Y:S05]  /*23f10*/  @!P2 BRA `(.L_x_2879) ;  /* 0xfffffffc00f0a947 */ /* 0x010fea000383ffff */
[----:B------:R-:W-:Y:S05]  /*23f20*/  BRA `(.L_x_2878) ;  /* 0xffffff18005c7947 */ /* 0x000fea000383ffff */
.L_x_2889:
[----:B-1----:R1:W2:Y:S02]  /*23f30*/  SYNCS.PHASECHK.TRANS64.TRYWAIT P1, [R4+URZ+0x2a830], R11 ;  /* 0x02a8300b040075a7 */ /* 0x0022a4000802017f */
[----:B--2---:R-:W-:Y:S05]  /*23f40*/  @!P1 NANOSLEEP.SYNCS 0x989680 ;  /* 0x009896800000995d */ /* 0x004fea0003900000 */
[----:B------:R-:W2:Y:S02]  /*23f50*/  @!P1 SYNCS.PHASECHK.TRANS64 P1, [R4+URZ+0x2a830], R11 ;  /* 0x02a8300b040095a7 */ /* 0x000ea4000802007f */
[----:B--2---:R-:W-:Y:S05]  /*23f60*/  @!P1 BRA `(.L_x_2889) ;  /* 0xfffffffc00f09947 */ /* 0x004fea000383ffff */
[----:B------:R-:W-:Y:S05]  /*23f70*/  BRA `(.L_x_2888) ;  /* 0xffffff3400187947 */ /* 0x000fea000383ffff */
.L_x_2894:
[----:B-1----:R1:W2:Y:S02]  /*23f80*/  SYNCS.PHASECHK.TRANS64.TRYWAIT P1, [R10+URZ+0x2a850], R3 ;  /* 0x02a850030a0075a7 */ /* 0x0022a4000802017f */
[----:B--2---:R-:W-:Y:S05]  /*23f90*/  @!P1 NANOSLEEP.SYNCS 0x989680 ;  /* 0x009896800000995d */ /* 0x004fea0003900000 */
[----:B------:R-:W2:Y:S02]  /*23fa0*/  @!P1 SYNCS.PHASECHK.TRANS64 P1, [R10+URZ+0x2a850], R3 ;  /* 0x02a850030a0095a7 */ /* 0x000ea4000802007f */
[----:B--2---:R-:W-:Y:S05]  /*23fb0*/  @!P1 BRA `(.L_x_2894) ;  /* 0xfffffffc00f09947 */ /* 0x004fea000383ffff */
[----:B------:R-:W-:Y:S05]  /*23fc0*/  BRA `(.L_x_2893) ;  /* 0xffffff4000087947 */ /* 0x000fea000383ffff */
.L_x_2902:
[----:B-1----:R1:W2:Y:S02]  /*23fd0*/  SYNCS.PHASECHK.TRANS64.TRYWAIT P1, [R12+URZ+0x2a850], R5 ;  /* 0x02a850050c0075a7 */ /* 0x0022a4000802017f */
[----:B--2---:R-:W-:Y:S05]  /*23fe0*/  @!P1 NANOSLEEP.SYNCS 0x989680 ;  /* 0x009896800000995d */ /* 0x004fea0003900000 */
[----:B------:R-:W2:Y:S02]  /*23ff0*/  @!P1 SYNCS.PHASECHK.TRANS64 P1, [R12+URZ+0x2a850], R5 ;  /* 0x02a850050c0095a7 */ /* 0x000ea4000802007f */
[----:B--2---:R-:W-:Y:S05]  /*24000*/  @!P1 BRA `(.L_x_2902) ;  /* 0xfffffffc00f09947 */ /* 0x004fea000383ffff */
[----:B------:R-:W-:Y:S05]  /*24010*/  BRA `(.L_x_2901) ;  /* 0xffffff5400d47947 */ /* 0x000fea000383ffff */
.L_x_2939:
        /* <DEDUP_REMOVED lines=8> */
[----:B-1----:R-:W-:Y:S05]  /*240a0*/  WARPSYNC.COLLECTIVE R15, `(.L_x_3101) ;  /* 0x000000000f087348 */ /* 0x002fea0003c00000 */
[----:B------:R0:W2:Y:S02]  /*240b0*/  SHFL.IDX P6, R14, R13, R12, R11 ;  /* 0x0000000c0d0e7389 */ /* 0x0000a400000c000b */
[----:B012---:R-:W-:Y:S01]  /*240c0*/  ENDCOLLECTIVE ;  /* 0x000000000000791b */ /* 0x007fe20003800000 */
.L_x_3101:
[----:B------:R-:W-:Y:S05]  /*240d0*/  BSYNC B1 ;  /* 0x0000000000017941 */ /* 0x000fea0003800000 */
.L_x_3100:
[----:B------:R-:W-:Y:S05]  /*240e0*/  BRA `(.L_x_3102) ;  /* 0xffffff9000f47947 */ /* 0x000fea000383ffff */
.L_x_2941:
[----:B------:R-:W-:Y:S01]  /*240f0*/  BSSY B1, `(.L_x_3103) ;  /* 0x0000006000017945 */ /* 0x000fe20003800000 */
[----:B------:R-:W-:-:S07]  /*24100*/  IMAD.MOV.U32 R15, RZ, RZ, -0x1 ;  /* 0xffffffffff0f7424 */ /* 0x000fce00078e00ff */
[----:B01----:R-:W-:Y:S05]  /*24110*/  WARPSYNC.COLLECTIVE R15, `(.L_x_3104) ;  /* 0x000000000f0c7348 */ /* 0x003fea0003c00000 */
[----:B------:R-:W-:Y:S02]  /*24120*/  ELECT P6, UR62, PT ;  /* 0x00000000003e782f */ /* 0x000fe400038c0000 */
[----:B------:R-:W-:Y:S01]  /*24130*/  MOV R14, UR62 ;  /* 0x0000003e000e7c02 */ /* 0x000fe20008000f00 */
[----:B01----:R-:W-:Y:S10]  /*24140*/  ENDCOLLECTIVE ;  /* 0x000000000000791b */ /* 0x003ff40003800000 */
.L_x_3104:
[----:B------:R-:W-:Y:S05]  /*24150*/  BSYNC B1 ;  /* 0x0000000000017941 */ /* 0x000fea0003800000 */
.L_x_3103:
[----:B------:R-:W-:Y:S05]  /*24160*/  BRA `(.L_x_2940) ;  /* 0xffffff9000ec7947 */ /* 0x000fea000383ffff */
.L_x_2943:
[----:B0-----:R0:W2:Y:S02]  /*24170*/  SYNCS.PHASECHK.TRANS64.TRYWAIT P0, [R22+URZ+0x2a820], R7 ;  /* 0x02a82007160075a7 */ /* 0x0010a4000800017f */
[----:B--2---:R-:W-:Y:S05]  /*24180*/  @!P0 NANOSLEEP.SYNCS 0x989680 ;  /* 0x009896800000895d */ /* 0x004fea0003900000 */
[----:B------:R-:W2:Y:S02]  /*24190*/  @!P0 SYNCS.PHASECHK.TRANS64 P0, [R22+URZ+0x2a820], R7 ;  /* 0x02a82007160085a7 */ /* 0x000ea4000800007f */
[----:B--2---:R-:W-:Y:S05]  /*241a0*/  @!P0 BRA `(.L_x_2943) ;  /* 0xfffffffc00f08947 */ /* 0x004fea000383ffff */
[----:B------:R-:W-:Y:S05]  /*241b0*/  BRA `(.L_x_3105) ;  /* 0xffffff9000fc7947 */ /* 0x000fea000383ffff */
.L_x_2947:
[----:B-1----:R1:W2:Y:S02]  /*241c0*/  SYNCS.PHASECHK.TRANS64.TRYWAIT P0, [R11+URZ+0x2a8a0], R10 ;  /* 0x02a8a00a0b0075a7 */ /* 0x0022a4000800017f */
[----:B--2---:R-:W-:Y:S05]  /*241d0*/  @!P0 NANOSLEEP.SYNCS 0x989680 ;  /* 0x009896800000895d */ /* 0x004fea0003900000 */
[----:B------:R-:W2:Y:S02]  /*241e0*/  @!P0 SYNCS.PHASECHK.TRANS64 P0, [R11+URZ+0x2a8a0], R10 ;  /* 0x02a8a00a0b0085a7 */ /* 0x000ea4000800007f */
[----:B--2---:R-:W-:Y:S05]  /*241f0*/  @!P0 BRA `(.L_x_2947) ;  /* 0xfffffffc00f08947 */ /* 0x004fea000383ffff */
[----:B------:R-:W-:Y:S05]  /*24200*/  BRA `(.L_x_3106) ;  /* 0xffffff9400147947 */ /* 0x000fea000383ffff */
.L_x_2954:
[----:B0-----:R0:W2:Y:S02]  /*24210*/  SYNCS.PHASECHK.TRANS64.TRYWAIT P0, [R11+URZ+0x2a8c0], R10 ;  /* 0x02a8c00a0b0075a7 */ /* 0x0010a4000800017f */
[----:B--2---:R-:W-:Y:S05]  /*24220*/  @!P0 NANOSLEEP.SYNCS 0x989680 ;  /* 0x009896800000895d */ /* 0x004fea0003900000 */
[----:B------:R-:W2:Y:S02]  /*24230*/  @!P0 SYNCS.PHASECHK.TRANS64 P0, [R11+URZ+0x2a8c0], R10 ;  /* 0x02a8c00a0b0085a7 */ /* 0x000ea4000800007f */
[----:B--2---:R-:W-:Y:S05]  /*24240*/  @!P0 BRA `(.L_x_2954) ;  /* 0xfffffffc00f08947 */ /* 0x004fea000383ffff */
[----:B------:R-:W-:Y:S05]  /*24250*/  BRA `(.L_x_3107) ;  /* 0xffffff98000c7947 */ /* 0x000fea000383ffff */
.L_x_2962:
[----:B-1----:R1:W2:Y:S02]  /*24260*/  SYNCS.PHASECHK.TRANS64.TRYWAIT P1, [R10+URZ+0x2a8a0], R9 ;  /* 0x02a8a0090a0075a7 */ /* 0x0022a4000802017f */
[----:B--2---:R-:W-:Y:S05]  /*24270*/  @!P1 NANOSLEEP.SYNCS 0x989680 ;  /* 0x009896800000995d */ /* 0x004fea0003900000 */
[----:B------:R-:W2:Y:S02]  /*24280*/  @!P1 SYNCS.PHASECHK.TRANS64 P1, [R10+URZ+0x2a8a0], R9 ;  /* 0x02a8a0090a0095a7 */ /* 0x000ea4000802007f */
[----:B--2---:R-:W-:Y:S05]  /*24290*/  @!P1 BRA `(.L_x_2962) ;  /* 0xfffffffc00f09947 */ /* 0x004fea000383ffff */
[----:B------:R-:W-:Y:S05]  /*242a0*/  BRA `(.L_x_3108) ;  /* 0xffffff9c00087947 */ /* 0x000fea000383ffff */
.L_x_2969:
[----:B0-----:R0:W2:Y:S02]  /*242b0*/  SYNCS.PHASECHK.TRANS64.TRYWAIT P1, [R10+URZ+0x2a8c0], R9 ;  /* 0x02a8c0090a0075a7 */ /* 0x0010a4000802017f */
[----:B--2---:R-:W-:Y:S05]  /*242c0*/  @!P1 NANOSLEEP.SYNCS 0x989680 ;  /* 0x009896800000995d */ /* 0x004fea0003900000 */
[----:B------:R-:W2:Y:S02]  /*242d0*/  @!P1 SYNCS.PHASECHK.TRANS64 P1, [R10+URZ+0x2a8c0], R9 ;  /* 0x02a8c0090a0095a7 */ /* 0x000ea4000802007f */
[----:B--2---:R-:W-:Y:S05]  /*242e0*/  @!P1 BRA `(.L_x_2969) ;  /* 0xfffffffc00f09947 */ /* 0x004fea000383ffff */
[----:B------:R-:W-:Y:S05]  /*242f0*/  BRA `(.L_x_3109) ;  /* 0xffffff9c00fc7947 */ /* 0x000fea000383ffff */
.L_x_2983:
        /* <DEDUP_REMOVED lines=11> */
.L_x_3111:
[----:B------:R-:W-:Y:S05]  /*243b0*/  BSYNC B0 ;  /* 0x0000000000007941 */ /* 0x000fea0003800000 */
.L_x_3110:
[----:B------:R-:W-:Y:S05]  /*243c0*/  BRA `(.L_x_3112) ;  /* 0xffffffac003c7947 */ /* 0x000fea000383ffff */
.L_x_2986:
[----:B0-----:R0:W1:Y:S02]  /*243d0*/  SYNCS.PHASECHK.TRANS64.TRYWAIT P0, [R7+URZ+0x2a840], R2 ;  /* 0x02a84002070075a7 */ /* 0x001064000800017f */
[----:B-1----:R-:W-:Y:S05]  /*243e0*/  @!P0 NANOSLEEP.SYNCS 0x989680 ;  /* 0x009896800000895d */ /* 0x002fea0003900000 */
[----:B------:R-:W1:Y:S02]  /*243f0*/  @!P0 SYNCS.PHASECHK.TRANS64 P0, [R7+URZ+0x2a840], R2 ;  /* 0x02a84002070085a7 */ /* 0x000e64000800007f */
[----:B-1----:R-:W-:Y:S05]  /*24400*/  @!P0 BRA `(.L_x_2986) ;  /* 0xfffffffc00f08947 */ /* 0x002fea000383ffff */
[----:B------:R-:W-:Y:S05]  /*24410*/  BRA `(.L_x_3113) ;  /* 0xffffffac00987947 */ /* 0x000fea000383ffff */
.L_x_2987:
        /* <DEDUP_REMOVED lines=8> */
.L_x_3115:
[----:B------:R-:W-:Y:S05]  /*244a0*/  BSYNC B0 ;  /* 0x0000000000007941 */ /* 0x000fea0003800000 */
.L_x_3114:
        /* <DEDUP_REMOVED lines=9> */
.L_x_3116:
[----:B------:R-:W-:Y:S02]  /*24540*/  IMAD.MOV.U32 R13, RZ, RZ, R0 ;  /* 0x000000ffff0d7224 */ /* 0x000fe400078e0000 */
[----:B------:R-:W-:Y:S02]  /*24550*/  IMAD.MOV.U32 R12, RZ, RZ, 0x1 ;  /* 0x00000001ff0c7424 */ /* 0x000fe400078e00ff */
[----:B------:R-:W-:-:S07]  /*24560*/  IMAD.MOV.U32 R3, RZ, RZ, R14 ;  /* 0x000000ffff037224 */ /* 0x000fce00078e000e */
[----:B------:R-:W-:Y:S05]  /*24570*/  WARPSYNC.COLLECTIVE R15, `(.L_x_3117) ;  /* 0x000000000f087348 */ /* 0x000fea0003c00000 */
[----:B------:R0:W1:Y:S02]  /*24580*/  SHFL.IDX P6, R14, R13, R12, R11 ;  /* 0x0000000c0d0e7389 */ /* 0x00006400000c000b */
[----:B01----:R-:W-:Y:S01]  /*24590*/  ENDCOLLECTIVE ;  /* 0x000000000000791b */ /* 0x003fe20003800000 */
.L_x_3117:
        /* <DEDUP_REMOVED lines=17> */
.L_x_3118:
[----:B------:R-:W-:Y:S02]  /*246b0*/  @P1 IMAD R8, R5, 0x2, R22 ;  /* 0x0000000205081824 */ /* 0x000fe400078e0216 */
[----:B------:R-:W-:Y:S02]  /*246c0*/  IMAD.MOV.U32 R13, RZ, RZ, R0 ;  /* 0x000000ffff0d7224 */ /* 0x000fe400078e0000 */
[----:B------:R-:W-:Y:S01]  /*246d0*/  IMAD.MOV.U32 R12, RZ, RZ, 0x2 ;  /* 0x00000002ff0c7424 */ /* 0x000fe200078e00ff */
[----:B------:R-:W-:-:S07]  /*246e0*/  MOV R3, R14 ;  /* 0x0000000e00037202 */ /* 0x000fce0000000f00 */
[----:B------:R-:W-:Y:S05]  /*246f0*/  WARPSYNC.COLLECTIVE R15, `(.L_x_3119) ;  /* 0x000000000f087348 */ /* 0x000fea0003c00000 */
[----:B------:R0:W1:Y:S02]  /*24700*/  SHFL.IDX P6, R14, R13, R12, R11 ;  /* 0x0000000c0d0e7389 */ /* 0x00006400000c000b */
[----:B01----:R-:W-:Y:S01]  /*24710*/  ENDCOLLECTIVE ;  /* 0x000000000000791b */ /* 0x003fe20003800000 */
.L_x_3119:
        /* <DEDUP_REMOVED lines=17> */
.L_x_3120:
[----:B------:R-:W-:Y:S02]  /*24830*/  @P1 IMAD R8, R5, 0x2, R22 ;  /* 0x0000000205081824 */ /* 0x000fe400078e0216 */
[----:B------:R-:W-:Y:S02]  /*24840*/  IMAD.MOV.U32 R13, RZ, RZ, R0 ;  /* 0x000000ffff0d7224 */ /* 0x000fe400078e0000 */
[----:B------:R-:W-:Y:S02]  /*24850*/  IMAD.MOV.U32 R12, RZ, RZ, 0x3 ;  /* 0x00000003ff0c7424 */ /* 0x000fe400078e00ff */
[----:B------:R-:W-:-:S07]  /*24860*/  IMAD.MOV.U32 R3, RZ, RZ, R14 ;  /* 0x000000ffff037224 */ /* 0x000fce00078e000e */
[----:B------:R-:W-:Y:S05]  /*24870*/  WARPSYNC.COLLECTIVE R15, `(.L_x_3121) ;  /* 0x000000000f087348 */ /* 0x000fea0003c00000 */
[----:B------:R0:W1:Y:S02]  /*24880*/  SHFL.IDX P6, R14, R13, R12, R11 ;  /* 0x0000000c0d0e7389 */ /* 0x00006400000c000b */
[----:B01----:R-:W-:Y:S01]  /*24890*/  ENDCOLLECTIVE ;  /* 0x000000000000791b */ /* 0x003fe20003800000 */
.L_x_3121:
        /* <DEDUP_REMOVED lines=17> */
.L_x_3122:
[----:B------:R-:W-:Y:S02]  /*249b0*/  @P1 IMAD R8, R5, 0x2, R22 ;  /* 0x0000000205081824 */ /* 0x000fe400078e0216 */
[----:B------:R-:W-:Y:S02]  /*249c0*/  IMAD.MOV.U32 R13, RZ, RZ, R0 ;  /* 0x000000ffff0d7224 */ /* 0x000fe400078e0000 */
[----:B------:R-:W-:Y:S02]  /*249d0*/  IMAD.MOV.U32 R12, RZ, RZ, 0x4 ;  /* 0x00000004ff0c7424 */ /* 0x000fe400078e00ff */
[----:B------:R-:W-:-:S07]  /*249e0*/  IMAD.MOV.U32 R3, RZ, RZ, R14 ;  /* 0x000000ffff037224 */ /* 0x000fce00078e000e */
[----:B------:R-:W-:Y:S05]  /*249f0*/  WARPSYNC.COLLECTIVE R15, `(.L_x_3123) ;  /* 0x000000000f087348 */ /* 0x000fea0003c00000 */
[----:B------:R0:W1:Y:S02]  /*24a00*/  SHFL.IDX P6, R14, R13, R12, R11 ;  /* 0x0000000c0d0e7389 */ /* 0x00006400000c000b */
[----:B01----:R-:W-:Y:S01]  /*24a10*/  ENDCOLLECTIVE ;  /* 0x000000000000791b */ /* 0x003fe20003800000 */
.L_x_3123:
        /* <DEDUP_REMOVED lines=17> */
.L_x_3124:
[----:B------:R-:W-:Y:S02]  /*24b30*/  @P1 IMAD R8, R5, 0x2, R22 ;  /* 0x0000000205081824 */ /* 0x000fe400078e0216 */
[----:B------:R-:W-:Y:S02]  /*24b40*/  IMAD.MOV.U32 R13, RZ, RZ, R0 ;  /* 0x000000ffff0d7224 */ /* 0x000fe400078e0000 */
[----:B------:R-:W-:Y:S02]  /*24b50*/  IMAD.MOV.U32 R12, RZ, RZ, 0x5 ;  /* 0x00000005ff0c7424 */ /* 0x000fe400078e00ff */
[----:B------:R-:W-:-:S07]  /*24b60*/  IMAD.MOV.U32 R3, RZ, RZ, R14 ;  /* 0x000000ffff037224 */ /* 0x000fce00078e000e */
[----:B------:R-:W-:Y:S05]  /*24b70*/  WARPSYNC.COLLECTIVE R15, `(.L_x_3125) ;  /* 0x000000000f087348 */ /* 0x000fea0003c00000 */
[----:B------:R0:W1:Y:S02]  /*24b80*/  SHFL.IDX P6, R14, R13, R12, R11 ;  /* 0x0000000c0d0e7389 */ /* 0x00006400000c000b */
[----:B01----:R-:W-:Y:S01]  /*24b90*/  ENDCOLLECTIVE ;  /* 0x000000000000791b */ /* 0x003fe20003800000 */
.L_x_3125:
        /* <DEDUP_REMOVED lines=10> */
.L_x_3126:
        /* <DEDUP_REMOVED lines=8> */
.L_x_2992:
[----:B------:R-:W-:Y:S01]  /*24cc0*/  IMAD.MOV.U32 R13, RZ, RZ, R4 ;  /* 0x000000ffff0d7224 */ /* 0x000fe200078e0004 */
[----:B------:R-:W-:Y:S01]  /*24cd0*/  LEA R17, R17, R9, 0x7 ;  /* 0x0000000911117211 */ /* 0x000fe200078e38ff */
[----:B------:R-:W-:Y:S02]  /*24ce0*/  IMAD.MOV.U32 R12, RZ, RZ, RZ ;  /* 0x000000ffff0c7224 */ /* 0x000fe400078e00ff */
[----:B------:R-:W-:Y:S02]  /*24cf0*/  IMAD.MOV.U32 R11, RZ, RZ, 0x181f ;  /* 0x0000181fff0b7424 */ /* 0x000fe400078e00ff */
[----:B------:R-:W-:Y:S02]  /*24d00*/  IMAD.MOV.U32 R15, RZ, RZ, -0x1 ;  /* 0xffffffffff0f7424 */ /* 0x000fe400078e00ff */
[----:B-----5:R-:W-:-:S07]  /*24d10*/  IMAD R5, R10, R7, RZ ;  /* 0x000000070a057224 */ /* 0x020fce00078e02ff */
[----:B------:R-:W-:Y:S05]  /*24d20*/  WARPSYNC.COLLECTIVE R15, `(.L_x_3128) ;  /* 0x000000000f087348 */ /* 0x000fea0003c00000 */
[----:B------:R0:W1:Y:S02]  /*24d30*/  SHFL.IDX P6, R14, R13, R12, R11 ;  /* 0x0000000c0d0e7389 */ /* 0x00006400000c000b */
[----:B01----:R-:W-:Y:S01]  /*24d40*/  ENDCOLLECTIVE ;  /* 0x000000000000791b */ /* 0x003fe20003800000 */
.L_x_3128:
[----:B------:R-:W-:Y:S01]  /*24d50*/  ISETP.GE.AND P1, PT, R17, R5, PT ;  /* 0x000000051100720c */ /* 0x000fe20003f26270 */
[----:B------:R-:W-:Y:S02]  /*24d60*/  IMAD.MOV.U32 R13, RZ, RZ, R0 ;  /* 0x000000ffff0d7224 */ /* 0x000fe400078e0000 */
[----:B------:R-:W-:-:S10]  /*24d70*/  IMAD.MOV.U32 R2, RZ, RZ, R14 ;  /* 0x000000ffff027224 */ /* 0x000fd400078e000e */
[----:B------:R-:W-:Y:S05]  /*24d80*/  WARPSYNC.COLLECTIVE R15, `(.L_x_3129) ;  /* 0x000000000f087348 */ /* 0x000fea0003c00000 */
[----:B------:R0:W1:Y:S02]  /*24d90*/  SHFL.IDX P6, R14, R13, R12, R11 ;  /* 0x0000000c0d0e7389 */ /* 0x00006400000c000b */
[----:B01----:R-:W-:Y:S01]  /*24da0*/  ENDCOLLECTIVE ;  /* 0x000000000000791b */ /* 0x003fe20003800000 */
.L_x_3129:
[----:B------:R-:W-:Y:S02]  /*24db0*/  IMAD.MOV.U32 R13, RZ, RZ, R4 ;  /* 0x000000ffff0d7224 */ /* 0x000fe400078e0004 */
[----:B------:R-:W-:Y:S02]  /*24dc0*/  IMAD.MOV.U32 R12, RZ, RZ, 0x1 ;  /* 0x00000001ff0c7424 */ /* 0x000fe400078e00ff */
[----:B------:R-:W-:-:S07]  /*24dd0*/  IMAD.MOV.U32 R3, RZ, RZ, R14 ;  /* 0x000000ffff037224 */ /* 0x000fce00078e000e */
[----:B------:R-:W-:Y:S05]  /*24de0*/  WARPSYNC.COLLECTIVE R15, `(.L_x_3130) ;  /* 0x000000000f087348 */ /* 0x000fea0003c00000 */
[----:B------:R0:W1:Y:S02]  /*24df0*/  SHFL.IDX P6, R14, R13, R12, R11 ;  /* 0x0000000c0d0e7389 */ /* 0x00006400000c000b */
[----:B01----:R-:W-:Y:S01]  /*24e00*/  ENDCOLLECTIVE ;  /* 0x000000000000791b */ /* 0x003fe20003800000 */
.L_x_3130:
[----:B------:R-:W-:-:S05]  /*24e10*/  @!P1 LEA R6, P4, R8, R3, 0x1 ;  /* 0x0000000308069211 */ /* 0x000fca00078808ff */
[----:B------:R-:W-:Y:S02]  /*24e20*/  @!P1 IMAD.X R3, RZ, RZ, R2, P4 ;  /* 0x000000ffff039224 */ /* 0x000fe400020e0602 */
        /* <DEDUP_REMOVED lines=14> */
.L_x_3131:
[----:B------:R-:W-:Y:S02]  /*24f10*/  IMAD.MOV.U32 R13, RZ, RZ, R4 ;  /* 0x000000ffff0d7224 */ /* 0x000fe400078e0004 */
[----:B------:R-:W-:Y:S02]  /*24f20*/  IMAD.MOV.U32 R12, RZ, RZ, 0x2 ;  /* 0x00000002ff0c7424 */ /* 0x000fe400078e00ff */
[----:B------:R-:W-:-:S07]  /*24f30*/  IMAD.MOV.U32 R3, RZ, RZ, R14 ;  /* 0x000000ffff037224 */ /* 0x000fce00078e000e */
[----:B------:R-:W-:Y:S05]  /*24f40*/  WARPSYNC.COLLECTIVE R15, `(.L_x_3132) ;  /* 0x000000000f087348 */ /* 0x000fea0003c00000 */
[----:B------:R0:W1:Y:S02]  /*24f50*/  SHFL.IDX P6, R14, R13, R12, R11 ;  /* 0x0000000c0d0e7389 */ /* 0x00006400000c000b */
[----:B01----:R-:W-:Y:S01]  /*24f60*/  ENDCOLLECTIVE ;  /* 0x000000000000791b */ /* 0x003fe20003800000 */
.L_x_3132:
        /* <DEDUP_REMOVED lines=17> */
.L_x_3133:
[----:B------:R-:W-:Y:S02]  /*25080*/  IMAD.MOV.U32 R13, RZ, RZ, R4 ;  /* 0x000000ffff0d7224 */ /* 0x000fe400078e0004 */
[----:B------:R-:W-:Y:S02]  /*25090*/  IMAD.MOV.U32 R12, RZ, RZ, 0x3 ;  /* 0x00000003ff0c7424 */ /* 0x000fe400078e00ff */
[----:B------:R-:W-:-:S07]  /*250a0*/  IMAD.MOV.U32 R3, RZ, RZ, R14 ;  /* 0x000000ffff037224 */ /* 0x000fce00078e000e */
[----:B------:R-:W-:Y:S05]  /*250b0*/  WARPSYNC.COLLECTIVE R15, `(.L_x_3134) ;  /* 0x000000000f087348 */ /* 0x000fea0003c00000 */
[----:B------:R0:W1:Y:S02]  /*250c0*/  SHFL.IDX P6, R14, R13, R12, R11 ;  /* 0x0000000c0d0e7389 */ /* 0x00006400000c000b */
[----:B01----:R-:W-:Y:S01]  /*250d0*/  ENDCOLLECTIVE ;  /* 0x000000000000791b */ /* 0x003fe20003800000 */
.L_x_3134:
        /* <DEDUP_REMOVED lines=17> */
.L_x_3135:
[----:B------:R-:W-:Y:S02]  /*251f0*/  IMAD.MOV.U32 R13, RZ, RZ, R4 ;  /* 0x000000ffff0d7224 */ /* 0x000fe400078e0004 */
[----:B------:R-:W-:Y:S02]  /*25200*/  IMAD.MOV.U32 R12, RZ, RZ, 0x4 ;  /* 0x00000004ff0c7424 */ /* 0x000fe400078e00ff */
[----:B------:R-:W-:-:S07]  /*25210*/  IMAD.MOV.U32 R3, RZ, RZ, R14 ;  /* 0x000000ffff037224 */ /* 0x000fce00078e000e */
[----:B------:R-:W-:Y:S05]  /*25220*/  WARPSYNC.COLLECTIVE R15, `(.L_x_3136) ;  /* 0x000000000f087348 */ /* 0x000fea0003c00000 */
[----:B------:R0:W1:Y:S02]  /*25230*/  SHFL.IDX P6, R14, R13, R12, R11 ;  /* 0x0000000c0d0e7389 */ /* 0x00006400000c000b */
[----:B01----:R-:W-:Y:S01]  /*25240*/  ENDCOLLECTIVE ;  /* 0x000000000000791b */ /* 0x003fe20003800000 */
.L_x_3136:
        /* <DEDUP_REMOVED lines=17> */
.L_x_3137:
[----:B------:R-:W-:Y:S02]  /*25360*/  IMAD.MOV.U32 R13, RZ, RZ, R4 ;  /* 0x000000ffff0d7224 */ /* 0x000fe400078e0004 */
[----:B------:R-:W-:Y:S02]  /*25370*/  IMAD.MOV.U32 R12, RZ, RZ, 0x5 ;  /* 0x00000005ff0c7424 */ /* 0x000fe400078e00ff */
[----:B------:R-:W-:-:S07]  /*25380*/  IMAD.MOV.U32 R3, RZ, RZ, R14 ;  /* 0x000000ffff037224 */ /* 0x000fce00078e000e */
[----:B------:R-:W-:Y:S05]  /*25390*/  WARPSYNC.COLLECTIVE R15, `(.L_x_3138) ;  /* 0x000000000f087348 */ /* 0x000fea0003c00000 */
[----:B------:R0:W1:Y:S02]  /*253a0*/  SHFL.IDX P6, R14, R13, R12, R11 ;  /* 0x0000000c0d0e7389 */ /* 0x00006400000c000b */
[----:B01----:R-:W-:Y:S01]  /*253b0*/  ENDCOLLECTIVE ;  /* 0x000000000000791b */ /* 0x003fe20003800000 */
.L_x_3138:
[----:B------:R-:W-:-:S04]  /*253c0*/  @!P1 LEA R6, P4, R8, R3, 0x1 ;  /* 0x0000000308069211 */ /* 0x000fc800078808ff */
[----:B------:R-:W-:Y:S01]  /*253d0*/  @!P1 IADD3.X R7, RZ, R2, RZ, P4, !PT ;  /* 0x00000002ff079210 */ /* 0x000fe200027fe4ff */
[----:B------:R-:W-:Y:S02]  /*253e0*/  @!P1 IMAD.MOV.U32 R2, RZ, RZ, R6 ;  /* 0x000000ffff029224 */ /* 0x000fe400078e0006 */
[----:B------:R-:W-:Y:S02]  /*253f0*/  VIADD R6, R17, 0x50 ;  /* 0x0000005011067836 */ /* 0x000fe40000000000 */
        /* <DEDUP_REMOVED lines=13> */
.L_x_3139:
[----:B------:R-:W-:Y:S02]  /*254d0*/  IMAD.MOV.U32 R13, RZ, RZ, R4 ;  /* 0x000000ffff0d7224 */ /* 0x000fe400078e0004 */
[----:B------:R-:W-:Y:S02]  /*254e0*/  IMAD.MOV.U32 R12, RZ, RZ, 0x6 ;  /* 0x00000006ff0c7424 */ /* 0x000fe400078e00ff */
[----:B------:R-:W-:-:S07]  /*254f0*/  IMAD.MOV.U32 R3, RZ, RZ, R14 ;  /* 0x000000ffff037224 */ /* 0x000fce00078e000e */
[----:B------:R-:W-:Y:S05]  /*25500*/  WARPSYNC.COLLECTIVE R15, `(.L_x_3140) ;  /* 0x000000000f087348 */ /* 0x000fea0003c00000 */
[----:B------:R0:W1:Y:S02]  /*25510*/  SHFL.IDX P6, R14, R13, R12, R11 ;  /* 0x0000000c0d0e7389 */ /* 0x00006400000c000b */
[----:B01----:R-:W-:Y:S01]  /*25520*/  ENDCOLLECTIVE ;  /* 0x000000000000791b */ /* 0x003fe20003800000 */
.L_x_3140:
        /* <DEDUP_REMOVED lines=17> */
.L_x_3141:
[----:B------:R-:W-:Y:S02]  /*25640*/  IMAD.MOV.U32 R13, RZ, RZ, R4 ;  /* 0x000000ffff0d7224 */ /* 0x000fe400078e0004 */
[----:B------:R-:W-:Y:S02]  /*25650*/  IMAD.MOV.U32 R12, RZ, RZ, 0x7 ;  /* 0x00000007ff0c7424 */ /* 0x000fe400078e00ff */
[----:B------:R-:W-:-:S07]  /*25660*/  IMAD.MOV.U32 R3, RZ, RZ, R14 ;  /* 0x000000ffff037224 */ /* 0x000fce00078e000e */
[----:B------:R-:W-:Y:S05]  /*25670*/  WARPSYNC.COLLECTIVE R15, `(.L_x_3142) ;  /* 0x000000000f087348 */ /* 0x000fea0003c00000 */
[----:B------:R0:W1:Y:S02]  /*25680*/  SHFL.IDX P6, R14, R13, R12, R11 ;  /* 0x0000000c0d0e7389 */ /* 0x00006400000c000b */
[----:B01----:R-:W-:Y:S01]  /*25690*/  ENDCOLLECTIVE ;  /* 0x000000000000791b */ /* 0x003fe20003800000 */
.L_x_3142:
        /* <DEDUP_REMOVED lines=15> */
.L_x_3143:
[----:B------:R-:W-:Y:S05]  /*25790*/  BRA `(.L_x_3144) ;  /* 0xffffffac00607947 */ /* 0x000fea000383ffff */
.L_x_2997:
[----:B0-----:R0:W1:Y:S02]  /*257a0*/  SYNCS.PHASECHK.TRANS64.TRYWAIT P0, [R22+URZ+0x2a820], R3 ;  /* 0x02a82003160075a7 */ /* 0x001064000800017f */
[----:B-1----:R-:W-:Y:S05]  /*257b0*/  @!P0 NANOSLEEP.SYNCS 0x989680 ;  /* 0x009896800000895d */ /* 0x002fea0003900000 */
[----:B------:R-:W1:Y:S02]  /*257c0*/  @!P0 SYNCS.PHASECHK.TRANS64 P0, [R22+URZ+0x2a820], R3 ;  /* 0x02a82003160085a7 */ /* 0x000e64000800007f */
[----:B-1----:R-:W-:Y:S05]  /*257d0*/  @!P0 BRA `(.L_x_2997) ;  /* 0xfffffffc00f08947 */ /* 0x002fea000383ffff */
[----:B------:R-:W-:Y:S05]  /*257e0*/  BRA `(.L_x_3145) ;  /* 0xffffffac00d07947 */ /* 0x000fea000383ffff */
.L_x_3002:
[----:B0-----:R0:W1:Y:S02]  /*257f0*/  SYNCS.PHASECHK.TRANS64.TRYWAIT P0, [R5+URZ+0x2a840], R0 ;  /* 0x02a84000050075a7 */ /* 0x001064000800017f */
[----:B-1----:R-:W-:Y:S05]  /*25800*/  @!P0 NANOSLEEP.SYNCS 0x989680 ;  /* 0x009896800000895d */ /* 0x002fea0003900000 */
[----:B------:R-:W1:Y:S02]  /*25810*/  @!P0 SYNCS.PHASECHK.TRANS64 P0, [R5+URZ+0x2a840], R0 ;  /* 0x02a84000050085a7 */ /* 0x000e64000800007f */
[----:B-1----:R-:W-:Y:S05]  /*25820*/  @!P0 BRA `(.L_x_3002) ;  /* 0xfffffffc00f08947 */ /* 0x002fea000383ffff */
[----:B------:R-:W-:Y:S05]  /*25830*/  BRA `(.L_x_3146) ;  /* 0xffffffb000987947 */ /* 0x000fea000383ffff */
.L_x_3003:
        /* <DEDUP_REMOVED lines=8> */
.L_x_3148:
[----:B------:R-:W-:Y:S05]  /*258c0*/  BSYNC B1 ;  /* 0x0000000000017941 */ /* 0x000fea0003800000 */
.L_x_3147:
        /* <DEDUP_REMOVED lines=10> */
.L_x_3149:
        /* <DEDUP_REMOVED lines=8> */
.L_x_3150:
        /* <DEDUP_REMOVED lines=14> */
.L_x_3151:
[----:B------:R-:W-:Y:S02]  /*25ad0*/  IMAD.MOV.U32 R13, RZ, RZ, R8 ;  /* 0x000000ffff0d7224 */ /* 0x000fe400078e0008 */
[----:B------:R-:W-:Y:S02]  /*25ae0*/  IMAD.MOV.U32 R12, RZ, RZ, 0x2 ;  /* 0x00000002ff0c7424 */ /* 0x000fe400078e00ff */
[----:B------:R-:W-:-:S07]  /*25af0*/  IMAD.MOV.U32 R2, RZ, RZ, R14 ;  /* 0x000000ffff027224 */ /* 0x000fce00078e000e */
[----:B------:R-:W-:Y:S05]  /*25b00*/  WARPSYNC.COLLECTIVE R15, `(.L_x_3152) ;  /* 0x000000000f087348 */ /* 0x000fea0003c00000 */
[----:B------:R0:W1:Y:S02]  /*25b10*/  SHFL.IDX P6, R14, R13, R12, R11 ;  /* 0x0000000c0d0e7389 */ /* 0x00006400000c000b */
[----:B01----:R-:W-:Y:S01]  /*25b20*/  ENDCOLLECTIVE ;  /* 0x000000000000791b */ /* 0x003fe20003800000 */
.L_x_3152:
        /* <DEDUP_REMOVED lines=13> */
.L_x_3153:
[----:B------:R-:W-:Y:S02]  /*25c00*/  IMAD.MOV.U32 R13, RZ, RZ, R8 ;  /* 0x000000ffff0d7224 */ /* 0x000fe400078e0008 */
[----:B------:R-:W-:Y:S02]  /*25c10*/  IMAD.MOV.U32 R12, RZ, RZ, 0x3 ;  /* 0x00000003ff0c7424 */ /* 0x000fe400078e00ff */
[----:B------:R-:W-:-:S07]  /*25c20*/  IMAD.MOV.U32 R2, RZ, RZ, R14 ;  /* 0x000000ffff027224 */ /* 0x000fce00078e000e */
[----:B------:R-:W-:Y:S05]  /*25c30*/  WARPSYNC.COLLECTIVE R15, `(.L_x_3154) ;  /* 0x000000000f087348 */ /* 0x000fea0003c00000 */
[----:B------:R0:W1:Y:S02]  /*25c40*/  SHFL.IDX P6, R14, R13, R12, R11 ;  /* 0x0000000c0d0e7389 */ /* 0x00006400000c000b */
[----:B01----:R-:W-:Y:S01]  /*25c50*/  ENDCOLLECTIVE ;  /* 0x000000000000791b */ /* 0x003fe20003800000 */
.L_x_3154:
        /* <DEDUP_REMOVED lines=13> */
.L_x_3155:
[----:B------:R-:W-:Y:S02]  /*25d30*/  IMAD.MOV.U32 R13, RZ, RZ, R8 ;  /* 0x000000ffff0d7224 */ /* 0x000fe400078e0008 */
[----:B------:R-:W-:Y:S02]  /*25d40*/  IMAD.MOV.U32 R12, RZ, RZ, 0x4 ;  /* 0x00000004ff0c7424 */ /* 0x000fe400078e00ff */
[----:B------:R-:W-:-:S07]  /*25d50*/  IMAD.MOV.U32 R2, RZ, RZ, R14 ;  /* 0x000000ffff027224 */ /* 0x000fce00078e000e */
[----:B------:R-:W-:Y:S05]  /*25d60*/  WARPSYNC.COLLECTIVE R15, `(.L_x_3156) ;  /* 0x000000000f087348 */ /* 0x000fea0003c00000 */
[----:B------:R0:W1:Y:S02]  /*25d70*/  SHFL.IDX P6, R14, R13, R12, R11 ;  /* 0x0000000c0d0e7389 */ /* 0x00006400000c000b */
[----:B01----:R-:W-:Y:S01]  /*25d80*/  ENDCOLLECTIVE ;  /* 0x000000000000791b */ /* 0x003fe20003800000 */
.L_x_3156:
        /* <DEDUP_REMOVED lines=13> */
.L_x_3157:
[----:B------:R-:W-:Y:S02]  /*25e60*/  IMAD.MOV.U32 R13, RZ, RZ, R8 ;  /* 0x000000ffff0d7224 */ /* 0x000fe400078e0008 */
[----:B------:R-:W-:Y:S02]  /*25e70*/  IMAD.MOV.U32 R12, RZ, RZ, 0x5 ;  /* 0x00000005ff0c7424 */ /* 0x000fe400078e00ff */
[----:B------:R-:W-:-:S07]  /*25e80*/  IMAD.MOV.U32 R2, RZ, RZ, R14 ;  /* 0x000000ffff027224 */ /* 0x000fce00078e000e */
[----:B------:R-:W-:Y:S05]  /*25e90*/  WARPSYNC.COLLECTIVE R15, `(.L_x_3158) ;  /* 0x000000000f087348 */ /* 0x000fea0003c00000 */
[----:B------:R0:W1:Y:S02]  /*25ea0*/  SHFL.IDX P6, R14, R13, R12, R11 ;  /* 0x0000000c0d0e7389 */ /* 0x00006400000c000b */
[----:B01----:R-:W-:Y:S01]  /*25eb0*/  ENDCOLLECTIVE ;  /* 0x000000000000791b */ /* 0x003fe20003800000 */
.L_x_3158:
        /* <DEDUP_REMOVED lines=13> */
.L_x_3159:
[----:B------:R-:W-:Y:S01]  /*25f90*/  IMAD.MOV.U32 R2, RZ, RZ, R14 ;  /* 0x000000ffff027224 */ /* 0x000fe200078e000e */
[----:B------:R-:W-:Y:S06]  /*25fa0*/  BRA `(.L_x_3160) ;  /* 0xffffffac00d07947 */ /* 0x000fec000383ffff */
.L_x_3008:
[----:B-1----:R1:W2:Y:S02]  /*25fb0*/  SYNCS.PHASECHK.TRANS64.TRYWAIT P0, [R5+URZ+0x2a860], R2 ;  /* 0x02a86002050075a7 */ /* 0x0022a4000800017f */
[----:B--2---:R-:W-:Y:S05]  /*25fc0*/  @!P0 NANOSLEEP.SYNCS 0x989680 ;  /* 0x009896800000895d */ /* 0x004fea0003900000 */
[----:B------:R-:W2:Y:S02]  /*25fd0*/  @!P0 SYNCS.PHASECHK.TRANS64 P0, [R5+URZ+0x2a860], R2 ;  /* 0x02a86002050085a7 */ /* 0x000ea4000800007f */
[----:B--2---:R-:W-:Y:S05]  /*25fe0*/  @!P0 BRA `(.L_x_3008) ;  /* 0xfffffffc00f08947 */ /* 0x004fea000383ffff */
[----:B------:R-:W-:Y:S05]  /*25ff0*/  BRA `(.L_x_3161) ;  /* 0xffffffb0002c7947 */ /* 0x000fea000383ffff */
.L_x_3009:
        /* <DEDUP_REMOVED lines=8> */
.L_x_3163:
[----:B------:R-:W-:Y:S05]  /*26080*/  BSYNC B1 ;  /* 0x0000000000017941 */ /* 0x000fea0003800000 */
.L_x_3162:
[----:B------:R-:W-:Y:S01]  /*26090*/  IMAD.MOV.U32 R13, RZ, RZ, R24 ;  /* 0x000000ffff0d7224 */ /* 0x000fe200078e0018 */
[----:B------:R-:W-:Y:S01]  /*260a0*/  MOV R3, R14 ;  /* 0x0000000e00037202 */ /* 0x000fe20000000f00 */
[----:B------:R-:W-:Y:S02]  /*260b0*/  IMAD.MOV.U32 R12, RZ, RZ, RZ ;  /* 0x000000ffff0c7224 */ /* 0x000fe400078e00ff */
[----:B------:R-:W-:Y:S02]  /*260c0*/  IMAD.MOV.U32 R11, RZ, RZ, 0x181f ;  /* 0x0000181fff0b7424 */ /* 0x000fe400078e00ff */
[----:B------:R-:W-:Y:S02]  /*260d0*/  IMAD.MOV.U32 R15, RZ, RZ, -0x1 ;  /* 0xffffffffff0f7424 */ /* 0x000fe400078e00ff */
[----:B------:R-:W-:-:S07]  /*260e0*/  IMAD R4, R4, 0x2, R22 ;  /* 0x0000000204047824 */ /* 0x000fce00078e0216 */
[----:B------:R-:W-:Y:S05]  /*260f0*/  WARPSYNC.COLLECTIVE R15, `(.L_x_3164) ;  /* 0x000000000f087348 */ /* 0x000fea0003c00000 */
[----:B------:R0:W1:Y:S02]  /*26100*/  SHFL.IDX P6, R14, R13, R12, R11 ;  /* 0x0000000c0d0e7389 */ /* 0x00006400000c000b */
[----:B01----:R-:W-:Y:S01]  /*26110*/  ENDCOLLECTIVE ;  /* 0x000000000000791b */ /* 0x003fe20003800000 */
.L_x_3164:
[----:B------:R-:W-:Y:S02]  /*26120*/  IMAD.MOV.U32 R13, RZ, RZ, R25 ;  /* 0x000000ffff0d7224 */ /* 0x000fe400078e0019 */
[----:B------:R-:W-:Y:S02]  /*26130*/  IMAD.MOV.U32 R12, RZ, RZ, 0x1 ;  /* 0x00000001ff0c7424 */ /* 0x000fe400078e00ff */
[----:B------:R-:W-:-:S07]  /*26140*/  IMAD.MOV.U32 R2, RZ, RZ, R14 ;  /* 0x000000ffff027224 */ /* 0x000fce00078e000e */
[----:B------:R-:W-:Y:S05]  /*26150*/  WARPSYNC.COLLECTIVE R15, `(.L_x_3165) ;  /* 0x000000000f087348 */ /* 0x000fea0003c00000 */
[----:B------:R0:W1:Y:S02]  /*26160*/  SHFL.IDX P6, R14, R13, R12, R11 ;  /* 0x0000000c0d0e7389 */ /* 0x00006400000c000b */
[----:B01----:R-:W-:Y:S01]  /*26170*/  ENDCOLLECTIVE ;  /* 0x000000000000791b */ /* 0x003fe20003800000 */
.L_x_3165:
        /* <DEDUP_REMOVED lines=15> */
.L_x_3166:
[----:B------:R-:W-:Y:S02]  /*26270*/  IMAD.MOV.U32 R13, RZ, RZ, R25 ;  /* 0x000000ffff0d7224 */ /* 0x000fe400078e0019 */
[----:B------:R-:W-:Y:S02]  /*26280*/  IMAD.MOV.U32 R12, RZ, RZ, 0x2 ;  /* 0x00000002ff0c7424 */ /* 0x000fe400078e00ff */
[----:B------:R-:W-:-:S07]  /*26290*/  IMAD.MOV.U32 R2, RZ, RZ, R14 ;  /* 0x000000ffff027224 */ /* 0x000fce00078e000e */
[----:B------:R-:W-:Y:S05]  /*262a0*/  WARPSYNC.COLLECTIVE R15, `(.L_x_3167) ;  /* 0x000000000f087348 */ /* 0x000fea0003c00000 */
[----:B------:R0:W1:Y:S02]  /*262b0*/  SHFL.IDX P6, R14, R13, R12, R11 ;  /* 0x0000000c0d0e7389 */ /* 0x00006400000c000b */
[----:B01----:R-:W-:Y:S01]  /*262c0*/  ENDCOLLECTIVE ;  /* 0x000000000000791b */ /* 0x003fe20003800000 */
.L_x_3167:
        /* <DEDUP_REMOVED lines=14> */
.L_x_3168:
[----:B------:R-:W-:Y:S02]  /*263b0*/  IMAD.MOV.U32 R13, RZ, RZ, R25 ;  /* 0x000000ffff0d7224 */ /* 0x000fe400078e0019 */
[----:B------:R-:W-:Y:S02]  /*263c0*/  IMAD.MOV.U32 R12, RZ, RZ, 0x3 ;  /* 0x00000003ff0c7424 */ /* 0x000fe400078e00ff */
[----:B------:R-:W-:-:S07]  /*263d0*/  IMAD.MOV.U32 R2, RZ, RZ, R14 ;  /* 0x000000ffff027224 */ /* 0x000fce00078e000e */
[----:B------:R-:W-:Y:S05]  /*263e0*/  WARPSYNC.COLLECTIVE R15, `(.L_x_3169) ;  /* 0x000000000f087348 */ /* 0x000fea0003c00000 */
[----:B------:R0:W1:Y:S02]  /*263f0*/  SHFL.IDX P6, R14, R13, R12, R11 ;  /* 0x0000000c0d0e7389 */ /* 0x00006400000c000b */
[----:B01----:R-:W-:Y:S01]  /*26400*/  ENDCOLLECTIVE ;  /* 0x000000000000791b */ /* 0x003fe20003800000 */
.L_x_3169:
        /* <DEDUP_REMOVED lines=14> */
.L_x_3170:
[----:B------:R-:W-:Y:S02]  /*264f0*/  IMAD.MOV.U32 R13, RZ, RZ, R25 ;  /* 0x000000ffff0d7224 */ /* 0x000fe400078e0019 */
[----:B------:R-:W-:Y:S02]  /*26500*/  IMAD.MOV.U32 R12, RZ, RZ, 0x4 ;  /* 0x00000004ff0c7424 */ /* 0x000fe400078e00ff */
[----:B------:R-:W-:-:S07]  /*26510*/  IMAD.MOV.U32 R2, RZ, RZ, R14 ;  /* 0x000000ffff027224 */ /* 0x000fce00078e000e */
[----:B------:R-:W-:Y:S05]  /*26520*/  WARPSYNC.COLLECTIVE R15, `(.L_x_3171) ;  /* 0x000000000f087348 */ /* 0x000fea0003c00000 */
[----:B------:R0:W1:Y:S02]  /*26530*/  SHFL.IDX P6, R14, R13, R12, R11 ;  /* 0x0000000c0d0e7389 */ /* 0x00006400000c000b */
[----:B01----:R-:W-:Y:S01]  /*26540*/  ENDCOLLECTIVE ;  /* 0x000000000000791b */ /* 0x003fe20003800000 */
.L_x_3171:
        /* <DEDUP_REMOVED lines=14> */
.L_x_3172:
[----:B------:R-:W-:Y:S02]  /*26630*/  IMAD.MOV.U32 R13, RZ, RZ, R25 ;  /* 0x000000ffff0d7224 */ /* 0x000fe400078e0019 */
[----:B------:R-:W-:Y:S02]  /*26640*/  IMAD.MOV.U32 R12, RZ, RZ, 0x5 ;  /* 0x00000005ff0c7424 */ /* 0x000fe400078e00ff */
[----:B------:R-:W-:-:S07]  /*26650*/  IMAD.MOV.U32 R2, RZ, RZ, R14 ;  /* 0x000000ffff027224 */ /* 0x000fce00078e000e */
[----:B------:R-:W-:Y:S05]  /*26660*/  WARPSYNC.COLLECTIVE R15, `(.L_x_3173) ;  /* 0x000000000f087348 */ /* 0x000fea0003c00000 */
[----:B------:R0:W1:Y:S02]  /*26670*/  SHFL.IDX P6, R14, R13, R12, R11 ;  /* 0x0000000c0d0e7389 */ /* 0x00006400000c000b */
[----:B01----:R-:W-:Y:S01]  /*26680*/  ENDCOLLECTIVE ;  /* 0x000000000000791b */ /* 0x003fe20003800000 */
.L_x_3173:
        /* <DEDUP_REMOVED lines=13> */
.L_x_3174:
[----:B------:R-:W-:Y:S01]  /*26760*/  @!PT LDS RZ, [RZ] ;  /* 0x00000000fffff984 */ /* 0x000fe20000000800 */
[----:B------:R-:W-:Y:S01]  /*26770*/  @!PT LDS RZ, [RZ] ;  /* 0x00000000fffff984 */ /* 0x000fe20000000800 */
[----:B------:R-:W-:Y:S01]  /*26780*/  @!PT LDS RZ, [RZ] ;  /* 0x00000000fffff984 */ /* 0x000fe20000000800 */
[----:B------:R0:W-:Y:S02]  /*26790*/  LDGSTS.E.BYPASS.LTC128B.128 [R4+0x5400], desc[UR60][R2.64+0x80], !P2 ;  /* 0x0540008002047fae */ /* 0x0001e4000d101d7c */
[----:B0-----:R-:W-:Y:S01]  /*267a0*/  MOV R2, R14 ;  /* 0x0000000e00027202 */ /* 0x001fe20000000f00 */
[----:B------:R-:W-:Y:S06]  /*267b0*/  BRA `(.L_x_3175) ;  /* 0xffffffac001c7947 */ /* 0x000fec000383ffff */
.L_x_3017:
[----:B0-----:R0:W1:Y:S02]  /*267c0*/  SYNCS.PHASECHK.TRANS64.TRYWAIT P0, [R0+URZ+0x2a860], R3 ;  /* 0x02a86003000075a7 */ /* 0x001064000800017f */
[----:B-1----:R-:W-:Y:S05]  /*267d0*/  @!P0 NANOSLEEP.SYNCS 0x989680 ;  /* 0x009896800000895d */ /* 0x002fea0003900000 */
[----:B------:R-:W1:Y:S02]  /*267e0*/  @!P0 SYNCS.PHASECHK.TRANS64 P0, [R0+URZ+0x2a860], R3 ;  /* 0x02a86003000085a7 */ /* 0x000e64000800007f */
[----:B-1----:R-:W-:Y:S05]  /*267f0*/  @!P0 BRA `(.L_x_3017) ;  /* 0xfffffffc00f08947 */ /* 0x002fea000383ffff */
[----:B------:R-:W-:Y:S05]  /*26800*/  BRA `(.L_x_3176) ;  /* 0xffffffb000387947 */ /* 0x000fea000383ffff */
.L_x_3018:
        /* <DEDUP_REMOVED lines=8> */
.L_x_3178:
[----:B------:R-:W-:Y:S05]  /*26890*/  BSYNC B0 ;  /* 0x0000000000007941 */ /* 0x000fea0003800000 */
.L_x_3177:
        /* <DEDUP_REMOVED lines=15> */
.L_x_3179:
        /* <DEDUP_REMOVED lines=9> */
.L_x_3180:
        /* <DEDUP_REMOVED lines=13> */
.L_x_3181:
[----:B------:R-:W-:Y:S02]  /*26af0*/  IMAD.MOV.U32 R13, RZ, RZ, R25 ;  /* 0x000000ffff0d7224 */ /* 0x000fe400078e0019 */
[----:B------:R-:W-:Y:S01]  /*26b00*/  IMAD.MOV.U32 R12, RZ, RZ, 0x2 ;  /* 0x00000002ff0c7424 */ /* 0x000fe200078e00ff */
[----:B------:R-:W-:-:S13]  /*26b10*/  IADD3 R2, P2, R14, R5, RZ ;  /* 0x000000050e027210 */ /* 0x000fda0007f5e0ff */
[----:B------:R-:W-:Y:S05]  /*26b20*/  WARPSYNC.COLLECTIVE R15, `(.L_x_3182) ;  /* 0x000000000f087348 */ /* 0x000fea0003c00000 */
[----:B------:R0:W1:Y:S02]  /*26b30*/  SHFL.IDX P6, R14, R13, R12, R11 ;  /* 0x0000000c0d0e7389 */ /* 0x00006400000c000b */
[----:B01----:R-:W-:Y:S01]  /*26b40*/  ENDCOLLECTIVE ;  /* 0x000000000000791b */ /* 0x003fe20003800000 */
.L_x_3182:
        /* <DEDUP_REMOVED lines=13> */
.L_x_3183:
[----:B------:R-:W-:Y:S02]  /*26c20*/  IMAD.MOV.U32 R13, RZ, RZ, R25 ;  /* 0x000000ffff0d7224 */ /* 0x000fe400078e0019 */
[----:B------:R-:W-:Y:S02]  /*26c30*/  IMAD.MOV.U32 R12, RZ, RZ, 0x3 ;  /* 0x00000003ff0c7424 */ /* 0x000fe400078e00ff */
[----:B------:R-:W-:-:S07]  /*26c40*/  IMAD.MOV.U32 R10, RZ, RZ, R14 ;  /* 0x000000ffff0a7224 */ /* 0x000fce00078e000e */
[----:B------:R-:W-:Y:S05]  /*26c50*/  WARPSYNC.COLLECTIVE R15, `(.L_x_3184) ;  /* 0x000000000f087348 */ /* 0x000fea0003c00000 */
[----:B------:R0:W1:Y:S02]  /*26c60*/  SHFL.IDX P6, R14, R13, R12, R11 ;  /* 0x0000000c0d0e7389 */ /* 0x00006400000c000b */
[----:B01----:R-:W-:Y:S01]  /*26c70*/  ENDCOLLECTIVE ;  /* 0x000000000000791b */ /* 0x003fe20003800000 */
.L_x_3184:
        /* <DEDUP_REMOVED lines=14> */
.L_x_3185:
[----:B------:R-:W-:Y:S02]  /*26d60*/  IMAD.MOV.U32 R13, RZ, RZ, R25 ;  /* 0x000000ffff0d7224 */ /* 0x000fe400078e0019 */
[----:B------:R-:W-:Y:S01]  /*26d70*/  IMAD.MOV.U32 R12, RZ, RZ, 0x4 ;  /* 0x00000004ff0c7424 */ /* 0x000fe200078e00ff */
[----:B------:R-:W-:-:S13]  /*26d80*/  IADD3 R2, P2, R14, R5, RZ ;  /* 0x000000050e027210 */ /* 0x000fda0007f5e0ff */
[----:B------:R-:W-:Y:S05]  /*26d90*/  WARPSYNC.COLLECTIVE R15, `(.L_x_3186) ;  /* 0x000000000f087348 */ /* 0x000fea0003c00000 */
[----:B------:R0:W1:Y:S02]  /*26da0*/  SHFL.IDX P6, R14, R13, R12, R11 ;  /* 0x0000000c0d0e7389 */ /* 0x00006400000c000b */
[----:B01----:R-:W-:Y:S01]  /*26db0*/  ENDCOLLECTIVE ;  /* 0x000000000000791b */ /* 0x003fe20003800000 */
.L_x_3186:
        /* <DEDUP_REMOVED lines=13> */
.L_x_3187:
[----:B------:R-:W-:Y:S01]  /*26e90*/  MOV R13, R25 ;  /* 0x00000019000d7202 */ /* 0x000fe20000000f00 */
[----:B------:R-:W-:Y:S02]  /*26ea0*/  IMAD.MOV.U32 R12, RZ, RZ, 0x5 ;  /* 0x00000005ff0c7424 */ /* 0x000fe400078e00ff */
[----:B------:R-:W-:-:S07]  /*26eb0*/  IMAD.MOV.U32 R10, RZ, RZ, R14 ;  /* 0x000000ffff0a7224 */ /* 0x000fce00078e000e */
[----:B------:R-:W-:Y:S05]  /*26ec0*/  WARPSYNC.COLLECTIVE R15, `(.L_x_3188) ;  /* 0x000000000f087348 */ /* 0x000fea0003c00000 */
[----:B------:R0:W1:Y:S02]  /*26ed0*/  SHFL.IDX P6, R14, R13, R12, R11 ;  /* 0x0000000c0d0e7389 */ /* 0x00006400000c000b */
[----:B01----:R-:W-:Y:S01]  /*26ee0*/  ENDCOLLECTIVE ;  /* 0x000000000000791b */ /* 0x003fe20003800000 */
.L_x_3188:
        /* <DEDUP_REMOVED lines=12> */
.L_x_3189:
[----:B------:R-:W-:Y:S05]  /*26fb0*/  BRA `(.L_x_3190) ;  /* 0xffffffac00347947 */ /* 0x000fea000383ffff */
.L_x_3023:
        /* <DEDUP_REMOVED lines=8> */
.L_x_3192:
[----:B------:R-:W-:Y:S05]  /*27040*/  BSYNC B0 ;  /* 0x0000000000007941 */ /* 0x000fea0003800000 */
.L_x_3191:
        /* <DEDUP_REMOVED lines=9> */
.L_x_3193:
        /* <DEDUP_REMOVED lines=18> */
.L_x_3194:
[----:B------:R-:W-:Y:S01]  /*27200*/  IMAD.MOV.U32 R12, RZ, RZ, 0x2 ;  /* 0x00000002ff0c7424 */ /* 0x000fe200078e00ff */
[----:B------:R-:W-:-:S05]  /*27210*/  SEL R6, R14, RZ, P1 ;  /* 0x000000ff0e067207 */ /* 0x000fca0000800000 */
[----:B------:R-:W-:-:S04]  /*27220*/  IMAD.IADD R6, R5, 0x1, R6 ;  /* 0x0000000105067824 */ /* 0x000fc800078e0206 */
[----:B------:R-:W-:-:S07]  /*27230*/  IMAD.MOV.U32 R13, RZ, RZ, R6 ;  /* 0x000000ffff0d7224 */ /* 0x000fce00078e0006 */
[----:B------:R-:W-:Y:S05]  /*27240*/  WARPSYNC.COLLECTIVE R15, `(.L_x_3195) ;  /* 0x000000000f087348 */ /* 0x000fea0003c00000 */
[----:B------:R0:W1:Y:S02]  /*27250*/  SHFL.UP P6, R14, R13, R12, R11 ;  /* 0x0400000c0d0e7389 */ /* 0x00006400000c000b */
[----:B01----:R-:W-:Y:S01]  /*27260*/  ENDCOLLECTIVE ;  /* 0x000000000000791b */ /* 0x003fe20003800000 */
.L_x_3195:
[----:B------:R-:W-:Y:S01]  /*27270*/  IMAD.MOV.U32 R12, RZ, RZ, 0x4 ;  /* 0x00000004ff0c7424 */ /* 0x000fe200078e00ff */
[----:B------:R-:W-:-:S05]  /*27280*/  SEL R7, R14, RZ, P2 ;  /* 0x000000ff0e077207 */ /* 0x000fca0001000000 */
[----:B------:R-:W-:-:S04]  /*27290*/  IMAD.IADD R7, R6, 0x1, R7 ;  /* 0x0000000106077824 */ /* 0x000fc800078e0207 */
[----:B------:R-:W-:-:S07]  /*272a0*/  IMAD.MOV.U32 R13, RZ, RZ, R7 ;  /* 0x000000ffff0d7224 */ /* 0x000fce00078e0007 */
[----:B------:R-:W-:Y:S05]  /*272b0*/  WARPSYNC.COLLECTIVE R15, `(.L_x_3196) ;  /* 0x000000000f087348 */ /* 0x000fea0003c00000 */
[----:B------:R0:W1:Y:S02]  /*272c0*/  SHFL.UP P6, R14, R13, R12, R11 ;  /* 0x0400000c0d0e7389 */ /* 0x00006400000c000b */
[----:B01----:R-:W-:Y:S01]  /*272d0*/  ENDCOLLECTIVE ;  /* 0x000000000000791b */ /* 0x003fe20003800000 */
.L_x_3196:
[----:B------:R-:W-:Y:S01]  /*272e0*/  IMAD.MOV.U32 R12, RZ, RZ, 0x8 ;  /* 0x00000008ff0c7424 */ /* 0x000fe200078e00ff */
[----:B------:R-:W-:-:S05]  /*272f0*/  SEL R2, R14, RZ, P3 ;  /* 0x000000ff0e027207 */ /* 0x000fca0001800000 */
[----:B------:R-:W-:-:S04]  /*27300*/  IMAD.IADD R2, R7, 0x1, R2 ;  /* 0x0000000107027824 */ /* 0x000fc800078e0202 */
[----:B------:R-:W-:-:S07]  /*27310*/  IMAD.MOV.U32 R13, RZ, RZ, R2 ;  /* 0x000000ffff0d7224 */ /* 0x000fce00078e0002 */
[----:B------:R-:W-:Y:S05]  /*27320*/  WARPSYNC.COLLECTIVE R15, `(.L_x_3197) ;  /* 0x000000000f087348 */ /* 0x000fea0003c00000 */
[----:B------:R0:W1:Y:S02]  /*27330*/  SHFL.UP P6, R14, R13, R12, R11 ;  /* 0x0400000c0d0e7389 */ /* 0x00006400000c000b */
[----:B01----:R-:W-:Y:S01]  /*27340*/  ENDCOLLECTIVE ;  /* 0x000000000000791b */ /* 0x003fe20003800000 */
.L_x_3197:
[----:B------:R-:W-:Y:S01]  /*27350*/  IMAD.MOV.U32 R12, RZ, RZ, 0x10 ;  /* 0x00000010ff0c7424 */ /* 0x000fe200078e00ff */
[----:B------:R-:W-:-:S05]  /*27360*/  SEL R3, R14, RZ, P4 ;  /* 0x000000ff0e037207 */ /* 0x000fca0002000000 */
[----:B------:R-:W-:-:S04]  /*27370*/  IMAD.IADD R3, R2, 0x1, R3 ;  /* 0x0000000102037824 */ /* 0x000fc800078e0203 */
[----:B------:R-:W-:-:S07]  /*27380*/  IMAD.MOV.U32 R13, RZ, RZ, R3 ;  /* 0x000000ffff0d7224 */ /* 0x000fce00078e0003 */
[----:B------:R-:W-:Y:S05]  /*27390*/  WARPSYNC.COLLECTIVE R15, `(.L_x_3198) ;  /* 0x000000000f087348 */ /* 0x000fea0003c00000 */
[----:B------:R0:W1:Y:S02]  /*273a0*/  SHFL.UP P6, R14, R13, R12, R11 ;  /* 0x0400000c0d0e7389 */ /* 0x00006400000c000b */
[----:B01----:R-:W-:Y:S01]  /*273b0*/  ENDCOLLECTIVE ;  /* 0x000000000000791b */ /* 0x003fe20003800000 */
.L_x_3198:
        /* <DEDUP_REMOVED lines=8> */
.L_x_3199:
[----:B------:R-:W-:Y:S05]  /*27440*/  BRA `(.L_x_3200) ;  /* 0xffffffac003c7947 */ /* 0x000fea000383ffff */
.L_x_3028:
[----:B------:R-:W-:Y:S01]  /*27450*/  BSSY B0, `(.L_x_3201) ;  /* 0x0000008000007945 */ /* 0x000fe20003800000 */
[----:B-----5:R-:W-:Y:S01]  /*27460*/  IMAD.MOV.U32 R13, RZ, RZ, R5 ;  /* 0x000000ffff0d7224 */ /* 0x020fe200078e0005 */
[----:B------:R-:W-:Y:S01]  /*27470*/  MOV R12, 0x1 ;  /* 0x00000001000c7802 */ /* 0x000fe20000000f00 */
[----:B------:R-:W-:Y:S02]  /*27480*/  IMAD.MOV.U32 R11, RZ, RZ, RZ ;  /* 0x000000ffff0b7224 */ /* 0x000fe400078e00ff */
[----:B------:R-:W-:-:S07]  /*27490*/  IMAD.MOV.U32 R15, RZ, RZ, -0x1 ;  /* 0xffffffffff0f7424 */ /* 0x000fce00078e00ff */
[----:B01----:R-:W-:Y:S05]  /*274a0*/  WARPSYNC.COLLECTIVE R15, `(.L_x_3202) ;  /* 0x000000000f087348 */ /* 0x003fea0003c00000 */
[----:B------:R2:W3:Y:S02]  /*274b0*/  SHFL.UP P6, R14, R13, R12, R11 ;  /* 0x0400000c0d0e7389 */ /* 0x0004e400000c000b */
[----:B0123--:R-:W-:Y:S01]  /*274c0*/  ENDCOLLECTIVE ;  /* 0x000000000000791b */ /* 0x00ffe20003800000 */
.L_x_3202:
[----:B------:R-:W-:Y:S05]  /*274d0*/  BSYNC B0 ;  /* 0x0000000000007941 */ /* 0x000fea0003800000 */
.L_x_3201:
        /* <DEDUP_REMOVED lines=8> */
.L_x_3203:
[----:B------:R-:W-:Y:S01]  /*27560*/  IMAD.MOV.U32 R12, RZ, RZ, 0x4 ;  /* 0x00000004ff0c7424 */ /* 0x000fe200078e00ff */
[----:B------:R-:W-:-:S05]  /*27570*/  SEL R2, R14, RZ, P2 ;  /* 0x000000ff0e027207 */ /* 0x000fca0001000000 */
[----:B------:R-:W-:-:S04]  /*27580*/  IMAD.IADD R2, R13, 0x1, R2 ;  /* 0x000000010d027824 */ /* 0x000fc800078e0202 */
[----:B------:R-:W-:-:S07]  /*27590*/  IMAD.MOV.U32 R13, RZ, RZ, R2 ;  /* 0x000000ffff0d7224 */ /* 0x000fce00078e0002 */
[----:B------:R-:W-:Y:S05]  /*275a0*/  WARPSYNC.COLLECTIVE R15, `(.L_x_3204) ;  /* 0x000000000f087348 */ /* 0x000fea0003c00000 */
[----:B------:R0:W1:Y:S02]  /*275b0*/  SHFL.UP P6, R14, R13, R12, R11 ;  /* 0x0400000c0d0e7389 */ /* 0x00006400000c000b */
[----:B01----:R-:W-:Y:S01]  /*275c0*/  ENDCOLLECTIVE ;  /* 0x000000000000791b */ /* 0x003fe20003800000 */
.L_x_3204:
[----:B------:R-:W-:Y:S01]  /*275d0*/  IMAD.MOV.U32 R12, RZ, RZ, 0x8 ;  /* 0x00000008ff0c7424 */ /* 0x000fe200078e00ff */
[----:B------:R-:W-:-:S05]  /*275e0*/  SEL R3, R14, RZ, P3 ;  /* 0x000000ff0e037207 */ /* 0x000fca0001800000 */
[----:B------:R-:W-:-:S04]  /*275f0*/  IMAD.IADD R3, R2, 0x1, R3 ;  /* 0x0000000102037824 */ /* 0x000fc800078e0203 */
[----:B------:R-:W-:-:S07]  /*27600*/  IMAD.MOV.U32 R13, RZ, RZ, R3 ;  /* 0x000000ffff0d7224 */ /* 0x000fce00078e0003 */
[----:B------:R-:W-:Y:S05]  /*27610*/  WARPSYNC.COLLECTIVE R15, `(.L_x_3205) ;  /* 0x000000000f087348 */ /* 0x000fea0003c00000 */
[----:B------:R0:W1:Y:S02]  /*27620*/  SHFL.UP P6, R14, R13, R12, R11 ;  /* 0x0400000c0d0e7389 */ /* 0x00006400000c000b */
[----:B01----:R-:W-:Y:S01]  /*27630*/  ENDCOLLECTIVE ;  /* 0x000000000000791b */ /* 0x003fe20003800000 */
.L_x_3205:
[----:B------:R-:W-:Y:S01]  /*27640*/  IMAD.MOV.U32 R12, RZ, RZ, 0x10 ;  /* 0x00000010ff0c7424 */ /* 0x000fe200078e00ff */
[----:B------:R-:W-:-:S05]  /*27650*/  SEL R4, R14, RZ, P4 ;  /* 0x000000ff0e047207 */ /* 0x000fca0002000000 */
[----:B------:R-:W-:-:S04]  /*27660*/  IMAD.IADD R4, R3, 0x1, R4 ;  /* 0x0000000103047824 */ /* 0x000fc800078e0204 */
[----:B------:R-:W-:-:S07]  /*27670*/  IMAD.MOV.U32 R13, RZ, RZ, R4 ;  /* 0x000000ffff0d7224 */ /* 0x000fce00078e0004 */
[----:B------:R-:W-:Y:S05]  /*27680*/  WARPSYNC.COLLECTIVE R15, `(.L_x_3206) ;  /* 0x000000000f087348 */ /* 0x000fea0003c00000 */
[----:B------:R0:W1:Y:S02]  /*27690*/  SHFL.UP P6, R14, R13, R12, R11 ;  /* 0x0400000c0d0e7389 */ /* 0x00006400000c000b */
[----:B01----:R-:W-:Y:S01]  /*276a0*/  ENDCOLLECTIVE ;  /* 0x000000000000791b */ /* 0x003fe20003800000 */
.L_x_3206:
        /* <DEDUP_REMOVED lines=8> */
.L_x_3207:
[----:B------:R-:W-:Y:S05]  /*27730*/  BRA `(.L_x_3208) ;  /* 0xffffffac001c7947 */ /* 0x000fea000383ffff */
.L_x_3030:
[----:B------:R-:W-:Y:S01]  /*27740*/  BSSY B0, `(.L_x_3209) ;  /* 0x0000006000007945 */ /* 0x000fe20003800000 */
[----:B------:R-:W-:Y:S01]  /*27750*/  PLOP3.LUT P6, PT, P6, PT, PT, 0x8, 0x0 ;  /* 0x000000000000781c */ /* 0x000fe200037ce170 */
[----:B------:R-:W-:-:S12]  /*27760*/  IMAD.MOV.U32 R15, RZ, RZ, -0x1 ;  /* 0xffffffffff0f7424 */ /* 0x000fd800078e00ff */
[----:B01----:R-:W-:Y:S05]  /*27770*/  WARPSYNC.COLLECTIVE R15, `(.L_x_3210) ;  /* 0x000000000f087348 */ /* 0x003fea0003c00000 */
[----:B------:R-:W-:Y:S01]  /*27780*/  VOTE.ANY R14, PT, P6 ;  /* 0x00000000000e7806 */ /* 0x000fe200030e0100 */
[----:B01----:R-:W-:Y:S06]  /*27790*/  ENDCOLLECTIVE ;  /* 0x000000000000791b */ /* 0x003fec0003800000 */
.L_x_3210:
[----:B------:R-:W-:Y:S05]  /*277a0*/  BSYNC B0 ;  /* 0x0000000000007941 */ /* 0x000fea0003800000 */
.L_x_3209:
        /* <DEDUP_REMOVED lines=9> */
.L_x_3211:
[----:B------:R-:W-:Y:S01]  /*27840*/  IMAD.MOV.U32 R5, RZ, RZ, R14 ;  /* 0x000000ffff057224 */ /* 0x000fe200078e000e */
[----:B------:R-:W-:Y:S06]  /*27850*/  BRA `(.L_x_3212) ;  /* 0xffffffac000c7947 */ /* 0x000fec000383ffff */
.L_x_3032:
[----:B------:R-:W-:Y:S01]  /*27860*/  BSSY B0, `(.L_x_3213) ;  /* 0x0000007000007945 */ /* 0x000fe20003800000 */
[----:B------:R-:W-:Y:S02]  /*27870*/  IMAD.MOV.U32 R13, RZ, RZ, R2 ;  /* 0x000000ffff0d7224 */ /* 0x000fe400078e0002 */
[----:B------:R-:W-:Y:S02]  /*27880*/  IMAD.MOV.U32 R11, RZ, RZ, 0x1f ;  /* 0x0000001fff0b7424 */ /* 0x000fe400078e00ff */
[----:B------:R-:W-:-:S07]  /*27890*/  IMAD.MOV.U32 R15, RZ, RZ, -0x1 ;  /* 0xffffffffff0f7424 */ /* 0x000fce00078e00ff */
[----:B0123--:R-:W-:Y:S05]  /*278a0*/  WARPSYNC.COLLECTIVE R15, `(.L_x_3214) ;  /* 0x000000000f087348 */ /* 0x00ffea0003c00000 */
[----:B------:R4:W0:Y:S02]  /*278b0*/  SHFL.IDX P6, R14, R13, R12, R11 ;  /* 0x0000000c0d0e7389 */ /* 0x00082400000c000b */
[----:B01234-:R-:W-:Y:S01]  /*278c0*/  ENDCOLLECTIVE ;  /* 0x000000000000791b */ /* 0x01ffe20003800000 */
.L_x_3214:
[----:B------:R-:W-:Y:S05]  /*278d0*/  BSYNC B0 ;  /* 0x0000000000007941 */ /* 0x000fea0003800000 */
.L_x_3213:
[----:B------:R-:W-:Y:S05]  /*278e0*/  BRA `(.L_x_3031) ;  /* 0xffffffac00047947 */ /* 0x000fea000383ffff */
.L_x_3036:
[----:B0-----:R0:W3:Y:S02]  /*278f0*/  SYNCS.PHASECHK.TRANS64.TRYWAIT P0, [R5+URZ+0x2a820], R0 ;  /* 0x02a82000050075a7 */ /* 0x0010e4000800017f */
[----:B---3--:R-:W-:Y:S05]  /*27900*/  @!P0 NANOSLEEP.SYNCS 0x989680 ;  /* 0x009896800000895d */ /* 0x008fea0003900000 */
[----:B------:R-:W3:Y:S02]  /*27910*/  @!P0 SYNCS.PHASECHK.TRANS64 P0, [R5+URZ+0x2a820], R0 ;  /* 0x02a82000050085a7 */ /* 0x000ee4000800007f */
[----:B---3--:R-:W-:Y:S05]  /*27920*/  @!P0 BRA `(.L_x_3036) ;  /* 0xfffffffc00f08947 */ /* 0x008fea000383ffff */
[----:B------:R-:W-:Y:S05]  /*27930*/  BRA `(.L_x_3215) ;  /* 0xffffffb0007c7947 */ /* 0x000fea000383ffff */
.L_x_3037:
        /* <DEDUP_REMOVED lines=11> */
.L_x_3217:
[----:B------:R-:W-:Y:S05]  /*279f0*/  BSYNC B0 ;  /* 0x0000000000007941 */ /* 0x000fea0003800000 */
.L_x_3216:
[----:B------:R-:W-:Y:S05]  /*27a00*/  BRA `(.L_x_3218) ;  /* 0xffffffb000647947 */ /* 0x000fea000383ffff */
.L_x_3038:
[----:B------:R-:W-:Y:S01]  /*27a10*/  BSSY B0, `(.L_x_3219) ;  /* 0x0000006000007945 */ /* 0x000fe20003800000 */
[----:B------:R-:W-:-:S07]  /*27a20*/  IMAD.MOV.U32 R15, RZ, RZ, -0x1 ;  /* 0xffffffffff0f7424 */ /* 0x000fce00078e00ff */
[----:B012---:R-:W-:Y:S05]  /*27a30*/  WARPSYNC.COLLECTIVE R15, `(.L_x_3220) ;  /* 0x000000000f0c7348 */ /* 0x007fea0003c00000 */
[----:B------:R-:W-:Y:S02]  /*27a40*/  ELECT P6, UR62, PT ;  /* 0x00000000003e782f */ /* 0x000fe400038c0000 */
[----:B------:R-:W-:Y:S01]  /*27a50*/  MOV R14, UR62 ;  /* 0x0000003e000e7c02 */ /* 0x000fe20008000f00 */
[----:B012---:R-:W-:Y:S10]  /*27a60*/  ENDCOLLECTIVE ;  /* 0x000000000000791b */ /* 0x007ff40003800000 */
.L_x_3220:
[----:B------:R-:W-:Y:S05]  /*27a70*/  BSYNC B0 ;  /* 0x0000000000007941 */ /* 0x000fea0003800000 */
.L_x_3219:
[----:B------:R-:W-:Y:S05]  /*27a80*/  BRA `(.L_x_3221) ;  /* 0xffffffb000587947 */ /* 0x000fea000383ffff */
.L_x_3040:
[----:B0-----:R0:W3:Y:S02]  /*27a90*/  SYNCS.PHASECHK.TRANS64.TRYWAIT P1, [R3+URZ+0x2a840], R2 ;  /* 0x02a84002030075a7 */ /* 0x0010e4000802017f */
[----:B---3--:R-:W-:Y:S05]  /*27aa0*/  @!P1 NANOSLEEP.SYNCS 0x989680 ;  /* 0x009896800000995d */ /* 0x008fea0003900000 */
[----:B------:R-:W3:Y:S02]  /*27ab0*/  @!P1 SYNCS.PHASECHK.TRANS64 P1, [R3+URZ+0x2a840], R2 ;  /* 0x02a84002030095a7 */ /* 0x000ee4000802007f */
[----:B---3--:R-:W-:Y:S05]  /*27ac0*/  @!P1 BRA `(.L_x_3040) ;  /* 0xfffffffc00f09947 */ /* 0x008fea000383ffff */
[----:B------:R-:W-:Y:S05]  /*27ad0*/  BRA `(.L_x_3222) ;  /* 0xffffffb000807947 */ /* 0x000fea000383ffff */
.L_x_3042:
[----:B---3--:R3:W4:Y:S02]  /*27ae0*/  SYNCS.PHASECHK.TRANS64.TRYWAIT P1, [R5+URZ+0x2a840], R0 ;  /* 0x02a84000050075a7 */ /* 0x008724000802017f */
[----:B----4-:R-:W-:Y:S05]  /*27af0*/  @!P1 NANOSLEEP.SYNCS 0x989680 ;  /* 0x009896800000995d */ /* 0x010fea0003900000 */
[----:B------:R-:W4:Y:S02]  /*27b00*/  @!P1 SYNCS.PHASECHK.TRANS64 P1, [R5+URZ+0x2a840], R0 ;  /* 0x02a84000050095a7 */ /* 0x000f24000802007f */
[----:B----4-:R-:W-:Y:S05]  /*27b10*/  @!P1 BRA `(.L_x_3042) ;  /* 0xfffffffc00f09947 */ /* 0x010fea000383ffff */
[----:B------:R-:W-:Y:S05]  /*27b20*/  BRA `(.L_x_3223) ;  /* 0xffffffb0008c7947 */ /* 0x000fea000383ffff */
.L_x_3044:
[----:B----4-:R4:W0:Y:S02]  /*27b30*/  SYNCS.PHASECHK.TRANS64.TRYWAIT P1, [R3+URZ+0x2a860], R2 ;  /* 0x02a86002030075a7 */ /* 0x010824000802017f */
[----:B0-----:R-:W-:Y:S05]  /*27b40*/  @!P1 NANOSLEEP.SYNCS 0x989680 ;  /* 0x009896800000995d */ /* 0x001fea0003900000 */
[----:B------:R-:W0:Y:S02]  /*27b50*/  @!P1 SYNCS.PHASECHK.TRANS64 P1, [R3+URZ+0x2a860], R2 ;  /* 0x02a86002030095a7 */ /* 0x000e24000802007f */
[----:B0-----:R-:W-:Y:S05]  /*27b60*/  @!P1 BRA `(.L_x_3044) ;  /* 0xfffffffc00f09947 */ /* 0x001fea000383ffff */
[----:B------:R-:W-:Y:S05]  /*27b70*/  BRA `(.L_x_3224) ;  /* 0xffffffb000887947 */ /* 0x000fea000383ffff */
.L_x_3225:
        /* <DEDUP_REMOVED lines=16> */
.L_x_15529:


//--------------------- .text._ZN7cutlass13device_kernelIN5flash11enable_sm90INS1_16FlashAttnFwdSm90INS1_25CollectiveMainloopFwdSm90ILi2EN4cute5tupleIJNS5_1CILi1EEES8_S8_EEENS6_IJNS7_ILi64EEESA_SA_EEELi512ENS_10bfloat16_tEfNS_4arch4Sm90ELb0ELb0ELb0ELb0ELb1ELb0ELb0ELb0ELb0ELb1ELb0ELb0EEENS1_21CollectiveEpilogueFwdINS6_IJSA_NS7_ILi512EEESA_EEES9_SC_SE_Li256ELb0ELb1ELb0ELb0EEENS1_29StaticPersistentTileSchedulerILb0EEEEEEEEEvNT_6ParamsE --------------------------
	.section	.text._ZN7cutlass13device_kernelIN5flash11enable_sm90INS1_16FlashAttnFwdSm90INS1_25CollectiveMainloopFwdSm90ILi2EN4cute5tupleIJNS5_1CILi1EEES8_S8_EEENS6_IJNS7_ILi64EEESA_SA_EEELi512ENS_10bfloat16_tEfNS_4arch4Sm90ELb0ELb0ELb0ELb0ELb1ELb0ELb0ELb0ELb0ELb1ELb0ELb0EEENS1_21CollectiveEpilogueFwdINS6_IJSA_NS7_ILi512EEESA_EEES9_SC_SE_Li256ELb0ELb1ELb0ELb0EEENS1_29StaticPersistentTileSchedulerILb0EEEEEEEEEvNT_6ParamsE,"ax",@progbits
	.align	128
.text._ZN7cutlass13device_kernelIN5flash11enable_sm90INS1_16FlashAttnFwdSm90INS1_25CollectiveMainloopFwdSm90ILi2EN4cute5tupleIJNS5_1CILi1EEES8_S8_EEENS6_IJNS7_ILi64EEESA_SA_EEELi512ENS_10bfloat16_tEfNS_4arch4Sm90ELb0ELb0ELb0ELb0ELb1ELb0ELb0ELb0ELb0ELb1ELb0ELb0EEENS1_21CollectiveEpilogueFwdINS6_IJSA_NS7_ILi512EEESA_EEES9_SC_SE_Li256ELb0ELb1ELb0ELb0EEENS1_29StaticPersistentTileSchedulerILb0EEEEEEEEEvNT_6ParamsE:
        .type           _ZN7cutlass13device_kernelIN5flash11enable_sm90INS1_16FlashAttnFwdSm90INS1_25CollectiveMainloopFwdSm90ILi2EN4cute5tupleIJNS5_1CILi1EEES8_S8_EEENS6_IJNS7_ILi64EEESA_SA_EEELi512ENS_10bfloat16_tEfNS_4arch4Sm90ELb0ELb0ELb0ELb0ELb1ELb0ELb0ELb0ELb0ELb1ELb0ELb0EEENS1_21CollectiveEpilogueFwdINS6_IJSA_NS7_ILi512EEESA_EEES9_SC_SE_Li256ELb0ELb1ELb0ELb0EEENS1_29StaticPersistentTileSchedulerILb0EEEEEEEEEvNT_6ParamsE,@function
        .size           _ZN7cutlass13device_kernelIN5flash11enable_sm90INS1_16FlashAttnFwdSm90INS1_25CollectiveMainloopFwdSm90ILi2EN4cute5tupleIJNS5_1CILi1EEES8_S8_EEENS6_IJNS7_ILi64EEESA_SA_EEELi512ENS_10bfloat16_tEfNS_4arch4Sm90ELb0ELb0ELb0ELb0ELb1ELb0ELb0ELb0ELb0ELb1ELb0ELb0EEENS1_21CollectiveEpilogueFwdINS6_IJSA_NS7_ILi512EEESA_EEES9_SC_SE_Li256ELb0ELb1ELb0ELb0EEENS1_29StaticPersistentTileSchedulerILb0EEEEEEEEEvNT_6ParamsE,(.L_x_15530 - _ZN7cutlass13device_kernelIN5flash11enable_sm90INS1_16FlashAttnFwdSm90INS1_25CollectiveMainloopFwdSm90ILi2EN4cute5tupleIJNS5_1CILi1EEES8_S8_EEENS6_IJNS7_ILi64EEESA_SA_EEELi512ENS_10bfloat16_tEfNS_4arch4Sm90ELb0ELb0ELb0ELb0ELb1ELb0ELb0ELb0ELb0ELb1ELb0ELb0EEENS1_21CollectiveEpilogueFwdINS6_IJSA_NS7_ILi512EEESA_EEES9_SC_SE_Li256ELb0ELb1ELb0ELb0EEENS1_29StaticPersistentTileSchedulerILb0EEEEEEEEEvNT_6ParamsE)
        .other          _ZN7cutlass13device_kernelIN5flash11enable_sm90INS1_16FlashAttnFwdSm90INS1_25CollectiveMainloopFwdSm90ILi2EN4cute5tupleIJNS5_1CILi1EEES8_S8_EEENS6_IJNS7_ILi64EEESA_SA_EEELi512ENS_10bfloat16_tEfNS_4arch4Sm90ELb0ELb0ELb0ELb0ELb1ELb0ELb0ELb0ELb0ELb1ELb0ELb0EEENS1_21CollectiveEpilogueFwdINS6_IJSA_NS7_ILi512EEESA_EEES9_SC_SE_Li256ELb0ELb1ELb0ELb0EEENS1_29StaticPersistentTileSchedulerILb0EEEEEEEEEvNT_6ParamsE,@"STO_CUDA_ENTRY STV_DEFAULT"
_ZN7cutlass13device_kernelIN5flash11enable_sm90INS1_16FlashAttnFwdSm90INS1_25CollectiveMainloopFwdSm90ILi2EN4cute5tupleIJNS5_1CILi1EEES8_S8_EEENS6_IJNS7_ILi64EEESA_SA_EEELi512ENS_10bfloat16_tEfNS_4arch4Sm90ELb0ELb0ELb0ELb0ELb1ELb0ELb0ELb0ELb0ELb1ELb0ELb0EEENS1_21CollectiveEpilogueFwdINS6_IJSA_NS7_ILi512EEESA_EEES9_SC_SE_Li256ELb0ELb1ELb0ELb0EEENS1_29StaticPersistentTileSchedulerILb0EEEEEEEEEvNT_6ParamsE:
        /* <DEDUP_REMOVED lines=36> */
[----:B0-----:R0:W1:Y:S01]  /*0240*/  SYNCS.EXCH.64 URZ, [UR6+0x28c30], UR4 ;  /* 0x028c3004063f75b2 */ /* 0x0010620008000100 */
[----:B------:R0:W4:Y:S01]  /*0250*/  SYNCS.EXCH.64 URZ, [UR6+0x28c40], UR4 ;  /* 0x028c4004063f75b2 */ /* 0x0001220008000100 */
[----:B------:R0:W0:Y:S01]  /*0260*/  SYNCS.EXCH.64 URZ, [UR6+0x28c38], UR4 ;  /* 0x028c3804063f75b2 */ /* 0x0000220008000100 */
[----:B------:R0:W0:Y:S01]  /*0270*/  SYNCS.EXCH.64 URZ, [UR6+0x28c48], UR4 ;  /* 0x028c4804063f75b2 */ /* 0x0000220008000100 */
[----:B------:R-:W-:Y:S01]  /*0280*/  NOP ;  /* 0x0000000000007918 */ /* 0x000fe20000000000 */
.L_x_3226:
        /* <DEDUP_REMOVED lines=22> */
.L_x_3227:
        /* <DEDUP_REMOVED lines=18> */
.L_x_3228:
        /* <DEDUP_REMOVED lines=22> */
.L_x_3229:
        /* <DEDUP_REMOVED lines=23> */
.L_x_3230:
[----:B------:R-:W-:Y:S01]  /*07e0*/  UISETP.NE.AND UP0, UPT, UR46, URZ, UPT ;  /* 0x0000003f2e00728c */ /* 0x000fe2000bf05270 */
[----:B------:R-:W-:Y:S01]  /*07f0*/  NOP ;  /* 0x0000000000007918 */ /* 0x000fe20000000000 */
[----:B------:R-:W-:Y:S01]  /*0800*/  UMOV UR38, 0x1 ;  /* 0x0000000100267882 */ /* 0x000fe20000000000 */
[----:B------:R-:W-:Y:S01]  /*0810*/  ULDC.64 UR50, c[0x0][0x208] ;  /* 0x0000820000327ab9 */ /* 0x000fe20000000a00 */
[----:B------:R-:W-:Y:S01]  /*0820*/  USEL UR38, UR38, 0x2, !UP0 ;  /* 0x0000000226267887 */ /* 0x000fe2000c000000 */
[----:B01234-:R-:W-:Y:S01]  /*0830*/  BAR.SYNC.DEFER_BLOCKING 0x0 ;  /* 0x0000000000007b1d */ /* 0x01ffe20000010000 */
[----:B------:R-:W-:-:S13]  /*0840*/  PLOP3.LUT P0, PT, PT, PT, UP0, 0x80, 0x0 ;  /* 0x000000000000781c */ /* 0x000fda0003f0f008 */
[----:B------:R-:W-:Y:S05]  /*0850*/  @!P0 BRA `(.L_x_3231) ;  /* 0x0000007800a88947 */ /* 0x000fea0003800000 */
.L_x_3232:
[----:B------:R-:W-:-:S08]  /*0860*/  NOP ;  /* 0x0000000000007918 */ /* 0x000fd00000000000 */
[----:B------:R-:W0:Y:S02]  /*0870*/  USETMAXREG.TRY_ALLOC.CTAPOOL UP0, 0xe8 ;  /* 0x000000e8000079c8 */ /* 0x000e240008000600 */
[----:B0-----:R-:W-:-:S13]  /*0880*/  PLOP3.LUT P0, PT, PT, PT, UP0, 0x80, 0x0 ;  /* 0x000000000000781c */ /* 0x001fda0003f0f008 */
[----:B------:R-:W-:Y:S05]  /*0890*/  @!P0 BRA `(.L_x_3232) ;  /* 0xfffffffc00f08947 */ /* 0x000fea000383ffff */
[----:B------:R-:W-:Y:S01]  /*08a0*/  LOP3.LUT R2, R0, 0xffffff80, RZ, 0xc0, !PT ;  /* 0xffffff8000027812 */ /* 0x000fe200078ec0ff */
[----:B------:R-:W0:Y:S03]  /*08b0*/  S2UR UR40, SR_CTAID.X ;  /* 0x00000000002879c3 */ /* 0x000e260000002500 */
[----:B------:R-:W-:-:S05]  /*08c0*/  ISETP.NE.AND P0, PT, R2, 0x80, PT ;  /* 0x000000800200780c */ /* 0x000fca0003f05270 */
[----:B------:R-:W0:Y:S08]  /*08d0*/  LDC R2, c[0x0][0xc34] ;  /* 0x00030d00ff027b82 */ /* 0x000e300000000800 */
[----:B------:R-:W-:Y:S06]  /*08e0*/  @!P0 BAR.ARV 0x8, 0x100 ;  /* 0x0204000000008b1d */ /* 0x000fec0000002000 */
[----:B------:R-:W-:-:S13]  /*08f0*/  ISETP.GE.U32.AND P0, PT, R0, 0x100, PT ;  /* 0x000001000000780c */ /* 0x000fda0003f06070 */
[----:B------:R-:W-:Y:S06]  /*0900*/  @P0 BAR.ARV 0xf, 0x100 ;  /* 0x03c4000000000b1d */ /* 0x000fec0000002000 */
[----:B0-----:R-:W-:-:S13]  /*0910*/  ISETP.LE.AND P0, PT, R2, UR40, PT ;  /* 0x0000002802007c0c */ /* 0x001fda000bf03270 */
[----:B------:R-:W-:Y:S05]  /*0920*/  @P0 EXIT ;  /* 0x000000000000094d */ /* 0x000fea0003800000 */
[----:B------:R-:W-:Y:S01]  /*0930*/  VIADD R0, R0, 0xffffff80 ;  /* 0xffffff8000007836 */ /* 0x000fe20000000000 */
[----:B------:R-:W0:Y:S01]  /*0940*/  S2UR UR39, SR_CgaCtaId ;  /* 0x00000000002779c3 */ /* 0x000e220000008800 */
[----:B------:R-:W-:Y:S01]  /*0950*/  UMOV UR42, 0x400 ;  /* 0x00000400002a7882 */ /* 0x000fe20000000000 */
[----:B------:R-:W-:Y:S01]  /*0960*/  IMAD.MOV.U32 R23, RZ, RZ, 0x20 ;  /* 0x00000020ff177424 */ /* 0x000fe200078e00ff */
[----:B------:R-:W-:Y:S01]  /*0970*/  ULOP3.LUT UR41, UR38, 0x1, URZ, 0xfc, !UPT ;  /* 0x0000000126297892 */ /* 0x000fe2000f8efc3f */
[----:B------:R-:W-:Y:S01]  /*0980*/  SHF.R.S32.HI R3, RZ, 0x1f, R0 ;  /* 0x0000001fff037819 */ /* 0x000fe20000011400 */
[----:B------:R-:W-:Y:S01]  /*0990*/  UMOV UR36, URZ ;  /* 0x0000003f00247c82 */ /* 0x000fe20008000000 */
[----:B------:R-:W-:Y:S01]  /*09a0*/  UMOV UR37, URZ ;  /* 0x0000003f00257c82 */ /* 0x000fe20008000000 */
[----:B------:R-:W-:Y:S01]  /*09b0*/  UMOV UR47, URZ ;  /* 0x0000003f002f7c82 */ /* 0x000fe20008000000 */
[CC--:B------:R-:W-:Y:S02]  /*09c0*/  LEA.HI R5, R3.reuse, R0.reuse, RZ, 0x5 ;  /* 0x0000000003057211 */ /* 0x0c0fe400078f28ff */
[----:B------:R-:W-:-:S02]  /*09d0*/  LEA.HI R2, R3, R0, RZ, 0x4 ;  /* 0x0000000003027211 */ /* 0x000fc400078f20ff */
[CC--:B------:R-:W-:Y:S02]  /*09e0*/  LEA.HI R4, R3.reuse, R0.reuse, RZ, 0x7 ;  /* 0x0000000003047211 */ /* 0x0c0fe400078f38ff */
[--C-:B------:R-:W-:Y:S02]  /*09f0*/  SHF.R.S32.HI R10, RZ, 0x5, R5.reuse ;  /* 0x00000005ff0a7819 */ /* 0x100fe40000011405 */
[----:B------:R-:W-:Y:S02]  /*0a00*/  SHF.R.S32.HI R9, RZ, 0x1f, R5 ;  /* 0x0000001fff097819 */ /* 0x000fe40000011405 */
[----:B------:R-:W-:Y:S02]  /*0a10*/  LEA.HI R6, R3, R0, RZ, 0x2 ;  /* 0x0000000003067211 */ /* 0x000fe400078f10ff */
[----:B------:R-:W-:Y:S02]  /*0a20*/  SHF.R.S32.HI R7, RZ, 0x4, R2 ;  /* 0x00000004ff077819 */ /* 0x000fe40000011402 */
[----:B------:R-:W-:-:S02]  /*0a30*/  LOP3.LUT R5, R2, 0xfffffff0, RZ, 0xc0, !PT ;  /* 0xfffffff002057812 */ /* 0x000fc400078ec0ff */
[----:B------:R-:W-:Y:S01]  /*0a40*/  LEA.HI R212, R3, R0, RZ, 0x3 ;  /* 0x0000000003d47211 */ /* 0x000fe200078f18ff */
[----:B0-----:R-:W-:Y:S01]  /*0a50*/  ULEA UR42, UR39, UR42, 0x18 ;  /* 0x0000002a272a7291 */ /* 0x001fe2000f8ec03f */
[----:B------:R-:W-:Y:S02]  /*0a60*/  LOP3.LUT R3, R4, 0xffffff80, RZ, 0xc0, !PT ;  /* 0xffffff8004037812 */ /* 0x000fe400078ec0ff */
[----:B------:R-:W-:Y:S01]  /*0a70*/  LOP3.LUT R11, R6, 0xfffffffc, RZ, 0xc0, !PT ;  /* 0xfffffffc060b7812 */ /* 0x000fe200078ec0ff */
[----:B------:R-:W-:Y:S01]  /*0a80*/  IMAD.IADD R6, R0, 0x1, -R5 ;  /* 0x0000000100067824 */ /* 0x000fe200078e0a05 */
[----:B------:R-:W-:Y:S01]  /*0a90*/  LEA.HI R2, R2, R7, RZ, 0x1 ;  /* 0x0000000702027211 */ /* 0x000fe200078f08ff */
[----:B------:R-:W-:Y:S01]  /*0aa0*/  IMAD.IADD R3, R0, 0x1, -R3 ;  /* 0x0000000100037824 */ /* 0x000fe200078e0a03 */
[----:B------:R-:W-:Y:S01]  /*0ab0*/  LOP3.LUT R13, R212, 0xfffffff8, RZ, 0xc0, !PT ;  /* 0xfffffff8d40d7812 */ /* 0x000fe200078ec0ff */
[----:B------:R-:W-:Y:S01]  /*0ac0*/  IMAD.IADD R11, R0, 0x1, -R11 ;  /* 0x00000001000b7824 */ /* 0x000fe200078e0a0b */
[----:B------:R-:W-:-:S02]  /*0ad0*/  LOP3.LUT R2, R2, 0x1ffffffe, RZ, 0xc0, !PT ;  /* 0x1ffffffe02027812 */ /* 0x000fc400078ec0ff */
[----:B------:R-:W-:Y:S01]  /*0ae0*/  SHF.R.S32.HI R5, RZ, 0x1f, R6 ;  /* 0x0000001fff057819 */ /* 0x000fe20000011406 */
[----:B------:R-:W-:Y:S01]  /*0af0*/  IMAD.IADD R210, R0, 0x1, -R13 ;  /* 0x0000000100d27824 */ /* 0x000fe200078e0a0d */
[----:B------:R-:W-:Y:S01]  /*0b00*/  SHF.R.S32.HI R0, RZ, 0x1f, R3 ;  /* 0x0000001fff007819 */ /* 0x000fe20000011403 */
[----:B------:R-:W-:Y:S01]  /*0b10*/  IMAD.IADD R8, R7, 0x1, -R2 ;  /* 0x0000000107087824 */ /* 0x000fe200078e0a02 */
[----:B------:R-:W-:Y:S02]  /*0b20*/  LEA.HI R7, R5, R6, RZ, 0x3 ;  /* 0x0000000605077211 */ /* 0x000fe400078f18ff */
[----:B------:R-:W-:Y:S02]  /*0b30*/  LEA.HI R9, R9, R10, RZ, 0x2 ;  /* 0x0000000a09097211 */ /* 0x000fe400078f10ff */
[----:B------:R-:W-:Y:S02]  /*0b40*/  LEA.HI R12, R11, R11, RZ, 0x1 ;  /* 0x0000000b0b0c7211 */ /* 0x000fe400078f08ff */
[----:B------:R-:W-:-:S02]  /*0b50*/  LEA.HI R2, R0, R3, RZ, 0x2 ;  /* 0x0000000300027211 */ /* 0x000fc400078f10ff */
[----:B------:R-:W-:Y:S02]  /*0b60*/  SHF.R.S32.HI R211, RZ, 0x7, R4 ;  /* 0x00000007ffd37819 */ /* 0x000fe40000011404 */
[----:B------:R-:W-:Y:S02]  /*0b70*/  LOP3.LUT R5, R7, 0xfffffff8, RZ, 0xc0, !PT ;  /* 0xfffffff807057812 */ /* 0x000fe400078ec0ff */
[----:B------:R-:W-:Y:S02]  /*0b80*/  LOP3.LUT R9, R9, 0x3ffffc, RZ, 0xc0, !PT ;  /* 0x003ffffc09097812 */ /* 0x000fe400078ec0ff */
[----:B------:R-:W-:Y:S02]  /*0b90*/  LOP3.LUT R14, R12, 0x1ffffffe, RZ, 0xc0, !PT ;  /* 0x1ffffffe0c0e7812 */ /* 0x000fe400078ec0ff */
[----:B------:R-:W-:Y:S01]  /*0ba0*/  LOP3.LUT R12, R2, 0x7ffffffc, RZ, 0xc0, !PT ;  /* 0x7ffffffc020c7812 */ /* 0x000fe200078ec0ff */
[----:B------:R-:W-:Y:S01]  /*0bb0*/  IMAD.IADD R9, R10, 0x1, -R9 ;  /* 0x000000010a097824 */ /* 0x000fe200078e0a09 */
[----:B------:R-:W-:Y:S01]  /*0bc0*/  LEA R16, R211, R6, 0x8 ;  /* 0x00000006d3107211 */ /* 0x000fe200078e40ff */
[----:B------:R-:W-:Y:S01]  /*0bd0*/  IMAD.IADD R6, R6, 0x1, -R5 ;  /* 0x0000000106067824 */ /* 0x000fe200078e0a05 */
[----:B------:R-:W-:Y:S01]  /*0be0*/  LEA.HI R5, R0, R3, RZ, 0x5 ;  /* 0x0000000300057211 */ /* 0x000fe200078f28ff */
[----:B------:R-:W-:Y:S01]  /*0bf0*/  IMAD.IADD R12, R3, 0x1, -R12 ;  /* 0x00000001030c7824 */ /* 0x000fe200078e0a0c */
[----:B------:R-:W-:Y:S01]  /*0c00*/  SHF.R.S32.HI R0, RZ, 0x2, R2 ;  /* 0x00000002ff007819 */ /* 0x000fe20000011402 */
[----:B------:R-:W-:Y:S01]  /*0c10*/  IMAD R16, R9, 0x10, R16 ;  /* 0x0000001009107824 */ /* 0x000fe200078e0210 */
[----:B------:R-:W-:Y:S01]  /*0c20*/  SHF.R.S32.HI R3, RZ, 0x1f, R2 ;  /* 0x0000001fff037819 */ /* 0x000fe20000011402 */
[C---:B------:R-:W-:Y:S01]  /*0c30*/  IMAD.SHL.U32 R2, R6.reuse, 0x40, RZ ;  /* 0x0000004006027824 */ /* 0x040fe200078e00ff */
[----:B------:R-:W-:Y:S01]  /*0c40*/  R2P PR, R6, 0x6 ;  /* 0x0000000606007804 */ /* 0x000fe20000000000 */
[----:B------:R-:W-:Y:S01]  /*0c50*/  IMAD.SHL.U32 R9, R7, 0x40, RZ ;  /* 0x0000004007097824 */ /* 0x000fe200078e00ff */
[----:B------:R-:W-:Y:S01]  /*0c60*/  SHF.L.U32 R7, R8, 0x3, RZ ;  /* 0x0000000308077819 */ /* 0x000fe200000006ff */
[----:B------:R-:W-:Y:S01]  /*0c70*/  IMAD.IADD R215, R11, 0x1, -R14 ;  /* 0x000000010bd77824 */ /* 0x000fe200078e0a0e */
[----:B------:R-:W-:Y:S01]  /*0c80*/  LOP3.LUT R2, R2, 0x1c0, RZ, 0xc0, !PT ;  /* 0x000001c002027812 */ /* 0x000fe200078ec0ff */
[----:B------:R-:W-:Y:S01]  /*0c90*/  IMAD.SHL.U32 R17, R12, 0x2, RZ ;  /* 0x000000020c117824 */ /* 0x000fe200078e00ff */
[----:B------:R-:W-:Y:S01]  /*0ca0*/  LOP3.LUT R9, R9, 0x7ffffe00, RZ, 0xc0, !PT ;  /* 0x7ffffe0009097812 */ /* 0x000fe200078ec0ff */
[--C-:B------:R-:W-:Y:S01]  /*0cb0*/  IMAD.U32 R216, R16, 0x40, R7.reuse ;  /* 0x0000004010d87824 */ /* 0x100fe200078e0007 */
[----:B------:R-:W-:Y:S01]  /*0cc0*/  LOP3.LUT R7, R2, 0x8, R7, 0xf8, !PT ;  /* 0x0000000802077812 */ /* 0x000fe200078ef807 */
[----:B------:R-:W-:Y:S01]  /*0cd0*/  IMAD.SHL.U32 R16, R210, 0x8, RZ ;  /* 0x00000008d2107824 */ /* 0x000fe200078e00ff */
[----:B------:R-:W-:Y:S01]  /*0ce0*/  SHF.R.U32.HI R8, RZ, 0x3, R2 ;  /* 0x00000003ff087819 */ /* 0x000fe20000011602 */
[----:B------:R-:W-:Y:S01]  /*0cf0*/  IMAD R9, R10, 0x400, R9 ;  /* 0x000004000a097824 */ /* 0x000fe200078e0209 */
[----:B------:R-:W-:Y:S01]  /*0d00*/  LEA.HI R3, R3, R0, RZ, 0x3 ;  /* 0x0000000003037211 */ /* 0x000fe200078f18ff */
[C---:B------:R-:W-:Y:S01]  /*0d10*/  VIADD R189, R16.reuse, 0x40 ;  /* 0x0000004010bd7836 */ /* 0x040fe20000000000 */
[----:B------:R-:W-:Y:S01]  /*0d20*/  LOP3.LUT R8, R7, R8, RZ, 0x3c, !PT ;  /* 0x0000000807087212 */ /* 0x000fe200078e3cff */
[C---:B------:R-:W-:Y:S01]  /*0d30*/  VIADD R188, R16.reuse, 0x80 ;  /* 0x0000008010bc7836 */ /* 0x040fe20000000000 */
[----:B------:R-:W-:Y:S01]  /*0d40*/  LOP3.LUT R3, R3, 0xfffffff8, RZ, 0xc0, !PT ;  /* 0xfffffff803037812 */ /* 0x000fe200078ec0ff */
[----:B------:R-:W-:Y:S01]  /*0d50*/  VIADD R187, R16, 0xc0 ;  /* 0x000000c010bb7836 */ /* 0x000fe20000000000 */
[----:B------:R-:W-:Y:S01]  /*0d60*/  LEA.HI R4, R4, R211, RZ, 0x1 ;  /* 0x000000d304047211 */ /* 0x000fe200078f08ff */
[----:B------:R-:W-:Y:S01]  /*0d70*/  IMAD.IADD R8, R9, 0x1, R8 ;  /* 0x0000000109087824 */ /* 0x000fe200078e0208 */
[----:B------:R-:W-:Y:S01]  /*0d80*/  SHF.R.S32.HI R2, RZ, 0x5, R5 ;  /* 0x00000005ff027819 */ /* 0x000fe20000011405 */
[----:B------:R-:W-:Y:S01]  /*0d90*/  IMAD.IADD R3, R0, 0x1, -R3 ;  /* 0x0000000100037824 */ /* 0x000fe200078e0a03 */
[----:B------:R-:W-:Y:S01]  /*0da0*/  LOP3.LUT R4, R4, 0xfffffe, RZ, 0xc0, !PT ;  /* 0x00fffffe04047812 */ /* 0x000fe200078ec0ff */
[----:B------:R-:W-:Y:S01]  /*0db0*/  VIADD R186, R16, 0x100 ;  /* 0x0000010010ba7836 */ /* 0x000fe20000000000 */
[----:B------:R-:W-:Y:S01]  /*0dc0*/  LEA R22, R8, UR42, 0x1 ;  /* 0x0000002a08167c11 */ /* 0x000fe2000f8e08ff */
[C---:B------:R-:W-:Y:S01]  /*0dd0*/  VIADD R185, R16.reuse, 0x140 ;  /* 0x0000014010b97836 */ /* 0x040fe20000000000 */
[----:B------:R-:W-:Y:S01]  /*0de0*/  SEL R23, R23, 0xffffffe0, !P1 ;  /* 0xffffffe017177807 */ /* 0x000fe20004800000 */
[----:B------:R-:W-:Y:S01]  /*0df0*/  VIADD R214, R16, 0x180 ;  /* 0x0000018010d67836 */ /* 0x000fe20000000000 */
[----:B------:R-:W-:Y:S01]  /*0e00*/  IADD3 R4, R211, -R4, RZ ;  /* 0x80000004d3047210 */ /* 0x000fe20007ffe0ff */
[----:B------:R-:W-:Y:S01]  /*0e10*/  VIADD R184, R22, 0x26800 ;  /* 0x0002680016b87836 */ /* 0x000fe20000000000 */
[----:B------:R-:W-:Y:S01]  /*0e20*/  SHF.R.S32.HI R212, RZ, 0x3, R212 ;  /* 0x00000003ffd47819 */ /* 0x000fe200000114d4 */
[----:B------:R-:W-:Y:S01]  /*0e30*/  VIADD R213, R16, 0x1c0 ;  /* 0x000001c010d57836 */ /* 0x000fe20000000000 */
[----:B------:R-:W-:Y:S01]  /*0e40*/  SHF.L.U32 R18, R4, 0x8, RZ ;  /* 0x0000000804127819 */ /* 0x000fe200000006ff */
[----:B------:R-:W-:Y:S01]  /*0e50*/  VIADD R19, R22, 0x26840 ;  /* 0x0002684016137836 */ /* 0x000fe20000000000 */
[----:B------:R-:W-:Y:S01]  /*0e60*/  SHF.R.S32.HI R223, RZ, 0x1f, R189 ;  /* 0x0000001fffdf7819 */ /* 0x000fe200000114bd */
[----:B------:R-:W-:Y:S01]  /*0e70*/  IMAD R2, R2, 0x10, R3 ;  /* 0x0000001002027824 */ /* 0x000fe200078e0203 */
[----:B------:R-:W-:Y:S01]  /*0e80*/  SHF.R.S32.HI R222, RZ, 0x1f, R188 ;  /* 0x0000001fffde7819 */ /* 0x000fe200000114bc */
[C---:B------:R-:W-:Y:S01]  /*0e90*/  @P2 VIADD R19, R184.reuse, 0xffffffc0 ;  /* 0xffffffc0b8132836 */ /* 0x040fe20000000000 */
[----:B------:R-:W-:Y:S01]  /*0ea0*/  SHF.R.S32.HI R221, RZ, 0x1f, R187 ;  /* 0x0000001fffdd7819 */ /* 0x000fe200000114bb */
[----:B------:R-:W-:Y:S01]  /*0eb0*/  IMAD.IADD R184, R184, 0x1, R23 ;  /* 0x00000001b8b87824 */ /* 0x000fe200078e0217 */
[----:B------:R-:W-:Y:S01]  /*0ec0*/  SHF.R.S32.HI R220, RZ, 0x1f, R186 ;  /* 0x0000001fffdc7819 */ /* 0x000fe200000114ba */
[----:B------:R-:W-:Y:S01]  /*0ed0*/  IMAD R215, R215, 0x8, R2 ;  /* 0x00000008d7d77824 */ /* 0x000fe200078e0202 */
[----:B------:R-:W-:Y:S01]  /*0ee0*/  SHF.R.S32.HI R219, RZ, 0x1f, R185 ;  /* 0x0000001fffdb7819 */ /* 0x000fe200000114b9 */
[----:B------:R-:W-:Y:S01]  /*0ef0*/  IMAD.IADD R23, R23, 0x1, R19 ;  /* 0x0000000117177824 */ /* 0x000fe200078e0213 */
[----:B------:R-:W-:-:S02]  /*0f00*/  SHF.R.S32.HI R218, RZ, 0x1f, R214 ;  /* 0x0000001fffda7819 */ /* 0x000fc400000114d6 */
[----:B------:R-:W-:-:S07]  /*0f10*/  SHF.R.S32.HI R217, RZ, 0x1f, R213 ;  /* 0x0000001fffd97819 */ /* 0x000fce00000114d5 */
.L_x_3274:
[----:B------:R-:W-:Y:S01]  /*0f20*/  ULDC UR4, c[0x0][0xc38] ;  /* 0x00030e0000047ab9 */ /* 0x000fe20000000800 */
[----:B------:R-:W-:Y:S01]  /*0f30*/  ULDC UR49, c[0x0][0x424] ;  /* 0x0001090000317ab9 */ /* 0x000fe20000000800 */
[----:B------:R-:W-:Y:S01]  /*0f40*/  UISETP.NE.AND UP1, UPT, UR4, 0x1, UPT ;  /* 0x000000010400788c */ /* 0x000fe2000bf25270 */
[----:B------:R-:W-:Y:S02]  /*0f50*/  ULDC UR6, c[0x0][0x2f0] ;  /* 0x0000bc0000067ab9 */ /* 0x000fe40000000800 */
[----:B------:R-:W-:Y:S01]  /*0f60*/  ULDC.64 UR4, c[0x0][0x418] ;  /* 0x0001060000047ab9 */ /* 0x000fe20000000a00 */
[----:B------:R-:W-:Y:S01]  /*0f70*/  UMOV UR43, UR40 ;  /* 0x00000028002b7c82 */ /* 0x000fe20008000000 */
[----:B------:R-:W-:Y:S01]  /*0f80*/  UISETP.NE.U32.AND UP0, UPT, UR4, URZ, UPT ;  /* 0x0000003f0400728c */ /* 0x000fe2000bf05070 */
[----:B------:R-:W-:Y:S02]  /*0f90*/  UMOV UR45, UR40 ;  /* 0x00000028002d7c82 */ /* 0x000fe40008000000 */
[----:B------:R-:W-:Y:S01]  /*0fa0*/  ULDC UR4, c[0x0][0xc44] ;  /* 0x0003110000047ab9 */ /* 0x000fe20000000800 */
[----:B------:R-:W-:-:S02]  /*0fb0*/  UISETP.NE.AND.EX UP0, UPT, UR5, URZ, UPT, UP0 ;  /* 0x0000003f0500728c */ /* 0x000fc4000bf05300 */
[----:B------:R-:W-:Y:S02]  /*0fc0*/  UISETP.NE.AND UP2, UPT, UR4, 0x1, UPT ;  /* 0x000000010400788c */ /* 0x000fe4000bf45270 */
[----:B------:R-:W-:Y:S01]  /*0fd0*/  USEL UR49, UR49, 0x1, UP0 ;  /* 0x0000000131317887 */ /* 0x000fe20008000000 */
[----:B------:R-:W-:Y:S01]  /*0fe0*/  @UP1 ULDC UR4, c[0x0][0xc3c] ;  /* 0x00030f0000041ab9 */ /* 0x000fe20000000800 */
[----:B------:R-:W-:Y:S02]  /*0ff0*/  UISETP.NE.AND UP0, UPT, UR46, 0x1, UPT ;  /* 0x000000012e00788c */ /* 0x000fe4000bf05270 */
[----:B------:R-:W-:Y:S02]  /*1000*/  UIMAD.WIDE.U32 UR4, UR40, UR4, URZ ;  /* 0x00000004280472a5 */ /* 0x000fe4000f8e003f */
[----:B------:R-:W-:Y:S02]  /*1010*/  UIMAD UR49, UR49, UR6, URZ ;  /* 0x00000006313172a4 */ /* 0x000fe4000f8e023f */
[----:B------:R-:W-:Y:S01]  /*1020*/  PLOP3.LUT P0, PT, PT, PT, UP0, 0x80, 0x0 ;  /* 0x000000000000781c */ /* 0x000fe20003f0f008 */
[----:B------:R-:W-:Y:S01]  /*1030*/  @UP1 ULDC UR6, c[0x0][0xc40] ;  /* 0x0003100000061ab9 */ /* 0x000fe20000000800 */
[----:B------:R-:W-:Y:S01]  /*1040*/  @UP2 ULDC.64 UR8, c[0x0][0xc48] ;  /* 0x0003120000082ab9 */ /* 0x000fe20000000a00 */
[----:B------:R-:W-:-:S02]  /*1050*/  @UP1 USHF.R.U32.HI UR43, URZ, UR6, UR5 ;  /* 0x000000063f2b1299 */ /* 0x000fc40008011605 */
[----:B------:R-:W-:Y:S02]  /*1060*/  UIADD3 UR6, UR49, 0x3f, URZ ;  /* 0x0000003f31067890 */ /* 0x000fe4000fffe03f */
[----:B------:R-:W-:Y:S02]  /*1070*/  UIMAD.WIDE.U32 UR4, UR43, UR8, URZ ;  /* 0x000000082b0472a5 */ /* 0x000fe4000f8e003f */
[----:B------:R-:W-:Y:S01]  /*1080*/  USHF.R.S32.HI UR7, URZ, 0x1f, UR6 ;  /* 0x0000001f3f077899 */ /* 0x000fe20008011406 */
[----:B------:R-:W-:Y:S01]  /*1090*/  UMOV UR44, UR43 ;  /* 0x0000002b002c7c82 */ /* 0x000fe20008000000 */
[----:B------:R-:W-:Y:S02]  /*10a0*/  @UP2 USHF.R.U32.HI UR44, URZ, UR9, UR5 ;  /* 0x000000093f2c2299 */ /* 0x000fe40008011605 */
[----:B------:R-:W-:-:S04]  /*10b0*/  ULEA.HI UR7, UR7, UR6, URZ, 0x6 ;  /* 0x0000000607077291 */ /* 0x000fc8000f8f303f */
[----:B------:R-:W-:Y:S01]  /*10c0*/  USHF.R.S32.HI UR48, URZ, 0x6, UR7 ;  /* 0x000000063f307899 */ /* 0x000fe20008011407 */
[----:B01234-:R-:W-:Y:S11]  /*10d0*/  @!P0 BRA `(.L_x_3233) ;  /* 0x0000001800348947 */ /* 0x01fff60003800000 */
[----:B------:R-:W0:Y:S01]  /*10e0*/  SHFL.IDX PT, R0, R211, RZ, 0x1f ;  /* 0x00001fffd3007589 */ /* 0x000e2200000e0000 */
[----:B------:R-:W-:-:S06]  /*10f0*/  UISETP.NE.AND UP0, UPT, UR41, 0x3, UPT ;  /* 0x000000032900788c */ /* 0x000fcc000bf05270 */
[----:B------:R-:W-:Y:S02]  /*1100*/  PLOP3.LUT P0, PT, PT, PT, UP0, 0x80, 0x0 ;  /* 0x000000000000781c */ /* 0x000fe40003f0f008 */
[----:B0-----:R-:W-:-:S13]  /*1110*/  R2UR UR4, R0 ;  /* 0x00000000000472ca */ /* 0x001fda00000e0000 */
[----:B------:R-:W-:-:S04]  /*1120*/  ULEA.HI UR5, UR4, UR4, URZ, 0x1 ;  /* 0x0000000404057291 */ /* 0x000fc8000f8f083f */
[----:B------:R-:W-:-:S04]  /*1130*/  ULOP3.LUT UR5, UR5, 0x1fffe, URZ, 0xc0, !UPT ;  /* 0x0001fffe05057892 */ /* 0x000fc8000f8ec03f */
[----:B------:R-:W-:-:S04]  /*1140*/  UIADD3 UR5, UR4, -UR5, URZ ;  /* 0x8000000504057290 */ /* 0x000fc8000fffe03f */
[----:B------:R-:W-:-:S04]  /*1150*/  ULEA UR5, UR5, UR42, 0xf ;  /* 0x0000002a05057291 */ /* 0x000fc8000f8e783f */
[----:B------:R-:W-:-:S04]  /*1160*/  UIADD3 UR5, UR5, 0x400, URZ ;  /* 0x0000040005057890 */ /* 0x000fc8000fffe03f */
[----:B------:R-:W-:-:S04]  /*1170*/  USHF.R.U32.HI UR5, URZ, 0x4, UR5 ;  /* 0x000000043f057899 */ /* 0x000fc80008011605 */
[----:B------:R-:W-:-:S04]  /*1180*/  ULOP3.LUT UR5, UR5, 0x3fff, URZ, 0xc0, !UPT ;  /* 0x00003fff05057892 */ /* 0x000fc8000f8ec03f */
[----:B------:R-:W-:Y:S01]  /*1190*/  ULOP3.LUT UR20, UR5, 0x2000000, URZ, 0xfc, !UPT ;  /* 0x0200000005147892 */ /* 0x000fe2000f8efc3f */
[----:B------:R-:W-:Y:S11]  /*11a0*/  @!P0 BRA `(.L_x_3234) ;  /* 0x0000000000048947 */ /* 0x000ff60003800000 */
[----:B------:R-:W-:Y:S01]  /*11b0*/  BPT.TRAP 0x1 ;  /* 0x000000040000795c */ /* 0x000fe20000300000 */
.L_x_3234:
[----:B------:R-:W-:Y:S01]  /*11c0*/  ULEA UR16, UR47, UR42, 0x3 ;  /* 0x0000002a2f107291 */ /* 0x000fe2000f8e183f */
[----:B------:R-:W-:-:S04]  /*11d0*/  MOV R0, UR37 ;  /* 0x0000002500007c02 */ /* 0x000fc80008000f00 */
[----:B------:R-:W-:-:S04]  /*11e0*/  SHF.L.U32 R0, R0, 0x1f, RZ ;  /* 0x0000001f00007819 */ /* 0x000fc800000006ff */
[----:B------:R-:W0:Y:S02]  /*11f0*/  SYNCS.PHASECHK.TRANS64.TRYWAIT P1, [UR16+0x28c50], R0 ;  /* 0x028c5000ff0075a7 */ /* 0x000e240008020150 */
[----:B0-----:R-:W-:Y:S05]  /*1200*/  @!P1 BRA `(.L_x_3235) ;  /* 0x000000b0002c9947 */ /* 0x001fea0003800000 */
.L_x_3324:
[----:B------:R-:W-:Y:S01]  /*1210*/  BAR.SYNC.DEFER_BLOCKING 0xe, 0x100 ;  /* 0x0384000000007b1d */ /* 0x000fe20000010000 */
[----:B------:R-:W-:Y:S02]  /*1220*/  UIADD3 UR4, UR42, 0x26800, URZ ;  /* 0x000268002a047890 */ /* 0x000fe4000fffe03f */
[----:B------:R-:W-:Y:S02]  /*1230*/  ULEA UR12, UR47, UR20, 0xc ;  /* 0x000000142f0c7291 */ /* 0x000fe4000f8e603f */
[----:B------:R-:W-:Y:S01]  /*1240*/  USHF.R.U32.HI UR4, URZ, 0x4, UR4 ;  /* 0x000000043f047899 */ /* 0x000fe20008011604 */
[----:B------:R-:W-:Y:S01]  /*1250*/  UMOV UR7, 0x40000040 ;  /* 0x4000004000077882 */ /* 0x000fe20000000000 */
[----:B------:R-:W-:Y:S02]  /*1260*/  UMOV UR5, 0x40000040 ;  /* 0x4000004000057882 */ /* 0x000fe40000000000 */
[----:B------:R-:W-:Y:S01]  /*1270*/  ULOP3.LUT UR4, UR4, 0x3fff, URZ, 0xc0, !UPT ;  /* 0x00003fff04047892 */ /* 0x000fe2000f8ec03f */
[----:B------:R-:W-:Y:S01]  /*1280*/  UMOV UR6, UR12 ;  /* 0x0000000c00067c82 */ /* 0x000fe20008000000 */
[----:B------:R-:W-:-:S02]  /*1290*/  UIADD3 UR10, UR12, 0x100, URZ ;  /* 0x000001000c0a7890 */ /* 0x000fc4000fffe03f */
[----:B------:R-:W-:Y:S01]  /*12a0*/  ULOP3.LUT UR13, UR4, 0x10000, URZ, 0xfc, !UPT ;  /* 0x00010000040d7892 */ /* 0x000fe2000f8efc3f */
[----:B------:R-:W-:Y:S01]  /*12b0*/  UMOV UR11, 0x40000040 ;  /* 0x40000040000b7882 */ /* 0x000fe20000000000 */
[----:B------:R-:W-:Y:S02]  /*12c0*/  UMOV UR9, 0x40000040 ;  /* 0x4000004000097882 */ /* 0x000fe40000000000 */
[----:B------:R-:W-:Y:S02]  /*12d0*/  UIADD3 UR8, UR13, 0x4, URZ ;  /* 0x000000040d087890 */ /* 0x000fe4000fffe03f */
[----:B------:R-:W-:Y:S01]  /*12e0*/  UIADD3 UR14, UR12, 0x180, URZ ;  /* 0x000001800c0e7890 */ /* 0x000fe2000fffe03f */
[----:B------:R-:W-:Y:S01]  /*12f0*/  UMOV UR4, UR13 ;  /* 0x0000000d00047c82 */ /* 0x000fe20008000000 */
[----:B------:R-:W-:Y:S01]  /*1300*/  UMOV UR15, 0x40000040 ;  /* 0x40000040000f7882 */ /* 0x000fe20000000000 */
[----:B------:R-:W-:-:S06]  /*1310*/  WARPGROUP.ARRIVE ;  /* 0x00000000000079c5 */ /* 0x000fcc0000000000 */
[----:B------:R-:W-:Y:S01]  /*1320*/  HGMMA.64x256x16.F32.BF16 R24, gdesc[UR4].tnspB, RZ, !UPT, gsb0 ;  /* 0x43e00000041879f0 */ /* 0x000fe2000c0018ff */
[----:B------:R-:W-:Y:S02]  /*1330*/  UIADD3 UR6, UR12, 0x80, URZ ;  /* 0x000000800c067890 */ /* 0x000fe4000fffe03f */
[----:B------:R-:W-:Y:S01]  /*1340*/  UIADD3 UR4, UR13, 0x2, URZ ;  /* 0x000000020d047890 */ /* 0x000fe2000fffe03f */
[----:B------:R-:W-:Y:S01]  /*1350*/  UMOV UR7, 0x40000040 ;  /* 0x4000004000077882 */ /* 0x000fe20000000000 */
[----:B------:R-:W-:Y:S01]  /*1360*/  UMOV UR5, 0x40000040 ;  /* 0x4000004000057882 */ /* 0x000fe20000000000 */
[----:B------:R-:W-:-:S03]  /*1370*/  UIADD3 UR12, UR13, 0x6, URZ ;  /* 0x000000060d0c7890 */ /* 0x000fc6000fffe03f */
[----:B------:R-:W-:Y:S01]  /*1380*/  UMOV UR13, 0x40000040 ;  /* 0x40000040000d7882 */ /* 0x000fe20000000000 */
[----:B------:R-:W-:Y:S02]  /*1390*/  WARPGROUP.DEPBAR.LE gsb0, 0x0 ;  /* 0x00008000000079c5 */ /* 0x000fe40000010000 */
[----:B------:R-:W-:-:S15]  /*13a0*/  WARPGROUP.ARRIVE ;  /* 0x00000000000079c5 */ /* 0x000fde0000000000 */
[----:B------:R-:W-:-:S01]  /*13b0*/  NOP ;  /* 0x0000000000007918 */ /* 0x000fc20000000000 */
[----:B------:R-:W-:Y:S03]  /*13c0*/  HGMMA.64x256x16.F32.BF16 R24, gdesc[UR4].tnspB, R24, gsb0 ;  /* 0x43e00000041879f0 */ /* 0x000fe60008001818 */
[----:B------:R-:W-:Y:S02]  /*13d0*/  WARPGROUP.DEPBAR.LE gsb0, 0x0 ;  /* 0x00008000000079c5 */ /* 0x000fe40000010000 */
[----:B------:R-:W-:-:S15]  /*13e0*/  WARPGROUP.ARRIVE ;  /* 0x00000000000079c5 */ /* 0x000fde0000000000 */
[----:B------:R-:W-:-:S08]  /*13f0*/  NOP ;  /* 0x0000000000007918 */ /* 0x000fd00000000000 */
[----:B------:R-:W-:Y:S03]  /*1400*/  HGMMA.64x256x16.F32.BF16 R24, gdesc[UR8].tnspB, R24, gsb0 ;  /* 0x43e00000081879f0 */ /* 0x000fe60008001818 */
[----:B------:R-:W-:Y:S02]  /*1410*/  WARPGROUP.DEPBAR.LE gsb0, 0x0 ;  /* 0x00008000000079c5 */ /* 0x000fe40000010000 */
[----:B------:R-:W-:-:S15]  /*1420*/  WARPGROUP.ARRIVE ;  /* 0x00000000000079c5 */ /* 0x000fde0000000000 */
[----:B------:R-:W-:-:S08]  /*1430*/  NOP ;  /* 0x0000000000007918 */ /* 0x000fd00000000000 */
[----:B------:R-:W-:Y:S03]  /*1440*/  HGMMA.64x256x16.F32.BF16 R24, gdesc[UR12].tnspB, R24, gsb0 ;  /* 0x43e000000c1879f0 */ /* 0x000fe60008001818 */
[----:B------:R-:W-:Y:S02]  /*1450*/  WARPGROUP.DEPBAR.LE gsb0, 0x0 ;  /* 0x00008000000079c5 */ /* 0x000fe40000010000 */
[----:B------:R-:W-:Y:S06]  /*1460*/  BAR.ARV 0xf, 0x100 ;  /* 0x03c4000000007b1d */ /* 0x000fec0000002000 */
[----:B------:R-:W-:Y:S05]  /*1470*/  @!P0 BRA `(.L_x_3236) ;  /* 0x0000000000048947 */ /* 0x000fea0003800000 */
[----:B------:R-:W-:Y:S01]  /*1480*/  BPT.TRAP 0x1 ;  /* 0x000000040000795c */ /* 0x000fe20000300000 */
.L_x_3236:
[----:B------:R-:W-:Y:S02]  /*1490*/  UISETP.GE.AND UP0, UPT, UR49, 0x41, UPT ;  /* 0x000000413100788c */ /* 0x000fe4000bf06270 */
[----:B------:R-:W-:-:S04]  /*14a0*/  UIADD3 UR6, UR16, 0x28c60, URZ ;  /* 0x00028c6010067890 */ /* 0x000fc8000fffe03f */
[----:B------:R-:W-:Y:S01]  /*14b0*/  PLOP3.LUT P1, PT, PT, PT, UP0, 0x80, 0x0 ;  /* 0x000000000000781c */ /* 0x000fe20003f2f008 */
[----:B------:R-:W-:-:S09]  /*14c0*/  UPRMT UR6, UR39, 0x654, UR6 ;  /* 0x0000065427067896 */ /* 0x000fd20008000006 */
[----:B------:R-:W-:Y:S03]  /*14d0*/  SYNCS.ARRIVE.TRANS64.RED.A1T0 RZ, [UR6], RZ ;  /* 0x000000ffffff79a7 */ /* 0x000fe60008100406 */
[----:B------:R-:W-:Y:S05]  /*14e0*/  @!P1 BRA `(.L_x_3237) ;  /* 0x0000000800f89947 */ /* 0x000fea0003800000 */
[----:B------:R-:W-:-:S06]  /*14f0*/  UIADD3 UR48, UR48, -0x2, URZ ;  /* 0xfffffffe30307890 */ /* 0x000fcc000fffe03f */
[----:B0-----:R-:W-:-:S07]  /*1500*/  IMAD.U32 R0, RZ, RZ, UR48 ;  /* 0x00000030ff007e24 */ /* 0x001fce000f8e00ff */
.L_x_3243:
[----:B------:R-:W-:Y:S01]  /*1510*/  BAR.SYNC.DEFER_BLOCKING 0xe, 0x100 ;  /* 0x0384000000007b1d */ /* 0x000fe20000010000 */
[----:B01----:R-:W-:Y:S01]  /*1520*/  IMAD.U32 R3, RZ, RZ, UR47 ;  /* 0x0000002fff037e24 */ /* 0x003fe2000f8e00ff */
[----:B------:R-:W-:-:S03]  /*1530*/  UIADD3 UR47, UR47, 0x1, URZ ;  /* 0x000000012f2f7890 */ /* 0x000fc6000fffe03f */
[----:B------:R-:W-:Y:S01]  /*1540*/  IMAD R3, R3, 0x40, R2 ;  /* 0x0000004003037824 */ /* 0x000fe200078e0202 */
[----:B------:R-:W-:-:S04]  /*1550*/  UISETP.NE.AND UP0, UPT, UR47, 0x2, UPT ;  /* 0x000000022f00788c */ /* 0x000fc8000bf05270 */
[----:B------:R-:W-:Y:S01]  /*1560*/  LEA R3, R3, UR42, 0x2 ;  /* 0x0000002a03037c11 */ /* 0x000fe2000f8e10ff */
[----:B------:R-:W-:Y:S02]  /*1570*/  USEL UR6, URZ, 0x1, UP0 ;  /* 0x000000013f067887 */ /* 0x000fe40008000000 */
[----:B------:R-:W-:Y:S02]  /*1580*/  USEL UR47, UR47, URZ, UP0 ;  /* 0x0000003f2f2f7287 */ /* 0x000fe40008000000 */
[----:B------:R-:W-:Y:S01]  /*1590*/  ULOP3.LUT UR37, UR37, UR6, URZ, 0x3c, !UPT ;  /* 0x0000000625257292 */ /* 0x000fe2000f8e3c3f */
[----:B------:R-:W0:Y:S04]  /*15a0*/  LDS R4, [R3+0x28800] ;  /* 0x0288000003047984 */ /* 0x000e280000000800 */
[----:B------:R-:W1:Y:S01]  /*15b0*/  LDS R5, [R3+0x28820] ;  /* 0x0288200003057984 */ /* 0x000e620000000800 */
        /* <DEDUP_REMOVED lines=64> */
[-C--:B-1----:R-:W-:Y:S01]  /*19c0*/  FMUL.FTZ R26, R26, R5.reuse ;  /* 0x000000051a1a7220 */ /* 0x082fe20000410000 */
        /* <DEDUP_REMOVED lines=65> */
.L_x_3238:
[----:B------:R-:W-:Y:S01]  /*1de0*/  ULEA UR6, UR47, UR42, 0x3 ;  /* 0x0000002a2f067291 */ /* 0x000fe2000f8e183f */
[----:B------:R-:W-:-:S05]  /*1df0*/  IMAD.U32 R3, RZ, RZ, UR37 ;  /* 0x00000025ff037e24 */ /* 0x000fca000f8e00ff */
[----:B------:R-:W-:-:S04]  /*1e00*/  SHF.L.U32 R3, R3, 0x1f, RZ ;  /* 0x0000001f03037819 */ /* 0x000fc800000006ff */
[----:B------:R0:W1:Y:S01]  /*1e10*/  SYNCS.PHASECHK.TRANS64.TRYWAIT P1, [UR6+0x28c50], R3 ;  /* 0x028c5003ff0075a7 */ /* 0x0000620008020146 */
[----:B------:R-:W-:Y:S05]  /*1e20*/  @!P0 BRA `(.L_x_3239) ;  /* 0x0000000000048947 */ /* 0x000fea0003800000 */
[----:B------:R-:W-:Y:S01]  /*1e30*/  BPT.TRAP 0x1 ;  /* 0x000000040000795c */ /* 0x000fe20000300000 */
.L_x_3239:
[----:B-1----:R-:W-:Y:S05]  /*1e40*/  @P1 BRA `(.L_x_3240) ;  /* 0x0000000000081947 */ /* 0x002fea0003800000 */
[----:B------:R-:W1:Y:S02]  /*1e50*/  SYNCS.PHASECHK.TRANS64.TRYWAIT P1, [UR6+0x28c50], R3 ;  /* 0x028c5003ff0075a7 */ /* 0x000e640008020146 */
[----:B-1----:R-:W-:Y:S05]  /*1e60*/  @!P1 BRA `(.L_x_3241) ;  /* 0x000000a4002c9947 */ /* 0x002fea0003800000 */
.L_x_3240:
[----:B------:R-:W-:Y:S01]  /*1e70*/  UIADD3 UR6, UR42, 0x26800, URZ ;  /* 0x000268002a067890 */ /* 0x000fe2000fffe03f */
[----:B------:R-:W-:Y:S01]  /*1e80*/  WARPGROUP.ARRIVE ;  /* 0x00000000000079c5 */ /* 0x000fe20000000000 */
[----:B------:R-:W-:Y:S02]  /*1e90*/  ULEA UR18, UR47, UR20, 0xc ;  /* 0x000000142f127291 */ /* 0x000fe4000f8e603f */
[----:B------:R-:W-:Y:S01]  /*1ea0*/  USHF.R.U32.HI UR6, URZ, 0x4, UR6 ;  /* 0x000000043f067899 */ /* 0x000fe20008011606 */
[----:B------:R-:W-:Y:S01]  /*1eb0*/  UMOV UR19, 0x40000040 ;  /* 0x4000004000137882 */ /* 0x000fe20000000000 */
[----:B------:R-:W-:Y:S02]  /*1ec0*/  UMOV UR17, 0x40000040 ;  /* 0x4000004000117882 */ /* 0x000fe40000000000 */
[----:B------:R-:W-:Y:S01]  /*1ed0*/  ULOP3.LUT UR6, UR6, 0x3fff, URZ, 0xc0, !UPT ;  /* 0x00003fff06067892 */ /* 0x000fe2000f8ec03f */
[----:B------:R-:W-:Y:S01]  /*1ee0*/  UMOV UR7, 0x40000040 ;  /* 0x4000004000077882 */ /* 0x000fe20000000000 */
[----:B------:R-:W-:-:S02]  /*1ef0*/  UIADD3 UR10, UR18, 0x100, URZ ;  /* 0x00000100120a7890 */ /* 0x000fc4000fffe03f */
[----:B------:R-:W-:Y:S02]  /*1f00*/  ULOP3.LUT UR16, UR6, 0x10000, URZ, 0xfc, !UPT ;  /* 0x0001000006107892 */ /* 0x000fe4000f8efc3f */
[----:B------:R-:W-:Y:S01]  /*1f10*/  UIADD3 UR6, UR18, 0x80, URZ ;  /* 0x0000008012067890 */ /* 0x000fe2000fffe03f */
[----:B------:R-:W-:Y:S01]  /*1f20*/  UMOV UR11, 0x40000040 ;  /* 0x40000040000b7882 */ /* 0x000fe20000000000 */
[----:B------:R-:W-:Y:S01]  /*1f30*/  UIADD3 UR14, UR18, 0x180, URZ ;  /* 0x00000180120e7890 */ /* 0x000fe2000fffe03f */
[----:B------:R-:W-:-:S04]  /*1f40*/  UMOV UR15, 0x40000040 ;  /* 0x40000040000f7882 */ /* 0x000fc80000000000 */
        /* <DEDUP_REMOVED lines=17> */
.L_x_3242:
[----:B------:R-:W-:Y:S01]  /*2060*/  ULEA UR6, UR47, UR42, 0x3 ;  /* 0x0000002a2f067291 */ /* 0x000fe2000f8e183f */
[C---:B------:R-:W-:Y:S01]  /*2070*/  ISETP.GT.AND P1, PT, R0.reuse, RZ, PT ;  /* 0x000000ff0000720c */ /* 0x040fe20003f24270 */
[----:B------:R-:W-:Y:S02]  /*2080*/  VIADD R0, R0, 0xffffffff ;  /* 0xffffffff00007836 */ /* 0x000fe40000000000 */
[----:B------:R-:W-:-:S04]  /*2090*/  UIADD3 UR6, UR6, 0x28c60, URZ ;  /* 0x00028c6006067890 */ /* 0x000fc8000fffe03f */
[----:B------:R-:W-:-:S09]  /*20a0*/  UPRMT UR6, UR39, 0x654, UR6 ;  /* 0x0000065427067896 */ /* 0x000fd20008000006 */
[----:B------:R-:W-:Y:S01]  /*20b0*/  SYNCS.ARRIVE.TRANS64.RED.A1T0 RZ, [UR6], RZ ;  /* 0x000000ffffff79a7 */ /* 0x000fe20008100406 */
[----:B------:R-:W-:Y:S05]  /*20c0*/  @P1 BRA `(.L_x_3243) ;  /* 0xfffffff400101947 */ /* 0x000fea000383ffff */
.L_x_3237:
[----:B------:R-:W-:Y:S01]  /*20d0*/  BAR.SYNC.DEFER_BLOCKING 0xe, 0x100 ;  /* 0x0384000000007b1d */ /* 0x000fe20000010000 */
[----:B01----:R-:W-:Y:S01]  /*20e0*/  IMAD.U32 R3, RZ, RZ, UR47 ;  /* 0x0000002fff037e24 */ /* 0x003fe2000f8e00ff */
[----:B------:R-:W-:Y:S01]  /*20f0*/  UIADD3 UR47, UR47, 0x1, URZ ;  /* 0x000000012f2f7890 */ /* 0x000fe2000fffe03f */
[----:B------:R-:W-:-:S03]  /*2100*/  CS2R R12, SRZ ;  /* 0x00000000000c7805 */ /* 0x000fc6000001ff00 */
[----:B------:R-:W-:Y:S01]  /*2110*/  LEA R0, R3, R2, 0x6 ;  /* 0x0000000203007211 */ /* 0x000fe200078e30ff */
[----:B------:R-:W-:-:S03]  /*2120*/  UISETP.NE.AND UP0, UPT, UR47, 0x2, UPT ;  /* 0x000000022f00788c */ /* 0x000fc6000bf05270 */
        /* <DEDUP_REMOVED lines=134> */
[----:B------:R-:W-:Y:S06]  /*2990*/  BAR.ARV 0xf, 0x100 ;  /* 0x03c4000000007b1d */ /* 0x000fec0000002000 */
[----:B------:R-:W-:Y:S05]  /*29a0*/  BRA `(.L_x_3244) ;  /* 0x00000038008c7947 */ /* 0x000fea0003800000 */
.L_x_3233:
[----:B------:R-:W0:Y:S02]  /*29b0*/  SHFL.IDX PT, R0, R211, RZ, 0x1f ;  /* 0x00001fffd3007589 */ /* 0x000e2400000e0000 */
[----:B0-----:R-:W-:-:S13]  /*29c0*/  R2UR UR4, R0 ;  /* 0x00000000000472ca */ /* 0x001fda00000e0000 */
[----:B------:R-:W-:-:S04]  /*29d0*/  ULEA.HI UR5, UR4, UR4, URZ, 0x1 ;  /* 0x0000000404057291 */ /* 0x000fc8000f8f083f */
[----:B------:R-:W-:-:S04]  /*29e0*/  ULOP3.LUT UR5, UR5, 0x1fffe, URZ, 0xc0, !UPT ;  /* 0x0001fffe05057892 */ /* 0x000fc8000f8ec03f */
[----:B------:R-:W-:Y:S02]  /*29f0*/  UIADD3 UR5, UR4, -UR5, URZ ;  /* 0x8000000504057290 */ /* 0x000fe4000fffe03f */
[----:B------:R-:W-:Y:S02]  /*2a00*/  UIADD3 UR4, UR42, 0x26800, URZ ;  /* 0x000268002a047890 */ /* 0x000fe4000fffe03f */
[----:B------:R-:W-:Y:S02]  /*2a10*/  ULEA UR5, UR5, UR42, 0xf ;  /* 0x0000002a05057291 */ /* 0x000fe4000f8e783f */
[----:B------:R-:W-:Y:S02]  /*2a20*/  ULOP3.LUT UP0, URZ, UR4, 0x3ff, URZ, 0xc0, !UPT ;  /* 0x000003ff043f7892 */ /* 0x000fe4000f80c03f */
[----:B------:R-:W-:-:S04]  /*2a30*/  UIADD3 UR5, UR5, 0x400, URZ ;  /* 0x0000040005057890 */ /* 0x000fc8000fffe03f */
[----:B------:R-:W-:Y:S01]  /*2a40*/  PLOP3.LUT P0, PT, PT, PT, UP0, 0x80, 0x0 ;  /* 0x000000000000781c */ /* 0x000fe20003f0f008 */
[----:B------:R-:W-:-:S04]  /*2a50*/  USHF.R.U32.HI UR5, URZ, 0x4, UR5 ;  /* 0x000000043f057899 */ /* 0x000fc80008011605 */
[----:B------:R-:W-:-:S08]  /*2a60*/  ULOP3.LUT UR52, UR5, 0x3fff, URZ, 0xc0, !UPT ;  /* 0x00003fff05347892 */ /* 0x000fd0000f8ec03f */
        /* <DEDUP_REMOVED lines=17> */
.L_x_3245:
[----:B------:R-:W-:Y:S01]  /*2b80*/  ULEA.HI UR4, UR36, UR36, URZ, 0x1 ;  /* 0x0000002424047291 */ /* 0x000fe2000f8f083f */
[----:B------:R-:W-:-:S03]  /*2b90*/  IMAD.U32 R3, RZ, RZ, UR41 ;  /* 0x00000029ff037e24 */ /* 0x000fc6000f8e00ff */
[----:B------:R-:W-:Y:S02]  /*2ba0*/  ULOP3.LUT UR4, UR4, 0xfffffffe, URZ, 0xc0, !UPT ;  /* 0xfffffffe04047892 */ /* 0x000fe4000f8ec03f */
[----:B------:R-:W-:Y:S02]  /*2bb0*/  ISETP.NE.AND P0, PT, R3, 0x3, PT ;  /* 0x000000030300780c */ /* 0x000fe40003f05270 */
[----:B------:R-:W-:-:S06]  /*2bc0*/  UIADD3 UR4, UR36, -UR4, URZ ;  /* 0x8000000424047290 */ /* 0x000fcc000fffe03f */
[----:B------:R-:W-:-:S05]  /*2bd0*/  IMAD.U32 R0, RZ, RZ, UR4 ;  /* 0x00000004ff007e24 */ /* 0x000fca000f8e00ff */
[----:B------:R-:W-:-:S04]  /*2be0*/  SHF.L.U32 R0, R0, 0x1f, RZ ;  /* 0x0000001f00007819 */ /* 0x000fc800000006ff */
[----:B------:R-:W0:Y:S02]  /*2bf0*/  SYNCS.PHASECHK.TRANS64.TRYWAIT P1, [UR42+0x28c00], R0 ;  /* 0x028c0000ff0075a7 */ /* 0x000e24000802016a */
[----:B0-----:R-:W-:Y:S05]  /*2c00*/  @!P1 BRA `(.L_x_3246) ;  /* 0x0000009400dc9947 */ /* 0x001fea0003800000 */
.L_x_3325:
[----:B------:R-:W-:Y:S05]  /*2c10*/  @!P0 BRA `(.L_x_3247) ;  /* 0x0000000000048947 */ /* 0x000fea0003800000 */
[----:B------:R-:W-:Y:S01]  /*2c20*/  BPT.TRAP 0x1 ;  /* 0x000000040000795c */ /* 0x000fe20000300000 */
.L_x_3247:
[----:B------:R-:W-:Y:S02]  /*2c30*/  IMAD.U32 R7, RZ, RZ, UR47 ;  /* 0x0000002fff077e24 */ /* 0x000fe4000f8e00ff */
[----:B------:R-:W-:-:S03]  /*2c40*/  IMAD.U32 R8, RZ, RZ, UR37 ;  /* 0x00000025ff087e24 */ /* 0x000fc6000f8e00ff */
[----:B------:R-:W-:Y:S02]  /*2c50*/  LEA R7, R7, UR42, 0x3 ;  /* 0x0000002a07077c11 */ /* 0x000fe4000f8e18ff */
[----:B------:R-:W-:-:S04]  /*2c60*/  SHF.L.U32 R8, R8, 0x1f, RZ ;  /* 0x0000001f08087819 */ /* 0x000fc800000006ff */
[----:B------:R1:W2:Y:S01]  /*2c70*/  SYNCS.PHASECHK.TRANS64.TRYWAIT P1, [R7+URZ+0x28c30], R8 ;  /* 0x028c3008070075a7 */ /* 0x0002a2000802017f */
[----:B------:R-:W-:Y:S05]  /*2c80*/  @!P0 BRA `(.L_x_3248) ;  /* 0x0000000000048947 */ /* 0x000fea0003800000 */
[----:B------:R-:W-:Y:S01]  /*2c90*/  BPT.TRAP 0x1 ;  /* 0x000000040000795c */ /* 0x000fe20000300000 */
.L_x_3248:
[----:B--2---:R-:W-:Y:S05]  /*2ca0*/  @P1 BRA `(.L_x_3249) ;  /* 0x0000000000081947 */ /* 0x004fea0003800000 */
[----:B------:R-:W2:Y:S02]  /*2cb0*/  SYNCS.PHASECHK.TRANS64.TRYWAIT P1, [R7+URZ+0x28c30], R8 ;  /* 0x028c3008070075a7 */ /* 0x000ea4000802017f */
[----:B--2---:R-:W-:Y:S05]  /*2cc0*/  @!P1 BRA `(.L_x_3250) ;  /* 0x0000009400c49947 */ /* 0x004fea0003800000 */
.L_x_3249:
[----:B------:R-:W-:-:S04]  /*2cd0*/  UIADD3 UR4, UR42, 0x22400, URZ ;  /* 0x000224002a047890 */ /* 0x000fc8000fffe03f */
[----:B------:R-:W-:-:S04]  /*2ce0*/  USHF.R.U32.HI UR4, URZ, 0x4, UR4 ;  /* 0x000000043f047899 */ /* 0x000fc80008011604 */
[----:B------:R-:W-:-:S06]  /*2cf0*/  ULOP3.LUT UR4, UR4, 0x3fff, URZ, 0xc0, !UPT ;  /* 0x00003fff04047892 */ /* 0x000fcc000f8ec03f */
[----:B------:R-:W-:Y:S01]  /*2d00*/  MOV R4, UR4 ;  /* 0x0000000400047c02 */ /* 0x000fe20008000f00 */
[----:B------:R-:W-:Y:S05]  /*2d10*/  WARPSYNC.ALL ;  /* 0x0000000000007948 */ /* 0x000fea0003800000 */
[----:B------:R-:W-:-:S04]  /*2d20*/  LOP3.LUT R4, R4, 0x10000, RZ, 0xfc, !PT ;  /* 0x0001000004047812 */ /* 0x000fc800078efcff */
[----:B------:R-:W-:Y:S01]  /*2d30*/  R2UR UR12, R4 ;  /* 0x00000000040c72ca */ /* 0x000fe200000e0000 */
[----:B------:R-:W-:Y:S01]  /*2d40*/  UIADD3 UR4, UR42, 0x20400, URZ ;  /* 0x000204002a047890 */ /* 0x000fe2000fffe03f */
[----:B------:R-:W-:Y:S01]  /*2d50*/  WARPGROUP.ARRIVE ;  /* 0x00000000000079c5 */ /* 0x000fe20000000000 */
[----:B------:R-:W-:Y:S01]  /*2d60*/  UMOV UR7, 0x40000040 ;  /* 0x4000004000077882 */ /* 0x000fe20000000000 */
[----:B------:R-:W-:Y:S01]  /*2d70*/  UMOV UR5, 0x40000040 ;  /* 0x4000004000057882 */ /* 0x000fe20000000000 */
[----:B------:R-:W-:Y:S01]  /*2d80*/  USHF.R.U32.HI UR4, URZ, 0x4, UR4 ;  /* 0x000000043f047899 */ /* 0x000fe20008011604 */
[----:B------:R-:W-:Y:S01]  /*2d90*/  UMOV UR11, 0x40000040 ;  /* 0x40000040000b7882 */ /* 0x000fe20000000000 */
[----:B------:R-:W-:Y:S02]  /*2da0*/  UMOV UR9, 0x40000040 ;  /* 0x4000004000097882 */ /* 0x000fe40000000000 */
[----:B------:R-:W-:Y:S01]  /*2db0*/  ULOP3.LUT UR4, UR4, 0x3fff, URZ, 0xc0, !UPT ;  /* 0x00003fff04047892 */ /* 0x000fe2000f8ec03f */
[----:B------:R-:W-:-:S03]  /*2dc0*/  UMOV UR15, 0x40000040 ;  /* 0x40000040000f7882 */ /* 0x000fc60000000000 */
[----:B------:R-:W-:Y:S02]  /*2dd0*/  ULEA UR12, UR47, UR12, 0x9 ;  /* 0x0000000c2f0c7291 */ /* 0x000fe4000f8e483f */
[----:B------:R-:W-:Y:S02]  /*2de0*/  ULOP3.LUT UR13, UR4, 0x10000, URZ, 0xfc, !UPT ;  /* 0x00010000040d7892 */ /* 0x000fe4000f8efc3f */
[----:B------:R-:W-:Y:S02]  /*2df0*/  UIADD3 UR10, UR12, 0x4, URZ ;  /* 0x000000040c0a7890 */ /* 0x000fe4000fffe03f */
[----:B------:R-:W-:Y:S01]  /*2e00*/  UIADD3 UR8, UR13, 0x4, URZ ;  /* 0x000000040d087890 */ /* 0x000fe2000fffe03f */
[----:B------:R-:W-:Y:S02]  /*2e10*/  UMOV UR6, UR12 ;  /* 0x0000000c00067c82 */ /* 0x000fe40008000000 */
[----:B------:R-:W-:Y:S01]  /*2e20*/  UMOV UR4, UR13 ;  /* 0x0000000d00047c82 */ /* 0x000fe20008000000 */
[----:B------:R-:W-:Y:S01]  /*2e30*/  UIADD3 UR14, UR12, 0x6, URZ ;  /* 0x000000060c0e7890 */ /* 0x000fe2000fffe03f */
[----:B------:R-:W-:Y:S01]  /*2e40*/  HGMMA.64x64x16.F32.BF16 R24, gdesc[UR4], RZ, !UPT, gsb0 ;  /* 0x00e00000041879f0 */ /* 0x000fe2000c0018ff */
[----:B------:R-:W-:-:S02]  /*2e50*/  UIADD3 UR6, UR12, 0x2, URZ ;  /* 0x000000020c067890 */ /* 0x000fc4000fffe03f */
[----:B------:R-:W-:Y:S01]  /*2e60*/  UIADD3 UR4, UR13, 0x2, URZ ;  /* 0x000000020d047890 */ /* 0x000fe2000fffe03f */
[----:B------:R-:W-:Y:S01]  /*2e70*/  UMOV UR7, 0x40000040 ;  /* 0x4000004000077882 */ /* 0x000fe20000000000 */
[----:B------:R-:W-:Y:S01]  /*2e80*/  UMOV UR5, 0x40000040 ;  /* 0x4000004000057882 */ /* 0x000fe20000000000 */
[----:B------:R-:W-:-:S03]  /*2e90*/  UIADD3 UR12, UR13, 0x6, URZ ;  /* 0x000000060d0c7890 */ /* 0x000fc6000fffe03f */
[----:B------:R-:W-:Y:S01]  /*2ea0*/  UMOV UR13, 0x40000040 ;  /* 0x40000040000d7882 */ /* 0x000fe20000000000 */
[----:B------:R-:W-:Y:S02]  /*2eb0*/  WARPGROUP.DEPBAR.LE gsb0, 0x0 ;  /* 0x00008000000079c5 */ /* 0x000fe40000010000 */
[----:B------:R-:W-:-:S06]  /*2ec0*/  WARPGROUP.ARRIVE ;  /* 0x00000000000079c5 */ /* 0x000fcc0000000000 */
[----:B------:R-:W-:Y:S03]  /*2ed0*/  HGMMA.64x64x16.F32.BF16 R24, gdesc[UR4], R24, gsb0 ;  /* 0x00e00000041879f0 */ /* 0x000fe60008001818 */
[----:B------:R-:W-:Y:S02]  /*2ee0*/  WARPGROUP.DEPBAR.LE gsb0, 0x0 ;  /* 0x00008000000079c5 */ /* 0x000fe40000010000 */
[----:B------:R-:W-:-:S06]  /*2ef0*/  WARPGROUP.ARRIVE ;  /* 0x00000000000079c5 */ /* 0x000fcc0000000000 */
[----:B------:R-:W-:Y:S03]  /*2f00*/  HGMMA.64x64x16.F32.BF16 R24, gdesc[UR8], R24, gsb0 ;  /* 0x00e00000081879f0 */ /* 0x000fe60008001818 */
[----:B------:R-:W-:Y:S02]  /*2f10*/  WARPGROUP.DEPBAR.LE gsb0, 0x0 ;  /* 0x00008000000079c5 */ /* 0x000fe40000010000 */
[----:B------:R-:W-:-:S06]  /*2f20*/  WARPGROUP.ARRIVE ;  /* 0x00000000000079c5 */ /* 0x000fcc0000000000 */
[----:B------:R-:W-:Y:S03]  /*2f30*/  HGMMA.64x64x16.F32.BF16 R24, gdesc[UR12], R24, gsb0 ;  /* 0x00e000000c1879f0 */ /* 0x000fe60008001818 */
[----:B------:R-:W-:Y:S02]  /*2f40*/  WARPGROUP.DEPBAR.LE gsb0, 0x0 ;  /* 0x00008000000079c5 */ /* 0x000fe40000010000 */
[----:B------:R-:W-:Y:S05]  /*2f50*/  @!P0 BRA `(.L_x_3251) ;  /* 0x0000000000048947 */ /* 0x000fea0003800000 */
[----:B------:R-:W-:Y:S01]  /*2f60*/  BPT.TRAP 0x1 ;  /* 0x000000040000795c */ /* 0x000fe20000300000 */
.L_x_3251:
[----:B------:R-:W-:Y:S01]  /*2f70*/  UIMAD UR6, UR48, -0x40, UR49 ;  /* 0xffffffc0300678a4 */ /* 0x000fe2000f8e0231 */
[----:B------:R-:W-:-:S05]  /*2f80*/  ULDC UR20, c[0x0][0x988] ;  /* 0x0002620000147ab9 */ /* 0x000fca0000000800 */
[----:B0-----:R-:W-:Y:S01]  /*2f90*/  IMAD.U32 R0, RZ, RZ, UR6 ;  /* 0x00000006ff007e24 */ /* 0x001fe2000f8e00ff */
[----:B------:R-:W-:-:S04]  /*2fa0*/  R2UR UR6, R7 ;  /* 0x00000000070672ca */ /* 0x000fc800000e0000 */
[----:B------:R-:W-:-:S04]  /*2fb0*/  IADD3 R0, -R17, 0x40, R0 ;  /* 0x0000004011007810 */ /* 0x000fc80007ffe100 */
[C---:B------:R-:W-:Y:S02]  /*2fc0*/  ISETP.GT.AND P5, PT, R0.reuse, RZ, PT ;  /* 0x000000ff0000720c */ /* 0x040fe40003fa4270 */
[C---:B------:R-:W-:Y:S02]  /*2fd0*/  ISETP.GT.AND P4, PT, R0.reuse, 0x1, PT ;  /* 0x000000010000780c */ /* 0x040fe40003f84270 */
[----:B------:R-:W-:Y:S01]  /*2fe0*/  ISETP.GT.AND P3, PT, R0, 0x8, PT ;  /* 0x000000080000780c */ /* 0x000fe20003f64270 */
[----:B------:R-:W-:Y:S01]  /*2ff0*/  UIADD3 UR6, UR6, 0x28c40, URZ ;  /* 0x00028c4006067890 */ /* 0x000fe2000fffe03f */
[----:B------:R-:W-:Y:S02]  /*3000*/  FSEL R24, R24, -INF , P5 ;  /* 0xff80000018187808 */ /* 0x000fe40002800000 */
[----:B------:R-:W-:Y:S01]  /*3010*/  FSEL R25, R25, -INF , P4 ;  /* 0xff80000019197808 */ /* 0x000fe20002000000 */
[----:B------:R-:W-:Y:S01]  /*3020*/  UPRMT UR6, UR39, 0x654, UR6 ;  /* 0x0000065427067896 */ /* 0x000fe20008000006 */
[----:B------:R-:W-:-:S02]  /*3030*/  ISETP.GT.AND P2, PT, R0, 0x9, PT ;  /* 0x000000090000780c */ /* 0x000fc40003f44270 */
[----:B------:R-:W-:Y:S02]  /*3040*/  FSEL R28, R28, -INF , P3 ;  /* 0xff8000001c1c7808 */ /* 0x000fe40001800000 */
[----:B------:R-:W-:Y:S02]  /*3050*/  FMNMX.FTZ R3, R24, R25, !PT ;  /* 0x0000001918037209 */ /* 0x000fe40007810000 */
[----:B------:R-:W-:Y:S02]  /*3060*/  ISETP.GT.AND P1, PT, R0, 0x10, PT ;  /* 0x000000100000780c */ /* 0x000fe40003f24270 */
[----:B------:R-:W-:Y:S01]  /*3070*/  FSEL R29, R29, -INF , P2 ;  /* 0xff8000001d1d7808 */ /* 0x000fe20001000000 */
[----:B------:R-:W-:Y:S01]  /*3080*/  SYNCS.ARRIVE.TRANS64.RED.A1T0 RZ, [UR6], RZ ;  /* 0x000000ffffff79a7 */ /* 0x000fe20008100406 */
        /* <DEDUP_REMOVED lines=45> */
[----:B------:R-:W-:Y:S02]  /*3360*/  FMNMX.FTZ R0, R52, R3, !PT ;  /* 0x0000000334007209 */ /* 0x000fe40007810000 */
[----:B------:R-:W-:Y:S02]  /*3370*/  FMNMX.FTZ R3, R26, R27, !PT ;  /* 0x0000001b1a037209 */ /* 0x000fe40007810000 */
[----:B------:R-:W-:Y:S02]  /*3380*/  FMNMX.FTZ R5, R53, R0, !PT ;  /* 0x0000000035057209 */ /* 0x000fe40007810000 */
[----:B------:R-:W-:Y:S02]  /*3390*/  FSEL R46, R46, -INF , P1 ;  /* 0xff8000002e2e7808 */ /* 0x000fe40000800000 */
[----:B------:R-:W-:Y:S01]  /*33a0*/  FSEL R47, R47, -INF , P6 ;  /* 0xff8000002f2f7808 */ /* 0x000fe20003000000 */
[----:B------:R-:W0:Y:S01]  /*33b0*/  SHFL.BFLY PT, R0, R5, 0x2, 0x1f ;  /* 0x0c401f0005007f89 */ /* 0x000e2200000e0000 */
[----:B------:R-:W-:-:S02]  /*33c0*/  FSEL R50, R50, -INF , P5 ;  /* 0xff80000032327808 */ /* 0x000fc40002800000 */
[----:B------:R-:W-:Y:S02]  /*33d0*/  FSEL R51, R51, -INF , P4 ;  /* 0xff80000033337808 */ /* 0x000fe40002000000 */
[----:B------:R-:W-:Y:S02]  /*33e0*/  FSEL R54, R54, -INF , P3 ;  /* 0xff80000036367808 */ /* 0x000fe40001800000 */
[----:B------:R-:W-:Y:S02]  /*33f0*/  FSEL R55, R55, -INF , P2 ;  /* 0xff80000037377808 */ /* 0x000fe40001000000 */
[----:B0-----:R-:W-:Y:S02]  /*3400*/  FMNMX.FTZ R9, R5, R0, !PT ;  /* 0x0000000005097209 */ /* 0x001fe40007810000 */
[----:B------:R-:W-:-:S03]  /*3410*/  FMNMX.FTZ R0, R30, R3, !PT ;  /* 0x000000031e007209 */ /* 0x000fc60007810000 */
[----:B------:R-:W0:Y:S01]  /*3420*/  SHFL.BFLY PT, R10, R9, 0x1, 0x1f ;  /* 0x0c201f00090a7f89 */ /* 0x000e2200000e0000 */
[----:B------:R-:W-:-:S04]  /*3430*/  FMNMX.FTZ R3, R31, R0, !PT ;  /* 0x000000001f037209 */ /* 0x000fc80007810000 */
[----:B------:R-:W-:-:S04]  /*3440*/  FMNMX.FTZ R0, R34, R3, !PT ;  /* 0x0000000322007209 */ /* 0x000fc80007810000 */
[----:B------:R-:W-:-:S04]  /*3450*/  FMNMX.FTZ R3, R35, R0, !PT ;  /* 0x0000000023037209 */ /* 0x000fc80007810000 */
[----:B------:R-:W-:-:S04]  /*3460*/  FMNMX.FTZ R6, R38, R3, !PT ;  /* 0x0000000326067209 */ /* 0x000fc80007810000 */
[----:B------:R-:W-:-:S04]  /*3470*/  FMNMX.FTZ R3, R39, R6, !PT ;  /* 0x0000000627037209 */ /* 0x000fc80007810000 */
[----:B------:R-:W-:Y:S02]  /*3480*/  FMNMX.FTZ R6, R42, R3, !PT ;  /* 0x000000032a067209 */ /* 0x000fe40007810000 */
[----:B0-----:R-:W-:Y:S02]  /*3490*/  FMNMX.FTZ R0, R9, R10, !PT ;  /* 0x0000000a09007209 */ /* 0x001fe40007810000 */
[----:B------:R-:W-:Y:S01]  /*34a0*/  FMNMX.FTZ R3, R43, R6, !PT ;  /* 0x000000062b037209 */ /* 0x000fe20007810000 */
[----:B------:R-:W-:Y:S01]  /*34b0*/  BAR.SYNC.DEFER_BLOCKING 0xf, 0x100 ;  /* 0x03c4000000007b1d */ /* 0x000fe20000010000 */
[C---:B------:R-:W-:Y:S01]  /*34c0*/  FSETP.NEU.FTZ.AND P1, PT, R0.reuse, -INF , PT ;  /* 0xff8000000000780b */ /* 0x040fe20003f3d000 */
[----:B------:R-:W-:Y:S01]  /*34d0*/  FMUL.FTZ R5, R0, UR20 ;  /* 0x0000001400057c20 */ /* 0x000fe20008410000 */
[----:B------:R-:W-:-:S04]  /*34e0*/  FMNMX.FTZ R6, R46, R3, !PT ;  /* 0x000000032e067209 */ /* 0x000fc80007810000 */
[----:B------:R-:W-:Y:S02]  /*34f0*/  FMNMX.FTZ R3, R47, R6, !PT ;  /* 0x000000062f037209 */ /* 0x000fe40007810000 */
[----:B------:R-:W-:Y:S02]  /*3500*/  FSEL R9, R5, RZ, P1 ;  /* 0x000000ff05097208 */ /* 0x000fe40000800000 */
[----:B------:R-:W-:-:S03]  /*3510*/  FMNMX.FTZ R6, R50, R3, !PT ;  /* 0x0000000332067209 */ /* 0x000fc60007810000 */
[--C-:B------:R-:W-:Y:S01]  /*3520*/  FFMA.FTZ R24, R24, UR20, -R9.reuse ;  /* 0x0000001418187c23 */ /* 0x100fe20008010809 */
[----:B------:R-:W-:Y:S01]  /*3530*/  FMNMX.FTZ R3, R51, R6, !PT ;  /* 0x0000000633037209 */ /* 0x000fe20007810000 */
[--C-:B------:R-:W-:Y:S01]  /*3540*/  FFMA.FTZ R25, R25, UR20, -R9.reuse ;  /* 0x0000001419197c23 */ /* 0x100fe20008010809 */
[--C-:B------:R-:W-:Y:S01]  /*3550*/  FFMA.FTZ R28, R28, UR20, -R9.reuse ;  /* 0x000000141c1c7c23 */ /* 0x100fe20008010809 */
[--C-:B------:R-:W-:Y:S01]  /*3560*/  FFMA.FTZ R29, R29, UR20, -R9.reuse ;  /* 0x000000141d1d7c23 */ /* 0x100fe20008010809 */
[----:B------:R-:W-:Y:S01]  /*3570*/  FMNMX.FTZ R6, R54, R3, !PT ;  /* 0x0000000336067209 */ /* 0x000fe20007810000 */
[----:B------:R-:W-:Y:S01]  /*3580*/  MUFU.EX2 R24, R24 ;  /* 0x0000001800187308 */ /* 0x000fe20000000800 */
[--C-:B------:R-:W-:Y:S01]  /*3590*/  FFMA.FTZ R32, R32, UR20, -R9.reuse ;  /* 0x0000001420207c23 */ /* 0x100fe20008010809 */
[--C-:B------:R-:W-:Y:S01]  /*35a0*/  FFMA.FTZ R33, R33, UR20, -R9.reuse ;  /* 0x0000001421217c23 */ /* 0x100fe20008010809 */
[----:B------:R-:W-:Y:S01]  /*35b0*/  FMNMX.FTZ R6, R55, R6, !PT ;  /* 0x0000000637067209 */ /* 0x000fe20007810000 */
[--C-:B------:R-:W-:Y:S01]  /*35c0*/  FFMA.FTZ R36, R36, UR20, -R9.reuse ;  /* 0x0000001424247c23 */ /* 0x100fe20008010809 */
[--C-:B------:R-:W-:Y:S01]  /*35d0*/  FFMA.FTZ R37, R37, UR20, -R9.reuse ;  /* 0x0000001425257c23 */ /* 0x100fe20008010809 */
[--C-:B------:R-:W-:Y:S01]  /*35e0*/  FFMA.FTZ R40, R40, UR20, -R9.reuse ;  /* 0x0000001428287c23 */ /* 0x100fe20008010809 */
[--C-:B------:R-:W-:Y:S01]  /*35f0*/  FFMA.FTZ R41, R41, UR20, -R9.reuse ;  /* 0x0000001429297c23 */ /* 0x100fe20008010809 */
[----:B------:R-:W0:Y:S01]  /*3600*/  SHFL.BFLY PT, R3, R6, 0x2, 0x1f ;  /* 0x0c401f0006037f89 */ /* 0x000e2200000e0000 */
[----:B------:R-:W3:Y:S01]  /*3610*/  MUFU.EX2 R25, R25 ;  /* 0x0000001900197308 */ /* 0x000ee20000000800 */
[--C-:B------:R-:W-:Y:S01]  /*3620*/  FFMA.FTZ R44, R44, UR20, -R9.reuse ;  /* 0x000000142c2c7c23 */ /* 0x100fe20008010809 */
[--C-:B------:R-:W-:Y:S01]  /*3630*/  FFMA.FTZ R45, R45, UR20, -R9.reuse ;  /* 0x000000142d2d7c23 */ /* 0x100fe20008010809 */
[--C-:B------:R-:W-:Y:S01]  /*3640*/  FFMA.FTZ R48, R48, UR20, -R9.reuse ;  /* 0x0000001430307c23 */ /* 0x100fe20008010809 */
[--C-:B------:R-:W-:Y:S01]  /*3650*/  FFMA.FTZ R49, R49, UR20, -R9.reuse ;  /* 0x0000001431317c23 */ /* 0x100fe20008010809 */
[--C-:B------:R-:W-:Y:S01]  /*3660*/  FFMA.FTZ R52, R52, UR20, -R9.reuse ;  /* 0x0000001434347c23 */ /* 0x100fe20008010809 */
[----:B------:R-:W-:-:S02]  /*3670*/  FFMA.FTZ R9, R53, UR20, -R9 ;  /* 0x0000001435097c23 */ /* 0x000fc40008010809 */
[----:B------:R-:W-:Y:S08]  /*3680*/  MUFU.EX2 R28, R28 ;  /* 0x0000001c001c7308 */ /* 0x000ff00000000800 */
[----:B------:R-:W4:Y:S01]  /*3690*/  MUFU.EX2 R29, R29 ;  /* 0x0000001d001d7308 */ /* 0x000f220000000800 */
[----:B---3--:R-:W-:Y:S01]  /*36a0*/  FADD.FTZ R11, R24, R25 ;  /* 0x00000019180b7221 */ /* 0x008fe20000010000 */
[----:B------:R-:W-:-:S02]  /*36b0*/  F2FP.BF16.F32.PACK_AB R152, R25, R24 ;  /* 0x000000181998723e */ /* 0x000fc400000010ff */
[----:B0-----:R-:W-:-:S04]  /*36c0*/  FMNMX.FTZ R5, R6, R3, !PT ;  /* 0x0000000306057209 */ /* 0x001fc80007810000 */
[----:B------:R-:W-:Y:S01]  /*36d0*/  MUFU.EX2 R32, R32 ;  /* 0x0000002000207308 */ /* 0x000fe20000000800 */
[----:B------:R-:W0:Y:S07]  /*36e0*/  SHFL.BFLY PT, R6, R5, 0x1, 0x1f ;  /* 0x0c201f0005067f89 */ /* 0x000e2e00000e0000 */
[----:B------:R-:W3:Y:S01]  /*36f0*/  MUFU.EX2 R33, R33 ;  /* 0x0000002100217308 */ /* 0x000ee20000000800 */
[----:B----4-:R-:W-:-:S07]  /*3700*/  F2FP.BF16.F32.PACK_AB R154, R29, R28 ;  /* 0x0000001c1d9a723e */ /* 0x010fce00000010ff */
[----:B------:R-:W-:Y:S08]  /*3710*/  MUFU.EX2 R36, R36 ;  /* 0x0000002400247308 */ /* 0x000ff00000000800 */
[----:B------:R-:W4:Y:S01]  /*3720*/  MUFU.EX2 R37, R37 ;  /* 0x0000002500257308 */ /* 0x000f220000000800 */
[----:B---3--:R-:W-:Y:S02]  /*3730*/  F2FP.BF16.F32.PACK_AB R156, R33, R32 ;  /* 0x00000020219c723e */ /* 0x008fe400000010ff */
[----:B0-----:R-:W-:Y:S01]  /*3740*/  FMNMX.FTZ R3, R5, R6, !PT ;  /* 0x0000000605037209 */ /* 0x001fe20007810000 */
[----:B------:R-:W-:-:S03]  /*3750*/  FADD.FTZ R6, R28, R11 ;  /* 0x0000000b1c067221 */ /* 0x000fc60000010000 */
[C---:B------:R-:W-:Y:S01]  /*3760*/  FSETP.NEU.FTZ.AND P1, PT, R3.reuse, -INF , PT ;  /* 0xff8000000300780b */ /* 0x040fe20003f3d000 */
[----:B------:R-:W-:Y:S01]  /*3770*/  FMUL.FTZ R5, R3, UR20 ;  /* 0x0000001403057c20 */ /* 0x000fe20008410000 */
[----:B------:R-:W-:Y:S01]  /*3780*/  FADD.FTZ R13, R29, R6 ;  /* 0x000000061d0d7221 */ /* 0x000fe20000010000 */
[----:B------:R-:W0:Y:S03]  /*3790*/  MUFU.EX2 R40, R40 ;  /* 0x0000002800287308 */ /* 0x000e260000000800 */
[----:B------:R-:W-:Y:S01]  /*37a0*/  FSEL R5, R5, RZ, P1 ;  /* 0x000000ff05057208 */ /* 0x000fe20000800000 */
[----:B------:R-:W-:Y:S01]  /*37b0*/  FADD.FTZ R10, R32, R13 ;  /* 0x0000000d200a7221 */ /* 0x000fe20000010000 */
[----:B----4-:R-:W-:-:S03]  /*37c0*/  F2FP.BF16.F32.PACK_AB R158, R37, R36 ;  /* 0x00000024259e723e */ /* 0x010fc600000010ff */
[--C-:B------:R-:W-:Y:S01]  /*37d0*/  FFMA.FTZ R26, R26, UR20, -R5.reuse ;  /* 0x000000141a1a7c23 */ /* 0x100fe20008010805 */
[--C-:B------:R-:W-:Y:S01]  /*37e0*/  FFMA.FTZ R27, R27, UR20, -R5.reuse ;  /* 0x000000141b1b7c23 */ /* 0x100fe20008010805 */
[--C-:B------:R-:W-:Y:S01]  /*37f0*/  FFMA.FTZ R30, R30, UR20, -R5.reuse ;  /* 0x000000141e1e7c23 */ /* 0x100fe20008010805 */
[--C-:B------:R-:W-:Y:S01]  /*3800*/  FFMA.FTZ R31, R31, UR20, -R5.reuse ;  /* 0x000000141f1f7c23 */ /* 0x100fe20008010805 */
[--C-:B------:R-:W-:Y:S01]  /*3810*/  FFMA.FTZ R34, R34, UR20, -R5.reuse ;  /* 0x0000001422227c23 */ /* 0x100fe20008010805 */
[--C-:B------:R-:W-:Y:S01]  /*3820*/  FFMA.FTZ R35, R35, UR20, -R5.reuse ;  /* 0x0000001423237c23 */ /* 0x100fe20008010805 */
[----:B------:R-:W-:Y:S01]  /*3830*/  MUFU.EX2 R26, R26 ;  /* 0x0000001a001a7308 */ /* 0x000fe20000000800 */
[--C-:B------:R-:W-:Y:S01]  /*3840*/  FFMA.FTZ R38, R38, UR20, -R5.reuse ;  /* 0x0000001426267c23 */ /* 0x100fe20008010805 */
[--C-:B------:R-:W-:Y:S01]  /*3850*/  FFMA.FTZ R39, R39, UR20, -R5.reuse ;  /* 0x0000001427277c23 */ /* 0x100fe20008010805 */
[--C-:B------:R-:W-:Y:S01]  /*3860*/  FFMA.FTZ R42, R42, UR20, -R5.reuse ;  /* 0x000000142a2a7c23 */ /* 0x100fe20008010805 */
[--C-:B------:R-:W-:Y:S01]  /*3870*/  FFMA.FTZ R43, R43, UR20, -R5.reuse ;  /* 0x000000142b2b7c23 */ /* 0x100fe20008010805 */
[--C-:B------:R-:W-:Y:S01]  /*3880*/  FFMA.FTZ R46, R46, UR20, -R5.reuse ;  /* 0x000000142e2e7c23 */ /* 0x100fe20008010805 */
[--C-:B------:R-:W-:Y:S01]  /*3890*/  FFMA.FTZ R47, R47, UR20, -R5.reuse ;  /* 0x000000142f2f7c23 */ /* 0x100fe20008010805 */
[----:B------:R-:W-:Y:S01]  /*38a0*/  FADD.FTZ R13, R33, R10 ;  /* 0x0000000a210d7221 */ /* 0x000fe20000010000 */
[----:B------:R-:W3:Y:S01]  /*38b0*/  MUFU.EX2 R27, R27 ;  /* 0x0000001b001b7308 */ /* 0x000ee20000000800 */
[--C-:B------:R-:W-:Y:S01]  /*38c0*/  FFMA.FTZ R50, R50, UR20, -R5.reuse ;  /* 0x0000001432327c23 */ /* 0x100fe20008010805 */
[----:B------:R-:W-:Y:S01]  /*38d0*/  FFMA.FTZ R51, R51, UR20, -R5 ;  /* 0x0000001433337c23 */ /* 0x000fe20008010805 */
[----:B------:R-:W-:Y:S01]  /*38e0*/  FADD.FTZ R10, R36, R13 ;  /* 0x0000000d240a7221 */ /* 0x000fe20000010000 */
[--C-:B------:R-:W-:Y:S01]  /*38f0*/  FFMA.FTZ R54, R54, UR20, -R5.reuse ;  /* 0x0000001436367c23 */ /* 0x100fe20008010805 */
[----:B------:R-:W-:-:S02]  /*3900*/  FFMA.FTZ R5, R55, UR20, -R5 ;  /* 0x0000001437057c23 */ /* 0x000fc40008010805 */
[----:B------:R-:W-:Y:S01]  /*3910*/  FADD.FTZ R13, R37, R10 ;  /* 0x0000000a250d7221 */ /* 0x000fe20000010000 */
[----:B------:R-:W4:Y:S03]  /*3920*/  MUFU.EX2 R30, R30 ;  /* 0x0000001e001e7308 */ /* 0x000f260000000800 */
[----:B0-----:R-:W-:-:S05]  /*3930*/  FADD.FTZ R10, R40, R13 ;  /* 0x0000000d280a7221 */ /* 0x001fca0000010000 */
[----:B------:R-:W0:Y:S01]  /*3940*/  MUFU.EX2 R31, R31 ;  /* 0x0000001f001f7308 */ /* 0x000e220000000800 */
[----:B---3--:R-:W-:Y:S01]  /*3950*/  FADD.FTZ R11, R26, R27 ;  /* 0x0000001b1a0b7221 */ /* 0x008fe20000010000 */
[----:B------:R-:W-:-:S06]  /*3960*/  F2FP.BF16.F32.PACK_AB R153, R27, R26 ;  /* 0x0000001a1b99723e */ /* 0x000fcc00000010ff */
[----:B------:R-:W3:Y:S01]  /*3970*/  MUFU.EX2 R34, R34 ;  /* 0x0000002200227308 */ /* 0x000ee20000000800 */
[----:B----4-:R-:W-:-:S07]  /*3980*/  FADD.FTZ R6, R30, R11 ;  /* 0x0000000b1e067221 */ /* 0x010fce0000010000 */
[----:B------:R-:W4:Y:S01]  /*3990*/  MUFU.EX2 R35, R35 ;  /* 0x0000002300237308 */ /* 0x000f220000000800 */
[C---:B0-----:R-:W-:Y:S01]  /*39a0*/  FADD.FTZ R11, R31.reuse, R6 ;  /* 0x000000061f0b7221 */ /* 0x041fe20000010000 */
[----:B------:R-:W-:-:S05]  /*39b0*/  F2FP.BF16.F32.PACK_AB R155, R31, R30 ;  /* 0x0000001e1f9b723e */ /* 0x000fca00000010ff */
[----:B------:R0:W-:Y:S01]  /*39c0*/  STSM.16.M88.4 [R22+0x26800], R152 ;  /* 0x0268009816007844 */ /* 0x0001e20000000200 */
[----:B------:R-:W5:Y:S01]  /*39d0*/  MUFU.EX2 R38, R38 ;  /* 0x0000002600267308 */ /* 0x000f620000000800 */
[----:B---3--:R-:W-:-:S07]  /*39e0*/  FADD.FTZ R6, R34, R11 ;  /* 0x0000000b22067221 */ /* 0x008fce0000010000 */
[----:B------:R-:W3:Y:S01]  /*39f0*/  MUFU.EX2 R39, R39 ;  /* 0x0000002700277308 */ /* 0x000ee20000000800 */
[C---:B----4-:R-:W-:Y:S01]  /*3a00*/  FADD.FTZ R11, R35.reuse, R6 ;  /* 0x00000006230b7221 */ /* 0x050fe20000010000 */
[----:B------:R-:W-:-:S06]  /*3a10*/  F2FP.BF16.F32.PACK_AB R157, R35, R34 ;  /* 0x00000022239d723e */ /* 0x000fcc00000010ff */
[----:B------:R-:W4:Y:S01]  /*3a20*/  MUFU.EX2 R42, R42 ;  /* 0x0000002a002a7308 */ /* 0x000f220000000800 */
[----:B-----5:R-:W-:-:S07]  /*3a30*/  FADD.FTZ R6, R38, R11 ;  /* 0x0000000b26067221 */ /* 0x020fce0000010000 */
[----:B------:R-:W5:Y:S01]  /*3a40*/  MUFU.EX2 R41, R41 ;  /* 0x0000002900297308 */ /* 0x000f620000000800 */
[C---:B---3--:R-:W-:Y:S01]  /*3a50*/  FADD.FTZ R11, R39.reuse, R6 ;  /* 0x00000006270b7221 */ /* 0x048fe20000010000 */
[----:B------:R-:W-:-:S05]  /*3a60*/  F2FP.BF16.F32.PACK_AB R159, R39, R38 ;  /* 0x00000026279f723e */ /* 0x000fca00000010ff */
[----:B------:R0:W-:Y:S01]  /*3a70*/  STSM.16.M88.4 [R184], R156 ;  /* 0x0000009cb8007844 */ /* 0x0001e20000000200 */
[----:B------:R-:W3:Y:S01]  /*3a80*/  MUFU.EX2 R43, R43 ;  /* 0x0000002b002b7308 */ /* 0x000ee20000000800 */
[----:B----4-:R-:W-:-:S07]  /*3a90*/  FADD.FTZ R6, R42, R11 ;  /* 0x0000000b2a067221 */ /* 0x010fce0000010000 */
[----:B------:R-:W4:Y:S01]  /*3aa0*/  MUFU.EX2 R44, R44 ;  /* 0x0000002c002c7308 */ /* 0x000f220000000800 */
[C---:B-----5:R-:W-:Y:S01]  /*3ab0*/  FADD.FTZ R13, R41.reuse, R10 ;  /* 0x0000000a290d7221 */ /* 0x060fe20000010000 */
[----:B------:R-:W-:-:S06]  /*3ac0*/  F2FP.BF16.F32.PACK_AB R160, R41, R40 ;  /* 0x0000002829a0723e */ /* 0x000fcc00000010ff */
[----:B------:R-:W5:Y:S01]  /*3ad0*/  MUFU.EX2 R46, R46 ;  /* 0x0000002e002e7308 */ /* 0x000f620000000800 */
[C---:B---3--:R-:W-:Y:S01]  /*3ae0*/  FADD.FTZ R11, R43.reuse, R6 ;  /* 0x000000062b0b7221 */ /* 0x048fe20000010000 */
[----:B------:R-:W-:-:S06]  /*3af0*/  F2FP.BF16.F32.PACK_AB R161, R43, R42 ;  /* 0x0000002a2ba1723e */ /* 0x000fcc00000010ff */
[----:B------:R-:W3:Y:S01]  /*3b00*/  MUFU.EX2 R45, R45 ;  /* 0x0000002d002d7308 */ /* 0x000ee20000000800 */
[----:B----4-:R-:W-:-:S07]  /*3b10*/  FADD.FTZ R6, R44, R13 ;  /* 0x0000000d2c067221 */ /* 0x010fce0000010000 */
[----:B------:R-:W4:Y:S01]  /*3b20*/  MUFU.EX2 R47, R47 ;  /* 0x0000002f002f7308 */ /* 0x000f220000000800 */
[----:B-----5:R-:W-:-:S07]  /*3b30*/  FADD.FTZ R10, R46, R11 ;  /* 0x0000000b2e0a7221 */ /* 0x020fce0000010000 */
[----:B------:R-:W-:Y:S01]  /*3b40*/  MUFU.EX2 R48, R48 ;  /* 0x0000003000307308 */ /* 0x000fe20000000800 */
[C---:B---3--:R-:W-:Y:S01]  /*3b50*/  F2FP.BF16.F32.PACK_AB R162, R45.reuse, R44 ;  /* 0x0000002c2da2723e */ /* 0x048fe200000010ff */
[----:B------:R-:W-:-:S06]  /*3b60*/  FADD.FTZ R45, R45, R6 ;  /* 0x000000062d2d7221 */ /* 0x000fcc0000010000 */
[----:B------:R-:W3:Y:S01]  /*3b70*/  MUFU.EX2 R49, R49 ;  /* 0x0000003100317308 */ /* 0x000ee20000000800 */
[C---:B----4-:R-:W-:Y:S01]  /*3b80*/  F2FP.BF16.F32.PACK_AB R163, R47.reuse, R46 ;  /* 0x0000002e2fa3723e */ /* 0x050fe200000010ff */
[----:B------:R-:W-:-:S04]  /*3b90*/  FADD.FTZ R47, R47, R10 ;  /* 0x0000000a2f2f7221 */ /* 0x000fc80000010000 */
[----:B------:R0:W-:Y:S02]  /*3ba0*/  STSM.16.M88.4 [R19], R160 ;  /* 0x000000a013007844 */ /* 0x0001e40000000200 */
[----:B------:R-:W-:Y:S08]  /*3bb0*/  MUFU.EX2 R50, R50 ;  /* 0x0000003200327308 */ /* 0x000ff00000000800 */
[----:B------:R-:W4:Y:S01]  /*3bc0*/  MUFU.EX2 R51, R51 ;  /* 0x0000003300337308 */ /* 0x000f220000000800 */
[----:B---3--:R-:W-:Y:S01]  /*3bd0*/  F2FP.BF16.F32.PACK_AB R164, R49, R48 ;  /* 0x0000003031a4723e */ /* 0x008fe200000010ff */
[----:B------:R-:W-:-:S04]  /*3be0*/  FADD.FTZ R48, R48, R45 ;  /* 0x0000002d30307221 */ /* 0x000fc80000010000 */
[----:B------:R-:W-:Y:S02]  /*3bf0*/  FADD.FTZ R49, R49, R48 ;  /* 0x0000003031317221 */ /* 0x000fe40000010000 */
[----:B------:R-:W3:Y:S08]  /*3c00*/  MUFU.EX2 R52, R52 ;  /* 0x0000003400347308 */ /* 0x000ef00000000800 */
[----:B------:R-:W5:Y:S01]  /*3c10*/  MUFU.EX2 R9, R9 ;  /* 0x0000000900097308 */ /* 0x000f620000000800 */
[----:B----4-:R-:W-:Y:S01]  /*3c20*/  F2FP.BF16.F32.PACK_AB R165, R51, R50 ;  /* 0x0000003233a5723e */ /* 0x010fe200000010ff */
[----:B------:R-:W-:-:S04]  /*3c30*/  FADD.FTZ R50, R50, R47 ;  /* 0x0000002f32327221 */ /* 0x000fc80000010000 */
[----:B------:R-:W-:Y:S02]  /*3c40*/  FADD.FTZ R51, R51, R50 ;  /* 0x0000003233337221 */ /* 0x000fe40000010000 */
[----:B------:R-:W-:Y:S01]  /*3c50*/  MUFU.EX2 R54, R54 ;  /* 0x0000003600367308 */ /* 0x000fe20000000800 */
[----:B---3--:R-:W-:-:S07]  /*3c60*/  FADD.FTZ R6, R52, R49 ;  /* 0x0000003134067221 */ /* 0x008fce0000010000 */
[----:B------:R-:W3:Y:S01]  /*3c70*/  MUFU.EX2 R5, R5 ;  /* 0x0000000500057308 */ /* 0x000ee20000000800 */
[C---:B-----5:R-:W-:Y:S01]  /*3c80*/  F2FP.BF16.F32.PACK_AB R166, R9.reuse, R52 ;  /* 0x0000003409a6723e */ /* 0x060fe200000010ff */
[----:B------:R-:W-:Y:S01]  /*3c90*/  FADD.FTZ R6, R9, R6 ;  /* 0x0000000609067221 */ /* 0x000fe20000010000 */
[----:B---3--:R-:W-:Y:S01]  /*3ca0*/  F2FP.BF16.F32.PACK_AB R167, R5, R54 ;  /* 0x0000003605a7723e */ /* 0x008fe200000010ff */
[----:B------:R-:W-:-:S04]  /*3cb0*/  FADD.FTZ R54, R54, R51 ;  /* 0x0000003336367221 */ /* 0x000fc80000010000 */
[----:B------:R0:W-:Y:S01]  /*3cc0*/  STSM.16.M88.4 [R23], R164 ;  /* 0x000000a417007844 */ /* 0x0001e20000000200 */
[----:B------:R-:W-:Y:S01]  /*3cd0*/  FADD.FTZ R5, R5, R54 ;  /* 0x0000003605057221 */ /* 0x000fe20000010000 */
[----:B------:R-:W-:Y:S06]  /*3ce0*/  @!P0 BRA `(.L_x_3252) ;  /* 0x0000000000048947 */ /* 0x000fec0003800000 */
[----:B------:R-:W-:Y:S01]  /*3cf0*/  BPT.TRAP 0x1 ;  /* 0x000000040000795c */ /* 0x000fe20000300000 */
.L_x_3252:
[----:B------:R3:W4:Y:S01]  /*3d00*/  SYNCS.PHASECHK.TRANS64.TRYWAIT P1, [R7+URZ+0x28c50], R8 ;  /* 0x028c5008070075a7 */ /* 0x000722000802017f */
[----:B------:R-:W-:Y:S05]  /*3d10*/  @!P0 BRA `(.L_x_3253) ;  /* 0x0000000000048947 */ /* 0x000fea0003800000 */
[----:B------:R-:W-:Y:S01]  /*3d20*/  BPT.TRAP 0x1 ;  /* 0x000000040000795c */ /* 0x000fe20000300000 */
.L_x_3253:
[----:B------:R-:W-:Y:S01]  /*3d30*/  ULOP3.LUT UR52, UR52, 0x2000000, URZ, 0xfc, !UPT ;  /* 0x0200000034347892 */ /* 0x000fe2000f8efc3f */
[----:B----4-:R-:W-:Y:S11]  /*3d40*/  @P1 BRA `(.L_x_3254) ;  /* 0x0000000000081947 */ /* 0x010ff60003800000 */
[----:B------:R-:W4:Y:S02]  /*3d50*/  SYNCS.PHASECHK.TRANS64.TRYWAIT P1, [R7+URZ+0x28c50], R8 ;  /* 0x028c5008070075a7 */ /* 0x000f24000802017f */
[----:B----4-:R-:W-:Y:S05]  /*3d60*/  @!P1 BRA `(.L_x_3255) ;  /* 0x0000008400b09947 */ /* 0x010fea0003800000 */
.L_x_3254:
[----:B------:R-:W-:Y:S01]  /*3d70*/  ULEA UR10, UR47, UR52, 0xc ;  /* 0x000000342f0a7291 */ /* 0x000fe2000f8e603f */
[----:B------:R-:W-:Y:S01]  /*3d80*/  WARPGROUP.ARRIVE ;  /* 0x00000000000079c5 */ /* 0x000fe20000000000 */
[----:B------:R-:W-:-:S05]  /*3d90*/  UMOV UR7, 0x40000040 ;  /* 0x4000004000077882 */ /* 0x000fca0000000000 */
[----:B------:R-:W-:Y:S02]  /*3da0*/  UMOV UR6, UR10 ;  /* 0x0000000a00067c82 */ /* 0x000fe40008000000 */
[----:B------:R-:W-:Y:S01]  /*3db0*/  HGMMA.64x256x16.F32.BF16 R24, R152, gdesc[UR4].tnspB, RZ, !UPT, gsb0 ;  /* 0x43e0000498187df0 */ /* 0x000fe2000c0018ff */
[----:B------:R-:W-:Y:S01]  /*3dc0*/  UIADD3 UR6, UR10, 0x80, URZ ;  /* 0x000000800a067890 */ /* 0x000fe2000fffe03f */
[----:B------:R-:W-:Y:S01]  /*3dd0*/  UMOV UR7, 0x40000040 ;  /* 0x4000004000077882 */ /* 0x000fe20000000000 */
[----:B------:R-:W-:Y:S02]  /*3de0*/  WARPGROUP.DEPBAR.LE gsb0, 0x0 ;  /* 0x00008000000079c5 */ /* 0x000fe40000010000 */
[----:B------:R-:W-:-:S15]  /*3df0*/  WARPGROUP.ARRIVE ;  /* 0x00000000000079c5 */ /* 0x000fde0000000000 */
[----:B------:R-:W-:-:S08]  /*3e00*/  NOP ;  /* 0x0000000000007918 */ /* 0x000fd00000000000 */
[----:B------:R-:W-:Y:S01]  /*3e10*/  HGMMA.64x256x16.F32.BF16 R24, R156, gdesc[UR4].tnspB, R24, gsb0 ;  /* 0x43e000049c187df0 */ /* 0x000fe20008001818 */
        /* <DEDUP_REMOVED lines=11> */
[----:B------:R-:W-:Y:S03]  /*3ed0*/  HGMMA.64x256x16.F32.BF16 R24, R164, gdesc[UR4].tnspB, R24, gsb0 ;  /* 0x43e00004a4187df0 */ /* 0x000fe60008001818 */
[----:B------:R-:W-:Y:S02]  /*3ee0*/  WARPGROUP.DEPBAR.LE gsb0, 0x0 ;  /* 0x00008000000079c5 */ /* 0x000fe40000010000 */
[----:B------:R-:W-:Y:S01]  /*3ef0*/  @!PT LDS RZ, [RZ] ;  /* 0x00000000fffff984 */ /* 0x000fe20000000800 */
[----:B------:R-:W-:Y:S01]  /*3f00*/  @!PT LDS RZ, [RZ] ;  /* 0x00000000fffff984 */ /* 0x000fe20000000800 */
[----:B------:R-:W-:Y:S01]  /*3f10*/  @!PT LDS RZ, [RZ] ;  /* 0x00000000fffff984 */ /* 0x000fe20000000800 */
[----:B------:R-:W-:Y:S01]  /*3f20*/  @!PT LDS RZ, [RZ] ;  /* 0x00000000fffff984 */ /* 0x000fe20000000800 */
[----:B------:R5:W-:Y:S06]  /*3f30*/  MEMBAR.ALL.CTA ;  /* 0x0000000000007992 */ /* 0x000bec0000008000 */
[----:B-----5:R-:W5:Y:S02]  /*3f40*/  FENCE.VIEW.ASYNC.S ;  /* 0x00000000000073c6 */ /* 0x020f640000000000 */
[----:B-----5:R-:W-:Y:S01]  /*3f50*/  NOP ;  /* 0x0000000000007918 */ /* 0x020fe20000000000 */
[----:B------:R-:W-:Y:S06]  /*3f60*/  BAR.ARV 0xe, 0x100 ;  /* 0x0384000000007b1d */ /* 0x000fec0000002000 */
[----:B------:R-:W-:Y:S05]  /*3f70*/  @!P0 BRA `(.L_x_3256) ;  /* 0x0000000000048947 */ /* 0x000fea0003800000 */
[----:B------:R-:W-:Y:S01]  /*3f80*/  BPT.TRAP 0x1 ;  /* 0x000000040000795c */ /* 0x000fe20000300000 */
.L_x_3256:
[----:B------:R-:W-:Y:S01]  /*3f90*/  R2UR UR6, R7 ;  /* 0x00000000070672ca */ /* 0x000fe200000e0000 */
[----:B------:R-:W-:-:S06]  /*3fa0*/  UISETP.GE.AND UP0, UPT, UR49, 0x41, UPT ;  /* 0x000000413100788c */ /* 0x000fcc000bf06270 */
[----:B------:R-:W-:-:S06]  /*3fb0*/  PLOP3.LUT P1, PT, PT, PT, UP0, 0x80, 0x0 ;  /* 0x000000000000781c */ /* 0x000fcc0003f2f008 */
[----:B------:R-:W-:-:S04]  /*3fc0*/  UIADD3 UR6, UR6, 0x28c60, URZ ;  /* 0x00028c6006067890 */ /* 0x000fc8000fffe03f */
[----:B------:R-:W-:-:S09]  /*3fd0*/  UPRMT UR6, UR39, 0x654, UR6 ;  /* 0x0000065427067896 */ /* 0x000fd20008000006 */
[----:B------:R-:W-:Y:S01]  /*3fe0*/  SYNCS.ARRIVE.TRANS64.RED.A1T0 RZ, [UR6], RZ ;  /* 0x000000ffffff79a7 */ /* 0x000fe20008100406 */
[----:B------:R-:W-:Y:S05]  /*3ff0*/  @!P1 BRA `(.L_x_3257) ;  /* 0x0000001800509947 */ /* 0x000fea0003800000 */
[----:B------:R-:W-:Y:S01]  /*4000*/  IMAD.MOV.U32 R9, RZ, RZ, R3 ;  /* 0x000000ffff097224 */ /* 0x000fe200078e0003 */
[----:B------:R-:W-:Y:S01]  /*4010*/  UIADD3 UR48, UR48, -0x2, URZ ;  /* 0xfffffffe30307890 */ /* 0x000fe2000fffe03f */
[----:B-1234-:R-:W-:Y:S01]  /*4020*/  IMAD.MOV.U32 R7, RZ, RZ, R0 ;  /* 0x000000ffff077224 */ /* 0x01efe200078e0000 */
[----:B------:R-:W-:Y:S01]  /*4030*/  UMOV UR22, UR47 ;  /* 0x0000002f00167c82 */ /* 0x000fe20008000000 */
[----:B------:R-:W-:-:S09]  /*4040*/  ULDC UR20, c[0x0][0x988] ;  /* 0x0002620000147ab9 */ /* 0x000fd20000000800 */
.L_x_3268:
[----:B------:R-:W-:Y:S01]  /*4050*/  UIADD3 UR47, UR22, 0x1, URZ ;  /* 0x00000001162f7890 */ /* 0x000fe2000fffe03f */
[----:B------:R-:W-:Y:S01]  /*4060*/  IMAD.U32 R0, RZ, RZ, UR48 ;  /* 0x00000030ff007e24 */ /* 0x000fe2000f8e00ff */
[----:B------:R-:W-:Y:S02]  /*4070*/  UIADD3 UR48, UR48, -0x1, URZ ;  /* 0xffffffff30307890 */ /* 0x000fe4000fffe03f */
[----:B------:R-:W-:Y:S02]  /*4080*/  UISETP.NE.AND UP0, UPT, UR47, 0x2, UPT ;  /* 0x000000022f00788c */ /* 0x000fe4000bf05270 */
[----:B------:R-:W-:Y:S02]  /*4090*/  ISETP.GT.AND P1, PT, R0, RZ, PT ;  /* 0x000000ff0000720c */ /* 0x000fe40003f24270 */
[----:B------:R-:W-:Y:S02]  /*40a0*/  USEL UR6, URZ, 0x1, UP0 ;  /* 0x000000013f067887 */ /* 0x000fe40008000000 */
[----:B------:R-:W-:-:S02]  /*40b0*/  USEL UR47, UR47, URZ, UP0 ;  /* 0x0000003f2f2f7287 */ /* 0x000fc40008000000 */
[----:B------:R-:W-:Y:S01]  /*40c0*/  ULOP3.LUT UR37, UR37, UR6, URZ, 0x3c, !UPT ;  /* 0x0000000625257292 */ /* 0x000fe2000f8e3c3f */
[----:B012---:R-:W-:Y:S11]  /*40d0*/  @!P0 BRA `(.L_x_3258) ;  /* 0x0000000000048947 */ /* 0x007ff60003800000 */
[----:B------:R-:W-:Y:S01]  /*40e0*/  BPT.TRAP 0x1 ;  /* 0x000000040000795c */ /* 0x000fe20000300000 */
.L_x_3258:
[----:B------:R-:W-:Y:S01]  /*40f0*/  ULEA UR21, UR47, UR42, 0x3 ;  /* 0x0000002a2f157291 */ /* 0x000fe2000f8e183f */
[----:B------:R-:W-:-:S05]  /*4100*/  IMAD.U32 R8, RZ, RZ, UR37 ;  /* 0x00000025ff087e24 */ /* 0x000fca000f8e00ff */
[----:B------:R-:W-:-:S04]  /*4110*/  SHF.L.U32 R8, R8, 0x1f, RZ ;  /* 0x0000001f08087819 */ /* 0x000fc800000006ff */
[----:B------:R1:W2:Y:S01]  /*4120*/  SYNCS.PHASECHK.TRANS64.TRYWAIT P2, [UR21+0x28c30], R8 ;  /* 0x028c3008ff0075a7 */ /* 0x0002a20008040155 */
[----:B------:R-:W-:Y:S05]  /*4130*/  @!P0 BRA `(.L_x_3259) ;  /* 0x0000000000048947 */ /* 0x000fea0003800000 */
[----:B------:R-:W-:Y:S01]  /*4140*/  BPT.TRAP 0x1 ;  /* 0x000000040000795c */ /* 0x000fe20000300000 */
.L_x_3259:
[----:B--2---:R-:W-:Y:S05]  /*4150*/  @P2 BRA `(.L_x_3260) ;  /* 0x0000000000082947 */ /* 0x004fea0003800000 */
[----:B------:R-:W2:Y:S02]  /*4160*/  SYNCS.PHASECHK.TRANS64.TRYWAIT P2, [UR21+0x28c30], R8 ;  /* 0x028c3008ff0075a7 */ /* 0x000ea40008040155 */
[----:B--2---:R-:W-:Y:S05]  /*4170*/  @!P2 BRA `(.L_x_3261) ;  /* 0x0000008000c0a947 */ /* 0x004fea0003800000 */
.L_x_3260:
[----:B------:R-:W-:Y:S01]  /*4180*/  R2UR UR18, R4 ;  /* 0x00000000041272ca */ /* 0x000fe200000e0000 */
[----:B------:R-:W-:Y:S01]  /*4190*/  UIADD3 UR6, UR42, 0x20400, URZ ;  /* 0x000204002a067890 */ /* 0x000fe2000fffe03f */
[----:B0-----:R-:W-:Y:S01]  /*41a0*/  WARPGROUP.ARRIVE ;  /* 0x00000000000079c5 */ /* 0x001fe20000000000 */
        /* <DEDUP_REMOVED lines=10> */
[----:B------:R-:W-:Y:S02]  /*4250*/  UIADD3 UR10, UR18, 0x4, URZ ;  /* 0x00000004120a7890 */ /* 0x000fe4000fffe03f */
[----:B------:R-:W-:-:S03]  /*4260*/  UIADD3 UR14, UR18, 0x6, URZ ;  /* 0x00000006120e7890 */ /* 0x000fc6000fffe03f */
[----:B------:R-:W-:Y:S03]  /*4270*/  HGMMA.64x64x16.F32.BF16 R152, gdesc[UR16], RZ, !UPT, gsb0 ;  /* 0x00e00000109879f0 */ /* 0x000fe6000c0018ff */
        /* <DEDUP_REMOVED lines=12> */
.L_x_3262:
[----:B------:R-:W-:Y:S01]  /*4340*/  FMNMX.FTZ R0, R152, R7, !PT ;  /* 0x0000000798007209 */ /* 0x000fe20007810000 */
[----:B------:R-:W-:-:S03]  /*4350*/  UIADD3 UR6, UR21, 0x28c40, URZ ;  /* 0x00028c4015067890 */ /* 0x000fc6000fffe03f */
[----:B--2---:R-:W-:Y:S01]  /*4360*/  FMNMX.FTZ R3, R153, R0, !PT ;  /* 0x0000000099037209 */ /* 0x004fe20007810000 */
[----:B------:R-:W-:-:S03]  /*4370*/  UPRMT UR6, UR39, 0x654, UR6 ;  /* 0x0000065427067896 */ /* 0x000fc60008000006 */
[----:B------:R-:W-:-:S04]  /*4380*/  FMNMX.FTZ R0, R156, R3, !PT ;  /* 0x000000039c007209 */ /* 0x000fc80007810000 */
[----:B------:R-:W-:Y:S02]  /*4390*/  FMNMX.FTZ R3, R157, R0, !PT ;  /* 0x000000009d037209 */ /* 0x000fe40007810000 */
[----:B------:R-:W-:Y:S02]  /*43a0*/  SYNCS.ARRIVE.TRANS64.RED.A1T0 RZ, [UR6], RZ ;  /* 0x000000ffffff79a7 */ /* 0x000fe40008100406 */
[----:B------:R-:W-:-:S04]  /*43b0*/  FMNMX.FTZ R0, R160, R3, !PT ;  /* 0x00000003a0007209 */ /* 0x000fc80007810000 */
        /* <DEDUP_REMOVED lines=10> */
[----:B------:R-:W-:-:S05]  /*4460*/  FMNMX.FTZ R11, R181, R0, !PT ;  /* 0x00000000b50b7209 */ /* 0x000fca0007810000 */
[----:B------:R-:W0:Y:S02]  /*4470*/  SHFL.BFLY PT, R0, R11, 0x2, 0x1f ;  /* 0x0c401f000b007f89 */ /* 0x000e2400000e0000 */
        /* <DEDUP_REMOVED lines=10> */
[----:B------:R-:W-:-:S03]  /*4520*/  FMNMX.FTZ R3, R167, R10, !PT ;  /* 0x0000000aa7037209 */ /* 0x000fc60007810000 */
[----:B------:R-:W-:Y:S01]  /*4530*/  FMUL.FTZ R190, R0, UR20 ;  /* 0x0000001400be7c20 */ /* 0x000fe20008410000 */
[----:B------:R-:W-:Y:S01]  /*4540*/  FMNMX.FTZ R10, R170, R3, !PT ;  /* 0x00000003aa0a7209 */ /* 0x000fe20007810000 */
[----:B------:R-:W-:Y:S02]  /*4550*/  FADD.FTZ R7, -R0, R7 ;  /* 0x0000000700077221 */ /* 0x000fe40000010100 */
[--C-:B------:R-:W-:Y:S01]  /*4560*/  FFMA.FTZ R11, R153, UR20, -R190.reuse ;  /* 0x00000014990b7c23 */ /* 0x100fe200080108be */
[----:B------:R-:W-:Y:S01]  /*4570*/  FMNMX.FTZ R3, R171, R10, !PT ;  /* 0x0000000aab037209 */ /* 0x000fe20007810000 */
[--C-:B------:R-:W-:Y:S01]  /*4580*/  FFMA.FTZ R21, R157, UR20, -R190.reuse ;  /* 0x000000149d157c23 */ /* 0x100fe200080108be */
[--C-:B------:R-:W-:Y:S01]  /*4590*/  FFMA.FTZ R13, R156, UR20, -R190.reuse ;  /* 0x000000149c0d7c23 */ /* 0x100fe200080108be */
[--C-:B------:R-:W-:Y:S01]  /*45a0*/  FFMA.FTZ R156, R160, UR20, -R190.reuse ;  /* 0x00000014a09c7c23 */ /* 0x100fe200080108be */
[----:B------:R-:W-:Y:S01]  /*45b0*/  FMNMX.FTZ R10, R174, R3, !PT ;  /* 0x00000003ae0a7209 */ /* 0x000fe20007810000 */
[--C-:B------:R-:W-:Y:S01]  /*45c0*/  FFMA.FTZ R160, R168, UR20, -R190.reuse ;  /* 0x00000014a8a07c23 */ /* 0x100fe200080108be */
[----:B------:R-:W-:Y:S01]  /*45d0*/  FMUL.FTZ R7, R7, UR20 ;  /* 0x0000001407077c20 */ /* 0x000fe20008410000 */
        /* <DEDUP_REMOVED lines=8> */
[----:B------:R-:W-:Y:S01]  /*4660*/  FFMA.FTZ R181, R181, UR20, -R190 ;  /* 0x00000014b5b57c23 */ /* 0x000fe200080108be */
[----:B------:R-:W-:Y:S01]  /*4670*/  FMNMX.FTZ R3, R179, R10, !PT ;  /* 0x0000000ab3037209 */ /* 0x000fe20007810000 */
[----:B------:R-:W0:Y:S03]  /*4680*/  MUFU.EX2 R7, R7 ;  /* 0x0000000700077308 */ /* 0x000e260000000800 */
[----:B------:R-:W-:-:S04]  /*4690*/  FMNMX.FTZ R12, R182, R3, !PT ;  /* 0x00000003b60c7209 */ /* 0x000fc80007810000 */
[----:B------:R-:W-:Y:S01]  /*46a0*/  FMNMX.FTZ R3, R183, R12, !PT ;  /* 0x0000000cb7037209 */ /* 0x000fe20007810000 */
[----:B------:R-:W2:Y:S01]  /*46b0*/  MUFU.EX2 R152, R152 ;  /* 0x0000009800987308 */ /* 0x000ea20000000800 */
[--C-:B------:R-:W-:Y:S01]  /*46c0*/  FFMA.FTZ R12, R164, UR20, -R190.reuse ;  /* 0x00000014a40c7c23 */ /* 0x100fe200080108be */
[--C-:B------:R-:W-:Y:S02]  /*46d0*/  FFMA.FTZ R164, R176, UR20, -R190.reuse ;  /* 0x00000014b0a47c23 */ /* 0x100fe400080108be */
[----:B------:R-:W3:Y:S04]  /*46e0*/  SHFL.BFLY PT, R14, R3, 0x2, 0x1f ;  /* 0x0c401f00030e7f89 */ /* 0x000ee800000e0000 */
[----:B------:R4:W5:Y:S01]  /*46f0*/  MUFU.EX2 R10, R13 ;  /* 0x0000000d000a7308 */ /* 0x0009620000000800 */
[-C--:B0-----:R-:W-:Y:S01]  /*4700*/  FMUL.FTZ R24, R24, R7.reuse ;  /* 0x0000000718187220 */ /* 0x081fe20000410000 */
[-C--:B------:R-:W-:Y:S01]  /*4710*/  FMUL.FTZ R25, R25, R7.reuse ;  /* 0x0000000719197220 */ /* 0x080fe20000410000 */
[-C--:B------:R-:W-:Y:S01]  /*4720*/  FMUL.FTZ R28, R28, R7.reuse ;  /* 0x000000071c1c7220 */ /* 0x080fe20000410000 */
[-C--:B------:R-:W-:Y:S01]  /*4730*/  FMUL.FTZ R29, R29, R7.reuse ;  /* 0x000000071d1d7220 */ /* 0x080fe20000410000 */
[-C--:B------:R-:W-:Y:S01]  /*4740*/  FMUL.FTZ R32, R32, R7.reuse ;  /* 0x0000000720207220 */ /* 0x080fe20000410000 */
[-C--:B------:R-:W-:Y:S01]  /*4750*/  FMUL.FTZ R33, R33, R7.reuse ;  /* 0x0000000721217220 */ /* 0x080fe20000410000 */
[-C--:B------:R-:W-:Y:S01]  /*4760*/  FMUL.FTZ R36, R36, R7.reuse ;  /* 0x0000000724247220 */ /* 0x080fe20000410000 */
[----:B------:R-:W0:Y:S01]  /*4770*/  MUFU.EX2 R21, R21 ;  /* 0x0000001500157308 */ /* 0x000e220000000800 */
[--C-:B----4-:R-:W-:Y:S01]  /*4780*/  FFMA.FTZ R13, R165, UR20, -R190.reuse ;  /* 0x00000014a50d7c23 */ /* 0x110fe200080108be */
[--C-:B------:R-:W-:Y:S01]  /*4790*/  FFMA.FTZ R165, R173, UR20, -R190.reuse ;  /* 0x00000014ada57c23 */ /* 0x100fe200080108be */
[-C--:B------:R-:W-:Y:S01]  /*47a0*/  FMUL.FTZ R37, R37, R7.reuse ;  /* 0x0000000725257220 */ /* 0x080fe20000410000 */
[-C--:B------:R-:W-:Y:S01]  /*47b0*/  FMUL.FTZ R40, R40, R7.reuse ;  /* 0x0000000728287220 */ /* 0x080fe20000410000 */
[-C--:B------:R-:W-:Y:S01]  /*47c0*/  FMUL.FTZ R41, R41, R7.reuse ;  /* 0x0000000729297220 */ /* 0x080fe20000410000 */
[-C--:B------:R-:W-:Y:S01]  /*47d0*/  FMUL.FTZ R44, R44, R7.reuse ;  /* 0x000000072c2c7220 */ /* 0x080fe20000410000 */
[-C--:B------:R-:W-:Y:S01]  /*47e0*/  FMUL.FTZ R45, R45, R7.reuse ;  /* 0x000000072d2d7220 */ /* 0x080fe20000410000 */
[----:B------:R-:W-:Y:S01]  /*47f0*/  MUFU.EX2 R156, R156 ;  /* 0x0000009c009c7308 */ /* 0x000fe20000000800 */
[-C--:B------:R-:W-:Y:S01]  /*4800*/  FMUL.FTZ R48, R48, R7.reuse ;  /* 0x0000000730307220 */ /* 0x080fe20000410000 */
[-C--:B------:R-:W-:Y:S01]  /*4810*/  FMUL.FTZ R49, R49, R7.reuse ;  /* 0x0000000731317220 */ /* 0x080fe20000410000 */
[-C--:B------:R-:W-:Y:S01]  /*4820*/  FMUL.FTZ R52, R52, R7.reuse ;  /* 0x0000000734347220 */ /* 0x080fe20000410000 */
[----:B---3--:R-:W-:Y:S01]  /*4830*/  FMNMX.FTZ R20, R3, R14, !PT ;  /* 0x0000000e03147209 */ /* 0x008fe20007810000 */
[----:B------:R-:W-:Y:S01]  /*4840*/  FFMA.FTZ R14, R172, UR20, -R190 ;  /* 0x00000014ac0e7c23 */ /* 0x000fe200080108be */
[-C--:B------:R-:W-:Y:S01]  /*4850*/  FMUL.FTZ R53, R53, R7.reuse ;  /* 0x0000000735357220 */ /* 0x080fe20000410000 */
[-C--:B------:R-:W-:Y:S01]  /*4860*/  FMUL.FTZ R56, R56, R7.reuse ;  /* 0x0000000738387220 */ /* 0x080fe20000410000 */
[----:B------:R-:W-:Y:S01]  /*4870*/  MUFU.EX2 R15, R15 ;  /* 0x0000000f000f7308 */ /* 0x000fe20000000800 */
[----:B------:R-:W3:Y:S01]  /*4880*/  SHFL.BFLY PT, R3, R20, 0x1, 0x1f ;  /* 0x0c201f0014037f89 */ /* 0x000ee200000e0000 */
[-C--:B------:R-:W-:Y:S01]  /*4890*/  FMUL.FTZ R57, R57, R7.reuse ;  /* 0x0000000739397220 */ /* 0x080fe20000410000 */
        /* <DEDUP_REMOVED lines=20> */
[----:B------:R-:W-:Y:S01]  /*49e0*/  FMUL.FTZ R96, R96, R7 ;  /* 0x0000000760607220 */ /* 0x000fe20000410000 */
[----:B------:R-:W-:Y:S01]  /*49f0*/  MUFU.EX2 R160, R160 ;  /* 0x000000a000a07308 */ /* 0x000fe20000000800 */
[----:B---3--:R-:W-:Y:S01]  /*4a00*/  FMNMX.FTZ R3, R20, R3, !PT ;  /* 0x0000000314037209 */ /* 0x008fe20007810000 */
[-C--:B------:R-:W-:Y:S01]  /*4a10*/  FMUL.FTZ R97, R97, R7.reuse ;  /* 0x0000000761617220 */ /* 0x080fe20000410000 */
[-C--:B------:R-:W-:Y:S01]  /*4a20*/  FMUL.FTZ R100, R100, R7.reuse ;  /* 0x0000000764647220 */ /* 0x080fe20000410000 */
[-C--:B------:R-:W-:Y:S01]  /*4a30*/  FMUL.FTZ R101, R101, R7.reuse ;  /* 0x0000000765657220 */ /* 0x080fe20000410000 */
[-C--:B------:R-:W-:Y:S01]  /*4a40*/  FMUL.FTZ R104, R104, R7.reuse ;  /* 0x0000000768687220 */ /* 0x080fe20000410000 */
[C---:B------:R-:W-:Y:S01]  /*4a50*/  FADD.FTZ R153, -R3.reuse, R9 ;  /* 0x0000000903997221 */ /* 0x040fe20000010100 */
[----:B------:R-:W-:Y:S01]  /*4a60*/  FMUL.FTZ R157, R3, UR20 ;  /* 0x00000014039d7c20 */ /* 0x000fe20008410000 */
[----:B------:R-:W-:Y:S01]  /*4a70*/  MUFU.EX2 R20, R180 ;  /* 0x000000b400147308 */ /* 0x000fe20000000800 */
[----:B------:R-:W-:Y:S01]  /*4a80*/  FMUL.FTZ R105, R105, R7 ;  /* 0x0000000769697220 */ /* 0x000fe20000410000 */
[----:B------:R-:W-:Y:S01]  /*4a90*/  FMUL.FTZ R168, R153, UR20 ;  /* 0x0000001499a87c20 */ /* 0x000fe20008410000 */
[--C-:B------:R-:W-:Y:S01]  /*4aa0*/  FFMA.FTZ R153, R154, UR20, -R157.reuse ;  /* 0x000000149a997c23 */ /* 0x100fe2000801089d */
[----:B------:R-:W-:Y:S01]  /*4ab0*/  FFMA.FTZ R172, R155, UR20, -R157 ;  /* 0x000000149bac7c23 */ /* 0x000fe2000801089d */
[----:B------:R-:W-:-:S02]  /*4ac0*/  IMAD.MOV R154, RZ, RZ, -R18 ;  /* 0x000000ffff9a7224 */ /* 0x000fc400078e0a12 */
[--C-:B------:R-:W-:Y:S01]  /*4ad0*/  FFMA.FTZ R155, R158, UR20, -R157.reuse ;  /* 0x000000149e9b7c23 */ /* 0x100fe2000801089d */
[--C-:B------:R-:W-:Y:S01]  /*4ae0*/  FFMA.FTZ R176, R159, UR20, -R157.reuse ;  /* 0x000000149fb07c23 */ /* 0x100fe2000801089d */
[----:B------:R-:W-:Y:S01]  /*4af0*/  MUFU.EX2 R168, R168 ;  /* 0x000000a800a87308 */ /* 0x000fe20000000800 */
[--C-:B------:R-:W-:Y:S01]  /*4b00*/  FFMA.FTZ R158, R162, UR20, -R157.reuse ;  /* 0x00000014a29e7c23 */ /* 0x100fe2000801089d */
[----:B------:R-:W-:Y:S01]  /*4b10*/  ISETP.NE.AND P2, PT, R17, R154, PT ;  /* 0x0000009a1100720c */ /* 0x000fe20003f45270 */
[--C-:B------:R-:W-:Y:S01]  /*4b20*/  FFMA.FTZ R162, R167, UR20, -R157.reuse ;  /* 0x00000014a7a27c23 */ /* 0x100fe2000801089d */
[--C-:B------:R-:W-:Y:S01]  /*4b30*/  FFMA.FTZ R167, R171, UR20, -R157.reuse ;  /* 0x00000014aba77c23 */ /* 0x100fe2000801089d */
[----:B------:R-:W-:Y:S01]  /*4b40*/  MOV R171, UR22 ;  /* 0x0000001600ab7c02 */ /* 0x000fe20008000f00 */
[--C-:B------:R-:W-:Y:S01]  /*4b50*/  FFMA.FTZ R163, R163, UR20, -R157.reuse ;  /* 0x00000014a3a37c23 */ /* 0x100fe2000801089d */
[--C-:B------:R-:W-:Y:S01]  /*4b60*/  FFMA.FTZ R159, R166, UR20, -R157.reuse ;  /* 0x00000014a69f7c23 */ /* 0x100fe2000801089d */
[----:B------:R-:W3:Y:S01]  /*4b70*/  MUFU.EX2 R153, R153 ;  /* 0x0000009900997308 */ /* 0x000ee20000000800 */
[--C-:B------:R-:W-:Y:S01]  /*4b80*/  FFMA.FTZ R166, R170, UR20, -R157.reuse ;  /* 0x00000014aaa67c23 */ /* 0x100fe2000801089d */
[----:B--2---:R-:W-:Y:S01]  /*4b90*/  FFMA.FTZ R170, R7, R6, R152 ;  /* 0x0000000607aa7223 */ /* 0x004fe20000010098 */
[--C-:B------:R-:W-:Y:S01]  /*4ba0*/  FFMA.FTZ R174, R174, UR20, -R157.reuse ;  /* 0x00000014aeae7c23 */ /* 0x100fe2000801089d */
[--C-:B------:R-:W-:Y:S01]  /*4bb0*/  FFMA.FTZ R6, R175, UR20, -R157.reuse ;  /* 0x00000014af067c23 */ /* 0x100fe2000801089d */
[--C-:B------:R-:W-:Y:S01]  /*4bc0*/  FFMA.FTZ R179, R179, UR20, -R157.reuse ;  /* 0x00000014b3b37c23 */ /* 0x100fe2000801089d */
[----:B------:R-:W-:Y:S01]  /*4bd0*/  FADD.FTZ R173, R11, R170 ;  /* 0x000000aa0bad7221 */ /* 0x000fe20000010000 */
[----:B------:R-:W-:Y:S01]  /*4be0*/  @!P2 IMAD R154, R171, 0x40, R2 ;  /* 0x00000040ab9aa824 */ /* 0x000fe200078e0202 */
[----:B------:R-:W2:Y:S01]  /*4bf0*/  MUFU.EX2 R172, R172 ;  /* 0x000000ac00ac7308 */ /* 0x000ea20000000800 */
[----:B------:R-:W-:Y:S01]  /*4c00*/  FFMA.FTZ R170, R178, UR20, -R157 ;  /* 0x00000014b2aa7c23 */ /* 0x000fe2000801089d */
[----:B-----5:R-:W-:Y:S01]  /*4c10*/  FADD.FTZ R178, R10, R173 ;  /* 0x000000ad0ab27221 */ /* 0x020fe20000010000 */
[--C-:B------:R-:W-:Y:S01]  /*4c20*/  FFMA.FTZ R182, R182, UR20, -R157.reuse ;  /* 0x00000014b6b67c23 */ /* 0x100fe2000801089d */
[----:B------:R-:W-:Y:S01]  /*4c30*/  FFMA.FTZ R183, R183, UR20, -R157 ;  /* 0x00000014b7b77c23 */ /* 0x000fe2000801089d */
[----:B------:R-:W-:Y:S01]  /*4c40*/  @!P2 LEA R157, R154, UR42, 0x2 ;  /* 0x0000002a9a9dac11 */ /* 0x000fe2000f8e10ff */
[----:B0-----:R-:W-:Y:S01]  /*4c50*/  FADD.FTZ R173, R21, R178 ;  /* 0x000000b215ad7221 */ /* 0x001fe20000010000 */
[----:B------:R-:W-:Y:S01]  /*4c60*/  F2FP.BF16.F32.PACK_AB R152, R11, R152 ;  /* 0x000000980b98723e */ /* 0x000fe200000010ff */
[----:B------:R-:W0:Y:S01]  /*4c70*/  MUFU.EX2 R155, R155 ;  /* 0x0000009b009b7308 */ /* 0x000e220000000800 */
[----:B---3--:R-:W-:Y:S01]  /*4c80*/  FFMA.FTZ R171, R168, R5, R153 ;  /* 0x00000005a8ab7223 */ /* 0x008fe20000010099 */
[----:B------:R-:W-:Y:S01]  /*4c90*/  @!P2 STS [R157+0x28800], R7 ;  /* 0x028800079d00a388 */ /* 0x000fe20000000800 */
[-C--:B------:R-:W-:Y:S01]  /*4ca0*/  FMUL.FTZ R108, R108, R7.reuse ;  /* 0x000000076c6c7220 */ /* 0x080fe20000410000 */
[-C--:B------:R-:W-:Y:S01]  /*4cb0*/  FMUL.FTZ R109, R109, R7.reuse ;  /* 0x000000076d6d7220 */ /* 0x080fe20000410000 */
[-C--:B------:R-:W-:Y:S01]  /*4cc0*/  FMUL.FTZ R112, R112, R7.reuse ;  /* 0x0000000770707220 */ /* 0x080fe20000410000 */
[----:B------:R3:W-:Y:S01]  /*4cd0*/  @!P2 STS [R157+0x28820], R168 ;  /* 0x028820a89d00a388 */ /* 0x0007e20000000800 */
[----:B------:R-:W-:Y:S01]  /*4ce0*/  FMUL.FTZ R113, R113, R7 ;  /* 0x0000000771717220 */ /* 0x000fe20000410000 */
[----:B------:R-:W4:Y:S01]  /*4cf0*/  MUFU.EX2 R176, R176 ;  /* 0x000000b000b07308 */ /* 0x000f220000000800 */
[C---:B--2---:R-:W-:Y:S01]  /*4d00*/  FADD.FTZ R180, R172.reuse, R171 ;  /* 0x000000abacb47221 */ /* 0x044fe20000010000 */
[----:B------:R-:W-:Y:S01]  /*4d10*/  F2FP.BF16.F32.PACK_AB R153, R172, R153 ;  /* 0x00000099ac99723e */ /* 0x000fe200000010ff */
[-C--:B------:R-:W-:Y:S01]  /*4d20*/  FMUL.FTZ R116, R116, R7.reuse ;  /* 0x0000000774747220 */ /* 0x080fe20000410000 */
[-C--:B------:R-:W-:Y:S01]  /*4d30*/  FMUL.FTZ R117, R117, R7.reuse ;  /* 0x0000000775757220 */ /* 0x080fe20000410000 */
[-C--:B------:R-:W-:Y:S01]  /*4d40*/  FMUL.FTZ R120, R120, R7.reuse ;  /* 0x0000000778787220 */ /* 0x080fe20000410000 */
[-C--:B------:R-:W-:Y:S01]  /*4d50*/  FMUL.FTZ R121, R121, R7.reuse ;  /* 0x0000000779797220 */ /* 0x080fe20000410000 */
[-C--:B------:R-:W-:Y:S01]  /*4d60*/  FMUL.FTZ R124, R124, R7.reuse ;  /* 0x000000077c7c7220 */ /* 0x080fe20000410000 */
[----:B------:R-:W2:Y:S01]  /*4d70*/  MUFU.EX2 R158, R158 ;  /* 0x0000009e009e7308 */ /* 0x000ea20000000800 */
[----:B0-----:R-:W-:Y:S01]  /*4d80*/  FADD.FTZ R171, R155, R180 ;  /* 0x000000b49bab7221 */ /* 0x001fe20000010000 */
[-C--:B------:R-:W-:Y:S01]  /*4d90*/  FMUL.FTZ R125, R125, R7.reuse ;  /* 0x000000077d7d7220 */ /* 0x080fe20000410000 */
[-C--:B------:R-:W-:Y:S01]  /*4da0*/  FMUL.FTZ R128, R128, R7.reuse ;  /* 0x0000000780807220 */ /* 0x080fe20000410000 */
[-C--:B------:R-:W-:Y:S01]  /*4db0*/  FMUL.FTZ R129, R129, R7.reuse ;  /* 0x0000000781817220 */ /* 0x080fe20000410000 */
[-C--:B------:R-:W-:Y:S01]  /*4dc0*/  FMUL.FTZ R132, R132, R7.reuse ;  /* 0x0000000784847220 */ /* 0x080fe20000410000 */
[-C--:B------:R-:W-:Y:S01]  /*4dd0*/  FMUL.FTZ R133, R133, R7.reuse ;  /* 0x0000000785857220 */ /* 0x080fe20000410000 */
[----:B------:R-:W-:Y:S01]  /*4de0*/  FMUL.FTZ R136, R136, R7 ;  /* 0x0000000788887220 */ /* 0x000fe20000410000 */
[----:B------:R-:W0:Y:S01]  /*4df0*/  MUFU.EX2 R163, R163 ;  /* 0x000000a300a37308 */ /* 0x000e220000000800 */
[C---:B----4-:R-:W-:Y:S01]  /*4e00*/  FADD.FTZ R171, R176.reuse, R171 ;  /* 0x000000abb0ab7221 */ /* 0x050fe20000010000 */
[----:B------:R-:W-:Y:S01]  /*4e10*/  F2FP.BF16.F32.PACK_AB R155, R176, R155 ;  /* 0x0000009bb09b723e */ /* 0x000fe200000010ff */
[-C--:B------:R-:W-:Y:S01]  /*4e20*/  FMUL.FTZ R137, R137, R7.reuse ;  /* 0x0000000789897220 */ /* 0x080fe20000410000 */
[-C--:B------:R-:W-:Y:S01]  /*4e30*/  FMUL.FTZ R140, R140, R7.reuse ;  /* 0x000000078c8c7220 */ /* 0x080fe20000410000 */
[-C--:B------:R-:W-:Y:S01]  /*4e40*/  FMUL.FTZ R141, R141, R7.reuse ;  /* 0x000000078d8d7220 */ /* 0x080fe20000410000 */
[-C--:B------:R-:W-:Y:S01]  /*4e50*/  FMUL.FTZ R144, R144, R7.reuse ;  /* 0x0000000790907220 */ /* 0x080fe20000410000 */
[-C--:B------:R-:W-:Y:S01]  /*4e60*/  FMUL.FTZ R145, R145, R7.reuse ;  /* 0x0000000791917220 */ /* 0x080fe20000410000 */
[----:B------:R-:W4:Y:S01]  /*4e70*/  MUFU.EX2 R159, R159 ;  /* 0x0000009f009f7308 */ /* 0x000f220000000800 */
[----:B--2---:R-:W-:Y:S01]  /*4e80*/  FADD.FTZ R154, R158, R171 ;  /* 0x000000ab9e9a7221 */ /* 0x004fe20000010000 */
[-C--:B------:R-:W-:Y:S01]  /*4e90*/  FMUL.FTZ R148, R148, R7.reuse ;  /* 0x0000000794947220 */ /* 0x080fe20000410000 */
[----:B------:R-:W-:Y:S01]  /*4ea0*/  FMUL.FTZ R149, R149, R7 ;  /* 0x0000000795957220 */ /* 0x000fe20000410000 */
[-C--:B------:R-:W-:Y:S01]  /*4eb0*/  FMUL.FTZ R26, R26, R168.reuse ;  /* 0x000000a81a1a7220 */ /* 0x080fe20000410000 */
[-C--:B------:R-:W-:Y:S01]  /*4ec0*/  FMUL.FTZ R27, R27, R168.reuse ;  /* 0x000000a81b1b7220 */ /* 0x080fe20000410000 */
[-C--:B------:R-:W-:Y:S01]  /*4ed0*/  FMUL.FTZ R30, R30, R168.reuse ;  /* 0x000000a81e1e7220 */ /* 0x080fe20000410000 */
[----:B------:R-:W-:Y:S01]  /*4ee0*/  FMUL.FTZ R31, R31, R168 ;  /* 0x000000a81f1f7220 */ /* 0x000fe20000410000 */
[----:B------:R-:W2:Y:S01]  /*4ef0*/  MUFU.EX2 R162, R162 ;  /* 0x000000a200a27308 */ /* 0x000ea20000000800 */
[C---:B0-----:R-:W-:Y:S01]  /*4f00*/  FADD.FTZ R154, R163.reuse, R154 ;  /* 0x0000009aa39a7221 */ /* 0x041fe20000010000 */
[----:B---3--:R-:W-:Y:S01]  /*4f10*/  F2FP.BF16.F32.PACK_AB R157, R163, R158 ;  /* 0x0000009ea39d723e */ /* 0x008fe200000010ff */
[----:B------:R-:W-:Y:S01]  /*4f20*/  FMUL.FTZ R34, R34, R168 ;  /* 0x000000a822227220 */ /* 0x000fe20000410000 */
[----:B------:R-:W-:Y:S01]  /*4f30*/  F2FP.BF16.F32.PACK_AB R158, R13, R12 ;  /* 0x0000000c0d9e723e */ /* 0x000fe200000010ff */
[-C--:B------:R-:W-:Y:S01]  /*4f40*/  FMUL.FTZ R35, R35, R168.reuse ;  /* 0x000000a823237220 */ /* 0x080fe20000410000 */
[-C--:B------:R-:W-:Y:S01]  /*4f50*/  FMUL.FTZ R38, R38, R168.reuse ;  /* 0x000000a826267220 */ /* 0x080fe20000410000 */
[-C--:B------:R-:W-:Y:S01]  /*4f60*/  FMUL.FTZ R39, R39, R168.reuse ;  /* 0x000000a827277220 */ /* 0x080fe20000410000 */
[----:B------:R0:W-:Y:S01]  /*4f70*/  MUFU.EX2 R5, R174 ;  /* 0x000000ae00057308 */ /* 0x0001e20000000800 */
[-C--:B------:R-:W-:Y:S01]  /*4f80*/  FMUL.FTZ R42, R42, R168.reuse ;  /* 0x000000a82a2a7220 */ /* 0x080fe20000410000 */
[-C--:B------:R-:W-:Y:S01]  /*4f90*/  FMUL.FTZ R43, R43, R168.reuse ;  /* 0x000000a82b2b7220 */ /* 0x080fe20000410000 */
[-C--:B------:R-:W-:Y:S01]  /*4fa0*/  FMUL.FTZ R46, R46, R168.reuse ;  /* 0x000000a82e2e7220 */ /* 0x080fe20000410000 */
[-C--:B------:R-:W-:Y:S01]  /*4fb0*/  FMUL.FTZ R47, R47, R168.reuse ;  /* 0x000000a82f2f7220 */ /* 0x080fe20000410000 */
[-C--:B------:R-:W-:Y:S01]  /*4fc0*/  FMUL.FTZ R50, R50, R168.reuse ;  /* 0x000000a832327220 */ /* 0x080fe20000410000 */
[-C--:B------:R-:W-:Y:S01]  /*4fd0*/  FMUL.FTZ R51, R51, R168.reuse ;  /* 0x000000a833337220 */ /* 0x080fe20000410000 */
[----:B------:R-:W-:Y:S01]  /*4fe0*/  FMUL.FTZ R54, R54, R168 ;  /* 0x000000a836367220 */ /* 0x000fe20000410000 */
[----:B------:R-:W3:Y:S01]  /*4ff0*/  MUFU.EX2 R166, R166 ;  /* 0x000000a600a67308 */ /* 0x000ee20000000800 */
[----:B0-----:R-:W-:Y:S01]  /*5000*/  FADD.FTZ R174, R156, R173 ;  /* 0x000000ad9cae7221 */ /* 0x001fe20000010000 */
[----:B------:R-:W-:Y:S01]  /*5010*/  F2FP.BF16.F32.PACK_AB R156, R15, R156 ;  /* 0x0000009c0f9c723e */ /* 0x000fe200000010ff */
[-C--:B------:R-:W-:Y:S01]  /*5020*/  FMUL.FTZ R55, R55, R168.reuse ;  /* 0x000000a837377220 */ /* 0x080fe20000410000 */
[-C--:B------:R-:W-:Y:S01]  /*5030*/  FMUL.FTZ R58, R58, R168.reuse ;  /* 0x000000a83a3a7220 */ /* 0x080fe20000410000 */
[----:B------:R-:W-:Y:S01]  /*5040*/  FADD.FTZ R171, R15, R174 ;  /* 0x000000ae0fab7221 */ /* 0x000fe20000010000 */
[-C--:B------:R-:W-:Y:S01]  /*5050*/  FMUL.FTZ R59, R59, R168.reuse ;  /* 0x000000a83b3b7220 */ /* 0x080fe20000410000 */
[----:B------:R-:W-:Y:S01]  /*5060*/  FMUL.FTZ R62, R62, R168 ;  /* 0x000000a83e3e7220 */ /* 0x000fe20000410000 */
[----:B------:R-:W0:Y:S01]  /*5070*/  MUFU.EX2 R161, R161 ;  /* 0x000000a100a17308 */ /* 0x000e220000000800 */
[----:B------:R-:W-:Y:S01]  /*5080*/  FADD.FTZ R174, R12, R171 ;  /* 0x000000ab0cae7221 */ /* 0x000fe20000010000 */
[----:B----4-:R-:W-:Y:S01]  /*5090*/  FADD.FTZ R171, R159, R154 ;  /* 0x0000009a9fab7221 */ /* 0x010fe20000010000 */
[----:B------:R-:W-:Y:S01]  /*50a0*/  F2FP.BF16.F32.PACK_AB R154, R21, R10 ;  /* 0x0000000a159a723e */ /* 0x000fe200000010ff */
[----:B------:R-:W-:Y:S01]  /*50b0*/  BAR.SYNC.DEFER_BLOCKING 0xf, 0x100 ;  /* 0x03c4000000007b1d */ /* 0x000fe20000010000 */
[----:B------:R-:W-:Y:S01]  /*50c0*/  FADD.FTZ R11, R13, R174 ;  /* 0x000000ae0d0b7221 */ /* 0x000fe20000010000 */
[C---:B--2---:R-:W-:Y:S01]  /*50d0*/  FADD.FTZ R171, R162.reuse, R171 ;  /* 0x000000aba2ab7221 */ /* 0x044fe20000010000 */
[----:B------:R-:W-:Y:S01]  /*50e0*/  F2FP.BF16.F32.PACK_AB R159, R162, R159 ;  /* 0x0000009fa29f723e */ /* 0x000fe200000010ff */
[-C--:B------:R-:W-:Y:S01]  /*50f0*/  FMUL.FTZ R63, R63, R168.reuse ;  /* 0x000000a83f3f7220 */ /* 0x080fe20000410000 */
[----:B------:R-:W-:Y:S01]  /*5100*/  FADD.FTZ R10, R160, R11 ;  /* 0x0000000ba00a7221 */ /* 0x000fe20000010000 */
[----:B------:R-:W2:Y:S01]  /*5110*/  MUFU.EX2 R167, R167 ;  /* 0x000000a700a77308 */ /* 0x000ea20000000800 */
[----:B---3--:R-:W-:Y:S01]  /*5120*/  FADD.FTZ R172, R166, R171 ;  /* 0x000000aba6ac7221 */ /* 0x008fe20000010000 */
[-C--:B------:R-:W-:Y:S01]  /*5130*/  FMUL.FTZ R66, R66, R168.reuse ;  /* 0x000000a842427220 */ /* 0x080fe20000410000 */
[-C--:B------:R-:W-:Y:S01]  /*5140*/  FMUL.FTZ R67, R67, R168.reuse ;  /* 0x000000a843437220 */ /* 0x080fe20000410000 */
[-C--:B------:R-:W-:Y:S01]  /*5150*/  FMUL.FTZ R70, R70, R168.reuse ;  /* 0x000000a846467220 */ /* 0x080fe20000410000 */
[-C--:B------:R-:W-:Y:S01]  /*5160*/  FMUL.FTZ R71, R71, R168.reuse ;  /* 0x000000a847477220 */ /* 0x080fe20000410000 */
[----:B------:R-:W-:Y:S01]  /*5170*/  FMUL.FTZ R74, R74, R168 ;  /* 0x000000a84a4a7220 */ /* 0x000fe20000410000 */
[C---:B0-----:R-:W-:Y:S01]  /*5180*/  FADD.FTZ R11, R161.reuse, R10 ;  /* 0x0000000aa10b7221 */ /* 0x041fe20000010000 */
[----:B------:R-:W0:Y:S01]  /*5190*/  MUFU.EX2 R14, R14 ;  /* 0x0000000e000e7308 */ /* 0x000e220000000800 */
[----:B------:R-:W-:Y:S01]  /*51a0*/  F2FP.BF16.F32.PACK_AB R160, R161, R160 ;  /* 0x000000a0a1a0723e */ /* 0x000fe200000010ff */
[-C--:B------:R-:W-:Y:S01]  /*51b0*/  FMUL.FTZ R75, R75, R168.reuse ;  /* 0x000000a84b4b7220 */ /* 0x080fe20000410000 */
[-C--:B------:R-:W-:Y:S01]  /*51c0*/  FMUL.FTZ R78, R78, R168.reuse ;  /* 0x000000a84e4e7220 */ /* 0x080fe20000410000 */
[-C--:B------:R-:W-:Y:S01]  /*51d0*/  FMUL.FTZ R79, R79, R168.reuse ;  /* 0x000000a84f4f7220 */ /* 0x080fe20000410000 */
[-C--:B------:R-:W-:Y:S01]  /*51e0*/  FMUL.FTZ R82, R82, R168.reuse ;  /* 0x000000a852527220 */ /* 0x080fe20000410000 */
[-C--:B------:R-:W-:Y:S01]  /*51f0*/  FMUL.FTZ R83, R83, R168.reuse ;  /* 0x000000a853537220 */ /* 0x080fe20000410000 */
[----:B------:R-:W-:Y:S01]  /*5200*/  FMUL.FTZ R86, R86, R168 ;  /* 0x000000a856567220 */ /* 0x000fe20000410000 */
[----:B------:R-:W3:Y:S01]  /*5210*/  MUFU.EX2 R165, R165 ;  /* 0x000000a500a57308 */ /* 0x000ee20000000800 */
[C---:B--2---:R-:W-:Y:S01]  /*5220*/  FADD.FTZ R172, R167.reuse, R172 ;  /* 0x000000aca7ac7221 */ /* 0x044fe20000010000 */
[----:B------:R-:W-:Y:S01]  /*5230*/  F2FP.BF16.F32.PACK_AB R161, R167, R166 ;  /* 0x000000a6a7a1723e */ /* 0x000fe200000010ff */
[----:B------:R2:W-:Y:S01]  /*5240*/  STSM.16.M88.4 [R22+0x26800], R152 ;  /* 0x0268009816007844 */ /* 0x0005e20000000200 */
[-C--:B------:R-:W-:Y:S01]  /*5250*/  FMUL.FTZ R87, R87, R168.reuse ;  /* 0x000000a857577220 */ /* 0x080fe20000410000 */
[-C--:B------:R-:W-:Y:S01]  /*5260*/  FMUL.FTZ R90, R90, R168.reuse ;  /* 0x000000a85a5a7220 */ /* 0x080fe20000410000 */
[-C--:B------:R-:W-:Y:S01]  /*5270*/  FMUL.FTZ R91, R91, R168.reuse ;  /* 0x000000a85b5b7220 */ /* 0x080fe20000410000 */
[----:B------:R2:W-:Y:S01]  /*5280*/  STSM.16.M88.4 [R184], R156 ;  /* 0x0000009cb8007844 */ /* 0x0005e20000000200 */
[----:B------:R-:W4:Y:S01]  /*5290*/  MUFU.EX2 R6, R6 ;  /* 0x0000000600067308 */ /* 0x000f220000000800 */
[----:B0-----:R-:W-:Y:S01]  /*52a0*/  FADD.FTZ R10, R14, R11 ;  /* 0x0000000b0e0a7221 */ /* 0x001fe20000010000 */
[----:B------:R-:W-:Y:S01]  /*52b0*/  FADD.FTZ R11, R5, R172 ;  /* 0x000000ac050b7221 */ /* 0x000fe20000010000 */
[-C--:B------:R-:W-:Y:S01]  /*52c0*/  FMUL.FTZ R94, R94, R168.reuse ;  /* 0x000000a85e5e7220 */ /* 0x080fe20000410000 */
[-C--:B------:R-:W-:Y:S01]  /*52d0*/  FMUL.FTZ R95, R95, R168.reuse ;  /* 0x000000a85f5f7220 */ /* 0x080fe20000410000 */
[-C--:B------:R-:W-:Y:S01]  /*52e0*/  FMUL.FTZ R98, R98, R168.reuse ;  /* 0x000000a862627220 */ /* 0x080fe20000410000 */
[-C--:B------:R-:W-:Y:S01]  /*52f0*/  FMUL.FTZ R99, R99, R168.reuse ;  /* 0x000000a863637220 */ /* 0x080fe20000410000 */
[----:B------:R-:W-:Y:S01]  /*5300*/  FMUL.FTZ R102, R102, R168 ;  /* 0x000000a866667220 */ /* 0x000fe20000410000 */
[----:B------:R-:W0:Y:S01]  /*5310*/  MUFU.EX2 R164, R164 ;  /* 0x000000a400a47308 */ /* 0x000e220000000800 */
[C---:B---3--:R-:W-:Y:S01]  /*5320*/  FADD.FTZ R13, R165.reuse, R10 ;  /* 0x0000000aa50d7221 */ /* 0x048fe20000010000 */
[----:B------:R-:W-:Y:S01]  /*5330*/  F2FP.BF16.F32.PACK_AB R162, R165, R14 ;  /* 0x0000000ea5a2723e */ /* 0x000fe200000010ff */
[-C--:B------:R-:W-:Y:S01]  /*5340*/  FMUL.FTZ R103, R103, R168.reuse ;  /* 0x000000a867677220 */ /* 0x080fe20000410000 */
[-C--:B------:R-:W-:Y:S01]  /*5350*/  FMUL.FTZ R106, R106, R168.reuse ;  /* 0x000000a86a6a7220 */ /* 0x080fe20000410000 */
[-C--:B------:R-:W-:Y:S01]  /*5360*/  FMUL.FTZ R107, R107, R168.reuse ;  /* 0x000000a86b6b7220 */ /* 0x080fe20000410000 */
[-C--:B------:R-:W-:Y:S01]  /*5370*/  FMUL.FTZ R110, R110, R168.reuse ;  /* 0x000000a86e6e7220 */ /* 0x080fe20000410000 */
[-C--:B------:R-:W-:Y:S01]  /*5380*/  FMUL.FTZ R111, R111, R168.reuse ;  /* 0x000000a86f6f7220 */ /* 0x080fe20000410000 */
[----:B------:R-:W3:Y:S01]  /*5390*/  MUFU.EX2 R170, R170 ;  /* 0x000000aa00aa7308 */ /* 0x000ee20000000800 */
[C---:B----4-:R-:W-:Y:S01]  /*53a0*/  FADD.FTZ R11, R6.reuse, R11 ;  /* 0x0000000b060b7221 */ /* 0x050fe20000010000 */
[----:B------:R-:W-:Y:S01]  /*53b0*/  F2FP.BF16.F32.PACK_AB R163, R6, R5 ;  /* 0x0000000506a3723e */ /* 0x000fe200000010ff */
[-C--:B------:R-:W-:Y:S01]  /*53c0*/  FMUL.FTZ R114, R114, R168.reuse ;  /* 0x000000a872727220 */ /* 0x080fe20000410000 */
[-C--:B------:R-:W-:Y:S01]  /*53d0*/  FMUL.FTZ R115, R115, R168.reuse ;  /* 0x000000a873737220 */ /* 0x080fe20000410000 */
[-C--:B------:R-:W-:Y:S01]  /*53e0*/  FMUL.FTZ R118, R118, R168.reuse ;  /* 0x000000a876767220 */ /* 0x080fe20000410000 */
[-C--:B------:R-:W-:Y:S01]  /*53f0*/  FMUL.FTZ R119, R119, R168.reuse ;  /* 0x000000a877777220 */ /* 0x080fe20000410000 */
[----:B------:R2:W-:Y:S01]  /*5400*/  STSM.16.M88.4 [R19], R160 ;  /* 0x000000a013007844 */ /* 0x0005e20000000200 */
[----:B------:R-:W4:Y:S01]  /*5410*/  MUFU.EX2 R169, R169 ;  /* 0x000000a900a97308 */ /* 0x000f220000000800 */
[----:B0-----:R-:W-:Y:S01]  /*5420*/  FADD.FTZ R10, R164, R13 ;  /* 0x0000000da40a7221 */ /* 0x001fe20000010000 */
[-C--:B------:R-:W-:Y:S01]  /*5430*/  FMUL.FTZ R122, R122, R168.reuse ;  /* 0x000000a87a7a7220 */ /* 0x080fe20000410000 */
[-C--:B------:R-:W-:Y:S01]  /*5440*/  FMUL.FTZ R123, R123, R168.reuse ;  /* 0x000000a87b7b7220 */ /* 0x080fe20000410000 */
[-C--:B------:R-:W-:Y:S01]  /*5450*/  FMUL.FTZ R126, R126, R168.reuse ;  /* 0x000000a87e7e7220 */ /* 0x080fe20000410000 */
[-C--:B------:R-:W-:Y:S01]  /*5460*/  FMUL.FTZ R127, R127, R168.reuse ;  /* 0x000000a87f7f7220 */ /* 0x080fe20000410000 */
[-C--:B------:R-:W-:Y:S01]  /*5470*/  FMUL.FTZ R130, R130, R168.reuse ;  /* 0x000000a882827220 */ /* 0x080fe20000410000 */
[-C--:B------:R-:W-:Y:S01]  /*5480*/  FMUL.FTZ R131, R131, R168.reuse ;  /* 0x000000a883837220 */ /* 0x080fe20000410000 */
[----:B------:R-:W0:Y:S01]  /*5490*/  MUFU.EX2 R9, R181 ;  /* 0x000000b500097308 */ /* 0x000e220000000800 */
[----:B---3--:R-:W-:Y:S01]  /*54a0*/  FADD.FTZ R12, R170, R11 ;  /* 0x0000000baa0c7221 */ /* 0x008fe20000010000 */
[-C--:B------:R-:W-:Y:S01]  /*54b0*/  FMUL.FTZ R134, R134, R168.reuse ;  /* 0x000000a886867220 */ /* 0x080fe20000410000 */
[-C--:B------:R-:W-:Y:S01]  /*54c0*/  FMUL.FTZ R135, R135, R168.reuse ;  /* 0x000000a887877220 */ /* 0x080fe20000410000 */
[-C--:B------:R-:W-:Y:S01]  /*54d0*/  FMUL.FTZ R138, R138, R168.reuse ;  /* 0x000000a88a8a7220 */ /* 0x080fe20000410000 */
[-C--:B------:R-:W-:Y:S01]  /*54e0*/  FMUL.FTZ R139, R139, R168.reuse ;  /* 0x000000a88b8b7220 */ /* 0x080fe20000410000 */
[-C--:B------:R-:W-:Y:S01]  /*54f0*/  FMUL.FTZ R142, R142, R168.reuse ;  /* 0x000000a88e8e7220 */ /* 0x080fe20000410000 */
[----:B------:R-:W-:Y:S01]  /*5500*/  FMUL.FTZ R143, R143, R168 ;  /* 0x000000a88f8f7220 */ /* 0x000fe20000410000 */
[----:B------:R-:W3:Y:S01]  /*5510*/  MUFU.EX2 R179, R179 ;  /* 0x000000b300b37308 */ /* 0x000ee20000000800 */
[C---:B----4-:R-:W-:Y:S01]  /*5520*/  FADD.FTZ R11, R169.reuse, R10 ;  /* 0x0000000aa90b7221 */ /* 0x050fe20000010000 */
[----:B------:R-:W-:Y:S01]  /*5530*/  F2FP.BF16.F32.PACK_AB R164, R169, R164 ;  /* 0x000000a4a9a4723e */ /* 0x000fe200000010ff */
[-C--:B------:R-:W-:Y:S01]  /*5540*/  FMUL.FTZ R146, R146, R168.reuse ;  /* 0x000000a892927220 */ /* 0x080fe20000410000 */
[-C--:B------:R-:W-:Y:S01]  /*5550*/  FMUL.FTZ R147, R147, R168.reuse ;  /* 0x000000a893937220 */ /* 0x080fe20000410000 */
[----:B------:R-:W-:Y:S01]  /*5560*/  FADD.FTZ R6, R20, R11 ;  /* 0x0000000b14067221 */ /* 0x000fe20000010000 */
[-C--:B------:R-:W-:Y:S01]  /*5570*/  FMUL.FTZ R150, R150, R168.reuse ;  /* 0x000000a896967220 */ /* 0x080fe20000410000 */
[----:B------:R-:W-:Y:S01]  /*5580*/  FMUL.FTZ R151, R151, R168 ;  /* 0x000000a897977220 */ /* 0x000fe20000410000 */
[----:B------:R-:W4:Y:S01]  /*5590*/  MUFU.EX2 R182, R182 ;  /* 0x000000b600b67308 */ /* 0x000f220000000800 */
[C---:B0-----:R-:W-:Y:S01]  /*55a0*/  F2FP.BF16.F32.PACK_AB R166, R9.reuse, R20 ;  /* 0x0000001409a6723e */ /* 0x041fe200000010ff */
[----:B------:R-:W-:-:S06]  /*55b0*/  FADD.FTZ R6, R9, R6 ;  /* 0x0000000609067221 */ /* 0x000fcc0000010000 */
[----:B------:R-:W0:Y:S01]  /*55c0*/  MUFU.EX2 R183, R183 ;  /* 0x000000b700b77308 */ /* 0x000e220000000800 */
[C---:B---3--:R-:W-:Y:S01]  /*55d0*/  FADD.FTZ R13, R179.reuse, R12 ;  /* 0x0000000cb30d7221 */ /* 0x048fe20000010000 */
[----:B------:R-:W-:-:S03]  /*55e0*/  F2FP.BF16.F32.PACK_AB R165, R179, R170 ;  /* 0x000000aab3a5723e */ /* 0x000fc600000010ff */
[----:B----4-:R-:W-:Y:S01]  /*55f0*/  FADD.FTZ R10, R182, R13 ;  /* 0x0000000db60a7221 */ /* 0x010fe20000010000 */
[----:B0-----:R-:W-:-:S03]  /*5600*/  F2FP.BF16.F32.PACK_AB R167, R183, R182 ;  /* 0x000000b6b7a7723e */ /* 0x001fc600000010ff */
[----:B------:R-:W-:Y:S02]  /*5610*/  FADD.FTZ R5, R183, R10 ;  /* 0x0000000ab7057221 */ /* 0x000fe40000010000 */
[----:B------:R2:W-:Y:S01]  /*5620*/  STSM.16.M88.4 [R23], R164 ;  /* 0x000000a417007844 */ /* 0x0005e20000000200 */
[----:B------:R-:W-:Y:S05]  /*5630*/  @!P0 BRA `(.L_x_3263) ;  /* 0x0000000000048947 */ /* 0x000fea0003800000 */
[----:B------:R-:W-:Y:S01]  /*5640*/  BPT.TRAP 0x1 ;  /* 0x000000040000795c */ /* 0x000fe20000300000 */
.L_x_3263:
[----:B------:R0:W3:Y:S01]  /*5650*/  SYNCS.PHASECHK.TRANS64.TRYWAIT P2, [UR21+0x28c50], R8 ;  /* 0x028c5008ff0075a7 */ /* 0x0000e20008040155 */
[----:B------:R-:W-:Y:S05]  /*5660*/  @!P0 BRA `(.L_x_3264) ;  /* 0x0000000000048947 */ /* 0x000fea0003800000 */
[----:B------:R-:W-:Y:S01]  /*5670*/  BPT.TRAP 0x1 ;  /* 0x000000040000795c */ /* 0x000fe20000300000 */
.L_x_3264:
[----:B---3--:R-:W-:Y:S05]  /*5680*/  @P2 BRA `(.L_x_3265) ;  /* 0x0000000000082947 */ /* 0x008fea0003800000 */
[----:B------:R-:W3:Y:S02]  /*5690*/  SYNCS.PHASECHK.TRANS64.TRYWAIT P2, [UR21+0x28c50], R8 ;  /* 0x028c5008ff0075a7 */ /* 0x000ee40008040155 */
[----:B---3--:R-:W-:Y:S05]  /*56a0*/  @!P2 BRA `(.L_x_3266) ;  /* 0x0000006c008ca947 */ /* 0x008fea0003800000 */
.L_x_3265:
[----:B------:R-:W-:Y:S01]  /*56b0*/  ULEA UR10, UR47, UR52, 0xc ;  /* 0x000000342f0a7291 */ /* 0x000fe2000f8e603f */
[----:B------:R-:W-:Y:S01]  /*56c0*/  WARPGROUP.ARRIVE ;  /* 0x00000000000079c5 */ /* 0x000fe20000000000 */
[----:B------:R-:W-:-:S05]  /*56d0*/  UMOV UR7, 0x40000040 ;  /* 0x4000004000077882 */ /* 0x000fca0000000000 */
[----:B------:R-:W-:Y:S02]  /*56e0*/  UMOV UR6, UR10 ;  /* 0x0000000a00067c82 */ /* 0x000fe40008000000 */
        /* <DEDUP_REMOVED lines=25> */
[----:B----4-:R-:W4:Y:S02]  /*5880*/  FENCE.VIEW.ASYNC.S ;  /* 0x00000000000073c6 */ /* 0x010f240000000000 */
[----:B----4-:R-:W-:Y:S01]  /*5890*/  NOP ;  /* 0x0000000000007918 */ /* 0x010fe20000000000 */
[----:B------:R-:W-:Y:S06]  /*58a0*/  BAR.ARV 0xe, 0x100 ;  /* 0x0384000000007b1d */ /* 0x000fec0000002000 */
[----:B------:R-:W-:Y:S05]  /*58b0*/  @!P0 BRA `(.L_x_3267) ;  /* 0x0000000000048947 */ /* 0x000fea0003800000 */
[----:B------:R-:W-:Y:S01]  /*58c0*/  BPT.TRAP 0x1 ;  /* 0x000000040000795c */ /* 0x000fe20000300000 */
.L_x_3267:
[----:B------:R-:W-:Y:S01]  /*58d0*/  UIADD3 UR21, UR21, 0x28c60, URZ ;  /* 0x00028c6015157890 */ /* 0x000fe2000fffe03f */
[----:B------:R-:W-:Y:S01]  /*58e0*/  IMAD.MOV.U32 R9, RZ, RZ, R3 ;  /* 0x000000ffff097224 */ /* 0x000fe200078e0003 */
[----:B------:R-:W-:Y:S01]  /*58f0*/  UMOV UR22, UR47 ;  /* 0x0000002f00167c82 */ /* 0x000fe20008000000 */
[----:B---3--:R-:W-:Y:S01]  /*5900*/  IMAD.MOV.U32 R7, RZ, RZ, R0 ;  /* 0x000000ffff077224 */ /* 0x008fe200078e0000 */
[----:B------:R-:W-:-:S09]  /*5910*/  UPRMT UR21, UR39, 0x654, UR21 ;  /* 0x0000065427157896 */ /* 0x000fd20008000015 */
[----:B------:R-:W-:Y:S01]  /*5920*/  SYNCS.ARRIVE.TRANS64.RED.A1T0 RZ, [UR21], RZ ;  /* 0x000000ffffff79a7 */ /* 0x000fe20008100415 */
[----:B------:R-:W-:Y:S05]  /*5930*/  @P1 BRA `(.L_x_3268) ;  /* 0xffffffe400c41947 */ /* 0x000fea000383ffff */
.L_x_3257:
[----:B-1234-:R-:W1:Y:S01]  /*5940*/  SHFL.BFLY PT, R7, R6, 0x2, 0x1f ;  /* 0x0c401f0006077f89 */ /* 0x01ee6200000e0000 */
[----:B------:R-:W-:Y:S01]  /*5950*/  IMAD.MOV R12, RZ, RZ, -R18 ;  /* 0x000000ffff0c7224 */ /* 0x000fe200078e0a12 */
[----:B------:R-:W-:Y:S01]  /*5960*/  UIADD3 UR36, UR36, 0x1, URZ ;  /* 0x0000000124247890 */ /* 0x000fe2000fffe03f */
[----:B0-----:R-:W-:Y:S01]  /*5970*/  IMAD.MOV.U32 R8, RZ, RZ, RZ ;  /* 0x000000ffff087224 */ /* 0x001fe200078e00ff */
[----:B------:R-:W0:Y:S01]  /*5980*/  SHFL.BFLY PT, R4, R5, 0x2, 0x1f ;  /* 0x0c401f0005047f89 */ /* 0x000e2200000e0000 */
[----:B------:R-:W-:Y:S01]  /*5990*/  IMAD.U32 R14, RZ, RZ, UR20 ;  /* 0x00000014ff0e7e24 */ /* 0x000fe2000f8e00ff */
[----:B------:R-:W-:Y:S08]  /*59a0*/  BAR.ARV 0x8, 0x100 ;  /* 0x0204000000007b1d */ /* 0x000ff00000002000 */
[----:B------:R-:W-:Y:S01]  /*59b0*/  BAR.SYNC.DEFER_BLOCKING 0xf, 0x100 ;  /* 0x03c4000000007b1d */ /* 0x000fe20000010000 */
[----:B------:R-:W-:Y:S01]  /*59c0*/  ISETP.NE.AND P2, PT, R17, R12, PT ;  /* 0x0000000c1100720c */ /* 0x000fe20003f45270 */
[----:B------:R-:W-:-:S02]  /*59d0*/  IMAD.MOV.U32 R13, RZ, RZ, -0x800000 ;  /* 0xff800000ff0d7424 */ /* 0x000fc400078e00ff */
[----:B------:R-:W-:Y:S02]  /*59e0*/  IMAD.MOV.U32 R12, RZ, RZ, -0x800000 ;  /* 0xff800000ff0c7424 */ /* 0x000fe400078e00ff */
[----:B-1----:R-:W-:Y:S01]  /*59f0*/  FADD.FTZ R7, R7, R6 ;  /* 0x0000000607077221 */ /* 0x002fe20000010000 */
[----:B0-----:R-:W-:-:S04]  /*5a00*/  FADD.FTZ R4, R4, R5 ;  /* 0x0000000504047221 */ /* 0x001fc80000010000 */
[----:B------:R-:W0:Y:S01]  /*5a10*/  SHFL.BFLY PT, R10, R7, 0x1, 0x1f ;  /* 0x0c201f00070a7f89 */ /* 0x000e2200000e0000 */
[----:B------:R-:W-:Y:S01]  /*5a20*/  IMAD.U32 R5, RZ, RZ, UR47 ;  /* 0x0000002fff057e24 */ /* 0x000fe2000f8e00ff */
[----:B------:R-:W-:Y:S02]  /*5a30*/  UIADD3 UR47, UR47, 0x1, URZ ;  /* 0x000000012f2f7890 */ /* 0x000fe4000fffe03f */
[----:B------:R-:W1:Y:S02]  /*5a40*/  SHFL.BFLY PT, R9, R4, 0x1, 0x1f ;  /* 0x0c201f0004097f89 */ /* 0x000e6400000e0000 */
[----:B------:R-:W-:Y:S01]  /*5a50*/  @!P2 LEA R5, R5, R2, 0x6 ;  /* 0x000000020505a211 */ /* 0x000fe200078e30ff */
[----:B------:R-:W-:-:S03]  /*5a60*/  UISETP.NE.AND UP0, UPT, UR47, 0x2, UPT ;  /* 0x000000022f00788c */ /* 0x000fc6000bf05270 */
[----:B------:R-:W-:Y:S01]  /*5a70*/  @!P2 LEA R11, R5, UR42, 0x2 ;  /* 0x0000002a050bac11 */ /* 0x000fe2000f8e10ff */
[----:B------:R-:W-:Y:S01]  /*5a80*/  IMAD.U32 R5, RZ, RZ, UR20 ;  /* 0x00000014ff057e24 */ /* 0x000fe2000f8e00ff */
[----:B------:R-:W-:Y:S02]  /*5a90*/  USEL UR4, URZ, 0x1, UP0 ;  /* 0x000000013f047887 */ /* 0x000fe40008000000 */
[----:B------:R-:W-:Y:S02]  /*5aa0*/  USEL UR47, UR47, URZ, UP0 ;  /* 0x0000003f2f2f7287 */ /* 0x000fe40008000000 */
[----:B------:R-:W-:Y:S01]  /*5ab0*/  ULOP3.LUT UR37, UR37, UR4, URZ, 0x3c, !UPT ;  /* 0x0000000425257292 */ /* 0x000fe2000f8e3c3f */
[----:B0-----:R-:W-:Y:S01]  /*5ac0*/  FADD.FTZ R10, R7, R10 ;  /* 0x0000000a070a7221 */ /* 0x001fe20000010000 */
[----:B-1----:R-:W-:-:S04]  /*5ad0*/  FADD.FTZ R9, R4, R9 ;  /* 0x0000000904097221 */ /* 0x002fc80000010000 */
[----:B------:R-:W-:Y:S01]  /*5ae0*/  FSETP.NE.FTZ.AND P0, PT, R10, RZ, PT ;  /* 0x000000ff0a00720b */ /* 0x000fe20003f15000 */
[----:B------:R-:W-:Y:S01]  /*5af0*/  IMAD.MOV.U32 R4, RZ, RZ, RZ ;  /* 0x000000ffff047224 */ /* 0x000fe200078e00ff */
[----:B------:R-:W-:-:S11]  /*5b00*/  FSETP.NE.FTZ.AND P1, PT, R9, RZ, PT ;  /* 0x000000ff0900720b */ /* 0x000fd60003f35000 */
[----:B------:R-:W0:Y:S01]  /*5b10*/  @P0 MUFU.RCP R8, R10 ;  /* 0x0000000a00080308 */ /* 0x000e220000001000 */
[----:B------:R-:W-:-:S07]  /*5b20*/  @P0 FMUL.FTZ R5, R5, 0.69314718246459960938 ;  /* 0x3f31721805050820 */ /* 0x000fce0000410000 */
[----:B------:R-:W1:Y:S08]  /*5b30*/  @P1 MUFU.RCP R4, R9 ;  /* 0x0000000900041308 */ /* 0x000e700000001000 */
[----:B------:R-:W2:Y:S01]  /*5b40*/  @P0 MUFU.LG2 R10, R10 ;  /* 0x0000000a000a0308 */ /* 0x000ea20000000c00 */
[----:B0-----:R0:W-:Y:S01]  /*5b50*/  @!P2 STS [R11+0x28800], R8 ;  /* 0x028800080b00a388 */ /* 0x0011e20000000800 */
[-C--:B------:R-:W-:Y:S01]  /*5b60*/  FMUL.FTZ R209, R24, R8.reuse ;  /* 0x0000000818d17220 */ /* 0x080fe20000410000 */
[-C--:B------:R-:W-:Y:S01]  /*5b70*/  FMUL.FTZ R207, R25, R8.reuse ;  /* 0x0000000819cf7220 */ /* 0x080fe20000410000 */
[-C--:B------:R-:W-:Y:S01]  /*5b80*/  FMUL.FTZ R7, R28, R8.reuse ;  /* 0x000000081c077220 */ /* 0x080fe20000410000 */
[-C--:B------:R-:W-:Y:S01]  /*5b90*/  FMUL.FTZ R6, R29, R8.reuse ;  /* 0x000000081d067220 */ /* 0x080fe20000410000 */
[-C--:B------:R-:W-:Y:S01]  /*5ba0*/  FMUL.FTZ R208, R32, R8.reuse ;  /* 0x0000000820d07220 */ /* 0x080fe20000410000 */
[-C--:B------:R-:W-:Y:S01]  /*5bb0*/  FMUL.FTZ R206, R33, R8.reuse ;  /* 0x0000000821ce7220 */ /* 0x080fe20000410000 */
[----:B------:R-:W3:Y:S01]  /*5bc0*/  @P1 MUFU.LG2 R9, R9 ;  /* 0x0000000900091308 */ /* 0x000ee20000000c00 */
[----:B-1----:R1:W-:Y:S01]  /*5bd0*/  @!P2 STS [R11+0x28820], R4 ;  /* 0x028820040b00a388 */ /* 0x0023e20000000800 */
        /* <DEDUP_REMOVED lines=58> */
[----:B0-----:R-:W-:Y:S01]  /*5f80*/  @P1 FMUL.FTZ R8, R14, 0.69314718246459960938 ;  /* 0x3f3172180e081820 */ /* 0x001fe20000410000 */
[----:B--2---:R-:W-:Y:S01]  /*5f90*/  @P0 FMUL.FTZ R10, R10, 0.69314718246459960938 ;  /* 0x3f3172180a0a0820 */ /* 0x004fe20000410000 */
[----:B---3--:R-:W-:Y:S01]  /*5fa0*/  @P1 FMUL.FTZ R9, R9, 0.69314718246459960938 ;  /* 0x3f31721809091820 */ /* 0x008fe20000410000 */
        /* <DEDUP_REMOVED lines=64> */
[----:B------:R-:W-:Y:S01]  /*63b0*/  @P0 FFMA.FTZ R13, R5, R0, R10 ;  /* 0x00000000050d0223 */ /* 0x000fe2000001000a */
[----:B------:R-:W-:Y:S01]  /*63c0*/  @P1 FFMA.FTZ R12, R8, R3, R9 ;  /* 0x00000003080c1223 */ /* 0x000fe20000010009 */
[----:B-1----:R-:W-:Y:S06]  /*63d0*/  BAR.ARV 0xe, 0x100 ;  /* 0x0384000000007b1d */ /* 0x002fec0000002000 */
.L_x_3244:
[----:B------:R-:W0:Y:S01]  /*63e0*/  S2UR UR6, SR_SWINHI ;  /* 0x00000000000679c3 */ /* 0x000e220000002f00 */
[----:B------:R-:W-:-:S07]  /*63f0*/  IMAD R3, R212, 0x40, R16 ;  /* 0x00000040d4037824 */ /* 0x000fce00078e0210 */
[----:B------:R-:W-:Y:S01]  /*6400*/  BAR.SYNC.DEFER_BLOCKING 0x1, 0x100 ;  /* 0x0044000000007b1d */ /* 0x000fe20000010000 */
[----:B------:R-:W-:Y:S01]  /*6410*/  F2FP.BF16.F32.PACK_AB R6, R6, R7 ;  /* 0x000000070606723e */ /* 0x000fe200000010ff */
[----:B------:R-:W-:Y:S01]  /*6420*/  USHF.R.S32.HI UR11, URZ, 0x1f, UR44 ;  /* 0x0000001f3f0b7899 */ /* 0x000fe2000801142c */
[----:B------:R-:W-:Y:S02]  /*6430*/  F2FP.BF16.F32.PACK_AB R7, R31, R30 ;  /* 0x0000001e1f07723e */ /* 0x000fe400000010ff */
[----:B------:R-:W-:Y:S01]  /*6440*/  F2FP.BF16.F32.PACK_AB R30, R192, R193 ;  /* 0x000000c1c01e723e */ /* 0x000fe200000010ff */
[----:B------:R-:W-:Y:S01]  /*6450*/  ULDC UR7, c[0x0][0xc44] ;  /* 0x0003110000077ab9 */ /* 0x000fe20000000800 */
[----:B------:R-:W-:Y:S01]  /*6460*/  F2FP.BF16.F32.PACK_AB R31, R63, R62 ;  /* 0x0000003e3f1f723e */ /* 0x000fe200000010ff */
[----:B------:R-:W1:Y:S01]  /*6470*/  SHFL.IDX PT, R0, R211, RZ, 0x1f ;  /* 0x00001fffd3007589 */ /* 0x000e6200000e0000 */
[----:B------:R-:W-:Y:S02]  /*6480*/  F2FP.BF16.F32.PACK_AB R112, R113, R112 ;  /* 0x000000707170723e */ /* 0x000fe400000010ff */
[----:B------:R-:W-:-:S02]  /*6490*/  F2FP.BF16.F32.PACK_AB R113, R115, R114 ;  /* 0x000000727371723e */ /* 0x000fc400000010ff */
[----:B------:R-:W-:Y:S02]  /*64a0*/  F2FP.BF16.F32.PACK_AB R114, R117, R116 ;  /* 0x000000747572723e */ /* 0x000fe400000010ff */
[----:B------:R-:W-:Y:S02]  /*64b0*/  F2FP.BF16.F32.PACK_AB R115, R119, R118 ;  /* 0x000000767773723e */ /* 0x000fe400000010ff */
[----:B------:R-:W-:Y:S02]  /*64c0*/  F2FP.BF16.F32.PACK_AB R120, R121, R120 ;  /* 0x000000787978723e */ /* 0x000fe400000010ff */
[----:B------:R-:W-:Y:S02]  /*64d0*/  F2FP.BF16.F32.PACK_AB R121, R152, R108 ;  /* 0x0000006c9879723e */ /* 0x000fe400000010ff */
[----:B------:R-:W-:Y:S01]  /*64e0*/  F2FP.BF16.F32.PACK_AB R157, R158, R157 ;  /* 0x0000009d9e9d723e */ /* 0x000fe200000010ff */
[----:B------:R-:W-:Y:S01]  /*64f0*/  UMOV UR4, UR42 ;  /* 0x0000002a00047c82 */ /* 0x000fe20008000000 */
[----:B0-----:R-:W-:Y:S01]  /*6500*/  UMOV UR5, UR6 ;  /* 0x0000000600057c82 */ /* 0x001fe20008000000 */
[----:B------:R-:W-:Y:S01]  /*6510*/  F2FP.BF16.F32.PACK_AB R158, R133, R132 ;  /* 0x00000084859e723e */ /* 0x000fe200000010ff */
[----:B------:R-:W-:Y:S01]  /*6520*/  IMAD.U32 R96, RZ, RZ, UR4 ;  /* 0x00000004ff607e24 */ /* 0x000fe2000f8e00ff */
[----:B------:R-:W-:Y:S01]  /*6530*/  MOV R97, UR5 ;  /* 0x0000000500617c02 */ /* 0x000fe20008000f00 */
[----:B------:R-:W-:Y:S01]  /*6540*/  UIADD3 UR5, -UR44, URZ, URZ ;  /* 0x0000003f2c057290 */ /* 0x000fe2000fffe13f */
[----:B------:R-:W-:Y:S01]  /*6550*/  F2FP.BF16.F32.PACK_AB R159, R160, R159 ;  /* 0x0000009fa09f723e */ /* 0x000fe200000010ff */
[----:B------:R-:W-:Y:S01]  /*6560*/  ULDC UR4, c[0x0][0xc] ;  /* 0x0000030000047ab9 */ /* 0x000fe20000000800 */
[----:B------:R-:W-:Y:S01]  /*6570*/  F2FP.BF16.F32.PACK_AB R161, R163, R161 ;  /* 0x000000a1a3a1723e */ /* 0x000fe200000010ff */
[--C-:B------:R-:W-:Y:S01]  /*6580*/  IMAD.WIDE R4, R216, 0x2, R96.reuse ;  /* 0x00000002d8047825 */ /* 0x100fe200078e0260 */
[----:B------:R-:W-:Y:S01]  /*6590*/  F2FP.BF16.F32.PACK_AB R144, R145, R144 ;  /* 0x000000909190723e */ /* 0x000fe200000010ff */
[----:B------:R-:W-:Y:S01]  /*65a0*/  UIMAD UR7, UR7, UR5, UR43 ;  /* 0x00000005070772a4 */ /* 0x000fe2000f8e022b */
[----:B------:R-:W-:Y:S01]  /*65b0*/  F2FP.BF16.F32.PACK_AB R160, R137, R136 ;  /* 0x0000008889a0723e */ /* 0x000fe200000010ff */
[----:B------:R-:W-:Y:S01]  /*65c0*/  IMAD.WIDE R96, R3, 0x2, R96 ;  /* 0x0000000203607825 */ /* 0x000fe200078e0260 */
[C---:B------:R-:W-:Y:S01]  /*65d0*/  IADD3 R9, P4, R4.reuse, 0x20, RZ ;  /* 0x0000002004097810 */ /* 0x040fe20007f9e0ff */
[----:B------:R-:W-:Y:S01]  /*65e0*/  UIADD3 UR40, UR4, UR40, URZ ;  /* 0x0000002804287290 */ /* 0x000fe2000fffe03f */
[----:B------:R-:W-:Y:S01]  /*65f0*/  IADD3 R11, P3, R4, 0x40, RZ ;  /* 0x00000040040b7810 */ /* 0x000fe20007f7e0ff */
[----:B------:R-:W-:Y:S01]  /*6600*/  USHF.R.S32.HI UR10, URZ, 0x1f, UR7 ;  /* 0x0000001f3f0a7899 */ /* 0x000fe20008011407 */
[----:B------:R-:W-:-:S02]  /*6610*/  LOP3.LUT R8, R9, 0x380, RZ, 0xc0, !PT ;  /* 0x0000038009087812 */ /* 0x000fc400078ec0ff */
[----:B------:R-:W-:Y:S02]  /*6620*/  LOP3.LUT R10, R11, 0x380, RZ, 0xc0, !PT ;  /* 0x000003800b0a7812 */ /* 0x000fe400078ec0ff */
[----:B------:R-:W-:Y:S02]  /*6630*/  SHF.R.U64 R8, R8, 0x3, RZ ;  /* 0x0000000308087819 */ /* 0x000fe400000012ff */
[----:B------:R-:W-:Y:S02]  /*6640*/  SHF.R.U64 R10, R10, 0x3, RZ ;  /* 0x000000030a0a7819 */ /* 0x000fe400000012ff */
[----:B------:R-:W-:Y:S01]  /*6650*/  LOP3.LUT R8, R8, R9, RZ, 0x3c, !PT ;  /* 0x0000000908087212 */ /* 0x000fe200078e3cff */
[--C-:B------:R-:W-:Y:S01]  /*6660*/  IMAD.X R9, RZ, RZ, R5.reuse, P4 ;  /* 0x000000ffff097224 */ /* 0x100fe200020e0605 */
[----:B------:R-:W-:Y:S01]  /*6670*/  LOP3.LUT R10, R10, R11, RZ, 0x3c, !PT ;  /* 0x0000000b0a0a7212 */ /* 0x000fe200078e3cff */
[----:B------:R-:W-:Y:S01]  /*6680*/  IMAD.X R11, RZ, RZ, R5, P3 ;  /* 0x000000ffff0b7224 */ /* 0x000fe200018e0605 */
[----:B------:R-:W-:-:S02]  /*6690*/  IADD3 R33, P2, R4, 0x60, RZ ;  /* 0x0000006004217810 */ /* 0x000fc40007f5e0ff */
[C---:B------:R-:W-:Y:S02]  /*66a0*/  IADD3 R65, P1, R4.reuse, 0x2000, RZ ;  /* 0x0000200004417810 */ /* 0x040fe40007f3e0ff */
[C---:B------:R-:W-:Y:S02]  /*66b0*/  IADD3 R81, P0, R4.reuse, 0x2020, RZ ;  /* 0x0000202004517810 */ /* 0x040fe40007f1e0ff */
[C---:B------:R-:W-:Y:S02]  /*66c0*/  IADD3 R101, P6, R4.reuse, 0x2040, RZ ;  /* 0x0000204004657810 */ /* 0x040fe40007fde0ff */
[C---:B------:R-:W-:Y:S02]  /*66d0*/  IADD3 R105, P5, R4.reuse, 0x2060, RZ ;  /* 0x0000206004697810 */ /* 0x040fe40007fbe0ff */
[C---:B------:R-:W-:Y:S02]  /*66e0*/  IADD3 R123, P4, R4.reuse, 0x4000, RZ ;  /* 0x00004000047b7810 */ /* 0x040fe40007f9e0ff */
[----:B------:R-:W-:-:S02]  /*66f0*/  IADD3 R127, P3, R4, 0x4020, RZ ;  /* 0x00004020047f7810 */ /* 0x000fc40007f7e0ff */
[----:B------:R-:W-:Y:S02]  /*6700*/  LOP3.LUT R32, R33, 0x380, RZ, 0xc0, !PT ;  /* 0x0000038021207812 */ /* 0x000fe400078ec0ff */
[----:B------:R-:W-:Y:S02]  /*6710*/  LOP3.LUT R64, R65, 0x380, RZ, 0xc0, !PT ;  /* 0x0000038041407812 */ /* 0x000fe400078ec0ff */
        /* <DEDUP_REMOVED lines=9> */
[----:B------:R-:W-:-:S02]  /*67b0*/  SHF.R.U64 R104, R104, 0x3, RZ ;  /* 0x0000000368687819 */ /* 0x000fc400000012ff */
[----:B------:R-:W-:Y:S02]  /*67c0*/  SHF.R.U64 R122, R122, 0x3, RZ ;  /* 0x000000037a7a7819 */ /* 0x000fe400000012ff */
[----:B------:R-:W-:Y:S02]  /*67d0*/  SHF.R.U64 R126, R126, 0x3, RZ ;  /* 0x000000037e7e7819 */ /* 0x000fe400000012ff */
[----:B------:R-:W-:Y:S01]  /*67e0*/  LOP3.LUT R32, R32, R33, RZ, 0x3c, !PT ;  /* 0x0000002120207212 */ /* 0x000fe200078e3cff */
[--C-:B------:R-:W-:Y:S01]  /*67f0*/  IMAD.X R33, RZ, RZ, R5.reuse, P2 ;  /* 0x000000ffff217224 */ /* 0x100fe200010e0605 */
[----:B------:R-:W-:Y:S01]  /*6800*/  LOP3.LUT R64, R64, R65, RZ, 0x3c, !PT ;  /* 0x0000004140407212 */ /* 0x000fe200078e3cff */
[--C-:B------:R-:W-:Y:S01]  /*6810*/  IMAD.X R65, RZ, RZ, R5.reuse, P1 ;  /* 0x000000ffff417224 */ /* 0x100fe200008e0605 */
[----:B------:R-:W-:Y:S01]  /*6820*/  LOP3.LUT R80, R80, R81, RZ, 0x3c, !PT ;  /* 0x0000005150507212 */ /* 0x000fe200078e3cff */
[----:B------:R-:W-:Y:S01]  /*6830*/  IMAD.X R81, RZ, RZ, R5, P0 ;  /* 0x000000ffff517224 */ /* 0x000fe200000e0605 */
[----:B------:R-:W-:-:S02]  /*6840*/  LOP3.LUT R100, R100, R101, RZ, 0x3c, !PT ;  /* 0x0000006564647212 */ /* 0x000fc400078e3cff */
[----:B------:R-:W-:Y:S01]  /*6850*/  LOP3.LUT R104, R104, R105, RZ, 0x3c, !PT ;  /* 0x0000006968687212 */ /* 0x000fe200078e3cff */
[--C-:B------:R-:W-:Y:S01]  /*6860*/  IMAD.X R105, RZ, RZ, R5.reuse, P5 ;  /* 0x000000ffff697224 */ /* 0x100fe200028e0605 */
[----:B------:R-:W-:Y:S01]  /*6870*/  LOP3.LUT R122, R122, R123, RZ, 0x3c, !PT ;  /* 0x0000007b7a7a7212 */ /* 0x000fe200078e3cff */
[--C-:B------:R-:W-:Y:S01]  /*6880*/  IMAD.X R123, RZ, RZ, R5.reuse, P4 ;  /* 0x000000ffff7b7224 */ /* 0x100fe200020e0605 */
[----:B------:R-:W-:Y:S01]  /*6890*/  LOP3.LUT R126, R126, R127, RZ, 0x3c, !PT ;  /* 0x0000007f7e7e7212 */ /* 0x000fe200078e3cff */
[----:B------:R-:W-:Y:S01]  /*68a0*/  IMAD.X R127, RZ, RZ, R5, P3 ;  /* 0x000000ffff7f7224 */ /* 0x000fe200018e0605 */
[----:B------:R-:W-:Y:S02]  /*68b0*/  IADD3.X R101, RZ, R5, RZ, P6, !PT ;  /* 0x00000005ff657210 */ /* 0x000fe400037fe4ff */
[C---:B------:R-:W-:Y:S02]  /*68c0*/  IADD3 R131, P2, R4.reuse, 0x4040, RZ ;  /* 0x0000404004837810 */ /* 0x040fe40007f5e0ff */
[----:B------:R-:W-:-:S02]  /*68d0*/  IADD3 R135, P1, R4, 0x4060, RZ ;  /* 0x0000406004877810 */ /* 0x000fc40007f3e0ff */
[C---:B------:R-:W-:Y:S02]  /*68e0*/  IADD3 R139, P0, R4.reuse, 0x6000, RZ ;  /* 0x00006000048b7810 */ /* 0x040fe40007f1e0ff */
[C---:B------:R-:W-:Y:S02]  /*68f0*/  IADD3 R143, P6, R4.reuse, 0x6020, RZ ;  /* 0x00006020048f7810 */ /* 0x040fe40007fde0ff */
[C---:B------:R-:W-:Y:S02]  /*6900*/  IADD3 R25, P5, R4.reuse, 0x6040, RZ ;  /* 0x0000604004197810 */ /* 0x040fe40007fbe0ff */
[----:B------:R-:W-:Y:S02]  /*6910*/  IADD3 R29, P4, R4, 0x6060, RZ ;  /* 0x00006060041d7810 */ /* 0x000fe40007f9e0ff */
[----:B------:R-:W-:Y:S02]  /*6920*/  IADD3 R15, P3, R96, 0x1000, RZ ;  /* 0x00001000600f7810 */ /* 0x000fe40007f7e0ff */
[----:B------:R-:W-:-:S02]  /*6930*/  LOP3.LUT R130, R131, 0x380, RZ, 0xc0, !PT ;  /* 0x0000038083827812 */ /* 0x000fc400078ec0ff */
        /* <DEDUP_REMOVED lines=25> */
[----:B------:R-:W-:Y:S01]  /*6ad0*/  IMAD.X R29, RZ, RZ, R5, P4 ;  /* 0x000000ffff1d7224 */ /* 0x000fe200020e0605 */
        /* <DEDUP_REMOVED lines=8> */
[C---:B------:R-:W-:Y:S02]  /*6b60*/  IADD3 R53, P4, R96.reuse, 0x7000, RZ ;  /* 0x0000700060357810 */ /* 0x040fe40007f9e0ff */
[----:B------:R-:W-:Y:S02]  /*6b70*/  IADD3 R57, P3, R96, 0x8000, RZ ;  /* 0x0000800060397810 */ /* 0x000fe40007f7e0ff */
[----:B------:R-:W-:-:S02]  /*6b80*/  LOP3.LUT R4, R3, R4, RZ, 0x3c, !PT ;  /* 0x0000000403047212 */ /* 0x000fc400078e3cff */
[----:B------:R-:W-:Y:S02]  /*6b90*/  LOP3.LUT R20, R21, 0x380, RZ, 0xc0, !PT ;  /* 0x0000038015147812 */ /* 0x000fe400078ec0ff */
[----:B------:R-:W-:Y:S02]  /*6ba0*/  LOP3.LUT R36, R37, 0x380, RZ, 0xc0, !PT ;  /* 0x0000038025247812 */ /* 0x000fe400078ec0ff */
[----:B------:R-:W-:Y:S02]  /*6bb0*/  LOP3.LUT R40, R41, 0x380, RZ, 0xc0, !PT ;  /* 0x0000038029287812 */ /* 0x000fe400078ec0ff */
[----:B------:R-:W-:Y:S02]  /*6bc0*/  LOP3.LUT R44, R45, 0x380, RZ, 0xc0, !PT ;  /* 0x000003802d2c7812 */ /* 0x000fe400078ec0ff */
[----:B------:R-:W-:Y:S02]  /*6bd0*/  LOP3.LUT R48, R49, 0x380, RZ, 0xc0, !PT ;  /* 0x0000038031307812 */ /* 0x000fe400078ec0ff */
[----:B------:R-:W-:-:S02]  /*6be0*/  LOP3.LUT R52, R53, 0x380, RZ, 0xc0, !PT ;  /* 0x0000038035347812 */ /* 0x000fc400078ec0ff */
[----:B------:R-:W-:Y:S02]  /*6bf0*/  LOP3.LUT R56, R57, 0x380, RZ, 0xc0, !PT ;  /* 0x0000038039387812 */ /* 0x000fe400078ec0ff */
[----:B------:R-:W-:Y:S02]  /*6c00*/  MOV R3, R4 ;  /* 0x0000000400037202 */ /* 0x000fe40000000f00 */
[----:B------:R-:W-:Y:S02]  /*6c10*/  F2FP.BF16.F32.PACK_AB R5, R27, R26 ;  /* 0x0000001a1b05723e */ /* 0x000fe400000010ff */
[----:B------:R-:W-:Y:S02]  /*6c20*/  LOP3.LUT R27, R96, 0x380, RZ, 0xc0, !PT ;  /* 0x00000380601b7812 */ /* 0x000fe400078ec0ff */
[----:B------:R-:W-:Y:S02]  /*6c30*/  SHF.R.U64 R20, R20, 0x3, RZ ;  /* 0x0000000314147819 */ /* 0x000fe400000012ff */
[----:B------:R-:W-:-:S02]  /*6c40*/  SHF.R.U64 R36, R36, 0x3, RZ ;  /* 0x0000000324247819 */ /* 0x000fc400000012ff */
[----:B------:R-:W-:Y:S02]  /*6c50*/  SHF.R.U64 R40, R40, 0x3, RZ ;  /* 0x0000000328287819 */ /* 0x000fe400000012ff */
[----:B------:R-:W-:Y:S02]  /*6c60*/  SHF.R.U64 R44, R44, 0x3, RZ ;  /* 0x000000032c2c7819 */ /* 0x000fe400000012ff */
[----:B------:R-:W-:Y:S02]  /*6c70*/  SHF.R.U64 R48, R48, 0x3, RZ ;  /* 0x0000000330307819 */ /* 0x000fe400000012ff */
[----:B------:R-:W-:Y:S02]  /*6c80*/  SHF.R.U64 R52, R52, 0x3, RZ ;  /* 0x0000000334347819 */ /* 0x000fe400000012ff */
[----:B------:R-:W-:Y:S02]  /*6c90*/  SHF.R.U64 R56, R56, 0x3, RZ ;  /* 0x0000000338387819 */ /* 0x000fe400000012ff */
[----:B------:R-:W-:-:S02]  /*6ca0*/  F2FP.BF16.F32.PACK_AB R4, R207, R209 ;  /* 0x000000d1cf04723e */ /* 0x000fc400000010ff */
[----:B------:R-:W-:Y:S02]  /*6cb0*/  SHF.R.U64 R27, R27, 0x3, RZ ;  /* 0x000000031b1b7819 */ /* 0x000fe400000012ff */
[----:B------:R-:W-:Y:S01]  /*6cc0*/  LOP3.LUT R20, R20, R21, RZ, 0x3c, !PT ;  /* 0x0000001514147212 */ /* 0x000fe200078e3cff */
[--C-:B------:R-:W-:Y:S01]  /*6cd0*/  IMAD.X R21, RZ, RZ, R97.reuse, P2 ;  /* 0x000000ffff157224 */ /* 0x100fe200010e0661 */
[----:B------:R-:W-:Y:S01]  /*6ce0*/  LOP3.LUT R36, R36, R37, RZ, 0x3c, !PT ;  /* 0x0000002524247212 */ /* 0x000fe200078e3cff */
[--C-:B------:R-:W-:Y:S01]  /*6cf0*/  IMAD.X R37, RZ, RZ, R97.reuse, P1 ;  /* 0x000000ffff257224 */ /* 0x100fe200008e0661 */
[----:B------:R-:W-:Y:S01]  /*6d00*/  LOP3.LUT R40, R40, R41, RZ, 0x3c, !PT ;  /* 0x0000002928287212 */ /* 0x000fe200078e3cff */
[--C-:B------:R-:W-:Y:S01]  /*6d10*/  IMAD.X R41, RZ, RZ, R97.reuse, P0 ;  /* 0x000000ffff297224 */ /* 0x100fe200000e0661 */
[----:B------:R-:W-:Y:S01]  /*6d20*/  LOP3.LUT R44, R44, R45, RZ, 0x3c, !PT ;  /* 0x0000002d2c2c7212 */ /* 0x000fe200078e3cff */
[----:B------:R0:W-:Y:S01]  /*6d30*/  STSM.16.M88.4 [R3], R4 ;  /* 0x0000000403007844 */ /* 0x0001e20000000200 */
[----:B------:R-:W-:Y:S01]  /*6d40*/  LOP3.LUT R48, R48, R49, RZ, 0x3c, !PT ;  /* 0x0000003130307212 */ /* 0x000fe200078e3cff */
[--C-:B------:R-:W-:Y:S01]  /*6d50*/  IMAD.X R49, RZ, RZ, R97.reuse, P5 ;  /* 0x000000ffff317224 */ /* 0x100fe200028e0661 */
[----:B------:R-:W-:Y:S01]  /*6d60*/  LOP3.LUT R52, R52, R53, RZ, 0x3c, !PT ;  /* 0x0000003534347212 */ /* 0x000fe200078e3cff */
[--C-:B------:R-:W-:Y:S01]  /*6d70*/  IMAD.X R53, RZ, RZ, R97.reuse, P4 ;  /* 0x000000ffff357224 */ /* 0x100fe200020e0661 */
[----:B------:R-:W-:Y:S01]  /*6d80*/  LOP3.LUT R56, R56, R57, RZ, 0x3c, !PT ;  /* 0x0000003938387212 */ /* 0x000fe200078e3cff */
[----:B------:R-:W-:Y:S01]  /*6d90*/  IMAD.X R57, RZ, RZ, R97, P3 ;  /* 0x000000ffff397224 */ /* 0x000fe200018e0661 */
[----:B------:R-:W-:-:S02]  /*6da0*/  IADD3.X R45, RZ, R97, RZ, P6, !PT ;  /* 0x00000061ff2d7210 */ /* 0x000fc400037fe4ff */
[C---:B------:R-:W-:Y:S02]  /*6db0*/  IADD3 R61, P2, R96.reuse, 0x9000, RZ ;  /* 0x00009000603d7810 */ /* 0x040fe40007f5e0ff */
[C---:B------:R-:W-:Y:S02]  /*6dc0*/  IADD3 R69, P1, R96.reuse, 0xa000, RZ ;  /* 0x0000a00060457810 */ /* 0x040fe40007f3e0ff */
[C---:B------:R-:W-:Y:S02]  /*6dd0*/  IADD3 R73, P0, R96.reuse, 0xb000, RZ ;  /* 0x0000b00060497810 */ /* 0x040fe40007f1e0ff */
[C---:B------:R-:W-:Y:S02]  /*6de0*/  IADD3 R77, P6, R96.reuse, 0xc000, RZ ;  /* 0x0000c000604d7810 */ /* 0x040fe40007fde0ff */
[C---:B------:R-:W-:Y:S02]  /*6df0*/  IADD3 R85, P5, R96.reuse, 0xd000, RZ ;  /* 0x0000d00060557810 */ /* 0x040fe40007fbe0ff */
[----:B------:R-:W-:-:S02]  /*6e00*/  IADD3 R89, P4, R96, 0xe000, RZ ;  /* 0x0000e00060597810 */ /* 0x000fc40007f9e0ff */
[----:B------:R-:W-:Y:S02]  /*6e10*/  IADD3 R92, P3, R96, 0xf000, RZ ;  /* 0x0000f000605c7810 */ /* 0x000fe40007f7e0ff */
[----:B------:R-:W-:Y:S02]  /*6e20*/  LOP3.LUT R96, R27, R96, RZ, 0x3c, !PT ;  /* 0x000000601b607212 */ /* 0x000fe400078e3cff */
[----:B------:R-:W-:Y:S02]  /*6e30*/  MOV R26, R8 ;  /* 0x00000008001a7202 */ /* 0x000fe40000000f00 */
[----:B------:R-:W-:Y:S02]  /*6e40*/  MOV R27, R10 ;  /* 0x0000000a001b7202 */ /* 0x000fe40000000f00 */
[----:B0-----:R-:W-:Y:S02]  /*6e50*/  F2FP.BF16.F32.PACK_AB R4, R206, R208 ;  /* 0x000000d0ce04723e */ /* 0x001fe400000010ff */
[----:B------:R-:W-:-:S02]  /*6e60*/  F2FP.BF16.F32.PACK_AB R5, R35, R34 ;  /* 0x000000222305723e */ /* 0x000fc400000010ff */
[----:B------:R-:W-:Y:S02]  /*6e70*/  F2FP.BF16.F32.PACK_AB R6, R204, R205 ;  /* 0x000000cdcc06723e */ /* 0x000fe400000010ff */
[----:B------:R-:W-:Y:S02]  /*6e80*/  F2FP.BF16.F32.PACK_AB R7, R39, R38 ;  /* 0x000000262707723e */ /* 0x000fe400000010ff */
[----:B------:R-:W-:Y:S02]  /*6e90*/  F2FP.BF16.F32.PACK_AB R8, R202, R203 ;  /* 0x000000cbca08723e */ /* 0x000fe400000010ff */
[----:B------:R-:W-:Y:S01]  /*6ea0*/  F2FP.BF16.F32.PACK_AB R9, R43, R42 ;  /* 0x0000002a2b09723e */ /* 0x000fe200000010ff */
[----:B------:R0:W-:Y:S01]  /*6eb0*/  STSM.16.M88.4 [R26], R4 ;  /* 0x000000041a007844 */ /* 0x0001e20000000200 */
[----:B------:R-:W-:Y:S02]  /*6ec0*/  F2FP.BF16.F32.PACK_AB R10, R200, R201 ;  /* 0x000000c9c80a723e */ /* 0x000fe400000010ff */
[----:B------:R-:W-:-:S02]  /*6ed0*/  F2FP.BF16.F32.PACK_AB R11, R47, R46 ;  /* 0x0000002e2f0b723e */ /* 0x000fc400000010ff */
[----:B------:R-:W-:Y:S02]  /*6ee0*/  LOP3.LUT R60, R61, 0x380, RZ, 0xc0, !PT ;  /* 0x000003803d3c7812 */ /* 0x000fe400078ec0ff */
[----:B------:R-:W-:Y:S01]  /*6ef0*/  MOV R38, R24 ;  /* 0x0000001800267202 */ /* 0x000fe20000000f00 */
[----:B------:R2:W-:Y:S01]  /*6f00*/  STSM.16.M88.4 [R27], R8 ;  /* 0x000000081b007844 */ /* 0x0005e20000000200 */
[----:B------:R-:W-:Y:S02]  /*6f10*/  SHF.R.U64 R60, R60, 0x3, RZ ;  /* 0x000000033c3c7819 */ /* 0x000fe400000012ff */
[----:B------:R-:W-:Y:S02]  /*6f20*/  MOV R3, R32 ;  /* 0x0000002000037202 */ /* 0x000fe40000000f00 */
[----:B------:R-:W-:Y:S02]  /*6f30*/  MOV R39, R28 ;  /* 0x0000001c00277202 */ /* 0x000fe40000000f00 */
[----:B------:R-:W-:-:S02]  /*6f40*/  F2FP.BF16.F32.PACK_AB R24, R198, R199 ;  /* 0x000000c7c618723e */ /* 0x000fc400000010ff */
[----:B------:R-:W-:Y:S02]  /*6f50*/  F2FP.BF16.F32.PACK_AB R25, R51, R50 ;  /* 0x000000323319723e */ /* 0x000fe400000010ff */
[----:B0-----:R-:W-:Y:S02]  /*6f60*/  F2FP.BF16.F32.PACK_AB R26, R196, R197 ;  /* 0x000000c5c41a723e */ /* 0x001fe400000010ff */
[----:B------:R-:W-:Y:S02]  /*6f70*/  MOV R64, R64 ;  /* 0x0000004000407202 */ /* 0x000fe40000000f00 */
[----:B------:R-:W-:Y:S02]  /*6f80*/  F2FP.BF16.F32.PACK_AB R28, R194, R195 ;  /* 0x000000c3c21c723e */ /* 0x000fe400000010ff */
[----:B--2---:R-:W-:Y:S02]  /*6f90*/  F2FP.BF16.F32.PACK_AB R27, R55, R54 ;  /* 0x00000036371b723e */ /* 0x004fe400000010ff */
[----:B------:R-:W-:-:S02]  /*6fa0*/  F2FP.BF16.F32.PACK_AB R29, R59, R58 ;  /* 0x0000003a3b1d723e */ /* 0x000fc400000010ff */
[----:B------:R-:W-:Y:S01]  /*6fb0*/  MOV R80, R80 ;  /* 0x0000005000507202 */ /* 0x000fe20000000f00 */
[----:B------:R-:W-:Y:S01]  /*6fc0*/  STSM.16.M88.4 [R3], R24 ;  /* 0x0000001803007844 */ /* 0x000fe20000000200 */
[----:B------:R-:W-:Y:S02]  /*6fd0*/  F2FP.BF16.F32.PACK_AB R4, R190, R191 ;  /* 0x000000bfbe04723e */ /* 0x000fe400000010ff */
[----:B------:R-:W-:Y:S01]  /*6fe0*/  F2FP.BF16.F32.PACK_AB R5, R67, R66 ;  /* 0x000000424305723e */ /* 0x000fe200000010ff */
[----:B------:R0:W-:Y:S01]  /*6ff0*/  STSM.16.M88.4 [R64], R28 ;  /* 0x0000001c40007844 */ /* 0x0001e20000000200 */
[----:B------:R-:W-:Y:S02]  /*7000*/  F2FP.BF16.F32.PACK_AB R6, R182, R183 ;  /* 0x000000b7b606723e */ /* 0x000fe400000010ff */
[----:B------:R-:W-:Y:S02]  /*7010*/  F2FP.BF16.F32.PACK_AB R7, R71, R70 ;  /* 0x000000464707723e */ /* 0x000fe400000010ff */
[----:B------:R-:W-:Y:S01]  /*7020*/  LOP3.LUT R60, R60, R61, RZ, 0x3c, !PT ;  /* 0x0000003d3c3c7212 */ /* 0x000fe200078e3cff */
[----:B------:R-:W-:Y:S01]  /*7030*/  IMAD.X R61, RZ, RZ, R97, P2 ;  /* 0x000000ffff3d7224 */ /* 0x000fe200010e0661 */
[----:B------:R-:W-:Y:S01]  /*7040*/  MOV R100, R100 ;  /* 0x0000006400647202 */ /* 0x000fe20000000f00 */
[----:B------:R2:W-:Y:S01]  /*7050*/  STSM.16.M88.4 [R80], R4 ;  /* 0x0000000450007844 */ /* 0x0005e20000000200 */
[----:B------:R-:W-:-:S02]  /*7060*/  F2FP.BF16.F32.PACK_AB R8, R180, R181 ;  /* 0x000000b5b408723e */ /* 0x000fc400000010ff */
[----:B------:R-:W-:Y:S02]  /*7070*/  F2FP.BF16.F32.PACK_AB R9, R75, R74 ;  /* 0x0000004a4b09723e */ /* 0x000fe400000010ff */
[----:B------:R-:W-:Y:S02]  /*7080*/  F2FP.BF16.F32.PACK_AB R10, R178, R179 ;  /* 0x000000b3b20a723e */ /* 0x000fe400000010ff */
[----:B------:R-:W-:Y:S02]  /*7090*/  F2FP.BF16.F32.PACK_AB R11, R79, R78 ;  /* 0x0000004e4f0b723e */ /* 0x000fe400000010ff */
[----:B-1----:R-:W-:Y:S02]  /*70a0*/  ISETP.NE.AND P2, PT, R0, RZ, PT ;  /* 0x000000ff0000720c */ /* 0x002fe40003f45270 */
[----:B------:R-:W-:Y:S01]  /*70b0*/  MOV R104, R104 ;  /* 0x0000006800687202 */ /* 0x000fe20000000f00 */
[----:B------:R1:W-:Y:S01]  /*70c0*/  STSM.16.M88.4 [R100], R8 ;  /* 0x0000000864007844 */ /* 0x0003e20000000200 */
[----:B------:R-:W-:-:S02]  /*70d0*/  F2FP.BF16.F32.PACK_AB R32, R176, R177 ;  /* 0x000000b1b020723e */ /* 0x000fc400000010ff */
[----:B------:R-:W-:Y:S02]  /*70e0*/  F2FP.BF16.F32.PACK_AB R33, R83, R82 ;  /* 0x000000525321723e */ /* 0x000fe400000010ff */
[----:B------:R-:W-:Y:S02]  /*70f0*/  F2FP.BF16.F32.PACK_AB R34, R174, R175 ;  /* 0x000000afae22723e */ /* 0x000fe400000010ff */
[----:B------:R-:W-:Y:S02]  /*7100*/  F2FP.BF16.F32.PACK_AB R35, R87, R86 ;  /* 0x000000565723723e */ /* 0x000fe400000010ff */
[----:B------:R-:W-:Y:S02]  /*7110*/  MOV R0, R122 ;  /* 0x0000007a00007202 */ /* 0x000fe40000000f00 */
[----:B0-----:R-:W-:Y:S01]  /*7120*/  F2FP.BF16.F32.PACK_AB R64, R172, R173 ;  /* 0x000000adac40723e */ /* 0x001fe200000010ff */
[----:B------:R1:W-:Y:S01]  /*7130*/  STSM.16.M88.4 [R104], R32 ;  /* 0x0000002068007844 */ /* 0x0003e20000000200 */
[----:B------:R-:W-:-:S02]  /*7140*/  F2FP.BF16.F32.PACK_AB R65, R91, R90 ;  /* 0x0000005a5b41723e */ /* 0x000fc400000010ff */
[----:B------:R-:W-:Y:S02]  /*7150*/  F2FP.BF16.F32.PACK_AB R66, R170, R171 ;  /* 0x000000abaa42723e */ /* 0x000fe400000010ff */
[----:B------:R-:W-:Y:S02]  /*7160*/  F2FP.BF16.F32.PACK_AB R67, R95, R94 ;  /* 0x0000005e5f43723e */ /* 0x000fe400000010ff */
[----:B------:R-:W-:Y:S02]  /*7170*/  MOV R126, R126 ;  /* 0x0000007e007e7202 */ /* 0x000fe40000000f00 */
[----:B--2---:R-:W-:Y:S01]  /*7180*/  F2FP.BF16.F32.PACK_AB R80, R168, R169 ;  /* 0x000000a9a850723e */ /* 0x004fe200000010ff */
[----:B------:R1:W-:Y:S01]  /*7190*/  STSM.16.M88.4 [R0], R64 ;  /* 0x0000004000007844 */ /* 0x0003e20000000200 */
[----:B------:R-:W-:Y:S02]  /*71a0*/  F2FP.BF16.F32.PACK_AB R81, R99, R98 ;  /* 0x000000626351723e */ /* 0x000fe400000010ff */
[----:B------:R-:W-:-:S02]  /*71b0*/  F2FP.BF16.F32.PACK_AB R82, R164, R167 ;  /* 0x000000a7a452723e */ /* 0x000fc400000010ff */
[----:B------:R-:W-:Y:S02]  /*71c0*/  F2FP.BF16.F32.PACK_AB R83, R103, R102 ;  /* 0x000000666753723e */ /* 0x000fe400000010ff */
[----:B------:R-:W-:Y:S02]  /*71d0*/  MOV R130, R130 ;  /* 0x0000008200827202 */ /* 0x000fe40000000f00 */
[----:B------:R-:W-:Y:S01]  /*71e0*/  F2FP.BF16.F32.PACK_AB R4, R156, R162 ;  /* 0x000000a29c04723e */ /* 0x000fe200000010ff */
[----:B------:R1:W-:Y:S01]  /*71f0*/  STSM.16.M88.4 [R126], R80 ;  /* 0x000000507e007844 */ /* 0x0003e20000000200 */
[----:B------:R-:W-:Y:S02]  /*7200*/  F2FP.BF16.F32.PACK_AB R5, R107, R106 ;  /* 0x0000006a6b05723e */ /* 0x000fe400000010ff */
[----:B------:R-:W-:Y:S02]  /*7210*/  F2FP.BF16.F32.PACK_AB R6, R109, R154 ;  /* 0x0000009a6d06723e */ /* 0x000fe400000010ff */
[----:B------:R-:W-:-:S02]  /*7220*/  F2FP.BF16.F32.PACK_AB R7, R111, R110 ;  /* 0x0000006e6f07723e */ /* 0x000fc400000010ff */
[----:B------:R-:W-:Y:S02]  /*7230*/  MOV R134, R134 ;  /* 0x0000008600867202 */ /* 0x000fe40000000f00 */
[----:B------:R-:W-:Y:S01]  /*7240*/  MOV R138, R138 ;  /* 0x0000008a008a7202 */ /* 0x000fe20000000f00 */
[----:B------:R1:W-:Y:S01]  /*7250*/  STSM.16.M88.4 [R130], R4 ;  /* 0x0000000482007844 */ /* 0x0003e20000000200 */
[----:B------:R-:W-:Y:S02]  /*7260*/  F2FP.BF16.F32.PACK_AB R122, R125, R124 ;  /* 0x0000007c7d7a723e */ /* 0x000fe400000010ff */
[----:B------:R-:W-:Y:S01]  /*7270*/  F2FP.BF16.F32.PACK_AB R123, R155, R153 ;  /* 0x000000999b7b723e */ /* 0x000fe200000010ff */
[----:B------:R1:W-:Y:S01]  /*7280*/  STSM.16.M88.4 [R134], R112 ;  /* 0x0000007086007844 */ /* 0x0003e20000000200 */
[----:B------:R-:W-:Y:S02]  /*7290*/  MOV R142, R142 ;  /* 0x0000008e008e7202 */ /* 0x000fe40000000f00 */
[----:B------:R-:W-:Y:S01]  /*72a0*/  F2FP.BF16.F32.PACK_AB R156, R129, R128 ;  /* 0x00000080819c723e */ /* 0x000fe200000010ff */
[----:B------:R1:W-:Y:S01]  /*72b0*/  STSM.16.M88.4 [R138], R120 ;  /* 0x000000788a007844 */ /* 0x0003e20000000200 */
[----:B------:R-:W-:-:S02]  /*72c0*/  F2FP.BF16.F32.PACK_AB R162, R141, R140 ;  /* 0x0000008c8da2723e */ /* 0x000fc400000010ff */
[----:B------:R-:W-:Y:S01]  /*72d0*/  F2FP.BF16.F32.PACK_AB R163, R166, R165 ;  /* 0x000000a5a6a3723e */ /* 0x000fe200000010ff */
[----:B------:R1:W-:Y:S01]  /*72e0*/  STSM.16.M88.4 [R142], R156 ;  /* 0x0000009c8e007844 */ /* 0x0003e20000000200 */
[----:B------:R-:W-:Y:S02]  /*72f0*/  F2FP.BF16.F32.PACK_AB R145, R147, R146 ;  /* 0x000000929391723e */ /* 0x000fe400000010ff */
[----:B------:R-:W-:Y:S01]  /*7300*/  LOP3.LUT R68, R69, 0x380, RZ, 0xc0, !PT ;  /* 0x0000038045447812 */ /* 0x000fe200078ec0ff */
[----:B------:R1:W-:Y:S01]  /*7310*/  STSM.16.M88.4 [R38], R160 ;  /* 0x000000a026007844 */ /* 0x0003e20000000200 */
[----:B------:R-:W-:Y:S02]  /*7320*/  LOP3.LUT R72, R73, 0x380, RZ, 0xc0, !PT ;  /* 0x0000038049487812 */ /* 0x000fe400078ec0ff */
[----:B------:R-:W-:Y:S02]  /*7330*/  LOP3.LUT R76, R77, 0x380, RZ, 0xc0, !PT ;  /* 0x000003804d4c7812 */ /* 0x000fe400078ec0ff */
[----:B------:R-:W-:-:S02]  /*7340*/  LOP3.LUT R84, R85, 0x380, RZ, 0xc0, !PT ;  /* 0x0000038055547812 */ /* 0x000fc400078ec0ff */
[----:B------:R-:W-:Y:S02]  /*7350*/  LOP3.LUT R88, R89, 0x380, RZ, 0xc0, !PT ;  /* 0x0000038059587812 */ /* 0x000fe400078ec0ff */
[----:B------:R-:W-:Y:S02]  /*7360*/  LOP3.LUT R93, R92, 0x380, RZ, 0xc0, !PT ;  /* 0x000003805c5d7812 */ /* 0x000fe400078ec0ff */
[----:B------:R-:W-:Y:S02]  /*7370*/  F2FP.BF16.F32.PACK_AB R146, R149, R148 ;  /* 0x000000949592723e */ /* 0x000fe400000010ff */
[----:B------:R-:W-:Y:S02]  /*7380*/  F2FP.BF16.F32.PACK_AB R147, R151, R150 ;  /* 0x000000969793723e */ /* 0x000fe400000010ff */
[----:B------:R-:W-:Y:S02]  /*7390*/  SHF.R.U64 R68, R68, 0x3, RZ ;  /* 0x0000000344447819 */ /* 0x000fe400000012ff */
[----:B------:R-:W-:Y:S01]  /*73a0*/  SHF.R.U64 R72, R72, 0x3, RZ ;  /* 0x0000000348487819 */ /* 0x000fe200000012ff */
[----:B------:R1:W-:Y:S01]  /*73b0*/  STSM.16.M88.4 [R39], R144 ;  /* 0x0000009027007844 */ /* 0x0003e20000000200 */
[----:B------:R-:W-:-:S02]  /*73c0*/  SHF.R.U64 R76, R76, 0x3, RZ ;  /* 0x000000034c4c7819 */ /* 0x000fc400000012ff */
[----:B------:R-:W-:Y:S02]  /*73d0*/  SHF.R.U64 R84, R84, 0x3, RZ ;  /* 0x0000000354547819 */ /* 0x000fe400000012ff */
[----:B------:R-:W-:Y:S02]  /*73e0*/  SHF.R.U64 R88, R88, 0x3, RZ ;  /* 0x0000000358587819 */ /* 0x000fe400000012ff */
[----:B------:R-:W-:Y:S02]  /*73f0*/  SHF.R.U64 R93, R93, 0x3, RZ ;  /* 0x000000035d5d7819 */ /* 0x000fe400000012ff */
        /* <DEDUP_REMOVED lines=11> */
[----:B------:R-:W-:Y:S01]  /*74b0*/  IADD3.X R77, RZ, R97, RZ, P6, !PT ;  /* 0x00000061ff4d7210 */ /* 0x000fe200037fe4ff */
[----:B------:R-:W-:Y:S06]  /*74c0*/  BAR.SYNC.DEFER_BLOCKING 0x1, 0x100 ;  /* 0x0044000000007b1d */ /* 0x000fec0000010000 */
[----:B-1----:R-:W-:Y:S05]  /*74d0*/  @P2 BRA `(.L_x_3269) ;  /* 0x0000000000cc2947 */ /* 0x002fea0003800000 */
[----:B------:R-:W0:Y:S01]  /*74e0*/  LDC R8, c[0x0][0xbe8] ;  /* 0x0002fa00ff087b82 */ /* 0x000e220000000800 */
[----:B------:R-:W-:Y:S01]  /*74f0*/  IMAD R0, RZ, RZ, -UR43 ;  /* 0x8000002bff007e24 */ /* 0x000fe2000f8e02ff */
[----:B------:R-:W-:Y:S01]  /*7500*/  ULDC.64 UR8, c[0x0][0xb90] ;  /* 0x0002e40000087ab9 */ /* 0x000fe20000000a00 */
[----:B------:R-:W-:Y:S01]  /*7510*/  IMAD.MOV R26, RZ, RZ, -R18 ;  /* 0x000000ffff1a7224 */ /* 0x000fe200078e0a12 */
[----:B------:R-:W-:Y:S02]  /*7520*/  UIMAD UR6, UR10, UR8, URZ ;  /* 0x000000080a0672a4 */ /* 0x000fe4000f8e023f */
[----:B------:R-:W-:Y:S02]  /*7530*/  UIMAD.WIDE.U32 UR4, UR7, UR8, URZ ;  /* 0x00000008070472a5 */ /* 0x000fe4000f8e003f */
[----:B------:R-:W1:Y:S01]  /*7540*/  LDC R7, c[0x0][0xc38] ;  /* 0x00030e00ff077b82 */ /* 0x000e620000000800 */
[----:B------:R-:W-:-:S03]  /*7550*/  UIMAD UR6, UR7, UR9, UR6 ;  /* 0x00000009070672a4 */ /* 0x000fc6000f8e0206 */
[----:B------:R-:W-:Y:S01]  /*7560*/  MOV R4, UR4 ;  /* 0x0000000400047c02 */ /* 0x000fe20008000f00 */
[----:B------:R-:W-:-:S03]  /*7570*/  UIADD3 UR6, UR5, UR6, URZ ;  /* 0x0000000605067290 */ /* 0x000fc6000fffe03f */
[----:B------:R-:W2:Y:S01]  /*7580*/  LDC.64 R10, c[0x0][0xb98] ;  /* 0x0002e600ff0a7b82 */ /* 0x000ea20000000a00 */
[----:B0-----:R-:W-:Y:S01]  /*7590*/  ISETP.NE.AND P0, PT, R8, 0x1, PT ;  /* 0x000000010800780c */ /* 0x001fe20003f05270 */
[----:B-1----:R-:W-:-:S04]  /*75a0*/  IMAD R24, R7, R0, UR45 ;  /* 0x0000002d07187e24 */ /* 0x002fc8000f8e0200 */
[----:B------:R-:W-:-:S08]  /*75b0*/  IMAD R6, R24, 0x40, R215 ;  /* 0x0000004018067824 */ /* 0x000fd000078e02d7 */
[----:B------:R-:W0:Y:S08]  /*75c0*/  @P0 LDC R3, c[0x0][0xbec] ;  /* 0x0002fb00ff030b82 */ /* 0x000e300000000800 */
[----:B------:R-:W1:Y:S01]  /*75d0*/  @P0 LDC R5, c[0x0][0xbf0] ;  /* 0x0002fc00ff050b82 */ /* 0x000e620000000800 */
[----:B0-----:R-:W-:-:S04]  /*75e0*/  @P0 IMAD.HI.U32 R0, R6, R3, RZ ;  /* 0x0000000306000227 */ /* 0x001fc800078e00ff */
[----:B------:R-:W-:Y:S01]  /*75f0*/  IMAD.MOV.U32 R3, RZ, RZ, R6 ;  /* 0x000000ffff037224 */ /* 0x000fe200078e0006 */
[----:B-1----:R-:W-:Y:S01]  /*7600*/  @P0 SHF.R.U32.HI R3, RZ, R5, R0 ;  /* 0x00000005ff030219 */ /* 0x002fe20000011600 */
[----:B------:R-:W-:Y:S01]  /*7610*/  IMAD.U32 R5, RZ, RZ, UR5 ;  /* 0x00000005ff057e24 */ /* 0x000fe2000f8e00ff */
[----:B------:R-:W-:Y:S01]  /*7620*/  ULDC.64 UR4, c[0x0][0xb88] ;  /* 0x0002e20000047ab9 */ /* 0x000fe20000000a00 */
[----:B------:R-:W-:Y:S01]  /*7630*/  IMAD.U32 R5, RZ, RZ, UR6 ;  /* 0x00000006ff057e24 */ /* 0x000fe2000f8e00ff */
[--C-:B------:R-:W-:Y:S01]  /*7640*/  SHF.R.S32.HI R9, RZ, 0x1f, R3.reuse ;  /* 0x0000001fff097819 */ /* 0x100fe20000011403 */
[----:B------:R-:W-:Y:S02]  /*7650*/  IMAD.MOV R7, RZ, RZ, -R3 ;  /* 0x000000ffff077224 */ /* 0x000fe400078e0a03 */
[----:B--2---:R-:W-:Y:S02]  /*7660*/  IMAD R0, R10, UR11, RZ ;  /* 0x0000000b0a007c24 */ /* 0x004fe4000f8e02ff */
[----:B------:R-:W-:-:S02]  /*7670*/  IMAD R7, R8, R7, R6 ;  /* 0x0000000708077224 */ /* 0x000fc400078e0206 */
[----:B------:R-:W-:-:S04]  /*7680*/  IMAD.WIDE.U32 R4, R10, UR44, R4 ;  /* 0x0000002c0a047c25 */ /* 0x000fc8000f8e0004 */
[----:B------:R-:W-:Y:S01]  /*7690*/  IMAD R6, R11, UR44, R0 ;  /* 0x0000002c0b067c24 */ /* 0x000fe2000f8e0200 */
[----:B------:R-:W-:Y:S01]  /*76a0*/  SHF.R.S32.HI R0, RZ, 0x1f, R7 ;  /* 0x0000001fff007819 */ /* 0x000fe20000011407 */
[----:B------:R-:W-:Y:S01]  /*76b0*/  IMAD R11, R24, 0x40, R2 ;  /* 0x00000040180b7824 */ /* 0x000fe200078e0202 */
[----:B------:R-:W-:-:S03]  /*76c0*/  IADD3 R4, P0, R3, R4, RZ ;  /* 0x0000000403047210 */ /* 0x000fc60007f1e0ff */
[----:B------:R-:W-:Y:S01]  /*76d0*/  IMAD R0, R0, UR4, RZ ;  /* 0x0000000400007c24 */ /* 0x000fe2000f8e02ff */
[----:B------:R-:W-:-:S03]  /*76e0*/  IADD3.X R5, R9, R5, R6, P0, !PT ;  /* 0x0000000509057210 */ /* 0x000fc600007fe406 */
[C---:B------:R-:W-:Y:S02]  /*76f0*/  IMAD R3, R7.reuse, UR5, R0 ;  /* 0x0000000507037c24 */ /* 0x040fe4000f8e0200 */
[----:B------:R-:W-:Y:S01]  /*7700*/  IMAD.WIDE.U32 R4, R7, UR4, R4 ;  /* 0x0000000407047c25 */ /* 0x000fe2000f8e0004 */
[----:B------:R-:W-:-:S03]  /*7710*/  ULDC.64 UR4, c[0x0][0xb50] ;  /* 0x0002d40000047ab9 */ /* 0x000fc60000000a00 */
[----:B------:R-:W-:Y:S01]  /*7720*/  IMAD.IADD R3, R5, 0x1, R3 ;  /* 0x0000000105037824 */ /* 0x000fe200078e0203 */
[----:B------:R-:W-:Y:S01]  /*7730*/  LEA R9, P0, R4, UR4, 0x2 ;  /* 0x0000000404097c11 */ /* 0x000fe2000f8010ff */
[----:B------:R-:W-:Y:S02]  /*7740*/  ULDC UR4, c[0x0][0xa88] ;  /* 0x0002a20000047ab9 */ /* 0x000fe40000000800 */
[----:B------:R-:W-:Y:S01]  /*7750*/  IMAD R0, R8, UR4, RZ ;  /* 0x0000000408007c24 */ /* 0x000fe2000f8e02ff */
[----:B------:R-:W-:Y:S01]  /*7760*/  LEA.HI.X R10, R4, UR5, R3, 0x2, P0 ;  /* 0x00000005040a7c11 */ /* 0x000fe200080f1403 */
[----:B------:R-:W-:Y:S01]  /*7770*/  SHFL.IDX PT, R6, R9, 0x1, 0x1c1f ;  /* 0x003c1f0009067f89 */ /* 0x000fe200000e0000 */
[----:B------:R-:W-:Y:S02]  /*7780*/  ISETP.NE.AND P0, PT, R17, R26, PT ;  /* 0x0000001a1100720c */ /* 0x000fe40003f05270 */
[C---:B------:R-:W-:Y:S01]  /*7790*/  IADD3 R3, R11.reuse, 0x8, RZ ;  /* 0x000000080b037810 */ /* 0x040fe20007ffe0ff */
[----:B------:R-:W-:Y:S01]  /*77a0*/  SHFL.IDX PT, R4, R9, RZ, 0x1c1f ;  /* 0x001c1fff09047589 */ /* 0x000fe200000e0000 */
[----:B------:R-:W-:-:S02]  /*77b0*/  ISETP.GE.OR P1, PT, R11, R0, P0 ;  /* 0x000000000b00720c */ /* 0x000fc40000726670 */
[----:B------:R-:W-:Y:S01]  /*77c0*/  ISETP.GE.OR P0, PT, R3, R0, P0 ;  /* 0x000000000300720c */ /* 0x000fe20000706670 */
[----:B------:R-:W0:Y:S04]  /*77d0*/  SHFL.IDX PT, R5, R10, RZ, 0x1c1f ;  /* 0x001c1fff0a057589 */ /* 0x000e2800000e0000 */
[----:B------:R-:W1:Y:S06]  /*77e0*/  SHFL.IDX PT, R7, R10, 0x1, 0x1c1f ;  /* 0x003c1f000a077f89 */ /* 0x000e6c00000e0000 */
[----:B0-----:R0:W-:Y:S04]  /*77f0*/  @!P1 ST.E desc[UR50][R4.64], R13 ;  /* 0x0000000d04009985 */ /* 0x0011e8000c101932 */
[----:B-1----:R0:W-:Y:S02]  /*7800*/  @!P0 ST.E desc[UR50][R6.64], R12 ;  /* 0x0000000c06008985 */ /* 0x0021e4000c101932 */
.L_x_3269:
[----:B------:R-:W1:Y:S01]  /*7810*/  LDC R24, c[0x0][0xbe8] ;  /* 0x0002fa00ff187b82 */ /* 0x000e620000000800 */
[----:B------:R-:W-:Y:S01]  /*7820*/  ULDC UR12, c[0x0][0xac8] ;  /* 0x0002b200000c7ab9 */ /* 0x000fe20000000800 */
[----:B0-----:R0:W5:Y:S04]  /*7830*/  LD.E.128 R4, desc[UR50][R20.64] ;  /* 0x0000003214047980 */ /* 0x001168000c101d00 */
[----:B------:R-:W5:Y:S02]  /*7840*/  LD.E.128 R96, desc[UR50][R96.64] ;  /* 0x0000003260607980 */ /* 0x000f64000c101d00 */
[----:B------:R-:W2:Y:S01]  /*7850*/  LDC R10, c[0x0][0xc38] ;  /* 0x00030e00ff0a7b82 */ /* 0x000ea20000000800 */
[----:B------:R-:W-:Y:S01]  /*7860*/  ISETP.GE.AND P1, PT, R189, UR12, PT ;  /* 0x0000000cbd007c0c */ /* 0x000fe2000bf26270 */
[----:B------:R-:W-:Y:S01]  /*7870*/  IMAD R9, RZ, RZ, -UR43 ;  /* 0x8000002bff097e24 */ /* 0x000fe2000f8e02ff */
[----:B------:R-:W-:Y:S01]  /*7880*/  ULDC.64 UR8, c[0x0][0xae8] ;  /* 0x0002ba0000087ab9 */ /* 0x000fe20000000a00 */
[----:B------:R-:W5:Y:S04]  /*7890*/  LD.E.128 R12, desc[UR50][R14.64] ;  /* 0x000000320e0c7980 */ /* 0x000f68000c101d00 */
[----:B------:R-:W5:Y:S04]  /*78a0*/  LD.E.128 R36, desc[UR50][R36.64] ;  /* 0x0000003224247980 */ /* 0x000f68000c101d00 */
[----:B------:R-:W5:Y:S01]  /*78b0*/  LD.E.128 R40, desc[UR50][R40.64] ;  /* 0x0000003228287980 */ /* 0x000f62000c101d00 */
[----:B-1----:R-:W-:Y:S01]  /*78c0*/  ISETP.NE.AND P3, PT, R24, 0x1, PT ;  /* 0x000000011800780c */ /* 0x002fe20003f65270 */
[----:B0-----:R-:W0:Y:S01]  /*78d0*/  LDC.64 R20, c[0x0][0xae0] ;  /* 0x0002b800ff147b82 */ /* 0x001e220000000a00 */
[----:B------:R-:W-:Y:S01]  /*78e0*/  ISETP.GE.AND P0, PT, R188, UR12, PT ;  /* 0x0000000cbc007c0c */ /* 0x000fe2000bf06270 */
[----:B------:R-:W5:Y:S01]  /*78f0*/  LD.E.128 R44, desc[UR50][R44.64] ;  /* 0x000000322c2c7980 */ /* 0x000f62000c101d00 */
[----:B------:R-:W-:-:S02]  /*7900*/  SEL R3, RZ, 0xffffffff, P1 ;  /* 0xffffffffff037807 */ /* 0x000fc40000800000 */
[----:B------:R-:W-:Y:S01]  /*7910*/  ISETP.GE.AND P2, PT, R16, UR12, PT ;  /* 0x0000000c10007c0c */ /* 0x000fe2000bf46270 */
[----:B------:R-:W5:Y:S04]  /*7920*/  LD.E.128 R48, desc[UR50][R48.64] ;  /* 0x0000003230307980 */ /* 0x000f68000c101d00 */
[----:B------:R-:W5:Y:S02]  /*7930*/  LD.E.128 R52, desc[UR50][R52.64] ;  /* 0x0000003234347980 */ /* 0x000f64000c101d00 */
[----:B------:R-:W1:Y:S01]  /*7940*/  @P3 LDC R26, c[0x0][0xbec] ;  /* 0x0002fb00ff1a3b82 */ /* 0x000e620000000800 */
[----:B------:R-:W-:Y:S01]  /*7950*/  SEL R8, RZ, 0xffffffff, P0 ;  /* 0xffffffffff087807 */ /* 0x000fe20000000000 */
[----:B------:R-:W-:Y:S01]  /*7960*/  IMAD.SHL.U32 R3, R3, 0x2, RZ ;  /* 0x0000000203037824 */ /* 0x000fe200078e00ff */
[----:B------:R-:W-:Y:S01]  /*7970*/  SEL R0, RZ, 0x1, P2 ;  /* 0x00000001ff007807 */ /* 0x000fe20001000000 */
[----:B------:R-:W5:Y:S04]  /*7980*/  LD.E.128 R56, desc[UR50][R56.64] ;  /* 0x0000003238387980 */ /* 0x000f68000c101d00 */
[----:B------:R-:W3:Y:S01]  /*7990*/  @P3 LDC R11, c[0x0][0xbf0] ;  /* 0x0002fc00ff0b3b82 */ /* 0x000ee20000000800 */
[----:B------:R-:W-:Y:S01]  /*79a0*/  IMAD.SHL.U32 R8, R8, 0x4, RZ ;  /* 0x0000000408087824 */ /* 0x000fe200078e00ff */
[----:B------:R-:W-:Y:S01]  /*79b0*/  LOP3.LUT R3, R3, 0x2, R0, 0xe2, !PT ;  /* 0x0000000203037812 */ /* 0x000fe200078ee200 */
[----:B------:R-:W5:Y:S01]  /*79c0*/  LD.E.128 R60, desc[UR50][R60.64] ;  /* 0x000000323c3c7980 */ /* 0x000f62000c101d00 */
[----:B------:R-:W-:Y:S01]  /*79d0*/  ISETP.GE.AND P0, PT, R187, UR12, PT ;  /* 0x0000000cbb007c0c */ /* 0x000fe2000bf06270 */
[----:B--2---:R-:W-:Y:S01]  /*79e0*/  IMAD R27, R10, R9, UR45 ;  /* 0x0000002d0a1b7e24 */ /* 0x004fe2000f8e0209 */
[----:B------:R-:W-:Y:S01]  /*79f0*/  LOP3.LUT R3, R8, 0x4, R3, 0xe2, !PT ;  /* 0x0000000408037812 */ /* 0x000fe200078ee203 */
[----:B------:R-:W-:Y:S01]  /*7a00*/  IMAD R0, R210, 0x20, R212 ;  /* 0x00000020d2007824 */ /* 0x000fe200078e02d4 */
[----:B------:R-:W-:Y:S01]  /*7a10*/  SEL R8, RZ, 0xffffffff, P0 ;  /* 0xffffffffff087807 */ /* 0x000fe20000000000 */
[----:B------:R-:W5:Y:S02]  /*7a20*/  LD.E.128 R68, desc[UR50][R68.64] ;  /* 0x0000003244447980 */ /* 0x000f64000c101d00 */
[----:B------:R-:W-:-:S02]  /*7a30*/  IMAD R25, R27, 0x40, R0 ;  /* 0x000000401b197824 */ /* 0x000fc400078e0200 */
[----:B------:R-:W-:Y:S01]  /*7a40*/  IMAD.SHL.U32 R8, R8, 0x8, RZ ;  /* 0x0000000808087824 */ /* 0x000fe200078e00ff */
[----:B------:R-:W-:Y:S01]  /*7a50*/  ISETP.GE.AND P1, PT, R186, UR12, PT ;  /* 0x0000000cba007c0c */ /* 0x000fe2000bf26270 */
[----:B------:R-:W5:Y:S01]  /*7a60*/  LD.E.128 R72, desc[UR50][R72.64] ;  /* 0x0000003248487980 */ /* 0x000f62000c101d00 */
[----:B-1----:R-:W-:Y:S02]  /*7a70*/  @P3 IMAD.HI.U32 R0, R25, R26, RZ ;  /* 0x0000001a19003227 */ /* 0x002fe400078e00ff */
[----:B------:R-:W-:Y:S01]  /*7a80*/  LOP3.LUT R3, R8, 0x8, R3, 0xe2, !PT ;  /* 0x0000000808037812 */ /* 0x000fe200078ee203 */
[----:B------:R-:W-:Y:S01]  /*7a90*/  UIMAD UR6, UR10, UR8, URZ ;  /* 0x000000080a0672a4 */ /* 0x000fe2000f8e023f */
[----:B------:R-:W-:Y:S01]  /*7aa0*/  MOV R8, R25 ;  /* 0x0000001900087202 */ /* 0x000fe20000000f00 */
[----:B------:R-:W5:Y:S01]  /*7ab0*/  LD.E.128 R76, desc[UR50][R76.64] ;  /* 0x000000324c4c7980 */ /* 0x000f62000c101d00 */
[----:B---3--:R-:W-:-:S03]  /*7ac0*/  @P3 SHF.R.U32.HI R8, RZ, R11, R0 ;  /* 0x0000000bff083219 */ /* 0x008fc60000011600 */
[----:B------:R-:W5:Y:S01]  /*7ad0*/  LD.E.128 R84, desc[UR50][R84.64] ;  /* 0x0000003254547980 */ /* 0x000f62000c101d00 */
[----:B------:R-:W-:Y:S01]  /*7ae0*/  SEL R0, RZ, 0xffffffff, P1 ;  /* 0xffffffffff007807 */ /* 0x000fe20000800000 */
[----:B------:R-:W-:Y:S01]  /*7af0*/  UIMAD.WIDE.U32 UR4, UR7, UR8, URZ ;  /* 0x00000008070472a5 */ /* 0x000fe2000f8e003f */
[--C-:B------:R-:W-:Y:S01]  /*7b00*/  SHF.R.S32.HI R11, RZ, 0x1f, R8.reuse ;  /* 0x0000001fff0b7819 */ /* 0x100fe20000011408 */
[----:B------:R-:W-:Y:S01]  /*7b10*/  UIMAD UR6, UR7, UR9, UR6 ;  /* 0x00000009070672a4 */ /* 0x000fe2000f8e0206 */
[----:B------:R-:W-:Y:S01]  /*7b20*/  ISETP.GE.AND P0, PT, R185, UR12, PT ;  /* 0x0000000cb9007c0c */ /* 0x000fe2000bf06270 */
[----:B------:R-:W-:Y:S01]  /*7b30*/  IMAD.SHL.U32 R0, R0, 0x10, RZ ;  /* 0x0000001000007824 */ /* 0x000fe200078e00ff */
[----:B------:R-:W-:Y:S01]  /*7b40*/  ULDC.64 UR8, c[0x0][0xaf0] ;  /* 0x0002bc0000087ab9 */ /* 0x000fe20000000a00 */
[----:B------:R-:W-:Y:S01]  /*7b50*/  UIADD3 UR5, UR5, UR6, URZ ;  /* 0x0000000605057290 */ /* 0x000fe2000fffe03f */
[----:B------:R-:W-:Y:S01]  /*7b60*/  IMAD.MOV R10, RZ, RZ, -R8 ;  /* 0x000000ffff0a7224 */ /* 0x000fe200078e0a08 */
[----:B------:R-:W-:Y:S01]  /*7b70*/  UIMAD UR6, UR11, UR8, URZ ;  /* 0x000000080b0672a4 */ /* 0x000fe2000f8e023f */
[----:B------:R-:W-:Y:S01]  /*7b80*/  SEL R9, RZ, 0xffffffff, P0 ;  /* 0xffffffffff097807 */ /* 0x000fe20000000000 */
[----:B0-----:R-:W-:Y:S01]  /*7b90*/  IMAD R11, R11, R20, RZ ;  /* 0x000000140b0b7224 */ /* 0x001fe200078e02ff */
[----:B------:R-:W-:Y:S01]  /*7ba0*/  LOP3.LUT R0, R0, 0x10, R3, 0xe2, !PT ;  /* 0x0000001000007812 */ /* 0x000fe200078ee203 */
[----:B------:R-:W-:Y:S01]  /*7bb0*/  IMAD R3, R24, R10, R25 ;  /* 0x0000000a18037224 */ /* 0x000fe200078e0219 */
[----:B------:R-:W-:Y:S01]  /*7bc0*/  UIMAD UR6, UR44, UR9, UR6 ;  /* 0x000000092c0672a4 */ /* 0x000fe2000f8e0206 */
[----:B------:R-:W-:Y:S01]  /*7bd0*/  IMAD R21, R8, R21, R11 ;  /* 0x0000001508157224 */ /* 0x000fe200078e020b */
[----:B------:R-:W-:Y:S01]  /*7be0*/  UIMAD.WIDE.U32 UR44, UR44, UR8, UR4 ;  /* 0x000000082c2c72a5 */ /* 0x000fe2000f8e0004 */
[----:B------:R-:W-:Y:S01]  /*7bf0*/  IMAD.SHL.U32 R11, R9, 0x20, RZ ;  /* 0x00000020090b7824 */ /* 0x000fe200078e00ff */
[----:B------:R-:W-:Y:S01]  /*7c00*/  ISETP.GE.AND P0, PT, R214, UR12, PT ;  /* 0x0000000cd6007c0c */ /* 0x000fe2000bf06270 */
[----:B------:R-:W-:Y:S01]  /*7c10*/  ULDC.64 UR4, c[0x0][0xad8] ;  /* 0x0002b60000047ab9 */ /* 0x000fe20000000a00 */
[----:B------:R-:W-:Y:S01]  /*7c20*/  SHF.R.S32.HI R10, RZ, 0x1f, R3 ;  /* 0x0000001fff0a7819 */ /* 0x000fe20000011403 */
[----:B------:R-:W-:Y:S01]  /*7c30*/  UIADD3 UR45, UR45, UR6, URZ ;  /* 0x000000062d2d7290 */ /* 0x000fe2000fffe03f */
[----:B------:R-:W-:Y:S01]  /*7c40*/  LOP3.LUT R0, R11, 0x20, R0, 0xe2, !PT ;  /* 0x000000200b007812 */ /* 0x000fe200078ee200 */
[----:B------:R-:W5:Y:S01]  /*7c50*/  LD.E.128 R88, desc[UR50][R88.64] ;  /* 0x0000003258587980 */ /* 0x000f62000c101d00 */
[----:B------:R-:W-:Y:S01]  /*7c60*/  SEL R11, RZ, 0x40, P0 ;  /* 0x00000040ff0b7807 */ /* 0x000fe20000000000 */
[----:B------:R-:W-:Y:S01]  /*7c70*/  IMAD R10, R10, UR4, RZ ;  /* 0x000000040a0a7c24 */ /* 0x000fe2000f8e02ff */
[----:B------:R-:W-:Y:S01]  /*7c80*/  ULDC.64 UR6, c[0x0][0xa80] ;  /* 0x0002a00000067ab9 */ /* 0x000fe20000000a00 */
[----:B------:R-:W5:Y:S01]  /*7c90*/  LD.E.128 R92, desc[UR50][R92.64] ;  /* 0x000000325c5c7980 */ /* 0x000f62000c101d00 */
[----:B------:R-:W-:Y:S01]  /*7ca0*/  IMAD.WIDE.U32 R8, R8, R20, UR44 ;  /* 0x0000002c08087e25 */ /* 0x000fe2000f8e0014 */
[----:B------:R-:W-:Y:S01]  /*7cb0*/  @!PT LDS RZ, [RZ] ;  /* 0x00000000fffff984 */ /* 0x000fe20000000800 */
[----:B------:R-:W-:Y:S01]  /*7cc0*/  @!PT LDS RZ, [RZ] ;  /* 0x00000000fffff984 */ /* 0x000fe20000000800 */
[----:B------:R-:W-:Y:S01]  /*7cd0*/  @!PT LDS RZ, [RZ] ;  /* 0x00000000fffff984 */ /* 0x000fe20000000800 */
[----:B------:R-:W-:Y:S01]  /*7ce0*/  @!PT LDS RZ, [RZ] ;  /* 0x00000000fffff984 */ /* 0x000fe20000000800 */
[----:B------:R0:W-:Y:S06]  /*7cf0*/  MEMBAR.ALL.CTA ;  /* 0x0000000000007992 */ /* 0x0001ec0000008000 */
[----:B0-----:R-:W0:Y:S01]  /*7d00*/  FENCE.VIEW.ASYNC.S ;  /* 0x00000000000073c6 */ /* 0x001e220000000000 */
[----:B------:R-:W-:Y:S01]  /*7d10*/  LOP3.LUT R0, R0, R11, RZ, 0xfc, !PT ;  /* 0x0000000b00007212 */ /* 0x000fe200078efcff */
[----:B------:R-:W-:Y:S01]  /*7d20*/  IMAD R11, R3, UR5, R10 ;  /* 0x00000005030b7c24 */ /* 0x000fe2000f8e020a */
[----:B------:R-:W-:Y:S01]  /*7d30*/  ULDC UR5, c[0x0][0xa88] ;  /* 0x0002a20000057ab9 */ /* 0x000fe20000000800 */
[----:B------:R-:W-:Y:S01]  /*7d40*/  IMAD.IADD R9, R9, 0x1, R21 ;  /* 0x0000000109097824 */ /* 0x000fe200078e0215 */
[----:B------:R-:W-:Y:S01]  /*7d50*/  ISETP.GE.AND P0, PT, R213, UR12, PT ;  /* 0x0000000cd5007c0c */ /* 0x000fe2000bf06270 */
[----:B------:R-:W-:-:S02]  /*7d60*/  IMAD R31, R24, UR5, RZ ;  /* 0x00000005181f7c24 */ /* 0x000fc4000f8e02ff */
[----:B------:R-:W-:Y:S02]  /*7d70*/  IMAD R30, R27, 0x40, R212 ;  /* 0x000000401b1e7824 */ /* 0x000fe400078e02d4 */
[----:B------:R-:W-:Y:S01]  /*7d80*/  IMAD.WIDE.U32 R8, R3, UR4, R8 ;  /* 0x0000000403087c25 */ /* 0x000fe2000f8e0008 */
[----:B------:R-:W-:Y:S01]  /*7d90*/  SEL R3, RZ, 0x80, P0 ;  /* 0x00000080ff037807 */ /* 0x000fe20000000000 */
[----:B------:R-:W-:Y:S01]  /*7da0*/  UIADD3 UR4, UR42, 0x28c20, URZ ;  /* 0x00028c202a047890 */ /* 0x000fe2000fffe03f */
[----:B------:R-:W-:Y:S01]  /*7db0*/  ISETP.GE.AND P0, PT, R30, R31, PT ;  /* 0x0000001f1e00720c */ /* 0x000fe20003f06270 */
[----:B------:R-:W-:Y:S01]  /*7dc0*/  IMAD.IADD R9, R9, 0x1, R11 ;  /* 0x0000000109097824 */ /* 0x000fe200078e020b */
[----:B------:R-:W-:Y:S01]  /*7dd0*/  LEA R28, P1, R8, UR6, 0x1 ;  /* 0x00000006081c7c11 */ /* 0x000fe2000f8208ff */
[----:B------:R-:W-:-:S03]  /*7de0*/  UPRMT UR4, URZ, 0x654, UR4 ;  /* 0x000006543f047896 */ /* 0x000fc60008000004 */
[----:B------:R-:W-:Y:S01]  /*7df0*/  LEA.HI.X R29, R8, UR7, R9, 0x1, P1 ;  /* 0x00000007081d7c11 */ /* 0x000fe200088f0c09 */
[----:B0-----:R0:W1:Y:S01]  /*7e00*/  SHFL.IDX PT, R10, R28, RZ, 0x181f ;  /* 0x00181fff1c0a7589 */ /* 0x00106200000e0000 */
[----:B------:R-:W-:Y:S03]  /*7e10*/  BSSY B0, `(.L_x_3270) ;  /* 0x0000024000007945 */ /* 0x000fe60003800000 */
[----:B------:R0:W2:Y:S01]  /*7e20*/  SHFL.IDX PT, R11, R29, RZ, 0x181f ;  /* 0x00181fff1d0b7589 */ /* 0x0000a200000e0000 */
[----:B------:R-:W-:Y:S01]  /*7e30*/  SYNCS.ARRIVE.TRANS64.RED.A1T0 RZ, [UR4], RZ ;  /* 0x000000ffffff79a7 */ /* 0x000fe20008100404 */
[----:B------:R-:W-:Y:S01]  /*7e40*/  LOP3.LUT R3, R0, R3, RZ, 0xfc, !PT ;  /* 0x0000000300037212 */ /* 0x000fe200078efcff */
[----:B------:R-:W-:Y:S06]  /*7e50*/  @P0 BRA `(.L_x_3271) ;  /* 0x00000000007c0947 */ /* 0x000fec0003800000 */
[----:B------:R-:W-:Y:S02]  /*7e60*/  ISETP.GE.AND P1, PT, R189, UR12, PT ;  /* 0x0000000cbd007c0c */ /* 0x000fe4000bf26270 */
[----:B------:R-:W-:Y:S02]  /*7e70*/  ISETP.GE.AND P0, PT, R16, UR12, PT ;  /* 0x0000000c10007c0c */ /* 0x000fe4000bf06270 */
[----:B------:R-:W-:Y:S02]  /*7e80*/  ISETP.GE.AND P5, PT, R188, UR12, PT ;  /* 0x0000000cbc007c0c */ /* 0x000fe4000bfa6270 */
[----:B------:R-:W-:-:S07]  /*7e90*/  ISETP.GE.AND P3, PT, R187, UR12, PT ;  /* 0x0000000cbb007c0c */ /* 0x000fce000bf66270 */
[CC--:B-1----:R-:W-:Y:S02]  /*7ea0*/  @!P1 LEA R20, P2, R189.reuse, R10.reuse, 0x1 ;  /* 0x0000000abd149211 */ /* 0x0c2fe400078408ff */
[----:B--2---:R-:W-:Y:S02]  /*7eb0*/  @!P0 IMAD.WIDE R8, R16, 0x2, R10 ;  /* 0x0000000210088825 */ /* 0x004fe400078e020a */
[----:B------:R-:W-:Y:S02]  /*7ec0*/  @!P1 LEA.HI.X R21, R189, R11, R223, 0x1, P2 ;  /* 0x0000000bbd159211 */ /* 0x000fe400010f0cdf */
[----:B------:R-:W-:Y:S01]  /*7ed0*/  ISETP.GE.AND P2, PT, R186, UR12, PT ;  /* 0x0000000cba007c0c */ /* 0x000fe2000bf46270 */
[----:B-----5:R1:W-:Y:S01]  /*7ee0*/  @!P0 ST.E.128 desc[UR50][R8.64], R96 ;  /* 0x0000006008008985 */ /* 0x0203e2000c101d32 */
[----:B------:R-:W-:Y:S02]  /*7ef0*/  @!P5 LEA R24, P4, R188, R10, 0x1 ;  /* 0x0000000abc18d211 */ /* 0x000fe400078808ff */
[----:B------:R-:W-:Y:S01]  /*7f00*/  LOP3.LUT P0, RZ, R0, 0x40, RZ, 0xc0, !PT ;  /* 0x0000004000ff7812 */ /* 0x000fe2000780c0ff */
[----:B------:R2:W-:Y:S01]  /*7f10*/  @!P1 ST.E.128 desc[UR50][R20.64], R4 ;  /* 0x0000000414009985 */ /* 0x0005e2000c101d32 */
[----:B------:R-:W-:-:S02]  /*7f20*/  ISETP.GE.AND P1, PT, R185, UR12, PT ;  /* 0x0000000cb9007c0c */ /* 0x000fc4000bf26270 */
[-C--:B------:R-:W-:Y:S02]  /*7f30*/  @!P5 LEA.HI.X R25, R188, R11.reuse, R222, 0x1, P4 ;  /* 0x0000000bbc19d211 */ /* 0x080fe400020f0cde */
[----:B------:R-:W-:Y:S02]  /*7f40*/  LOP3.LUT P4, RZ, R3, 0x80, RZ, 0xc0, !PT ;  /* 0x0000008003ff7812 */ /* 0x000fe4000788c0ff */
[CC--:B------:R-:W-:Y:S01]  /*7f50*/  @!P3 LEA R26, P6, R187.reuse, R10.reuse, 0x1 ;  /* 0x0000000abb1ab211 */ /* 0x0c0fe200078c08ff */
[----:B------:R3:W-:Y:S03]  /*7f60*/  @!P5 ST.E.128 desc[UR50][R24.64], R40 ;  /* 0x000000281800d985 */ /* 0x0007e6000c101d32 */
[----:B------:R-:W-:Y:S02]  /*7f70*/  @!P3 LEA.HI.X R27, R187, R11, R221, 0x1, P6 ;  /* 0x0000000bbb1bb211 */ /* 0x000fe400030f0cdd */
[----:B-1----:R-:W-:-:S03]  /*7f80*/  @!P2 LEA R8, P5, R186, R10, 0x1 ;  /* 0x0000000aba08a211 */ /* 0x002fc600078a08ff */
[----:B------:R3:W-:Y:S01]  /*7f90*/  @!P3 ST.E.128 desc[UR50][R26.64], R48 ;  /* 0x000000301a00b985 */ /* 0x0007e2000c101d32 */
[-C--:B--2---:R-:W-:Y:S02]  /*7fa0*/  @!P1 LEA R4, P6, R185, R10.reuse, 0x1 ;  /* 0x0000000ab9049211 */ /* 0x084fe400078c08ff */
[-C--:B------:R-:W-:Y:S02]  /*7fb0*/  @P0 LEA R6, P3, R214, R10.reuse, 0x1 ;  /* 0x0000000ad6060211 */ /* 0x080fe400078608ff */
[-C--:B------:R-:W-:Y:S02]  /*7fc0*/  @!P2 LEA.HI.X R9, R186, R11.reuse, R220, 0x1, P5 ;  /* 0x0000000bba09a211 */ /* 0x080fe400028f0cdc */
[----:B------:R-:W-:Y:S02]  /*7fd0*/  @P4 LEA R10, P5, R213, R10, 0x1 ;  /* 0x0000000ad50a4211 */ /* 0x000fe400078a08ff */
[-C--:B------:R-:W-:Y:S01]  /*7fe0*/  @!P1 LEA.HI.X R5, R185, R11.reuse, R219, 0x1, P6 ;  /* 0x0000000bb9059211 */ /* 0x080fe200030f0cdb */
[----:B------:R3:W-:Y:S01]  /*7ff0*/  @!P2 ST.E.128 desc[UR50][R8.64], R56 ;  /* 0x000000380800a985 */ /* 0x0007e2000c101d32 */
[----:B------:R-:W-:-:S02]  /*8000*/  @P0 LEA.HI.X R7, R214, R11, R218, 0x1, P3 ;  /* 0x0000000bd6070211 */ /* 0x000fc400018f0cda */
[----:B------:R-:W-:Y:S01]  /*8010*/  @P4 LEA.HI.X R11, R213, R11, R217, 0x1, P5 ;  /* 0x0000000bd50b4211 */ /* 0x000fe200028f0cd9 */
[----:B------:R3:W-:Y:S04]  /*8020*/  @!P1 ST.E.128 desc[UR50][R4.64], R68 ;  /* 0x0000004404009985 */ /* 0x0007e8000c101d32 */
[----:B------:R3:W-:Y:S04]  /*8030*/  @P0 ST.E.128 desc[UR50][R6.64], R76 ;  /* 0x0000004c06000985 */ /* 0x0007e8000c101d32 */
[----:B------:R3:W-:Y:S02]  /*8040*/  @P4 ST.E.128 desc[UR50][R10.64], R88 ;  /* 0x000000580a004985 */ /* 0x0007e4000c101d32 */
.L_x_3271:
[----:B------:R-:W-:Y:S05]  /*8050*/  BSYNC B0 ;  /* 0x0000000000007941 */ /* 0x000fea0003800000 */
.L_x_3270:
[----:B---3-5:R-:W-:Y:S01]  /*8060*/  IADD3 R4, R30, 0x20, RZ ;  /* 0x000000201e047810 */ /* 0x028fe20007ffe0ff */
[----:B------:R3:W4:Y:S01]  /*8070*/  SHFL.IDX PT, R7, R29, 0x1, 0x181f ;  /* 0x00381f001d077f89 */ /* 0x00072200000e0000 */
[----:B------:R-:W-:Y:S02]  /*8080*/  BSSY B0, `(.L_x_3272) ;  /* 0x0000023000007945 */ /* 0x000fe40003800000 */
[----:B------:R-:W-:Y:S01]  /*8090*/  ISETP.GE.AND P0, PT, R4, R31, PT ;  /* 0x0000001f0400720c */ /* 0x000fe20003f06270 */
[----:B------:R3:W0:-:S12]  /*80a0*/  SHFL.IDX PT, R6, R28, 0x1, 0x181f ;  /* 0x00381f001c067f89 */ /* 0x00061800000e0000 */
[----:B---3--:R-:W-:Y:S05]  /*80b0*/  @P0 BRA `(.L_x_3273) ;  /* 0x00000000007c0947 */ /* 0x008fea0003800000 */
[----:B------:R-:W-:Y:S02]  /*80c0*/  ISETP.GE.AND P2, PT, R189, UR12, PT ;  /* 0x0000000cbd007c0c */ /* 0x000fe4000bf46270 */
[----:B------:R-:W-:Y:S02]  /*80d0*/  ISETP.GE.AND P3, PT, R16, UR12, PT ;  /* 0x0000000c10007c0c */ /* 0x000fe4000bf66270 */
[----:B------:R-:W-:Y:S02]  /*80e0*/  ISETP.GE.AND P5, PT, R188, UR12, PT ;  /* 0x0000000cbc007c0c */ /* 0x000fe4000bfa6270 */
[----:B------:R-:W-:Y:S02]  /*80f0*/  ISETP.GE.AND P4, PT, R187, UR12, PT ;  /* 0x0000000cbb007c0c */ /* 0x000fe4000bf86270 */
[----:B------:R-:W-:-:S05]  /*8100*/  LOP3.LUT P1, RZ, R0, 0x40, RZ, 0xc0, !PT ;  /* 0x0000004000ff7812 */ /* 0x000fca000782c0ff */
[CC--:B0-----:R-:W-:Y:S02]  /*8110*/  @!P2 LEA R8, P0, R189.reuse, R6.reuse, 0x1 ;  /* 0x00000006bd08a211 */ /* 0x0c1fe400078008ff */
[----:B----4-:R-:W-:Y:S02]  /*8120*/  @!P3 IMAD.WIDE R4, R16, 0x2, R6 ;  /* 0x000000021004b825 */ /* 0x010fe400078e0206 */
[-C--:B------:R-:W-:Y:S02]  /*8130*/  @!P2 LEA.HI.X R9, R189, R7.reuse, R223, 0x1, P0 ;  /* 0x00000007bd09a211 */ /* 0x080fe400000f0cdf */
[----:B-1----:R-:W-:Y:S01]  /*8140*/  @!P5 LEA R10, P0, R188, R6, 0x1 ;  /* 0x00000006bc0ad211 */ /* 0x002fe200078008ff */
[----:B------:R0:W-:Y:S01]  /*8150*/  @!P3 ST.E.128 desc[UR50][R4.64], R12 ;  /* 0x0000000c0400b985 */ /* 0x0001e2000c101d32 */
[----:B------:R-:W-:Y:S02]  /*8160*/  ISETP.GE.AND P3, PT, R186, UR12, PT ;  /* 0x0000000cba007c0c */ /* 0x000fe4000bf66270 */
[----:B--2---:R-:W-:Y:S01]  /*8170*/  @!P5 LEA.HI.X R11, R188, R7, R222, 0x1, P0 ;  /* 0x00000007bc0bd211 */ /* 0x004fe200000f0cde */
[----:B------:R3:W-:Y:S01]  /*8180*/  @!P2 ST.E.128 desc[UR50][R8.64], R36 ;  /* 0x000000240800a985 */ /* 0x0007e2000c101d32 */
[----:B------:R-:W-:-:S02]  /*8190*/  ISETP.GE.AND P2, PT, R185, UR12, PT ;  /* 0x0000000cb9007c0c */ /* 0x000fc4000bf46270 */
[----:B------:R-:W-:Y:S01]  /*81a0*/  LOP3.LUT P0, RZ, R3, 0x80, RZ, 0xc0, !PT ;  /* 0x0000008003ff7812 */ /* 0x000fe2000780c0ff */
[----:B------:R3:W-:Y:S01]  /*81b0*/  @!P5 ST.E.128 desc[UR50][R10.64], R44 ;  /* 0x0000002c0a00d985 */ /* 0x0007e2000c101d32 */
[----:B------:R-:W-:-:S04]  /*81c0*/  @!P4 LEA R20, P6, R187, R6, 0x1 ;  /* 0x00000006bb14c211 */ /* 0x000fc800078c08ff */
[----:B------:R-:W-:Y:S02]  /*81d0*/  @!P4 LEA.HI.X R21, R187, R7, R221, 0x1, P6 ;  /* 0x00000007bb15c211 */ /* 0x000fe400030f0cdd */
[----:B------:R-:W-:-:S03]  /*81e0*/  @!P3 LEA R24, P5, R186, R6, 0x1 ;  /* 0x00000006ba18b211 */ /* 0x000fc600078a08ff */
[----:B------:R3:W-:Y:S01]  /*81f0*/  @!P4 ST.E.128 desc[UR50][R20.64], R52 ;  /* 0x000000341400c985 */ /* 0x0007e2000c101d32 */
[-C--:B0-----:R-:W-:Y:S02]  /*8200*/  @!P2 LEA R4, P6, R185, R6.reuse, 0x1 ;  /* 0x00000006b904a211 */ /* 0x081fe400078c08ff */
        /* <DEDUP_REMOVED lines=10> */
.L_x_3273:
[----:B------:R-:W-:Y:S05]  /*82b0*/  BSYNC B0 ;  /* 0x0000000000007941 */ /* 0x000fea0003800000 */
.L_x_3272:
[----:B------:R-:W5:Y:S02]  /*82c0*/  LDC R0, c[0x0][0xc34] ;  /* 0x00030d00ff007b82 */ /* 0x000f640000000800 */
[----:B-----5:R-:W-:-:S13]  /*82d0*/  ISETP.LE.AND P0, PT, R0, UR40, PT ;  /* 0x0000002800007c0c */ /* 0x020fda000bf03270 */
[----:B------:R-:W-:Y:S05]  /*82e0*/  @!P0 BRA `(.L_x_3274) ;  /* 0xffffff8c000c8947 */ /* 0x000fea000383ffff */
[----:B------:R-:W-:Y:S05]  /*82f0*/  EXIT ;  /* 0x000000000000794d */ /* 0x000fea0003800000 */
.L_x_3231:
[----:B------:R-:W-:-:S08]  /*8300*/  NOP ;  /* 0x0000000000007918 */ /* 0x000fd00000000000 */
[----:B------:R-:W0:-:S00]  /*8310*/  USETMAXREG.DEALLOC.CTAPOOL 0x28 ;  /* 0x00000028000079c8 */ /* 0x000e0000080e0500 */
[----:B------:R-:W1:Y:S01]  /*8320*/  S2UR UR11, SR_CTAID.X ;  /* 0x00000000000b79c3 */ /* 0x000e620000002500 */
[----:B0-----:R-:W-:Y:S02]  /*8330*/  IMAD.MOV.U32 R22, RZ, RZ, 0x1 ;  /* 0x00000001ff167424 */ /* 0x001fe400078e00ff */
[----:B------:R-:W-:Y:S02]  /*8340*/  IMAD.MOV.U32 R17, RZ, RZ, RZ ;  /* 0x000000ffff117224 */ /* 0x000fe400078e00ff */
[----:B------:R-:W-:-:S03]  /*8350*/  IMAD.MOV.U32 R2, RZ, RZ, 0x1 ;  /* 0x00000001ff027424 */ /* 0x000fc600078e00ff */
[----:B------:R-:W1:Y:S02]  /*8360*/  LDC R3, c[0x0][0xc34] ;  /* 0x00030d00ff037b82 */ /* 0x000e640000000800 */
[----:B-1----:R-:W-:-:S13]  /*8370*/  ISETP.LE.AND P0, PT, R3, UR11, PT ;  /* 0x0000000b03007c0c */ /* 0x002fda000bf03270 */
[----:B------:R-:W-:Y:S05]  /*8380*/  @P0 BRA `(.L_x_3275) ;  /* 0x0000003800f80947 */ /* 0x000fea0003800000 */
[----:B------:R-:W-:Y:S01]  /*8390*/  IMAD.SHL.U32 R33, R0, 0x8, RZ ;  /* 0x0000000800217824 */ /* 0x000fe200078e00ff */
[----:B------:R-:W-:Y:S01]  /*83a0*/  ULDC UR9, c[0x0][0x320] ;  /* 0x0000c80000097ab9 */ /* 0x000fe20000000800 */
[----:B------:R-:W-:Y:S01]  /*83b0*/  LOP3.LUT R16, R16, 0xffffffdf, RZ, 0xc0, !PT ;  /* 0xffffffdf10107812 */ /* 0x000fe200078ec0ff */
[----:B------:R-:W-:Y:S01]  /*83c0*/  ULDC.64 UR4, c[0x0][0x418] ;  /* 0x0001060000047ab9 */ /* 0x000fe20000000a00 */
[----:B------:R-:W-:Y:S01]  /*83d0*/  ULDC.64 UR6, c[0x0][0x2f0] ;  /* 0x0000bc0000067ab9 */ /* 0x000fe20000000a00 */
[----:B------:R-:W-:Y:S01]  /*83e0*/  LOP3.LUT R7, R33, 0x38, RZ, 0xc0, !PT ;  /* 0x0000003821077812 */ /* 0x000fe200078ec0ff */
[----:B------:R-:W-:Y:S01]  /*83f0*/  UISETP.NE.U32.AND UP0, UPT, UR4, URZ, UPT ;  /* 0x0000003f0400728c */ /* 0x000fe2000bf05070 */
[--C-:B------:R-:W-:Y:S01]  /*8400*/  SHF.R.U32.HI R37, RZ, 0x3, R0.reuse ;  /* 0x00000003ff257819 */ /* 0x100fe20000011600 */
[----:B------:R-:W-:Y:S01]  /*8410*/  ULDC UR37, c[0x0][0x448] ;  /* 0x0001120000257ab9 */ /* 0x000fe20000000800 */
[C---:B------:R-:W-:Y:S01]  /*8420*/  LOP3.LUT R2, R7.reuse, 0x40, RZ, 0xfc, !PT ;  /* 0x0000004007027812 */ /* 0x040fe200078efcff */
[----:B------:R-:W-:Y:S01]  /*8430*/  UISETP.NE.AND.EX UP0, UPT, UR5, URZ, UPT, UP0 ;  /* 0x0000003f0500728c */ /* 0x000fe2000bf05300 */
[----:B------:R-:W-:Y:S01]  /*8440*/  LOP3.LUT R3, R7, 0x80, RZ, 0xfc, !PT ;  /* 0x0000008007037812 */ /* 0x000fe200078efcff */
[----:B------:R-:W-:Y:S01]  /*8450*/  ULDC UR4, c[0x0][0x424] ;  /* 0x0001090000047ab9 */ /* 0x000fe20000000800 */
[----:B------:R-:W-:Y:S01]  /*8460*/  ISETP.GE.AND P5, PT, R2, UR9, PT ;  /* 0x0000000902007c0c */ /* 0x000fe2000bfa6270 */
[----:B------:R-:W-:Y:S01]  /*8470*/  USEL UR4, UR4, 0x1, UP0 ;  /* 0x0000000104047887 */ /* 0x000fe20008000000 */
[----:B------:R-:W-:Y:S01]  /*8480*/  ISETP.GE.AND P4, PT, R3, UR9, PT ;  /* 0x0000000903007c0c */ /* 0x000fe2000bf86270 */
[----:B------:R-:W0:Y:S01]  /*8490*/  S2UR UR8, SR_CgaCtaId ;  /* 0x00000000000879c3 */ /* 0x000e220000008800 */
[C---:B------:R-:W-:Y:S01]  /*84a0*/  LOP3.LUT R4, R7.reuse, 0xc0, RZ, 0xfc, !PT ;  /* 0x000000c007047812 */ /* 0x040fe200078efcff */
[----:B------:R-:W-:Y:S01]  /*84b0*/  UIMAD UR36, UR4, UR6, URZ ;  /* 0x00000006042472a4 */ /* 0x000fe2000f8e023f */
[C---:B------:R-:W-:Y:S01]  /*84c0*/  LOP3.LUT R2, R7.reuse, 0x100, RZ, 0xfc, !PT ;  /* 0x0000010007027812 */ /* 0x040fe200078efcff */
[----:B------:R-:W-:Y:S01]  /*84d0*/  UMOV UR39, 0x400 ;  /* 0x0000040000277882 */ /* 0x000fe20000000000 */
[----:B------:R-:W-:Y:S01]  /*84e0*/  ISETP.GE.AND P3, PT, R4, UR9, PT ;  /* 0x0000000904007c0c */ /* 0x000fe2000bf66270 */
[----:B------:R-:W-:Y:S01]  /*84f0*/  UIADD3 UR5, UR36, 0x3f, URZ ;  /* 0x0000003f24057890 */ /* 0x000fe2000fffe03f */
[----:B------:R-:W-:Y:S01]  /*8500*/  LOP3.LUT R5, R7, 0x140, RZ, 0xfc, !PT ;  /* 0x0000014007057812 */ /* 0x000fe200078efcff */
[----:B------:R-:W-:Y:S01]  /*8510*/  ULDC UR4, c[0x0][0x288] ;  /* 0x0000a20000047ab9 */ /* 0x000fe20000000800 */
[----:B------:R-:W-:Y:S01]  /*8520*/  ISETP.GE.AND P2, PT, R2, UR9, PT ;  /* 0x0000000902007c0c */ /* 0x000fe2000bf46270 */
[----:B------:R-:W-:Y:S01]  /*8530*/  USHF.R.S32.HI UR6, URZ, 0x1f, UR5 ;  /* 0x0000001f3f067899 */ /* 0x000fe20008011405 */
[----:B------:R-:W-:Y:S01]  /*8540*/  @P5 LOP3.LUT R16, R16, 0x20, RZ, 0xfc, !PT ;  /* 0x0000002010105812 */ /* 0x000fe200078efcff */
[----:B------:R-:W-:Y:S01]  /*8550*/  UIMAD UR37, UR37, UR4, URZ ;  /* 0x00000004252572a4 */ /* 0x000fe2000f8e023f */
[----:B------:R-:W-:Y:S01]  /*8560*/  ISETP.GE.AND P1, PT, R5, UR9, PT ;  /* 0x0000000905007c0c */ /* 0x000fe2000bf26270 */
[----:B------:R-:W-:Y:S01]  /*8570*/  ULEA.HI UR6, UR6, UR5, URZ, 0x6 ;  /* 0x0000000506067291 */ /* 0x000fe2000f8f303f */
[----:B------:R-:W-:Y:S01]  /*8580*/  LOP3.LUT R16, R16, 0xffffffef, RZ, 0xc0, !PT ;  /* 0xffffffef10107812 */ /* 0x000fe200078ec0ff */
[----:B------:R-:W-:Y:S01]  /*8590*/  ULDC UR10, c[0x0][0x2b8] ;  /* 0x0000ae00000a7ab9 */ /* 0x000fe20000000800 */
[----:B------:R-:W-:Y:S01]  /*85a0*/  SEL R4, RZ, 0xffffffff, P5 ;  /* 0xffffffffff047807 */ /* 0x000fe20002800000 */
[----:B------:R-:W-:Y:S01]  /*85b0*/  ULOP3.LUT UR4, UR6, 0xffffffc0, URZ, 0xc0, !UPT ;  /* 0xffffffc006047892 */ /* 0x000fe2000f8ec03f */
[----:B------:R-:W-:Y:S01]  /*85c0*/  @P4 LOP3.LUT R16, R16, 0x10, RZ, 0xfc, !PT ;  /* 0x0000001010104812 */ /* 0x000fe200078efcff */
[----:B------:R-:W-:Y:S01]  /*85d0*/  IMAD.MOV.U32 R22, RZ, RZ, 0x1 ;  /* 0x00000001ff167424 */ /* 0x000fe200078e00ff */
[----:B------:R-:W-:Y:S01]  /*85e0*/  LOP3.LUT R3, R33, 0x1f8, RZ, 0xc0, !PT ;  /* 0x000001f821037812 */ /* 0x000fe200078ec0ff */
[----:B------:R-:W-:Y:S01]  /*85f0*/  IMAD.SHL.U32 R4, R4, 0x2, RZ ;  /* 0x0000000204047824 */ /* 0x000fe200078e00ff */
[----:B------:R-:W-:Y:S01]  /*8600*/  LOP3.LUT R16, R16, 0xfffffff7, RZ, 0xc0, !PT ;  /* 0xfffffff710107812 */ /* 0x000fe200078ec0ff */
[----:B------:R-:W-:Y:S01]  /*8610*/  UIADD3 UR5, UR36, 0x40, -UR4 ;  /* 0x0000004024057890 */ /* 0x000fe2000fffe804 */
[----:B------:R-:W-:Y:S01]  /*8620*/  ISETP.GE.AND P0, PT, R7, UR9, PT ;  /* 0x0000000907007c0c */ /* 0x000fe2000bf06270 */
[----:B0-----:R-:W-:Y:S01]  /*8630*/  ULEA UR39, UR8, UR39, 0x18 ;  /* 0x0000002708277291 */ /* 0x001fe2000f8ec03f */
[----:B------:R-:W-:Y:S01]  /*8640*/  @P3 LOP3.LUT R16, R16, 0x8, RZ, 0xfc, !PT ;  /* 0x0000000810103812 */ /* 0x000fe200078efcff */
[----:B------:R-:W-:Y:S01]  /*8650*/  IMAD.MOV.U32 R17, RZ, RZ, RZ ;  /* 0x000000ffff117224 */ /* 0x000fe200078e00ff */
[----:B------:R-:W-:Y:S01]  /*8660*/  LOP3.LUT R2, R3, 0x38, R0, 0x78, !PT ;  /* 0x0000003803027812 */ /* 0x000fe200078e7800 */
[----:B------:R-:W-:Y:S01]  /*8670*/  IMAD.SHL.U32 R0, R0, 0x10, RZ ;  /* 0x0000001000007824 */ /* 0x000fe200078e00ff */
[----:B------:R-:W-:Y:S01]  /*8680*/  LOP3.LUT R16, R16, 0xfffffffd, RZ, 0xc0, !PT ;  /* 0xfffffffd10107812 */ /* 0x000fe200078ec0ff */
[----:B------:R-:W-:Y:S01]  /*8690*/  ULOP3.LUT UR41, UR38, 0x2, URZ, 0xfc, !UPT ;  /* 0x0000000226297892 */ /* 0x000fe2000f8efc3f */
[----:B------:R-:W-:Y:S01]  /*86a0*/  SEL R3, RZ, 0x1, P0 ;  /* 0x00000001ff037807 */ /* 0x000fe20000000000 */
[----:B------:R-:W-:Y:S01]  /*86b0*/  ULDC UR42, c[0x0][0xc] ;  /* 0x00000300002a7ab9 */ /* 0x000fe20000000800 */
[----:B------:R-:W-:Y:S01]  /*86c0*/  LOP3.LUT R16, R16, 0xfffffffb, RZ, 0xc0, !PT ;  /* 0xfffffffb10107812 */ /* 0x000fe200078ec0ff */
[----:B------:R-:W-:Y:S01]  /*86d0*/  ULEA.HI.SX32 UR40, UR6, 0xfffffffe, 0x1a ;  /* 0xfffffffe06287891 */ /* 0x000fe2000f8fd23f */
[----:B------:R-:W-:-:S02]  /*86e0*/  LOP3.LUT R33, R2, 0x200, R33, 0xf8, !PT ;  /* 0x0000020002217812 */ /* 0x000fc400078ef821 */
[----:B------:R-:W-:Y:S02]  /*86f0*/  @P2 LOP3.LUT R16, R16, 0x4, RZ, 0xfc, !PT ;  /* 0x0000000410102812 */ /* 0x000fe400078efcff */
[----:B------:R-:W-:Y:S02]  /*8700*/  LOP3.LUT R3, R4, 0x2, R3, 0xe2, !PT ;  /* 0x0000000204037812 */ /* 0x000fe400078ee203 */
[----:B------:R-:W-:Y:S02]  /*8710*/  @P1 LOP3.LUT R16, R16, 0x2, RZ, 0xfc, !PT ;  /* 0x0000000210101812 */ /* 0x000fe400078efcff */
[----:B------:R-:W-:Y:S02]  /*8720*/  SEL R2, RZ, 0x4, P4 ;  /* 0x00000004ff027807 */ /* 0x000fe40002000000 */
[----:B------:R-:W-:Y:S02]  /*8730*/  SEL R4, RZ, 0x8, P3 ;  /* 0x00000008ff047807 */ /* 0x000fe40001800000 */
[----:B------:R-:W-:-:S02]  /*8740*/  LOP3.LUT R16, R16, 0xffffffbf, RZ, 0xc0, !PT ;  /* 0xffffffbf10107812 */ /* 0x000fc400078ec0ff */
[----:B------:R-:W-:Y:S02]  /*8750*/  LOP3.LUT R5, R7, 0x180, RZ, 0xfc, !PT ;  /* 0x0000018007057812 */ /* 0x000fe400078efcff */
[----:B------:R-:W-:Y:S02]  /*8760*/  LOP3.LUT R2, R4, R3, R2, 0xfe, !PT ;  /* 0x0000000304027212 */ /* 0x000fe400078efe02 */
[----:B------:R-:W-:Y:S02]  /*8770*/  SEL R3, RZ, 0x10, P2 ;  /* 0x00000010ff037807 */ /* 0x000fe40001000000 */
[----:B------:R-:W-:Y:S02]  /*8780*/  SEL R4, RZ, 0x20, P1 ;  /* 0x00000020ff047807 */ /* 0x000fe40000800000 */
[----:B------:R-:W-:Y:S02]  /*8790*/  @P0 LOP3.LUT R16, R16, 0x40, RZ, 0xfc, !PT ;  /* 0x0000004010100812 */ /* 0x000fe400078efcff */
[----:B------:R-:W-:-:S02]  /*87a0*/  ISETP.GE.AND P0, PT, R5, UR9, PT ;  /* 0x0000000905007c0c */ /* 0x000fc4000bf06270 */
[----:B------:R-:W-:Y:S02]  /*87b0*/  LOP3.LUT R6, R7, 0x1c0, RZ, 0xfc, !PT ;  /* 0x000001c007067812 */ /* 0x000fe400078efcff */
[----:B------:R-:W-:Y:S02]  /*87c0*/  LOP3.LUT R2, R4, R2, R3, 0xfe, !PT ;  /* 0x0000000204027212 */ /* 0x000fe400078efe03 */
[----:B------:R-:W-:Y:S02]  /*87d0*/  MOV R3, UR11 ;  /* 0x0000000b00037c02 */ /* 0x000fe40008000f00 */
[----:B------:R-:W-:Y:S02]  /*87e0*/  SEL R5, RZ, 0x40, P0 ;  /* 0x00000040ff057807 */ /* 0x000fe40000000000 */
[----:B------:R-:W-:Y:S01]  /*87f0*/  ISETP.GE.AND P0, PT, R6, UR9, PT ;  /* 0x0000000906007c0c */ /* 0x000fe2000bf06270 */
[----:B------:R0:W-:Y:S01]  /*8800*/  STL [R1], R3 ;  /* 0x0000000301007387 */ /* 0x0001e20000100800 */
[----:B------:R-:W-:-:S02]  /*8810*/  LOP3.LUT R37, R37, 0xf, RZ, 0xc0, !PT ;  /* 0x0000000f25257812 */ /* 0x000fc400078ec0ff */
[----:B------:R-:W-:Y:S01]  /*8820*/  LOP3.LUT R30, R30, 0xffffffbf, RZ, 0xc0, !PT ;  /* 0xffffffbf1e1e7812 */ /* 0x000fe200078ec0ff */
[----:B------:R1:W-:Y:S01]  /*8830*/  STL [R1+0xc], RZ ;  /* 0x00000cff01007387 */ /* 0x0003e20000100800 */
[----:B------:R-:W-:Y:S02]  /*8840*/  IADD3 R35, -R37, UR5, RZ ;  /* 0x0000000525237c10 */ /* 0x000fe4000fffe1ff */
[----:B------:R-:W-:Y:S02]  /*8850*/  LOP3.LUT R2, R2, R5, RZ, 0xfc, !PT ;  /* 0x0000000502027212 */ /* 0x000fe400078efcff */
[----:B------:R-:W-:Y:S02]  /*8860*/  LOP3.LUT R16, R16, 0x7fffffff, RZ, 0xc0, !PT ;  /* 0x7fffffff10107812 */ /* 0x000fe400078ec0ff */
[----:B0-----:R-:W-:Y:S02]  /*8870*/  SEL R3, RZ, 0x80, P0 ;  /* 0x00000080ff037807 */ /* 0x001fe40000000000 */
[----:B------:R-:W-:-:S02]  /*8880*/  ISETP.GE.AND P0, PT, R7, UR9, PT ;  /* 0x0000000907007c0c */ /* 0x000fc4000bf06270 */
[----:B------:R-:W-:Y:S02]  /*8890*/  LOP3.LUT R3, R2, R3, RZ, 0xfc, !PT ;  /* 0x0000000302037212 */ /* 0x000fe400078efcff */
[C---:B------:R-:W-:Y:S02]  /*88a0*/  ISETP.LT.OR P3, PT, R35.reuse, 0x1, P0 ;  /* 0x000000012300780c */ /* 0x040fe40000761670 */
[C---:B------:R-:W-:Y:S02]  /*88b0*/  ISETP.LT.OR P2, PT, R35.reuse, 0x11, P0 ;  /* 0x000000112300780c */ /* 0x040fe40000741670 */
[C---:B------:R-:W-:Y:S02]  /*88c0*/  ISETP.LT.OR P1, PT, R35.reuse, 0x21, P0 ;  /* 0x000000212300780c */ /* 0x040fe40000721670 */
[----:B------:R-:W-:Y:S02]  /*88d0*/  ISETP.LT.OR P0, PT, R35, 0x31, P0 ;  /* 0x000000312300780c */ /* 0x000fe40000701670 */
[----:B------:R-:W-:Y:S01]  /*88e0*/  LOP3.LUT R23, R37, 0x70, R0, 0xf8, !PT ;  /* 0x0000007025177812 */ /* 0x000fe200078ef800 */
[----:B------:R-:W-:Y:S01]  /*88f0*/  IMAD.U32 R0, RZ, RZ, UR4 ;  /* 0x00000004ff007e24 */ /* 0x000fe2000f8e00ff */
[----:B------:R-:W-:-:S02]  /*8900*/  LEA R4, R33, UR39, 0x1 ;  /* 0x0000002721047c11 */ /* 0x000fc4000f8e08ff */
[----:B------:R-:W-:Y:S02]  /*8910*/  LOP3.LUT R29, R2, 0x40, RZ, 0xc0, !PT ;  /* 0x00000040021d7812 */ /* 0x000fe400078ec0ff */
[----:B------:R-:W-:Y:S02]  /*8920*/  @P3 LOP3.LUT R30, R30, 0x40, RZ, 0xfc, !PT ;  /* 0x000000401e1e3812 */ /* 0x000fe400078efcff */
[----:B------:R-:W-:Y:S02]  /*8930*/  IADD3 R4, R23, -0x40, R0 ;  /* 0xffffffc017047810 */ /* 0x000fe40007ffe000 */
[----:B------:R-:W-:Y:S02]  /*8940*/  LOP3.LUT R30, R30, 0xffffffdf, RZ, 0xc0, !PT ;  /* 0xffffffdf1e1e7812 */ /* 0x000fe400078ec0ff */
[----:B------:R-:W-:Y:S01]  /*8950*/  PRMT R0, R3, 0x8880, RZ ;  /* 0x0000888003007816 */ /* 0x000fe200000000ff */
[----:B------:R1:W-:Y:S01]  /*8960*/  STL [R1+0x10], R4 ;  /* 0x0000100401007387 */ /* 0x0003e20000100800 */
[----:B------:R-:W-:-:S02]  /*8970*/  @P2 LOP3.LUT R30, R30, 0x20, RZ, 0xfc, !PT ;  /* 0x000000201e1e2812 */ /* 0x000fc400078efcff */
[----:B------:R-:W-:Y:S02]  /*8980*/  LOP3.LUT R27, R3, 0x80, RZ, 0xc0, !PT ;  /* 0x00000080031b7812 */ /* 0x000fe400078ec0ff */
[----:B------:R-:W-:Y:S02]  /*8990*/  LOP3.LUT R30, R30, 0xffffffef, RZ, 0xc0, !PT ;  /* 0xffffffef1e1e7812 */ /* 0x000fe400078ec0ff */
[----:B------:R-:W-:Y:S02]  /*89a0*/  SHF.R.U32.HI R29, RZ, 0x2, R29 ;  /* 0x00000002ff1d7819 */ /* 0x000fe4000001161d */
[----:B------:R-:W-:Y:S02]  /*89b0*/  @P1 LOP3.LUT R30, R30, 0x10, RZ, 0xfc, !PT ;  /* 0x000000101e1e1812 */ /* 0x000fe400078efcff */
[----:B------:R-:W-:Y:S02]  /*89c0*/  SHF.R.U32.HI R27, RZ, 0x3, R27 ;  /* 0x00000003ff1b7819 */ /* 0x000fe4000001161b */
[----:B------:R-:W-:-:S04]  /*89d0*/  LOP3.LUT R30, R30, 0xffffbfff, RZ, 0xc0, !PT ;  /* 0xffffbfff1e1e7812 */ /* 0x000fc800078ec0ff */
[----:B------:R-:W-:Y:S02]  /*89e0*/  @P0 LOP3.LUT R30, R30, 0x4000, RZ, 0xfc, !PT ;  /* 0x000040001e1e0812 */ /* 0x000fe400078efcff */
[----:B------:R-:W-:Y:S02]  /*89f0*/  LOP3.LUT P0, RZ, R3, 0x2, RZ, 0xc0, !PT ;  /* 0x0000000203ff7812 */ /* 0x000fe4000780c0ff */
[----:B------:R-:W-:Y:S02]  /*8a00*/  LOP3.LUT R30, R30, 0xfffffff7, RZ, 0xc0, !PT ;  /* 0xfffffff71e1e7812 */ /* 0x000fe400078ec0ff */
[C---:B------:R-:W-:Y:S02]  /*8a10*/  ISETP.LT.OR P1, PT, R35.reuse, 0x1, !P0 ;  /* 0x000000012300780c */ /* 0x040fe40004721670 */
[C---:B------:R-:W-:Y:S02]  /*8a20*/  ISETP.LT.OR P3, PT, R35.reuse, 0x11, !P0 ;  /* 0x000000112300780c */ /* 0x040fe40004761670 */
[----:B------:R-:W-:-:S09]  /*8a30*/  ISETP.LT.OR P2, PT, R35, 0x21, !P0 ;  /* 0x000000212300780c */ /* 0x000fd20004741670 */
[----:B------:R-:W-:Y:S02]  /*8a40*/  @P1 LOP3.LUT R30, R30, 0x8, RZ, 0xfc, !PT ;  /* 0x000000081e1e1812 */ /* 0x000fe400078efcff */
[----:B------:R-:W-:Y:S02]  /*8a50*/  ISETP.LT.OR P1, PT, R35, 0x31, !P0 ;  /* 0x000000312300780c */ /* 0x000fe40004721670 */
[----:B------:R-:W-:Y:S02]  /*8a60*/  LOP3.LUT R30, R30, 0xfffffffb, RZ, 0xc0, !PT ;  /* 0xfffffffb1e1e7812 */ /* 0x000fe400078ec0ff */
[----:B------:R-:W-:Y:S02]  /*8a70*/  LOP3.LUT P0, RZ, R3, 0x4, RZ, 0xc0, !PT ;  /* 0x0000000403ff7812 */ /* 0x000fe4000780c0ff */
[----:B------:R-:W-:Y:S02]  /*8a80*/  @P3 LOP3.LUT R30, R30, 0x4, RZ, 0xfc, !PT ;  /* 0x000000041e1e3812 */ /* 0x000fe400078efcff */
[----:B------:R-:W-:-:S02]  /*8a90*/  ISETP.LT.OR P3, PT, R35, 0x11, !P0 ;  /* 0x000000112300780c */ /* 0x000fc40004761670 */
[----:B------:R-:W-:-:S04]  /*8aa0*/  LOP3.LUT R30, R30, 0xfffffffd, RZ, 0xc0, !PT ;  /* 0xfffffffd1e1e7812 */ /* 0x000fc800078ec0ff */
[----:B------:R-:W-:Y:S02]  /*8ab0*/  @P2 LOP3.LUT R30, R30, 0x2, RZ, 0xfc, !PT ;  /* 0x000000021e1e2812 */ /* 0x000fe400078efcff */
[----:B------:R-:W-:Y:S02]  /*8ac0*/  ISETP.LT.OR P2, PT, R35, 0x1, !P0 ;  /* 0x000000012300780c */ /* 0x000fe40004741670 */
[----:B------:R-:W-:-:S03]  /*8ad0*/  LOP3.LUT R30, R30, 0xffffdfff, RZ, 0xc0, !PT ;  /* 0xffffdfff1e1e7812 */ /* 0x000fc600078ec0ff */
[----:B------:R-:W-:Y:S02]  /*8ae0*/  @P3 LOP3.LUT R16, R16, 0x80000000, RZ, 0xfc, !PT ;  /* 0x8000000010103812 */ /* 0x000fe400078efcff */
[----:B------:R-:W-:Y:S02]  /*8af0*/  @P1 LOP3.LUT R30, R30, 0x2000, RZ, 0xfc, !PT ;  /* 0x000020001e1e1812 */ /* 0x000fe400078efcff */
[----:B------:R-:W-:Y:S02]  /*8b00*/  ISETP.LT.OR P1, PT, R35, 0x21, !P0 ;  /* 0x000000212300780c */ /* 0x000fe40004721670 */
[----:B------:R-:W-:Y:S02]  /*8b10*/  LOP3.LUT R30, R30, 0xfffffffe, RZ, 0xc0, !PT ;  /* 0xfffffffe1e1e7812 */ /* 0x000fe400078ec0ff */
[----:B------:R-:W-:Y:S02]  /*8b20*/  LOP3.LUT R16, R16, 0xbfffffff, RZ, 0xc0, !PT ;  /* 0xbfffffff10107812 */ /* 0x000fe400078ec0ff */
[----:B------:R-:W-:-:S02]  /*8b30*/  @P2 LOP3.LUT R30, R30, 0x1, RZ, 0xfc, !PT ;  /* 0x000000011e1e2812 */ /* 0x000fc400078efcff */
[----:B------:R-:W-:Y:S02]  /*8b40*/  ISETP.LT.OR P2, PT, R35, 0x31, !P0 ;  /* 0x000000312300780c */ /* 0x000fe40004741670 */
[----:B------:R-:W-:Y:S02]  /*8b50*/  LOP3.LUT P0, RZ, R3, 0x8, RZ, 0xc0, !PT ;  /* 0x0000000803ff7812 */ /* 0x000fe4000780c0ff */
[----:B------:R-:W-:Y:S02]  /*8b60*/  LOP3.LUT R30, R30, 0xffffefff, RZ, 0xc0, !PT ;  /* 0xffffefff1e1e7812 */ /* 0x000fe400078ec0ff */
[----:B------:R-:W-:Y:S02]  /*8b70*/  @P1 LOP3.LUT R16, R16, 0x40000000, RZ, 0xfc, !PT ;  /* 0x4000000010101812 */ /* 0x000fe400078efcff */
[C---:B------:R-:W-:Y:S02]  /*8b80*/  ISETP.LT.OR P1, PT, R35.reuse, 0x1, !P0 ;  /* 0x000000012300780c */ /* 0x040fe40004721670 */
[----:B------:R-:W-:-:S02]  /*8b90*/  ISETP.LT.OR P3, PT, R35, 0x11, !P0 ;  /* 0x000000112300780c */ /* 0x000fc40004761670 */
[----:B------:R-:W-:Y:S02]  /*8ba0*/  LOP3.LUT R16, R16, 0xdfffffff, RZ, 0xc0, !PT ;  /* 0xdfffffff10107812 */ /* 0x000fe400078ec0ff */
[----:B------:R-:W-:Y:S02]  /*8bb0*/  @P2 LOP3.LUT R30, R30, 0x1000, RZ, 0xfc, !PT ;  /* 0x000010001e1e2812 */ /* 0x000fe400078efcff */
[----:B------:R-:W-:Y:S02]  /*8bc0*/  ISETP.LT.OR P2, PT, R35, 0x21, !P0 ;  /* 0x000000212300780c */ /* 0x000fe40004741670 */
[----:B------:R-:W-:-:S03]  /*8bd0*/  LOP3.LUT R30, R30, 0xfffff7ff, RZ, 0xc0, !PT ;  /* 0xfffff7ff1e1e7812 */ /* 0x000fc600078ec0ff */
[----:B------:R-:W-:Y:S02]  /*8be0*/  @P1 LOP3.LUT R16, R16, 0x20000000, RZ, 0xfc, !PT ;  /* 0x2000000010101812 */ /* 0x000fe400078efcff */
[----:B------:R-:W-:Y:S02]  /*8bf0*/  ISETP.LT.OR P1, PT, R35, 0x31, !P0 ;  /* 0x000000312300780c */ /* 0x000fe40004721670 */
[----:B------:R-:W-:Y:S02]  /*8c00*/  LOP3.LUT R16, R16, 0xefffffff, RZ, 0xc0, !PT ;  /* 0xefffffff10107812 */ /* 0x000fe400078ec0ff */
[----:B------:R-:W-:Y:S02]  /*8c10*/  LOP3.LUT P0, RZ, R3, 0x10, RZ, 0xc0, !PT ;  /* 0x0000001003ff7812 */ /* 0x000fe4000780c0ff */
[----:B------:R-:W-:Y:S02]  /*8c20*/  @P3 LOP3.LUT R16, R16, 0x10000000, RZ, 0xfc, !PT ;  /* 0x1000000010103812 */ /* 0x000fe400078efcff */
[----:B------:R-:W-:-:S02]  /*8c30*/  ISETP.LT.OR P3, PT, R35, 0x11, !P0 ;  /* 0x000000112300780c */ /* 0x000fc40004761670 */
[----:B------:R-:W-:-:S03]  /*8c40*/  LOP3.LUT R16, R16, 0xf7ffffff, RZ, 0xc0, !PT ;  /* 0xf7ffffff10107812 */ /* 0x000fc600078ec0ff */
[----:B------:R-:W-:Y:S02]  /*8c50*/  @P1 LOP3.LUT R30, R30, 0x800, RZ, 0xfc, !PT ;  /* 0x000008001e1e1812 */ /* 0x000fe400078efcff */
[----:B------:R-:W-:Y:S02]  /*8c60*/  @P2 LOP3.LUT R16, R16, 0x8000000, RZ, 0xfc, !PT ;  /* 0x0800000010102812 */ /* 0x000fe400078efcff */
[C---:B------:R-:W-:Y:S02]  /*8c70*/  ISETP.LT.OR P2, PT, R35.reuse, 0x1, !P0 ;  /* 0x000000012300780c */ /* 0x040fe40004741670 */
[----:B------:R-:W-:Y:S02]  /*8c80*/  LOP3.LUT R16, R16, 0xfbffffff, RZ, 0xc0, !PT ;  /* 0xfbffffff10107812 */ /* 0x000fe400078ec0ff */
[----:B------:R-:W-:Y:S02]  /*8c90*/  ISETP.LT.OR P1, PT, R35, 0x21, !P0 ;  /* 0x000000212300780c */ /* 0x000fe40004721670 */
[----:B------:R-:W-:-:S07]  /*8ca0*/  LOP3.LUT R30, R30, 0xfffffbff, RZ, 0xc0, !PT ;  /* 0xfffffbff1e1e7812 */ /* 0x000fce00078ec0ff */
        /* <DEDUP_REMOVED lines=29> */
[----:B------:R-:W-:Y:S02]  /*8e80*/  ISETP.GE.AND P0, PT, R4, UR36, PT ;  /* 0x0000002404007c0c */ /* 0x000fe4000bf06270 */
[----:B------:R-:W-:-:S04]  /*8e90*/  @P3 LOP3.LUT R16, R16, 0x80000, RZ, 0xfc, !PT ;  /* 0x0008000010103812 */ /* 0x000fc800078efcff */
[----:B------:R-:W-:-:S03]  /*8ea0*/  LOP3.LUT R16, R16, 0xfffeffff, RZ, 0xc0, !PT ;  /* 0xfffeffff10107812 */ /* 0x000fc600078ec0ff */
[----:B------:R-:W-:Y:S02]  /*8eb0*/  @P2 LOP3.LUT R30, R30, 0x100, RZ, 0xfc, !PT ;  /* 0x000001001e1e2812 */ /* 0x000fe400078efcff */
[----:B------:R-:W-:Y:S02]  /*8ec0*/  @P1 LOP3.LUT R16, R16, 0x10000, RZ, 0xfc, !PT ;  /* 0x0001000010101812 */ /* 0x000fe400078efcff */
[----:B------:R-:W-:Y:S02]  /*8ed0*/  ISETP.LT.U32.AND P1, PT, R23, 0x40, !P0 ;  /* 0x000000401700780c */ /* 0x000fe40004721070 */
[----:B------:R-:W-:Y:S02]  /*8ee0*/  ISETP.GT.AND P0, PT, R0, -0x1, PT ;  /* 0xffffffff0000780c */ /* 0x000fe40003f04270 */
[----:B------:R-:W-:Y:S02]  /*8ef0*/  LOP3.LUT R16, R16, 0xfffffdff, RZ, 0xc0, !PT ;  /* 0xfffffdff10107812 */ /* 0x000fe400078ec0ff */
[----:B------:R-:W-:-:S02]  /*8f00*/  ISETP.LT.OR P3, PT, R35, 0x1, P0 ;  /* 0x000000012300780c */ /* 0x000fc40000761670 */
[----:B------:R-:W-:Y:S02]  /*8f10*/  ISETP.LT.OR P2, PT, R35, 0x11, P0 ;  /* 0x000000112300780c */ /* 0x000fe40000741670 */
[----:B------:R-:W-:-:S03]  /*8f20*/  LOP3.LUT R30, R30, 0xffffff7f, RZ, 0xc0, !PT ;  /* 0xffffff7f1e1e7812 */ /* 0x000fc600078ec0ff */
[----:B------:R-:W-:Y:S02]  /*8f30*/  @P1 LOP3.LUT R16, R16, 0x200, RZ, 0xfc, !PT ;  /* 0x0000020010101812 */ /* 0x000fe400078efcff */
[C---:B------:R-:W-:Y:S02]  /*8f40*/  ISETP.LT.OR P1, PT, R35.reuse, 0x21, P0 ;  /* 0x000000212300780c */ /* 0x040fe40000721670 */
[----:B------:R-:W-:Y:S02]  /*8f50*/  LOP3.LUT R16, R16, 0xffdfffff, RZ, 0xc0, !PT ;  /* 0xffdfffff10107812 */ /* 0x000fe400078ec0ff */
[----:B------:R-:W-:Y:S02]  /*8f60*/  ISETP.LT.OR P0, PT, R35, 0x31, P0 ;  /* 0x000000312300780c */ /* 0x000fe40000701670 */
[----:B------:R-:W-:-:S04]  /*8f70*/  @P3 LOP3.LUT R16, R16, 0x200000, RZ, 0xfc, !PT ;  /* 0x0020000010103812 */ /* 0x000fc800078efcff */
[----:B------:R-:W-:-:S04]  /*8f80*/  LOP3.LUT R16, R16, 0xfffbffff, RZ, 0xc0, !PT ;  /* 0xfffbffff10107812 */ /* 0x000fc800078ec0ff */
[----:B------:R-:W-:Y:S02]  /*8f90*/  @P2 LOP3.LUT R16, R16, 0x40000, RZ, 0xfc, !PT ;  /* 0x0004000010102812 */ /* 0x000fe400078efcff */
[C---:B------:R-:W-:Y:S02]  /*8fa0*/  ISETP.GE.AND P2, PT, R35.reuse, 0x1, PT ;  /* 0x000000012300780c */ /* 0x040fe40003f46270 */
[----:B------:R-:W-:Y:S02]  /*8fb0*/  LOP3.LUT R16, R16, 0xffff7fff, RZ, 0xc0, !PT ;  /* 0xffff7fff10107812 */ /* 0x000fe400078ec0ff */
[----:B------:R-:W-:Y:S02]  /*8fc0*/  @P0 LOP3.LUT R30, R30, 0x80, RZ, 0xfc, !PT ;  /* 0x000000801e1e0812 */ /* 0x000fe400078efcff */
[----:B------:R-:W-:Y:S02]  /*8fd0*/  @P1 LOP3.LUT R16, R16, 0x8000, RZ, 0xfc, !PT ;  /* 0x0000800010101812 */ /* 0x000fe400078efcff */
[----:B------:R-:W-:-:S02]  /*8fe0*/  ISETP.GE.AND P1, PT, R35, 0x11, PT ;  /* 0x000000112300780c */ /* 0x000fc40003f26270 */
[----:B------:R-:W-:Y:S02]  /*8ff0*/  LOP3.LUT R16, R16, 0xffffefff, RZ, 0xc0, !PT ;  /* 0xffffefff10107812 */ /* 0x000fe400078ec0ff */
[C---:B------:R-:W-:Y:S02]  /*9000*/  ISETP.GE.AND P0, PT, R35.reuse, 0x21, PT ;  /* 0x000000212300780c */ /* 0x040fe40003f06270 */
[----:B------:R-:W-:Y:S02]  /*9010*/  @P2 LOP3.LUT R16, R16, 0x1000, RZ, 0xfc, !PT ;  /* 0x0000100010102812 */ /* 0x000fe400078efcff */
[----:B------:R-:W-:Y:S02]  /*9020*/  ISETP.GE.AND P2, PT, R35, 0x31, PT ;  /* 0x000000312300780c */ /* 0x000fe40003f46270 */
[----:B------:R-:W-:-:S04]  /*9030*/  LOP3.LUT R16, R16, 0xfffff7ff, RZ, 0xc0, !PT ;  /* 0xfffff7ff10107812 */ /* 0x000fc800078ec0ff */
[----:B------:R-:W-:Y:S02]  /*9040*/  @P1 LOP3.LUT R16, R16, 0x800, RZ, 0xfc, !PT ;  /* 0x0000080010101812 */ /* 0x000fe400078efcff */
[----:B------:R-:W-:Y:S02]  /*9050*/  ISETP.GE.AND P1, PT, R7, UR7, PT ;  /* 0x0000000707007c0c */ /* 0x000fe4000bf26270 */
[----:B------:R-:W-:-:S04]  /*9060*/  LOP3.LUT R16, R16, 0xfffffbff, RZ, 0xc0, !PT ;  /* 0xfffffbff10107812 */ /* 0x000fc800078ec0ff */
[----:B------:R-:W-:Y:S02]  /*9070*/  @P0 LOP3.LUT R16, R16, 0x400, RZ, 0xfc, !PT ;  /* 0x0000040010100812 */ /* 0x000fe400078efcff */
[----:B------:R-:W-:Y:S02]  /*9080*/  ISETP.GE.AND P0, PT, R7, UR10, PT ;  /* 0x0000000a07007c0c */ /* 0x000fe4000bf06270 */
[----:B------:R-:W-:-:S04]  /*9090*/  LOP3.LUT R16, R16, 0xffffbfff, RZ, 0xc0, !PT ;  /* 0xffffbfff10107812 */ /* 0x000fc800078ec0ff */
[----:B------:R-:W-:-:S04]  /*90a0*/  @P2 LOP3.LUT R16, R16, 0x4000, RZ, 0xfc, !PT ;  /* 0x0000400010102812 */ /* 0x000fc800078efcff */
[----:B------:R-:W-:-:S04]  /*90b0*/  LOP3.LUT R16, R16, 0xffffdfff, RZ, 0xc0, !PT ;  /* 0xffffdfff10107812 */ /* 0x000fc800078ec0ff */
[----:B------:R-:W-:-:S04]  /*90c0*/  LOP3.LUT R16, R16, 0xfffffffe, RZ, 0xc0, !PT ;  /* 0xfffffffe10107812 */ /* 0x000fc800078ec0ff */
[----:B------:R-:W-:-:S04]  /*90d0*/  @P1 LOP3.LUT R16, R16, 0x1, RZ, 0xfc, !PT ;  /* 0x0000000110101812 */ /* 0x000fc800078efcff */
[----:B-1----:R-:W-:-:S07]  /*90e0*/  @P0 LOP3.LUT R16, R16, 0x2000, RZ, 0xfc, !PT ;  /* 0x0000200010100812 */ /* 0x002fce00078efcff */
.L_x_3310:
[----:B------:R-:W2:Y:S01]  /*90f0*/  LDL R2, [R1] ;  /* 0x0000000001027983 */ /* 0x000ea20000100800 */
[----:B------:R-:W0:Y:S01]  /*9100*/  LDC R0, c[0x0][0xc38] ;  /* 0x00030e00ff007b82 */ /* 0x000e220000000800 */
[----:B------:R-:W-:Y:S05]  /*9110*/  YIELD ;  /* 0x0000000000007946 */ /* 0x000fea0003800000 */
[----:B------:R-:W-:Y:S01]  /*9120*/  ULDC.64 UR4, c[0x0][0xa28] ;  /* 0x00028a0000047ab9 */ /* 0x000fe20000000a00 */
[----:B------:R-:W-:Y:S01]  /*9130*/  IMAD.MOV.U32 R31, RZ, RZ, RZ ;  /* 0x000000ffff1f7224 */ /* 0x000fe200078e00ff */
[----:B0-----:R-:W-:-:S13]  /*9140*/  ISETP.NE.AND P0, PT, R0, 0x1, PT ;  /* 0x000000010000780c */ /* 0x001fda0003f05270 */
[----:B------:R-:W2:Y:S08]  /*9150*/  @P0 LDC R0, c[0x0][0xc3c] ;  /* 0x00030f00ff000b82 */ /* 0x000eb00000000800 */
[----:B------:R-:W0:Y:S01]  /*9160*/  @P0 LDC R3, c[0x0][0xc40] ;  /* 0x00031000ff030b82 */ /* 0x000e220000000800 */
[----:B--2---:R-:W-:-:S04]  /*9170*/  @P0 IMAD.HI.U32 R0, R2, R0, RZ ;  /* 0x0000000002000227 */ /* 0x004fc800078e00ff */
[----:B------:R-:W-:Y:S01]  /*9180*/  IMAD.MOV.U32 R36, RZ, RZ, R2 ;  /* 0x000000ffff247224 */ /* 0x000fe200078e0002 */
[----:B0-----:R-:W-:Y:S02]  /*9190*/  @P0 SHF.R.U32.HI R36, RZ, R3, R0 ;  /* 0x00000003ff240219 */ /* 0x001fe40000011600 */
[----:B------:R-:W0:Y:S03]  /*91a0*/  LDC R0, c[0x0][0xc44] ;  /* 0x00031100ff007b82 */ /* 0x000e260000000800 */
[----:B------:R-:W-:Y:S01]  /*91b0*/  IMAD.MOV.U32 R26, RZ, RZ, R36 ;  /* 0x000000ffff1a7224 */ /* 0x000fe200078e0024 */
        /* <DEDUP_REMOVED lines=12> */
[----:B01----:R-:W-:Y:S05]  /*9280*/  @!P0 BRA `(.L_x_3276) ;  /* 0x0000000000408947 */ /* 0x003fea0003800000 */
[----:B------:R-:W-:Y:S01]  /*9290*/  MOV R2, 0x0 ;  /* 0x0000000000027802 */ /* 0x000fe20000000f00 */
[----:B------:R-:W-:Y:S01]  /*92a0*/  ULDC.64 UR6, c[0x4][0xf0] ;  /* 0x01003c0000067ab9 */ /* 0x000fe20000000a00 */
[----:B------:R-:W-:Y:S01]  /*92b0*/  ULDC.64 UR8, c[0x4][0xf8] ;  /* 0x01003e0000087ab9 */ /* 0x000fe20000000a00 */
[----:B------:R-:W-:Y:S01]  /*92c0*/  ULDC.64 UR4, c[0x4][0x40] ;  /* 0x0100100000047ab9 */ /* 0x000fe20000000a00 */
[----:B------:R-:W-:Y:S01]  /*92d0*/  MOV R4, UR6 ;  /* 0x0000000600047c02 */ /* 0x000fe20008000f00 */
[----:B------:R-:W-:Y:S01]  /*92e0*/  IMAD.U32 R5, RZ, RZ, UR7 ;  /* 0x00000007ff057e24 */ /* 0x000fe2000f8e00ff */
        /* <DEDUP_REMOVED lines=10> */
.L_x_3276:
        /* <DEDUP_REMOVED lines=20> */
.L_x_3278:
        /* <DEDUP_REMOVED lines=15> */
.L_x_3277:
[----:B------:R-:W-:Y:S01]  /*95c0*/  ULDC.64 UR4, c[0x0][0x9f8] ;  /* 0x00027e0000047ab9 */ /* 0x000fe20000000a00 */
[----:B------:R-:W-:Y:S01]  /*95d0*/  IMAD.MOV.U32 R25, RZ, RZ, R26 ;  /* 0x000000ffff197224 */ /* 0x000fe200078e001a */
[----:B------:R-:W-:Y:S01]  /*95e0*/  ISETP.NE.U32.AND P0, PT, RZ, UR4, PT ;  /* 0x00000004ff007c0c */ /* 0x000fe2000bf05070 */
[----:B------:R-:W0:Y:S01]  /*95f0*/  LDC R8, c[0x0][0x430] ;  /* 0x00010c00ff087b82 */ /* 0x000e220000000800 */
[----:B------:R-:W-:Y:S01]  /*9600*/  IADD3 R5, -R26, RZ, RZ ;  /* 0x000000ff1a057210 */ /* 0x000fe20007ffe1ff */
        /* <DEDUP_REMOVED lines=8> */
.L_x_3328:
[----:B------:R-:W2:Y:S01]  /*9690*/  LDL R0, [R1+0x10] ;  /* 0x0000100001007983 */ /* 0x000ea20000100800 */
[----:B------:R-:W-:Y:S01]  /*96a0*/  ISETP.NE.AND P0, PT, R8, 0x1, PT ;  /* 0x000000010800780c */ /* 0x000fe20003f05270 */
[----:B------:R-:W-:Y:S01]  /*96b0*/  IMAD.MOV.U32 R28, RZ, RZ, RZ ;  /* 0x000000ffff1c7224 */ /* 0x000fe200078e00ff */
[C---:B------:R-:W-:Y:S02]  /*96c0*/  LOP3.LUT P1, RZ, R16.reuse, 0x200, RZ, 0xc0, !PT ;  /* 0x0000020010ff7812 */ /* 0x040fe4000782c0ff */
[----:B-----5:R-:W-:Y:S02]  /*96d0*/  SHF.R.S32.HI R32, RZ, 0x1f, R25 ;  /* 0x0000001fff207819 */ /* 0x020fe40000011419 */
[----:B------:R-:W-:-:S07]  /*96e0*/  LOP3.LUT R16, R16, 0xfffffeff, RZ, 0xc0, !PT ;  /* 0xfffffeff10107812 */ /* 0x000fce00078ec0ff */
[----:B-1----:R-:W0:Y:S01]  /*96f0*/  @P0 LDC R3, c[0x0][0x434] ;  /* 0x00010d00ff030b82 */ /* 0x002e220000000800 */
[----:B------:R-:W-:-:S07]  /*9700*/  @P0 LOP3.LUT R16, R16, 0x100, RZ, 0xfc, !PT ;  /* 0x0000010010100812 */ /* 0x000fce00078efcff */
[----:B------:R-:W1:Y:S08]  /*9710*/  @P0 LDC R5, c[0x0][0x438] ;  /* 0x00010e00ff050b82 */ /* 0x000e700000000800 */
[----:B------:R-:W3:Y:S01]  /*9720*/  @P1 LDC.64 R6, c[0x0][0x428] ;  /* 0x00010a00ff061b82 */ /* 0x000ee20000000a00 */
[----:B--2---:R-:W-:-:S04]  /*9730*/  IMAD.IADD R34, R0, 0x1, R31 ;  /* 0x0000000100227824 */ /* 0x004fc800078e021f */
[----:B0-----:R-:W-:-:S04]  /*9740*/  @P0 IMAD.HI.U32 R0, R34, R3, RZ ;  /* 0x0000000322000227 */ /* 0x001fc800078e00ff */
[----:B------:R-:W-:Y:S01]  /*9750*/  IMAD.MOV.U32 R9, RZ, RZ, R34 ;  /* 0x000000ffff097224 */ /* 0x000fe200078e0022 */
[----:B-1----:R-:W-:Y:S01]  /*9760*/  @P0 SHF.R.U32.HI R9, RZ, R5, R0 ;  /* 0x00000005ff090219 */ /* 0x002fe20000011600 */
[-C--:B---3--:R-:W-:Y:S01]  /*9770*/  @P1 IMAD R0, R32, R6.reuse, RZ ;  /* 0x0000000620001224 */ /* 0x088fe200078e02ff */
[----:B------:R-:W0:Y:S02]  /*9780*/  @P1 LDC.64 R4, c[0x0][0x418] ;  /* 0x00010600ff041b82 */ /* 0x000e240000000a00 */
[--C-:B------:R-:W-:Y:S01]  /*9790*/  @P1 SHF.R.S32.HI R3, RZ, 0x1f, R9.reuse ;  /* 0x0000001fff031819 */ /* 0x100fe20000011409 */
[----:B------:R-:W-:Y:S02]  /*97a0*/  @P1 IMAD.MOV.U32 R2, RZ, RZ, R9 ;  /* 0x000000ffff021224 */ /* 0x000fe400078e0009 */
[C---:B------:R-:W-:Y:S02]  /*97b0*/  @P1 IMAD R7, R25.reuse, R7, R0 ;  /* 0x0000000719071224 */ /* 0x040fe400078e0200 */
[----:B------:R-:W-:-:S04]  /*97c0*/  @P1 IMAD.WIDE.U32 R2, R25, R6, R2 ;  /* 0x0000000619021225 */ /* 0x000fc800078e0002 */
[----:B------:R-:W-:Y:S01]  /*97d0*/  @P1 IMAD.IADD R0, R3, 0x1, R7 ;  /* 0x0000000103001824 */ /* 0x000fe200078e0207 */
[----:B0-----:R-:W-:-:S04]  /*97e0*/  @P1 LEA R4, P0, R2, R4, 0x2 ;  /* 0x0000000402041211 */ /* 0x001fc800078010ff */
[----:B------:R-:W-:-:S05]  /*97f0*/  @P1 LEA.HI.X R5, R2, R5, R0, 0x2, P0 ;  /* 0x0000000502051211 */ /* 0x000fca00000f1400 */
[----:B------:R0:W5:Y:S01]  /*9800*/  @P1 LDG.E R28, desc[UR50][R4.64] ;  /* 0x00000032041c1981 */ /* 0x000162000c1e1900 */
[----:B------:R-:W-:Y:S01]  /*9810*/  MOV R0, UR41 ;  /* 0x0000002900007c02 */ /* 0x000fe20008000f00 */
[----:B------:R-:W-:Y:S01]  /*9820*/  IMAD.MOV R3, RZ, RZ, -R9 ;  /* 0x000000ffff037224 */ /* 0x000fe200078e0a09 */
[----:B------:R-:W-:Y:S02]  /*9830*/  LOP3.LUT R16, R16, 0xffffff7f, RZ, 0xc0, !PT ;  /* 0xffffff7f10107812 */ /* 0x000fe400078ec0ff */
[----:B------:R-:W-:Y:S01]  /*9840*/  ISETP.NE.AND P0, PT, R0, 0x3, PT ;  /* 0x000000030000780c */ /* 0x000fe20003f05270 */
[----:B------:R-:W-:Y:S01]  /*9850*/  IMAD R34, R8, R3, R34 ;  /* 0x0000000308227224 */ /* 0x000fe200078e0222 */
[----:B------:R-:W-:-:S11]  /*9860*/  SHF.R.S32.HI R24, RZ, 0x1f, R18 ;  /* 0x0000001fff187819 */ /* 0x000fd60000011412 */
[----:B------:R-:W-:Y:S01]  /*9870*/  @P0 LOP3.LUT R16, R16, 0x80, RZ, 0xfc, !PT ;  /* 0x0000008010100812 */ /* 0x000fe200078efcff */
[----:B0-----:R-:W-:Y:S06]  /*9880*/  @!P0 BRA `(.L_x_3280) ;  /* 0x0000000000048947 */ /* 0x001fec0003800000 */
[----:B------:R-:W-:Y:S01]  /*9890*/  BPT.TRAP 0x1 ;  /* 0x000000040000795c */ /* 0x000fe20000300000 */
.L_x_3280:
[----:B------:R-:W-:Y:S01]  /*98a0*/  LEA R19, R17, UR39, 0x3 ;  /* 0x0000002711137c11 */ /* 0x000fe2000f8e18ff */
[----:B------:R-:W-:Y:S01]  /*98b0*/  BSSY B0, `(.L_x_3281) ;  /* 0x0000004000007945 */ /* 0x000fe20003800000 */
[----:B------:R-:W-:-:S04]  /*98c0*/  SHF.L.U32 R0, R22, 0x1f, RZ ;  /* 0x0000001f16007819 */ /* 0x000fc800000006ff */
[----:B------:R-:W0:Y:S02]  /*98d0*/  SYNCS.PHASECHK.TRANS64.TRYWAIT P0, [R19+URZ+0x28c40], R0 ;  /* 0x028c4000130075a7 */ /* 0x000e24000800017f */
[----:B0-----:R-:W-:Y:S05]  /*98e0*/  @!P0 BRA `(.L_x_3282) ;  /* 0x0000002c00488947 */ /* 0x001fea0003800000 */
.L_x_3329:
[----:B------:R-:W-:Y:S05]  /*98f0*/  BSYNC B0 ;  /* 0x0000000000007941 */ /* 0x000fea0003800000 */
.L_x_3281:
[----:B0-----:R-:W-:Y:S01]  /*9900*/  SHF.R.S32.HI R0, RZ, 0x1f, R34 ;  /* 0x0000001fff007819 */ /* 0x001fe20000011422 */
[----:B------:R-:W-:Y:S01]  /*9910*/  ULDC.64 UR4, c[0x0][0x300] ;  /* 0x0000c00000047ab9 */ /* 0x000fe20000000a00 */
[----:B------:R-:W0:Y:S01]  /*9920*/  S2R R20, SR_TID.X ;  /* 0x0000000000147919 */ /* 0x000e220000002100 */
[----:B------:R-:W-:Y:S01]  /*9930*/  LOP3.LUT P1, RZ, R16, 0x1, RZ, 0xc0, !PT ;  /* 0x0000000110ff7812 */ /* 0x000fe2000782c0ff */
[----:B------:R-:W-:Y:S02]  /*9940*/  IMAD R4, R17, 0x1000, R33 ;  /* 0x0000100011047824 */ /* 0x000fe400078e0221 */
[----:B------:R-:W-:Y:S01]  /*9950*/  IMAD R3, R0, UR4, RZ ;  /* 0x0000000400037c24 */ /* 0x000fe2000f8e02ff */
[----:B------:R1:W-:Y:S03]  /*9960*/  STL [R1+0x4], R0 ;  /* 0x0000040001007387 */ /* 0x0003e60000100800 */
[----:B------:R-:W-:-:S02]  /*9970*/  IMAD R5, R34, UR5, R3 ;  /* 0x0000000522057c24 */ /* 0x000fc4000f8e0203 */
[----:B------:R-:W-:Y:S01]  /*9980*/  IMAD.WIDE.U32 R2, R34, UR4, RZ ;  /* 0x0000000422027c25 */ /* 0x000fe2000f8e00ff */
[----:B------:R-:W-:-:S03]  /*9990*/  ULDC.64 UR4, c[0x0][0x310] ;  /* 0x0000c40000047ab9 */ /* 0x000fc60000000a00 */
[----:B------:R-:W-:Y:S01]  /*99a0*/  IMAD.IADD R3, R3, 0x1, R5 ;  /* 0x0000000103037824 */ /* 0x000fe200078e0205 */
[----:B-1---5:R-:W-:Y:S01]  /*99b0*/  SHF.R.S32.HI R0, RZ, 0x1f, R28 ;  /* 0x0000001fff007819 */ /* 0x022fe2000001141c */
[----:B------:R-:W-:-:S04]  /*99c0*/  IMAD.WIDE.U32 R2, R28, UR4, R2 ;  /* 0x000000041c027c25 */ /* 0x000fc8000f8e0002 */
[----:B------:R1:W-:Y:S01]  /*99d0*/  STL [R1+0x8], R0 ;  /* 0x0000080001007387 */ /* 0x0003e20000100800 */
[----:B------:R-:W-:-:S04]  /*99e0*/  IMAD R5, R0, UR4, RZ ;  /* 0x0000000400057c24 */ /* 0x000fc8000f8e02ff */
[----:B------:R-:W-:Y:S01]  /*99f0*/  IMAD R5, R28, UR5, R5 ;  /* 0x000000051c057c24 */ /* 0x000fe2000f8e0205 */
[----:B------:R-:W-:-:S03]  /*9a00*/  ULDC.64 UR4, c[0x0][0x308] ;  /* 0x0000c20000047ab9 */ /* 0x000fc60000000a00 */
[----:B------:R-:W-:Y:S02]  /*9a10*/  IMAD.IADD R3, R3, 0x1, R5 ;  /* 0x0000000103037824 */ /* 0x000fe400078e0205 */
[----:B------:R-:W-:Y:S02]  /*9a20*/  IMAD R5, R24, UR4, RZ ;  /* 0x0000000418057c24 */ /* 0x000fe4000f8e02ff */
[----:B------:R-:W-:-:S04]  /*9a30*/  IMAD.WIDE.U32 R2, R18, UR4, R2 ;  /* 0x0000000412027c25 */ /* 0x000fc8000f8e0002 */
[----:B------:R-:W-:Y:S01]  /*9a40*/  IMAD R5, R18, UR5, R5 ;  /* 0x0000000512057c24 */ /* 0x000fe2000f8e0205 */
[----:B------:R-:W-:Y:S01]  /*9a50*/  ULDC.64 UR4, c[0x0][0x2e8] ;  /* 0x0000ba0000047ab9 */ /* 0x000fe20000000a00 */
[----:B0-----:R-:W-:Y:S01]  /*9a60*/  IMAD.SHL.U32 R20, R20, 0x8, RZ ;  /* 0x0000000814147824 */ /* 0x001fe200078e00ff */
[----:B-1----:R-:W-:Y:S01]  /*9a70*/  LEA R0, P0, R2, UR4, 0x1 ;  /* 0x0000000402007c11 */ /* 0x002fe2000f8008ff */
[----:B------:R-:W-:Y:S01]  /*9a80*/  IMAD.IADD R5, R3, 0x1, R5 ;  /* 0x0000000103057824 */ /* 0x000fe200078e0205 */
[----:B------:R-:W-:Y:S02]  /*9a90*/  UMOV UR4, 0xffffffff ;  /* 0xffffffff00047882 */ /* 0x000fe40000000000 */
[----:B------:R-:W-:Y:S02]  /*9aa0*/  LOP3.LUT R20, R20, 0x38, RZ, 0xc0, !PT ;  /* 0x0000003814147812 */ /* 0x000fe400078ec0ff */
[----:B------:R-:W-:Y:S01]  /*9ab0*/  LEA.HI.X R5, R2, UR5, R5, 0x1, P0 ;  /* 0x0000000502057c11 */ /* 0x000fe200080f0c05 */
[----:B------:R-:W-:Y:S06]  /*9ac0*/  BRA.DIV UR4, `(.L_x_3283) ;  /* 0x0000002a04e47947 */ /* 0x000fec000b800000 */
[----:B------:R-:W0:Y:S01]  /*9ad0*/  SHFL.IDX PT, R14, R0, RZ, 0x181f ;  /* 0x00181fff000e7589 */ /* 0x000e2200000e0000 */
[C---:B------:R-:W-:Y:S02]  /*9ae0*/  ISETP.GE.AND P4, PT, R35.reuse, 0x1, PT ;  /* 0x000000012300780c */ /* 0x040fe40003f86270 */
[C---:B------:R-:W-:Y:S01]  /*9af0*/  ISETP.GE.AND P3, PT, R35.reuse, 0x11, PT ;  /* 0x000000112300780c */ /* 0x040fe20003f66270 */
[----:B------:R-:W1:Y:S01]  /*9b00*/  SHFL.IDX PT, R2, R5, RZ, 0x181f ;  /* 0x00181fff05027589 */ /* 0x000e6200000e0000 */
[----:B------:R-:W-:-:S03]  /*9b10*/  ISETP.GE.AND P2, PT, R35, 0x21, PT ;  /* 0x000000212300780c */ /* 0x000fc60003f46270 */
[----:B------:R-:W-:Y:S06]  /*9b20*/  SHFL.IDX PT, R8, R5, 0x1, 0x181f ;  /* 0x00381f0005087f89 */ /* 0x000fec00000e0000 */
[C---:B------:R-:W-:Y:S02]  /*9b30*/  @P4 LEA R7, R4.reuse, UR39, 0x1 ;  /* 0x0000002704074c11 */ /* 0x040fe4000f8e08ff */
[----:B------:R-:W-:Y:S02]  /*9b40*/  @P3 LEA R9, R4, UR39, 0x1 ;  /* 0x0000002704093c11 */ /* 0x000fe4000f8e08ff */
[----:B0-----:R-:W-:-:S02]  /*9b50*/  @P4 LEA R3, P0, R20, R14, 0x1 ;  /* 0x0000000e14034211 */ /* 0x001fc400078008ff */
[----:B------:R-:W0:Y:S03]  /*9b60*/  SHFL.IDX PT, R14, R0, 0x1, 0x181f ;  /* 0x00381f00000e7f89 */ /* 0x000e2600000e0000 */
[----:B-1----:R-:W-:-:S05]  /*9b70*/  @P4 IMAD.X R2, RZ, RZ, R2, P0 ;  /* 0x000000ffff024224 */ /* 0x002fca00000e0602 */
[----:B------:R-:W-:-:S04]  /*9b80*/  @P4 LOP3.LUT R3, R3, R2, RZ, 0x3c, !PT ;  /* 0x0000000203034212 */ /* 0x000fc800078e3cff */
[----:B------:R-:W-:-:S04]  /*9b90*/  @P4 LOP3.LUT R2, R3, R2, RZ, 0x3c, !PT ;  /* 0x0000000203024212 */ /* 0x000fc800078e3cff */
[----:B------:R-:W-:-:S05]  /*9ba0*/  @P4 LOP3.LUT R3, R3, R2, RZ, 0x3c, !PT ;  /* 0x0000000203034212 */ /* 0x000fca00078e3cff */
[----:B------:R1:W-:Y:S01]  /*9bb0*/  @P4 LDGSTS.E.BYPASS.LTC128B.128 [R7+0x22400], desc[UR50][R2.64], !P1 ;  /* 0x2240000002074fae */ /* 0x0003e2000c901d72 */
[----:B0-----:R-:W-:-:S03]  /*9bc0*/  @P3 LEA R6, P0, R20, R14, 0x1 ;  /* 0x0000000e14063211 */ /* 0x001fc600078008ff */
[----:B------:R-:W0:Y:S01]  /*9bd0*/  SHFL.IDX PT, R14, R0, 0x2, 0x181f ;  /* 0x00581f00000e7f89 */ /* 0x000e2200000e0000 */
[----:B------:R-:W-:-:S03]  /*9be0*/  @P3 IADD3.X R8, RZ, R8, RZ, P0, !PT ;  /* 0x00000008ff083210 */ /* 0x000fc600007fe4ff */
[----:B-1----:R-:W1:Y:S02]  /*9bf0*/  SHFL.IDX PT, R2, R5, 0x2, 0x181f ;  /* 0x00581f0005027f89 */ /* 0x002e6400000e0000 */
[----:B------:R-:W-:Y:S02]  /*9c00*/  @P3 IMAD.MOV.U32 R3, RZ, RZ, R8 ;  /* 0x000000ffff033224 */ /* 0x000fe400078e0008 */
[----:B------:R-:W2:Y:S01]  /*9c10*/  SHFL.IDX PT, R5, R5, 0x3, 0x181f ;  /* 0x00781f0005057f89 */ /* 0x000ea200000e0000 */
[----:B0-----:R-:W-:-:S03]  /*9c20*/  @P2 LEA R7, P0, R20, R14, 0x1 ;  /* 0x0000000e14072211 */ /* 0x001fc600078008ff */
[----:B------:R0:W3:Y:S02]  /*9c30*/  SHFL.IDX PT, R14, R0, 0x3, 0x181f ;  /* 0x00781f00000e7f89 */ /* 0x0000e400000e0000 */
[----:B-1----:R-:W-:Y:S02]  /*9c40*/  @P2 IMAD.X R10, RZ, RZ, R2, P0 ;  /* 0x000000ffff0a2224 */ /* 0x002fe400000e0602 */
[----:B------:R-:W-:Y:S01]  /*9c50*/  @P3 IMAD.MOV.U32 R2, RZ, RZ, R6 ;  /* 0x000000ffff023224 */ /* 0x000fe200078e0006 */
[----:B------:R-:W-:-:S04]  /*9c60*/  @P2 LEA R6, R4, UR39, 0x1 ;  /* 0x0000002704062c11 */ /* 0x000fc8000f8e08ff */
[----:B------:R1:W-:Y:S02]  /*9c70*/  @P3 LDGSTS.E.BYPASS.LTC128B.128 [R9+0x22c00], desc[UR50][R2.64], !P1 ;  /* 0x22c0000002093fae */ /* 0x0003e4000c901d72 */
[----:B-1----:R-:W-:Y:S02]  /*9c80*/  @P2 IMAD.MOV.U32 R2, RZ, RZ, R7 ;  /* 0x000000ffff022224 */ /* 0x002fe400078e0007 */
[----:B------:R-:W-:-:S05]  /*9c90*/  @P2 IMAD.MOV.U32 R3, RZ, RZ, R10 ;  /* 0x000000ffff032224 */ /* 0x000fca00078e000a */
[----:B--23--:R0:W-:Y:S02]  /*9ca0*/  @P2 LDGSTS.E.BYPASS.LTC128B.128 [R6+0x23400], desc[UR50][R2.64], !P1 ;  /* 0x2340000002062fae */ /* 0x00c1e4000c901d72 */
.L_x_3339:
[----:B------:R-:W-:-:S13]  /*9cb0*/  ISETP.GE.AND P2, PT, R35, 0x31, PT ;  /* 0x000000312300780c */ /* 0x000fda0003f46270 */
[----:B0-----:R-:W-:-:S05]  /*9cc0*/  @P2 LEA R2, P0, R20, R14, 0x1 ;  /* 0x0000000e14022211 */ /* 0x001fca00078008ff */
[----:B------:R-:W-:Y:S01]  /*9cd0*/  @P2 IMAD.X R3, RZ, RZ, R5, P0 ;  /* 0x000000ffff032224 */ /* 0x000fe200000e0605 */
[----:B------:R-:W-:Y:S02]  /*9ce0*/  @P2 LEA R5, R4, UR39, 0x1 ;  /* 0x0000002704052c11 */ /* 0x000fe4000f8e08ff */
[----:B------:R-:W-:-:S03]  /*9cf0*/  PLOP3.LUT P0, PT, PT, PT, PT, 0x80, 0x0 ;  /* 0x000000000000781c */ /* 0x000fc60003f0f070 */
[----:B------:R-:W-:Y:S01]  /*9d00*/  @!PT LDS RZ, [RZ] ;  /* 0x00000000fffff984 */ /* 0x000fe20000000800 */
[----:B------:R-:W-:Y:S01]  /*9d10*/  @!PT LDS RZ, [RZ] ;  /* 0x00000000fffff984 */ /* 0x000fe20000000800 */
[----:B------:R-:W-:Y:S01]  /*9d20*/  @!PT LDS RZ, [RZ] ;  /* 0x00000000fffff984 */ /* 0x000fe20000000800 */
[----:B------:R0:W-:Y:S01]  /*9d30*/  @P2 LDGSTS.E.BYPASS.LTC128B.128 [R5+0x23c00], desc[UR50][R2.64], !P1 ;  /* 0x23c0000002052fae */ /* 0x0001e2000c901d72 */
[----:B------:R-:W-:-:S09]  /*9d40*/  NOP ;  /* 0x0000000000007918 */ /* 0x000fd20000000000 */
.L_x_3284:
[----:B------:R-:W-:Y:S02]  /*9d50*/  PLOP3.LUT P1, PT, P1, P0, PT, 0xa2, 0x0 ;  /* 0x000000000000781c */ /* 0x000fe40000f21472 */
[----:B------:R-:W-:-:S08]  /*9d60*/  @P0 R2UR P1, UR4, R19 ;  /* 0x00000000130402ca */ /* 0x000fd00000020000 */
[----:B------:R-:W-:-:S05]  /*9d70*/  @P0 PLOP3.LUT P0, PT, P1, PT, PT, 0x80, 0x0 ;  /* 0x000000000000081c */ /* 0x000fca0000f0f070 */
[----:B------:R-:W-:Y:S01]  /*9d80*/  @!P1 SYNCS.ARRIVE.TRANS64.RED.A0T1 RZ, [UR4+0x28c30], RZ ;  /* 0x028c30ffffff99a7 */ /* 0x000fe20008200404 */
[----:B------:R-:W-:Y:S07]  /*9d90*/  @!P1 ARRIVES.LDGSTSBAR.64.TRANSCNT [UR4+0x28c30] ;  /* 0x028c3000ff0099b0 */ /* 0x000fee0008000a84 */
[----:B------:R-:W-:Y:S05]  /*9da0*/  @P0 BRA.U.ANY `(.L_x_3284) ;  /* 0xfffffffd00e80947 */ /* 0x000fea000393ffff */
[----:B------:R-:W-:Y:S01]  /*9db0*/  NOP ;  /* 0x0000000000007918 */ /* 0x000fe20000000000 */
[----:B------:R-:W-:-:S04]  /*9dc0*/  MOV R0, UR41 ;  /* 0x0000002900007c02 */ /* 0x000fc80008000f00 */
[----:B------:R-:W-:-:S13]  /*9dd0*/  ISETP.NE.AND P2, PT, R0, 0x3, PT ;  /* 0x000000030000780c */ /* 0x000fda0003f45270 */
[----:B------:R-:W-:Y:S05]  /*9de0*/  @!P2 BRA `(.L_x_3285) ;  /* 0x000000000004a947 */ /* 0x000fea0003800000 */
[----:B------:R-:W-:Y:S01]  /*9df0*/  BPT.TRAP 0x1 ;  /* 0x000000040000795c */ /* 0x000fe20000300000 */
.L_x_3285:
        /* <DEDUP_REMOVED lines=16> */
[----:B------:R-:W-:-:S02]  /*9f00*/  IMAD.U32 R7, RZ, RZ, UR7 ;  /* 0x00000007ff077e24 */ /* 0x000fc4000f8e00ff */
[----:B------:R-:W-:Y:S02]  /*9f10*/  IMAD.U32 R10, RZ, RZ, UR8 ;  /* 0x00000008ff0a7e24 */ /* 0x000fe4000f8e00ff */
[----:B------:R-:W-:Y:S02]  /*9f20*/  IMAD.U32 R11, RZ, RZ, UR9 ;  /* 0x00000009ff0b7e24 */ /* 0x000fe4000f8e00ff */
[----:B------:R-:W-:Y:S02]  /*9f30*/  IMAD.MOV.U32 R12, RZ, RZ, 0x1 ;  /* 0x00000001ff0c7424 */ /* 0x000fe400078e00ff */
[----:B------:R-:W-:-:S07]  /*9f40*/  IMAD.MOV.U32 R13, RZ, RZ, RZ ;  /* 0x000000ffff0d7224 */ /* 0x000fce00078e00ff */
[----:B------:R-:W-:-:S07]  /*9f50*/  LEPC R20, `(.L_x_3286) ;  /* 0x000000001014794e */ /* 0x000fce0000000000 */
[----:B01----:R-:W-:Y:S05]  /*9f60*/  CALL.ABS.NOINC R2 ;  /* 0x0000000002007343 */ /* 0x003fea0003c00000 */
.L_x_3286:
[----:B------:R-:W2:Y:S01]  /*9f70*/  LDL R20, [R1] ;  /* 0x0000000001147983 */ /* 0x000ea20000100800 */
[----:B------:R-:W3:Y:S01]  /*9f80*/  LDC R4, c[0x0][0x448] ;  /* 0x00011200ff047b82 */ /* 0x000ee20000000800 */
[----:B------:R-:W-:Y:S01]  /*9f90*/  IMAD.MOV R0, RZ, RZ, -R36 ;  /* 0x000000ffff007224 */ /* 0x000fe200078e0a24 */
[----:B------:R-:W-:Y:S01]  /*9fa0*/  ULDC UR4, c[0x0][0xc38] ;  /* 0x00030e0000047ab9 */ /* 0x000fe20000000800 */
[----:B------:R-:W4:Y:S01]  /*9fb0*/  S2R R9, SR_TID.X ;  /* 0x0000000000097919 */ /* 0x000f220000002100 */
[----:B------:R-:W-:Y:S02]  /*9fc0*/  LOP3.LUT P5, RZ, R16, 0x2000, RZ, 0xc0, !PT ;  /* 0x0000200010ff7812 */ /* 0x000fe400078ac0ff */
[----:B------:R-:W-:Y:S02]  /*9fd0*/  LEA R8, R33, UR39, 0x1 ;  /* 0x0000002721087c11 */ /* 0x000fe4000f8e08ff */
[----:B---3--:R-:W-:Y:S01]  /*9fe0*/  ISETP.NE.AND P0, PT, R4, 0x1, PT ;  /* 0x000000010400780c */ /* 0x008fe20003f05270 */
[----:B----4-:R-:W-:-:S12]  /*9ff0*/  IMAD.SHL.U32 R9, R9, 0x8, RZ ;  /* 0x0000000809097824 */ /* 0x010fd800078e00ff */
[----:B0-----:R-:W0:Y:S01]  /*a000*/  @P0 LDC R3, c[0x0][0x44c] ;  /* 0x00011300ff030b82 */ /* 0x001e220000000800 */
[----:B------:R-:W-:-:S07]  /*a010*/  LOP3.LUT R9, R9, 0x38, RZ, 0xc0, !PT ;  /* 0x0000003809097812 */ /* 0x000fce00078ec0ff */
[----:B------:R-:W3:Y:S01]  /*a020*/  @P0 LDC R2, c[0x0][0x450] ;  /* 0x00011400ff020b82 */ /* 0x000ee20000000800 */
[----:B--2---:R-:W-:Y:S01]  /*a030*/  IMAD R0, R0, UR4, R20 ;  /* 0x0000000400007c24 */ /* 0x004fe2000f8e0214 */
[----:B------:R-:W-:-:S03]  /*a040*/  ULDC.64 UR4, c[0x0][0x2d8] ;  /* 0x0000b60000047ab9 */ /* 0x000fc60000000a00 */
[----:B------:R-:W-:-:S04]  /*a050*/  IMAD R6, R0, 0x40, R23 ;  /* 0x0000004000067824 */ /* 0x000fc800078e0217 */
[----:B0-----:R-:W-:-:S04]  /*a060*/  @P0 IMAD.HI.U32 R3, R6, R3, RZ ;  /* 0x0000000306030227 */ /* 0x001fc800078e00ff */
[----:B------:R-:W-:Y:S01]  /*a070*/  IMAD.MOV.U32 R5, RZ, RZ, R6 ;  /* 0x000000ffff057224 */ /* 0x000fe200078e0006 */
[----:B---3--:R-:W-:-:S05]  /*a080*/  @P0 SHF.R.U32.HI R5, RZ, R2, R3 ;  /* 0x00000002ff050219 */ /* 0x008fca0000011603 */
[----:B------:R-:W-:-:S04]  /*a090*/  IMAD.MOV R3, RZ, RZ, -R5 ;  /* 0x000000ffff037224 */ /* 0x000fc800078e0a05 */
[----:B------:R-:W-:Y:S01]  /*a0a0*/  IMAD R4, R4, R3, R6 ;  /* 0x0000000304047224 */ /* 0x000fe200078e0206 */
[----:B------:R-:W-:Y:S01]  /*a0b0*/  SHF.R.S32.HI R6, RZ, 0x1f, R26 ;  /* 0x0000001fff067819 */ /* 0x000fe2000001141a */
[----:B------:R-:W-:-:S04]  /*a0c0*/  IMAD R3, R24, UR4, RZ ;  /* 0x0000000418037c24 */ /* 0x000fc8000f8e02ff */
[C---:B------:R-:W-:Y:S02]  /*a0d0*/  IMAD R7, R18.reuse, UR5, R3 ;  /* 0x0000000512077c24 */ /* 0x040fe4000f8e0203 */
[----:B------:R-:W-:Y:S01]  /*a0e0*/  IMAD.WIDE.U32 R2, R18, UR4, RZ ;  /* 0x0000000412027c25 */ /* 0x000fe2000f8e00ff */
[----:B------:R-:W-:-:S04]  /*a0f0*/  ULDC.64 UR4, c[0x0][0x2e0] ;  /* 0x0000b80000047ab9 */ /* 0x000fc80000000a00 */
[----:B------:R-:W-:Y:S01]  /*a100*/  IADD3 R3, R3, R7, RZ ;  /* 0x0000000703037210 */ /* 0x000fe20007ffe0ff */
[----:B------:R-:W-:Y:S01]  /*a110*/  IMAD R7, R6, UR4, RZ ;  /* 0x0000000406077c24 */ /* 0x000fe2000f8e02ff */
[----:B------:R-:W-:-:S03]  /*a120*/  SHF.R.S32.HI R6, RZ, 0x1f, R5 ;  /* 0x0000001fff067819 */ /* 0x000fc60000011405 */
[C---:B------:R-:W-:Y:S02]  /*a130*/  IMAD R7, R26.reuse, UR5, R7 ;  /* 0x000000051a077c24 */ /* 0x040fe4000f8e0207 */
[----:B------:R-:W-:Y:S01]  /*a140*/  IMAD.WIDE.U32 R2, R26, UR4, R2 ;  /* 0x000000041a027c25 */ /* 0x000fe2000f8e0002 */
[----:B------:R-:W-:-:S03]  /*a150*/  ULDC.64 UR4, c[0x0][0x2d0] ;  /* 0x0000b40000047ab9 */ /* 0x000fc60000000a00 */
[----:B------:R-:W-:Y:S02]  /*a160*/  IMAD.IADD R3, R3, 0x1, R7 ;  /* 0x0000000103037824 */ /* 0x000fe400078e0207 */
        /* <DEDUP_REMOVED lines=16> */
[----:B------:R-:W-:-:S03]  /*a270*/  IMAD R0, R0, 0x40, R37 ;  /* 0x0000004000007824 */ /* 0x000fc600078e0225 */
[----:B------:R-:W2:Y:S01]  /*a280*/  SHFL.IDX PT, R2, R5, RZ, 0x181f ;  /* 0x00181fff05027589 */ /* 0x000ea200000e0000 */
[C---:B------:R-:W-:Y:S01]  /*a290*/  VIADD R7, R0.reuse, 0x10 ;  /* 0x0000001000077836 */ /* 0x040fe20000000000 */
[----:B------:R-:W-:Y:S02]  /*a2a0*/  ISETP.GE.AND P0, PT, R0, UR37, PT ;  /* 0x0000002500007c0c */ /* 0x000fe4000bf06270 */
[----:B------:R-:W-:Y:S11]  /*a2b0*/  SHFL.IDX PT, R6, R5, 0x1, 0x181f ;  /* 0x00381f0005067f89 */ /* 0x000ff600000e0000 */
[----:B0-----:R-:W-:-:S05]  /*a2c0*/  @!P0 LEA R14, P1, R9, R14, 0x1 ;  /* 0x0000000e090e8211 */ /* 0x001fca00078208ff */
[----:B--2---:R-:W-:Y:S01]  /*a2d0*/  @!P0 IMAD.X R3, RZ, RZ, R2, P1 ;  /* 0x000000ffff038224 */ /* 0x004fe200008e0602 */
[----:B------:R-:W-:Y:S02]  /*a2e0*/  @!P0 MOV R2, R14 ;  /* 0x0000000e00028202 */ /* 0x000fe40000000f00 */
[----:B------:R-:W0:Y:S04]  /*a2f0*/  SHFL.IDX PT, R14, R4, 0x1, 0x181f ;  /* 0x00381f00040e7f89 */ /* 0x000e2800000e0000 */
[----:B------:R0:W-:Y:S01]  /*a300*/  @!P0 LDGSTS.E.BYPASS.LTC128B.128 [R8+0x20400], desc[UR50][R2.64], !P5 ;  /* 0x2040000002088fae */ /* 0x0001e2000e901d72 */
[----:B------:R-:W-:Y:S01]  /*a310*/  ISETP.GE.AND P0, PT, R7, UR37, PT ;  /* 0x0000002507007c0c */ /* 0x000fe2000bf06270 */
[----:B------:R-:W-:-:S12]  /*a320*/  VIADD R7, R0, 0x20 ;  /* 0x0000002000077836 */ /* 0x000fd80000000000 */
[----:B0-----:R-:W-:Y:S02]  /*a330*/  @!P0 LEA R2, P1, R9, R14, 0x1 ;  /* 0x0000000e09028211 */ /* 0x001fe400078208ff */
[----:B------:R-:W0:Y:S03]  /*a340*/  SHFL.IDX PT, R14, R4, 0x2, 0x181f ;  /* 0x00581f00040e7f89 */ /* 0x000e2600000e0000 */
[----:B------:R-:W-:Y:S02]  /*a350*/  @!P0 IMAD.X R3, RZ, RZ, R6, P1 ;  /* 0x000000ffff038224 */ /* 0x000fe400008e0606 */
[----:B------:R-:W2:Y:S04]  /*a360*/  SHFL.IDX PT, R6, R5, 0x2, 0x181f ;  /* 0x00581f0005067f89 */ /* 0x000ea800000e0000 */
[----:B------:R0:W-:Y:S01]  /*a370*/  @!P0 LDGSTS.E.BYPASS.LTC128B.128 [R8+0x20c00], desc[UR50][R2.64], !P5 ;  /* 0x20c0000002088fae */ /* 0x0001e2000e901d72 */
[----:B------:R-:W-:-:S03]  /*a380*/  ISETP.GE.AND P0, PT, R7, UR37, PT ;  /* 0x0000002507007c0c */ /* 0x000fc6000bf06270 */
[----:B------:R-:W3:Y:S10]  /*a390*/  SHFL.IDX PT, R5, R5, 0x3, 0x181f ;  /* 0x00781f0005057f89 */ /* 0x000ef400000e0000 */
[----:B0-----:R-:W-:-:S02]  /*a3a0*/  @!P0 LEA R2, P1, R9, R14, 0x1 ;  /* 0x0000000e09028211 */ /* 0x001fc400078208ff */
[----:B------:R0:W4:Y:S03]  /*a3b0*/  SHFL.IDX PT, R14, R4, 0x3, 0x181f ;  /* 0x00781f00040e7f89 */ /* 0x00012600000e0000 */
[----:B--2---:R-:W-:-:S05]  /*a3c0*/  @!P0 IMAD.X R3, RZ, RZ, R6, P1 ;  /* 0x000000ffff038224 */ /* 0x004fca00008e0606 */
[----:B------:R0:W-:Y:S03]  /*a3d0*/  @!P0 LDGSTS.E.BYPASS.LTC128B.128 [R8+0x21400], desc[UR50][R2.64], !P5 ;  /* 0x2140000002088fae */ /* 0x0001e6000e901d72 */
.L_x_3348:
[----:B------:R-:W2:Y:S01]  /*a3e0*/  LDL R6, [R1+0xc] ;  /* 0x00000c0001067983 */ /* 0x000ea20000100800 */
[----:B------:R-:W-:-:S05]  /*a3f0*/  VIADD R0, R0, 0x30 ;  /* 0x0000003000007836 */ /* 0x000fca0000000000 */
[----:B------:R-:W-:-:S13]  /*a400*/  ISETP.GE.AND P0, PT, R0, UR37, PT ;  /* 0x0000002500007c0c */ /* 0x000fda000bf06270 */
[----:B0---4-:R-:W-:-:S05]  /*a410*/  @!P0 LEA R2, P1, R9, R14, 0x1 ;  /* 0x0000000e09028211 */ /* 0x011fca00078208ff */
[----:B---3--:R-:W-:-:S05]  /*a420*/  @!P0 IMAD.X R3, RZ, RZ, R5, P1 ;  /* 0x000000ffff038224 */ /* 0x008fca00008e0605 */
[----:B------:R-:W-:Y:S01]  /*a430*/  @!PT LDS RZ, [RZ] ;  /* 0x00000000fffff984 */ /* 0x000fe20000000800 */
[----:B------:R-:W-:Y:S01]  /*a440*/  @!PT LDS RZ, [RZ] ;  /* 0x00000000fffff984 */ /* 0x000fe20000000800 */
[----:B------:R-:W-:Y:S01]  /*a450*/  @!PT LDS RZ, [RZ] ;  /* 0x00000000fffff984 */ /* 0x000fe20000000800 */
[----:B------:R0:W-:Y:S01]  /*a460*/  @!P0 LDGSTS.E.BYPASS.LTC128B.128 [R8+0x21c00], desc[UR50][R2.64], !P5 ;  /* 0x21c0000002088fae */ /* 0x0001e2000e901d72 */
[----:B------:R-:W-:Y:S01]  /*a470*/  NOP ;  /* 0x0000000000007918 */ /* 0x000fe20000000000 */
[----:B------:R-:W-:Y:S02]  /*a480*/  SYNCS.ARRIVE.TRANS64.RED.A0T1 RZ, [UR39+0x28c00], RZ ;  /* 0x028c00ffffff79a7 */ /* 0x000fe40008200427 */
[----:B------:R-:W-:Y:S01]  /*a490*/  ARRIVES.LDGSTSBAR.64.TRANSCNT [UR39+0x28c00] ;  /* 0x028c0000ff0079b0 */ /* 0x000fe20008000aa7 */
[----:B--2---:R-:W-:-:S04]  /*a4a0*/  LOP3.LUT R0, R6, 0x1, RZ, 0xc, !PT ;  /* 0x0000000106007812 */ /* 0x004fc800078e0cff */
[----:B------:R-:W-:Y:S01]  /*a4b0*/  SHF.L.U32 R0, R0, 0x1f, RZ ;  /* 0x0000001f00007819 */ /* 0x000fe200000006ff */
[----:B------:R-:W-:Y:S01]  /*a4c0*/  NOP ;  /* 0x0000000000007918 */ /* 0x000fe20000000000 */
[----:B------:R-:W-:Y:S01]  /*a4d0*/  SYNCS.ARRIVE.TRANS64.A1T0 RZ, [UR39+0x28c00], RZ ;  /* 0x028c00ffffff79a7 */ /* 0x000fe20008100027 */
[----:B------:R-:W-:Y:S01]  /*a4e0*/  BSSY B0, `(.L_x_3288) ;  /* 0x0000003000007945 */ /* 0x000fe20003800000 */
[----:B------:R-:W2:Y:S03]  /*a4f0*/  SYNCS.PHASECHK.TRANS64.TRYWAIT P0, [UR39+0x28c20], R0 ;  /* 0x028c2000ff0075a7 */ /* 0x000ea60008000167 */
[----:B0-2---:R-:W-:Y:S05]  /*a500*/  @!P0 BRA `(.L_x_3289) ;  /* 0x0000002800a08947 */ /* 0x005fea0003800000 */
.L_x_3349:
[----:B------:R-:W-:Y:S05]  /*a510*/  BSYNC B0 ;  /* 0x0000000000007941 */ /* 0x000fea0003800000 */
.L_x_3288:
[----:B------:R-:W-:-:S04]  /*a520*/  MOV R2, UR41 ;  /* 0x0000002900027c02 */ /* 0x000fc80008000f00 */
[----:B------:R-:W-:-:S13]  /*a530*/  ISETP.NE.AND P0, PT, R2, 0x3, PT ;  /* 0x000000030200780c */ /* 0x000fda0003f05270 */
[----:B------:R-:W-:Y:S05]  /*a540*/  @!P0 BRA `(.L_x_3290) ;  /* 0x0000000000048947 */ /* 0x000fea0003800000 */
[----:B------:R-:W-:Y:S01]  /*a550*/  BPT.TRAP 0x1 ;  /* 0x000000040000795c */ /* 0x000fe20000300000 */
.L_x_3290:
[----:B0-----:R-:W-:Y:S01]  /*a560*/  SHF.L.U32 R0, R22, 0x1f, RZ ;  /* 0x0000001f16007819 */ /* 0x001fe200000006ff */
[----:B------:R-:W-:Y:S03]  /*a570*/  BSSY B0, `(.L_x_3291) ;  /* 0x0000003000007945 */ /* 0x000fe60003800000 */
[----:B------:R-:W0:Y:S02]  /*a580*/  SYNCS.PHASECHK.TRANS64.TRYWAIT P0, [R19+URZ+0x28c60], R0 ;  /* 0x028c6000130075a7 */ /* 0x000e24000800017f */
[----:B0-----:R-:W-:Y:S05]  /*a590*/  @!P0 BRA `(.L_x_3292) ;  /* 0x0000002800948947 */ /* 0x001fea0003800000 */
.L_x_3350:
[----:B------:R-:W-:Y:S05]  /*a5a0*/  BSYNC B0 ;  /* 0x0000000000007941 */ /* 0x000fea0003800000 */
.L_x_3291:
[----:B------:R-:W2:Y:S01]  /*a5b0*/  LDL.LU R2, [R1+0x4] ;  /* 0x0000040001027983 */ /* 0x000ea20000300800 */
[----:B------:R-:W-:-:S03]  /*a5c0*/  ULDC.64 UR4, c[0x0][0x328] ;  /* 0x0000ca0000047ab9 */ /* 0x000fc60000000a00 */
[----:B------:R-:W3:Y:S01]  /*a5d0*/  LDL.LU R4, [R1+0x8] ;  /* 0x0000080001047983 */ /* 0x000ee20000300800 */
[----:B------:R-:W-:Y:S02]  /*a5e0*/  IMAD R9, R17, 0x8000, R33 ;  /* 0x0000800011097824 */ /* 0x000fe400078e0221 */
[----:B--2---:R-:W-:-:S04]  /*a5f0*/  IMAD R3, R2, UR4, RZ ;  /* 0x0000000402037c24 */ /* 0x004fc8000f8e02ff */
[C---:B------:R-:W-:Y:S02]  /*a600*/  IMAD R5, R34.reuse, UR5, R3 ;  /* 0x0000000522057c24 */ /* 0x040fe4000f8e0203 */
[----:B------:R-:W-:Y:S01]  /*a610*/  IMAD.WIDE.U32 R2, R34, UR4, RZ ;  /* 0x0000000422027c25 */ /* 0x000fe2000f8e00ff */
[----:B------:R-:W-:-:S03]  /*a620*/  ULDC.64 UR4, c[0x0][0x338] ;  /* 0x0000ce0000047ab9 */ /* 0x000fc60000000a00 */
[----:B------:R-:W-:Y:S02]  /*a630*/  IMAD.IADD R3, R3, 0x1, R5 ;  /* 0x0000000103037824 */ /* 0x000fe400078e0205 */
[----:B---3--:R-:W-:Y:S02]  /*a640*/  IMAD R5, R4, UR4, RZ ;  /* 0x0000000404057c24 */ /* 0x008fe4000f8e02ff */
        /* <DEDUP_REMOVED lines=13> */
[----:B------:R-:W-:Y:S01]  /*a720*/  LOP3.LUT P6, RZ, R16, 0x40000000, RZ, 0xc0, !PT ;  /* 0x4000000010ff7812 */ /* 0x000fe200078cc0ff */
[----:B------:R-:W2:Y:S01]  /*a730*/  S2R R4, SR_TID.X ;  /* 0x0000000000047919 */ /* 0x000ea20000002100 */
[----:B------:R-:W-:Y:S02]  /*a740*/  LEA R9, R9, UR39, 0x1 ;  /* 0x0000002709097c11 */ /* 0x000fe4000f8e08ff */
[----:B------:R-:W-:Y:S01]  /*a750*/  P2R R12, PR, RZ, 0x40 ;  /* 0x00000040ff0c7803 */ /* 0x000fe20000000000 */
[----:B------:R-:W-:Y:S01]  /*a760*/  STL [R1+0x28], R24 ;  /* 0x0000281801007387 */ /* 0x000fe20000100800 */
[----:B------:R-:W-:Y:S02]  /*a770*/  LOP3.LUT P6, RZ, R30, 0x10, RZ, 0xc0, !PT ;  /* 0x000000101eff7812 */ /* 0x000fe400078cc0ff */
[----:B------:R-:W-:Y:S01]  /*a780*/  LOP3.LUT P5, RZ, R16, 0x8000000, RZ, 0xc0, !PT ;  /* 0x0800000010ff7812 */ /* 0x000fe200078ac0ff */
[----:B------:R-:W-:Y:S01]  /*a790*/  STL [R1+0x24], R23 ;  /* 0x0000241701007387 */ /* 0x000fe20000100800 */
[----:B------:R-:W-:-:S02]  /*a7a0*/  P2R R13, PR, RZ, 0x40 ;  /* 0x00000040ff0d7803 */ /* 0x000fc40000000000 */
[C---:B------:R-:W-:Y:S01]  /*a7b0*/  LOP3.LUT P6, RZ, R16.reuse, 0x40000, RZ, 0xc0, !PT ;  /* 0x0004000010ff7812 */ /* 0x040fe200078cc0ff */
[----:B------:R-:W-:Y:S01]  /*a7c0*/  STL [R1+0x20], R22 ;  /* 0x0000201601007387 */ /* 0x000fe20000100800 */
[C---:B------:R-:W-:Y:S02]  /*a7d0*/  LOP3.LUT P4, RZ, R16.reuse, 0x1000000, RZ, 0xc0, !PT ;  /* 0x0100000010ff7812 */ /* 0x040fe4000788c0ff */
[----:B------:R-:W-:Y:S01]  /*a7e0*/  P2R R15, PR, RZ, 0x40 ;  /* 0x00000040ff0f7803 */ /* 0x000fe20000000000 */
[----:B------:R-:W-:Y:S01]  /*a7f0*/  STL [R1+0x1c], R19 ;  /* 0x00001c1301007387 */ /* 0x000fe20000100800 */
[C---:B------:R-:W-:Y:S02]  /*a800*/  LOP3.LUT P6, RZ, R16.reuse, 0x80000, RZ, 0xc0, !PT ;  /* 0x0008000010ff7812 */ /* 0x040fe400078cc0ff */
[----:B------:R-:W-:Y:S01]  /*a810*/  LOP3.LUT P3, RZ, R16, 0x20000, RZ, 0xc0, !PT ;  /* 0x0002000010ff7812 */ /* 0x000fe2000786c0ff */
[----:B------:R-:W-:Y:S01]  /*a820*/  STL [R1+0x18], R18 ;  /* 0x0000181201007387 */ /* 0x000fe20000100800 */
[----:B------:R-:W-:-:S02]  /*a830*/  P2R R20, PR, RZ, 0x40 ;  /* 0x00000040ff147803 */ /* 0x000fc40000000000 */
[C---:B------:R-:W-:Y:S01]  /*a840*/  LOP3.LUT P6, RZ, R16.reuse, 0x100000, RZ, 0xc0, !PT ;  /* 0x0010000010ff7812 */ /* 0x040fe200078cc0ff */
[----:B------:R-:W-:Y:S01]  /*a850*/  STL [R1+0x14], R17 ;  /* 0x0000141101007387 */ /* 0x000fe20000100800 */
[C---:B------:R-:W-:Y:S02]  /*a860*/  LOP3.LUT P2, RZ, R16.reuse, 0x10000, RZ, 0xc0, !PT ;  /* 0x0001000010ff7812 */ /* 0x040fe4000784c0ff */
[----:B------:R-:W-:Y:S01]  /*a870*/  P2R R11, PR, RZ, 0x40 ;  /* 0x00000040ff0b7803 */ /* 0x000fe20000000000 */
[----:B------:R-:W3:Y:S01]  /*a880*/  SHFL.IDX PT, R2, R8, RZ, 0x181f ;  /* 0x00181fff08027589 */ /* 0x000ee200000e0000 */
[C---:B------:R-:W-:Y:S02]  /*a890*/  LOP3.LUT P6, RZ, R16.reuse, 0x2000000, RZ, 0xc0, !PT ;  /* 0x0200000010ff7812 */ /* 0x040fe400078cc0ff */
[----:B------:R-:W-:Y:S01]  /*a8a0*/  LOP3.LUT P1, RZ, R16, 0x8000, RZ, 0xc0, !PT ;  /* 0x0000800010ff7812 */ /* 0x000fe2000782c0ff */
[----:B------:R-:W4:Y:S01]  /*a8b0*/  SHFL.IDX PT, R3, R10, RZ, 0x181f ;  /* 0x00181fff0a037589 */ /* 0x000f2200000e0000 */
[----:B------:R-:W-:Y:S01]  /*a8c0*/  P2R R14, PR, RZ, 0x40 ;  /* 0x00000040ff0e7803 */ /* 0x000fe20000000000 */
[----:B--2---:R-:W-:Y:S01]  /*a8d0*/  IMAD.SHL.U32 R4, R4, 0x8, RZ ;  /* 0x0000000804047824 */ /* 0x004fe200078e00ff */
[----:B------:R-:W-:-:S04]  /*a8e0*/  LOP3.LUT P6, RZ, R16, 0x10000000, RZ, 0xc0, !PT ;  /* 0x1000000010ff7812 */ /* 0x000fc800078cc0ff */
[----:B------:R-:W-:Y:S02]  /*a8f0*/  P2R R21, PR, RZ, 0x40 ;  /* 0x00000040ff157803 */ /* 0x000fe40000000000 */
[----:B------:R-:W-:Y:S02]  /*a900*/  LOP3.LUT P6, RZ, R16, 0x80000000, RZ, 0xc0, !PT ;  /* 0x8000000010ff7812 */ /* 0x000fe400078cc0ff */
[----:B------:R-:W-:Y:S02]  /*a910*/  LOP3.LUT R4, R4, 0x38, RZ, 0xc0, !PT ;  /* 0x0000003804047812 */ /* 0x000fe400078ec0ff */
[----:B------:R-:W-:Y:S02]  /*a920*/  P2R R26, PR, RZ, 0x40 ;  /* 0x00000040ff1a7803 */ /* 0x000fe40000000000 */
[----:B------:R-:W-:Y:S01]  /*a930*/  LOP3.LUT P6, RZ, R30, 0x4, RZ, 0xc0, !PT ;  /* 0x000000041eff7812 */ /* 0x000fe200078cc0ff */
[----:B0-----:R-:W-:-:S03]  /*a940*/  IMAD.SHL.U32 R0, R4, 0x2, RZ ;  /* 0x0000000204007824 */ /* 0x001fc600078e00ff */
[----:B------:R-:W-:Y:S02]  /*a950*/  P2R R28, PR, RZ, 0x40 ;  /* 0x00000040ff1c7803 */ /* 0x000fe40000000000 */
[----:B------:R-:W-:Y:S02]  /*a960*/  LOP3.LUT P6, RZ, R30, 0x20, RZ, 0xc0, !PT ;  /* 0x000000201eff7812 */ /* 0x000fe400078cc0ff */
[----:B---3--:R-:W-:Y:S02]  /*a970*/  IADD3 R6, P0, R2, R0, RZ ;  /* 0x0000000002067210 */ /* 0x008fe40007f1e0ff */
[----:B------:R-:W-:Y:S01]  /*a980*/  P2R R34, PR, RZ, 0x40 ;  /* 0x00000040ff227803 */ /* 0x000fe20000000000 */
[----:B------:R-:W0:Y:S01]  /*a990*/  SHFL.IDX PT, R2, R8, 0x1, 0x181f ;  /* 0x00381f0008027f89 */ /* 0x000e2200000e0000 */
[----:B------:R-:W-:Y:S02]  /*a9a0*/  LOP3.LUT P6, RZ, R16, 0x200000, RZ, 0xc0, !PT ;  /* 0x0020000010ff7812 */ /* 0x000fe400078cc0ff */
[----:B----4-:R-:W-:-:S02]  /*a9b0*/  IADD3.X R7, RZ, R3, RZ, P0, !PT ;  /* 0x00000003ff077210 */ /* 0x010fc400007fe4ff */
[----:B------:R-:W-:Y:S01]  /*a9c0*/  P2R R36, PR, RZ, 0x40 ;  /* 0x00000040ff247803 */ /* 0x000fe20000000000 */
[----:B------:R-:W2:Y:S01]  /*a9d0*/  SHFL.IDX PT, R3, R10, 0x1, 0x181f ;  /* 0x00381f000a037f89 */ /* 0x000ea200000e0000 */
[----:B------:R-:W-:-:S04]  /*a9e0*/  LOP3.LUT P6, RZ, R16, 0x400000, RZ, 0xc0, !PT ;  /* 0x0040000010ff7812 */ /* 0x000fc800078cc0ff */
[----:B------:R-:W-:Y:S02]  /*a9f0*/  P2R R17, PR, RZ, 0x40 ;  /* 0x00000040ff117803 */ /* 0x000fe40000000000 */
[----:B------:R-:W-:-:S04]  /*aa00*/  LOP3.LUT P6, RZ, R16, 0x800000, RZ, 0xc0, !PT ;  /* 0x0080000010ff7812 */ /* 0x000fc800078cc0ff */
[----:B------:R-:W-:Y:S02]  /*aa10*/  P2R R18, PR, RZ, 0x40 ;  /* 0x00000040ff127803 */ /* 0x000fe40000000000 */
[----:B------:R-:W-:-:S04]  /*aa20*/  LOP3.LUT P6, RZ, R16, 0x4000000, RZ, 0xc0, !PT ;  /* 0x0400000010ff7812 */ /* 0x000fc800078cc0ff */
[----:B-1----:R-:W-:Y:S02]  /*aa30*/  P2R R19, PR, RZ, 0x40 ;  /* 0x00000040ff137803 */ /* 0x002fe40000000000 */
[----:B------:R-:W-:Y:S02]  /*aa40*/  LOP3.LUT P6, RZ, R16, 0x20000000, RZ, 0xc0, !PT ;  /* 0x2000000010ff7812 */ /* 0x000fe400078cc0ff */
[----:B0-----:R-:W-:Y:S02]  /*aa50*/  IADD3 R4, P0, R2, R0, RZ ;  /* 0x0000000002047210 */ /* 0x001fe40007f1e0ff */
[----:B------:R-:W-:Y:S01]  /*aa60*/  P2R R22, PR, RZ, 0x40 ;  /* 0x00000040ff167803 */ /* 0x000fe20000000000 */
[----:B------:R-:W0:Y:S01]  /*aa70*/  SHFL.IDX PT, R2, R8, 0x2, 0x181f ;  /* 0x00581f0008027f89 */ /* 0x000e2200000e0000 */
[----:B------:R-:W-:Y:S01]  /*aa80*/  LOP3.LUT P6, RZ, R30, 0x1, RZ, 0xc0, !PT ;  /* 0x000000011eff7812 */ /* 0x000fe200078cc0ff */
[----:B--2---:R-:W-:Y:S02]  /*aa90*/  IMAD.X R5, RZ, RZ, R3, P0 ;  /* 0x000000ffff057224 */ /* 0x004fe400000e0603 */
[----:B------:R-:W1:Y:S01]  /*aaa0*/  SHFL.IDX PT, R3, R10, 0x2, 0x181f ;  /* 0x00581f000a037f89 */ /* 0x000e6200000e0000 */
[----:B------:R-:W-:-:S02]  /*aab0*/  P2R R23, PR, RZ, 0x40 ;  /* 0x00000040ff177803 */ /* 0x000fc40000000000 */
[----:B------:R-:W-:-:S04]  /*aac0*/  LOP3.LUT P6, RZ, R30, 0x8, RZ, 0xc0, !PT ;  /* 0x000000081eff7812 */ /* 0x000fc800078cc0ff */
[----:B------:R-:W-:Y:S02]  /*aad0*/  P2R R24, PR, RZ, 0x40 ;  /* 0x00000040ff187803 */ /* 0x000fe40000000000 */
[----:B------:R-:W-:Y:S02]  /*aae0*/  LOP3.LUT P6, RZ, R30, 0x40, RZ, 0xc0, !PT ;  /* 0x000000401eff7812 */ /* 0x000fe400078cc0ff */
[----:B0-----:R-:W-:-:S11]  /*aaf0*/  IADD3 R2, P0, R2, R0, RZ ;  /* 0x0000000002027210 */ /* 0x001fd60007f1e0ff */
[----:B------:R0:W-:Y:S01]  /*ab00*/  LDGSTS.E.BYPASS.LTC128B.128 [R9+0x400], desc[UR50][R6.64], !P6 ;  /* 0x0040000006097fae */ /* 0x0001e2000f101d72 */
[----:B------:R-:W-:Y:S01]  /*ab10*/  ISETP.NE.AND P6, PT, R24, RZ, PT ;  /* 0x000000ff1800720c */ /* 0x000fe20003fc5270 */
[----:B-1----:R-:W-:Y:S02]  /*ab20*/  IMAD.X R3, RZ, RZ, R3, P0 ;  /* 0x000000ffff037224 */ /* 0x002fe400000e0603 */
[----:B------:R0:W5:Y:S01]  /*ab30*/  LDL.LU R24, [R1+0x28] ;  /* 0x0000280001187983 */ /* 0x0001620000300800 */
[----:B------:R-:W-:-:S09]  /*ab40*/  LOP3.LUT P0, RZ, R30, 0x2, RZ, 0xc0, !PT ;  /* 0x000000021eff7812 */ /* 0x000fd2000780c0ff */
[----:B------:R0:W-:Y:S01]  /*ab50*/  LDGSTS.E.BYPASS.LTC128B.128 [R9+0x2400], desc[UR50][R6.64+0x80], !P6 ;  /* 0x0240008006097fae */ /* 0x0001e2000f101d72 */
[----:B------:R-:W-:-:S03]  /*ab60*/  ISETP.NE.AND P6, PT, R23, RZ, PT ;  /* 0x000000ff1700720c */ /* 0x000fc60003fc5270 */
[----:B------:R0:W5:Y:S10]  /*ab70*/  LDL.LU R23, [R1+0x24] ;  /* 0x0000240001177983 */ /* 0x0001740000300800 */
        /* <DEDUP_REMOVED lines=13> */
[----:B------:R-:W-:-:S13]  /*ac50*/  ISETP.NE.AND P6, PT, R36, RZ, PT ;  /* 0x000000ff2400720c */ /* 0x000fda0003fc5270 */
        /* <DEDUP_REMOVED lines=19> */
[----:B------:R-:W-:-:S03]  /*ad90*/  ISETP.NE.AND P6, PT, R12, RZ, PT ;  /* 0x000000ff0c00720c */ /* 0x000fc60003fc5270 */
[----:B------:R0:W-:Y:S04]  /*ada0*/  LDGSTS.E.BYPASS.LTC128B.128 [R9+0x3400], desc[UR50][R2.64+0x80], !P0 ;  /* 0x0340008002097fae */ /* 0x0001e8000c101d72 */
[----:B------:R0:W1:Y:S06]  /*adb0*/  SHFL.IDX PT, R14, R8, 0x3, 0x181f ;  /* 0x00781f00080e7f89 */ /* 0x00006c00000e0000 */
[----:B------:R0:W-:Y:S04]  /*adc0*/  LDGSTS.E.BYPASS.LTC128B.128 [R9+0x5400], desc[UR50][R2.64+0x100], !P6 ;  /* 0x0540010002097fae */ /* 0x0001e8000f101d72 */
[----:B------:R0:W-:Y:S04]  /*add0*/  LDGSTS.E.BYPASS.LTC128B.128 [R9+0x7400], desc[UR50][R2.64+0x180], !P5 ;  /* 0x0740018002097fae */ /* 0x0001e8000e901d72 */
[----:B------:R0:W-:Y:S04]  /*ade0*/  LDGSTS.E.BYPASS.LTC128B.128 [R9+0x9400], desc[UR50][R2.64+0x200], !P4 ;  /* 0x0940020002097fae */ /* 0x0001e8000e101d72 */
[----:B------:R0:W-:Y:S04]  /*adf0*/  LDGSTS.E.BYPASS.LTC128B.128 [R9+0xb400], desc[UR50][R2.64+0x280], !P3 ;  /* 0x0b40028002097fae */ /* 0x0001e8000d901d72 */
[----:B------:R0:W-:Y:S04]  /*ae00*/  LDGSTS.E.BYPASS.LTC128B.128 [R9+0xd400], desc[UR50][R2.64+0x300], !P2 ;  /* 0x0d40030002097fae */ /* 0x0001e8000d101d72 */
[----:B------:R0:W-:Y:S04]  /*ae10*/  LDGSTS.E.BYPASS.LTC128B.128 [R9+0xf400], desc[UR50][R2.64+0x380], !P1 ;  /* 0x0f40038002097fae */ /* 0x0001e8000c901d72 */
[----:B-1----:R-:W2:Y:S02]  /*ae20*/  SHFL.IDX PT, R10, R10, 0x3, 0x181f ;  /* 0x00781f000a0a7f89 */ /* 0x002ea400000e0000 */
.L_x_3360:
[----:B------:R-:W-:Y:S02]  /*ae30*/  LOP3.LUT P6, RZ, R30, 0x1000, RZ, 0xc0, !PT ;  /* 0x000010001eff7812 */ /* 0x000fe400078cc0ff */
[----:B0-----:R-:W-:Y:S02]  /*ae40*/  IADD3 R2, P0, R14, R0, RZ ;  /* 0x000000000e027210 */ /* 0x001fe40007f1e0ff */
[----:B------:R-:W-:Y:S02]  /*ae50*/  P2R R4, PR, RZ, 0x40 ;  /* 0x00000040ff047803 */ /* 0x000fe40000000000 */
[C---:B------:R-:W-:Y:S01]  /*ae60*/  LOP3.LUT P6, RZ, R30.reuse, 0x4000, RZ, 0xc0, !PT ;  /* 0x000040001eff7812 */ /* 0x040fe200078cc0ff */
[----:B--2---:R-:W-:Y:S01]  /*ae70*/  IMAD.X R3, RZ, RZ, R10, P0 ;  /* 0x000000ffff037224 */ /* 0x004fe200000e060a */
[C---:B------:R-:W-:Y:S02]  /*ae80*/  LOP3.LUT P0, RZ, R30.reuse, 0x2000, RZ, 0xc0, !PT ;  /* 0x000020001eff7812 */ /* 0x040fe4000780c0ff */
[----:B------:R-:W-:-:S02]  /*ae90*/  LOP3.LUT P5, RZ, R30, 0x800, RZ, 0xc0, !PT ;  /* 0x000008001eff7812 */ /* 0x000fc400078ac0ff */
[C---:B------:R-:W-:Y:S02]  /*aea0*/  LOP3.LUT P4, RZ, R30.reuse, 0x400, RZ, 0xc0, !PT ;  /* 0x000004001eff7812 */ /* 0x040fe4000788c0ff */
[C---:B------:R-:W-:Y:S02]  /*aeb0*/  LOP3.LUT P3, RZ, R30.reuse, 0x200, RZ, 0xc0, !PT ;  /* 0x000002001eff7812 */ /* 0x040fe4000786c0ff */
[C---:B------:R-:W-:Y:S02]  /*aec0*/  LOP3.LUT P2, RZ, R30.reuse, 0x100, RZ, 0xc0, !PT ;  /* 0x000001001eff7812 */ /* 0x040fe4000784c0ff */
[----:B------:R-:W-:Y:S01]  /*aed0*/  LOP3.LUT P1, RZ, R30, 0x80, RZ, 0xc0, !PT ;  /* 0x000000801eff7812 */ /* 0x000fe2000782c0ff */
[----:B------:R-:W-:Y:S01]  /*aee0*/  @!PT LDS RZ, [RZ] ;  /* 0x00000000fffff984 */ /* 0x000fe20000000800 */
[----:B------:R-:W-:Y:S01]  /*aef0*/  @!PT LDS RZ, [RZ] ;  /* 0x00000000fffff984 */ /* 0x000fe20000000800 */
[----:B------:R-:W-:Y:S01]  /*af00*/  @!PT LDS RZ, [RZ] ;  /* 0x00000000fffff984 */ /* 0x000fe20000000800 */
[----:B------:R0:W-:Y:S01]  /*af10*/  LDGSTS.E.BYPASS.LTC128B.128 [R9+0x1c00], desc[UR50][R2.64], !P6 ;  /* 0x01c0000002097fae */ /* 0x0001e2000f101d72 */
[----:B------:R-:W-:-:S03]  /*af20*/  ISETP.NE.AND P6, PT, R4, RZ, PT ;  /* 0x000000ff0400720c */ /* 0x000fc60003fc5270 */
[----:B------:R0:W-:Y:S01]  /*af30*/  LDGSTS.E.BYPASS.LTC128B.128 [R9+0x3c00], desc[UR50][R2.64+0x80], !P0 ;  /* 0x03c0008002097fae */ /* 0x0001e2000c101d72 */
[----:B------:R-:W-:-:S09]  /*af40*/  PLOP3.LUT P0, PT, PT, PT, PT, 0x80, 0x0 ;  /* 0x000000000000781c */ /* 0x000fd20003f0f070 */
[----:B------:R0:W-:Y:S04]  /*af50*/  LDGSTS.E.BYPASS.LTC128B.128 [R9+0x5c00], desc[UR50][R2.64+0x100], !P6 ;  /* 0x05c0010002097fae */ /* 0x0001e8000f101d72 */
[----:B------:R0:W-:Y:S04]  /*af60*/  LDGSTS.E.BYPASS.LTC128B.128 [R9+0x7c00], desc[UR50][R2.64+0x180], !P5 ;  /* 0x07c0018002097fae */ /* 0x0001e8000e901d72 */
[----:B------:R0:W-:Y:S04]  /*af70*/  LDGSTS.E.BYPASS.LTC128B.128 [R9+0x9c00], desc[UR50][R2.64+0x200], !P4 ;  /* 0x09c0020002097fae */ /* 0x0001e8000e101d72 */
[----:B------:R0:W-:Y:S04]  /*af80*/  LDGSTS.E.BYPASS.LTC128B.128 [R9+0xbc00], desc[UR50][R2.64+0x280], !P3 ;  /* 0x0bc0028002097fae */ /* 0x0001e8000d901d72 */
[----:B------:R0:W-:Y:S04]  /*af90*/  LDGSTS.E.BYPASS.LTC128B.128 [R9+0xdc00], desc[UR50][R2.64+0x300], !P2 ;  /* 0x0dc0030002097fae */ /* 0x0001e8000d101d72 */
[----:B------:R0:W-:Y:S01]  /*afa0*/  LDGSTS.E.BYPASS.LTC128B.128 [R9+0xfc00], desc[UR50][R2.64+0x380], !P1 ;  /* 0x0fc0038002097fae */ /* 0x0001e2000c901d72 */
[----:B------:R-:W-:Y:S01]  /*afb0*/  NOP ;  /* 0x0000000000007918 */ /* 0x000fe20000000000 */
.L_x_3294:
[----:B------:R-:W-:Y:S02]  /*afc0*/  PLOP3.LUT P1, PT, P1, P0, PT, 0xa2, 0x0 ;  /* 0x000000000000781c */ /* 0x000fe40000f21472 */
[----:B-----5:R-:W-:-:S08]  /*afd0*/  @P0 R2UR P1, UR4, R19 ;  /* 0x00000000130402ca */ /* 0x020fd00000020000 */
[----:B------:R-:W-:-:S05]  /*afe0*/  @P0 PLOP3.LUT P0, PT, P1, PT, PT, 0x80, 0x0 ;  /* 0x000000000000081c */ /* 0x000fca0000f0f070 */
[----:B------:R-:W-:Y:S01]  /*aff0*/  @!P1 SYNCS.ARRIVE.TRANS64.RED.A0T1 RZ, [UR4+0x28c50], RZ ;  /* 0x028c50ffffff99a7 */ /* 0x000fe20008200404 */
[----:B------:R-:W-:Y:S07]  /*b000*/  @!P1 ARRIVES.LDGSTSBAR.64.TRANSCNT [UR4+0x28c50] ;  /* 0x028c5000ff0099b0 */ /* 0x000fee0008000a84 */
[----:B------:R-:W-:Y:S05]  /*b010*/  @P0 BRA.U.ANY `(.L_x_3294) ;  /* 0xfffffffd00e80947 */ /* 0x000fea000393ffff */
[----:B------:R-:W-:Y:S01]  /*b020*/  NOP ;  /* 0x0000000000007918 */ /* 0x000fe20000000000 */
[----:B0-----:R-:W-:-:S05]  /*b030*/  IMAD.U32 R2, RZ, RZ, UR41 ;  /* 0x00000029ff027e24 */ /* 0x001fca000f8e00ff */
[----:B------:R-:W-:-:S13]  /*b040*/  ISETP.NE.AND P2, PT, R2, 0x3, PT ;  /* 0x000000030200780c */ /* 0x000fda0003f45270 */
[----:B------:R-:W-:Y:S05]  /*b050*/  @!P2 BRA `(.L_x_3295) ;  /* 0x000000000004a947 */ /* 0x000fea0003800000 */
[----:B------:R-:W-:Y:S01]  /*b060*/  BPT.TRAP 0x1 ;  /* 0x000000040000795c */ /* 0x000fe20000300000 */
.L_x_3295:
[----:B------:R-:W-:Y:S01]  /*b070*/  VIADD R17, R17, 0x1 ;  /* 0x0000000111117836 */ /* 0x000fe20000000000 */
[----:B------:R-:W-:Y:S01]  /*b080*/  UISETP.GE.AND UP0, UPT, UR36, 0x41, UPT ;  /* 0x000000412400788c */ /* 0x000fe2000bf06270 */
[----:B------:R0:W-:Y:S03]  /*b090*/  SYNCS.ARRIVE.TRANS64.A1T0 RZ, [R19+URZ+0x28c50], RZ ;  /* 0x028c50ff13ff79a7 */ /* 0x0001e6000810003f */
[----:B------:R-:W-:-:S04]  /*b0a0*/  ISETP.NE.AND P0, PT, R17, 0x2, PT ;  /* 0x000000021100780c */ /* 0x000fc80003f05270 */
[----:B------:R-:W-:Y:S02]  /*b0b0*/  SEL R17, R17, RZ, P0 ;  /* 0x000000ff11117207 */ /* 0x000fe40000000000 */
[----:B------:R-:W-:Y:S02]  /*b0c0*/  SEL R3, RZ, 0x1, P0 ;  /* 0x00000001ff037807 */ /* 0x000fe40000000000 */
[----:B------:R-:W-:Y:S02]  /*b0d0*/  PLOP3.LUT P0, PT, PT, PT, UP0, 0x40, 0x0 ;  /* 0x000000000000781c */ /* 0x000fe40003f0e808 */
[----:B------:R-:W-:-:S11]  /*b0e0*/  LOP3.LUT R22, R22, R3, RZ, 0x3c, !PT ;  /* 0x0000000316167212 */ /* 0x000fd600078e3cff */
[----:B0-----:R-:W-:Y:S05]  /*b0f0*/  @P0 BRA `(.L_x_3296) ;  /* 0x0000000c00740947 */ /* 0x001fea0003800000 */
[----:B------:R-:W-:Y:S01]  /*b100*/  BSSY B0, `(.L_x_3296) ;  /* 0x00000dc000007945 */ /* 0x000fe20003800000 */
[----:B------:R-:W-:-:S07]  /*b110*/  IMAD.U32 R8, RZ, RZ, UR40 ;  /* 0x00000028ff087e24 */ /* 0x000fce000f8e00ff */
.L_x_3309:
[----:B------:R-:W0:Y:S01]  /*b120*/  LDC R2, c[0x0][0x430] ;  /* 0x00010c00ff027b82 */ /* 0x000e220000000800 */
[----:B------:R-:W-:Y:S01]  /*b130*/  ISETP.GT.U32.AND P0, PT, R23, 0x3f, PT ;  /* 0x0000003f1700780c */ /* 0x000fe20003f04070 */
[----:B------:R-:W-:Y:S01]  /*b140*/  IMAD.U32 R11, RZ, RZ, UR41 ;  /* 0x00000029ff0b7e24 */ /* 0x000fe2000f8e00ff */
[----:B------:R-:W-:-:S11]  /*b150*/  ULDC UR4, c[0x0][0x430] ;  /* 0x00010c0000047ab9 */ /* 0x000fd60000000800 */
[----:B-1----:R-:W1:Y:S01]  /*b160*/  @!P0 LDC.64 R4, c[0x0][0x428] ;  /* 0x00010a00ff048b82 */ /* 0x002e620000000a00 */
[----:B0-----:R-:W-:Y:S02]  /*b170*/  ISETP.NE.AND P1, PT, R2, 0x1, PT ;  /* 0x000000010200780c */ /* 0x001fe40003f25270 */
[----:B------:R-:W-:-:S05]  /*b180*/  LEA R2, R8, R31, 0x6 ;  /* 0x0000001f08027211 */ /* 0x000fca00078e30ff */
[----:B------:R-:W-:-:S04]  /*b190*/  IMAD.IADD R9, R23, 0x1, R2 ;  /* 0x0000000117097824 */ /* 0x000fc800078e0202 */
[----:B------:R-:W-:Y:S02]  /*b1a0*/  IMAD.MOV.U32 R10, RZ, RZ, R9 ;  /* 0x000000ffff0a7224 */ /* 0x000fe400078e0009 */
[----:B------:R-:W0:Y:S08]  /*b1b0*/  @P1 LDC R6, c[0x0][0x434] ;  /* 0x00010d00ff061b82 */ /* 0x000e300000000800 */
[----:B------:R-:W2:Y:S01]  /*b1c0*/  @P1 LDC R3, c[0x0][0x438] ;  /* 0x00010e00ff031b82 */ /* 0x000ea20000000800 */
[----:B0-----:R-:W-:-:S07]  /*b1d0*/  @P1 IMAD.HI.U32 R2, R9, R6, RZ ;  /* 0x0000000609021227 */ /* 0x001fce00078e00ff */
[----:B------:R-:W0:Y:S01]  /*b1e0*/  @!P0 LDC.64 R6, c[0x0][0x418] ;  /* 0x00010600ff068b82 */ /* 0x000e220000000a00 */
[----:B--2---:R-:W-:Y:S01]  /*b1f0*/  @P1 SHF.R.U32.HI R10, RZ, R3, R2 ;  /* 0x00000003ff0a1219 */ /* 0x004fe20000011602 */
[----:B-1----:R-:W-:-:S03]  /*b200*/  @!P0 IMAD R2, R32, R4, RZ ;  /* 0x0000000420028224 */ /* 0x002fc600078e02ff */
[----:B------:R-:W-:Y:S01]  /*b210*/  @!P0 SHF.R.S32.HI R3, RZ, 0x1f, R10 ;  /* 0x0000001fff038819 */ /* 0x000fe2000001140a */
[----:B------:R-:W-:Y:S02]  /*b220*/  @!P0 IMAD R5, R25, R5, R2 ;  /* 0x0000000519058224 */ /* 0x000fe400078e0202 */
[----:B------:R-:W-:-:S04]  /*b230*/  @!P0 IMAD.MOV.U32 R2, RZ, RZ, R10 ;  /* 0x000000ffff028224 */ /* 0x000fc800078e000a */
[----:B------:R-:W-:-:S04]  /*b240*/  @!P0 IMAD.WIDE.U32 R2, R25, R4, R2 ;  /* 0x0000000419028225 */ /* 0x000fc800078e0002 */
[----:B------:R-:W-:Y:S02]  /*b250*/  @!P0 IMAD.IADD R3, R5, 0x1, R3 ;  /* 0x0000000105038824 */ /* 0x000fe400078e0203 */
[----:B------:R-:W-:Y:S01]  /*b260*/  IMAD.MOV.U32 R4, RZ, RZ, RZ ;  /* 0x000000ffff047224 */ /* 0x000fe200078e00ff */
[----:B0-----:R-:W-:-:S04]  /*b270*/  @!P0 LEA R6, P1, R2, R6, 0x2 ;  /* 0x0000000602068211 */ /* 0x001fc800078210ff */
[----:B------:R-:W-:-:S05]  /*b280*/  @!P0 LEA.HI.X R7, R2, R7, R3, 0x2, P1 ;  /* 0x0000000702078211 */ /* 0x000fca00008f1403 */
[----:B------:R0:W5:Y:S01]  /*b290*/  @!P0 LDG.E R4, desc[UR50][R6.64] ;  /* 0x0000003206048981 */ /* 0x000162000c1e1900 */
[----:B------:R-:W-:Y:S02]  /*b2a0*/  ISETP.NE.AND P2, PT, R11, 0x3, PT ;  /* 0x000000030b00780c */ /* 0x000fe40003f45270 */
[----:B------:R-:W-:-:S05]  /*b2b0*/  IADD3 R2, -R10, RZ, RZ ;  /* 0x000000ff0a027210 */ /* 0x000fca0007ffe1ff */
[----:B------:R-:W-:-:S06]  /*b2c0*/  IMAD R5, R2, UR4, R9 ;  /* 0x0000000402057c24 */ /* 0x000fcc000f8e0209 */
[----:B0-----:R-:W-:Y:S05]  /*b2d0*/  @!P2 BRA `(.L_x_3297) ;  /* 0x000000000004a947 */ /* 0x001fea0003800000 */
[----:B------:R-:W-:Y:S01]  /*b2e0*/  BPT.TRAP 0x1 ;  /* 0x000000040000795c */ /* 0x000fe20000300000 */
.L_x_3297:
[----:B------:R-:W-:Y:S01]  /*b2f0*/  LEA R9, R17, UR39, 0x3 ;  /* 0x0000002711097c11 */ /* 0x000fe2000f8e18ff */
[----:B------:R-:W-:Y:S01]  /*b300*/  BSSY B1, `(.L_x_3298) ;  /* 0x0000005000017945 */ /* 0x000fe20003800000 */
[----:B------:R-:W-:Y:S02]  /*b310*/  SHF.L.U32 R20, R22, 0x1f, RZ ;  /* 0x0000001f16147819 */ /* 0x000fe400000006ff */
[----:B------:R-:W-:Y:S02]  /*b320*/  SHF.R.S32.HI R7, RZ, 0x1f, R5 ;  /* 0x0000001fff077819 */ /* 0x000fe40000011405 */
[----:B------:R-:W0:Y:S02]  /*b330*/  SYNCS.PHASECHK.TRANS64.TRYWAIT P0, [R9+URZ+0x28c40], R20 ;  /* 0x028c4014090075a7 */ /* 0x000e24000800017f */
[----:B0-----:R-:W-:Y:S05]  /*b340*/  @!P0 BRA `(.L_x_3299) ;  /* 0x0000002400548947 */ /* 0x001fea0003800000 */
.L_x_3361:
[----:B------:R-:W-:Y:S05]  /*b350*/  BSYNC B1 ;  /* 0x0000000000017941 */ /* 0x000fea0003800000 */
.L_x_3298:
[----:B------:R-:W-:Y:S01]  /*b360*/  ULDC.64 UR4, c[0x0][0x300] ;  /* 0x0000c00000047ab9 */ /* 0x000fe20000000a00 */
[----:B-----5:R-:W-:Y:S01]  /*b370*/  SHF.R.S32.HI R19, RZ, 0x1f, R4 ;  /* 0x0000001fff137819 */ /* 0x020fe20000011404 */
[----:B------:R-:W-:Y:S01]  /*b380*/  IMAD R2, R7, UR4, RZ ;  /* 0x0000000407027c24 */ /* 0x000fe2000f8e02ff */
[----:B------:R-:W-:Y:S01]  /*b390*/  LOP3.LUT P1, RZ, R16, 0x1, RZ, 0xc0, !PT ;  /* 0x0000000110ff7812 */ /* 0x000fe2000782c0ff */
[----:B------:R-:W-:Y:S02]  /*b3a0*/  IMAD R6, R17, 0x1000, R33 ;  /* 0x0000100011067824 */ /* 0x000fe400078e0221 */
        /* <DEDUP_REMOVED lines=18> */
[----:B------:R-:W1:Y:S01]  /*b4d0*/  SHFL.IDX PT, R14, R21, RZ, 0x181f ;  /* 0x00181fff150e7589 */ /* 0x000e6200000e0000 */
[----:B------:R-:W-:-:S03]  /*b4e0*/  LEA R26, R6, UR39, 0x1 ;  /* 0x00000027061a7c11 */ /* 0x000fc6000f8e08ff */
[----:B------:R-:W2:Y:S04]  /*b4f0*/  SHFL.IDX PT, R3, R28, RZ, 0x181f ;  /* 0x00181fff1c037589 */ /* 0x000ea800000e0000 */
[----:B------:R-:W3:Y:S04]  /*b500*/  SHFL.IDX PT, R10, R21, 0x1, 0x181f ;  /* 0x00381f00150a7f89 */ /* 0x000ee800000e0000 */
[----:B------:R-:W4:Y:S01]  /*b510*/  SHFL.IDX PT, R34, R28, 0x1, 0x181f ;  /* 0x00381f001c227f89 */ /* 0x000f2200000e0000 */
[----:B-1----:R-:W-:-:S03]  /*b520*/  IADD3 R2, P0, R14, R0, RZ ;  /* 0x000000000e027210 */ /* 0x002fc60007f1e0ff */
[----:B------:R-:W-:Y:S02]  /*b530*/  SHFL.IDX PT, R14, R21, 0x3, 0x181f ;  /* 0x00781f00150e7f89 */ /* 0x000fe400000e0000 */
[----:B--2---:R-:W-:Y:S01]  /*b540*/  IMAD.X R3, RZ, RZ, R3, P0 ;  /* 0x000000ffff037224 */ /* 0x004fe200000e0603 */
[----:B---3--:R-:W-:-:S04]  /*b550*/  IADD3 R10, P0, R10, R0, RZ ;  /* 0x000000000a0a7210 */ /* 0x008fc80007f1e0ff */
[----:B------:R1:W-:Y:S01]  /*b560*/  LDGSTS.E.BYPASS.LTC128B.128 [R26+0x22400], desc[UR50][R2.64], !P1 ;  /* 0x22400000021a7fae */ /* 0x0003e2000c901d72 */
[----:B----4-:R-:W-:-:S05]  /*b570*/  IMAD.X R11, RZ, RZ, R34, P0 ;  /* 0x000000ffff0b7224 */ /* 0x010fca00000e0622 */
[----:B------:R2:W-:Y:S04]  /*b580*/  LDGSTS.E.BYPASS.LTC128B.128 [R26+0x22c00], desc[UR50][R10.64], !P1 ;  /* 0x22c000000a1a7fae */ /* 0x0005e8000c901d72 */
[----:B-1----:R-:W1:Y:S04]  /*b590*/  SHFL.IDX PT, R2, R21, 0x2, 0x181f ;  /* 0x00581f0015027f89 */ /* 0x002e6800000e0000 */
[----:B------:R-:W3:Y:S04]  /*b5a0*/  SHFL.IDX PT, R3, R28, 0x2, 0x181f ;  /* 0x00581f001c037f89 */ /* 0x000ee800000e0000 */
[----:B------:R-:W4:Y:S01]  /*b5b0*/  SHFL.IDX PT, R28, R28, 0x3, 0x181f ;  /* 0x00781f001c1c7f89 */ /* 0x000f2200000e0000 */
[----:B-1----:R-:W-:-:S04]  /*b5c0*/  IADD3 R2, P0, R2, R0, RZ ;  /* 0x0000000002027210 */ /* 0x002fc80007f1e0ff */
[----:B---3--:R-:W-:-:S05]  /*b5d0*/  IADD3.X R3, RZ, R3, RZ, P0, !PT ;  /* 0x00000003ff037210 */ /* 0x008fca00007fe4ff */
[----:B----4-:R2:W-:Y:S04]  /*b5e0*/  LDGSTS.E.BYPASS.LTC128B.128 [R26+0x23400], desc[UR50][R2.64], !P1 ;  /* 0x23400000021a7fae */ /* 0x0105e8000c901d72 */
.L_x_3371:
[----:B--2---:R-:W-:-:S05]  /*b5f0*/  IADD3 R2, P0, R14, R0, RZ ;  /* 0x000000000e027210 */ /* 0x004fca0007f1e0ff */
[----:B------:R-:W-:Y:S01]  /*b600*/  IMAD.X R3, RZ, RZ, R28, P0 ;  /* 0x000000ffff037224 */ /* 0x000fe200000e061c */
[----:B------:R-:W-:-:S04]  /*b610*/  PLOP3.LUT P0, PT, PT, PT, PT, 0x80, 0x0 ;  /* 0x000000000000781c */ /* 0x000fc80003f0f070 */
[----:B------:R-:W-:Y:S01]  /*b620*/  @!PT LDS RZ, [RZ] ;  /* 0x00000000fffff984 */ /* 0x000fe20000000800 */
[----:B------:R-:W-:Y:S01]  /*b630*/  @!PT LDS RZ, [RZ] ;  /* 0x00000000fffff984 */ /* 0x000fe20000000800 */
[----:B------:R-:W-:Y:S01]  /*b640*/  @!PT LDS RZ, [RZ] ;  /* 0x00000000fffff984 */ /* 0x000fe20000000800 */
[----:B------:R1:W-:Y:S01]  /*b650*/  LDGSTS.E.BYPASS.LTC128B.128 [R26+0x23c00], desc[UR50][R2.64], !P1 ;  /* 0x23c00000021a7fae */ /* 0x0003e2000c901d72 */
[----:B------:R-:W-:-:S08]  /*b660*/  NOP ;  /* 0x0000000000007918 */ /* 0x000fd00000000000 */
.L_x_3301:
[----:B------:R-:W-:Y:S02]  /*b670*/  PLOP3.LUT P1, PT, P1, P0, PT, 0xa2, 0x0 ;  /* 0x000000000000781c */ /* 0x000fe40000f21472 */
[----:B------:R-:W-:-:S08]  /*b680*/  @P0 R2UR P1, UR4, R9 ;  /* 0x00000000090402ca */ /* 0x000fd00000020000 */
[----:B------:R-:W-:-:S05]  /*b690*/  @P0 PLOP3.LUT P0, PT, P1, PT, PT, 0x80, 0x0 ;  /* 0x000000000000081c */ /* 0x000fca0000f0f070 */
[----:B------:R-:W-:Y:S01]  /*b6a0*/  @!P1 SYNCS.ARRIVE.TRANS64.RED.A0T1 RZ, [UR4+0x28c30], RZ ;  /* 0x028c30ffffff99a7 */ /* 0x000fe20008200404 */
[----:B------:R-:W-:Y:S07]  /*b6b0*/  @!P1 ARRIVES.LDGSTSBAR.64.TRANSCNT [UR4+0x28c30] ;  /* 0x028c3000ff0099b0 */ /* 0x000fee0008000a84 */
[----:B------:R-:W-:Y:S05]  /*b6c0*/  @P0 BRA.U.ANY `(.L_x_3301) ;  /* 0xfffffffd00e80947 */ /* 0x000fea000393ffff */
[----:B------:R-:W-:Y:S01]  /*b6d0*/  NOP ;  /* 0x0000000000007918 */ /* 0x000fe20000000000 */
[----:B-1----:R-:W-:-:S05]  /*b6e0*/  IMAD.U32 R2, RZ, RZ, UR41 ;  /* 0x00000029ff027e24 */ /* 0x002fca000f8e00ff */
[----:B------:R-:W-:-:S13]  /*b6f0*/  ISETP.NE.AND P2, PT, R2, 0x3, PT ;  /* 0x000000030200780c */ /* 0x000fda0003f45270 */
[----:B------:R-:W-:Y:S05]  /*b700*/  @!P2 BRA `(.L_x_3302) ;  /* 0x000000000004a947 */ /* 0x000fea0003800000 */
[----:B------:R-:W-:Y:S01]  /*b710*/  BPT.TRAP 0x1 ;  /* 0x000000040000795c */ /* 0x000fe20000300000 */
.L_x_3302:
[----:B------:R1:W-:Y:S01]  /*b720*/  SYNCS.ARRIVE.TRANS64.A1T0 RZ, [R9+URZ+0x28c30], RZ ;  /* 0x028c30ff09ff79a7 */ /* 0x0003e2000810003f */
[----:B------:R-:W-:Y:S05]  /*b730*/  @!P2 BRA `(.L_x_3303) ;  /* 0x000000000004a947 */ /* 0x000fea0003800000 */
[----:B------:R-:W-:Y:S01]  /*b740*/  BPT.TRAP 0x1 ;  /* 0x000000040000795c */ /* 0x000fe20000300000 */
.L_x_3303:
[----:B------:R-:W2:Y:S01]  /*b750*/  SYNCS.PHASECHK.TRANS64.TRYWAIT P0, [R9+URZ+0x28c60], R20 ;  /* 0x028c6014090075a7 */ /* 0x000ea2000800017f */
[----:B------:R-:W-:Y:S04]  /*b760*/  BSSY B1, `(.L_x_3304) ;  /* 0x0000002000017945 */ /* 0x000fe80003800000 */
[----:B--2---:R-:W-:Y:S05]  /*b770*/  @!P0 BRA `(.L_x_3305) ;  /* 0x0000002400708947 */ /* 0x004fea0003800000 */
.L_x_3372:
[----:B------:R-:W-:Y:S05]  /*b780*/  BSYNC B1 ;  /* 0x0000000000017941 */ /* 0x000fea0003800000 */
.L_x_3304:
[----:B------:R-:W-:Y:S01]  /*b790*/  ULDC.64 UR4, c[0x0][0x328] ;  /* 0x0000ca0000047ab9 */ /* 0x000fe20000000a00 */
[C---:B------:R-:W-:Y:S01]  /*b7a0*/  LOP3.LUT P5, RZ, R16.reuse, 0x8, RZ, 0xc0, !PT ;  /* 0x0000000810ff7812 */ /* 0x040fe200078ac0ff */
[----:B------:R-:W-:Y:S01]  /*b7b0*/  IMAD R2, R7, UR4, RZ ;  /* 0x0000000407027c24 */ /* 0x000fe2000f8e02ff */
        /* <DEDUP_REMOVED lines=14> */
[----:B------:R-:W-:-:S03]  /*b8a0*/  ULDC.64 UR4, c[0x0][0x318] ;  /* 0x0000c60000047ab9 */ /* 0x000fc60000000a00 */
[----:B------:R-:W-:Y:S01]  /*b8b0*/  IMAD.IADD R3, R5, 0x1, R3 ;  /* 0x0000000105037824 */ /* 0x000fe200078e0203 */
[C---:B------:R-:W-:Y:S01]  /*b8c0*/  LEA R10, P0, R2.reuse, UR4, 0x1 ;  /* 0x00000004020a7c11 */ /* 0x040fe2000f8008ff */
[----:B------:R-:W-:Y:S01]  /*b8d0*/  UMOV UR4, 0xffffffff ;  /* 0xffffffff00047882 */ /* 0x000fe20000000000 */
[----:B------:R-:W-:Y:S02]  /*b8e0*/  IMAD R19, R17, 0x7000, R6 ;  /* 0x0000700011137824 */ /* 0x000fe400078e0206 */
[----:B0-2---:R-:W-:Y:S01]  /*b8f0*/  LEA.HI.X R20, R2, UR5, R3, 0x1, P0 ;  /* 0x0000000502147c11 */ /* 0x005fe200080f0c03 */
[----:B------:R-:W-:Y:S08]  /*b900*/  BRA.DIV UR4, `(.L_x_3306) ;  /* 0x0000002604207947 */ /* 0x000ff0000b800000 */
[----:B------:R-:W0:Y:S01]  /*b910*/  SHFL.IDX PT, R14, R10, RZ, 0x181f ;  /* 0x00181fff0a0e7589 */ /* 0x000e2200000e0000 */
[C---:B------:R-:W-:Y:S02]  /*b920*/  LOP3.LUT P1, RZ, R16.reuse, 0x40, RZ, 0xc0, !PT ;  /* 0x0000004010ff7812 */ /* 0x040fe4000782c0ff */
[C---:B------:R-:W-:Y:S01]  /*b930*/  LOP3.LUT P6, RZ, R16.reuse, 0x20, RZ, 0xc0, !PT ;  /* 0x0000002010ff7812 */ /* 0x040fe200078cc0ff */
[----:B------:R-:W2:Y:S01]  /*b940*/  SHFL.IDX PT, R3, R20, RZ, 0x181f ;  /* 0x00181fff14037589 */ /* 0x000ea200000e0000 */
[----:B------:R-:W-:Y:S02]  /*b950*/  LEA R19, R19, UR39, 0x1 ;  /* 0x0000002713137c11 */ /* 0x000fe4000f8e08ff */
[----:B------:R-:W-:Y:S02]  /*b960*/  LOP3.LUT P2, RZ, R16, 0x10, RZ, 0xc0, !PT ;  /* 0x0000001010ff7812 */ /* 0x000fe4000784c0ff */
[----:B------:R-:W-:Y:S02]  /*b970*/  P2R R11, PR, RZ, 0x40 ;  /* 0x00000040ff0b7803 */ /* 0x000fe40000000000 */
[----:B0-----:R-:W-:-:S02]  /*b980*/  IADD3 R6, P0, R14, R0, RZ ;  /* 0x000000000e067210 */ /* 0x001fc40007f1e0ff */
[----:B------:R-:W0:Y:S03]  /*b990*/  SHFL.IDX PT, R14, R10, 0x1, 0x181f ;  /* 0x00381f000a0e7f89 */ /* 0x000e2600000e0000 */
[----:B--2---:R-:W-:Y:S02]  /*b9a0*/  IMAD.X R7, RZ, RZ, R3, P0 ;  /* 0x000000ffff077224 */ /* 0x004fe400000e0603 */
[----:B------:R-:W2:Y:S04]  /*b9b0*/  SHFL.IDX PT, R3, R20, 0x1, 0x181f ;  /* 0x00381f0014037f89 */ /* 0x000ea800000e0000 */
[----:B------:R-:W-:Y:S01]  /*b9c0*/  LDGSTS.E.BYPASS.LTC128B.128 [R19+0x400], desc[UR50][R6.64], !P1 ;  /* 0x0040000006137fae */ /* 0x000fe2000c901d72 */
[----:B------:R-:W-:-:S03]  /*b9d0*/  ISETP.NE.U32.AND P1, PT, R27, RZ, PT ;  /* 0x000000ff1b00720c */ /* 0x000fc60003f25070 */
[----:B------:R-:W-:Y:S01]  /*b9e0*/  LDGSTS.E.BYPASS.LTC128B.128 [R19+0x2400], desc[UR50][R6.64+0x80], !P6 ;  /* 0x0240008006137fae */ /* 0x000fe2000f101d72 */
[----:B------:R-:W-:-:S03]  /*b9f0*/  LOP3.LUT P6, RZ, R16, 0x40, RZ, 0xc0, !PT ;  /* 0x0000004010ff7812 */ /* 0x000fc600078cc0ff */
[----:B------:R-:W-:Y:S04]  /*ba00*/  LDGSTS.E.BYPASS.LTC128B.128 [R19+0x4400], desc[UR50][R6.64+0x100], !P2 ;  /* 0x0440010006137fae */ /* 0x000fe8000d101d72 */
[----:B------:R-:W-:Y:S01]  /*ba10*/  LDGSTS.E.BYPASS.LTC128B.128 [R19+0x6400], desc[UR50][R6.64+0x180], !P5 ;  /* 0x0640018006137fae */ /* 0x000fe2000e901d72 */
[----:B0-----:R-:W-:-:S03]  /*ba20*/  IADD3 R4, P0, R14, R0, RZ ;  /* 0x000000000e047210 */ /* 0x001fc60007f1e0ff */
[----:B------:R-:W-:Y:S04]  /*ba30*/  LDGSTS.E.BYPASS.LTC128B.128 [R19+0x8400], desc[UR50][R6.64+0x200], !P4 ;  /* 0x0840020006137fae */ /* 0x000fe8000e101d72 */
[----:B------:R-:W0:Y:S01]  /*ba40*/  SHFL.IDX PT, R14, R10, 0x2, 0x181f ;  /* 0x00581f000a0e7f89 */ /* 0x000e2200000e0000 */
[----:B--2---:R-:W-:-:S03]  /*ba50*/  IADD3.X R5, RZ, R3, RZ, P0, !PT ;  /* 0x00000003ff057210 */ /* 0x004fc600007fe4ff */
[----:B------:R-:W2:Y:S04]  /*ba60*/  SHFL.IDX PT, R3, R20, 0x2, 0x181f ;  /* 0x00581f0014037f89 */ /* 0x000ea800000e0000 */
[----:B------:R-:W-:Y:S04]  /*ba70*/  LDGSTS.E.BYPASS.LTC128B.128 [R19+0xa400], desc[UR50][R6.64+0x280], !P3 ;  /* 0x0a40028006137fae */ /* 0x000fe8000d901d72 */
[----:B------:R-:W3:Y:S01]  /*ba80*/  SHFL.IDX PT, R20, R20, 0x3, 0x181f ;  /* 0x00781f0014147f89 */ /* 0x000ee200000e0000 */
[----:B0-----:R-:W-:-:S03]  /*ba90*/  IADD3 R2, P0, R14, R0, RZ ;  /* 0x000000000e027210 */ /* 0x001fc60007f1e0ff */
[----:B------:R0:W4:Y:S02]  /*baa0*/  SHFL.IDX PT, R14, R10, 0x3, 0x181f ;  /* 0x00781f000a0e7f89 */ /* 0x00012400000e0000 */
[----:B--2---:R-:W-:Y:S01]  /*bab0*/  IMAD.X R3, RZ, RZ, R3, P0 ;  /* 0x000000ffff037224 */ /* 0x004fe200000e0603 */
[----:B------:R-:W-:-:S13]  /*bac0*/  ISETP.NE.U32.AND P0, PT, R29, RZ, PT ;  /* 0x000000ff1d00720c */ /* 0x000fda0003f05070 */
[----:B------:R-:W-:Y:S04]  /*bad0*/  LDGSTS.E.BYPASS.LTC128B.128 [R19+0xc400], desc[UR50][R6.64+0x300], P0 ;  /* 0x0c40030006137fae */ /* 0x000fe80008101d72 */
[----:B------:R2:W-:Y:S04]  /*bae0*/  LDGSTS.E.BYPASS.LTC128B.128 [R19+0xe400], desc[UR50][R6.64+0x380], P1 ;  /* 0x0e40038006137fae */ /* 0x0005e80008901d72 */
[----:B------:R0:W-:Y:S01]  /*baf0*/  LDGSTS.E.BYPASS.LTC128B.128 [R19+0xc00], desc[UR50][R4.64], !P6 ;  /* 0x00c0000004137fae */ /* 0x0001e2000f101d72 */
[----:B------:R-:W-:-:S04]  /*bb00*/  ISETP.NE.AND P6, PT, R11, RZ, PT ;  /* 0x000000ff0b00720c */ /* 0x000fc80003fc5270 */
[----:B--2---:R-:W-:-:S09]  /*bb10*/  P2R R6, PR, RZ, 0x40 ;  /* 0x00000040ff067803 */ /* 0x004fd20000000000 */
[----:B------:R0:W-:Y:S01]  /*bb20*/  LDGSTS.E.BYPASS.LTC128B.128 [R19+0x2c00], desc[UR50][R4.64+0x80], !P6 ;  /* 0x02c0008004137fae */ /* 0x0001e2000f101d72 */
[----:B------:R-:W-:-:S03]  /*bb30*/  LOP3.LUT P6, RZ, R16, 0x40, RZ, 0xc0, !PT ;  /* 0x0000004010ff7812 */ /* 0x000fc600078cc0ff */
[----:B------:R0:W-:Y:S04]  /*bb40*/  LDGSTS.E.BYPASS.LTC128B.128 [R19+0x4c00], desc[UR50][R4.64+0x100], !P2 ;  /* 0x04c0010004137fae */ /* 0x0001e8000d101d72 */
[----:B------:R0:W-:Y:S04]  /*bb50*/  LDGSTS.E.BYPASS.LTC128B.128 [R19+0x6c00], desc[UR50][R4.64+0x180], !P5 ;  /* 0x06c0018004137fae */ /* 0x0001e8000e901d72 */
[----:B------:R0:W-:Y:S04]  /*bb60*/  LDGSTS.E.BYPASS.LTC128B.128 [R19+0x8c00], desc[UR50][R4.64+0x200], !P4 ;  /* 0x08c0020004137fae */ /* 0x0001e8000e101d72 */
[----:B------:R0:W-:Y:S04]  /*bb70*/  LDGSTS.E.BYPASS.LTC128B.128 [R19+0xac00], desc[UR50][R4.64+0x280], !P3 ;  /* 0x0ac0028004137fae */ /* 0x0001e8000d901d72 */
[----:B------:R0:W-:Y:S04]  /*bb80*/  LDGSTS.E.BYPASS.LTC128B.128 [R19+0xcc00], desc[UR50][R4.64+0x300], P0 ;  /* 0x0cc0030004137fae */ /* 0x0001e80008101d72 */
[----:B------:R0:W-:Y:S04]  /*bb90*/  LDGSTS.E.BYPASS.LTC128B.128 [R19+0xec00], desc[UR50][R4.64+0x380], P1 ;  /* 0x0ec0038004137fae */ /* 0x0001e80008901d72 */
[----:B------:R0:W-:Y:S01]  /*bba0*/  LDGSTS.E.BYPASS.LTC128B.128 [R19+0x1400], desc[UR50][R2.64], !P6 ;  /* 0x0140000002137fae */ /* 0x0001e2000f101d72 */
[----:B------:R-:W-:-:S13]  /*bbb0*/  ISETP.NE.AND P6, PT, R6, RZ, PT ;  /* 0x000000ff0600720c */ /* 0x000fda0003fc5270 */
[----:B------:R0:W-:Y:S04]  /*bbc0*/  LDGSTS.E.BYPASS.LTC128B.128 [R19+0x3400], desc[UR50][R2.64+0x80], !P6 ;  /* 0x0340008002137fae */ /* 0x0001e8000f101d72 */
[----:B------:R0:W-:Y:S04]  /*bbd0*/  LDGSTS.E.BYPASS.LTC128B.128 [R19+0x5400], desc[UR50][R2.64+0x100], !P2 ;  /* 0x0540010002137fae */ /* 0x0001e8000d101d72 */
[----:B------:R0:W-:Y:S04]  /*bbe0*/  LDGSTS.E.BYPASS.LTC128B.128 [R19+0x7400], desc[UR50][R2.64+0x180], !P5 ;  /* 0x0740018002137fae */ /* 0x0001e8000e901d72 */
[----:B------:R0:W-:Y:S04]  /*bbf0*/  LDGSTS.E.BYPASS.LTC128B.128 [R19+0x9400], desc[UR50][R2.64+0x200], !P4 ;  /* 0x0940020002137fae */ /* 0x0001e8000e101d72 */
[----:B------:R0:W-:Y:S04]  /*bc00*/  LDGSTS.E.BYPASS.LTC128B.128 [R19+0xb400], desc[UR50][R2.64+0x280], !P3 ;  /* 0x0b40028002137fae */ /* 0x0001e8000d901d72 */
[----:B------:R0:W-:Y:S04]  /*bc10*/  LDGSTS.E.BYPASS.LTC128B.128 [R19+0xd400], desc[UR50][R2.64+0x300], P0 ;  /* 0x0d40030002137fae */ /* 0x0001e80008101d72 */
[----:B---34-:R0:W-:Y:S02]  /*bc20*/  LDGSTS.E.BYPASS.LTC128B.128 [R19+0xf400], desc[UR50][R2.64+0x380], P1 ;  /* 0x0f40038002137fae */ /* 0x0181e40008901d72 */
.L_x_3382:
[----:B0-----:R-:W-:Y:S02]  /*bc30*/  P2R R4, PR, RZ, 0x2 ;  /* 0x00000002ff047803 */ /* 0x001fe40000000000 */
[----:B------:R-:W-:Y:S02]  /*bc40*/  LOP3.LUT P1, RZ, R16, 0x40, RZ, 0xc0, !PT ;  /* 0x0000004010ff7812 */ /* 0x000fe4000782c0ff */
[----:B------:R-:W-:Y:S02]  /*bc50*/  IADD3 R2, P2, R14, R0, RZ ;  /* 0x000000000e027210 */ /* 0x000fe40007f5e0ff */
[----:B------:R-:W-:-:S03]  /*bc60*/  LOP3.LUT P6, RZ, R16, 0x10, RZ, 0xc0, !PT ;  /* 0x0000001010ff7812 */ /* 0x000fc600078cc0ff */
[----:B------:R-:W-:Y:S01]  /*bc70*/  IMAD.X R3, RZ, RZ, R20, P2 ;  /* 0x000000ffff037224 */ /* 0x000fe200010e0614 */
[----:B------:R-:W-:-:S05]  /*bc80*/  LOP3.LUT P2, RZ, R16, 0x20, RZ, 0xc0, !PT ;  /* 0x0000002010ff7812 */ /* 0x000fca000784c0ff */
[----:B------:R-:W-:Y:S01]  /*bc90*/  @!PT LDS RZ, [RZ] ;  /* 0x00000000fffff984 */ /* 0x000fe20000000800 */
[----:B------:R-:W-:Y:S01]  /*bca0*/  @!PT LDS RZ, [RZ] ;  /* 0x00000000fffff984 */ /* 0x000fe20000000800 */
[----:B------:R-:W-:Y:S01]  /*bcb0*/  @!PT LDS RZ, [RZ] ;  /* 0x00000000fffff984 */ /* 0x000fe20000000800 */
[----:B------:R0:W-:Y:S01]  /*bcc0*/  LDGSTS.E.BYPASS.LTC128B.128 [R19+0x1c00], desc[UR50][R2.64], !P1 ;  /* 0x01c0000002137fae */ /* 0x0001e2000c901d72 */
[----:B------:R-:W-:-:S07]  /*bcd0*/  ISETP.NE.AND P1, PT, R4, RZ, PT ;  /* 0x000000ff0400720c */ /* 0x000fce0003f25270 */
[----:B------:R0:W-:Y:S04]  /*bce0*/  LDGSTS.E.BYPASS.LTC128B.128 [R19+0x3c00], desc[UR50][R2.64+0x80], !P2 ;  /* 0x03c0008002137fae */ /* 0x0001e8000d101d72 */
[----:B------:R0:W-:Y:S04]  /*bcf0*/  LDGSTS.E.BYPASS.LTC128B.128 [R19+0x5c00], desc[UR50][R2.64+0x100], !P6 ;  /* 0x05c0010002137fae */ /* 0x0001e8000f101d72 */
[----:B------:R0:W-:Y:S04]  /*bd00*/  LDGSTS.E.BYPASS.LTC128B.128 [R19+0x7c00], desc[UR50][R2.64+0x180], !P5 ;  /* 0x07c0018002137fae */ /* 0x0001e8000e901d72 */
[----:B------:R0:W-:Y:S04]  /*bd10*/  LDGSTS.E.BYPASS.LTC128B.128 [R19+0x9c00], desc[UR50][R2.64+0x200], !P4 ;  /* 0x09c0020002137fae */ /* 0x0001e8000e101d72 */
[----:B------:R0:W-:Y:S04]  /*bd20*/  LDGSTS.E.BYPASS.LTC128B.128 [R19+0xbc00], desc[UR50][R2.64+0x280], !P3 ;  /* 0x0bc0028002137fae */ /* 0x0001e8000d901d72 */
[----:B------:R0:W-:Y:S01]  /*bd30*/  LDGSTS.E.BYPASS.LTC128B.128 [R19+0xdc00], desc[UR50][R2.64+0x300], P0 ;  /* 0x0dc0030002137fae */ /* 0x0001e20008101d72 */
[----:B------:R-:W-:-:S03]  /*bd40*/  PLOP3.LUT P0, PT, PT, PT, PT, 0x80, 0x0 ;  /* 0x000000000000781c */ /* 0x000fc60003f0f070 */
[----:B------:R0:W-:Y:S01]  /*bd50*/  LDGSTS.E.BYPASS.LTC128B.128 [R19+0xfc00], desc[UR50][R2.64+0x380], P1 ;  /* 0x0fc0038002137fae */ /* 0x0001e20008901d72 */
[----:B------:R-:W-:-:S09]  /*bd60*/  NOP ;  /* 0x0000000000007918 */ /* 0x000fd20000000000 */
.L_x_3307:
[----:B------:R-:W-:Y:S02]  /*bd70*/  PLOP3.LUT P1, PT, P1, P0, PT, 0xa2, 0x0 ;  /* 0x000000000000781c */ /* 0x000fe40000f21472 */
[----:B------:R-:W-:-:S08]  /*bd80*/  @P0 R2UR P1, UR4, R9 ;  /* 0x00000000090402ca */ /* 0x000fd00000020000 */
        /* <DEDUP_REMOVED lines=9> */
.L_x_3308:
[----:B------:R-:W-:Y:S01]  /*be20*/  VIADD R17, R17, 0x1 ;  /* 0x0000000111117836 */ /* 0x000fe20000000000 */
[----:B------:R0:W-:Y:S01]  /*be30*/  SYNCS.ARRIVE.TRANS64.A1T0 RZ, [R9+URZ+0x28c50], RZ ;  /* 0x028c50ff09ff79a7 */ /* 0x0001e2000810003f */
[----:B------:R-:W-:-:S03]  /*be40*/  VIADD R2, R8, 0xffffffff ;  /* 0xffffffff08027836 */ /* 0x000fc60000000000 */
[----:B------:R-:W-:-:S04]  /*be50*/  ISETP.NE.AND P0, PT, R17, 0x2, PT ;  /* 0x000000021100780c */ /* 0x000fc80003f05270 */
[----:B------:R-:W-:Y:S02]  /*be60*/  SEL R17, R17, RZ, P0 ;  /* 0x000000ff11117207 */ /* 0x000fe40000000000 */
[----:B------:R-:W-:Y:S02]  /*be70*/  SEL R3, RZ, 0x1, P0 ;  /* 0x00000001ff037807 */ /* 0x000fe40000000000 */
[----:B------:R-:W-:Y:S01]  /*be80*/  ISETP.GT.AND P0, PT, R8, RZ, PT ;  /* 0x000000ff0800720c */ /* 0x000fe20003f04270 */
[----:B------:R-:W-:Y:S01]  /*be90*/  IMAD.MOV.U32 R8, RZ, RZ, R2 ;  /* 0x000000ffff087224 */ /* 0x000fe200078e0002 */
[----:B------:R-:W-:-:S11]  /*bea0*/  LOP3.LUT R22, R22, R3, RZ, 0x3c, !PT ;  /* 0x0000000316167212 */ /* 0x000fd600078e3cff */
[----:B0-----:R-:W-:Y:S05]  /*beb0*/  @P0 BRA `(.L_x_3309) ;  /* 0xfffffff000980947 */ /* 0x001fea000383ffff */
[----:B------:R-:W-:Y:S05]  /*bec0*/  BSYNC B0 ;  /* 0x0000000000007941 */ /* 0x000fea0003800000 */
.L_x_3296:
[----:B------:R-:W2:Y:S01]  /*bed0*/  LDL.LU R2, [R1] ;  /* 0x0000000001027983 */ /* 0x000ea20000300800 */
[----:B------:R-:W-:-:S03]  /*bee0*/  ULDC UR4, c[0x0][0xc34] ;  /* 0x00030d0000047ab9 */ /* 0x000fc60000000800 */
[----:B------:R-:W3:Y:S01]  /*bef0*/  LDL.LU R0, [R1+0xc] ;  /* 0x00000c0001007983 */ /* 0x000ee20000300800 */
[----:B--2---:R-:W-:Y:S01]  /*bf00*/  IADD3 R2, R2, UR42, RZ ;  /* 0x0000002a02027c10 */ /* 0x004fe2000fffe0ff */
[----:B---3--:R-:W-:-:S04]  /*bf10*/  VIADD R0, R0, 0x1 ;  /* 0x0000000100007836 */ /* 0x008fc80000000000 */
[----:B------:R0:W-:Y:S01]  /*bf20*/  STL [R1], R2 ;  /* 0x0000000201007387 */ /* 0x0001e20000100800 */
[----:B------:R-:W-:-:S03]  /*bf30*/  ISETP.GE.AND P0, PT, R2, UR4, PT ;  /* 0x0000000402007c0c */ /* 0x000fc6000bf06270 */
[----:B------:R0:W-:Y:S10]  /*bf40*/  STL [R1+0xc], R0 ;  /* 0x00000c0001007387 */ /* 0x0001f40000100800 */
[----:B0-----:R-:W-:Y:S05]  /*bf50*/  @!P0 BRA `(.L_x_3310) ;  /* 0xffffffd000648947 */ /* 0x001fea000383ffff */
[----:B------:R-:W-:-:S07]  /*bf60*/  LOP3.LUT R2, R0, 0x1, RZ, 0xc, !PT ;  /* 0x0000000100027812 */ /* 0x000fce00078e0cff */
.L_x_3275:
[----:B------:R-:W0:Y:S01]  /*bf70*/  S2R R3, SR_CgaCtaId ;  /* 0x0000000000037919 */ /* 0x000e220000008800 */
[----:B------:R-:W-:Y:S01]  /*bf80*/  MOV R0, 0x400 ;  /* 0x0000040000007802 */ /* 0x000fe20000000f00 */
[----:B------:R-:W-:Y:S01]  /*bf90*/  BSSY B0, `(.L_x_3311) ;  /* 0x0000005000007945 */ /* 0x000fe20003800000 */
[----:B------:R-:W-:Y:S02]  /*bfa0*/  SHF.L.U32 R2, R2, 0x1f, RZ ;  /* 0x0000001f02027819 */ /* 0x000fe400000006ff */
[----:B0-----:R-:W-:-:S04]  /*bfb0*/  LEA R4, R3, R0, 0x18 ;  /* 0x0000000003047211 */ /* 0x001fc800078ec0ff */
[----:B------:R-:W0:Y:S02]  /*bfc0*/  SYNCS.PHASECHK.TRANS64.TRYWAIT P0, [R4+URZ+0x28c20], R2 ;  /* 0x028c2002040075a7 */ /* 0x000e24000800017f */
[----:B0-----:R-:W-:Y:S05]  /*bfd0*/  @!P0 BRA `(.L_x_3312) ;  /* 0x00000024002c8947 */ /* 0x001fea0003800000 */
.L_x_3383:
[----:B------:R-:W-:Y:S05]  /*bfe0*/  BSYNC B0 ;  /* 0x0000000000007941 */ /* 0x000fea0003800000 */
.L_x_3311:
[----:B------:R-:W-:-:S03]  /*bff0*/  UMOV UR4, 0xffffffff ;  /* 0xffffffff00047882 */ /* 0x000fc60000000000 */
[----:B------:R-:W-:Y:S05]  /*c000*/  BRA.DIV UR4, `(.L_x_3313) ;  /* 0x0000002604347947 */ /* 0x000fea000b800000 */
[----:B------:R-:W2:Y:S02]  /*c010*/  S2R R0, SR_TID.X ;  /* 0x0000000000007919 */ /* 0x000ea40000002100 */
[----:B--2---:R-:W-:-:S04]  /*c020*/  SHF.R.U32.HI R0, RZ, 0x5, R0 ;  /* 0x00000005ff007819 */ /* 0x004fc80000011600 */
[----:B------:R-:W-:-:S05]  /*c030*/  LOP3.LUT R0, R0, 0x3, RZ, 0xc0, !PT ;  /* 0x0000000300007812 */ /* 0x000fca00078ec0ff */
[----:B------:R2:W3:Y:S02]  /*c040*/  SHFL.IDX PT, R14, R0, RZ, 0x1f ;  /* 0x00001fff000e7589 */ /* 0x0004e400000e0000 */
.L_x_3386:
[----:B---3--:R-:W-:Y:S01]  /*c050*/  ISETP.NE.AND P0, PT, R14, RZ, PT ;  /* 0x000000ff0e00720c */ /* 0x008fe20003f05270 */
[----:B------:R-:W-:-:S12]  /*c060*/  BSSY B0, `(.L_x_3314) ;  /* 0x0000024000007945 */ /* 0x000fd80003800000 */
[----:B------:R-:W-:Y:S05]  /*c070*/  @P0 BRA `(.L_x_3315) ;  /* 0x0000000000880947 */ /* 0x000fea0003800000 */
[----:B------:R-:W-:-:S03]  /*c080*/  UMOV UR4, 0xffffffff ;  /* 0xffffffff00047882 */ /* 0x000fc60000000000 */
[----:B------:R-:W-:Y:S05]  /*c090*/  BRA.DIV UR4, `(.L_x_3316) ;  /* 0x0000002604447947 */ /* 0x000fea000b800000 */
[----:B------:R-:W-:-:S13]  /*c0a0*/  ELECT P6, URZ, PT ;  /* 0x00000000003f782f */ /* 0x000fda00038c0000 */
.L_x_3389:
[----:B------:R-:W-:Y:S05]  /*c0b0*/  @!P6 BRA `(.L_x_3315) ;  /* 0x000000000078e947 */ /* 0x000fea0003800000 */
[----:B------:R-:W-:-:S06]  /*c0c0*/  ULOP3.LUT UR4, UR38, 0x2, URZ, 0xfc, !UPT ;  /* 0x0000000226047892 */ /* 0x000fcc000f8efc3f */
[----:B--2---:R-:W-:-:S05]  /*c0d0*/  IMAD.U32 R0, RZ, RZ, UR4 ;  /* 0x00000004ff007e24 */ /* 0x004fca000f8e00ff */
[----:B------:R-:W-:-:S13]  /*c0e0*/  ISETP.NE.AND P0, PT, R0, 0x3, PT ;  /* 0x000000030000780c */ /* 0x000fda0003f05270 */
[----:B------:R-:W-:Y:S05]  /*c0f0*/  @!P0 BRA `(.L_x_3317) ;  /* 0x0000000000048947 */ /* 0x000fea0003800000 */
[----:B------:R-:W-:Y:S01]  /*c100*/  BPT.TRAP 0x1 ;  /* 0x000000040000795c */ /* 0x000fe20000300000 */
.L_x_3317:
[C---:B------:R-:W-:Y:S01]  /*c110*/  IMAD R5, R17.reuse, 0x8, R4 ;  /* 0x0000000811057824 */ /* 0x040fe200078e0204 */
[----:B------:R-:W-:Y:S01]  /*c120*/  SHF.L.U32 R0, R22, 0x1f, RZ ;  /* 0x0000001f16007819 */ /* 0x000fe200000006ff */
[----:B------:R-:W-:-:S03]  /*c130*/  VIADD R17, R17, 0x1 ;  /* 0x0000000111117836 */ /* 0x000fc60000000000 */
[----:B------:R-:W2:Y:S02]  /*c140*/  SYNCS.PHASECHK.TRANS64.TRYWAIT P1, [R5+URZ+0x28c40], R0 ;  /* 0x028c4000050075a7 */ /* 0x000ea4000802017f */
[----:B------:R-:W-:-:S04]  /*c150*/  ISETP.NE.AND P2, PT, R17, 0x2, PT ;  /* 0x000000021100780c */ /* 0x000fc80003f45270 */
[----:B------:R-:W-:Y:S01]  /*c160*/  SEL R3, RZ, 0x1, P2 ;  /* 0x00000001ff037807 */ /* 0x000fe20001000000 */
[----:B--2---:R-:W-:Y:S08]  /*c170*/  @!P1 BRA `(.L_x_3318) ;  /* 0x00000024002c9947 */ /* 0x004ff00003800000 */
.L_x_3390:
[----:B------:R-:W-:Y:S02]  /*c180*/  SEL R17, R17, RZ, P2 ;  /* 0x000000ff11117207 */ /* 0x000fe40001000000 */
[----:B0-----:R-:W-:Y:S01]  /*c190*/  LOP3.LUT R2, R22, R3, RZ, 0x3c, !PT ;  /* 0x0000000316027212 */ /* 0x001fe200078e3cff */
[----:B------:R-:W-:Y:S06]  /*c1a0*/  @!P0 BRA `(.L_x_3319) ;  /* 0x0000000000048947 */ /* 0x000fec0003800000 */
[----:B------:R-:W-:Y:S01]  /*c1b0*/  BPT.TRAP 0x1 ;  /* 0x000000040000795c */ /* 0x000fe20000300000 */
.L_x_3319:
[----:B------:R-:W-:Y:S01]  /*c1c0*/  IMAD R17, R17, 0x8, R4 ;  /* 0x0000000811117824 */ /* 0x000fe200078e0204 */
[----:B------:R-:W-:-:S04]  /*c1d0*/  SHF.L.U32 R2, R2, 0x1f, RZ ;  /* 0x0000001f02027819 */ /* 0x000fc800000006ff */
[----:B------:R-:W0:Y:S02]  /*c1e0*/  SYNCS.PHASECHK.TRANS64.TRYWAIT P1, [R17+URZ+0x28c40], R2 ;  /* 0x028c4002110075a7 */ /* 0x000e24000802017f */
[----:B0-----:R-:W-:Y:S05]  /*c1f0*/  @!P1 BRA `(.L_x_3320) ;  /* 0x0000002400209947 */ /* 0x001fea0003800000 */
.L_x_3391:
[----:B------:R-:W-:Y:S05]  /*c200*/  @!P0 BRA `(.L_x_3321) ;  /* 0x0000000000048947 */ /* 0x000fea0003800000 */
[----:B------:R-:W-:Y:S01]  /*c210*/  BPT.TRAP 0x1 ;  /* 0x000000040000795c */ /* 0x000fe20000300000 */
.L_x_3321:
[----:B------:R-:W3:Y:S02]  /*c220*/  SYNCS.PHASECHK.TRANS64.TRYWAIT P1, [R5+URZ+0x28c60], R0 ;  /* 0x028c6000050075a7 */ /* 0x000ee4000802017f */
[----:B---3--:R-:W-:Y:S05]  /*c230*/  @!P1 BRA `(.L_x_3322) ;  /* 0x0000002400249947 */ /* 0x008fea0003800000 */
.L_x_3392:
[----:B------:R-:W-:Y:S05]  /*c240*/  @!P0 BRA `(.L_x_3323) ;  /* 0x0000000000048947 */ /* 0x000fea0003800000 */
[----:B------:R-:W-:Y:S01]  /*c250*/  BPT.TRAP 0x1 ;  /* 0x000000040000795c */ /* 0x000fe20000300000 */
.L_x_3323:
[----:B----4-:R4:W0:Y:S02]  /*c260*/  SYNCS.PHASECHK.TRANS64.TRYWAIT P0, [R17+URZ+0x28c60], R2 ;  /* 0x028c6002110075a7 */ /* 0x010824000800017f */
[----:B0-----:R-:W-:Y:S05]  /*c270*/  @!P0 NANOSLEEP.SYNCS 0x989680 ;  /* 0x009896800000895d */ /* 0x001fea0003900000 */
[----:B------:R-:W0:Y:S02]  /*c280*/  @!P0 SYNCS.PHASECHK.TRANS64 P0, [R17+URZ+0x28c60], R2 ;  /* 0x028c6002110085a7 */ /* 0x000e24000800007f */
[----:B0-----:R-:W-:Y:S05]  /*c290*/  @!P0 BRA `(.L_x_3323) ;  /* 0xfffffffc00f08947 */ /* 0x001fea000383ffff */
.L_x_3315:
[----:B------:R-:W-:Y:S05]  /*c2a0*/  BSYNC B0 ;  /* 0x0000000000007941 */ /* 0x000fea0003800000 */
.L_x_3314:
[----:B------:R-:W-:Y:S05]  /*c2b0*/  EXIT ;  /* 0x000000000000794d */ /* 0x000fea0003800000 */
.L_x_3235:
[----:B0-----:R-:W-:-:S04]  /*c2c0*/  IMAD.U32 R3, RZ, RZ, UR16 ;  /* 0x00000010ff037e24 */ /* 0x001fc8000f8e00ff */
[----:B------:R0:W1:Y:S03]  /*c2d0*/  SYNCS.PHASECHK.TRANS64.TRYWAIT P1, [R3+URZ+0x28c50], R0 ;  /* 0x028c5000030075a7 */ /* 0x000066000802017f */
[----:B-1----:R-:W-:Y:S05]  /*c2e0*/  @!P1 NANOSLEEP.SYNCS 0x989680 ;  /* 0x009896800000995d */ /* 0x002fea0003900000 */
[----:B------:R-:W1:Y:S02]  /*c2f0*/  @!P1 SYNCS.PHASECHK.TRANS64 P1, [R3+URZ+0x28c50], R0 ;  /* 0x028c5000030095a7 */ /* 0x000e64000802007f */
[----:B-1----:R-:W-:Y:S05]  /*c300*/  @!P1 BRA `(.L_x_3235) ;  /* 0xfffffffc00ec9947 */ /* 0x002fea000383ffff */
[----:B------:R-:W-:Y:S05]  /*c310*/  BRA `(.L_x_3324) ;  /* 0xffffff4c00bc7947 */ /* 0x000fea000383ffff */
.L_x_3241:
[----:B-1----:R-:W-:-:S04]  /*c320*/  MOV R4, UR6 ;  /* 0x0000000600047c02 */ /* 0x002fc80008000f00 */
[----:B------:R1:W2:Y:S03]  /*c330*/  SYNCS.PHASECHK.TRANS64.TRYWAIT P1, [R4+URZ+0x28c50], R3 ;  /* 0x028c5003040075a7 */ /* 0x0002a6000802017f */
[----:B--2---:R-:W-:Y:S05]  /*c340*/  @!P1 NANOSLEEP.SYNCS 0x989680 ;  /* 0x009896800000995d */ /* 0x004fea0003900000 */
[----:B------:R-:W2:Y:S02]  /*c350*/  @!P1 SYNCS.PHASECHK.TRANS64 P1, [R4+URZ+0x28c50], R3 ;  /* 0x028c5003040095a7 */ /* 0x000ea4000802007f */
[----:B--2---:R-:W-:Y:S05]  /*c360*/  @!P1 BRA `(.L_x_3241) ;  /* 0xfffffffc00ec9947 */ /* 0x004fea000383ffff */
[----:B------:R-:W-:Y:S05]  /*c370*/  BRA `(.L_x_3240) ;  /* 0xffffff5800bc7947 */ /* 0x000fea000383ffff */
.L_x_3246:
[----:B0-----:R-:W-:-:S04]  /*c380*/  IMAD.U32 R3, RZ, RZ, UR42 ;  /* 0x0000002aff037e24 */ /* 0x001fc8000f8e00ff */
[----:B------:R0:W1:Y:S03]  /*c390*/  SYNCS.PHASECHK.TRANS64.TRYWAIT P1, [R3+URZ+0x28c00], R0 ;  /* 0x028c0000030075a7 */ /* 0x000066000802017f */
[----:B-1----:R-:W-:Y:S05]  /*c3a0*/  @!P1 NANOSLEEP.SYNCS 0x989680 ;  /* 0x009896800000995d */ /* 0x002fea0003900000 */
[----:B------:R-:W1:Y:S02]  /*c3b0*/  @!P1 SYNCS.PHASECHK.TRANS64 P1, [R3+URZ+0x28c00], R0 ;  /* 0x028c0000030095a7 */ /* 0x000e64000802007f */
[----:B-1----:R-:W-:Y:S05]  /*c3c0*/  @!P1 BRA `(.L_x_3246) ;  /* 0xfffffffc00ec9947 */ /* 0x002fea000383ffff */
[----:B------:R-:W-:Y:S05]  /*c3d0*/  BRA `(.L_x_3325) ;  /* 0xffffff68000c7947 */ /* 0x000fea000383ffff */
.L_x_3250:
[----:B--2---:R2:W3:Y:S02]  /*c3e0*/  SYNCS.PHASECHK.TRANS64.TRYWAIT P1, [R7+URZ+0x28c30], R8 ;  /* 0x028c3008070075a7 */ /* 0x0044e4000802017f */
[----:B---3--:R-:W-:Y:S05]  /*c3f0*/  @!P1 NANOSLEEP.SYNCS 0x989680 ;  /* 0x009896800000995d */ /* 0x008fea0003900000 */
[----:B------:R-:W3:Y:S02]  /*c400*/  @!P1 SYNCS.PHASECHK.TRANS64 P1, [R7+URZ+0x28c30], R8 ;  /* 0x028c3008070095a7 */ /* 0x000ee4000802007f */
[----:B---3--:R-:W-:Y:S05]  /*c410*/  @!P1 BRA `(.L_x_3250) ;  /* 0xfffffffc00f09947 */ /* 0x008fea000383ffff */
[----:B------:R-:W-:Y:S05]  /*c420*/  BRA `(.L_x_3249) ;  /* 0xffffff6800287947 */ /* 0x000fea000383ffff */
.L_x_3255:
[----:B----4-:R4:W0:Y:S02]  /*c430*/  SYNCS.PHASECHK.TRANS64.TRYWAIT P1, [R7+URZ+0x28c50], R8 ;  /* 0x028c5008070075a7 */ /* 0x010824000802017f */
[----:B0-----:R-:W-:Y:S05]  /*c440*/  @!P1 NANOSLEEP.SYNCS 0x989680 ;  /* 0x009896800000995d */ /* 0x001fea0003900000 */
[----:B------:R-:W0:Y:S02]  /*c450*/  @!P1 SYNCS.PHASECHK.TRANS64 P1, [R7+URZ+0x28c50], R8 ;  /* 0x028c5008070095a7 */ /* 0x000e24000802007f */
[----:B0-----:R-:W-:Y:S05]  /*c460*/  @!P1 BRA `(.L_x_3255) ;  /* 0xfffffffc00f09947 */ /* 0x001fea000383ffff */
[----:B------:R-:W-:Y:S05]  /*c470*/  BRA `(.L_x_3254) ;  /* 0xffffff78003c7947 */ /* 0x000fea000383ffff */
.L_x_3261:
[----:B--2---:R-:W-:-:S04]  /*c480*/  IMAD.U32 R3, RZ, RZ, UR21 ;  /* 0x00000015ff037e24 */ /* 0x004fc8000f8e00ff */
[----:B------:R2:W3:Y:S03]  /*c490*/  SYNCS.PHASECHK.TRANS64.TRYWAIT P2, [R3+URZ+0x28c30], R8 ;  /* 0x028c3008030075a7 */ /* 0x0004e6000804017f */
[----:B---3--:R-:W-:Y:S05]  /*c4a0*/  @!P2 NANOSLEEP.SYNCS 0x989680 ;  /* 0x009896800000a95d */ /* 0x008fea0003900000 */
[----:B------:R-:W3:Y:S02]  /*c4b0*/  @!P2 SYNCS.PHASECHK.TRANS64 P2, [R3+URZ+0x28c30], R8 ;  /* 0x028c30080300a5a7 */ /* 0x000ee4000804007f */
[----:B---3--:R-:W-:Y:S05]  /*c4c0*/  @!P2 BRA `(.L_x_3261) ;  /* 0xfffffffc00eca947 */ /* 0x008fea000383ffff */
[----:B------:R-:W-:Y:S05]  /*c4d0*/  BRA `(.L_x_3260) ;  /* 0xffffff7c00287947 */ /* 0x000fea000383ffff */
.L_x_3266:
[----:B---3--:R-:W-:-:S04]  /*c4e0*/  IMAD.U32 R7, RZ, RZ, UR21 ;  /* 0x00000015ff077e24 */ /* 0x008fc8000f8e00ff */
[----:B------:R3:W4:Y:S03]  /*c4f0*/  SYNCS.PHASECHK.TRANS64.TRYWAIT P2, [R7+URZ+0x28c50], R8 ;  /* 0x028c5008070075a7 */ /* 0x000726000804017f */
[----:B----4-:R-:W-:Y:S05]  /*c500*/  @!P2 NANOSLEEP.SYNCS 0x989680 ;  /* 0x009896800000a95d */ /* 0x010fea0003900000 */
[----:B------:R-:W4:Y:S02]  /*c510*/  @!P2 SYNCS.PHASECHK.TRANS64 P2, [R7+URZ+0x28c50], R8 ;  /* 0x028c50080700a5a7 */ /* 0x000f24000804007f */
[----:B----4-:R-:W-:Y:S05]  /*c520*/  @!P2 BRA `(.L_x_3266) ;  /* 0xfffffffc00eca947 */ /* 0x010fea000383ffff */
[----:B------:R-:W-:Y:S05]  /*c530*/  BRA `(.L_x_3265) ;  /* 0xffffff90005c7947 */ /* 0x000fea000383ffff */
.L_x_3279:
        /* <DEDUP_REMOVED lines=11> */
.L_x_3327:
[----:B------:R-:W-:Y:S05]  /*c5f0*/  BSYNC B0 ;  /* 0x0000000000007941 */ /* 0x000fea0003800000 */
.L_x_3326:
[----:B------:R-:W-:Y:S05]  /*c600*/  BRA `(.L_x_3328) ;  /* 0xffffffd000207947 */ /* 0x000fea000383ffff */
.L_x_3282:
[----:B0-----:R0:W1:Y:S02]  /*c610*/  SYNCS.PHASECHK.TRANS64.TRYWAIT P0, [R19+URZ+0x28c40], R0 ;  /* 0x028c4000130075a7 */ /* 0x001064000800017f */
[----:B-1----:R-:W-:Y:S05]  /*c620*/  @!P0 NANOSLEEP.SYNCS 0x989680 ;  /* 0x009896800000895d */ /* 0x002fea0003900000 */
[----:B------:R-:W1:Y:S02]  /*c630*/  @!P0 SYNCS.PHASECHK.TRANS64 P0, [R19+URZ+0x28c40], R0 ;  /* 0x028c4000130085a7 */ /* 0x000e64000800007f */
[----:B-1----:R-:W-:Y:S05]  /*c640*/  @!P0 BRA `(.L_x_3282) ;  /* 0xfffffffc00f08947 */ /* 0x002fea000383ffff */
[----:B------:R-:W-:Y:S05]  /*c650*/  BRA `(.L_x_3329) ;  /* 0xffffffd000a47947 */ /* 0x000fea000383ffff */
.L_x_3283:
        /* <DEDUP_REMOVED lines=8> */
.L_x_3331:
[----:B------:R-:W-:Y:S05]  /*c6e0*/  BSYNC B0 ;  /* 0x0000000000007941 */ /* 0x000fea0003800000 */
.L_x_3330:
[----:B------:R-:W-:Y:S01]  /*c6f0*/  IMAD.MOV.U32 R13, RZ, RZ, R0 ;  /* 0x000000ffff0d7224 */ /* 0x000fe200078e0000 */
[----:B------:R-:W-:Y:S01]  /*c700*/  MOV R12, RZ ;  /* 0x000000ff000c7202 */ /* 0x000fe20000000f00 */
[----:B------:R-:W-:Y:S01]  /*c710*/  IMAD.MOV.U32 R11, RZ, RZ, 0x181f ;  /* 0x0000181fff0b7424 */ /* 0x000fe200078e00ff */
[----:B------:R-:W-:Y:S01]  /*c720*/  ISETP.GE.AND P2, PT, R35, 0x1, PT ;  /* 0x000000012300780c */ /* 0x000fe20003f46270 */
[----:B------:R-:W-:Y:S02]  /*c730*/  IMAD.MOV.U32 R15, RZ, RZ, -0x1 ;  /* 0xffffffffff0f7424 */ /* 0x000fe400078e00ff */
[----:B------:R-:W-:-:S10]  /*c740*/  IMAD.MOV.U32 R2, RZ, RZ, R14 ;  /* 0x000000ffff027224 */ /* 0x000fd400078e000e */
[----:B------:R-:W-:Y:S05]  /*c750*/  WARPSYNC.COLLECTIVE R15, `(.L_x_3332) ;  /* 0x000000000f087348 */ /* 0x000fea0003c00000 */
[----:B------:R0:W1:Y:S02]  /*c760*/  SHFL.IDX P6, R14, R13, R12, R11 ;  /* 0x0000000c0d0e7389 */ /* 0x00006400000c000b */
[----:B01----:R-:W-:Y:S01]  /*c770*/  ENDCOLLECTIVE ;  /* 0x000000000000791b */ /* 0x003fe20003800000 */
.L_x_3332:
[----:B------:R-:W-:Y:S01]  /*c780*/  @P2 LEA R7, R4, UR39, 0x1 ;  /* 0x0000002704072c11 */ /* 0x000fe2000f8e08ff */
[----:B------:R-:W-:Y:S02]  /*c790*/  IMAD.MOV.U32 R13, RZ, RZ, R5 ;  /* 0x000000ffff0d7224 */ /* 0x000fe400078e0005 */
[----:B------:R-:W-:Y:S01]  /*c7a0*/  IMAD.MOV.U32 R12, RZ, RZ, 0x1 ;  /* 0x00000001ff0c7424 */ /* 0x000fe200078e00ff */
[----:B------:R-:W-:-:S13]  /*c7b0*/  @P2 LEA R3, P0, R20, R14, 0x1 ;  /* 0x0000000e14032211 */ /* 0x000fda00078008ff */
[----:B------:R-:W-:Y:S05]  /*c7c0*/  WARPSYNC.COLLECTIVE R15, `(.L_x_3333) ;  /* 0x000000000f087348 */ /* 0x000fea0003c00000 */
[----:B------:R0:W1:Y:S02]  /*c7d0*/  SHFL.IDX P6, R14, R13, R12, R11 ;  /* 0x0000000c0d0e7389 */ /* 0x00006400000c000b */
[----:B01----:R-:W-:Y:S01]  /*c7e0*/  ENDCOLLECTIVE ;  /* 0x000000000000791b */ /* 0x003fe20003800000 */
.L_x_3333:
[----:B------:R-:W-:-:S05]  /*c7f0*/  @P2 IMAD.X R2, RZ, RZ, R2, P0 ;  /* 0x000000ffff022224 */ /* 0x000fca00000e0602 */
[----:B------:R-:W-:-:S04]  /*c800*/  @P2 LOP3.LUT R3, R3, R2, RZ, 0x3c, !PT ;  /* 0x0000000203032212 */ /* 0x000fc800078e3cff */
[C---:B------:R-:W-:Y:S02]  /*c810*/  @P2 LOP3.LUT R2, R3.reuse, R2, RZ, 0x3c, !PT ;  /* 0x0000000203022212 */ /* 0x040fe400078e3cff */
[----:B------:R-:W-:Y:S02]  /*c820*/  MOV R13, R0 ;  /* 0x00000000000d7202 */ /* 0x000fe40000000f00 */
[----:B------:R-:W-:-:S05]  /*c830*/  @P2 LOP3.LUT R3, R3, R2, RZ, 0x3c, !PT ;  /* 0x0000000203032212 */ /* 0x000fca00078e3cff */
[----:B------:R-:W-:Y:S01]  /*c840*/  @!PT LDS RZ, [RZ] ;  /* 0x00000000fffff984 */ /* 0x000fe20000000800 */
[----:B------:R-:W-:Y:S01]  /*c850*/  @!PT LDS RZ, [RZ] ;  /* 0x00000000fffff984 */ /* 0x000fe20000000800 */
[----:B------:R-:W-:Y:S01]  /*c860*/  @!PT LDS RZ, [RZ] ;  /* 0x00000000fffff984 */ /* 0x000fe20000000800 */
[----:B------:R0:W-:Y:S01]  /*c870*/  @P2 LDGSTS.E.BYPASS.LTC128B.128 [R7+0x22400], desc[UR50][R2.64], !P1 ;  /* 0x2240000002072fae */ /* 0x0001e2000c901d72 */
[----:B------:R-:W-:Y:S01]  /*c880*/  ISETP.GE.AND P2, PT, R35, 0x11, PT ;  /* 0x000000112300780c */ /* 0x000fe20003f46270 */
[----:B------:R-:W-:-:S12]  /*c890*/  IMAD.MOV.U32 R8, RZ, RZ, R14 ;  /* 0x000000ffff087224 */ /* 0x000fd800078e000e */
[----:B0-----:R-:W-:Y:S05]  /*c8a0*/  WARPSYNC.COLLECTIVE R15, `(.L_x_3334) ;  /* 0x000000000f087348 */ /* 0x001fea0003c00000 */
[----:B------:R1:W2:Y:S02]  /*c8b0*/  SHFL.IDX P6, R14, R13, R12, R11 ;  /* 0x0000000c0d0e7389 */ /* 0x0002a400000c000b */
[----:B012---:R-:W-:Y:S01]  /*c8c0*/  ENDCOLLECTIVE ;  /* 0x000000000000791b */ /* 0x007fe20003800000 */
.L_x_3334:
[----:B------:R-:W-:Y:S01]  /*c8d0*/  @P2 LEA R9, R4, UR39, 0x1 ;  /* 0x0000002704092c11 */ /* 0x000fe2000f8e08ff */
[----:B------:R-:W-:Y:S02]  /*c8e0*/  IMAD.MOV.U32 R13, RZ, RZ, R5 ;  /* 0x000000ffff0d7224 */ /* 0x000fe400078e0005 */
[----:B------:R-:W-:Y:S01]  /*c8f0*/  IMAD.MOV.U32 R12, RZ, RZ, 0x2 ;  /* 0x00000002ff0c7424 */ /* 0x000fe200078e00ff */
[----:B------:R-:W-:-:S13]  /*c900*/  @P2 LEA R6, P0, R20, R14, 0x1 ;  /* 0x0000000e14062211 */ /* 0x000fda00078008ff */
[----:B------:R-:W-:Y:S05]  /*c910*/  WARPSYNC.COLLECTIVE R15, `(.L_x_3335) ;  /* 0x000000000f087348 */ /* 0x000fea0003c00000 */
[----:B------:R0:W1:Y:S02]  /*c920*/  SHFL.IDX P6, R14, R13, R12, R11 ;  /* 0x0000000c0d0e7389 */ /* 0x00006400000c000b */
[----:B01----:R-:W-:Y:S01]  /*c930*/  ENDCOLLECTIVE ;  /* 0x000000000000791b */ /* 0x003fe20003800000 */
.L_x_3335:
[----:B------:R-:W-:Y:S02]  /*c940*/  @P2 IMAD.X R8, RZ, RZ, R8, P0 ;  /* 0x000000ffff082224 */ /* 0x000fe400000e0608 */
[----:B------:R-:W-:Y:S02]  /*c950*/  @P2 IMAD.MOV.U32 R2, RZ, RZ, R6 ;  /* 0x000000ffff022224 */ /* 0x000fe400078e0006 */
[----:B------:R-:W-:-:S05]  /*c960*/  @P2 IMAD.MOV.U32 R3, RZ, RZ, R8 ;  /* 0x000000ffff032224 */ /* 0x000fca00078e0008 */
[----:B------:R-:W-:Y:S01]  /*c970*/  @!PT LDS RZ, [RZ] ;  /* 0x00000000fffff984 */ /* 0x000fe20000000800 */
[----:B------:R-:W-:Y:S01]  /*c980*/  @!PT LDS RZ, [RZ] ;  /* 0x00000000fffff984 */ /* 0x000fe20000000800 */
[----:B------:R-:W-:Y:S01]  /*c990*/  @!PT LDS RZ, [RZ] ;  /* 0x00000000fffff984 */ /* 0x000fe20000000800 */
[----:B------:R0:W-:Y:S01]  /*c9a0*/  @P2 LDGSTS.E.BYPASS.LTC128B.128 [R9+0x22c00], desc[UR50][R2.64], !P1 ;  /* 0x22c0000002092fae */ /* 0x0001e2000c901d72 */
[----:B------:R-:W-:Y:S02]  /*c9b0*/  ISETP.GE.AND P2, PT, R35, 0x21, PT ;  /* 0x000000212300780c */ /* 0x000fe40003f46270 */
[----:B------:R-:W-:Y:S01]  /*c9c0*/  MOV R13, R0 ;  /* 0x00000000000d7202 */ /* 0x000fe20000000f00 */
[----:B0-----:R-:W-:-:S10]  /*c9d0*/  IMAD.MOV.U32 R2, RZ, RZ, R14 ;  /* 0x000000ffff027224 */ /* 0x001fd400078e000e */
[----:B------:R-:W-:Y:S05]  /*c9e0*/  WARPSYNC.COLLECTIVE R15, `(.L_x_3336) ;  /* 0x000000000f087348 */ /* 0x000fea0003c00000 */
[----:B------:R0:W1:Y:S02]  /*c9f0*/  SHFL.IDX P6, R14, R13, R12, R11 ;  /* 0x0000000c0d0e7389 */ /* 0x00006400000c000b */
[----:B01----:R-:W-:Y:S01]  /*ca00*/  ENDCOLLECTIVE ;  /* 0x000000000000791b */ /* 0x003fe20003800000 */
.L_x_3336:
[----:B------:R-:W-:Y:S01]  /*ca10*/  @P2 LEA R6, R4, UR39, 0x1 ;  /* 0x0000002704062c11 */ /* 0x000fe2000f8e08ff */
[----:B------:R-:W-:Y:S02]  /*ca20*/  IMAD.MOV.U32 R13, RZ, RZ, R5 ;  /* 0x000000ffff0d7224 */ /* 0x000fe400078e0005 */
[----:B------:R-:W-:Y:S01]  /*ca30*/  IMAD.MOV.U32 R12, RZ, RZ, 0x3 ;  /* 0x00000003ff0c7424 */ /* 0x000fe200078e00ff */
[----:B------:R-:W-:-:S13]  /*ca40*/  @P2 LEA R7, P0, R20, R14, 0x1 ;  /* 0x0000000e14072211 */ /* 0x000fda00078008ff */
[----:B------:R-:W-:Y:S05]  /*ca50*/  WARPSYNC.COLLECTIVE R15, `(.L_x_3337) ;  /* 0x000000000f087348 */ /* 0x000fea0003c00000 */
[----:B------:R0:W1:Y:S02]  /*ca60*/  SHFL.IDX P6, R14, R13, R12, R11 ;  /* 0x0000000c0d0e7389 */ /* 0x00006400000c000b */
[----:B01----:R-:W-:Y:S01]  /*ca70*/  ENDCOLLECTIVE ;  /* 0x000000000000791b */ /* 0x003fe20003800000 */
.L_x_3337:
[----:B------:R-:W-:Y:S02]  /*ca80*/  @P2 IMAD.X R10, RZ, RZ, R2, P0 ;  /* 0x000000ffff0a2224 */ /* 0x000fe400000e0602 */
[----:B------:R-:W-:Y:S02]  /*ca90*/  @P2 IMAD.MOV.U32 R2, RZ, RZ, R7 ;  /* 0x000000ffff022224 */ /* 0x000fe400078e0007 */
[----:B------:R-:W-:-:S05]  /*caa0*/  @P2 IMAD.MOV.U32 R3, RZ, RZ, R10 ;  /* 0x000000ffff032224 */ /* 0x000fca00078e000a */
[----:B------:R-:W-:Y:S01]  /*cab0*/  @!PT LDS RZ, [RZ] ;  /* 0x00000000fffff984 */ /* 0x000fe20000000800 */
[----:B------:R-:W-:Y:S01]  /*cac0*/  @!PT LDS RZ, [RZ] ;  /* 0x00000000fffff984 */ /* 0x000fe20000000800 */
[----:B------:R-:W-:Y:S01]  /*cad0*/  @!PT LDS RZ, [RZ] ;  /* 0x00000000fffff984 */ /* 0x000fe20000000800 */
[----:B------:R0:W-:Y:S01]  /*cae0*/  @P2 LDGSTS.E.BYPASS.LTC128B.128 [R6+0x23400], desc[UR50][R2.64], !P1 ;  /* 0x2340000002062fae */ /* 0x0001e2000c901d72 */
[----:B------:R-:W-:Y:S01]  /*caf0*/  MOV R13, R0 ;  /* 0x00000000000d7202 */ /* 0x000fe20000000f00 */
[----:B------:R-:W-:-:S07]  /*cb00*/  IMAD.MOV.U32 R5, RZ, RZ, R14 ;  /* 0x000000ffff057224 */ /* 0x000fce00078e000e */
[----:B0-----:R-:W-:Y:S05]  /*cb10*/  WARPSYNC.COLLECTIVE R15, `(.L_x_3338) ;  /* 0x000000000f087348 */ /* 0x001fea0003c00000 */
[----:B------:R1:W2:Y:S02]  /*cb20*/  SHFL.IDX P6, R14, R13, R12, R11 ;  /* 0x0000000c0d0e7389 */ /* 0x0002a400000c000b */
[----:B012---:R-:W-:Y:S01]  /*cb30*/  ENDCOLLECTIVE ;  /* 0x000000000000791b */ /* 0x007fe20003800000 */
.L_x_3338:
[----:B------:R-:W-:Y:S05]  /*cb40*/  BRA `(.L_x_3339) ;  /* 0xffffffd000587947 */ /* 0x000fea000383ffff */
.L_x_3287:
[----:B------:R-:W-:Y:S01]  /*cb50*/  IMAD.MOV.U32 R13, RZ, RZ, R5 ;  /* 0x000000ffff0d7224 */ /* 0x000fe200078e0005 */
[----:B------:R-:W-:Y:S01]  /*cb60*/  LEA R0, R0, R37, 0x6 ;  /* 0x0000002500007211 */ /* 0x000fe200078e30ff */
[----:B------:R-:W-:Y:S02]  /*cb70*/  IMAD.MOV.U32 R12, RZ, RZ, RZ ;  /* 0x000000ffff0c7224 */ /* 0x000fe400078e00ff */
[----:B------:R-:W-:Y:S01]  /*cb80*/  IMAD.MOV.U32 R11, RZ, RZ, 0x181f ;  /* 0x0000181fff0b7424 */ /* 0x000fe200078e00ff */
[C---:B------:R-:W-:Y:S01]  /*cb90*/  ISETP.GE.AND P0, PT, R0.reuse, UR37, PT ;  /* 0x0000002500007c0c */ /* 0x040fe2000bf06270 */
[----:B------:R-:W-:Y:S02]  /*cba0*/  IMAD.MOV.U32 R15, RZ, RZ, -0x1 ;  /* 0xffffffffff0f7424 */ /* 0x000fe400078e00ff */
[----:B------:R-:W-:-:S10]  /*cbb0*/  VIADD R6, R0, 0x10 ;  /* 0x0000001000067836 */ /* 0x000fd40000000000 */
[----:B-1----:R-:W-:Y:S05]  /*cbc0*/  WARPSYNC.COLLECTIVE R15, `(.L_x_3340) ;  /* 0x000000000f087348 */ /* 0x002fea0003c00000 */
[----:B------:R0:W2:Y:S02]  /*cbd0*/  SHFL.IDX P6, R14, R13, R12, R11 ;  /* 0x0000000c0d0e7389 */ /* 0x0000a400000c000b */
[----:B012---:R-:W-:Y:S01]  /*cbe0*/  ENDCOLLECTIVE ;  /* 0x000000000000791b */ /* 0x007fe20003800000 */
.L_x_3340:
[----:B------:R-:W-:Y:S02]  /*cbf0*/  IMAD.MOV.U32 R13, RZ, RZ, R4 ;  /* 0x000000ffff0d7224 */ /* 0x000fe400078e0004 */
[----:B------:R-:W-:-:S07]  /*cc00*/  IMAD.MOV.U32 R2, RZ, RZ, R14 ;  /* 0x000000ffff027224 */ /* 0x000fce00078e000e */
[----:B------:R-:W-:Y:S05]  /*cc10*/  WARPSYNC.COLLECTIVE R15, `(.L_x_3341) ;  /* 0x000000000f087348 */ /* 0x000fea0003c00000 */
[----:B------:R0:W1:Y:S02]  /*cc20*/  SHFL.IDX P6, R14, R13, R12, R11 ;  /* 0x0000000c0d0e7389 */ /* 0x00006400000c000b */
[----:B01----:R-:W-:Y:S01]  /*cc30*/  ENDCOLLECTIVE ;  /* 0x000000000000791b */ /* 0x003fe20003800000 */
.L_x_3341:
        /* <DEDUP_REMOVED lines=8> */
.L_x_3342:
[----:B------:R-:W-:Y:S01]  /*ccc0*/  @!PT LDS RZ, [RZ] ;  /* 0x00000000fffff984 */ /* 0x000fe20000000800 */
[----:B------:R-:W-:Y:S01]  /*ccd0*/  @!PT LDS RZ, [RZ] ;  /* 0x00000000fffff984 */ /* 0x000fe20000000800 */
[----:B------:R-:W-:Y:S01]  /*cce0*/  @!PT LDS RZ, [RZ] ;  /* 0x00000000fffff984 */ /* 0x000fe20000000800 */
[----:B------:R0:W-:Y:S01]  /*ccf0*/  @!P0 LDGSTS.E.BYPASS.LTC128B.128 [R8+0x20400], desc[UR50][R2.64], !P5 ;  /* 0x2040000002088fae */ /* 0x0001e2000e901d72 */
[----:B------:R-:W-:Y:S02]  /*cd00*/  ISETP.GE.AND P0, PT, R6, UR37, PT ;  /* 0x0000002506007c0c */ /* 0x000fe4000bf06270 */
[----:B------:R-:W-:Y:S01]  /*cd10*/  MOV R13, R4 ;  /* 0x00000004000d7202 */ /* 0x000fe20000000f00 */
[----:B------:R-:W-:-:S10]  /*cd20*/  IMAD.MOV.U32 R6, RZ, RZ, R14 ;  /* 0x000000ffff067224 */ /* 0x000fd400078e000e */
[----:B0-----:R-:W-:Y:S05]  /*cd30*/  WARPSYNC.COLLECTIVE R15, `(.L_x_3343) ;  /* 0x000000000f087348 */ /* 0x001fea0003c00000 */
[----:B------:R1:W2:Y:S02]  /*cd40*/  SHFL.IDX P6, R14, R13, R12, R11 ;  /* 0x0000000c0d0e7389 */ /* 0x0002a400000c000b */
[----:B012---:R-:W-:Y:S01]  /*cd50*/  ENDCOLLECTIVE ;  /* 0x000000000000791b */ /* 0x007fe20003800000 */
.L_x_3343:
[----:B------:R-:W-:Y:S02]  /*cd60*/  IMAD.MOV.U32 R13, RZ, RZ, R5 ;  /* 0x000000ffff0d7224 */ /* 0x000fe400078e0005 */
[----:B------:R-:W-:Y:S01]  /*cd70*/  IMAD.MOV.U32 R12, RZ, RZ, 0x2 ;  /* 0x00000002ff0c7424 */ /* 0x000fe200078e00ff */
[----:B------:R-:W-:-:S13]  /*cd80*/  @!P0 LEA R2, P1, R9, R14, 0x1 ;  /* 0x0000000e09028211 */ /* 0x000fda00078208ff */
[----:B------:R-:W-:Y:S05]  /*cd90*/  WARPSYNC.COLLECTIVE R15, `(.L_x_3344) ;  /* 0x000000000f087348 */ /* 0x000fea0003c00000 */
[----:B------:R0:W1:Y:S02]  /*cda0*/  SHFL.IDX P6, R14, R13, R12, R11 ;  /* 0x0000000c0d0e7389 */ /* 0x00006400000c000b */
[----:B01----:R-:W-:Y:S01]  /*cdb0*/  ENDCOLLECTIVE ;  /* 0x000000000000791b */ /* 0x003fe20003800000 */
.L_x_3344:
[----:B------:R-:W-:Y:S02]  /*cdc0*/  @!P0 IMAD.X R3, RZ, RZ, R6, P1 ;  /* 0x000000ffff038224 */ /* 0x000fe400008e0606 */
[----:B------:R-:W-:-:S03]  /*cdd0*/  VIADD R6, R0, 0x20 ;  /* 0x0000002000067836 */ /* 0x000fc60000000000 */
[----:B------:R-:W-:Y:S01]  /*cde0*/  @!PT LDS RZ, [RZ] ;  /* 0x00000000fffff984 */ /* 0x000fe20000000800 */
[----:B------:R-:W-:Y:S01]  /*cdf0*/  @!PT LDS RZ, [RZ] ;  /* 0x00000000fffff984 */ /* 0x000fe20000000800 */
[----:B------:R-:W-:Y:S01]  /*ce00*/  @!PT LDS RZ, [RZ] ;  /* 0x00000000fffff984 */ /* 0x000fe20000000800 */
[----:B------:R0:W-:Y:S02]  /*ce10*/  @!P0 LDGSTS.E.BYPASS.LTC128B.128 [R8+0x20c00], desc[UR50][R2.64], !P5 ;  /* 0x20c0000002088fae */ /* 0x0001e4000e901d72 */
[----:B------:R-:W-:Y:S01]  /*ce20*/  ISETP.GE.AND P0, PT, R6, UR37, PT ;  /* 0x0000002506007c0c */ /* 0x000fe2000bf06270 */
[----:B------:R-:W-:Y:S02]  /*ce30*/  IMAD.MOV.U32 R13, RZ, RZ, R4 ;  /* 0x000000ffff0d7224 */ /* 0x000fe400078e0004 */
[----:B------:R-:W-:-:S10]  /*ce40*/  IMAD.MOV.U32 R6, RZ, RZ, R14 ;  /* 0x000000ffff067224 */ /* 0x000fd400078e000e */
[----:B0-----:R-:W-:Y:S05]  /*ce50*/  WARPSYNC.COLLECTIVE R15, `(.L_x_3345) ;  /* 0x000000000f087348 */ /* 0x001fea0003c00000 */
[----:B------:R1:W2:Y:S02]  /*ce60*/  SHFL.IDX P6, R14, R13, R12, R11 ;  /* 0x0000000c0d0e7389 */ /* 0x0002a400000c000b */
[----:B012---:R-:W-:Y:S01]  /*ce70*/  ENDCOLLECTIVE ;  /* 0x000000000000791b */ /* 0x007fe20003800000 */
.L_x_3345:
[----:B------:R-:W-:Y:S02]  /*ce80*/  IMAD.MOV.U32 R13, RZ, RZ, R5 ;  /* 0x000000ffff0d7224 */ /* 0x000fe400078e0005 */
[----:B------:R-:W-:Y:S01]  /*ce90*/  IMAD.MOV.U32 R12, RZ, RZ, 0x3 ;  /* 0x00000003ff0c7424 */ /* 0x000fe200078e00ff */
[----:B------:R-:W-:-:S13]  /*cea0*/  @!P0 LEA R2, P1, R9, R14, 0x1 ;  /* 0x0000000e09028211 */ /* 0x000fda00078208ff */
[----:B------:R-:W-:Y:S05]  /*ceb0*/  WARPSYNC.COLLECTIVE R15, `(.L_x_3346) ;  /* 0x000000000f087348 */ /* 0x000fea0003c00000 */
[----:B------:R0:W1:Y:S02]  /*cec0*/  SHFL.IDX P6, R14, R13, R12, R11 ;  /* 0x0000000c0d0e7389 */ /* 0x00006400000c000b */
[----:B01----:R-:W-:Y:S01]  /*ced0*/  ENDCOLLECTIVE ;  /* 0x000000000000791b */ /* 0x003fe20003800000 */
.L_x_3346:
[----:B------:R-:W-:-:S05]  /*cee0*/  @!P0 IADD3.X R3, RZ, R6, RZ, P1, !PT ;  /* 0x00000006ff038210 */ /* 0x000fca0000ffe4ff */
[----:B------:R-:W-:Y:S01]  /*cef0*/  @!PT LDS RZ, [RZ] ;  /* 0x00000000fffff984 */ /* 0x000fe20000000800 */
[----:B------:R-:W-:Y:S01]  /*cf00*/  @!PT LDS RZ, [RZ] ;  /* 0x00000000fffff984 */ /* 0x000fe20000000800 */
[----:B------:R-:W-:Y:S01]  /*cf10*/  @!PT LDS RZ, [RZ] ;  /* 0x00000000fffff984 */ /* 0x000fe20000000800 */
[----:B------:R0:W-:Y:S01]  /*cf20*/  @!P0 LDGSTS.E.BYPASS.LTC128B.128 [R8+0x21400], desc[UR50][R2.64], !P5 ;  /* 0x2140000002088fae */ /* 0x0001e2000e901d72 */
[----:B------:R-:W-:Y:S02]  /*cf30*/  IMAD.MOV.U32 R13, RZ, RZ, R4 ;  /* 0x000000ffff0d7224 */ /* 0x000fe400078e0004 */
[----:B------:R-:W-:-:S07]  /*cf40*/  IMAD.MOV.U32 R5, RZ, RZ, R14 ;  /* 0x000000ffff057224 */ /* 0x000fce00078e000e */
[----:B0-----:R-:W-:Y:S05]  /*cf50*/  WARPSYNC.COLLECTIVE R15, `(.L_x_3347) ;  /* 0x000000000f087348 */ /* 0x001fea0003c00000 */
[----:B------:R1:W2:Y:S02]  /*cf60*/  SHFL.IDX P6, R14, R13, R12, R11 ;  /* 0x0000000c0d0e7389 */ /* 0x0002a400000c000b */
[----:B012---:R-:W-:Y:S01]  /*cf70*/  ENDCOLLECTIVE ;  /* 0x000000000000791b */ /* 0x007fe20003800000 */
.L_x_3347:
[----:B------:R-:W-:Y:S05]  /*cf80*/  BRA `(.L_x_3348) ;  /* 0xffffffd400147947 */ /* 0x000fea000383ffff */
.L_x_3289:
[----:B0-----:R-:W-:-:S04]  /*cf90*/  IMAD.U32 R3, RZ, RZ, UR39 ;  /* 0x00000027ff037e24 */ /* 0x001fc8000f8e00ff */
[----:B------:R0:W2:Y:S03]  /*cfa0*/  SYNCS.PHASECHK.TRANS64.TRYWAIT P0, [R3+URZ+0x28c20], R0 ;  /* 0x028c2000030075a7 */ /* 0x0000a6000800017f */
[----:B--2---:R-:W-:Y:S05]  /*cfb0*/  @!P0 NANOSLEEP.SYNCS 0x989680 ;  /* 0x009896800000895d */ /* 0x004fea0003900000 */
[----:B------:R-:W2:Y:S02]  /*cfc0*/  @!P0 SYNCS.PHASECHK.TRANS64 P0, [R3+URZ+0x28c20], R0 ;  /* 0x028c2000030085a7 */ /* 0x000ea4000800007f */
[----:B--2---:R-:W-:Y:S05]  /*cfd0*/  @!P0 BRA `(.L_x_3289) ;  /* 0xfffffffc00ec8947 */ /* 0x004fea000383ffff */
[----:B------:R-:W-:Y:S05]  /*cfe0*/  BRA `(.L_x_3349) ;  /* 0xffffffd400487947 */ /* 0x000fea000383ffff */
.L_x_3292:
[----:B0-----:R0:W2:Y:S02]  /*cff0*/  SYNCS.PHASECHK.TRANS64.TRYWAIT P0, [R19+URZ+0x28c60], R0 ;  /* 0x028c6000130075a7 */ /* 0x0010a4000800017f */
[----:B--2---:R-:W-:Y:S05]  /*d000*/  @!P0 NANOSLEEP.SYNCS 0x989680 ;  /* 0x009896800000895d */ /* 0x004fea0003900000 */
[----:B------:R-:W2:Y:S02]  /*d010*/  @!P0 SYNCS.PHASECHK.TRANS64 P0, [R19+URZ+0x28c60], R0 ;  /* 0x028c6000130085a7 */ /* 0x000ea4000800007f */
[----:B--2---:R-:W-:Y:S05]  /*d020*/  @!P0 BRA `(.L_x_3292) ;  /* 0xfffffffc00f08947 */ /* 0x004fea000383ffff */
[----:B------:R-:W-:Y:S05]  /*d030*/  BRA `(.L_x_3350) ;  /* 0xffffffd400587947 */ /* 0x000fea000383ffff */
.L_x_3293:
[----:B------:R-:W-:Y:S01]  /*d040*/  BSSY B0, `(.L_x_3351) ;  /* 0x0000008000007945 */ /* 0x000fe20003800000 */
[----:B------:R-:W-:Y:S01]  /*d050*/  IMAD.MOV.U32 R13, RZ, RZ, R10 ;  /* 0x000000ffff0d7224 */ /* 0x000fe200078e000a */
[----:B------:R-:W-:Y:S01]  /*d060*/  MOV R12, RZ ;  /* 0x000000ff000c7202 */ /* 0x000fe20000000f00 */
[----:B------:R-:W-:Y:S02]  /*d070*/  IMAD.MOV.U32 R11, RZ, RZ, 0x181f ;  /* 0x0000181fff0b7424 */ /* 0x000fe400078e00ff */
[----:B------:R-:W-:-:S07]  /*d080*/  IMAD.MOV.U32 R15, RZ, RZ, -0x1 ;  /* 0xffffffffff0f7424 */ /* 0x000fce00078e00ff */
[----:B01----:R-:W-:Y:S05]  /*d090*/  WARPSYNC.COLLECTIVE R15, `(.L_x_3352) ;  /* 0x000000000f087348 */ /* 0x003fea0003c00000 */
[----:B------:R2:W3:Y:S02]  /*d0a0*/  SHFL.IDX P6, R14, R13, R12, R11 ;  /* 0x0000000c0d0e7389 */ /* 0x0004e400000c000b */
[----:B0123--:R-:W-:Y:S01]  /*d0b0*/  ENDCOLLECTIVE ;  /* 0x000000000000791b */ /* 0x00ffe20003800000 */
.L_x_3352:
[----:B------:R-:W-:Y:S05]  /*d0c0*/  BSYNC B0 ;  /* 0x0000000000007941 */ /* 0x000fea0003800000 */
.L_x_3351:
[----:B------:R-:W0:Y:S01]  /*d0d0*/  S2R R0, SR_TID.X ;  /* 0x0000000000007919 */ /* 0x000e220000002100 */
[----:B------:R-:W-:Y:S01]  /*d0e0*/  IMAD.MOV.U32 R13, RZ, RZ, R8 ;  /* 0x000000ffff0d7224 */ /* 0x000fe200078e0008 */
[----:B------:R-:W-:Y:S01]  /*d0f0*/  MOV R15, 0xffffffff ;  /* 0xffffffff000f7802 */ /* 0x000fe20000000f00 */
[----:B------:R-:W-:Y:S01]  /*d100*/  IMAD.MOV.U32 R12, RZ, RZ, RZ ;  /* 0x000000ffff0c7224 */ /* 0x000fe200078e00ff */
[----:B------:R-:W-:Y:S01]  /*d110*/  LOP3.LUT P5, RZ, R16, 0x20000000, RZ, 0xc0, !PT ;  /* 0x2000000010ff7812 */ /* 0x000fe200078ac0ff */
[----:B------:R-:W-:Y:S01]  /*d120*/  IMAD.MOV.U32 R11, RZ, RZ, 0x181f ;  /* 0x0000181fff0b7424 */ /* 0x000fe200078e00ff */
[----:B------:R-:W-:Y:S01]  /*d130*/  LEA R9, R9, UR39, 0x1 ;  /* 0x0000002709097c11 */ /* 0x000fe2000f8e08ff */
[----:B------:R-:W-:Y:S01]  /*d140*/  IMAD.MOV.U32 R3, RZ, RZ, R14 ;  /* 0x000000ffff037224 */ /* 0x000fe200078e000e */
[----:B------:R-:W-:-:S09]  /*d150*/  P2R R4, PR, RZ, 0x20 ;  /* 0x00000020ff047803 */ /* 0x000fd20000000000 */
[----:B0-----:R-:W-:Y:S05]  /*d160*/  WARPSYNC.COLLECTIVE R15, `(.L_x_3353) ;  /* 0x000000000f087348 */ /* 0x001fea0003c00000 */
[----:B------:R1:W2:Y:S02]  /*d170*/  SHFL.IDX P6, R14, R13, R12, R11 ;  /* 0x0000000c0d0e7389 */ /* 0x0002a400000c000b */
[----:B012---:R-:W-:Y:S01]  /*d180*/  ENDCOLLECTIVE ;  /* 0x000000000000791b */ /* 0x007fe20003800000 */
.L_x_3353:
[----:B------:R-:W-:Y:S02]  /*d190*/  LOP3.LUT P5, RZ, R30, 0x40, RZ, 0xc0, !PT ;  /* 0x000000401eff7812 */ /* 0x000fe400078ac0ff */
[C---:B------:R-:W-:Y:S02]  /*d1a0*/  LOP3.LUT P4, RZ, R16.reuse, 0x4000000, RZ, 0xc0, !PT ;  /* 0x0400000010ff7812 */ /* 0x040fe4000788c0ff */
[C---:B------:R-:W-:Y:S02]  /*d1b0*/  LOP3.LUT P3, RZ, R16.reuse, 0x800000, RZ, 0xc0, !PT ;  /* 0x0080000010ff7812 */ /* 0x040fe4000786c0ff */
[C---:B------:R-:W-:Y:S02]  /*d1c0*/  LOP3.LUT P2, RZ, R16.reuse, 0x400000, RZ, 0xc0, !PT ;  /* 0x0040000010ff7812 */ /* 0x040fe4000784c0ff */
[----:B------:R-:W-:Y:S01]  /*d1d0*/  LOP3.LUT P1, RZ, R16, 0x200000, RZ, 0xc0, !PT ;  /* 0x0020000010ff7812 */ /* 0x000fe2000782c0ff */
[----:B------:R-:W-:Y:S02]  /*d1e0*/  IMAD.MOV.U32 R13, RZ, RZ, R10 ;  /* 0x000000ffff0d7224 */ /* 0x000fe400078e000a */
[----:B------:R-:W-:-:S02]  /*d1f0*/  IMAD.MOV.U32 R12, RZ, RZ, 0x1 ;  /* 0x00000001ff0c7424 */ /* 0x000fc400078e00ff */
[----:B------:R-:W-:Y:S02]  /*d200*/  IMAD.SHL.U32 R0, R0, 0x8, RZ ;  /* 0x0000000800007824 */ /* 0x000fe400078e00ff */
[----:B------:R-:W-:Y:S01]  /*d210*/  IMAD.MOV.U32 R2, RZ, RZ, R14 ;  /* 0x000000ffff027224 */ /* 0x000fe200078e000e */
[----:B------:R-:W-:Y:S02]  /*d220*/  LOP3.LUT P6, RZ, R30, 0x1, RZ, 0xc0, !PT ;  /* 0x000000011eff7812 */ /* 0x000fe400078cc0ff */
[----:B------:R-:W-:-:S05]  /*d230*/  LOP3.LUT R0, R0, 0x38, RZ, 0xc0, !PT ;  /* 0x0000003800007812 */ /* 0x000fca00078ec0ff */
[----:B------:R-:W-:-:S05]  /*d240*/  IMAD.SHL.U32 R0, R0, 0x2, RZ ;  /* 0x0000000200007824 */ /* 0x000fca00078e00ff */
[----:B------:R-:W-:-:S05]  /*d250*/  IADD3 R2, P0, R2, R0, RZ ;  /* 0x0000000002027210 */ /* 0x000fca0007f1e0ff */
[----:B------:R-:W-:Y:S01]  /*d260*/  IMAD.X R3, RZ, RZ, R3, P0 ;  /* 0x000000ffff037224 */ /* 0x000fe200000e0603 */
[----:B------:R-:W-:-:S04]  /*d270*/  LOP3.LUT P0, RZ, R30, 0x8, RZ, 0xc0, !PT ;  /* 0x000000081eff7812 */ /* 0x000fc8000780c0ff */
[----:B------:R-:W-:Y:S01]  /*d280*/  @!PT LDS RZ, [RZ] ;  /* 0x00000000fffff984 */ /* 0x000fe20000000800 */
[----:B------:R-:W-:Y:S01]  /*d290*/  @!PT LDS RZ, [RZ] ;  /* 0x00000000fffff984 */ /* 0x000fe20000000800 */
[----:B------:R-:W-:Y:S01]  /*d2a0*/  @!PT LDS RZ, [RZ] ;  /* 0x00000000fffff984 */ /* 0x000fe20000000800 */
[----:B------:R0:W-:Y:S01]  /*d2b0*/  LDGSTS.E.BYPASS.LTC128B.128 [R9+0x400], desc[UR50][R2.64], !P5 ;  /* 0x0040000002097fae */ /* 0x0001e2000e901d72 */
[----:B------:R-:W-:-:S08]  /*d2c0*/  ISETP.NE.AND P5, PT, R4, RZ, PT ;  /* 0x000000ff0400720c */ /* 0x000fd00003fa5270 */
[----:B------:R0:W-:Y:S04]  /*d2d0*/  LDGSTS.E.BYPASS.LTC128B.128 [R9+0x2400], desc[UR50][R2.64+0x80], !P0 ;  /* 0x0240008002097fae */ /* 0x0001e8000c101d72 */
[----:B------:R0:W-:Y:S02]  /*d2e0*/  LDGSTS.E.BYPASS.LTC128B.128 [R9+0x4400], desc[UR50][R2.64+0x100], !P6 ;  /* 0x0440010002097fae */ /* 0x0001e4000f101d72 */
[----:B0-----:R-:W-:Y:S05]  /*d2f0*/  WARPSYNC.COLLECTIVE R15, `(.L_x_3354) ;  /* 0x000000000f087348 */ /* 0x001fea0003c00000 */
[----:B------:R1:W2:Y:S02]  /*d300*/  SHFL.IDX P6, R14, R13, R12, R11 ;  /* 0x0000000c0d0e7389 */ /* 0x0002a400000c000b */
[----:B012---:R-:W-:Y:S01]  /*d310*/  ENDCOLLECTIVE ;  /* 0x000000000000791b */ /* 0x007fe20003800000 */
.L_x_3354:
[----:B------:R-:W-:Y:S01]  /*d320*/  @!PT LDS RZ, [RZ] ;  /* 0x00000000fffff984 */ /* 0x000fe20000000800 */
[----:B------:R-:W-:Y:S01]  /*d330*/  @!PT LDS RZ, [RZ] ;  /* 0x00000000fffff984 */ /* 0x000fe20000000800 */
[----:B------:R-:W-:Y:S01]  /*d340*/  @!PT LDS RZ, [RZ] ;  /* 0x00000000fffff984 */ /* 0x000fe20000000800 */
[----:B------:R-:W-:Y:S01]  /*d350*/  LDGSTS.E.BYPASS.LTC128B.128 [R9+0x6400], desc[UR50][R2.64+0x180], !P5 ;  /* 0x0640018002097fae */ /* 0x000fe2000e901d72 */
[----:B------:R-:W-:-:S03]  /*d360*/  LOP3.LUT P5, RZ, R16, 0x10000000, RZ, 0xc0, !PT ;  /* 0x1000000010ff7812 */ /* 0x000fc600078ac0ff */
[----:B------:R-:W-:Y:S01]  /*d370*/  LDGSTS.E.BYPASS.LTC128B.128 [R9+0x8400], desc[UR50][R2.64+0x200], !P4 ;  /* 0x0840020002097fae */ /* 0x000fe2000e101d72 */
[----:B------:R-:W-:Y:S02]  /*d380*/  P2R R4, PR, RZ, 0x20 ;  /* 0x00000020ff047803 */ /* 0x000fe40000000000 */
[----:B------:R-:W-:Y:S01]  /*d390*/  LOP3.LUT P5, RZ, R30, 0x20, RZ, 0xc0, !PT ;  /* 0x000000201eff7812 */ /* 0x000fe200078ac0ff */
[----:B------:R-:W-:Y:S01]  /*d3a0*/  LDGSTS.E.BYPASS.LTC128B.128 [R9+0xa400], desc[UR50][R2.64+0x280], !P3 ;  /* 0x0a40028002097fae */ /* 0x000fe2000d901d72 */
[C---:B------:R-:W-:Y:S01]  /*d3b0*/  LOP3.LUT P4, RZ, R16.reuse, 0x2000000, RZ, 0xc0, !PT ;  /* 0x0200000010ff7812 */ /* 0x040fe2000788c0ff */
[----:B------:R-:W-:Y:S01]  /*d3c0*/  IMAD.MOV.U32 R13, RZ, RZ, R8 ;  /* 0x000000ffff0d7224 */ /* 0x000fe200078e0008 */
[C---:B------:R-:W-:Y:S01]  /*d3d0*/  LOP3.LUT P3, RZ, R16.reuse, 0x100000, RZ, 0xc0, !PT ;  /* 0x0010000010ff7812 */ /* 0x040fe2000786c0ff */
[----:B------:R-:W-:Y:S01]  /*d3e0*/  LDGSTS.E.BYPASS.LTC128B.128 [R9+0xc400], desc[UR50][R2.64+0x300], !P2 ;  /* 0x0c40030002097fae */ /* 0x000fe2000d101d72 */
[----:B------:R-:W-:-:S03]  /*d3f0*/  LOP3.LUT P2, RZ, R16, 0x80000, RZ, 0xc0, !PT ;  /* 0x0008000010ff7812 */ /* 0x000fc6000784c0ff */
[----:B------:R0:W-:Y:S01]  /*d400*/  LDGSTS.E.BYPASS.LTC128B.128 [R9+0xe400], desc[UR50][R2.64+0x380], !P1 ;  /* 0x0e40038002097fae */ /* 0x0001e2000c901d72 */
[----:B------:R-:W-:Y:S02]  /*d410*/  LOP3.LUT P1, RZ, R16, 0x40000, RZ, 0xc0, !PT ;  /* 0x0004000010ff7812 */ /* 0x000fe4000782c0ff */
[----:B0-----:R-:W-:-:S11]  /*d420*/  MOV R3, R14 ;  /* 0x0000000e00037202 */ /* 0x001fd60000000f00 */
[----:B------:R-:W-:Y:S05]  /*d430*/  WARPSYNC.COLLECTIVE R15, `(.L_x_3355) ;  /* 0x000000000f087348 */ /* 0x000fea0003c00000 */
[----:B------:R0:W1:Y:S02]  /*d440*/  SHFL.IDX P6, R14, R13, R12, R11 ;  /* 0x0000000c0d0e7389 */ /* 0x00006400000c000b */
[----:B01----:R-:W-:Y:S01]  /*d450*/  ENDCOLLECTIVE ;  /* 0x000000000000791b */ /* 0x003fe20003800000 */
.L_x_3355:
[----:B------:R-:W-:Y:S02]  /*d460*/  IMAD.MOV.U32 R13, RZ, RZ, R10 ;  /* 0x000000ffff0d7224 */ /* 0x000fe400078e000a */
[----:B------:R-:W-:Y:S02]  /*d470*/  IMAD.MOV.U32 R12, RZ, RZ, 0x2 ;  /* 0x00000002ff0c7424 */ /* 0x000fe400078e00ff */
[----:B------:R-:W-:Y:S01]  /*d480*/  IMAD.MOV.U32 R2, RZ, RZ, R14 ;  /* 0x000000ffff027224 */ /* 0x000fe200078e000e */
[----:B------:R-:W-:-:S04]  /*d490*/  LOP3.LUT P6, RZ, R16, 0x80000000, RZ, 0xc0, !PT ;  /* 0x8000000010ff7812 */ /* 0x000fc800078cc0ff */
        /* <DEDUP_REMOVED lines=13> */
.L_x_3356:
        /* <DEDUP_REMOVED lines=9> */
[C---:B------:R-:W-:Y:S02]  /*d600*/  LOP3.LUT P4, RZ, R16.reuse, 0x1000000, RZ, 0xc0, !PT ;  /* 0x0100000010ff7812 */ /* 0x040fe4000788c0ff */
[----:B------:R-:W-:Y:S01]  /*d610*/  MOV R13, R8 ;  /* 0x00000008000d7202 */ /* 0x000fe20000000f00 */
[----:B------:R-:W-:Y:S01]  /*d620*/  LDGSTS.E.BYPASS.LTC128B.128 [R9+0xcc00], desc[UR50][R2.64+0x300], !P2 ;  /* 0x0cc0030002097fae */ /* 0x000fe2000d101d72 */
[C---:B------:R-:W-:Y:S02]  /*d630*/  LOP3.LUT P3, RZ, R16.reuse, 0x20000, RZ, 0xc0, !PT ;  /* 0x0002000010ff7812 */ /* 0x040fe4000786c0ff */
[C---:B------:R-:W-:Y:S01]  /*d640*/  LOP3.LUT P2, RZ, R16.reuse, 0x10000, RZ, 0xc0, !PT ;  /* 0x0001000010ff7812 */ /* 0x040fe2000784c0ff */
[----:B------:R0:W-:Y:S01]  /*d650*/  LDGSTS.E.BYPASS.LTC128B.128 [R9+0xec00], desc[UR50][R2.64+0x380], !P1 ;  /* 0x0ec0038002097fae */ /* 0x0001e2000c901d72 */
[----:B------:R-:W-:Y:S01]  /*d660*/  LOP3.LUT P1, RZ, R16, 0x8000, RZ, 0xc0, !PT ;  /* 0x0000800010ff7812 */ /* 0x000fe2000782c0ff */
[----:B0-----:R-:W-:-:S12]  /*d670*/  IMAD.MOV.U32 R3, RZ, RZ, R14 ;  /* 0x000000ffff037224 */ /* 0x001fd800078e000e */
[----:B------:R-:W-:Y:S05]  /*d680*/  WARPSYNC.COLLECTIVE R15, `(.L_x_3357) ;  /* 0x000000000f087348 */ /* 0x000fea0003c00000 */
[----:B------:R0:W1:Y:S02]  /*d690*/  SHFL.IDX P6, R14, R13, R12, R11 ;  /* 0x0000000c0d0e7389 */ /* 0x00006400000c000b */
[----:B01----:R-:W-:Y:S01]  /*d6a0*/  ENDCOLLECTIVE ;  /* 0x000000000000791b */ /* 0x003fe20003800000 */
.L_x_3357:
        /* <DEDUP_REMOVED lines=17> */
.L_x_3358:
[----:B------:R-:W-:Y:S01]  /*d7c0*/  @!PT LDS RZ, [RZ] ;  /* 0x00000000fffff984 */ /* 0x000fe20000000800 */
[----:B------:R-:W-:Y:S01]  /*d7d0*/  @!PT LDS RZ, [RZ] ;  /* 0x00000000fffff984 */ /* 0x000fe20000000800 */
[----:B------:R-:W-:Y:S01]  /*d7e0*/  @!PT LDS RZ, [RZ] ;  /* 0x00000000fffff984 */ /* 0x000fe20000000800 */
[----:B------:R0:W-:Y:S04]  /*d7f0*/  LDGSTS.E.BYPASS.LTC128B.128 [R9+0x7400], desc[UR50][R2.64+0x180], !P5 ;  /* 0x0740018002097fae */ /* 0x0001e8000e901d72 */
[----:B------:R0:W-:Y:S04]  /*d800*/  LDGSTS.E.BYPASS.LTC128B.128 [R9+0x9400], desc[UR50][R2.64+0x200], !P4 ;  /* 0x0940020002097fae */ /* 0x0001e8000e101d72 */
        /* <DEDUP_REMOVED lines=8> */
.L_x_3359:
[----:B------:R-:W-:Y:S05]  /*d890*/  BRA `(.L_x_3360) ;  /* 0xffffffd400647947 */ /* 0x000fea000383ffff */
.L_x_3299:
[----:B0-----:R0:W1:Y:S02]  /*d8a0*/  SYNCS.PHASECHK.TRANS64.TRYWAIT P0, [R9+URZ+0x28c40], R20 ;  /* 0x028c4014090075a7 */ /* 0x001064000800017f */
[----:B-1----:R-:W-:Y:S05]  /*d8b0*/  @!P0 NANOSLEEP.SYNCS 0x989680 ;  /* 0x009896800000895d */ /* 0x002fea0003900000 */
[----:B------:R-:W1:Y:S02]  /*d8c0*/  @!P0 SYNCS.PHASECHK.TRANS64 P0, [R9+URZ+0x28c40], R20 ;  /* 0x028c4014090085a7 */ /* 0x000e64000800007f */
[----:B-1----:R-:W-:Y:S05]  /*d8d0*/  @!P0 BRA `(.L_x_3299) ;  /* 0xfffffffc00f08947 */ /* 0x002fea000383ffff */
[----:B------:R-:W-:Y:S05]  /*d8e0*/  BRA `(.L_x_3361) ;  /* 0xffffffd800987947 */ /* 0x000fea000383ffff */
.L_x_3300:
        /* <DEDUP_REMOVED lines=8> */
.L_x_3363:
[----:B------:R-:W-:Y:S05]  /*d970*/  BSYNC B1 ;  /* 0x0000000000017941 */ /* 0x000fea0003800000 */
.L_x_3362:
        /* <DEDUP_REMOVED lines=9> */
.L_x_3364:
[----:B------:R-:W-:Y:S02]  /*da10*/  IMAD.MOV.U32 R13, RZ, RZ, R28 ;  /* 0x000000ffff0d7224 */ /* 0x000fe400078e001c */
[----:B------:R-:W-:Y:S01]  /*da20*/  IMAD.MOV.U32 R12, RZ, RZ, 0x1 ;  /* 0x00000001ff0c7424 */ /* 0x000fe200078e00ff */
[----:B------:R-:W-:-:S13]  /*da30*/  IADD3 R2, P0, R14, R0, RZ ;  /* 0x000000000e027210 */ /* 0x000fda0007f1e0ff */
[----:B------:R-:W-:Y:S05]  /*da40*/  WARPSYNC.COLLECTIVE R15, `(.L_x_3365) ;  /* 0x000000000f087348 */ /* 0x000fea0003c00000 */
[----:B------:R0:W1:Y:S02]  /*da50*/  SHFL.IDX P6, R14, R13, R12, R11 ;  /* 0x0000000c0d0e7389 */ /* 0x00006400000c000b */
[----:B01----:R-:W-:Y:S01]  /*da60*/  ENDCOLLECTIVE ;  /* 0x000000000000791b */ /* 0x003fe20003800000 */
.L_x_3365:
[----:B------:R-:W-:-:S05]  /*da70*/  IMAD.X R3, RZ, RZ, R3, P0 ;  /* 0x000000ffff037224 */ /* 0x000fca00000e0603 */
[----:B------:R-:W-:Y:S01]  /*da80*/  @!PT LDS RZ, [RZ] ;  /* 0x00000000fffff984 */ /* 0x000fe20000000800 */
[----:B------:R-:W-:Y:S01]  /*da90*/  @!PT LDS RZ, [RZ] ;  /* 0x00000000fffff984 */ /* 0x000fe20000000800 */
[----:B------:R-:W-:Y:S01]  /*daa0*/  @!PT LDS RZ, [RZ] ;  /* 0x00000000fffff984 */ /* 0x000fe20000000800 */
[----:B------:R0:W-:Y:S01]  /*dab0*/  LDGSTS.E.BYPASS.LTC128B.128 [R26+0x22400], desc[UR50][R2.64], !P1 ;  /* 0x22400000021a7fae */ /* 0x0001e2000c901d72 */
[----:B------:R-:W-:Y:S02]  /*dac0*/  IMAD.MOV.U32 R13, RZ, RZ, R21 ;  /* 0x000000ffff0d7224 */ /* 0x000fe400078e0015 */
[----:B------:R-:W-:-:S07]  /*dad0*/  IMAD.MOV.U32 R34, RZ, RZ, R14 ;  /* 0x000000ffff227224 */ /* 0x000fce00078e000e */
[----:B0-----:R-:W-:Y:S05]  /*dae0*/  WARPSYNC.COLLECTIVE R15, `(.L_x_3366) ;  /* 0x000000000f087348 */ /* 0x001fea0003c00000 */
[----:B------:R1:W2:Y:S02]  /*daf0*/  SHFL.IDX P6, R14, R13, R12, R11 ;  /* 0x0000000c0d0e7389 */ /* 0x0002a400000c000b */
[----:B012---:R-:W-:Y:S01]  /*db00*/  ENDCOLLECTIVE ;  /* 0x000000000000791b */ /* 0x007fe20003800000 */
.L_x_3366:
[----:B------:R-:W-:Y:S02]  /*db10*/  IMAD.MOV.U32 R13, RZ, RZ, R28 ;  /* 0x000000ffff0d7224 */ /* 0x000fe400078e001c */
[----:B------:R-:W-:Y:S01]  /*db20*/  IMAD.MOV.U32 R12, RZ, RZ, 0x2 ;  /* 0x00000002ff0c7424 */ /* 0x000fe200078e00ff */
[----:B------:R-:W-:-:S07]  /*db30*/  MOV R10, R14 ;  /* 0x0000000e000a7202 */ /* 0x000fce0000000f00 */
[----:B------:R-:W-:Y:S05]  /*db40*/  WARPSYNC.COLLECTIVE R15, `(.L_x_3367) ;  /* 0x000000000f087348 */ /* 0x000fea0003c00000 */
[----:B------:R0:W1:Y:S02]  /*db50*/  SHFL.IDX P6, R14, R13, R12, R11 ;  /* 0x0000000c0d0e7389 */ /* 0x00006400000c000b */
[----:B01----:R-:W-:Y:S01]  /*db60*/  ENDCOLLECTIVE ;  /* 0x000000000000791b */ /* 0x003fe20003800000 */
.L_x_3367:
[----:B------:R-:W-:-:S05]  /*db70*/  IADD3 R2, P0, R10, R0, RZ ;  /* 0x000000000a027210 */ /* 0x000fca0007f1e0ff */
[----:B------:R-:W-:-:S05]  /*db80*/  IMAD.X R3, RZ, RZ, R34, P0 ;  /* 0x000000ffff037224 */ /* 0x000fca00000e0622 */
[----:B------:R-:W-:Y:S01]  /*db90*/  @!PT LDS RZ, [RZ] ;  /* 0x00000000fffff984 */ /* 0x000fe20000000800 */
[----:B------:R-:W-:Y:S01]  /*dba0*/  @!PT LDS RZ, [RZ] ;  /* 0x00000000fffff984 */ /* 0x000fe20000000800 */
[----:B------:R-:W-:Y:S01]  /*dbb0*/  @!PT LDS RZ, [RZ] ;  /* 0x00000000fffff984 */ /* 0x000fe20000000800 */
[----:B------:R0:W-:Y:S01]  /*dbc0*/  LDGSTS.E.BYPASS.LTC128B.128 [R26+0x22c00], desc[UR50][R2.64], !P1 ;  /* 0x22c00000021a7fae */ /* 0x0001e2000c901d72 */
[----:B------:R-:W-:Y:S02]  /*dbd0*/  IMAD.MOV.U32 R13, RZ, RZ, R21 ;  /* 0x000000ffff0d7224 */ /* 0x000fe400078e0015 */
[----:B0-----:R-:W-:-:S07]  /*dbe0*/  IMAD.MOV.U32 R3, RZ, RZ, R14 ;  /* 0x000000ffff037224 */ /* 0x001fce00078e000e */
[----:B------:R-:W-:Y:S05]  /*dbf0*/  WARPSYNC.COLLECTIVE R15, `(.L_x_3368) ;  /* 0x000000000f087348 */ /* 0x000fea0003c00000 */
[----:B------:R0:W1:Y:S02]  /*dc00*/  SHFL.IDX P6, R14, R13, R12, R11 ;  /* 0x0000000c0d0e7389 */ /* 0x00006400000c000b */
[----:B01----:R-:W-:Y:S01]  /*dc10*/  ENDCOLLECTIVE ;  /* 0x000000000000791b */ /* 0x003fe20003800000 */
.L_x_3368:
[----:B------:R-:W-:Y:S02]  /*dc20*/  IMAD.MOV.U32 R13, RZ, RZ, R28 ;  /* 0x000000ffff0d7224 */ /* 0x000fe400078e001c */
[----:B------:R-:W-:Y:S02]  /*dc30*/  IMAD.MOV.U32 R12, RZ, RZ, 0x3 ;  /* 0x00000003ff0c7424 */ /* 0x000fe400078e00ff */
[----:B------:R-:W-:-:S07]  /*dc40*/  IMAD.MOV.U32 R2, RZ, RZ, R14 ;  /* 0x000000ffff027224 */ /* 0x000fce00078e000e */
[----:B------:R-:W-:Y:S05]  /*dc50*/  WARPSYNC.COLLECTIVE R15, `(.L_x_3369) ;  /* 0x000000000f087348 */ /* 0x000fea0003c00000 */
[----:B------:R0:W1:Y:S02]  /*dc60*/  SHFL.IDX P6, R14, R13, R12, R11 ;  /* 0x0000000c0d0e7389 */ /* 0x00006400000c000b */
[----:B01----:R-:W-:Y:S01]  /*dc70*/  ENDCOLLECTIVE ;  /* 0x000000000000791b */ /* 0x003fe20003800000 */
.L_x_3369:
[----:B------:R-:W-:-:S04]  /*dc80*/  IADD3 R2, P0, R2, R0, RZ ;  /* 0x0000000002027210 */ /* 0x000fc80007f1e0ff */
[----:B------:R-:W-:-:S05]  /*dc90*/  IADD3.X R3, RZ, R3, RZ, P0, !PT ;  /* 0x00000003ff037210 */ /* 0x000fca00007fe4ff */
        /* <DEDUP_REMOVED lines=9> */
.L_x_3370:
[----:B------:R-:W-:Y:S05]  /*dd30*/  BRA `(.L_x_3371) ;  /* 0xffffffd8002c7947 */ /* 0x000fea000383ffff */
.L_x_3305:
[----:B--2---:R2:W3:Y:S02]  /*dd40*/  SYNCS.PHASECHK.TRANS64.TRYWAIT P0, [R9+URZ+0x28c60], R20 ;  /* 0x028c6014090075a7 */ /* 0x0044e4000800017f */
[----:B---3--:R-:W-:Y:S05]  /*dd50*/  @!P0 NANOSLEEP.SYNCS 0x989680 ;  /* 0x009896800000895d */ /* 0x008fea0003900000 */
[----:B------:R-:W3:Y:S02]  /*dd60*/  @!P0 SYNCS.PHASECHK.TRANS64 P0, [R9+URZ+0x28c60], R20 ;  /* 0x028c6014090085a7 */ /* 0x000ee4000800007f */
[----:B---3--:R-:W-:Y:S05]  /*dd70*/  @!P0 BRA `(.L_x_3305) ;  /* 0xfffffffc00f08947 */ /* 0x008fea000383ffff */
[----:B------:R-:W-:Y:S05]  /*dd80*/  BRA `(.L_x_3372) ;  /* 0xffffffd8007c7947 */ /* 0x000fea000383ffff */
.L_x_3306:
[----:B------:R-:W-:Y:S01]  /*dd90*/  BSSY B1, `(.L_x_3373) ;  /* 0x0000008000017945 */ /* 0x000fe20003800000 */
[----:B------:R-:W-:Y:S01]  /*dda0*/  IMAD.MOV.U32 R13, RZ, RZ, R20 ;  /* 0x000000ffff0d7224 */ /* 0x000fe200078e0014 */
[----:B------:R-:W-:Y:S01]  /*ddb0*/  MOV R11, 0x181f ;  /* 0x0000181f000b7802 */ /* 0x000fe20000000f00 */
[----:B------:R-:W-:Y:S02]  /*ddc0*/  IMAD.MOV.U32 R12, RZ, RZ, RZ ;  /* 0x000000ffff0c7224 */ /* 0x000fe400078e00ff */
[----:B------:R-:W-:-:S07]  /*ddd0*/  IMAD.MOV.U32 R15, RZ, RZ, -0x1 ;  /* 0xffffffffff0f7424 */ /* 0x000fce00078e00ff */
[----:B-1----:R-:W-:Y:S05]  /*dde0*/  WARPSYNC.COLLECTIVE R15, `(.L_x_3374) ;  /* 0x000000000f087348 */ /* 0x002fea0003c00000 */
[----:B------:R0:W2:Y:S02]  /*ddf0*/  SHFL.IDX P6, R14, R13, R12, R11 ;  /* 0x0000000c0d0e7389 */ /* 0x0000a400000c000b */
[----:B012---:R-:W-:Y:S01]  /*de00*/  ENDCOLLECTIVE ;  /* 0x000000000000791b */ /* 0x007fe20003800000 */
.L_x_3374:
[----:B------:R-:W-:Y:S05]  /*de10*/  BSYNC B1 ;  /* 0x0000000000017941 */ /* 0x000fea0003800000 */
.L_x_3373:
[----:B------:R-:W-:Y:S01]  /*de20*/  IMAD.MOV.U32 R13, RZ, RZ, R10 ;  /* 0x000000ffff0d7224 */ /* 0x000fe200078e000a */
[----:B------:R-:W-:Y:S01]  /*de30*/  LEA R19, R19, UR39, 0x1 ;  /* 0x0000002713137c11 */ /* 0x000fe2000f8e08ff */
[----:B------:R-:W-:Y:S01]  /*de40*/  IMAD.MOV.U32 R12, RZ, RZ, RZ ;  /* 0x000000ffff0c7224 */ /* 0x000fe200078e00ff */
[C---:B------:R-:W-:Y:S01]  /*de50*/  LOP3.LUT P2, RZ, R16.reuse, 0x20, RZ, 0xc0, !PT ;  /* 0x0000002010ff7812 */ /* 0x040fe2000784c0ff */
[----:B------:R-:W-:Y:S01]  /*de60*/  IMAD.MOV.U32 R11, RZ, RZ, 0x181f ;  /* 0x0000181fff0b7424 */ /* 0x000fe200078e00ff */
[----:B------:R-:W-:Y:S01]  /*de70*/  LOP3.LUT P1, RZ, R16, 0x10, RZ, 0xc0, !PT ;  /* 0x0000001010ff7812 */ /* 0x000fe2000782c0ff */
[----:B------:R-:W-:Y:S01]  /*de80*/  IMAD.MOV.U32 R15, RZ, RZ, -0x1 ;  /* 0xffffffffff0f7424 */ /* 0x000fe200078e00ff */
[----:B------:R-:W-:Y:S01]  /*de90*/  P2R R4, PR, RZ, 0x20 ;  /* 0x00000020ff047803 */ /* 0x000fe20000000000 */
[----:B------:R-:W-:-:S10]  /*dea0*/  IMAD.MOV.U32 R3, RZ, RZ, R14 ;  /* 0x000000ffff037224 */ /* 0x000fd400078e000e */
[----:B------:R-:W-:Y:S05]  /*deb0*/  WARPSYNC.COLLECTIVE R15, `(.L_x_3375) ;  /* 0x000000000f087348 */ /* 0x000fea0003c00000 */
[----:B------:R0:W1:Y:S02]  /*dec0*/  SHFL.IDX P6, R14, R13, R12, R11 ;  /* 0x0000000c0d0e7389 */ /* 0x00006400000c000b */
[----:B01----:R-:W-:Y:S01]  /*ded0*/  ENDCOLLECTIVE ;  /* 0x000000000000791b */ /* 0x003fe20003800000 */
.L_x_3375:
[----:B------:R-:W-:Y:S02]  /*dee0*/  IMAD.MOV.U32 R13, RZ, RZ, R20 ;  /* 0x000000ffff0d7224 */ /* 0x000fe400078e0014 */
[----:B------:R-:W-:Y:S01]  /*def0*/  IMAD.MOV.U32 R12, RZ, RZ, 0x1 ;  /* 0x00000001ff0c7424 */ /* 0x000fe200078e00ff */
[----:B------:R-:W-:Y:S02]  /*df00*/  LOP3.LUT P6, RZ, R16, 0x40, RZ, 0xc0, !PT ;  /* 0x0000004010ff7812 */ /* 0x000fe400078cc0ff */
[----:B------:R-:W-:-:S04]  /*df10*/  IADD3 R2, P0, R14, R0, RZ ;  /* 0x000000000e027210 */ /* 0x000fc80007f1e0ff */
[----:B------:R-:W-:Y:S02]  /*df20*/  IADD3.X R3, RZ, R3, RZ, P0, !PT ;  /* 0x00000003ff037210 */ /* 0x000fe400007fe4ff */
[----:B------:R-:W-:-:S05]  /*df30*/  ISETP.NE.U32.AND P0, PT, R29, RZ, PT ;  /* 0x000000ff1d00720c */ /* 0x000fca0003f05070 */
[----:B------:R-:W-:Y:S01]  /*df40*/  @!PT LDS RZ, [RZ] ;  /* 0x00000000fffff984 */ /* 0x000fe20000000800 */
[----:B------:R-:W-:Y:S01]  /*df50*/  @!PT LDS RZ, [RZ] ;  /* 0x00000000fffff984 */ /* 0x000fe20000000800 */
[----:B------:R-:W-:Y:S01]  /*df60*/  @!PT LDS RZ, [RZ] ;  /* 0x00000000fffff984 */ /* 0x000fe20000000800 */
[----:B------:R0:W-:Y:S08]  /*df70*/  LDGSTS.E.BYPASS.LTC128B.128 [R19+0x400], desc[UR50][R2.64], !P6 ;  /* 0x0040000002137fae */ /* 0x0001f0000f101d72 */
[----:B0-----:R-:W-:Y:S05]  /*df80*/  WARPSYNC.COLLECTIVE R15, `(.L_x_3376) ;  /* 0x000000000f087348 */ /* 0x001fea0003c00000 */
[----:B------:R1:W2:Y:S02]  /*df90*/  SHFL.IDX P6, R14, R13, R12, R11 ;  /* 0x0000000c0d0e7389 */ /* 0x0002a400000c000b */
[----:B012---:R-:W-:Y:S01]  /*dfa0*/  ENDCOLLECTIVE ;  /* 0x000000000000791b */ /* 0x007fe20003800000 */
.L_x_3376:
[----:B------:R-:W-:Y:S01]  /*dfb0*/  @!PT LDS RZ, [RZ] ;  /* 0x00000000fffff984 */ /* 0x000fe20000000800 */
[----:B------:R-:W-:Y:S01]  /*dfc0*/  @!PT LDS RZ, [RZ] ;  /* 0x00000000fffff984 */ /* 0x000fe20000000800 */
[----:B------:R-:W-:Y:S01]  /*dfd0*/  @!PT LDS RZ, [RZ] ;  /* 0x00000000fffff984 */ /* 0x000fe20000000800 */
[----:B------:R-:W-:Y:S04]  /*dfe0*/  LDGSTS.E.BYPASS.LTC128B.128 [R19+0x2400], desc[UR50][R2.64+0x80], !P2 ;  /* 0x0240008002137fae */ /* 0x000fe8000d101d72 */
[----:B------:R-:W-:Y:S01]  /*dff0*/  LDGSTS.E.BYPASS.LTC128B.128 [R19+0x4400], desc[UR50][R2.64+0x100], !P1 ;  /* 0x0440010002137fae */ /* 0x000fe2000c901d72 */
[----:B------:R-:W-:-:S03]  /*e000*/  ISETP.NE.U32.AND P1, PT, R27, RZ, PT ;  /* 0x000000ff1b00720c */ /* 0x000fc60003f25070 */
[----:B------:R-:W-:Y:S01]  /*e010*/  LDGSTS.E.BYPASS.LTC128B.128 [R19+0x6400], desc[UR50][R2.64+0x180], !P5 ;  /* 0x0640018002137fae */ /* 0x000fe2000e901d72 */
[----:B------:R-:W-:Y:S01]  /*e020*/  LOP3.LUT P5, RZ, R16, 0x40, RZ, 0xc0, !PT ;  /* 0x0000004010ff7812 */ /* 0x000fe200078ac0ff */
[----:B------:R-:W-:Y:S02]  /*e030*/  IMAD.MOV.U32 R13, RZ, RZ, R10 ;  /* 0x000000ffff0d7224 */ /* 0x000fe400078e000a */
[----:B------:R-:W-:Y:S04]  /*e040*/  LDGSTS.E.BYPASS.LTC128B.128 [R19+0x8400], desc[UR50][R2.64+0x200], !P4 ;  /* 0x0840020002137fae */ /* 0x000fe8000e101d72 */
[----:B------:R-:W-:Y:S04]  /*e050*/  LDGSTS.E.BYPASS.LTC128B.128 [R19+0xa400], desc[UR50][R2.64+0x280], !P3 ;  /* 0x0a40028002137fae */ /* 0x000fe8000d901d72 */
[----:B------:R-:W-:Y:S04]  /*e060*/  LDGSTS.E.BYPASS.LTC128B.128 [R19+0xc400], desc[UR50][R2.64+0x300], P0 ;  /* 0x0c40030002137fae */ /* 0x000fe80008101d72 */
[----:B------:R0:W-:Y:S02]  /*e070*/  LDGSTS.E.BYPASS.LTC128B.128 [R19+0xe400], desc[UR50][R2.64+0x380], P1 ;  /* 0x0e40038002137fae */ /* 0x0001e40008901d72 */
[----:B0-----:R-:W-:-:S07]  /*e080*/  IMAD.MOV.U32 R3, RZ, RZ, R14 ;  /* 0x000000ffff037224 */ /* 0x001fce00078e000e */
[----:B------:R-:W-:Y:S05]  /*e090*/  WARPSYNC.COLLECTIVE R15, `(.L_x_3377) ;  /* 0x000000000f087348 */ /* 0x000fea0003c00000 */
[----:B------:R0:W1:Y:S02]  /*e0a0*/  SHFL.IDX P6, R14, R13, R12, R11 ;  /* 0x0000000c0d0e7389 */ /* 0x00006400000c000b */
[----:B01----:R-:W-:Y:S01]  /*e0b0*/  ENDCOLLECTIVE ;  /* 0x000000000000791b */ /* 0x003fe20003800000 */
.L_x_3377:
[----:B------:R-:W-:Y:S01]  /*e0c0*/  IMAD.MOV.U32 R13, RZ, RZ, R20 ;  /* 0x000000ffff0d7224 */ /* 0x000fe200078e0014 */
[----:B------:R-:W-:Y:S02]  /*e0d0*/  MOV R12, 0x2 ;  /* 0x00000002000c7802 */ /* 0x000fe40000000f00 */
[----:B------:R-:W-:Y:S02]  /*e0e0*/  IADD3 R2, P2, R14, R0, RZ ;  /* 0x000000000e027210 */ /* 0x000fe40007f5e0ff */
[----:B------:R-:W-:-:S03]  /*e0f0*/  LOP3.LUT P6, RZ, R16, 0x10, RZ, 0xc0, !PT ;  /* 0x0000001010ff7812 */ /* 0x000fc600078cc0ff */
[----:B------:R-:W-:Y:S01]  /*e100*/  IMAD.X R3, RZ, RZ, R3, P2 ;  /* 0x000000ffff037224 */ /* 0x000fe200010e0603 */
[----:B------:R-:W-:-:S04]  /*e110*/  LOP3.LUT P2, RZ, R16, 0x20, RZ, 0xc0, !PT ;  /* 0x0000002010ff7812 */ /* 0x000fc8000784c0ff */
[----:B------:R-:W-:Y:S01]  /*e120*/  @!PT LDS RZ, [RZ] ;  /* 0x00000000fffff984 */ /* 0x000fe20000000800 */
[----:B------:R-:W-:Y:S01]  /*e130*/  @!PT LDS RZ, [RZ] ;  /* 0x00000000fffff984 */ /* 0x000fe20000000800 */
[----:B------:R-:W-:Y:S01]  /*e140*/  @!PT LDS RZ, [RZ] ;  /* 0x00000000fffff984 */ /* 0x000fe20000000800 */
[----:B------:R0:W-:Y:S01]  /*e150*/  LDGSTS.E.BYPASS.LTC128B.128 [R19+0xc00], desc[UR50][R2.64], !P5 ;  /* 0x00c0000002137fae */ /* 0x0001e2000e901d72 */
[----:B------:R-:W-:-:S04]  /*e160*/  ISETP.NE.AND P5, PT, R4, RZ, PT ;  /* 0x000000ff0400720c */ /* 0x000fc80003fa5270 */
[----:B------:R-:W-:-:S04]  /*e170*/  P2R R4, PR, RZ, 0x20 ;  /* 0x00000020ff047803 */ /* 0x000fc80000000000 */
[----:B------:R0:W-:Y:S04]  /*e180*/  LDGSTS.E.BYPASS.LTC128B.128 [R19+0x2c00], desc[UR50][R2.64+0x80], !P2 ;  /* 0x02c0008002137fae */ /* 0x0001e8000d101d72 */
[----:B------:R0:W-:Y:S02]  /*e190*/  LDGSTS.E.BYPASS.LTC128B.128 [R19+0x4c00], desc[UR50][R2.64+0x100], !P6 ;  /* 0x04c0010002137fae */ /* 0x0001e4000f101d72 */
[----:B0-----:R-:W-:Y:S05]  /*e1a0*/  WARPSYNC.COLLECTIVE R15, `(.L_x_3378) ;  /* 0x000000000f087348 */ /* 0x001fea0003c00000 */
[----:B------:R1:W2:Y:S02]  /*e1b0*/  SHFL.IDX P6, R14, R13, R12, R11 ;  /* 0x0000000c0d0e7389 */ /* 0x0002a400000c000b */
[----:B012---:R-:W-:Y:S01]  /*e1c0*/  ENDCOLLECTIVE ;  /* 0x000000000000791b */ /* 0x007fe20003800000 */
.L_x_3378:
[----:B------:R-:W-:Y:S01]  /*e1d0*/  @!PT LDS RZ, [RZ] ;  /* 0x00000000fffff984 */ /* 0x000fe20000000800 */
[----:B------:R-:W-:Y:S01]  /*e1e0*/  @!PT LDS RZ, [RZ] ;  /* 0x00000000fffff984 */ /* 0x000fe20000000800 */
[----:B------:R-:W-:Y:S01]  /*e1f0*/  @!PT LDS RZ, [RZ] ;  /* 0x00000000fffff984 */ /* 0x000fe20000000800 */
[----:B------:R-:W-:Y:S01]  /*e200*/  LDGSTS.E.BYPASS.LTC128B.128 [R19+0x6c00], desc[UR50][R2.64+0x180], !P5 ;  /* 0x06c0018002137fae */ /* 0x000fe2000e901d72 */
[----:B------:R-:W-:-:S03]  /*e210*/  LOP3.LUT P5, RZ, R16, 0x40, RZ, 0xc0, !PT ;  /* 0x0000004010ff7812 */ /* 0x000fc600078ac0ff */
[----:B------:R-:W-:Y:S04]  /*e220*/  LDGSTS.E.BYPASS.LTC128B.128 [R19+0x8c00], desc[UR50][R2.64+0x200], !P4 ;  /* 0x08c0020002137fae */ /* 0x000fe8000e101d72 */
[----:B------:R-:W-:Y:S01]  /*e230*/  LDGSTS.E.BYPASS.LTC128B.128 [R19+0xac00], desc[UR50][R2.64+0x280], !P3 ;  /* 0x0ac0028002137fae */ /* 0x000fe2000d901d72 */
[----:B------:R-:W-:-:S03]  /*e240*/  IMAD.MOV.U32 R13, RZ, RZ, R10 ;  /* 0x000000ffff0d7224 */ /* 0x000fc600078e000a */
[----:B------:R-:W-:Y:S04]  /*e250*/  LDGSTS.E.BYPASS.LTC128B.128 [R19+0xcc00], desc[UR50][R2.64+0x300], P0 ;  /* 0x0cc0030002137fae */ /* 0x000fe80008101d72 */
[----:B------:R0:W-:Y:S02]  /*e260*/  LDGSTS.E.BYPASS.LTC128B.128 [R19+0xec00], desc[UR50][R2.64+0x380], P1 ;  /* 0x0ec0038002137fae */ /* 0x0001e40008901d72 */
[----:B0-----:R-:W-:-:S07]  /*e270*/  IMAD.MOV.U32 R3, RZ, RZ, R14 ;  /* 0x000000ffff037224 */ /* 0x001fce00078e000e */
[----:B------:R-:W-:Y:S05]  /*e280*/  WARPSYNC.COLLECTIVE R15, `(.L_x_3379) ;  /* 0x000000000f087348 */ /* 0x000fea0003c00000 */
[----:B------:R0:W1:Y:S02]  /*e290*/  SHFL.IDX P6, R14, R13, R12, R11 ;  /* 0x0000000c0d0e7389 */ /* 0x00006400000c000b */
[----:B01----:R-:W-:Y:S01]  /*e2a0*/  ENDCOLLECTIVE ;  /* 0x000000000000791b */ /* 0x003fe20003800000 */
.L_x_3379:
[----:B------:R-:W-:Y:S02]  /*e2b0*/  IMAD.MOV.U32 R13, RZ, RZ, R20 ;  /* 0x000000ffff0d7224 */ /* 0x000fe400078e0014 */
[----:B------:R-:W-:Y:S01]  /*e2c0*/  IMAD.MOV.U32 R12, RZ, RZ, 0x3 ;  /* 0x00000003ff0c7424 */ /* 0x000fe200078e00ff */
        /* <DEDUP_REMOVED lines=14> */
.L_x_3380:
[----:B------:R-:W-:Y:S01]  /*e3b0*/  @!PT LDS RZ, [RZ] ;  /* 0x00000000fffff984 */ /* 0x000fe20000000800 */
[----:B------:R-:W-:Y:S01]  /*e3c0*/  @!PT LDS RZ, [RZ] ;  /* 0x00000000fffff984 */ /* 0x000fe20000000800 */
[----:B------:R-:W-:Y:S01]  /*e3d0*/  @!PT LDS RZ, [RZ] ;  /* 0x00000000fffff984 */ /* 0x000fe20000000800 */
[----:B------:R0:W-:Y:S04]  /*e3e0*/  LDGSTS.E.BYPASS.LTC128B.128 [R19+0x7400], desc[UR50][R2.64+0x180], !P5 ;  /* 0x0740018002137fae */ /* 0x0001e8000e901d72 */
[----:B------:R0:W-:Y:S04]  /*e3f0*/  LDGSTS.E.BYPASS.LTC128B.128 [R19+0x9400], desc[UR50][R2.64+0x200], !P4 ;  /* 0x0940020002137fae */ /* 0x0001e8000e101d72 */
[----:B------:R0:W-:Y:S01]  /*e400*/  LDGSTS.E.BYPASS.LTC128B.128 [R19+0xb400], desc[UR50][R2.64+0x280], !P3 ;  /* 0x0b40028002137fae */ /* 0x0001e2000d901d72 */
[----:B------:R-:W-:-:S03]  /*e410*/  MOV R13, R10 ;  /* 0x0000000a000d7202 */ /* 0x000fc60000000f00 */
[----:B------:R0:W-:Y:S04]  /*e420*/  LDGSTS.E.BYPASS.LTC128B.128 [R19+0xd400], desc[UR50][R2.64+0x300], P0 ;  /* 0x0d40030002137fae */ /* 0x0001e80008101d72 */
[----:B------:R0:W-:Y:S01]  /*e430*/  LDGSTS.E.BYPASS.LTC128B.128 [R19+0xf400], desc[UR50][R2.64+0x380], P1 ;  /* 0x0f40038002137fae */ /* 0x0001e20008901d72 */
[----:B------:R-:W-:-:S07]  /*e440*/  IMAD.MOV.U32 R20, RZ, RZ, R14 ;  /* 0x000000ffff147224 */ /* 0x000fce00078e000e */
[----:B0-----:R-:W-:Y:S05]  /*e450*/  WARPSYNC.COLLECTIVE R15, `(.L_x_3381) ;  /* 0x000000000f087348 */ /* 0x001fea0003c00000 */
[----:B------:R1:W2:Y:S02]  /*e460*/  SHFL.IDX P6, R14, R13, R12, R11 ;  /* 0x0000000c0d0e7389 */ /* 0x0002a400000c000b */
[----:B012---:R-:W-:Y:S01]  /*e470*/  ENDCOLLECTIVE ;  /* 0x000000000000791b */ /* 0x007fe20003800000 */
.L_x_3381:
[----:B------:R-:W-:Y:S05]  /*e480*/  BRA `(.L_x_3382) ;  /* 0xffffffd400e87947 */ /* 0x000fea000383ffff */
.L_x_3312:
[----:B0-----:R0:W2:Y:S02]  /*e490*/  SYNCS.PHASECHK.TRANS64.TRYWAIT P0, [R4+URZ+0x28c20], R2 ;  /* 0x028c2002040075a7 */ /* 0x0010a4000800017f */
[----:B--2---:R-:W-:Y:S05]  /*e4a0*/  @!P0 NANOSLEEP.SYNCS 0x989680 ;  /* 0x009896800000895d */ /* 0x004fea0003900000 */
[----:B------:R-:W2:Y:S02]  /*e4b0*/  @!P0 SYNCS.PHASECHK.TRANS64 P0, [R4+URZ+0x28c20], R2 ;  /* 0x028c2002040085a7 */ /* 0x000ea4000800007f */
[----:B--2---:R-:W-:Y:S05]  /*e4c0*/  @!P0 BRA `(.L_x_3312) ;  /* 0xfffffffc00f08947 */ /* 0x004fea000383ffff */
[----:B------:R-:W-:Y:S05]  /*e4d0*/  BRA `(.L_x_3383) ;  /* 0xffffffd800c07947 */ /* 0x000fea000383ffff */
.L_x_3313:
        /* <DEDUP_REMOVED lines=8> */
[----:B01----:R-:W-:Y:S05]  /*e560*/  WARPSYNC.COLLECTIVE R15, `(.L_x_3385) ;  /* 0x000000000f087348 */ /* 0x003fea0003c00000 */
[----:B------:R2:W3:Y:S02]  /*e570*/  SHFL.IDX P6, R14, R13, R12, R11 ;  /* 0x0000000c0d0e7389 */ /* 0x0004e400000c000b */
[----:B0123--:R-:W-:Y:S01]  /*e580*/  ENDCOLLECTIVE ;  /* 0x000000000000791b */ /* 0x00ffe20003800000 */
.L_x_3385:
[----:B------:R-:W-:Y:S05]  /*e590*/  BSYNC B0 ;  /* 0x0000000000007941 */ /* 0x000fea0003800000 */
.L_x_3384:
[----:B------:R-:W-:Y:S05]  /*e5a0*/  BRA `(.L_x_3386) ;  /* 0xffffffd800a87947 */ /* 0x000fea000383ffff */
.L_x_3316:
[----:B------:R-:W-:Y:S01]  /*e5b0*/  BSSY B1, `(.L_x_3387) ;  /* 0x0000006000017945 */ /* 0x000fe20003800000 */
[----:B------:R-:W-:-:S07]  /*e5c0*/  IMAD.MOV.U32 R15, RZ, RZ, -0x1 ;  /* 0xffffffffff0f7424 */ /* 0x000fce00078e00ff */
[----:B012---:R-:W-:Y:S05]  /*e5d0*/  WARPSYNC.COLLECTIVE R15, `(.L_x_3388) ;  /* 0x000000000f0c7348 */ /* 0x007fea0003c00000 */
[----:B------:R-:W-:Y:S02]  /*e5e0*/  ELECT P6, UR62, PT ;  /* 0x00000000003e782f */ /* 0x000fe400038c0000 */
[----:B------:R-:W-:Y:S01]  /*e5f0*/  MOV R14, UR62 ;  /* 0x0000003e000e7c02 */ /* 0x000fe20008000f00 */
[----:B012---:R-:W-:Y:S10]  /*e600*/  ENDCOLLECTIVE ;  /* 0x000000000000791b */ /* 0x007ff40003800000 */
.L_x_3388:
[----:B------:R-:W-:Y:S05]  /*e610*/  BSYNC B1 ;  /* 0x0000000000017941 */ /* 0x000fea0003800000 */
.L_x_3387:
[----:B------:R-:W-:Y:S05]  /*e620*/  BRA `(.L_x_3389) ;  /* 0xffffffd800a07947 */ /* 0x000fea000383ffff */
.L_x_3318:
[----:B--2---:R2:W3:Y:S02]  /*e630*/  SYNCS.PHASECHK.TRANS64.TRYWAIT P1, [R5+URZ+0x28c40], R0 ;  /* 0x028c4000050075a7 */ /* 0x0044e4000802017f */
[----:B---3--:R-:W-:Y:S05]  /*e640*/  @!P1 NANOSLEEP.SYNCS 0x989680 ;  /* 0x009896800000995d */ /* 0x008fea0003900000 */
[----:B------:R-:W3:Y:S02]  /*e650*/  @!P1 SYNCS.PHASECHK.TRANS64 P1, [R5+URZ+0x28c40], R0 ;  /* 0x028c4000050095a7 */ /* 0x000ee4000802007f */
[----:B---3--:R-:W-:Y:S05]  /*e660*/  @!P1 BRA `(.L_x_3318) ;  /* 0xfffffffc00f09947 */ /* 0x008fea000383ffff */
[----:B------:R-:W-:Y:S05]  /*e670*/  BRA `(.L_x_3390) ;  /* 0xffffffd800c07947 */ /* 0x000fea000383ffff */
.L_x_3320:
[----:B0-----:R0:W3:Y:S02]  /*e680*/  SYNCS.PHASECHK.TRANS64.TRYWAIT P1, [R17+URZ+0x28c40], R2 ;  /* 0x028c4002110075a7 */ /* 0x0010e4000802017f */
[----:B---3--:R-:W-:Y:S05]  /*e690*/  @!P1 NANOSLEEP.SYNCS 0x989680 ;  /* 0x009896800000995d */ /* 0x008fea0003900000 */
[----:B------:R-:W3:Y:S02]  /*e6a0*/  @!P1 SYNCS.PHASECHK.TRANS64 P1, [R17+URZ+0x28c40], R2 ;  /* 0x028c4002110095a7 */ /* 0x000ee4000802007f */
[----:B---3--:R-:W-:Y:S05]  /*e6b0*/  @!P1 BRA `(.L_x_3320) ;  /* 0xfffffffc00f09947 */ /* 0x008fea000383ffff */
[----:B------:R-:W-:Y:S05]  /*e6c0*/  BRA `(.L_x_3391) ;  /* 0xffffffd800cc7947 */ /* 0x000fea000383ffff */
.L_x_3322:
[----:B---3--:R3:W4:Y:S02]  /*e6d0*/  SYNCS.PHASECHK.TRANS64.TRYWAIT P1, [R5+URZ+0x28c60], R0 ;  /* 0x028c6000050075a7 */ /* 0x008724000802017f */
[----:B----4-:R-:W-:Y:S05]  /*e6e0*/  @!P1 NANOSLEEP.SYNCS 0x989680 ;  /* 0x009896800000995d */ /* 0x010fea0003900000 */
[----:B------:R-:W4:Y:S02]  /*e6f0*/  @!P1 SYNCS.PHASECHK.TRANS64 P1, [R5+URZ+0x28c60], R0 ;  /* 0x028c6000050095a7 */ /* 0x000f24000802007f */
[----:B----4-:R-:W-:Y:S05]  /*e700*/  @!P1 BRA `(.L_x_3322) ;  /* 0xfffffffc00f09947 */ /* 0x010fea000383ffff */
[----:B------:R-:W-:Y:S05]  /*e710*/  BRA `(.L_x_3392) ;  /* 0xffffffd800c87947 */ /* 0x000fea000383ffff */
.L_x_3393:
        /* <DEDUP_REMOVED lines=14> */
.L_x_15530:


//--------------------- .text._ZN7cutlass13device_kernelIN5flash11enable_sm90INS1_16FlashAttnFwdSm90INS1_25CollectiveMainloopFwdSm90ILi2EN4cute5tupleIJNS5_1CILi1EEES8_S8_EEENS6_IJNS7_ILi64EEESA_SA_EEELi512ENS_10bfloat16_tEfNS_4arch4Sm90ELb0ELb0ELb0ELb0ELb1ELb0ELb1ELb0ELb0ELb1ELb0ELb0EEENS1_21CollectiveEpilogueFwdINS6_IJSA_NS7_ILi512EEESA_EEES9_SC_SE_Li256ELb0ELb1ELb0ELb0EEENS1_29StaticPersistentTileSchedulerILb0EEEEEEEEEvNT_6ParamsE --------------------------
	.section	.text._ZN7cutlass13device_kernelIN5flash11enable_sm90INS1_16FlashAttnFwdSm90INS1_25CollectiveMainloopFwdSm90ILi2EN4cute5tupleIJNS5_1CILi1EEES8_S8_EEENS6_IJNS7_ILi64EEESA_SA_EEELi512ENS_10bfloat16_tEfNS_4arch4Sm90ELb0ELb0ELb0ELb0ELb1ELb0ELb1ELb0ELb0ELb1ELb0ELb0EEENS1_21CollectiveEpilogueFwdINS6_IJSA_NS7_ILi512EEESA_EEES9_SC_SE_Li256ELb0ELb1ELb0ELb0EEENS1_29StaticPersistentTileSchedulerILb0EEEEEEEEEvNT_6ParamsE,"ax",@progbits
	.align	128
.text._ZN7cutlass13device_kernelIN5flash11enable_sm90INS1_16FlashAttnFwdSm90INS1_25CollectiveMainloopFwdSm90ILi2EN4cute5tupleIJNS5_1CILi1EEES8_S8_EEENS6_IJNS7_ILi64EEESA_SA_EEELi512ENS_10bfloat16_tEfNS_4arch4Sm90ELb0ELb0ELb0ELb0ELb1ELb0ELb1ELb0ELb0ELb1ELb0ELb0EEENS1_21CollectiveEpilogueFwdINS6_IJSA_NS7_ILi512EEESA_EEES9_SC_SE_Li256ELb0ELb1ELb0ELb0EEENS1_29StaticPersistentTileSchedulerILb0EEEEEEEEEvNT_6ParamsE:
        .type           _ZN7cutlass13device_kernelIN5flash11enable_sm90INS1_16FlashAttnFwdSm90INS1_25CollectiveMainloopFwdSm90ILi2EN4cute5tupleIJNS5_1CILi1EEES8_S8_EEENS6_IJNS7_ILi64EEESA_SA_EEELi512ENS_10bfloat16_tEfNS_4arch4Sm90ELb0ELb0ELb0ELb0ELb1ELb0ELb1ELb0ELb0ELb1ELb0ELb0EEENS1_21CollectiveEpilogueFwdINS6_IJSA_NS7_ILi512EEESA_EEES9_SC_SE_Li256ELb0ELb1ELb0ELb0EEENS1_29StaticPersistentTileSchedulerILb0EEEEEEEEEvNT_6ParamsE,@function
        .size           _ZN7cutlass13device_kernelIN5flash11enable_sm90INS1_16FlashAttnFwdSm90INS1_25CollectiveMainloopFwdSm90ILi2EN4cute5tupleIJNS5_1CILi1EEES8_S8_EEENS6_IJNS7_ILi64EEESA_SA_EEELi512ENS_10bfloat16_tEfNS_4arch4Sm90ELb0ELb0ELb0ELb0ELb1ELb0ELb1ELb0ELb0ELb1ELb0ELb0EEENS1_21CollectiveEpilogueFwdINS6_IJSA_NS7_ILi512EEESA_EEES9_SC_SE_Li256ELb0ELb1ELb0ELb0EEENS1_29StaticPersistentTileSchedulerILb0EEEEEEEEEvNT_6ParamsE,(.L_x_15531 - _ZN7cutlass13device_kernelIN5flash11enable_sm90INS1_16FlashAttnFwdSm90INS1_25CollectiveMainloopFwdSm90ILi2EN4cute5tupleIJNS5_1CILi1EEES8_S8_EEENS6_IJNS7_ILi64EEESA_SA_EEELi512ENS_10bfloat16_tEfNS_4arch4Sm90ELb0ELb0ELb0ELb0ELb1ELb0ELb1ELb0ELb0ELb1ELb0ELb0EEENS1_21CollectiveEpilogueFwdINS6_IJSA_NS7_ILi512EEESA_EEES9_SC_SE_Li256ELb0ELb1ELb0ELb0EEENS1_29StaticPersistentTileSchedulerILb0EEEEEEEEEvNT_6ParamsE)
        .other          _ZN7cutlass13device_kernelIN5flash11enable_sm90INS1_16FlashAttnFwdSm90INS1_25CollectiveMainloopFwdSm90ILi2EN4cute5tupleIJNS5_1CILi1EEES8_S8_EEENS6_IJNS7_ILi64EEESA_SA_EEELi512ENS_10bfloat16_tEfNS_4arch4Sm90ELb0ELb0ELb0ELb0ELb1ELb0ELb1ELb0ELb0ELb1ELb0ELb0EEENS1_21CollectiveEpilogueFwdINS6_IJSA_NS7_ILi512EEESA_EEES9_SC_SE_Li256ELb0ELb1ELb0ELb0EEENS1_29StaticPersistentTileSchedulerILb0EEEEEEEEEvNT_6ParamsE,@"STO_CUDA_ENTRY STV_DEFAULT"
_ZN7cutlass13device_kernelIN5flash11enable_sm90INS1_16FlashAttnFwdSm90INS1_25CollectiveMainloopFwdSm90ILi2EN4cute5tupleIJNS5_1CILi1EEES8_S8_EEENS6_IJNS7_ILi64EEESA_SA_EEELi512ENS_10bfloat16_tEfNS_4arch4Sm90ELb0ELb0ELb0ELb0ELb1ELb0ELb1ELb0ELb0ELb1ELb0ELb0EEENS1_21CollectiveEpilogueFwdINS6_IJSA_NS7_ILi512EEESA_EEES9_SC_SE_Li256ELb0ELb1ELb0ELb0EEENS1_29StaticPersistentTileSchedulerILb0EEEEEEEEEvNT_6ParamsE:
[----:B------:R-:W0:Y:S02]  /*0000*/  LDC R1, c[0x0][0x28] ;  /* 0x00000a00ff017b82 */ /* 0x000e240000000800 */
[----:B0-----:R-:W-:Y:S01]  /*0010*/  VIADD R1, R1, 0xffffffd0 ;  /* 0xffffffd001017836 */ /* 0x001fe20000000000 */
[----:B------:R-:W0:Y:S01]  /*0020*/  S2R R5, SR_TID.X ;  /* 0x0000000000057919 */ /* 0x000e220000002100 */
[----:B------:R-:W-:Y:S01]  /*0030*/  ELECT P0, URZ, PT ;  /* 0x00000000003f782f */ /* 0x000fe20003800000 */
[----:B------:R-:W-:Y:S01]  /*0040*/  UMOV UR4, 0x80 ;  /* 0x0000008000047882 */ /* 0x000fe20000000000 */
[----:B------:R-:W-:Y:S01]  /*0050*/  UMOV UR7, 0x100 ;  /* 0x0000010000077882 */ /* 0x000fe20000000000 */
[--C-:B0-----:R-:W-:Y:S02]  /*0060*/  SHF.R.U32.HI R0, RZ, 0x5, R5.reuse ;  /* 0x00000005ff007819 */ /* 0x101fe40000011605 */
[----:B------:R-:W-:-:S03]  /*0070*/  SHF.R.U32.HI R3, RZ, 0x7, R5 ;  /* 0x00000007ff037819 */ /* 0x000fc60000011605 */
[----:B------:R-:W0:Y:S04]  /*0080*/  SHFL.IDX PT, R2, R0, RZ, 0x1f ;  /* 0x00001fff00027589 */ /* 0x000e2800000e0000 */
[----:B------:R-:W1:Y:S01]  /*0090*/  SHFL.IDX PT, R3, R3, RZ, 0x1f ;  /* 0x00001fff03037589 */ /* 0x000e6200000e0000 */
[C---:B0-----:R-:W-:Y:S02]  /*00a0*/  ISETP.NE.OR P0, PT, R2.reuse, RZ, !P0 ;  /* 0x000000ff0200720c */ /* 0x041fe40004705670 */
[----:B------:R-:W-:Y:S01]  /*00b0*/  ISETP.NE.AND P1, PT, R2, RZ, PT ;  /* 0x000000ff0200720c */ /* 0x000fe20003f25270 */
[----:B-1----:R0:W-:Y:S10]  /*00c0*/  STL [R1], R3 ;  /* 0x0000000301007387 */ /* 0x0021f40000100800 */
[----:B------:R-:W-:Y:S01]  /*00d0*/  VOTEU.ALL UP0, P0 ;  /* 0x00000000003f7886 */ /* 0x000fe20000000000 */
[----:B------:R-:W-:Y:S01]  /*00e0*/  VOTEU.ALL UP1, P0 ;  /* 0x00000000003f7886 */ /* 0x000fe20000020000 */
[----:B------:R-:W-:-:S03]  /*00f0*/  VOTEU.ALL UP2, P0 ;  /* 0x00000000003f7886 */ /* 0x000fc60000040000 */
        /* <DEDUP_REMOVED lines=10> */
[----:B------:R0:W1:Y:S01]  /*01a0*/  @!UP0 SYNCS.EXCH.64 URZ, [UR8+0x38800], UR4 ;  /* 0x03880004083f85b2 */ /* 0x0000620008000100 */
[----:B------:R0:W2:Y:S05]  /*01b0*/  @!UP1 SYNCS.EXCH.64 URZ, [UR8+0x38810], UR4 ;  /* 0x03881004083f95b2 */ /* 0x0000aa0008000100 */
[----:B------:R0:W3:Y:S02]  /*01c0*/  @!UP2 SYNCS.EXCH.64 URZ, [UR8+0x38820], UR6 ;  /* 0x03882006083fa5b2 */ /* 0x0000e40008000100 */
[----:B0-----:R-:W-:Y:S05]  /*01d0*/  @P1 BRA `(.L_x_3394) ;  /* 0x0000000000381947 */ /* 0x001fea0003800000 */
        /* <DEDUP_REMOVED lines=9> */
[----:B0-----:R0:W4:Y:S01]  /*0270*/  SYNCS.EXCH.64 URZ, [UR6+0x38830], UR4 ;  /* 0x03883004063f75b2 */ /* 0x0011220008000100 */
[----:B------:R0:W0:Y:S01]  /*0280*/  SYNCS.EXCH.64 URZ, [UR6+0x38840], UR4 ;  /* 0x03884004063f75b2 */ /* 0x0000220008000100 */
[----:B------:R0:W0:Y:S01]  /*0290*/  SYNCS.EXCH.64 URZ, [UR6+0x38838], UR4 ;  /* 0x03883804063f75b2 */ /* 0x0000220008000100 */
[----:B------:R0:W0:Y:S01]  /*02a0*/  SYNCS.EXCH.64 URZ, [UR6+0x38848], UR4 ;  /* 0x03884804063f75b2 */ /* 0x0000220008000100 */
[----:B------:R-:W-:Y:S01]  /*02b0*/  NOP ;  /* 0x0000000000007918 */ /* 0x000fe20000000000 */
.L_x_3394:
        /* <DEDUP_REMOVED lines=22> */
.L_x_3395:
        /* <DEDUP_REMOVED lines=18> */
.L_x_3396:
        /* <DEDUP_REMOVED lines=22> */
.L_x_3397:
        /* <DEDUP_REMOVED lines=22> */
.L_x_3398:
[----:B------:R-:W-:Y:S01]  /*0800*/  ISETP.NE.AND P0, PT, R3, RZ, PT ;  /* 0x000000ff0300720c */ /* 0x000fe20003f05270 */
[----:B------:R-:W-:Y:S01]  /*0810*/  IMAD.MOV.U32 R37, RZ, RZ, 0x1 ;  /* 0x00000001ff257424 */ /* 0x000fe200078e00ff */
[----:B------:R-:W-:Y:S01]  /*0820*/  NOP ;  /* 0x0000000000007918 */ /* 0x000fe20000000000 */
[----:B------:R-:W-:-:S03]  /*0830*/  ULDC.64 UR42, c[0x0][0x208] ;  /* 0x00008200002a7ab9 */ /* 0x000fc60000000a00 */
[----:B------:R-:W-:Y:S01]  /*0840*/  SEL R37, R37, 0x2, !P0 ;  /* 0x0000000225257807 */ /* 0x000fe20004000000 */
[----:B01234-:R-:W-:Y:S06]  /*0850*/  BAR.SYNC.DEFER_BLOCKING 0x0 ;  /* 0x0000000000007b1d */ /* 0x01ffec0000010000 */
[----:B------:R-:W-:Y:S05]  /*0860*/  @!P0 BRA `(.L_x_3399) ;  /* 0x0000009800bc8947 */ /* 0x000fea0003800000 */
.L_x_3400:
        /* <DEDUP_REMOVED lines=17> */
[----:B------:R-:W-:Y:S01]  /*0980*/  LOP3.LUT R17, R37, 0x1, RZ, 0xfc, !PT ;  /* 0x0000000125117812 */ /* 0x000fe200078efcff */
[----:B------:R-:W-:Y:S01]  /*0990*/  IMAD.MOV.U32 R206, RZ, RZ, RZ ;  /* 0x000000ffffce7224 */ /* 0x000fe200078e00ff */
[----:B------:R-:W-:Y:S01]  /*09a0*/  SHF.R.S32.HI R0, RZ, 0x1f, R5 ;  /* 0x0000001fff007819 */ /* 0x000fe20000011405 */
[----:B------:R-:W-:-:S03]  /*09b0*/  UMOV UR36, URZ ;  /* 0x0000003f00247c82 */ /* 0x000fc60008000000 */
[CC--:B------:R-:W-:Y:S02]  /*09c0*/  LEA.HI R4, R0.reuse, R5.reuse, RZ, 0x5 ;  /* 0x0000000500047211 */ /* 0x0c0fe400078f28ff */
[CC--:B------:R-:W-:Y:S02]  /*09d0*/  LEA.HI R3, R0.reuse, R5.reuse, RZ, 0x4 ;  /* 0x0000000500037211 */ /* 0x0c0fe400078f20ff */
[--C-:B------:R-:W-:Y:S02]  /*09e0*/  SHF.R.S32.HI R10, RZ, 0x5, R4.reuse ;  /* 0x00000005ff0a7819 */ /* 0x100fe40000011404 */
[----:B------:R-:W-:Y:S02]  /*09f0*/  SHF.R.S32.HI R7, RZ, 0x1f, R4 ;  /* 0x0000001fff077819 */ /* 0x000fe40000011404 */
[CC--:B------:R-:W-:Y:S02]  /*0a00*/  LEA.HI R2, R0.reuse, R5.reuse, RZ, 0x7 ;  /* 0x0000000500027211 */ /* 0x0c0fe400078f38ff */
[----:B------:R-:W-:-:S02]  /*0a10*/  LEA.HI R6, R0, R5, RZ, 0x2 ;  /* 0x0000000500067211 */ /* 0x000fc400078f10ff */
[----:B------:R-:W-:Y:S02]  /*0a20*/  LEA.HI R214, R0, R5, RZ, 0x3 ;  /* 0x0000000500d67211 */ /* 0x000fe400078f18ff */
[----:B------:R-:W-:Y:S01]  /*0a30*/  LOP3.LUT R4, R3, 0xfffffff0, RZ, 0xc0, !PT ;  /* 0xfffffff003047812 */ /* 0x000fe200078ec0ff */
[----:B0-----:R-:W-:Y:S01]  /*0a40*/  ULEA UR38, UR37, UR38, 0x18 ;  /* 0x0000002625267291 */ /* 0x001fe2000f8ec03f */
[----:B------:R-:W-:Y:S02]  /*0a50*/  SHF.R.S32.HI R8, RZ, 0x4, R3 ;  /* 0x00000004ff087819 */ /* 0x000fe40000011403 */
[----:B------:R-:W-:Y:S01]  /*0a60*/  LOP3.LUT R12, R6, 0xfffffffc, RZ, 0xc0, !PT ;  /* 0xfffffffc060c7812 */ /* 0x000fe200078ec0ff */
[C---:B------:R-:W-:Y:S01]  /*0a70*/  IMAD.IADD R6, R5.reuse, 0x1, -R4 ;  /* 0x0000000105067824 */ /* 0x040fe200078e0a04 */
[----:B------:R-:W-:Y:S02]  /*0a80*/  LOP3.LUT R0, R2, 0xffffff80, RZ, 0xc0, !PT ;  /* 0xffffff8002007812 */ /* 0x000fe400078ec0ff */
[----:B------:R-:W-:Y:S01]  /*0a90*/  LOP3.LUT R212, R214, 0xfffffff8, RZ, 0xc0, !PT ;  /* 0xfffffff8d6d47812 */ /* 0x000fe200078ec0ff */
[----:B------:R-:W-:Y:S01]  /*0aa0*/  IMAD.IADD R12, R5, 0x1, -R12 ;  /* 0x00000001050c7824 */ /* 0x000fe200078e0a0c */
[----:B------:R-:W-:Y:S01]  /*0ab0*/  LEA.HI R7, R7, R10, RZ, 0x2 ;  /* 0x0000000a07077211 */ /* 0x000fe200078f10ff */
[----:B------:R-:W-:Y:S01]  /*0ac0*/  IMAD.IADD R0, R5, 0x1, -R0 ;  /* 0x0000000105007824 */ /* 0x000fe200078e0a00 */
[----:B------:R-:W-:Y:S01]  /*0ad0*/  LEA.HI R4, R3, R8, RZ, 0x1 ;  /* 0x0000000803047211 */ /* 0x000fe200078f08ff */
[----:B------:R-:W-:Y:S01]  /*0ae0*/  IMAD.IADD R212, R5, 0x1, -R212 ;  /* 0x0000000105d47824 */ /* 0x000fe200078e0ad4 */
[----:B------:R-:W-:-:S02]  /*0af0*/  SHF.R.S32.HI R213, RZ, 0x7, R2 ;  /* 0x00000007ffd57819 */ /* 0x000fc40000011402 */
[----:B------:R-:W-:Y:S01]  /*0b00*/  LOP3.LUT R7, R7, 0x3ffffc, RZ, 0xc0, !PT ;  /* 0x003ffffc07077812 */ /* 0x000fe200078ec0ff */
[----:B------:R-:W-:Y:S01]  /*0b10*/  IMAD.SHL.U32 R18, R212, 0x8, RZ ;  /* 0x00000008d4127824 */ /* 0x000fe200078e00ff */
[--C-:B------:R-:W-:Y:S01]  /*0b20*/  SHF.R.S32.HI R3, RZ, 0x1f, R6.reuse ;  /* 0x0000001fff037819 */ /* 0x100fe20000011406 */
[----:B------:R-:W-:Y:S01]  /*0b30*/  IMAD R14, R213, 0x100, R6 ;  /* 0x00000100d50e7824 */ /* 0x000fe200078e0206 */
[----:B------:R-:W-:Y:S01]  /*0b40*/  LOP3.LUT R5, R4, 0x1ffffffe, RZ, 0xc0, !PT ;  /* 0x1ffffffe04057812 */ /* 0x000fe200078ec0ff */
[----:B------:R-:W-:Y:S01]  /*0b50*/  IMAD.IADD R7, R10, 0x1, -R7 ;  /* 0x000000010a077824 */ /* 0x000fe200078e0a07 */
[----:B------:R-:W-:Y:S01]  /*0b60*/  LEA.HI R4, R3, R6, RZ, 0x3 ;  /* 0x0000000603047211 */ /* 0x000fe200078f18ff */
[----:B------:R-:W-:Y:S01]  /*0b70*/  VIADD R192, R18, 0x40 ;  /* 0x0000004012c07836 */ /* 0x000fe20000000000 */
[----:B------:R-:W-:Y:S01]  /*0b80*/  SHF.R.S32.HI R3, RZ, 0x1f, R0 ;  /* 0x0000001fff037819 */ /* 0x000fe20000011400 */
[----:B------:R-:W-:Y:S01]  /*0b90*/  IMAD.IADD R8, R8, 0x1, -R5 ;  /* 0x0000000108087824 */ /* 0x000fe200078e0a05 */
[----:B------:R-:W-:Y:S01]  /*0ba0*/  LEA.HI R5, R12, R12, RZ, 0x1 ;  /* 0x0000000c0c057211 */ /* 0x000fe200078f08ff */
[----:B------:R-:W-:Y:S01]  /*0bb0*/  IMAD R13, R7, 0x10, R14 ;  /* 0x00000010070d7824 */ /* 0x000fe200078e020e */
[----:B------:R-:W-:Y:S01]  /*0bc0*/  SHF.R.S32.HI R214, RZ, 0x3, R214 ;  /* 0x00000003ffd67819 */ /* 0x000fe200000114d6 */
[----:B------:R-:W-:Y:S01]  /*0bd0*/  IMAD.SHL.U32 R7, R4, 0x40, RZ ;  /* 0x0000004004077824 */ /* 0x000fe200078e00ff */
[----:B------:R-:W-:Y:S01]  /*0be0*/  LOP3.LUT R11, R5, 0x1ffffffe, RZ, 0xc0, !PT ;  /* 0x1ffffffe050b7812 */ /* 0x000fe200078ec0ff */
[----:B------:R-:W-:Y:S01]  /*0bf0*/  IMAD.SHL.U32 R8, R8, 0x8, RZ ;  /* 0x0000000808087824 */ /* 0x000fe200078e00ff */
[----:B------:R-:W-:Y:S01]  /*0c00*/  LOP3.LUT R5, R4, 0xfffffff8, RZ, 0xc0, !PT ;  /* 0xfffffff804057812 */ /* 0x000fe200078ec0ff */
[----:B------:R-:W-:Y:S01]  /*0c10*/  VIADD R191, R18, 0x80 ;  /* 0x0000008012bf7836 */ /* 0x000fe20000000000 */
[----:B------:R-:W-:Y:S01]  /*0c20*/  LOP3.LUT R9, R7, 0x7ffffe00, RZ, 0xc0, !PT ;  /* 0x7ffffe0007097812 */ /* 0x000fe200078ec0ff */
[----:B------:R-:W-:Y:S01]  /*0c30*/  IMAD.U32 R218, R13, 0x40, R8 ;  /* 0x000000400dda7824 */ /* 0x000fe200078e0008 */
[CC--:B------:R-:W-:Y:S01]  /*0c40*/  LEA.HI R4, R3.reuse, R0.reuse, RZ, 0x2 ;  /* 0x0000000003047211 */ /* 0x0c0fe200078f10ff */
[----:B------:R-:W-:Y:S01]  /*0c50*/  IMAD.IADD R7, R6, 0x1, -R5 ;  /* 0x0000000106077824 */ /* 0x000fe200078e0a05 */
[----:B------:R-:W-:Y:S01]  /*0c60*/  LEA.HI R3, R3, R0, RZ, 0x5 ;  /* 0x0000000003037211 */ /* 0x000fe200078f28ff */
[----:B------:R-:W-:Y:S01]  /*0c70*/  IMAD R10, R10, 0x400, R9 ;  /* 0x000004000a0a7824 */ /* 0x000fe200078e0209 */
[--C-:B------:R-:W-:Y:S01]  /*0c80*/  SHF.R.S32.HI R5, RZ, 0x2, R4.reuse ;  /* 0x00000002ff057819 */ /* 0x100fe20000011404 */
[----:B------:R-:W-:Y:S01]  /*0c90*/  IMAD.SHL.U32 R9, R7, 0x40, RZ ;  /* 0x0000004007097824 */ /* 0x000fe200078e00ff */
[----:B------:R-:W-:Y:S01]  /*0ca0*/  SHF.R.S32.HI R6, RZ, 0x1f, R4 ;  /* 0x0000001fff067819 */ /* 0x000fe20000011404 */
[----:B------:R-:W-:Y:S01]  /*0cb0*/  IMAD.IADD R217, R12, 0x1, -R11 ;  /* 0x000000010cd97824 */ /* 0x000fe200078e0a0b */
[----:B------:R-:W-:Y:S01]  /*0cc0*/  LOP3.LUT R11, R4, 0x7ffffffc, RZ, 0xc0, !PT ;  /* 0x7ffffffc040b7812 */ /* 0x000fe200078ec0ff */
[C---:B------:R-:W-:Y:S01]  /*0cd0*/  VIADD R190, R18.reuse, 0xc0 ;  /* 0x000000c012be7836 */ /* 0x040fe20000000000 */
[----:B------:R-:W-:Y:S01]  /*0ce0*/  LOP3.LUT R9, R9, 0x1c0, RZ, 0xc0, !PT ;  /* 0x000001c009097812 */ /* 0x000fe200078ec0ff */
[----:B------:R-:W-:Y:S01]  /*0cf0*/  VIADD R189, R18, 0x100 ;  /* 0x0000010012bd7836 */ /* 0x000fe20000000000 */
[----:B------:R-:W-:Y:S01]  /*0d00*/  LEA.HI R6, R6, R5, RZ, 0x3 ;  /* 0x0000000506067211 */ /* 0x000fe200078f18ff */
[----:B------:R-:W-:Y:S01]  /*0d10*/  IMAD.IADD R11, R0, 0x1, -R11 ;  /* 0x00000001000b7824 */ /* 0x000fe200078e0a0b */
[----:B------:R-:W-:Y:S01]  /*0d20*/  LOP3.LUT R8, R9, 0x8, R8, 0xf8, !PT ;  /* 0x0000000809087812 */ /* 0x000fe200078ef808 */
[C---:B------:R-:W-:Y:S01]  /*0d30*/  VIADD R188, R18.reuse, 0x140 ;  /* 0x0000014012bc7836 */ /* 0x040fe20000000000 */
[----:B------:R-:W-:Y:S01]  /*0d40*/  SHF.R.U32.HI R9, RZ, 0x3, R9 ;  /* 0x00000003ff097819 */ /* 0x000fe20000011609 */
[C---:B------:R-:W-:Y:S01]  /*0d50*/  VIADD R216, R18.reuse, 0x180 ;  /* 0x0000018012d87836 */ /* 0x040fe20000000000 */
[----:B------:R-:W-:Y:S01]  /*0d60*/  R2P PR, R7, 0x6 ;  /* 0x0000000607007804 */ /* 0x000fe20000000000 */
[----:B------:R-:W-:Y:S01]  /*0d70*/  VIADD R215, R18, 0x1c0 ;  /* 0x000001c012d77836 */ /* 0x000fe20000000000 */
[----:B------:R-:W-:Y:S01]  /*0d80*/  LOP3.LUT R9, R8, R9, RZ, 0x3c, !PT ;  /* 0x0000000908097212 */ /* 0x000fe200078e3cff */
[----:B------:R-:W-:Y:S01]  /*0d90*/  IMAD.SHL.U32 R19, R11, 0x2, RZ ;  /* 0x000000020b137824 */ /* 0x000fe200078e00ff */
[----:B------:R-:W-:-:S02]  /*0da0*/  LOP3.LUT R6, R6, 0xfffffff8, RZ, 0xc0, !PT ;  /* 0xfffffff806067812 */ /* 0x000fc400078ec0ff */
[----:B------:R-:W-:Y:S01]  /*0db0*/  LEA.HI R0, R2, R213, RZ, 0x1 ;  /* 0x000000d502007211 */ /* 0x000fe200078f08ff */
[----:B------:R-:W-:Y:S01]  /*0dc0*/  IMAD.IADD R9, R10, 0x1, R9 ;  /* 0x000000010a097824 */ /* 0x000fe200078e0209 */
[----:B------:R-:W-:Y:S01]  /*0dd0*/  SHF.R.S32.HI R3, RZ, 0x5, R3 ;  /* 0x00000005ff037819 */ /* 0x000fe20000011403 */
[----:B------:R-:W-:Y:S01]  /*0de0*/  IMAD.IADD R6, R5, 0x1, -R6 ;  /* 0x0000000105067824 */ /* 0x000fe200078e0a06 */
[----:B------:R-:W-:Y:S01]  /*0df0*/  LOP3.LUT R0, R0, 0xfffffe, RZ, 0xc0, !PT ;  /* 0x00fffffe00007812 */ /* 0x000fe200078ec0ff */
[----:B------:R-:W-:Y:S01]  /*0e00*/  IMAD.MOV.U32 R2, RZ, RZ, RZ ;  /* 0x000000ffff027224 */ /* 0x000fe200078e00ff */
[----:B------:R-:W-:Y:S01]  /*0e10*/  LEA R184, R9, UR38, 0x1 ;  /* 0x0000002609b87c11 */ /* 0x000fe2000f8e08ff */
[----:B------:R-:W-:Y:S01]  /*0e20*/  IMAD R16, R3, 0x10, R6 ;  /* 0x0000001003107824 */ /* 0x000fe200078e0206 */
[----:B------:R-:W-:Y:S01]  /*0e30*/  SEL R185, R185, 0xffffffe0, !P1 ;  /* 0xffffffe0b9b97807 */ /* 0x000fe20004800000 */
[----:B------:R-:W-:Y:S01]  /*0e40*/  IMAD.IADD R0, R213, 0x1, -R0 ;  /* 0x00000001d5007824 */ /* 0x000fe200078e0a00 */
[----:B------:R-:W-:Y:S01]  /*0e50*/  SHF.R.S32.HI R225, RZ, 0x1f, R192 ;  /* 0x0000001fffe17819 */ /* 0x000fe200000114c0 */
[C---:B------:R-:W-:Y:S01]  /*0e60*/  VIADD R186, R184.reuse, 0x36400 ;  /* 0x00036400b8ba7836 */ /* 0x040fe20000000000 */
[----:B------:R-:W-:Y:S01]  /*0e70*/  SHF.R.S32.HI R224, RZ, 0x1f, R191 ;  /* 0x0000001fffe07819 */ /* 0x000fe200000114bf */
[----:B------:R-:W-:Y:S01]  /*0e80*/  VIADD R23, R184, 0x36440 ;  /* 0x00036440b8177836 */ /* 0x000fe20000000000 */
[----:B------:R-:W-:Y:S01]  /*0e90*/  SHF.R.S32.HI R223, RZ, 0x1f, R190 ;  /* 0x0000001fffdf7819 */ /* 0x000fe200000114be */
[C---:B------:R-:W-:Y:S01]  /*0ea0*/  @P2 VIADD R23, R186.reuse, 0xffffffc0 ;  /* 0xffffffc0ba172836 */ /* 0x040fe20000000000 */
[----:B------:R-:W-:Y:S01]  /*0eb0*/  SHF.R.S32.HI R222, RZ, 0x1f, R189 ;  /* 0x0000001fffde7819 */ /* 0x000fe200000114bd */
[----:B------:R-:W-:Y:S01]  /*0ec0*/  IMAD.IADD R186, R186, 0x1, R185 ;  /* 0x00000001baba7824 */ /* 0x000fe200078e02b9 */
[----:B------:R-:W-:Y:S01]  /*0ed0*/  SHF.R.S32.HI R221, RZ, 0x1f, R188 ;  /* 0x0000001fffdd7819 */ /* 0x000fe200000114bc */
[----:B------:R-:W-:Y:S01]  /*0ee0*/  IMAD.SHL.U32 R22, R0, 0x100, RZ ;  /* 0x0000010000167824 */ /* 0x000fe200078e00ff */
[----:B------:R-:W-:Y:S01]  /*0ef0*/  SHF.R.S32.HI R220, RZ, 0x1f, R216 ;  /* 0x0000001fffdc7819 */ /* 0x000fe200000114d8 */
[----:B------:R-:W-:Y:S01]  /*0f00*/  IMAD R217, R217, 0x8, R16 ;  /* 0x00000008d9d97824 */ /* 0x000fe200078e0210 */
[----:B------:R-:W-:Y:S01]  /*0f10*/  SHF.R.S32.HI R219, RZ, 0x1f, R215 ;  /* 0x0000001fffdb7819 */ /* 0x000fe200000114d7 */
[----:B------:R-:W-:-:S07]  /*0f20*/  IMAD.IADD R185, R185, 0x1, R23 ;  /* 0x00000001b9b97824 */ /* 0x000fce00078e0217 */
.L_x_3437:
[----:B--2---:R-:W2:Y:S01]  /*0f30*/  LDL R3, [R1] ;  /* 0x0000000001037983 */ /* 0x004ea20000100800 */
[----:B0-----:R-:W0:Y:S01]  /*0f40*/  LDC R0, c[0x0][0xd44] ;  /* 0x00035100ff007b82 */ /* 0x001e220000000800 */
[----:B------:R-:W-:Y:S01]  /*0f50*/  ULDC UR4, c[0x0][0xd38] ;  /* 0x00034e0000047ab9 */ /* 0x000fe20000000800 */
[----:B------:R-:W-:Y:S01]  /*0f60*/  ULDC.64 UR6, c[0x0][0x418] ;  /* 0x0001060000067ab9 */ /* 0x000fe20000000a00 */
[----:B------:R-:W-:Y:S02]  /*0f70*/  UISETP.NE.AND UP1, UPT, UR4, 0x1, UPT ;  /* 0x000000010400788c */ /* 0x000fe4000bf25270 */
[----:B------:R-:W-:Y:S01]  /*0f80*/  UISETP.NE.U32.AND UP0, UPT, UR6, URZ, UPT ;  /* 0x0000003f0600728c */ /* 0x000fe2000bf05070 */
[----:B------:R-:W-:Y:S02]  /*0f90*/  UMOV UR40, UR39 ;  /* 0x0000002700287c82 */ /* 0x000fe40008000000 */
[----:B-1----:R-:W1:Y:S01]  /*0fa0*/  LDC R152, c[0x0][0x2f0] ;  /* 0x0000bc00ff987b82 */ /* 0x002e620000000800 */
[----:B------:R-:W-:Y:S01]  /*0fb0*/  UISETP.NE.AND.EX UP0, UPT, UR7, URZ, UPT, UP0 ;  /* 0x0000003f0700728c */ /* 0x000fe2000bf05300 */
[----:B------:R-:W-:-:S04]  /*0fc0*/  UMOV UR41, UR39 ;  /* 0x0000002700297c82 */ /* 0x000fc80008000000 */
[----:B------:R-:W-:Y:S01]  /*0fd0*/  @UP1 ULDC UR4, c[0x0][0xd3c] ;  /* 0x00034f0000041ab9 */ /* 0x000fe20000000800 */
[----:B------:R-:W-:Y:S01]  /*0fe0*/  @UP1 ULDC UR6, c[0x0][0xd40] ;  /* 0x0003500000061ab9 */ /* 0x000fe20000000800 */
[----:B------:R-:W-:-:S04]  /*0ff0*/  UIMAD.WIDE.U32 UR4, UR39, UR4, URZ ;  /* 0x00000004270472a5 */ /* 0x000fc8000f8e003f */
[----:B------:R-:W-:-:S03]  /*1000*/  @UP1 USHF.R.U32.HI UR40, URZ, UR6, UR5 ;  /* 0x000000063f281299 */ /* 0x000fc60008011605 */
[----:B------:R-:W-:Y:S01]  /*1010*/  ULDC UR4, c[0x0][0x424] ;  /* 0x0001090000047ab9 */ /* 0x000fe20000000800 */
[----:B0-----:R-:W-:Y:S01]  /*1020*/  ISETP.NE.AND P0, PT, R0, 0x1, PT ;  /* 0x000000010000780c */ /* 0x001fe20003f05270 */
[----:B------:R-:W-:Y:S01]  /*1030*/  USEL UR4, UR4, 0x1, UP0 ;  /* 0x0000000104047887 */ /* 0x000fe20008000000 */
[----:B------:R-:W-:-:S05]  /*1040*/  IMAD.U32 R187, RZ, RZ, UR40 ;  /* 0x00000028ffbb7e24 */ /* 0x000fca000f8e00ff */
[----:B-1----:R-:W-:-:S06]  /*1050*/  IMAD R152, R152, UR4, RZ ;  /* 0x0000000498987c24 */ /* 0x002fcc000f8e02ff */
[----:B---3--:R-:W0:Y:S02]  /*1060*/  @P0 LDC.64 R4, c[0x0][0xd48] ;  /* 0x00035200ff040b82 */ /* 0x008e240000000a00 */
[----:B0-----:R-:W-:-:S05]  /*1070*/  @P0 IMAD.HI.U32 R0, R4, UR40, RZ ;  /* 0x0000002804000c27 */ /* 0x001fca000f8e00ff */
[----:B------:R-:W-:Y:S02]  /*1080*/  @P0 SHF.R.U32.HI R187, RZ, R5, R0 ;  /* 0x00000005ffbb0219 */ /* 0x000fe40000011600 */
[----:B--2---:R-:W-:-:S13]  /*1090*/  ISETP.NE.AND P1, PT, R3, 0x1, PT ;  /* 0x000000010300780c */ /* 0x004fda0003f25270 */
[----:B----4-:R-:W-:Y:S05]  /*10a0*/  @!P1 BRA `(.L_x_3401) ;  /* 0x0000001400d89947 */ /* 0x010fea0003800000 */
[----:B------:R-:W0:Y:S01]  /*10b0*/  SHFL.IDX PT, R0, R213, RZ, 0x1f ;  /* 0x00001fffd5007589 */ /* 0x000e2200000e0000 */
[----:B------:R-:W-:Y:S01]  /*10c0*/  UMOV UR9, 0x40000040 ;  /* 0x4000004000097882 */ /* 0x000fe20000000000 */
[----:B------:R-:W-:Y:S01]  /*10d0*/  UMOV UR11, 0x40000040 ;  /* 0x40000040000b7882 */ /* 0x000fe20000000000 */
[----:B------:R-:W-:Y:S01]  /*10e0*/  UMOV UR13, 0x40000040 ;  /* 0x40000040000d7882 */ /* 0x000fe20000000000 */
[----:B------:R-:W-:Y:S01]  /*10f0*/  BAR.SYNC.DEFER_BLOCKING 0xe, 0x100 ;  /* 0x0384000000007b1d */ /* 0x000fe20000010000 */
[----:B------:R-:W-:-:S05]  /*1100*/  ISETP.NE.AND P1, PT, R17, 0x3, PT ;  /* 0x000000031100780c */ /* 0x000fca0003f25270 */
[----:B------:R-:W-:Y:S01]  /*1110*/  UMOV UR15, 0x40000040 ;  /* 0x40000040000f7882 */ /* 0x000fe20000000000 */
[----:B------:R-:W-:Y:S01]  /*1120*/  UMOV UR17, 0x40000040 ;  /* 0x4000004000117882 */ /* 0x000fe20000000000 */
[----:B------:R-:W-:Y:S01]  /*1130*/  UMOV UR19, 0x40000040 ;  /* 0x4000004000137882 */ /* 0x000fe20000000000 */
[----:B------:R-:W-:Y:S01]  /*1140*/  UMOV UR7, 0x40000040 ;  /* 0x4000004000077882 */ /* 0x000fe20000000000 */
[----:B0-----:R-:W-:Y:S01]  /*1150*/  R2UR UR4, R0 ;  /* 0x00000000000472ca */ /* 0x001fe200000e0000 */
[----:B------:R-:W-:-:S12]  /*1160*/  WARPGROUP.ARRIVE ;  /* 0x00000000000079c5 */ /* 0x000fd80000000000 */
[----:B------:R-:W-:-:S04]  /*1170*/  ULEA.HI UR5, UR4, UR4, URZ, 0x1 ;  /* 0x0000000404057291 */ /* 0x000fc8000f8f083f */
[----:B------:R-:W-:-:S04]  /*1180*/  ULOP3.LUT UR5, UR5, 0x1fffe, URZ, 0xc0, !UPT ;  /* 0x0001fffe05057892 */ /* 0x000fc8000f8ec03f */
[----:B------:R-:W-:Y:S02]  /*1190*/  UIADD3 UR5, UR4, -UR5, URZ ;  /* 0x8000000504057290 */ /* 0x000fe4000fffe03f */
[----:B------:R-:W-:Y:S02]  /*11a0*/  UIADD3 UR4, UR38, 0x36400, URZ ;  /* 0x0003640026047890 */ /* 0x000fe4000fffe03f */
[----:B------:R-:W-:Y:S02]  /*11b0*/  ULEA UR5, UR5, UR38, 0xf ;  /* 0x0000002605057291 */ /* 0x000fe4000f8e783f */
[----:B------:R-:W-:Y:S02]  /*11c0*/  USHF.R.U32.HI UR4, URZ, 0x4, UR4 ;  /* 0x000000043f047899 */ /* 0x000fe40008011604 */
[----:B------:R-:W-:Y:S02]  /*11d0*/  UIADD3 UR5, UR5, 0x400, URZ ;  /* 0x0000040005057890 */ /* 0x000fe4000fffe03f */
[----:B------:R-:W-:-:S02]  /*11e0*/  ULOP3.LUT UR4, UR4, 0x3fff, URZ, 0xc0, !UPT ;  /* 0x00003fff04047892 */ /* 0x000fc4000f8ec03f */
[----:B------:R-:W-:Y:S02]  /*11f0*/  USHF.R.U32.HI UR5, URZ, 0x4, UR5 ;  /* 0x000000043f057899 */ /* 0x000fe40008011605 */
[----:B------:R-:W-:Y:S02]  /*1200*/  ULOP3.LUT UR8, UR4, 0x10000, URZ, 0xfc, !UPT ;  /* 0x0001000004087892 */ /* 0x000fe4000f8efc3f */
[----:B------:R-:W-:Y:S02]  /*1210*/  ULOP3.LUT UR5, UR5, 0x3fff, URZ, 0xc0, !UPT ;  /* 0x00003fff05057892 */ /* 0x000fe4000f8ec03f */
[----:B------:R-:W-:Y:S02]  /*1220*/  UIADD3 UR12, UR8, 0x2, URZ ;  /* 0x00000002080c7890 */ /* 0x000fe4000fffe03f */
[----:B------:R-:W-:Y:S02]  /*1230*/  ULOP3.LUT UR20, UR5, 0x2000000, URZ, 0xfc, !UPT ;  /* 0x0200000005147892 */ /* 0x000fe4000f8efc3f */
[----:B------:R-:W-:-:S02]  /*1240*/  UIADD3 UR16, UR8, 0x4, URZ ;  /* 0x0000000408107890 */ /* 0x000fc4000fffe03f */
[----:B------:R-:W-:Y:S02]  /*1250*/  ULEA UR10, UR36, UR20, 0xc ;  /* 0x00000014240a7291 */ /* 0x000fe4000f8e603f */
[----:B------:R-:W-:Y:S02]  /*1260*/  UIADD3 UR4, UR8, 0x6, URZ ;  /* 0x0000000608047890 */ /* 0x000fe4000fffe03f */
[----:B------:R-:W-:Y:S02]  /*1270*/  UIADD3 UR14, UR10, 0x80, URZ ;  /* 0x000000800a0e7890 */ /* 0x000fe4000fffe03f */
[----:B------:R-:W-:Y:S02]  /*1280*/  UIADD3 UR18, UR10, 0x100, URZ ;  /* 0x000001000a127890 */ /* 0x000fe4000fffe03f */
[----:B------:R-:W-:Y:S02]  /*1290*/  UIADD3 UR6, UR10, 0x180, URZ ;  /* 0x000001800a067890 */ /* 0x000fe4000fffe03f */
[----:B------:R-:W-:Y:S01]  /*12a0*/  HGMMA.64x256x16.F32.BF16 R24, gdesc[UR8].tnspB, RZ, !UPT, gsb0 ;  /* 0x43e00000081879f0 */ /* 0x000fe2000c0018ff */
[----:B------:R-:W-:-:S02]  /*12b0*/  UMOV UR5, 0x40000040 ;  /* 0x4000004000057882 */ /* 0x000fc40000000000 */
        /* <DEDUP_REMOVED lines=16> */
.L_x_3402:
[----:B------:R-:W-:Y:S01]  /*13c0*/  ULEA UR6, UR36, UR38, 0x3 ;  /* 0x0000002624067291 */ /* 0x000fe2000f8e183f */
[----:B------:R-:W-:-:S03]  /*13d0*/  ISETP.GE.AND P0, PT, R152, 0x41, PT ;  /* 0x000000419800780c */ /* 0x000fc60003f06270 */
[----:B------:R-:W-:-:S04]  /*13e0*/  UIADD3 UR6, UR6, 0x38860, URZ ;  /* 0x0003886006067890 */ /* 0x000fc8000fffe03f */
[----:B------:R-:W-:-:S09]  /*13f0*/  UPRMT UR6, UR37, 0x654, UR6 ;  /* 0x0000065425067896 */ /* 0x000fd20008000006 */
[----:B------:R-:W-:Y:S01]  /*1400*/  SYNCS.ARRIVE.TRANS64.RED.A1T0 RZ, [UR6], RZ ;  /* 0x000000ffffff79a7 */ /* 0x000fe20008100406 */
[----:B------:R-:W-:Y:S05]  /*1410*/  @!P0 BRA `(.L_x_3403) ;  /* 0x0000000800c08947 */ /* 0x000fea0003800000 */
[----:B------:R-:W-:-:S05]  /*1420*/  VIADD R152, R152, 0x3f ;  /* 0x0000003f98987836 */ /* 0x000fca0000000000 */
[----:B------:R-:W-:-:S04]  /*1430*/  SHF.R.S32.HI R3, RZ, 0x1f, R152 ;  /* 0x0000001fff037819 */ /* 0x000fc80000011498 */
[----:B------:R-:W-:-:S04]  /*1440*/  LEA.HI R3, R3, R152, RZ, 0x6 ;  /* 0x0000009803037211 */ /* 0x000fc800078f30ff */
[----:B------:R-:W-:-:S07]  /*1450*/  LEA.HI.SX32 R3, R3, 0xfffffffe, 0x1a ;  /* 0xfffffffe03037811 */ /* 0x000fce00078fd2ff */
.L_x_3405:
[----:B------:R-:W-:Y:S01]  /*1460*/  BAR.SYNC.DEFER_BLOCKING 0xe, 0x100 ;  /* 0x0384000000007b1d */ /* 0x000fe20000010000 */
[----:B------:R-:W-:Y:S01]  /*1470*/  IMAD.U32 R5, RZ, RZ, UR36 ;  /* 0x00000024ff057e24 */ /* 0x000fe2000f8e00ff */
[----:B------:R-:W-:Y:S01]  /*1480*/  UIADD3 UR36, UR36, 0x1, URZ ;  /* 0x0000000124247890 */ /* 0x000fe2000fffe03f */
[C---:B------:R-:W-:Y:S01]  /*1490*/  ISETP.GT.AND P0, PT, R3.reuse, RZ, PT ;  /* 0x000000ff0300720c */ /* 0x040fe20003f04270 */
[----:B------:R-:W-:Y:S02]  /*14a0*/  VIADD R3, R3, 0xffffffff ;  /* 0xffffffff03037836 */ /* 0x000fe40000000000 */
[----:B------:R-:W-:Y:S01]  /*14b0*/  IMAD R0, R5, 0x40, R16 ;  /* 0x0000004005007824 */ /* 0x000fe200078e0210 */
[----:B------:R-:W-:Y:S01]  /*14c0*/  UISETP.NE.AND UP0, UPT, UR36, 0x2, UPT ;  /* 0x000000022400788c */ /* 0x000fe2000bf05270 */
[----:B------:R-:W-:Y:S01]  /*14d0*/  UMOV UR11, 0x40000040 ;  /* 0x40000040000b7882 */ /* 0x000fe20000000000 */
[----:B------:R-:W-:Y:S02]  /*14e0*/  UMOV UR15, 0x40000040 ;  /* 0x40000040000f7882 */ /* 0x000fe40000000000 */
[----:B------:R-:W-:Y:S01]  /*14f0*/  LEA R0, R0, UR38, 0x2 ;  /* 0x0000002600007c11 */ /* 0x000fe2000f8e10ff */
[----:B------:R-:W-:Y:S01]  /*1500*/  USEL UR36, UR36, URZ, UP0 ;  /* 0x0000003f24247287 */ /* 0x000fe20008000000 */
[----:B------:R-:W-:Y:S01]  /*1510*/  UMOV UR19, 0x40000040 ;  /* 0x4000004000137882 */ /* 0x000fe20000000000 */
[----:B------:R-:W-:-:S02]  /*1520*/  UMOV UR7, 0x40000040 ;  /* 0x4000004000077882 */ /* 0x000fc40000000000 */
[----:B------:R-:W-:-:S04]  /*1530*/  ULEA UR10, UR36, UR20, 0xc ;  /* 0x00000014240a7291 */ /* 0x000fc8000f8e603f */
[----:B------:R-:W-:Y:S02]  /*1540*/  UIADD3 UR14, UR10, 0x80, URZ ;  /* 0x000000800a0e7890 */ /* 0x000fe4000fffe03f */
[----:B------:R-:W-:Y:S01]  /*1550*/  UIADD3 UR18, UR10, 0x100, URZ ;  /* 0x000001000a127890 */ /* 0x000fe2000fffe03f */
[----:B------:R-:W0:Y:S01]  /*1560*/  LDS R4, [R0+0x38400] ;  /* 0x0384000000047984 */ /* 0x000e220000000800 */
[----:B------:R-:W-:-:S03]  /*1570*/  UIADD3 UR6, UR10, 0x180, URZ ;  /* 0x000001800a067890 */ /* 0x000fc6000fffe03f */
        /* <DEDUP_REMOVED lines=128> */
[----:B------:R-:W-:-:S06]  /*1d80*/  FMUL.FTZ R151, R151, R5 ;  /* 0x0000000597977220 */ /* 0x000fcc0000410000 */
[----:B------:R-:W-:-:S06]  /*1d90*/  WARPGROUP.ARRIVE ;  /* 0x00000000000079c5 */ /* 0x000fcc0000000000 */
        /* <DEDUP_REMOVED lines=12> */
[----:B------:R-:W-:Y:S01]  /*1e60*/  HGMMA.64x256x16.F32.BF16 R24, gdesc[UR4].tnspB, R24, gsb0 ;  /* 0x43e00000041879f0 */ /* 0x000fe20008001818 */
[----:B------:R-:W-:-:S06]  /*1e70*/  USEL UR6, URZ, 0x1, UP0 ;  /* 0x000000013f067887 */ /* 0x000fcc0008000000 */
[----:B------:R-:W-:Y:S01]  /*1e80*/  LOP3.LUT R2, R2, UR6, RZ, 0x3c, !PT ;  /* 0x0000000602027c12 */ /* 0x000fe2000f8e3cff */
[----:B------:R-:W-:Y:S02]  /*1e90*/  WARPGROUP.DEPBAR.LE gsb0, 0x0 ;  /* 0x00008000000079c5 */ /* 0x000fe40000010000 */
[----:B------:R-:W-:Y:S06]  /*1ea0*/  BAR.ARV 0xf, 0x100 ;  /* 0x03c4000000007b1d */ /* 0x000fec0000002000 */
[----:B------:R-:W-:Y:S05]  /*1eb0*/  @!P1 BRA `(.L_x_3404) ;  /* 0x0000000000049947 */ /* 0x000fea0003800000 */
[----:B------:R-:W-:Y:S01]  /*1ec0*/  BPT.TRAP 0x1 ;  /* 0x000000040000795c */ /* 0x000fe20000300000 */
.L_x_3404:
[----:B------:R-:W-:-:S04]  /*1ed0*/  ULEA UR6, UR36, UR38, 0x3 ;  /* 0x0000002624067291 */ /* 0x000fc8000f8e183f */
[----:B------:R-:W-:-:S04]  /*1ee0*/  UIADD3 UR6, UR6, 0x38860, URZ ;  /* 0x0003886006067890 */ /* 0x000fc8000fffe03f */
[----:B------:R-:W-:-:S09]  /*1ef0*/  UPRMT UR6, UR37, 0x654, UR6 ;  /* 0x0000065425067896 */ /* 0x000fd20008000006 */
[----:B------:R-:W-:Y:S01]  /*1f00*/  SYNCS.ARRIVE.TRANS64.RED.A1T0 RZ, [UR6], RZ ;  /* 0x000000ffffff79a7 */ /* 0x000fe20008100406 */
[----:B------:R-:W-:Y:S05]  /*1f10*/  @P0 BRA `(.L_x_3405) ;  /* 0xfffffff400500947 */ /* 0x000fea000383ffff */
.L_x_3403:
[----:B------:R-:W-:Y:S01]  /*1f20*/  BAR.SYNC.DEFER_BLOCKING 0xe, 0x100 ;  /* 0x0384000000007b1d */ /* 0x000fe20000010000 */
[----:B------:R-:W-:Y:S01]  /*1f30*/  IMAD.U32 R3, RZ, RZ, UR36 ;  /* 0x00000024ff037e24 */ /* 0x000fe2000f8e00ff */
[----:B------:R-:W-:Y:S01]  /*1f40*/  UIADD3 UR36, UR36, 0x1, URZ ;  /* 0x0000000124247890 */ /* 0x000fe2000fffe03f */
[----:B------:R-:W-:Y:S02]  /*1f50*/  IMAD.MOV.U32 R12, RZ, RZ, RZ ;  /* 0x000000ffff0c7224 */ /* 0x000fe400078e00ff */
[----:B------:R-:W-:Y:S01]  /*1f60*/  IMAD R0, R3, 0x40, R16 ;  /* 0x0000004003007824 */ /* 0x000fe200078e0210 */
[----:B------:R-:W-:-:S04]  /*1f70*/  UISETP.NE.AND UP0, UPT, UR36, 0x2, UPT ;  /* 0x000000022400788c */ /* 0x000fc8000bf05270 */
[----:B------:R-:W-:Y:S01]  /*1f80*/  LEA R4, R0, UR38, 0x2 ;  /* 0x0000002600047c11 */ /* 0x000fe2000f8e10ff */
[----:B------:R-:W-:Y:S02]  /*1f90*/  USEL UR4, URZ, 0x1, UP0 ;  /* 0x000000013f047887 */ /* 0x000fe40008000000 */
[----:B------:R-:W-:-:S04]  /*1fa0*/  USEL UR36, UR36, URZ, UP0 ;  /* 0x0000003f24247287 */ /* 0x000fc80008000000 */
[----:B------:R-:W-:Y:S01]  /*1fb0*/  LOP3.LUT R2, R2, UR4, RZ, 0x3c, !PT ;  /* 0x0000000402027c12 */ /* 0x000fe2000f8e3cff */
        /* <DEDUP_REMOVED lines=130> */
[----:B------:R-:W-:Y:S01]  /*27e0*/  IMAD.MOV.U32 R0, RZ, RZ, RZ ;  /* 0x000000ffff007224 */ /* 0x000fe200078e00ff */
[----:B------:R-:W-:Y:S06]  /*27f0*/  BAR.ARV 0xf, 0x100 ;  /* 0x03c4000000007b1d */ /* 0x000fec0000002000 */
[----:B------:R-:W-:Y:S05]  /*2800*/  BRA `(.L_x_3406) ;  /* 0x0000005c00187947 */ /* 0x000fea0003800000 */
.L_x_3401:
[----:B------:R-:W0:Y:S02]  /*2810*/  SHFL.IDX PT, R0, R213, RZ, 0x1f ;  /* 0x00001fffd5007589 */ /* 0x000e2400000e0000 */
[----:B0-----:R-:W-:Y:S01]  /*2820*/  R2UR UR4, R0 ;  /* 0x00000000000472ca */ /* 0x001fe200000e0000 */
[----:B------:R-:W-:-:S05]  /*2830*/  VIADD R0, R152, 0x3f ;  /* 0x0000003f98007836 */ /* 0x000fca0000000000 */
[----:B------:R-:W-:-:S04]  /*2840*/  SHF.R.S32.HI R3, RZ, 0x1f, R0 ;  /* 0x0000001fff037819 */ /* 0x000fc80000011400 */
[----:B------:R-:W-:-:S03]  /*2850*/  LEA.HI R3, R3, R0, RZ, 0x6 ;  /* 0x0000000003037211 */ /* 0x000fc600078f30ff */
[----:B------:R-:W-:Y:S01]  /*2860*/  ULEA.HI UR5, UR4, UR4, URZ, 0x1 ;  /* 0x0000000404057291 */ /* 0x000fe2000f8f083f */
[----:B------:R-:W-:-:S03]  /*2870*/  SHF.R.S32.HI R153, RZ, 0x6, R3 ;  /* 0x00000006ff997819 */ /* 0x000fc60000011403 */
        /* <DEDUP_REMOVED lines=26> */
.L_x_3407:
[----:B------:R-:W-:Y:S02]  /*2a20*/  LEA.HI R0, R206, R206, RZ, 0x1 ;  /* 0x000000cece007211 */ /* 0x000fe400078f08ff */
[----:B------:R-:W-:Y:S02]  /*2a30*/  ISETP.NE.AND P0, PT, R17, 0x3, PT ;  /* 0x000000031100780c */ /* 0x000fe40003f05270 */
[----:B------:R-:W-:-:S05]  /*2a40*/  LOP3.LUT R3, R0, 0xfffffffe, RZ, 0xc0, !PT ;  /* 0xfffffffe00037812 */ /* 0x000fca00078ec0ff */
[----:B------:R-:W-:-:S05]  /*2a50*/  IMAD.IADD R3, R206, 0x1, -R3 ;  /* 0x00000001ce037824 */ /* 0x000fca00078e0a03 */
[----:B------:R-:W-:-:S04]  /*2a60*/  SHF.L.U32 R3, R3, 0x1f, RZ ;  /* 0x0000001f03037819 */ /* 0x000fc800000006ff */
[----:B------:R-:W0:Y:S02]  /*2a70*/  SYNCS.PHASECHK.TRANS64.TRYWAIT P1, [UR38+0x38800], R3 ;  /* 0x03880003ff0075a7 */ /* 0x000e240008020166 */
[----:B0-----:R-:W-:Y:S05]  /*2a80*/  @!P1 BRA `(.L_x_3408) ;  /* 0x000000c400b09947 */ /* 0x001fea0003800000 */
.L_x_3489:
[----:B------:R-:W-:Y:S05]  /*2a90*/  @!P0 BRA `(.L_x_3409) ;  /* 0x0000000000048947 */ /* 0x000fea0003800000 */
[----:B------:R-:W-:Y:S01]  /*2aa0*/  BPT.TRAP 0x1 ;  /* 0x000000040000795c */ /* 0x000fe20000300000 */
.L_x_3409:
[----:B------:R-:W-:Y:S01]  /*2ab0*/  IMAD.U32 R8, RZ, RZ, UR36 ;  /* 0x00000024ff087e24 */ /* 0x000fe2000f8e00ff */
[----:B------:R-:W-:-:S04]  /*2ac0*/  SHF.L.U32 R5, R2, 0x1f, RZ ;  /* 0x0000001f02057819 */ /* 0x000fc800000006ff */
[----:B------:R-:W-:-:S04]  /*2ad0*/  LEA R8, R8, UR38, 0x3 ;  /* 0x0000002608087c11 */ /* 0x000fc8000f8e18ff */
[----:B------:R1:W2:Y:S01]  /*2ae0*/  SYNCS.PHASECHK.TRANS64.TRYWAIT P1, [R8+URZ+0x38830], R5 ;  /* 0x03883005080075a7 */ /* 0x0002a2000802017f */
[----:B------:R-:W-:Y:S05]  /*2af0*/  @!P0 BRA `(.L_x_3410) ;  /* 0x0000000000048947 */ /* 0x000fea0003800000 */
[----:B------:R-:W-:Y:S01]  /*2b00*/  BPT.TRAP 0x1 ;  /* 0x000000040000795c */ /* 0x000fe20000300000 */
.L_x_3410:
[----:B--2---:R-:W-:Y:S05]  /*2b10*/  @P1 BRA `(.L_x_3411) ;  /* 0x0000000000081947 */ /* 0x004fea0003800000 */
[----:B------:R-:W2:Y:S02]  /*2b20*/  SYNCS.PHASECHK.TRANS64.TRYWAIT P1, [R8+URZ+0x38830], R5 ;  /* 0x03883005080075a7 */ /* 0x000ea4000802017f */
[----:B--2---:R-:W-:Y:S05]  /*2b30*/  @!P1 BRA `(.L_x_3412) ;  /* 0x000000c4009c9947 */ /* 0x004fea0003800000 */
.L_x_3411:
[----:B------:R-:W-:-:S04]  /*2b40*/  UIADD3 UR4, UR38, 0x22400, URZ ;  /* 0x0002240026047890 */ /* 0x000fc8000fffe03f */
[----:B------:R-:W-:-:S04]  /*2b50*/  USHF.R.U32.HI UR4, URZ, 0x4, UR4 ;  /* 0x000000043f047899 */ /* 0x000fc80008011604 */
[----:B------:R-:W-:-:S06]  /*2b60*/  ULOP3.LUT UR4, UR4, 0x3fff, URZ, 0xc0, !UPT ;  /* 0x00003fff04047892 */ /* 0x000fcc000f8ec03f */
[----:B0-----:R-:W-:Y:S01]  /*2b70*/  IMAD.U32 R0, RZ, RZ, UR4 ;  /* 0x00000004ff007e24 */ /* 0x001fe2000f8e00ff */
        /* <DEDUP_REMOVED lines=11> */
[----:B------:R-:W-:Y:S01]  /*2c30*/  UMOV UR15, 0x40000040 ;  /* 0x40000040000f7882 */ /* 0x000fe20000000000 */
[----:B------:R-:W-:-:S02]  /*2c40*/  UMOV UR13, 0x40000040 ;  /* 0x40000040000d7882 */ /* 0x000fc40000000000 */
[----:B------:R-:W-:Y:S02]  /*2c50*/  ULEA UR6, UR36, UR6, 0x9 ;  /* 0x0000000624067291 */ /* 0x000fe4000f8e483f */
[----:B------:R-:W-:Y:S02]  /*2c60*/  ULOP3.LUT UR4, UR4, 0x10000, URZ, 0xfc, !UPT ;  /* 0x0001000004047892 */ /* 0x000fe4000f8efc3f */
[----:B------:R-:W-:Y:S02]  /*2c70*/  UIADD3 UR10, UR6, 0x2, URZ ;  /* 0x00000002060a7890 */ /* 0x000fe4000fffe03f */
[----:B------:R-:W-:Y:S02]  /*2c80*/  UIADD3 UR8, UR4, 0x2, URZ ;  /* 0x0000000204087890 */ /* 0x000fe4000fffe03f */
[----:B------:R-:W-:Y:S02]  /*2c90*/  UIADD3 UR14, UR6, 0x4, URZ ;  /* 0x00000004060e7890 */ /* 0x000fe4000fffe03f */
[----:B------:R-:W-:-:S02]  /*2ca0*/  UIADD3 UR12, UR4, 0x4, URZ ;  /* 0x00000004040c7890 */ /* 0x000fc4000fffe03f */
[----:B------:R-:W-:Y:S01]  /*2cb0*/  HGMMA.64x64x16.F32.BF16 R24, gdesc[UR4], RZ, !UPT, gsb0 ;  /* 0x00e00000041879f0 */ /* 0x000fe2000c0018ff */
[----:B------:R-:W-:Y:S02]  /*2cc0*/  UIADD3 UR18, UR6, 0x6, URZ ;  /* 0x0000000606127890 */ /* 0x000fe4000fffe03f */
[----:B------:R-:W-:Y:S01]  /*2cd0*/  UIADD3 UR16, UR4, 0x6, URZ ;  /* 0x0000000604107890 */ /* 0x000fe2000fffe03f */
[----:B------:R-:W-:Y:S01]  /*2ce0*/  UMOV UR19, 0x40000040 ;  /* 0x4000004000137882 */ /* 0x000fe20000000000 */
        /* <DEDUP_REMOVED lines=11> */
[----:B------:R-:W0:Y:S02]  /*2da0*/  SYNCS.PHASECHK.TRANS64.TRYWAIT P1, [UR38+0x38810], R3 ;  /* 0x03881003ff0075a7 */ /* 0x000e240008020166 */
[----:B0-----:R-:W-:Y:S05]  /*2db0*/  @!P1 BRA `(.L_x_3413) ;  /* 0x000000c400109947 */ /* 0x001fea0003800000 */
.L_x_3490:
[----:B------:R-:W-:Y:S05]  /*2dc0*/  @!P0 BRA `(.L_x_3414) ;  /* 0x0000000000048947 */ /* 0x000fea0003800000 */
[----:B------:R-:W-:Y:S01]  /*2dd0*/  BPT.TRAP 0x1 ;  /* 0x000000040000795c */ /* 0x000fe20000300000 */
.L_x_3414:
[----:B------:R3:W4:Y:S01]  /*2de0*/  SYNCS.PHASECHK.TRANS64.TRYWAIT P1, [R8+URZ+0x38850], R5 ;  /* 0x03885005080075a7 */ /* 0x000722000802017f */
[----:B------:R-:W-:Y:S05]  /*2df0*/  @!P0 BRA `(.L_x_3415) ;  /* 0x0000000000048947 */ /* 0x000fea0003800000 */
[----:B------:R-:W-:Y:S01]  /*2e00*/  BPT.TRAP 0x1 ;  /* 0x000000040000795c */ /* 0x000fe20000300000 */
.L_x_3415:
[----:B----4-:R-:W-:Y:S05]  /*2e10*/  @P1 BRA `(.L_x_3416) ;  /* 0x0000000000081947 */ /* 0x010fea0003800000 */
[----:B------:R-:W4:Y:S02]  /*2e20*/  SYNCS.PHASECHK.TRANS64.TRYWAIT P1, [R8+URZ+0x38850], R5 ;  /* 0x03885005080075a7 */ /* 0x000f24000802017f */
[----:B----4-:R-:W-:Y:S05]  /*2e30*/  @!P1 BRA `(.L_x_3417) ;  /* 0x000000c400089947 */ /* 0x010fea0003800000 */
.L_x_3416:
[----:B------:R-:W-:Y:S01]  /*2e40*/  UIADD3 UR4, UR38, 0x400, URZ ;  /* 0x0000040026047890 */ /* 0x000fe2000fffe03f */
[----:B------:R-:W-:Y:S01]  /*2e50*/  WARPGROUP.ARRIVE ;  /* 0x00000000000079c5 */ /* 0x000fe20000000000 */
[----:B------:R-:W-:-:S05]  /*2e60*/  UIADD3 UR5, UR38, 0x26400, URZ ;  /* 0x0002640026057890 */ /* 0x000fca000fffe03f */
[----:B0-----:R-:W0:Y:S01]  /*2e70*/  S2R R3, SR_TID.X ;  /* 0x0000000000037919 */ /* 0x001e220000002100 */
[----:B------:R-:W-:Y:S02]  /*2e80*/  USHF.R.U32.HI UR4, URZ, 0x4, UR4 ;  /* 0x000000043f047899 */ /* 0x000fe40008011604 */
[----:B------:R-:W-:Y:S02]  /*2e90*/  USHF.R.U32.HI UR5, URZ, 0x4, UR5 ;  /* 0x000000043f057899 */ /* 0x000fe40008011605 */
[----:B------:R-:W-:Y:S02]  /*2ea0*/  ULOP3.LUT UR4, UR4, 0x3fff, URZ, 0xc0, !UPT ;  /* 0x00003fff04047892 */ /* 0x000fe4000f8ec03f */
[----:B------:R-:W-:Y:S02]  /*2eb0*/  ULOP3.LUT UR5, UR5, 0x3fff, URZ, 0xc0, !UPT ;  /* 0x00003fff05057892 */ /* 0x000fe4000f8ec03f */
[----:B------:R-:W-:Y:S02]  /*2ec0*/  ULOP3.LUT UR4, UR4, 0x10000, URZ, 0xfc, !UPT ;  /* 0x0001000004047892 */ /* 0x000fe4000f8efc3f */
[----:B------:R-:W-:-:S02]  /*2ed0*/  ULOP3.LUT UR6, UR5, 0x10000, URZ, 0xfc, !UPT ;  /* 0x0001000005067892 */ /* 0x000fc4000f8efc3f */
[----:B------:R-:W-:Y:S01]  /*2ee0*/  ULEA UR5, UR36, UR4, 0xc ;  /* 0x0000000424057291 */ /* 0x000fe2000f8e603f */
[----:B------:R-:W-:Y:S01]  /*2ef0*/  UMOV UR21, 0x40000040 ;  /* 0x4000004000157882 */ /* 0x000fe20000000000 */
[----:B------:R-:W-:Y:S01]  /*2f00*/  UMOV UR23, 0x40000040 ;  /* 0x4000004000177882 */ /* 0x000fe20000000000 */
[----:B------:R-:W-:Y:S02]  /*2f10*/  UIADD3 UR14, UR6, 0x800, URZ ;  /* 0x00000800060e7890 */ /* 0x000fe4000fffe03f */
[----:B------:R-:W-:Y:S02]  /*2f20*/  UMOV UR20, UR6 ;  /* 0x0000000600147c82 */ /* 0x000fe40008000000 */
[----:B------:R-:W-:Y:S01]  /*2f30*/  UMOV UR22, UR5 ;  /* 0x0000000500167c82 */ /* 0x000fe20008000000 */
[----:B------:R-:W-:Y:S01]  /*2f40*/  UIADD3 UR15, UR5, 0x800, URZ ;  /* 0x00000800050f7890 */ /* 0x000fe2000fffe03f */
[----:B------:R-:W-:Y:S01]  /*2f50*/  HGMMA.64x64x16.F32.BF16 R24, gdesc[UR20], R24, gsb0 ;  /* 0x00e00000141879f0 */ /* 0x000fe20008001818 */
[----:B------:R-:W-:-:S02]  /*2f60*/  UIADD3 UR20, UR6, 0x2, URZ ;  /* 0x0000000206147890 */ /* 0x000fc4000fffe03f */
[----:B------:R-:W-:Y:S01]  /*2f70*/  UIADD3 UR22, UR5, 0x2, URZ ;  /* 0x0000000205167890 */ /* 0x000fe2000fffe03f */
[----:B------:R-:W-:Y:S01]  /*2f80*/  UMOV UR21, 0x40000040 ;  /* 0x4000004000157882 */ /* 0x000fe20000000000 */
[----:B------:R-:W-:Y:S01]  /*2f90*/  UMOV UR23, 0x40000040 ;  /* 0x4000004000177882 */ /* 0x000fe20000000000 */
[----:B0-----:R-:W-:-:S06]  /*2fa0*/  SHF.R.U32.HI R3, RZ, 0x7, R3 ;  /* 0x00000007ff037819 */ /* 0x001fcc0000011603 */
[----:B------:R-:W0:Y:S02]  /*2fb0*/  SHFL.IDX PT, R3, R3, RZ, 0x1f ;  /* 0x00001fff03037589 */ /* 0x000e2400000e0000 */
[----:B0-----:R-:W-:-:S13]  /*2fc0*/  R2UR UR7, R3 ;  /* 0x00000000030772ca */ /* 0x001fda00000e0000 */
[----:B------:R-:W-:-:S03]  /*2fd0*/  UISETP.GT.AND UP0, UPT, UR7, 0x7f, UPT ;  /* 0x0000007f0700788c */ /* 0x000fc6000bf04270 */
[----:B------:R-:W-:Y:S01]  /*2fe0*/  UMOV UR7, 0x4 ;  /* 0x0000000400077882 */ /* 0x000fe20000000000 */
[----:B------:R-:W-:Y:S02]  /*2ff0*/  USEL UR11, URZ, 0x2, !UP0 ;  /* 0x000000023f0b7887 */ /* 0x000fe4000c000000 */
[----:B------:R-:W-:Y:S02]  /*3000*/  USEL UR10, UR7, 0x2, UP0 ;  /* 0x00000002070a7887 */ /* 0x000fe40008000000 */
[----:B------:R-:W-:Y:S01]  /*3010*/  USEL UR7, UR7, 0x6, !UP0 ;  /* 0x0000000607077887 */ /* 0x000fe2000c000000 */
[----:B------:R-:W-:Y:S02]  /*3020*/  WARPGROUP.DEPBAR.LE gsb0, 0x0 ;  /* 0x00008000000079c5 */ /* 0x000fe40000010000 */
[----:B------:R-:W-:-:S06]  /*3030*/  WARPGROUP.ARRIVE ;  /* 0x00000000000079c5 */ /* 0x000fcc0000000000 */
[----:B------:R-:W-:Y:S01]  /*3040*/  HGMMA.64x64x16.F32.BF16 R24, gdesc[UR20], R24, gsb0 ;  /* 0x00e00000141879f0 */ /* 0x000fe20008001818 */
[----:B------:R-:W-:Y:S02]  /*3050*/  UIADD3 UR20, UR6, 0x4, URZ ;  /* 0x0000000406147890 */ /* 0x000fe4000fffe03f */
[----:B------:R-:W-:Y:S01]  /*3060*/  UIADD3 UR22, UR5, 0x4, URZ ;  /* 0x0000000405167890 */ /* 0x000fe2000fffe03f */
[----:B------:R-:W-:Y:S01]  /*3070*/  UMOV UR21, 0x40000040 ;  /* 0x4000004000157882 */ /* 0x000fe20000000000 */
[----:B------:R-:W-:Y:S01]  /*3080*/  UMOV UR23, 0x40000040 ;  /* 0x4000004000177882 */ /* 0x000fe20000000000 */
        /* <DEDUP_REMOVED lines=94> */
[----:B------:R-:W-:Y:S02]  /*3670*/  UIADD3 UR20, UR11, UR14, URZ ;  /* 0x0000000e0b147290 */ /* 0x000fe4000fffe03f */
[----:B------:R-:W-:Y:S01]  /*3680*/  UIADD3 UR22, UR11, UR15, URZ ;  /* 0x0000000f0b167290 */ /* 0x000fe2000fffe03f */
        /* <DEDUP_REMOVED lines=16> */
[----:B------:R-:W-:Y:S01]  /*3790*/  UMOV UR14, 0x28 ;  /* 0x00000028000e7882 */ /* 0x000fe20000000000 */
[----:B------:R-:W-:Y:S01]  /*37a0*/  UMOV UR15, 0xa00 ;  /* 0x00000a00000f7882 */ /* 0x000fe20000000000 */
[----:B------:R-:W-:Y:S02]  /*37b0*/  USEL UR14, UR14, 0x26, UP0 ;  /* 0x000000260e0e7887 */ /* 0x000fe40008000000 */
[----:B------:R-:W-:-:S02]  /*37c0*/  USEL UR15, UR15, 0x980, UP0 ;  /* 0x000009800f0f7887 */ /* 0x000fc40008000000 */
[----:B------:R-:W-:Y:S02]  /*37d0*/  ULOP3.LUT UR14, UR14, 0x6, URZ, 0xc0, !UPT ;  /* 0x000000060e0e7892 */ /* 0x000fe4000f8ec03f */
[----:B------:R-:W-:Y:S01]  /*37e0*/  ULOP3.LUT UR15, UR15, 0xa00, URZ, 0xc0, !UPT ;  /* 0x00000a000f0f7892 */ /* 0x000fe2000f8ec03f */
[----:B------:R-:W-:Y:S02]  /*37f0*/  WARPGROUP.DEPBAR.LE gsb0, 0x0 ;  /* 0x00008000000079c5 */ /* 0x000fe40000010000 */
[----:B------:R-:W-:-:S06]  /*3800*/  WARPGROUP.ARRIVE ;  /* 0x00000000000079c5 */ /* 0x000fcc0000000000 */
[----:B------:R-:W-:Y:S01]  /*3810*/  HGMMA.64x64x16.F32.BF16 R24, gdesc[UR20], R24, gsb0 ;  /* 0x00e00000141879f0 */ /* 0x000fe20008001818 */
[----:B------:R-:W-:Y:S02]  /*3820*/  UIADD3 UR20, UR14, UR15, UR6 ;  /* 0x0000000f0e147290 */ /* 0x000fe4000fffe006 */
[----:B------:R-:W-:Y:S01]  /*3830*/  UIADD3 UR22, UR14, UR15, UR5 ;  /* 0x0000000f0e167290 */ /* 0x000fe2000fffe005 */
[----:B------:R-:W-:Y:S01]  /*3840*/  UMOV UR21, 0x40000040 ;  /* 0x4000004000157882 */ /* 0x000fe20000000000 */
[----:B------:R-:W-:Y:S01]  /*3850*/  UMOV UR23, 0x40000040 ;  /* 0x4000004000177882 */ /* 0x000fe20000000000 */
[----:B------:R-:W-:Y:S02]  /*3860*/  UIADD3 UR14, UR6, 0xa00, URZ ;  /* 0x00000a00060e7890 */ /* 0x000fe4000fffe03f */
[----:B------:R-:W-:Y:S01]  /*3870*/  UIADD3 UR15, UR5, 0xa00, URZ ;  /* 0x00000a00050f7890 */ /* 0x000fe2000fffe03f */
        /* <DEDUP_REMOVED lines=86> */
[----:B------:R-:W-:Y:S02]  /*3de0*/  UMOV UR10, 0x1000 ;  /* 0x00001000000a7882 */ /* 0x000fe40000000000 */
[----:B------:R-:W-:-:S04]  /*3df0*/  USEL UR10, UR10, 0xf80, UP0 ;  /* 0x00000f800a0a7887 */ /* 0x000fc80008000000 */
[----:B------:R-:W-:Y:S01]  /*3e00*/  ULOP3.LUT UR10, UR10, 0x1e00, URZ, 0xc0, !UPT ;  /* 0x00001e000a0a7892 */ /* 0x000fe2000f8ec03f */
        /* <DEDUP_REMOVED lines=17> */
[----:B------:R-:W-:Y:S02]  /*3f20*/  WARPGROUP.DEPBAR.LE gsb0, 0x0 ;  /* 0x00008000000079c5 */ /* 0x000fe40000010000 */
[----:B------:R-:W-:-:S06]  /*3f30*/  WARPGROUP.ARRIVE ;  /* 0x00000000000079c5 */ /* 0x000fcc0000000000 */
[----:B------:R-:W-:Y:S03]  /*3f40*/  HGMMA.64x64x16.F32.BF16 R24, gdesc[UR20], R24, gsb0 ;  /* 0x00e00000141879f0 */ /* 0x000fe60008001818 */
[----:B------:R-:W-:Y:S02]  /*3f50*/  WARPGROUP.DEPBAR.LE gsb0, 0x0 ;  /* 0x00008000000079c5 */ /* 0x000fe40000010000 */
[----:B------:R-:W-:Y:S05]  /*3f60*/  @!P0 BRA `(.L_x_3418) ;  /* 0x0000000000048947 */ /* 0x000fea0003800000 */
[----:B------:R-:W-:Y:S01]  /*3f70*/  BPT.TRAP 0x1 ;  /* 0x000000040000795c */ /* 0x000fe20000300000 */
.L_x_3418:
[----:B------:R-:W-:Y:S01]  /*3f80*/  IMAD R4, R153, -0x40, R152 ;  /* 0xffffffc099047824 */ /* 0x000fe200078e0298 */
[----:B------:R-:W-:Y:S01]  /*3f90*/  ULDC UR5, c[0x0][0xa80] ;  /* 0x0002a00000057ab9 */ /* 0x000fe20000000800 */
[----:B------:R-:W-:Y:S01]  /*3fa0*/  R2UR UR7, R8 ;  /* 0x00000000080772ca */ /* 0x000fe200000e0000 */
[----:B------:R-:W-:Y:S01]  /*3fb0*/  UMOV UR11, 0x40000040 ;  /* 0x40000040000b7882 */ /* 0x000fe20000000000 */
[----:B------:R-:W-:Y:S01]  /*3fc0*/  UMOV UR15, 0x40000040 ;  /* 0x40000040000f7882 */ /* 0x000fe20000000000 */
[----:B------:R-:W-:-:S04]  /*3fd0*/  IADD3 R4, -R19, 0x40, R4 ;  /* 0x0000004013047810 */ /* 0x000fc80007ffe104 */
[C---:B------:R-:W-:Y:S02]  /*3fe0*/  ISETP.GT.AND P5, PT, R4.reuse, RZ, PT ;  /* 0x000000ff0400720c */ /* 0x040fe40003fa4270 */
[C---:B------:R-:W-:Y:S02]  /*3ff0*/  ISETP.GT.AND P4, PT, R4.reuse, 0x1, PT ;  /* 0x000000010400780c */ /* 0x040fe40003f84270 */
[----:B------:R-:W-:Y:S02]  /*4000*/  ISETP.GT.AND P3, PT, R4, 0x8, PT ;  /* 0x000000080400780c */ /* 0x000fe40003f64270 */
[----:B-1234-:R-:W-:Y:S01]  /*4010*/  FSEL R5, R24, -INF , P5 ;  /* 0xff80000018057808 */ /* 0x01efe20002800000 */
[----:B------:R-:W-:Y:S01]  /*4020*/  UIADD3 UR7, UR7, 0x38840, URZ ;  /* 0x0003884007077890 */ /* 0x000fe2000fffe03f */
[----:B------:R-:W-:Y:S02]  /*4030*/  FSEL R7, R25, -INF , P4 ;  /* 0xff80000019077808 */ /* 0x000fe40002000000 */
[----:B------:R-:W-:Y:S01]  /*4040*/  ISETP.GT.AND P2, PT, R4, 0x9, PT ;  /* 0x000000090400780c */ /* 0x000fe20003f44270 */
[----:B------:R-:W-:Y:S01]  /*4050*/  UPRMT UR7, UR37, 0x654, UR7 ;  /* 0x0000065425077896 */ /* 0x000fe20008000007 */
[----:B------:R-:W-:-:S02]  /*4060*/  FSEL R9, R28, -INF , P3 ;  /* 0xff8000001c097808 */ /* 0x000fc40001800000 */
[----:B------:R-:W-:Y:S02]  /*4070*/  FMNMX.FTZ R6, R5, R7, !PT ;  /* 0x0000000705067209 */ /* 0x000fe40007810000 */
[C---:B------:R-:W-:Y:S02]  /*4080*/  ISETP.GT.AND P1, PT, R4.reuse, 0x10, PT ;  /* 0x000000100400780c */ /* 0x040fe40003f24270 */
[----:B------:R-:W-:Y:S02]  /*4090*/  FSEL R11, R29, -INF , P2 ;  /* 0xff8000001d0b7808 */ /* 0x000fe40001000000 */
[----:B------:R-:W-:Y:S01]  /*40a0*/  FMNMX.FTZ R6, R9, R6, !PT ;  /* 0x0000000609067209 */ /* 0x000fe20007810000 */
[----:B------:R-:W-:Y:S01]  /*40b0*/  SYNCS.ARRIVE.TRANS64.RED.A1T0 RZ, [UR7], RZ ;  /* 0x000000ffffff79a7 */ /* 0x000fe20008100407 */
[----:B------:R-:W-:Y:S01]  /*40c0*/  BAR.SYNC.DEFER_BLOCKING 0xf, 0x100 ;  /* 0x03c4000000007b1d */ /* 0x000fe20000010000 */
        /* <DEDUP_REMOVED lines=20> */
[C---:B------:R-:W-:Y:S02]  /*4210*/  ISETP.GT.AND P1, PT, R4.reuse, 0x28, PT ;  /* 0x000000280400780c */ /* 0x040fe40003f24270 */
        /* <DEDUP_REMOVED lines=23> */
[----:B------:R-:W-:Y:S02]  /*4390*/  FMNMX.FTZ R6, R71, R6, !PT ;  /* 0x0000000647067209 */ /* 0x000fe40007810000 */
[----:B------:R-:W-:Y:S02]  /*43a0*/  FMNMX.FTZ R4, R25, R27, !PT ;  /* 0x0000001b19047209 */ /* 0x000fe40007810000 */
[----:B------:R-:W-:Y:S02]  /*43b0*/  FMNMX.FTZ R10, R73, R6, !PT ;  /* 0x00000006490a7209 */ /* 0x000fe40007810000 */
[----:B------:R-:W-:Y:S02]  /*43c0*/  FMNMX.FTZ R4, R29, R4, !PT ;  /* 0x000000041d047209 */ /* 0x000fe40007810000 */
[----:B------:R-:W-:Y:S01]  /*43d0*/  FSEL R45, R46, -INF , P1 ;  /* 0xff8000002e2d7808 */ /* 0x000fe20000800000 */
[----:B------:R-:W0:Y:S01]  /*43e0*/  SHFL.BFLY PT, R3, R10, 0x2, 0x1f ;  /* 0x0c401f000a037f89 */ /* 0x000e2200000e0000 */
[----:B------:R-:W-:-:S02]  /*43f0*/  FMNMX.FTZ R4, R31, R4, !PT ;  /* 0x000000041f047209 */ /* 0x000fc40007810000 */
[----:B------:R-:W-:Y:S02]  /*4400*/  FSEL R47, R47, -INF , P6 ;  /* 0xff8000002f2f7808 */ /* 0x000fe40003000000 */
[----:B------:R-:W-:Y:S02]  /*4410*/  FMNMX.FTZ R4, R33, R4, !PT ;  /* 0x0000000421047209 */ /* 0x000fe40007810000 */
[----:B------:R-:W-:Y:S02]  /*4420*/  FSEL R49, R50, -INF , P5 ;  /* 0xff80000032317808 */ /* 0x000fe40002800000 */
[----:B------:R-:W-:Y:S02]  /*4430*/  FMNMX.FTZ R4, R35, R4, !PT ;  /* 0x0000000423047209 */ /* 0x000fe40007810000 */
[----:B------:R-:W-:Y:S02]  /*4440*/  FSEL R51, R51, -INF , P4 ;  /* 0xff80000033337808 */ /* 0x000fe40002000000 */
[----:B------:R-:W-:Y:S01]  /*4450*/  FMNMX.FTZ R6, R37, R4, !PT ;  /* 0x0000000425067209 */ /* 0x000fe20007810000 */
[----:B------:R-:W-:Y:S01]  /*4460*/  IMAD.U32 R4, RZ, RZ, UR5 ;  /* 0x00000005ff047e24 */ /* 0x000fe2000f8e00ff */
[----:B------:R-:W-:Y:S01]  /*4470*/  FSEL R53, R54, -INF , P3 ;  /* 0xff80000036357808 */ /* 0x000fe20001800000 */
[----:B------:R-:W-:Y:S01]  /*4480*/  ULOP3.LUT UR5, UR44, 0x2000000, URZ, 0xfc, !UPT ;  /* 0x020000002c057892 */ /* 0x000fe2000f8efc3f */
[----:B------:R-:W-:-:S02]  /*4490*/  FMNMX.FTZ R6, R39, R6, !PT ;  /* 0x0000000627067209 */ /* 0x000fc40007810000 */
[----:B------:R-:W-:Y:S01]  /*44a0*/  FSEL R55, R55, -INF , P2 ;  /* 0xff80000037377808 */ /* 0x000fe20001000000 */
[----:B------:R-:W-:Y:S01]  /*44b0*/  ULEA UR10, UR36, UR5, 0xc ;  /* 0x00000005240a7291 */ /* 0x000fe2000f8e603f */
[----:B------:R-:W-:Y:S02]  /*44c0*/  FMNMX.FTZ R6, R41, R6, !PT ;  /* 0x0000000629067209 */ /* 0x000fe40007810000 */
[----:B0-----:R-:W-:Y:S01]  /*44d0*/  FMNMX.FTZ R12, R10, R3, !PT ;  /* 0x000000030a0c7209 */ /* 0x001fe20007810000 */
[----:B------:R-:W-:Y:S01]  /*44e0*/  UIADD3 UR14, UR10, 0x80, URZ ;  /* 0x000000800a0e7890 */ /* 0x000fe2000fffe03f */
[----:B------:R-:W-:-:S03]  /*44f0*/  FMNMX.FTZ R6, R43, R6, !PT ;  /* 0x000000062b067209 */ /* 0x000fc60007810000 */
[----:B------:R-:W0:Y:S01]  /*4500*/  SHFL.BFLY PT, R3, R12, 0x1, 0x1f ;  /* 0x0c201f000c037f89 */ /* 0x000e2200000e0000 */
[----:B------:R-:W-:Y:S02]  /*4510*/  FMNMX.FTZ R6, R45, R6, !PT ;  /* 0x000000062d067209 */ /* 0x000fe40007810000 */
[----:B0-----:R-:W-:-:S04]  /*4520*/  FMNMX.FTZ R3, R12, R3, !PT ;  /* 0x000000030c037209 */ /* 0x001fc80007810000 */
[C---:B------:R-:W-:Y:S01]  /*4530*/  FSETP.NEU.FTZ.AND P1, PT, R3.reuse, -INF , PT ;  /* 0xff8000000300780b */ /* 0x040fe20003f3d000 */
[----:B------:R-:W-:-:S05]  /*4540*/  FMUL.FTZ R10, R3, R4 ;  /* 0x00000004030a7220 */ /* 0x000fca0000410000 */
[----:B------:R-:W-:Y:S02]  /*4550*/  FSEL R26, R10, RZ, P1 ;  /* 0x000000ff0a1a7208 */ /* 0x000fe40000800000 */
[----:B------:R-:W-:-:S03]  /*4560*/  FMNMX.FTZ R10, R47, R6, !PT ;  /* 0x000000062f0a7209 */ /* 0x000fc60007810000 */
        /* <DEDUP_REMOVED lines=16> */
[-CC-:B0-----:R-:W-:Y:S01]  /*4670*/  FFMA.FTZ R12, R15, R4.reuse, -R26.reuse ;  /* 0x000000040f0c7223 */ /* 0x181fe2000001081a */
[-CC-:B------:R-:W-:Y:S01]  /*4680*/  FFMA.FTZ R13, R21, R4.reuse, -R26.reuse ;  /* 0x00000004150d7223 */ /* 0x180fe2000001081a */
[----:B------:R-:W0:Y:S01]  /*4690*/  SHFL.BFLY PT, R20, R5, 0x2, 0x1f ;  /* 0x0c401f0005147f89 */ /* 0x000e2200000e0000 */
[-CC-:B------:R-:W-:Y:S01]  /*46a0*/  FFMA.FTZ R15, R59, R4.reuse, -R26.reuse ;  /* 0x000000043b0f7223 */ /* 0x180fe2000001081a */
[--C-:B------:R-:W-:Y:S01]  /*46b0*/  FFMA.FTZ R21, R63, R4, -R26.reuse ;  /* 0x000000043f157223 */ /* 0x100fe2000001081a */
[----:B------:R-:W1:Y:S08]  /*46c0*/  MUFU.EX2 R7, R7 ;  /* 0x0000000700077308 */ /* 0x000e700000000800 */
[----:B------:R-:W-:Y:S08]  /*46d0*/  MUFU.EX2 R9, R9 ;  /* 0x0000000900097308 */ /* 0x000ff00000000800 */
[----:B------:R-:W2:Y:S01]  /*46e0*/  MUFU.EX2 R10, R10 ;  /* 0x0000000a000a7308 */ /* 0x000ea20000000800 */
[----:B-1----:R-:W-:Y:S01]  /*46f0*/  F2FP.BF16.F32.PACK_AB R156, R7, R6 ;  /* 0x00000006079c723e */ /* 0x002fe200000010ff */
[----:B------:R-:W-:Y:S01]  /*4700*/  FADD.FTZ R6, R6, R7 ;  /* 0x0000000706067221 */ /* 0x000fe20000010000 */
[----:B0-----:R-:W-:Y:S01]  /*4710*/  FMNMX.FTZ R24, R5, R20, !PT ;  /* 0x0000001405187209 */ /* 0x001fe20007810000 */
[----:B------:R-:W-:-:S04]  /*4720*/  FFMA.FTZ R20, R61, R4, -R26 ;  /* 0x000000043d147223 */ /* 0x000fc8000001081a */
[----:B------:R-:W-:Y:S01]  /*4730*/  MUFU.EX2 R11, R11 ;  /* 0x0000000b000b7308 */ /* 0x000fe20000000800 */
[----:B------:R-:W0:Y:S07]  /*4740*/  SHFL.BFLY PT, R5, R24, 0x1, 0x1f ;  /* 0x0c201f0018057f89 */ /* 0x000e2e00000e0000 */
[----:B------:R-:W1:Y:S01]  /*4750*/  MUFU.EX2 R12, R12 ;  /* 0x0000000c000c7308 */ /* 0x000e620000000800 */
[----:B--2---:R-:W-:Y:S01]  /*4760*/  F2FP.BF16.F32.PACK_AB R158, R10, R9 ;  /* 0x000000090a9e723e */ /* 0x004fe200000010ff */
[----:B------:R-:W-:-:S04]  /*4770*/  FADD.FTZ R9, R9, R6 ;  /* 0x0000000609097221 */ /* 0x000fc80000010000 */
[----:B------:R-:W-:Y:S02]  /*4780*/  FADD.FTZ R10, R10, R9 ;  /* 0x000000090a0a7221 */ /* 0x000fe40000010000 */
[----:B------:R-:W-:Y:S08]  /*4790*/  MUFU.EX2 R13, R13 ;  /* 0x0000000d000d7308 */ /* 0x000ff00000000800 */
[----:B------:R-:W2:Y:S01]  /*47a0*/  MUFU.EX2 R14, R14 ;  /* 0x0000000e000e7308 */ /* 0x000ea20000000800 */
[----:B-1----:R-:W-:Y:S01]  /*47b0*/  F2FP.BF16.F32.PACK_AB R160, R12, R11 ;  /* 0x0000000b0ca0723e */ /* 0x002fe200000010ff */
[----:B------:R-:W-:Y:S01]  /*47c0*/  FADD.FTZ R11, R11, R10 ;  /* 0x0000000a0b0b7221 */ /* 0x000fe20000010000 */
[----:B0-----:R-:W-:-:S03]  /*47d0*/  FMNMX.FTZ R5, R24, R5, !PT ;  /* 0x0000000518057209 */ /* 0x001fc60007810000 */
[----:B------:R-:W-:Y:S01]  /*47e0*/  FADD.FTZ R12, R12, R11 ;  /* 0x0000000b0c0c7221 */ /* 0x000fe20000010000 */
[C---:B------:R-:W-:Y:S01]  /*47f0*/  FSETP.NEU.FTZ.AND P1, PT, R5.reuse, -INF , PT ;  /* 0xff8000000500780b */ /* 0x040fe20003f3d000 */
[----:B------:R-:W-:Y:S01]  /*4800*/  FMUL.FTZ R24, R5, R4 ;  /* 0x0000000405187220 */ /* 0x000fe20000410000 */
[----:B------:R-:W-:Y:S04]  /*4810*/  MUFU.EX2 R15, R15 ;  /* 0x0000000f000f7308 */ /* 0x000fe80000000800 */
[----:B------:R-:W-:-:S04]  /*4820*/  FSEL R24, R24, RZ, P1 ;  /* 0x000000ff18187208 */ /* 0x000fc80000800000 */
        /* <DEDUP_REMOVED lines=16> */
[----:B------:R-:W-:Y:S01]  /*4930*/  FFMA.FTZ R200, R55, R4, -R24 ;  /* 0x0000000437c87223 */ /* 0x000fe20000010818 */
[----:B------:R-:W-:Y:S01]  /*4940*/  MUFU.EX2 R175, R175 ;  /* 0x000000af00af7308 */ /* 0x000fe20000000800 */
[----:B--2---:R-:W-:Y:S01]  /*4950*/  F2FP.BF16.F32.PACK_AB R162, R14, R13 ;  /* 0x0000000d0ea2723e */ /* 0x004fe200000010ff */
[----:B------:R-:W-:Y:S01]  /*4960*/  FADD.FTZ R13, R13, R12 ;  /* 0x0000000c0d0d7221 */ /* 0x000fe20000010000 */
[----:B0-----:R-:W-:-:S03]  /*4970*/  F2FP.BF16.F32.PACK_AB R164, R20, R15 ;  /* 0x0000000f14a4723e */ /* 0x001fc600000010ff */
[----:B------:R-:W-:Y:S02]  /*4980*/  FADD.FTZ R14, R14, R13 ;  /* 0x0000000d0e0e7221 */ /* 0x000fe40000010000 */
[----:B------:R-:W0:Y:S02]  /*4990*/  MUFU.EX2 R176, R176 ;  /* 0x000000b000b07308 */ /* 0x000e240000000800 */
[----:B------:R-:W-:-:S04]  /*49a0*/  FADD.FTZ R15, R15, R14 ;  /* 0x0000000e0f0f7221 */ /* 0x000fc80000010000 */
[----:B------:R-:W-:Y:S02]  /*49b0*/  FADD.FTZ R20, R20, R15 ;  /* 0x0000000f14147221 */ /* 0x000fe40000010000 */
[----:B------:R-:W-:Y:S08]  /*49c0*/  MUFU.EX2 R177, R177 ;  /* 0x000000b100b17308 */ /* 0x000ff00000000800 */
[----:B------:R-:W1:Y:S01]  /*49d0*/  MUFU.EX2 R178, R178 ;  /* 0x000000b200b27308 */ /* 0x000e620000000800 */
[----:B0-----:R-:W-:Y:S01]  /*49e0*/  F2FP.BF16.F32.PACK_AB R157, R176, R175 ;  /* 0x000000afb09d723e */ /* 0x001fe200000010ff */
[----:B------:R-:W-:-:S06]  /*49f0*/  FADD.FTZ R176, R175, R176 ;  /* 0x000000b0afb07221 */ /* 0x000fcc0000010000 */
[----:B------:R-:W-:Y:S08]  /*4a00*/  MUFU.EX2 R179, R179 ;  /* 0x000000b300b37308 */ /* 0x000ff00000000800 */
[----:B------:R-:W0:Y:S01]  /*4a10*/  MUFU.EX2 R180, R180 ;  /* 0x000000b400b47308 */ /* 0x000e220000000800 */
[----:B-1----:R-:W-:Y:S01]  /*4a20*/  F2FP.BF16.F32.PACK_AB R159, R178, R177 ;  /* 0x000000b1b29f723e */ /* 0x002fe200000010ff */
[----:B------:R-:W-:-:S04]  /*4a30*/  FADD.FTZ R177, R177, R176 ;  /* 0x000000b0b1b17221 */ /* 0x000fc80000010000 */
[----:B------:R1:W-:Y:S01]  /*4a40*/  STSM.16.M88.4 [R184+0x36400], R156 ;  /* 0x0364009cb8007844 */ /* 0x0003e20000000200 */
[----:B------:R-:W-:Y:S01]  /*4a50*/  FADD.FTZ R178, R178, R177 ;  /* 0x000000b1b2b27221 */ /* 0x000fe20000010000 */
[----:B------:R-:W-:Y:S08]  /*4a60*/  MUFU.EX2 R181, R181 ;  /* 0x000000b500b57308 */ /* 0x000ff00000000800 */
[----:B------:R-:W2:Y:S01]  /*4a70*/  MUFU.EX2 R182, R182 ;  /* 0x000000b600b67308 */ /* 0x000ea20000000800 */
[----:B0-----:R-:W-:Y:S01]  /*4a80*/  F2FP.BF16.F32.PACK_AB R161, R180, R179 ;  /* 0x000000b3b4a1723e */ /* 0x001fe200000010ff */
[----:B------:R-:W-:-:S04]  /*4a90*/  FADD.FTZ R179, R179, R178 ;  /* 0x000000b2b3b37221 */ /* 0x000fc80000010000 */
[----:B------:R-:W-:Y:S02]  /*4aa0*/  FADD.FTZ R180, R180, R179 ;  /* 0x000000b3b4b47221 */ /* 0x000fe40000010000 */
[----:B------:R-:W-:Y:S08]  /*4ab0*/  MUFU.EX2 R21, R21 ;  /* 0x0000001500157308 */ /* 0x000ff00000000800 */
[----:B------:R-:W0:Y:S01]  /*4ac0*/  MUFU.EX2 R154, R154 ;  /* 0x0000009a009a7308 */ /* 0x000e220000000800 */
[----:B--2---:R-:W-:Y:S01]  /*4ad0*/  F2FP.BF16.F32.PACK_AB R163, R182, R181 ;  /* 0x000000b5b6a3723e */ /* 0x004fe200000010ff */
[----:B------:R-:W-:-:S04]  /*4ae0*/  FADD.FTZ R181, R181, R180 ;  /* 0x000000b4b5b57221 */ /* 0x000fc80000010000 */
[----:B------:R1:W-:Y:S01]  /*4af0*/  STSM.16.M88.4 [R186], R160 ;  /* 0x000000a0ba007844 */ /* 0x0003e20000000200 */
        /* <DEDUP_REMOVED lines=10> */
[----:B------:R-:W-:Y:S02]  /*4ba0*/  FADD.FTZ R194, R194, R183 ;  /* 0x000000b7c2c27221 */ /* 0x000fe40000010000 */
[----:B------:R-:W-:Y:S08]  /*4bb0*/  MUFU.EX2 R155, R155 ;  /* 0x0000009b009b7308 */ /* 0x000ff00000000800 */
[----:B------:R-:W2:Y:S01]  /*4bc0*/  MUFU.EX2 R172, R172 ;  /* 0x000000ac00ac7308 */ /* 0x000ea20000000800 */
[----:B0-----:R-:W-:Y:S01]  /*4bd0*/  F2FP.BF16.F32.PACK_AB R167, R196, R193 ;  /* 0x000000c1c4a7723e */ /* 0x001fe200000010ff */
[----:B------:R-:W-:-:S04]  /*4be0*/  FADD.FTZ R193, R193, R194 ;  /* 0x000000c2c1c17221 */ /* 0x000fc80000010000 */
[----:B------:R1:W-:Y:S01]  /*4bf0*/  STSM.16.M88.4 [R23], R164 ;  /* 0x000000a417007844 */ /* 0x0003e20000000200 */
[----:B------:R-:W-:Y:S01]  /*4c00*/  FADD.FTZ R196, R196, R193 ;  /* 0x000000c1c4c47221 */ /* 0x000fe20000010000 */
        /* <DEDUP_REMOVED lines=9> */
[----:B------:R-:W-:Y:S02]  /*4ca0*/  FADD.FTZ R6, R174, R173 ;  /* 0x000000adae067221 */ /* 0x000fe40000010000 */
[----:B------:R-:W0:Y:S08]  /*4cb0*/  MUFU.EX2 R197, R197 ;  /* 0x000000c500c57308 */ /* 0x000e300000000800 */
[----:B------:R-:W3:Y:S01]  /*4cc0*/  MUFU.EX2 R200, R200 ;  /* 0x000000c800c87308 */ /* 0x000ee20000000800 */
[----:B--2---:R-:W-:Y:S01]  /*4cd0*/  F2FP.BF16.F32.PACK_AB R169, R198, R195 ;  /* 0x000000c3c6a9723e */ /* 0x004fe200000010ff */
[----:B------:R-:W-:-:S04]  /*4ce0*/  FADD.FTZ R195, R195, R196 ;  /* 0x000000c4c3c37221 */ /* 0x000fc80000010000 */
[----:B------:R-:W-:-:S04]  /*4cf0*/  FADD.FTZ R198, R198, R195 ;  /* 0x000000c3c6c67221 */ /* 0x000fc80000010000 */
[----:B0-----:R-:W-:Y:S01]  /*4d00*/  FADD.FTZ R7, R197, R198 ;  /* 0x000000c6c5077221 */ /* 0x001fe20000010000 */
[----:B---3--:R-:W-:-:S03]  /*4d10*/  F2FP.BF16.F32.PACK_AB R171, R200, R197 ;  /* 0x000000c5c8ab723e */ /* 0x008fc600000010ff */
[----:B------:R-:W-:Y:S02]  /*4d20*/  FADD.FTZ R7, R200, R7 ;  /* 0x00000007c8077221 */ /* 0x000fe40000010000 */
[----:B------:R1:W-:Y:S01]  /*4d30*/  STSM.16.M88.4 [R185], R168 ;  /* 0x000000a8b9007844 */ /* 0x0003e20000000200 */
[----:B------:R-:W-:-:S06]  /*4d40*/  WARPGROUP.ARRIVE ;  /* 0x00000000000079c5 */ /* 0x000fcc0000000000 */
[----:B------:R-:W-:Y:S01]  /*4d50*/  HGMMA.64x256x16.F32.BF16 R24, R156, gdesc[UR8].tnspB, RZ, !UPT, gsb0 ;  /* 0x43e000089c187df0 */ /* 0x000fe2000c0018ff */
[----:B------:R-:W-:Y:S02]  /*4d60*/  UMOV UR11, 0x40000040 ;  /* 0x40000040000b7882 */ /* 0x000fe40000000000 */
[----:B------:R-:W-:Y:S02]  /*4d70*/  WARPGROUP.DEPBAR.LE gsb0, 0x0 ;  /* 0x00008000000079c5 */ /* 0x000fe40000010000 */
[----:B------:R-:W-:-:S15]  /*4d80*/  WARPGROUP.ARRIVE ;  /* 0x00000000000079c5 */ /* 0x000fde0000000000 */
[----:B------:R-:W-:-:S08]  /*4d90*/  NOP ;  /* 0x0000000000007918 */ /* 0x000fd00000000000 */
[----:B------:R-:W-:Y:S01]  /*4da0*/  HGMMA.64x256x16.F32.BF16 R24, R160, gdesc[UR12].tnspB, R24, gsb0 ;  /* 0x43e0000ca0187df0 */ /* 0x000fe20008001818 */
[----:B------:R-:W-:Y:S01]  /*4db0*/  UIADD3 UR14, UR10, 0x100, URZ ;  /* 0x000001000a0e7890 */ /* 0x000fe2000fffe03f */
[----:B------:R-:W-:Y:S01]  /*4dc0*/  UMOV UR15, 0x40000040 ;  /* 0x40000040000f7882 */ /* 0x000fe20000000000 */
[----:B------:R-:W-:Y:S01]  /*4dd0*/  UIADD3 UR10, UR10, 0x180, URZ ;  /* 0x000001800a0a7890 */ /* 0x000fe2000fffe03f */
[----:B------:R-:W-:Y:S02]  /*4de0*/  WARPGROUP.DEPBAR.LE gsb0, 0x0 ;  /* 0x00008000000079c5 */ /* 0x000fe40000010000 */
[----:B------:R-:W-:-:S15]  /*4df0*/  WARPGROUP.ARRIVE ;  /* 0x00000000000079c5 */ /* 0x000fde0000000000 */
[----:B------:R-:W-:-:S07]  /*4e00*/  NOP ;  /* 0x0000000000007918 */ /* 0x000fce0000000000 */
[----:B------:R-:W-:Y:S03]  /*4e10*/  HGMMA.64x256x16.F32.BF16 R24, R164, gdesc[UR12].tnspB, R24, gsb0 ;  /* 0x43e0000ca4187df0 */ /* 0x000fe60008001818 */
[----:B------:R-:W-:Y:S02]  /*4e20*/  WARPGROUP.DEPBAR.LE gsb0, 0x0 ;  /* 0x00008000000079c5 */ /* 0x000fe40000010000 */
[----:B------:R-:W-:-:S15]  /*4e30*/  WARPGROUP.ARRIVE ;  /* 0x00000000000079c5 */ /* 0x000fde0000000000 */
[----:B------:R-:W-:-:S08]  /*4e40*/  NOP ;  /* 0x0000000000007918 */ /* 0x000fd00000000000 */
[----:B------:R-:W-:Y:S03]  /*4e50*/  HGMMA.64x256x16.F32.BF16 R24, R168, gdesc[UR8].tnspB, R24, gsb0 ;  /* 0x43e00008a8187df0 */ /* 0x000fe60008001818 */
[----:B------:R-:W-:Y:S02]  /*4e60*/  WARPGROUP.DEPBAR.LE gsb0, 0x0 ;  /* 0x00008000000079c5 */ /* 0x000fe40000010000 */
[----:B------:R0:W-:Y:S06]  /*4e70*/  MEMBAR.ALL.CTA ;  /* 0x0000000000007992 */ /* 0x0001ec0000008000 */
[----:B0-----:R-:W0:Y:S02]  /*4e80*/  FENCE.VIEW.ASYNC.S ;  /* 0x00000000000073c6 */ /* 0x001e240000000000 */
[----:B0-----:R-:W-:Y:S01]  /*4e90*/  NOP ;  /* 0x0000000000007918 */ /* 0x001fe20000000000 */
[----:B------:R-:W-:Y:S06]  /*4ea0*/  BAR.ARV 0xe, 0x100 ;  /* 0x0384000000007b1d */ /* 0x000fec0000002000 */
[----:B-1----:R-:W-:Y:S05]  /*4eb0*/  @!P0 BRA `(.L_x_3419) ;  /* 0x0000000000048947 */ /* 0x002fea0003800000 */
[----:B------:R-:W-:Y:S01]  /*4ec0*/  BPT.TRAP 0x1 ;  /* 0x000000040000795c */ /* 0x000fe20000300000 */
.L_x_3419:
[----:B------:R-:W-:Y:S02]  /*4ed0*/  R2UR UR7, R8 ;  /* 0x00000000080772ca */ /* 0x000fe400000e0000 */
[----:B------:R-:W-:-:S11]  /*4ee0*/  ISETP.GE.AND P1, PT, R152, 0x41, PT ;  /* 0x000000419800780c */ /* 0x000fd60003f26270 */
[----:B------:R-:W-:-:S04]  /*4ef0*/  UIADD3 UR7, UR7, 0x38860, URZ ;  /* 0x0003886007077890 */ /* 0x000fc8000fffe03f */
[----:B------:R-:W-:-:S09]  /*4f00*/  UPRMT UR7, UR37, 0x654, UR7 ;  /* 0x0000065425077896 */ /* 0x000fd20008000007 */
[----:B------:R-:W-:Y:S01]  /*4f10*/  SYNCS.ARRIVE.TRANS64.RED.A1T0 RZ, [UR7], RZ ;  /* 0x000000ffffff79a7 */ /* 0x000fe20008100407 */
[----:B------:R-:W-:Y:S05]  /*4f20*/  @!P1 BRA `(.L_x_3420) ;  /* 0x0000002800b09947 */ /* 0x000fea0003800000 */
[----:B------:R-:W-:Y:S01]  /*4f30*/  VIADD R8, R153, 0xfffffffe ;  /* 0xfffffffe99087836 */ /* 0x000fe20000000000 */
[----:B------:R-:W-:Y:S01]  /*4f40*/  UMOV UR10, UR36 ;  /* 0x00000024000a7c82 */ /* 0x000fe20008000000 */
[----:B------:R-:W-:Y:S02]  /*4f50*/  IMAD.MOV.U32 R193, RZ, RZ, R5 ;  /* 0x000000ffffc17224 */ /* 0x000fe400078e0005 */
[----:B------:R-:W-:-:S07]  /*4f60*/  IMAD.MOV.U32 R9, RZ, RZ, R3 ;  /* 0x000000ffff097224 */ /* 0x000fce00078e0003 */
.L_x_3431:
[----:B------:R-:W-:Y:S01]  /*4f70*/  UIADD3 UR36, UR10, 0x1, URZ ;  /* 0x000000010a247890 */ /* 0x000fe2000fffe03f */
[C---:B------:R-:W-:Y:S01]  /*4f80*/  ISETP.GT.AND P1, PT, R8.reuse, RZ, PT ;  /* 0x000000ff0800720c */ /* 0x040fe20003f24270 */
[----:B------:R-:W-:Y:S02]  /*4f90*/  VIADD R8, R8, 0xffffffff ;  /* 0xffffffff08087836 */ /* 0x000fe40000000000 */
[----:B------:R-:W-:-:S04]  /*4fa0*/  UISETP.NE.AND UP0, UPT, UR36, 0x2, UPT ;  /* 0x000000022400788c */ /* 0x000fc8000bf05270 */
[----:B------:R-:W-:Y:S02]  /*4fb0*/  USEL UR7, URZ, 0x1, UP0 ;  /* 0x000000013f077887 */ /* 0x000fe40008000000 */
[----:B------:R-:W-:-:S04]  /*4fc0*/  USEL UR36, UR36, URZ, UP0 ;  /* 0x0000003f24247287 */ /* 0x000fc80008000000 */
[----:B------:R-:W-:Y:S01]  /*4fd0*/  LOP3.LUT R2, R2, UR7, RZ, 0x3c, !PT ;  /* 0x0000000702027c12 */ /* 0x000fe2000f8e3cff */
[----:B------:R-:W-:Y:S07]  /*4fe0*/  @!P0 BRA `(.L_x_3421) ;  /* 0x0000000000048947 */ /* 0x000fee0003800000 */
[----:B------:R-:W-:Y:S01]  /*4ff0*/  BPT.TRAP 0x1 ;  /* 0x000000040000795c */ /* 0x000fe20000300000 */
.L_x_3421:
[----:B------:R-:W-:Y:S01]  /*5000*/  ULEA UR7, UR36, UR38, 0x3 ;  /* 0x0000002624077291 */ /* 0x000fe2000f8e183f */
[----:B------:R-:W-:-:S08]  /*5010*/  SHF.L.U32 R3, R2, 0x1f, RZ ;  /* 0x0000001f02037819 */ /* 0x000fd000000006ff */
[----:B------:R0:W1:Y:S01]  /*5020*/  SYNCS.PHASECHK.TRANS64.TRYWAIT P2, [UR7+0x38830], R3 ;  /* 0x03883003ff0075a7 */ /* 0x0000620008040147 */
[----:B------:R-:W-:Y:S05]  /*5030*/  @!P0 BRA `(.L_x_3422) ;  /* 0x0000000000048947 */ /* 0x000fea0003800000 */
[----:B------:R-:W-:Y:S01]  /*5040*/  BPT.TRAP 0x1 ;  /* 0x000000040000795c */ /* 0x000fe20000300000 */
.L_x_3422:
[----:B-1----:R-:W-:Y:S05]  /*5050*/  @P2 BRA `(.L_x_3423) ;  /* 0x0000000000082947 */ /* 0x002fea0003800000 */
[----:B------:R-:W1:Y:S02]  /*5060*/  SYNCS.PHASECHK.TRANS64.TRYWAIT P2, [UR7+0x38830], R3 ;  /* 0x03883003ff0075a7 */ /* 0x000e640008040147 */
[----:B-1----:R-:W-:Y:S05]  /*5070*/  @!P2 BRA `(.L_x_3424) ;  /* 0x000000a0008ca947 */ /* 0x002fea0003800000 */
.L_x_3423:
        /* <DEDUP_REMOVED lines=8> */
[----:B------:R-:W-:-:S04]  /*5100*/  ULOP3.LUT UR11, UR11, 0x3fff, URZ, 0xc0, !UPT ;  /* 0x00003fff0b0b7892 */ /* 0x000fc8000f8ec03f */
[----:B------:R-:W-:Y:S02]  /*5110*/  ULEA UR18, UR36, UR18, 0x9 ;  /* 0x0000001224127291 */ /* 0x000fe4000f8e483f */
[----:B------:R-:W-:Y:S02]  /*5120*/  ULOP3.LUT UR20, UR11, 0x10000, URZ, 0xfc, !UPT ;  /* 0x000100000b147892 */ /* 0x000fe4000f8efc3f */
[----:B------:R-:W-:-:S03]  /*5130*/  UIADD3 UR14, UR18, 0x4, URZ ;  /* 0x00000004120e7890 */ /* 0x000fc6000fffe03f */
[----:B------:R-:W-:-:S04]  /*5140*/  UMOV UR22, UR18 ;  /* 0x0000001200167c82 */ /* 0x000fc80008000000 */
[----:B------:R-:W-:Y:S01]  /*5150*/  HGMMA.64x64x16.F32.BF16 R152, gdesc[UR20], RZ, !UPT, gsb0 ;  /* 0x00e00000149879f0 */ /* 0x000fe2000c0018ff */
[----:B------:R-:W-:Y:S01]  /*5160*/  UIADD3 UR22, UR18, 0x2, URZ ;  /* 0x0000000212167890 */ /* 0x000fe2000fffe03f */
[----:B------:R-:W-:Y:S01]  /*5170*/  UMOV UR20, UR8 ;  /* 0x0000000800147c82 */ /* 0x000fe20008000000 */
[----:B------:R-:W-:Y:S01]  /*5180*/  UMOV UR21, UR9 ;  /* 0x0000000900157c82 */ /* 0x000fe20008000000 */
[----:B------:R-:W-:Y:S01]  /*5190*/  UMOV UR23, 0x40000040 ;  /* 0x4000004000177882 */ /* 0x000fe20000000000 */
[----:B------:R-:W-:Y:S01]  /*51a0*/  UIADD3 UR18, UR18, 0x6, URZ ;  /* 0x0000000612127890 */ /* 0x000fe2000fffe03f */
        /* <DEDUP_REMOVED lines=12> */
.L_x_3425:
[----:B------:R2:W3:Y:S01]  /*5270*/  SYNCS.PHASECHK.TRANS64.TRYWAIT P2, [UR7+0x38850], R3 ;  /* 0x03885003ff0075a7 */ /* 0x0004e20008040147 */
[----:B------:R-:W-:Y:S05]  /*5280*/  @!P0 BRA `(.L_x_3426) ;  /* 0x0000000000048947 */ /* 0x000fea0003800000 */
[----:B------:R-:W-:Y:S01]  /*5290*/  BPT.TRAP 0x1 ;  /* 0x000000040000795c */ /* 0x000fe20000300000 */
.L_x_3426:
[----:B---3--:R-:W-:Y:S05]  /*52a0*/  @P2 BRA `(.L_x_3427) ;  /* 0x0000000000082947 */ /* 0x008fea0003800000 */
[----:B------:R-:W3:Y:S02]  /*52b0*/  SYNCS.PHASECHK.TRANS64.TRYWAIT P2, [UR7+0x38850], R3 ;  /* 0x03885003ff0075a7 */ /* 0x000ee40008040147 */
[----:B---3--:R-:W-:Y:S05]  /*52c0*/  @!P2 BRA `(.L_x_3428) ;  /* 0x000000a00010a947 */ /* 0x008fea0003800000 */
.L_x_3427:
[----:B------:R-:W-:Y:S01]  /*52d0*/  UIADD3 UR11, UR38, 0x26400, URZ ;  /* 0x00026400260b7890 */ /* 0x000fe2000fffe03f */
[----:B------:R-:W-:Y:S01]  /*52e0*/  WARPGROUP.ARRIVE ;  /* 0x00000000000079c5 */ /* 0x000fe20000000000 */
[----:B------:R-:W-:-:S05]  /*52f0*/  UIADD3 UR19, UR6, 0x4, URZ ;  /* 0x0000000406137890 */ /* 0x000fca000fffe03f */
[----:B-1----:R-:W1:Y:S01]  /*5300*/  S2R R4, SR_TID.X ;  /* 0x0000000000047919 */ /* 0x002e620000002100 */
[----:B------:R-:W-:Y:S02]  /*5310*/  USHF.R.U32.HI UR11, URZ, 0x4, UR11 ;  /* 0x000000043f0b7899 */ /* 0x000fe4000801160b */
[----:B------:R-:W-:Y:S02]  /*5320*/  UIADD3 UR14, UR6, 0x202, URZ ;  /* 0x00000202060e7890 */ /* 0x000fe4000fffe03f */
[----:B------:R-:W-:Y:S02]  /*5330*/  ULOP3.LUT UR20, UR11, 0x3fff, URZ, 0xc0, !UPT ;  /* 0x00003fff0b147892 */ /* 0x000fe4000f8ec03f */
[----:B------:R-:W-:Y:S02]  /*5340*/  UIADD3 UR15, UR6, 0x200, URZ ;  /* 0x00000200060f7890 */ /* 0x000fe4000fffe03f */
[----:B------:R-:W-:Y:S02]  /*5350*/  UIADD3 UR18, UR6, 0x6, URZ ;  /* 0x0000000606127890 */ /* 0x000fe4000fffe03f */
[----:B------:R-:W-:-:S02]  /*5360*/  ULEA UR11, UR36, UR4, 0xc ;  /* 0x00000004240b7291 */ /* 0x000fc4000f8e603f */
[----:B------:R-:W-:Y:S01]  /*5370*/  ULOP3.LUT UR6, UR20, 0x10000, URZ, 0xfc, !UPT ;  /* 0x0001000014067892 */ /* 0x000fe2000f8efc3f */
[----:B------:R-:W-:Y:S01]  /*5380*/  UMOV UR23, 0x40000040 ;  /* 0x4000004000177882 */ /* 0x000fe20000000000 */
[----:B------:R-:W-:Y:S02]  /*5390*/  UMOV UR21, 0x40000040 ;  /* 0x4000004000157882 */ /* 0x000fe40000000000 */
[----:B------:R-:W-:Y:S01]  /*53a0*/  UIADD3 UR24, UR6, 0x800, URZ ;  /* 0x0000080006187890 */ /* 0x000fe2000fffe03f */
[----:B------:R-:W-:Y:S02]  /*53b0*/  UMOV UR22, UR11 ;  /* 0x0000000b00167c82 */ /* 0x000fe40008000000 */
[----:B------:R-:W-:Y:S02]  /*53c0*/  UMOV UR20, UR6 ;  /* 0x0000000600147c82 */ /* 0x000fe40008000000 */
[----:B------:R-:W-:Y:S01]  /*53d0*/  HGMMA.64x64x16.F32.BF16 R152, gdesc[UR20], R152, gsb0 ;  /* 0x00e00000149879f0 */ /* 0x000fe20008001898 */
[----:B------:R-:W-:-:S02]  /*53e0*/  UIADD3 UR22, UR11, 0x2, URZ ;  /* 0x000000020b167890 */ /* 0x000fc4000fffe03f */
[----:B------:R-:W-:Y:S01]  /*53f0*/  UIADD3 UR20, UR6, 0x2, URZ ;  /* 0x0000000206147890 */ /* 0x000fe2000fffe03f */
[----:B------:R-:W-:Y:S01]  /*5400*/  UMOV UR23, 0x40000040 ;  /* 0x4000004000177882 */ /* 0x000fe20000000000 */
[----:B------:R-:W-:Y:S01]  /*5410*/  UMOV UR21, 0x40000040 ;  /* 0x4000004000157882 */ /* 0x000fe20000000000 */
[----:B-1----:R-:W-:-:S05]  /*5420*/  SHF.R.U32.HI R4, RZ, 0x7, R4 ;  /* 0x00000007ff047819 */ /* 0x002fca0000011604 */
[----:B0-2---:R-:W0:Y:S01]  /*5430*/  SHFL.IDX PT, R3, R4, RZ, 0x1f ;  /* 0x00001fff04037589 */ /* 0x005e2200000e0000 */
[----:B------:R-:W-:Y:S02]  /*5440*/  WARPGROUP.DEPBAR.LE gsb0, 0x0 ;  /* 0x00008000000079c5 */ /* 0x000fe40000010000 */
[----:B------:R-:W-:-:S06]  /*5450*/  WARPGROUP.ARRIVE ;  /* 0x00000000000079c5 */ /* 0x000fcc0000000000 */
[----:B------:R-:W-:Y:S01]  /*5460*/  HGMMA.64x64x16.F32.BF16 R152, gdesc[UR20], R152, gsb0 ;  /* 0x00e00000149879f0 */ /* 0x000fe20008001898 */
[----:B------:R-:W-:Y:S01]  /*5470*/  UIADD3 UR22, UR11, 0x4, URZ ;  /* 0x000000040b167890 */ /* 0x000fe2000fffe03f */
[----:B------:R-:W-:Y:S01]  /*5480*/  UMOV UR20, UR19 ;  /* 0x0000001300147c82 */ /* 0x000fe20008000000 */
[----:B------:R-:W-:Y:S01]  /*5490*/  UMOV UR21, 0x40000040 ;  /* 0x4000004000157882 */ /* 0x000fe20000000000 */
[----:B------:R-:W-:Y:S01]  /*54a0*/  UMOV UR23, 0x40000040 ;  /* 0x4000004000177882 */ /* 0x000fe20000000000 */
[----:B------:R-:W-:Y:S01]  /*54b0*/  UIADD3 UR19, UR11, 0x800, URZ ;  /* 0x000008000b137890 */ /* 0x000fe2000fffe03f */
[----:B------:R-:W-:Y:S02]  /*54c0*/  WARPGROUP.DEPBAR.LE gsb0, 0x0 ;  /* 0x00008000000079c5 */ /* 0x000fe40000010000 */
[----:B------:R-:W-:-:S06]  /*54d0*/  WARPGROUP.ARRIVE ;  /* 0x00000000000079c5 */ /* 0x000fcc0000000000 */
[----:B------:R-:W-:Y:S01]  /*54e0*/  HGMMA.64x64x16.F32.BF16 R152, gdesc[UR20], R152, gsb0 ;  /* 0x00e00000149879f0 */ /* 0x000fe20008001898 */
[----:B------:R-:W-:Y:S01]  /*54f0*/  UIADD3 UR22, UR11, 0x6, URZ ;  /* 0x000000060b167890 */ /* 0x000fe2000fffe03f */
[----:B------:R-:W-:Y:S01]  /*5500*/  UMOV UR20, UR18 ;  /* 0x0000001200147c82 */ /* 0x000fe20008000000 */
[----:B------:R-:W-:Y:S01]  /*5510*/  UMOV UR21, 0x40000040 ;  /* 0x4000004000157882 */ /* 0x000fe20000000000 */
[----:B------:R-:W-:Y:S01]  /*5520*/  UMOV UR23, 0x40000040 ;  /* 0x4000004000177882 */ /* 0x000fe20000000000 */
        /* <DEDUP_REMOVED lines=112> */
[----:B------:R-:W-:Y:S02]  /*5c30*/  UIADD3 UR24, UR6, 0xa00, URZ ;  /* 0x00000a0006187890 */ /* 0x000fe4000fffe03f */
[----:B------:R-:W-:-:S04]  /*5c40*/  USEL UR19, UR19, 0x26, UP0 ;  /* 0x0000002613137887 */ /* 0x000fc80008000000 */
[----:B------:R-:W-:Y:S01]  /*5c50*/  ULOP3.LUT UR19, UR19, 0x6, URZ, 0xc0, !UPT ;  /* 0x0000000613137892 */ /* 0x000fe2000f8ec03f */
[----:B------:R-:W-:Y:S02]  /*5c60*/  WARPGROUP.DEPBAR.LE gsb0, 0x0 ;  /* 0x00008000000079c5 */ /* 0x000fe40000010000 */
[----:B------:R-:W-:-:S06]  /*5c70*/  WARPGROUP.ARRIVE ;  /* 0x00000000000079c5 */ /* 0x000fcc0000000000 */
[----:B------:R-:W-:Y:S01]  /*5c80*/  HGMMA.64x64x16.F32.BF16 R152, gdesc[UR20], R152, gsb0 ;  /* 0x00e00000149879f0 */ /* 0x000fe20008001898 */
[----:B------:R-:W-:Y:S01]  /*5c90*/  UMOV UR20, 0xa00 ;  /* 0x00000a0000147882 */ /* 0x000fe20000000000 */
[----:B------:R-:W-:Y:S01]  /*5ca0*/  UMOV UR21, 0x40000040 ;  /* 0x4000004000157882 */ /* 0x000fe20000000000 */
[----:B------:R-:W-:Y:S01]  /*5cb0*/  USEL UR20, UR20, 0x980, UP0 ;  /* 0x0000098014147887 */ /* 0x000fe20008000000 */
[----:B------:R-:W-:-:S03]  /*5cc0*/  UMOV UR23, 0x40000040 ;  /* 0x4000004000177882 */ /* 0x000fc60000000000 */
[----:B------:R-:W-:-:S04]  /*5cd0*/  ULOP3.LUT UR20, UR20, 0xa00, URZ, 0xc0, !UPT ;  /* 0x00000a0014147892 */ /* 0x000fc8000f8ec03f */
[----:B------:R-:W-:Y:S02]  /*5ce0*/  UIADD3 UR22, UR19, UR20, UR6 ;  /* 0x0000001413167290 */ /* 0x000fe4000fffe006 */
[----:B------:R-:W-:-:S05]  /*5cf0*/  UIADD3 UR19, UR19, UR20, UR11 ;  /* 0x0000001413137290 */ /* 0x000fca000fffe00b */
[----:B------:R-:W-:Y:S02]  /*5d00*/  UMOV UR20, UR22 ;  /* 0x0000001600147c82 */ /* 0x000fe40008000000 */
[----:B------:R-:W-:Y:S01]  /*5d10*/  UMOV UR22, UR19 ;  /* 0x0000001300167c82 */ /* 0x000fe20008000000 */
        /* <DEDUP_REMOVED lines=117> */
.L_x_3429:
[----:B------:R-:W-:Y:S01]  /*6470*/  FMNMX.FTZ R4, R152, R9, !PT ;  /* 0x0000000998047209 */ /* 0x000fe20007810000 */
[----:B------:R-:W-:Y:S01]  /*6480*/  UIADD3 UR11, UR7, 0x38840, URZ ;  /* 0x00038840070b7890 */ /* 0x000fe2000fffe03f */
[----:B------:R-:W-:Y:S01]  /*6490*/  FMNMX.FTZ R10, R154, R193, !PT ;  /* 0x000000c19a0a7209 */ /* 0x000fe20007810000 */
[----:B------:R-:W-:Y:S01]  /*64a0*/  UMOV UR15, 0x40000040 ;  /* 0x40000040000f7882 */ /* 0x000fe20000000000 */
[----:B------:R-:W-:Y:S01]  /*64b0*/  FMNMX.FTZ R3, R153, R4, !PT ;  /* 0x0000000499037209 */ /* 0x000fe20007810000 */
[----:B------:R-:W-:-:S03]  /*64c0*/  UPRMT UR11, UR37, 0x654, UR11 ;  /* 0x00000654250b7896 */ /* 0x000fc6000800000b */
[----:B------:R-:W-:-:S04]  /*64d0*/  FMNMX.FTZ R4, R156, R3, !PT ;  /* 0x000000039c047209 */ /* 0x000fc80007810000 */
[----:B------:R-:W-:Y:S02]  /*64e0*/  FMNMX.FTZ R3, R157, R4, !PT ;  /* 0x000000049d037209 */ /* 0x000fe40007810000 */
[----:B------:R-:W-:Y:S01]  /*64f0*/  SYNCS.ARRIVE.TRANS64.RED.A1T0 RZ, [UR11], RZ ;  /* 0x000000ffffff79a7 */ /* 0x000fe2000810040b */
[----:B------:R-:W-:Y:S01]  /*6500*/  UMOV UR11, 0x40000040 ;  /* 0x40000040000b7882 */ /* 0x000fe20000000000 */
        /* <DEDUP_REMOVED lines=10> */
[----:B------:R-:W-:Y:S02]  /*65b0*/  FMNMX.FTZ R4, R180, R3, !PT ;  /* 0x00000003b4047209 */ /* 0x000fe40007810000 */
[----:B------:R-:W-:Y:S02]  /*65c0*/  FMNMX.FTZ R3, R155, R10, !PT ;  /* 0x0000000a9b037209 */ /* 0x000fe40007810000 */
[----:B------:R-:W-:Y:S02]  /*65d0*/  FMNMX.FTZ R11, R181, R4, !PT ;  /* 0x00000004b50b7209 */ /* 0x000fe40007810000 */
[----:B------:R-:W-:-:S03]  /*65e0*/  FMNMX.FTZ R10, R158, R3, !PT ;  /* 0x000000039e0a7209 */ /* 0x000fc60007810000 */
[----:B------:R-:W0:Y:S01]  /*65f0*/  SHFL.BFLY PT, R4, R11, 0x2, 0x1f ;  /* 0x0c401f000b047f89 */ /* 0x000e2200000e0000 */
[----:B------:R-:W-:-:S04]  /*6600*/  FMNMX.FTZ R3, R159, R10, !PT ;  /* 0x0000000a9f037209 */ /* 0x000fc80007810000 */
[----:B------:R-:W-:Y:S02]  /*6610*/  FMNMX.FTZ R10, R162, R3, !PT ;  /* 0x00000003a20a7209 */ /* 0x000fe40007810000 */
[----:B0-----:R-:W-:Y:S02]  /*6620*/  FMNMX.FTZ R12, R11, R4, !PT ;  /* 0x000000040b0c7209 */ /* 0x001fe40007810000 */
[----:B------:R-:W0:Y:S03]  /*6630*/  LDC R4, c[0x0][0xa80] ;  /* 0x0002a000ff047b82 */ /* 0x000e260000000800 */
[----:B------:R-:W1:Y:S02]  /*6640*/  SHFL.BFLY PT, R5, R12, 0x1, 0x1f ;  /* 0x0c201f000c057f89 */ /* 0x000e6400000e0000 */
[----:B-1----:R-:W-:Y:S02]  /*6650*/  FMNMX.FTZ R3, R12, R5, !PT ;  /* 0x000000050c037209 */ /* 0x002fe40007810000 */
[----:B------:R-:W-:-:S03]  /*6660*/  FMNMX.FTZ R5, R163, R10, !PT ;  /* 0x0000000aa3057209 */ /* 0x000fc60007810000 */
[CC--:B0-----:R-:W-:Y:S01]  /*6670*/  FMUL.FTZ R195, R3.reuse, R4.reuse ;  /* 0x0000000403c37220 */ /* 0x0c1fe20000410000 */
[----:B------:R-:W-:Y:S01]  /*6680*/  FMNMX.FTZ R10, R166, R5, !PT ;  /* 0x00000005a60a7209 */ /* 0x000fe20007810000 */
[----:B------:R-:W-:Y:S02]  /*6690*/  FADD.FTZ R9, -R3, R9 ;  /* 0x0000000903097221 */ /* 0x000fe40000010100 */
[--C-:B------:R-:W-:Y:S01]  /*66a0*/  FFMA.FTZ R152, R152, R4, -R195.reuse ;  /* 0x0000000498987223 */ /* 0x100fe200000108c3 */
[----:B------:R-:W-:Y:S01]  /*66b0*/  FMNMX.FTZ R5, R167, R10, !PT ;  /* 0x0000000aa7057209 */ /* 0x000fe20007810000 */
[-CC-:B------:R-:W-:Y:S01]  /*66c0*/  FFMA.FTZ R11, R153, R4.reuse, -R195.reuse ;  /* 0x00000004990b7223 */ /* 0x180fe200000108c3 */
[-C--:B------:R-:W-:Y:S01]  /*66d0*/  FMUL.FTZ R9, R9, R4.reuse ;  /* 0x0000000409097220 */ /* 0x080fe20000410000 */
[-CC-:B------:R-:W-:Y:S01]  /*66e0*/  FFMA.FTZ R156, R156, R4.reuse, -R195.reuse ;  /* 0x000000049c9c7223 */ /* 0x180fe200000108c3 */
[----:B------:R-:W-:Y:S01]  /*66f0*/  FMNMX.FTZ R10, R170, R5, !PT ;  /* 0x00000005aa0a7209 */ /* 0x000fe20007810000 */
[-CC-:B------:R-:W-:Y:S01]  /*6700*/  FFMA.FTZ R13, R157, R4.reuse, -R195.reuse ;  /* 0x000000049d0d7223 */ /* 0x180fe200000108c3 */
[-CC-:B------:R-:W-:Y:S01]  /*6710*/  FFMA.FTZ R15, R161, R4.reuse, -R195.reuse ;  /* 0x00000004a10f7223 */ /* 0x180fe200000108c3 */
[--C-:B------:R-:W-:Y:S01]  /*6720*/  FFMA.FTZ R20, R164, R4, -R195.reuse ;  /* 0x00000004a4147223 */ /* 0x100fe200000108c3 */
[----:B------:R-:W-:Y:S01]  /*6730*/  FMNMX.FTZ R5, R171, R10, !PT ;  /* 0x0000000aab057209 */ /* 0x000fe20007810000 */
[----:B------:R-:W0:Y:S01]  /*6740*/  MUFU.EX2 R9, R9 ;  /* 0x0000000900097308 */ /* 0x000e220000000800 */
[-CC-:B------:R-:W-:Y:S01]  /*6750*/  FFMA.FTZ R21, R165, R4.reuse, -R195.reuse ;  /* 0x00000004a5157223 */ /* 0x180fe200000108c3 */
[-CC-:B------:R-:W-:Y:S01]  /*6760*/  FFMA.FTZ R168, R168, R4.reuse, -R195.reuse ;  /* 0x00000004a8a87223 */ /* 0x180fe200000108c3 */
[----:B------:R-:W-:Y:S01]  /*6770*/  FMNMX.FTZ R12, R174, R5, !PT ;  /* 0x00000005ae0c7209 */ /* 0x000fe20007810000 */
[-CC-:B------:R-:W-:Y:S01]  /*6780*/  FFMA.FTZ R169, R169, R4.reuse, -R195.reuse ;  /* 0x00000004a9a97223 */ /* 0x180fe200000108c3 */
[-CC-:B------:R-:W-:Y:S01]  /*6790*/  FFMA.FTZ R172, R172, R4.reuse, -R195.reuse ;  /* 0x00000004acac7223 */ /* 0x180fe200000108c3 */
[--C-:B------:R-:W-:Y:S01]  /*67a0*/  FFMA.FTZ R173, R173, R4, -R195.reuse ;  /* 0x00000004adad7223 */ /* 0x100fe200000108c3 */
[----:B------:R-:W-:Y:S01]  /*67b0*/  FMNMX.FTZ R5, R175, R12, !PT ;  /* 0x0000000caf057209 */ /* 0x000fe20007810000 */
[----:B------:R1:W-:Y:S01]  /*67c0*/  MUFU.EX2 R10, R152 ;  /* 0x00000098000a7308 */ /* 0x0003e20000000800 */
[-CC-:B------:R-:W-:Y:S01]  /*67d0*/  FFMA.FTZ R176, R176, R4.reuse, -R195.reuse ;  /* 0x00000004b0b07223 */ /* 0x180fe200000108c3 */
[-CC-:B------:R-:W-:Y:S01]  /*67e0*/  FFMA.FTZ R177, R177, R4.reuse, -R195.reuse ;  /* 0x00000004b1b17223 */ /* 0x180fe200000108c3 */
[----:B------:R-:W-:Y:S01]  /*67f0*/  FMNMX.FTZ R12, R178, R5, !PT ;  /* 0x00000005b20c7209 */ /* 0x000fe20007810000 */
[-CC-:B------:R-:W-:Y:S01]  /*6800*/  FFMA.FTZ R180, R180, R4.reuse, -R195.reuse ;  /* 0x00000004b4b47223 */ /* 0x180fe200000108c3 */
[----:B------:R-:W-:-:S02]  /*6810*/  FFMA.FTZ R181, R181, R4, -R195 ;  /* 0x00000004b5b57223 */ /* 0x000fc400000108c3 */
[----:B------:R-:W-:Y:S01]  /*6820*/  FMNMX.FTZ R5, R179, R12, !PT ;  /* 0x0000000cb3057209 */ /* 0x000fe20007810000 */
[----:B------:R-:W-:Y:S01]  /*6830*/  MUFU.EX2 R11, R11 ;  /* 0x0000000b000b7308 */ /* 0x000fe20000000800 */
[-C--:B0-----:R-:W-:Y:S01]  /*6840*/  FMUL.FTZ R24, R24, R9.reuse ;  /* 0x0000000918187220 */ /* 0x081fe20000410000 */
[----:B------:R-:W-:Y:S01]  /*6850*/  FMUL.FTZ R25, R25, R9 ;  /* 0x0000000919197220 */ /* 0x000fe20000410000 */
[----:B------:R-:W-:Y:S01]  /*6860*/  FMNMX.FTZ R14, R182, R5, !PT ;  /* 0x00000005b60e7209 */ /* 0x000fe20007810000 */
[-C--:B------:R-:W-:Y:S01]  /*6870*/  FMUL.FTZ R28, R28, R9.reuse ;  /* 0x000000091c1c7220 */ /* 0x080fe20000410000 */
[-C--:B------:R-:W-:Y:S01]  /*6880*/  FMUL.FTZ R29, R29, R9.reuse ;  /* 0x000000091d1d7220 */ /* 0x080fe20000410000 */
[-C--:B------:R-:W-:Y:S01]  /*6890*/  FMUL.FTZ R32, R32, R9.reuse ;  /* 0x0000000920207220 */ /* 0x080fe20000410000 */
[----:B------:R-:W-:Y:S01]  /*68a0*/  FMNMX.FTZ R5, R183, R14, !PT ;  /* 0x0000000eb7057209 */ /* 0x000fe20007810000 */
[----:B------:R-:W-:Y:S01]  /*68b0*/  FFMA.FTZ R14, R160, R4, -R195 ;  /* 0x00000004a00e7223 */ /* 0x000fe200000108c3 */
[----:B------:R-:W-:Y:S01]  /*68c0*/  MUFU.EX2 R12, R156 ;  /* 0x0000009c000c7308 */ /* 0x000fe20000000800 */
[-C--:B------:R-:W-:Y:S01]  /*68d0*/  FMUL.FTZ R33, R33, R9.reuse ;  /* 0x0000000921217220 */ /* 0x080fe20000410000 */
[-C--:B------:R-:W-:Y:S01]  /*68e0*/  FMUL.FTZ R36, R36, R9.reuse ;  /* 0x0000000924247220 */ /* 0x080fe20000410000 */
[----:B-1----:R-:W0:Y:S01]  /*68f0*/  SHFL.BFLY PT, R152, R5, 0x2, 0x1f ;  /* 0x0c401f0005987f89 */ /* 0x002e2200000e0000 */
        /* <DEDUP_REMOVED lines=20> */
[----:B------:R-:W1:Y:S01]  /*6a40*/  MUFU.EX2 R15, R15 ;  /* 0x0000000f000f7308 */ /* 0x000e620000000800 */
[-C--:B------:R-:W-:Y:S01]  /*6a50*/  FMUL.FTZ R73, R73, R9.reuse ;  /* 0x0000000949497220 */ /* 0x080fe20000410000 */
[-C--:B------:R-:W-:Y:S01]  /*6a60*/  FMUL.FTZ R76, R76, R9.reuse ;  /* 0x000000094c4c7220 */ /* 0x080fe20000410000 */
[----:B0-----:R-:W-:Y:S01]  /*6a70*/  FMNMX.FTZ R152, R5, R152, !PT ;  /* 0x0000009805987209 */ /* 0x001fe20007810000 */
[-C--:B------:R-:W-:Y:S01]  /*6a80*/  FMUL.FTZ R77, R77, R9.reuse ;  /* 0x000000094d4d7220 */ /* 0x080fe20000410000 */
[-C--:B------:R-:W-:Y:S01]  /*6a90*/  FMUL.FTZ R80, R80, R9.reuse ;  /* 0x0000000950507220 */ /* 0x080fe20000410000 */
[-C--:B------:R-:W-:Y:S01]  /*6aa0*/  FMUL.FTZ R81, R81, R9.reuse ;  /* 0x0000000951517220 */ /* 0x080fe20000410000 */
[-C--:B------:R-:W-:Y:S01]  /*6ab0*/  FMUL.FTZ R84, R84, R9.reuse ;  /* 0x0000000954547220 */ /* 0x080fe20000410000 */
[----:B------:R-:W0:Y:S01]  /*6ac0*/  SHFL.BFLY PT, R5, R152, 0x1, 0x1f ;  /* 0x0c201f0098057f89 */ /* 0x000e2200000e0000 */
        /* <DEDUP_REMOVED lines=9> */
[----:B-1----:R-:W-:Y:S01]  /*6b60*/  F2FP.BF16.F32.PACK_AB R156, R15, R14 ;  /* 0x0000000e0f9c723e */ /* 0x002fe200000010ff */
        /* <DEDUP_REMOVED lines=12> */
[----:B------:R-:W-:Y:S01]  /*6c30*/  FMUL.FTZ R121, R121, R9 ;  /* 0x0000000979797220 */ /* 0x000fe20000410000 */
[----:B0-----:R-:W-:Y:S01]  /*6c40*/  FMNMX.FTZ R5, R152, R5, !PT ;  /* 0x0000000598057209 */ /* 0x001fe20007810000 */
[----:B------:R-:W-:Y:S01]  /*6c50*/  IMAD.MOV R152, RZ, RZ, -R22 ;  /* 0x000000ffff987224 */ /* 0x000fe200078e0a16 */
[----:B------:R-:W-:Y:S01]  /*6c60*/  MUFU.EX2 R169, R169 ;  /* 0x000000a900a97308 */ /* 0x000fe20000000800 */
[-C--:B------:R-:W-:Y:S01]  /*6c70*/  FMUL.FTZ R124, R124, R9.reuse ;  /* 0x000000097c7c7220 */ /* 0x080fe20000410000 */
[-C--:B------:R-:W-:Y:S01]  /*6c80*/  FMUL.FTZ R125, R125, R9.reuse ;  /* 0x000000097d7d7220 */ /* 0x080fe20000410000 */
[----:B------:R-:W-:Y:S01]  /*6c90*/  FADD.FTZ R153, -R5, R193 ;  /* 0x000000c105997221 */ /* 0x000fe20000010100 */
[----:B------:R-:W-:Y:S01]  /*6ca0*/  ISETP.NE.AND P2, PT, R19, R152, PT ;  /* 0x000000981300720c */ /* 0x000fe20003f45270 */
[-C--:B------:R-:W-:Y:S01]  /*6cb0*/  FMUL.FTZ R128, R128, R9.reuse ;  /* 0x0000000980807220 */ /* 0x080fe20000410000 */
[-C--:B------:R-:W-:Y:S01]  /*6cc0*/  FMUL.FTZ R129, R129, R9.reuse ;  /* 0x0000000981817220 */ /* 0x080fe20000410000 */
[-C--:B------:R-:W-:Y:S01]  /*6cd0*/  FMUL.FTZ R194, R153, R4.reuse ;  /* 0x0000000499c27220 */ /* 0x080fe20000410000 */
[-C--:B------:R-:W-:Y:S01]  /*6ce0*/  FMUL.FTZ R153, R5, R4.reuse ;  /* 0x0000000405997220 */ /* 0x080fe20000410000 */
[----:B------:R-:W-:Y:S01]  /*6cf0*/  MUFU.EX2 R172, R172 ;  /* 0x000000ac00ac7308 */ /* 0x000fe20000000800 */
[-C--:B------:R-:W-:Y:S01]  /*6d00*/  FMUL.FTZ R132, R132, R9.reuse ;  /* 0x0000000984847220 */ /* 0x080fe20000410000 */
[----:B------:R-:W-:Y:S01]  /*6d10*/  FMUL.FTZ R133, R133, R9 ;  /* 0x0000000985857220 */ /* 0x000fe20000410000 */
[----:B------:R-:W-:Y:S01]  /*6d20*/  FFMA.FTZ R196, R155, R4, -R153 ;  /* 0x000000049bc47223 */ /* 0x000fe20000010899 */
[----:B------:R-:W-:-:S02]  /*6d30*/  IMAD.U32 R155, RZ, RZ, UR10 ;  /* 0x0000000aff9b7e24 */ /* 0x000fc4000f8e00ff */
[-CC-:B------:R-:W-:Y:S01]  /*6d40*/  FFMA.FTZ R193, R154, R4.reuse, -R153.reuse ;  /* 0x000000049ac17223 */ /* 0x180fe20000010899 */
[-CC-:B------:R-:W-:Y:S01]  /*6d50*/  FFMA.FTZ R195, R158, R4.reuse, -R153.reuse ;  /* 0x000000049ec37223 */ /* 0x180fe20000010899 */
[-CC-:B------:R-:W-:Y:S01]  /*6d60*/  FFMA.FTZ R198, R159, R4.reuse, -R153.reuse ;  /* 0x000000049fc67223 */ /* 0x180fe20000010899 */
[----:B------:R-:W0:Y:S01]  /*6d70*/  MUFU.EX2 R194, R194 ;  /* 0x000000c200c27308 */ /* 0x000e220000000800 */
[----:B------:R-:W-:Y:S02]  /*6d80*/  @!P2 IMAD R152, R155, 0x40, R16 ;  /* 0x000000409b98a824 */ /* 0x000fe400078e0210 */
[-CC-:B------:R-:W-:Y:S01]  /*6d90*/  FFMA.FTZ R197, R162, R4.reuse, -R153.reuse ;  /* 0x00000004a2c57223 */ /* 0x180fe20000010899 */
[-CC-:B------:R-:W-:Y:S01]  /*6da0*/  FFMA.FTZ R200, R163, R4.reuse, -R153.reuse ;  /* 0x00000004a3c87223 */ /* 0x180fe20000010899 */
[-CC-:B------:R-:W-:Y:S01]  /*6db0*/  FFMA.FTZ R199, R166, R4.reuse, -R153.reuse ;  /* 0x00000004a6c77223 */ /* 0x180fe20000010899 */
[-CC-:B------:R-:W-:Y:S01]  /*6dc0*/  FFMA.FTZ R202, R167, R4.reuse, -R153.reuse ;  /* 0x00000004a7ca7223 */ /* 0x180fe20000010899 */
[----:B------:R-:W-:Y:S01]  /*6dd0*/  @!P2 LEA R152, R152, UR38, 0x2 ;  /* 0x000000269898ac11 */ /* 0x000fe2000f8e10ff */
        /* <DEDUP_REMOVED lines=8> */
[----:B------:R-:W-:Y:S01]  /*6e60*/  @!P2 STS [R152+0x38400], R9 ;  /* 0x038400099800a388 */ /* 0x000fe20000000800 */
[----:B------:R-:W-:Y:S01]  /*6e70*/  MUFU.EX2 R193, R193 ;  /* 0x000000c100c17308 */ /* 0x000fe20000000800 */
[----:B------:R-:W-:Y:S01]  /*6e80*/  F2FP.BF16.F32.PACK_AB R154, R13, R12 ;  /* 0x0000000c0d9a723e */ /* 0x000fe200000010ff */
[----:B0-----:R-:W-:Y:S01]  /*6e90*/  FMUL.FTZ R26, R26, R194 ;  /* 0x000000c21a1a7220 */ /* 0x001fe20000410000 */
[----:B------:R0:W-:Y:S01]  /*6ea0*/  @!P2 STS [R152+0x38420], R194 ;  /* 0x038420c29800a388 */ /* 0x0001e20000000800 */
[----:B------:R-:W-:Y:S01]  /*6eb0*/  F2FP.BF16.F32.PACK_AB R158, R21, R20 ;  /* 0x00000014159e723e */ /* 0x000fe200000010ff */
[----:B------:R-:W-:Y:S01]  /*6ec0*/  FMUL.FTZ R27, R27, R194 ;  /* 0x000000c21b1b7220 */ /* 0x000fe20000410000 */
[----:B------:R-:W-:Y:S01]  /*6ed0*/  F2FP.BF16.F32.PACK_AB R160, R169, R168 ;  /* 0x000000a8a9a0723e */ /* 0x000fe200000010ff */
[-C--:B------:R-:W-:Y:S01]  /*6ee0*/  FMUL.FTZ R30, R30, R194.reuse ;  /* 0x000000c21e1e7220 */ /* 0x080fe20000410000 */
[----:B------:R-:W1:Y:S01]  /*6ef0*/  MUFU.EX2 R196, R196 ;  /* 0x000000c400c47308 */ /* 0x000e620000000800 */
[-C--:B------:R-:W-:Y:S01]  /*6f00*/  FMUL.FTZ R31, R31, R194.reuse ;  /* 0x000000c21f1f7220 */ /* 0x080fe20000410000 */
[-C--:B------:R-:W-:Y:S01]  /*6f10*/  FMUL.FTZ R34, R34, R194.reuse ;  /* 0x000000c222227220 */ /* 0x080fe20000410000 */
[-C--:B------:R-:W-:Y:S01]  /*6f20*/  FMUL.FTZ R35, R35, R194.reuse ;  /* 0x000000c223237220 */ /* 0x080fe20000410000 */
[----:B------:R-:W-:Y:S01]  /*6f30*/  FMUL.FTZ R38, R38, R194 ;  /* 0x000000c226267220 */ /* 0x000fe20000410000 */
[----:B0-----:R-:W-:Y:S01]  /*6f40*/  F2FP.BF16.F32.PACK_AB R152, R11, R10 ;  /* 0x0000000a0b98723e */ /* 0x001fe200000010ff */
        /* <DEDUP_REMOVED lines=10> */
[----:B------:R-:W0:Y:S01]  /*6ff0*/  MUFU.EX2 R198, R198 ;  /* 0x000000c600c67308 */ /* 0x000e220000000800 */
        /* <DEDUP_REMOVED lines=16> */
[----:B0-----:R-:W-:Y:S01]  /*7100*/  F2FP.BF16.F32.PACK_AB R155, R198, R195 ;  /* 0x000000c3c69b723e */ /* 0x001fe200000010ff */
[----:B------:R-:W-:Y:S01]  /*7110*/  BAR.SYNC.DEFER_BLOCKING 0xf, 0x100 ;  /* 0x03c4000000007b1d */ /* 0x000fe20000010000 */
        /* <DEDUP_REMOVED lines=30> */
[----:B0-----:R-:W-:Y:S01]  /*7300*/  F2FP.BF16.F32.PACK_AB R159, R202, R199 ;  /* 0x000000c7ca9f723e */ /* 0x001fe200000010ff */
[-C--:B------:R-:W-:Y:S01]  /*7310*/  FMUL.FTZ R134, R134, R194.reuse ;  /* 0x000000c286867220 */ /* 0x080fe20000410000 */
[-C--:B------:R-:W-:Y:S01]  /*7320*/  FMUL.FTZ R135, R135, R194.reuse ;  /* 0x000000c287877220 */ /* 0x080fe20000410000 */
[-C--:B------:R-:W-:Y:S01]  /*7330*/  FMUL.FTZ R136, R136, R9.reuse ;  /* 0x0000000988887220 */ /* 0x080fe20000410000 */
[-C--:B------:R-:W-:Y:S01]  /*7340*/  FMUL.FTZ R137, R137, R9.reuse ;  /* 0x0000000989897220 */ /* 0x080fe20000410000 */
[-C--:B------:R-:W-:Y:S01]  /*7350*/  FMUL.FTZ R138, R138, R194.reuse ;  /* 0x000000c28a8a7220 */ /* 0x080fe20000410000 */
[----:B------:R-:W-:Y:S01]  /*7360*/  FMUL.FTZ R139, R139, R194 ;  /* 0x000000c28b8b7220 */ /* 0x000fe20000410000 */
        /* <DEDUP_REMOVED lines=12> */
[----:B------:R-:W-:Y:S01]  /*7430*/  FMUL.FTZ R149, R149, R9 ;  /* 0x0000000995957220 */ /* 0x000fe20000410000 */
[-C--:B------:R-:W-:Y:S01]  /*7440*/  FMUL.FTZ R150, R150, R194.reuse ;  /* 0x000000c296967220 */ /* 0x080fe20000410000 */
[----:B------:R-:W-:Y:S01]  /*7450*/  FMUL.FTZ R151, R151, R194 ;  /* 0x000000c297977220 */ /* 0x000fe20000410000 */
[----:B------:R1:W-:Y:S01]  /*7460*/  STSM.16.M88.4 [R184+0x36400], R152 ;  /* 0x03640098b8007844 */ /* 0x0003e20000000200 */
[----:B------:R-:W2:Y:S01]  /*7470*/  MUFU.EX2 R175, R175 ;  /* 0x000000af00af7308 */ /* 0x000ea20000000800 */
[----:B0-----:R-:W-:Y:S01]  /*7480*/  F2FP.BF16.F32.PACK_AB R161, R171, R170 ;  /* 0x000000aaaba1723e */ /* 0x001fe200000010ff */
[----:B------:R-:W-:Y:S01]  /*7490*/  ULEA UR10, UR36, UR5, 0xc ;  /* 0x00000005240a7291 */ /* 0x000fe2000f8e603f */
[----:B------:R1:W-:Y:S01]  /*74a0*/  STSM.16.M88.4 [R186], R156 ;  /* 0x0000009cba007844 */ /* 0x0003e20000000200 */
[----:B------:R-:W-:Y:S01]  /*74b0*/  FFMA.FTZ R6, R9, R6, R10 ;  /* 0x0000000609067223 */ /* 0x000fe2000001000a */
[----:B------:R-:W-:Y:S01]  /*74c0*/  FFMA.FTZ R7, R194, R7, R193 ;  /* 0x00000007c2077223 */ /* 0x000fe200000100c1 */
[----:B------:R-:W-:-:S02]  /*74d0*/  UIADD3 UR14, UR10, 0x80, URZ ;  /* 0x000000800a0e7890 */ /* 0x000fc4000fffe03f */
[----:B------:R-:W-:Y:S01]  /*74e0*/  MUFU.EX2 R176, R176 ;  /* 0x000000b000b07308 */ /* 0x000fe20000000800 */
[----:B------:R-:W-:Y:S01]  /*74f0*/  FADD.FTZ R11, R11, R6 ;  /* 0x000000060b0b7221 */ /* 0x000fe20000010000 */
[----:B------:R-:W-:-:S03]  /*7500*/  FADD.FTZ R196, R196, R7 ;  /* 0x00000007c4c47221 */ /* 0x000fc60000010000 */
[----:B------:R-:W-:Y:S01]  /*7510*/  FADD.FTZ R12, R12, R11 ;  /* 0x0000000b0c0c7221 */ /* 0x000fe20000010000 */
[----:B------:R-:W-:Y:S02]  /*7520*/  FADD.FTZ R195, R195, R196 ;  /* 0x000000c4c3c37221 */ /* 0x000fe40000010000 */
[----:B------:R-:W0:Y:S01]  /*7530*/  MUFU.EX2 R177, R177 ;  /* 0x000000b100b17308 */ /* 0x000e220000000800 */
[----:B--2---:R-:W-:Y:S01]  /*7540*/  F2FP.BF16.F32.PACK_AB R163, R175, R174 ;  /* 0x000000aeafa3723e */ /* 0x004fe200000010ff */
[----:B------:R-:W-:Y:S01]  /*7550*/  FADD.FTZ R13, R13, R12 ;  /* 0x0000000c0d0d7221 */ /* 0x000fe20000010000 */
[----:B------:R-:W-:-:S03]  /*7560*/  FADD.FTZ R198, R198, R195 ;  /* 0x000000c3c6c67221 */ /* 0x000fc60000010000 */
[----:B------:R1:W-:Y:S01]  /*7570*/  STSM.16.M88.4 [R23], R160 ;  /* 0x000000a017007844 */ /* 0x0003e20000000200 */
[----:B------:R-:W-:Y:S01]  /*7580*/  FADD.FTZ R14, R14, R13 ;  /* 0x0000000d0e0e7221 */ /* 0x000fe20000010000 */
[----:B------:R-:W-:Y:S01]  /*7590*/  MUFU.EX2 R180, R180 ;  /* 0x000000b400b47308 */ /* 0x000fe20000000800 */
[----:B------:R-:W-:Y:S02]  /*75a0*/  FADD.FTZ R197, R197, R198 ;  /* 0x000000c6c5c57221 */ /* 0x000fe40000010000 */
[----:B------:R-:W-:Y:S02]  /*75b0*/  FADD.FTZ R15, R15, R14 ;  /* 0x0000000e0f0f7221 */ /* 0x000fe40000010000 */
[----:B------:R-:W-:Y:S02]  /*75c0*/  FADD.FTZ R200, R200, R197 ;  /* 0x000000c5c8c87221 */ /* 0x000fe40000010000 */
[----:B------:R-:W-:Y:S01]  /*75d0*/  FADD.FTZ R20, R20, R15 ;  /* 0x0000000f14147221 */ /* 0x000fe20000010000 */
[----:B------:R-:W2:Y:S01]  /*75e0*/  MUFU.EX2 R181, R181 ;  /* 0x000000b500b57308 */ /* 0x000ea20000000800 */
[----:B0-----:R-:W-:Y:S01]  /*75f0*/  F2FP.BF16.F32.PACK_AB R164, R177, R176 ;  /* 0x000000b0b1a4723e */ /* 0x001fe200000010ff */
[----:B------:R-:W-:Y:S01]  /*7600*/  FADD.FTZ R199, R199, R200 ;  /* 0x000000c8c7c77221 */ /* 0x000fe20000010000 */
[----:B------:R-:W-:-:S03]  /*7610*/  FADD.FTZ R21, R21, R20 ;  /* 0x0000001415157221 */ /* 0x000fc60000010000 */
[----:B------:R-:W-:Y:S01]  /*7620*/  FADD.FTZ R199, R202, R199 ;  /* 0x000000c7cac77221 */ /* 0x000fe20000010000 */
[----:B------:R-:W-:Y:S01]  /*7630*/  FADD.FTZ R168, R168, R21 ;  /* 0x00000015a8a87221 */ /* 0x000fe20000010000 */
[----:B------:R-:W-:Y:S02]  /*7640*/  MUFU.EX2 R178, R178 ;  /* 0x000000b200b27308 */ /* 0x000fe40000000800 */
[----:B------:R-:W-:Y:S01]  /*7650*/  FADD.FTZ R170, R170, R199 ;  /* 0x000000c7aaaa7221 */ /* 0x000fe20000010000 */
[----:B------:R-:W-:-:S03]  /*7660*/  FADD.FTZ R169, R169, R168 ;  /* 0x000000a8a9a97221 */ /* 0x000fc60000010000 */
[----:B------:R-:W-:Y:S01]  /*7670*/  FADD.FTZ R171, R171, R170 ;  /* 0x000000aaabab7221 */ /* 0x000fe20000010000 */
[----:B------:R-:W-:Y:S01]  /*7680*/  FADD.FTZ R172, R172, R169 ;  /* 0x000000a9acac7221 */ /* 0x000fe20000010000 */
[----:B------:R-:W0:Y:S01]  /*7690*/  MUFU.EX2 R179, R179 ;  /* 0x000000b300b37308 */ /* 0x000e220000000800 */
[----:B--2---:R-:W-:Y:S01]  /*76a0*/  F2FP.BF16.F32.PACK_AB R166, R181, R180 ;  /* 0x000000b4b5a6723e */ /* 0x004fe200000010ff */
[----:B------:R-:W-:Y:S01]  /*76b0*/  FADD.FTZ R174, R174, R171 ;  /* 0x000000abaeae7221 */ /* 0x000fe20000010000 */
[----:B------:R-:W-:-:S03]  /*76c0*/  FADD.FTZ R173, R173, R172 ;  /* 0x000000acadad7221 */ /* 0x000fc60000010000 */
[----:B------:R-:W-:Y:S01]  /*76d0*/  FADD.FTZ R175, R175, R174 ;  /* 0x000000aeafaf7221 */ /* 0x000fe20000010000 */
[----:B------:R-:W-:Y:S01]  /*76e0*/  FADD.FTZ R176, R176, R173 ;  /* 0x000000adb0b07221 */ /* 0x000fe20000010000 */
[----:B------:R-:W-:Y:S03]  /*76f0*/  MUFU.EX2 R182, R182 ;  /* 0x000000b600b67308 */ /* 0x000fe60000000800 */
[----:B------:R-:W-:-:S04]  /*7700*/  FADD.FTZ R177, R177, R176 ;  /* 0x000000b0b1b17221 */ /* 0x000fc80000010000 */
[----:B------:R-:W-:Y:S01]  /*7710*/  FADD.FTZ R6, R180, R177 ;  /* 0x000000b1b4067221 */ /* 0x000fe20000010000 */
[----:B------:R-:W2:Y:S01]  /*7720*/  MUFU.EX2 R183, R183 ;  /* 0x000000b700b77308 */ /* 0x000ea20000000800 */
[----:B0-----:R-:W-:Y:S01]  /*7730*/  F2FP.BF16.F32.PACK_AB R165, R179, R178 ;  /* 0x000000b2b3a5723e */ /* 0x001fe200000010ff */
[----:B------:R-:W-:Y:S01]  /*7740*/  FADD.FTZ R178, R178, R175 ;  /* 0x000000afb2b27221 */ /* 0x000fe20000010000 */
[----:B------:R-:W-:-:S03]  /*7750*/  FADD.FTZ R6, R181, R6 ;  /* 0x00000006b5067221 */ /* 0x000fc60000010000 */
[----:B------:R-:W-:Y:S01]  /*7760*/  FADD.FTZ R179, R179, R178 ;  /* 0x000000b2b3b37221 */ /* 0x000fe20000010000 */
[----:B--2---:R-:W-:-:S03]  /*7770*/  F2FP.BF16.F32.PACK_AB R167, R183, R182 ;  /* 0x000000b6b7a7723e */ /* 0x004fc600000010ff */
[----:B------:R-:W-:Y:S02]  /*7780*/  FADD.FTZ R182, R182, R179 ;  /* 0x000000b3b6b67221 */ /* 0x000fe40000010000 */
[----:B------:R1:W-:Y:S01]  /*7790*/  STSM.16.M88.4 [R185], R164 ;  /* 0x000000a4b9007844 */ /* 0x0003e20000000200 */
[----:B------:R-:W-:Y:S01]  /*77a0*/  WARPGROUP.ARRIVE ;  /* 0x00000000000079c5 */ /* 0x000fe20000000000 */
[----:B------:R-:W-:-:S05]  /*77b0*/  FADD.FTZ R7, R183, R182 ;  /* 0x000000b6b7077221 */ /* 0x000fca0000010000 */
[----:B------:R-:W-:Y:S01]  /*77c0*/  HGMMA.64x256x16.F32.BF16 R24, R152, gdesc[UR8].tnspB, R24, gsb0 ;  /* 0x43e0000898187df0 */ /* 0x000fe20008001818 */
        /* <DEDUP_REMOVED lines=22> */
[----:B0-----:R-:W0:Y:S02]  /*7930*/  FENCE.VIEW.ASYNC.S ;  /* 0x00000000000073c6 */ /* 0x001e240000000000 */
[----:B0-----:R-:W-:Y:S01]  /*7940*/  NOP ;  /* 0x0000000000007918 */ /* 0x001fe20000000000 */
[----:B------:R-:W-:Y:S06]  /*7950*/  BAR.ARV 0xe, 0x100 ;  /* 0x0384000000007b1d */ /* 0x000fec0000002000 */
[----:B-1----:R-:W-:Y:S05]  /*7960*/  @!P0 BRA `(.L_x_3430) ;  /* 0x0000000000048947 */ /* 0x002fea0003800000 */
[----:B------:R-:W-:Y:S01]  /*7970*/  BPT.TRAP 0x1 ;  /* 0x000000040000795c */ /* 0x000fe20000300000 */
.L_x_3430:
[----:B------:R-:W-:Y:S01]  /*7980*/  UIADD3 UR7, UR7, 0x38860, URZ ;  /* 0x0003886007077890 */ /* 0x000fe2000fffe03f */
[----:B------:R-:W-:Y:S01]  /*7990*/  IMAD.MOV.U32 R193, RZ, RZ, R5 ;  /* 0x000000ffffc17224 */ /* 0x000fe200078e0005 */
[----:B------:R-:W-:Y:S01]  /*79a0*/  UMOV UR10, UR36 ;  /* 0x00000024000a7c82 */ /* 0x000fe20008000000 */
[----:B------:R-:W-:Y:S01]  /*79b0*/  IMAD.MOV.U32 R9, RZ, RZ, R3 ;  /* 0x000000ffff097224 */ /* 0x000fe200078e0003 */
[----:B------:R-:W-:-:S09]  /*79c0*/  UPRMT UR7, UR37, 0x654, UR7 ;  /* 0x0000065425077896 */ /* 0x000fd20008000007 */
[----:B------:R-:W-:Y:S01]  /*79d0*/  SYNCS.ARRIVE.TRANS64.RED.A1T0 RZ, [UR7], RZ ;  /* 0x000000ffffff79a7 */ /* 0x000fe20008100407 */
[----:B------:R-:W-:Y:S05]  /*79e0*/  @P1 BRA `(.L_x_3431) ;  /* 0xffffffd400601947 */ /* 0x000fea000383ffff */
.L_x_3420:
[----:B------:R-:W0:Y:S01]  /*79f0*/  SHFL.BFLY PT, R9, R6, 0x2, 0x1f ;  /* 0x0c401f0006097f89 */ /* 0x000e2200000e0000 */
[----:B------:R-:W-:Y:S02]  /*7a00*/  IMAD.MOV R14, RZ, RZ, -R22 ;  /* 0x000000ffff0e7224 */ /* 0x000fe400078e0a16 */
[----:B------:R-:W-:Y:S01]  /*7a10*/  VIADD R206, R206, 0x1 ;  /* 0x00000001cece7836 */ /* 0x000fe20000000000 */
[----:B------:R-:W1:Y:S01]  /*7a20*/  SHFL.BFLY PT, R8, R7, 0x2, 0x1f ;  /* 0x0c401f0007087f89 */ /* 0x000e6200000e0000 */
[----:B------:R-:W-:Y:S08]  /*7a30*/  BAR.ARV 0x8, 0x100 ;  /* 0x0204000000007b1d */ /* 0x000ff00000002000 */
[----:B------:R-:W-:Y:S01]  /*7a40*/  BAR.SYNC.DEFER_BLOCKING 0xf, 0x100 ;  /* 0x03c4000000007b1d */ /* 0x000fe20000010000 */
[----:B------:R-:W-:Y:S01]  /*7a50*/  ISETP.NE.AND P2, PT, R19, R14, PT ;  /* 0x0000000e1300720c */ /* 0x000fe20003f45270 */
[----:B0-----:R-:W-:Y:S01]  /*7a60*/  FADD.FTZ R0, R9, R6 ;  /* 0x0000000609007221 */ /* 0x001fe20000010000 */
[----:B------:R-:W-:-:S02]  /*7a70*/  IMAD.MOV.U32 R6, RZ, RZ, RZ ;  /* 0x000000ffff067224 */ /* 0x000fc400078e00ff */
[----:B-1----:R-:W-:Y:S02]  /*7a80*/  FADD.FTZ R11, R8, R7 ;  /* 0x00000007080b7221 */ /* 0x002fe40000010000 */
[----:B------:R-:W0:Y:S01]  /*7a90*/  SHFL.BFLY PT, R9, R0, 0x1, 0x1f ;  /* 0x0c201f0000097f89 */ /* 0x000e2200000e0000 */
[----:B------:R-:W-:Y:S02]  /*7aa0*/  IMAD.MOV.U32 R8, RZ, RZ, RZ ;  /* 0x000000ffff087224 */ /* 0x000fe400078e00ff */
[----:B------:R-:W-:Y:S01]  /*7ab0*/  IMAD.U32 R7, RZ, RZ, UR36 ;  /* 0x00000024ff077e24 */ /* 0x000fe2000f8e00ff */
[----:B------:R-:W1:Y:S01]  /*7ac0*/  SHFL.BFLY PT, R12, R11, 0x1, 0x1f ;  /* 0x0c201f000b0c7f89 */ /* 0x000e6200000e0000 */
[----:B------:R-:W-:-:S04]  /*7ad0*/  UIADD3 UR36, UR36, 0x1, URZ ;  /* 0x0000000124247890 */ /* 0x000fc8000fffe03f */
[----:B------:R-:W-:-:S04]  /*7ae0*/  UISETP.NE.AND UP0, UPT, UR36, 0x2, UPT ;  /* 0x000000022400788c */ /* 0x000fc8000bf05270 */
[----:B------:R-:W-:Y:S02]  /*7af0*/  USEL UR4, URZ, 0x1, UP0 ;  /* 0x000000013f047887 */ /* 0x000fe40008000000 */
[----:B------:R-:W-:-:S04]  /*7b00*/  USEL UR36, UR36, URZ, UP0 ;  /* 0x0000003f24247287 */ /* 0x000fc80008000000 */
[----:B------:R-:W-:Y:S01]  /*7b10*/  LOP3.LUT R2, R2, UR4, RZ, 0x3c, !PT ;  /* 0x0000000402027c12 */ /* 0x000fe2000f8e3cff */
[----:B0-----:R-:W-:Y:S01]  /*7b20*/  FADD.FTZ R10, R0, R9 ;  /* 0x00000009000a7221 */ /* 0x001fe20000010000 */
[----:B------:R-:W-:Y:S02]  /*7b30*/  @!P2 IMAD R0, R7, 0x40, R16 ;  /* 0x000000400700a824 */ /* 0x000fe400078e0210 */
[----:B-1----:R-:W-:Y:S02]  /*7b40*/  FADD.FTZ R9, R11, R12 ;  /* 0x0000000c0b097221 */ /* 0x002fe40000010000 */
[----:B------:R-:W-:Y:S01]  /*7b50*/  FSETP.NE.FTZ.AND P0, PT, R10, RZ, PT ;  /* 0x000000ff0a00720b */ /* 0x000fe20003f15000 */
[----:B------:R-:W-:Y:S01]  /*7b60*/  IMAD.MOV.U32 R12, RZ, RZ, -0x800000 ;  /* 0xff800000ff0c7424 */ /* 0x000fe200078e00ff */
[----:B------:R-:W-:Y:S02]  /*7b70*/  @!P2 LEA R0, R0, UR38, 0x2 ;  /* 0x000000260000ac11 */ /* 0x000fe4000f8e10ff */
[----:B------:R-:W-:-:S09]  /*7b80*/  FSETP.NE.FTZ.AND P1, PT, R9, RZ, PT ;  /* 0x000000ff0900720b */ /* 0x000fd20003f35000 */
[----:B------:R-:W0:Y:S08]  /*7b90*/  @P0 MUFU.RCP R8, R10 ;  /* 0x0000000a00080308 */ /* 0x000e300000001000 */
        /* <DEDUP_REMOVED lines=69> */
[C---:B0-----:R-:W-:Y:S01]  /*7ff0*/  @P0 FMUL.FTZ R8, R4.reuse, 0.69314718246459960938 ;  /* 0x3f31721804080820 */ /* 0x041fe20000410000 */
[----:B------:R-:W-:Y:S01]  /*8000*/  @P1 FMUL.FTZ R4, R4, 0.69314718246459960938 ;  /* 0x3f31721804041820 */ /* 0x000fe20000410000 */
[----:B--2---:R-:W-:Y:S01]  /*8010*/  @P0 FMUL.FTZ R11, R10, 0.69314718246459960938 ;  /* 0x3f3172180a0b0820 */ /* 0x004fe20000410000 */
[----:B---3--:R-:W-:Y:S01]  /*8020*/  @P1 FMUL.FTZ R9, R9, 0.69314718246459960938 ;  /* 0x3f31721809091820 */ /* 0x008fe20000410000 */
[----:B-1----:R-:W-:-:S02]  /*8030*/  IMAD.MOV.U32 R0, RZ, RZ, -0x800000 ;  /* 0xff800000ff007424 */ /* 0x002fc400078e00ff */
        /* <DEDUP_REMOVED lines=66> */
[----:B------:R-:W-:Y:S06]  /*8460*/  BAR.ARV 0xe, 0x100 ;  /* 0x0384000000007b1d */ /* 0x000fec0000002000 */
.L_x_3406:
[----:B------:R-:W0:Y:S01]  /*8470*/  S2UR UR6, SR_SWINHI ;  /* 0x00000000000679c3 */ /* 0x000e220000002f00 */
[----:B------:R-:W-:-:S07]  /*8480*/  IMAD R3, R214, 0x40, R18 ;  /* 0x00000040d6037824 */ /* 0x000fce00078e0212 */
[----:B------:R-:W-:Y:S01]  /*8490*/  BAR.SYNC.DEFER_BLOCKING 0x1, 0x100 ;  /* 0x0044000000007b1d */ /* 0x000fe20000010000 */
        /* <DEDUP_REMOVED lines=15> */
[----:B------:R-:W-:Y:S01]  /*8590*/  F2FP.BF16.F32.PACK_AB R146, R149, R148 ;  /* 0x000000949592723e */ /* 0x000fe200000010ff */
[----:B------:R-:W-:Y:S01]  /*85a0*/  IMAD.U32 R73, RZ, RZ, UR5 ;  /* 0x00000005ff497e24 */ /* 0x000fe2000f8e00ff */
[----:B------:R-:W-:Y:S01]  /*85b0*/  F2FP.BF16.F32.PACK_AB R147, R151, R150 ;  /* 0x000000969793723e */ /* 0x000fe200000010ff */
[----:B------:R-:W-:Y:S01]  /*85c0*/  ULDC UR4, c[0x0][0xc] ;  /* 0x0000030000047ab9 */ /* 0x000fe20000000800 */
[----:B------:R-:W-:Y:S01]  /*85d0*/  IMAD.WIDE R4, R218, 0x2, R72 ;  /* 0x00000002da047825 */ /* 0x000fe200078e0248 */
[----:B------:R-:W-:-:S03]  /*85e0*/  UIADD3 UR39, UR4, UR39, URZ ;  /* 0x0000002704277290 */ /* 0x000fc6000fffe03f */
[----:B------:R-:W-:Y:S01]  /*85f0*/  IMAD.WIDE R72, R3, 0x2, R72 ;  /* 0x0000000203487825 */ /* 0x000fe200078e0248 */
[C---:B------:R-:W-:Y:S02]  /*8600*/  IADD3 R40, P1, R4.reuse, 0x20, RZ ;  /* 0x0000002004287810 */ /* 0x040fe40007f3e0ff */
[----:B------:R-:W-:Y:S02]  /*8610*/  IADD3 R48, P3, R4, 0x2000, RZ ;  /* 0x0000200004307810 */ /* 0x000fe40007f7e0ff */
[----:B------:R-:W-:Y:S01]  /*8620*/  LOP3.LUT R37, R40, 0x380, RZ, 0xc0, !PT ;  /* 0x0000038028257812 */ /* 0x000fe200078ec0ff */
[--C-:B------:R-:W-:Y:S01]  /*8630*/  IMAD.X R123, RZ, RZ, R5.reuse, P1 ;  /* 0x000000ffff7b7224 */ /* 0x100fe200008e0605 */
[----:B------:R-:W-:Y:S01]  /*8640*/  IADD3 R44, P0, R4, 0x40, RZ ;  /* 0x00000040042c7810 */ /* 0x000fe20007f1e0ff */
[--C-:B------:R-:W-:Y:S01]  /*8650*/  IMAD.X R135, RZ, RZ, R5.reuse, P3 ;  /* 0x000000ffff877224 */ /* 0x100fe200018e0605 */
[----:B------:R-:W-:Y:S02]  /*8660*/  SHF.R.U64 R37, R37, 0x3, RZ ;  /* 0x0000000325257819 */ /* 0x000fe400000012ff */
[----:B------:R-:W-:Y:S01]  /*8670*/  LOP3.LUT R45, R48, 0x380, RZ, 0xc0, !PT ;  /* 0x00000380302d7812 */ /* 0x000fe200078ec0ff */
[----:B------:R-:W-:Y:S01]  /*8680*/  IMAD.X R127, RZ, RZ, R5, P0 ;  /* 0x000000ffff7f7224 */ /* 0x000fe200000e0605 */
[----:B------:R-:W-:-:S02]  /*8690*/  LOP3.LUT R122, R37, R40, RZ, 0x3c, !PT ;  /* 0x00000028257a7212 */ /* 0x000fc400078e3cff */
[----:B------:R-:W-:Y:S02]  /*86a0*/  LOP3.LUT R37, R44, 0x380, RZ, 0xc0, !PT ;  /* 0x000003802c257812 */ /* 0x000fe400078ec0ff */
[----:B------:R-:W-:Y:S02]  /*86b0*/  SHF.R.U64 R45, R45, 0x3, RZ ;  /* 0x000000032d2d7819 */ /* 0x000fe400000012ff */
[C---:B------:R-:W-:Y:S02]  /*86c0*/  IADD3 R10, P1, R4.reuse, 0x4000, RZ ;  /* 0x00004000040a7810 */ /* 0x040fe40007f3e0ff */
[----:B------:R-:W-:Y:S02]  /*86d0*/  SHF.R.U64 R37, R37, 0x3, RZ ;  /* 0x0000000325257819 */ /* 0x000fe400000012ff */
[C---:B------:R-:W-:Y:S01]  /*86e0*/  IADD3 R52, P6, R4.reuse, 0x2020, RZ ;  /* 0x0000202004347810 */ /* 0x040fe20007fde0ff */
[----:B------:R-:W-:Y:S01]  /*86f0*/  IMAD.X R11, RZ, RZ, R5, P1 ;  /* 0x000000ffff0b7224 */ /* 0x000fe200008e0605 */
[----:B------:R-:W-:-:S02]  /*8700*/  IADD3 R8, P5, R4, 0x2040, RZ ;  /* 0x0000204004087810 */ /* 0x000fc40007fbe0ff */
[----:B------:R-:W-:Y:S01]  /*8710*/  LOP3.LUT R134, R45, R48, RZ, 0x3c, !PT ;  /* 0x000000302d867212 */ /* 0x000fe200078e3cff */
[--C-:B------:R-:W-:Y:S01]  /*8720*/  IMAD.X R139, RZ, RZ, R5.reuse, P6 ;  /* 0x000000ffff8b7224 */ /* 0x100fe200030e0605 */
[----:B------:R-:W-:Y:S01]  /*8730*/  LOP3.LUT R45, R10, 0x380, RZ, 0xc0, !PT ;  /* 0x000003800a2d7812 */ /* 0x000fe200078ec0ff */
[--C-:B------:R-:W-:Y:S01]  /*8740*/  IMAD.X R143, RZ, RZ, R5.reuse, P5 ;  /* 0x000000ffff8f7224 */ /* 0x100fe200028e0605 */
[----:B------:R-:W-:Y:S02]  /*8750*/  IADD3 R41, P4, R4, 0x60, RZ ;  /* 0x0000006004297810 */ /* 0x000fe40007f9e0ff */
[----:B------:R-:W-:Y:S02]  /*8760*/  LOP3.LUT R126, R37, R44, RZ, 0x3c, !PT ;  /* 0x0000002c257e7212 */ /* 0x000fe400078e3cff */
[----:B------:R-:W-:Y:S01]  /*8770*/  LOP3.LUT R37, R8, 0x380, RZ, 0xc0, !PT ;  /* 0x0000038008257812 */ /* 0x000fe200078ec0ff */
[----:B------:R-:W-:Y:S01]  /*8780*/  IMAD.X R131, RZ, RZ, R5, P4 ;  /* 0x000000ffff837224 */ /* 0x000fe200020e0605 */
[----:B------:R-:W-:-:S02]  /*8790*/  SHF.R.U64 R45, R45, 0x3, RZ ;  /* 0x000000032d2d7819 */ /* 0x000fc400000012ff */
[C---:B------:R-:W-:Y:S02]  /*87a0*/  IADD3 R28, P6, R4.reuse, 0x6000, RZ ;  /* 0x00006000041c7810 */ /* 0x040fe40007fde0ff */
[----:B------:R-:W-:Y:S02]  /*87b0*/  SHF.R.U64 R37, R37, 0x3, RZ ;  /* 0x0000000325257819 */ /* 0x000fe400000012ff */
[----:B------:R-:W-:Y:S01]  /*87c0*/  IADD3 R14, P4, R4, 0x4040, RZ ;  /* 0x00004040040e7810 */ /* 0x000fe20007f9e0ff */
[--C-:B------:R-:W-:Y:S01]  /*87d0*/  IMAD.X R101, RZ, RZ, R5.reuse, P6 ;  /* 0x000000ffff657224 */ /* 0x100fe200030e0605 */
[----:B------:R-:W-:Y:S02]  /*87e0*/  LOP3.LUT R10, R45, R10, RZ, 0x3c, !PT ;  /* 0x0000000a2d0a7212 */ /* 0x000fe400078e3cff */
[----:B------:R-:W-:Y:S01]  /*87f0*/  LOP3.LUT R45, R28, 0x380, RZ, 0xc0, !PT ;  /* 0x000003801c2d7812 */ /* 0x000fe200078ec0ff */
[----:B------:R-:W-:Y:S01]  /*8800*/  IMAD.X R53, RZ, RZ, R5, P4 ;  /* 0x000000ffff357224 */ /* 0x000fe200020e0605 */
[----:B------:R-:W-:-:S02]  /*8810*/  LOP3.LUT R49, R52, 0x380, RZ, 0xc0, !PT ;  /* 0x0000038034317812 */ /* 0x000fc400078ec0ff */
[----:B------:R-:W-:Y:S02]  /*8820*/  LOP3.LUT R142, R37, R8, RZ, 0x3c, !PT ;  /* 0x00000008258e7212 */ /* 0x000fe400078e3cff */
[----:B------:R-:W-:Y:S02]  /*8830*/  LOP3.LUT R25, R4, 0x380, RZ, 0xc0, !PT ;  /* 0x0000038004197812 */ /* 0x000fe400078ec0ff */
[----:B------:R-:W-:Y:S02]  /*8840*/  LOP3.LUT R37, R14, 0x380, RZ, 0xc0, !PT ;  /* 0x000003800e257812 */ /* 0x000fe400078ec0ff */
[C---:B------:R-:W-:Y:S02]  /*8850*/  IADD3 R36, P2, R4.reuse, 0x2060, RZ ;  /* 0x0000206004247810 */ /* 0x040fe40007f5e0ff */
[----:B------:R-:W-:Y:S02]  /*8860*/  SHF.R.U64 R45, R45, 0x3, RZ ;  /* 0x000000032d2d7819 */ /* 0x000fe400000012ff */
[C---:B------:R-:W-:Y:S01]  /*8870*/  IADD3 R3, P1, R4.reuse, 0x6060, RZ ;  /* 0x0000606004037810 */ /* 0x040fe20007f3e0ff */
[----:B------:R-:W-:Y:S01]  /*8880*/  IMAD.X R9, RZ, RZ, R5, P2 ;  /* 0x000000ffff097224 */ /* 0x000fe200010e0605 */
[----:B------:R-:W-:-:S02]  /*8890*/  IADD3 R24, P3, R4, 0x4060, RZ ;  /* 0x0000406004187810 */ /* 0x000fc40007f7e0ff */
[----:B------:R-:W-:Y:S01]  /*88a0*/  SHF.R.U64 R49, R49, 0x3, RZ ;  /* 0x0000000331317819 */ /* 0x000fe200000012ff */
[--C-:B------:R-:W-:Y:S01]  /*88b0*/  IMAD.X R29, RZ, RZ, R5.reuse, P1 ;  /* 0x000000ffff1d7224 */ /* 0x100fe200008e0605 */
[----:B------:R-:W-:Y:S01]  /*88c0*/  SHF.R.U64 R25, R25, 0x3, RZ ;  /* 0x0000000319197819 */ /* 0x000fe200000012ff */
[----:B------:R-:W-:Y:S01]  /*88d0*/  IMAD.X R69, RZ, RZ, R5, P3 ;  /* 0x000000ffff457224 */ /* 0x000fe200018e0605 */
[----:B------:R-:W-:Y:S02]  /*88e0*/  SHF.R.U64 R37, R37, 0x3, RZ ;  /* 0x0000000325257819 */ /* 0x000fe400000012ff */
[----:B------:R-:W-:Y:S02]  /*88f0*/  LOP3.LUT R100, R45, R28, RZ, 0x3c, !PT ;  /* 0x0000001c2d647212 */ /* 0x000fe400078e3cff */
[----:B------:R-:W-:Y:S02]  /*8900*/  LOP3.LUT R40, R41, 0x380, RZ, 0xc0, !PT ;  /* 0x0000038029287812 */ /* 0x000fe400078ec0ff */
[----:B------:R-:W-:-:S02]  /*8910*/  LOP3.LUT R28, R3, 0x380, RZ, 0xc0, !PT ;  /* 0x00000380031c7812 */ /* 0x000fc400078ec0ff */
[C---:B------:R-:W-:Y:S02]  /*8920*/  IADD3 R32, P0, R4.reuse, 0x4020, RZ ;  /* 0x0000402004207810 */ /* 0x040fe40007f1e0ff */
[C---:B------:R-:W-:Y:S02]  /*8930*/  IADD3 R20, P5, R4.reuse, 0x6020, RZ ;  /* 0x0000602004147810 */ /* 0x040fe40007fbe0ff */
[----:B------:R-:W-:Y:S01]  /*8940*/  IADD3 R6, P2, R4, 0x6040, RZ ;  /* 0x0000604004067810 */ /* 0x000fe20007f5e0ff */
[--C-:B------:R-:W-:Y:S01]  /*8950*/  IMAD.X R33, RZ, RZ, R5.reuse, P0 ;  /* 0x000000ffff217224 */ /* 0x100fe200000e0605 */
[----:B------:R-:W-:Y:S01]  /*8960*/  LOP3.LUT R138, R49, R52, RZ, 0x3c, !PT ;  /* 0x00000034318a7212 */ /* 0x000fe200078e3cff */
[--C-:B------:R-:W-:Y:S01]  /*8970*/  IMAD.X R119, RZ, RZ, R5.reuse, P5 ;  /* 0x000000ffff777224 */ /* 0x100fe200028e0605 */
[----:B------:R-:W-:Y:S01]  /*8980*/  LOP3.LUT R4, R25, R4, RZ, 0x3c, !PT ;  /* 0x0000000419047212 */ /* 0x000fe200078e3cff */
[----:B------:R-:W-:Y:S01]  /*8990*/  IMAD.X R25, RZ, RZ, R5, P2 ;  /* 0x000000ffff197224 */ /* 0x000fe200010e0605 */
[----:B------:R-:W-:-:S02]  /*89a0*/  LOP3.LUT R52, R37, R14, RZ, 0x3c, !PT ;  /* 0x0000000e25347212 */ /* 0x000fc400078e3cff */
[----:B------:R-:W-:Y:S02]  /*89b0*/  IADD3 R37, P3, R72, 0x2000, RZ ;  /* 0x0000200048257810 */ /* 0x000fe40007f7e0ff */
[----:B------:R-:W-:Y:S02]  /*89c0*/  SHF.R.U64 R40, R40, 0x3, RZ ;  /* 0x0000000328287819 */ /* 0x000fe400000012ff */
[----:B------:R-:W-:Y:S02]  /*89d0*/  SHF.R.U64 R28, R28, 0x3, RZ ;  /* 0x000000031c1c7819 */ /* 0x000fe400000012ff */
[----:B------:R-:W-:Y:S02]  /*89e0*/  MOV R57, R4 ;  /* 0x0000000400397202 */ /* 0x000fe40000000f00 */
[----:B------:R-:W-:Y:S01]  /*89f0*/  F2FP.BF16.F32.PACK_AB R4, R15, R21 ;  /* 0x000000150f04723e */ /* 0x000fe200000010ff */
[----:B------:R-:W-:Y:S01]  /*8a00*/  IMAD.X R21, RZ, RZ, R73, P3 ;  /* 0x000000ffff157224 */ /* 0x000fe200018e0649 */
[----:B------:R-:W-:-:S02]  /*8a10*/  LOP3.LUT R130, R40, R41, RZ, 0x3c, !PT ;  /* 0x0000002928827212 */ /* 0x000fc400078e3cff */
[----:B------:R-:W-:Y:S02]  /*8a20*/  LOP3.LUT R28, R28, R3, RZ, 0x3c, !PT ;  /* 0x000000031c1c7212 */ /* 0x000fe400078e3cff */
[----:B------:R-:W-:Y:S02]  /*8a30*/  LOP3.LUT R41, R36, 0x380, RZ, 0xc0, !PT ;  /* 0x0000038024297812 */ /* 0x000fe400078ec0ff */
[----:B------:R-:W-:Y:S02]  /*8a40*/  IADD3 R3, P3, R72, 0x9000, RZ ;  /* 0x0000900048037810 */ /* 0x000fe40007f7e0ff */
[----:B------:R-:W-:Y:S02]  /*8a50*/  LOP3.LUT R49, R32, 0x380, RZ, 0xc0, !PT ;  /* 0x0000038020317812 */ /* 0x000fe400078ec0ff */
[----:B------:R-:W-:Y:S02]  /*8a60*/  SHF.R.U64 R41, R41, 0x3, RZ ;  /* 0x0000000329297819 */ /* 0x000fe400000012ff */
[----:B------:R-:W-:-:S02]  /*8a70*/  LOP3.LUT R56, R3, 0x380, RZ, 0xc0, !PT ;  /* 0x0000038003387812 */ /* 0x000fc400078ec0ff */
[----:B------:R-:W-:Y:S02]  /*8a80*/  SHF.R.U64 R49, R49, 0x3, RZ ;  /* 0x0000000331317819 */ /* 0x000fe400000012ff */
[----:B------:R-:W-:Y:S02]  /*8a90*/  LOP3.LUT R8, R41, R36, RZ, 0x3c, !PT ;  /* 0x0000002429087212 */ /* 0x000fe400078e3cff */
[----:B------:R-:W-:Y:S02]  /*8aa0*/  SHF.R.U64 R56, R56, 0x3, RZ ;  /* 0x0000000338387819 */ /* 0x000fe400000012ff */
[----:B------:R-:W-:Y:S02]  /*8ab0*/  LOP3.LUT R41, R24, 0x380, RZ, 0xc0, !PT ;  /* 0x0000038018297812 */ /* 0x000fe400078ec0ff */
[----:B------:R-:W-:Y:S02]  /*8ac0*/  LOP3.LUT R32, R49, R32, RZ, 0x3c, !PT ;  /* 0x0000002031207212 */ /* 0x000fe400078e3cff */
[----:B------:R-:W-:-:S02]  /*8ad0*/  LOP3.LUT R56, R56, R3, RZ, 0x3c, !PT ;  /* 0x0000000338387212 */ /* 0x000fc400078e3cff */
[----:B------:R-:W-:Y:S01]  /*8ae0*/  LOP3.LUT R49, R20, 0x380, RZ, 0xc0, !PT ;  /* 0x0000038014317812 */ /* 0x000fe200078ec0ff */
[----:B------:R-:W0:Y:S01]  /*8af0*/  SHFL.IDX PT, R3, R213, RZ, 0x1f ;  /* 0x00001fffd5037589 */ /* 0x000e2200000e0000 */
[----:B------:R-:W-:Y:S02]  /*8b00*/  SHF.R.U64 R41, R41, 0x3, RZ ;  /* 0x0000000329297819 */ /* 0x000fe400000012ff */
[----:B------:R-:W-:Y:S02]  /*8b10*/  SHF.R.U64 R49, R49, 0x3, RZ ;  /* 0x0000000331317819 */ /* 0x000fe400000012ff */
[----:B------:R-:W-:Y:S02]  /*8b20*/  LOP3.LUT R68, R41, R24, RZ, 0x3c, !PT ;  /* 0x0000001829447212 */ /* 0x000fe400078e3cff */
[----:B------:R-:W-:Y:S02]  /*8b30*/  IADD3 R41, P2, R72, 0x1000, RZ ;  /* 0x0000100048297810 */ /* 0x000fe40007f5e0ff */
[----:B------:R-:W-:-:S02]  /*8b40*/  LOP3.LUT R45, R6, 0x380, RZ, 0xc0, !PT ;  /* 0x00000380062d7812 */ /* 0x000fc400078ec0ff */
[----:B------:R-:W-:Y:S01]  /*8b50*/  LOP3.LUT R118, R49, R20, RZ, 0x3c, !PT ;  /* 0x0000001431767212 */ /* 0x000fe200078e3cff */
[----:B------:R-:W-:Y:S01]  /*8b60*/  IMAD.X R15, RZ, RZ, R73, P2 ;  /* 0x000000ffff0f7224 */ /* 0x000fe200010e0649 */
[----:B------:R-:W-:Y:S02]  /*8b70*/  LOP3.LUT R14, R41, 0x380, RZ, 0xc0, !PT ;  /* 0x00000380290e7812 */ /* 0x000fe400078ec0ff */
[----:B------:R-:W-:Y:S02]  /*8b80*/  LOP3.LUT R20, R37, 0x380, RZ, 0xc0, !PT ;  /* 0x0000038025147812 */ /* 0x000fe400078ec0ff */
[----:B------:R-:W-:Y:S02]  /*8b90*/  SHF.R.U64 R45, R45, 0x3, RZ ;  /* 0x000000032d2d7819 */ /* 0x000fe400000012ff */
[----:B------:R-:W-:Y:S02]  /*8ba0*/  SHF.R.U64 R14, R14, 0x3, RZ ;  /* 0x000000030e0e7819 */ /* 0x000fe400000012ff */
[----:B------:R-:W-:-:S02]  /*8bb0*/  SHF.R.U64 R20, R20, 0x3, RZ ;  /* 0x0000000314147819 */ /* 0x000fc400000012ff */
[----:B------:R-:W-:Y:S02]  /*8bc0*/  LOP3.LUT R24, R45, R6, RZ, 0x3c, !PT ;  /* 0x000000062d187212 */ /* 0x000fe400078e3cff */
[----:B------:R-:W-:Y:S02]  /*8bd0*/  F2FP.BF16.F32.PACK_AB R6, R7, R193 ;  /* 0x000000c10706723e */ /* 0x000fe400000010ff */
[----:B------:R-:W-:Y:S02]  /*8be0*/  LOP3.LUT R14, R14, R41, RZ, 0x3c, !PT ;  /* 0x000000290e0e7212 */ /* 0x000fe400078e3cff */
[----:B------:R-:W-:Y:S02]  /*8bf0*/  LOP3.LUT R20, R20, R37, RZ, 0x3c, !PT ;  /* 0x0000002514147212 */ /* 0x000fe400078e3cff */
[----:B------:R-:W-:Y:S02]  /*8c00*/  F2FP.BF16.F32.PACK_AB R5, R27, R26 ;  /* 0x0000001a1b05723e */ /* 0x000fe400000010ff */
[----:B------:R-:W-:-:S02]  /*8c10*/  F2FP.BF16.F32.PACK_AB R7, R31, R30 ;  /* 0x0000001e1f07723e */ /* 0x000fc400000010ff */
[C---:B------:R-:W-:Y:S02]  /*8c20*/  IADD3 R37, P4, R72.reuse, 0x3000, RZ ;  /* 0x0000300048257810 */ /* 0x040fe40007f9e0ff */
[C---:B------:R-:W-:Y:S01]  /*8c30*/  IADD3 R41, P5, R72.reuse, 0x4000, RZ ;  /* 0x0000400048297810 */ /* 0x040fe20007fbe0ff */
[----:B------:R1:W-:Y:S01]  /*8c40*/  STSM.16.M88.4 [R57], R4 ;  /* 0x0000000439007844 */ /* 0x0003e20000000200 */
[C---:B------:R-:W-:Y:S02]  /*8c50*/  IADD3 R45, P6, R72.reuse, 0x5000, RZ ;  /* 0x00005000482d7810 */ /* 0x040fe40007fde0ff */
[C---:B------:R-:W-:Y:S02]  /*8c60*/  IADD3 R49, P0, R72.reuse, 0x6000, RZ ;  /* 0x0000600048317810 */ /* 0x040fe40007f1e0ff */
[C---:B------:R-:W-:Y:S02]  /*8c70*/  IADD3 R65, P1, R72.reuse, 0x7000, RZ ;  /* 0x0000700048417810 */ /* 0x040fe40007f3e0ff */
[----:B------:R-:W-:-:S02]  /*8c80*/  IADD3 R61, P2, R72, 0x8000, RZ ;  /* 0x00008000483d7810 */ /* 0x000fc40007f5e0ff */
[----:B------:R-:W-:Y:S02]  /*8c90*/  LOP3.LUT R36, R37, 0x380, RZ, 0xc0, !PT ;  /* 0x0000038025247812 */ /* 0x000fe400078ec0ff */
[----:B------:R-:W-:Y:S02]  /*8ca0*/  LOP3.LUT R40, R41, 0x380, RZ, 0xc0, !PT ;  /* 0x0000038029287812 */ /* 0x000fe400078ec0ff */
[----:B------:R-:W-:Y:S02]  /*8cb0*/  LOP3.LUT R44, R45, 0x380, RZ, 0xc0, !PT ;  /* 0x000003802d2c7812 */ /* 0x000fe400078ec0ff */
[----:B------:R-:W-:Y:S01]  /*8cc0*/  LOP3.LUT R48, R49, 0x380, RZ, 0xc0, !PT ;  /* 0x0000038031307812 */ /* 0x000fe200078ec0ff */
[----:B-1----:R-:W-:Y:S01]  /*8cd0*/  IMAD.X R57, RZ, RZ, R73, P3 ;  /* 0x000000ffff397224 */ /* 0x002fe200018e0649 */
[----:B------:R-:W-:Y:S02]  /*8ce0*/  LOP3.LUT R64, R65, 0x380, RZ, 0xc0, !PT ;  /* 0x0000038041407812 */ /* 0x000fe400078ec0ff */
[----:B------:R-:W-:-:S02]  /*8cf0*/  LOP3.LUT R60, R61, 0x380, RZ, 0xc0, !PT ;  /* 0x000003803d3c7812 */ /* 0x000fc400078ec0ff */
[----:B0-----:R-:W-:Y:S02]  /*8d00*/  ISETP.NE.AND P3, PT, R3, RZ, PT ;  /* 0x000000ff0300720c */ /* 0x001fe40003f65270 */
[----:B------:R-:W-:Y:S02]  /*8d10*/  LOP3.LUT R3, R72, 0x380, RZ, 0xc0, !PT ;  /* 0x0000038048037812 */ /* 0x000fe400078ec0ff */
        /* <DEDUP_REMOVED lines=24> */
[----:B------:R-:W-:Y:S02]  /*8ea0*/  IADD3 R77, P2, R72, 0xf000, RZ ;  /* 0x0000f000484d7810 */ /* 0x000fe40007f5e0ff */
[----:B------:R-:W-:-:S02]  /*8eb0*/  MOV R27, R126 ;  /* 0x0000007e001b7202 */ /* 0x000fc40000000f00 */
[----:B------:R-:W-:Y:S02]  /*8ec0*/  LOP3.LUT R72, R3, R72, RZ, 0x3c, !PT ;  /* 0x0000004803487212 */ /* 0x000fe400078e3cff */
[----:B------:R-:W-:Y:S02]  /*8ed0*/  MOV R26, R122 ;  /* 0x0000007a001a7202 */ /* 0x000fe40000000f00 */
[----:B------:R-:W-:Y:S02]  /*8ee0*/  MOV R127, R8 ;  /* 0x00000008007f7202 */ /* 0x000fe40000000f00 */
[----:B------:R-:W-:Y:S02]  /*8ef0*/  MOV R3, R10 ;  /* 0x0000000a00037202 */ /* 0x000fe40000000f00 */
[----:B------:R-:W-:Y:S02]  /*8f00*/  F2FP.BF16.F32.PACK_AB R4, R210, R211 ;  /* 0x000000d3d204723e */ /* 0x000fe400000010ff */
        /* <DEDUP_REMOVED lines=8> */
[----:B------:R-:W-:Y:S02]  /*8f90*/  MOV R38, R24 ;  /* 0x0000001800267202 */ /* 0x000fe40000000f00 */
[----:B------:R-:W-:Y:S01]  /*8fa0*/  MOV R130, R130 ;  /* 0x0000008200827202 */ /* 0x000fe20000000f00 */
[----:B------:R1:W-:Y:S01]  /*8fb0*/  STSM.16.M88.4 [R27], R8 ;  /* 0x000000081b007844 */ /* 0x0003e20000000200 */
[----:B------:R-:W-:Y:S02]  /*8fc0*/  MOV R39, R28 ;  /* 0x0000001c00277202 */ /* 0x000fe40000000f00 */
[----:B------:R-:W-:Y:S02]  /*8fd0*/  F2FP.BF16.F32.PACK_AB R24, R201, R202 ;  /* 0x000000cac918723e */ /* 0x000fe400000010ff */
[----:B------:R-:W-:Y:S02]  /*8fe0*/  F2FP.BF16.F32.PACK_AB R25, R51, R50 ;  /* 0x000000323319723e */ /* 0x000fe400000010ff */
[----:B------:R-:W-:-:S02]  /*8ff0*/  MOV R134, R134 ;  /* 0x0000008600867202 */ /* 0x000fc40000000f00 */
[----:B0-----:R-:W-:Y:S02]  /*9000*/  F2FP.BF16.F32.PACK_AB R26, R199, R200 ;  /* 0x000000c8c71a723e */ /* 0x001fe400000010ff */
[----:B------:R-:W-:Y:S02]  /*9010*/  F2FP.BF16.F32.PACK_AB R28, R197, R198 ;  /* 0x000000c6c51c723e */ /* 0x000fe400000010ff */
[----:B------:R-:W-:Y:S02]  /*9020*/  F2FP.BF16.F32.PACK_AB R29, R59, R58 ;  /* 0x0000003a3b1d723e */ /* 0x000fe400000010ff */
[----:B------:R-:W-:Y:S02]  /*9030*/  F2FP.BF16.F32.PACK_AB R30, R195, R196 ;  /* 0x000000c4c31e723e */ /* 0x000fe400000010ff */
[----:B-1----:R-:W-:Y:S02]  /*9040*/  F2FP.BF16.F32.PACK_AB R27, R55, R54 ;  /* 0x00000036371b723e */ /* 0x002fe400000010ff */
[----:B------:R-:W-:-:S02]  /*9050*/  F2FP.BF16.F32.PACK_AB R31, R63, R62 ;  /* 0x0000003e3f1f723e */ /* 0x000fc400000010ff */
[----:B------:R-:W-:Y:S01]  /*9060*/  MOV R138, R138 ;  /* 0x0000008a008a7202 */ /* 0x000fe20000000f00 */
[----:B------:R-:W-:Y:S01]  /*9070*/  STSM.16.M88.4 [R130], R24 ;  /* 0x0000001882007844 */ /* 0x000fe20000000200 */
[----:B------:R-:W-:Y:S02]  /*9080*/  F2FP.BF16.F32.PACK_AB R4, R183, R194 ;  /* 0x000000c2b704723e */ /* 0x000fe400000010ff */
[----:B------:R-:W-:Y:S01]  /*9090*/  F2FP.BF16.F32.PACK_AB R5, R67, R66 ;  /* 0x000000424305723e */ /* 0x000fe200000010ff */
[----:B------:R-:W-:Y:S01]  /*90a0*/  STSM.16.M88.4 [R134], R28 ;  /* 0x0000001c86007844 */ /* 0x000fe20000000200 */
[----:B------:R-:W-:Y:S02]  /*90b0*/  F2FP.BF16.F32.PACK_AB R6, R181, R182 ;  /* 0x000000b6b506723e */ /* 0x000fe400000010ff */
[----:B------:R-:W-:Y:S02]  /*90c0*/  F2FP.BF16.F32.PACK_AB R7, R71, R70 ;  /* 0x000000464707723e */ /* 0x000fe400000010ff */
[----:B------:R-:W-:-:S02]  /*90d0*/  MOV R142, R142 ;  /* 0x0000008e008e7202 */ /* 0x000fc40000000f00 */
[----:B------:R-:W-:Y:S01]  /*90e0*/  F2FP.BF16.F32.PACK_AB R8, R179, R180 ;  /* 0x000000b4b308723e */ /* 0x000fe200000010ff */
[----:B------:R-:W-:Y:S01]  /*90f0*/  STSM.16.M88.4 [R138], R4 ;  /* 0x000000048a007844 */ /* 0x000fe20000000200 */
[----:B------:R-:W-:Y:S02]  /*9100*/  F2FP.BF16.F32.PACK_AB R9, R75, R74 ;  /* 0x0000004a4b09723e */ /* 0x000fe400000010ff */
[----:B------:R-:W-:Y:S02]  /*9110*/  F2FP.BF16.F32.PACK_AB R10, R177, R178 ;  /* 0x000000b2b10a723e */ /* 0x000fe400000010ff */
[----:B------:R-:W-:Y:S02]  /*9120*/  F2FP.BF16.F32.PACK_AB R11, R79, R78 ;  /* 0x0000004e4f0b723e */ /* 0x000fe400000010ff */
[----:B------:R-:W-:Y:S02]  /*9130*/  MOV R122, R32 ;  /* 0x00000020007a7202 */ /* 0x000fe40000000f00 */
[----:B------:R-:W-:Y:S01]  /*9140*/  MOV R123, R52 ;  /* 0x00000034007b7202 */ /* 0x000fe20000000f00 */
[----:B------:R0:W-:Y:S01]  /*9150*/  STSM.16.M88.4 [R142], R8 ;  /* 0x000000088e007844 */ /* 0x0001e20000000200 */
[----:B------:R-:W-:-:S02]  /*9160*/  F2FP.BF16.F32.PACK_AB R32, R175, R176 ;  /* 0x000000b0af20723e */ /* 0x000fc400000010ff */
[----:B------:R-:W-:Y:S02]  /*9170*/  F2FP.BF16.F32.PACK_AB R33, R83, R82 ;  /* 0x000000525321723e */ /* 0x000fe400000010ff */
[----:B------:R-:W-:Y:S02]  /*9180*/  F2FP.BF16.F32.PACK_AB R34, R173, R174 ;  /* 0x000000aead22723e */ /* 0x000fe400000010ff */
[----:B------:R-:W-:Y:S02]  /*9190*/  F2FP.BF16.F32.PACK_AB R35, R87, R86 ;  /* 0x000000565723723e */ /* 0x000fe400000010ff */
[----:B------:R-:W-:Y:S02]  /*91a0*/  MOV R126, R68 ;  /* 0x00000044007e7202 */ /* 0x000fe40000000f00 */
[----:B------:R-:W-:Y:S01]  /*91b0*/  F2FP.BF16.F32.PACK_AB R52, R171, R172 ;  /* 0x000000acab34723e */ /* 0x000fe200000010ff */
[----:B------:R-:W-:Y:S01]  /*91c0*/  STSM.16.M88.4 [R127], R32 ;  /* 0x000000207f007844 */ /* 0x000fe20000000200 */
[----:B------:R-:W-:-:S02]  /*91d0*/  F2FP.BF16.F32.PACK_AB R53, R91, R90 ;  /* 0x0000005a5b35723e */ /* 0x000fc400000010ff */
[----:B------:R-:W-:Y:S01]  /*91e0*/  F2FP.BF16.F32.PACK_AB R54, R169, R170 ;  /* 0x000000aaa936723e */ /* 0x000fe200000010ff */
[----:B0-----:R-:W0:Y:S01]  /*91f0*/  LDC R10, c[0x0][0xd44] ;  /* 0x00035100ff0a7b82 */ /* 0x001e220000000800 */
[----:B------:R-:W-:Y:S02]  /*9200*/  F2FP.BF16.F32.PACK_AB R55, R95, R94 ;  /* 0x0000005e5f37723e */ /* 0x000fe400000010ff */
[----:B------:R-:W-:Y:S02]  /*9210*/  F2FP.BF16.F32.PACK_AB R68, R167, R168 ;  /* 0x000000a8a744723e */ /* 0x000fe400000010ff */
[----:B------:R-:W-:Y:S01]  /*9220*/  F2FP.BF16.F32.PACK_AB R69, R99, R98 ;  /* 0x000000626345723e */ /* 0x000fe200000010ff */
[----:B------:R1:W-:Y:S01]  /*9230*/  STSM.16.M88.4 [R3], R52 ;  /* 0x0000003403007844 */ /* 0x0003e20000000200 */
[----:B------:R-:W-:Y:S02]  /*9240*/  F2FP.BF16.F32.PACK_AB R70, R155, R159 ;  /* 0x0000009f9b46723e */ /* 0x000fe400000010ff */
[----:B------:R-:W-:-:S02]  /*9250*/  F2FP.BF16.F32.PACK_AB R71, R103, R102 ;  /* 0x000000666747723e */ /* 0x000fc400000010ff */
[----:B------:R-:W-:Y:S02]  /*9260*/  F2FP.BF16.F32.PACK_AB R4, R105, R104 ;  /* 0x000000686904723e */ /* 0x000fe400000010ff */
[----:B------:R-:W-:Y:S01]  /*9270*/  F2FP.BF16.F32.PACK_AB R5, R107, R106 ;  /* 0x0000006a6b05723e */ /* 0x000fe200000010ff */
[----:B------:R2:W-:Y:S01]  /*9280*/  STSM.16.M88.4 [R122], R68 ;  /* 0x000000447a007844 */ /* 0x0005e20000000200 */
[----:B------:R-:W-:Y:S02]  /*9290*/  F2FP.BF16.F32.PACK_AB R6, R109, R108 ;  /* 0x0000006c6d06723e */ /* 0x000fe400000010ff */
[----:B------:R-:W-:Y:S02]  /*92a0*/  F2FP.BF16.F32.PACK_AB R7, R111, R110 ;  /* 0x0000006e6f07723e */ /* 0x000fe400000010ff */
[----:B------:R-:W-:Y:S02]  /*92b0*/  MOV R100, R100 ;  /* 0x0000006400647202 */ /* 0x000fe40000000f00 */
[----:B------:R-:W-:Y:S01]  /*92c0*/  MOV R118, R118 ;  /* 0x0000007600767202 */ /* 0x000fe20000000f00 */
[----:B------:R3:W-:Y:S01]  /*92d0*/  STSM.16.M88.4 [R123], R4 ;  /* 0x000000047b007844 */ /* 0x0007e20000000200 */
[----:B------:R-:W-:Y:S01]  /*92e0*/  F2FP.BF16.F32.PACK_AB R130, R133, R132 ;  /* 0x000000848582723e */ /* 0x000fe200000010ff */
[----:B-1----:R-:W-:Y:S01]  /*92f0*/  IMAD.MOV R3, RZ, RZ, -R187 ;  /* 0x000000ffff037224 */ /* 0x002fe200078e0abb */
[----:B------:R-:W-:Y:S01]  /*9300*/  F2FP.BF16.F32.PACK_AB R131, R162, R161 ;  /* 0x000000a1a283723e */ /* 0x000fe200000010ff */
[----:B------:R1:W-:Y:S01]  /*9310*/  STSM.16.M88.4 [R126], R112 ;  /* 0x000000707e007844 */ /* 0x0003e20000000200 */
[----:B------:R-:W-:Y:S01]  /*9320*/  F2FP.BF16.F32.PACK_AB R138, R141, R140 ;  /* 0x0000008c8d8a723e */ /* 0x000fe200000010ff */
[----:B0-----:R-:W-:Y:S01]  /*9330*/  IMAD R10, R10, R3, UR40 ;  /* 0x000000280a0a7e24 */ /* 0x001fe2000f8e0203 */
[----:B------:R-:W-:-:S02]  /*9340*/  F2FP.BF16.F32.PACK_AB R139, R166, R165 ;  /* 0x000000a5a68b723e */ /* 0x000fc400000010ff */
[----:B--2---:R-:W-:Y:S02]  /*9350*/  F2FP.BF16.F32.PACK_AB R122, R125, R124 ;  /* 0x0000007c7d7a723e */ /* 0x004fe400000010ff */
[----:B------:R-:W-:Y:S02]  /*9360*/  LOP3.LUT R96, R97, 0x380, RZ, 0xc0, !PT ;  /* 0x0000038061607812 */ /* 0x000fe400078ec0ff */
[----:B------:R-:W-:Y:S02]  /*9370*/  LOP3.LUT R92, R93, 0x380, RZ, 0xc0, !PT ;  /* 0x000003805d5c7812 */ /* 0x000fe400078ec0ff */
[----:B------:R-:W-:Y:S02]  /*9380*/  LOP3.LUT R88, R89, 0x380, RZ, 0xc0, !PT ;  /* 0x0000038059587812 */ /* 0x000fe400078ec0ff */
[----:B---3--:R-:W-:Y:S02]  /*9390*/  F2FP.BF16.F32.PACK_AB R123, R157, R156 ;  /* 0x0000009c9d7b723e */ /* 0x008fe400000010ff */
[----:B------:R-:W-:-:S02]  /*93a0*/  LOP3.LUT R84, R85, 0x380, RZ, 0xc0, !PT ;  /* 0x0000038055547812 */ /* 0x000fc400078ec0ff */
[----:B------:R-:W-:Y:S01]  /*93b0*/  LOP3.LUT R80, R81, 0x380, RZ, 0xc0, !PT ;  /* 0x0000038051507812 */ /* 0x000fe200078ec0ff */
[----:B------:R1:W-:Y:S01]  /*93c0*/  STSM.16.M88.4 [R100], R120 ;  /* 0x0000007864007844 */ /* 0x0003e20000000200 */
[----:B------:R-:W-:Y:S02]  /*93d0*/  LOP3.LUT R76, R77, 0x380, RZ, 0xc0, !PT ;  /* 0x000003804d4c7812 */ /* 0x000fe400078ec0ff */
[----:B------:R-:W-:Y:S01]  /*93e0*/  SHF.R.U64 R96, R96, 0x3, RZ ;  /* 0x0000000360607819 */ /* 0x000fe200000012ff */
[----:B------:R1:W-:Y:S01]  /*93f0*/  STSM.16.M88.4 [R118], R128 ;  /* 0x0000008076007844 */ /* 0x0003e20000000200 */
[----:B------:R-:W-:Y:S02]  /*9400*/  SHF.R.U64 R92, R92, 0x3, RZ ;  /* 0x000000035c5c7819 */ /* 0x000fe400000012ff */
[----:B------:R-:W-:Y:S01]  /*9410*/  SHF.R.U64 R88, R88, 0x3, RZ ;  /* 0x0000000358587819 */ /* 0x000fe200000012ff */
[----:B------:R1:W-:Y:S01]  /*9420*/  STSM.16.M88.4 [R38], R136 ;  /* 0x0000008826007844 */ /* 0x0003e20000000200 */
[----:B------:R-:W-:-:S02]  /*9430*/  SHF.R.U64 R84, R84, 0x3, RZ ;  /* 0x0000000354547819 */ /* 0x000fc400000012ff */
[----:B------:R-:W-:Y:S01]  /*9440*/  SHF.R.U64 R80, R80, 0x3, RZ ;  /* 0x0000000350507819 */ /* 0x000fe200000012ff */
[----:B------:R1:W-:Y:S01]  /*9450*/  STSM.16.M88.4 [R39], R144 ;  /* 0x0000009027007844 */ /* 0x0003e20000000200 */
        /* <DEDUP_REMOVED lines=12> */
[----:B------:R-:W-:Y:S02]  /*9520*/  IADD3.X R85, RZ, R73, RZ, P0, !PT ;  /* 0x00000049ff557210 */ /* 0x000fe400007fe4ff */
[----:B------:R-:W-:Y:S02]  /*9530*/  SHF.R.S32.HI R24, RZ, 0x1f, R187 ;  /* 0x0000001fff187819 */ /* 0x000fe400000114bb */
[----:B------:R-:W-:Y:S01]  /*9540*/  SHF.R.S32.HI R11, RZ, 0x1f, R10 ;  /* 0x0000001fff0b7819 */ /* 0x000fe2000001140a */
[----:B------:R-:W-:Y:S06]  /*9550*/  BAR.SYNC.DEFER_BLOCKING 0x1, 0x100 ;  /* 0x0044000000007b1d */ /* 0x000fec0000010000 */
[----:B-1----:R-:W-:Y:S05]  /*9560*/  @P3 BRA `(.L_x_3432) ;  /* 0x0000000000c03947 */ /* 0x002fea0003800000 */
[----:B------:R-:W0:Y:S01]  /*9570*/  LDC R8, c[0x0][0xce8] ;  /* 0x00033a00ff087b82 */ /* 0x000e220000000800 */
[----:B------:R-:W-:Y:S01]  /*9580*/  IMAD R3, RZ, RZ, -UR40 ;  /* 0x80000028ff037e24 */ /* 0x000fe2000f8e02ff */
[----:B------:R-:W-:Y:S01]  /*9590*/  ULDC.64 UR4, c[0x0][0xc90] ;  /* 0x0003240000047ab9 */ /* 0x000fe20000000a00 */
[----:B------:R-:W-:-:S05]  /*95a0*/  IMAD.MOV R28, RZ, RZ, -R22 ;  /* 0x000000ffff1c7224 */ /* 0x000fca00078e0a16 */
[----:B------:R-:W1:Y:S01]  /*95b0*/  LDC R4, c[0x0][0xd38] ;  /* 0x00034e00ff047b82 */ /* 0x000e620000000800 */
[----:B0-----:R-:W-:Y:S01]  /*95c0*/  ISETP.NE.AND P0, PT, R8, 0x1, PT ;  /* 0x000000010800780c */ /* 0x001fe20003f05270 */
[----:B-1----:R-:W-:Y:S02]  /*95d0*/  IMAD R13, R4, R3, UR41 ;  /* 0x00000029040d7e24 */ /* 0x002fe4000f8e0203 */
[----:B------:R-:W-:Y:S02]  /*95e0*/  IMAD R3, R11, UR4, RZ ;  /* 0x000000040b037c24 */ /* 0x000fe4000f8e02ff */
[----:B------:R-:W-:-:S08]  /*95f0*/  IMAD R25, R13, 0x40, R217 ;  /* 0x000000400d197824 */ /* 0x000fd000078e02d9 */
[----:B------:R-:W0:Y:S01]  /*9600*/  @P0 LDC R6, c[0x0][0xcec] ;  /* 0x00033b00ff060b82 */ /* 0x000e220000000800 */
[C---:B------:R-:W-:Y:S02]  /*9610*/  IMAD R7, R10.reuse, UR5, R3 ;  /* 0x000000050a077c24 */ /* 0x040fe4000f8e0203 */
[----:B------:R-:W-:Y:S02]  /*9620*/  IMAD.MOV.U32 R3, RZ, RZ, R25 ;  /* 0x000000ffff037224 */ /* 0x000fe400078e0019 */
[----:B------:R-:W-:Y:S01]  /*9630*/  IMAD.WIDE.U32 R4, R10, UR4, RZ ;  /* 0x000000040a047c25 */ /* 0x000fe2000f8e00ff */
[----:B------:R-:W-:Y:S02]  /*9640*/  ULDC.64 UR4, c[0x0][0xc98] ;  /* 0x0003260000047ab9 */ /* 0x000fe40000000a00 */
[----:B------:R-:W1:Y:S01]  /*9650*/  @P0 LDC R9, c[0x0][0xcf0] ;  /* 0x00033c00ff090b82 */ /* 0x000e620000000800 */
[----:B------:R-:W-:Y:S02]  /*9660*/  IMAD.IADD R5, R5, 0x1, R7 ;  /* 0x0000000105057824 */ /* 0x000fe400078e0207 */
[----:B------:R-:W-:-:S02]  /*9670*/  IMAD R26, R13, 0x40, R16 ;  /* 0x000000400d1a7824 */ /* 0x000fc400078e0210 */
[----:B------:R-:W-:-:S04]  /*9680*/  IMAD.WIDE.U32 R4, R187, UR4, R4 ;  /* 0x00000004bb047c25 */ /* 0x000fc8000f8e0004 */
[----:B0-----:R-:W-:-:S05]  /*9690*/  @P0 IMAD.HI.U32 R6, R25, R6, RZ ;  /* 0x0000000619060227 */ /* 0x001fca00078e00ff */
[----:B-1----:R-:W-:Y:S01]  /*96a0*/  @P0 SHF.R.U32.HI R3, RZ, R9, R6 ;  /* 0x00000009ff030219 */ /* 0x002fe20000011606 */
[----:B------:R-:W-:-:S03]  /*96b0*/  IMAD R6, R24, UR4, RZ ;  /* 0x0000000418067c24 */ /* 0x000fc6000f8e02ff */
[--C-:B------:R-:W-:Y:S01]  /*96c0*/  SHF.R.S32.HI R9, RZ, 0x1f, R3.reuse ;  /* 0x0000001fff097819 */ /* 0x100fe20000011403 */
[----:B------:R-:W-:Y:S01]  /*96d0*/  IMAD.MOV R7, RZ, RZ, -R3 ;  /* 0x000000ffff077224 */ /* 0x000fe200078e0a03 */
[----:B------:R-:W-:Y:S01]  /*96e0*/  IADD3 R4, P0, R3, R4, RZ ;  /* 0x0000000403047210 */ /* 0x000fe20007f1e0ff */
[----:B------:R-:W-:Y:S01]  /*96f0*/  IMAD R6, R187, UR5, R6 ;  /* 0x00000005bb067c24 */ /* 0x000fe2000f8e0206 */
[----:B------:R-:W-:Y:S01]  /*9700*/  ULDC.64 UR4, c[0x0][0xc88] ;  /* 0x0003220000047ab9 */ /* 0x000fe20000000a00 */
[----:B------:R-:W-:-:S03]  /*9710*/  IMAD R7, R8, R7, R25 ;  /* 0x0000000708077224 */ /* 0x000fc600078e0219 */
[----:B------:R-:W-:Y:S02]  /*9720*/  IADD3.X R5, R9, R5, R6, P0, !PT ;  /* 0x0000000509057210 */ /* 0x000fe400007fe406 */
[----:B------:R-:W-:Y:S01]  /*9730*/  SHF.R.S32.HI R3, RZ, 0x1f, R7 ;  /* 0x0000001fff037819 */ /* 0x000fe20000011407 */
[----:B------:R-:W-:-:S04]  /*9740*/  IMAD.WIDE.U32 R4, R7, UR4, R4 ;  /* 0x0000000407047c25 */ /* 0x000fc8000f8e0004 */
[----:B------:R-:W-:-:S04]  /*9750*/  IMAD R6, R3, UR4, RZ ;  /* 0x0000000403067c24 */ /* 0x000fc8000f8e02ff */
[----:B------:R-:W-:Y:S01]  /*9760*/  IMAD R3, R7, UR5, R6 ;  /* 0x0000000507037c24 */ /* 0x000fe2000f8e0206 */
[----:B------:R-:W-:Y:S02]  /*9770*/  ULDC.64 UR4, c[0x0][0xc50] ;  /* 0x0003140000047ab9 */ /* 0x000fe40000000a00 */
[----:B------:R-:W-:Y:S01]  /*9780*/  LEA R9, P0, R4, UR4, 0x2 ;  /* 0x0000000404097c11 */ /* 0x000fe2000f8010ff */
[----:B------:R-:W-:Y:S01]  /*9790*/  IMAD.IADD R3, R5, 0x1, R3 ;  /* 0x0000000105037824 */ /* 0x000fe200078e0203 */
[----:B------:R-:W-:-:S03]  /*97a0*/  ULDC UR4, c[0x0][0xb88] ;  /* 0x0002e20000047ab9 */ /* 0x000fc60000000800 */
[----:B------:R-:W-:Y:S01]  /*97b0*/  SHFL.IDX PT, R6, R9, 0x1, 0x1c1f ;  /* 0x003c1f0009067f89 */ /* 0x000fe200000e0000 */
[----:B------:R-:W-:Y:S01]  /*97c0*/  LEA.HI.X R25, R4, UR5, R3, 0x2, P0 ;  /* 0x0000000504197c11 */ /* 0x000fe200080f1403 */
[----:B------:R-:W-:Y:S01]  /*97d0*/  IMAD R3, R8, UR4, RZ ;  /* 0x0000000408037c24 */ /* 0x000fe2000f8e02ff */
[----:B------:R-:W-:Y:S01]  /*97e0*/  ISETP.NE.AND P0, PT, R19, R28, PT ;  /* 0x0000001c1300720c */ /* 0x000fe20003f05270 */
[----:B------:R-:W-:Y:S01]  /*97f0*/  SHFL.IDX PT, R4, R9, RZ, 0x1c1f ;  /* 0x001c1fff09047589 */ /* 0x000fe200000e0000 */
[C---:B------:R-:W-:Y:S02]  /*9800*/  VIADD R8, R26.reuse, 0x8 ;  /* 0x000000081a087836 */ /* 0x040fe40000000000 */
[-C--:B------:R-:W-:Y:S01]  /*9810*/  ISETP.GE.OR P1, PT, R26, R3.reuse, P0 ;  /* 0x000000031a00720c */ /* 0x080fe20000726670 */
[----:B------:R-:W0:Y:S02]  /*9820*/  SHFL.IDX PT, R5, R25, RZ, 0x1c1f ;  /* 0x001c1fff19057589 */ /* 0x000e2400000e0000 */
[----:B------:R-:W-:-:S02]  /*9830*/  ISETP.GE.OR P0, PT, R8, R3, P0 ;  /* 0x000000030800720c */ /* 0x000fc40000706670 */
[----:B------:R-:W1:Y:S08]  /*9840*/  SHFL.IDX PT, R7, R25, 0x1, 0x1c1f ;  /* 0x003c1f0019077f89 */ /* 0x000e7000000e0000 */
[----:B0-----:R0:W-:Y:S04]  /*9850*/  @!P1 ST.E desc[UR42][R4.64], R12 ;  /* 0x0000000c04009985 */ /* 0x0011e8000c10192a */
[----:B-1----:R0:W-:Y:S02]  /*9860*/  @!P0 ST.E desc[UR42][R6.64], R0 ;  /* 0x0000000006008985 */ /* 0x0021e4000c10192a */
.L_x_3432:
[----:B------:R-:W1:Y:S01]  /*9870*/  LDC R27, c[0x0][0xce8] ;  /* 0x00033a00ff1b7b82 */ /* 0x000e620000000800 */
[----:B------:R-:W-:Y:S01]  /*9880*/  ULDC UR8, c[0x0][0xbc8] ;  /* 0x0002f20000087ab9 */ /* 0x000fe20000000800 */
[----:B0-----:R0:W5:Y:S01]  /*9890*/  LD.E.128 R4, desc[UR42][R20.64] ;  /* 0x0000002a14047980 */ /* 0x001162000c101d00 */
[----:B------:R-:W-:Y:S01]  /*98a0*/  ISETP.GE.AND P0, PT, R192, UR8, PT ;  /* 0x00000008c0007c0c */ /* 0x000fe2000bf06270 */
[----:B------:R-:W-:Y:S01]  /*98b0*/  ULDC.64 UR4, c[0x0][0xbe8] ;  /* 0x0002fa0000047ab9 */ /* 0x000fe20000000a00 */
[----:B------:R-:W-:Y:S01]  /*98c0*/  ULDC.64 UR6, c[0x0][0xb80] ;  /* 0x0002e00000067ab9 */ /* 0x000fe20000000a00 */
[----:B------:R-:W5:Y:S01]  /*98d0*/  LD.E.128 R72, desc[UR42][R72.64] ;  /* 0x0000002a48487980 */ /* 0x000f62000c101d00 */
[----:B------:R-:W-:Y:S02]  /*98e0*/  SEL R3, RZ, 0xffffffff, P0 ;  /* 0xffffffffff037807 */ /* 0x000fe40000000000 */
[----:B------:R-:W-:Y:S01]  /*98f0*/  ISETP.GE.AND P0, PT, R191, UR8, PT ;  /* 0x00000008bf007c0c */ /* 0x000fe2000bf06270 */
[----:B------:R-:W5:Y:S01]  /*9900*/  LD.E.128 R12, desc[UR42][R14.64] ;  /* 0x0000002a0e0c7980 */ /* 0x000f62000c101d00 */
[----:B0-----:R-:W0:Y:S01]  /*9910*/  LDC R21, c[0x0][0xd38] ;  /* 0x00034e00ff157b82 */ /* 0x001e220000000800 */
[----:B------:R-:W-:-:S02]  /*9920*/  ISETP.GE.AND P1, PT, R18, UR8, PT ;  /* 0x0000000812007c0c */ /* 0x000fc4000bf26270 */
[----:B------:R-:W5:Y:S04]  /*9930*/  LD.E.128 R36, desc[UR42][R36.64] ;  /* 0x0000002a24247980 */ /* 0x000f68000c101d00 */
[----:B------:R-:W5:Y:S04]  /*9940*/  LD.E.128 R40, desc[UR42][R40.64] ;  /* 0x0000002a28287980 */ /* 0x000f68000c101d00 */
[----:B------:R-:W5:Y:S01]  /*9950*/  LD.E.128 R44, desc[UR42][R44.64] ;  /* 0x0000002a2c2c7980 */ /* 0x000f62000c101d00 */
[----:B-1----:R-:W-:Y:S01]  /*9960*/  ISETP.NE.AND P2, PT, R27, 0x1, PT ;  /* 0x000000011b00780c */ /* 0x002fe20003f45270 */
[----:B------:R-:W-:Y:S01]  /*9970*/  IMAD.SHL.U32 R9, R3, 0x2, RZ ;  /* 0x0000000203097824 */ /* 0x000fe200078e00ff */
[----:B------:R-:W-:Y:S01]  /*9980*/  SEL R3, RZ, 0xffffffff, P0 ;  /* 0xffffffffff037807 */ /* 0x000fe20000000000 */
[----:B------:R-:W5:Y:S01]  /*9990*/  LD.E.128 R48, desc[UR42][R48.64] ;  /* 0x0000002a30307980 */ /* 0x000f62000c101d00 */
[----:B------:R-:W-:-:S03]  /*99a0*/  SEL R0, RZ, 0x1, P1 ;  /* 0x00000001ff007807 */ /* 0x000fc60000800000 */
[----:B------:R-:W-:Y:S01]  /*99b0*/  IMAD.SHL.U32 R3, R3, 0x4, RZ ;  /* 0x0000000403037824 */ /* 0x000fe200078e00ff */
[----:B------:R-:W-:Y:S01]  /*99c0*/  LOP3.LUT R0, R9, 0x2, R0, 0xe2, !PT ;  /* 0x0000000209007812 */ /* 0x000fe200078ee200 */
[----:B------:R-:W5:Y:S04]  /*99d0*/  LD.E.128 R64, desc[UR42][R64.64] ;  /* 0x0000002a40407980 */ /* 0x000f68000c101d00 */
[----:B------:R-:W1:Y:S01]  /*99e0*/  @P2 LDC R29, c[0x0][0xcec] ;  /* 0x00033b00ff1d2b82 */ /* 0x000e620000000800 */
[----:B------:R-:W-:Y:S01]  /*99f0*/  ISETP.GE.AND P0, PT, R190, UR8, PT ;  /* 0x00000008be007c0c */ /* 0x000fe2000bf06270 */
[----:B------:R-:W-:Y:S01]  /*9a00*/  IMAD R8, R11, UR4, RZ ;  /* 0x000000040b087c24 */ /* 0x000fe2000f8e02ff */
[----:B------:R-:W-:Y:S01]  /*9a10*/  LOP3.LUT R3, R3, 0x4, R0, 0xe2, !PT ;  /* 0x0000000403037812 */ /* 0x000fe200078ee200 */
[----:B------:R-:W5:Y:S04]  /*9a20*/  LD.E.128 R60, desc[UR42][R60.64] ;  /* 0x0000002a3c3c7980 */ /* 0x000f68000c101d00 */
[----:B------:R-:W2:Y:S01]  /*9a30*/  @P2 LDC R31, c[0x0][0xcf0] ;  /* 0x00033c00ff1f2b82 */ /* 0x000ea20000000800 */
[----:B------:R-:W-:Y:S01]  /*9a40*/  SEL R0, RZ, 0xffffffff, P0 ;  /* 0xffffffffff007807 */ /* 0x000fe20000000000 */
[----:B------:R-:W-:Y:S01]  /*9a50*/  IMAD R20, RZ, RZ, -UR40 ;  /* 0x80000028ff147e24 */ /* 0x000fe2000f8e02ff */
[----:B------:R-:W5:Y:S01]  /*9a60*/  LD.E.128 R56, desc[UR42][R56.64] ;  /* 0x0000002a38387980 */ /* 0x000f62000c101d00 */
[----:B------:R-:W-:-:S02]  /*9a70*/  IMAD R11, R10, UR5, R8 ;  /* 0x000000050a0b7c24 */ /* 0x000fc4000f8e0208 */
[----:B------:R-:W-:Y:S01]  /*9a80*/  IMAD.WIDE.U32 R8, R10, UR4, RZ ;  /* 0x000000040a087c25 */ /* 0x000fe2000f8e00ff */
[----:B------:R-:W-:Y:S01]  /*9a90*/  ISETP.GE.AND P0, PT, R189, UR8, PT ;  /* 0x00000008bd007c0c */ /* 0x000fe2000bf06270 */
[----:B------:R-:W-:Y:S01]  /*9aa0*/  ULDC.64 UR4, c[0x0][0xbf0] ;  /* 0x0002fc0000047ab9 */ /* 0x000fe20000000a00 */
[----:B------:R-:W5:Y:S01]  /*9ab0*/  LD.E.128 R96, desc[UR42][R96.64] ;  /* 0x0000002a60607980 */ /* 0x000f62000c101d00 */
[----:B------:R-:W-:Y:S02]  /*9ac0*/  IMAD.SHL.U32 R10, R0, 0x8, RZ ;  /* 0x00000008000a7824 */ /* 0x000fe400078e00ff */
[----:B0-----:R-:W-:Y:S01]  /*9ad0*/  IMAD R25, R21, R20, UR41 ;  /* 0x0000002915197e24 */ /* 0x001fe2000f8e0214 */
[----:B------:R-:W5:Y:S01]  /*9ae0*/  LD.E.128 R92, desc[UR42][R92.64] ;  /* 0x0000002a5c5c7980 */ /* 0x000f62000c101d00 */
[----:B------:R-:W-:Y:S01]  /*9af0*/  IMAD R0, R212, 0x20, R214 ;  /* 0x00000020d4007824 */ /* 0x000fe200078e02d6 */
[----:B------:R-:W-:Y:S02]  /*9b00*/  LOP3.LUT R10, R10, 0x8, R3, 0xe2, !PT ;  /* 0x000000080a0a7812 */ /* 0x000fe400078ee203 */
[----:B------:R-:W5:Y:S01]  /*9b10*/  LD.E.128 R88, desc[UR42][R88.64] ;  /* 0x0000002a58587980 */ /* 0x000f62000c101d00 */
[----:B------:R-:W-:Y:S01]  /*9b20*/  IMAD R26, R25, 0x40, R0 ;  /* 0x00000040191a7824 */ /* 0x000fe200078e0200 */
[----:B------:R-:W-:Y:S01]  /*9b30*/  SEL R3, RZ, 0xffffffff, P0 ;  /* 0xffffffffff037807 */ /* 0x000fe20000000000 */
[----:B------:R-:W-:Y:S01]  /*9b40*/  IMAD.IADD R9, R9, 0x1, R11 ;  /* 0x0000000109097824 */ /* 0x000fe200078e020b */
[----:B------:R-:W5:Y:S01]  /*9b50*/  LD.E.128 R84, desc[UR42][R84.64] ;  /* 0x0000002a54547980 */ /* 0x000f62000c101d00 */
[----:B------:R-:W-:-:S02]  /*9b60*/  IMAD R20, R24, UR4, RZ ;  /* 0x0000000418147c24 */ /* 0x000fc4000f8e02ff */
[----:B-1----:R-:W-:Y:S01]  /*9b70*/  @P2 IMAD.HI.U32 R0, R26, R29, RZ ;  /* 0x0000001d1a002227 */ /* 0x002fe200078e00ff */
[----:B------:R-:W5:Y:S03]  /*9b80*/  LD.E.128 R80, desc[UR42][R80.64] ;  /* 0x0000002a50507980 */ /* 0x000f66000c101d00 */
[----:B------:R-:W-:Y:S01]  /*9b90*/  IMAD.SHL.U32 R21, R3, 0x10, RZ ;  /* 0x0000001003157824 */ /* 0x000fe200078e00ff */
[----:B------:R-:W5:Y:S01]  /*9ba0*/  LD.E.128 R76, desc[UR42][R76.64] ;  /* 0x0000002a4c4c7980 */ /* 0x000f62000c101d00 */
[----:B------:R-:W-:Y:S01]  /*9bb0*/  IMAD.MOV.U32 R3, RZ, RZ, R26 ;  /* 0x000000ffff037224 */ /* 0x000fe200078e001a */
[----:B--2---:R-:W-:Y:S01]  /*9bc0*/  @P2 SHF.R.U32.HI R3, RZ, R31, R0 ;  /* 0x0000001fff032219 */ /* 0x004fe20000011600 */
[C---:B------:R-:W-:Y:S02]  /*9bd0*/  IMAD R11, R187.reuse, UR5, R20 ;  /* 0x00000005bb0b7c24 */ /* 0x040fe4000f8e0214 */
[----:B------:R-:W-:Y:S01]  /*9be0*/  IMAD.WIDE.U32 R8, R187, UR4, R8 ;  /* 0x00000004bb087c25 */ /* 0x000fe2000f8e0008 */
[----:B------:R-:W-:Y:S01]  /*9bf0*/  LOP3.LUT R10, R21, 0x10, R10, 0xe2, !PT ;  /* 0x00000010150a7812 */ /* 0x000fe200078ee20a */
[----:B------:R-:W-:Y:S01]  /*9c00*/  ULDC.64 UR4, c[0x0][0xbe0] ;  /* 0x0002f80000047ab9 */ /* 0x000fe20000000a00 */
[----:B------:R-:W-:Y:S01]  /*9c10*/  ISETP.GE.AND P0, PT, R188, UR8, PT ;  /* 0x00000008bc007c0c */ /* 0x000fe2000bf06270 */
[----:B------:R-:W-:Y:S01]  /*9c20*/  IMAD.IADD R9, R9, 0x1, R11 ;  /* 0x0000000109097824 */ /* 0x000fe200078e020b */
[--C-:B------:R-:W-:Y:S01]  /*9c30*/  SHF.R.S32.HI R11, RZ, 0x1f, R3.reuse ;  /* 0x0000001fff0b7819 */ /* 0x100fe20000011403 */
[----:B------:R-:W-:Y:S01]  /*9c40*/  IMAD.MOV R21, RZ, RZ, -R3 ;  /* 0x000000ffff157224 */ /* 0x000fe200078e0a03 */
[----:B------:R-:W-:Y:S01]  /*9c50*/  SEL R0, RZ, 0xffffffff, P0 ;  /* 0xffffffffff007807 */ /* 0x000fe20000000000 */
[----:B------:R-:W-:Y:S01]  /*9c60*/  @!PT LDS RZ, [RZ] ;  /* 0x00000000fffff984 */ /* 0x000fe20000000800 */
[----:B------:R-:W-:Y:S01]  /*9c70*/  @!PT LDS RZ, [RZ] ;  /* 0x00000000fffff984 */ /* 0x000fe20000000800 */
[----:B------:R-:W-:Y:S01]  /*9c80*/  @!PT LDS RZ, [RZ] ;  /* 0x00000000fffff984 */ /* 0x000fe20000000800 */
[----:B------:R-:W-:Y:S01]  /*9c90*/  @!PT LDS RZ, [RZ] ;  /* 0x00000000fffff984 */ /* 0x000fe20000000800 */
[----:B------:R0:W-:Y:S06]  /*9ca0*/  MEMBAR.ALL.CTA ;  /* 0x0000000000007992 */ /* 0x0001ec0000008000 */
[----:B0-----:R-:W0:Y:S01]  /*9cb0*/  FENCE.VIEW.ASYNC.S ;  /* 0x00000000000073c6 */ /* 0x001e220000000000 */
[----:B------:R-:W-:-:S02]  /*9cc0*/  IMAD R20, R11, UR4, RZ ;  /* 0x000000040b147c24 */ /* 0x000fc4000f8e02ff */
[----:B------:R-:W-:Y:S02]  /*9cd0*/  IMAD R11, R27, R21, R26 ;  /* 0x000000151b0b7224 */ /* 0x000fe400078e021a */
[----:B------:R-:W-:-:S03]  /*9ce0*/  IMAD.SHL.U32 R29, R0, 0x20, RZ ;  /* 0x00000020001d7824 */ /* 0x000fc600078e00ff */
[----:B------:R-:W-:Y:S01]  /*9cf0*/  SHF.R.S32.HI R0, RZ, 0x1f, R11 ;  /* 0x0000001fff007819 */ /* 0x000fe2000001140b */
[C---:B------:R-:W-:Y:S02]  /*9d00*/  IMAD R21, R3.reuse, UR5, R20 ;  /* 0x0000000503157c24 */ /* 0x040fe4000f8e0214 */
[----:B------:R-:W-:Y:S01]  /*9d10*/  IMAD.WIDE.U32 R8, R3, UR4, R8 ;  /* 0x0000000403087c25 */ /* 0x000fe2000f8e0008 */
[----:B------:R-:W-:Y:S01]  /*9d20*/  ULDC.64 UR4, c[0x0][0xbd8] ;  /* 0x0002f60000047ab9 */ /* 0x000fe20000000a00 */
[----:B------:R-:W-:Y:S02]  /*9d30*/  ISETP.GE.AND P0, PT, R216, UR8, PT ;  /* 0x00000008d8007c0c */ /* 0x000fe4000bf06270 */
[----:B------:R-:W-:Y:S02]  /*9d40*/  IMAD R0, R0, UR4, RZ ;  /* 0x0000000400007c24 */ /* 0x000fe4000f8e02ff */
[----:B------:R-:W-:Y:S02]  /*9d50*/  IMAD.IADD R9, R9, 0x1, R21 ;  /* 0x0000000109097824 */ /* 0x000fe400078e0215 */
[----:B------:R-:W-:Y:S01]  /*9d60*/  IMAD R21, R11, UR5, R0 ;  /* 0x000000050b157c24 */ /* 0x000fe2000f8e0200 */
[----:B------:R-:W-:Y:S01]  /*9d70*/  ULDC UR5, c[0x0][0xb88] ;  /* 0x0002e20000057ab9 */ /* 0x000fe20000000800 */
[----:B------:R-:W-:Y:S01]  /*9d80*/  SEL R3, RZ, 0x40, P0 ;  /* 0x00000040ff037807 */ /* 0x000fe20000000000 */
[----:B------:R-:W-:Y:S01]  /*9d90*/  IMAD R31, R27, UR5, RZ ;  /* 0x000000051b1f7c24 */ /* 0x000fe2000f8e02ff */
[----:B------:R-:W-:Y:S01]  /*9da0*/  ISETP.GE.AND P0, PT, R215, UR8, PT ;  /* 0x00000008d7007c0c */ /* 0x000fe2000bf06270 */
[----:B------:R-:W-:-:S02]  /*9db0*/  IMAD R30, R25, 0x40, R214 ;  /* 0x00000040191e7824 */ /* 0x000fc400078e02d6 */
[----:B------:R-:W-:Y:S01]  /*9dc0*/  IMAD.WIDE.U32 R8, R11, UR4, R8 ;  /* 0x000000040b087c25 */ /* 0x000fe2000f8e0008 */
[----:B------:R-:W-:Y:S01]  /*9dd0*/  SEL R0, RZ, 0x80, P0 ;  /* 0x00000080ff007807 */ /* 0x000fe20000000000 */
[----:B------:R-:W-:Y:S01]  /*9de0*/  UIADD3 UR4, UR38, 0x38820, URZ ;  /* 0x0003882026047890 */ /* 0x000fe2000fffe03f */
[----:B------:R-:W-:Y:S01]  /*9df0*/  ISETP.GE.AND P0, PT, R30, R31, PT ;  /* 0x0000001f1e00720c */ /* 0x000fe20003f06270 */
[----:B------:R-:W-:Y:S01]  /*9e00*/  IMAD.IADD R9, R9, 0x1, R21 ;  /* 0x0000000109097824 */ /* 0x000fe200078e0215 */
[C---:B------:R-:W-:Y:S01]  /*9e10*/  LEA R28, P1, R8.reuse, UR6, 0x1 ;  /* 0x00000006081c7c11 */ /* 0x040fe2000f8208ff */
[----:B------:R-:W-:Y:S01]  /*9e20*/  UPRMT UR4, URZ, 0x654, UR4 ;  /* 0x000006543f047896 */ /* 0x000fe20008000004 */
[----:B------:R-:W-:Y:S02]  /*9e30*/  LOP3.LUT R10, R29, 0x20, R10, 0xe2, !PT ;  /* 0x000000201d0a7812 */ /* 0x000fe400078ee20a */
[----:B------:R-:W-:Y:S01]  /*9e40*/  LEA.HI.X R29, R8, UR7, R9, 0x1, P1 ;  /* 0x00000007081d7c11 */ /* 0x000fe200088f0c09 */
[----:B------:R-:W-:Y:S01]  /*9e50*/  BSSY B0, `(.L_x_3433) ;  /* 0x0000026000007945 */ /* 0x000fe20003800000 */
[----:B------:R-:W-:-:S02]  /*9e60*/  LOP3.LUT R3, R10, R3, RZ, 0xfc, !PT ;  /* 0x000000030a037212 */ /* 0x000fc400078efcff */
[----:B0-----:R0:W1:Y:S02]  /*9e70*/  SHFL.IDX PT, R10, R28, RZ, 0x181f ;  /* 0x00181fff1c0a7589 */ /* 0x00106400000e0000 */
[----:B------:R-:W-:Y:S02]  /*9e80*/  SYNCS.ARRIVE.TRANS64.RED.A1T0 RZ, [UR4], RZ ;  /* 0x000000ffffff79a7 */ /* 0x000fe40008100404 */
[----:B------:R0:W2:Y:S01]  /*9e90*/  SHFL.IDX PT, R11, R29, RZ, 0x181f ;  /* 0x00181fff1d0b7589 */ /* 0x0000a200000e0000 */
[----:B------:R-:W-:Y:S01]  /*9ea0*/  LOP3.LUT R0, R3, R0, RZ, 0xfc, !PT ;  /* 0x0000000003007212 */ /* 0x000fe200078efcff */
[----:B------:R-:W-:Y:S06]  /*9eb0*/  @P0 BRA `(.L_x_3434) ;  /* 0x00000000007c0947 */ /* 0x000fec0003800000 */
[----:B------:R-:W-:Y:S02]  /*9ec0*/  ISETP.GE.AND P1, PT, R192, UR8, PT ;  /* 0x00000008c0007c0c */ /* 0x000fe4000bf26270 */
[----:B------:R-:W-:Y:S02]  /*9ed0*/  ISETP.GE.AND P0, PT, R18, UR8, PT ;  /* 0x0000000812007c0c */ /* 0x000fe4000bf06270 */
[----:B------:R-:W-:Y:S02]  /*9ee0*/  ISETP.GE.AND P5, PT, R191, UR8, PT ;  /* 0x00000008bf007c0c */ /* 0x000fe4000bfa6270 */
[----:B------:R-:W-:-:S07]  /*9ef0*/  ISETP.GE.AND P3, PT, R190, UR8, PT ;  /* 0x00000008be007c0c */ /* 0x000fce000bf66270 */
[-C--:B-1----:R-:W-:Y:S02]  /*9f00*/  @!P1 LEA R20, P2, R192, R10.reuse, 0x1 ;  /* 0x0000000ac0149211 */ /* 0x082fe400078408ff */
        /* <DEDUP_REMOVED lines=26> */
.L_x_3434:
[----:B------:R-:W-:Y:S05]  /*a0b0*/  BSYNC B0 ;  /* 0x0000000000007941 */ /* 0x000fea0003800000 */
.L_x_3433:
[----:B---3-5:R-:W-:Y:S01]  /*a0c0*/  VIADD R4, R30, 0x20 ;  /* 0x000000201e047836 */ /* 0x028fe20000000000 */
[----:B------:R3:W4:Y:S01]  /*a0d0*/  SHFL.IDX PT, R7, R29, 0x1, 0x181f ;  /* 0x00381f001d077f89 */ /* 0x00072200000e0000 */
[----:B------:R-:W-:Y:S03]  /*a0e0*/  BSSY B0, `(.L_x_3435) ;  /* 0x0000023000007945 */ /* 0x000fe60003800000 */
        /* <DEDUP_REMOVED lines=8> */
[-C--:B0-----:R-:W-:Y:S02]  /*a170*/  @!P2 LEA R8, P0, R192, R6.reuse, 0x1 ;  /* 0x00000006c008a211 */ /* 0x081fe400078008ff */
        /* <DEDUP_REMOVED lines=25> */
.L_x_3436:
[----:B------:R-:W-:Y:S05]  /*a310*/  BSYNC B0 ;  /* 0x0000000000007941 */ /* 0x000fea0003800000 */
.L_x_3435:
[----:B------:R-:W5:Y:S02]  /*a320*/  LDC R0, c[0x0][0xd34] ;  /* 0x00034d00ff007b82 */ /* 0x000f640000000800 */
[----:B-----5:R-:W-:-:S13]  /*a330*/  ISETP.LE.AND P0, PT, R0, UR39, PT ;  /* 0x0000002700007c0c */ /* 0x020fda000bf03270 */
[----:B------:R-:W-:Y:S05]  /*a340*/  @!P0 BRA `(.L_x_3437) ;  /* 0xffffff6800f88947 */ /* 0x000fea000383ffff */
[----:B------:R-:W-:Y:S05]  /*a350*/  EXIT ;  /* 0x000000000000794d */ /* 0x000fea0003800000 */
.L_x_3399:
        /* <DEDUP_REMOVED lines=11> */
[----:B------:R-:W-:Y:S01]  /*a410*/  ULDC UR7, c[0x0][0x3b8] ;  /* 0x0000ee0000077ab9 */ /* 0x000fe20000000800 */
[----:B------:R-:W-:Y:S01]  /*a420*/  LOP3.LUT R16, R16, 0xffffffdf, RZ, 0xc0, !PT ;  /* 0xffffffdf10107812 */ /* 0x000fe200078ec0ff */
[----:B------:R-:W-:Y:S01]  /*a430*/  ULDC.64 UR4, c[0x0][0x418] ;  /* 0x0001060000047ab9 */ /* 0x000fe20000000a00 */
[----:B------:R-:W-:Y:S01]  /*a440*/  LOP3.LUT R15, R29, 0x38, RZ, 0xc0, !PT ;  /* 0x000000381d0f7812 */ /* 0x000fe200078ec0ff */
[----:B------:R-:W-:Y:S01]  /*a450*/  UISETP.NE.U32.AND UP0, UPT, UR4, URZ, UPT ;  /* 0x0000003f0400728c */ /* 0x000fe2000bf05070 */
[----:B------:R-:W-:Y:S01]  /*a460*/  IMAD.SHL.U32 R24, R5, 0x10, RZ ;  /* 0x0000001005187824 */ /* 0x000fe200078e00ff */
[----:B------:R-:W-:Y:S01]  /*a470*/  LOP3.LUT R17, R17, 0xfffdffff, RZ, 0xc0, !PT ;  /* 0xfffdffff11117812 */ /* 0x000fe200078ec0ff */
[----:B------:R-:W-:Y:S01]  /*a480*/  ULDC UR4, c[0x0][0x424] ;  /* 0x0001090000047ab9 */ /* 0x000fe20000000800 */
[C---:B------:R-:W-:Y:S01]  /*a490*/  LOP3.LUT R0, R15.reuse, 0x40, RZ, 0xfc, !PT ;  /* 0x000000400f007812 */ /* 0x040fe200078efcff */
[----:B------:R-:W-:Y:S01]  /*a4a0*/  UISETP.NE.AND.EX UP0, UPT, UR5, URZ, UPT, UP0 ;  /* 0x0000003f0500728c */ /* 0x000fe2000bf05300 */
[C---:B------:R-:W-:Y:S01]  /*a4b0*/  LOP3.LUT R2, R15.reuse, 0x80, RZ, 0xfc, !PT ;  /* 0x000000800f027812 */ /* 0x040fe200078efcff */
[----:B------:R-:W0:Y:S01]  /*a4c0*/  S2UR UR5, SR_CgaCtaId ;  /* 0x00000000000579c3 */ /* 0x000e220000008800 */
[C---:B------:R-:W-:Y:S01]  /*a4d0*/  ISETP.GE.AND P0, PT, R0.reuse, UR6, PT ;  /* 0x0000000600007c0c */ /* 0x040fe2000bf06270 */
[----:B------:R-:W-:Y:S01]  /*a4e0*/  USEL UR4, UR4, 0x1, UP0 ;  /* 0x0000000104047887 */ /* 0x000fe20008000000 */
[----:B------:R-:W-:Y:S01]  /*a4f0*/  ISETP.GE.AND P5, PT, R0, UR7, PT ;  /* 0x0000000700007c0c */ /* 0x000fe2000bfa6270 */
[----:B------:R-:W-:Y:S01]  /*a500*/  UMOV UR37, 0x400 ;  /* 0x0000040000257882 */ /* 0x000fe20000000000 */
[C---:B------:R-:W-:Y:S01]  /*a510*/  ISETP.GE.AND P4, PT, R2.reuse, UR6, PT ;  /* 0x0000000602007c0c */ /* 0x040fe2000bf86270 */
[----:B------:R-:W-:Y:S01]  /*a520*/  IMAD.MOV.U32 R23, RZ, RZ, 0x1 ;  /* 0x00000001ff177424 */ /* 0x000fe200078e00ff */
[----:B------:R-:W-:Y:S01]  /*a530*/  ISETP.GE.AND P3, PT, R2, UR7, PT ;  /* 0x0000000702007c0c */ /* 0x000fe2000bf66270 */
[----:B------:R-:W-:Y:S01]  /*a540*/  ULDC UR36, c[0x0][0x448] ;  /* 0x0001120000247ab9 */ /* 0x000fe20000000800 */
[C---:B------:R-:W-:Y:S01]  /*a550*/  LOP3.LUT R3, R15.reuse, 0x180, RZ, 0xfc, !PT ;  /* 0x000001800f037812 */ /* 0x040fe200078efcff */
[----:B------:R-:W-:Y:S01]  /*a560*/  ULDC UR38, c[0x0][0xc] ;  /* 0x0000030000267ab9 */ /* 0x000fe20000000800 */
[----:B------:R-:W-:-:S02]  /*a570*/  ISETP.GE.AND P6, PT, R15, UR6, PT ;  /* 0x000000060f007c0c */ /* 0x000fc4000bfc6270 */
[C---:B------:R-:W-:Y:S02]  /*a580*/  ISETP.GE.AND P2, PT, R3.reuse, UR7, PT ;  /* 0x0000000703007c0c */ /* 0x040fe4000bf46270 */
[----:B------:R-:W-:Y:S02]  /*a590*/  @P0 LOP3.LUT R16, R16, 0x20, RZ, 0xfc, !PT ;  /* 0x0000002010100812 */ /* 0x000fe400078efcff */
[----:B------:R-:W-:Y:S02]  /*a5a0*/  SEL R6, RZ, 0x40, P2 ;  /* 0x00000040ff067807 */ /* 0x000fe40001000000 */
[----:B------:R-:W-:Y:S02]  /*a5b0*/  LOP3.LUT R16, R16, 0xffbfffff, RZ, 0xc0, !PT ;  /* 0xffbfffff10107812 */ /* 0x000fe400078ec0ff */
[----:B------:R-:W-:Y:S02]  /*a5c0*/  ISETP.GE.AND P2, PT, R0, UR6, PT ;  /* 0x0000000600007c0c */ /* 0x000fe4000bf46270 */
[----:B------:R-:W-:Y:S01]  /*a5d0*/  @P5 LOP3.LUT R16, R16, 0x400000, RZ, 0xfc, !PT ;  /* 0x0040000010105812 */ /* 0x000fe200078efcff */
[----:B0-----:R-:W-:Y:S01]  /*a5e0*/  ULEA UR37, UR5, UR37, 0x18 ;  /* 0x0000002505257291 */ /* 0x001fe2000f8ec03f */
[----:B------:R-:W-:-:S02]  /*a5f0*/  ISETP.GE.AND P0, PT, R3, UR6, PT ;  /* 0x0000000603007c0c */ /* 0x000fc4000bf06270 */
[----:B------:R-:W-:Y:S02]  /*a600*/  LOP3.LUT R16, R16, 0xffffffef, RZ, 0xc0, !PT ;  /* 0xffffffef10107812 */ /* 0x000fe400078ec0ff */
[C---:B------:R-:W-:Y:S02]  /*a610*/  LOP3.LUT R4, R15.reuse, 0x1c0, RZ, 0xfc, !PT ;  /* 0x000001c00f047812 */ /* 0x040fe400078efcff */
[----:B------:R-:W-:Y:S02]  /*a620*/  @P4 LOP3.LUT R16, R16, 0x10, RZ, 0xfc, !PT ;  /* 0x0000001010104812 */ /* 0x000fe400078efcff */
[----:B------:R-:W-:Y:S02]  /*a630*/  SEL R3, RZ, 0xffffffff, P2 ;  /* 0xffffffffff037807 */ /* 0x000fe40001000000 */
[----:B------:R-:W-:Y:S02]  /*a640*/  LOP3.LUT R16, R16, 0xffdfffff, RZ, 0xc0, !PT ;  /* 0xffdfffff10107812 */ /* 0x000fe400078ec0ff */
[----:B------:R-:W-:Y:S01]  /*a650*/  ISETP.GE.AND P2, PT, R15, UR7, PT ;  /* 0x000000070f007c0c */ /* 0x000fe2000bf46270 */
[----:B------:R-:W-:Y:S01]  /*a660*/  IMAD.SHL.U32 R9, R3, 0x2, RZ ;  /* 0x0000000203097824 */ /* 0x000fe200078e00ff */
[----:B------:R-:W-:-:S02]  /*a670*/  @P3 LOP3.LUT R16, R16, 0x200000, RZ, 0xfc, !PT ;  /* 0x0020000010103812 */ /* 0x000fc400078efcff */
[----:B------:R-:W-:Y:S02]  /*a680*/  ISETP.GE.AND P1, PT, R4, UR6, PT ;  /* 0x0000000604007c0c */ /* 0x000fe4000bf26270 */
[----:B------:R-:W-:Y:S02]  /*a690*/  LOP3.LUT R16, R16, 0xfffffdff, RZ, 0xc0, !PT ;  /* 0xfffffdff10107812 */ /* 0x000fe400078ec0ff */
[----:B------:R-:W-:Y:S02]  /*a6a0*/  LOP3.LUT R12, R15, 0xc0, RZ, 0xfc, !PT ;  /* 0x000000c00f0c7812 */ /* 0x000fe400078efcff */
[----:B------:R-:W-:Y:S02]  /*a6b0*/  @P6 LOP3.LUT R16, R16, 0x200, RZ, 0xfc, !PT ;  /* 0x0000020010106812 */ /* 0x000fe400078efcff */
[----:B------:R-:W-:Y:S02]  /*a6c0*/  SEL R7, RZ, 0x40, P0 ;  /* 0x00000040ff077807 */ /* 0x000fe40000000000 */
[----:B------:R-:W-:-:S02]  /*a6d0*/  SEL R0, RZ, 0x80, P1 ;  /* 0x00000080ff007807 */ /* 0x000fc40000800000 */
[----:B------:R-:W-:Y:S02]  /*a6e0*/  ISETP.GE.AND P0, PT, R4, UR7, PT ;  /* 0x0000000704007c0c */ /* 0x000fe4000bf06270 */
[----:B------:R-:W-:Y:S02]  /*a6f0*/  ISETP.GE.AND P1, PT, R12, UR6, PT ;  /* 0x000000060c007c0c */ /* 0x000fe4000bf26270 */
[----:B------:R-:W-:Y:S02]  /*a700*/  SEL R4, RZ, 0xffffffff, P5 ;  /* 0xffffffffff047807 */ /* 0x000fe40002800000 */
[----:B------:R-:W-:Y:S02]  /*a710*/  LOP3.LUT R16, R16, 0xff7fffff, RZ, 0xc0, !PT ;  /* 0xff7fffff10107812 */ /* 0x000fe400078ec0ff */
[----:B------:R-:W-:Y:S01]  /*a720*/  LOP3.LUT R13, R15, 0x100, RZ, 0xfc, !PT ;  /* 0x000001000f0d7812 */ /* 0x000fe200078efcff */
[----:B------:R-:W-:Y:S01]  /*a730*/  IMAD.SHL.U32 R10, R4, 0x2, RZ ;  /* 0x00000002040a7824 */ /* 0x000fe200078e00ff */
[----:B------:R-:W-:-:S02]  /*a740*/  @P2 LOP3.LUT R16, R16, 0x800000, RZ, 0xfc, !PT ;  /* 0x0080000010102812 */ /* 0x000fc400078efcff */
[----:B------:R-:W-:Y:S02]  /*a750*/  SEL R4, RZ, 0xffffff80, P0 ;  /* 0xffffff80ff047807 */ /* 0x000fe40000000000 */
[----:B------:R-:W-:Y:S02]  /*a760*/  ISETP.GE.AND P0, PT, R12, UR7, PT ;  /* 0x000000070c007c0c */ /* 0x000fe4000bf06270 */
[----:B------:R-:W-:Y:S02]  /*a770*/  LOP3.LUT R16, R16, 0xfffffff7, RZ, 0xc0, !PT ;  /* 0xfffffff710107812 */ /* 0x000fe400078ec0ff */
[----:B------:R-:W-:Y:S02]  /*a780*/  SEL R12, RZ, 0x8, P0 ;  /* 0x00000008ff0c7807 */ /* 0x000fe40000000000 */
[----:B------:R-:W-:Y:S02]  /*a790*/  @P1 LOP3.LUT R16, R16, 0x8, RZ, 0xfc, !PT ;  /* 0x0000000810101812 */ /* 0x000fe400078efcff */
[----:B------:R-:W-:-:S02]  /*a7a0*/  SEL R3, RZ, 0x1, P2 ;  /* 0x00000001ff037807 */ /* 0x000fc40001000000 */
[----:B------:R-:W-:Y:S02]  /*a7b0*/  LOP3.LUT R16, R16, 0xffefffff, RZ, 0xc0, !PT ;  /* 0xffefffff10107812 */ /* 0x000fe400078ec0ff */
[----:B------:R-:W-:Y:S02]  /*a7c0*/  LOP3.LUT R10, R10, 0x2, R3, 0xe2, !PT ;  /* 0x000000020a0a7812 */ /* 0x000fe400078ee203 */
[----:B------:R-:W-:Y:S02]  /*a7d0*/  @P0 LOP3.LUT R16, R16, 0x100000, RZ, 0xfc, !PT ;  /* 0x0010000010100812 */ /* 0x000fe400078efcff */
[----:B------:R-:W-:Y:S02]  /*a7e0*/  ISETP.GE.AND P0, PT, R13, UR6, PT ;  /* 0x000000060d007c0c */ /* 0x000fe4000bf06270 */
[----:B------:R-:W-:Y:S02]  /*a7f0*/  SEL R11, RZ, 0x4, P3 ;  /* 0x00000004ff0b7807 */ /* 0x000fe40001800000 */
[----:B------:R-:W-:-:S02]  /*a800*/  LOP3.LUT R16, R16, 0xfffffffb, RZ, 0xc0, !PT ;  /* 0xfffffffb10107812 */ /* 0x000fc400078ec0ff */
[----:B------:R-:W-:Y:S02]  /*a810*/  SEL R2, RZ, 0x1, P6 ;  /* 0x00000001ff027807 */ /* 0x000fe40003000000 */
[----:B------:R-:W-:Y:S02]  /*a820*/  LOP3.LUT R14, R15, 0x140, RZ, 0xfc, !PT ;  /* 0x000001400f0e7812 */ /* 0x000fe400078efcff */
[----:B------:R-:W-:Y:S02]  /*a830*/  LOP3.LUT R12, R12, R10, R11, 0xfe, !PT ;  /* 0x0000000a0c0c7212 */ /* 0x000fe400078efe0b */
[----:B------:R-:W-:Y:S02]  /*a840*/  SEL R10, RZ, 0x10, P0 ;  /* 0x00000010ff0a7807 */ /* 0x000fe40000000000 */
[----:B------:R-:W-:Y:S02]  /*a850*/  @P0 LOP3.LUT R16, R16, 0x4, RZ, 0xfc, !PT ;  /* 0x0000000410100812 */ /* 0x000fe400078efcff */
[----:B------:R-:W-:-:S02]  /*a860*/  LOP3.LUT R2, R9, 0x2, R2, 0xe2, !PT ;  /* 0x0000000209027812 */ /* 0x000fc400078ee202 */
[----:B------:R-:W-:Y:S02]  /*a870*/  SEL R3, RZ, 0x4, P4 ;  /* 0x00000004ff037807 */ /* 0x000fe40002000000 */
[----:B------:R-:W-:Y:S02]  /*a880*/  ISETP.GE.AND P0, PT, R14, UR6, PT ;  /* 0x000000060e007c0c */ /* 0x000fe4000bf06270 */
[----:B------:R-:W-:Y:S02]  /*a890*/  SEL R8, RZ, 0x8, P1 ;  /* 0x00000008ff087807 */ /* 0x000fe40000800000 */
[----:B------:R-:W-:Y:S02]  /*a8a0*/  LOP3.LUT R16, R16, 0xfffffffd, RZ, 0xc0, !PT ;  /* 0xfffffffd10107812 */ /* 0x000fe400078ec0ff */
[----:B------:R-:W-:Y:S02]  /*a8b0*/  LOP3.LUT R9, R8, R2, R3, 0xfe, !PT ;  /* 0x0000000208097212 */ /* 0x000fe400078efe03 */
[----:B------:R-:W0:Y:S01]  /*a8c0*/  LDC.64 R2, c[0x0][0x2f0] ;  /* 0x0000bc00ff027b82 */ /* 0x000e220000000a00 */
[----:B------:R-:W-:-:S02]  /*a8d0*/  SEL R11, RZ, 0x20, P0 ;  /* 0x00000020ff0b7807 */ /* 0x000fc40000000000 */
[----:B------:R-:W-:Y:S02]  /*a8e0*/  LOP3.LUT R8, R29, 0x1f8, RZ, 0xc0, !PT ;  /* 0x000001f81d087812 */ /* 0x000fe400078ec0ff */
[----:B------:R-:W-:Y:S02]  /*a8f0*/  @P0 LOP3.LUT R16, R16, 0x2, RZ, 0xfc, !PT ;  /* 0x0000000210100812 */ /* 0x000fe400078efcff */
[----:B------:R-:W-:Y:S02]  /*a900*/  ISETP.GE.AND P0, PT, R13, UR7, PT ;  /* 0x000000070d007c0c */ /* 0x000fe4000bf06270 */
[----:B------:R-:W-:Y:S02]  /*a910*/  LOP3.LUT R16, R16, 0xfff7ffff, RZ, 0xc0, !PT ;  /* 0xfff7ffff10107812 */ /* 0x000fe400078ec0ff */
[----:B------:R-:W-:Y:S02]  /*a920*/  SEL R13, RZ, 0x10, P0 ;  /* 0x00000010ff0d7807 */ /* 0x000fe40000000000 */
[----:B------:R-:W-:-:S02]  /*a930*/  LOP3.LUT R10, R11, R9, R10, 0xfe, !PT ;  /* 0x000000090b0a7212 */ /* 0x000fc400078efe0a */
[----:B------:R-:W-:Y:S02]  /*a940*/  LOP3.LUT R8, R8, 0x38, R5, 0x78, !PT ;  /* 0x0000003808087812 */ /* 0x000fe400078e7805 */
[----:B------:R-:W-:Y:S02]  /*a950*/  LOP3.LUT R7, R10, R7, RZ, 0xfc, !PT ;  /* 0x000000070a077212 */ /* 0x000fe400078efcff */
[----:B------:R-:W-:Y:S02]  /*a960*/  LOP3.LUT R29, R8, 0x200, R29, 0xf8, !PT ;  /* 0x00000200081d7812 */ /* 0x000fe400078ef81d */
[----:B------:R-:W-:Y:S02]  /*a970*/  @P0 LOP3.LUT R16, R16, 0x80000, RZ, 0xfc, !PT ;  /* 0x0008000010100812 */ /* 0x000fe400078efcff */
[----:B------:R-:W-:Y:S01]  /*a980*/  ISETP.GE.AND P0, PT, R14, UR7, PT ;  /* 0x000000070e007c0c */ /* 0x000fe2000bf06270 */
[----:B0-----:R-:W-:Y:S01]  /*a990*/  IMAD R18, R2, UR4, RZ ;  /* 0x0000000402127c24 */ /* 0x001fe2000f8e02ff */
[----:B------:R-:W-:Y:S01]  /*a9a0*/  LOP3.LUT R16, R16, 0xfffbffff, RZ, 0xc0, !PT ;  /* 0xfffbffff10107812 */ /* 0x000fe200078ec0ff */
[----:B------:R-:W-:Y:S01]  /*a9b0*/  ULDC UR7, c[0x0][0x2b8] ;  /* 0x0000ae0000077ab9 */ /* 0x000fe20000000800 */
[----:B------:R-:W-:Y:S01]  /*a9c0*/  SEL R2, RZ, 0x20, P0 ;  /* 0x00000020ff027807 */ /* 0x000fe20000000000 */
[----:B------:R-:W-:Y:S01]  /*a9d0*/  VIADD R14, R18, 0x3f ;  /* 0x0000003f120e7836 */ /* 0x000fe20000000000 */
[----:B------:R-:W-:Y:S01]  /*a9e0*/  STL [R1+0x20], R18 ;  /* 0x0000201201007387 */ /* 0x000fe20000100800 */
[----:B------:R-:W-:Y:S01]  /*a9f0*/  LOP3.LUT R0, R7, R0, RZ, 0xfc, !PT ;  /* 0x0000000007007212 */ /* 0x000fe200078efcff */
[----:B------:R-:W-:Y:S01]  /*aa00*/  ULDC UR4, c[0x0][0x288] ;  /* 0x0000a20000047ab9 */ /* 0x000fe20000000800 */
[----:B------:R-:W-:Y:S01]  /*aa10*/  LOP3.LUT R13, R2, R12, R13, 0xfe, !PT ;  /* 0x0000000c020d7212 */ /* 0x000fe200078efe0d */
[----:B------:R-:W-:Y:S01]  /*aa20*/  UIMAD UR36, UR36, UR4, URZ ;  /* 0x00000004242472a4 */ /* 0x000fe2000f8e023f */
[----:B------:R-:W-:-:S02]  /*aa30*/  SHF.R.S32.HI R9, RZ, 0x1f, R14 ;  /* 0x0000001fff097819 */ /* 0x000fc4000001140e */
[----:B------:R-:W-:Y:S01]  /*aa40*/  LOP3.LUT R13, R13, R6, RZ, 0xfc, !PT ;  /* 0x000000060d0d7212 */ /* 0x000fe200078efcff */
[----:B------:R-:W-:Y:S01]  /*aa50*/  IMAD.U32 R6, RZ, RZ, UR8 ;  /* 0x00000008ff067e24 */ /* 0x000fe2000f8e00ff */
[----:B------:R-:W-:Y:S02]  /*aa60*/  SHF.R.U32.HI R2, RZ, 0x3, R5 ;  /* 0x00000003ff027819 */ /* 0x000fe40000011605 */
[----:B------:R-:W-:Y:S02]  /*aa70*/  LEA.HI R9, R9, R14, RZ, 0x6 ;  /* 0x0000000e09097211 */ /* 0x000fe400078f30ff */
[----:B------:R-:W-:Y:S01]  /*aa80*/  LOP3.LUT R2, R2, 0xf, RZ, 0xc0, !PT ;  /* 0x0000000f02027812 */ /* 0x000fe200078ec0ff */
[----:B------:R0:W-:Y:S01]  /*aa90*/  STL [R1+0xc], R6 ;  /* 0x00000c0601007387 */ /* 0x0001e20000100800 */
[----:B------:R-:W-:Y:S02]  /*aaa0*/  LOP3.LUT R5, R37, 0x2, RZ, 0xfc, !PT ;  /* 0x0000000225057812 */ /* 0x000fe400078efcff */
[----:B------:R-:W-:-:S02]  /*aab0*/  LOP3.LUT R5, R9, 0xffffffc0, RZ, 0xc0, !PT ;  /* 0xffffffc009057812 */ /* 0x000fc400078ec0ff */
[----:B------:R-:W-:Y:S02]  /*aac0*/  LOP3.LUT R24, R2, 0x70, R24, 0xf8, !PT ;  /* 0x0000007002187812 */ /* 0x000fe400078ef818 */
[----:B------:R-:W-:Y:S02]  /*aad0*/  @P0 LOP3.LUT R16, R16, 0x40000, RZ, 0xfc, !PT ;  /* 0x0004000010100812 */ /* 0x000fe400078efcff */
[----:B------:R-:W-:Y:S02]  /*aae0*/  IADD3 R36, R18, 0x40, -R5 ;  /* 0x0000004012247810 */ /* 0x000fe40007ffe805 */
[----:B0-----:R-:W-:Y:S02]  /*aaf0*/  LEA.HI.SX32 R6, R9, 0xfffffffe, 0x1a ;  /* 0xfffffffe09067811 */ /* 0x001fe400078fd2ff */
[----:B------:R-:W-:Y:S01]  /*ab00*/  LOP3.LUT R16, R16, 0xffffbfff, RZ, 0xc0, !PT ;  /* 0xffffbfff10107812 */ /* 0x000fe200078ec0ff */
[----:B------:R-:W-:Y:S01]  /*ab10*/  IMAD.IADD R36, R36, 0x1, -R2 ;  /* 0x0000000124247824 */ /* 0x000fe200078e0a02 */
[C---:B------:R-:W-:Y:S01]  /*ab20*/  LOP3.LUT R4, R13.reuse, 0x80, R4, 0xc8, !PT ;  /* 0x000000800d047812 */ /* 0x040fe200078ec804 */
[----:B------:R0:W-:Y:S01]  /*ab30*/  STL [R1+0x28], R6 ;  /* 0x0000280601007387 */ /* 0x0001e20000100800 */
[----:B------:R-:W-:-:S02]  /*ab40*/  LOP3.LUT R13, R13, 0x40, RZ, 0xc0, !PT ;  /* 0x000000400d0d7812 */ /* 0x000fc400078ec0ff */
[----:B------:R-:W-:Y:S02]  /*ab50*/  SHF.R.U32.HI R4, RZ, 0x3, R4 ;  /* 0x00000003ff047819 */ /* 0x000fe40000011604 */
[----:B------:R-:W-:Y:S02]  /*ab60*/  SHF.R.U32.HI R2, RZ, 0x2, R13 ;  /* 0x00000002ff027819 */ /* 0x000fe4000001160d */
[----:B------:R-:W-:Y:S02]  /*ab70*/  LOP3.LUT R31, R7, 0x40, RZ, 0xc0, !PT ;  /* 0x00000040071f7812 */ /* 0x000fe400078ec0ff */
[----:B------:R-:W-:Y:S02]  /*ab80*/  LOP3.LUT R30, R0, 0x80, RZ, 0xc0, !PT ;  /* 0x00000080001e7812 */ /* 0x000fe400078ec0ff */
[----:B0-----:R-:W-:Y:S02]  /*ab90*/  IADD3 R6, R24, -0x40, R5 ;  /* 0xffffffc018067810 */ /* 0x001fe40007ffe005 */
[----:B------:R-:W-:-:S02]  /*aba0*/  SHF.R.U32.HI R31, RZ, 0x2, R31 ;  /* 0x00000002ff1f7819 */ /* 0x000fc4000001161f */
[----:B------:R-:W-:Y:S01]  /*abb0*/  ISETP.GE.AND P0, PT, R6, R18, PT ;  /* 0x000000120600720c */ /* 0x000fe20003f06270 */
[----:B------:R-:W-:Y:S01]  /*abc0*/  STL [R1+0x24], R6 ;  /* 0x0000240601007387 */ /* 0x000fe20000100800 */
[----:B------:R-:W-:Y:S01]  /*abd0*/  SHF.R.U32.HI R30, RZ, 0x3, R30 ;  /* 0x00000003ff1e7819 */ /* 0x000fe2000001161e */
[----:B------:R-:W-:Y:S01]  /*abe0*/  IMAD.MOV.U32 R18, RZ, RZ, RZ ;  /* 0x000000ffff127224 */ /* 0x000fe200078e00ff */
[----:B------:R-:W-:Y:S01]  /*abf0*/  ISETP.LT.U32.AND P1, PT, R24, 0x40, !P0 ;  /* 0x000000401800780c */ /* 0x000fe20004721070 */
[----:B------:R0:W-:Y:S01]  /*ac00*/  STL [R1+0x8], R2 ;  /* 0x0000080201007387 */ /* 0x0001e20000100800 */
[----:B------:R-:W-:-:S03]  /*ac10*/  ISETP.GE.AND P0, PT, R15, UR6, PT ;  /* 0x000000060f007c0c */ /* 0x000fc6000bf06270 */
[----:B------:R1:W-:Y:S01]  /*ac20*/  STL [R1+0x4], R4 ;  /* 0x0000040401007387 */ /* 0x0003e20000100800 */
[C---:B------:R-:W-:Y:S02]  /*ac30*/  ISETP.LT.OR P3, PT, R36.reuse, 0x1, P0 ;  /* 0x000000012400780c */ /* 0x040fe40000761670 */
[----:B------:R-:W-:Y:S01]  /*ac40*/  ISETP.LT.OR P2, PT, R36, 0x11, P0 ;  /* 0x000000112400780c */ /* 0x000fe20000741670 */
[----:B------:R1:W-:Y:S01]  /*ac50*/  STL [R1+0x1c], RZ ;  /* 0x00001cff01007387 */ /* 0x0003e20000100800 */
[----:B0-----:R-:W-:-:S03]  /*ac60*/  PRMT R2, R0, 0x8880, RZ ;  /* 0x0000888000027816 */ /* 0x001fc600000000ff */
[----:B------:R-:W-:Y:S02]  /*ac70*/  @P1 LOP3.LUT R16, R16, 0x4000, RZ, 0xfc, !PT ;  /* 0x0000400010101812 */ /* 0x000fe400078efcff */
[C---:B------:R-:W-:Y:S02]  /*ac80*/  ISETP.LT.OR P1, PT, R36.reuse, 0x21, P0 ;  /* 0x000000212400780c */ /* 0x040fe40000721670 */
[----:B------:R-:W-:Y:S02]  /*ac90*/  ISETP.LT.OR P0, PT, R36, 0x31, P0 ;  /* 0x000000312400780c */ /* 0x000fe40000701670 */
[----:B------:R-:W-:Y:S02]  /*aca0*/  @P3 LOP3.LUT R17, R17, 0x20000, RZ, 0xfc, !PT ;  /* 0x0002000011113812 */ /* 0x000fe400078efcff */
[----:B------:R-:W-:Y:S02]  /*acb0*/  LOP3.LUT R16, R16, 0xdfffffff, RZ, 0xc0, !PT ;  /* 0xdfffffff10107812 */ /* 0x000fe400078ec0ff */
[----:B------:R-:W-:-:S04]  /*acc0*/  LOP3.LUT R17, R17, 0xfffeffff, RZ, 0xc0, !PT ;  /* 0xfffeffff11117812 */ /* 0x000fc800078ec0ff */
[----:B------:R-:W-:-:S04]  /*acd0*/  @P2 LOP3.LUT R17, R17, 0x10000, RZ, 0xfc, !PT ;  /* 0x0001000011112812 */ /* 0x000fc800078efcff */
[----:B------:R-:W-:-:S04]  /*ace0*/  LOP3.LUT R17, R17, 0xffff7fff, RZ, 0xc0, !PT ;  /* 0xffff7fff11117812 */ /* 0x000fc800078ec0ff */
[----:B------:R-:W-:-:S04]  /*acf0*/  @P1 LOP3.LUT R17, R17, 0x8000, RZ, 0xfc, !PT ;  /* 0x0000800011111812 */ /* 0x000fc800078efcff */
        /* <DEDUP_REMOVED lines=16> */
[----:B------:R-:W-:-:S04]  /*ae00*/  LOP3.LUT R17, R17, 0xfeffffff, RZ, 0xc0, !PT ;  /* 0xfeffffff11117812 */ /* 0x000fc800078ec0ff */
[----:B------:R-:W-:Y:S02]  /*ae10*/  @P1 LOP3.LUT R17, R17, 0x1000000, RZ, 0xfc, !PT ;  /* 0x0100000011111812 */ /* 0x000fe400078efcff */
[----:B------:R-:W-:Y:S02]  /*ae20*/  ISETP.LT.OR P1, PT, R36, 0x21, !P0 ;  /* 0x000000212400780c */ /* 0x000fe40004721670 */
[----:B------:R-:W-:-:S04]  /*ae30*/  LOP3.LUT R17, R17, 0xfffff7ff, RZ, 0xc0, !PT ;  /* 0xfffff7ff11117812 */ /* 0x000fc800078ec0ff */
        /* <DEDUP_REMOVED lines=31> */
[----:B------:R-:W-:-:S02]  /*b030*/  @P1 LOP3.LUT R16, R16, 0x20000000, RZ, 0xfc, !PT ;  /* 0x2000000010101812 */ /* 0x000fc400078efcff */
[C---:B------:R-:W-:Y:S02]  /*b040*/  ISETP.LT.OR P1, PT, R36.reuse, 0x1, !P0 ;  /* 0x000000012400780c */ /* 0x040fe40004721670 */
[----:B------:R-:W-:Y:S02]  /*b050*/  LOP3.LUT R17, R17, 0xffdfffff, RZ, 0xc0, !PT ;  /* 0xffdfffff11117812 */ /* 0x000fe400078ec0ff */
[C---:B------:R-:W-:Y:S02]  /*b060*/  ISETP.LT.OR P3, PT, R36.reuse, 0x11, !P0 ;  /* 0x000000112400780c */ /* 0x040fe40004761670 */
[----:B------:R-:W-:Y:S02]  /*b070*/  @P2 LOP3.LUT R17, R17, 0x200000, RZ, 0xfc, !PT ;  /* 0x0020000011112812 */ /* 0x000fe400078efcff */
[----:B------:R-:W-:Y:S02]  /*b080*/  ISETP.LT.OR P2, PT, R36, 0x21, !P0 ;  /* 0x000000212400780c */ /* 0x000fe40004741670 */
[----:B------:R-:W-:-:S02]  /*b090*/  LOP3.LUT R17, R17, 0xffffffef, RZ, 0xc0, !PT ;  /* 0xffffffef11117812 */ /* 0x000fc400078ec0ff */
[----:B------:R-:W-:Y:S02]  /*b0a0*/  LOP3.LUT R16, R16, 0xefffffff, RZ, 0xc0, !PT ;  /* 0xefffffff10107812 */ /* 0x000fe400078ec0ff */
[----:B------:R-:W-:Y:S02]  /*b0b0*/  @P1 LOP3.LUT R17, R17, 0x10, RZ, 0xfc, !PT ;  /* 0x0000001011111812 */ /* 0x000fe400078efcff */
[----:B------:R-:W-:Y:S02]  /*b0c0*/  ISETP.LT.OR P1, PT, R36, 0x31, !P0 ;  /* 0x000000312400780c */ /* 0x000fe40004721670 */
[----:B------:R-:W-:Y:S02]  /*b0d0*/  LOP3.LUT R17, R17, 0xfffffffe, RZ, 0xc0, !PT ;  /* 0xfffffffe11117812 */ /* 0x000fe400078ec0ff */
[----:B------:R-:W-:Y:S02]  /*b0e0*/  LOP3.LUT P0, RZ, R0, 0x40, RZ, 0xc0, !PT ;  /* 0x0000004000ff7812 */ /* 0x000fe4000780c0ff */
[----:B------:R-:W-:-:S02]  /*b0f0*/  @P3 LOP3.LUT R17, R17, 0x1, RZ, 0xfc, !PT ;  /* 0x0000000111113812 */ /* 0x000fc400078efcff */
[----:B------:R-:W-:Y:S02]  /*b100*/  ISETP.LT.OR P3, PT, R36, 0x11, !P0 ;  /* 0x000000112400780c */ /* 0x000fe40004761670 */
[----:B------:R-:W-:Y:S02]  /*b110*/  LOP3.LUT R17, R17, 0xffefffff, RZ, 0xc0, !PT ;  /* 0xffefffff11117812 */ /* 0x000fe400078ec0ff */
[----:B------:R-:W-:Y:S02]  /*b120*/  @P2 LOP3.LUT R16, R16, 0x10000000, RZ, 0xfc, !PT ;  /* 0x1000000010102812 */ /* 0x000fe400078efcff */
[----:B------:R-:W-:Y:S02]  /*b130*/  @P1 LOP3.LUT R17, R17, 0x100000, RZ, 0xfc, !PT ;  /* 0x0010000011111812 */ /* 0x000fe400078efcff */
[C---:B------:R-:W-:Y:S02]  /*b140*/  ISETP.LT.OR P1, PT, R36.reuse, 0x1, !P0 ;  /* 0x000000012400780c */ /* 0x040fe40004721670 */
[----:B------:R-:W-:-:S02]  /*b150*/  ISETP.LT.OR P2, PT, R36, 0x21, !P0 ;  /* 0x000000212400780c */ /* 0x000fc40004741670 */
[----:B------:R-:W-:Y:S02]  /*b160*/  LOP3.LUT R16, R16, 0x7fffffff, RZ, 0xc0, !PT ;  /* 0x7fffffff10107812 */ /* 0x000fe400078ec0ff */
[----:B------:R-:W-:Y:S02]  /*b170*/  LOP3.LUT R17, R17, 0xfffffff7, RZ, 0xc0, !PT ;  /* 0xfffffff711117812 */ /* 0x000fe400078ec0ff */
[----:B------:R-:W-:Y:S02]  /*b180*/  @P3 LOP3.LUT R16, R16, 0x80000000, RZ, 0xfc, !PT ;  /* 0x8000000010103812 */ /* 0x000fe400078efcff */
[----:B------:R-:W-:Y:S02]  /*b190*/  LEA R0, R29, UR37, 0x1 ;  /* 0x000000251d007c11 */ /* 0x000fe4000f8e08ff */
[----:B------:R-:W-:Y:S02]  /*b1a0*/  LOP3.LUT R16, R16, 0xf7ffffff, RZ, 0xc0, !PT ;  /* 0xf7ffffff10107812 */ /* 0x000fe400078ec0ff */
[----:B------:R-:W-:-:S02]  /*b1b0*/  @P1 LOP3.LUT R17, R17, 0x8, RZ, 0xfc, !PT ;  /* 0x0000000811111812 */ /* 0x000fc400078efcff */
[----:B------:R-:W-:Y:S02]  /*b1c0*/  ISETP.LT.OR P1, PT, R36, 0x31, !P0 ;  /* 0x000000312400780c */ /* 0x000fe40004721670 */
[----:B------:R-:W-:Y:S02]  /*b1d0*/  ISETP.GT.AND P0, PT, R2, -0x1, PT ;  /* 0xffffffff0200780c */ /* 0x000fe40003f04270 */
[----:B------:R-:W-:Y:S02]  /*b1e0*/  @P2 LOP3.LUT R16, R16, 0x8000000, RZ, 0xfc, !PT ;  /* 0x0800000010102812 */ /* 0x000fe400078efcff */
[----:B------:R-:W-:Y:S02]  /*b1f0*/  ISETP.LT.OR P2, PT, R36, 0x11, P0 ;  /* 0x000000112400780c */ /* 0x000fe40000741670 */
[----:B------:R-:W-:Y:S02]  /*b200*/  LOP3.LUT R17, R17, 0xfff7ffff, RZ, 0xc0, !PT ;  /* 0xfff7ffff11117812 */ /* 0x000fe400078ec0ff */
[----:B------:R-:W-:-:S02]  /*b210*/  LOP3.LUT R16, R16, 0xbfffffff, RZ, 0xc0, !PT ;  /* 0xbfffffff10107812 */ /* 0x000fc400078ec0ff */
[C---:B------:R-:W-:Y:S02]  /*b220*/  ISETP.LT.OR P3, PT, R36.reuse, 0x1, P0 ;  /* 0x000000012400780c */ /* 0x040fe40000761670 */
[----:B------:R-:W-:Y:S02]  /*b230*/  @P1 LOP3.LUT R17, R17, 0x80000, RZ, 0xfc, !PT ;  /* 0x0008000011111812 */ /* 0x000fe400078efcff */
[C---:B------:R-:W-:Y:S02]  /*b240*/  ISETP.LT.OR P1, PT, R36.reuse, 0x21, P0 ;  /* 0x000000212400780c */ /* 0x040fe40000721670 */
[----:B------:R-:W-:Y:S02]  /*b250*/  ISETP.LT.OR P0, PT, R36, 0x31, P0 ;  /* 0x000000312400780c */ /* 0x000fe40000701670 */
[----:B------:R-:W-:Y:S02]  /*b260*/  @P2 LOP3.LUT R16, R16, 0x40000000, RZ, 0xfc, !PT ;  /* 0x4000000010102812 */ /* 0x000fe400078efcff */
[----:B------:R-:W-:-:S02]  /*b270*/  ISETP.GE.AND P2, PT, R15, R3, PT ;  /* 0x000000030f00720c */ /* 0x000fc40003f46270 */
[----:B------:R-:W-:Y:S02]  /*b280*/  LOP3.LUT R16, R16, 0xfbffffff, RZ, 0xc0, !PT ;  /* 0xfbffffff10107812 */ /* 0x000fe400078ec0ff */
[----:B------:R-:W-:-:S03]  /*b290*/  LOP3.LUT R17, R17, 0xfffffffb, RZ, 0xc0, !PT ;  /* 0xfffffffb11117812 */ /* 0x000fc600078ec0ff */
[----:B------:R-:W-:Y:S02]  /*b2a0*/  @P1 LOP3.LUT R16, R16, 0x4000000, RZ, 0xfc, !PT ;  /* 0x0400000010101812 */ /* 0x000fe400078efcff */
[----:B------:R-:W-:Y:S02]  /*b2b0*/  @P3 LOP3.LUT R17, R17, 0x4, RZ, 0xfc, !PT ;  /* 0x0000000411113812 */ /* 0x000fe400078efcff */
[----:B------:R-:W-:Y:S02]  /*b2c0*/  ISETP.GE.AND P1, PT, R36, 0x1, PT ;  /* 0x000000012400780c */ /* 0x000fe40003f26270 */
[----:B------:R-:W-:Y:S02]  /*b2d0*/  LOP3.LUT R16, R16, 0xfffffffe, RZ, 0xc0, !PT ;  /* 0xfffffffe10107812 */ /* 0x000fe400078ec0ff */
[----:B------:R-:W-:Y:S02]  /*b2e0*/  LOP3.LUT R17, R17, 0xfffbffff, RZ, 0xc0, !PT ;  /* 0xfffbffff11117812 */ /* 0x000fe400078ec0ff */
[----:B------:R-:W-:-:S02]  /*b2f0*/  @P2 LOP3.LUT R16, R16, 0x1, RZ, 0xfc, !PT ;  /* 0x0000000110102812 */ /* 0x000fc400078efcff */
[----:B------:R-:W-:Y:S02]  /*b300*/  @P0 LOP3.LUT R17, R17, 0x40000, RZ, 0xfc, !PT ;  /* 0x0004000011110812 */ /* 0x000fe400078efcff */
[----:B------:R-:W-:Y:S02]  /*b310*/  ISETP.GE.AND P0, PT, R36, 0x11, PT ;  /* 0x000000112400780c */ /* 0x000fe40003f06270 */
[----:B------:R-:W-:Y:S02]  /*b320*/  LOP3.LUT R16, R16, 0xfffdffff, RZ, 0xc0, !PT ;  /* 0xfffdffff10107812 */ /* 0x000fe400078ec0ff */
[----:B------:R-:W-:Y:S02]  /*b330*/  ISETP.GE.AND P2, PT, R36, 0x21, PT ;  /* 0x000000212400780c */ /* 0x000fe40003f46270 */
[----:B------:R-:W-:Y:S02]  /*b340*/  @P1 LOP3.LUT R16, R16, 0x20000, RZ, 0xfc, !PT ;  /* 0x0002000010101812 */ /* 0x000fe400078efcff */
[----:B------:R-:W-:-:S02]  /*b350*/  ISETP.GE.AND P1, PT, R36, 0x31, PT ;  /* 0x000000312400780c */ /* 0x000fc40003f26270 */
        /* <DEDUP_REMOVED lines=9> */
.L_x_3475:
[----:B------:R-:W2:Y:S01]  /*b3f0*/  LDL R2, [R1+0xc] ;  /* 0x00000c0001027983 */ /* 0x000ea20000100800 */
[----:B0-----:R-:W0:Y:S01]  /*b400*/  LDC R0, c[0x0][0xd38] ;  /* 0x00034e00ff007b82 */ /* 0x001e220000000800 */
        /* <DEDUP_REMOVED lines=23> */
[----:B0--3--:R-:W-:Y:S05]  /*b580*/  @!P0 BRA `(.L_x_3439) ;  /* 0x0000000000408947 */ /* 0x009fea0003800000 */
[----:B------:R-:W-:Y:S01]  /*b590*/  MOV R2, 0x0 ;  /* 0x0000000000027802 */ /* 0x000fe20000000f00 */
        /* <DEDUP_REMOVED lines=15> */
.L_x_3439:
        /* <DEDUP_REMOVED lines=9> */
[----:B------:R-:W-:Y:S01]  /*b720*/  MOV R4, UR6 ;  /* 0x0000000600047c02 */ /* 0x000fe20008000f00 */
        /* <DEDUP_REMOVED lines=9> */
[----:B-1---5:R-:W-:Y:S05]  /*b7c0*/  CALL.ABS.NOINC R2 ;  /* 0x0000000002007343 */ /* 0x022fea0003c00000 */
.L_x_3441:
        /* <DEDUP_REMOVED lines=15> */
.L_x_3440:
        /* <DEDUP_REMOVED lines=13> */
.L_x_3493:
[----:B------:R-:W2:Y:S01]  /*b990*/  LDL R0, [R1+0x24] ;  /* 0x0000240001007983 */ /* 0x000ea20000100800 */
[----:B------:R-:W-:Y:S01]  /*b9a0*/  ISETP.NE.AND P0, PT, R10, 0x1, PT ;  /* 0x000000010a00780c */ /* 0x000fe20003f05270 */
[----:B------:R-:W-:Y:S01]  /*b9b0*/  IMAD.MOV.U32 R35, RZ, RZ, RZ ;  /* 0x000000ffff237224 */ /* 0x000fe200078e00ff */
[C---:B------:R-:W-:Y:S02]  /*b9c0*/  LOP3.LUT P1, RZ, R16.reuse, 0x4000, RZ, 0xc0, !PT ;  /* 0x0000400010ff7812 */ /* 0x040fe4000782c0ff */
[----:B-----5:R-:W-:Y:S02]  /*b9d0*/  SHF.R.S32.HI R33, RZ, 0x1f, R28 ;  /* 0x0000001fff217819 */ /* 0x020fe4000001141c */
[----:B------:R-:W-:-:S07]  /*b9e0*/  LOP3.LUT R16, R16, 0xffffefff, RZ, 0xc0, !PT ;  /* 0xffffefff10107812 */ /* 0x000fce00078ec0ff */
[----:B------:R-:W0:Y:S01]  /*b9f0*/  @P0 LDC R5, c[0x0][0x434] ;  /* 0x00010d00ff050b82 */ /* 0x000e220000000800 */
[----:B------:R-:W-:-:S07]  /*ba00*/  @P0 LOP3.LUT R16, R16, 0x1000, RZ, 0xfc, !PT ;  /* 0x0000100010100812 */ /* 0x000fce00078efcff */
[----:B------:R-:W3:Y:S08]  /*ba10*/  @P0 LDC R7, c[0x0][0x438] ;  /* 0x00010e00ff070b82 */ /* 0x000ef00000000800 */
[----:B-1----:R-:W1:Y:S02]  /*ba20*/  @P1 LDC.64 R2, c[0x0][0x428] ;  /* 0x00010a00ff021b82 */ /* 0x002e640000000a00 */
[----:B-1----:R-:W-:-:S04]  /*ba30*/  @P1 IMAD R8, R33, R2, RZ ;  /* 0x0000000221081224 */ /* 0x002fc800078e02ff */
[----:B------:R-:W-:Y:S02]  /*ba40*/  @P1 IMAD R8, R28, R3, R8 ;  /* 0x000000031c081224 */ /* 0x000fe400078e0208 */
[----:B--2---:R-:W-:-:S04]  /*ba50*/  IMAD.IADD R0, R0, 0x1, R32 ;  /* 0x0000000100007824 */ /* 0x004fc800078e0220 */
[----:B0-----:R-:W-:-:S04]  /*ba60*/  @P0 IMAD.HI.U32 R4, R0, R5, RZ ;  /* 0x0000000500040227 */ /* 0x001fc800078e00ff */
[----:B------:R-:W-:Y:S01]  /*ba70*/  IMAD.MOV.U32 R6, RZ, RZ, R0 ;  /* 0x000000ffff067224 */ /* 0x000fe200078e0000 */
[----:B---3--:R-:W-:Y:S02]  /*ba80*/  @P0 SHF.R.U32.HI R6, RZ, R7, R4 ;  /* 0x00000007ff060219 */ /* 0x008fe40000011604 */
[----:B------:R-:W0:Y:S02]  /*ba90*/  @P1 LDC.64 R4, c[0x0][0x418] ;  /* 0x00010600ff041b82 */ /* 0x000e240000000a00 */
[----:B------:R-:W-:-:S03]  /*baa0*/  @P1 SHF.R.S32.HI R7, RZ, 0x1f, R6 ;  /* 0x0000001fff071819 */ /* 0x000fc60000011406 */
[----:B------:R-:W-:-:S04]  /*bab0*/  @P1 IMAD.WIDE.U32 R2, R28, R2, R6 ;  /* 0x000000021c021225 */ /* 0x000fc800078e0006 */
[----:B------:R-:W-:Y:S01]  /*bac0*/  @P1 IMAD.IADD R8, R3, 0x1, R8 ;  /* 0x0000000103081824 */ /* 0x000fe200078e0208 */
[----:B0-----:R-:W-:-:S04]  /*bad0*/  @P1 LEA R4, P0, R2, R4, 0x2 ;  /* 0x0000000402041211 */ /* 0x001fc800078010ff */
[----:B------:R-:W-:-:S05]  /*bae0*/  @P1 LEA.HI.X R5, R2, R5, R8, 0x2, P0 ;  /* 0x0000000502051211 */ /* 0x000fca00000f1408 */
[----:B------:R0:W5:Y:S01]  /*baf0*/  @P1 LDG.E R35, desc[UR42][R4.64] ;  /* 0x0000002a04231981 */ /* 0x000162000c1e1900 */
[----:B------:R-:W-:Y:S01]  /*bb00*/  IMAD.MOV R3, RZ, RZ, -R6 ;  /* 0x000000ffff037224 */ /* 0x000fe200078e0a06 */
[----:B------:R-:W-:Y:S02]  /*bb10*/  LOP3.LUT R9, R37, 0x2, RZ, 0xfc, !PT ;  /* 0x0000000225097812 */ /* 0x000fe400078efcff */
[----:B------:R-:W-:Y:S01]  /*bb20*/  LOP3.LUT R16, R16, 0xfffffbff, RZ, 0xc0, !PT ;  /* 0xfffffbff10107812 */ /* 0x000fe200078ec0ff */
[----:B------:R-:W-:Y:S01]  /*bb30*/  IMAD R0, R10, R3, R0 ;  /* 0x000000030a007224 */ /* 0x000fe200078e0200 */
[----:B------:R-:W-:Y:S02]  /*bb40*/  ISETP.NE.AND P0, PT, R9, 0x3, PT ;  /* 0x000000030900780c */ /* 0x000fe40003f05270 */
[----:B------:R-:W-:Y:S02]  /*bb50*/  SHF.R.S32.HI R26, RZ, 0x1f, R19 ;  /* 0x0000001fff1a7819 */ /* 0x000fe40000011413 */
[----:B------:R0:W-:Y:S09]  /*bb60*/  STL [R1], R0 ;  /* 0x0000000001007387 */ /* 0x0001f20000100800 */
[----:B------:R-:W-:Y:S01]  /*bb70*/  @P0 LOP3.LUT R16, R16, 0x400, RZ, 0xfc, !PT ;  /* 0x0000040010100812 */ /* 0x000fe200078efcff */
[----:B0-----:R-:W-:Y:S06]  /*bb80*/  @!P0 BRA `(.L_x_3443) ;  /* 0x0000000000048947 */ /* 0x001fec0003800000 */
[----:B------:R-:W-:Y:S01]  /*bb90*/  BPT.TRAP 0x1 ;  /* 0x000000040000795c */ /* 0x000fe20000300000 */
.L_x_3443:
[----:B------:R-:W-:Y:S01]  /*bba0*/  LEA R25, R18, UR37, 0x3 ;  /* 0x0000002512197c11 */ /* 0x000fe2000f8e18ff */
[----:B------:R-:W-:Y:S01]  /*bbb0*/  BSSY B0, `(.L_x_3444) ;  /* 0x0000004000007945 */ /* 0x000fe20003800000 */
[----:B------:R-:W-:-:S04]  /*bbc0*/  SHF.L.U32 R0, R23, 0x1f, RZ ;  /* 0x0000001f17007819 */ /* 0x000fc800000006ff */
[----:B------:R-:W0:Y:S02]  /*bbd0*/  SYNCS.PHASECHK.TRANS64.TRYWAIT P0, [R25+URZ+0x38840], R0 ;  /* 0x03884000190075a7 */ /* 0x000e24000800017f */
[----:B0-----:R-:W-:Y:S05]  /*bbe0*/  @!P0 BRA `(.L_x_3445) ;  /* 0x0000003800148947 */ /* 0x001fea0003800000 */
.L_x_3494:
[----:B------:R-:W-:Y:S05]  /*bbf0*/  BSYNC B0 ;  /* 0x0000000000007941 */ /* 0x000fea0003800000 */
.L_x_3444:
[----:B------:R-:W0:Y:S01]  /*bc00*/  LDL R2, [R1] ;  /* 0x0000000001027983 */ /* 0x000e220000100800 */
[----:B------:R-:W-:Y:S01]  /*bc10*/  ULDC.64 UR4, c[0x0][0x300] ;  /* 0x0000c00000047ab9 */ /* 0x000fe20000000a00 */
[----:B-----5:R-:W-:Y:S01]  /*bc20*/  SHF.R.S32.HI R4, RZ, 0x1f, R35 ;  /* 0x0000001fff047819 */ /* 0x020fe20000011423 */
[----:B------:R-:W-:Y:S01]  /*bc30*/  IMAD R5, R18, 0x1000, R29 ;  /* 0x0000100012057824 */ /* 0x000fe200078e021d */
[----:B------:R-:W1:Y:S01]  /*bc40*/  S2R R7, SR_TID.X ;  /* 0x0000000000077919 */ /* 0x000e620000002100 */
[----:B------:R-:W-:Y:S01]  /*bc50*/  LOP3.LUT P1, RZ, R16, 0x1, RZ, 0xc0, !PT ;  /* 0x0000000110ff7812 */ /* 0x000fe2000782c0ff */
[----:B-1----:R-:W-:-:S05]  /*bc60*/  IMAD.SHL.U32 R7, R7, 0x8, RZ ;  /* 0x0000000807077824 */ /* 0x002fca00078e00ff */
[----:B------:R-:W-:Y:S02]  /*bc70*/  LOP3.LUT R7, R7, 0x38, RZ, 0xc0, !PT ;  /* 0x0000003807077812 */ /* 0x000fe400078ec0ff */
[----:B0-----:R-:W-:-:S05]  /*bc80*/  SHF.R.S32.HI R0, RZ, 0x1f, R2 ;  /* 0x0000001fff007819 */ /* 0x001fca0000011402 */
[----:B------:R0:W-:Y:S04]  /*bc90*/  STL [R1+0x14], R0 ;  /* 0x0000140001007387 */ /* 0x0001e80000100800 */
[----:B------:R1:W-:Y:S01]  /*bca0*/  STL [R1+0x18], R4 ;  /* 0x0000180401007387 */ /* 0x0003e20000100800 */
[----:B0-----:R-:W-:-:S04]  /*bcb0*/  IMAD R0, R0, UR4, RZ ;  /* 0x0000000400007c24 */ /* 0x001fc8000f8e02ff */
        /* <DEDUP_REMOVED lines=12> */
[----:B------:R-:W-:-:S03]  /*bd80*/  ULDC.64 UR4, c[0x0][0x2e8] ;  /* 0x0000ba0000047ab9 */ /* 0x000fc60000000a00 */
[----:B-1----:R-:W-:Y:S01]  /*bd90*/  IMAD.IADD R4, R3, 0x1, R0 ;  /* 0x0000000103047824 */ /* 0x002fe200078e0200 */
[----:B------:R-:W-:Y:S01]  /*bda0*/  LEA R0, P0, R2, UR4, 0x1 ;  /* 0x0000000402007c11 */ /* 0x000fe2000f8008ff */
[----:B------:R-:W-:-:S03]  /*bdb0*/  UMOV UR4, 0xffffffff ;  /* 0xffffffff00047882 */ /* 0x000fc60000000000 */
[----:B------:R-:W-:Y:S01]  /*bdc0*/  LEA.HI.X R4, R2, UR5, R4, 0x1, P0 ;  /* 0x0000000502047c11 */ /* 0x000fe200080f0c04 */
[----:B------:R-:W-:Y:S08]  /*bdd0*/  BRA.DIV UR4, `(.L_x_3446) ;  /* 0x0000003604ac7947 */ /* 0x000ff0000b800000 */
[----:B------:R-:W0:Y:S01]  /*bde0*/  SHFL.IDX PT, R3, R0, RZ, 0x181f ;  /* 0x00181fff00037589 */ /* 0x000e2200000e0000 */
[C---:B------:R-:W-:Y:S02]  /*bdf0*/  ISETP.GE.AND P2, PT, R36.reuse, 0x1, PT ;  /* 0x000000012400780c */ /* 0x040fe40003f46270 */
[----:B------:R-:W-:Y:S01]  /*be00*/  ISETP.GE.AND P3, PT, R36, 0x11, PT ;  /* 0x000000112400780c */ /* 0x000fe20003f66270 */
[----:B------:R-:W1:Y:S10]  /*be10*/  SHFL.IDX PT, R2, R4, RZ, 0x181f ;  /* 0x00181fff04027589 */ /* 0x000e7400000e0000 */
[----:B------:R-:W-:-:S02]  /*be20*/  @P2 LEA R6, R5, UR37, 0x1 ;  /* 0x0000002505062c11 */ /* 0x000fc4000f8e08ff */
[----:B0-----:R-:W-:-:S05]  /*be30*/  @P2 LEA R3, P0, R7, R3, 0x1 ;  /* 0x0000000307032211 */ /* 0x001fca00078008ff */
[----:B-1----:R-:W-:-:S05]  /*be40*/  @P2 IMAD.X R2, RZ, RZ, R2, P0 ;  /* 0x000000ffff022224 */ /* 0x002fca00000e0602 */
[----:B------:R-:W-:-:S04]  /*be50*/  @P2 LOP3.LUT R3, R3, R2, RZ, 0x3c, !PT ;  /* 0x0000000203032212 */ /* 0x000fc800078e3cff */
[----:B------:R-:W-:-:S04]  /*be60*/  @P2 LOP3.LUT R2, R3, R2, RZ, 0x3c, !PT ;  /* 0x0000000203022212 */ /* 0x000fc800078e3cff */
[----:B------:R-:W-:-:S05]  /*be70*/  @P2 LOP3.LUT R3, R3, R2, RZ, 0x3c, !PT ;  /* 0x0000000203032212 */ /* 0x000fca00078e3cff */
[----:B------:R-:W-:Y:S01]  /*be80*/  @!PT LDS RZ, [RZ] ;  /* 0x00000000fffff984 */ /* 0x000fe20000000800 */
[----:B------:R0:W-:Y:S01]  /*be90*/  @P2 LDGSTS.E.BYPASS.LTC128B.128 [R6+0x22400], desc[UR42][R2.64], !P1 ;  /* 0x2240000002062fae */ /* 0x0001e2000c901d6a */
[----:B------:R-:W-:-:S03]  /*bea0*/  ISETP.GE.AND P2, PT, R36, 0x21, PT ;  /* 0x000000212400780c */ /* 0x000fc60003f46270 */
[----:B0-----:R-:W0:Y:S01]  /*beb0*/  SHFL.IDX PT, R3, R0, 0x1, 0x181f ;  /* 0x00381f0000037f89 */ /* 0x001e2200000e0000 */
[----:B------:R-:W-:-:S03]  /*bec0*/  @P3 LEA R6, R5, UR37, 0x1 ;  /* 0x0000002505063c11 */ /* 0x000fc6000f8e08ff */
[----:B------:R-:W1:Y:S01]  /*bed0*/  SHFL.IDX PT, R2, R4, 0x1, 0x181f ;  /* 0x00381f0004027f89 */ /* 0x000e6200000e0000 */
[----:B0-----:R-:W-:-:S05]  /*bee0*/  @P3 LEA R3, P0, R7, R3, 0x1 ;  /* 0x0000000307033211 */ /* 0x001fca00078008ff */
[----:B-1----:R-:W-:-:S05]  /*bef0*/  @P3 IMAD.X R2, RZ, RZ, R2, P0 ;  /* 0x000000ffff023224 */ /* 0x002fca00000e0602 */
[----:B------:R-:W-:-:S04]  /*bf00*/  @P3 LOP3.LUT R3, R3, R2, RZ, 0x3c, !PT ;  /* 0x0000000203033212 */ /* 0x000fc800078e3cff */
[----:B------:R-:W-:-:S04]  /*bf10*/  @P3 LOP3.LUT R2, R3, R2, RZ, 0x3c, !PT ;  /* 0x0000000203023212 */ /* 0x000fc800078e3cff */
[----:B------:R-:W-:-:S05]  /*bf20*/  @P3 LOP3.LUT R3, R3, R2, RZ, 0x3c, !PT ;  /* 0x0000000203033212 */ /* 0x000fca00078e3cff */
[----:B------:R0:W-:Y:S04]  /*bf30*/  @P3 LDGSTS.E.BYPASS.LTC128B.128 [R6+0x22c00], desc[UR42][R2.64], !P1 ;  /* 0x22c0000002063fae */ /* 0x0001e8000c901d6a */
[----:B0-----:R-:W0:Y:S01]  /*bf40*/  SHFL.IDX PT, R3, R0, 0x2, 0x181f ;  /* 0x00581f0000037f89 */ /* 0x001e2200000e0000 */
[----:B------:R-:W-:-:S03]  /*bf50*/  @P2 LEA R6, R5, UR37, 0x1 ;  /* 0x0000002505062c11 */ /* 0x000fc6000f8e08ff */
[----:B------:R-:W1:Y:S04]  /*bf60*/  SHFL.IDX PT, R2, R4, 0x2, 0x181f ;  /* 0x00581f0004027f89 */ /* 0x000e6800000e0000 */
[----:B------:R-:W2:Y:S04]  /*bf70*/  SHFL.IDX PT, R4, R4, 0x3, 0x181f ;  /* 0x00781f0004047f89 */ /* 0x000ea800000e0000 */
[----:B------:R-:W3:Y:S01]  /*bf80*/  SHFL.IDX PT, R0, R0, 0x3, 0x181f ;  /* 0x00781f0000007f89 */ /* 0x000ee200000e0000 */
[----:B0-----:R-:W-:-:S05]  /*bf90*/  @P2 LEA R3, P0, R7, R3, 0x1 ;  /* 0x0000000307032211 */ /* 0x001fca00078008ff */
[----:B-1----:R-:W-:-:S05]  /*bfa0*/  @P2 IMAD.X R2, RZ, RZ, R2, P0 ;  /* 0x000000ffff022224 */ /* 0x002fca00000e0602 */
[----:B------:R-:W-:-:S04]  /*bfb0*/  @P2 LOP3.LUT R3, R3, R2, RZ, 0x3c, !PT ;  /* 0x0000000203032212 */ /* 0x000fc800078e3cff */
[----:B------:R-:W-:-:S04]  /*bfc0*/  @P2 LOP3.LUT R2, R3, R2, RZ, 0x3c, !PT ;  /* 0x0000000203022212 */ /* 0x000fc800078e3cff */
[----:B------:R-:W-:-:S05]  /*bfd0*/  @P2 LOP3.LUT R3, R3, R2, RZ, 0x3c, !PT ;  /* 0x0000000203032212 */ /* 0x000fca00078e3cff */
[----:B--23--:R1:W-:Y:S02]  /*bfe0*/  @P2 LDGSTS.E.BYPASS.LTC128B.128 [R6+0x23400], desc[UR42][R2.64], !P1 ;  /* 0x2340000002062fae */ /* 0x00c3e4000c901d6a */
.L_x_3504:
[----:B------:R-:W-:-:S13]  /*bff0*/  ISETP.GE.AND P2, PT, R36, 0x31, PT ;  /* 0x000000312400780c */ /* 0x000fda0003f46270 */
[----:B01----:R-:W-:Y:S02]  /*c000*/  @P2 LEA R2, P0, R7, R0, 0x1 ;  /* 0x0000000007022211 */ /* 0x003fe400078008ff */
[----:B------:R-:W-:-:S03]  /*c010*/  @P2 LEA R5, R5, UR37, 0x1 ;  /* 0x0000002505052c11 */ /* 0x000fc6000f8e08ff */
[----:B------:R-:W-:Y:S01]  /*c020*/  @P2 IMAD.X R3, RZ, RZ, R4, P0 ;  /* 0x000000ffff032224 */ /* 0x000fe200000e0604 */
[----:B------:R-:W-:-:S04]  /*c030*/  PLOP3.LUT P0, PT, PT, PT, PT, 0x80, 0x0 ;  /* 0x000000000000781c */ /* 0x000fc80003f0f070 */
[----:B------:R-:W-:Y:S01]  /*c040*/  @!PT LDS RZ, [RZ] ;  /* 0x00000000fffff984 */ /* 0x000fe20000000800 */
[----:B------:R-:W-:Y:S01]  /*c050*/  @!PT LDS RZ, [RZ] ;  /* 0x00000000fffff984 */ /* 0x000fe20000000800 */
[----:B------:R-:W-:Y:S01]  /*c060*/  @!PT LDS RZ, [RZ] ;  /* 0x00000000fffff984 */ /* 0x000fe20000000800 */
[----:B------:R0:W-:Y:S01]  /*c070*/  @P2 LDGSTS.E.BYPASS.LTC128B.128 [R5+0x23c00], desc[UR42][R2.64], !P1 ;  /* 0x23c0000002052fae */ /* 0x0001e2000c901d6a */
[----:B------:R-:W-:-:S08]  /*c080*/  NOP ;  /* 0x0000000000007918 */ /* 0x000fd00000000000 */
.L_x_3447:
[----:B------:R-:W-:Y:S02]  /*c090*/  PLOP3.LUT P1, PT, P1, P0, PT, 0xa2, 0x0 ;  /* 0x000000000000781c */ /* 0x000fe40000f21472 */
[----:B------:R-:W-:-:S08]  /*c0a0*/  @P0 R2UR P1, UR4, R25 ;  /* 0x00000000190402ca */ /* 0x000fd00000020000 */
[----:B------:R-:W-:-:S05]  /*c0b0*/  @P0 PLOP3.LUT P0, PT, P1, PT, PT, 0x80, 0x0 ;  /* 0x000000000000081c */ /* 0x000fca0000f0f070 */
[----:B------:R-:W-:Y:S01]  /*c0c0*/  @!P1 SYNCS.ARRIVE.TRANS64.RED.A0T1 RZ, [UR4+0x38830], RZ ;  /* 0x038830ffffff99a7 */ /* 0x000fe20008200404 */
[----:B------:R-:W-:Y:S07]  /*c0d0*/  @!P1 ARRIVES.LDGSTSBAR.64.TRANSCNT [UR4+0x38830] ;  /* 0x03883000ff0099b0 */ /* 0x000fee0008000a84 */
[----:B------:R-:W-:Y:S05]  /*c0e0*/  @P0 BRA.U.ANY `(.L_x_3447) ;  /* 0xfffffffd00e80947 */ /* 0x000fea000393ffff */
[----:B------:R-:W-:Y:S01]  /*c0f0*/  NOP ;  /* 0x0000000000007918 */ /* 0x000fe20000000000 */
[----:B------:R-:W-:-:S04]  /*c100*/  LOP3.LUT R0, R37, 0x2, RZ, 0xfc, !PT ;  /* 0x0000000225007812 */ /* 0x000fc800078efcff */
[----:B------:R-:W-:-:S13]  /*c110*/  ISETP.NE.AND P2, PT, R0, 0x3, PT ;  /* 0x000000030000780c */ /* 0x000fda0003f45270 */
[----:B------:R-:W-:Y:S05]  /*c120*/  @!P2 BRA `(.L_x_3448) ;  /* 0x000000000004a947 */ /* 0x000fea0003800000 */
[----:B------:R-:W-:Y:S01]  /*c130*/  BPT.TRAP 0x1 ;  /* 0x000000040000795c */ /* 0x000fe20000300000 */
.L_x_3448:
[----:B------:R1:W-:Y:S02]  /*c140*/  SYNCS.ARRIVE.TRANS64.A1T0 RZ, [R25+URZ+0x38830], RZ ;  /* 0x038830ff19ff79a7 */ /* 0x0003e4000810003f */
[----:B------:R-:W-:Y:S05]  /*c150*/  WARPSYNC.ALL ;  /* 0x0000000000007948 */ /* 0x000fea0003800000 */
[----:B------:R-:W-:Y:S01]  /*c160*/  UIADD3 UR4, UR37, 0x20400, URZ ;  /* 0x0002040025047890 */ /* 0x000fe2000fffe03f */
[----:B------:R-:W-:-:S03]  /*c170*/  SHF.R.S32.HI R0, RZ, 0x1f, R27 ;  /* 0x0000001fff007819 */ /* 0x000fc6000001141b */
[----:B------:R-:W-:Y:S02]  /*c180*/  ULOP3.LUT UP0, URZ, UR4, 0x3ff, URZ, 0xc0, !UPT ;  /* 0x000003ff043f7892 */ /* 0x000fe4000f80c03f */
[----:B------:R2:W-:Y:S01]  /*c190*/  STL [R1+0x10], R0 ;  /* 0x0000100001007387 */ /* 0x0005e20000100800 */
[----:B------:R-:W-:Y:S03]  /*c1a0*/  BAR.SYNC.DEFER_BLOCKING 0x8, 0x100 ;  /* 0x0204000000007b1d */ /* 0x000fe60000010000 */
[----:B------:R-:W-:-:S13]  /*c1b0*/  PLOP3.LUT P0, PT, PT, PT, UP0, 0x80, 0x0 ;  /* 0x000000000000781c */ /* 0x000fda0003f0f008 */
[----:B--2---:R-:W-:Y:S05]  /*c1c0*/  @!P0 BRA `(.L_x_3449) ;  /* 0x0000000000408947 */ /* 0x004fea0003800000 */
        /* <DEDUP_REMOVED lines=16> */
.L_x_3449:
[----:B0-----:R-:W2:Y:S01]  /*c2d0*/  LDL R2, [R1+0x10] ;  /* 0x0000100001027983 */ /* 0x001ea20000100800 */
[----:B------:R-:W0:Y:S03]  /*c2e0*/  LDC R3, c[0x0][0x448] ;  /* 0x00011200ff037b82 */ /* 0x000e260000000800 */
[----:B------:R-:W3:Y:S01]  /*c2f0*/  LDL R21, [R1+0xc] ;  /* 0x00000c0001157983 */ /* 0x000ee20000100800 */
[----:B------:R-:W-:Y:S01]  /*c300*/  IMAD.MOV R5, RZ, RZ, -R34 ;  /* 0x000000ffff057224 */ /* 0x000fe200078e0a22 */
[----:B------:R-:W-:Y:S01]  /*c310*/  ULDC UR4, c[0x0][0xd38] ;  /* 0x00034e0000047ab9 */ /* 0x000fe20000000800 */
[----:B------:R-:W-:Y:S01]  /*c320*/  LOP3.LUT R16, R16, 0xffffdfff, RZ, 0xc0, !PT ;  /* 0xffffdfff10107812 */ /* 0x000fe200078ec0ff */
[----:B------:R-:W4:Y:S01]  /*c330*/  S2R R9, SR_TID.X ;  /* 0x0000000000097919 */ /* 0x000f220000002100 */
[----:B------:R-:W-:Y:S01]  /*c340*/  LEA R8, R29, UR37, 0x1 ;  /* 0x000000251d087c11 */ /* 0x000fe2000f8e08ff */
[----:B------:R-:W5:Y:S01]  /*c350*/  S2R R10, SR_TID.X ;  /* 0x00000000000a7919 */ /* 0x000f620000002100 */
[----:B0-----:R-:W-:-:S13]  /*c360*/  ISETP.NE.AND P0, PT, R3, 0x1, PT ;  /* 0x000000010300780c */ /* 0x001fda0003f05270 */
[----:B------:R-:W0:Y:S01]  /*c370*/  @P0 LDC R0, c[0x0][0x450] ;  /* 0x00011400ff000b82 */ /* 0x000e220000000800 */
[----:B------:R-:W-:Y:S01]  /*c380*/  @P0 LOP3.LUT R16, R16, 0x2000, RZ, 0xfc, !PT ;  /* 0x0000200010100812 */ /* 0x000fe200078efcff */
[----:B----4-:R-:W-:-:S03]  /*c390*/  IMAD.SHL.U32 R9, R9, 0x8, RZ ;  /* 0x0000000809097824 */ /* 0x010fc600078e00ff */
[----:B------:R-:W-:Y:S02]  /*c3a0*/  LOP3.LUT P1, RZ, R16, 0x1000000, RZ, 0xc0, !PT ;  /* 0x0100000010ff7812 */ /* 0x000fe4000782c0ff */
[----:B-----5:R-:W-:Y:S02]  /*c3b0*/  SHF.R.U32.HI R10, RZ, 0x3, R10 ;  /* 0x00000003ff0a7819 */ /* 0x020fe4000001160a */
[----:B------:R-:W-:Y:S02]  /*c3c0*/  LOP3.LUT R9, R9, 0x38, RZ, 0xc0, !PT ;  /* 0x0000003809097812 */ /* 0x000fe400078ec0ff */
[----:B------:R-:W-:Y:S01]  /*c3d0*/  LOP3.LUT R10, R10, 0xf, RZ, 0xc0, !PT ;  /* 0x0000000f0a0a7812 */ /* 0x000fe200078ec0ff */
[----:B--2---:R-:W-:Y:S02]  /*c3e0*/  IMAD.MOV.U32 R20, RZ, RZ, R2 ;  /* 0x000000ffff147224 */ /* 0x004fe400078e0002 */
[----:B------:R-:W2:Y:S01]  /*c3f0*/  @P0 LDC R2, c[0x0][0x44c] ;  /* 0x00011300ff020b82 */ /* 0x000ea20000000800 */
[----:B---3--:R-:W-:Y:S01]  /*c400*/  IMAD R5, R5, UR4, R21 ;  /* 0x0000000405057c24 */ /* 0x008fe2000f8e0215 */
[----:B------:R-:W-:-:S02]  /*c410*/  ULDC.64 UR4, c[0x0][0x2d8] ;  /* 0x0000b60000047ab9 */ /* 0x000fc40000000a00 */
[----:B------:R-:W-:Y:S02]  /*c420*/  IMAD R6, R26, UR4, RZ ;  /* 0x000000041a067c24 */ /* 0x000fe4000f8e02ff */
[----:B------:R-:W-:Y:S02]  /*c430*/  IMAD R34, R5, 0x40, R24 ;  /* 0x0000004005227824 */ /* 0x000fe400078e0218 */
[----:B------:R-:W-:Y:S02]  /*c440*/  IMAD R6, R19, UR5, R6 ;  /* 0x0000000513067c24 */ /* 0x000fe4000f8e0206 */
[----:B------:R-:W-:Y:S02]  /*c450*/  IMAD.MOV.U32 R4, RZ, RZ, R34 ;  /* 0x000000ffff047224 */ /* 0x000fe400078e0022 */
[----:B--2---:R-:W-:-:S05]  /*c460*/  @P0 IMAD.HI.U32 R2, R34, R2, RZ ;  /* 0x0000000222020227 */ /* 0x004fca00078e00ff */
[----:B0-----:R-:W-:-:S05]  /*c470*/  @P0 SHF.R.U32.HI R4, RZ, R0, R2 ;  /* 0x00000000ff040219 */ /* 0x001fca0000011602 */
[----:B------:R-:W-:-:S04]  /*c480*/  IMAD.MOV R0, RZ, RZ, -R4 ;  /* 0x000000ffff007224 */ /* 0x000fc800078e0a04 */
[----:B------:R-:W-:Y:S02]  /*c490*/  IMAD R0, R3, R0, R34 ;  /* 0x0000000003007224 */ /* 0x000fe400078e0222 */
[----:B------:R-:W-:Y:S01]  /*c4a0*/  IMAD.WIDE.U32 R2, R19, UR4, RZ ;  /* 0x0000000413027c25 */ /* 0x000fe2000f8e00ff */
[----:B------:R-:W-:-:S03]  /*c4b0*/  ULDC.64 UR4, c[0x0][0x2e0] ;  /* 0x0000b80000047ab9 */ /* 0x000fc60000000a00 */
[----:B------:R-:W-:Y:S02]  /*c4c0*/  IMAD.IADD R3, R3, 0x1, R6 ;  /* 0x0000000103037824 */ /* 0x000fe400078e0206 */
[----:B------:R-:W-:Y:S02]  /*c4d0*/  IMAD R6, R20, UR4, RZ ;  /* 0x0000000414067c24 */ /* 0x000fe4000f8e02ff */
[----:B------:R-:W-:-:S04]  /*c4e0*/  IMAD.WIDE.U32 R2, R27, UR4, R2 ;  /* 0x000000041b027c25 */ /* 0x000fc8000f8e0002 */
[----:B------:R-:W-:Y:S01]  /*c4f0*/  IMAD R6, R27, UR5, R6 ;  /* 0x000000051b067c24 */ /* 0x000fe2000f8e0206 */
[----:B------:R-:W-:-:S03]  /*c500*/  ULDC.64 UR4, c[0x0][0x2d0] ;  /* 0x0000b40000047ab9 */ /* 0x000fc60000000a00 */
[----:B------:R-:W-:Y:S01]  /*c510*/  IMAD.IADD R3, R3, 0x1, R6 ;  /* 0x0000000103037824 */ /* 0x000fe200078e0206 */
        /* <DEDUP_REMOVED lines=17> */
[----:B------:R-:W-:Y:S02]  /*c630*/  LEA R5, R5, R10, 0x6 ;  /* 0x0000000a05057211 */ /* 0x000fe400078e30ff */
[----:B------:R-:W-:Y:S01]  /*c640*/  LOP3.LUT R16, R16, 0xfffffeff, RZ, 0xc0, !PT ;  /* 0xfffffeff10107812 */ /* 0x000fe200078ec0ff */
[----:B------:R-:W2:Y:S01]  /*c650*/  SHFL.IDX PT, R3, R2, RZ, 0x181f ;  /* 0x00181fff02037589 */ /* 0x000ea200000e0000 */
[----:B------:R-:W-:-:S13]  /*c660*/  ISETP.GE.AND P2, PT, R5, UR36, PT ;  /* 0x0000002405007c0c */ /* 0x000fda000bf46270 */
[----:B------:R-:W-:-:S04]  /*c670*/  @P2 LOP3.LUT R16, R16, 0x100, RZ, 0xfc, !PT ;  /* 0x0000010010102812 */ /* 0x000fc800078efcff */
[----:B------:R-:W-:Y:S02]  /*c680*/  LOP3.LUT R16, R16, 0xffffff7f, RZ, 0xc0, !PT ;  /* 0xffffff7f10107812 */ /* 0x000fe400078ec0ff */
[----:B0-----:R-:W-:-:S05]  /*c690*/  @!P2 LEA R4, P0, R9, R4, 0x1 ;  /* 0x000000040904a211 */ /* 0x001fca00078008ff */
[----:B--2---:R-:W-:Y:S02]  /*c6a0*/  @!P2 IMAD.X R3, RZ, RZ, R3, P0 ;  /* 0x000000ffff03a224 */ /* 0x004fe400000e0603 */
[----:B------:R-:W-:Y:S02]  /*c6b0*/  @!P2 IMAD.MOV.U32 R6, RZ, RZ, R4 ;  /* 0x000000ffff06a224 */ /* 0x000fe400078e0004 */
[----:B------:R-:W-:Y:S02]  /*c6c0*/  @!P2 IMAD.MOV.U32 R7, RZ, RZ, R3 ;  /* 0x000000ffff07a224 */ /* 0x000fe400078e0003 */
[----:B------:R-:W-:-:S03]  /*c6d0*/  VIADD R3, R5, 0x10 ;  /* 0x0000001005037836 */ /* 0x000fc60000000000 */
[----:B------:R-:W-:Y:S01]  /*c6e0*/  @!PT LDS RZ, [RZ] ;  /* 0x00000000fffff984 */ /* 0x000fe20000000800 */
[----:B------:R0:W-:Y:S02]  /*c6f0*/  @!P2 LDGSTS.E.BYPASS.LTC128B.128 [R8+0x20400], desc[UR42][R6.64], !P1 ;  /* 0x204000000608afae */ /* 0x0001e4000c901d6a */
[----:B------:R-:W-:Y:S02]  /*c700*/  ISETP.GE.AND P2, PT, R3, UR36, PT ;  /* 0x0000002403007c0c */ /* 0x000fe4000bf46270 */
[----:B------:R-:W-:Y:S04]  /*c710*/  SHFL.IDX PT, R3, R2, 0x1, 0x181f ;  /* 0x00381f0002037f89 */ /* 0x000fe800000e0000 */
[----:B0-----:R-:W0:Y:S07]  /*c720*/  SHFL.IDX PT, R6, R0, 0x1, 0x181f ;  /* 0x00381f0000067f89 */ /* 0x001e2e00000e0000 */
[----:B------:R-:W-:-:S04]  /*c730*/  @P2 LOP3.LUT R16, R16, 0x80, RZ, 0xfc, !PT ;  /* 0x0000008010102812 */ /* 0x000fc800078efcff */
[----:B------:R-:W-:Y:S02]  /*c740*/  LOP3.LUT R16, R16, 0xffffffbf, RZ, 0xc0, !PT ;  /* 0xffffffbf10107812 */ /* 0x000fe400078ec0ff */
[----:B0-----:R-:W-:-:S05]  /*c750*/  @!P2 LEA R6, P0, R9, R6, 0x1 ;  /* 0x000000060906a211 */ /* 0x001fca00078008ff */
[----:B------:R-:W-:-:S04]  /*c760*/  @!P2 IMAD.X R3, RZ, RZ, R3, P0 ;  /* 0x000000ffff03a224 */ /* 0x000fc800000e0603 */
[----:B------:R-:W-:Y:S02]  /*c770*/  @!P2 IMAD.MOV.U32 R7, RZ, RZ, R3 ;  /* 0x000000ffff07a224 */ /* 0x000fe400078e0003 */
[----:B------:R-:W-:-:S03]  /*c780*/  VIADD R3, R5, 0x20 ;  /* 0x0000002005037836 */ /* 0x000fc60000000000 */
[----:B------:R0:W-:Y:S02]  /*c790*/  @!P2 LDGSTS.E.BYPASS.LTC128B.128 [R8+0x20c00], desc[UR42][R6.64], !P1 ;  /* 0x20c000000608afae */ /* 0x0001e4000c901d6a */
[----:B------:R-:W-:Y:S02]  /*c7a0*/  ISETP.GE.AND P2, PT, R3, UR36, PT ;  /* 0x0000002403007c0c */ /* 0x000fe4000bf46270 */
[----:B------:R-:W-:Y:S04]  /*c7b0*/  SHFL.IDX PT, R3, R2, 0x2, 0x181f ;  /* 0x00581f0002037f89 */ /* 0x000fe800000e0000 */
[----:B0-----:R-:W0:Y:S07]  /*c7c0*/  SHFL.IDX PT, R6, R0, 0x2, 0x181f ;  /* 0x00581f0000067f89 */ /* 0x001e2e00000e0000 */
[----:B------:R-:W-:Y:S01]  /*c7d0*/  @P2 LOP3.LUT R16, R16, 0x40, RZ, 0xfc, !PT ;  /* 0x0000004010102812 */ /* 0x000fe200078efcff */
[----:B------:R-:W2:Y:S01]  /*c7e0*/  SHFL.IDX PT, R0, R0, 0x3, 0x181f ;  /* 0x00781f0000007f89 */ /* 0x000ea200000e0000 */
[----:B0-----:R-:W-:-:S05]  /*c7f0*/  @!P2 LEA R6, P0, R9, R6, 0x1 ;  /* 0x000000060906a211 */ /* 0x001fca00078008ff */
[----:B------:R-:W-:-:S04]  /*c800*/  @!P2 IMAD.X R3, RZ, RZ, R3, P0 ;  /* 0x000000ffff03a224 */ /* 0x000fc800000e0603 */
[----:B------:R-:W-:Y:S02]  /*c810*/  @!P2 IMAD.MOV.U32 R7, RZ, RZ, R3 ;  /* 0x000000ffff07a224 */ /* 0x000fe400078e0003 */
[----:B------:R0:W3:Y:S04]  /*c820*/  SHFL.IDX PT, R3, R2, 0x3, 0x181f ;  /* 0x00781f0002037f89 */ /* 0x0000e800000e0000 */
[----:B--2---:R0:W-:Y:S02]  /*c830*/  @!P2 LDGSTS.E.BYPASS.LTC128B.128 [R8+0x21400], desc[UR42][R6.64], !P1 ;  /* 0x214000000608afae */ /* 0x0041e4000c901d6a */
.L_x_3513:
[----:B------:R-:W-:Y:S01]  /*c840*/  VIADD R5, R5, 0x30 ;  /* 0x0000003005057836 */ /* 0x000fe20000000000 */
[----:B------:R-:W-:-:S04]  /*c850*/  LOP3.LUT R16, R16, 0xfffff7ff, RZ, 0xc0, !PT ;  /* 0xfffff7ff10107812 */ /* 0x000fc800078ec0ff */
[----:B------:R-:W-:-:S13]  /*c860*/  ISETP.GE.AND P2, PT, R5, UR36, PT ;  /* 0x0000002405007c0c */ /* 0x000fda000bf46270 */
[----:B0-----:R-:W-:Y:S02]  /*c870*/  @!P2 LEA R2, P0, R9, R0, 0x1 ;  /* 0x000000000902a211 */ /* 0x001fe400078008ff */
[----:B------:R-:W-:-:S03]  /*c880*/  @P2 LOP3.LUT R16, R16, 0x800, RZ, 0xfc, !PT ;  /* 0x0000080010102812 */ /* 0x000fc600078efcff */
        /* <DEDUP_REMOVED lines=8> */
[----:B------:R-:W-:Y:S01]  /*c910*/  NOP ;  /* 0x0000000000007918 */ /* 0x000fe20000000000 */
[----:B------:R-:W-:Y:S02]  /*c920*/  UIADD3 UR4, UR37, 0x26400, URZ ;  /* 0x0002640025047890 */ /* 0x000fe4000fffe03f */
[----:B------:R-:W-:Y:S02]  /*c930*/  SYNCS.ARRIVE.TRANS64.A1T0 RZ, [UR37+0x38800], RZ ;  /* 0x038800ffffff79a7 */ /* 0x000fe40008100025 */
[----:B------:R-:W-:-:S06]  /*c940*/  ULOP3.LUT UP0, URZ, UR4, 0x3ff, URZ, 0xc0, !UPT ;  /* 0x000003ff043f7892 */ /* 0x000fcc000f80c03f */
[----:B------:R-:W-:-:S13]  /*c950*/  PLOP3.LUT P0, PT, PT, PT, UP0, 0x80, 0x0 ;  /* 0x000000000000781c */ /* 0x000fda0003f0f008 */
[----:B0-----:R-:W-:Y:S05]  /*c960*/  @!P0 BRA `(.L_x_3451) ;  /* 0x0000000000408947 */ /* 0x001fea0003800000 */
        /* <DEDUP_REMOVED lines=16> */
.L_x_3451:
[----:B------:R-:W2:Y:S01]  /*ca70*/  LDL.LU R20, [R1+0x10] ;  /* 0x0000100001147983 */ /* 0x000ea20000300800 */
[----:B------:R-:W0:Y:S01]  /*ca80*/  LDC R2, c[0x0][0x448] ;  /* 0x00011200ff027b82 */ /* 0x000e220000000800 */
[----:B------:R-:W-:Y:S01]  /*ca90*/  ULDC.64 UR4, c[0x0][0x3d8] ;  /* 0x0000f60000047ab9 */ /* 0x000fe20000000a00 */
[----:B------:R-:W-:Y:S01]  /*caa0*/  IMAD.MOV.U32 R0, RZ, RZ, R34 ;  /* 0x000000ffff007224 */ /* 0x000fe200078e0022 */
[----:B------:R3:W5:Y:S01]  /*cab0*/  LDL R9, [R1+0x8] ;  /* 0x0000080001097983 */ /* 0x0007620000100800 */
[----:B------:R-:W-:Y:S01]  /*cac0*/  IMAD R4, R26, UR4, RZ ;  /* 0x000000041a047c24 */ /* 0x000fe2000f8e02ff */
[C---:B------:R-:W-:Y:S02]  /*cad0*/  LOP3.LUT P5, RZ, R16.reuse, 0x200000, RZ, 0xc0, !PT ;  /* 0x0020000010ff7812 */ /* 0x040fe400078ac0ff */
[----:B------:R3:W5:Y:S01]  /*cae0*/  LDL R8, [R1+0x4] ;  /* 0x0000040001087983 */ /* 0x0007620000100800 */
[----:B------:R-:W-:Y:S01]  /*caf0*/  IMAD R4, R19, UR5, R4 ;  /* 0x0000000513047c24 */ /* 0x000fe2000f8e0204 */
[----:B------:R-:W-:-:S02]  /*cb00*/  LOP3.LUT P4, RZ, R16, 0x100000, RZ, 0xc0, !PT ;  /* 0x0010000010ff7812 */ /* 0x000fc4000788c0ff */
[C---:B------:R-:W-:Y:S02]  /*cb10*/  LOP3.LUT P3, RZ, R16.reuse, 0x80000, RZ, 0xc0, !PT ;  /* 0x0008000010ff7812 */ /* 0x040fe4000786c0ff */
[----:B------:R-:W-:Y:S02]  /*cb20*/  LOP3.LUT P2, RZ, R16, 0x40000, RZ, 0xc0, !PT ;  /* 0x0004000010ff7812 */ /* 0x000fe4000784c0ff */
[----:B0-----:R-:W-:-:S13]  /*cb30*/  ISETP.NE.AND P6, PT, R2, 0x1, PT ;  /* 0x000000010200780c */ /* 0x001fda0003fc5270 */
[----:B------:R-:W0:Y:S08]  /*cb40*/  @P6 LDC R3, c[0x0][0x44c] ;  /* 0x00011300ff036b82 */ /* 0x000e300000000800 */
[----:B------:R-:W4:Y:S01]  /*cb50*/  @P6 LDC R2, c[0x0][0x450] ;  /* 0x00011400ff026b82 */ /* 0x000f220000000800 */
[----:B0-----:R-:W-:-:S05]  /*cb60*/  @P6 IMAD.HI.U32 R3, R34, R3, RZ ;  /* 0x0000000322036227 */ /* 0x001fca00078e00ff */
[----:B----4-:R-:W-:Y:S01]  /*cb70*/  @P6 SHF.R.U32.HI R0, RZ, R2, R3 ;  /* 0x00000002ff006219 */ /* 0x010fe20000011603 */
[----:B------:R-:W-:Y:S01]  /*cb80*/  IMAD.WIDE.U32 R2, R19, UR4, RZ ;  /* 0x0000000413027c25 */ /* 0x000fe2000f8e00ff */
[----:B------:R-:W-:-:S03]  /*cb90*/  ULDC.64 UR4, c[0x0][0x3e0] ;  /* 0x0000f80000047ab9 */ /* 0x000fc60000000a00 */
[----:B------:R-:W-:Y:S01]  /*cba0*/  IMAD.IADD R3, R3, 0x1, R4 ;  /* 0x0000000103037824 */ /* 0x000fe200078e0204 */
[----:B------:R-:W0:Y:S01]  /*cbb0*/  S2R R21, SR_TID.X ;  /* 0x0000000000157919 */ /* 0x000e220000002100 */
[----:B------:R-:W-:Y:S01]  /*cbc0*/  IMAD.WIDE.U32 R2, R27, UR4, R2 ;  /* 0x000000041b027c25 */ /* 0x000fe2000f8e0002 */
[----:B------:R-:W-:-:S03]  /*cbd0*/  SHF.R.S32.HI R5, RZ, 0x1f, R0 ;  /* 0x0000001fff057819 */ /* 0x000fc60000011400 */
[----:B0-----:R-:W-:-:S05]  /*cbe0*/  IMAD.SHL.U32 R21, R21, 0x8, RZ ;  /* 0x0000000815157824 */ /* 0x001fca00078e00ff */
[----:B------:R-:W-:Y:S01]  /*cbf0*/  LOP3.LUT R21, R21, 0x38, RZ, 0xc0, !PT ;  /* 0x0000003815157812 */ /* 0x000fe200078ec0ff */
[----:B--2---:R-:W-:Y:S01]  /*cc00*/  IMAD R4, R20, UR4, RZ ;  /* 0x0000000414047c24 */ /* 0x004fe2000f8e02ff */
[----:B------:R-:W-:-:S03]  /*cc10*/  ULDC UR4, c[0x0][0x448] ;  /* 0x0001120000047ab9 */ /* 0x000fc60000000800 */
[----:B------:R-:W-:-:S04]  /*cc20*/  IMAD R4, R27, UR5, R4 ;  /* 0x000000051b047c24 */ /* 0x000fc8000f8e0204 */
[----:B------:R-:W-:Y:S02]  /*cc30*/  IMAD.IADD R3, R3, 0x1, R4 ;  /* 0x0000000103037824 */ /* 0x000fe400078e0204 */
[----:B------:R-:W-:-:S04]  /*cc40*/  IMAD.MOV R4, RZ, RZ, -R0 ;  /* 0x000000ffff047224 */ /* 0x000fc800078e0a00 */
[----:B------:R-:W-:Y:S01]  /*cc50*/  IMAD R4, R4, UR4, R34 ;  /* 0x0000000404047c24 */ /* 0x000fe2000f8e0222 */
[----:B------:R-:W-:Y:S02]  /*cc60*/  ULDC.64 UR4, c[0x0][0x3d0] ;  /* 0x0000f40000047ab9 */ /* 0x000fe40000000a00 */
        /* <DEDUP_REMOVED lines=9> */
[----:B------:R-:W-:-:S03]  /*cd00*/  ULDC.64 UR4, c[0x0][0x390] ;  /* 0x0000e40000047ab9 */ /* 0x000fc60000000a00 */
[----:B------:R-:W-:Y:S01]  /*cd10*/  IMAD.IADD R4, R3, 0x1, R0 ;  /* 0x0000000103047824 */ /* 0x000fe200078e0200 */
[----:B------:R-:W-:Y:S01]  /*cd20*/  LEA R0, P0, R2, UR4, 0x1 ;  /* 0x0000000402007c11 */ /* 0x000fe2000f8008ff */
[----:B------:R-:W-:-:S03]  /*cd30*/  UMOV UR4, 0xffffffff ;  /* 0xffffffff00047882 */ /* 0x000fc60000000000 */
[----:B------:R-:W-:Y:S02]  /*cd40*/  LEA.HI.X R4, R2, UR5, R4, 0x1, P0 ;  /* 0x0000000502047c11 */ /* 0x000fe400080f0c04 */
[----:B------:R-:W-:Y:S01]  /*cd50*/  LEA R20, R29, UR37, 0x1 ;  /* 0x000000251d147c11 */ /* 0x000fe2000f8e08ff */
[----:B---3--:R-:W-:Y:S06]  /*cd60*/  BRA.DIV UR4, `(.L_x_3452) ;  /* 0x0000003204607947 */ /* 0x008fec000b800000 */
[----:B------:R-:W-:Y:S01]  /*cd70*/  LOP3.LUT P1, RZ, R16, 0x40, RZ, 0xc0, !PT ;  /* 0x0000004010ff7812 */ /* 0x000fe2000782c0ff */
[----:B------:R-:W0:Y:S01]  /*cd80*/  SHFL.IDX PT, R3, R0, RZ, 0x181f ;  /* 0x00181fff00037589 */ /* 0x000e2200000e0000 */
[----:B------:R-:W-:Y:S02]  /*cd90*/  LOP3.LUT R22, R22, 0xfbffffff, RZ, 0xc0, !PT ;  /* 0xfbffffff16167812 */ /* 0x000fe400078ec0ff */
[----:B------:R-:W-:Y:S01]  /*cda0*/  LOP3.LUT P6, RZ, R16, 0x400000, RZ, 0xc0, !PT ;  /* 0x0040000010ff7812 */ /* 0x000fe200078cc0ff */
[----:B------:R-:W2:Y:S04]  /*cdb0*/  SHFL.IDX PT, R2, R4, RZ, 0x181f ;  /* 0x00181fff04027589 */ /* 0x000ea800000e0000 */
[----:B------:R-:W3:Y:S04]  /*cdc0*/  SHFL.IDX PT, R14, R0, 0x1, 0x181f ;  /* 0x00381f00000e7f89 */ /* 0x000ee800000e0000 */
[----:B------:R-:W-:Y:S01]  /*cdd0*/  @P1 LOP3.LUT R22, R22, 0x4000000, RZ, 0xfc, !PT ;  /* 0x0400000016161812 */ /* 0x000fe200078efcff */
[----:B------:R-:W4:Y:S01]  /*cde0*/  SHFL.IDX PT, R5, R4, 0x1, 0x181f ;  /* 0x00381f0004057f89 */ /* 0x000f2200000e0000 */
[----:B------:R-:W-:-:S02]  /*cdf0*/  LOP3.LUT P1, RZ, R16, 0x80, RZ, 0xc0, !PT ;  /* 0x0000008010ff7812 */ /* 0x000fc4000782c0ff */
[----:B------:R-:W-:-:S11]  /*ce00*/  LOP3.LUT R22, R22, 0xf7ffffff, RZ, 0xc0, !PT ;  /* 0xf7ffffff16167812 */ /* 0x000fd600078ec0ff */
[----:B------:R-:W-:Y:S02]  /*ce10*/  @P1 LOP3.LUT R22, R22, 0x8000000, RZ, 0xfc, !PT ;  /* 0x0800000016161812 */ /* 0x000fe400078efcff */
[----:B------:R-:W-:-:S13]  /*ce20*/  LOP3.LUT P1, RZ, R16, 0x100, RZ, 0xc0, !PT ;  /* 0x0000010010ff7812 */ /* 0x000fda000782c0ff */
[----:B0-----:R-:W-:-:S05]  /*ce30*/  @!P1 LEA R3, P0, R21, R3, 0x1 ;  /* 0x0000000315039211 */ /* 0x001fca00078008ff */
[----:B--2---:R-:W-:Y:S01]  /*ce40*/  @!P1 IMAD.X R2, RZ, RZ, R2, P0 ;  /* 0x000000ffff029224 */ /* 0x004fe200000e0602 */
[----:B------:R-:W-:-:S04]  /*ce50*/  LOP3.LUT P0, RZ, R16, 0x800000, RZ, 0xc0, !PT ;  /* 0x0080000010ff7812 */ /* 0x000fc8000780c0ff */
[----:B------:R-:W-:-:S04]  /*ce60*/  @!P1 LOP3.LUT R3, R3, R2, RZ, 0x3c, !PT ;  /* 0x0000000203039212 */ /* 0x000fc800078e3cff */
[----:B------:R-:W-:-:S04]  /*ce70*/  @!P1 LOP3.LUT R2, R3, R2, RZ, 0x3c, !PT ;  /* 0x0000000203029212 */ /* 0x000fc800078e3cff */
[----:B------:R-:W-:-:S05]  /*ce80*/  @!P1 LOP3.LUT R3, R3, R2, RZ, 0x3c, !PT ;  /* 0x0000000203039212 */ /* 0x000fca00078e3cff */
[----:B------:R-:W-:Y:S01]  /*ce90*/  @!P1 LDGSTS.E.BYPASS.LTC128B.128 [R20+0x26400], desc[UR42][R2.64], !P0 ;  /* 0x2640000002149fae */ /* 0x000fe2000c101d6a */
[----:B-----5:R-:W-:-:S03]  /*cea0*/  @!P1 ISETP.NE.U32.AND P0, PT, R9, RZ, PT ;  /* 0x000000ff0900920c */ /* 0x020fc60003f05070 */
[----:B------:R-:W-:Y:S04]  /*ceb0*/  @!P1 LDGSTS.E.BYPASS.LTC128B.128 [R20+0x28400], desc[UR42][R2.64+0x80], !P6 ;  /* 0x2840008002149fae */ /* 0x000fe8000f101d6a */
[----:B------:R-:W-:Y:S04]  /*cec0*/  @!P1 LDGSTS.E.BYPASS.LTC128B.128 [R20+0x2a400], desc[UR42][R2.64+0x100], !P5 ;  /* 0x2a40010002149fae */ /* 0x000fe8000e901d6a */
[----:B------:R-:W-:Y:S04]  /*ced0*/  @!P1 LDGSTS.E.BYPASS.LTC128B.128 [R20+0x2c400], desc[UR42][R2.64+0x180], !P4 ;  /* 0x2c40018002149fae */ /* 0x000fe8000e101d6a */
[----:B------:R-:W-:Y:S04]  /*cee0*/  @!P1 LDGSTS.E.BYPASS.LTC128B.128 [R20+0x2e400], desc[UR42][R2.64+0x200], !P3 ;  /* 0x2e40020002149fae */ /* 0x000fe8000d901d6a */
[----:B------:R-:W-:Y:S04]  /*cef0*/  @!P1 LDGSTS.E.BYPASS.LTC128B.128 [R20+0x30400], desc[UR42][R2.64+0x280], !P2 ;  /* 0x3040028002149fae */ /* 0x000fe8000d101d6a */
[----:B------:R-:W-:Y:S01]  /*cf00*/  @!P1 LDGSTS.E.BYPASS.LTC128B.128 [R20+0x32400], desc[UR42][R2.64+0x300], P0 ;  /* 0x3240030002149fae */ /* 0x000fe20008101d6a */
[----:B------:R-:W-:-:S13]  /*cf10*/  @!P1 ISETP.NE.U32.AND P0, PT, R8, RZ, PT ;  /* 0x000000ff0800920c */ /* 0x000fda0003f05070 */
[----:B------:R0:W-:Y:S01]  /*cf20*/  @!P1 LDGSTS.E.BYPASS.LTC128B.128 [R20+0x34400], desc[UR42][R2.64+0x380], P0 ;  /* 0x3440038002149fae */ /* 0x0001e20008101d6a */
[----:B------:R-:W-:-:S13]  /*cf30*/  LOP3.LUT P1, RZ, R22, 0x8000000, RZ, 0xc0, !PT ;  /* 0x0800000016ff7812 */ /* 0x000fda000782c0ff */
[----:B---3--:R-:W-:Y:S02]  /*cf40*/  @!P1 LEA R6, P0, R21, R14, 0x1 ;  /* 0x0000000e15069211 */ /* 0x008fe400078008ff */
[----:B------:R-:W2:Y:S03]  /*cf50*/  SHFL.IDX PT, R14, R0, 0x2, 0x181f ;  /* 0x00581f00000e7f89 */ /* 0x000ea600000e0000 */
[----:B----4-:R-:W-:Y:S01]  /*cf60*/  @!P1 IMAD.X R7, RZ, RZ, R5, P0 ;  /* 0x000000ffff079224 */ /* 0x010fe200000e0605 */
[----:B------:R-:W-:Y:S01]  /*cf70*/  LOP3.LUT P0, RZ, R16, 0x800000, RZ, 0xc0, !PT ;  /* 0x0080000010ff7812 */ /* 0x000fe2000780c0ff */
[----:B0-----:R-:W-:Y:S01]  /*cf80*/  @!P1 IMAD.MOV.U32 R2, RZ, RZ, R6 ;  /* 0x000000ffff029224 */ /* 0x001fe200078e0006 */
[----:B------:R-:W0:Y:S01]  /*cf90*/  SHFL.IDX PT, R5, R4, 0x2, 0x181f ;  /* 0x00581f0004057f89 */ /* 0x000e2200000e0000 */
[----:B------:R-:W-:-:S03]  /*cfa0*/  @!P1 IMAD.MOV.U32 R3, RZ, RZ, R7 ;  /* 0x000000ffff039224 */ /* 0x000fc600078e0007 */
[----:B------:R-:W3:Y:S07]  /*cfb0*/  SHFL.IDX PT, R4, R4, 0x3, 0x181f ;  /* 0x00781f0004047f89 */ /* 0x000eee00000e0000 */
[----:B------:R-:W-:Y:S01]  /*cfc0*/  @!P1 LDGSTS.E.BYPASS.LTC128B.128 [R20+0x26c00], desc[UR42][R2.64], !P0 ;  /* 0x26c0000002149fae */ /* 0x000fe2000c101d6a */
[----:B------:R-:W-:-:S03]  /*cfd0*/  @!P1 ISETP.NE.U32.AND P0, PT, R9, RZ, PT ;  /* 0x000000ff0900920c */ /* 0x000fc60003f05070 */
        /* <DEDUP_REMOVED lines=9> */
[----:B--2---:R-:W-:Y:S02]  /*d070*/  @!P1 LEA R6, P0, R21, R14, 0x1 ;  /* 0x0000000e15069211 */ /* 0x004fe400078008ff */
[----:B------:R2:W1:Y:S03]  /*d080*/  SHFL.IDX PT, R14, R0, 0x3, 0x181f ;  /* 0x00781f00000e7f89 */ /* 0x00046600000e0000 */
[----:B0-----:R-:W-:Y:S01]  /*d090*/  @!P1 IMAD.X R7, RZ, RZ, R5, P0 ;  /* 0x000000ffff079224 */ /* 0x001fe200000e0605 */
[----:B------:R-:W-:Y:S01]  /*d0a0*/  LOP3.LUT P0, RZ, R16, 0x800000, RZ, 0xc0, !PT ;  /* 0x0080000010ff7812 */ /* 0x000fe2000780c0ff */
[----:B----4-:R-:W-:Y:S02]  /*d0b0*/  @!P1 IMAD.MOV.U32 R2, RZ, RZ, R6 ;  /* 0x000000ffff029224 */ /* 0x010fe400078e0006 */
[----:B------:R-:W-:-:S10]  /*d0c0*/  @!P1 IMAD.MOV.U32 R3, RZ, RZ, R7 ;  /* 0x000000ffff039224 */ /* 0x000fd400078e0007 */
[----:B------:R2:W-:Y:S01]  /*d0d0*/  @!P1 LDGSTS.E.BYPASS.LTC128B.128 [R20+0x27400], desc[UR42][R2.64], !P0 ;  /* 0x2740000002149fae */ /* 0x0005e2000c101d6a */
[----:B------:R-:W-:-:S03]  /*d0e0*/  @!P1 ISETP.NE.U32.AND P0, PT, R9, RZ, PT ;  /* 0x000000ff0900920c */ /* 0x000fc60003f05070 */
[----:B------:R2:W-:Y:S04]  /*d0f0*/  @!P1 LDGSTS.E.BYPASS.LTC128B.128 [R20+0x29400], desc[UR42][R2.64+0x80], !P6 ;  /* 0x2940008002149fae */ /* 0x0005e8000f101d6a */
[----:B------:R2:W-:Y:S04]  /*d100*/  @!P1 LDGSTS.E.BYPASS.LTC128B.128 [R20+0x2b400], desc[UR42][R2.64+0x100], !P5 ;  /* 0x2b40010002149fae */ /* 0x0005e8000e901d6a */
[----:B------:R2:W-:Y:S04]  /*d110*/  @!P1 LDGSTS.E.BYPASS.LTC128B.128 [R20+0x2d400], desc[UR42][R2.64+0x180], !P4 ;  /* 0x2d40018002149fae */ /* 0x0005e8000e101d6a */
[----:B------:R2:W-:Y:S04]  /*d120*/  @!P1 LDGSTS.E.BYPASS.LTC128B.128 [R20+0x2f400], desc[UR42][R2.64+0x200], !P3 ;  /* 0x2f40020002149fae */ /* 0x0005e8000d901d6a */
[----:B------:R2:W-:Y:S04]  /*d130*/  @!P1 LDGSTS.E.BYPASS.LTC128B.128 [R20+0x31400], desc[UR42][R2.64+0x280], !P2 ;  /* 0x3140028002149fae */ /* 0x0005e8000d101d6a */
[----:B------:R2:W-:Y:S01]  /*d140*/  @!P1 LDGSTS.E.BYPASS.LTC128B.128 [R20+0x33400], desc[UR42][R2.64+0x300], P0 ;  /* 0x3340030002149fae */ /* 0x0005e20008101d6a */
[----:B------:R-:W-:-:S13]  /*d150*/  @!P1 ISETP.NE.U32.AND P0, PT, R8, RZ, PT ;  /* 0x000000ff0800920c */ /* 0x000fda0003f05070 */
[----:B-1-3--:R2:W-:Y:S02]  /*d160*/  @!P1 LDGSTS.E.BYPASS.LTC128B.128 [R20+0x35400], desc[UR42][R2.64+0x380], P0 ;  /* 0x3540038002149fae */ /* 0x00a5e40008101d6a */
.L_x_3523:
[----:B--2---:R-:W2:Y:S01]  /*d170*/  LDL R0, [R1+0x1c] ;  /* 0x00001c0001007983 */ /* 0x004ea20000100800 */
[C---:B------:R-:W-:Y:S02]  /*d180*/  LOP3.LUT P1, RZ, R16.reuse, 0x800, RZ, 0xc0, !PT ;  /* 0x0000080010ff7812 */ /* 0x040fe4000782c0ff */
[----:B------:R-:W-:-:S11]  /*d190*/  LOP3.LUT P6, RZ, R16, 0x400000, RZ, 0xc0, !PT ;  /* 0x0040000010ff7812 */ /* 0x000fd600078cc0ff */
[----:B0-----:R-:W-:-:S05]  /*d1a0*/  @!P1 LEA R2, P0, R21, R14, 0x1 ;  /* 0x0000000e15029211 */ /* 0x001fca00078008ff */
[----:B------:R-:W-:Y:S01]  /*d1b0*/  @!P1 IMAD.X R3, RZ, RZ, R4, P0 ;  /* 0x000000ffff039224 */ /* 0x000fe200000e0604 */
[----:B------:R-:W-:-:S13]  /*d1c0*/  LOP3.LUT P0, RZ, R16, 0x800000, RZ, 0xc0, !PT ;  /* 0x0080000010ff7812 */ /* 0x000fda000780c0ff */
[----:B------:R-:W-:Y:S01]  /*d1d0*/  @!PT LDS RZ, [RZ] ;  /* 0x00000000fffff984 */ /* 0x000fe20000000800 */
[----:B------:R-:W-:Y:S01]  /*d1e0*/  @!PT LDS RZ, [RZ] ;  /* 0x00000000fffff984 */ /* 0x000fe20000000800 */
[----:B------:R-:W-:Y:S01]  /*d1f0*/  @!PT LDS RZ, [RZ] ;  /* 0x00000000fffff984 */ /* 0x000fe20000000800 */
        /* <DEDUP_REMOVED lines=9> */
[----:B------:R0:W-:Y:S01]  /*d290*/  @!P1 LDGSTS.E.BYPASS.LTC128B.128 [R20+0x35c00], desc[UR42][R2.64+0x380], P0 ;  /* 0x35c0038002149fae */ /* 0x0001e20008101d6a */
        /* <DEDUP_REMOVED lines=8> */
[----:B------:R-:W1:Y:S03]  /*d320*/  SYNCS.PHASECHK.TRANS64.TRYWAIT P0, [UR37+0x38820], R0 ;  /* 0x03882000ff0075a7 */ /* 0x000e660008000165 */
[----:B01----:R-:W-:Y:S05]  /*d330*/  @!P0 BRA `(.L_x_3454) ;  /* 0x0000003000d48947 */ /* 0x003fea0003800000 */
.L_x_3524:
[----:B------:R-:W-:Y:S05]  /*d340*/  BSYNC B0 ;  /* 0x0000000000007941 */ /* 0x000fea0003800000 */
.L_x_3453:
[----:B------:R-:W-:-:S04]  /*d350*/  LOP3.LUT R2, R37, 0x2, RZ, 0xfc, !PT ;  /* 0x0000000225027812 */ /* 0x000fc800078efcff */
[----:B------:R-:W-:-:S13]  /*d360*/  ISETP.NE.AND P0, PT, R2, 0x3, PT ;  /* 0x000000030200780c */ /* 0x000fda0003f05270 */
[----:B------:R-:W-:Y:S05]  /*d370*/  @!P0 BRA `(.L_x_3455) ;  /* 0x0000000000048947 */ /* 0x000fea0003800000 */
[----:B------:R-:W-:Y:S01]  /*d380*/  BPT.TRAP 0x1 ;  /* 0x000000040000795c */ /* 0x000fe20000300000 */
.L_x_3455:
[----:B0-----:R-:W-:Y:S01]  /*d390*/  SHF.L.U32 R0, R23, 0x1f, RZ ;  /* 0x0000001f17007819 */ /* 0x001fe200000006ff */
[----:B------:R-:W-:Y:S03]  /*d3a0*/  BSSY B0, `(.L_x_3456) ;  /* 0x0000003000007945 */ /* 0x000fe60003800000 */
[----:B------:R-:W0:Y:S02]  /*d3b0*/  SYNCS.PHASECHK.TRANS64.TRYWAIT P0, [R25+URZ+0x38860], R0 ;  /* 0x03886000190075a7 */ /* 0x000e24000800017f */
[----:B0-----:R-:W-:Y:S05]  /*d3c0*/  @!P0 BRA `(.L_x_3457) ;  /* 0x0000003000c88947 */ /* 0x001fea0003800000 */
.L_x_3525:
[----:B------:R-:W-:Y:S05]  /*d3d0*/  BSYNC B0 ;  /* 0x0000000000007941 */ /* 0x000fea0003800000 */
.L_x_3456:
[----:B------:R-:W0:Y:S01]  /*d3e0*/  LDL.LU R3, [R1+0x14] ;  /* 0x0000140001037983 */ /* 0x000e220000300800 */
[----:B------:R-:W-:-:S03]  /*d3f0*/  ULDC.64 UR4, c[0x0][0x328] ;  /* 0x0000ca0000047ab9 */ /* 0x000fc60000000a00 */
[----:B------:R-:W2:Y:S04]  /*d400*/  LDL.LU R2, [R1] ;  /* 0x0000000001027983 */ /* 0x000ea80000300800 */
[----:B------:R-:W3:Y:S01]  /*d410*/  LDL.LU R4, [R1+0x18] ;  /* 0x0000180001047983 */ /* 0x000ee20000300800 */
[----:B------:R-:W-:Y:S02]  /*d420*/  IMAD R9, R18, 0x8000, R29 ;  /* 0x0000800012097824 */ /* 0x000fe400078e021d */
[----:B0-----:R-:W-:-:S04]  /*d430*/  IMAD R0, R3, UR4, RZ ;  /* 0x0000000403007c24 */ /* 0x001fc8000f8e02ff */
[C---:B--2---:R-:W-:Y:S02]  /*d440*/  IMAD R5, R2.reuse, UR5, R0 ;  /* 0x0000000502057c24 */ /* 0x044fe4000f8e0200 */
[----:B------:R-:W-:Y:S01]  /*d450*/  IMAD.WIDE.U32 R2, R2, UR4, RZ ;  /* 0x0000000402027c25 */ /* 0x000fe2000f8e00ff */
[----:B------:R-:W-:-:S03]  /*d460*/  ULDC.64 UR4, c[0x0][0x338] ;  /* 0x0000ce0000047ab9 */ /* 0x000fc60000000a00 */
[----:B------:R-:W-:Y:S02]  /*d470*/  IMAD.IADD R3, R3, 0x1, R5 ;  /* 0x0000000103037824 */ /* 0x000fe400078e0205 */
[----:B---3--:R-:W-:Y:S02]  /*d480*/  IMAD R0, R4, UR4, RZ ;  /* 0x0000000404007c24 */ /* 0x008fe4000f8e02ff */
        /* <DEDUP_REMOVED lines=13> */
[C---:B------:R-:W-:Y:S01]  /*d560*/  LOP3.LUT P6, RZ, R17.reuse, 0x200, RZ, 0xc0, !PT ;  /* 0x0000020011ff7812 */ /* 0x040fe200078cc0ff */
[----:B------:R-:W0:Y:S01]  /*d570*/  S2R R2, SR_TID.X ;  /* 0x0000000000027919 */ /* 0x000e220000002100 */
[----:B------:R-:W-:Y:S02]  /*d580*/  LOP3.LUT R17, R17, 0xfbffffff, RZ, 0xc0, !PT ;  /* 0xfbffffff11117812 */ /* 0x000fe400078ec0ff */
[----:B------:R-:W-:Y:S01]  /*d590*/  LOP3.LUT R22, R22, 0xfffffffe, RZ, 0xc0, !PT ;  /* 0xfffffffe16167812 */ /* 0x000fe200078ec0ff */
[----:B------:R-:W1:Y:S01]  /*d5a0*/  SHFL.IDX PT, R14, R8, RZ, 0x181f ;  /* 0x00181fff080e7589 */ /* 0x000e6200000e0000 */
[----:B------:R-:W-:Y:S02]  /*d5b0*/  LEA R9, R9, UR37, 0x1 ;  /* 0x0000002509097c11 */ /* 0x000fe4000f8e08ff */
[C---:B------:R-:W-:Y:S01]  /*d5c0*/  LOP3.LUT P4, RZ, R16.reuse, 0x20000000, RZ, 0xc0, !PT ;  /* 0x2000000010ff7812 */ /* 0x040fe2000788c0ff */
[----:B------:R-:W2:Y:S01]  /*d5d0*/  SHFL.IDX PT, R3, R10, RZ, 0x181f ;  /* 0x00181fff0a037589 */ /* 0x000ea200000e0000 */
[----:B------:R-:W-:-:S02]  /*d5e0*/  LOP3.LUT P3, RZ, R16, 0x10000000, RZ, 0xc0, !PT ;  /* 0x1000000010ff7812 */ /* 0x000fc4000786c0ff */
[C---:B------:R-:W-:Y:S01]  /*d5f0*/  LOP3.LUT P2, RZ, R16.reuse, 0x8000000, RZ, 0xc0, !PT ;  /* 0x0800000010ff7812 */ /* 0x040fe2000784c0ff */
[----:B------:R-:W-:Y:S01]  /*d600*/  SHFL.IDX PT, R20, R10, 0x2, 0x181f ;  /* 0x00581f000a147f89 */ /* 0x000fe200000e0000 */
[----:B------:R-:W-:Y:S02]  /*d610*/  @P6 LOP3.LUT R17, R17, 0x4000000, RZ, 0xfc, !PT ;  /* 0x0400000011116812 */ /* 0x000fe400078efcff */
[----:B------:R-:W-:Y:S02]  /*d620*/  LOP3.LUT P1, RZ, R16, 0x4000000, RZ, 0xc0, !PT ;  /* 0x0400000010ff7812 */ /* 0x000fe4000782c0ff */
[C---:B------:R-:W-:Y:S02]  /*d630*/  LOP3.LUT P6, RZ, R17.reuse, 0x8000, RZ, 0xc0, !PT ;  /* 0x0000800011ff7812 */ /* 0x040fe400078cc0ff */
[----:B------:R-:W-:-:S11]  /*d640*/  LOP3.LUT R17, R17, 0xf7ffffff, RZ, 0xc0, !PT ;  /* 0xf7ffffff11117812 */ /* 0x000fd600078ec0ff */
[----:B------:R-:W-:Y:S02]  /*d650*/  @P6 LOP3.LUT R17, R17, 0x8000000, RZ, 0xfc, !PT ;  /* 0x0800000011116812 */ /* 0x000fe400078efcff */
[----:B------:R-:W-:Y:S01]  /*d660*/  LOP3.LUT P6, RZ, R16, 0x40000000, RZ, 0xc0, !PT ;  /* 0x4000000010ff7812 */ /* 0x000fe200078cc0ff */
[----:B0-----:R-:W-:Y:S01]  /*d670*/  IMAD.SHL.U32 R2, R2, 0x8, RZ ;  /* 0x0000000802027824 */ /* 0x001fe200078e00ff */
[----:B------:R-:W-:-:S04]  /*d680*/  LOP3.LUT R17, R17, 0xefffffff, RZ, 0xc0, !PT ;  /* 0xefffffff11117812 */ /* 0x000fc800078ec0ff */
[----:B------:R-:W-:-:S05]  /*d690*/  LOP3.LUT R2, R2, 0x38, RZ, 0xc0, !PT ;  /* 0x0000003802027812 */ /* 0x000fca00078ec0ff */
[----:B------:R-:W-:Y:S02]  /*d6a0*/  IMAD.SHL.U32 R0, R2, 0x2, RZ ;  /* 0x0000000202007824 */ /* 0x000fe400078e00ff */
[----:B------:R-:W-:Y:S01]  /*d6b0*/  @P6 LOP3.LUT R17, R17, 0x10000000, RZ, 0xfc, !PT ;  /* 0x1000000011116812 */ /* 0x000fe200078efcff */
[----:B------:R-:W0:Y:S01]  /*d6c0*/  SHFL.IDX PT, R2, R8, 0x1, 0x181f ;  /* 0x00381f0008027f89 */ /* 0x000e2200000e0000 */
[----:B------:R-:W-:Y:S02]  /*d6d0*/  LOP3.LUT P6, RZ, R16, 0x80000000, RZ, 0xc0, !PT ;  /* 0x8000000010ff7812 */ /* 0x000fe400078cc0ff */
[----:B------:R-:W-:Y:S02]  /*d6e0*/  LOP3.LUT R17, R17, 0xdfffffff, RZ, 0xc0, !PT ;  /* 0xdfffffff11117812 */ /* 0x000fe400078ec0ff */
[----:B-1----:R-:W-:Y:S02]  /*d6f0*/  IADD3 R4, P0, R14, R0, RZ ;  /* 0x000000000e047210 */ /* 0x002fe40007f1e0ff */
[----:B------:R-:W-:Y:S03]  /*d700*/  SHFL.IDX PT, R14, R8, 0x2, 0x181f ;  /* 0x00581f00080e7f89 */ /* 0x000fe600000e0000 */
[----:B--2---:R-:W-:-:S02]  /*d710*/  IMAD.X R5, RZ, RZ, R3, P0 ;  /* 0x000000ffff057224 */ /* 0x004fc400000e0603 */
[----:B------:R-:W1:Y:S02]  /*d720*/  SHFL.IDX PT, R3, R10, 0x1, 0x181f ;  /* 0x00381f000a037f89 */ /* 0x000e6400000e0000 */
[----:B------:R-:W-:Y:S02]  /*d730*/  @P6 LOP3.LUT R17, R17, 0x20000000, RZ, 0xfc, !PT ;  /* 0x2000000011116812 */ /* 0x000fe400078efcff */
[----:B------:R-:W2:Y:S02]  /*d740*/  SHFL.IDX PT, R10, R10, 0x3, 0x181f ;  /* 0x00781f000a0a7f89 */ /* 0x000ea400000e0000 */
[C---:B------:R-:W-:Y:S02]  /*d750*/  LOP3.LUT P6, RZ, R17.reuse, 0x1, RZ, 0xc0, !PT ;  /* 0x0000000111ff7812 */ /* 0x040fe400078cc0ff */
[----:B------:R-:W-:Y:S02]  /*d760*/  LOP3.LUT R17, R17, 0xbfffffff, RZ, 0xc0, !PT ;  /* 0xbfffffff11117812 */ /* 0x000fe400078ec0ff */
[----:B0-----:R-:W-:-:S09]  /*d770*/  IADD3 R6, P0, R2, R0, RZ ;  /* 0x0000000002067210 */ /* 0x001fd20007f1e0ff */
[----:B------:R-:W-:-:S04]  /*d780*/  @P6 LOP3.LUT R17, R17, 0x40000000, RZ, 0xfc, !PT ;  /* 0x4000000011116812 */ /* 0x000fc800078efcff */
[C---:B------:R-:W-:Y:S01]  /*d790*/  LOP3.LUT P6, RZ, R17.reuse, 0x2, RZ, 0xc0, !PT ;  /* 0x0000000211ff7812 */ /* 0x040fe200078cc0ff */
[----:B-1----:R-:W-:Y:S01]  /*d7a0*/  IMAD.X R7, RZ, RZ, R3, P0 ;  /* 0x000000ffff077224 */ /* 0x002fe200000e0603 */
[----:B------:R-:W-:-:S11]  /*d7b0*/  LOP3.LUT R17, R17, 0x7fffffff, RZ, 0xc0, !PT ;  /* 0x7fffffff11117812 */ /* 0x000fd600078ec0ff */
[----:B------:R-:W-:-:S04]  /*d7c0*/  @P6 LOP3.LUT R17, R17, 0x80000000, RZ, 0xfc, !PT ;  /* 0x8000000011116812 */ /* 0x000fc800078efcff */
[C---:B------:R-:W-:Y:S02]  /*d7d0*/  LOP3.LUT P6, RZ, R17.reuse, 0x80, RZ, 0xc0, !PT ;  /* 0x0000008011ff7812 */ /* 0x040fe400078cc0ff */
[C---:B------:R-:W-:Y:S02]  /*d7e0*/  LOP3.LUT P0, RZ, R17.reuse, 0x4, RZ, 0xc0, !PT ;  /* 0x0000000411ff7812 */ /* 0x040fe4000780c0ff */
[----:B------:R-:W-:-:S09]  /*d7f0*/  LOP3.LUT P5, RZ, R17, 0x40, RZ, 0xc0, !PT ;  /* 0x0000004011ff7812 */ /* 0x000fd200078ac0ff */
[----:B------:R-:W-:Y:S02]  /*d800*/  @P6 LOP3.LUT R22, R22, 0x1, RZ, 0xfc, !PT ;  /* 0x0000000116166812 */ /* 0x000fe400078efcff */
[----:B------:R-:W-:Y:S02]  /*d810*/  LOP3.LUT P6, RZ, R17, 0x400, RZ, 0xc0, !PT ;  /* 0x0000040011ff7812 */ /* 0x000fe400078cc0ff */
[----:B------:R-:W-:-:S11]  /*d820*/  LOP3.LUT R22, R22, 0xfffffffd, RZ, 0xc0, !PT ;  /* 0xfffffffd16167812 */ /* 0x000fd600078ec0ff */
        /* <DEDUP_REMOVED lines=25> */
[----:B------:R-:W-:-:S13]  /*d9c0*/  LOP3.LUT P6, RZ, R17, 0x20000, RZ, 0xc0, !PT ;  /* 0x0002000011ff7812 */ /* 0x000fda00078cc0ff */
[----:B------:R0:W-:Y:S01]  /*d9d0*/  LDGSTS.E.BYPASS.LTC128B.128 [R9+0x400], desc[UR42][R4.64], !P6 ;  /* 0x0040000004097fae */ /* 0x0001e2000f101d6a */
        /* <DEDUP_REMOVED lines=12> */
[----:B------:R-:W-:-:S03]  /*daa0*/  LOP3.LUT P6, RZ, R22, 0x8, RZ, 0xc0, !PT ;  /* 0x0000000816ff7812 */ /* 0x000fc600078cc0ff */
[----:B------:R0:W-:Y:S01]  /*dab0*/  LDGSTS.E.BYPASS.LTC128B.128 [R9+0xe400], desc[UR42][R4.64+0x380], !P0 ;  /* 0x0e40038004097fae */ /* 0x0001e2000c101d6a */
[----:B------:R-:W-:-:S03]  /*dac0*/  IADD3 R2, P0, R14, R0, RZ ;  /* 0x000000000e027210 */ /* 0x000fc60007f1e0ff */
[----:B------:R0:W1:Y:S02]  /*dad0*/  SHFL.IDX PT, R14, R8, 0x3, 0x181f ;  /* 0x00781f00080e7f89 */ /* 0x00006400000e0000 */
[----:B------:R-:W-:Y:S01]  /*dae0*/  IMAD.X R3, RZ, RZ, R20, P0 ;  /* 0x000000ffff037224 */ /* 0x000fe200000e0614 */
[----:B------:R-:W-:-:S03]  /*daf0*/  LOP3.LUT P0, RZ, R17, 0x1000, RZ, 0xc0, !PT ;  /* 0x0000100011ff7812 */ /* 0x000fc6000780c0ff */
        /* <DEDUP_REMOVED lines=18> */
[----:B------:R0:W-:Y:S10]  /*dc20*/  LDGSTS.E.BYPASS.LTC128B.128 [R9+0x3400], desc[UR42][R2.64+0x80], !P0 ;  /* 0x0340008002097fae */ /* 0x0001f4000c101d6a */
[----:B------:R0:W-:Y:S04]  /*dc30*/  LDGSTS.E.BYPASS.LTC128B.128 [R9+0x5400], desc[UR42][R2.64+0x100], !P6 ;  /* 0x0540010002097fae */ /* 0x0001e8000f101d6a */
[----:B------:R0:W-:Y:S04]  /*dc40*/  LDGSTS.E.BYPASS.LTC128B.128 [R9+0x7400], desc[UR42][R2.64+0x180], !P5 ;  /* 0x0740018002097fae */ /* 0x0001e8000e901d6a */
[----:B------:R0:W-:Y:S04]  /*dc50*/  LDGSTS.E.BYPASS.LTC128B.128 [R9+0x9400], desc[UR42][R2.64+0x200], !P4 ;  /* 0x0940020002097fae */ /* 0x0001e8000e101d6a */
[----:B------:R0:W-:Y:S04]  /*dc60*/  LDGSTS.E.BYPASS.LTC128B.128 [R9+0xb400], desc[UR42][R2.64+0x280], !P3 ;  /* 0x0b40028002097fae */ /* 0x0001e8000d901d6a */
[----:B------:R0:W-:Y:S04]  /*dc70*/  LDGSTS.E.BYPASS.LTC128B.128 [R9+0xd400], desc[UR42][R2.64+0x300], !P2 ;  /* 0x0d40030002097fae */ /* 0x0001e8000d101d6a */
[----:B-12---:R0:W-:Y:S02]  /*dc80*/  LDGSTS.E.BYPASS.LTC128B.128 [R9+0xf400], desc[UR42][R2.64+0x380], !P1 ;  /* 0x0f40038002097fae */ /* 0x0061e4000c901d6a */
.L_x_3535:
[C---:B------:R-:W-:Y:S02]  /*dc90*/  LOP3.LUT P6, RZ, R17.reuse, 0x800000, RZ, 0xc0, !PT ;  /* 0x0080000011ff7812 */ /* 0x040fe400078cc0ff */
[----:B0-----:R-:W-:Y:S02]  /*dca0*/  IADD3 R2, P0, R14, R0, RZ ;  /* 0x000000000e027210 */ /* 0x001fe40007f1e0ff */
[----:B------:R-:W-:Y:S02]  /*dcb0*/  P2R R4, PR, RZ, 0x40 ;  /* 0x00000040ff047803 */ /* 0x000fe40000000000 */
[C---:B------:R-:W-:Y:S01]  /*dcc0*/  LOP3.LUT P6, RZ, R17.reuse, 0x2000000, RZ, 0xc0, !PT ;  /* 0x0200000011ff7812 */ /* 0x040fe200078cc0ff */
[----:B------:R-:W-:Y:S01]  /*dcd0*/  IMAD.X R3, RZ, RZ, R10, P0 ;  /* 0x000000ffff037224 */ /* 0x000fe200000e060a */
        /* <DEDUP_REMOVED lines=20> */
.L_x_3459:
[----:B------:R-:W-:Y:S02]  /*de20*/  PLOP3.LUT P1, PT, P1, P0, PT, 0xa2, 0x0 ;  /* 0x000000000000781c */ /* 0x000fe40000f21472 */
[----:B------:R-:W-:-:S08]  /*de30*/  @P0 R2UR P1, UR4, R25 ;  /* 0x00000000190402ca */ /* 0x000fd00000020000 */
[----:B------:R-:W-:-:S05]  /*de40*/  @P0 PLOP3.LUT P0, PT, P1, PT, PT, 0x80, 0x0 ;  /* 0x000000000000081c */ /* 0x000fca0000f0f070 */
[----:B------:R-:W-:Y:S01]  /*de50*/  @!P1 SYNCS.ARRIVE.TRANS64.RED.A0T1 RZ, [UR4+0x38850], RZ ;  /* 0x038850ffffff99a7 */ /* 0x000fe20008200404 */
[----:B------:R-:W-:Y:S07]  /*de60*/  @!P1 ARRIVES.LDGSTSBAR.64.TRANSCNT [UR4+0x38850] ;  /* 0x03885000ff0099b0 */ /* 0x000fee0008000a84 */
[----:B------:R-:W-:Y:S05]  /*de70*/  @P0 BRA.U.ANY `(.L_x_3459) ;  /* 0xfffffffd00e80947 */ /* 0x000fea000393ffff */
[----:B------:R-:W-:Y:S01]  /*de80*/  NOP ;  /* 0x0000000000007918 */ /* 0x000fe20000000000 */
[----:B0-----:R-:W-:-:S04]  /*de90*/  LOP3.LUT R2, R37, 0x2, RZ, 0xfc, !PT ;  /* 0x0000000225027812 */ /* 0x001fc800078efcff */
[----:B------:R-:W-:-:S13]  /*dea0*/  ISETP.NE.AND P2, PT, R2, 0x3, PT ;  /* 0x000000030200780c */ /* 0x000fda0003f45270 */
[----:B------:R-:W-:Y:S05]  /*deb0*/  @!P2 BRA `(.L_x_3460) ;  /* 0x000000000004a947 */ /* 0x000fea0003800000 */
[----:B------:R-:W-:Y:S01]  /*dec0*/  BPT.TRAP 0x1 ;  /* 0x000000040000795c */ /* 0x000fe20000300000 */
.L_x_3460:
[----:B------:R-:W2:Y:S01]  /*ded0*/  LDL R3, [R1+0x20] ;  /* 0x0000200001037983 */ /* 0x000ea20000100800 */
[----:B------:R-:W-:Y:S01]  /*dee0*/  VIADD R18, R18, 0x1 ;  /* 0x0000000112127836 */ /* 0x000fe20000000000 */
[----:B------:R0:W-:Y:S04]  /*def0*/  SYNCS.ARRIVE.TRANS64.A1T0 RZ, [R25+URZ+0x38850], RZ ;  /* 0x038850ff19ff79a7 */ /* 0x0001e8000810003f */
[----:B------:R-:W-:-:S04]  /*df00*/  ISETP.NE.AND P0, PT, R18, 0x2, PT ;  /* 0x000000021200780c */ /* 0x000fc80003f05270 */
[----:B------:R-:W-:Y:S02]  /*df10*/  SEL R18, R18, RZ, P0 ;  /* 0x000000ff12127207 */ /* 0x000fe40000000000 */
[----:B------:R-:W-:-:S04]  /*df20*/  SEL R2, RZ, 0x1, P0 ;  /* 0x00000001ff027807 */ /* 0x000fc80000000000 */
[----:B------:R-:W-:Y:S02]  /*df30*/  LOP3.LUT R23, R23, R2, RZ, 0x3c, !PT ;  /* 0x0000000217177212 */ /* 0x000fe400078e3cff */
[----:B--2---:R-:W-:-:S13]  /*df40*/  ISETP.GE.AND P0, PT, R3, 0x41, PT ;  /* 0x000000410300780c */ /* 0x004fda0003f06270 */
[----:B0-----:R-:W-:Y:S05]  /*df50*/  @!P0 BRA `(.L_x_3461) ;  /* 0x0000000c00848947 */ /* 0x001fea0003800000 */
[----:B------:R0:W5:Y:S01]  /*df60*/  LDL R9, [R1+0x28] ;  /* 0x0000280001097983 */ /* 0x0001620000100800 */
[----:B------:R-:W-:Y:S01]  /*df70*/  BSSY B0, `(.L_x_3461) ;  /* 0x00000df000007945 */ /* 0x000fe20003800000 */
.L_x_3474:
[----:B------:R-:W1:Y:S01]  /*df80*/  LDC R2, c[0x0][0x430] ;  /* 0x00010c00ff027b82 */ /* 0x000e620000000800 */
[C---:B------:R-:W-:Y:S01]  /*df90*/  ISETP.GT.U32.AND P0, PT, R24.reuse, 0x3f, PT ;  /* 0x0000003f1800780c */ /* 0x040fe20003f04070 */
[----:B-----5:R-:W-:Y:S01]  /*dfa0*/  IMAD R3, R9, 0x40, R32 ;  /* 0x0000004009037824 */ /* 0x020fe200078e0220 */
[----:B------:R-:W-:Y:S01]  /*dfb0*/  LOP3.LUT R11, R37, 0x2, RZ, 0xfc, !PT ;  /* 0x00000002250b7812 */ /* 0x000fe200078efcff */
[----:B------:R-:W-:Y:S02]  /*dfc0*/  ULDC UR4, c[0x0][0x430] ;  /* 0x00010c0000047ab9 */ /* 0x000fe40000000800 */
[----:B---3--:R-:W-:-:S04]  /*dfd0*/  IMAD.IADD R8, R24, 0x1, R3 ;  /* 0x0000000118087824 */ /* 0x008fc800078e0203 */
[----:B------:R-:W-:-:S04]  /*dfe0*/  IMAD.MOV.U32 R10, RZ, RZ, R8 ;  /* 0x000000ffff0a7224 */ /* 0x000fc800078e0008 */
[----:B------:R-:W2:Y:S01]  /*dff0*/  @!P0 LDC.64 R4, c[0x0][0x428] ;  /* 0x00010a00ff048b82 */ /* 0x000ea20000000a00 */
[----:B-1----:R-:W-:-:S13]  /*e000*/  ISETP.NE.AND P1, PT, R2, 0x1, PT ;  /* 0x000000010200780c */ /* 0x002fda0003f25270 */
[----:B------:R-:W1:Y:S08]  /*e010*/  @P1 LDC R7, c[0x0][0x434] ;  /* 0x00010d00ff071b82 */ /* 0x000e700000000800 */
[----:B------:R-:W3:Y:S01]  /*e020*/  @P1 LDC R2, c[0x0][0x438] ;  /* 0x00010e00ff021b82 */ /* 0x000ee20000000800 */
[----:B-1----:R-:W-:-:S07]  /*e030*/  @P1 IMAD.HI.U32 R3, R8, R7, RZ ;  /* 0x0000000708031227 */ /* 0x002fce00078e00ff */
[----:B------:R-:W1:Y:S01]  /*e040*/  @!P0 LDC.64 R6, c[0x0][0x418] ;  /* 0x00010600ff068b82 */ /* 0x000e620000000a00 */
[----:B---3--:R-:W-:Y:S01]  /*e050*/  @P1 SHF.R.U32.HI R10, RZ, R2, R3 ;  /* 0x00000002ff0a1219 */ /* 0x008fe20000011603 */
[----:B--2---:R-:W-:-:S03]  /*e060*/  @!P0 IMAD R2, R33, R4, RZ ;  /* 0x0000000421028224 */ /* 0x004fc600078e02ff */
[----:B------:R-:W-:Y:S01]  /*e070*/  @!P0 SHF.R.S32.HI R3, RZ, 0x1f, R10 ;  /* 0x0000001fff038819 */ /* 0x000fe2000001140a */
[----:B------:R-:W-:Y:S02]  /*e080*/  @!P0 IMAD R5, R28, R5, R2 ;  /* 0x000000051c058224 */ /* 0x000fe400078e0202 */
[----:B------:R-:W-:-:S04]  /*e090*/  @!P0 IMAD.MOV.U32 R2, RZ, RZ, R10 ;  /* 0x000000ffff028224 */ /* 0x000fc800078e000a */
[----:B------:R-:W-:-:S04]  /*e0a0*/  @!P0 IMAD.WIDE.U32 R2, R28, R4, R2 ;  /* 0x000000041c028225 */ /* 0x000fc800078e0002 */
[----:B------:R-:W-:Y:S02]  /*e0b0*/  @!P0 IMAD.IADD R5, R5, 0x1, R3 ;  /* 0x0000000105058824 */ /* 0x000fe400078e0203 */
[----:B------:R-:W-:Y:S01]  /*e0c0*/  IMAD.MOV.U32 R4, RZ, RZ, RZ ;  /* 0x000000ffff047224 */ /* 0x000fe200078e00ff */
[----:B-1----:R-:W-:-:S04]  /*e0d0*/  @!P0 LEA R6, P1, R2, R6, 0x2 ;  /* 0x0000000602068211 */ /* 0x002fc800078210ff */
[----:B------:R-:W-:-:S05]  /*e0e0*/  @!P0 LEA.HI.X R7, R2, R7, R5, 0x2, P1 ;  /* 0x0000000702078211 */ /* 0x000fca00008f1405 */
[----:B------:R1:W5:Y:S01]  /*e0f0*/  @!P0 LDG.E R4, desc[UR42][R6.64] ;  /* 0x0000002a06048981 */ /* 0x000362000c1e1900 */
[----:B------:R-:W-:Y:S02]  /*e100*/  ISETP.NE.AND P2, PT, R11, 0x3, PT ;  /* 0x000000030b00780c */ /* 0x000fe40003f45270 */
[----:B------:R-:W-:-:S05]  /*e110*/  IADD3 R5, -R10, RZ, RZ ;  /* 0x000000ff0a057210 */ /* 0x000fca0007ffe1ff */
[----:B------:R-:W-:-:S06]  /*e120*/  IMAD R5, R5, UR4, R8 ;  /* 0x0000000405057c24 */ /* 0x000fcc000f8e0208 */
[----:B-1----:R-:W-:Y:S05]  /*e130*/  @!P2 BRA `(.L_x_3462) ;  /* 0x000000000004a947 */ /* 0x002fea0003800000 */
[----:B------:R-:W-:Y:S01]  /*e140*/  BPT.TRAP 0x1 ;  /* 0x000000040000795c */ /* 0x000fe20000300000 */
.L_x_3462:
[----:B------:R-:W-:Y:S01]  /*e150*/  LEA R8, R18, UR37, 0x3 ;  /* 0x0000002512087c11 */ /* 0x000fe2000f8e18ff */
[----:B------:R-:W-:Y:S01]  /*e160*/  BSSY B1, `(.L_x_3463) ;  /* 0x0000005000017945 */ /* 0x000fe20003800000 */
[----:B------:R-:W-:Y:S02]  /*e170*/  SHF.L.U32 R20, R23, 0x1f, RZ ;  /* 0x0000001f17147819 */ /* 0x000fe400000006ff */
[----:B------:R-:W-:Y:S02]  /*e180*/  SHF.R.S32.HI R7, RZ, 0x1f, R5 ;  /* 0x0000001fff077819 */ /* 0x000fe40000011405 */
[----:B------:R-:W1:Y:S02]  /*e190*/  SYNCS.PHASECHK.TRANS64.TRYWAIT P0, [R8+URZ+0x38840], R20 ;  /* 0x03884014080075a7 */ /* 0x000e64000800017f */
[----:B-1----:R-:W-:Y:S05]  /*e1a0*/  @!P0 BRA `(.L_x_3464) ;  /* 0x0000002c00748947 */ /* 0x002fea0003800000 */
.L_x_3536:
[----:B------:R-:W-:Y:S05]  /*e1b0*/  BSYNC B1 ;  /* 0x0000000000017941 */ /* 0x000fea0003800000 */
.L_x_3463:
[----:B------:R-:W-:Y:S01]  /*e1c0*/  ULDC.64 UR4, c[0x0][0x300] ;  /* 0x0000c00000047ab9 */ /* 0x000fe20000000a00 */
[----:B-----5:R-:W-:Y:S01]  /*e1d0*/  SHF.R.S32.HI R10, RZ, 0x1f, R4 ;  /* 0x0000001fff0a7819 */ /* 0x020fe20000011404 */
[----:B------:R-:W-:Y:S01]  /*e1e0*/  IMAD R6, R7, UR4, RZ ;  /* 0x0000000407067c24 */ /* 0x000fe2000f8e02ff */
[----:B------:R-:W-:Y:S01]  /*e1f0*/  LOP3.LUT P1, RZ, R16, 0x1, RZ, 0xc0, !PT ;  /* 0x0000000110ff7812 */ /* 0x000fe2000782c0ff */
[----:B------:R-:W-:-:S04]  /*e200*/  IMAD.WIDE.U32 R2, R5, UR4, RZ ;  /* 0x0000000405027c25 */ /* 0x000fc8000f8e00ff */
        /* <DEDUP_REMOVED lines=16> */
[----:B------:R-:W-:Y:S01]  /*e310*/  IMAD R6, R18, 0x1000, R29 ;  /* 0x0000100012067824 */ /* 0x000fe200078e021d */
[----:B------:R-:W-:Y:S06]  /*e320*/  BRA.DIV UR4, `(.L_x_3465) ;  /* 0x0000002e04287947 */ /* 0x000fec000b800000 */
[----:B------:R-:W2:Y:S01]  /*e330*/  SHFL.IDX PT, R2, R21, RZ, 0x181f ;  /* 0x00181fff15027589 */ /* 0x000ea200000e0000 */
[----:B------:R-:W-:-:S03]  /*e340*/  LEA R25, R6, UR37, 0x1 ;  /* 0x0000002506197c11 */ /* 0x000fc6000f8e08ff */
[----:B------:R-:W3:Y:S01]  /*e350*/  SHFL.IDX PT, R3, R27, RZ, 0x181f ;  /* 0x00181fff1b037589 */ /* 0x000ee200000e0000 */
[----:B--2---:R-:W-:-:S05]  /*e360*/  IADD3 R2, P0, R2, R0, RZ ;  /* 0x0000000002027210 */ /* 0x004fca0007f1e0ff */
[----:B---3--:R-:W-:-:S05]  /*e370*/  IMAD.X R3, RZ, RZ, R3, P0 ;  /* 0x000000ffff037224 */ /* 0x008fca00000e0603 */
[----:B------:R-:W-:Y:S01]  /*e380*/  @!PT LDS RZ, [RZ] ;  /* 0x00000000fffff984 */ /* 0x000fe20000000800 */
[----:B------:R2:W-:Y:S04]  /*e390*/  LDGSTS.E.BYPASS.LTC128B.128 [R25+0x22400], desc[UR42][R2.64], !P1 ;  /* 0x2240000002197fae */ /* 0x0005e8000c901d6a */
[----:B--2---:R-:W2:Y:S04]  /*e3a0*/  SHFL.IDX PT, R2, R21, 0x1, 0x181f ;  /* 0x00381f0015027f89 */ /* 0x004ea800000e0000 */
[----:B------:R-:W3:Y:S01]  /*e3b0*/  SHFL.IDX PT, R3, R27, 0x1, 0x181f ;  /* 0x00381f001b037f89 */ /* 0x000ee200000e0000 */
[----:B--2---:R-:W-:-:S05]  /*e3c0*/  IADD3 R2, P0, R2, R0, RZ ;  /* 0x0000000002027210 */ /* 0x004fca0007f1e0ff */
[----:B---3--:R-:W-:-:S05]  /*e3d0*/  IMAD.X R3, RZ, RZ, R3, P0 ;  /* 0x000000ffff037224 */ /* 0x008fca00000e0603 */
[----:B------:R2:W-:Y:S04]  /*e3e0*/  LDGSTS.E.BYPASS.LTC128B.128 [R25+0x22c00], desc[UR42][R2.64], !P1 ;  /* 0x22c0000002197fae */ /* 0x0005e8000c901d6a */
[----:B--2---:R-:W2:Y:S04]  /*e3f0*/  SHFL.IDX PT, R2, R21, 0x2, 0x181f ;  /* 0x00581f0015027f89 */ /* 0x004ea800000e0000 */
[----:B------:R-:W3:Y:S04]  /*e400*/  SHFL.IDX PT, R3, R27, 0x2, 0x181f ;  /* 0x00581f001b037f89 */ /* 0x000ee800000e0000 */
[----:B------:R-:W4:Y:S01]  /*e410*/  SHFL.IDX PT, R27, R27, 0x3, 0x181f ;  /* 0x00781f001b1b7f89 */ /* 0x000f2200000e0000 */
[----:B--2---:R-:W-:-:S05]  /*e420*/  IADD3 R2, P0, R2, R0, RZ ;  /* 0x0000000002027210 */ /* 0x004fca0007f1e0ff */
[----:B---3--:R-:W-:-:S05]  /*e430*/  IMAD.X R3, RZ, RZ, R3, P0 ;  /* 0x000000ffff037224 */ /* 0x008fca00000e0603 */
[----:B------:R2:W-:Y:S04]  /*e440*/  LDGSTS.E.BYPASS.LTC128B.128 [R25+0x23400], desc[UR42][R2.64], !P1 ;  /* 0x2340000002197fae */ /* 0x0005e8000c901d6a */
[----:B--2-4-:R2:W3:Y:S02]  /*e450*/  SHFL.IDX PT, R2, R21, 0x3, 0x181f ;  /* 0x00781f0015027f89 */ /* 0x0144e400000e0000 */
.L_x_3546:
[----:B---3--:R-:W-:-:S05]  /*e460*/  IADD3 R2, P0, R2, R0, RZ ;  /* 0x0000000002027210 */ /* 0x008fca0007f1e0ff */
[----:B------:R-:W-:Y:S01]  /*e470*/  IMAD.X R3, RZ, RZ, R27, P0 ;  /* 0x000000ffff037224 */ /* 0x000fe200000e061b */
[----:B------:R-:W-:-:S04]  /*e480*/  PLOP3.LUT P0, PT, PT, PT, PT, 0x80, 0x0 ;  /* 0x000000000000781c */ /* 0x000fc80003f0f070 */
[----:B------:R-:W-:Y:S01]  /*e490*/  @!PT LDS RZ, [RZ] ;  /* 0x00000000fffff984 */ /* 0x000fe20000000800 */
[----:B------:R-:W-:Y:S01]  /*e4a0*/  @!PT LDS RZ, [RZ] ;  /* 0x00000000fffff984 */ /* 0x000fe20000000800 */
[----:B------:R-:W-:Y:S01]  /*e4b0*/  @!PT LDS RZ, [RZ] ;  /* 0x00000000fffff984 */ /* 0x000fe20000000800 */
[----:B------:R3:W-:Y:S01]  /*e4c0*/  LDGSTS.E.BYPASS.LTC128B.128 [R25+0x23c00], desc[UR42][R2.64], !P1 ;  /* 0x23c0000002197fae */ /* 0x0007e2000c901d6a */
[----:B------:R-:W-:-:S08]  /*e4d0*/  NOP ;  /* 0x0000000000007918 */ /* 0x000fd00000000000 */
.L_x_3466:
[----:B------:R-:W-:Y:S02]  /*e4e0*/  PLOP3.LUT P1, PT, P1, P0, PT, 0xa2, 0x0 ;  /* 0x000000000000781c */ /* 0x000fe40000f21472 */
[----:B------:R-:W-:-:S08]  /*e4f0*/  @P0 R2UR P1, UR4, R8 ;  /* 0x00000000080402ca */ /* 0x000fd00000020000 */
[----:B------:R-:W-:-:S05]  /*e500*/  @P0 PLOP3.LUT P0, PT, P1, PT, PT, 0x80, 0x0 ;  /* 0x000000000000081c */ /* 0x000fca0000f0f070 */
[----:B------:R-:W-:Y:S01]  /*e510*/  @!P1 SYNCS.ARRIVE.TRANS64.RED.A0T1 RZ, [UR4+0x38830], RZ ;  /* 0x038830ffffff99a7 */ /* 0x000fe20008200404 */
[----:B------:R-:W-:Y:S07]  /*e520*/  @!P1 ARRIVES.LDGSTSBAR.64.TRANSCNT [UR4+0x38830] ;  /* 0x03883000ff0099b0 */ /* 0x000fee0008000a84 */
[----:B------:R-:W-:Y:S05]  /*e530*/  @P0 BRA.U.ANY `(.L_x_3466) ;  /* 0xfffffffd00e80947 */ /* 0x000fea000393ffff */
[----:B------:R-:W-:Y:S01]  /*e540*/  NOP ;  /* 0x0000000000007918 */ /* 0x000fe20000000000 */
[----:B---3--:R-:W-:-:S04]  /*e550*/  LOP3.LUT R2, R37, 0x2, RZ, 0xfc, !PT ;  /* 0x0000000225027812 */ /* 0x008fc800078efcff */
[----:B------:R-:W-:-:S13]  /*e560*/  ISETP.NE.AND P2, PT, R2, 0x3, PT ;  /* 0x000000030200780c */ /* 0x000fda0003f45270 */
[----:B------:R-:W-:Y:S05]  /*e570*/  @!P2 BRA `(.L_x_3467) ;  /* 0x000000000004a947 */ /* 0x000fea0003800000 */
[----:B------:R-:W-:Y:S01]  /*e580*/  BPT.TRAP 0x1 ;  /* 0x000000040000795c */ /* 0x000fe20000300000 */
.L_x_3467:
[----:B------:R3:W-:Y:S01]  /*e590*/  SYNCS.ARRIVE.TRANS64.A1T0 RZ, [R8+URZ+0x38830], RZ ;  /* 0x038830ff08ff79a7 */ /* 0x0007e2000810003f */
[----:B------:R-:W-:Y:S05]  /*e5a0*/  @!P2 BRA `(.L_x_3468) ;  /* 0x000000000004a947 */ /* 0x000fea0003800000 */
[----:B------:R-:W-:Y:S01]  /*e5b0*/  BPT.TRAP 0x1 ;  /* 0x000000040000795c */ /* 0x000fe20000300000 */
.L_x_3468:
[----:B------:R-:W4:Y:S01]  /*e5c0*/  SYNCS.PHASECHK.TRANS64.TRYWAIT P0, [R8+URZ+0x38860], R20 ;  /* 0x03886014080075a7 */ /* 0x000f22000800017f */
[----:B------:R-:W-:Y:S04]  /*e5d0*/  BSSY B1, `(.L_x_3469) ;  /* 0x0000002000017945 */ /* 0x000fe80003800000 */
[----:B----4-:R-:W-:Y:S05]  /*e5e0*/  @!P0 BRA `(.L_x_3470) ;  /* 0x0000002c00948947 */ /* 0x010fea0003800000 */
.L_x_3547:
[----:B------:R-:W-:Y:S05]  /*e5f0*/  BSYNC B1 ;  /* 0x0000000000017941 */ /* 0x000fea0003800000 */
.L_x_3469:
[----:B------:R-:W-:Y:S01]  /*e600*/  ULDC.64 UR4, c[0x0][0x328] ;  /* 0x0000ca0000047ab9 */ /* 0x000fe20000000a00 */
[C---:B------:R-:W-:Y:S01]  /*e610*/  LOP3.LUT P5, RZ, R16.reuse, 0x8, RZ, 0xc0, !PT ;  /* 0x0000000810ff7812 */ /* 0x040fe200078ac0ff */
[----:B------:R-:W-:Y:S01]  /*e620*/  IMAD R2, R7, UR4, RZ ;  /* 0x0000000407027c24 */ /* 0x000fe2000f8e02ff */
[----:B------:R-:W-:Y:S01]  /*e630*/  LOP3.LUT P4, RZ, R16, 0x4, RZ, 0xc0, !PT ;  /* 0x0000000410ff7812 */ /* 0x000fe2000788c0ff */
[----:B--2---:R-:W-:Y:S01]  /*e640*/  IMAD R21, R18, 0x7000, R6 ;  /* 0x0000700012157824 */ /* 0x004fe200078e0206 */
        /* <DEDUP_REMOVED lines=17> */
[----:B-1--4-:R-:W-:Y:S01]  /*e760*/  LEA.HI.X R20, R2, UR5, R3, 0x1, P0 ;  /* 0x0000000502147c11 */ /* 0x012fe200080f0c03 */
[----:B------:R-:W-:Y:S08]  /*e770*/  BRA.DIV UR4, `(.L_x_3471) ;  /* 0x0000002e04447947 */ /* 0x000ff0000b800000 */
[----:B------:R-:W1:Y:S01]  /*e780*/  SHFL.IDX PT, R14, R10, RZ, 0x181f ;  /* 0x00181fff0a0e7589 */ /* 0x000e6200000e0000 */
[C---:B------:R-:W-:Y:S02]  /*e790*/  LOP3.LUT P1, RZ, R16.reuse, 0x200, RZ, 0xc0, !PT ;  /* 0x0000020010ff7812 */ /* 0x040fe4000782c0ff */
[C---:B------:R-:W-:Y:S01]  /*e7a0*/  LOP3.LUT P2, RZ, R16.reuse, 0x20, RZ, 0xc0, !PT ;  /* 0x0000002010ff7812 */ /* 0x040fe2000784c0ff */
[----:B------:R-:W2:Y:S01]  /*e7b0*/  SHFL.IDX PT, R3, R20, RZ, 0x181f ;  /* 0x00181fff14037589 */ /* 0x000ea200000e0000 */
[----:B------:R-:W-:Y:S02]  /*e7c0*/  LOP3.LUT P6, RZ, R16, 0x10, RZ, 0xc0, !PT ;  /* 0x0000001010ff7812 */ /* 0x000fe400078cc0ff */
[----:B------:R-:W-:Y:S01]  /*e7d0*/  LEA R21, R21, UR37, 0x1 ;  /* 0x0000002515157c11 */ /* 0x000fe2000f8e08ff */
[----:B------:R-:W4:Y:S01]  /*e7e0*/  SHFL.IDX PT, R2, R10, 0x1, 0x181f ;  /* 0x00381f000a027f89 */ /* 0x000f2200000e0000 */
[----:B------:R-:W-:-:S09]  /*e7f0*/  LOP3.LUT R17, R17, 0xf7ffffff, RZ, 0xc0, !PT ;  /* 0xf7ffffff11117812 */ /* 0x000fd200078ec0ff */
[----:B------:R-:W-:Y:S02]  /*e800*/  @P6 LOP3.LUT R17, R17, 0x8000000, RZ, 0xfc, !PT ;  /* 0x0800000011116812 */ /* 0x000fe400078efcff */
[-C--:B-1----:R-:W-:Y:S02]  /*e810*/  IADD3 R4, P0, R14, R0.reuse, RZ ;  /* 0x000000000e047210 */ /* 0x082fe40007f1e0ff */
[----:B------:R-:W1:Y:S03]  /*e820*/  SHFL.IDX PT, R14, R10, 0x2, 0x181f ;  /* 0x00581f000a0e7f89 */ /* 0x000e6600000e0000 */
[----:B--2---:R-:W-:Y:S02]  /*e830*/  IMAD.X R5, RZ, RZ, R3, P0 ;  /* 0x000000ffff057224 */ /* 0x004fe400000e0603 */
[----:B------:R-:W2:Y:S01]  /*e840*/  SHFL.IDX PT, R3, R20, 0x1, 0x181f ;  /* 0x00381f0014037f89 */ /* 0x000ea200000e0000 */
[----:B----4-:R-:W-:-:S03]  /*e850*/  IADD3 R6, P0, R2, R0, RZ ;  /* 0x0000000002067210 */ /* 0x010fc60007f1e0ff */
[----:B------:R4:W-:Y:S01]  /*e860*/  LDGSTS.E.BYPASS.LTC128B.128 [R21+0x400], desc[UR42][R4.64], !P1 ;  /* 0x0040000004157fae */ /* 0x0009e2000c901d6a */
[----:B------:R-:W-:-:S03]  /*e870*/  ISETP.NE.U32.AND P1, PT, R30, RZ, PT ;  /* 0x000000ff1e00720c */ /* 0x000fc60003f25070 */
[----:B------:R4:W-:Y:S04]  /*e880*/  LDGSTS.E.BYPASS.LTC128B.128 [R21+0x2400], desc[UR42][R4.64+0x80], !P2 ;  /* 0x0240008004157fae */ /* 0x0009e8000d101d6a */
[----:B------:R4:W-:Y:S01]  /*e890*/  LDGSTS.E.BYPASS.LTC128B.128 [R21+0x4400], desc[UR42][R4.64+0x100], !P6 ;  /* 0x0440010004157fae */ /* 0x0009e2000f101d6a */
[----:B------:R-:W-:-:S03]  /*e8a0*/  LOP3.LUT P6, RZ, R16, 0x200, RZ, 0xc0, !PT ;  /* 0x0000020010ff7812 */ /* 0x000fc600078cc0ff */
[----:B------:R4:W-:Y:S01]  /*e8b0*/  LDGSTS.E.BYPASS.LTC128B.128 [R21+0x6400], desc[UR42][R4.64+0x180], !P5 ;  /* 0x0640018004157fae */ /* 0x0009e2000e901d6a */
[----:B-1----:R-:W-:-:S03]  /*e8c0*/  IADD3 R2, P2, R14, R0, RZ ;  /* 0x000000000e027210 */ /* 0x002fc60007f5e0ff */
[----:B------:R4:W-:Y:S01]  /*e8d0*/  LDGSTS.E.BYPASS.LTC128B.128 [R21+0x8400], desc[UR42][R4.64+0x200], !P4 ;  /* 0x0840020004157fae */ /* 0x0009e2000e101d6a */
[----:B--2---:R-:W-:Y:S01]  /*e8e0*/  IMAD.X R7, RZ, RZ, R3, P0 ;  /* 0x000000ffff077224 */ /* 0x004fe200000e0603 */
[----:B------:R-:W-:Y:S02]  /*e8f0*/  ISETP.NE.U32.AND P0, PT, R31, RZ, PT ;  /* 0x000000ff1f00720c */ /* 0x000fe40003f05070 */
[----:B------:R-:W1:Y:S04]  /*e900*/  SHFL.IDX PT, R3, R20, 0x2, 0x181f ;  /* 0x00581f0014037f89 */ /* 0x000e6800000e0000 */
[----:B------:R4:W-:Y:S04]  /*e910*/  LDGSTS.E.BYPASS.LTC128B.128 [R21+0xa400], desc[UR42][R4.64+0x280], !P3 ;  /* 0x0a40028004157fae */ /* 0x0009e8000d901d6a */
[----:B------:R4:W2:Y:S04]  /*e920*/  SHFL.IDX PT, R14, R10, 0x3, 0x181f ;  /* 0x00781f000a0e7f89 */ /* 0x0008a800000e0000 */
[----:B------:R4:W-:Y:S04]  /*e930*/  LDGSTS.E.BYPASS.LTC128B.128 [R21+0xc400], desc[UR42][R4.64+0x300], P0 ;  /* 0x0c40030004157fae */ /* 0x0009e80008101d6a */
[----:B------:R4:W-:Y:S04]  /*e940*/  LDGSTS.E.BYPASS.LTC128B.128 [R21+0xe400], desc[UR42][R4.64+0x380], P1 ;  /* 0x0e40038004157fae */ /* 0x0009e80008901d6a */
[----:B------:R4:W-:Y:S01]  /*e950*/  LDGSTS.E.BYPASS.LTC128B.128 [R21+0xc00], desc[UR42][R6.64], !P6 ;  /* 0x00c0000006157fae */ /* 0x0009e2000f101d6a */
[----:B------:R-:W-:-:S02]  /*e960*/  LOP3.LUT P6, RZ, R17, 0x8000000, RZ, 0xc0, !PT ;  /* 0x0800000011ff7812 */ /* 0x000fc400078cc0ff */
[----:B------:R-:W-:Y:S01]  /*e970*/  LOP3.LUT R17, R17, 0xfbffffff, RZ, 0xc0, !PT ;  /* 0xfbffffff11117812 */ /* 0x000fe200078ec0ff */
[----:B-1----:R-:W-:Y:S01]  /*e980*/  IMAD.X R3, RZ, RZ, R3, P2 ;  /* 0x000000ffff037224 */ /* 0x002fe200010e0603 */
[----:B------:R-:W-:Y:S01]  /*e990*/  LOP3.LUT P2, RZ, R16, 0x20, RZ, 0xc0, !PT ;  /* 0x0000002010ff7812 */ /* 0x000fe2000784c0ff */
[----:B------:R-:W1:-:S12]  /*e9a0*/  SHFL.IDX PT, R20, R20, 0x3, 0x181f ;  /* 0x00781f0014147f89 */ /* 0x000e5800000e0000 */
[----:B------:R4:W-:Y:S01]  /*e9b0*/  LDGSTS.E.BYPASS.LTC128B.128 [R21+0x2c00], desc[UR42][R6.64+0x80], !P2 ;  /* 0x02c0008006157fae */ /* 0x0009e2000d101d6a */
[----:B------:R-:W-:Y:S02]  /*e9c0*/  @P2 LOP3.LUT R17, R17, 0x4000000, RZ, 0xfc, !PT ;  /* 0x0400000011112812 */ /* 0x000fe400078efcff */
[----:B------:R-:W-:Y:S01]  /*e9d0*/  LOP3.LUT P2, RZ, R16, 0x200, RZ, 0xc0, !PT ;  /* 0x0000020010ff7812 */ /* 0x000fe2000784c0ff */
[----:B------:R4:W-:Y:S04]  /*e9e0*/  LDGSTS.E.BYPASS.LTC128B.128 [R21+0x4c00], desc[UR42][R6.64+0x100], !P6 ;  /* 0x04c0010006157fae */ /* 0x0009e8000f101d6a */
[----:B------:R4:W-:Y:S04]  /*e9f0*/  LDGSTS.E.BYPASS.LTC128B.128 [R21+0x6c00], desc[UR42][R6.64+0x180], !P5 ;  /* 0x06c0018006157fae */ /* 0x0009e8000e901d6a */
[----:B------:R4:W-:Y:S04]  /*ea00*/  LDGSTS.E.BYPASS.LTC128B.128 [R21+0x8c00], desc[UR42][R6.64+0x200], !P4 ;  /* 0x08c0020006157fae */ /* 0x0009e8000e101d6a */
[----:B------:R4:W-:Y:S04]  /*ea10*/  LDGSTS.E.BYPASS.LTC128B.128 [R21+0xac00], desc[UR42][R6.64+0x280], !P3 ;  /* 0x0ac0028006157fae */ /* 0x0009e8000d901d6a */
[----:B------:R4:W-:Y:S04]  /*ea20*/  LDGSTS.E.BYPASS.LTC128B.128 [R21+0xcc00], desc[UR42][R6.64+0x300], P0 ;  /* 0x0cc0030006157fae */ /* 0x0009e80008101d6a */
[----:B------:R4:W-:Y:S04]  /*ea30*/  LDGSTS.E.BYPASS.LTC128B.128 [R21+0xec00], desc[UR42][R6.64+0x380], P1 ;  /* 0x0ec0038006157fae */ /* 0x0009e80008901d6a */
[----:B------:R4:W-:Y:S01]  /*ea40*/  LDGSTS.E.BYPASS.LTC128B.128 [R21+0x1400], desc[UR42][R2.64], !P2 ;  /* 0x0140000002157fae */ /* 0x0009e2000d101d6a */
[----:B------:R-:W-:-:S13]  /*ea50*/  LOP3.LUT P2, RZ, R17, 0x4000000, RZ, 0xc0, !PT ;  /* 0x0400000011ff7812 */ /* 0x000fda000784c0ff */
[----:B------:R4:W-:Y:S04]  /*ea60*/  LDGSTS.E.BYPASS.LTC128B.128 [R21+0x3400], desc[UR42][R2.64+0x80], !P2 ;  /* 0x0340008002157fae */ /* 0x0009e8000d101d6a */
[----:B------:R4:W-:Y:S04]  /*ea70*/  LDGSTS.E.BYPASS.LTC128B.128 [R21+0x5400], desc[UR42][R2.64+0x100], !P6 ;  /* 0x0540010002157fae */ /* 0x0009e8000f101d6a */
[----:B------:R4:W-:Y:S04]  /*ea80*/  LDGSTS.E.BYPASS.LTC128B.128 [R21+0x7400], desc[UR42][R2.64+0x180], !P5 ;  /* 0x0740018002157fae */ /* 0x0009e8000e901d6a */
[----:B------:R4:W-:Y:S04]  /*ea90*/  LDGSTS.E.BYPASS.LTC128B.128 [R21+0x9400], desc[UR42][R2.64+0x200], !P4 ;  /* 0x0940020002157fae */ /* 0x0009e8000e101d6a */
[----:B------:R4:W-:Y:S04]  /*eaa0*/  LDGSTS.E.BYPASS.LTC128B.128 [R21+0xb400], desc[UR42][R2.64+0x280], !P3 ;  /* 0x0b40028002157fae */ /* 0x0009e8000d901d6a */
[----:B------:R4:W-:Y:S04]  /*eab0*/  LDGSTS.E.BYPASS.LTC128B.128 [R21+0xd400], desc[UR42][R2.64+0x300], P0 ;  /* 0x0d40030002157fae */ /* 0x0009e80008101d6a */
[----:B-12---:R4:W-:Y:S02]  /*eac0*/  LDGSTS.E.BYPASS.LTC128B.128 [R21+0xf400], desc[UR42][R2.64+0x380], P1 ;  /* 0x0f40038002157fae */ /* 0x0069e40008901d6a */
.L_x_3557:
[----:B----4-:R-:W-:Y:S02]  /*ead0*/  P2R R4, PR, RZ, 0x2 ;  /* 0x00000002ff047803 */ /* 0x010fe40000000000 */
        /* <DEDUP_REMOVED lines=19> */
.L_x_3472:
[----:B------:R-:W-:Y:S02]  /*ec10*/  PLOP3.LUT P1, PT, P1, P0, PT, 0xa2, 0x0 ;  /* 0x000000000000781c */ /* 0x000fe40000f21472 */
[----:B------:R-:W-:-:S08]  /*ec20*/  @P0 R2UR P1, UR4, R8 ;  /* 0x00000000080402ca */ /* 0x000fd00000020000 */
[----:B------:R-:W-:-:S05]  /*ec30*/  @P0 PLOP3.LUT P0, PT, P1, PT, PT, 0x80, 0x0 ;  /* 0x000000000000081c */ /* 0x000fca0000f0f070 */
[----:B------:R-:W-:Y:S01]  /*ec40*/  @!P1 SYNCS.ARRIVE.TRANS64.RED.A0T1 RZ, [UR4+0x38850], RZ ;  /* 0x038850ffffff99a7 */ /* 0x000fe20008200404 */
[----:B------:R-:W-:Y:S07]  /*ec50*/  @!P1 ARRIVES.LDGSTSBAR.64.TRANSCNT [UR4+0x38850] ;  /* 0x03885000ff0099b0 */ /* 0x000fee0008000a84 */
[----:B------:R-:W-:Y:S05]  /*ec60*/  @P0 BRA.U.ANY `(.L_x_3472) ;  /* 0xfffffffd00e80947 */ /* 0x000fea000393ffff */
[----:B------:R-:W-:Y:S01]  /*ec70*/  NOP ;  /* 0x0000000000007918 */ /* 0x000fe20000000000 */
[----:B-1----:R-:W-:-:S04]  /*ec80*/  LOP3.LUT R2, R37, 0x2, RZ, 0xfc, !PT ;  /* 0x0000000225027812 */ /* 0x002fc800078efcff */
[----:B------:R-:W-:-:S13]  /*ec90*/  ISETP.NE.AND P2, PT, R2, 0x3, PT ;  /* 0x000000030200780c */ /* 0x000fda0003f45270 */
[----:B------:R-:W-:Y:S05]  /*eca0*/  @!P2 BRA `(.L_x_3473) ;  /* 0x000000000004a947 */ /* 0x000fea0003800000 */
[----:B------:R-:W-:Y:S01]  /*ecb0*/  BPT.TRAP 0x1 ;  /* 0x000000040000795c */ /* 0x000fe20000300000 */
.L_x_3473:
[----:B------:R-:W-:Y:S01]  /*ecc0*/  VIADD R18, R18, 0x1 ;  /* 0x0000000112127836 */ /* 0x000fe20000000000 */
[----:B------:R1:W-:Y:S04]  /*ecd0*/  SYNCS.ARRIVE.TRANS64.A1T0 RZ, [R8+URZ+0x38850], RZ ;  /* 0x038850ff08ff79a7 */ /* 0x0003e8000810003f */
[----:B------:R-:W-:-:S04]  /*ece0*/  ISETP.NE.AND P0, PT, R18, 0x2, PT ;  /* 0x000000021200780c */ /* 0x000fc80003f05270 */
[----:B------:R-:W-:Y:S02]  /*ecf0*/  SEL R18, R18, RZ, P0 ;  /* 0x000000ff12127207 */ /* 0x000fe40000000000 */
[----:B------:R-:W-:Y:S02]  /*ed00*/  SEL R2, RZ, 0x1, P0 ;  /* 0x00000001ff027807 */ /* 0x000fe40000000000 */
[----:B------:R-:W-:Y:S02]  /*ed10*/  ISETP.GT.AND P0, PT, R9, RZ, PT ;  /* 0x000000ff0900720c */ /* 0x000fe40003f04270 */
[----:B------:R-:W-:Y:S01]  /*ed20*/  LOP3.LUT R23, R23, R2, RZ, 0x3c, !PT ;  /* 0x0000000217177212 */ /* 0x000fe200078e3cff */
[----:B------:R-:W-:-:S04]  /*ed30*/  VIADD R2, R9, 0xffffffff ;  /* 0xffffffff09027836 */ /* 0x000fc80000000000 */
[----:B------:R-:W-:-:S06]  /*ed40*/  IMAD.MOV.U32 R9, RZ, RZ, R2 ;  /* 0x000000ffff097224 */ /* 0x000fcc00078e0002 */
[----:B-1----:R-:W-:Y:S05]  /*ed50*/  @P0 BRA `(.L_x_3474) ;  /* 0xfffffff000880947 */ /* 0x002fea000383ffff */
[----:B------:R-:W-:Y:S05]  /*ed60*/  BSYNC B0 ;  /* 0x0000000000007941 */ /* 0x000fea0003800000 */
.L_x_3461:
[----:B------:R-:W2:Y:S01]  /*ed70*/  LDL.LU R2, [R1+0xc] ;  /* 0x00000c0001027983 */ /* 0x000ea20000300800 */
[----:B------:R-:W-:-:S03]  /*ed80*/  ULDC UR4, c[0x0][0xd34] ;  /* 0x00034d0000047ab9 */ /* 0x000fc60000000800 */
[----:B------:R-:W4:Y:S01]  /*ed90*/  LDL.LU R0, [R1+0x1c] ;  /* 0x00001c0001007983 */ /* 0x000f220000300800 */
[----:B--2---:R-:W-:Y:S02]  /*eda0*/  VIADD R2, R2, UR38 ;  /* 0x0000002602027c36 */ /* 0x004fe40008000000 */
[----:B----4-:R-:W-:-:S03]  /*edb0*/  VIADD R0, R0, 0x1 ;  /* 0x0000000100007836 */ /* 0x010fc60000000000 */
[----:B------:R1:W-:Y:S01]  /*edc0*/  STL [R1+0xc], R2 ;  /* 0x00000c0201007387 */ /* 0x0003e20000100800 */
[----:B------:R-:W-:-:S03]  /*edd0*/  ISETP.GE.AND P0, PT, R2, UR4, PT ;  /* 0x0000000402007c0c */ /* 0x000fc6000bf06270 */
[----:B------:R1:W-:Y:S10]  /*ede0*/  STL [R1+0x1c], R0 ;  /* 0x00001c0001007387 */ /* 0x0003f40000100800 */
[----:B-1----:R-:W-:Y:S05]  /*edf0*/  @!P0 BRA `(.L_x_3475) ;  /* 0xffffffc4007c8947 */ /* 0x002fea000383ffff */
[----:B------:R-:W-:-:S07]  /*ee00*/  LOP3.LUT R0, R0, 0x1, RZ, 0xc, !PT ;  /* 0x0000000100007812 */ /* 0x000fce00078e0cff */
.L_x_3438:
[----:B------:R-:W1:Y:S01]  /*ee10*/  S2R R3, SR_CgaCtaId ;  /* 0x0000000000037919 */ /* 0x000e620000008800 */
[----:B------:R-:W-:Y:S01]  /*ee20*/  MOV R2, 0x400 ;  /* 0x0000040000027802 */ /* 0x000fe20000000f00 */
[----:B------:R-:W-:Y:S01]  /*ee30*/  BSSY B0, `(.L_x_3476) ;  /* 0x0000005000007945 */ /* 0x000fe20003800000 */
[----:B------:R-:W-:Y:S02]  /*ee40*/  SHF.L.U32 R0, R0, 0x1f, RZ ;  /* 0x0000001f00007819 */ /* 0x000fe400000006ff */
[----:B-1----:R-:W-:-:S04]  /*ee50*/  LEA R5, R3, R2, 0x18 ;  /* 0x0000000203057211 */ /* 0x002fc800078ec0ff */
[----:B------:R-:W1:Y:S02]  /*ee60*/  SYNCS.PHASECHK.TRANS64.TRYWAIT P0, [R5+URZ+0x38820], R0 ;  /* 0x03882000050075a7 */ /* 0x000e64000800017f */
[----:B-1----:R-:W-:Y:S05]  /*ee70*/  @!P0 BRA `(.L_x_3477) ;  /* 0x0000002c00488947 */ /* 0x002fea0003800000 */
.L_x_3558:
[----:B------:R-:W-:Y:S05]  /*ee80*/  BSYNC B0 ;  /* 0x0000000000007941 */ /* 0x000fea0003800000 */
.L_x_3476:
[----:B------:R-:W-:-:S03]  /*ee90*/  UMOV UR4, 0xffffffff ;  /* 0xffffffff00047882 */ /* 0x000fc60000000000 */
[----:B------:R-:W-:Y:S05]  /*eea0*/  BRA.DIV UR4, `(.L_x_3478) ;  /* 0x0000002e04507947 */ /* 0x000fea000b800000 */
[----:B-1----:R-:W1:Y:S02]  /*eeb0*/  S2R R0, SR_TID.X ;  /* 0x0000000000007919 */ /* 0x002e640000002100 */
[----:B-1----:R-:W-:-:S04]  /*eec0*/  SHF.R.U32.HI R0, RZ, 0x5, R0 ;  /* 0x00000005ff007819 */ /* 0x002fc80000011600 */
[----:B------:R-:W-:-:S05]  /*eed0*/  LOP3.LUT R0, R0, 0x3, RZ, 0xc0, !PT ;  /* 0x0000000300007812 */ /* 0x000fca00078ec0ff */
[----:B------:R1:W2:Y:S02]  /*eee0*/  SHFL.IDX PT, R14, R0, RZ, 0x1f ;  /* 0x00001fff000e7589 */ /* 0x0002a400000e0000 */
.L_x_3561:
[----:B--2---:R-:W-:Y:S01]  /*eef0*/  ISETP.NE.AND P0, PT, R14, RZ, PT ;  /* 0x000000ff0e00720c */ /* 0x004fe20003f05270 */
[----:B------:R-:W-:-:S12]  /*ef00*/  BSSY B0, `(.L_x_3479) ;  /* 0x0000023000007945 */ /* 0x000fd80003800000 */
[----:B------:R-:W-:Y:S05]  /*ef10*/  @P0 BRA `(.L_x_3480) ;  /* 0x0000000000840947 */ /* 0x000fea0003800000 */
[----:B------:R-:W-:-:S03]  /*ef20*/  UMOV UR4, 0xffffffff ;  /* 0xffffffff00047882 */ /* 0x000fc60000000000 */
[----:B------:R-:W-:Y:S05]  /*ef30*/  BRA.DIV UR4, `(.L_x_3481) ;  /* 0x0000002e04607947 */ /* 0x000fea000b800000 */
[----:B------:R-:W-:-:S13]  /*ef40*/  ELECT P6, URZ, PT ;  /* 0x00000000003f782f */ /* 0x000fda00038c0000 */
.L_x_3564:
[----:B------:R-:W-:Y:S05]  /*ef50*/  @!P6 BRA `(.L_x_3480) ;  /* 0x000000000074e947 */ /* 0x000fea0003800000 */
[----:B------:R-:W-:-:S04]  /*ef60*/  LOP3.LUT R37, R37, 0x2, RZ, 0xfc, !PT ;  /* 0x0000000225257812 */ /* 0x000fc800078efcff */
[----:B------:R-:W-:-:S13]  /*ef70*/  ISETP.NE.AND P0, PT, R37, 0x3, PT ;  /* 0x000000032500780c */ /* 0x000fda0003f05270 */
[----:B------:R-:W-:Y:S05]  /*ef80*/  @!P0 BRA `(.L_x_3482) ;  /* 0x0000000000048947 */ /* 0x000fea0003800000 */
[----:B------:R-:W-:Y:S01]  /*ef90*/  BPT.TRAP 0x1 ;  /* 0x000000040000795c */ /* 0x000fe20000300000 */
.L_x_3482:
[C---:B------:R-:W-:Y:S01]  /*efa0*/  IMAD R3, R18.reuse, 0x8, R5 ;  /* 0x0000000812037824 */ /* 0x040fe200078e0205 */
[----:B------:R-:W-:Y:S01]  /*efb0*/  SHF.L.U32 R2, R23, 0x1f, RZ ;  /* 0x0000001f17027819 */ /* 0x000fe200000006ff */
[----:B------:R-:W-:-:S03]  /*efc0*/  VIADD R18, R18, 0x1 ;  /* 0x0000000112127836 */ /* 0x000fc60000000000 */
[----:B------:R-:W2:Y:S02]  /*efd0*/  SYNCS.PHASECHK.TRANS64.TRYWAIT P1, [R3+URZ+0x38840], R2 ;  /* 0x03884002030075a7 */ /* 0x000ea4000802017f */
[----:B------:R-:W-:-:S04]  /*efe0*/  ISETP.NE.AND P2, PT, R18, 0x2, PT ;  /* 0x000000021200780c */ /* 0x000fc80003f45270 */
[----:B-1----:R-:W-:Y:S01]  /*eff0*/  SEL R0, RZ, 0x1, P2 ;  /* 0x00000001ff007807 */ /* 0x002fe20001000000 */
[----:B--2---:R-:W-:Y:S08]  /*f000*/  @!P1 BRA `(.L_x_3483) ;  /* 0x0000002c004c9947 */ /* 0x004ff00003800000 */
.L_x_3565:
[----:B------:R-:W-:Y:S02]  /*f010*/  SEL R18, R18, RZ, P2 ;  /* 0x000000ff12127207 */ /* 0x000fe40001000000 */
[----:B------:R-:W-:Y:S01]  /*f020*/  LOP3.LUT R0, R23, R0, RZ, 0x3c, !PT ;  /* 0x0000000017007212 */ /* 0x000fe200078e3cff */
[----:B------:R-:W-:Y:S06]  /*f030*/  @!P0 BRA `(.L_x_3484) ;  /* 0x0000000000048947 */ /* 0x000fec0003800000 */
[----:B------:R-:W-:Y:S01]  /*f040*/  BPT.TRAP 0x1 ;  /* 0x000000040000795c */ /* 0x000fe20000300000 */
.L_x_3484:
[----:B------:R-:W-:Y:S01]  /*f050*/  IMAD R5, R18, 0x8, R5 ;  /* 0x0000000812057824 */ /* 0x000fe200078e0205 */
[----:B------:R-:W-:-:S04]  /*f060*/  SHF.L.U32 R0, R0, 0x1f, RZ ;  /* 0x0000001f00007819 */ /* 0x000fc800000006ff */
[----:B------:R-:W2:Y:S02]  /*f070*/  SYNCS.PHASECHK.TRANS64.TRYWAIT P1, [R5+URZ+0x38840], R0 ;  /* 0x03884000050075a7 */ /* 0x000ea4000802017f */
[----:B--2---:R-:W-:Y:S05]  /*f080*/  @!P1 BRA `(.L_x_3485) ;  /* 0x0000002c00409947 */ /* 0x004fea0003800000 */
.L_x_3566:
[----:B------:R-:W-:Y:S05]  /*f090*/  @!P0 BRA `(.L_x_3486) ;  /* 0x0000000000048947 */ /* 0x000fea0003800000 */
[----:B------:R-:W-:Y:S01]  /*f0a0*/  BPT.TRAP 0x1 ;  /* 0x000000040000795c */ /* 0x000fe20000300000 */
.L_x_3486:
[----:B------:R-:W4:Y:S02]  /*f0b0*/  SYNCS.PHASECHK.TRANS64.TRYWAIT P1, [R3+URZ+0x38860], R2 ;  /* 0x03886002030075a7 */ /* 0x000f24000802017f */
[----:B----4-:R-:W-:Y:S05]  /*f0c0*/  @!P1 BRA `(.L_x_3487) ;  /* 0x0000002c00449947 */ /* 0x010fea0003800000 */
.L_x_3567:
[----:B------:R-:W-:Y:S05]  /*f0d0*/  @!P0 BRA `(.L_x_3488) ;  /* 0x0000000000048947 */ /* 0x000fea0003800000 */
[----:B------:R-:W-:Y:S01]  /*f0e0*/  BPT.TRAP 0x1 ;  /* 0x000000040000795c */ /* 0x000fe20000300000 */
.L_x_3488:
[----:B------:R0:W0:Y:S02]  /*f0f0*/  SYNCS.PHASECHK.TRANS64.TRYWAIT P0, [R5+URZ+0x38860], R0 ;  /* 0x03886000050075a7 */ /* 0x000024000800017f */
[----:B0-----:R-:W-:Y:S05]  /*f100*/  @!P0 NANOSLEEP.SYNCS 0x989680 ;  /* 0x009896800000895d */ /* 0x001fea0003900000 */
[----:B------:R-:W0:Y:S02]  /*f110*/  @!P0 SYNCS.PHASECHK.TRANS64 P0, [R5+URZ+0x38860], R0 ;  /* 0x03886000050085a7 */ /* 0x000e24000800007f */
[----:B0-----:R-:W-:Y:S05]  /*f120*/  @!P0 BRA `(.L_x_3488) ;  /* 0xfffffffc00f08947 */ /* 0x001fea000383ffff */
.L_x_3480:
[----:B------:R-:W-:Y:S05]  /*f130*/  BSYNC B0 ;  /* 0x0000000000007941 */ /* 0x000fea0003800000 */
.L_x_3479:
[----:B------:R-:W-:Y:S05]  /*f140*/  EXIT ;  /* 0x000000000000794d */ /* 0x000fea0003800000 */
.L_x_3408:
[----:B0-----:R-:W-:-:S04]  /*f150*/  IMAD.U32 R0, RZ, RZ, UR38 ;  /* 0x00000026ff007e24 */ /* 0x001fc8000f8e00ff */
[----:B------:R0:W1:Y:S03]  /*f160*/  SYNCS.PHASECHK.TRANS64.TRYWAIT P1, [R0+URZ+0x38800], R3 ;  /* 0x03880003000075a7 */ /* 0x000066000802017f */
[----:B-1----:R-:W-:Y:S05]  /*f170*/  @!P1 NANOSLEEP.SYNCS 0x989680 ;  /* 0x009896800000995d */ /* 0x002fea0003900000 */
[----:B------:R-:W1:Y:S02]  /*f180*/  @!P1 SYNCS.PHASECHK.TRANS64 P1, [R0+URZ+0x38800], R3 ;  /* 0x03880003000095a7 */ /* 0x000e64000802007f */
[----:B-1----:R-:W-:Y:S05]  /*f190*/  @!P1 BRA `(.L_x_3408) ;  /* 0xfffffffc00ec9947 */ /* 0x002fea000383ffff */
[----:B------:R-:W-:Y:S05]  /*f1a0*/  BRA `(.L_x_3489) ;  /* 0xffffff3800387947 */ /* 0x000fea000383ffff */
.L_x_3412:
[----:B--2---:R2:W3:Y:S02]  /*f1b0*/  SYNCS.PHASECHK.TRANS64.TRYWAIT P1, [R8+URZ+0x38830], R5 ;  /* 0x03883005080075a7 */ /* 0x0044e4000802017f */
[----:B---3--:R-:W-:Y:S05]  /*f1c0*/  @!P1 NANOSLEEP.SYNCS 0x989680 ;  /* 0x009896800000995d */ /* 0x008fea0003900000 */
[----:B------:R-:W3:Y:S02]  /*f1d0*/  @!P1 SYNCS.PHASECHK.TRANS64 P1, [R8+URZ+0x38830], R5 ;  /* 0x03883005080095a7 */ /* 0x000ee4000802007f */
[----:B---3--:R-:W-:Y:S05]  /*f1e0*/  @!P1 BRA `(.L_x_3412) ;  /* 0xfffffffc00f09947 */ /* 0x008fea000383ffff */
[----:B------:R-:W-:Y:S05]  /*f1f0*/  BRA `(.L_x_3411) ;  /* 0xffffff3800507947 */ /* 0x000fea000383ffff */
.L_x_3413:
[----:B0-----:R-:W-:-:S04]  /*f200*/  IMAD.U32 R4, RZ, RZ, UR38 ;  /* 0x00000026ff047e24 */ /* 0x001fc8000f8e00ff */
[----:B------:R0:W3:Y:S03]  /*f210*/  SYNCS.PHASECHK.TRANS64.TRYWAIT P1, [R4+URZ+0x38810], R3 ;  /* 0x03881003040075a7 */ /* 0x0000e6000802017f */
[----:B---3--:R-:W-:Y:S05]  /*f220*/  @!P1 NANOSLEEP.SYNCS 0x989680 ;  /* 0x009896800000995d */ /* 0x008fea0003900000 */
[----:B------:R-:W3:Y:S02]  /*f230*/  @!P1 SYNCS.PHASECHK.TRANS64 P1, [R4+URZ+0x38810], R3 ;  /* 0x03881003040095a7 */ /* 0x000ee4000802007f */
[----:B---3--:R-:W-:Y:S05]  /*f240*/  @!P1 BRA `(.L_x_3413) ;  /* 0xfffffffc00ec9947 */ /* 0x008fea000383ffff */
[----:B------:R-:W-:Y:S05]  /*f250*/  BRA `(.L_x_3490) ;  /* 0xffffff3800d87947 */ /* 0x000fea000383ffff */
.L_x_3417:
[----:B----4-:R4:W0:Y:S02]  /*f260*/  SYNCS.PHASECHK.TRANS64.TRYWAIT P1, [R8+URZ+0x38850], R5 ;  /* 0x03885005080075a7 */ /* 0x010824000802017f */
[----:B0-----:R-:W-:Y:S05]  /*f270*/  @!P1 NANOSLEEP.SYNCS 0x989680 ;  /* 0x009896800000995d */ /* 0x001fea0003900000 */
[----:B------:R-:W0:Y:S02]  /*f280*/  @!P1 SYNCS.PHASECHK.TRANS64 P1, [R8+URZ+0x38850], R5 ;  /* 0x03885005080095a7 */ /* 0x000e24000802007f */
[----:B0-----:R-:W-:Y:S05]  /*f290*/  @!P1 BRA `(.L_x_3417) ;  /* 0xfffffffc00f09947 */ /* 0x001fea000383ffff */
[----:B------:R-:W-:Y:S05]  /*f2a0*/  BRA `(.L_x_3416) ;  /* 0xffffff3800e47947 */ /* 0x000fea000383ffff */
.L_x_3424:
[----:B-1----:R-:W-:-:S04]  /*f2b0*/  IMAD.U32 R4, RZ, RZ, UR7 ;  /* 0x00000007ff047e24 */ /* 0x002fc8000f8e00ff */
[----:B------:R1:W2:Y:S03]  /*f2c0*/  SYNCS.PHASECHK.TRANS64.TRYWAIT P2, [R4+URZ+0x38830], R3 ;  /* 0x03883003040075a7 */ /* 0x0002a6000804017f */
[----:B--2---:R-:W-:Y:S05]  /*f2d0*/  @!P2 NANOSLEEP.SYNCS 0x989680 ;  /* 0x009896800000a95d */ /* 0x004fea0003900000 */
[----:B------:R-:W2:Y:S02]  /*f2e0*/  @!P2 SYNCS.PHASECHK.TRANS64 P2, [R4+URZ+0x38830], R3 ;  /* 0x038830030400a5a7 */ /* 0x000ea4000804007f */
[----:B--2---:R-:W-:Y:S05]  /*f2f0*/  @!P2 BRA `(.L_x_3424) ;  /* 0xfffffffc00eca947 */ /* 0x004fea000383ffff */
[----:B------:R-:W-:Y:S05]  /*f300*/  BRA `(.L_x_3423) ;  /* 0xffffff5c005c7947 */ /* 0x000fea000383ffff */
.L_x_3428:
[----:B-1----:R-:W-:-:S04]  /*f310*/  IMAD.U32 R4, RZ, RZ, UR7 ;  /* 0x00000007ff047e24 */ /* 0x002fc8000f8e00ff */
[----:B------:R1:W3:Y:S03]  /*f320*/  SYNCS.PHASECHK.TRANS64.TRYWAIT P2, [R4+URZ+0x38850], R3 ;  /* 0x03885003040075a7 */ /* 0x0002e6000804017f */
[----:B---3--:R-:W-:Y:S05]  /*f330*/  @!P2 NANOSLEEP.SYNCS 0x989680 ;  /* 0x009896800000a95d */ /* 0x008fea0003900000 */
[----:B------:R-:W3:Y:S02]  /*f340*/  @!P2 SYNCS.PHASECHK.TRANS64 P2, [R4+URZ+0x38850], R3 ;  /* 0x038850030400a5a7 */ /* 0x000ee4000804007f */
[----:B---3--:R-:W-:Y:S05]  /*f350*/  @!P2 BRA `(.L_x_3428) ;  /* 0xfffffffc00eca947 */ /* 0x008fea000383ffff */
[----:B------:R-:W-:Y:S05]  /*f360*/  BRA `(.L_x_3427) ;  /* 0xffffff5c00d87947 */ /* 0x000fea000383ffff */
.L_x_3442:
        /* <DEDUP_REMOVED lines=8> */
[----:B-1---5:R-:W-:Y:S05]  /*f3f0*/  WARPSYNC.COLLECTIVE R15, `(.L_x_3492) ;  /* 0x000000000f087348 */ /* 0x022fea0003c00000 */
[----:B------:R0:W2:Y:S02]  /*f400*/  SHFL.IDX P6, R14, R13, R12, R11 ;  /* 0x0000000c0d0e7389 */ /* 0x0000a400000c000b */
[----:B012--5:R-:W-:Y:S01]  /*f410*/  ENDCOLLECTIVE ;  /* 0x000000000000791b */ /* 0x027fe20003800000 */
.L_x_3492:
[----:B------:R-:W-:Y:S05]  /*f420*/  BSYNC B0 ;  /* 0x0000000000007941 */ /* 0x000fea0003800000 */
.L_x_3491:
[----:B------:R-:W-:Y:S05]  /*f430*/  BRA `(.L_x_3493) ;  /* 0xffffffc400547947 */ /* 0x000fea000383ffff */
.L_x_3445:
[----:B0-----:R0:W1:Y:S02]  /*f440*/  SYNCS.PHASECHK.TRANS64.TRYWAIT P0, [R25+URZ+0x38840], R0 ;  /* 0x03884000190075a7 */ /* 0x001064000800017f */
[----:B-1----:R-:W-:Y:S05]  /*f450*/  @!P0 NANOSLEEP.SYNCS 0x989680 ;  /* 0x009896800000895d */ /* 0x002fea0003900000 */
[----:B------:R-:W1:Y:S02]  /*f460*/  @!P0 SYNCS.PHASECHK.TRANS64 P0, [R25+URZ+0x38840], R0 ;  /* 0x03884000190085a7 */ /* 0x000e64000800007f */
[----:B-1----:R-:W-:Y:S05]  /*f470*/  @!P0 BRA `(.L_x_3445) ;  /* 0xfffffffc00f08947 */ /* 0x002fea000383ffff */
[----:B------:R-:W-:Y:S05]  /*f480*/  BRA `(.L_x_3494) ;  /* 0xffffffc400d87947 */ /* 0x000fea000383ffff */
.L_x_3446:
        /* <DEDUP_REMOVED lines=8> */
.L_x_3496:
[----:B------:R-:W-:Y:S05]  /*f510*/  BSYNC B0 ;  /* 0x0000000000007941 */ /* 0x000fea0003800000 */
.L_x_3495:
[----:B------:R-:W-:Y:S01]  /*f520*/  IMAD.MOV.U32 R13, RZ, RZ, R0 ;  /* 0x000000ffff0d7224 */ /* 0x000fe200078e0000 */
[----:B------:R-:W-:Y:S01]  /*f530*/  ISETP.GE.AND P2, PT, R36, 0x1, PT ;  /* 0x000000012400780c */ /* 0x000fe20003f46270 */
[----:B------:R-:W-:Y:S02]  /*f540*/  IMAD.MOV.U32 R12, RZ, RZ, RZ ;  /* 0x000000ffff0c7224 */ /* 0x000fe400078e00ff */
[----:B------:R-:W-:Y:S02]  /*f550*/  IMAD.MOV.U32 R11, RZ, RZ, 0x181f ;  /* 0x0000181fff0b7424 */ /* 0x000fe400078e00ff */
[----:B------:R-:W-:Y:S02]  /*f560*/  IMAD.MOV.U32 R15, RZ, RZ, -0x1 ;  /* 0xffffffffff0f7424 */ /* 0x000fe400078e00ff */
[----:B------:R-:W-:-:S07]  /*f570*/  IMAD.MOV.U32 R2, RZ, RZ, R14 ;  /* 0x000000ffff027224 */ /* 0x000fce00078e000e */
[----:B------:R-:W-:Y:S05]  /*f580*/  WARPSYNC.COLLECTIVE R15, `(.L_x_3497) ;  /* 0x000000000f087348 */ /* 0x000fea0003c00000 */
[----:B------:R0:W1:Y:S02]  /*f590*/  SHFL.IDX P6, R14, R13, R12, R11 ;  /* 0x0000000c0d0e7389 */ /* 0x00006400000c000b */
[----:B01----:R-:W-:Y:S01]  /*f5a0*/  ENDCOLLECTIVE ;  /* 0x000000000000791b */ /* 0x003fe20003800000 */
.L_x_3497:
[----:B------:R-:W-:Y:S01]  /*f5b0*/  @P2 LEA R6, R5, UR37, 0x1 ;  /* 0x0000002505062c11 */ /* 0x000fe2000f8e08ff */
[----:B------:R-:W-:Y:S02]  /*f5c0*/  IMAD.MOV.U32 R13, RZ, RZ, R4 ;  /* 0x000000ffff0d7224 */ /* 0x000fe400078e0004 */
[----:B------:R-:W-:Y:S02]  /*f5d0*/  IMAD.MOV.U32 R12, RZ, RZ, 0x1 ;  /* 0x00000001ff0c7424 */ /* 0x000fe400078e00ff */
[----:B------:R-:W-:-:S07]  /*f5e0*/  IMAD.MOV.U32 R3, RZ, RZ, R14 ;  /* 0x000000ffff037224 */ /* 0x000fce00078e000e */
[----:B------:R-:W-:Y:S05]  /*f5f0*/  WARPSYNC.COLLECTIVE R15, `(.L_x_3498) ;  /* 0x000000000f087348 */ /* 0x000fea0003c00000 */
[----:B------:R0:W1:Y:S02]  /*f600*/  SHFL.IDX P6, R14, R13, R12, R11 ;  /* 0x0000000c0d0e7389 */ /* 0x00006400000c000b */
[----:B01----:R-:W-:Y:S01]  /*f610*/  ENDCOLLECTIVE ;  /* 0x000000000000791b */ /* 0x003fe20003800000 */
.L_x_3498:
        /* <DEDUP_REMOVED lines=9> */
[----:B------:R0:W-:Y:S01]  /*f6b0*/  @P2 LDGSTS.E.BYPASS.LTC128B.128 [R6+0x22400], desc[UR42][R2.64], !P1 ;  /* 0x2240000002062fae */ /* 0x0001e2000c901d6a */
[----:B------:R-:W-:Y:S01]  /*f6c0*/  ISETP.GE.AND P2, PT, R36, 0x11, PT ;  /* 0x000000112400780c */ /* 0x000fe20003f46270 */
[----:B0-----:R-:W-:-:S12]  /*f6d0*/  IMAD.MOV.U32 R2, RZ, RZ, R14 ;  /* 0x000000ffff027224 */ /* 0x001fd800078e000e */
[----:B------:R-:W-:Y:S05]  /*f6e0*/  WARPSYNC.COLLECTIVE R15, `(.L_x_3499) ;  /* 0x000000000f087348 */ /* 0x000fea0003c00000 */
[----:B------:R0:W1:Y:S02]  /*f6f0*/  SHFL.IDX P6, R14, R13, R12, R11 ;  /* 0x0000000c0d0e7389 */ /* 0x00006400000c000b */
[----:B01----:R-:W-:Y:S01]  /*f700*/  ENDCOLLECTIVE ;  /* 0x000000000000791b */ /* 0x003fe20003800000 */
.L_x_3499:
[----:B------:R-:W-:Y:S01]  /*f710*/  @P2 LEA R6, R5, UR37, 0x1 ;  /* 0x0000002505062c11 */ /* 0x000fe2000f8e08ff */
[----:B------:R-:W-:Y:S02]  /*f720*/  IMAD.MOV.U32 R13, RZ, RZ, R4 ;  /* 0x000000ffff0d7224 */ /* 0x000fe400078e0004 */
[----:B------:R-:W-:Y:S02]  /*f730*/  IMAD.MOV.U32 R12, RZ, RZ, 0x2 ;  /* 0x00000002ff0c7424 */ /* 0x000fe400078e00ff */
[----:B------:R-:W-:-:S07]  /*f740*/  IMAD.MOV.U32 R3, RZ, RZ, R14 ;  /* 0x000000ffff037224 */ /* 0x000fce00078e000e */
[----:B------:R-:W-:Y:S05]  /*f750*/  WARPSYNC.COLLECTIVE R15, `(.L_x_3500) ;  /* 0x000000000f087348 */ /* 0x000fea0003c00000 */
[----:B------:R0:W1:Y:S02]  /*f760*/  SHFL.IDX P6, R14, R13, R12, R11 ;  /* 0x0000000c0d0e7389 */ /* 0x00006400000c000b */
[----:B01----:R-:W-:Y:S01]  /*f770*/  ENDCOLLECTIVE ;  /* 0x000000000000791b */ /* 0x003fe20003800000 */
.L_x_3500:
        /* <DEDUP_REMOVED lines=15> */
.L_x_3501:
[----:B------:R-:W-:Y:S01]  /*f870*/  @P2 LEA R6, R5, UR37, 0x1 ;  /* 0x0000002505062c11 */ /* 0x000fe2000f8e08ff */
[----:B------:R-:W-:Y:S02]  /*f880*/  IMAD.MOV.U32 R13, RZ, RZ, R4 ;  /* 0x000000ffff0d7224 */ /* 0x000fe400078e0004 */
[----:B------:R-:W-:Y:S02]  /*f890*/  IMAD.MOV.U32 R12, RZ, RZ, 0x3 ;  /* 0x00000003ff0c7424 */ /* 0x000fe400078e00ff */
[----:B------:R-:W-:-:S07]  /*f8a0*/  IMAD.MOV.U32 R3, RZ, RZ, R14 ;  /* 0x000000ffff037224 */ /* 0x000fce00078e000e */
[----:B------:R-:W-:Y:S05]  /*f8b0*/  WARPSYNC.COLLECTIVE R15, `(.L_x_3502) ;  /* 0x000000000f087348 */ /* 0x000fea0003c00000 */
[----:B------:R0:W1:Y:S02]  /*f8c0*/  SHFL.IDX P6, R14, R13, R12, R11 ;  /* 0x0000000c0d0e7389 */ /* 0x00006400000c000b */
[----:B01----:R-:W-:Y:S01]  /*f8d0*/  ENDCOLLECTIVE ;  /* 0x000000000000791b */ /* 0x003fe20003800000 */
.L_x_3502:
        /* <DEDUP_REMOVED lines=10> */
.L_x_3503:
[----:B------:R-:W-:Y:S01]  /*f980*/  @!PT LDS RZ, [RZ] ;  /* 0x00000000fffff984 */ /* 0x000fe20000000800 */
[----:B------:R-:W-:Y:S01]  /*f990*/  @!PT LDS RZ, [RZ] ;  /* 0x00000000fffff984 */ /* 0x000fe20000000800 */
[----:B------:R-:W-:Y:S01]  /*f9a0*/  @!PT LDS RZ, [RZ] ;  /* 0x00000000fffff984 */ /* 0x000fe20000000800 */
[----:B------:R0:W-:Y:S01]  /*f9b0*/  @P2 LDGSTS.E.BYPASS.LTC128B.128 [R6+0x23400], desc[UR42][R2.64], !P1 ;  /* 0x2340000002062fae */ /* 0x0001e2000c901d6a */
[----:B------:R-:W-:Y:S01]  /*f9c0*/  IMAD.MOV.U32 R0, RZ, RZ, R14 ;  /* 0x000000ffff007224 */ /* 0x000fe200078e000e */
[----:B------:R-:W-:Y:S06]  /*f9d0*/  BRA `(.L_x_3504) ;  /* 0xffffffc400847947 */ /* 0x000fec000383ffff */
.L_x_3450:
[----:B------:R-:W-:Y:S01]  /*f9e0*/  IMAD.MOV.U32 R13, RZ, RZ, R2 ;  /* 0x000000ffff0d7224 */ /* 0x000fe200078e0002 */
[----:B------:R-:W-:Y:S01]  /*f9f0*/  LOP3.LUT R16, R16, 0xfffffeff, RZ, 0xc0, !PT ;  /* 0xfffffeff10107812 */ /* 0x000fe200078ec0ff */
[----:B------:R-:W-:Y:S02]  /*fa00*/  IMAD.MOV.U32 R12, RZ, RZ, RZ ;  /* 0x000000ffff0c7224 */ /* 0x000fe400078e00ff */
[----:B------:R-:W-:Y:S02]  /*fa10*/  IMAD.MOV.U32 R11, RZ, RZ, 0x181f ;  /* 0x0000181fff0b7424 */ /* 0x000fe400078e00ff */
[----:B------:R-:W-:Y:S02]  /*fa20*/  IMAD.MOV.U32 R15, RZ, RZ, -0x1 ;  /* 0xffffffffff0f7424 */ /* 0x000fe400078e00ff */
[----:B------:R-:W-:-:S07]  /*fa30*/  IMAD R5, R5, 0x40, R10 ;  /* 0x0000004005057824 */ /* 0x000fce00078e020a */
[----:B-1----:R-:W-:Y:S05]  /*fa40*/  WARPSYNC.COLLECTIVE R15, `(.L_x_3505) ;  /* 0x000000000f087348 */ /* 0x002fea0003c00000 */
[----:B------:R0:W2:Y:S02]  /*fa50*/  SHFL.IDX P6, R14, R13, R12, R11 ;  /* 0x0000000c0d0e7389 */ /* 0x0000a400000c000b */
[----:B012---:R-:W-:Y:S01]  /*fa60*/  ENDCOLLECTIVE ;  /* 0x000000000000791b */ /* 0x007fe20003800000 */
.L_x_3505:
[----:B------:R-:W-:Y:S01]  /*fa70*/  ISETP.GE.AND P2, PT, R5, UR36, PT ;  /* 0x0000002405007c0c */ /* 0x000fe2000bf46270 */
[----:B------:R-:W-:-:S12]  /*fa80*/  IMAD.MOV.U32 R13, RZ, RZ, R0 ;  /* 0x000000ffff0d7224 */ /* 0x000fd800078e0000 */
[----:B------:R-:W-:-:S04]  /*fa90*/  @P2 LOP3.LUT R16, R16, 0x100, RZ, 0xfc, !PT ;  /* 0x0000010010102812 */ /* 0x000fc800078efcff */
[----:B------:R-:W-:Y:S01]  /*faa0*/  LOP3.LUT R16, R16, 0xffffff7f, RZ, 0xc0, !PT ;  /* 0xffffff7f10107812 */ /* 0x000fe200078ec0ff */
[----:B------:R-:W-:-:S07]  /*fab0*/  IMAD.MOV.U32 R3, RZ, RZ, R14 ;  /* 0x000000ffff037224 */ /* 0x000fce00078e000e */
[----:B------:R-:W-:Y:S05]  /*fac0*/  WARPSYNC.COLLECTIVE R15, `(.L_x_3506) ;  /* 0x000000000f087348 */ /* 0x000fea0003c00000 */
[----:B------:R0:W1:Y:S02]  /*fad0*/  SHFL.IDX P6, R14, R13, R12, R11 ;  /* 0x0000000c0d0e7389 */ /* 0x00006400000c000b */
[----:B01----:R-:W-:Y:S01]  /*fae0*/  ENDCOLLECTIVE ;  /* 0x000000000000791b */ /* 0x003fe20003800000 */
.L_x_3506:
[----:B------:R-:W-:Y:S02]  /*faf0*/  IMAD.MOV.U32 R13, RZ, RZ, R2 ;  /* 0x000000ffff0d7224 */ /* 0x000fe400078e0002 */
[----:B------:R-:W-:Y:S02]  /*fb00*/  IMAD.MOV.U32 R12, RZ, RZ, 0x1 ;  /* 0x00000001ff0c7424 */ /* 0x000fe400078e00ff */
[----:B------:R-:W-:-:S07]  /*fb10*/  IMAD.MOV.U32 R4, RZ, RZ, R14 ;  /* 0x000000ffff047224 */ /* 0x000fce00078e000e */
[----:B------:R-:W-:Y:S05]  /*fb20*/  WARPSYNC.COLLECTIVE R15, `(.L_x_3507) ;  /* 0x000000000f087348 */ /* 0x000fea0003c00000 */
[----:B------:R0:W1:Y:S02]  /*fb30*/  SHFL.IDX P6, R14, R13, R12, R11 ;  /* 0x0000000c0d0e7389 */ /* 0x00006400000c000b */
[----:B01----:R-:W-:Y:S01]  /*fb40*/  ENDCOLLECTIVE ;  /* 0x000000000000791b */ /* 0x003fe20003800000 */
.L_x_3507:
        /* <DEDUP_REMOVED lines=9> */
[----:B------:R0:W-:Y:S02]  /*fbe0*/  @!P2 LDGSTS.E.BYPASS.LTC128B.128 [R8+0x20400], desc[UR42][R6.64], !P1 ;  /* 0x204000000608afae */ /* 0x0001e4000c901d6a */
[----:B------:R-:W-:Y:S01]  /*fbf0*/  ISETP.GE.AND P2, PT, R3, UR36, PT ;  /* 0x0000002403007c0c */ /* 0x000fe2000bf46270 */
[----:B------:R-:W-:-:S12]  /*fc00*/  IMAD.MOV.U32 R3, RZ, RZ, R14 ;  /* 0x000000ffff037224 */ /* 0x000fd800078e000e */
[----:B0-----:R-:W-:Y:S05]  /*fc10*/  WARPSYNC.COLLECTIVE R15, `(.L_x_3508) ;  /* 0x000000000f087348 */ /* 0x001fea0003c00000 */
[----:B------:R1:W2:Y:S02]  /*fc20*/  SHFL.IDX P6, R14, R13, R12, R11 ;  /* 0x0000000c0d0e7389 */ /* 0x0002a400000c000b */
[----:B012---:R-:W-:Y:S01]  /*fc30*/  ENDCOLLECTIVE ;  /* 0x000000000000791b */ /* 0x007fe20003800000 */
.L_x_3508:
[----:B------:R-:W-:-:S04]  /*fc40*/  @P2 LOP3.LUT R16, R16, 0x80, RZ, 0xfc, !PT ;  /* 0x0000008010102812 */ /* 0x000fc800078efcff */
[----:B------:R-:W-:Y:S01]  /*fc50*/  LOP3.LUT R16, R16, 0xffffffbf, RZ, 0xc0, !PT ;  /* 0xffffffbf10107812 */ /* 0x000fe200078ec0ff */
[----:B------:R-:W-:Y:S02]  /*fc60*/  IMAD.MOV.U32 R13, RZ, RZ, R2 ;  /* 0x000000ffff0d7224 */ /* 0x000fe400078e0002 */
[----:B------:R-:W-:Y:S02]  /*fc70*/  IMAD.MOV.U32 R12, RZ, RZ, 0x2 ;  /* 0x00000002ff0c7424 */ /* 0x000fe400078e00ff */
[----:B------:R-:W-:-:S07]  /*fc80*/  IMAD.MOV.U32 R6, RZ, RZ, R14 ;  /* 0x000000ffff067224 */ /* 0x000fce00078e000e */
[----:B------:R-:W-:Y:S05]  /*fc90*/  WARPSYNC.COLLECTIVE R15, `(.L_x_3509) ;  /* 0x000000000f087348 */ /* 0x000fea0003c00000 */
[----:B------:R0:W1:Y:S02]  /*fca0*/  SHFL.IDX P6, R14, R13, R12, R11 ;  /* 0x0000000c0d0e7389 */ /* 0x00006400000c000b */
[----:B01----:R-:W-:Y:S01]  /*fcb0*/  ENDCOLLECTIVE ;  /* 0x000000000000791b */ /* 0x003fe20003800000 */
.L_x_3509:
[----:B------:R-:W-:-:S05]  /*fcc0*/  @!P2 LEA R6, P0, R9, R6, 0x1 ;  /* 0x000000060906a211 */ /* 0x000fca00078008ff */
[----:B------:R-:W-:-:S04]  /*fcd0*/  @!P2 IMAD.X R3, RZ, RZ, R3, P0 ;  /* 0x000000ffff03a224 */ /* 0x000fc800000e0603 */
        /* <DEDUP_REMOVED lines=12> */
.L_x_3510:
[----:B------:R-:W-:Y:S01]  /*fda0*/  @P2 LOP3.LUT R16, R16, 0x40, RZ, 0xfc, !PT ;  /* 0x0000004010102812 */ /* 0x000fe200078efcff */
[----:B------:R-:W-:Y:S02]  /*fdb0*/  IMAD.MOV.U32 R13, RZ, RZ, R2 ;  /* 0x000000ffff0d7224 */ /* 0x000fe400078e0002 */
[----:B------:R-:W-:Y:S02]  /*fdc0*/  IMAD.MOV.U32 R12, RZ, RZ, 0x3 ;  /* 0x00000003ff0c7424 */ /* 0x000fe400078e00ff */
[----:B------:R-:W-:-:S07]  /*fdd0*/  IMAD.MOV.U32 R6, RZ, RZ, R14 ;  /* 0x000000ffff067224 */ /* 0x000fce00078e000e */
[----:B------:R-:W-:Y:S05]  /*fde0*/  WARPSYNC.COLLECTIVE R15, `(.L_x_3511) ;  /* 0x000000000f087348 */ /* 0x000fea0003c00000 */
[----:B------:R0:W1:Y:S02]  /*fdf0*/  SHFL.IDX P6, R14, R13, R12, R11 ;  /* 0x0000000c0d0e7389 */ /* 0x00006400000c000b */
[----:B01----:R-:W-:Y:S01]  /*fe00*/  ENDCOLLECTIVE ;  /* 0x000000000000791b */ /* 0x003fe20003800000 */
.L_x_3511:
[----:B------:R-:W-:-:S05]  /*fe10*/  @!P2 LEA R6, P0, R9, R6, 0x1 ;  /* 0x000000060906a211 */ /* 0x000fca00078008ff */
[----:B------:R-:W-:-:S04]  /*fe20*/  @!P2 IMAD.X R3, RZ, RZ, R3, P0 ;  /* 0x000000ffff03a224 */ /* 0x000fc800000e0603 */
[----:B------:R-:W-:Y:S02]  /*fe30*/  @!P2 IMAD.MOV.U32 R7, RZ, RZ, R3 ;  /* 0x000000ffff07a224 */ /* 0x000fe400078e0003 */
[----:B------:R-:W-:-:S03]  /*fe40*/  IMAD.MOV.U32 R13, RZ, RZ, R0 ;  /* 0x000000ffff0d7224 */ /* 0x000fc600078e0000 */
[----:B------:R-:W-:Y:S01]  /*fe50*/  @!PT LDS RZ, [RZ] ;  /* 0x00000000fffff984 */ /* 0x000fe20000000800 */
[----:B------:R-:W-:Y:S01]  /*fe60*/  @!PT LDS RZ, [RZ] ;  /* 0x00000000fffff984 */ /* 0x000fe20000000800 */
[----:B------:R-:W-:Y:S01]  /*fe70*/  @!PT LDS RZ, [RZ] ;  /* 0x00000000fffff984 */ /* 0x000fe20000000800 */
[----:B------:R0:W-:Y:S01]  /*fe80*/  @!P2 LDGSTS.E.BYPASS.LTC128B.128 [R8+0x21400], desc[UR42][R6.64], !P1 ;  /* 0x214000000608afae */ /* 0x0001e2000c901d6a */
[----:B------:R-:W-:-:S07]  /*fe90*/  IMAD.MOV.U32 R3, RZ, RZ, R14 ;  /* 0x000000ffff037224 */ /* 0x000fce00078e000e */
[----:B0-----:R-:W-:Y:S05]  /*fea0*/  WARPSYNC.COLLECTIVE R15, `(.L_x_3512) ;  /* 0x000000000f087348 */ /* 0x001fea0003c00000 */
[----:B------:R1:W2:Y:S02]  /*feb0*/  SHFL.IDX P6, R14, R13, R12, R11 ;  /* 0x0000000c0d0e7389 */ /* 0x0002a400000c000b */
[----:B012---:R-:W-:Y:S01]  /*fec0*/  ENDCOLLECTIVE ;  /* 0x000000000000791b */ /* 0x007fe20003800000 */
.L_x_3512:
[----:B------:R-:W-:Y:S01]  /*fed0*/  IMAD.MOV.U32 R0, RZ, RZ, R14 ;  /* 0x000000ffff007224 */ /* 0x000fe200078e000e */
[----:B------:R-:W-:Y:S06]  /*fee0*/  BRA `(.L_x_3513) ;  /* 0xffffffc800547947 */ /* 0x000fec000383ffff */
.L_x_3452:
[----:B------:R-:W-:Y:S01]  /*fef0*/  BSSY B0, `(.L_x_3514) ;  /* 0x0000008000007945 */ /* 0x000fe20003800000 */
[----:B------:R-:W-:Y:S02]  /*ff00*/  IMAD.MOV.U32 R13, RZ, RZ, R4 ;  /* 0x000000ffff0d7224 */ /* 0x000fe400078e0004 */
[----:B------:R-:W-:Y:S02]  /*ff10*/  IMAD.MOV.U32 R12, RZ, RZ, RZ ;  /* 0x000000ffff0c7224 */ /* 0x000fe400078e00ff */
[----:B------:R-:W-:Y:S02]  /*ff20*/  IMAD.MOV.U32 R11, RZ, RZ, 0x181f ;  /* 0x0000181fff0b7424 */ /* 0x000fe400078e00ff */
[----:B------:R-:W-:-:S07]  /*ff30*/  IMAD.MOV.U32 R15, RZ, RZ, -0x1 ;  /* 0xffffffffff0f7424 */ /* 0x000fce00078e00ff */
[----:B-1---5:R-:W-:Y:S05]  /*ff40*/  WARPSYNC.COLLECTIVE R15, `(.L_x_3515) ;  /* 0x000000000f087348 */ /* 0x022fea0003c00000 */
[----:B------:R0:W2:Y:S02]  /*ff50*/  SHFL.IDX P6, R14, R13, R12, R11 ;  /* 0x0000000c0d0e7389 */ /* 0x0000a400000c000b */
[----:B012--5:R-:W-:Y:S01]  /*ff60*/  ENDCOLLECTIVE ;  /* 0x000000000000791b */ /* 0x027fe20003800000 */
.L_x_3515:
[----:B------:R-:W-:Y:S05]  /*ff70*/  BSYNC B0 ;  /* 0x0000000000007941 */ /* 0x000fea0003800000 */
.L_x_3514:
[----:B------:R-:W-:Y:S01]  /*ff80*/  IMAD.MOV.U32 R13, RZ, RZ, R0 ;  /* 0x000000ffff0d7224 */ /* 0x000fe200078e0000 */
[----:B------:R-:W-:Y:S01]  /*ff90*/  LOP3.LUT P1, RZ, R16, 0x100, RZ, 0xc0, !PT ;  /* 0x0000010010ff7812 */ /* 0x000fe2000782c0ff */
[----:B------:R-:W-:Y:S01]  /*ffa0*/  IMAD.MOV.U32 R12, RZ, RZ, RZ ;  /* 0x000000ffff0c7224 */ /* 0x000fe200078e00ff */
[----:B------:R-:W-:Y:S01]  /*ffb0*/  LOP3.LUT R22, R22, 0xfbffffff, RZ, 0xc0, !PT ;  /* 0xfbffffff16167812 */ /* 0x000fe200078ec0ff */
[----:B------:R-:W-:Y:S02]  /*ffc0*/  IMAD.MOV.U32 R11, RZ, RZ, 0x181f ;  /* 0x0000181fff0b7424 */ /* 0x000fe400078e00ff */
[----:B------:R-:W-:Y:S01]  /*ffd0*/  IMAD.MOV.U32 R15, RZ, RZ, -0x1 ;  /* 0xffffffffff0f7424 */ /* 0x000fe200078e00ff */
[----:B------:R-:W-:Y:S01]  /*ffe0*/  @P5 LOP3.LUT R22, R22, 0x4000000, RZ, 0xfc, !PT ;  /* 0x0400000016165812 */ /* 0x000fe200078efcff */
[----:B------:R-:W-:-:S07]  /*fff0*/  IMAD.MOV.U32 R2, RZ, RZ, R14 ;  /* 0x000000ffff027224 */ /* 0x000fce00078e000e */
[----:B------:R-:W-:Y:S05]  /*10000*/  WARPSYNC.COLLECTIVE R15, `(.L_x_3516) ;  /* 0x000000000f087348 */ /* 0x000fea0003c00000 */
[----:B------:R0:W1:Y:S02]  /*10010*/  SHFL.IDX P6, R14, R13, R12, R11 ;  /* 0x0000000c0d0e7389 */ /* 0x00006400000c000b */
[----:B01----:R-:W-:Y:S01]  /*10020*/  ENDCOLLECTIVE ;  /* 0x000000000000791b */ /* 0x003fe20003800000 */
.L_x_3516:
[----:B------:R-:W-:Y:S01]  /*10030*/  IMAD.MOV.U32 R13, RZ, RZ, R4 ;  /* 0x000000ffff0d7224 */ /* 0x000fe200078e0004 */
[----:B------:R-:W-:Y:S01]  /*10040*/  MOV R12, 0x1 ;  /* 0x00000001000c7802 */ /* 0x000fe20000000f00 */
[----:B------:R-:W-:Y:S01]  /*10050*/  IMAD.MOV.U32 R3, RZ, RZ, R14 ;  /* 0x000000ffff037224 */ /* 0x000fe200078e000e */
[----:B------:R-:W-:-:S04]  /*10060*/  LOP3.LUT P6, RZ, R16, 0x400000, RZ, 0xc0, !PT ;  /* 0x0040000010ff7812 */ /* 0x000fc800078cc0ff */
[----:B------:R-:W-:-:S05]  /*10070*/  @!P1 LEA R3, P0, R21, R3, 0x1 ;  /* 0x0000000315039211 */ /* 0x000fca00078008ff */
[----:B------:R-:W-:Y:S01]  /*10080*/  @!P1 IMAD.X R2, RZ, RZ, R2, P0 ;  /* 0x000000ffff029224 */ /* 0x000fe200000e0602 */
[----:B------:R-:W-:-:S04]  /*10090*/  LOP3.LUT P0, RZ, R16, 0x800000, RZ, 0xc0, !PT ;  /* 0x0080000010ff7812 */ /* 0x000fc8000780c0ff */
[----:B------:R-:W-:-:S04]  /*100a0*/  @!P1 LOP3.LUT R3, R3, R2, RZ, 0x3c, !PT ;  /* 0x0000000203039212 */ /* 0x000fc800078e3cff */
[----:B------:R-:W-:-:S04]  /*100b0*/  @!P1 LOP3.LUT R2, R3, R2, RZ, 0x3c, !PT ;  /* 0x0000000203029212 */ /* 0x000fc800078e3cff */
[----:B------:R-:W-:-:S05]  /*100c0*/  @!P1 LOP3.LUT R3, R3, R2, RZ, 0x3c, !PT ;  /* 0x0000000203039212 */ /* 0x000fca00078e3cff */
[----:B------:R-:W-:Y:S01]  /*100d0*/  @!PT LDS RZ, [RZ] ;  /* 0x00000000fffff984 */ /* 0x000fe20000000800 */
[----:B------:R-:W-:Y:S01]  /*100e0*/  @!PT LDS RZ, [RZ] ;  /* 0x00000000fffff984 */ /* 0x000fe20000000800 */
[----:B------:R-:W-:Y:S01]  /*100f0*/  @!PT LDS RZ, [RZ] ;  /* 0x00000000fffff984 */ /* 0x000fe20000000800 */
[----:B------:R0:W-:Y:S01]  /*10100*/  @!P1 LDGSTS.E.BYPASS.LTC128B.128 [R20+0x26400], desc[UR42][R2.64], !P0 ;  /* 0x2640000002149fae */ /* 0x0001e2000c101d6a */
[----:B------:R-:W-:-:S03]  /*10110*/  @!P1 ISETP.NE.U32.AND P0, PT, R9, RZ, PT ;  /* 0x000000ff0900920c */ /* 0x000fc60003f05070 */
[----:B------:R0:W-:Y:S10]  /*10120*/  @!P1 LDGSTS.E.BYPASS.LTC128B.128 [R20+0x28400], desc[UR42][R2.64+0x80], !P6 ;  /* 0x2840008002149fae */ /* 0x0001f4000f101d6a */
[----:B0-----:R-:W-:Y:S05]  /*10130*/  WARPSYNC.COLLECTIVE R15, `(.L_x_3517) ;  /* 0x000000000f087348 */ /* 0x001fea0003c00000 */
[----:B------:R1:W2:Y:S02]  /*10140*/  SHFL.IDX P6, R14, R13, R12, R11 ;  /* 0x0000000c0d0e7389 */ /* 0x0002a400000c000b */
[----:B012---:R-:W-:Y:S01]  /*10150*/  ENDCOLLECTIVE ;  /* 0x000000000000791b */ /* 0x007fe20003800000 */
.L_x_3517:
[----:B------:R-:W-:Y:S01]  /*10160*/  @!PT LDS RZ, [RZ] ;  /* 0x00000000fffff984 */ /* 0x000fe20000000800 */
[----:B------:R-:W-:Y:S01]  /*10170*/  @!PT LDS RZ, [RZ] ;  /* 0x00000000fffff984 */ /* 0x000fe20000000800 */
[----:B------:R-:W-:Y:S01]  /*10180*/  @!PT LDS RZ, [RZ] ;  /* 0x00000000fffff984 */ /* 0x000fe20000000800 */
[----:B------:R0:W-:Y:S01]  /*10190*/  @!P1 LDGSTS.E.BYPASS.LTC128B.128 [R20+0x2a400], desc[UR42][R2.64+0x100], !P5 ;  /* 0x2a40010002149fae */ /* 0x0001e2000e901d6a */
[----:B------:R-:W-:-:S03]  /*101a0*/  LOP3.LUT P5, RZ, R16, 0x800000, RZ, 0xc0, !PT ;  /* 0x0080000010ff7812 */ /* 0x000fc600078ac0ff */
[----:B------:R0:W-:Y:S04]  /*101b0*/  @!P1 LDGSTS.E.BYPASS.LTC128B.128 [R20+0x2c400], desc[UR42][R2.64+0x180], !P4 ;  /* 0x2c40018002149fae */ /* 0x0001e8000e101d6a */
[----:B------:R0:W-:Y:S01]  /*101c0*/  @!P1 LDGSTS.E.BYPASS.LTC128B.128 [R20+0x2e400], desc[UR42][R2.64+0x200], !P3 ;  /* 0x2e40020002149fae */ /* 0x0001e2000d901d6a */
[----:B------:R-:W-:-:S03]  /*101d0*/  IMAD.MOV.U32 R13, RZ, RZ, R0 ;  /* 0x000000ffff0d7224 */ /* 0x000fc600078e0000 */
[----:B------:R0:W-:Y:S04]  /*101e0*/  @!P1 LDGSTS.E.BYPASS.LTC128B.128 [R20+0x30400], desc[UR42][R2.64+0x280], !P2 ;  /* 0x3040028002149fae */ /* 0x0001e8000d101d6a */
[----:B------:R0:W-:Y:S01]  /*101f0*/  @!P1 LDGSTS.E.BYPASS.LTC128B.128 [R20+0x32400], desc[UR42][R2.64+0x300], P0 ;  /* 0x3240030002149fae */ /* 0x0001e20008101d6a */
[----:B------:R-:W-:Y:S01]  /*10200*/  @!P1 ISETP.NE.U32.AND P0, PT, R8, RZ, PT ;  /* 0x000000ff0800920c */ /* 0x000fe20003f05070 */
[----:B------:R-:W-:-:S12]  /*10210*/  IMAD.MOV.U32 R5, RZ, RZ, R14 ;  /* 0x000000ffff057224 */ /* 0x000fd800078e000e */
[----:B0-----:R-:W-:Y:S05]  /*10220*/  WARPSYNC.COLLECTIVE R15, `(.L_x_3518) ;  /* 0x000000000f087348 */ /* 0x001fea0003c00000 */
[----:B------:R1:W2:Y:S02]  /*10230*/  SHFL.IDX P6, R14, R13, R12, R11 ;  /* 0x0000000c0d0e7389 */ /* 0x0002a400000c000b */
[----:B012---:R-:W-:Y:S01]  /*10240*/  ENDCOLLECTIVE ;  /* 0x000000000000791b */ /* 0x007fe20003800000 */
.L_x_3518:
[----:B------:R-:W-:Y:S01]  /*10250*/  @!PT LDS RZ, [RZ] ;  /* 0x00000000fffff984 */ /* 0x000fe20000000800 */
[----:B------:R-:W-:Y:S01]  /*10260*/  @!PT LDS RZ, [RZ] ;  /* 0x00000000fffff984 */ /* 0x000fe20000000800 */
[----:B------:R-:W-:Y:S01]  /*10270*/  @!PT LDS RZ, [RZ] ;  /* 0x00000000fffff984 */ /* 0x000fe20000000800 */
[----:B------:R0:W-:Y:S01]  /*10280*/  @!P1 LDGSTS.E.BYPASS.LTC128B.128 [R20+0x34400], desc[UR42][R2.64+0x380], P0 ;  /* 0x3440038002149fae */ /* 0x0001e20008101d6a */
[C---:B------:R-:W-:Y:S01]  /*10290*/  LOP3.LUT P1, RZ, R16.reuse, 0x40, RZ, 0xc0, !PT ;  /* 0x0000004010ff7812 */ /* 0x040fe2000782c0ff */
[----:B------:R-:W-:Y:S02]  /*102a0*/  IMAD.MOV.U32 R13, RZ, RZ, R4 ;  /* 0x000000ffff0d7224 */ /* 0x000fe400078e0004 */
[----:B------:R-:W-:Y:S01]  /*102b0*/  IMAD.MOV.U32 R12, RZ, RZ, 0x2 ;  /* 0x00000002ff0c7424 */ /* 0x000fe200078e00ff */
[----:B------:R-:W-:-:S13]  /*102c0*/  LOP3.LUT P6, RZ, R16, 0x80, RZ, 0xc0, !PT ;  /* 0x0000008010ff7812 */ /* 0x000fda00078cc0ff */
[----:B------:R-:W-:-:S05]  /*102d0*/  @!P6 LEA R6, P0, R21, R14, 0x1 ;  /* 0x0000000e1506e211 */ /* 0x000fca00078008ff */
[----:B------:R-:W-:Y:S01]  /*102e0*/  @!P6 IMAD.X R7, RZ, RZ, R5, P0 ;  /* 0x000000ffff07e224 */ /* 0x000fe200000e0605 */
[----:B------:R-:W-:Y:S01]  /*102f0*/  LOP3.LUT P0, RZ, R16, 0x400000, RZ, 0xc0, !PT ;  /* 0x0040000010ff7812 */ /* 0x000fe2000780c0ff */
[----:B0-----:R-:W-:Y:S02]  /*10300*/  @!P6 IMAD.MOV.U32 R2, RZ, RZ, R6 ;  /* 0x000000ffff02e224 */ /* 0x001fe400078e0006 */
[----:B------:R-:W-:-:S05]  /*10310*/  @!P6 IMAD.MOV.U32 R3, RZ, RZ, R7 ;  /* 0x000000ffff03e224 */ /* 0x000fca00078e0007 */
[----:B------:R0:W-:Y:S01]  /*10320*/  @!P6 LDGSTS.E.BYPASS.LTC128B.128 [R20+0x26c00], desc[UR42][R2.64], !P5 ;  /* 0x26c000000214efae */ /* 0x0001e2000e901d6a */
[----:B------:R-:W-:-:S04]  /*10330*/  LOP3.LUT P5, RZ, R22, 0x4000000, RZ, 0xc0, !PT ;  /* 0x0400000016ff7812 */ /* 0x000fc800078ac0ff */
[----:B------:R0:W-:Y:S01]  /*10340*/  @!P6 LDGSTS.E.BYPASS.LTC128B.128 [R20+0x28c00], desc[UR42][R2.64+0x80], !P0 ;  /* 0x28c000800214efae */ /* 0x0001e2000c101d6a */
[----:B------:R-:W-:-:S08]  /*10350*/  @!P6 ISETP.NE.U32.AND P0, PT, R9, RZ, PT ;  /* 0x000000ff0900e20c */ /* 0x000fd00003f05070 */
[----:B------:R0:W-:Y:S04]  /*10360*/  @!P6 LDGSTS.E.BYPASS.LTC128B.128 [R20+0x2ac00], desc[UR42][R2.64+0x100], !P5 ;  /* 0x2ac001000214efae */ /* 0x0001e8000e901d6a */
[----:B------:R0:W-:Y:S04]  /*10370*/  @!P6 LDGSTS.E.BYPASS.LTC128B.128 [R20+0x2cc00], desc[UR42][R2.64+0x180], !P4 ;  /* 0x2cc001800214efae */ /* 0x0001e8000e101d6a */
[----:B------:R0:W-:Y:S04]  /*10380*/  @!P6 LDGSTS.E.BYPASS.LTC128B.128 [R20+0x2ec00], desc[UR42][R2.64+0x200], !P3 ;  /* 0x2ec002000214efae */ /* 0x0001e8000d901d6a */
[----:B------:R0:W-:Y:S04]  /*10390*/  @!P6 LDGSTS.E.BYPASS.LTC128B.128 [R20+0x30c00], desc[UR42][R2.64+0x280], !P2 ;  /* 0x30c002800214efae */ /* 0x0001e8000d101d6a */
[----:B------:R0:W-:Y:S01]  /*103a0*/  @!P6 LDGSTS.E.BYPASS.LTC128B.128 [R20+0x32c00], desc[UR42][R2.64+0x300], P0 ;  /* 0x32c003000214efae */ /* 0x0001e20008101d6a */
[----:B------:R-:W-:-:S13]  /*103b0*/  @!P6 ISETP.NE.U32.AND P0, PT, R8, RZ, PT ;  /* 0x000000ff0800e20c */ /* 0x000fda0003f05070 */
[----:B------:R0:W-:Y:S02]  /*103c0*/  @!P6 LDGSTS.E.BYPASS.LTC128B.128 [R20+0x34c00], desc[UR42][R2.64+0x380], P0 ;  /* 0x34c003800214efae */ /* 0x0001e40008101d6a */
[----:B0-----:R-:W-:Y:S05]  /*103d0*/  WARPSYNC.COLLECTIVE R15, `(.L_x_3519) ;  /* 0x000000000f087348 */ /* 0x001fea0003c00000 */
[----:B------:R1:W2:Y:S02]  /*103e0*/  SHFL.IDX P6, R14, R13, R12, R11 ;  /* 0x0000000c0d0e7389 */ /* 0x0002a400000c000b */
[----:B012---:R-:W-:Y:S01]  /*103f0*/  ENDCOLLECTIVE ;  /* 0x000000000000791b */ /* 0x007fe20003800000 */
.L_x_3519:
[----:B------:R-:W-:Y:S02]  /*10400*/  IMAD.MOV.U32 R13, RZ, RZ, R0 ;  /* 0x000000ffff0d7224 */ /* 0x000fe400078e0000 */
[----:B------:R-:W-:-:S07]  /*10410*/  IMAD.MOV.U32 R5, RZ, RZ, R14 ;  /* 0x000000ffff057224 */ /* 0x000fce00078e000e */
[----:B------:R-:W-:Y:S05]  /*10420*/  WARPSYNC.COLLECTIVE R15, `(.L_x_3520) ;  /* 0x000000000f087348 */ /* 0x000fea0003c00000 */
[----:B------:R0:W1:Y:S02]  /*10430*/  SHFL.IDX P6, R14, R13, R12, R11 ;  /* 0x0000000c0d0e7389 */ /* 0x00006400000c000b */
[----:B01----:R-:W-:Y:S01]  /*10440*/  ENDCOLLECTIVE ;  /* 0x000000000000791b */ /* 0x003fe20003800000 */
.L_x_3520:
[----:B------:R-:W-:Y:S02]  /*10450*/  IMAD.MOV.U32 R13, RZ, RZ, R4 ;  /* 0x000000ffff0d7224 */ /* 0x000fe400078e0004 */
[----:B------:R-:W-:Y:S01]  /*10460*/  IMAD.MOV.U32 R12, RZ, RZ, 0x3 ;  /* 0x00000003ff0c7424 */ /* 0x000fe200078e00ff */
[----:B------:R-:W-:Y:S02]  /*10470*/  @!P1 LEA R6, P0, R21, R14, 0x1 ;  /* 0x0000000e15069211 */ /* 0x000fe400078008ff */
[----:B------:R-:W-:-:S03]  /*10480*/  LOP3.LUT P6, RZ, R16, 0x400000, RZ, 0xc0, !PT ;  /* 0x0040000010ff7812 */ /* 0x000fc600078cc0ff */
[----:B------:R-:W-:Y:S01]  /*10490*/  @!P1 IMAD.X R7, RZ, RZ, R5, P0 ;  /* 0x000000ffff079224 */ /* 0x000fe200000e0605 */
[----:B------:R-:W-:Y:S01]  /*104a0*/  LOP3.LUT P0, RZ, R16, 0x800000, RZ, 0xc0, !PT ;  /* 0x0080000010ff7812 */ /* 0x000fe2000780c0ff */
[----:B------:R-:W-:Y:S02]  /*104b0*/  @!P1 IMAD.MOV.U32 R2, RZ, RZ, R6 ;  /* 0x000000ffff029224 */ /* 0x000fe400078e0006 */
[----:B------:R-:W-:-:S10]  /*104c0*/  @!P1 IMAD.MOV.U32 R3, RZ, RZ, R7 ;  /* 0x000000ffff039224 */ /* 0x000fd400078e0007 */
        /* <DEDUP_REMOVED lines=9> */
.L_x_3521:
[----:B------:R-:W-:Y:S01]  /*10560*/  @!PT LDS RZ, [RZ] ;  /* 0x00000000fffff984 */ /* 0x000fe20000000800 */
[----:B------:R-:W-:Y:S01]  /*10570*/  @!PT LDS RZ, [RZ] ;  /* 0x00000000fffff984 */ /* 0x000fe20000000800 */
[----:B------:R-:W-:Y:S01]  /*10580*/  @!PT LDS RZ, [RZ] ;  /* 0x00000000fffff984 */ /* 0x000fe20000000800 */
[----:B------:R0:W-:Y:S04]  /*10590*/  @!P1 LDGSTS.E.BYPASS.LTC128B.128 [R20+0x2b400], desc[UR42][R2.64+0x100], !P5 ;  /* 0x2b40010002149fae */ /* 0x0001e8000e901d6a */
        /* <DEDUP_REMOVED lines=10> */
.L_x_3522:
[----:B------:R-:W-:Y:S01]  /*10640*/  @!PT LDS RZ, [RZ] ;  /* 0x00000000fffff984 */ /* 0x000fe20000000800 */
[----:B------:R-:W-:Y:S01]  /*10650*/  @!PT LDS RZ, [RZ] ;  /* 0x00000000fffff984 */ /* 0x000fe20000000800 */
[----:B------:R-:W-:Y:S01]  /*10660*/  @!PT LDS RZ, [RZ] ;  /* 0x00000000fffff984 */ /* 0x000fe20000000800 */
[----:B------:R0:W-:Y:S01]  /*10670*/  @!P1 LDGSTS.E.BYPASS.LTC128B.128 [R20+0x35400], desc[UR42][R2.64+0x380], P0 ;  /* 0x3540038002149fae */ /* 0x0001e20008101d6a */
[----:B------:R-:W-:Y:S05]  /*10680*/  BRA `(.L_x_3523) ;  /* 0xffffffc800b87947 */ /* 0x000fea000383ffff */
.L_x_3454:
[----:B0-----:R-:W-:-:S04]  /*10690*/  IMAD.U32 R3, RZ, RZ, UR37 ;  /* 0x00000025ff037e24 */ /* 0x001fc8000f8e00ff */
[----:B------:R0:W1:Y:S03]  /*106a0*/  SYNCS.PHASECHK.TRANS64.TRYWAIT P0, [R3+URZ+0x38820], R0 ;  /* 0x03882000030075a7 */ /* 0x000066000800017f */
[----:B-1----:R-:W-:Y:S05]  /*106b0*/  @!P0 NANOSLEEP.SYNCS 0x989680 ;  /* 0x009896800000895d */ /* 0x002fea0003900000 */
[----:B------:R-:W1:Y:S02]  /*106c0*/  @!P0 SYNCS.PHASECHK.TRANS64 P0, [R3+URZ+0x38820], R0 ;  /* 0x03882000030085a7 */ /* 0x000e64000800007f */
[----:B-1----:R-:W-:Y:S05]  /*106d0*/  @!P0 BRA `(.L_x_3454) ;  /* 0xfffffffc00ec8947 */ /* 0x002fea000383ffff */
[----:B------:R-:W-:Y:S05]  /*106e0*/  BRA `(.L_x_3524) ;  /* 0xffffffcc00147947 */ /* 0x000fea000383ffff */
.L_x_3457:
[----:B0-----:R0:W1:Y:S02]  /*106f0*/  SYNCS.PHASECHK.TRANS64.TRYWAIT P0, [R25+URZ+0x38860], R0 ;  /* 0x03886000190075a7 */ /* 0x001064000800017f */
[----:B-1----:R-:W-:Y:S05]  /*10700*/  @!P0 NANOSLEEP.SYNCS 0x989680 ;  /* 0x009896800000895d */ /* 0x002fea0003900000 */
[----:B------:R-:W1:Y:S02]  /*10710*/  @!P0 SYNCS.PHASECHK.TRANS64 P0, [R25+URZ+0x38860], R0 ;  /* 0x03886000190085a7 */ /* 0x000e64000800007f */
[----:B-1----:R-:W-:Y:S05]  /*10720*/  @!P0 BRA `(.L_x_3457) ;  /* 0xfffffffc00f08947 */ /* 0x002fea000383ffff */
[----:B------:R-:W-:Y:S05]  /*10730*/  BRA `(.L_x_3525) ;  /* 0xffffffcc00247947 */ /* 0x000fea000383ffff */
.L_x_3458:
        /* <DEDUP_REMOVED lines=8> */
.L_x_3527:
[----:B------:R-:W-:Y:S05]  /*107c0*/  BSYNC B0 ;  /* 0x0000000000007941 */ /* 0x000fea0003800000 */
.L_x_3526:
[----:B------:R-:W0:Y:S01]  /*107d0*/  S2R R6, SR_TID.X ;  /* 0x0000000000067919 */ /* 0x000e220000002100 */
[----:B------:R-:W-:Y:S01]  /*107e0*/  IMAD.MOV.U32 R13, RZ, RZ, R8 ;  /* 0x000000ffff0d7224 */ /* 0x000fe200078e0008 */
[----:B------:R-:W-:Y:S01]  /*107f0*/  LOP3.LUT P5, RZ, R17, 0x100, RZ, 0xc0, !PT ;  /* 0x0000010011ff7812 */ /* 0x000fe200078ac0ff */
[----:B------:R-:W-:Y:S01]  /*10800*/  IMAD.MOV.U32 R12, RZ, RZ, RZ ;  /* 0x000000ffff0c7224 */ /* 0x000fe200078e00ff */
[----:B------:R-:W-:Y:S01]  /*10810*/  LEA R9, R9, UR37, 0x1 ;  /* 0x0000002509097c11 */ /* 0x000fe2000f8e08ff */
[----:B------:R-:W-:Y:S01]  /*10820*/  IMAD.MOV.U32 R11, RZ, RZ, 0x181f ;  /* 0x0000181fff0b7424 */ /* 0x000fe200078e00ff */
[----:B------:R-:W-:Y:S01]  /*10830*/  P2R R4, PR, RZ, 0x20 ;  /* 0x00000020ff047803 */ /* 0x000fe20000000000 */
[----:B------:R-:W-:Y:S01]  /*10840*/  IMAD.MOV.U32 R15, RZ, RZ, -0x1 ;  /* 0xffffffffff0f7424 */ /* 0x000fe200078e00ff */
[C---:B------:R-:W-:Y:S01]  /*10850*/  LOP3.LUT P5, RZ, R17.reuse, 0x20000, RZ, 0xc0, !PT ;  /* 0x0002000011ff7812 */ /* 0x040fe200078ac0ff */
[----:B------:R-:W-:Y:S01]  /*10860*/  IMAD.MOV.U32 R3, RZ, RZ, R14 ;  /* 0x000000ffff037224 */ /* 0x000fe200078e000e */
[----:B------:R-:W-:-:S13]  /*10870*/  LOP3.LUT P4, RZ, R17, 0x20, RZ, 0xc0, !PT ;  /* 0x0000002011ff7812 */ /* 0x000fda000788c0ff */
[----:B0-----:R-:W-:Y:S05]  /*10880*/  WARPSYNC.COLLECTIVE R15, `(.L_x_3528) ;  /* 0x000000000f087348 */ /* 0x001fea0003c00000 */
[----:B------:R1:W2:Y:S02]  /*10890*/  SHFL.IDX P6, R14, R13, R12, R11 ;  /* 0x0000000c0d0e7389 */ /* 0x0002a400000c000b */
[----:B012---:R-:W-:Y:S01]  /*108a0*/  ENDCOLLECTIVE ;  /* 0x000000000000791b */ /* 0x007fe20003800000 */
.L_x_3528:
[C---:B------:R-:W-:Y:S02]  /*108b0*/  LOP3.LUT P3, RZ, R17.reuse, 0x10, RZ, 0xc0, !PT ;  /* 0x0000001011ff7812 */ /* 0x040fe4000786c0ff */
[C---:B------:R-:W-:Y:S02]  /*108c0*/  LOP3.LUT P2, RZ, R17.reuse, 0x8, RZ, 0xc0, !PT ;  /* 0x0000000811ff7812 */ /* 0x040fe4000784c0ff */
[C---:B------:R-:W-:Y:S01]  /*108d0*/  LOP3.LUT P1, RZ, R17.reuse, 0x4, RZ, 0xc0, !PT ;  /* 0x0000000411ff7812 */ /* 0x040fe2000782c0ff */
[----:B------:R-:W-:Y:S02]  /*108e0*/  IMAD.MOV.U32 R13, RZ, RZ, R10 ;  /* 0x000000ffff0d7224 */ /* 0x000fe400078e000a */
[----:B------:R-:W-:Y:S02]  /*108f0*/  IMAD.MOV.U32 R12, RZ, RZ, 0x1 ;  /* 0x00000001ff0c7424 */ /* 0x000fe400078e00ff */
[----:B------:R-:W-:Y:S01]  /*10900*/  IMAD.SHL.U32 R6, R6, 0x8, RZ ;  /* 0x0000000806067824 */ /* 0x000fe200078e00ff */
[----:B------:R-:W-:-:S04]  /*10910*/  LOP3.LUT P6, RZ, R17, 0x800, RZ, 0xc0, !PT ;  /* 0x0000080011ff7812 */ /* 0x000fc800078cc0ff */
        /* <DEDUP_REMOVED lines=15> */
.L_x_3529:
[----:B------:R-:W-:Y:S01]  /*10a10*/  @!PT LDS RZ, [RZ] ;  /* 0x00000000fffff984 */ /* 0x000fe20000000800 */
[----:B------:R-:W-:Y:S01]  /*10a20*/  @!PT LDS RZ, [RZ] ;  /* 0x00000000fffff984 */ /* 0x000fe20000000800 */
[----:B------:R-:W-:Y:S01]  /*10a30*/  @!PT LDS RZ, [RZ] ;  /* 0x00000000fffff984 */ /* 0x000fe20000000800 */
[----:B------:R-:W-:Y:S01]  /*10a40*/  LDGSTS.E.BYPASS.LTC128B.128 [R9+0x6400], desc[UR42][R2.64+0x180], !P5 ;  /* 0x0640018002097fae */ /* 0x000fe2000e901d6a */
[----:B------:R-:W-:-:S03]  /*10a50*/  LOP3.LUT P5, RZ, R17, 0x80, RZ, 0xc0, !PT ;  /* 0x0000008011ff7812 */ /* 0x000fc600078ac0ff */
[----:B------:R-:W-:Y:S01]  /*10a60*/  LDGSTS.E.BYPASS.LTC128B.128 [R9+0x8400], desc[UR42][R2.64+0x200], !P4 ;  /* 0x0840020002097fae */ /* 0x000fe2000e101d6a */
[----:B------:R-:W-:Y:S02]  /*10a70*/  P2R R4, PR, RZ, 0x20 ;  /* 0x00000020ff047803 */ /* 0x000fe40000000000 */
[C---:B------:R-:W-:Y:S01]  /*10a80*/  LOP3.LUT P5, RZ, R17.reuse, 0x10000, RZ, 0xc0, !PT ;  /* 0x0001000011ff7812 */ /* 0x040fe200078ac0ff */
[----:B------:R-:W-:Y:S01]  /*10a90*/  LDGSTS.E.BYPASS.LTC128B.128 [R9+0xa400], desc[UR42][R2.64+0x280], !P3 ;  /* 0x0a40028002097fae */ /* 0x000fe2000d901d6a */
[C---:B------:R-:W-:Y:S01]  /*10aa0*/  LOP3.LUT P4, RZ, R17.reuse, 0x2, RZ, 0xc0, !PT ;  /* 0x0000000211ff7812 */ /* 0x040fe2000788c0ff */
[----:B------:R-:W-:Y:S01]  /*10ab0*/  IMAD.MOV.U32 R13, RZ, RZ, R8 ;  /* 0x000000ffff0d7224 */ /* 0x000fe200078e0008 */
[----:B------:R-:W-:Y:S01]  /*10ac0*/  LOP3.LUT P3, RZ, R17, 0x1, RZ, 0xc0, !PT ;  /* 0x0000000111ff7812 */ /* 0x000fe2000786c0ff */
[----:B------:R-:W-:Y:S01]  /*10ad0*/  LDGSTS.E.BYPASS.LTC128B.128 [R9+0xc400], desc[UR42][R2.64+0x300], !P2 ;  /* 0x0c40030002097fae */ /* 0x000fe2000d101d6a */
[----:B------:R-:W-:-:S03]  /*10ae0*/  LOP3.LUT P2, RZ, R16, 0x80000000, RZ, 0xc0, !PT ;  /* 0x8000000010ff7812 */ /* 0x000fc6000784c0ff */
[----:B------:R0:W-:Y:S01]  /*10af0*/  LDGSTS.E.BYPASS.LTC128B.128 [R9+0xe400], desc[UR42][R2.64+0x380], !P1 ;  /* 0x0e40038002097fae */ /* 0x0001e2000c901d6a */
[----:B------:R-:W-:Y:S01]  /*10b00*/  LOP3.LUT P1, RZ, R16, 0x40000000, RZ, 0xc0, !PT ;  /* 0x4000000010ff7812 */ /* 0x000fe2000782c0ff */
[----:B0-----:R-:W-:-:S12]  /*10b10*/  IMAD.MOV.U32 R3, RZ, RZ, R14 ;  /* 0x000000ffff037224 */ /* 0x001fd800078e000e */
[----:B------:R-:W-:Y:S05]  /*10b20*/  WARPSYNC.COLLECTIVE R15, `(.L_x_3530) ;  /* 0x000000000f087348 */ /* 0x000fea0003c00000 */
[----:B------:R0:W1:Y:S02]  /*10b30*/  SHFL.IDX P6, R14, R13, R12, R11 ;  /* 0x0000000c0d0e7389 */ /* 0x00006400000c000b */
[----:B01----:R-:W-:Y:S01]  /*10b40*/  ENDCOLLECTIVE ;  /* 0x000000000000791b */ /* 0x003fe20003800000 */
.L_x_3530:
        /* <DEDUP_REMOVED lines=17> */
.L_x_3531:
[----:B------:R-:W-:Y:S01]  /*10c60*/  @!PT LDS RZ, [RZ] ;  /* 0x00000000fffff984 */ /* 0x000fe20000000800 */
[----:B------:R-:W-:Y:S01]  /*10c70*/  @!PT LDS RZ, [RZ] ;  /* 0x00000000fffff984 */ /* 0x000fe20000000800 */
[----:B------:R-:W-:Y:S01]  /*10c80*/  @!PT LDS RZ, [RZ] ;  /* 0x00000000fffff984 */ /* 0x000fe20000000800 */
[----:B------:R0:W-:Y:S01]  /*10c90*/  LDGSTS.E.BYPASS.LTC128B.128 [R9+0x6c00], desc[UR42][R2.64+0x180], !P5 ;  /* 0x06c0018002097fae */ /* 0x0001e2000e901d6a */
[----:B------:R-:W-:-:S03]  /*10ca0*/  LOP3.LUT P5, RZ, R17, 0x40, RZ, 0xc0, !PT ;  /* 0x0000004011ff7812 */ /* 0x000fc600078ac0ff */
[----:B------:R0:W-:Y:S01]  /*10cb0*/  LDGSTS.E.BYPASS.LTC128B.128 [R9+0x8c00], desc[UR42][R2.64+0x200], !P4 ;  /* 0x08c0020002097fae */ /* 0x0001e2000e101d6a */
[----:B------:R-:W-:Y:S02]  /*10cc0*/  P2R R4, PR, RZ, 0x20 ;  /* 0x00000020ff047803 */ /* 0x000fe40000000000 */
[----:B------:R-:W-:Y:S01]  /*10cd0*/  LOP3.LUT P5, RZ, R17, 0x8000, RZ, 0xc0, !PT ;  /* 0x0000800011ff7812 */ /* 0x000fe200078ac0ff */
[----:B------:R0:W-:Y:S01]  /*10ce0*/  LDGSTS.E.BYPASS.LTC128B.128 [R9+0xac00], desc[UR42][R2.64+0x280], !P3 ;  /* 0x0ac0028002097fae */ /* 0x0001e2000d901d6a */
[C---:B------:R-:W-:Y:S01]  /*10cf0*/  LOP3.LUT P4, RZ, R16.reuse, 0x20000000, RZ, 0xc0, !PT ;  /* 0x2000000010ff7812 */ /* 0x040fe2000788c0ff */
[----:B------:R-:W-:Y:S01]  /*10d00*/  IMAD.MOV.U32 R13, RZ, RZ, R8 ;  /* 0x000000ffff0d7224 */ /* 0x000fe200078e0008 */
[C---:B------:R-:W-:Y:S01]  /*10d10*/  LOP3.LUT P3, RZ, R16.reuse, 0x10000000, RZ, 0xc0, !PT ;  /* 0x1000000010ff7812 */ /* 0x040fe2000786c0ff */
[----:B------:R0:W-:Y:S01]  /*10d20*/  LDGSTS.E.BYPASS.LTC128B.128 [R9+0xcc00], desc[UR42][R2.64+0x300], !P2 ;  /* 0x0cc0030002097fae */ /* 0x0001e2000d101d6a */
[----:B------:R-:W-:-:S03]  /*10d30*/  LOP3.LUT P2, RZ, R16, 0x8000000, RZ, 0xc0, !PT ;  /* 0x0800000010ff7812 */ /* 0x000fc6000784c0ff */
[----:B------:R0:W-:Y:S01]  /*10d40*/  LDGSTS.E.BYPASS.LTC128B.128 [R9+0xec00], desc[UR42][R2.64+0x380], !P1 ;  /* 0x0ec0038002097fae */ /* 0x0001e2000c901d6a */
[----:B------:R-:W-:Y:S01]  /*10d50*/  LOP3.LUT P1, RZ, R16, 0x4000000, RZ, 0xc0, !PT ;  /* 0x0400000010ff7812 */ /* 0x000fe2000782c0ff */
[----:B------:R-:W-:-:S12]  /*10d60*/  IMAD.MOV.U32 R20, RZ, RZ, R14 ;  /* 0x000000ffff147224 */ /* 0x000fd800078e000e */
[----:B0-----:R-:W-:Y:S05]  /*10d70*/  WARPSYNC.COLLECTIVE R15, `(.L_x_3532) ;  /* 0x000000000f087348 */ /* 0x001fea0003c00000 */
[----:B------:R1:W2:Y:S02]  /*10d80*/  SHFL.IDX P6, R14, R13, R12, R11 ;  /* 0x0000000c0d0e7389 */ /* 0x0002a400000c000b */
[----:B012---:R-:W-:Y:S01]  /*10d90*/  ENDCOLLECTIVE ;  /* 0x000000000000791b */ /* 0x007fe20003800000 */
.L_x_3532:
        /* <DEDUP_REMOVED lines=16> */
.L_x_3533:
        /* <DEDUP_REMOVED lines=13> */
.L_x_3534:
[----:B------:R-:W-:Y:S05]  /*10f70*/  BRA `(.L_x_3535) ;  /* 0xffffffcc00447947 */ /* 0x000fea000383ffff */
.L_x_3464:
[----:B-1----:R1:W2:Y:S02]  /*10f80*/  SYNCS.PHASECHK.TRANS64.TRYWAIT P0, [R8+URZ+0x38840], R20 ;  /* 0x03884014080075a7 */ /* 0x0022a4000800017f */
[----:B--2---:R-:W-:Y:S05]  /*10f90*/  @!P0 NANOSLEEP.SYNCS 0x989680 ;  /* 0x009896800000895d */ /* 0x004fea0003900000 */
[----:B------:R-:W2:Y:S02]  /*10fa0*/  @!P0 SYNCS.PHASECHK.TRANS64 P0, [R8+URZ+0x38840], R20 ;  /* 0x03884014080085a7 */ /* 0x000ea4000800007f */
[----:B--2---:R-:W-:Y:S05]  /*10fb0*/  @!P0 BRA `(.L_x_3464) ;  /* 0xfffffffc00f08947 */ /* 0x004fea000383ffff */
[----:B------:R-:W-:Y:S05]  /*10fc0*/  BRA `(.L_x_3536) ;  /* 0xffffffd000787947 */ /* 0x000fea000383ffff */
.L_x_3465:
        /* <DEDUP_REMOVED lines=8> */
.L_x_3538:
[----:B------:R-:W-:Y:S05]  /*11050*/  BSYNC B1 ;  /* 0x0000000000017941 */ /* 0x000fea0003800000 */
.L_x_3537:
        /* <DEDUP_REMOVED lines=9> */
.L_x_3539:
[----:B------:R-:W-:Y:S02]  /*110f0*/  IMAD.MOV.U32 R13, RZ, RZ, R27 ;  /* 0x000000ffff0d7224 */ /* 0x000fe400078e001b */
[----:B------:R-:W-:Y:S02]  /*11100*/  IMAD.MOV.U32 R12, RZ, RZ, 0x1 ;  /* 0x00000001ff0c7424 */ /* 0x000fe400078e00ff */
[----:B------:R-:W-:-:S07]  /*11110*/  IMAD.MOV.U32 R2, RZ, RZ, R14 ;  /* 0x000000ffff027224 */ /* 0x000fce00078e000e */
[----:B------:R-:W-:Y:S05]  /*11120*/  WARPSYNC.COLLECTIVE R15, `(.L_x_3540) ;  /* 0x000000000f087348 */ /* 0x000fea0003c00000 */
[----:B------:R0:W1:Y:S02]  /*11130*/  SHFL.IDX P6, R14, R13, R12, R11 ;  /* 0x0000000c0d0e7389 */ /* 0x00006400000c000b */
[----:B01----:R-:W-:Y:S01]  /*11140*/  ENDCOLLECTIVE ;  /* 0x000000000000791b */ /* 0x003fe20003800000 */
.L_x_3540:
        /* <DEDUP_REMOVED lines=11> */
.L_x_3541:
[----:B------:R-:W-:Y:S02]  /*11200*/  IMAD.MOV.U32 R13, RZ, RZ, R27 ;  /* 0x000000ffff0d7224 */ /* 0x000fe400078e001b */
[----:B------:R-:W-:Y:S02]  /*11210*/  IMAD.MOV.U32 R12, RZ, RZ, 0x2 ;  /* 0x00000002ff0c7424 */ /* 0x000fe400078e00ff */
[----:B------:R-:W-:-:S07]  /*11220*/  IMAD.MOV.U32 R2, RZ, RZ, R14 ;  /* 0x000000ffff027224 */ /* 0x000fce00078e000e */
[----:B------:R-:W-:Y:S05]  /*11230*/  WARPSYNC.COLLECTIVE R15, `(.L_x_3542) ;  /* 0x000000000f087348 */ /* 0x000fea0003c00000 */
[----:B------:R0:W1:Y:S02]  /*11240*/  SHFL.IDX P6, R14, R13, R12, R11 ;  /* 0x0000000c0d0e7389 */ /* 0x00006400000c000b */
[----:B01----:R-:W-:Y:S01]  /*11250*/  ENDCOLLECTIVE ;  /* 0x000000000000791b */ /* 0x003fe20003800000 */
.L_x_3542:
        /* <DEDUP_REMOVED lines=11> */
.L_x_3543:
[----:B------:R-:W-:Y:S02]  /*11310*/  IMAD.MOV.U32 R13, RZ, RZ, R27 ;  /* 0x000000ffff0d7224 */ /* 0x000fe400078e001b */
[----:B------:R-:W-:Y:S02]  /*11320*/  IMAD.MOV.U32 R12, RZ, RZ, 0x3 ;  /* 0x00000003ff0c7424 */ /* 0x000fe400078e00ff */
[----:B------:R-:W-:-:S07]  /*11330*/  IMAD.MOV.U32 R2, RZ, RZ, R14 ;  /* 0x000000ffff027224 */ /* 0x000fce00078e000e */
[----:B------:R-:W-:Y:S05]  /*11340*/  WARPSYNC.COLLECTIVE R15, `(.L_x_3544) ;  /* 0x000000000f087348 */ /* 0x000fea0003c00000 */
[----:B------:R0:W1:Y:S02]  /*11350*/  SHFL.IDX P6, R14, R13, R12, R11 ;  /* 0x0000000c0d0e7389 */ /* 0x00006400000c000b */
[----:B01----:R-:W-:Y:S01]  /*11360*/  ENDCOLLECTIVE ;  /* 0x000000000000791b */ /* 0x003fe20003800000 */
.L_x_3544:
[----:B------:R-:W-:-:S05]  /*11370*/  IADD3 R2, P0, R2, R0, RZ ;  /* 0x0000000002027210 */ /* 0x000fca0007f1e0ff */
        /* <DEDUP_REMOVED lines=10> */
.L_x_3545:
[----:B------:R-:W-:Y:S01]  /*11420*/  IMAD.MOV.U32 R2, RZ, RZ, R14 ;  /* 0x000000ffff027224 */ /* 0x000fe200078e000e */
[----:B------:R-:W-:Y:S06]  /*11430*/  BRA `(.L_x_3546) ;  /* 0xffffffd000087947 */ /* 0x000fec000383ffff */
.L_x_3470:
[----:B----4-:R4:W0:Y:S02]  /*11440*/  SYNCS.PHASECHK.TRANS64.TRYWAIT P0, [R8+URZ+0x38860], R20 ;  /* 0x03886014080075a7 */ /* 0x010824000800017f */
[----:B0-----:R-:W-:Y:S05]  /*11450*/  @!P0 NANOSLEEP.SYNCS 0x989680 ;  /* 0x009896800000895d */ /* 0x001fea0003900000 */
[----:B------:R-:W0:Y:S02]  /*11460*/  @!P0 SYNCS.PHASECHK.TRANS64 P0, [R8+URZ+0x38860], R20 ;  /* 0x03886014080085a7 */ /* 0x000e24000800007f */
[----:B0-----:R-:W-:Y:S05]  /*11470*/  @!P0 BRA `(.L_x_3470) ;  /* 0xfffffffc00f08947 */ /* 0x001fea000383ffff */
[----:B------:R-:W-:Y:S05]  /*11480*/  BRA `(.L_x_3547) ;  /* 0xffffffd000587947 */ /* 0x000fea000383ffff */
.L_x_3471:
[----:B------:R-:W-:Y:S01]  /*11490*/  BSSY B1, `(.L_x_3548) ;  /* 0x0000008000017945 */ /* 0x000fe20003800000 */
[----:B------:R-:W-:Y:S02]  /*114a0*/  IMAD.MOV.U32 R13, RZ, RZ, R20 ;  /* 0x000000ffff0d7224 */ /* 0x000fe400078e0014 */
[----:B------:R-:W-:Y:S02]  /*114b0*/  IMAD.MOV.U32 R12, RZ, RZ, RZ ;  /* 0x000000ffff0c7224 */ /* 0x000fe400078e00ff */
[----:B------:R-:W-:Y:S02]  /*114c0*/  IMAD.MOV.U32 R11, RZ, RZ, 0x181f ;  /* 0x0000181fff0b7424 */ /* 0x000fe400078e00ff */
[----:B------:R-:W-:-:S07]  /*114d0*/  IMAD.MOV.U32 R15, RZ, RZ, -0x1 ;  /* 0xffffffffff0f7424 */ /* 0x000fce00078e00ff */
[----:B0--3--:R-:W-:Y:S05]  /*114e0*/  WARPSYNC.COLLECTIVE R15, `(.L_x_3549) ;  /* 0x000000000f087348 */ /* 0x009fea0003c00000 */
[----:B------:R1:W2:Y:S02]  /*114f0*/  SHFL.IDX P6, R14, R13, R12, R11 ;  /* 0x0000000c0d0e7389 */ /* 0x0002a400000c000b */
[----:B0123--:R-:W-:Y:S01]  /*11500*/  ENDCOLLECTIVE ;  /* 0x000000000000791b */ /* 0x00ffe20003800000 */
.L_x_3549:
[----:B------:R-:W-:Y:S05]  /*11510*/  BSYNC B1 ;  /* 0x0000000000017941 */ /* 0x000fea0003800000 */
.L_x_3548:
        /* <DEDUP_REMOVED lines=12> */
.L_x_3550:
[----:B------:R-:W-:Y:S02]  /*115e0*/  IMAD.MOV.U32 R13, RZ, RZ, R20 ;  /* 0x000000ffff0d7224 */ /* 0x000fe400078e0014 */
[----:B------:R-:W-:Y:S01]  /*115f0*/  IMAD.MOV.U32 R12, RZ, RZ, 0x1 ;  /* 0x00000001ff0c7424 */ /* 0x000fe200078e00ff */
[----:B------:R-:W-:Y:S02]  /*11600*/  LOP3.LUT P6, RZ, R16, 0x200, RZ, 0xc0, !PT ;  /* 0x0000020010ff7812 */ /* 0x000fe400078cc0ff */
[----:B------:R-:W-:-:S05]  /*11610*/  IADD3 R2, P0, R14, R0, RZ ;  /* 0x000000000e027210 */ /* 0x000fca0007f1e0ff */
[----:B------:R-:W-:Y:S01]  /*11620*/  IMAD.X R3, RZ, RZ, R3, P0 ;  /* 0x000000ffff037224 */ /* 0x000fe200000e0603 */
        /* <DEDUP_REMOVED lines=8> */
.L_x_3551:
        /* <DEDUP_REMOVED lines=17> */
.L_x_3552:
        /* <DEDUP_REMOVED lines=18> */
.L_x_3553:
        /* <DEDUP_REMOVED lines=14> */
.L_x_3554:
        /* <DEDUP_REMOVED lines=16> */
.L_x_3555:
[----:B------:R-:W-:Y:S01]  /*11ac0*/  @!PT LDS RZ, [RZ] ;  /* 0x00000000fffff984 */ /* 0x000fe20000000800 */
[----:B------:R-:W-:Y:S01]  /*11ad0*/  @!PT LDS RZ, [RZ] ;  /* 0x00000000fffff984 */ /* 0x000fe20000000800 */
[----:B------:R-:W-:Y:S01]  /*11ae0*/  @!PT LDS RZ, [RZ] ;  /* 0x00000000fffff984 */ /* 0x000fe20000000800 */
[----:B------:R0:W-:Y:S04]  /*11af0*/  LDGSTS.E.BYPASS.LTC128B.128 [R21+0x7400], desc[UR42][R2.64+0x180], !P5 ;  /* 0x0740018002157fae */ /* 0x0001e8000e901d6a */
[----:B------:R0:W-:Y:S04]  /*11b00*/  LDGSTS.E.BYPASS.LTC128B.128 [R21+0x9400], desc[UR42][R2.64+0x200], !P4 ;  /* 0x0940020002157fae */ /* 0x0001e8000e101d6a */
[----:B------:R0:W-:Y:S01]  /*11b10*/  LDGSTS.E.BYPASS.LTC128B.128 [R21+0xb400], desc[UR42][R2.64+0x280], !P3 ;  /* 0x0b40028002157fae */ /* 0x0001e2000d901d6a */
[----:B------:R-:W-:-:S03]  /*11b20*/  IMAD.MOV.U32 R13, RZ, RZ, R10 ;  /* 0x000000ffff0d7224 */ /* 0x000fc600078e000a */
[----:B------:R0:W-:Y:S04]  /*11b30*/  LDGSTS.E.BYPASS.LTC128B.128 [R21+0xd400], desc[UR42][R2.64+0x300], P0 ;  /* 0x0d40030002157fae */ /* 0x0001e80008101d6a */
[----:B------:R0:W-:Y:S01]  /*11b40*/  LDGSTS.E.BYPASS.LTC128B.128 [R21+0xf400], desc[UR42][R2.64+0x380], P1 ;  /* 0x0f40038002157fae */ /* 0x0001e20008901d6a */
[----:B------:R-:W-:-:S07]  /*11b50*/  IMAD.MOV.U32 R20, RZ, RZ, R14 ;  /* 0x000000ffff147224 */ /* 0x000fce00078e000e */
[----:B0-----:R-:W-:Y:S05]  /*11b60*/  WARPSYNC.COLLECTIVE R15, `(.L_x_3556) ;  /* 0x000000000f087348 */ /* 0x001fea0003c00000 */
[----:B------:R1:W2:Y:S02]  /*11b70*/  SHFL.IDX P6, R14, R13, R12, R11 ;  /* 0x0000000c0d0e7389 */ /* 0x0002a400000c000b */
[----:B012---:R-:W-:Y:S01]  /*11b80*/  ENDCOLLECTIVE ;  /* 0x000000000000791b */ /* 0x007fe20003800000 */
.L_x_3556:
[----:B------:R-:W-:Y:S05]  /*11b90*/  BRA `(.L_x_3557) ;  /* 0xffffffcc00cc7947 */ /* 0x000fea000383ffff */
.L_x_3477:
[----:B-1----:R1:W2:Y:S02]  /*11ba0*/  SYNCS.PHASECHK.TRANS64.TRYWAIT P0, [R5+URZ+0x38820], R0 ;  /* 0x03882000050075a7 */ /* 0x0022a4000800017f */
[----:B--2---:R-:W-:Y:S05]  /*11bb0*/  @!P0 NANOSLEEP.SYNCS 0x989680 ;  /* 0x009896800000895d */ /* 0x004fea0003900000 */
[----:B------:R-:W2:Y:S02]  /*11bc0*/  @!P0 SYNCS.PHASECHK.TRANS64 P0, [R5+URZ+0x38820], R0 ;  /* 0x03882000050085a7 */ /* 0x000ea4000800007f */
[----:B--2---:R-:W-:Y:S05]  /*11bd0*/  @!P0 BRA `(.L_x_3477) ;  /* 0xfffffffc00f08947 */ /* 0x004fea000383ffff */
[----:B------:R-:W-:Y:S05]  /*11be0*/  BRA `(.L_x_3558) ;  /* 0xffffffd000a47947 */ /* 0x000fea000383ffff */
.L_x_3478:
        /* <DEDUP_REMOVED lines=11> */
.L_x_3560:
[----:B------:R-:W-:Y:S05]  /*11ca0*/  BSYNC B0 ;  /* 0x0000000000007941 */ /* 0x000fea0003800000 */
.L_x_3559:
[----:B------:R-:W-:Y:S05]  /*11cb0*/  BRA `(.L_x_3561) ;  /* 0xffffffd0008c7947 */ /* 0x000fea000383ffff */
.L_x_3481:
[----:B------:R-:W-:Y:S01]  /*11cc0*/  BSSY B1, `(.L_x_3562) ;  /* 0x0000006000017945 */ /* 0x000fe20003800000 */
[----:B------:R-:W-:-:S07]  /*11cd0*/  IMAD.MOV.U32 R15, RZ, RZ, -0x1 ;  /* 0xffffffffff0f7424 */ /* 0x000fce00078e00ff */
[----:B01-3--:R-:W-:Y:S05]  /*11ce0*/  WARPSYNC.COLLECTIVE R15, `(.L_x_3563) ;  /* 0x000000000f0c7348 */ /* 0x00bfea0003c00000 */
[----:B------:R-:W-:Y:S02]  /*11cf0*/  ELECT P6, UR62, PT ;  /* 0x00000000003e782f */ /* 0x000fe400038c0000 */
[----:B------:R-:W-:Y:S01]  /*11d00*/  MOV R14, UR62 ;  /* 0x0000003e000e7c02 */ /* 0x000fe20008000f00 */
[----:B01-3--:R-:W-:Y:S10]  /*11d10*/  ENDCOLLECTIVE ;  /* 0x000000000000791b */ /* 0x00bff40003800000 */
.L_x_3563:
[----:B------:R-:W-:Y:S05]  /*11d20*/  BSYNC B1 ;  /* 0x0000000000017941 */ /* 0x000fea0003800000 */
.L_x_3562:
[----:B------:R-:W-:Y:S05]  /*11d30*/  BRA `(.L_x_3564) ;  /* 0xffffffd000847947 */ /* 0x000fea000383ffff */
.L_x_3483:
[----:B-1----:R1:W2:Y:S02]  /*11d40*/  SYNCS.PHASECHK.TRANS64.TRYWAIT P1, [R3+URZ+0x38840], R2 ;  /* 0x03884002030075a7 */ /* 0x0022a4000802017f */
[----:B--2---:R-:W-:Y:S05]  /*11d50*/  @!P1 NANOSLEEP.SYNCS 0x989680 ;  /* 0x009896800000995d */ /* 0x004fea0003900000 */
[----:B------:R-:W2:Y:S02]  /*11d60*/  @!P1 SYNCS.PHASECHK.TRANS64 P1, [R3+URZ+0x38840], R2 ;  /* 0x03884002030095a7 */ /* 0x000ea4000802007f */
[----:B--2---:R-:W-:Y:S05]  /*11d70*/  @!P1 BRA `(.L_x_3483) ;  /* 0xfffffffc00f09947 */ /* 0x004fea000383ffff */
[----:B------:R-:W-:Y:S05]  /*11d80*/  BRA `(.L_x_3565) ;  /* 0xffffffd000a07947 */ /* 0x000fea000383ffff */
.L_x_3485:
[----:B--2---:R2:W4:Y:S02]  /*11d90*/  SYNCS.PHASECHK.TRANS64.TRYWAIT P1, [R5+URZ+0x38840], R0 ;  /* 0x03884000050075a7 */ /* 0x004524000802017f */
[----:B----4-:R-:W-:Y:S05]  /*11da0*/  @!P1 NANOSLEEP.SYNCS 0x989680 ;  /* 0x009896800000995d */ /* 0x010fea0003900000 */
[----:B------:R-:W4:Y:S02]  /*11db0*/  @!P1 SYNCS.PHASECHK.TRANS64 P1, [R5+URZ+0x38840], R0 ;  /* 0x03884000050095a7 */ /* 0x000f24000802007f */
[----:B----4-:R-:W-:Y:S05]  /*11dc0*/  @!P1 BRA `(.L_x_3485) ;  /* 0xfffffffc00f09947 */ /* 0x010fea000383ffff */
[----:B------:R-:W-:Y:S05]  /*11dd0*/  BRA `(.L_x_3566) ;  /* 0xffffffd000ac7947 */ /* 0x000fea000383ffff */
.L_x_3487:
[----:B----4-:R4:W0:Y:S02]  /*11de0*/  SYNCS.PHASECHK.TRANS64.TRYWAIT P1, [R3+URZ+0x38860], R2 ;  /* 0x03886002030075a7 */ /* 0x010824000802017f */
[----:B0-----:R-:W-:Y:S05]  /*11df0*/  @!P1 NANOSLEEP.SYNCS 0x989680 ;  /* 0x009896800000995d */ /* 0x001fea0003900000 */
[----:B------:R-:W0:Y:S02]  /*11e00*/  @!P1 SYNCS.PHASECHK.TRANS64 P1, [R3+URZ+0x38860], R2 ;  /* 0x03886002030095a7 */ /* 0x000e24000802007f */
[----:B0-----:R-:W-:Y:S05]  /*11e10*/  @!P1 BRA `(.L_x_3487) ;  /* 0xfffffffc00f09947 */ /* 0x001fea000383ffff */
[----:B------:R-:W-:Y:S05]  /*11e20*/  BRA `(.L_x_3567) ;  /* 0xffffffd000a87947 */ /* 0x000fea000383ffff */
.L_x_3568:
        /* <DEDUP_REMOVED lines=13> */
.L_x_15531:


//--------------------- .text._ZN7cutlass13device_kernelIN5flash11enable_sm90INS1_16FlashAttnFwdSm90INS1_25CollectiveMainloopFwdSm90ILi2EN4cute5tupleIJNS5_1CILi1EEES8_S8_EEENS6_IJNS7_ILi64EEESA_SA_EEELi512ENS_10bfloat16_tEfNS_4arch4Sm90ELb0ELb0ELb0ELb1ELb1ELb0ELb0ELb0ELb0ELb1ELb0ELb0EEENS1_21CollectiveEpilogueFwdINS6_IJSA_NS7_ILi512EEESA_EEES9_SC_SE_Li256ELb1ELb1ELb0ELb0EEENS1_36VarlenDynamicPersistentTileSchedulerILi64ELi64ELi256ELi128ELb0ELb1ELb1ELb0ELb1ELb1EEEEEEEEEvNT_6ParamsE --------------------------
	.section	.text._ZN7cutlass13device_kernelIN5flash11enable_sm90INS1_16FlashAttnFwdSm90INS1_25CollectiveMainloopFwdSm90ILi2EN4cute5tupleIJNS5_1CILi1EEES8_S8_EEENS6_IJNS7_ILi64EEESA_SA_EEELi512ENS_10bfloat16_tEfNS_4arch4Sm90ELb0ELb0ELb0ELb1ELb1ELb0ELb0ELb0ELb0ELb1ELb0ELb0EEENS1_21CollectiveEpilogueFwdINS6_IJSA_NS7_ILi512EEESA_EEES9_SC_SE_Li256ELb1ELb1ELb0ELb0EEENS1_36VarlenDynamicPersistentTileSchedulerILi64ELi64ELi256ELi128ELb0ELb1ELb1ELb0ELb1ELb1EEEEEEEEEvNT_6ParamsE,"ax",@progbits
	.align	128
.text._ZN7cutlass13device_kernelIN5flash11enable_sm90INS1_16FlashAttnFwdSm90INS1_25CollectiveMainloopFwdSm90ILi2EN4cute5tupleIJNS5_1CILi1EEES8_S8_EEENS6_IJNS7_ILi64EEESA_SA_EEELi512ENS_10bfloat16_tEfNS_4arch4Sm90ELb0ELb0ELb0ELb1ELb1ELb0ELb0ELb0ELb0ELb1ELb0ELb0EEENS1_21CollectiveEpilogueFwdINS6_IJSA_NS7_ILi512EEESA_EEES9_SC_SE_Li256ELb1ELb1ELb0ELb0EEENS1_36VarlenDynamicPersistentTileSchedulerILi64ELi64ELi256ELi128ELb0ELb1ELb1ELb0ELb1ELb1EEEEEEEEEvNT_6ParamsE:
        .type           _ZN7cutlass13device_kernelIN5flash11enable_sm90INS1_16FlashAttnFwdSm90INS1_25CollectiveMainloopFwdSm90ILi2EN4cute5tupleIJNS5_1CILi1EEES8_S8_EEENS6_IJNS7_ILi64EEESA_SA_EEELi512ENS_10bfloat16_tEfNS_4arch4Sm90ELb0ELb0ELb0ELb1ELb1ELb0ELb0ELb0ELb0ELb1ELb0ELb0EEENS1_21CollectiveEpilogueFwdINS6_IJSA_NS7_ILi512EEESA_EEES9_SC_SE_Li256ELb1ELb1ELb0ELb0EEENS1_36VarlenDynamicPersistentTileSchedulerILi64ELi64ELi256ELi128ELb0ELb1ELb1ELb0ELb1ELb1EEEEEEEEEvNT_6ParamsE,@function
        .size           _ZN7cutlass13device_kernelIN5flash11enable_sm90INS1_16FlashAttnFwdSm90INS1_25CollectiveMainloopFwdSm90ILi2EN4cute5tupleIJNS5_1CILi1EEES8_S8_EEENS6_IJNS7_ILi64EEESA_SA_EEELi512ENS_10bfloat16_tEfNS_4arch4Sm90ELb0ELb0ELb0ELb1ELb1ELb0ELb0ELb0ELb0ELb1ELb0ELb0EEENS1_21CollectiveEpilogueFwdINS6_IJSA_NS7_ILi512EEESA_EEES9_SC_SE_Li256ELb1ELb1ELb0ELb0EEENS1_36VarlenDynamicPersistentTileSchedulerILi64ELi64ELi256ELi128ELb0ELb1ELb1ELb0ELb1ELb1EEEEEEEEEvNT_6ParamsE,(.L_x_15532 - _ZN7cutlass13device_kernelIN5flash11enable_sm90INS1_16FlashAttnFwdSm90INS1_25CollectiveMainloopFwdSm90ILi2EN4cute5tupleIJNS5_1CILi1EEES8_S8_EEENS6_IJNS7_ILi64EEESA_SA_EEELi512ENS_10bfloat16_tEfNS_4arch4Sm90ELb0ELb0ELb0ELb1ELb1ELb0ELb0ELb0ELb0ELb1ELb0ELb0EEENS1_21CollectiveEpilogueFwdINS6_IJSA_NS7_ILi512EEESA_EEES9_SC_SE_Li256ELb1ELb1ELb0ELb0EEENS1_36VarlenDynamicPersistentTileSchedulerILi64ELi64ELi256ELi128ELb0ELb1ELb1ELb0ELb1ELb1EEEEEEEEEvNT_6ParamsE)
        .other          _ZN7cutlass13device_kernelIN5flash11enable_sm90INS1_16FlashAttnFwdSm90INS1_25CollectiveMainloopFwdSm90ILi2EN4cute5tupleIJNS5_1CILi1EEES8_S8_EEENS6_IJNS7_ILi64EEESA_SA_EEELi512ENS_10bfloat16_tEfNS_4arch4Sm90ELb0ELb0ELb0ELb1ELb1ELb0ELb0ELb0ELb0ELb1ELb0ELb0EEENS1_21CollectiveEpilogueFwdINS6_IJSA_NS7_ILi512EEESA_EEES9_SC_SE_Li256ELb1ELb1ELb0ELb0EEENS1_36VarlenDynamicPersistentTileSchedulerILi64ELi64ELi256ELi128ELb0ELb1ELb1ELb0ELb1ELb1EEEEEEEEEvNT_6ParamsE,@"STO_CUDA_ENTRY STV_DEFAULT"
_ZN7cutlass13device_kernelIN5flash11enable_sm90INS1_16FlashAttnFwdSm90INS1_25CollectiveMainloopFwdSm90ILi2EN4cute5tupleIJNS5_1CILi1EEES8_S8_EEENS6_IJNS7_ILi64EEESA_SA_EEELi512ENS_10bfloat16_tEfNS_4arch4Sm90ELb0ELb0ELb0ELb1ELb1ELb0ELb0ELb0ELb0ELb1ELb0ELb0EEENS1_21CollectiveEpilogueFwdINS6_IJSA_NS7_ILi512EEESA_EEES9_SC_SE_Li256ELb1ELb1ELb0ELb0EEENS1_36VarlenDynamicPersistentTileSchedulerILi64ELi64ELi256ELi128ELb0ELb1ELb1ELb0ELb1ELb1EEEEEEEEEvNT_6ParamsE:
        /* <DEDUP_REMOVED lines=41> */
.L_x_3569:
        /* <DEDUP_REMOVED lines=22> */
.L_x_3570:
        /* <DEDUP_REMOVED lines=18> */
.L_x_3571:
        /* <DEDUP_REMOVED lines=22> */
.L_x_3572:
        /* <DEDUP_REMOVED lines=23> */
.L_x_3573:
        /* <DEDUP_REMOVED lines=8> */
.L_x_3575:
[----:B------:R-:W-:-:S08]  /*0860*/  NOP ;  /* 0x0000000000007918 */ /* 0x000fd00000000000 */
[----:B------:R-:W0:Y:S02]  /*0870*/  USETMAXREG.TRY_ALLOC.CTAPOOL UP0, 0xe8 ;  /* 0x000000e8000079c8 */ /* 0x000e240008000600 */
[----:B0-----:R-:W-:-:S13]  /*0880*/  PLOP3.LUT P0, PT, PT, PT, UP0, 0x80, 0x0 ;  /* 0x000000000000781c */ /* 0x001fda0003f0f008 */
[----:B------:R-:W-:Y:S05]  /*0890*/  @!P0 BRA `(.L_x_3575) ;  /* 0xfffffffc00f08947 */ /* 0x000fea000383ffff */
[----:B------:R-:W0:Y:S01]  /*08a0*/  S2R R2, SR_TID.X ;  /* 0x0000000000027919 */ /* 0x000e220000002100 */
[----:B------:R-:W1:Y:S01]  /*08b0*/  S2UR UR40, SR_CgaCtaId ;  /* 0x00000000002879c3 */ /* 0x000e620000008800 */
[----:B------:R-:W-:Y:S01]  /*08c0*/  UMOV UR41, 0x400 ;  /* 0x0000040000297882 */ /* 0x000fe20000000000 */
[----:B------:R-:W-:Y:S01]  /*08d0*/  ULDC UR4, c[0x0][0xc3c] ;  /* 0x00030f0000047ab9 */ /* 0x000fe20000000800 */
[----:B-1----:R-:W-:Y:S01]  /*08e0*/  ULEA UR41, UR40, UR41, 0x18 ;  /* 0x0000002928297291 */ /* 0x002fe2000f8ec03f */
[----:B0-----:R-:W-:-:S04]  /*08f0*/  LOP3.LUT R0, R2, 0xffffff80, RZ, 0xc0, !PT ;  /* 0xffffff8002007812 */ /* 0x001fc800078ec0ff */
[----:B------:R-:W-:-:S13]  /*0900*/  ISETP.NE.AND P0, PT, R0, 0x80, PT ;  /* 0x000000800000780c */ /* 0x000fda0003f05270 */
[----:B------:R-:W-:Y:S06]  /*0910*/  @!P0 BAR.ARV 0x8, 0x100 ;  /* 0x0204000000008b1d */ /* 0x000fec0000002000 */
[----:B------:R-:W-:-:S13]  /*0920*/  ISETP.GE.U32.AND P0, PT, R2, 0x100, PT ;  /* 0x000001000200780c */ /* 0x000fda0003f06070 */
[----:B------:R-:W-:Y:S08]  /*0930*/  @P0 BAR.ARV 0xf, 0x100 ;  /* 0x03c4000000000b1d */ /* 0x000ff00000002000 */
[----:B------:R-:W-:Y:S06]  /*0940*/  BAR.SYNC.DEFER_BLOCKING 0x5, 0x180 ;  /* 0x0146000000007b1d */ /* 0x000fec0000010000 */
[----:B------:R-:W0:Y:S02]  /*0950*/  LDS.128 R4, [UR41+0x28cd0] ;  /* 0x028cd029ff047984 */ /* 0x000e240008000c00 */
[----:B------:R-:W-:Y:S06]  /*0960*/  BAR.ARV 0x4, 0x180 ;  /* 0x0106000000007b1d */ /* 0x000fec0000002000 */
[----:B0-----:R-:W-:-:S13]  /*0970*/  ISETP.GE.AND P0, PT, R7, UR4, PT ;  /* 0x0000000407007c0c */ /* 0x001fda000bf06270 */
[----:B------:R-:W-:Y:S05]  /*0980*/  @P0 EXIT ;  /* 0x000000000000094d */ /* 0x000fea0003800000 */
[----:B------:R-:W-:Y:S01]  /*0990*/  VIADD R197, R2, 0xffffff80 ;  /* 0xffffff8002c57836 */ /* 0x000fe20000000000 */
[----:B------:R-:W-:Y:S01]  /*09a0*/  R2UR UR5, R5 ;  /* 0x00000000050572ca */ /* 0x000fe200000e0000 */
[----:B------:R-:W-:Y:S01]  /*09b0*/  IMAD.MOV.U32 R23, RZ, RZ, 0x20 ;  /* 0x00000020ff177424 */ /* 0x000fe200078e00ff */
[----:B------:R-:W-:Y:S01]  /*09c0*/  R2UR UR7, R7 ;  /* 0x00000000070772ca */ /* 0x000fe200000e0000 */
[----:B------:R-:W-:Y:S01]  /*09d0*/  ULOP3.LUT UR46, UR39, 0x1, URZ, 0xfc, !UPT ;  /* 0x00000001272e7892 */ /* 0x000fe2000f8efc3f */
[----:B------:R-:W-:Y:S01]  /*09e0*/  SHF.R.S32.HI R0, RZ, 0x1f, R197 ;  /* 0x0000001fff007819 */ /* 0x000fe200000114c5 */
[----:B------:R-:W-:Y:S01]  /*09f0*/  UMOV UR36, URZ ;  /* 0x0000003f00247c82 */ /* 0x000fe20008000000 */
[----:B------:R-:W-:Y:S01]  /*0a00*/  R2UR UR6, R6 ;  /* 0x00000000060672ca */ /* 0x000fe200000e0000 */
[----:B------:R-:W-:Y:S01]  /*0a10*/  UMOV UR37, URZ ;  /* 0x0000003f00257c82 */ /* 0x000fe20008000000 */
[CC--:B------:R-:W-:Y:S01]  /*0a20*/  LEA.HI R2, R0.reuse, R197.reuse, RZ, 0x4 ;  /* 0x000000c500027211 */ /* 0x0c0fe200078f20ff */
[----:B------:R-:W-:Y:S01]  /*0a30*/  UMOV UR38, URZ ;  /* 0x0000003f00267c82 */ /* 0x000fe20008000000 */
[----:B------:R-:W-:-:S02]  /*0a40*/  LEA.HI R5, R0, R197, RZ, 0x5 ;  /* 0x000000c500057211 */ /* 0x000fc400078f28ff */
[----:B------:R-:W-:Y:S02]  /*0a50*/  SHF.R.S32.HI R3, RZ, 0x4, R2 ;  /* 0x00000004ff037819 */ /* 0x000fe40000011402 */
[----:B------:R-:W-:Y:S02]  /*0a60*/  LEA.HI R7, R0, R197, RZ, 0x2 ;  /* 0x000000c500077211 */ /* 0x000fe400078f10ff */
[----:B------:R-:W-:Y:S02]  /*0a70*/  LEA.HI R4, R2, R3, RZ, 0x1 ;  /* 0x0000000302047211 */ /* 0x000fe400078f08ff */
[--C-:B------:R-:W-:Y:S02]  /*0a80*/  SHF.R.S32.HI R11, RZ, 0x5, R5.reuse ;  /* 0x00000005ff0b7819 */ /* 0x100fe40000011405 */
[----:B------:R-:W-:Y:S02]  /*0a90*/  LOP3.LUT R4, R4, 0x1ffffffe, RZ, 0xc0, !PT ;  /* 0x1ffffffe04047812 */ /* 0x000fe400078ec0ff */
[----:B------:R-:W-:-:S02]  /*0aa0*/  SHF.R.S32.HI R6, RZ, 0x1f, R5 ;  /* 0x0000001fff067819 */ /* 0x000fc40000011405 */
[----:B------:R-:W-:Y:S01]  /*0ab0*/  LOP3.LUT R8, R7, 0xfffffffc, RZ, 0xc0, !PT ;  /* 0xfffffffc07087812 */ /* 0x000fe200078ec0ff */
[----:B------:R-:W-:Y:S01]  /*0ac0*/  IMAD.IADD R9, R3, 0x1, -R4 ;  /* 0x0000000103097824 */ /* 0x000fe200078e0a04 */
[----:B------:R-:W-:Y:S02]  /*0ad0*/  LOP3.LUT R4, R2, 0xfffffff0, RZ, 0xc0, !PT ;  /* 0xfffffff002047812 */ /* 0x000fe400078ec0ff */
[----:B------:R-:W-:Y:S01]  /*0ae0*/  LEA.HI R3, R0, R197, RZ, 0x7 ;  /* 0x000000c500037211 */ /* 0x000fe200078f38ff */
[C---:B------:R-:W-:Y:S01]  /*0af0*/  IMAD.IADD R10, R197.reuse, 0x1, -R8 ;  /* 0x00000001c50a7824 */ /* 0x040fe200078e0a08 */
[----:B------:R-:W-:Y:S01]  /*0b00*/  LEA.HI R6, R6, R11, RZ, 0x2 ;  /* 0x0000000b06067211 */ /* 0x000fe200078f10ff */
[----:B------:R-:W-:Y:S01]  /*0b10*/  IMAD.IADD R7, R197, 0x1, -R4 ;  /* 0x00000001c5077824 */ /* 0x000fe200078e0a04 */
[----:B------:R-:W-:Y:S01]  /*0b20*/  LOP3.LUT R2, R3, 0xffffff80, RZ, 0xc0, !PT ;  /* 0xffffff8003027812 */ /* 0x000fe200078ec0ff */
[----:B------:R-:W-:Y:S01]  /*0b30*/  IMAD.SHL.U32 R9, R9, 0x8, RZ ;  /* 0x0000000809097824 */ /* 0x000fe200078e00ff */
[----:B------:R-:W-:-:S02]  /*0b40*/  SHF.R.S32.HI R192, RZ, 0x7, R3 ;  /* 0x00000007ffc07819 */ /* 0x000fc40000011403 */
[--C-:B------:R-:W-:Y:S01]  /*0b50*/  SHF.R.S32.HI R4, RZ, 0x1f, R7.reuse ;  /* 0x0000001fff047819 */ /* 0x100fe20000011407 */
[----:B------:R-:W-:Y:S01]  /*0b60*/  IMAD.IADD R2, R197, 0x1, -R2 ;  /* 0x00000001c5027824 */ /* 0x000fe200078e0a02 */
[----:B------:R-:W-:Y:S01]  /*0b70*/  LOP3.LUT R6, R6, 0x3ffffc, RZ, 0xc0, !PT ;  /* 0x003ffffc06067812 */ /* 0x000fe200078ec0ff */
[----:B------:R-:W-:Y:S01]  /*0b80*/  IMAD R15, R192, 0x100, R7 ;  /* 0x00000100c00f7824 */ /* 0x000fe200078e0207 */
[----:B------:R-:W-:Y:S02]  /*0b90*/  LEA.HI R8, R4, R7, RZ, 0x3 ;  /* 0x0000000704087211 */ /* 0x000fe400078f18ff */
[----:B------:R-:W-:Y:S01]  /*0ba0*/  LEA.HI R12, R10, R10, RZ, 0x1 ;  /* 0x0000000a0a0c7211 */ /* 0x000fe200078f08ff */
[----:B------:R-:W-:Y:S01]  /*0bb0*/  IMAD.IADD R4, R11, 0x1, -R6 ;  /* 0x000000010b047824 */ /* 0x000fe200078e0a06 */
[----:B------:R-:W-:Y:S02]  /*0bc0*/  SHF.R.S32.HI R5, RZ, 0x1f, R2 ;  /* 0x0000001fff057819 */ /* 0x000fe40000011402 */
[----:B------:R-:W-:Y:S01]  /*0bd0*/  LOP3.LUT R13, R12, 0x1ffffffe, RZ, 0xc0, !PT ;  /* 0x1ffffffe0c0d7812 */ /* 0x000fe200078ec0ff */
[----:B------:R-:W-:Y:S01]  /*0be0*/  IMAD R196, R4, 0x10, R15 ;  /* 0x0000001004c47824 */ /* 0x000fe200078e020f */
[----:B------:R-:W-:-:S02]  /*0bf0*/  LEA.HI R4, R5, R2, RZ, 0x2 ;  /* 0x0000000205047211 */ /* 0x000fc400078f10ff */
[C---:B------:R-:W-:Y:S01]  /*0c00*/  LOP3.LUT R6, R8.reuse, 0xfffffff8, RZ, 0xc0, !PT ;  /* 0xfffffff808067812 */ /* 0x040fe200078ec0ff */
[----:B------:R-:W-:Y:S01]  /*0c10*/  IMAD.SHL.U32 R8, R8, 0x40, RZ ;  /* 0x0000004008087824 */ /* 0x000fe200078e00ff */
[----:B------:R-:W-:Y:S01]  /*0c20*/  IADD3 R195, R10, -R13, RZ ;  /* 0x8000000d0ac37210 */ /* 0x000fe20007ffe0ff */
[----:B------:R-:W-:Y:S01]  /*0c30*/  IMAD.U32 R196, R196, 0x40, R9 ;  /* 0x00000040c4c47824 */ /* 0x000fe200078e0009 */
[----:B------:R-:W-:Y:S01]  /*0c40*/  LOP3.LUT R13, R4, 0x7ffffffc, RZ, 0xc0, !PT ;  /* 0x7ffffffc040d7812 */ /* 0x000fe200078ec0ff */
[----:B------:R-:W-:Y:S01]  /*0c50*/  IMAD.IADD R7, R7, 0x1, -R6 ;  /* 0x0000000107077824 */ /* 0x000fe200078e0a06 */
[----:B------:R-:W-:Y:S02]  /*0c60*/  LEA.HI R6, R5, R2, RZ, 0x5 ;  /* 0x0000000205067211 */ /* 0x000fe400078f28ff */
[----:B------:R-:W-:Y:S01]  /*0c70*/  LOP3.LUT R8, R8, 0x7ffffe00, RZ, 0xc0, !PT ;  /* 0x7ffffe0008087812 */ /* 0x000fe200078ec0ff */
[----:B------:R-:W-:Y:S01]  /*0c80*/  IMAD.IADD R13, R2, 0x1, -R13 ;  /* 0x00000001020d7824 */ /* 0x000fe200078e0a0d */
[----:B------:R-:W-:Y:S01]  /*0c90*/  SHF.R.S32.HI R5, RZ, 0x2, R4 ;  /* 0x00000002ff057819 */ /* 0x000fe20000011404 */
[----:B------:R-:W-:Y:S01]  /*0ca0*/  IMAD.SHL.U32 R2, R7, 0x40, RZ ;  /* 0x0000004007027824 */ /* 0x000fe200078e00ff */
[----:B------:R-:W-:Y:S01]  /*0cb0*/  LEA.HI R0, R0, R197, RZ, 0x3 ;  /* 0x000000c500007211 */ /* 0x000fe200078f18ff */
[----:B------:R-:W-:Y:S01]  /*0cc0*/  IMAD R8, R11, 0x400, R8 ;  /* 0x000004000b087824 */ /* 0x000fe200078e0208 */
[----:B------:R-:W-:Y:S01]  /*0cd0*/  SHF.R.S32.HI R4, RZ, 0x1f, R4 ;  /* 0x0000001fff047819 */ /* 0x000fe20000011404 */
[----:B------:R-:W-:Y:S01]  /*0ce0*/  IMAD.SHL.U32 R17, R13, 0x2, RZ ;  /* 0x000000020d117824 */ /* 0x000fe200078e00ff */
[----:B------:R-:W-:-:S02]  /*0cf0*/  LOP3.LUT R2, R2, 0x1c0, RZ, 0xc0, !PT ;  /* 0x000001c002027812 */ /* 0x000fc400078ec0ff */
[----:B------:R-:W-:Y:S02]  /*0d00*/  LOP3.LUT R190, R0, 0xfffffff8, RZ, 0xc0, !PT ;  /* 0xfffffff800be7812 */ /* 0x000fe400078ec0ff */
[----:B------:R-:W-:Y:S02]  /*0d10*/  LOP3.LUT R9, R2, 0x8, R9, 0xf8, !PT ;  /* 0x0000000802097812 */ /* 0x000fe400078ef809 */
[----:B------:R-:W-:Y:S01]  /*0d20*/  SHF.R.U32.HI R2, RZ, 0x3, R2 ;  /* 0x00000003ff027819 */ /* 0x000fe20000011602 */
[----:B------:R-:W-:Y:S01]  /*0d30*/  IMAD.IADD R190, R197, 0x1, -R190 ;  /* 0x00000001c5be7824 */ /* 0x000fe200078e0abe */
[----:B------:R-:W-:Y:S02]  /*0d40*/  LEA.HI R4, R4, R5, RZ, 0x3 ;  /* 0x0000000504047211 */ /* 0x000fe400078f18ff */
[----:B------:R-:W-:Y:S01]  /*0d50*/  LOP3.LUT R9, R9, R2, RZ, 0x3c, !PT ;  /* 0x0000000209097212 */ /* 0x000fe200078e3cff */
[----:B------:R-:W-:Y:S01]  /*0d60*/  IMAD.SHL.U32 R2, R190, 0x8, RZ ;  /* 0x00000008be027824 */ /* 0x000fe200078e00ff */
[----:B------:R-:W-:-:S02]  /*0d70*/  R2P PR, R7, 0x6 ;  /* 0x0000000607007804 */ /* 0x000fc40000000000 */
[----:B------:R-:W-:Y:S01]  /*0d80*/  IADD3 R8, R8, R9, RZ ;  /* 0x0000000908087210 */ /* 0x000fe20007ffe0ff */
[----:B------:R-:W-:Y:S01]  /*0d90*/  VIADD R189, R2, 0x40 ;  /* 0x0000004002bd7836 */ /* 0x000fe20000000000 */
[----:B------:R-:W-:Y:S01]  /*0da0*/  LOP3.LUT R4, R4, 0xfffffff8, RZ, 0xc0, !PT ;  /* 0xfffffff804047812 */ /* 0x000fe200078ec0ff */
[C---:B------:R-:W-:Y:S01]  /*0db0*/  VIADD R188, R2.reuse, 0x80 ;  /* 0x0000008002bc7836 */ /* 0x040fe20000000000 */
[----:B------:R-:W-:Y:S01]  /*0dc0*/  LEA.HI R3, R3, R192, RZ, 0x1 ;  /* 0x000000c003037211 */ /* 0x000fe200078f08ff */
[----:B------:R-:W-:Y:S01]  /*0dd0*/  VIADD R187, R2, 0xc0 ;  /* 0x000000c002bb7836 */ /* 0x000fe20000000000 */
[----:B------:R-:W-:Y:S01]  /*0de0*/  LEA R19, R8, UR41, 0x1 ;  /* 0x0000002908137c11 */ /* 0x000fe2000f8e08ff */
[----:B------:R-:W-:Y:S01]  /*0df0*/  IMAD.IADD R5, R5, 0x1, -R4 ;  /* 0x0000000105057824 */ /* 0x000fe200078e0a04 */
[----:B------:R-:W-:Y:S01]  /*0e00*/  SHF.R.S32.HI R6, RZ, 0x5, R6 ;  /* 0x00000005ff067819 */ /* 0x000fe20000011406 */
[C---:B------:R-:W-:Y:S01]  /*0e10*/  VIADD R186, R2.reuse, 0x100 ;  /* 0x0000010002ba7836 */ /* 0x040fe20000000000 */
[----:B------:R-:W-:Y:S01]  /*0e20*/  LOP3.LUT R3, R3, 0xfffffe, RZ, 0xc0, !PT ;  /* 0x00fffffe03037812 */ /* 0x000fe200078ec0ff */
[----:B------:R-:W-:Y:S01]  /*0e30*/  VIADD R184, R19, 0x26800 ;  /* 0x0002680013b87836 */ /* 0x000fe20000000000 */
[----:B------:R-:W-:Y:S01]  /*0e40*/  SEL R23, R23, 0xffffffe0, !P1 ;  /* 0xffffffe017177807 */ /* 0x000fe20004800000 */
[C---:B------:R-:W-:Y:S01]  /*0e50*/  VIADD R185, R2.reuse, 0x140 ;  /* 0x0000014002b97836 */ /* 0x040fe20000000000 */
[C---:B------:R-:W-:Y:S01]  /*0e60*/  IADD3 R194, R2.reuse, 0x180, RZ ;  /* 0x0000018002c27810 */ /* 0x040fe20007ffe0ff */
[----:B------:R-:W-:Y:S01]  /*0e70*/  VIADD R193, R2, 0x1c0 ;  /* 0x000001c002c17836 */ /* 0x000fe20000000000 */
[----:B------:R-:W-:Y:S01]  /*0e80*/  SHF.R.S32.HI R191, RZ, 0x3, R0 ;  /* 0x00000003ffbf7819 */ /* 0x000fe20000011400 */
[----:B------:R-:W-:Y:S01]  /*0e90*/  VIADD R22, R19, 0x26840 ;  /* 0x0002684013167836 */ /* 0x000fe20000000000 */
[----:B------:R-:W-:Y:S01]  /*0ea0*/  SHF.R.S32.HI R204, RZ, 0x1f, R189 ;  /* 0x0000001fffcc7819 */ /* 0x000fe200000114bd */
[----:B------:R-:W-:Y:S01]  /*0eb0*/  IMAD R16, R6, 0x10, R5 ;  /* 0x0000001006107824 */ /* 0x000fe200078e0205 */
[----:B------:R-:W-:Y:S01]  /*0ec0*/  SHF.R.S32.HI R203, RZ, 0x1f, R188 ;  /* 0x0000001fffcb7819 */ /* 0x000fe200000114bc */
[----:B------:R-:W-:Y:S01]  /*0ed0*/  IMAD.IADD R3, R192, 0x1, -R3 ;  /* 0x00000001c0037824 */ /* 0x000fe200078e0a03 */
        /* <DEDUP_REMOVED lines=10> */
.L_x_3625:
[----:B------:R-:W-:Y:S01]  /*0f80*/  ULDC.64 UR8, c[0x0][0xc88] ;  /* 0x0003220000087ab9 */ /* 0x000fe20000000a00 */
[----:B------:R-:W-:Y:S01]  /*0f90*/  ULDC.64 UR10, c[0x0][0xa20] ;  /* 0x00028800000a7ab9 */ /* 0x000fe20000000a00 */
[----:B------:R-:W-:Y:S01]  /*0fa0*/  UIMAD.WIDE UR8, UR7, 0x4, UR8 ;  /* 0x00000004070878a5 */ /* 0x000fe2000f8e0208 */
[----:B------:R-:W-:-:S05]  /*0fb0*/  ULDC UR4, c[0x0][0x424] ;  /* 0x0001090000047ab9 */ /* 0x000fca0000000800 */
[----:B0-2-4-:R-:W-:Y:S01]  /*0fc0*/  MOV R4, UR8 ;  /* 0x0000000800047c02 */ /* 0x015fe20008000f00 */
[----:B------:R-:W-:Y:S01]  /*0fd0*/  IMAD.U32 R5, RZ, RZ, UR9 ;  /* 0x00000009ff057e24 */ /* 0x000fe2000f8e00ff */
[----:B------:R-:W-:-:S04]  /*0fe0*/  ULDC.64 UR8, c[0x0][0xa28] ;  /* 0x00028a0000087ab9 */ /* 0x000fc80000000a00 */
[----:B------:R-:W2:Y:S01]  /*0ff0*/  LDG.E R4, desc[UR50][R4.64] ;  /* 0x0000003204047981 */ /* 0x000ea2000c1e1900 */
[----:B------:R-:W-:Y:S02]  /*1000*/  UISETP.NE.U32.AND UP0, UPT, UR8, URZ, UPT ;  /* 0x0000003f0800728c */ /* 0x000fe4000bf05070 */
[----:B------:R-:W-:Y:S02]  /*1010*/  UISETP.NE.U32.AND UP1, UPT, UR10, URZ, UPT ;  /* 0x0000003f0a00728c */ /* 0x000fe4000bf25070 */
[----:B------:R-:W-:Y:S02]  /*1020*/  UISETP.NE.AND.EX UP0, UPT, UR9, URZ, UPT, UP0 ;  /* 0x0000003f0900728c */ /* 0x000fe4000bf05300 */
[----:B------:R-:W-:-:S04]  /*1030*/  UISETP.NE.AND.EX UP1, UPT, UR11, URZ, UPT, UP1 ;  /* 0x0000003f0b00728c */ /* 0x000fc8000bf25310 */
[----:B------:R-:W-:Y:S02]  /*1040*/  PLOP3.LUT P0, PT, PT, PT, UP0, 0x80, 0x0 ;  /* 0x000000000000781c */ /* 0x000fe40003f0f008 */
[----:B------:R-:W-:Y:S02]  /*1050*/  PLOP3.LUT P1, PT, PT, PT, UP1, 0x80, 0x0 ;  /* 0x000000000000781c */ /* 0x000fe40003f2f018 */
[----:B--2---:R-:W-:-:S13]  /*1060*/  R2UR UR42, R4 ;  /* 0x00000000042a72ca */ /* 0x004fda00000e0000 */
[----:B------:R-:W-:Y:S02]  /*1070*/  USHF.R.S32.HI UR43, URZ, 0x1f, UR42 ;  /* 0x0000001f3f2b7899 */ /* 0x000fe4000801142a */
[----:B------:R-:W-:Y:S02]  /*1080*/  @UP0 ULEA UR8, UP2, UR42, UR8, 0x2 ;  /* 0x000000082a080291 */ /* 0x000fe4000f84103f */
[----:B------:R-:W-:Y:S02]  /*1090*/  @UP1 ULEA UR10, UP3, UR42, UR10, 0x2 ;  /* 0x0000000a2a0a1291 */ /* 0x000fe4000f86103f */
[----:B------:R-:W-:Y:S02]  /*10a0*/  @UP0 ULEA.HI.X UR9, UR42, UR9, UR43, 0x2, UP2 ;  /* 0x000000092a090291 */ /* 0x000fe400090f142b */
[----:B------:R-:W-:Y:S01]  /*10b0*/  @UP1 ULEA.HI.X UR11, UR42, UR11, UR43, 0x2, UP3 ;  /* 0x0000000b2a0b1291 */ /* 0x000fe200098f142b */
[----:B------:R-:W-:Y:S02]  /*10c0*/  IMAD.U32 R4, RZ, RZ, UR8 ;  /* 0x00000008ff047e24 */ /* 0x000fe4000f8e00ff */
[----:B-1----:R-:W-:-:S02]  /*10d0*/  IMAD.U32 R6, RZ, RZ, UR10 ;  /* 0x0000000aff067e24 */ /* 0x002fc4000f8e00ff */
[----:B------:R-:W-:Y:S01]  /*10e0*/  IMAD.U32 R5, RZ, RZ, UR9 ;  /* 0x00000009ff057e24 */ /* 0x000fe2000f8e00ff */
[----:B------:R-:W-:Y:S01]  /*10f0*/  ULDC.64 UR8, c[0x0][0x418] ;  /* 0x0001060000087ab9 */ /* 0x000fe20000000a00 */
[----:B---3--:R-:W-:-:S03]  /*1100*/  IMAD.U32 R7, RZ, RZ, UR11 ;  /* 0x0000000bff077e24 */ /* 0x008fc6000f8e00ff */
[----:B------:R-:W2:Y:S04]  /*1110*/  @P0 LDG.E R4, desc[UR50][R4.64] ;  /* 0x0000003204040981 */ /* 0x000ea8000c1e1900 */
[----:B------:R-:W3:Y:S01]  /*1120*/  @P1 LDG.E R6, desc[UR50][R6.64] ;  /* 0x0000003206061981 */ /* 0x000ee2000c1e1900 */
[----:B------:R-:W-:Y:S01]  /*1130*/  UISETP.NE.U32.AND UP0, UPT, UR8, URZ, UPT ;  /* 0x0000003f0800728c */ /* 0x000fe2000bf05070 */
[----:B------:R-:W-:Y:S01]  /*1140*/  CS2R R20, SRZ ;  /* 0x0000000000147805 */ /* 0x000fe2000001ff00 */
[----:B------:R-:W-:Y:S01]  /*1150*/  UMOV UR44, UR5 ;  /* 0x00000005002c7c82 */ /* 0x000fe20008000000 */
[----:B------:R-:W-:Y:S01]  /*1160*/  ULDC UR5, c[0x0][0x2f0] ;  /* 0x0000bc0000057ab9 */ /* 0x000fe20000000800 */
[----:B------:R-:W-:Y:S01]  /*1170*/  UISETP.NE.AND.EX UP0, UPT, UR9, URZ, UPT, UP0 ;  /* 0x0000003f0900728c */ /* 0x000fe2000bf05300 */
[----:B------:R-:W-:Y:S01]  /*1180*/  IMAD.MOV.U32 R0, RZ, RZ, RZ ;  /* 0x000000ffff007224 */ /* 0x000fe200078e00ff */
[----:B------:R-:W-:Y:S01]  /*1190*/  UMOV UR49, URZ ;  /* 0x0000003f00317c82 */ /* 0x000fe20008000000 */
[----:B------:R-:W-:Y:S01]  /*11a0*/  UMOV UR45, UR6 ;  /* 0x00000006002d7c82 */ /* 0x000fe20008000000 */
[----:B------:R-:W-:Y:S01]  /*11b0*/  USEL UR4, UR4, 0x1, UP0 ;  /* 0x0000000104047887 */ /* 0x000fe20008000000 */
[----:B------:R-:W-:Y:S01]  /*11c0*/  IMAD.MOV.U32 R150, RZ, RZ, RZ ;  /* 0x000000ffff967224 */ /* 0x000fe200078e00ff */
[----:B------:R-:W-:Y:S01]  /*11d0*/  UISETP.NE.AND UP0, UPT, UR47, 0x1, UPT ;  /* 0x000000012f00788c */ /* 0x000fe2000bf05270 */
[----:B------:R-:W-:Y:S01]  /*11e0*/  CS2R R148, SRZ ;  /* 0x0000000000947805 */ /* 0x000fe2000001ff00 */
[----:B------:R-:W-:Y:S01]  /*11f0*/  UIMAD UR4, UR4, UR5, URZ ;  /* 0x00000005040472a4 */ /* 0x000fe2000f8e023f */
        /* <DEDUP_REMOVED lines=54> */
[----:B------:R-:W-:Y:S01]  /*1560*/  IMAD.MOV.U32 R168, RZ, RZ, RZ ;  /* 0x000000ffffa87224 */ /* 0x000fe200078e00ff */
[----:B--2---:R-:W-:-:S02]  /*1570*/  @P0 R2UR UR49, R4 ;  /* 0x00000000043102ca */ /* 0x004fc400000e0000 */
[----:B---3--:R-:W-:Y:S01]  /*1580*/  @P1 R2UR UR4, R6 ;  /* 0x00000000060412ca */ /* 0x008fe200000e0000 */
[----:B------:R-:W-:-:S14]  /*1590*/  @P1 BRA `(.L_x_3576) ;  /* 0x0000000000341947 */ /* 0x000fdc0003800000 */
[----:B------:R-:W-:Y:S02]  /*15a0*/  ULDC.64 UR6, c[0x0][0xa08] ;  /* 0x0002820000067ab9 */ /* 0x000fe40000000a00 */
[----:B------:R-:W-:-:S04]  /*15b0*/  ISETP.NE.U32.AND P0, PT, RZ, UR6, PT ;  /* 0x00000006ff007c0c */ /* 0x000fc8000bf05070 */
[----:B------:R-:W-:-:S13]  /*15c0*/  ISETP.NE.AND.EX P0, PT, RZ, UR7, PT, P0 ;  /* 0x00000007ff007c0c */ /* 0x000fda000bf05300 */
[----:B------:R-:W-:Y:S05]  /*15d0*/  @!P0 BRA `(.L_x_3576) ;  /* 0x0000000000248947 */ /* 0x000fea0003800000 */
[----:B------:R-:W-:Y:S02]  /*15e0*/  ULDC.64 UR4, c[0x0][0xa08] ;  /* 0x0002820000047ab9 */ /* 0x000fe40000000a00 */
[----:B------:R-:W-:-:S06]  /*15f0*/  UIMAD.WIDE UR4, UR42, 0x4, UR4 ;  /* 0x000000042a0478a5 */ /* 0x000fcc000f8e0204 */
[----:B------:R-:W-:Y:S01]  /*1600*/  MOV R4, UR4 ;  /* 0x0000000400047c02 */ /* 0x000fe20008000f00 */
[----:B------:R-:W-:-:S05]  /*1610*/  IMAD.U32 R5, RZ, RZ, UR5 ;  /* 0x00000005ff057e24 */ /* 0x000fca000f8e00ff */
[----:B------:R-:W2:Y:S04]  /*1620*/  LDG.E R6, desc[UR50][R4.64] ;  /* 0x0000003204067981 */ /* 0x000ea8000c1e1900 */
[----:B------:R-:W3:Y:S01]  /*1630*/  LDG.E R3, desc[UR50][R4.64+0x4] ;  /* 0x0000043204037981 */ /* 0x000ee2000c1e1900 */
[----:B--2---:R-:W-:Y:S02]  /*1640*/  R2UR UR4, R6 ;  /* 0x00000000060472ca */ /* 0x004fe400000e0000 */
[----:B---3--:R-:W-:-:S13]  /*1650*/  R2UR UR5, R3 ;  /* 0x00000000030572ca */ /* 0x008fda00000e0000 */
[----:B------:R-:W-:-:S12]  /*1660*/  UIADD3 UR4, -UR4, UR5, URZ ;  /* 0x0000000504047290 */ /* 0x000fd8000fffe13f */
.L_x_3576:
[----:B------:R-:W-:Y:S01]  /*1670*/  UIADD3 UR49, -UR49, UR4, URZ ;  /* 0x0000000431317290 */ /* 0x000fe2000fffe13f */
[----:B------:R-:W-:Y:S02]  /*1680*/  PLOP3.LUT P0, PT, PT, PT, UP0, 0x80, 0x0 ;  /* 0x000000000000781c */ /* 0x000fe40003f0f008 */
[----:B------:R-:W-:Y:S01]  /*1690*/  CS2R R38, SRZ ;  /* 0x0000000000267805 */ /* 0x000fe2000001ff00 */
[----:B------:R-:W-:Y:S01]  /*16a0*/  IMAD.MOV.U32 R8, RZ, RZ, RZ ;  /* 0x000000ffff087224 */ /* 0x000fe200078e00ff */
[----:B------:R-:W-:Y:S01]  /*16b0*/  UIADD3 UR4, UR49, 0x3f, URZ ;  /* 0x0000003f31047890 */ /* 0x000fe2000fffe03f */
[----:B------:R-:W-:Y:S02]  /*16c0*/  CS2R R166, SRZ ;  /* 0x0000000000a67805 */ /* 0x000fe4000001ff00 */
[----:B------:R-:W-:Y:S01]  /*16d0*/  CS2R R34, SRZ ;  /* 0x0000000000227805 */ /* 0x000fe2000001ff00 */
[----:B------:R-:W-:Y:S01]  /*16e0*/  IMAD.MOV.U32 R169, RZ, RZ, RZ ;  /* 0x000000ffffa97224 */ /* 0x000fe200078e00ff */
[----:B------:R-:W-:Y:S01]  /*16f0*/  USHF.R.S32.HI UR5, URZ, 0x1f, UR4 ;  /* 0x0000001f3f057899 */ /* 0x000fe20008011404 */
[----:B------:R-:W-:Y:S01]  /*1700*/  CS2R R30, SRZ ;  /* 0x00000000001e7805 */ /* 0x000fe2000001ff00 */
[----:B------:R-:W-:Y:S01]  /*1710*/  IMAD.MOV.U32 R28, RZ, RZ, RZ ;  /* 0x000000ffff1c7224 */ /* 0x000fe200078e00ff */
[----:B------:R-:W-:Y:S01]  /*1720*/  CS2R R170, SRZ ;  /* 0x0000000000aa7805 */ /* 0x000fe2000001ff00 */
[----:B------:R-:W-:Y:S01]  /*1730*/  ULEA.HI UR5, UR5, UR4, URZ, 0x6 ;  /* 0x0000000405057291 */ /* 0x000fe2000f8f303f */
[----:B------:R-:W-:Y:S01]  /*1740*/  CS2R R26, SRZ ;  /* 0x00000000001a7805 */ /* 0x000fe2000001ff00 */
[----:B------:R-:W-:-:S02]  /*1750*/  IMAD.MOV.U32 R172, RZ, RZ, RZ ;  /* 0x000000ffffac7224 */ /* 0x000fc400078e00ff */
[----:B------:R-:W-:Y:S01]  /*1760*/  USHF.R.S32.HI UR48, URZ, 0x6, UR5 ;  /* 0x000000063f307899 */ /* 0x000fe20008011405 */
[----:B------:R-:W-:Y:S11]  /*1770*/  @!P0 BRA `(.L_x_3577) ;  /* 0x0000001800448947 */ /* 0x000ff60003800000 */
[----:B------:R-:W-:Y:S01]  /*1780*/  UISETP.GE.AND UP0, UPT, UR49, 0x1, UPT ;  /* 0x000000013100788c */ /* 0x000fe2000bf06270 */
[----:B------:R-:W-:-:S05]  /*1790*/  PLOP3.LUT P0, PT, PT, PT, PT, 0x80, 0x0 ;  /* 0x000000000000781c */ /* 0x000fca0003f0f070 */
[----:B------:R-:W-:-:S13]  /*17a0*/  PLOP3.LUT P1, PT, PT, PT, UP0, 0x80, 0x0 ;  /* 0x000000000000781c */ /* 0x000fda0003f2f008 */
[----:B------:R-:W-:Y:S05]  /*17b0*/  @!P1 BRA `(.L_x_3578) ;  /* 0x0000005000d49947 */ /* 0x000fea0003800000 */
        /* <DEDUP_REMOVED lines=14> */
.L_x_3579:
[----:B------:R-:W-:Y:S01]  /*18a0*/  ULEA UR16, UR38, UR41, 0x3 ;  /* 0x0000002926107291 */ /* 0x000fe2000f8e183f */
[----:B------:R-:W-:-:S05]  /*18b0*/  IMAD.U32 R0, RZ, RZ, UR37 ;  /* 0x00000025ff007e24 */ /* 0x000fca000f8e00ff */
[----:B------:R-:W-:-:S04]  /*18c0*/  SHF.L.U32 R0, R0, 0x1f, RZ ;  /* 0x0000001f00007819 */ /* 0x000fc800000006ff */
[----:B------:R-:W0:Y:S02]  /*18d0*/  SYNCS.PHASECHK.TRANS64.TRYWAIT P1, [UR16+0x28c50], R0 ;  /* 0x028c5000ff0075a7 */ /* 0x000e240008020150 */
[----:B0-----:R-:W-:Y:S05]  /*18e0*/  @!P1 BRA `(.L_x_3580) ;  /* 0x000000d400849947 */ /* 0x001fea0003800000 */
.L_x_3710:
        /* <DEDUP_REMOVED lines=40> */
.L_x_3581:
        /* <DEDUP_REMOVED lines=8> */
.L_x_3588:
[----:B------:R-:W-:Y:S01]  /*1bf0*/  BAR.SYNC.DEFER_BLOCKING 0xe, 0x100 ;  /* 0x0384000000007b1d */ /* 0x000fe20000010000 */
[----:B01----:R-:W-:Y:S01]  /*1c00*/  IMAD.U32 R3, RZ, RZ, UR38 ;  /* 0x00000026ff037e24 */ /* 0x003fe2000f8e00ff */
[----:B------:R-:W-:Y:S01]  /*1c10*/  UIADD3 UR38, UR38, 0x1, URZ ;  /* 0x0000000126267890 */ /* 0x000fe2000fffe03f */
[C---:B------:R-:W-:Y:S02]  /*1c20*/  ISETP.GT.AND P2, PT, R0.reuse, RZ, PT ;  /* 0x000000ff0000720c */ /* 0x040fe40003f44270 */
[----:B------:R-:W-:Y:S01]  /*1c30*/  IMAD R3, R3, 0x40, R16 ;  /* 0x0000004003037824 */ /* 0x000fe200078e0210 */
[----:B------:R-:W-:Y:S01]  /*1c40*/  UISETP.NE.AND UP0, UPT, UR38, 0x2, UPT ;  /* 0x000000022600788c */ /* 0x000fe2000bf05270 */
[----:B------:R-:W-:-:S03]  /*1c50*/  IADD3 R0, R0, -0x1, RZ ;  /* 0xffffffff00007810 */ /* 0x000fc60007ffe0ff */
        /* <DEDUP_REMOVED lines=136> */
.L_x_3583:
[----:B------:R-:W-:Y:S01]  /*24e0*/  ULEA UR21, UR38, UR41, 0x3 ;  /* 0x0000002926157291 */ /* 0x000fe2000f8e183f */
[----:B------:R-:W-:-:S05]  /*24f0*/  IMAD.U32 R3, RZ, RZ, UR37 ;  /* 0x00000025ff037e24 */ /* 0x000fca000f8e00ff */
[----:B------:R-:W-:-:S04]  /*2500*/  SHF.L.U32 R3, R3, 0x1f, RZ ;  /* 0x0000001f03037819 */ /* 0x000fc800000006ff */
[----:B------:R0:W1:Y:S01]  /*2510*/  SYNCS.PHASECHK.TRANS64.TRYWAIT P1, [UR21+0x28c50], R3 ;  /* 0x028c5003ff0075a7 */ /* 0x0000620008020155 */
[----:B------:R-:W-:Y:S05]  /*2520*/  @!P0 BRA `(.L_x_3584) ;  /* 0x0000000000048947 */ /* 0x000fea0003800000 */
[----:B------:R-:W-:Y:S01]  /*2530*/  BPT.TRAP 0x1 ;  /* 0x000000040000795c */ /* 0x000fe20000300000 */
.L_x_3584:
[----:B-1----:R-:W-:Y:S05]  /*2540*/  @P1 BRA `(.L_x_3585) ;  /* 0x0000000000081947 */ /* 0x002fea0003800000 */
[----:B------:R-:W1:Y:S02]  /*2550*/  SYNCS.PHASECHK.TRANS64.TRYWAIT P1, [UR21+0x28c50], R3 ;  /* 0x028c5003ff0075a7 */ /* 0x000e640008020155 */
[----:B-1----:R-:W-:Y:S05]  /*2560*/  @!P1 BRA `(.L_x_3586) ;  /* 0x000000c8007c9947 */ /* 0x002fea0003800000 */
.L_x_3585:
        /* <DEDUP_REMOVED lines=31> */
.L_x_3587:
[----:B------:R-:W-:-:S04]  /*2760*/  UIADD3 UR6, UR21, 0x28c60, URZ ;  /* 0x00028c6015067890 */ /* 0x000fc8000fffe03f */
[----:B------:R-:W-:-:S09]  /*2770*/  UPRMT UR6, UR40, 0x654, UR6 ;  /* 0x0000065428067896 */ /* 0x000fd20008000006 */
[----:B------:R-:W-:Y:S01]  /*2780*/  SYNCS.ARRIVE.TRANS64.RED.A1T0 RZ, [UR6], RZ ;  /* 0x000000ffffff79a7 */ /* 0x000fe20008100406 */
[----:B------:R-:W-:Y:S05]  /*2790*/  @P2 BRA `(.L_x_3588) ;  /* 0xfffffff400142947 */ /* 0x000fea000383ffff */
.L_x_3582:
[----:B------:R-:W-:Y:S01]  /*27a0*/  BAR.SYNC.DEFER_BLOCKING 0xe, 0x100 ;  /* 0x0384000000007b1d */ /* 0x000fe20000010000 */
[----:B01----:R-:W-:Y:S01]  /*27b0*/  IMAD.U32 R3, RZ, RZ, UR38 ;  /* 0x00000026ff037e24 */ /* 0x003fe2000f8e00ff */
[----:B------:R-:W-:Y:S01]  /*27c0*/  UIADD3 UR38, UR38, 0x1, URZ ;  /* 0x0000000126267890 */ /* 0x000fe2000fffe03f */
[----:B------:R-:W-:Y:S02]  /*27d0*/  PLOP3.LUT P0, PT, PT, PT, PT, 0x8, 0x0 ;  /* 0x000000000000781c */ /* 0x000fe40003f0e170 */
[----:B------:R-:W-:Y:S01]  /*27e0*/  CS2R R20, SRZ ;  /* 0x0000000000147805 */ /* 0x000fe2000001ff00 */
        /* <DEDUP_REMOVED lines=135> */
[----:B------:R-:W-:Y:S01]  /*3060*/  FMUL.FTZ R0, R151, R0 ;  /* 0x0000000097007220 */ /* 0x000fe20000410000 */
[----:B------:R-:W-:Y:S06]  /*3070*/  BAR.ARV 0xf, 0x100 ;  /* 0x03c4000000007b1d */ /* 0x000fec0000002000 */
[----:B------:R-:W-:Y:S05]  /*3080*/  BRA `(.L_x_3578) ;  /* 0x0000003800a07947 */ /* 0x000fea0003800000 */
.L_x_3577:
[----:B------:R-:W-:Y:S01]  /*3090*/  UISETP.GE.AND UP0, UPT, UR49, 0x1, UPT ;  /* 0x000000013100788c */ /* 0x000fe2000bf06270 */
[----:B------:R-:W-:-:S05]  /*30a0*/  PLOP3.LUT P0, PT, PT, PT, PT, 0x80, 0x0 ;  /* 0x000000000000781c */ /* 0x000fca0003f0f070 */
[----:B------:R-:W-:-:S13]  /*30b0*/  PLOP3.LUT P1, PT, PT, PT, UP0, 0x80, 0x0 ;  /* 0x000000000000781c */ /* 0x000fda0003f2f008 */
[----:B------:R-:W-:Y:S05]  /*30c0*/  @!P1 BRA `(.L_x_3578) ;  /* 0x0000003800909947 */ /* 0x000fea0003800000 */
        /* <DEDUP_REMOVED lines=29> */
.L_x_3589:
        /* <DEDUP_REMOVED lines=9> */
.L_x_3711:
[----:B------:R-:W-:Y:S05]  /*3330*/  @!P0 BRA `(.L_x_3591) ;  /* 0x0000000000048947 */ /* 0x000fea0003800000 */
[----:B------:R-:W-:Y:S01]  /*3340*/  BPT.TRAP 0x1 ;  /* 0x000000040000795c */ /* 0x000fe20000300000 */
.L_x_3591:
[----:B------:R-:W-:Y:S02]  /*3350*/  IMAD.U32 R7, RZ, RZ, UR38 ;  /* 0x00000026ff077e24 */ /* 0x000fe4000f8e00ff */
[----:B------:R-:W-:-:S03]  /*3360*/  IMAD.U32 R8, RZ, RZ, UR37 ;  /* 0x00000025ff087e24 */ /* 0x000fc6000f8e00ff */
[----:B------:R-:W-:Y:S02]  /*3370*/  LEA R7, R7, UR41, 0x3 ;  /* 0x0000002907077c11 */ /* 0x000fe4000f8e18ff */
[----:B------:R-:W-:-:S04]  /*3380*/  SHF.L.U32 R8, R8, 0x1f, RZ ;  /* 0x0000001f08087819 */ /* 0x000fc800000006ff */
[----:B------:R1:W2:Y:S01]  /*3390*/  SYNCS.PHASECHK.TRANS64.TRYWAIT P1, [R7+URZ+0x28c30], R8 ;  /* 0x028c3008070075a7 */ /* 0x0002a2000802017f */
[----:B------:R-:W-:Y:S05]  /*33a0*/  @!P0 BRA `(.L_x_3592) ;  /* 0x0000000000048947 */ /* 0x000fea0003800000 */
[----:B------:R-:W-:Y:S01]  /*33b0*/  BPT.TRAP 0x1 ;  /* 0x000000040000795c */ /* 0x000fe20000300000 */
.L_x_3592:
[----:B--2---:R-:W-:Y:S05]  /*33c0*/  @P1 BRA `(.L_x_3593) ;  /* 0x0000000000081947 */ /* 0x004fea0003800000 */
[----:B------:R-:W2:Y:S02]  /*33d0*/  SYNCS.PHASECHK.TRANS64.TRYWAIT P1, [R7+URZ+0x28c30], R8 ;  /* 0x028c3008070075a7 */ /* 0x000ea4000802017f */
[----:B--2---:R-:W-:Y:S05]  /*33e0*/  @!P1 BRA `(.L_x_3594) ;  /* 0x000000bc000c9947 */ /* 0x004fea0003800000 */
.L_x_3593:
        /* <DEDUP_REMOVED lines=42> */
.L_x_3595:
[----:B------:R-:W-:Y:S01]  /*3690*/  UIMAD UR6, UR48, -0x40, UR49 ;  /* 0xffffffc0300678a4 */ /* 0x000fe2000f8e0231 */
[----:B------:R-:W-:-:S05]  /*36a0*/  ULDC UR20, c[0x0][0x988] ;  /* 0x0002620000147ab9 */ /* 0x000fca0000000800 */
[----:B------:R-:W-:Y:S01]  /*36b0*/  IMAD.U32 R4, RZ, RZ, UR6 ;  /* 0x00000006ff047e24 */ /* 0x000fe2000f8e00ff */
        /* <DEDUP_REMOVED lines=55> */
[----:B------:R-:W-:Y:S01]  /*3a30*/  FSEL R43, R43, -INF , P2 ;  /* 0xff8000002b2b7808 */ /* 0x000fe20001000000 */
[----:B------:R-:W-:Y:S01]  /*3a40*/  BAR.SYNC.DEFER_BLOCKING 0xf, 0x100 ;  /* 0x03c4000000007b1d */ /* 0x000fe20000010000 */
[----:B------:R-:W-:Y:S02]  /*3a50*/  ISETP.GT.AND P2, PT, R3, 0x39, PT ;  /* 0x000000390300780c */ /* 0x000fe40003f44270 */
[----:B------:R-:W-:Y:S02]  /*3a60*/  FSEL R52, R52, -INF , P3 ;  /* 0xff80000034347808 */ /* 0x000fe40001800000 */
[----:B------:R-:W-:-:S02]  /*3a70*/  FMNMX.FTZ R3, R49, R4, !PT ;  /* 0x0000000431037209 */ /* 0x000fc40007810000 */
[----:B------:R-:W-:Y:S02]  /*3a80*/  FSEL R53, R53, -INF , P2 ;  /* 0xff80000035357808 */ /* 0x000fe40001000000 */
[----:B------:R-:W-:Y:S02]  /*3a90*/  FMNMX.FTZ R4, R52, R3, !PT ;  /* 0x0000000334047209 */ /* 0x000fe40007810000 */
[----:B------:R-:W-:Y:S02]  /*3aa0*/  FSEL R46, R46, -INF , P1 ;  /* 0xff8000002e2e7808 */ /* 0x000fe40000800000 */
[----:B------:R-:W-:Y:S02]  /*3ab0*/  FMNMX.FTZ R6, R53, R4, !PT ;  /* 0x0000000435067209 */ /* 0x000fe40007810000 */
[----:B------:R-:W-:Y:S02]  /*3ac0*/  FSEL R47, R47, -INF , P6 ;  /* 0xff8000002f2f7808 */ /* 0x000fe40003000000 */
[----:B------:R-:W-:Y:S01]  /*3ad0*/  FSEL R50, R50, -INF , P5 ;  /* 0xff80000032327808 */ /* 0x000fe20002800000 */
[----:B------:R-:W0:Y:S01]  /*3ae0*/  SHFL.BFLY PT, R3, R6, 0x2, 0x1f ;  /* 0x0c401f0006037f89 */ /* 0x000e2200000e0000 */
[----:B------:R-:W-:-:S02]  /*3af0*/  FSEL R51, R51, -INF , P4 ;  /* 0xff80000033337808 */ /* 0x000fc40002000000 */
        /* <DEDUP_REMOVED lines=12> */
[----:B------:R-:W-:Y:S02]  /*3bc0*/  FMNMX.FTZ R4, R42, R5, !PT ;  /* 0x000000052a047209 */ /* 0x000fe40007810000 */
        /* <DEDUP_REMOVED lines=19> */
[----:B------:R-:W-:Y:S01]  /*3d00*/  FMNMX.FTZ R4, R55, R4, !PT ;  /* 0x0000000437047209 */ /* 0x000fe20007810000 */
[----:B------:R-:W0:Y:S01]  /*3d10*/  MUFU.EX2 R25, R25 ;  /* 0x0000001900197308 */ /* 0x000e220000000800 */
[--C-:B------:R-:W-:Y:S01]  /*3d20*/  FFMA.FTZ R41, R41, UR20, -R6.reuse ;  /* 0x0000001429297c23 */ /* 0x100fe20008010806 */
[--C-:B------:R-:W-:Y:S01]  /*3d30*/  FFMA.FTZ R44, R44, UR20, -R6.reuse ;  /* 0x000000142c2c7c23 */ /* 0x100fe20008010806 */
[--C-:B------:R-:W-:Y:S01]  /*3d40*/  FFMA.FTZ R45, R45, UR20, -R6.reuse ;  /* 0x000000142d2d7c23 */ /* 0x100fe20008010806 */
[----:B------:R-:W3:Y:S01]  /*3d50*/  SHFL.BFLY PT, R5, R4, 0x2, 0x1f ;  /* 0x0c401f0004057f89 */ /* 0x000ee200000e0000 */
[--C-:B------:R-:W-:Y:S01]  /*3d60*/  FFMA.FTZ R48, R48, UR20, -R6.reuse ;  /* 0x0000001430307c23 */ /* 0x100fe20008010806 */
[--C-:B------:R-:W-:Y:S01]  /*3d70*/  FFMA.FTZ R49, R49, UR20, -R6.reuse ;  /* 0x0000001431317c23 */ /* 0x100fe20008010806 */
[--C-:B------:R-:W-:Y:S01]  /*3d80*/  FFMA.FTZ R52, R52, UR20, -R6.reuse ;  /* 0x0000001434347c23 */ /* 0x100fe20008010806 */
[----:B------:R-:W-:Y:S01]  /*3d90*/  MUFU.EX2 R28, R28 ;  /* 0x0000001c001c7308 */ /* 0x000fe20000000800 */
[----:B------:R-:W-:-:S07]  /*3da0*/  FFMA.FTZ R6, R53, UR20, -R6 ;  /* 0x0000001435067c23 */ /* 0x000fce0008010806 */
[----:B------:R-:W4:Y:S01]  /*3db0*/  MUFU.EX2 R29, R29 ;  /* 0x0000001d001d7308 */ /* 0x000f220000000800 */
[----:B0-----:R-:W-:Y:S01]  /*3dc0*/  FADD.FTZ R11, R24, R25 ;  /* 0x00000019180b7221 */ /* 0x001fe20000010000 */
[----:B------:R-:W-:-:S06]  /*3dd0*/  F2FP.BF16.F32.PACK_AB R152, R25, R24 ;  /* 0x000000181998723e */ /* 0x000fcc00000010ff */
[----:B------:R-:W-:Y:S01]  /*3de0*/  MUFU.EX2 R32, R32 ;  /* 0x0000002000207308 */ /* 0x000fe20000000800 */
[----:B---3--:R-:W-:-:S07]  /*3df0*/  FMNMX.FTZ R5, R4, R5, !PT ;  /* 0x0000000504057209 */ /* 0x008fce0007810000 */
[----:B------:R-:W0:Y:S01]  /*3e00*/  MUFU.EX2 R33, R33 ;  /* 0x0000002100217308 */ /* 0x000e220000000800 */
[----:B------:R-:W3:Y:S01]  /*3e10*/  SHFL.BFLY PT, R4, R5, 0x1, 0x1f ;  /* 0x0c201f0005047f89 */ /* 0x000ee200000e0000 */
[----:B----4-:R-:W-:-:S06]  /*3e20*/  F2FP.BF16.F32.PACK_AB R154, R29, R28 ;  /* 0x0000001c1d9a723e */ /* 0x010fcc00000010ff */
[----:B------:R-:W-:Y:S08]  /*3e30*/  MUFU.EX2 R36, R36 ;  /* 0x0000002400247308 */ /* 0x000ff00000000800 */
[----:B------:R-:W4:Y:S01]  /*3e40*/  MUFU.EX2 R37, R37 ;  /* 0x0000002500257308 */ /* 0x000f220000000800 */
[----:B0-----:R-:W-:-:S07]  /*3e50*/  F2FP.BF16.F32.PACK_AB R156, R33, R32 ;  /* 0x00000020219c723e */ /* 0x001fce00000010ff */
[----:B------:R-:W-:Y:S01]  /*3e60*/  MUFU.EX2 R40, R40 ;  /* 0x0000002800287308 */ /* 0x000fe20000000800 */
[----:B---3--:R-:W-:-:S04]  /*3e70*/  FMNMX.FTZ R4, R5, R4, !PT ;  /* 0x0000000405047209 */ /* 0x008fc80007810000 */
[C---:B------:R-:W-:Y:S01]  /*3e80*/  FSETP.NEU.FTZ.AND P1, PT, R4.reuse, -INF , PT ;  /* 0xff8000000400780b */ /* 0x040fe20003f3d000 */
[----:B------:R-:W-:Y:S02]  /*3e90*/  FMUL.FTZ R5, R4, UR20 ;  /* 0x0000001404057c20 */ /* 0x000fe40008410000 */
[----:B------:R-:W0:Y:S01]  /*3ea0*/  MUFU.EX2 R41, R41 ;  /* 0x0000002900297308 */ /* 0x000e220000000800 */
[----:B----4-:R-:W-:Y:S02]  /*3eb0*/  F2FP.BF16.F32.PACK_AB R158, R37, R36 ;  /* 0x00000024259e723e */ /* 0x010fe400000010ff */
[----:B------:R-:W-:-:S05]  /*3ec0*/  FSEL R9, R5, RZ, P1 ;  /* 0x000000ff05097208 */ /* 0x000fca0000800000 */
        /* <DEDUP_REMOVED lines=13> */
[--C-:B------:R-:W-:Y:S01]  /*3fa0*/  FFMA.FTZ R50, R50, UR20, -R9.reuse ;  /* 0x0000001432327c23 */ /* 0x100fe20008010809 */
[----:B------:R-:W3:Y:S01]  /*3fb0*/  MUFU.EX2 R27, R27 ;  /* 0x0000001b001b7308 */ /* 0x000ee20000000800 */
[--C-:B------:R-:W-:Y:S01]  /*3fc0*/  FFMA.FTZ R51, R51, UR20, -R9.reuse ;  /* 0x0000001433337c23 */ /* 0x100fe20008010809 */
[--C-:B------:R-:W-:Y:S01]  /*3fd0*/  FFMA.FTZ R54, R54, UR20, -R9.reuse ;  /* 0x0000001436367c23 */ /* 0x100fe20008010809 */
[----:B------:R-:W-:Y:S01]  /*3fe0*/  FFMA.FTZ R9, R55, UR20, -R9 ;  /* 0x0000001437097c23 */ /* 0x000fe20008010809 */
[----:B0-----:R-:W-:-:S04]  /*3ff0*/  F2FP.BF16.F32.PACK_AB R160, R41, R40 ;  /* 0x0000002829a0723e */ /* 0x001fc800000010ff */
[----:B------:R-:W-:Y:S08]  /*4000*/  MUFU.EX2 R30, R30 ;  /* 0x0000001e001e7308 */ /* 0x000ff00000000800 */
[----:B------:R-:W0:Y:S01]  /*4010*/  MUFU.EX2 R31, R31 ;  /* 0x0000001f001f7308 */ /* 0x000e220000000800 */
[----:B---3--:R-:W-:-:S07]  /*4020*/  F2FP.BF16.F32.PACK_AB R153, R27, R26 ;  /* 0x0000001a1b99723e */ /* 0x008fce00000010ff */
[----:B------:R-:W3:Y:S08]  /*4030*/  MUFU.EX2 R34, R34 ;  /* 0x0000002200227308 */ /* 0x000ef00000000800 */
[----:B------:R4:W-:Y:S01]  /*4040*/  MUFU.EX2 R5, R6 ;  /* 0x0000000600057308 */ /* 0x0009e20000000800 */
[----:B0-----:R-:W-:-:S05]  /*4050*/  F2FP.BF16.F32.PACK_AB R155, R31, R30 ;  /* 0x0000001e1f9b723e */ /* 0x001fca00000010ff */
[----:B------:R0:W-:Y:S02]  /*4060*/  STSM.16.M88.4 [R19+0x26800], R152 ;  /* 0x0268009813007844 */ /* 0x0001e40000000200 */
[----:B------:R-:W5:Y:S01]  /*4070*/  MUFU.EX2 R35, R35 ;  /* 0x0000002300237308 */ /* 0x000f620000000800 */
[----:B----4-:R-:W-:Y:S01]  /*4080*/  FADD.FTZ R6, R28, R11 ;  /* 0x0000000b1c067221 */ /* 0x010fe20000010000 */
[----:B------:R-:W-:-:S03]  /*4090*/  FADD.FTZ R11, R26, R27 ;  /* 0x0000001b1a0b7221 */ /* 0x000fc60000010000 */
[----:B------:R-:W-:Y:S01]  /*40a0*/  FADD.FTZ R13, R29, R6 ;  /* 0x000000061d0d7221 */ /* 0x000fe20000010000 */
[----:B------:R-:W-:Y:S02]  /*40b0*/  FADD.FTZ R6, R30, R11 ;  /* 0x0000000b1e067221 */ /* 0x000fe40000010000 */
[----:B------:R-:W4:Y:S01]  /*40c0*/  MUFU.EX2 R38, R38 ;  /* 0x0000002600267308 */ /* 0x000f220000000800 */
[----:B------:R-:W-:Y:S01]  /*40d0*/  FADD.FTZ R10, R32, R13 ;  /* 0x0000000d200a7221 */ /* 0x000fe20000010000 */
[----:B------:R-:W-:-:S03]  /*40e0*/  FADD.FTZ R11, R31, R6 ;  /* 0x000000061f0b7221 */ /* 0x000fc60000010000 */
[----:B------:R-:W-:Y:S01]  /*40f0*/  FADD.FTZ R13, R33, R10 ;  /* 0x0000000a210d7221 */ /* 0x000fe20000010000 */
[----:B---3--:R-:W-:Y:S02]  /*4100*/  FADD.FTZ R6, R34, R11 ;  /* 0x0000000b22067221 */ /* 0x008fe40000010000 */
[----:B------:R-:W3:Y:S01]  /*4110*/  MUFU.EX2 R39, R39 ;  /* 0x0000002700277308 */ /* 0x000ee20000000800 */
[----:B------:R-:W-:Y:S01]  /*4120*/  FADD.FTZ R10, R36, R13 ;  /* 0x0000000d240a7221 */ /* 0x000fe20000010000 */
[C---:B-----5:R-:W-:Y:S01]  /*4130*/  FADD.FTZ R11, R35.reuse, R6 ;  /* 0x00000006230b7221 */ /* 0x060fe20000010000 */
[----:B------:R-:W-:Y:S02]  /*4140*/  F2FP.BF16.F32.PACK_AB R157, R35, R34 ;  /* 0x00000022239d723e */ /* 0x000fe400000010ff */
[----:B------:R-:W-:-:S03]  /*4150*/  FADD.FTZ R13, R37, R10 ;  /* 0x0000000a250d7221 */ /* 0x000fc60000010000 */
[----:B------:R-:W5:Y:S01]  /*4160*/  MUFU.EX2 R42, R42 ;  /* 0x0000002a002a7308 */ /* 0x000f620000000800 */
[----:B----4-:R-:W-:Y:S01]  /*4170*/  FADD.FTZ R6, R38, R11 ;  /* 0x0000000b26067221 */ /* 0x010fe20000010000 */
[----:B------:R-:W-:-:S04]  /*4180*/  FADD.FTZ R10, R40, R13 ;  /* 0x0000000d280a7221 */ /* 0x000fc80000010000 */
[----:B------:R-:W-:Y:S02]  /*4190*/  FADD.FTZ R13, R41, R10 ;  /* 0x0000000a290d7221 */ /* 0x000fe40000010000 */
[----:B------:R-:W4:Y:S01]  /*41a0*/  MUFU.EX2 R43, R43 ;  /* 0x0000002b002b7308 */ /* 0x000f220000000800 */
[C---:B---3--:R-:W-:Y:S01]  /*41b0*/  FADD.FTZ R11, R39.reuse, R6 ;  /* 0x00000006270b7221 */ /* 0x048fe20000010000 */
[----:B------:R-:W-:-:S05]  /*41c0*/  F2FP.BF16.F32.PACK_AB R159, R39, R38 ;  /* 0x00000026279f723e */ /* 0x000fca00000010ff */
[----:B------:R0:W-:Y:S01]  /*41d0*/  STSM.16.M88.4 [R184], R156 ;  /* 0x0000009cb8007844 */ /* 0x0001e20000000200 */
[----:B------:R-:W3:Y:S01]  /*41e0*/  MUFU.EX2 R44, R44 ;  /* 0x0000002c002c7308 */ /* 0x000ee20000000800 */
[----:B-----5:R-:W-:-:S07]  /*41f0*/  FADD.FTZ R6, R42, R11 ;  /* 0x0000000b2a067221 */ /* 0x020fce0000010000 */
[----:B------:R-:W5:Y:S01]  /*4200*/  MUFU.EX2 R46, R46 ;  /* 0x0000002e002e7308 */ /* 0x000f620000000800 */
[C---:B----4-:R-:W-:Y:S01]  /*4210*/  FADD.FTZ R11, R43.reuse, R6 ;  /* 0x000000062b0b7221 */ /* 0x050fe20000010000 */
[----:B------:R-:W-:-:S06]  /*4220*/  F2FP.BF16.F32.PACK_AB R161, R43, R42 ;  /* 0x0000002a2ba1723e */ /* 0x000fcc00000010ff */
[----:B------:R-:W4:Y:S01]  /*4230*/  MUFU.EX2 R45, R45 ;  /* 0x0000002d002d7308 */ /* 0x000f220000000800 */
[----:B---3--:R-:W-:-:S07]  /*4240*/  FADD.FTZ R6, R44, R13 ;  /* 0x0000000d2c067221 */ /* 0x008fce0000010000 */
[----:B------:R-:W3:Y:S01]  /*4250*/  MUFU.EX2 R47, R47 ;  /* 0x0000002f002f7308 */ /* 0x000ee20000000800 */
[----:B-----5:R-:W-:-:S07]  /*4260*/  FADD.FTZ R10, R46, R11 ;  /* 0x0000000b2e0a7221 */ /* 0x020fce0000010000 */
[----:B------:R-:W-:Y:S01]  /*4270*/  MUFU.EX2 R48, R48 ;  /* 0x0000003000307308 */ /* 0x000fe20000000800 */
[C---:B----4-:R-:W-:Y:S01]  /*4280*/  F2FP.BF16.F32.PACK_AB R162, R45.reuse, R44 ;  /* 0x0000002c2da2723e */ /* 0x050fe200000010ff */
[----:B------:R-:W-:-:S06]  /*4290*/  FADD.FTZ R45, R45, R6 ;  /* 0x000000062d2d7221 */ /* 0x000fcc0000010000 */
[----:B------:R-:W4:Y:S01]  /*42a0*/  MUFU.EX2 R49, R49 ;  /* 0x0000003100317308 */ /* 0x000f220000000800 */
[C---:B---3--:R-:W-:Y:S01]  /*42b0*/  F2FP.BF16.F32.PACK_AB R163, R47.reuse, R46 ;  /* 0x0000002e2fa3723e */ /* 0x048fe200000010ff */
[----:B------:R-:W-:-:S04]  /*42c0*/  FADD.FTZ R47, R47, R10 ;  /* 0x0000000a2f2f7221 */ /* 0x000fc80000010000 */
[----:B------:R0:W-:Y:S02]  /*42d0*/  STSM.16.M88.4 [R22], R160 ;  /* 0x000000a016007844 */ /* 0x0001e40000000200 */
[----:B------:R-:W-:Y:S08]  /*42e0*/  MUFU.EX2 R50, R50 ;  /* 0x0000003200327308 */ /* 0x000ff00000000800 */
[----:B------:R-:W3:Y:S01]  /*42f0*/  MUFU.EX2 R51, R51 ;  /* 0x0000003300337308 */ /* 0x000ee20000000800 */
[----:B----4-:R-:W-:Y:S01]  /*4300*/  F2FP.BF16.F32.PACK_AB R164, R49, R48 ;  /* 0x0000003031a4723e */ /* 0x010fe200000010ff */
[----:B------:R-:W-:-:S04]  /*4310*/  FADD.FTZ R48, R48, R45 ;  /* 0x0000002d30307221 */ /* 0x000fc80000010000 */
[----:B------:R-:W-:Y:S02]  /*4320*/  FADD.FTZ R49, R49, R48 ;  /* 0x0000003031317221 */ /* 0x000fe40000010000 */
[----:B------:R-:W4:Y:S08]  /*4330*/  MUFU.EX2 R52, R52 ;  /* 0x0000003400347308 */ /* 0x000f300000000800 */
[----:B------:R-:W5:Y:S01]  /*4340*/  MUFU.EX2 R54, R54 ;  /* 0x0000003600367308 */ /* 0x000f620000000800 */
[----:B---3--:R-:W-:Y:S01]  /*4350*/  F2FP.BF16.F32.PACK_AB R165, R51, R50 ;  /* 0x0000003233a5723e */ /* 0x008fe200000010ff */
[----:B------:R-:W-:-:S04]  /*4360*/  FADD.FTZ R50, R50, R47 ;  /* 0x0000002f32327221 */ /* 0x000fc80000010000 */
[----:B------:R-:W-:Y:S02]  /*4370*/  FADD.FTZ R51, R51, R50 ;  /* 0x0000003233337221 */ /* 0x000fe40000010000 */
[----:B------:R-:W3:Y:S01]  /*4380*/  MUFU.EX2 R9, R9 ;  /* 0x0000000900097308 */ /* 0x000ee20000000800 */
[----:B----4-:R-:W-:Y:S01]  /*4390*/  F2FP.BF16.F32.PACK_AB R166, R5, R52 ;  /* 0x0000003405a6723e */ /* 0x010fe200000010ff */
[----:B------:R-:W-:-:S04]  /*43a0*/  FADD.FTZ R52, R52, R49 ;  /* 0x0000003134347221 */ /* 0x000fc80000010000 */
[----:B------:R-:W-:Y:S01]  /*43b0*/  FADD.FTZ R5, R5, R52 ;  /* 0x0000003405057221 */ /* 0x000fe20000010000 */
[----:B-----5:R-:W-:Y:S01]  /*43c0*/  FADD.FTZ R6, R54, R51 ;  /* 0x0000003336067221 */ /* 0x020fe20000010000 */
[----:B---3--:R-:W-:-:S03]  /*43d0*/  F2FP.BF16.F32.PACK_AB R167, R9, R54 ;  /* 0x0000003609a7723e */ /* 0x008fc600000010ff */
[----:B------:R-:W-:Y:S02]  /*43e0*/  FADD.FTZ R6, R9, R6 ;  /* 0x0000000609067221 */ /* 0x000fe40000010000 */
[----:B------:R0:W-:Y:S01]  /*43f0*/  STSM.16.M88.4 [R23], R164 ;  /* 0x000000a417007844 */ /* 0x0001e20000000200 */
[----:B------:R-:W-:Y:S05]  /*4400*/  @!P0 BRA `(.L_x_3596) ;  /* 0x0000000000048947 */ /* 0x000fea0003800000 */
[----:B------:R-:W-:Y:S01]  /*4410*/  BPT.TRAP 0x1 ;  /* 0x000000040000795c */ /* 0x000fe20000300000 */
.L_x_3596:
[----:B------:R3:W4:Y:S01]  /*4420*/  SYNCS.PHASECHK.TRANS64.TRYWAIT P1, [R7+URZ+0x28c50], R8 ;  /* 0x028c5008070075a7 */ /* 0x000722000802017f */
[----:B------:R-:W-:Y:S05]  /*4430*/  @!P0 BRA `(.L_x_3597) ;  /* 0x0000000000048947 */ /* 0x000fea0003800000 */
[----:B------:R-:W-:Y:S01]  /*4440*/  BPT.TRAP 0x1 ;  /* 0x000000040000795c */ /* 0x000fe20000300000 */
.L_x_3597:
[----:B------:R-:W-:Y:S01]  /*4450*/  ULOP3.LUT UR52, UR52, 0x2000000, URZ, 0xfc, !UPT ;  /* 0x0200000034347892 */ /* 0x000fe2000f8efc3f */
[----:B----4-:R-:W-:Y:S11]  /*4460*/  @P1 BRA `(.L_x_3598) ;  /* 0x0000000000081947 */ /* 0x010ff60003800000 */
[----:B------:R-:W4:Y:S02]  /*4470*/  SYNCS.PHASECHK.TRANS64.TRYWAIT P1, [R7+URZ+0x28c50], R8 ;  /* 0x028c5008070075a7 */ /* 0x000f24000802017f */
[----:B----4-:R-:W-:Y:S05]  /*4480*/  @!P1 BRA `(.L_x_3599) ;  /* 0x000000a800f89947 */ /* 0x010fea0003800000 */
.L_x_3598:
        /* <DEDUP_REMOVED lines=34> */
.L_x_3600:
        /* <DEDUP_REMOVED lines=8> */
[----:B-1234-:R-:W-:Y:S01]  /*4730*/  MOV R8, R3 ;  /* 0x0000000300087202 */ /* 0x01efe20000000f00 */
[----:B------:R-:W-:Y:S01]  /*4740*/  UIADD3 UR48, UR48, -0x2, URZ ;  /* 0xfffffffe30307890 */ /* 0x000fe2000fffe03f */
[----:B------:R-:W-:Y:S01]  /*4750*/  UMOV UR22, UR38 ;  /* 0x0000002600167c82 */ /* 0x000fe20008000000 */
[----:B------:R-:W-:-:S10]  /*4760*/  ULDC UR20, c[0x0][0x988] ;  /* 0x0002620000147ab9 */ /* 0x000fd40000000800 */
.L_x_3612:
        /* <DEDUP_REMOVED lines=8> */
[----:B01-3--:R-:W-:Y:S11]  /*47f0*/  @!P0 BRA `(.L_x_3602) ;  /* 0x0000000000048947 */ /* 0x00bff60003800000 */
[----:B------:R-:W-:Y:S01]  /*4800*/  BPT.TRAP 0x1 ;  /* 0x000000040000795c */ /* 0x000fe20000300000 */
.L_x_3602:
[----:B------:R-:W-:Y:S01]  /*4810*/  ULEA UR21, UR38, UR41, 0x3 ;  /* 0x0000002926157291 */ /* 0x000fe2000f8e183f */
[----:B------:R-:W-:-:S05]  /*4820*/  IMAD.U32 R7, RZ, RZ, UR37 ;  /* 0x00000025ff077e24 */ /* 0x000fca000f8e00ff */
[----:B------:R-:W-:-:S04]  /*4830*/  SHF.L.U32 R7, R7, 0x1f, RZ ;  /* 0x0000001f07077819 */ /* 0x000fc800000006ff */
[----:B------:R1:W2:Y:S01]  /*4840*/  SYNCS.PHASECHK.TRANS64.TRYWAIT P2, [UR21+0x28c30], R7 ;  /* 0x028c3007ff0075a7 */ /* 0x0002a20008040155 */
[----:B------:R-:W-:Y:S05]  /*4850*/  @!P0 BRA `(.L_x_3603) ;  /* 0x0000000000048947 */ /* 0x000fea0003800000 */
[----:B------:R-:W-:Y:S01]  /*4860*/  BPT.TRAP 0x1 ;  /* 0x000000040000795c */ /* 0x000fe20000300000 */
.L_x_3603:
[----:B--2---:R-:W-:Y:S05]  /*4870*/  @P2 BRA `(.L_x_3604) ;  /* 0x0000000000082947 */ /* 0x004fea0003800000 */
[----:B------:R-:W2:Y:S02]  /*4880*/  SYNCS.PHASECHK.TRANS64.TRYWAIT P2, [UR21+0x28c30], R7 ;  /* 0x028c3007ff0075a7 */ /* 0x000ea40008040155 */
[----:B--2---:R-:W-:Y:S05]  /*4890*/  @!P2 BRA `(.L_x_3605) ;  /* 0x000000a80008a947 */ /* 0x004fea0003800000 */
.L_x_3604:
        /* <DEDUP_REMOVED lines=28> */
.L_x_3606:
[----:B--2---:R-:W-:Y:S01]  /*4a60*/  FMNMX.FTZ R4, R152, R8, !PT ;  /* 0x0000000898047209 */ /* 0x004fe20007810000 */
[----:B------:R-:W-:-:S03]  /*4a70*/  UIADD3 UR6, UR21, 0x28c40, URZ ;  /* 0x00028c4015067890 */ /* 0x000fc6000fffe03f */
[----:B------:R-:W-:Y:S01]  /*4a80*/  FMNMX.FTZ R3, R153, R4, !PT ;  /* 0x0000000499037209 */ /* 0x000fe20007810000 */
        /* <DEDUP_REMOVED lines=16> */
[----:B------:R-:W-:-:S03]  /*4b90*/  FMNMX.FTZ R4, R154, R9, !PT ;  /* 0x000000099a047209 */ /* 0x000fc60007810000 */
[----:B------:R-:W0:Y:S02]  /*4ba0*/  SHFL.BFLY PT, R3, R10, 0x2, 0x1f ;  /* 0x0c401f000a037f89 */ /* 0x000e2400000e0000 */
[----:B0-----:R-:W-:Y:S02]  /*4bb0*/  FMNMX.FTZ R12, R10, R3, !PT ;  /* 0x000000030a0c7209 */ /* 0x001fe40007810000 */
[----:B------:R-:W-:-:S03]  /*4bc0*/  FMNMX.FTZ R3, R155, R4, !PT ;  /* 0x000000049b037209 */ /* 0x000fc60007810000 */
[----:B------:R-:W0:Y:S01]  /*4bd0*/  SHFL.BFLY PT, R11, R12, 0x1, 0x1f ;  /* 0x0c201f000c0b7f89 */ /* 0x000e2200000e0000 */
[----:B------:R-:W-:-:S04]  /*4be0*/  FMNMX.FTZ R4, R158, R3, !PT ;  /* 0x000000039e047209 */ /* 0x000fc80007810000 */
[----:B------:R-:W-:-:S04]  /*4bf0*/  FMNMX.FTZ R3, R159, R4, !PT ;  /* 0x000000049f037209 */ /* 0x000fc80007810000 */
[----:B------:R-:W-:Y:S02]  /*4c00*/  FMNMX.FTZ R4, R162, R3, !PT ;  /* 0x00000003a2047209 */ /* 0x000fe40007810000 */
[----:B0-----:R-:W-:Y:S02]  /*4c10*/  FMNMX.FTZ R3, R12, R11, !PT ;  /* 0x0000000b0c037209 */ /* 0x001fe40007810000 */
[----:B------:R-:W-:-:S03]  /*4c20*/  FMNMX.FTZ R11, R163, R4, !PT ;  /* 0x00000004a30b7209 */ /* 0x000fc60007810000 */
[C---:B------:R-:W-:Y:S01]  /*4c30*/  FMUL.FTZ R205, R3.reuse, UR20 ;  /* 0x0000001403cd7c20 */ /* 0x040fe20008410000 */
[----:B------:R-:W-:Y:S01]  /*4c40*/  FMNMX.FTZ R4, R166, R11, !PT ;  /* 0x0000000ba6047209 */ /* 0x000fe20007810000 */
[----:B------:R-:W-:Y:S02]  /*4c50*/  FADD.FTZ R8, -R3, R8 ;  /* 0x0000000803087221 */ /* 0x000fe40000010100 */
[--C-:B------:R-:W-:Y:S01]  /*4c60*/  FFMA.FTZ R21, R157, UR20, -R205.reuse ;  /* 0x000000149d157c23 */ /* 0x100fe200080108cd */
[----:B------:R-:W-:Y:S01]  /*4c70*/  FMNMX.FTZ R11, R167, R4, !PT ;  /* 0x00000004a70b7209 */ /* 0x000fe20007810000 */
[--C-:B------:R-:W-:Y:S01]  /*4c80*/  FFMA.FTZ R10, R156, UR20, -R205.reuse ;  /* 0x000000149c0a7c23 */ /* 0x100fe200080108cd */
[--C-:B------:R-:W-:Y:S01]  /*4c90*/  FFMA.FTZ R156, R160, UR20, -R205.reuse ;  /* 0x00000014a09c7c23 */ /* 0x100fe200080108cd */
[----:B------:R-:W-:Y:S01]  /*4ca0*/  FMUL.FTZ R8, R8, UR20 ;  /* 0x0000001408087c20 */ /* 0x000fe20008410000 */
        /* <DEDUP_REMOVED lines=8> */
[----:B------:R-:W-:Y:S01]  /*4d30*/  FMNMX.FTZ R4, R174, R13, !PT ;  /* 0x0000000dae047209 */ /* 0x000fe20007810000 */
[--C-:B------:R-:W-:Y:S01]  /*4d40*/  FFMA.FTZ R12, R164, UR20, -R205.reuse ;  /* 0x00000014a40c7c23 */ /* 0x100fe200080108cd */
[--C-:B------:R-:W-:Y:S01]  /*4d50*/  FFMA.FTZ R164, R176, UR20, -R205.reuse ;  /* 0x00000014b0a47c23 */ /* 0x100fe200080108cd */
[--C-:B------:R-:W-:Y:S01]  /*4d60*/  FFMA.FTZ R161, R169, UR20, -R205.reuse ;  /* 0x00000014a9a17c23 */ /* 0x100fe200080108cd */
[----:B------:R-:W-:Y:S01]  /*4d70*/  FMNMX.FTZ R13, R175, R4, !PT ;  /* 0x00000004af0d7209 */ /* 0x000fe20007810000 */
[----:B------:R-:W2:Y:S01]  /*4d80*/  MUFU.EX2 R11, R11 ;  /* 0x0000000b000b7308 */ /* 0x000ea20000000800 */
[--C-:B------:R-:W-:Y:S01]  /*4d90*/  FFMA.FTZ R169, R177, UR20, -R205.reuse ;  /* 0x00000014b1a97c23 */ /* 0x100fe200080108cd */
[--C-:B------:R-:W-:Y:S01]  /*4da0*/  FFMA.FTZ R20, R180, UR20, -R205.reuse ;  /* 0x00000014b4147c23 */ /* 0x100fe200080108cd */
[----:B------:R-:W-:Y:S01]  /*4db0*/  FMNMX.FTZ R4, R178, R13, !PT ;  /* 0x0000000db2047209 */ /* 0x000fe20007810000 */
[----:B------:R-:W-:-:S03]  /*4dc0*/  FFMA.FTZ R181, R181, UR20, -R205 ;  /* 0x00000014b5b57c23 */ /* 0x000fc600080108cd */
[----:B------:R-:W-:Y:S01]  /*4dd0*/  FMNMX.FTZ R13, R179, R4, !PT ;  /* 0x00000004b30d7209 */ /* 0x000fe20007810000 */
[----:B------:R-:W3:Y:S01]  /*4de0*/  MUFU.EX2 R152, R152 ;  /* 0x0000009800987308 */ /* 0x000ee20000000800 */
[-C--:B0-----:R-:W-:Y:S01]  /*4df0*/  FMUL.FTZ R24, R24, R8.reuse ;  /* 0x0000000818187220 */ /* 0x081fe20000410000 */
[-C--:B------:R-:W-:Y:S01]  /*4e00*/  FMUL.FTZ R25, R25, R8.reuse ;  /* 0x0000000819197220 */ /* 0x080fe20000410000 */
[----:B------:R-:W-:Y:S01]  /*4e10*/  FMNMX.FTZ R4, R182, R13, !PT ;  /* 0x0000000db6047209 */ /* 0x000fe20007810000 */
[--C-:B------:R-:W-:Y:S01]  /*4e20*/  FFMA.FTZ R13, R165, UR20, -R205.reuse ;  /* 0x00000014a50d7c23 */ /* 0x100fe200080108cd */
[----:B------:R-:W-:Y:S01]  /*4e30*/  FFMA.FTZ R165, R173, UR20, -R205 ;  /* 0x00000014ada57c23 */ /* 0x000fe200080108cd */
[----:B------:R-:W-:Y:S01]  /*4e40*/  FMUL.FTZ R28, R28, R8 ;  /* 0x000000081c1c7220 */ /* 0x000fe20000410000 */
[----:B------:R-:W-:Y:S01]  /*4e50*/  FMNMX.FTZ R4, R183, R4, !PT ;  /* 0x00000004b7047209 */ /* 0x000fe20007810000 */
[----:B------:R-:W0:Y:S01]  /*4e60*/  MUFU.EX2 R10, R10 ;  /* 0x0000000a000a7308 */ /* 0x000e220000000800 */
[-C--:B------:R-:W-:Y:S01]  /*4e70*/  FMUL.FTZ R29, R29, R8.reuse ;  /* 0x000000081d1d7220 */ /* 0x080fe20000410000 */
[-C--:B------:R-:W-:Y:S01]  /*4e80*/  FMUL.FTZ R32, R32, R8.reuse ;  /* 0x0000000820207220 */ /* 0x080fe20000410000 */
[-C--:B------:R-:W-:Y:S01]  /*4e90*/  FMUL.FTZ R33, R33, R8.reuse ;  /* 0x0000000821217220 */ /* 0x080fe20000410000 */
[----:B------:R-:W4:Y:S01]  /*4ea0*/  SHFL.BFLY PT, R153, R4, 0x2, 0x1f ;  /* 0x0c401f0004997f89 */ /* 0x000f2200000e0000 */
        /* <DEDUP_REMOVED lines=23> */
[----:B----4-:R-:W-:Y:S01]  /*5020*/  FMNMX.FTZ R153, R4, R153, !PT ;  /* 0x0000009904997209 */ /* 0x010fe20007810000 */
[-C--:B------:R-:W-:Y:S01]  /*5030*/  FMUL.FTZ R76, R76, R8.reuse ;  /* 0x000000084c4c7220 */ /* 0x080fe20000410000 */
[-C--:B------:R-:W-:Y:S01]  /*5040*/  FMUL.FTZ R77, R77, R8.reuse ;  /* 0x000000084d4d7220 */ /* 0x080fe20000410000 */
[-C--:B------:R-:W-:Y:S01]  /*5050*/  FMUL.FTZ R80, R80, R8.reuse ;  /* 0x0000000850507220 */ /* 0x080fe20000410000 */
[----:B------:R-:W-:Y:S01]  /*5060*/  MUFU.EX2 R12, R12 ;  /* 0x0000000c000c7308 */ /* 0x000fe20000000800 */
[----:B------:R-:W4:Y:S01]  /*5070*/  SHFL.BFLY PT, R4, R153, 0x1, 0x1f ;  /* 0x0c201f0099047f89 */ /* 0x000f2200000e0000 */
        /* <DEDUP_REMOVED lines=23> */
[----:B----4-:R-:W-:Y:S01]  /*51f0*/  FMNMX.FTZ R4, R153, R4, !PT ;  /* 0x0000000499047209 */ /* 0x010fe20007810000 */
        /* <DEDUP_REMOVED lines=9> */
[----:B------:R-:W-:Y:S01]  /*5290*/  FFMA.FTZ R168, R154, UR20, -R157 ;  /* 0x000000149aa87c23 */ /* 0x000fe2000801089d */
[----:B------:R-:W-:-:S02]  /*52a0*/  IMAD.MOV R154, RZ, RZ, -R18 ;  /* 0x000000ffff9a7224 */ /* 0x000fc400078e0a12 */
[--C-:B------:R-:W-:Y:S01]  /*52b0*/  FFMA.FTZ R153, R155, UR20, -R157.reuse ;  /* 0x000000149b997c23 */ /* 0x100fe2000801089d */
[--C-:B------:R-:W-:Y:S01]  /*52c0*/  FFMA.FTZ R155, R158, UR20, -R157.reuse ;  /* 0x000000149e9b7c23 */ /* 0x100fe2000801089d */
[--C-:B------:R-:W-:Y:S01]  /*52d0*/  FFMA.FTZ R172, R159, UR20, -R157.reuse ;  /* 0x000000149fac7c23 */ /* 0x100fe2000801089d */
[----:B------:R-:W-:Y:S01]  /*52e0*/  MUFU.EX2 R173, R173 ;  /* 0x000000ad00ad7308 */ /* 0x000fe20000000800 */
[----:B------:R-:W-:Y:S01]  /*52f0*/  ISETP.NE.AND P2, PT, R17, R154, PT ;  /* 0x0000009a1100720c */ /* 0x000fe20003f45270 */
[--C-:B------:R-:W-:Y:S01]  /*5300*/  FFMA.FTZ R158, R162, UR20, -R157.reuse ;  /* 0x00000014a29e7c23 */ /* 0x100fe2000801089d */
[--C-:B------:R-:W-:Y:S01]  /*5310*/  FFMA.FTZ R162, R167, UR20, -R157.reuse ;  /* 0x00000014a7a27c23 */ /* 0x100fe2000801089d */
[--C-:B------:R-:W-:Y:S01]  /*5320*/  FFMA.FTZ R167, R171, UR20, -R157.reuse ;  /* 0x00000014aba77c23 */ /* 0x100fe2000801089d */
[----:B------:R-:W-:Y:S02]  /*5330*/  IMAD.U32 R171, RZ, RZ, UR22 ;  /* 0x00000016ffab7e24 */ /* 0x000fe4000f8e00ff */
[--C-:B------:R-:W-:Y:S01]  /*5340*/  FFMA.FTZ R163, R163, UR20, -R157.reuse ;  /* 0x00000014a3a37c23 */ /* 0x100fe2000801089d */
[--C-:B------:R-:W-:Y:S01]  /*5350*/  FFMA.FTZ R159, R166, UR20, -R157.reuse ;  /* 0x00000014a69f7c23 */ /* 0x100fe2000801089d */
[----:B------:R-:W4:Y:S01]  /*5360*/  MUFU.EX2 R168, R168 ;  /* 0x000000a800a87308 */ /* 0x000f220000000800 */
[--C-:B------:R-:W-:Y:S01]  /*5370*/  FFMA.FTZ R166, R170, UR20, -R157.reuse ;  /* 0x00000014aaa67c23 */ /* 0x100fe2000801089d */
[--C-:B------:R-:W-:Y:S01]  /*5380*/  FFMA.FTZ R179, R179, UR20, -R157.reuse ;  /* 0x00000014b3b37c23 */ /* 0x100fe2000801089d */
[--C-:B------:R-:W-:Y:S01]  /*5390*/  FFMA.FTZ R182, R182, UR20, -R157.reuse ;  /* 0x00000014b6b67c23 */ /* 0x100fe2000801089d */
[----:B------:R-:W-:Y:S01]  /*53a0*/  FFMA.FTZ R183, R183, UR20, -R157 ;  /* 0x00000014b7b77c23 */ /* 0x000fe2000801089d */
[----:B------:R-:W-:Y:S01]  /*53b0*/  FMUL.FTZ R132, R132, R8 ;  /* 0x0000000884847220 */ /* 0x000fe20000410000 */
[----:B------:R-:W-:-:S02]  /*53c0*/  @!P2 IMAD R154, R171, 0x40, R16 ;  /* 0x00000040ab9aa824 */ /* 0x000fc400078e0210 */
[----:B--2---:R-:W-:Y:S01]  /*53d0*/  FFMA.FTZ R171, R8, R5, R11 ;  /* 0x0000000508ab7223 */ /* 0x004fe2000001000b */
[----:B------:R-:W2:Y:S01]  /*53e0*/  MUFU.EX2 R153, R153 ;  /* 0x0000009900997308 */ /* 0x000ea20000000800 */
[----:B------:R-:W-:Y:S01]  /*53f0*/  FFMA.FTZ R5, R174, UR20, -R157 ;  /* 0x00000014ae057c23 */ /* 0x000fe2000801089d */
[-C--:B------:R-:W-:Y:S01]  /*5400*/  FMUL.FTZ R133, R133, R8.reuse ;  /* 0x0000000885857220 */ /* 0x080fe20000410000 */
[C---:B---3--:R-:W-:Y:S01]  /*5410*/  FADD.FTZ R171, R152.reuse, R171 ;  /* 0x000000ab98ab7221 */ /* 0x048fe20000010000 */
[----:B------:R-:W-:Y:S01]  /*5420*/  F2FP.BF16.F32.PACK_AB R152, R152, R11 ;  /* 0x0000000b9898723e */ /* 0x000fe200000010ff */
[-C--:B------:R-:W-:Y:S01]  /*5430*/  FMUL.FTZ R136, R136, R8.reuse ;  /* 0x0000000888887220 */ /* 0x080fe20000410000 */
[----:B------:R-:W-:Y:S01]  /*5440*/  FMUL.FTZ R137, R137, R8 ;  /* 0x0000000889897220 */ /* 0x000fe20000410000 */
[----:B0-----:R-:W-:Y:S01]  /*5450*/  FADD.FTZ R176, R10, R171 ;  /* 0x000000ab0ab07221 */ /* 0x001fe20000010000 */
[----:B------:R-:W0:Y:S01]  /*5460*/  MUFU.EX2 R155, R155 ;  /* 0x0000009b009b7308 */ /* 0x000e220000000800 */
[----:B----4-:R-:W-:Y:S01]  /*5470*/  FFMA.FTZ R170, R173, R6, R168 ;  /* 0x00000006adaa7223 */ /* 0x010fe200000100a8 */
[--C-:B------:R-:W-:Y:S01]  /*5480*/  FFMA.FTZ R6, R175, UR20, -R157.reuse ;  /* 0x00000014af067c23 */ /* 0x100fe2000801089d */
[----:B------:R-:W-:Y:S01]  /*5490*/  FADD.FTZ R175, R21, R176 ;  /* 0x000000b015af7221 */ /* 0x000fe20000010000 */
[-C--:B------:R-:W-:Y:S01]  /*54a0*/  FMUL.FTZ R140, R140, R8.reuse ;  /* 0x000000088c8c7220 */ /* 0x080fe20000410000 */
[-C--:B------:R-:W-:Y:S01]  /*54b0*/  FMUL.FTZ R141, R141, R8.reuse ;  /* 0x000000088d8d7220 */ /* 0x080fe20000410000 */
[-C--:B------:R-:W-:Y:S01]  /*54c0*/  FMUL.FTZ R144, R144, R8.reuse ;  /* 0x0000000890907220 */ /* 0x080fe20000410000 */
[-C--:B------:R-:W-:Y:S01]  /*54d0*/  FMUL.FTZ R145, R145, R8.reuse ;  /* 0x0000000891917220 */ /* 0x080fe20000410000 */
[----:B------:R-:W3:Y:S01]  /*54e0*/  MUFU.EX2 R172, R172 ;  /* 0x000000ac00ac7308 */ /* 0x000ee20000000800 */
[C---:B--2---:R-:W-:Y:S01]  /*54f0*/  FADD.FTZ R174, R153.reuse, R170 ;  /* 0x000000aa99ae7221 */ /* 0x044fe20000010000 */
[----:B------:R-:W-:Y:S01]  /*5500*/  FFMA.FTZ R170, R178, UR20, -R157 ;  /* 0x00000014b2aa7c23 */ /* 0x000fe2000801089d */
[----:B------:R-:W-:Y:S01]  /*5510*/  @!P2 LEA R157, R154, UR41, 0x2 ;  /* 0x000000299a9dac11 */ /* 0x000fe2000f8e10ff */
[----:B------:R-:W-:Y:S01]  /*5520*/  FMUL.FTZ R148, R148, R8 ;  /* 0x0000000894947220 */ /* 0x000fe20000410000 */
[----:B------:R-:W-:Y:S01]  /*5530*/  F2FP.BF16.F32.PACK_AB R153, R153, R168 ;  /* 0x000000a89999723e */ /* 0x000fe200000010ff */
[----:B------:R-:W-:Y:S01]  /*5540*/  FMUL.FTZ R149, R149, R8 ;  /* 0x0000000895957220 */ /* 0x000fe20000410000 */
[-C--:B------:R-:W-:Y:S01]  /*5550*/  FMUL.FTZ R26, R26, R173.reuse ;  /* 0x000000ad1a1a7220 */ /* 0x080fe20000410000 */
[----:B------:R-:W2:Y:S01]  /*5560*/  MUFU.EX2 R158, R158 ;  /* 0x0000009e009e7308 */ /* 0x000ea20000000800 */
[----:B0-----:R-:W-:Y:S01]  /*5570*/  FADD.FTZ R171, R155, R174 ;  /* 0x000000ae9bab7221 */ /* 0x001fe20000010000 */
[----:B------:R-:W-:Y:S01]  /*5580*/  FADD.FTZ R174, R156, R175 ;  /* 0x000000af9cae7221 */ /* 0x000fe20000010000 */
[----:B------:R-:W-:Y:S01]  /*5590*/  @!P2 STS [R157+0x28800], R8 ;  /* 0x028800089d00a388 */ /* 0x000fe20000000800 */
[----:B------:R-:W-:Y:S01]  /*55a0*/  F2FP.BF16.F32.PACK_AB R156, R15, R156 ;  /* 0x0000009c0f9c723e */ /* 0x000fe200000010ff */
[-C--:B------:R-:W-:Y:S01]  /*55b0*/  FMUL.FTZ R27, R27, R173.reuse ;  /* 0x000000ad1b1b7220 */ /* 0x080fe20000410000 */
[----:B------:R-:W-:Y:S01]  /*55c0*/  FMUL.FTZ R30, R30, R173 ;  /* 0x000000ad1e1e7220 */ /* 0x000fe20000410000 */
[----:B------:R0:W-:Y:S01]  /*55d0*/  @!P2 STS [R157+0x28820], R173 ;  /* 0x028820ad9d00a388 */ /* 0x0001e20000000800 */
[----:B------:R-:W4:Y:S01]  /*55e0*/  MUFU.EX2 R163, R163 ;  /* 0x000000a300a37308 */ /* 0x000f220000000800 */
        /* <DEDUP_REMOVED lines=8> */
[----:B--2---:R-:W-:Y:S01]  /*5670*/  FADD.FTZ R154, R158, R171 ;  /* 0x000000ab9e9a7221 */ /* 0x004fe20000010000 */
[----:B------:R-:W-:Y:S01]  /*5680*/  FADD.FTZ R171, R15, R174 ;  /* 0x000000ae0fab7221 */ /* 0x000fe20000010000 */
[-C--:B------:R-:W-:Y:S01]  /*5690*/  FMUL.FTZ R42, R42, R173.reuse ;  /* 0x000000ad2a2a7220 */ /* 0x080fe20000410000 */
[-C--:B------:R-:W-:Y:S01]  /*56a0*/  FMUL.FTZ R43, R43, R173.reuse ;  /* 0x000000ad2b2b7220 */ /* 0x080fe20000410000 */
[-C--:B------:R-:W-:Y:S01]  /*56b0*/  FMUL.FTZ R46, R46, R173.reuse ;  /* 0x000000ad2e2e7220 */ /* 0x080fe20000410000 */
[----:B------:R-:W-:Y:S01]  /*56c0*/  FADD.FTZ R174, R12, R171 ;  /* 0x000000ab0cae7221 */ /* 0x000fe20000010000 */
[-C--:B------:R-:W-:Y:S01]  /*56d0*/  FMUL.FTZ R47, R47, R173.reuse ;  /* 0x000000ad2f2f7220 */ /* 0x080fe20000410000 */
[----:B------:R-:W2:Y:S01]  /*56e0*/  MUFU.EX2 R162, R162 ;  /* 0x000000a200a27308 */ /* 0x000ea20000000800 */
[----:B----4-:R-:W-:Y:S01]  /*56f0*/  FADD.FTZ R154, R163, R154 ;  /* 0x0000009aa39a7221 */ /* 0x010fe20000010000 */
[----:B------:R-:W-:Y:S01]  /*5700*/  FADD.FTZ R11, R13, R174 ;  /* 0x000000ae0d0b7221 */ /* 0x000fe20000010000 */
[----:B0-----:R-:W-:Y:S01]  /*5710*/  F2FP.BF16.F32.PACK_AB R157, R163, R158 ;  /* 0x0000009ea39d723e */ /* 0x001fe200000010ff */
[-C--:B------:R-:W-:Y:S01]  /*5720*/  FMUL.FTZ R50, R50, R173.reuse ;  /* 0x000000ad32327220 */ /* 0x080fe20000410000 */
[----:B------:R-:W-:Y:S01]  /*5730*/  F2FP.BF16.F32.PACK_AB R158, R13, R12 ;  /* 0x0000000c0d9e723e */ /* 0x000fe200000010ff */
[-C--:B------:R-:W-:Y:S01]  /*5740*/  FMUL.FTZ R51, R51, R173.reuse ;  /* 0x000000ad33337220 */ /* 0x080fe20000410000 */
[-C--:B------:R-:W-:Y:S01]  /*5750*/  FMUL.FTZ R54, R54, R173.reuse ;  /* 0x000000ad36367220 */ /* 0x080fe20000410000 */
[----:B------:R-:W0:Y:S01]  /*5760*/  MUFU.EX2 R166, R166 ;  /* 0x000000a600a67308 */ /* 0x000e220000000800 */
[----:B---3--:R-:W-:Y:S01]  /*5770*/  FADD.FTZ R171, R159, R154 ;  /* 0x0000009a9fab7221 */ /* 0x008fe20000010000 */
[----:B------:R-:W-:Y:S01]  /*5780*/  F2FP.BF16.F32.PACK_AB R154, R21, R10 ;  /* 0x0000000a159a723e */ /* 0x000fe200000010ff */
[----:B------:R-:W-:Y:S01]  /*5790*/  BAR.SYNC.DEFER_BLOCKING 0xf, 0x100 ;  /* 0x03c4000000007b1d */ /* 0x000fe20000010000 */
[----:B------:R-:W-:Y:S01]  /*57a0*/  FADD.FTZ R10, R160, R11 ;  /* 0x0000000ba00a7221 */ /* 0x000fe20000010000 */
[----:B------:R-:W-:Y:S01]  /*57b0*/  F2FP.BF16.F32.PACK_AB R160, R161, R160 ;  /* 0x000000a0a1a0723e */ /* 0x000fe200000010ff */
[-C--:B------:R-:W-:Y:S01]  /*57c0*/  FMUL.FTZ R55, R55, R173.reuse ;  /* 0x000000ad37377220 */ /* 0x080fe20000410000 */
[----:B------:R-:W-:Y:S01]  /*57d0*/  FMUL.FTZ R58, R58, R173 ;  /* 0x000000ad3a3a7220 */ /* 0x000fe20000410000 */
[----:B------:R-:W-:Y:S01]  /*57e0*/  FADD.FTZ R11, R161, R10 ;  /* 0x0000000aa10b7221 */ /* 0x000fe20000010000 */
[----:B------:R-:W3:Y:S01]  /*57f0*/  MUFU.EX2 R167, R167 ;  /* 0x000000a700a77308 */ /* 0x000ee20000000800 */
[C---:B--2---:R-:W-:Y:S01]  /*5800*/  FADD.FTZ R171, R162.reuse, R171 ;  /* 0x000000aba2ab7221 */ /* 0x044fe20000010000 */
[----:B------:R-:W-:Y:S01]  /*5810*/  F2FP.BF16.F32.PACK_AB R159, R162, R159 ;  /* 0x0000009fa29f723e */ /* 0x000fe200000010ff */
[----:B------:R-:W-:Y:S01]  /*5820*/  FADD.FTZ R10, R14, R11 ;  /* 0x0000000b0e0a7221 */ /* 0x000fe20000010000 */
        /* <DEDUP_REMOVED lines=13> */
[C---:B---3--:R-:W-:Y:S01]  /*5900*/  FADD.FTZ R168, R167.reuse, R168 ;  /* 0x000000a8a7a87221 */ /* 0x048fe20000010000 */
[----:B------:R-:W-:Y:S01]  /*5910*/  F2FP.BF16.F32.PACK_AB R161, R167, R166 ;  /* 0x000000a6a7a1723e */ /* 0x000fe200000010ff */
[----:B------:R3:W-:Y:S01]  /*5920*/  STSM.16.M88.4 [R19+0x26800], R152 ;  /* 0x0268009813007844 */ /* 0x0007e20000000200 */
[-C--:B------:R-:W-:Y:S01]  /*5930*/  FMUL.FTZ R79, R79, R173.reuse ;  /* 0x000000ad4f4f7220 */ /* 0x080fe20000410000 */
[-C--:B------:R-:W-:Y:S01]  /*5940*/  FMUL.FTZ R82, R82, R173.reuse ;  /* 0x000000ad52527220 */ /* 0x080fe20000410000 */
[-C--:B------:R-:W-:Y:S01]  /*5950*/  FMUL.FTZ R83, R83, R173.reuse ;  /* 0x000000ad53537220 */ /* 0x080fe20000410000 */
[----:B------:R3:W-:Y:S01]  /*5960*/  STSM.16.M88.4 [R184], R156 ;  /* 0x0000009cb8007844 */ /* 0x0007e20000000200 */
[----:B------:R-:W4:Y:S01]  /*5970*/  MUFU.EX2 R6, R6 ;  /* 0x0000000600067308 */ /* 0x000f220000000800 */
[----:B--2---:R-:W-:Y:S01]  /*5980*/  FADD.FTZ R11, R5, R168 ;  /* 0x000000a8050b7221 */ /* 0x004fe20000010000 */
[-C--:B------:R-:W-:Y:S01]  /*5990*/  FMUL.FTZ R86, R86, R173.reuse ;  /* 0x000000ad56567220 */ /* 0x080fe20000410000 */
[-C--:B------:R-:W-:Y:S01]  /*59a0*/  FMUL.FTZ R87, R87, R173.reuse ;  /* 0x000000ad57577220 */ /* 0x080fe20000410000 */
[-C--:B------:R-:W-:Y:S01]  /*59b0*/  FMUL.FTZ R90, R90, R173.reuse ;  /* 0x000000ad5a5a7220 */ /* 0x080fe20000410000 */
[-C--:B------:R-:W-:Y:S01]  /*59c0*/  FMUL.FTZ R91, R91, R173.reuse ;  /* 0x000000ad5b5b7220 */ /* 0x080fe20000410000 */
[-C--:B------:R-:W-:Y:S01]  /*59d0*/  FMUL.FTZ R94, R94, R173.reuse ;  /* 0x000000ad5e5e7220 */ /* 0x080fe20000410000 */
[-C--:B------:R-:W-:Y:S01]  /*59e0*/  FMUL.FTZ R95, R95, R173.reuse ;  /* 0x000000ad5f5f7220 */ /* 0x080fe20000410000 */
[----:B------:R-:W2:Y:S01]  /*59f0*/  MUFU.EX2 R164, R164 ;  /* 0x000000a400a47308 */ /* 0x000ea20000000800 */
[C---:B0-----:R-:W-:Y:S01]  /*5a00*/  FADD.FTZ R13, R165.reuse, R10 ;  /* 0x0000000aa50d7221 */ /* 0x041fe20000010000 */
[----:B------:R-:W-:Y:S01]  /*5a10*/  F2FP.BF16.F32.PACK_AB R162, R165, R14 ;  /* 0x0000000ea5a2723e */ /* 0x000fe200000010ff */
        /* <DEDUP_REMOVED lines=40> */
[----:B------:R-:W-:-:S05]  /*5ca0*/  FMUL.FTZ R151, R151, R173 ;  /* 0x000000ad97977220 */ /* 0x000fca0000410000 */
[----:B------:R-:W2:Y:S01]  /*5cb0*/  MUFU.EX2 R182, R182 ;  /* 0x000000b600b67308 */ /* 0x000ea20000000800 */
[C---:B0-----:R-:W-:Y:S01]  /*5cc0*/  F2FP.BF16.F32.PACK_AB R166, R9.reuse, R20 ;  /* 0x0000001409a6723e */ /* 0x041fe200000010ff */
[----:B------:R-:W-:-:S06]  /*5cd0*/  FADD.FTZ R5, R9, R6 ;  /* 0x0000000609057221 */ /* 0x000fcc0000010000 */
[----:B------:R-:W0:Y:S01]  /*5ce0*/  MUFU.EX2 R183, R183 ;  /* 0x000000b700b77308 */ /* 0x000e220000000800 */
[C---:B----4-:R-:W-:Y:S01]  /*5cf0*/  FADD.FTZ R13, R179.reuse, R12 ;  /* 0x0000000cb30d7221 */ /* 0x050fe20000010000 */
[----:B------:R-:W-:-:S03]  /*5d00*/  F2FP.BF16.F32.PACK_AB R165, R179, R170 ;  /* 0x000000aab3a5723e */ /* 0x000fc600000010ff */
[----:B--2---:R-:W-:Y:S01]  /*5d10*/  FADD.FTZ R10, R182, R13 ;  /* 0x0000000db60a7221 */ /* 0x004fe20000010000 */
[----:B0-----:R-:W-:-:S03]  /*5d20*/  F2FP.BF16.F32.PACK_AB R167, R183, R182 ;  /* 0x000000b6b7a7723e */ /* 0x001fc600000010ff */
[----:B------:R-:W-:Y:S02]  /*5d30*/  FADD.FTZ R6, R183, R10 ;  /* 0x0000000ab7067221 */ /* 0x000fe40000010000 */
[----:B------:R3:W-:Y:S01]  /*5d40*/  STSM.16.M88.4 [R23], R164 ;  /* 0x000000a417007844 */ /* 0x0007e20000000200 */
[----:B------:R-:W-:Y:S05]  /*5d50*/  @!P0 BRA `(.L_x_3607) ;  /* 0x0000000000048947 */ /* 0x000fea0003800000 */
[----:B------:R-:W-:Y:S01]  /*5d60*/  BPT.TRAP 0x1 ;  /* 0x000000040000795c */ /* 0x000fe20000300000 */
.L_x_3607:
[----:B------:R0:W2:Y:S01]  /*5d70*/  SYNCS.PHASECHK.TRANS64.TRYWAIT P2, [UR21+0x28c50], R7 ;  /* 0x028c5007ff0075a7 */ /* 0x0000a20008040155 */
[----:B------:R-:W-:Y:S05]  /*5d80*/  @!P0 BRA `(.L_x_3608) ;  /* 0x0000000000048947 */ /* 0x000fea0003800000 */
[----:B------:R-:W-:Y:S01]  /*5d90*/  BPT.TRAP 0x1 ;  /* 0x000000040000795c */ /* 0x000fe20000300000 */
.L_x_3608:
[----:B--2---:R-:W-:Y:S05]  /*5da0*/  @P2 BRA `(.L_x_3609) ;  /* 0x0000000000082947 */ /* 0x004fea0003800000 */
[----:B------:R-:W2:Y:S02]  /*5db0*/  SYNCS.PHASECHK.TRANS64.TRYWAIT P2, [UR21+0x28c50], R7 ;  /* 0x028c5007ff0075a7 */ /* 0x000ea40008040155 */
[----:B--2---:R-:W-:Y:S05]  /*5dc0*/  @!P2 BRA `(.L_x_3610) ;  /* 0x0000009000d4a947 */ /* 0x004fea0003800000 */
.L_x_3609:
        /* <DEDUP_REMOVED lines=34> */
.L_x_3611:
[----:B------:R-:W-:Y:S01]  /*5ff0*/  UIADD3 UR21, UR21, 0x28c60, URZ ;  /* 0x00028c6015157890 */ /* 0x000fe2000fffe03f */
[----:B------:R-:W-:Y:S01]  /*6000*/  IMAD.MOV.U32 R9, RZ, RZ, R4 ;  /* 0x000000ffff097224 */ /* 0x000fe200078e0004 */
[----:B------:R-:W-:Y:S01]  /*6010*/  UMOV UR22, UR38 ;  /* 0x0000002600167c82 */ /* 0x000fe20008000000 */
[----:B--2---:R-:W-:Y:S01]  /*6020*/  IMAD.MOV.U32 R8, RZ, RZ, R3 ;  /* 0x000000ffff087224 */ /* 0x004fe200078e0003 */
[----:B------:R-:W-:-:S09]  /*6030*/  UPRMT UR21, UR40, 0x654, UR21 ;  /* 0x0000065428157896 */ /* 0x000fd20008000015 */
[----:B------:R-:W-:Y:S01]  /*6040*/  SYNCS.ARRIVE.TRANS64.RED.A1T0 RZ, [UR21], RZ ;  /* 0x000000ffffff79a7 */ /* 0x000fe20008100415 */
[----:B------:R-:W-:Y:S05]  /*6050*/  @P1 BRA `(.L_x_3612) ;  /* 0xffffffe400c41947 */ /* 0x000fea000383ffff */
.L_x_3601:
[----:B------:R-:W5:Y:S01]  /*6060*/  SHFL.BFLY PT, R0, R5, 0x2, 0x1f ;  /* 0x0c401f0005007f89 */ /* 0x000f6200000e0000 */
[----:B------:R-:W-:Y:S01]  /*6070*/  IMAD.MOV R10, RZ, RZ, -R18 ;  /* 0x000000ffff0a7224 */ /* 0x000fe200078e0a12 */
[----:B------:R-:W-:Y:S01]  /*6080*/  UIADD3 UR36, UR36, 0x1, URZ ;  /* 0x0000000124247890 */ /* 0x000fe2000fffe03f */
[----:B------:R-:W-:Y:S01]  /*6090*/  IMAD.U32 R13, RZ, RZ, UR20 ;  /* 0x00000014ff0d7e24 */ /* 0x000fe2000f8e00ff */
[----:B01234-:R-:W0:Y:S01]  /*60a0*/  SHFL.BFLY PT, R7, R6, 0x2, 0x1f ;  /* 0x0c401f0006077f89 */ /* 0x01fe2200000e0000 */
[----:B------:R-:W-:Y:S01]  /*60b0*/  IMAD.MOV.U32 R21, RZ, RZ, -0x800000 ;  /* 0xff800000ff157424 */ /* 0x000fe200078e00ff */
[----:B------:R-:W-:Y:S08]  /*60c0*/  BAR.ARV 0x8, 0x100 ;  /* 0x0204000000007b1d */ /* 0x000ff00000002000 */
[----:B------:R-:W-:Y:S01]  /*60d0*/  BAR.SYNC.DEFER_BLOCKING 0xf, 0x100 ;  /* 0x03c4000000007b1d */ /* 0x000fe20000010000 */
[----:B------:R-:W-:Y:S01]  /*60e0*/  ISETP.NE.AND P0, PT, R17, R10, PT ;  /* 0x0000000a1100720c */ /* 0x000fe20003f05270 */
[----:B------:R-:W-:-:S02]  /*60f0*/  IMAD.MOV.U32 R20, RZ, RZ, -0x800000 ;  /* 0xff800000ff147424 */ /* 0x000fc400078e00ff */
[----:B-----5:R-:W-:Y:S01]  /*6100*/  FADD.FTZ R0, R0, R5 ;  /* 0x0000000500007221 */ /* 0x020fe20000010000 */
[----:B0-----:R-:W-:-:S04]  /*6110*/  FADD.FTZ R8, R7, R6 ;  /* 0x0000000607087221 */ /* 0x001fc80000010000 */
[----:B------:R-:W0:Y:S01]  /*6120*/  SHFL.BFLY PT, R9, R0, 0x1, 0x1f ;  /* 0x0c201f0000097f89 */ /* 0x000e2200000e0000 */
[----:B------:R-:W-:-:S03]  /*6130*/  IMAD.MOV.U32 R7, RZ, RZ, RZ ;  /* 0x000000ffff077224 */ /* 0x000fc600078e00ff */
[----:B------:R-:W1:Y:S01]  /*6140*/  SHFL.BFLY PT, R11, R8, 0x1, 0x1f ;  /* 0x0c201f00080b7f89 */ /* 0x000e6200000e0000 */
[----:B0-----:R-:W-:Y:S01]  /*6150*/  FADD.FTZ R9, R0, R9 ;  /* 0x0000000900097221 */ /* 0x001fe20000010000 */
[----:B------:R-:W-:Y:S02]  /*6160*/  IMAD.MOV.U32 R0, RZ, RZ, RZ ;  /* 0x000000ffff007224 */ /* 0x000fe400078e00ff */
[----:B-1----:R-:W-:Y:S02]  /*6170*/  FADD.FTZ R5, R8, R11 ;  /* 0x0000000b08057221 */ /* 0x002fe40000010000 */
[----:B------:R-:W-:Y:S02]  /*6180*/  FSETP.NE.FTZ.AND P1, PT, R9, RZ, PT ;  /* 0x000000ff0900720b */ /* 0x000fe40003f35000 */
[----:B------:R-:W-:Y:S01]  /*6190*/  MOV R11, UR38 ;  /* 0x00000026000b7c02 */ /* 0x000fe20008000f00 */
[----:B------:R-:W-:Y:S01]  /*61a0*/  UIADD3 UR38, UR38, 0x1, URZ ;  /* 0x0000000126267890 */ /* 0x000fe2000fffe03f */
[----:B------:R-:W-:-:S03]  /*61b0*/  FSETP.NE.FTZ.AND P2, PT, R5, RZ, PT ;  /* 0x000000ff0500720b */ /* 0x000fc60003f55000 */
[----:B------:R-:W-:Y:S01]  /*61c0*/  @!P0 IMAD R6, R11, 0x40, R16 ;  /* 0x000000400b068824 */ /* 0x000fe200078e0210 */
[----:B------:R-:W-:Y:S01]  /*61d0*/  UISETP.NE.AND UP0, UPT, UR38, 0x2, UPT ;  /* 0x000000022600788c */ /* 0x000fe2000bf05270 */
[----:B------:R-:W-:-:S03]  /*61e0*/  IMAD.U32 R11, RZ, RZ, UR20 ;  /* 0x00000014ff0b7e24 */ /* 0x000fc6000f8e00ff */
[----:B------:R-:W-:Y:S01]  /*61f0*/  @!P0 LEA R6, R6, UR41, 0x2 ;  /* 0x0000002906068c11 */ /* 0x000fe2000f8e10ff */
[----:B------:R-:W0:Y:S01]  /*6200*/  @P1 MUFU.RCP R7, R9 ;  /* 0x0000000900071308 */ /* 0x000e220000001000 */
[----:B------:R-:W-:Y:S02]  /*6210*/  USEL UR4, URZ, 0x1, UP0 ;  /* 0x000000013f047887 */ /* 0x000fe40008000000 */
[----:B------:R-:W-:Y:S02]  /*6220*/  USEL UR38, UR38, URZ, UP0 ;  /* 0x0000003f26267287 */ /* 0x000fe40008000000 */
[----:B------:R-:W-:-:S03]  /*6230*/  ULOP3.LUT UR37, UR37, UR4, URZ, 0x3c, !UPT ;  /* 0x0000000425257292 */ /* 0x000fc6000f8e3c3f */
[----:B------:R-:W1:Y:S08]  /*6240*/  @P2 MUFU.RCP R0, R5 ;  /* 0x0000000500002308 */ /* 0x000e700000001000 */
[----:B------:R-:W-:Y:S01]  /*6250*/  @P2 MUFU.LG2 R5, R5 ;  /* 0x0000000500052308 */ /* 0x000fe20000000c00 */
[-C--:B0-----:R-:W-:Y:S01]  /*6260*/  FMUL.FTZ R171, R28, R7.reuse ;  /* 0x000000071cab7220 */ /* 0x081fe20000410000 */
[-C--:B------:R-:W-:Y:S01]  /*6270*/  FMUL.FTZ R28, R29, R7.reuse ;  /* 0x000000071d1c7220 */ /* 0x080fe20000410000 */
[----:B------:R-:W-:Y:S01]  /*6280*/  @!P0 STS [R6+0x28800], R7 ;  /* 0x0288000706008388 */ /* 0x000fe20000000800 */
[-C--:B------:R-:W-:Y:S01]  /*6290*/  FMUL.FTZ R172, R24, R7.reuse ;  /* 0x0000000718ac7220 */ /* 0x080fe20000410000 */
[-C--:B------:R-:W-:Y:S01]  /*62a0*/  FMUL.FTZ R170, R25, R7.reuse ;  /* 0x0000000719aa7220 */ /* 0x080fe20000410000 */
[-C--:B------:R-:W-:Y:S01]  /*62b0*/  FMUL.FTZ R169, R32, R7.reuse ;  /* 0x0000000720a97220 */ /* 0x080fe20000410000 */
[-C--:B------:R-:W-:Y:S01]  /*62c0*/  FMUL.FTZ R166, R33, R7.reuse ;  /* 0x0000000721a67220 */ /* 0x080fe20000410000 */
[----:B------:R-:W0:Y:S01]  /*62d0*/  @P1 MUFU.LG2 R29, R9 ;  /* 0x00000009001d1308 */ /* 0x000e220000000c00 */
        /* <DEDUP_REMOVED lines=59> */
[----:B-1----:R-:W-:Y:S01]  /*6690*/  @P1 FMUL.FTZ R6, R11, 0.69314718246459960938 ;  /* 0x3f3172180b061820 */ /* 0x002fe20000410000 */
[----:B------:R-:W-:Y:S01]  /*66a0*/  @P2 FMUL.FTZ R7, R13, 0.69314718246459960938 ;  /* 0x3f3172180d072820 */ /* 0x000fe20000410000 */
[----:B0-----:R-:W-:Y:S01]  /*66b0*/  @P1 FMUL.FTZ R29, R29, 0.69314718246459960938 ;  /* 0x3f3172181d1d1820 */ /* 0x001fe20000410000 */
[----:B------:R-:W-:Y:S01]  /*66c0*/  @P2 FMUL.FTZ R32, R5, 0.69314718246459960938 ;  /* 0x3f31721805202820 */ /* 0x000fe20000410000 */
        /* <DEDUP_REMOVED lines=63> */
[----:B------:R-:W-:Y:S06]  /*6ac0*/  BAR.ARV 0xe, 0x100 ;  /* 0x0384000000007b1d */ /* 0x000fec0000002000 */
[----:B------:R-:W-:Y:S01]  /*6ad0*/  PLOP3.LUT P0, PT, PT, PT, PT, 0x8, 0x0 ;  /* 0x000000000000781c */ /* 0x000fe20003f0e170 */
[----:B------:R-:W-:Y:S01]  /*6ae0*/  FMUL.FTZ R0, R151, R0 ;  /* 0x0000000097007220 */ /* 0x000fe20000410000 */
[----:B------:R-:W-:Y:S01]  /*6af0*/  @P1 FFMA.FTZ R21, R6, R3, R29 ;  /* 0x0000000306151223 */ /* 0x000fe2000001001d */
[----:B------:R-:W-:-:S10]  /*6b00*/  @P2 FFMA.FTZ R20, R7, R4, R32 ;  /* 0x0000000407142223 */ /* 0x000fd40000010020 */
.L_x_3578:
[----:B------:R-:W0:Y:S08]  /*6b10*/  S2UR UR40, SR_CgaCtaId ;  /* 0x00000000002879c3 */ /* 0x000e300000008800 */
[----:B------:R-:W-:Y:S06]  /*6b20*/  BAR.SYNC.DEFER_BLOCKING 0x5, 0x180 ;  /* 0x0146000000007b1d */ /* 0x000fec0000010000 */
[----:B------:R-:W-:Y:S01]  /*6b30*/  UMOV UR41, 0x400 ;  /* 0x0000040000297882 */ /* 0x000fe20000000000 */
[----:B------:R-:W-:Y:S01]  /*6b40*/  BSSY B0, `(.L_x_3613) ;  /* 0x00002f9000007945 */ /* 0x000fe20003800000 */
[----:B0-----:R-:W-:-:S09]  /*6b50*/  ULEA UR41, UR40, UR41, 0x18 ;  /* 0x0000002928297291 */ /* 0x001fd2000f8ec03f */
[----:B------:R-:W0:Y:S02]  /*6b60*/  LDS.128 R4, [UR41+0x28cd0] ;  /* 0x028cd029ff047984 */ /* 0x000e240008000c00 */
[----:B0-----:R-:W-:Y:S02]  /*6b70*/  R2UR UR5, R5 ;  /* 0x00000000050572ca */ /* 0x001fe400000e0000 */
[----:B------:R-:W-:Y:S02]  /*6b80*/  R2UR UR6, R6 ;  /* 0x00000000060672ca */ /* 0x000fe400000e0000 */
[----:B------:R-:W-:Y:S01]  /*6b90*/  R2UR UR7, R7 ;  /* 0x00000000070772ca */ /* 0x000fe200000e0000 */
[----:B------:R-:W-:Y:S06]  /*6ba0*/  BAR.ARV 0x4, 0x180 ;  /* 0x0106000000007b1d */ /* 0x000fec0000002000 */
[----:B------:R-:W-:Y:S08]  /*6bb0*/  @P0 BRA `(.L_x_3614) ;  /* 0x0000002000300947 */ /* 0x000ff00003800000 */
[----:B------:R-:W0:Y:S08]  /*6bc0*/  S2UR UR4, SR_SWINHI ;  /* 0x00000000000479c3 */ /* 0x000e300000002f00 */
[----:B------:R-:W-:Y:S01]  /*6bd0*/  BAR.SYNC.DEFER_BLOCKING 0x1, 0x100 ;  /* 0x0044000000007b1d */ /* 0x000fe20000010000 */
        /* <DEDUP_REMOVED lines=17> */
[----:B------:R-:W-:Y:S01]  /*6cf0*/  ULDC.64 UR8, c[0x0][0xc00] ;  /* 0x0003000000087ab9 */ /* 0x000fe20000000a00 */
[----:B------:R-:W-:Y:S01]  /*6d00*/  F2FP.BF16.F32.PACK_AB R67, R71, R70 ;  /* 0x000000464743723e */ /* 0x000fe200000010ff */
[----:B------:R-:W-:Y:S01]  /*6d10*/  UISETP.NE.U32.AND UP0, UPT, UR8, URZ, UPT ;  /* 0x0000003f0800728c */ /* 0x000fe2000bf05070 */
[----:B------:R-:W-:Y:S01]  /*6d20*/  IMAD.WIDE R4, R196, 0x2, R174 ;  /* 0x00000002c4047825 */ /* 0x000fe200078e02ae */
[----:B------:R-:W-:-:S02]  /*6d30*/  F2FP.BF16.F32.PACK_AB R73, R75, R74 ;  /* 0x0000004a4b49723e */ /* 0x000fc400000010ff */
[----:B------:R-:W-:Y:S01]  /*6d40*/  F2FP.BF16.F32.PACK_AB R80, R81, R80 ;  /* 0x000000505150723e */ /* 0x000fe200000010ff */
[----:B------:R-:W-:Y:S01]  /*6d50*/  UISETP.NE.AND.EX UP0, UPT, UR9, URZ, UPT, UP0 ;  /* 0x0000003f0900728c */ /* 0x000fe2000bf05300 */
[C---:B------:R-:W-:Y:S02]  /*6d60*/  IADD3 R173, P1, R4.reuse, 0x20, RZ ;  /* 0x0000002004ad7810 */ /* 0x040fe40007f3e0ff */
[C---:B------:R-:W-:Y:S01]  /*6d70*/  IADD3 R177, P0, R4.reuse, 0x40, RZ ;  /* 0x0000004004b17810 */ /* 0x040fe20007f1e0ff */
[----:B------:R-:W-:Y:S01]  /*6d80*/  ULDC.64 UR8, c[0x0][0xc00] ;  /* 0x0003000000087ab9 */ /* 0x000fe20000000a00 */
[----:B------:R-:W-:Y:S01]  /*6d90*/  LOP3.LUT R36, R173, 0x380, RZ, 0xc0, !PT ;  /* 0x00000380ad247812 */ /* 0x000fe200078ec0ff */
[----:B------:R-:W-:Y:S01]  /*6da0*/  IMAD.X R37, RZ, RZ, R5, P1 ;  /* 0x000000ffff257224 */ /* 0x000fe200008e0605 */
[----:B------:R-:W-:Y:S01]  /*6db0*/  IADD3 R183, P6, R4, 0x2020, RZ ;  /* 0x0000202004b77810 */ /* 0x000fe20007fde0ff */
[----:B------:R-:W-:Y:S01]  /*6dc0*/  UIMAD.WIDE UR8, UR42, 0x4, UR8 ;  /* 0x000000042a0878a5 */ /* 0x000fe2000f8e0208 */
[----:B------:R-:W-:-:S02]  /*6dd0*/  IADD3.X R41, RZ, R5, RZ, P0, !PT ;  /* 0x00000005ff297210 */ /* 0x000fc400007fe4ff */
[----:B------:R-:W-:Y:S01]  /*6de0*/  SHF.R.U64 R36, R36, 0x3, RZ ;  /* 0x0000000324247819 */ /* 0x000fe200000012ff */
[--C-:B------:R-:W-:Y:S01]  /*6df0*/  IMAD.X R53, RZ, RZ, R5.reuse, P6 ;  /* 0x000000ffff357224 */ /* 0x100fe200030e0605 */
[C---:B------:R-:W-:Y:S02]  /*6e00*/  IADD3 R6, P0, R4.reuse, 0x4020, RZ ;  /* 0x0000402004067810 */ /* 0x040fe40007f1e0ff */
[C---:B------:R-:W-:Y:S02]  /*6e10*/  LOP3.LUT R29, R4.reuse, 0x380, RZ, 0xc0, !PT ;  /* 0x00000380041d7812 */ /* 0x040fe400078ec0ff */
        /* <DEDUP_REMOVED lines=8> */
[--C-:B------:R-:W-:Y:S01]  /*6ea0*/  IMAD.X R95, RZ, RZ, R5.reuse, P5 ;  /* 0x000000ffff5f7224 */ /* 0x100fe200028e0605 */
[----:B------:R-:W-:Y:S01]  /*6eb0*/  IADD3 R7, P6, R4, 0x6000, RZ ;  /* 0x0000600004077810 */ /* 0x000fe20007fde0ff */
[--C-:B------:R-:W-:Y:S01]  /*6ec0*/  IMAD.X R99, RZ, RZ, R5.reuse, P2 ;  /* 0x000000ffff637224 */ /* 0x100fe200010e0605 */
[----:B------:R-:W-:Y:S01]  /*6ed0*/  LOP3.LUT R36, R36, R173, RZ, 0x3c, !PT ;  /* 0x000000ad24247212 */ /* 0x000fe200078e3cff */
[----:B------:R-:W-:Y:S01]  /*6ee0*/  IMAD.X R103, RZ, RZ, R5, P1 ;  /* 0x000000ffff677224 */ /* 0x000fe200008e0605 */
[----:B------:R-:W-:-:S02]  /*6ef0*/  LOP3.LUT R173, R6, 0x380, RZ, 0xc0, !PT ;  /* 0x0000038006ad7812 */ /* 0x000fc400078ec0ff */
[----:B------:R-:W-:Y:S02]  /*6f00*/  SHF.R.U64 R29, R29, 0x3, RZ ;  /* 0x000000031d1d7819 */ /* 0x000fe400000012ff */
[----:B------:R-:W-:Y:S02]  /*6f10*/  LOP3.LUT R118, R7, 0x380, RZ, 0xc0, !PT ;  /* 0x0000038007767812 */ /* 0x000fe400078ec0ff */
[C---:B------:R-:W-:Y:S02]  /*6f20*/  IADD3 R110, P4, R4.reuse, 0x4040, RZ ;  /* 0x00004040046e7810 */ /* 0x040fe40007f9e0ff */
[C---:B------:R-:W-:Y:S02]  /*6f30*/  IADD3 R114, P3, R4.reuse, 0x4060, RZ ;  /* 0x0000406004727810 */ /* 0x040fe40007f7e0ff */
[C---:B------:R-:W-:Y:S01]  /*6f40*/  IADD3 R3, P5, R4.reuse, 0x6020, RZ ;  /* 0x0000602004037810 */ /* 0x040fe20007fbe0ff */
[--C-:B------:R-:W-:Y:S01]  /*6f50*/  IMAD.X R111, RZ, RZ, R5.reuse, P4 ;  /* 0x000000ffff6f7224 */ /* 0x100fe200020e0605 */
[C---:B------:R-:W-:Y:S01]  /*6f60*/  IADD3 R32, P2, R4.reuse, 0x6040, RZ ;  /* 0x0000604004207810 */ /* 0x040fe20007f5e0ff */
[--C-:B------:R-:W-:Y:S01]  /*6f70*/  IMAD.X R115, RZ, RZ, R5.reuse, P3 ;  /* 0x000000ffff737224 */ /* 0x100fe200018e0605 */
[----:B------:R-:W-:Y:S01]  /*6f80*/  IADD3 R151, P1, R4, 0x6060, RZ ;  /* 0x0000606004977810 */ /* 0x000fe20007f3e0ff */
[----:B------:R-:W-:Y:S01]  /*6f90*/  IMAD.X R123, RZ, RZ, R5, P5 ;  /* 0x000000ffff7b7224 */ /* 0x000fe200028e0605 */
[----:B------:R-:W-:-:S02]  /*6fa0*/  SHF.R.U64 R173, R173, 0x3, RZ ;  /* 0x00000003adad7819 */ /* 0x000fc400000012ff */
[----:B------:R-:W-:Y:S01]  /*6fb0*/  LOP3.LUT R4, R29, R4, RZ, 0x3c, !PT ;  /* 0x000000041d047212 */ /* 0x000fe200078e3cff */
[--C-:B------:R-:W-:Y:S01]  /*6fc0*/  IMAD.X R29, RZ, RZ, R5.reuse, P2 ;  /* 0x000000ffff1d7224 */ /* 0x100fe200010e0605 */
[----:B------:R-:W-:Y:S01]  /*6fd0*/  LOP3.LUT R40, R177, 0x380, RZ, 0xc0, !PT ;  /* 0x00000380b1287812 */ /* 0x000fe200078ec0ff */
[----:B------:R-:W-:Y:S01]  /*6fe0*/  IMAD.X R33, RZ, RZ, R5, P1 ;  /* 0x000000ffff217224 */ /* 0x000fe200008e0605 */
[----:B------:R-:W-:Y:S02]  /*6ff0*/  LOP3.LUT R44, R179, 0x380, RZ, 0xc0, !PT ;  /* 0x00000380b32c7812 */ /* 0x000fe400078ec0ff */
[----:B------:R-:W-:Y:S02]  /*7000*/  SHF.R.U64 R118, R118, 0x3, RZ ;  /* 0x0000000376767819 */ /* 0x000fe400000012ff */
[----:B------:R-:W-:Y:S02]  /*7010*/  LOP3.LUT R48, R181, 0x380, RZ, 0xc0, !PT ;  /* 0x00000380b5307812 */ /* 0x000fe400078ec0ff */
[----:B------:R-:W-:-:S02]  /*7020*/  LOP3.LUT R106, R173, R6, RZ, 0x3c, !PT ;  /* 0x00000006ad6a7212 */ /* 0x000fc400078e3cff */
[-C--:B------:R-:W-:Y:S02]  /*7030*/  IADD3.X R119, RZ, R5.reuse, RZ, P6, !PT ;  /* 0x00000005ff777210 */ /* 0x080fe400037fe4ff */
[----:B------:R-:W-:Y:S02]  /*7040*/  SHF.R.U64 R40, R40, 0x3, RZ ;  /* 0x0000000328287819 */ /* 0x000fe400000012ff */
[----:B------:R-:W-:Y:S02]  /*7050*/  LOP3.LUT R52, R183, 0x380, RZ, 0xc0, !PT ;  /* 0x00000380b7347812 */ /* 0x000fe400078ec0ff */
[----:B------:R-:W-:Y:S02]  /*7060*/  MOV R173, R4 ;  /* 0x0000000400ad7202 */ /* 0x000fe40000000f00 */
[----:B------:R-:W-:Y:S02]  /*7070*/  SHF.R.U64 R44, R44, 0x3, RZ ;  /* 0x000000032c2c7819 */ /* 0x000fe400000012ff */
[----:B------:R-:W-:-:S02]  /*7080*/  LOP3.LUT R94, R205, 0x380, RZ, 0xc0, !PT ;  /* 0x00000380cd5e7812 */ /* 0x000fc400078ec0ff */
[----:B------:R-:W-:Y:S02]  /*7090*/  LOP3.LUT R118, R118, R7, RZ, 0x3c, !PT ;  /* 0x0000000776767212 */ /* 0x000fe400078e3cff */
[----:B------:R-:W-:Y:S02]  /*70a0*/  F2FP.BF16.F32.PACK_AB R5, R27, R26 ;  /* 0x0000001a1b05723e */ /* 0x000fe400000010ff */
[----:B------:R-:W-:Y:S02]  /*70b0*/  LOP3.LUT R98, R207, 0x380, RZ, 0xc0, !PT ;  /* 0x00000380cf627812 */ /* 0x000fe400078ec0ff */
[----:B------:R-:W-:Y:S02]  /*70c0*/  F2FP.BF16.F32.PACK_AB R4, R170, R172 ;  /* 0x000000acaa04723e */ /* 0x000fe400000010ff */
[----:B------:R-:W-:Y:S02]  /*70d0*/  LOP3.LUT R26, R3, 0x380, RZ, 0xc0, !PT ;  /* 0x00000380031a7812 */ /* 0x000fe400078ec0ff */
[----:B------:R-:W-:-:S02]  /*70e0*/  LOP3.LUT R27, R32, 0x380, RZ, 0xc0, !PT ;  /* 0x00000380201b7812 */ /* 0x000fc400078ec0ff */
[----:B------:R-:W-:Y:S02]  /*70f0*/  F2FP.BF16.F32.PACK_AB R6, R28, R171 ;  /* 0x000000ab1c06723e */ /* 0x000fe400000010ff */
[----:B------:R-:W-:Y:S02]  /*7100*/  F2FP.BF16.F32.PACK_AB R7, R31, R30 ;  /* 0x0000001e1f07723e */ /* 0x000fe400000010ff */
[----:B------:R-:W-:Y:S02]  /*7110*/  SHF.R.U64 R48, R48, 0x3, RZ ;  /* 0x0000000330307819 */ /* 0x000fe400000012ff */
[----:B------:R-:W-:Y:S01]  /*7120*/  LOP3.LUT R102, R209, 0x380, RZ, 0xc0, !PT ;  /* 0x00000380d1667812 */ /* 0x000fe200078ec0ff */
[----:B------:R0:W-:Y:S01]  /*7130*/  STSM.16.M88.4 [R173], R4 ;  /* 0x00000004ad007844 */ /* 0x0001e20000000200 */
[----:B------:R-:W-:Y:S02]  /*7140*/  LOP3.LUT R40, R40, R177, RZ, 0x3c, !PT ;  /* 0x000000b128287212 */ /* 0x000fe400078e3cff */
[----:B------:R-:W-:-:S02]  /*7150*/  SHF.R.U64 R52, R52, 0x3, RZ ;  /* 0x0000000334347819 */ /* 0x000fc400000012ff */
[----:B------:R-:W-:Y:S02]  /*7160*/  LOP3.LUT R44, R44, R179, RZ, 0x3c, !PT ;  /* 0x000000b32c2c7212 */ /* 0x000fe400078e3cff */
[----:B------:R-:W-:Y:S02]  /*7170*/  SHF.R.U64 R94, R94, 0x3, RZ ;  /* 0x000000035e5e7819 */ /* 0x000fe400000012ff */
[----:B------:R-:W-:Y:S02]  /*7180*/  LOP3.LUT R177, R110, 0x380, RZ, 0xc0, !PT ;  /* 0x000003806eb17812 */ /* 0x000fe400078ec0ff */
[----:B------:R-:W-:Y:S02]  /*7190*/  SHF.R.U64 R98, R98, 0x3, RZ ;  /* 0x0000000362627819 */ /* 0x000fe400000012ff */
[----:B------:R-:W-:Y:S02]  /*71a0*/  LOP3.LUT R179, R114, 0x380, RZ, 0xc0, !PT ;  /* 0x0000038072b37812 */ /* 0x000fe400078ec0ff */
[----:B------:R-:W-:-:S02]  /*71b0*/  SHF.R.U64 R26, R26, 0x3, RZ ;  /* 0x000000031a1a7819 */ /* 0x000fc400000012ff */
[----:B------:R-:W-:Y:S02]  /*71c0*/  SHF.R.U64 R27, R27, 0x3, RZ ;  /* 0x000000031b1b7819 */ /* 0x000fe400000012ff */
[----:B------:R-:W-:Y:S02]  /*71d0*/  LOP3.LUT R48, R48, R181, RZ, 0x3c, !PT ;  /* 0x000000b530307212 */ /* 0x000fe400078e3cff */
[----:B------:R-:W-:Y:S02]  /*71e0*/  SHF.R.U64 R102, R102, 0x3, RZ ;  /* 0x0000000366667819 */ /* 0x000fe400000012ff */
[----:B------:R-:W-:Y:S02]  /*71f0*/  LOP3.LUT R52, R52, R183, RZ, 0x3c, !PT ;  /* 0x000000b734347212 */ /* 0x000fe400078e3cff */
[----:B------:R-:W-:Y:S02]  /*7200*/  MOV R36, R36 ;  /* 0x0000002400247202 */ /* 0x000fe40000000f00 */
[----:B0-----:R-:W-:-:S02]  /*7210*/  F2FP.BF16.F32.PACK_AB R4, R166, R169 ;  /* 0x000000a9a604723e */ /* 0x001fc400000010ff */
[----:B------:R-:W-:Y:S02]  /*7220*/  F2FP.BF16.F32.PACK_AB R5, R35, R34 ;  /* 0x000000222305723e */ /* 0x000fe400000010ff */
[----:B------:R-:W-:Y:S02]  /*7230*/  F2FP.BF16.F32.PACK_AB R6, R8, R167 ;  /* 0x000000a70806723e */ /* 0x000fe400000010ff */
[----:B------:R-:W-:Y:S02]  /*7240*/  F2FP.BF16.F32.PACK_AB R7, R39, R38 ;  /* 0x000000262707723e */ /* 0x000fe400000010ff */
[----:B------:R-:W-:Y:S02]  /*7250*/  LOP3.LUT R94, R94, R205, RZ, 0x3c, !PT ;  /* 0x000000cd5e5e7212 */ /* 0x000fe400078e3cff */
[----:B------:R-:W-:Y:S01]  /*7260*/  SHF.R.U64 R177, R177, 0x3, RZ ;  /* 0x00000003b1b17819 */ /* 0x000fe200000012ff */
[----:B------:R0:W-:Y:S01]  /*7270*/  STSM.16.M88.4 [R36], R4 ;  /* 0x0000000424007844 */ /* 0x0001e20000000200 */
[----:B------:R-:W-:-:S02]  /*7280*/  MOV R40, R40 ;  /* 0x0000002800287202 */ /* 0x000fc40000000f00 */
[----:B------:R-:W-:Y:S02]  /*7290*/  F2FP.BF16.F32.PACK_AB R8, R164, R168 ;  /* 0x000000a8a408723e */ /* 0x000fe400000010ff */
[----:B------:R-:W-:Y:S02]  /*72a0*/  LOP3.LUT R98, R98, R207, RZ, 0x3c, !PT ;  /* 0x000000cf62627212 */ /* 0x000fe400078e3cff */
[----:B------:R-:W-:Y:S01]  /*72b0*/  SHF.R.U64 R179, R179, 0x3, RZ ;  /* 0x00000003b3b37819 */ /* 0x000fe200000012ff */
[----:B------:R1:W-:Y:S01]  /*72c0*/  STSM.16.M88.4 [R40], R8 ;  /* 0x0000000828007844 */ /* 0x0003e20000000200 */
[----:B------:R-:W-:Y:S02]  /*72d0*/  LOP3.LUT R170, R151, 0x380, RZ, 0xc0, !PT ;  /* 0x0000038097aa7812 */ /* 0x000fe400078ec0ff */
[----:B------:R-:W-:Y:S02]  /*72e0*/  LOP3.LUT R122, R26, R3, RZ, 0x3c, !PT ;  /* 0x000000031a7a7212 */ /* 0x000fe400078e3cff */
[----:B------:R-:W-:-:S02]  /*72f0*/  LOP3.LUT R28, R27, R32, RZ, 0x3c, !PT ;  /* 0x000000201b1c7212 */ /* 0x000fc400078e3cff */
[----:B------:R-:W-:Y:S01]  /*7300*/  MOV R44, R44 ;  /* 0x0000002c002c7202 */ /* 0x000fe20000000f00 */
[----:B0-----:R-:W-:Y:S01]  /*7310*/  IMAD.U32 R4, RZ, RZ, UR8 ;  /* 0x00000008ff047e24 */ /* 0x001fe2000f8e00ff */
[----:B------:R-:W-:Y:S01]  /*7320*/  LOP3.LUT R102, R102, R209, RZ, 0x3c, !PT ;  /* 0x000000d166667212 */ /* 0x000fe200078e3cff */
[----:B------:R-:W-:Y:S01]  /*7330*/  IMAD.U32 R5, RZ, RZ, UR9 ;  /* 0x00000009ff057e24 */ /* 0x000fe2000f8e00ff */
[----:B------:R-:W-:Y:S01]  /*7340*/  MOV R48, R48 ;  /* 0x0000003000307202 */ /* 0x000fe20000000f00 */
[----:B------:R0:W-:Y:S01]  /*7350*/  STSM.16.M88.4 [R44], R12 ;  /* 0x0000000c2c007844 */ /* 0x0001e20000000200 */
[----:B------:R-:W-:Y:S01]  /*7360*/  F2FP.BF16.F32.PACK_AB R26, R61, R60 ;  /* 0x0000003c3d1a723e */ /* 0x000fe200000010ff */
[----:B------:R-:W-:Y:S01]  /*7370*/  ULDC.64 UR8, c[0x0][0xc08] ;  /* 0x0003020000087ab9 */ /* 0x000fe20000000a00 */
[----:B------:R-:W-:Y:S02]  /*7380*/  F2FP.BF16.F32.PACK_AB R27, R63, R62 ;  /* 0x0000003e3f1b723e */ /* 0x000fe400000010ff */
[----:B------:R-:W-:-:S02]  /*7390*/  MOV R52, R52 ;  /* 0x0000003400347202 */ /* 0x000fc40000000f00 */
[----:B------:R-:W-:Y:S01]  /*73a0*/  LOP3.LUT R110, R177, R110, RZ, 0x3c, !PT ;  /* 0x0000006eb16e7212 */ /* 0x000fe200078e3cff */
[----:B------:R2:W-:Y:S01]  /*73b0*/  STSM.16.M88.4 [R48], R24 ;  /* 0x0000001830007844 */ /* 0x0005e20000000200 */
[----:B------:R-:W-:Y:S02]  /*73c0*/  MOV R94, R94 ;  /* 0x0000005e005e7202 */ /* 0x000fe40000000f00 */
[----:B------:R-:W-:Y:S01]  /*73d0*/  F2FP.BF16.F32.PACK_AB R74, R77, R76 ;  /* 0x0000004c4d4a723e */ /* 0x000fe200000010ff */
[----:B------:R-:W-:Y:S01]  /*73e0*/  STSM.16.M88.4 [R52], R64 ;  /* 0x0000004034007844 */ /* 0x000fe20000000200 */
[----:B------:R-:W-:Y:S02]  /*73f0*/  F2FP.BF16.F32.PACK_AB R75, R79, R78 ;  /* 0x0000004e4f4b723e */ /* 0x000fe400000010ff */
[----:B------:R-:W-:Y:S02]  /*7400*/  F2FP.BF16.F32.PACK_AB R81, R83, R82 ;  /* 0x000000525351723e */ /* 0x000fe400000010ff */
[----:B------:R-:W-:Y:S01]  /*7410*/  F2FP.BF16.F32.PACK_AB R88, R89, R88 ;  /* 0x000000585958723e */ /* 0x000fe200000010ff */
[----:B------:R-:W-:Y:S01]  /*7420*/  STSM.16.M88.4 [R94], R72 ;  /* 0x000000485e007844 */ /* 0x000fe20000000200 */
[----:B------:R-:W-:-:S02]  /*7430*/  LOP3.LUT R114, R179, R114, RZ, 0x3c, !PT ;  /* 0x00000072b3727212 */ /* 0x000fc400078e3cff */
[----:B------:R-:W-:Y:S02]  /*7440*/  SHF.R.U64 R170, R170, 0x3, RZ ;  /* 0x00000003aaaa7819 */ /* 0x000fe400000012ff */
[----:B------:R-:W-:Y:S02]  /*7450*/  MOV R31, R98 ;  /* 0x00000062001f7202 */ /* 0x000fe40000000f00 */
[----:B------:R-:W-:Y:S02]  /*7460*/  F2FP.BF16.F32.PACK_AB R82, R85, R84 ;  /* 0x000000545552723e */ /* 0x000fe400000010ff */
[----:B------:R-:W-:Y:S02]  /*7470*/  F2FP.BF16.F32.PACK_AB R83, R87, R86 ;  /* 0x000000565753723e */ /* 0x000fe400000010ff */
[----:B------:R-:W-:Y:S02]  /*7480*/  F2FP.BF16.F32.PACK_AB R89, R91, R90 ;  /* 0x0000005a5b59723e */ /* 0x000fe400000010ff */
[----:B------:R-:W-:Y:S01]  /*7490*/  MOV R102, R102 ;  /* 0x0000006600667202 */ /* 0x000fe20000000f00 */
[----:B------:R-:W-:Y:S01]  /*74a0*/  STSM.16.M88.4 [R31], R80 ;  /* 0x000000501f007844 */ /* 0x000fe20000000200 */
[----:B------:R-:W-:-:S02]  /*74b0*/  F2FP.BF16.F32.PACK_AB R90, R93, R92 ;  /* 0x0000005c5d5a723e */ /* 0x000fc400000010ff */
[----:B------:R-:W-:Y:S02]  /*74c0*/  F2FP.BF16.F32.PACK_AB R91, R46, R42 ;  /* 0x0000002a2e5b723e */ /* 0x000fe400000010ff */
[----:B------:R-:W-:Y:S02]  /*74d0*/  F2FP.BF16.F32.PACK_AB R96, R97, R96 ;  /* 0x000000606160723e */ /* 0x000fe400000010ff */
[----:B------:R-:W-:Y:S01]  /*74e0*/  MOV R30, R106 ;  /* 0x0000006a001e7202 */ /* 0x000fe20000000f00 */
[----:B------:R-:W-:Y:S01]  /*74f0*/  STSM.16.M88.4 [R102], R88 ;  /* 0x0000005866007844 */ /* 0x000fe20000000200 */
[----:B------:R-:W-:Y:S02]  /*7500*/  F2FP.BF16.F32.PACK_AB R97, R54, R50 ;  /* 0x000000323661723e */ /* 0x000fe400000010ff */
[----:B------:R-:W-:Y:S02]  /*7510*/  F2FP.BF16.F32.PACK_AB R98, R101, R100 ;  /* 0x000000646562723e */ /* 0x000fe400000010ff */
[----:B------:R-:W-:-:S02]  /*7520*/  F2FP.BF16.F32.PACK_AB R99, R58, R56 ;  /* 0x000000383a63723e */ /* 0x000fc400000010ff */
[----:B------:R-:W-:Y:S02]  /*7530*/  F2FP.BF16.F32.PACK_AB R104, R105, R104 ;  /* 0x000000686968723e */ /* 0x000fe400000010ff */
[----:B------:R-:W-:Y:S01]  /*7540*/  MOV R110, R110 ;  /* 0x0000006e006e7202 */ /* 0x000fe20000000f00 */
[----:B------:R-:W-:Y:S01]  /*7550*/  STSM.16.M88.4 [R30], R96 ;  /* 0x000000601e007844 */ /* 0x000fe20000000200 */
[----:B------:R-:W-:Y:S02]  /*7560*/  F2FP.BF16.F32.PACK_AB R105, R153, R152 ;  /* 0x000000989969723e */ /* 0x000fe400000010ff */
[----:B------:R-:W-:Y:S02]  /*7570*/  F2FP.BF16.F32.PACK_AB R106, R109, R108 ;  /* 0x0000006c6d6a723e */ /* 0x000fe400000010ff */
[----:B------:R-:W-:Y:S02]  /*7580*/  F2FP.BF16.F32.PACK_AB R107, R156, R154 ;  /* 0x0000009a9c6b723e */ /* 0x000fe400000010ff */
[----:B------:R-:W-:-:S02]  /*7590*/  F2FP.BF16.F32.PACK_AB R157, R158, R157 ;  /* 0x0000009d9e9d723e */ /* 0x000fc400000010ff */
[----:B------:R-:W-:Y:S01]  /*75a0*/  LOP3.LUT R32, R170, R151, RZ, 0x3c, !PT ;  /* 0x00000097aa207212 */ /* 0x000fe200078e3cff */
[----:B------:R-:W-:Y:S01]  /*75b0*/  STSM.16.M88.4 [R110], R104 ;  /* 0x000000686e007844 */ /* 0x000fe20000000200 */
[----:B------:R-:W-:Y:S02]  /*75c0*/  MOV R114, R114 ;  /* 0x0000007200727202 */ /* 0x000fe40000000f00 */
[----:B------:R-:W-:Y:S02]  /*75d0*/  MOV R3, R122 ;  /* 0x0000007a00037202 */ /* 0x000fe40000000f00 */
[----:B------:R-:W-:Y:S02]  /*75e0*/  F2FP.BF16.F32.PACK_AB R156, R113, R112 ;  /* 0x00000070719c723e */ /* 0x000fe400000010ff */
[----:B------:R-:W-:Y:S02]  /*75f0*/  F2FP.BF16.F32.PACK_AB R158, R117, R116 ;  /* 0x00000074759e723e */ /* 0x000fe400000010ff */
[----:B------:R-:W-:-:S02]  /*7600*/  F2FP.BF16.F32.PACK_AB R159, R160, R159 ;  /* 0x0000009fa09f723e */ /* 0x000fc400000010ff */
[----:B------:R-:W-:Y:S02]  /*7610*/  F2FP.BF16.F32.PACK_AB R120, R121, R120 ;  /* 0x000000787978723e */ /* 0x000fe400000010ff */
[----:B------:R-:W-:Y:S01]  /*7620*/  F2FP.BF16.F32.PACK_AB R128, R129, R128 ;  /* 0x000000808180723e */ /* 0x000fe200000010ff */
[----:B------:R-:W-:Y:S01]  /*7630*/  STSM.16.M88.4 [R114], R156 ;  /* 0x0000009c72007844 */ /* 0x000fe20000000200 */
[----:B------:R-:W-:Y:S02]  /*7640*/  MOV R118, R118 ;  /* 0x0000007600767202 */ /* 0x000fe40000000f00 */
[----:B------:R-:W-:Y:S02]  /*7650*/  F2FP.BF16.F32.PACK_AB R121, R163, R161 ;  /* 0x000000a1a379723e */ /* 0x000fe400000010ff */
[----:B------:R-:W-:Y:S02]  /*7660*/  F2FP.BF16.F32.PACK_AB R122, R125, R124 ;  /* 0x0000007c7d7a723e */ /* 0x000fe400000010ff */
[----:B------:R-:W-:-:S02]  /*7670*/  F2FP.BF16.F32.PACK_AB R123, R127, R126 ;  /* 0x0000007e7f7b723e */ /* 0x000fc400000010ff */
[----:B------:R-:W-:Y:S02]  /*7680*/  F2FP.BF16.F32.PACK_AB R129, R131, R130 ;  /* 0x000000828381723e */ /* 0x000fe400000010ff */
[----:B------:R-:W-:Y:S01]  /*7690*/  F2FP.BF16.F32.PACK_AB R136, R137, R136 ;  /* 0x000000888988723e */ /* 0x000fe200000010ff */
[----:B------:R-:W-:Y:S01]  /*76a0*/  STSM.16.M88.4 [R118], R120 ;  /* 0x0000007876007844 */ /* 0x000fe20000000200 */
[----:B------:R-:W-:Y:S02]  /*76b0*/  F2FP.BF16.F32.PACK_AB R130, R133, R132 ;  /* 0x000000848582723e */ /* 0x000fe400000010ff */
[----:B------:R-:W-:Y:S02]  /*76c0*/  F2FP.BF16.F32.PACK_AB R131, R135, R134 ;  /* 0x000000868783723e */ /* 0x000fe400000010ff */
[----:B------:R-:W-:Y:S02]  /*76d0*/  F2FP.BF16.F32.PACK_AB R137, R139, R138 ;  /* 0x0000008a8b89723e */ /* 0x000fe400000010ff */
[----:B------:R-:W-:Y:S01]  /*76e0*/  F2FP.BF16.F32.PACK_AB R144, R145, R144 ;  /* 0x000000909190723e */ /* 0x000fe200000010ff */
[----:B------:R-:W-:Y:S01]  /*76f0*/  STSM.16.M88.4 [R3], R128 ;  /* 0x0000008003007844 */ /* 0x000fe20000000200 */
[----:B------:R-:W-:-:S02]  /*7700*/  MOV R28, R28 ;  /* 0x0000001c001c7202 */ /* 0x000fc40000000f00 */
[----:B------:R-:W-:Y:S02]  /*7710*/  F2FP.BF16.F32.PACK_AB R138, R141, R140 ;  /* 0x0000008c8d8a723e */ /* 0x000fe400000010ff */
[----:B------:R-:W-:Y:S02]  /*7720*/  F2FP.BF16.F32.PACK_AB R139, R143, R142 ;  /* 0x0000008e8f8b723e */ /* 0x000fe400000010ff */
[----:B------:R-:W-:Y:S02]  /*7730*/  F2FP.BF16.F32.PACK_AB R145, R147, R146 ;  /* 0x000000929391723e */ /* 0x000fe400000010ff */
[----:B------:R-:W-:Y:S01]  /*7740*/  MOV R32, R32 ;  /* 0x0000002000207202 */ /* 0x000fe20000000f00 */
[----:B------:R3:W-:Y:S01]  /*7750*/  STSM.16.M88.4 [R28], R136 ;  /* 0x000000881c007844 */ /* 0x0007e20000000200 */
[----:B------:R-:W-:Y:S02]  /*7760*/  F2FP.BF16.F32.PACK_AB R146, R149, R148 ;  /* 0x000000949592723e */ /* 0x000fe400000010ff */
[----:B------:R-:W-:Y:S01]  /*7770*/  F2FP.BF16.F32.PACK_AB R147, R0, R150 ;  /* 0x000000960093723e */ /* 0x000fe200000010ff */
[----:B------:R-:W-:Y:S01]  /*7780*/  UISETP.NE.U32.AND UP1, UPT, UR8, URZ, UPT ;  /* 0x0000003f0800728c */ /* 0x000fe2000bf25070 */
[----:B------:R-:W-:-:S03]  /*7790*/  PLOP3.LUT P0, PT, PT, PT, UP0, 0x80, 0x0 ;  /* 0x000000000000781c */ /* 0x000fc60003f0f008 */
[----:B------:R4:W-:Y:S01]  /*77a0*/  STSM.16.M88.4 [R32], R144 ;  /* 0x0000009020007844 */ /* 0x0009e20000000200 */
[----:B------:R-:W-:Y:S01]  /*77b0*/  BAR.SYNC.DEFER_BLOCKING 0x1, 0x100 ;  /* 0x0044000000007b1d */ /* 0x000fe20000010000 */
[----:B------:R-:W-:-:S06]  /*77c0*/  UISETP.NE.AND.EX UP1, UPT, UR9, URZ, UPT, UP1 ;  /* 0x0000003f0900728c */ /* 0x000fcc000bf25310 */
[----:B------:R-:W-:-:S05]  /*77d0*/  PLOP3.LUT P6, PT, PT, PT, UP1, 0x80, 0x0 ;  /* 0x000000000000781c */ /* 0x000fca0003fcf018 */
[----:B------:R-:W-:-:S04]  /*77e0*/  @UP1 ULEA UR8, UP2, UR42, UR8, 0x2 ;  /* 0x000000082a081291 */ /* 0x000fc8000f84103f */
[----:B------:R-:W-:Y:S01]  /*77f0*/  @UP1 ULEA.HI.X UR9, UR42, UR9, UR43, 0x2, UP2 ;  /* 0x000000092a091291 */ /* 0x000fe200090f142b */
[----:B------:R-:W-:Y:S01]  /*7800*/  ULDC UR4, c[0x0][0xa88] ;  /* 0x0002a20000047ab9 */ /* 0x000fe20000000800 */
[----:B-1----:R-:W-:Y:S02]  /*7810*/  IMAD.U32 R10, RZ, RZ, UR8 ;  /* 0x00000008ff0a7e24 */ /* 0x002fe4000f8e00ff */
[----:B------:R-:W-:Y:S01]  /*7820*/  IMAD.U32 R0, RZ, RZ, UR4 ;  /* 0x00000004ff007e24 */ /* 0x000fe2000f8e00ff */
[----:B------:R-:W4:Y:S01]  /*7830*/  @P0 LDG.E R6, desc[UR50][R4.64] ;  /* 0x0000003204060981 */ /* 0x000f22000c1e1900 */
[----:B------:R-:W-:Y:S02]  /*7840*/  IMAD.U32 R11, RZ, RZ, UR9 ;  /* 0x00000009ff0b7e24 */ /* 0x000fe4000f8e00ff */
[----:B------:R-:W-:-:S03]  /*7850*/  IMAD R7, R191, 0x40, R2 ;  /* 0x00000040bf077824 */ /* 0x000fc600078e0202 */
[----:B------:R1:W5:Y:S01]  /*7860*/  @P6 LDG.E R0, desc[UR50][R10.64] ;  /* 0x000000320a006981 */ /* 0x000362000c1e1900 */
[----:B------:R-:W-:-:S03]  /*7870*/  IMAD.WIDE R174, R7, 0x2, R174 ;  /* 0x0000000207ae7825 */ /* 0x000fc600078e02ae */
[C---:B------:R-:W-:Y:S02]  /*7880*/  IADD3 R9, P2, R174.reuse, 0x1000, RZ ;  /* 0x00001000ae097810 */ /* 0x040fe40007f5e0ff */
[C---:B0-----:R-:W-:Y:S02]  /*7890*/  IADD3 R13, P1, R174.reuse, 0x2000, RZ ;  /* 0x00002000ae0d7810 */ /* 0x041fe40007f3e0ff */
[----:B------:R-:W-:Y:S02]  /*78a0*/  P2R R7, PR, RZ, 0x4 ;  /* 0x00000004ff077803 */ /* 0x000fe40000000000 */
[C---:B--2---:R-:W-:Y:S02]  /*78b0*/  IADD3 R25, P2, R174.reuse, 0x3000, RZ ;  /* 0x00003000ae197810 */ /* 0x044fe40007f5e0ff */
[C---:B------:R-:W-:Y:S02]  /*78c0*/  IADD3 R29, P3, R174.reuse, 0x4000, RZ ;  /* 0x00004000ae1d7810 */ /* 0x040fe40007f7e0ff */
[----:B------:R-:W-:-:S02]  /*78d0*/  IADD3 R33, P4, R174, 0x5000, RZ ;  /* 0x00005000ae217810 */ /* 0x000fc40007f9e0ff */
[----:B------:R-:W-:Y:S02]  /*78e0*/  IADD3 R37, P5, R174, 0x6000, RZ ;  /* 0x00006000ae257810 */ /* 0x000fe40007fbe0ff */
[----:B------:R-:W-:Y:S02]  /*78f0*/  LOP3.LUT R8, R9, 0x380, RZ, 0xc0, !PT ;  /* 0x0000038009087812 */ /* 0x000fe400078ec0ff */
[----:B------:R-:W-:Y:S02]  /*7900*/  LOP3.LUT R12, R13, 0x380, RZ, 0xc0, !PT ;  /* 0x000003800d0c7812 */ /* 0x000fe400078ec0ff */
[----:B------:R-:W-:Y:S02]  /*7910*/  LOP3.LUT R24, R25, 0x380, RZ, 0xc0, !PT ;  /* 0x0000038019187812 */ /* 0x000fe400078ec0ff */
[----:B---3--:R-:W-:Y:S02]  /*7920*/  LOP3.LUT R28, R29, 0x380, RZ, 0xc0, !PT ;  /* 0x000003801d1c7812 */ /* 0x008fe400078ec0ff */
[----:B----4-:R-:W-:-:S02]  /*7930*/  LOP3.LUT R32, R33, 0x380, RZ, 0xc0, !PT ;  /* 0x0000038021207812 */ /* 0x010fc400078ec0ff */
[----:B------:R-:W-:Y:S01]  /*7940*/  LOP3.LUT R36, R37, 0x380, RZ, 0xc0, !PT ;  /* 0x0000038025247812 */ /* 0x000fe200078ec0ff */
[----:B------:R-:W-:Y:S01]  /*7950*/  UMOV UR4, URZ ;  /* 0x0000003f00047c82 */ /* 0x000fe20008000000 */
[----:B------:R-:W-:Y:S02]  /*7960*/  SHF.R.U64 R8, R8, 0x3, RZ ;  /* 0x0000000308087819 */ /* 0x000fe400000012ff */
[----:B------:R-:W-:Y:S02]  /*7970*/  SHF.R.U64 R12, R12, 0x3, RZ ;  /* 0x000000030c0c7819 */ /* 0x000fe400000012ff */
[----:B------:R-:W-:Y:S02]  /*7980*/  SHF.R.U64 R24, R24, 0x3, RZ ;  /* 0x0000000318187819 */ /* 0x000fe400000012ff */
[----:B------:R-:W-:Y:S02]  /*7990*/  SHF.R.U64 R28, R28, 0x3, RZ ;  /* 0x000000031c1c7819 */ /* 0x000fe400000012ff */
[----:B------:R-:W-:-:S02]  /*79a0*/  SHF.R.U64 R32, R32, 0x3, RZ ;  /* 0x0000000320207819 */ /* 0x000fc400000012ff */
[----:B------:R-:W-:Y:S02]  /*79b0*/  SHF.R.U64 R36, R36, 0x3, RZ ;  /* 0x0000000324247819 */ /* 0x000fe400000012ff */
[----:B------:R-:W-:Y:S02]  /*79c0*/  LOP3.LUT R8, R8, R9, RZ, 0x3c, !PT ;  /* 0x0000000908087212 */ /* 0x000fe400078e3cff */
[----:B------:R-:W-:Y:S02]  /*79d0*/  LOP3.LUT R12, R12, R13, RZ, 0x3c, !PT ;  /* 0x0000000d0c0c7212 */ /* 0x000fe400078e3cff */
[----:B------:R-:W-:Y:S02]  /*79e0*/  LOP3.LUT R24, R24, R25, RZ, 0x3c, !PT ;  /* 0x0000001918187212 */ /* 0x000fe400078e3cff */
[----:B------:R-:W-:Y:S02]  /*79f0*/  LOP3.LUT R28, R28, R29, RZ, 0x3c, !PT ;  /* 0x0000001d1c1c7212 */ /* 0x000fe400078e3cff */
[----:B------:R-:W-:-:S02]  /*7a00*/  LOP3.LUT R32, R32, R33, RZ, 0x3c, !PT ;  /* 0x0000002120207212 */ /* 0x000fc400078e3cff */
[----:B------:R-:W-:Y:S02]  /*7a10*/  LOP3.LUT R36, R36, R37, RZ, 0x3c, !PT ;  /* 0x0000002524247212 */ /* 0x000fe400078e3cff */
[----:B------:R-:W-:Y:S01]  /*7a20*/  @P0 R2UR UR4, R6 ;  /* 0x00000000060402ca */ /* 0x000fe200000e0000 */
[----:B-1----:R-:W-:-:S14]  /*7a30*/  @P6 BRA `(.L_x_3615) ;  /* 0x0000000000106947 */ /* 0x002fdc0003800000 */
[----:B------:R-:W-:Y:S05]  /*7a40*/  @!P0 BRA `(.L_x_3615) ;  /* 0x00000000000c8947 */ /* 0x000fea0003800000 */
[----:B------:R-:W2:Y:S04]  /*7a50*/  LDG.E R3, desc[UR50][R4.64] ;  /* 0x0000003204037981 */ /* 0x000ea8000c1e1900 */
[----:B-----5:R-:W2:Y:S02]  /*7a60*/  LDG.E R0, desc[UR50][R4.64+0x4] ;  /* 0x0000043204007981 */ /* 0x020ea4000c1e1900 */
[----:B--2---:R-:W-:-:S07]  /*7a70*/  IADD3 R0, -R3, R0, RZ ;  /* 0x0000000003007210 */ /* 0x004fce0007ffe1ff */
.L_x_3615:
[----:B------:R-:W0:Y:S01]  /*7a80*/  SHFL.IDX PT, R3, R192, RZ, 0x1f ;  /* 0x00001fffc0037589 */ /* 0x000e2200000e0000 */
[----:B------:R-:W-:Y:S01]  /*7a90*/  ISETP.NE.AND P6, PT, R7, RZ, PT ;  /* 0x000000ff0700720c */ /* 0x000fe20003fc5270 */
[--C-:B------:R-:W-:Y:S01]  /*7aa0*/  IMAD.X R13, RZ, RZ, R175.reuse, P1 ;  /* 0x000000ffff0d7224 */ /* 0x100fe200008e06af */
[C---:B------:R-:W-:Y:S01]  /*7ab0*/  IADD3 R41, P0, R174.reuse, 0x7000, RZ ;  /* 0x00007000ae297810 */ /* 0x040fe20007f1e0ff */
[--C-:B------:R-:W-:Y:S01]  /*7ac0*/  IMAD.X R25, RZ, RZ, R175.reuse, P2 ;  /* 0x000000ffff197224 */ /* 0x100fe200010e06af */
[C---:B------:R-:W-:Y:S01]  /*7ad0*/  IADD3 R49, P1, R174.reuse, 0x9000, RZ ;  /* 0x00009000ae317810 */ /* 0x040fe20007f3e0ff */
[--C-:B------:R-:W-:Y:S01]  /*7ae0*/  IMAD.X R9, RZ, RZ, R175.reuse, P6 ;  /* 0x000000ffff097224 */ /* 0x100fe200030e06af */
[----:B------:R-:W-:Y:S01]  /*7af0*/  IADD3 R45, P6, R174, 0x8000, RZ ;  /* 0x00008000ae2d7810 */ /* 0x000fe20007fde0ff */
[--C-:B------:R-:W-:Y:S01]  /*7b00*/  IMAD.X R29, RZ, RZ, R175.reuse, P3 ;  /* 0x000000ffff1d7224 */ /* 0x100fe200018e06af */
[----:B------:R-:W-:Y:S01]  /*7b10*/  LOP3.LUT R40, R41, 0x380, RZ, 0xc0, !PT ;  /* 0x0000038029287812 */ /* 0x000fe200078ec0ff */
[--C-:B------:R-:W-:Y:S01]  /*7b20*/  IMAD.X R33, RZ, RZ, R175.reuse, P4 ;  /* 0x000000ffff217224 */ /* 0x100fe200020e06af */
[----:B------:R-:W-:Y:S01]  /*7b30*/  LOP3.LUT R44, R45, 0x380, RZ, 0xc0, !PT ;  /* 0x000003802d2c7812 */ /* 0x000fe200078ec0ff */
[--C-:B------:R-:W-:Y:S01]  /*7b40*/  IMAD.X R37, RZ, RZ, R175.reuse, P5 ;  /* 0x000000ffff257224 */ /* 0x100fe200028e06af */
[----:B------:R-:W-:Y:S01]  /*7b50*/  LOP3.LUT R48, R49, 0x380, RZ, 0xc0, !PT ;  /* 0x0000038031307812 */ /* 0x000fe200078ec0ff */
[----:B------:R-:W-:Y:S01]  /*7b60*/  USHF.R.S32.HI UR14, URZ, 0x1f, UR4 ;  /* 0x0000001f3f0e7899 */ /* 0x000fe20008011404 */
[----:B------:R-:W-:Y:S01]  /*7b70*/  SHF.R.U64 R44, R44, 0x3, RZ ;  /* 0x000000032c2c7819 */ /* 0x000fe200000012ff */
[----:B------:R-:W-:Y:S01]  /*7b80*/  USHF.R.S32.HI UR15, URZ, 0x1f, UR45 ;  /* 0x0000001f3f0f7899 */ /* 0x000fe2000801142d */
[----:B------:R-:W-:Y:S01]  /*7b90*/  SHF.R.U64 R40, R40, 0x3, RZ ;  /* 0x0000000328287819 */ /* 0x000fe200000012ff */
[----:B------:R-:W-:Y:S01]  /*7ba0*/  USEL UR42, UR42, URZ, !UP0 ;  /* 0x0000003f2a2a7287 */ /* 0x000fe2000c000000 */
[----:B------:R-:W-:Y:S01]  /*7bb0*/  SHF.R.U64 R48, R48, 0x3, RZ ;  /* 0x0000000330307819 */ /* 0x000fe200000012ff */
[----:B------:R-:W-:Y:S01]  /*7bc0*/  USEL UR43, UR43, URZ, !UP0 ;  /* 0x0000003f2b2b7287 */ /* 0x000fe2000c000000 */
[----:B------:R-:W-:Y:S01]  /*7bd0*/  LOP3.LUT R44, R44, R45, RZ, 0x3c, !PT ;  /* 0x0000002d2c2c7212 */ /* 0x000fe200078e3cff */
[--C-:B------:R-:W-:Y:S01]  /*7be0*/  IMAD.X R45, RZ, RZ, R175.reuse, P6 ;  /* 0x000000ffff2d7224 */ /* 0x100fe200030e06af */
[----:B------:R-:W-:Y:S01]  /*7bf0*/  LOP3.LUT R40, R40, R41, RZ, 0x3c, !PT ;  /* 0x0000002928287212 */ /* 0x000fe200078e3cff */
[----:B------:R-:W-:Y:S01]  /*7c00*/  IMAD.X R41, RZ, RZ, R175, P0 ;  /* 0x000000ffff297224 */ /* 0x000fe200000e06af */
[----:B0-----:R-:W-:-:S02]  /*7c10*/  ISETP.NE.AND P6, PT, R3, RZ, PT ;  /* 0x000000ff0300720c */ /* 0x001fc40003fc5270 */
[----:B------:R-:W-:Y:S01]  /*7c20*/  LOP3.LUT R48, R48, R49, RZ, 0x3c, !PT ;  /* 0x0000003130307212 */ /* 0x000fe200078e3cff */
[----:B------:R-:W-:Y:S01]  /*7c30*/  IMAD.X R49, RZ, RZ, R175, P1 ;  /* 0x000000ffff317224 */ /* 0x000fe200008e06af */
[C---:B------:R-:W-:Y:S02]  /*7c40*/  IADD3 R57, P2, R174.reuse, 0xa000, RZ ;  /* 0x0000a000ae397810 */ /* 0x040fe40007f5e0ff */
[C---:B------:R-:W-:Y:S02]  /*7c50*/  IADD3 R53, P3, R174.reuse, 0xb000, RZ ;  /* 0x0000b000ae357810 */ /* 0x040fe40007f7e0ff */
[C---:B------:R-:W-:Y:S02]  /*7c60*/  IADD3 R65, P4, R174.reuse, 0xc000, RZ ;  /* 0x0000c000ae417810 */ /* 0x040fe40007f9e0ff */
[C---:B------:R-:W-:Y:S02]  /*7c70*/  IADD3 R61, P5, R174.reuse, 0xd000, RZ ;  /* 0x0000d000ae3d7810 */ /* 0x040fe40007fbe0ff */
[----:B------:R-:W-:-:S02]  /*7c80*/  IADD3 R73, P0, R174, 0xe000, RZ ;  /* 0x0000e000ae497810 */ /* 0x000fc40007f1e0ff */
[----:B------:R-:W-:Y:S02]  /*7c90*/  IADD3 R4, P1, R174, 0xf000, RZ ;  /* 0x0000f000ae047810 */ /* 0x000fe40007f3e0ff */
[----:B------:R-:W-:Y:S02]  /*7ca0*/  LOP3.LUT R56, R57, 0x380, RZ, 0xc0, !PT ;  /* 0x0000038039387812 */ /* 0x000fe400078ec0ff */
[----:B------:R-:W-:Y:S01]  /*7cb0*/  LOP3.LUT R52, R53, 0x380, RZ, 0xc0, !PT ;  /* 0x0000038035347812 */ /* 0x000fe200078ec0ff */
[----:B------:R-:W-:Y:S01]  /*7cc0*/  IMAD.X R69, RZ, RZ, R175, P1 ;  /* 0x000000ffff457224 */ /* 0x000fe200008e06af */
[----:B------:R-:W-:Y:S02]  /*7cd0*/  LOP3.LUT R64, R65, 0x380, RZ, 0xc0, !PT ;  /* 0x0000038041407812 */ /* 0x000fe400078ec0ff */
[----:B------:R-:W-:Y:S02]  /*7ce0*/  LOP3.LUT R60, R61, 0x380, RZ, 0xc0, !PT ;  /* 0x000003803d3c7812 */ /* 0x000fe400078ec0ff */
[----:B------:R-:W-:-:S02]  /*7cf0*/  LOP3.LUT R72, R73, 0x380, RZ, 0xc0, !PT ;  /* 0x0000038049487812 */ /* 0x000fc400078ec0ff */
[----:B------:R-:W-:Y:S02]  /*7d00*/  LOP3.LUT R5, R174, 0x380, RZ, 0xc0, !PT ;  /* 0x00000380ae057812 */ /* 0x000fe400078ec0ff */
        /* <DEDUP_REMOVED lines=8> */
[----:B------:R-:W-:Y:S02]  /*7d90*/  LOP3.LUT R56, R56, R57, RZ, 0x3c, !PT ;  /* 0x0000003938387212 */ /* 0x000fe400078e3cff */
        /* <DEDUP_REMOVED lines=8> */
[----:B------:R-:W-:-:S02]  /*7e20*/  IADD3.X R57, RZ, R175, RZ, P2, !PT ;  /* 0x000000afff397210 */ /* 0x000fc400017fe4ff */
[----:B------:R-:W-:Y:S02]  /*7e30*/  LOP3.LUT R174, R5, R174, RZ, 0x3c, !PT ;  /* 0x000000ae05ae7212 */ /* 0x000fe400078e3cff */
[----:B------:R-:W-:Y:S01]  /*7e40*/  LOP3.LUT R68, R3, R4, RZ, 0x3c, !PT ;  /* 0x0000000403447212 */ /* 0x000fe200078e3cff */
[----:B------:R-:W-:Y:S06]  /*7e50*/  @P6 BRA `(.L_x_3616) ;  /* 0x0000000000c46947 */ /* 0x000fec0003800000 */
[----:B------:R-:W0:Y:S01]  /*7e60*/  LDC R11, c[0x0][0xbe8] ;  /* 0x0002fa00ff0b7b82 */ /* 0x000e220000000800 */
[----:B------:R-:W-:Y:S01]  /*7e70*/  IMAD.U32 R10, RZ, RZ, UR44 ;  /* 0x0000002cff0a7e24 */ /* 0x000fe2000f8e00ff */
[----:B------:R-:W-:Y:S01]  /*7e80*/  ULDC.64 UR12, c[0x0][0xb90] ;  /* 0x0002e400000c7ab9 */ /* 0x000fe20000000a00 */
[----:B------:R-:W-:Y:S01]  /*7e90*/  UMOV UR8, UR4 ;  /* 0x0000000400087c82 */ /* 0x000fe20008000000 */
[----:B------:R-:W-:Y:S01]  /*7ea0*/  UIMAD UR10, UR15, UR12, URZ ;  /* 0x0000000c0f0a72a4 */ /* 0x000fe2000f8e023f */
[----:B------:R-:W-:Y:S01]  /*7eb0*/  IMAD R10, R10, 0x40, R195 ;  /* 0x000000400a0a7824 */ /* 0x000fe200078e02c3 */
[----:B------:R-:W-:Y:S01]  /*7ec0*/  UMOV UR9, UR14 ;  /* 0x0000000e00097c82 */ /* 0x000fe20008000000 */
[----:B------:R-:W-:Y:S01]  /*7ed0*/  IMAD.U32 R15, RZ, RZ, UR44 ;  /* 0x0000002cff0f7e24 */ /* 0x000fe2000f8e00ff */
[----:B------:R-:W-:Y:S01]  /*7ee0*/  UIMAD.WIDE.U32 UR8, UR45, UR12, UR8 ;  /* 0x0000000c2d0872a5 */ /* 0x000fe2000f8e0008 */
[----:B------:R-:W-:Y:S01]  /*7ef0*/  IMAD.MOV.U32 R4, RZ, RZ, R10 ;  /* 0x000000ffff047224 */ /* 0x000fe200078e000a */
[----:B------:R-:W-:Y:S01]  /*7f00*/  UIMAD UR10, UR45, UR13, UR10 ;  /* 0x0000000d2d0a72a4 */ /* 0x000fe2000f8e020a */
[----:B------:R-:W-:-:S02]  /*7f10*/  IMAD.MOV R30, RZ, RZ, -R18 ;  /* 0x000000ffff1e7224 */ /* 0x000fc400078e0a12 */
[----:B------:R-:W-:Y:S01]  /*7f20*/  ULDC.64 UR12, c[0x0][0xb98] ;  /* 0x0002e600000c7ab9 */ /* 0x000fe20000000a00 */
[----:B------:R-:W-:Y:S01]  /*7f30*/  UIADD3 UR9, UR9, UR10, URZ ;  /* 0x0000000a09097290 */ /* 0x000fe2000fffe03f */
[----:B------:R-:W-:Y:S01]  /*7f40*/  IMAD R15, R15, 0x40, R16 ;  /* 0x000000400f0f7824 */ /* 0x000fe200078e0210 */
[----:B------:R-:W-:Y:S02]  /*7f50*/  UIMAD UR11, UR43, UR12, URZ ;  /* 0x0000000c2b0b72a4 */ /* 0x000fe4000f8e023f */
[----:B------:R-:W-:Y:S02]  /*7f60*/  UIMAD.WIDE.U32 UR8, UR42, UR12, UR8 ;  /* 0x0000000c2a0872a5 */ /* 0x000fe4000f8e0008 */
[----:B------:R-:W-:Y:S01]  /*7f70*/  UIMAD UR11, UR42, UR13, UR11 ;  /* 0x0000000d2a0b72a4 */ /* 0x000fe2000f8e020b */
[----:B0-----:R-:W-:Y:S01]  /*7f80*/  ISETP.NE.AND P0, PT, R11, 0x1, PT ;  /* 0x000000010b00780c */ /* 0x001fe20003f05270 */
[----:B-----5:R-:W-:-:S12]  /*7f90*/  IMAD R26, R0, R11, RZ ;  /* 0x0000000b001a7224 */ /* 0x020fd800078e02ff */
[----:B------:R-:W0:Y:S08]  /*7fa0*/  @P0 LDC R3, c[0x0][0xbec] ;  /* 0x0002fb00ff030b82 */ /* 0x000e300000000800 */
[----:B------:R-:W1:Y:S01]  /*7fb0*/  @P0 LDC R6, c[0x0][0xbf0] ;  /* 0x0002fc00ff060b82 */ /* 0x000e620000000800 */
[----:B0-----:R-:W-:-:S05]  /*7fc0*/  @P0 IMAD.HI.U32 R3, R10, R3, RZ ;  /* 0x000000030a030227 */ /* 0x001fca00078e00ff */
[----:B-1----:R-:W-:-:S04]  /*7fd0*/  @P0 SHF.R.U32.HI R4, RZ, R6, R3 ;  /* 0x00000006ff040219 */ /* 0x002fc80000011603 */
[--C-:B------:R-:W-:Y:S01]  /*7fe0*/  SHF.R.S32.HI R5, RZ, 0x1f, R4.reuse ;  /* 0x0000001fff057819 */ /* 0x100fe20000011404 */
[----:B------:R-:W-:Y:S01]  /*7ff0*/  IMAD.MOV R6, RZ, RZ, -R4 ;  /* 0x000000ffff067224 */ /* 0x000fe200078e0a04 */
[----:B------:R-:W-:-:S03]  /*8000*/  IADD3 R4, P0, R4, UR8, RZ ;  /* 0x0000000804047c10 */ /* 0x000fc6000ff1e0ff */
[----:B------:R-:W-:Y:S01]  /*8010*/  IMAD R3, R11, R6, R10 ;  /* 0x000000060b037224 */ /* 0x000fe200078e020a */
[----:B------:R-:W-:-:S04]  /*8020*/  MOV R10, UR11 ;  /* 0x0000000b000a7c02 */ /* 0x000fc80008000f00 */
[----:B------:R-:W-:Y:S02]  /*8030*/  SHF.R.S32.HI R6, RZ, 0x1f, R3 ;  /* 0x0000001fff067819 */ /* 0x000fe40000011403 */
[----:B------:R-:W-:Y:S01]  /*8040*/  IADD3.X R5, R5, UR9, R10, P0, !PT ;  /* 0x0000000905057c10 */ /* 0x000fe200087fe40a */
[----:B------:R-:W-:Y:S02]  /*8050*/  ULDC.64 UR8, c[0x0][0xb88] ;  /* 0x0002e20000087ab9 */ /* 0x000fe40000000a00 */
[----:B------:R-:W-:Y:S02]  /*8060*/  IMAD R6, R6, UR8, RZ ;  /* 0x0000000806067c24 */ /* 0x000fe4000f8e02ff */
[----:B------:R-:W-:-:S04]  /*8070*/  IMAD.WIDE.U32 R4, R3, UR8, R4 ;  /* 0x0000000803047c25 */ /* 0x000fc8000f8e0004 */
[----:B------:R-:W-:Y:S01]  /*8080*/  IMAD R3, R3, UR9, R6 ;  /* 0x0000000903037c24 */ /* 0x000fe2000f8e0206 */
[----:B------:R-:W-:Y:S02]  /*8090*/  ULDC.64 UR8, c[0x0][0xb50] ;  /* 0x0002d40000087ab9 */ /* 0x000fe40000000a00 */
[----:B------:R-:W-:Y:S01]  /*80a0*/  LEA R10, P0, R4, UR8, 0x2 ;  /* 0x00000008040a7c11 */ /* 0x000fe2000f8010ff */
[----:B------:R-:W-:-:S04]  /*80b0*/  IMAD.IADD R3, R5, 0x1, R3 ;  /* 0x0000000105037824 */ /* 0x000fc800078e0203 */
[----:B------:R-:W-:Y:S01]  /*80c0*/  SHFL.IDX PT, R6, R10, 0x1, 0x1c1f ;  /* 0x003c1f000a067f89 */ /* 0x000fe200000e0000 */
[----:B------:R-:W-:Y:S01]  /*80d0*/  LEA.HI.X R14, R4, UR9, R3, 0x2, P0 ;  /* 0x00000009040e7c11 */ /* 0x000fe200080f1403 */
[----:B------:R-:W-:Y:S01]  /*80e0*/  VIADD R3, R15, 0x8 ;  /* 0x000000080f037836 */ /* 0x000fe20000000000 */
[----:B------:R-:W-:Y:S01]  /*80f0*/  ISETP.NE.AND P0, PT, R17, R30, PT ;  /* 0x0000001e1100720c */ /* 0x000fe20003f05270 */
[----:B------:R-:W-:Y:S03]  /*8100*/  SHFL.IDX PT, R4, R10, RZ, 0x1c1f ;  /* 0x001c1fff0a047589 */ /* 0x000fe600000e0000 */
[-C--:B------:R-:W-:Y:S01]  /*8110*/  ISETP.GE.OR P1, PT, R15, R26.reuse, P0 ;  /* 0x0000001a0f00720c */ /* 0x080fe20000726670 */
[----:B------:R-:W0:Y:S01]  /*8120*/  SHFL.IDX PT, R5, R14, RZ, 0x1c1f ;  /* 0x001c1fff0e057589 */ /* 0x000e2200000e0000 */
[----:B------:R-:W-:-:S03]  /*8130*/  ISETP.GE.OR P0, PT, R3, R26, P0 ;  /* 0x0000001a0300720c */ /* 0x000fc60000706670 */
[----:B------:R-:W1:Y:S08]  /*8140*/  SHFL.IDX PT, R7, R14, 0x1, 0x1c1f ;  /* 0x003c1f000e077f89 */ /* 0x000e7000000e0000 */
[----:B0-----:R0:W-:Y:S04]  /*8150*/  @!P1 ST.E desc[UR50][R4.64], R21 ;  /* 0x0000001504009985 */ /* 0x0011e8000c101932 */
[----:B-1----:R0:W-:Y:S02]  /*8160*/  @!P0 ST.E desc[UR50][R6.64], R20 ;  /* 0x0000001406008985 */ /* 0x0021e4000c101932 */
.L_x_3616:
[----:B------:R-:W1:Y:S01]  /*8170*/  LDC R81, c[0x0][0xbe8] ;  /* 0x0002fa00ff517b82 */ /* 0x000e620000000800 */
[----:B------:R-:W-:Y:S01]  /*8180*/  ULDC UR16, c[0x0][0xac8] ;  /* 0x0002b20000107ab9 */ /* 0x000fe20000000800 */
[----:B------:R-:W-:Y:S01]  /*8190*/  ULDC.64 UR12, c[0x0][0xaa0] ;  /* 0x0002a800000c7ab9 */ /* 0x000fe20000000a00 */
[----:B------:R-:W-:Y:S01]  /*81a0*/  ISETP.GE.AND P0, PT, R189, UR16, PT ;  /* 0x00000010bd007c0c */ /* 0x000fe2000bf06270 */
[----:B0-----:R0:W5:Y:S03]  /*81b0*/  LD.E.128 R4, desc[UR50][R174.64] ;  /* 0x00000032ae047980 */ /* 0x001166000c101d00 */
[----:B------:R-:W-:Y:S01]  /*81c0*/  SEL R20, RZ, 0xffffffff, P0 ;  /* 0xffffffffff147807 */ /* 0x000fe20000000000 */
[----:B------:R-:W5:Y:S01]  /*81d0*/  LD.E.128 R8, desc[UR50][R8.64] ;  /* 0x0000003208087980 */ /* 0x000f62000c101d00 */
[----:B------:R-:W-:-:S03]  /*81e0*/  ISETP.GE.AND P0, PT, R188, UR16, PT ;  /* 0x00000010bc007c0c */ /* 0x000fc6000bf06270 */
[----:B------:R-:W5:Y:S04]  /*81f0*/  LD.E.128 R12, desc[UR50][R12.64] ;  /* 0x000000320c0c7980 */ /* 0x000f68000c101d00 */
[----:B------:R-:W5:Y:S04]  /*8200*/  LD.E.128 R24, desc[UR50][R24.64] ;  /* 0x0000003218187980 */ /* 0x000f68000c101d00 */
[----:B------:R-:W5:Y:S01]  /*8210*/  LD.E.128 R28, desc[UR50][R28.64] ;  /* 0x000000321c1c7980 */ /* 0x000f62000c101d00 */
[----:B-1----:R-:W-:Y:S01]  /*8220*/  ISETP.NE.AND P2, PT, R81, 0x1, PT ;  /* 0x000000015100780c */ /* 0x002fe20003f45270 */
[----:B------:R-:W-:Y:S01]  /*8230*/  IMAD.SHL.U32 R76, R20, 0x2, RZ ;  /* 0x00000002144c7824 */ /* 0x000fe200078e00ff */
[----:B------:R-:W-:Y:S01]  /*8240*/  ISETP.GE.AND P1, PT, R2, UR16, PT ;  /* 0x0000001002007c0c */ /* 0x000fe2000bf26270 */
[----:B------:R-:W5:Y:S01]  /*8250*/  LD.E.128 R32, desc[UR50][R32.64] ;  /* 0x0000003220207980 */ /* 0x000f62000c101d00 */
[----:B------:R-:W-:-:S02]  /*8260*/  SEL R20, RZ, 0xffffffff, P0 ;  /* 0xffffffffff147807 */ /* 0x000fc40000000000 */
[----:B------:R-:W-:Y:S01]  /*8270*/  SEL R3, RZ, 0x1, P1 ;  /* 0x00000001ff037807 */ /* 0x000fe20000800000 */
[----:B------:R-:W5:Y:S04]  /*8280*/  LD.E.128 R36, desc[UR50][R36.64] ;  /* 0x0000003224247980 */ /* 0x000f68000c101d00 */
[----:B------:R-:W5:Y:S02]  /*8290*/  LD.E.128 R40, desc[UR50][R40.64] ;  /* 0x0000003228287980 */ /* 0x000f64000c101d00 */
[----:B------:R-:W1:Y:S01]  /*82a0*/  @P2 LDC R77, c[0x0][0xbec] ;  /* 0x0002fb00ff4d2b82 */ /* 0x000e620000000800 */
[----:B------:R-:W-:Y:S01]  /*82b0*/  IMAD.SHL.U32 R20, R20, 0x4, RZ ;  /* 0x0000000414147824 */ /* 0x000fe200078e00ff */
[----:B------:R-:W-:Y:S01]  /*82c0*/  UIMAD UR10, UR14, UR12, URZ ;  /* 0x0000000c0e0a72a4 */ /* 0x000fe2000f8e023f */
[----:B------:R-:W5:Y:S04]  /*82d0*/  LD.E.128 R44, desc[UR50][R44.64] ;  /* 0x000000322c2c7980 */ /* 0x000f68000c101d00 */
[----:B------:R-:W5:Y:S01]  /*82e0*/  LD.E.128 R48, desc[UR50][R48.64] ;  /* 0x0000003230307980 */ /* 0x000f62000c101d00 */
[----:B------:R-:W2:Y:S01]  /*82f0*/  @P2 LDC R79, c[0x0][0xbf0] ;  /* 0x0002fc00ff4f2b82 */ /* 0x000ea20000000800 */
[----:B------:R-:W-:-:S02]  /*8300*/  LOP3.LUT R3, R76, 0x2, R3, 0xe2, !PT ;  /* 0x000000024c037812 */ /* 0x000fc400078ee203 */
[----:B------:R-:W-:Y:S01]  /*8310*/  ISETP.GE.AND P0, PT, R187, UR16, PT ;  /* 0x00000010bb007c0c */ /* 0x000fe2000bf06270 */
[----:B------:R-:W-:Y:S01]  /*8320*/  UIMAD.WIDE.U32 UR8, UR4, UR12, URZ ;  /* 0x0000000c040872a5 */ /* 0x000fe2000f8e003f */
[----:B------:R-:W-:Y:S01]  /*8330*/  LOP3.LUT R20, R20, 0x4, R3, 0xe2, !PT ;  /* 0x0000000414147812 */ /* 0x000fe200078ee203 */
[----:B------:R-:W-:Y:S01]  /*8340*/  UIMAD UR10, UR4, UR13, UR10 ;  /* 0x0000000d040a72a4 */ /* 0x000fe2000f8e020a */
[----:B------:R-:W-:Y:S01]  /*8350*/  SEL R21, RZ, 0xffffffff, P0 ;  /* 0xffffffffff157807 */ /* 0x000fe20000000000 */
[----:B------:R-:W-:Y:S01]  /*8360*/  IMAD R3, R190, 0x20, R191 ;  /* 0x00000020be037824 */ /* 0x000fe200078e02bf */
[----:B------:R-:W-:Y:S01]  /*8370*/  ULDC.64 UR12, c[0x0][0xae8] ;  /* 0x0002ba00000c7ab9 */ /* 0x000fe20000000a00 */
[----:B------:R-:W-:Y:S01]  /*8380*/  IMAD.U32 R82, RZ, RZ, UR44 ;  /* 0x0000002cff527e24 */ /* 0x000fe2000f8e00ff */
[----:B------:R-:W-:Y:S01]  /*8390*/  ISETP.GE.AND P0, PT, R186, UR16, PT ;  /* 0x00000010ba007c0c */ /* 0x000fe2000bf06270 */
[----:B------:R-:W-:Y:S01]  /*83a0*/  UIADD3 UR9, UR9, UR10, URZ ;  /* 0x0000000a09097290 */ /* 0x000fe2000fffe03f */
[----:B------:R-:W-:Y:S01]  /*83b0*/  SHF.L.U32 R21, R21, 0x3, RZ ;  /* 0x0000000315157819 */ /* 0x000fe200000006ff */
[----:B------:R-:W-:Y:S01]  /*83c0*/  UIMAD UR4, UR15, UR12, URZ ;  /* 0x0000000c0f0472a4 */ /* 0x000fe2000f8e023f */
[----:B------:R-:W-:Y:S01]  /*83d0*/  IMAD R82, R82, 0x40, R3 ;  /* 0x0000004052527824 */ /* 0x000fe200078e0203 */
[----:B------:R-:W-:Y:S01]  /*83e0*/  SEL R3, RZ, 0xffffffff, P0 ;  /* 0xffffffffff037807 */ /* 0x000fe20000000000 */
[----:B------:R-:W-:Y:S01]  /*83f0*/  UIMAD.WIDE.U32 UR8, UR45, UR12, UR8 ;  /* 0x0000000c2d0872a5 */ /* 0x000fe2000f8e0008 */
[----:B------:R-:W-:Y:S01]  /*8400*/  LOP3.LUT R21, R21, 0x8, R20, 0xe2, !PT ;  /* 0x0000000815157812 */ /* 0x000fe200078ee214 */
[----:B------:R-:W-:Y:S01]  /*8410*/  UIMAD UR4, UR45, UR13, UR4 ;  /* 0x0000000d2d0472a4 */ /* 0x000fe2000f8e0204 */
[----:B-1----:R-:W-:Y:S01]  /*8420*/  @P2 IMAD.HI.U32 R20, R82, R77, RZ ;  /* 0x0000004d52142227 */ /* 0x002fe200078e00ff */
[----:B------:R-:W-:Y:S01]  /*8430*/  ULDC.64 UR10, c[0x0][0xaf0] ;  /* 0x0002bc00000a7ab9 */ /* 0x000fe20000000a00 */
[----:B------:R-:W5:Y:S01]  /*8440*/  LD.E.128 R56, desc[UR50][R56.64] ;  /* 0x0000003238387980 */ /* 0x000f62000c101d00 */
[----:B------:R-:W-:Y:S01]  /*8450*/  UIMAD UR43, UR43, UR10, URZ ;  /* 0x0000000a2b2b72a4 */ /* 0x000fe2000f8e023f */
[----:B------:R-:W-:Y:S01]  /*8460*/  IMAD.SHL.U32 R76, R3, 0x10, RZ ;  /* 0x00000010034c7824 */ /* 0x000fe200078e00ff */
[----:B------:R-:W-:Y:S01]  /*8470*/  UIADD3 UR9, UR9, UR4, URZ ;  /* 0x0000000409097290 */ /* 0x000fe2000fffe03f */
[----:B------:R-:W-:Y:S01]  /*8480*/  IMAD.MOV.U32 R3, RZ, RZ, R82 ;  /* 0x000000ffff037224 */ /* 0x000fe200078e0052 */
[----:B--2---:R-:W-:Y:S01]  /*8490*/  @P2 SHF.R.U32.HI R3, RZ, R79, R20 ;  /* 0x0000004fff032219 */ /* 0x004fe20000011614 */
[----:B------:R-:W-:Y:S01]  /*84a0*/  UIMAD UR4, UR42, UR11, UR43 ;  /* 0x0000000b2a0472a4 */ /* 0x000fe2000f8e022b */
[----:B------:R-:W5:Y:S01]  /*84b0*/  LD.E.128 R52, desc[UR50][R52.64] ;  /* 0x0000003234347980 */ /* 0x000f62000c101d00 */
[----:B------:R-:W-:Y:S01]  /*84c0*/  UIMAD.WIDE.U32 UR42, UR42, UR10, UR8 ;  /* 0x0000000a2a2a72a5 */ /* 0x000fe2000f8e0008 */
[--C-:B------:R-:W-:Y:S01]  /*84d0*/  SHF.R.S32.HI R77, RZ, 0x1f, R3.reuse ;  /* 0x0000001fff4d7819 */ /* 0x100fe20000011403 */
[----:B------:R-:W-:Y:S01]  /*84e0*/  IMAD.MOV R79, RZ, RZ, -R3 ;  /* 0x000000ffff4f7224 */ /* 0x000fe200078e0a03 */
[----:B------:R-:W-:Y:S01]  /*84f0*/  ISETP.GE.AND P0, PT, R185, UR16, PT ;  /* 0x00000010b9007c0c */ /* 0x000fe2000bf06270 */
[----:B------:R-:W-:Y:S01]  /*8500*/  UIADD3 UR4, UR43, UR4, URZ ;  /* 0x000000042b047290 */ /* 0x000fe2000fffe03f */
[----:B------:R-:W5:Y:S01]  /*8510*/  LD.E.128 R64, desc[UR50][R64.64] ;  /* 0x0000003240407980 */ /* 0x000f62000c101d00 */
[----:B------:R-:W-:Y:S01]  /*8520*/  ULDC.64 UR8, c[0x0][0xae0] ;  /* 0x0002b80000087ab9 */ /* 0x000fe20000000a00 */
[----:B------:R-:W-:Y:S01]  /*8530*/  SEL R78, RZ, 0xffffffff, P0 ;  /* 0xffffffffff4e7807 */ /* 0x000fe20000000000 */
[----:B------:R-:W-:Y:S01]  /*8540*/  IMAD R80, R77, UR8, RZ ;  /* 0x000000084d507c24 */ /* 0x000fe2000f8e02ff */
[----:B------:R-:W-:Y:S01]  /*8550*/  LOP3.LUT R76, R76, 0x10, R21, 0xe2, !PT ;  /* 0x000000104c4c7812 */ /* 0x000fe200078ee215 */
[----:B------:R-:W-:Y:S01]  /*8560*/  IMAD R77, R81, R79, R82 ;  /* 0x0000004f514d7224 */ /* 0x000fe200078e0252 */
[----:B------:R-:W5:Y:S01]  /*8570*/  LD.E.128 R60, desc[UR50][R60.64] ;  /* 0x000000323c3c7980 */ /* 0x000f62000c101d00 */
[----:B------:R-:W-:-:S02]  /*8580*/  IMAD.U32 R21, RZ, RZ, UR43 ;  /* 0x0000002bff157e24 */ /* 0x000fc4000f8e00ff */
[----:B------:R-:W-:Y:S01]  /*8590*/  IMAD.U32 R20, RZ, RZ, UR42 ;  /* 0x0000002aff147e24 */ /* 0x000fe2000f8e00ff */
[----:B------:R-:W5:Y:S01]  /*85a0*/  LD.E.128 R72, desc[UR50][R72.64] ;  /* 0x0000003248487980 */ /* 0x000f62000c101d00 */
[----:B------:R-:W-:Y:S02]  /*85b0*/  IMAD.U32 R21, RZ, RZ, UR4 ;  /* 0x00000004ff157e24 */ /* 0x000fe4000f8e00ff */
[----:B------:R-:W-:Y:S01]  /*85c0*/  IMAD.SHL.U32 R83, R78, 0x20, RZ ;  /* 0x000000204e537824 */ /* 0x000fe200078e00ff */
[----:B------:R-:W5:Y:S01]  /*85d0*/  LD.E.128 R68, desc[UR50][R68.64] ;  /* 0x0000003244447980 */ /* 0x000f62000c101d00 */
[----:B------:R-:W-:Y:S01]  /*85e0*/  SHF.R.S32.HI R78, RZ, 0x1f, R77 ;  /* 0x0000001fff4e7819 */ /* 0x000fe2000001144d */
[C---:B------:R-:W-:Y:S01]  /*85f0*/  IMAD R79, R3.reuse, UR9, R80 ;  /* 0x00000009034f7c24 */ /* 0x040fe2000f8e0250 */
[----:B------:R-:W-:Y:S01]  /*8600*/  ISETP.GE.AND P0, PT, R194, UR16, PT ;  /* 0x00000010c2007c0c */ /* 0x000fe2000bf06270 */
[----:B------:R-:W-:Y:S01]  /*8610*/  @!PT LDS RZ, [RZ] ;  /* 0x00000000fffff984 */ /* 0x000fe20000000800 */
[----:B------:R-:W-:Y:S01]  /*8620*/  @!PT LDS RZ, [RZ] ;  /* 0x00000000fffff984 */ /* 0x000fe20000000800 */
[----:B------:R-:W-:Y:S01]  /*8630*/  @!PT LDS RZ, [RZ] ;  /* 0x00000000fffff984 */ /* 0x000fe20000000800 */
[----:B------:R-:W-:Y:S01]  /*8640*/  @!PT LDS RZ, [RZ] ;  /* 0x00000000fffff984 */ /* 0x000fe20000000800 */
[----:B------:R1:W-:Y:S06]  /*8650*/  MEMBAR.ALL.CTA ;  /* 0x0000000000007992 */ /* 0x0003ec0000008000 */
[----:B-1----:R-:W1:Y:S01]  /*8660*/  FENCE.VIEW.ASYNC.S ;  /* 0x00000000000073c6 */ /* 0x002e620000000000 */
[----:B------:R-:W-:Y:S01]  /*8670*/  IMAD.WIDE.U32 R20, R3, UR8, R20 ;  /* 0x0000000803147c25 */ /* 0x000fe2000f8e0014 */
[----:B------:R-:W-:Y:S01]  /*8680*/  MOV R86, UR44 ;  /* 0x0000002c00567c02 */ /* 0x000fe20008000f00 */
[----:B------:R-:W-:Y:S01]  /*8690*/  ULDC.64 UR8, c[0x0][0xad8] ;  /* 0x0002b60000087ab9 */ /* 0x000fe20000000a00 */
[----:B------:R-:W-:Y:S01]  /*86a0*/  SEL R3, RZ, 0x40, P0 ;  /* 0x00000040ff037807 */ /* 0x000fe20000000000 */
[----:B------:R-:W-:Y:S01]  /*86b0*/  IMAD.IADD R21, R21, 0x1, R79 ;  /* 0x0000000115157824 */ /* 0x000fe200078e024f */
[----:B------:R-:W-:Y:S01]  /*86c0*/  ISETP.GE.AND P0, PT, R193, UR16, PT ;  /* 0x00000010c1007c0c */ /* 0x000fe2000bf06270 */
[----:B------:R-:W-:Y:S01]  /*86d0*/  IMAD R78, R78, UR8, RZ ;  /* 0x000000084e4e7c24 */ /* 0x000fe2000f8e02ff */
[----:B------:R-:W-:Y:S01]  /*86e0*/  UIADD3 UR4, UR41, 0x28c20, URZ ;  /* 0x00028c2029047890 */ /* 0x000fe2000fffe03f */
[----:B-----5:R-:W-:Y:S01]  /*86f0*/  IMAD R87, R0, R81, RZ ;  /* 0x0000005100577224 */ /* 0x020fe200078e02ff */
[----:B------:R-:W-:Y:S01]  /*8700*/  SEL R0, RZ, 0x80, P0 ;  /* 0x00000080ff007807 */ /* 0x000fe20000000000 */
[----:B------:R-:W-:Y:S01]  /*8710*/  IMAD R86, R86, 0x40, R191 ;  /* 0x0000004056567824 */ /* 0x000fe200078e02bf */
[----:B------:R-:W-:Y:S01]  /*8720*/  UPRMT UR4, URZ, 0x654, UR4 ;  /* 0x000006543f047896 */ /* 0x000fe20008000004 */
[----:B------:R-:W-:Y:S01]  /*8730*/  IMAD R79, R77, UR9, R78 ;  /* 0x000000094d4f7c24 */ /* 0x000fe2000f8e024e */
[----:B------:R-:W-:Y:S01]  /*8740*/  LOP3.LUT R76, R83, 0x20, R76, 0xe2, !PT ;  /* 0x00000020534c7812 */ /* 0x000fe200078ee24c */
[----:B------:R-:W-:Y:S01]  /*8750*/  IMAD.WIDE.U32 R20, R77, UR8, R20 ;  /* 0x000000084d147c25 */ /* 0x000fe2000f8e0014 */
[----:B------:R-:W-:Y:S01]  /*8760*/  ISETP.GE.AND P0, PT, R86, R87, PT ;  /* 0x000000575600720c */ /* 0x000fe20003f06270 */
[----:B------:R-:W-:Y:S01]  /*8770*/  ULDC.64 UR8, c[0x0][0xa80] ;  /* 0x0002a00000087ab9 */ /* 0x000fe20000000a00 */
[----:B------:R-:W-:Y:S01]  /*8780*/  LOP3.LUT R3, R76, R3, RZ, 0xfc, !PT ;  /* 0x000000034c037212 */ /* 0x000fe200078efcff */
[----:B------:R-:W-:Y:S01]  /*8790*/  IMAD.IADD R21, R21, 0x1, R79 ;  /* 0x0000000115157824 */ /* 0x000fe200078e024f */
[----:B------:R-:W-:Y:S01]  /*87a0*/  LEA R84, P1, R20, UR8, 0x1 ;  /* 0x0000000814547c11 */ /* 0x000fe2000f8208ff */
[----:B------:R-:W-:Y:S01]  /*87b0*/  BSSY B1, `(.L_x_3617) ;  /* 0x0000026000017945 */ /* 0x000fe20003800000 */
[----:B------:R-:W-:-:S02]  /*87c0*/  LOP3.LUT R0, R3, R0, RZ, 0xfc, !PT ;  /* 0x0000000003007212 */ /* 0x000fc400078efcff */
[----:B------:R-:W-:Y:S01]  /*87d0*/  LEA.HI.X R85, R20, UR9, R21, 0x1, P1 ;  /* 0x0000000914557c11 */ /* 0x000fe200088f0c15 */
[----:B-1----:R-:W-:Y:S01]  /*87e0*/  SYNCS.ARRIVE.TRANS64.RED.A1T0 RZ, [UR4], RZ ;  /* 0x000000ffffff79a7 */ /* 0x002fe20008100404 */
[----:B------:R0:W1:Y:S04]  /*87f0*/  SHFL.IDX PT, R76, R84, RZ, 0x181f ;  /* 0x00181fff544c7589 */ /* 0x00006800000e0000 */
[----:B------:R0:W2:Y:S01]  /*8800*/  SHFL.IDX PT, R77, R85, RZ, 0x181f ;  /* 0x00181fff554d7589 */ /* 0x0000a200000e0000 */
[----:B------:R-:W-:Y:S05]  /*8810*/  @P0 BRA `(.L_x_3618) ;  /* 0x00000000007c0947 */ /* 0x000fea0003800000 */
        /* <DEDUP_REMOVED lines=8> */
[----:B------:R1:W-:Y:S01]  /*88a0*/  @!P0 ST.E.128 desc[UR50][R20.64], R4 ;  /* 0x0000000414008985 */ /* 0x0003e2000c101d32 */
        /* <DEDUP_REMOVED lines=11> */
[-C--:B------:R-:W-:Y:S02]  /*8960*/  @!P1 LEA R6, P6, R185, R76.reuse, 0x1 ;  /* 0x0000004cb9069211 */ /* 0x080fe400078c08ff */
[-C--:B--2---:R-:W-:Y:S02]  /*8970*/  @P0 LEA R12, P3, R194, R76.reuse, 0x1 ;  /* 0x0000004cc20c0211 */ /* 0x084fe400078608ff */
        /* <DEDUP_REMOVED lines=9> */
.L_x_3618:
[----:B------:R-:W-:Y:S05]  /*8a10*/  BSYNC B1 ;  /* 0x0000000000017941 */ /* 0x000fea0003800000 */
.L_x_3617:
[----:B---3--:R-:W-:Y:S01]  /*8a20*/  VIADD R4, R86, 0x20 ;  /* 0x0000002056047836 */ /* 0x008fe20000000000 */
[----:B------:R4:W3:Y:S04]  /*8a30*/  SHFL.IDX PT, R7, R85, 0x1, 0x181f ;  /* 0x00381f0055077f89 */ /* 0x0008e800000e0000 */
[----:B------:R-:W-:Y:S01]  /*8a40*/  ISETP.GE.AND P0, PT, R4, R87, PT ;  /* 0x000000570400720c */ /* 0x000fe20003f06270 */
[----:B------:R4:W0:-:S12]  /*8a50*/  SHFL.IDX PT, R6, R84, 0x1, 0x181f ;  /* 0x00381f0054067f89 */ /* 0x00081800000e0000 */
[----:B----4-:R-:W-:Y:S05]  /*8a60*/  @P0 BRA `(.L_x_3619) ;  /* 0x0000001000180947 */ /* 0x010fea0003800000 */
[----:B------:R-:W-:Y:S02]  /*8a70*/  ISETP.GE.AND P0, PT, R2, UR16, PT ;  /* 0x0000001002007c0c */ /* 0x000fe4000bf06270 */
[----:B------:R-:W-:Y:S02]  /*8a80*/  ISETP.GE.AND P5, PT, R189, UR16, PT ;  /* 0x00000010bd007c0c */ /* 0x000fe4000bfa6270 */
[----:B------:R-:W-:Y:S02]  /*8a90*/  ISETP.GE.AND P3, PT, R188, UR16, PT ;  /* 0x00000010bc007c0c */ /* 0x000fe4000bf66270 */
[----:B------:R-:W-:Y:S02]  /*8aa0*/  ISETP.GE.AND P2, PT, R187, UR16, PT ;  /* 0x00000010bb007c0c */ /* 0x000fe4000bf46270 */
[----:B------:R-:W-:-:S05]  /*8ab0*/  ISETP.GE.AND P1, PT, R186, UR16, PT ;  /* 0x00000010ba007c0c */ /* 0x000fca000bf26270 */
[----:B0--3--:R-:W-:Y:S02]  /*8ac0*/  @!P0 IMAD.WIDE R4, R2, 0x2, R6 ;  /* 0x0000000202048825 */ /* 0x009fe400078e0206 */
[-C--:B------:R-:W-:Y:S02]  /*8ad0*/  @!P5 LEA R12, P4, R189, R6.reuse, 0x1 ;  /* 0x00000006bd0cd211 */ /* 0x080fe400078808ff */
[----:B------:R-:W-:Y:S01]  /*8ae0*/  @!P3 LEA R14, P6, R188, R6, 0x1 ;  /* 0x00000006bc0eb211 */ /* 0x000fe200078c08ff */
[----:B------:R0:W-:Y:S01]  /*8af0*/  @!P0 ST.E.128 desc[UR50][R4.64], R8 ;  /* 0x0000000804008985 */ /* 0x0001e2000c101d32 */
[----:B------:R-:W-:Y:S02]  /*8b00*/  ISETP.GE.AND P0, PT, R185, UR16, PT ;  /* 0x00000010b9007c0c */ /* 0x000fe4000bf06270 */
[----:B------:R-:W-:Y:S02]  /*8b10*/  @!P5 LEA.HI.X R13, R189, R7, R204, 0x1, P4 ;  /* 0x00000007bd0dd211 */ /* 0x000fe400020f0ccc */
[----:B------:R-:W-:-:S02]  /*8b20*/  LOP3.LUT P4, RZ, R3, 0x40, RZ, 0xc0, !PT ;  /* 0x0000004003ff7812 */ /* 0x000fc4000788c0ff */
[----:B------:R-:W-:Y:S01]  /*8b30*/  @!P3 LEA.HI.X R15, R188, R7, R203, 0x1, P6 ;  /* 0x00000007bc0fb211 */ /* 0x000fe200030f0ccb */
[----:B------:R4:W-:Y:S01]  /*8b40*/  @!P5 ST.E.128 desc[UR50][R12.64], R24 ;  /* 0x000000180c00d985 */ /* 0x0009e2000c101d32 */
[----:B------:R-:W-:-:S03]  /*8b50*/  @!P2 LEA R20, P5, R187, R6, 0x1 ;  /* 0x00000006bb14a211 */ /* 0x000fc600078a08ff */
[----:B------:R4:W-:Y:S01]  /*8b60*/  @!P3 ST.E.128 desc[UR50][R14.64], R32 ;  /* 0x000000200e00b985 */ /* 0x0009e2000c101d32 */
[----:B------:R-:W-:Y:S02]  /*8b70*/  @!P2 LEA.HI.X R21, R187, R7, R202, 0x1, P5 ;  /* 0x00000007bb15a211 */ /* 0x000fe400028f0cca */
[----:B0-----:R-:W-:-:S03]  /*8b80*/  @!P1 LEA R4, P6, R186, R6, 0x1 ;  /* 0x00000006ba049211 */ /* 0x001fc600078c08ff */
[----:B------:R4:W-:Y:S01]  /*8b90*/  @!P2 ST.E.128 desc[UR50][R20.64], R40 ;  /* 0x000000281400a985 */ /* 0x0009e2000c101d32 */
[CC--:B------:R-:W-:Y:S02]  /*8ba0*/  @!P0 LEA R8, P3, R185.reuse, R6.reuse, 0x1 ;  /* 0x00000006b9088211 */ /* 0x0c0fe400078608ff */
[----:B------:R-:W-:Y:S02]  /*8bb0*/  @P4 LEA R10, P5, R194, R6, 0x1 ;  /* 0x00000006c20a4211 */ /* 0x000fe400078a08ff */
[-C--:B------:R-:W-:Y:S02]  /*8bc0*/  @!P1 LEA.HI.X R5, R186, R7.reuse, R201, 0x1, P6 ;  /* 0x00000007ba059211 */ /* 0x080fe400030f0cc9 */
[-C--:B------:R-:W-:Y:S02]  /*8bd0*/  @!P0 LEA.HI.X R9, R185, R7.reuse, R200, 0x1, P3 ;  /* 0x00000007b9098211 */ /* 0x080fe400018f0cc8 */
[----:B------:R-:W-:Y:S01]  /*8be0*/  @P4 LEA.HI.X R11, R194, R7, R199, 0x1, P5 ;  /* 0x00000007c20b4211 */ /* 0x000fe200028f0cc7 */
[----:B------:R4:W-:Y:S04]  /*8bf0*/  @!P1 ST.E.128 desc[UR50][R4.64], R48 ;  /* 0x0000003004009985 */ /* 0x0009e8000c101d32 */
[----:B------:R4:W-:Y:S01]  /*8c00*/  @!P0 ST.E.128 desc[UR50][R8.64], R52 ;  /* 0x0000003408008985 */ /* 0x0009e2000c101d32 */
[----:B------:R-:W-:-:S03]  /*8c10*/  LOP3.LUT P0, RZ, R0, 0x80, RZ, 0xc0, !PT ;  /* 0x0000008000ff7812 */ /* 0x000fc6000780c0ff */
[----:B------:R4:W-:Y:S10]  /*8c20*/  @P4 ST.E.128 desc[UR50][R10.64], R60 ;  /* 0x0000003c0a004985 */ /* 0x0009f4000c101d32 */
[----:B------:R-:W-:Y:S05]  /*8c30*/  @!P0 BRA `(.L_x_3619) ;  /* 0x0000000c00a48947 */ /* 0x000fea0003800000 */
[----:B----4-:R-:W-:-:S04]  /*8c40*/  LEA R4, P0, R193, R6, 0x1 ;  /* 0x00000006c1047211 */ /* 0x010fc800078008ff */
[----:B------:R-:W-:-:S05]  /*8c50*/  LEA.HI.X R5, R193, R7, R198, 0x1, P0 ;  /* 0x00000007c1057211 */ /* 0x000fca00000f0cc6 */
[----:B------:R0:W-:Y:S01]  /*8c60*/  ST.E.128 desc[UR50][R4.64], R68 ;  /* 0x0000004404007985 */ /* 0x0001e2000c101d32 */
[----:B------:R-:W-:Y:S05]  /*8c70*/  BRA `(.L_x_3619) ;  /* 0x0000000c00947947 */ /* 0x000fea0003800000 */
.L_x_3614:
[----:B------:R-:W-:Y:S01]  /*8c80*/  ULDC.64 UR10, c[0x0][0xc00] ;  /* 0x00030000000a7ab9 */ /* 0x000fe20000000a00 */
[----:B------:R-:W-:Y:S01]  /*8c90*/  USHF.L.U32 UR9, UR42, 0x2, URZ ;  /* 0x000000022a097899 */ /* 0x000fe2000800063f */
[----:B------:R-:W0:Y:S01]  /*8ca0*/  LDC R11, c[0x0][0xbe8] ;  /* 0x0002fa00ff0b7b82 */ /* 0x000e220000000800 */
[----:B------:R-:W-:Y:S02]  /*8cb0*/  UISETP.NE.U32.AND UP0, UPT, UR10, URZ, UPT ;  /* 0x0000003f0a00728c */ /* 0x000fe4000bf05070 */
[----:B------:R-:W-:Y:S02]  /*8cc0*/  USHF.L.U64.HI UR12, UR42, 0x2, UR43 ;  /* 0x000000022a0c7899 */ /* 0x000fe4000801022b */
[----:B------:R-:W-:Y:S02]  /*8cd0*/  UISETP.NE.AND.EX UP0, UPT, UR11, URZ, UPT, UP0 ;  /* 0x0000003f0b00728c */ /* 0x000fe4000bf05300 */
[----:B------:R-:W-:-:S04]  /*8ce0*/  UIADD3 UR4, UP1, UR9, UR10, URZ ;  /* 0x0000000a09047290 */ /* 0x000fc8000ff3e03f */
[----:B------:R-:W-:Y:S01]  /*8cf0*/  PLOP3.LUT P1, PT, PT, PT, UP0, 0x80, 0x0 ;  /* 0x000000000000781c */ /* 0x000fe20003f2f008 */
[----:B------:R-:W-:Y:S01]  /*8d00*/  UIADD3.X UR8, UR12, UR11, URZ, UP1, !UPT ;  /* 0x0000000b0c087290 */ /* 0x000fe20008ffe43f */
[----:B------:R-:W-:Y:S02]  /*8d10*/  IMAD.U32 R4, RZ, RZ, UR4 ;  /* 0x00000004ff047e24 */ /* 0x000fe4000f8e00ff */
[----:B------:R-:W-:Y:S02]  /*8d20*/  ULDC.64 UR10, c[0x0][0xc08] ;  /* 0x00030200000a7ab9 */ /* 0x000fe40000000a00 */
[----:B------:R-:W-:Y:S01]  /*8d30*/  UISETP.NE.U32.AND UP1, UPT, UR10, URZ, UPT ;  /* 0x0000003f0a00728c */ /* 0x000fe2000bf25070 */
[----:B------:R-:W-:-:S03]  /*8d40*/  IMAD.U32 R5, RZ, RZ, UR8 ;  /* 0x00000008ff057e24 */ /* 0x000fc6000f8e00ff */
[----:B------:R-:W-:-:S03]  /*8d50*/  UISETP.NE.AND.EX UP1, UPT, UR11, URZ, UPT, UP1 ;  /* 0x0000003f0b00728c */ /* 0x000fc6000bf25310 */
[----:B------:R-:W2:Y:S01]  /*8d60*/  @P1 LDG.E R3, desc[UR50][R4.64] ;  /* 0x0000003204031981 */ /* 0x000ea2000c1e1900 */
[----:B------:R-:W-:Y:S02]  /*8d70*/  ULDC UR4, c[0x0][0xa88] ;  /* 0x0002a20000047ab9 */ /* 0x000fe40000000800 */
[----:B------:R-:W-:Y:S01]  /*8d80*/  PLOP3.LUT P2, PT, PT, PT, UP1, 0x80, 0x0 ;  /* 0x000000000000781c */ /* 0x000fe20003f4f018 */
[----:B------:R-:W-:-:S04]  /*8d90*/  IMAD.U32 R0, RZ, RZ, UR4 ;  /* 0x00000004ff007e24 */ /* 0x000fc8000f8e00ff */
[----:B------:R-:W-:-:S04]  /*8da0*/  @UP1 UIADD3 UR8, UP2, UR9, UR10, URZ ;  /* 0x0000000a09081290 */ /* 0x000fc8000ff5e03f */
[----:B------:R-:W-:Y:S02]  /*8db0*/  @UP1 UIADD3.X UR9, UR12, UR11, URZ, UP2, !UPT ;  /* 0x0000000b0c091290 */ /* 0x000fe400097fe43f */
[----:B------:R-:W-:-:S04]  /*8dc0*/  IMAD.U32 R6, RZ, RZ, UR8 ;  /* 0x00000008ff067e24 */ /* 0x000fc8000f8e00ff */
[----:B------:R-:W-:-:S05]  /*8dd0*/  IMAD.U32 R7, RZ, RZ, UR9 ;  /* 0x00000009ff077e24 */ /* 0x000fca000f8e00ff */
[----:B------:R1:W5:Y:S01]  /*8de0*/  @P2 LDG.E R0, desc[UR50][R6.64] ;  /* 0x0000003206002981 */ /* 0x000362000c1e1900 */
[----:B------:R-:W-:Y:S01]  /*8df0*/  UMOV UR4, URZ ;  /* 0x0000003f00047c82 */ /* 0x000fe20008000000 */
[----:B------:R-:W-:Y:S01]  /*8e00*/  USHF.R.S32.HI UR12, URZ, 0x1f, UR45 ;  /* 0x0000001f3f0c7899 */ /* 0x000fe2000801142d */
[----:B------:R-:W-:Y:S02]  /*8e10*/  ISETP.GE.AND P0, PT, R197, 0x40, PT ;  /* 0x00000040c500780c */ /* 0x000fe40003f06270 */
[----:B--2---:R-:W-:-:S13]  /*8e20*/  @P1 R2UR UR4, R3 ;  /* 0x00000000030412ca */ /* 0x004fda00000e0000 */
[----:B------:R-:W-:Y:S01]  /*8e30*/  USHF.R.S32.HI UR11, URZ, 0x1f, UR4 ;  /* 0x0000001f3f0b7899 */ /* 0x000fe20008011404 */
[----:B01----:R-:W-:Y:S11]  /*8e40*/  @P2 BRA `(.L_x_3620) ;  /* 0x0000000000102947 */ /* 0x003ff60003800000 */
[----:B------:R-:W-:Y:S05]  /*8e50*/  @!P1 BRA `(.L_x_3620) ;  /* 0x00000000000c9947 */ /* 0x000fea0003800000 */
[----:B------:R-:W2:Y:S04]  /*8e60*/  LDG.E R3, desc[UR50][R4.64] ;  /* 0x0000003204037981 */ /* 0x000ea8000c1e1900 */
[----:B-----5:R-:W2:Y:S02]  /*8e70*/  LDG.E R0, desc[UR50][R4.64+0x4] ;  /* 0x0000043204007981 */ /* 0x020ea4000c1e1900 */
[----:B--2---:R-:W-:-:S07]  /*8e80*/  IMAD.IADD R0, R0, 0x1, -R3 ;  /* 0x0000000100007824 */ /* 0x004fce00078e0a03 */
.L_x_3620:
[----:B------:R-:W-:Y:S01]  /*8e90*/  USEL UR42, UR42, URZ, !UP0 ;  /* 0x0000003f2a2a7287 */ /* 0x000fe2000c000000 */
[----:B------:R-:W-:Y:S01]  /*8ea0*/  BSSY B1, `(.L_x_3621) ;  /* 0x000002d000017945 */ /* 0x000fe20003800000 */
[----:B------:R-:W-:-:S03]  /*8eb0*/  USEL UR43, UR43, URZ, !UP0 ;  /* 0x0000003f2b2b7287 */ /* 0x000fc6000c000000 */
[----:B------:R-:W-:Y:S09]  /*8ec0*/  @P0 BRA `(.L_x_3622) ;  /* 0x0000000000a80947 */ /* 0x000ff20003800000 */
[----:B------:R-:W0:Y:S01]  /*8ed0*/  S2R R4, SR_TID.X ;  /* 0x0000000000047919 */ /* 0x000e220000002100 */
[----:B------:R-:W1:Y:S01]  /*8ee0*/  LDC R6, c[0x0][0xbe8] ;  /* 0x0002fa00ff067b82 */ /* 0x000e620000000800 */
[----:B------:R-:W-:-:S05]  /*8ef0*/  MOV R3, UR44 ;  /* 0x0000002c00037c02 */ /* 0x000fca0008000f00 */
[----:B0-----:R-:W-:Y:S02]  /*8f00*/  IMAD R3, R3, 0x40, R4 ;  /* 0x0000004003037824 */ /* 0x001fe400078e0204 */
[----:B-1---5:R-:W-:Y:S02]  /*8f10*/  IMAD R4, R0, R6, RZ ;  /* 0x0000000600047224 */ /* 0x022fe400078e02ff */
[----:B------:R-:W-:-:S05]  /*8f20*/  VIADD R5, R3, 0xffffff80 ;  /* 0xffffff8003057836 */ /* 0x000fca0000000000 */
[----:B------:R-:W-:-:S13]  /*8f30*/  ISETP.GE.AND P0, PT, R5, R4, PT ;  /* 0x000000040500720c */ /* 0x000fda0003f06270 */
[----:B------:R-:W-:Y:S05]  /*8f40*/  @P0 BRA `(.L_x_3622) ;  /* 0x0000000000880947 */ /* 0x000fea0003800000 */
[----:B------:R-:W-:Y:S01]  /*8f50*/  ISETP.NE.AND P0, PT, R6, 0x1, PT ;  /* 0x000000010600780c */ /* 0x000fe20003f05270 */
[----:B------:R-:W-:Y:S01]  /*8f60*/  ULDC.64 UR14, c[0x0][0xb90] ;  /* 0x0002e400000e7ab9 */ /* 0x000fe20000000a00 */
[----:B------:R-:W-:Y:S01]  /*8f70*/  UMOV UR8, UR4 ;  /* 0x0000000400087c82 */ /* 0x000fe20008000000 */
[----:B------:R-:W-:Y:S01]  /*8f80*/  UIMAD UR10, UR12, UR14, URZ ;  /* 0x0000000e0c0a72a4 */ /* 0x000fe2000f8e023f */
[----:B------:R-:W-:Y:S02]  /*8f90*/  UMOV UR9, UR11 ;  /* 0x0000000b00097c82 */ /* 0x000fe40008000000 */
[----:B------:R-:W-:Y:S02]  /*8fa0*/  UIMAD.WIDE.U32 UR8, UR45, UR14, UR8 ;  /* 0x0000000e2d0872a5 */ /* 0x000fe4000f8e0008 */
[----:B------:R-:W-:-:S03]  /*8fb0*/  UIMAD UR10, UR45, UR15, UR10 ;  /* 0x0000000f2d0a72a4 */ /* 0x000fc6000f8e020a */
[----:B------:R-:W-:Y:S02]  /*8fc0*/  ULDC.64 UR14, c[0x0][0xb98] ;  /* 0x0002e600000e7ab9 */ /* 0x000fe40000000a00 */
[----:B------:R-:W0:Y:S01]  /*8fd0*/  @P0 LDC R4, c[0x0][0xbec] ;  /* 0x0002fb00ff040b82 */ /* 0x000e220000000800 */
[----:B------:R-:W-:Y:S02]  /*8fe0*/  UIADD3 UR9, UR9, UR10, URZ ;  /* 0x0000000a09097290 */ /* 0x000fe4000fffe03f */
[----:B------:R-:W-:Y:S02]  /*8ff0*/  UIMAD UR10, UR43, UR14, URZ ;  /* 0x0000000e2b0a72a4 */ /* 0x000fe4000f8e023f */
[----:B------:R-:W-:Y:S02]  /*9000*/  UIMAD.WIDE.U32 UR8, UR42, UR14, UR8 ;  /* 0x0000000e2a0872a5 */ /* 0x000fe4000f8e0008 */
[----:B------:R-:W-:Y:S01]  /*9010*/  UIMAD UR10, UR42, UR15, UR10 ;  /* 0x0000000f2a0a72a4 */ /* 0x000fe2000f8e020a */
[----:B------:R-:W1:Y:S02]  /*9020*/  @P0 LDC R8, c[0x0][0xbf0] ;  /* 0x0002fc00ff080b82 */ /* 0x000e640000000800 */
[----:B------:R-:W-:Y:S01]  /*9030*/  ULDC.64 UR14, c[0x0][0xb88] ;  /* 0x0002e200000e7ab9 */ /* 0x000fe20000000a00 */
[----:B0-----:R-:W-:-:S04]  /*9040*/  @P0 IMAD.HI.U32 R3, R5, R4, RZ ;  /* 0x0000000405030227 */ /* 0x001fc800078e00ff */
[----:B------:R-:W-:Y:S01]  /*9050*/  IMAD.MOV.U32 R4, RZ, RZ, R5 ;  /* 0x000000ffff047224 */ /* 0x000fe200078e0005 */
[----:B-1----:R-:W-:Y:S01]  /*9060*/  @P0 SHF.R.U32.HI R4, RZ, R8, R3 ;  /* 0x00000008ff040219 */ /* 0x002fe20000011603 */
[----:B------:R-:W-:-:S04]  /*9070*/  IMAD.U32 R8, RZ, RZ, UR10 ;  /* 0x0000000aff087e24 */ /* 0x000fc8000f8e00ff */
[----:B------:R-:W-:-:S04]  /*9080*/  IMAD.MOV R3, RZ, RZ, -R4 ;  /* 0x000000ffff037224 */ /* 0x000fc800078e0a04 */
[----:B------:R-:W-:Y:S01]  /*9090*/  IMAD R3, R6, R3, R5 ;  /* 0x0000000306037224 */ /* 0x000fe200078e0205 */
[----:B------:R-:W-:Y:S02]  /*90a0*/  SHF.R.S32.HI R5, RZ, 0x1f, R4 ;  /* 0x0000001fff057819 */ /* 0x000fe40000011404 */
[----:B------:R-:W-:Y:S02]  /*90b0*/  IADD3 R4, P0, R4, UR8, RZ ;  /* 0x0000000804047c10 */ /* 0x000fe4000ff1e0ff */
[----:B------:R-:W-:Y:S02]  /*90c0*/  SHF.R.S32.HI R6, RZ, 0x1f, R3 ;  /* 0x0000001fff067819 */ /* 0x000fe40000011403 */
[----:B------:R-:W-:Y:S01]  /*90d0*/  IADD3.X R5, R5, UR9, R8, P0, !PT ;  /* 0x0000000905057c10 */ /* 0x000fe200087fe408 */
[----:B------:R-:W-:Y:S02]  /*90e0*/  ULDC.64 UR8, c[0x0][0xb50] ;  /* 0x0002d40000087ab9 */ /* 0x000fe40000000a00 */
[----:B------:R-:W-:-:S02]  /*90f0*/  IMAD R6, R6, UR14, RZ ;  /* 0x0000000e06067c24 */ /* 0x000fc4000f8e02ff */
[----:B------:R-:W-:-:S04]  /*9100*/  IMAD.WIDE.U32 R4, R3, UR14, R4 ;  /* 0x0000000e03047c25 */ /* 0x000fc8000f8e0004 */
[----:B------:R-:W-:Y:S01]  /*9110*/  IMAD R7, R3, UR15, R6 ;  /* 0x0000000f03077c24 */ /* 0x000fe2000f8e0206 */
[----:B------:R-:W-:-:S03]  /*9120*/  LEA R6, P0, R4, UR8, 0x2 ;  /* 0x0000000804067c11 */ /* 0x000fc6000f8010ff */
[----:B------:R-:W-:-:S05]  /*9130*/  IMAD.IADD R3, R5, 0x1, R7 ;  /* 0x0000000105037824 */ /* 0x000fca00078e0207 */
[----:B------:R-:W-:Y:S01]  /*9140*/  LEA.HI.X R7, R4, UR9, R3, 0x2, P0 ;  /* 0x0000000904077c11 */ /* 0x000fe200080f1403 */
[----:B------:R-:W-:-:S05]  /*9150*/  IMAD.MOV.U32 R3, RZ, RZ, -0x800000 ;  /* 0xff800000ff037424 */ /* 0x000fca00078e00ff */
[----:B------:R0:W-:Y:S02]  /*9160*/  STG.E desc[UR50][R6.64], R3 ;  /* 0x0000000306007986 */ /* 0x0001e4000c101932 */
.L_x_3622:
[----:B------:R-:W-:Y:S05]  /*9170*/  BSYNC B1 ;  /* 0x0000000000017941 */ /* 0x000fea0003800000 */
.L_x_3621:
[----:B------:R-:W-:Y:S01]  /*9180*/  ISETP.NE.AND P0, PT, R11, 0x1, PT ;  /* 0x000000010b00780c */ /* 0x000fe20003f05270 */
[----:B------:R-:W-:Y:S01]  /*9190*/  ULDC UR13, c[0x0][0xac8] ;  /* 0x0002b200000d7ab9 */ /* 0x000fe20000000800 */
[----:B------:R-:W-:Y:S01]  /*91a0*/  ULDC.64 UR14, c[0x0][0xaa0] ;  /* 0x0002a800000e7ab9 */ /* 0x000fe20000000a00 */
[----:B------:R-:W-:Y:S01]  /*91b0*/  ISETP.GE.AND P1, PT, R189, UR13, PT ;  /* 0x0000000dbd007c0c */ /* 0x000fe2000bf26270 */
[----:B------:R-:W-:Y:S01]  /*91c0*/  UIMAD UR10, UR11, UR14, URZ ;  /* 0x0000000e0b0a72a4 */ /* 0x000fe2000f8e023f */
[----:B------:R-:W-:Y:S01]  /*91d0*/  ISETP.GE.AND P2, PT, R2, UR13, PT ;  /* 0x0000000d02007c0c */ /* 0x000fe2000bf46270 */
[----:B------:R-:W-:Y:S01]  /*91e0*/  UIMAD.WIDE.U32 UR8, UR4, UR14, URZ ;  /* 0x0000000e040872a5 */ /* 0x000fe2000f8e003f */
[----:B------:R-:W-:Y:S01]  /*91f0*/  SEL R4, RZ, 0xffffffff, P1 ;  /* 0xffffffffff047807 */ /* 0x000fe20000800000 */
[----:B------:R-:W-:Y:S01]  /*9200*/  UIMAD UR10, UR4, UR15, UR10 ;  /* 0x0000000f040a72a4 */ /* 0x000fe2000f8e020a */
[----:B0-----:R-:W-:Y:S01]  /*9210*/  SEL R3, RZ, 0x1, P2 ;  /* 0x00000001ff037807 */ /* 0x001fe20001000000 */
[----:B------:R-:W-:Y:S01]  /*9220*/  IMAD.U32 R26, RZ, RZ, UR44 ;  /* 0x0000002cff1a7e24 */ /* 0x000fe2000f8e00ff */
[----:B------:R-:W-:Y:S01]  /*9230*/  ULDC.64 UR14, c[0x0][0xae8] ;  /* 0x0002ba00000e7ab9 */ /* 0x000fe20000000a00 */
[----:B------:R-:W-:Y:S01]  /*9240*/  IMAD.SHL.U32 R4, R4, 0x2, RZ ;  /* 0x0000000204047824 */ /* 0x000fe200078e00ff */
[----:B------:R-:W0:Y:S01]  /*9250*/  @P0 LDC R5, c[0x0][0xbec] ;  /* 0x0002fb00ff050b82 */ /* 0x000e220000000800 */
[----:B------:R-:W-:Y:S01]  /*9260*/  ISETP.GE.AND P2, PT, R188, UR13, PT ;  /* 0x0000000dbc007c0c */ /* 0x000fe2000bf46270 */
[----:B------:R-:W-:Y:S01]  /*9270*/  UIADD3 UR9, UR9, UR10, URZ ;  /* 0x0000000a09097290 */ /* 0x000fe2000fffe03f */
[----:B------:R-:W-:Y:S01]  /*9280*/  MOV R8, UR44 ;  /* 0x0000002c00087c02 */ /* 0x000fe20008000f00 */
[----:B------:R-:W-:Y:S01]  /*9290*/  UIMAD UR4, UR12, UR14, URZ ;  /* 0x0000000e0c0472a4 */ /* 0x000fe2000f8e023f */
[----:B------:R-:W-:Y:S01]  /*92a0*/  LOP3.LUT R4, R4, 0x2, R3, 0xe2, !PT ;  /* 0x0000000204047812 */ /* 0x000fe200078ee203 */
[----:B------:R-:W-:Y:S01]  /*92b0*/  IMAD R3, R190, 0x20, R191 ;  /* 0x00000020be037824 */ /* 0x000fe200078e02bf */
[----:B------:R-:W-:Y:S01]  /*92c0*/  SEL R6, RZ, 0xffffffff, P2 ;  /* 0xffffffffff067807 */ /* 0x000fe20001000000 */
[----:B------:R-:W1:Y:S01]  /*92d0*/  @P0 LDC R7, c[0x0][0xbf0] ;  /* 0x0002fc00ff070b82 */ /* 0x000e620000000800 */
[----:B------:R-:W-:Y:S01]  /*92e0*/  UIMAD UR4, UR45, UR15, UR4 ;  /* 0x0000000f2d0472a4 */ /* 0x000fe2000f8e0204 */
[----:B------:R-:W-:Y:S01]  /*92f0*/  IMAD R8, R8, 0x40, R3 ;  /* 0x0000004008087824 */ /* 0x000fe200078e0203 */
[----:B------:R-:W-:Y:S01]  /*9300*/  UIMAD.WIDE.U32 UR8, UR45, UR14, UR8 ;  /* 0x0000000e2d0872a5 */ /* 0x000fe2000f8e0008 */
[----:B------:R-:W-:Y:S01]  /*9310*/  ISETP.GE.AND P1, PT, R187, UR13, PT ;  /* 0x0000000dbb007c0c */ /* 0x000fe2000bf26270 */
[----:B------:R-:W-:Y:S01]  /*9320*/  ULDC.64 UR10, c[0x0][0xaf0] ;  /* 0x0002bc00000a7ab9 */ /* 0x000fe20000000a00 */
[----:B------:R-:W-:Y:S01]  /*9330*/  IMAD.SHL.U32 R9, R6, 0x4, RZ ;  /* 0x0000000406097824 */ /* 0x000fe200078e00ff */
[----:B------:R-:W-:Y:S01]  /*9340*/  UIMAD UR43, UR43, UR10, URZ ;  /* 0x0000000a2b2b72a4 */ /* 0x000fe2000f8e023f */
[----:B------:R-:W-:Y:S01]  /*9350*/  SEL R10, RZ, 0xffffffff, P1 ;  /* 0xffffffffff0a7807 */ /* 0x000fe20000800000 */
[----:B------:R-:W-:Y:S01]  /*9360*/  UIADD3 UR9, UR9, UR4, URZ ;  /* 0x0000000409097290 */ /* 0x000fe2000fffe03f */
[----:B------:R-:W-:Y:S01]  /*9370*/  IMAD.MOV.U32 R3, RZ, RZ, R8 ;  /* 0x000000ffff037224 */ /* 0x000fe200078e0008 */
[----:B------:R-:W-:Y:S01]  /*9380*/  UIMAD UR4, UR42, UR11, UR43 ;  /* 0x0000000b2a0472a4 */ /* 0x000fe2000f8e022b */
[----:B------:R-:W-:Y:S01]  /*9390*/  LOP3.LUT R9, R9, 0x4, R4, 0xe2, !PT ;  /* 0x0000000409097812 */ /* 0x000fe200078ee204 */
[----:B------:R-:W-:Y:S01]  /*93a0*/  UIMAD.WIDE.U32 UR42, UR42, UR10, UR8 ;  /* 0x0000000a2a2a72a5 */ /* 0x000fe2000f8e0008 */
[----:B------:R-:W-:Y:S01]  /*93b0*/  IMAD.SHL.U32 R10, R10, 0x8, RZ ;  /* 0x000000080a0a7824 */ /* 0x000fe200078e00ff */
[----:B------:R-:W-:Y:S01]  /*93c0*/  ISETP.GE.AND P2, PT, R193, UR13, PT ;  /* 0x0000000dc1007c0c */ /* 0x000fe2000bf46270 */
[----:B0-----:R-:W-:Y:S01]  /*93d0*/  @P0 IMAD.HI.U32 R6, R8, R5, RZ ;  /* 0x0000000508060227 */ /* 0x001fe200078e00ff */
[----:B------:R-:W-:Y:S01]  /*93e0*/  UIADD3 UR4, UR43, UR4, URZ ;  /* 0x000000042b047290 */ /* 0x000fe2000fffe03f */
[----:B------:R-:W-:Y:S01]  /*93f0*/  BSSY B1, `(.L_x_3623) ;  /* 0x0000049000017945 */ /* 0x000fe20003800000 */
[----:B------:R-:W-:Y:S01]  /*9400*/  LOP3.LUT R10, R10, 0x8, R9, 0xe2, !PT ;  /* 0x000000080a0a7812 */ /* 0x000fe200078ee209 */
[----:B------:R-:W-:Y:S01]  /*9410*/  ULDC.64 UR8, c[0x0][0xae0] ;  /* 0x0002b80000087ab9 */ /* 0x000fe20000000a00 */
[----:B------:R-:W-:-:S02]  /*9420*/  IMAD.U32 R5, RZ, RZ, UR43 ;  /* 0x0000002bff057e24 */ /* 0x000fc4000f8e00ff */
[----:B------:R-:W-:Y:S01]  /*9430*/  IMAD.U32 R4, RZ, RZ, UR42 ;  /* 0x0000002aff047e24 */ /* 0x000fe2000f8e00ff */
[----:B-1----:R-:W-:Y:S01]  /*9440*/  @P0 SHF.R.U32.HI R3, RZ, R7, R6 ;  /* 0x00000007ff030219 */ /* 0x002fe20000011606 */
[----:B------:R-:W-:Y:S01]  /*9450*/  IMAD.U32 R5, RZ, RZ, UR4 ;  /* 0x00000004ff057e24 */ /* 0x000fe2000f8e00ff */
[----:B------:R-:W-:Y:S01]  /*9460*/  ISETP.GE.AND P0, PT, R186, UR13, PT ;  /* 0x0000000dba007c0c */ /* 0x000fe2000bf06270 */
[----:B-----5:R-:W-:Y:S01]  /*9470*/  IMAD R25, R0, R11, RZ ;  /* 0x0000000b00197224 */ /* 0x020fe200078e02ff */
[--C-:B------:R-:W-:Y:S01]  /*9480*/  SHF.R.S32.HI R6, RZ, 0x1f, R3.reuse ;  /* 0x0000001fff067819 */ /* 0x100fe20000011403 */
[----:B------:R-:W-:Y:S01]  /*9490*/  IMAD.MOV R7, RZ, RZ, -R3 ;  /* 0x000000ffff077224 */ /* 0x000fe200078e0a03 */
[----:B------:R-:W-:Y:S01]  /*94a0*/  SEL R9, RZ, 0xffffffff, P0 ;  /* 0xffffffffff097807 */ /* 0x000fe20000000000 */
[----:B------:R-:W-:Y:S01]  /*94b0*/  IMAD.WIDE.U32 R4, R3, UR8, R4 ;  /* 0x0000000803047c25 */ /* 0x000fe2000f8e0004 */
[----:B------:R-:W-:-:S03]  /*94c0*/  ISETP.GE.AND P0, PT, R185, UR13, PT ;  /* 0x0000000db9007c0c */ /* 0x000fc6000bf06270 */
[----:B------:R-:W-:Y:S02]  /*94d0*/  IMAD R6, R6, UR8, RZ ;  /* 0x0000000806067c24 */ /* 0x000fe4000f8e02ff */
[----:B------:R-:W-:Y:S01]  /*94e0*/  IMAD R7, R11, R7, R8 ;  /* 0x000000070b077224 */ /* 0x000fe200078e0208 */
[----:B------:R-:W-:Y:S01]  /*94f0*/  SEL R8, RZ, 0xffffffff, P0 ;  /* 0xffffffffff087807 */ /* 0x000fe20000000000 */
[----:B------:R-:W-:Y:S01]  /*9500*/  IMAD.SHL.U32 R13, R9, 0x10, RZ ;  /* 0x00000010090d7824 */ /* 0x000fe200078e00ff */
[----:B------:R-:W-:Y:S01]  /*9510*/  ISETP.GE.AND P0, PT, R194, UR13, PT ;  /* 0x0000000dc2007c0c */ /* 0x000fe2000bf06270 */
[----:B------:R-:W-:Y:S01]  /*9520*/  IMAD R9, R3, UR9, R6 ;  /* 0x0000000903097c24 */ /* 0x000fe2000f8e0206 */
[----:B------:R-:W-:Y:S01]  /*9530*/  SHF.R.S32.HI R3, RZ, 0x1f, R7 ;  /* 0x0000001fff037819 */ /* 0x000fe20000011407 */
[----:B------:R-:W-:Y:S01]  /*9540*/  ULDC.64 UR8, c[0x0][0xad8] ;  /* 0x0002b60000087ab9 */ /* 0x000fe20000000a00 */
[----:B------:R-:W-:Y:S01]  /*9550*/  IMAD R26, R26, 0x40, R191 ;  /* 0x000000401a1a7824 */ /* 0x000fe200078e02bf */
[----:B------:R-:W-:Y:S01]  /*9560*/  LOP3.LUT R10, R13, 0x10, R10, 0xe2, !PT ;  /* 0x000000100d0a7812 */ /* 0x000fe200078ee20a */
[----:B------:R-:W-:Y:S01]  /*9570*/  IMAD.IADD R5, R5, 0x1, R9 ;  /* 0x0000000105057824 */ /* 0x000fe200078e0209 */
[----:B------:R-:W-:Y:S01]  /*9580*/  SHF.L.U32 R13, R8, 0x5, RZ ;  /* 0x00000005080d7819 */ /* 0x000fe200000006ff */
[----:B------:R-:W-:-:S02]  /*9590*/  IMAD R0, R3, UR8, RZ ;  /* 0x0000000803007c24 */ /* 0x000fc4000f8e02ff */
[----:B------:R-:W-:Y:S01]  /*95a0*/  IMAD.WIDE.U32 R4, R7, UR8, R4 ;  /* 0x0000000807047c25 */ /* 0x000fe2000f8e0004 */
[----:B------:R-:W-:-:S03]  /*95b0*/  LOP3.LUT R10, R13, 0x20, R10, 0xe2, !PT ;  /* 0x000000200d0a7812 */ /* 0x000fc600078ee20a */
[----:B------:R-:W-:Y:S01]  /*95c0*/  IMAD R3, R7, UR9, R0 ;  /* 0x0000000907037c24 */ /* 0x000fe2000f8e0200 */
[----:B------:R-:W-:Y:S01]  /*95d0*/  SEL R7, RZ, 0x40, P0 ;  /* 0x00000040ff077807 */ /* 0x000fe20000000000 */
[----:B------:R-:W-:Y:S01]  /*95e0*/  ULDC.64 UR8, c[0x0][0xa80] ;  /* 0x0002a00000087ab9 */ /* 0x000fe20000000a00 */
[----:B------:R-:W-:Y:S01]  /*95f0*/  ISETP.GE.AND P0, PT, R26, R25, PT ;  /* 0x000000191a00720c */ /* 0x000fe20003f06270 */
[----:B------:R-:W-:Y:S01]  /*9600*/  IMAD.IADD R3, R5, 0x1, R3 ;  /* 0x0000000105037824 */ /* 0x000fe200078e0203 */
[----:B------:R-:W-:Y:S02]  /*9610*/  LEA R20, P1, R4, UR8, 0x1 ;  /* 0x0000000804147c11 */ /* 0x000fe4000f8208ff */
[----:B------:R-:W-:Y:S02]  /*9620*/  LOP3.LUT R21, R10, R7, RZ, 0xfc, !PT ;  /* 0x000000070a157212 */ /* 0x000fe400078efcff */
[----:B------:R-:W-:Y:S01]  /*9630*/  LEA.HI.X R3, R4, UR9, R3, 0x1, P1 ;  /* 0x0000000904037c11 */ /* 0x000fe200088f0c03 */
[----:B------:R0:W1:Y:S01]  /*9640*/  SHFL.IDX PT, R6, R20, RZ, 0x181f ;  /* 0x00181fff14067589 */ /* 0x00006200000e0000 */
[----:B------:R-:W-:-:S03]  /*9650*/  SEL R0, RZ, 0x80, P2 ;  /* 0x00000080ff007807 */ /* 0x000fc60001000000 */
[----:B------:R0:W2:Y:S01]  /*9660*/  SHFL.IDX PT, R7, R3, RZ, 0x181f ;  /* 0x00181fff03077589 */ /* 0x0000a200000e0000 */
        /* <DEDUP_REMOVED lines=9> */
[----:B------:R-:W-:Y:S01]  /*9700*/  @!P5 LEA R10, P4, R188, R6, 0x1 ;  /* 0x00000006bc0ad211 */ /* 0x000fe200078808ff */
[----:B------:R-:W-:Y:S01]  /*9710*/  @!P1 ST.E.128 desc[UR50][R4.64], RZ ;  /* 0x000000ff04009985 */ /* 0x000fe2000c101d32 */
[----:B------:R-:W-:Y:S02]  /*9720*/  ISETP.GE.AND P1, PT, R185, UR13, PT ;  /* 0x0000000db9007c0c */ /* 0x000fe4000bf26270 */
[----:B------:R-:W-:Y:S01]  /*9730*/  LOP3.LUT P0, RZ, R21, 0x40, RZ, 0xc0, !PT ;  /* 0x0000004015ff7812 */ /* 0x000fe2000780c0ff */
[----:B------:R1:W-:Y:S01]  /*9740*/  @!P2 ST.E.128 desc[UR50][R8.64], RZ ;  /* 0x000000ff0800a985 */ /* 0x0003e2000c101d32 */
[----:B------:R-:W-:-:S02]  /*9750*/  ISETP.GE.AND P2, PT, R186, UR13, PT ;  /* 0x0000000dba007c0c */ /* 0x000fc4000bf46270 */
[-C--:B------:R-:W-:Y:S02]  /*9760*/  @!P5 LEA.HI.X R11, R188, R7.reuse, R203, 0x1, P4 ;  /* 0x00000007bc0bd211 */ /* 0x080fe400020f0ccb */
[----:B------:R-:W-:Y:S02]  /*9770*/  LOP3.LUT P4, RZ, R24, 0x80, RZ, 0xc0, !PT ;  /* 0x0000008018ff7812 */ /* 0x000fe4000788c0ff */
[CC--:B------:R-:W-:Y:S01]  /*9780*/  @!P3 LEA R12, P6, R187.reuse, R6.reuse, 0x1 ;  /* 0x00000006bb0cb211 */ /* 0x0c0fe200078c08ff */
[----:B------:R3:W-:Y:S03]  /*9790*/  @!P5 ST.E.128 desc[UR50][R10.64], RZ ;  /* 0x000000ff0a00d985 */ /* 0x0007e6000c101d32 */
[----:B------:R-:W-:Y:S02]  /*97a0*/  @!P3 LEA.HI.X R13, R187, R7, R202, 0x1, P6 ;  /* 0x00000007bb0db211 */ /* 0x000fe400030f0cca */
[----:B-1----:R-:W-:-:S02]  /*97b0*/  @!P1 LEA R8, P6, R185, R6, 0x1 ;  /* 0x00000006b9089211 */ /* 0x002fc400078c08ff */
[-C--:B------:R-:W-:Y:S01]  /*97c0*/  @!P2 LEA R4, P5, R186, R6.reuse, 0x1 ;  /* 0x00000006ba04a211 */ /* 0x080fe200078a08ff */
[----:B------:R3:W-:Y:S01]  /*97d0*/  @!P3 ST.E.128 desc[UR50][R12.64], RZ ;  /* 0x000000ff0c00b985 */ /* 0x0007e2000c101d32 */
[-C--:B------:R-:W-:Y:S02]  /*97e0*/  @P0 LEA R14, P3, R194, R6.reuse, 0x1 ;  /* 0x00000006c20e0211 */ /* 0x080fe400078608ff */
[-C--:B------:R-:W-:Y:S02]  /*97f0*/  @!P2 LEA.HI.X R5, R186, R7.reuse, R201, 0x1, P5 ;  /* 0x00000007ba05a211 */ /* 0x080fe400028f0cc9 */
[----:B------:R-:W-:Y:S02]  /*9800*/  @P4 LEA R6, P5, R193, R6, 0x1 ;  /* 0x00000006c1064211 */ /* 0x000fe400078a08ff */
[-C--:B------:R-:W-:Y:S01]  /*9810*/  @!P1 LEA.HI.X R9, R185, R7.reuse, R200, 0x1, P6 ;  /* 0x00000007b9099211 */ /* 0x080fe200030f0cc8 */
[----:B------:R3:W-:Y:S01]  /*9820*/  @!P2 ST.E.128 desc[UR50][R4.64], RZ ;  /* 0x000000ff0400a985 */ /* 0x0007e2000c101d32 */
[----:B------:R-:W-:-:S02]  /*9830*/  @P0 LEA.HI.X R15, R194, R7, R199, 0x1, P3 ;  /* 0x00000007c20f0211 */ /* 0x000fc400018f0cc7 */
[----:B------:R-:W-:Y:S01]  /*9840*/  @P4 LEA.HI.X R7, R193, R7, R198, 0x1, P5 ;  /* 0x00000007c1074211 */ /* 0x000fe200028f0cc6 */
[----:B------:R3:W-:Y:S04]  /*9850*/  @!P1 ST.E.128 desc[UR50][R8.64], RZ ;  /* 0x000000ff08009985 */ /* 0x0007e8000c101d32 */
[----:B------:R3:W-:Y:S04]  /*9860*/  @P0 ST.E.128 desc[UR50][R14.64], RZ ;  /* 0x000000ff0e000985 */ /* 0x0007e8000c101d32 */
[----:B------:R3:W-:Y:S02]  /*9870*/  @P4 ST.E.128 desc[UR50][R6.64], RZ ;  /* 0x000000ff06004985 */ /* 0x0007e4000c101d32 */
.L_x_3624:
[----:B------:R-:W-:Y:S05]  /*9880*/  BSYNC B1 ;  /* 0x0000000000017941 */ /* 0x000fea0003800000 */
.L_x_3623:
[----:B------:R-:W-:Y:S01]  /*9890*/  VIADD R0, R26, 0x20 ;  /* 0x000000201a007836 */ /* 0x000fe20000000000 */
[----:B--23--:R2:W3:Y:S04]  /*98a0*/  SHFL.IDX PT, R7, R3, 0x1, 0x181f ;  /* 0x00381f0003077f89 */ /* 0x00c4e800000e0000 */
[----:B------:R-:W-:Y:S01]  /*98b0*/  ISETP.GE.AND P0, PT, R0, R25, PT ;  /* 0x000000190000720c */ /* 0x000fe20003f06270 */
[----:B-1----:R2:W1:-:S12]  /*98c0*/  SHFL.IDX PT, R6, R20, 0x1, 0x181f ;  /* 0x00381f0014067f89 */ /* 0x00245800000e0000 */
[----:B--2---:R-:W-:Y:S05]  /*98d0*/  @P0 BRA `(.L_x_3619) ;  /* 0x00000000007c0947 */ /* 0x004fea0003800000 */
[----:B------:R-:W-:Y:S02]  /*98e0*/  ISETP.GE.AND P2, PT, R189, UR13, PT ;  /* 0x0000000dbd007c0c */ /* 0x000fe4000bf46270 */
[----:B------:R-:W-:Y:S02]  /*98f0*/  ISETP.GE.AND P3, PT, R2, UR13, PT ;  /* 0x0000000d02007c0c */ /* 0x000fe4000bf66270 */
[----:B------:R-:W-:Y:S02]  /*9900*/  ISETP.GE.AND P5, PT, R188, UR13, PT ;  /* 0x0000000dbc007c0c */ /* 0x000fe4000bfa6270 */
[----:B------:R-:W-:Y:S02]  /*9910*/  ISETP.GE.AND P4, PT, R187, UR13, PT ;  /* 0x0000000dbb007c0c */ /* 0x000fe4000bf86270 */
[----:B------:R-:W-:-:S05]  /*9920*/  LOP3.LUT P1, RZ, R21, 0x40, RZ, 0xc0, !PT ;  /* 0x0000004015ff7812 */ /* 0x000fca000782c0ff */
[CC--:B-1----:R-:W-:Y:S02]  /*9930*/  @!P2 LEA R8, P0, R189.reuse, R6.reuse, 0x1 ;  /* 0x00000006bd08a211 */ /* 0x0c2fe400078008ff */
[----:B---3--:R-:W-:Y:S02]  /*9940*/  @!P3 IMAD.WIDE R4, R2, 0x2, R6 ;  /* 0x000000020204b825 */ /* 0x008fe400078e0206 */
[-C--:B------:R-:W-:Y:S02]  /*9950*/  @!P2 LEA.HI.X R9, R189, R7.reuse, R204, 0x1, P0 ;  /* 0x00000007bd09a211 */ /* 0x080fe400000f0ccc */
[----:B------:R-:W-:Y:S01]  /*9960*/  @!P5 LEA R10, P0, R188, R6, 0x1 ;  /* 0x00000006bc0ad211 */ /* 0x000fe200078008ff */
[----:B------:R1:W-:Y:S01]  /*9970*/  @!P3 ST.E.128 desc[UR50][R4.64], RZ ;  /* 0x000000ff0400b985 */ /* 0x0003e2000c101d32 */
[----:B------:R-:W-:Y:S02]  /*9980*/  ISETP.GE.AND P3, PT, R186, UR13, PT ;  /* 0x0000000dba007c0c */ /* 0x000fe4000bf66270 */
[----:B------:R-:W-:Y:S01]  /*9990*/  @!P5 LEA.HI.X R11, R188, R7, R203, 0x1, P0 ;  /* 0x00000007bc0bd211 */ /* 0x000fe200000f0ccb */
[----:B------:R2:W-:Y:S01]  /*99a0*/  @!P2 ST.E.128 desc[UR50][R8.64], RZ ;  /* 0x000000ff0800a985 */ /* 0x0005e2000c101d32 */
[----:B------:R-:W-:-:S02]  /*99b0*/  ISETP.GE.AND P2, PT, R185, UR13, PT ;  /* 0x0000000db9007c0c */ /* 0x000fc4000bf46270 */
[----:B------:R-:W-:Y:S01]  /*99c0*/  LOP3.LUT P0, RZ, R24, 0x80, RZ, 0xc0, !PT ;  /* 0x0000008018ff7812 */ /* 0x000fe2000780c0ff */
[----:B------:R2:W-:Y:S01]  /*99d0*/  @!P5 ST.E.128 desc[UR50][R10.64], RZ ;  /* 0x000000ff0a00d985 */ /* 0x0005e2000c101d32 */
[----:B------:R-:W-:-:S04]  /*99e0*/  @!P4 LEA R12, P6, R187, R6, 0x1 ;  /* 0x00000006bb0cc211 */ /* 0x000fc800078c08ff */
[----:B------:R-:W-:Y:S02]  /*99f0*/  @!P4 LEA.HI.X R13, R187, R7, R202, 0x1, P6 ;  /* 0x00000007bb0dc211 */ /* 0x000fe400030f0cca */
[----:B------:R-:W-:-:S03]  /*9a00*/  @!P3 LEA R14, P5, R186, R6, 0x1 ;  /* 0x00000006ba0eb211 */ /* 0x000fc600078a08ff */
[----:B------:R2:W-:Y:S01]  /*9a10*/  @!P4 ST.E.128 desc[UR50][R12.64], RZ ;  /* 0x000000ff0c00c985 */ /* 0x0005e2000c101d32 */
[-C--:B-1----:R-:W-:Y:S02]  /*9a20*/  @!P2 LEA R4, P6, R185, R6.reuse, 0x1 ;  /* 0x00000006b904a211 */ /* 0x082fe400078c08ff */
[-C--:B0-----:R-:W-:Y:S02]  /*9a30*/  @P1 LEA R20, P4, R194, R6.reuse, 0x1 ;  /* 0x00000006c2141211 */ /* 0x081fe400078808ff */
        /* <DEDUP_REMOVED lines=9> */
.L_x_3619:
[----:B------:R-:W-:Y:S05]  /*9ad0*/  BSYNC B0 ;  /* 0x0000000000007941 */ /* 0x000fea0003800000 */
.L_x_3613:
[----:B------:R-:W-:Y:S02]  /*9ae0*/  ULDC UR4, c[0x0][0xc3c] ;  /* 0x00030f0000047ab9 */ /* 0x000fe40000000800 */
[----:B------:R-:W-:-:S06]  /*9af0*/  UISETP.GE.AND UP0, UPT, UR7, UR4, UPT ;  /* 0x000000040700728c */ /* 0x000fcc000bf06270 */
[----:B------:R-:W-:-:S13]  /*9b00*/  PLOP3.LUT P0, PT, PT, PT, UP0, 0x80, 0x0 ;  /* 0x000000000000781c */ /* 0x000fda0003f0f008 */
[----:B------:R-:W-:Y:S05]  /*9b10*/  @!P0 BRA `(.L_x_3625) ;  /* 0xffffff7400188947 */ /* 0x000fea000383ffff */
[----:B------:R-:W-:Y:S05]  /*9b20*/  EXIT ;  /* 0x000000000000794d */ /* 0x000fea0003800000 */
.L_x_3574:
[----:B------:R-:W-:-:S08]  /*9b30*/  NOP ;  /* 0x0000000000007918 */ /* 0x000fd00000000000 */
[----:B------:R-:W0:-:S00]  /*9b40*/  USETMAXREG.DEALLOC.CTAPOOL 0x28 ;  /* 0x00000028000079c8 */ /* 0x000e0000080e0500 */
        /* <DEDUP_REMOVED lines=14> */
.L_x_3626:
        /* <DEDUP_REMOVED lines=40> */
.L_x_3632:
        /* <DEDUP_REMOVED lines=12> */
.L_x_3631:
[----:B------:R-:W-:Y:S05]  /*9f70*/  BSYNC B0 ;  /* 0x0000000000007941 */ /* 0x000fea0003800000 */
.L_x_3630:
        /* <DEDUP_REMOVED lines=21> */
.L_x_3628:
        /* <DEDUP_REMOVED lines=15> */
.L_x_3633:
        /* <DEDUP_REMOVED lines=24> */
[--C-:B------:R-:W-:Y:S02]  /*a340*/  IMAD.MOV R17, RZ, RZ, -R2.reuse ;  /* 0x000000ffff117224 */ /* 0x100fe400078e0a02 */
[----:B------:R-:W-:Y:S02]  /*a350*/  IMAD.MOV.U32 R18, RZ, RZ, R2 ;  /* 0x000000ffff127224 */ /* 0x000fe400078e0002 */
[----:B------:R-:W-:Y:S01]  /*a360*/  IMAD R17, R10, R17, R11 ;  /* 0x000000110a117224 */ /* 0x000fe200078e020b */
[----:B------:R-:W-:Y:S06]  /*a370*/  BRA `(.L_x_3634) ;  /* 0x0000000000147947 */ /* 0x000fec0003800000 */
.L_x_3629:
[----:B------:R-:W-:Y:S01]  /*a380*/  ULDC UR4, c[0x0][0xc3c] ;  /* 0x00030f0000047ab9 */ /* 0x000fe20000000800 */
[----:B------:R-:W-:Y:S01]  /*a390*/  IMAD.MOV.U32 R17, RZ, RZ, RZ ;  /* 0x000000ffff117224 */ /* 0x000fe200078e00ff */
[----:B------:R-:W-:Y:S01]  /*a3a0*/  MOV R16, UR6 ;  /* 0x0000000600107c02 */ /* 0x000fe20008000f00 */
[----:B------:R-:W-:Y:S02]  /*a3b0*/  IMAD.MOV.U32 R18, RZ, RZ, RZ ;  /* 0x000000ffff127224 */ /* 0x000fe400078e00ff */
[----:B------:R-:W-:-:S07]  /*a3c0*/  IMAD.U32 R19, RZ, RZ, UR4 ;  /* 0x00000004ff137e24 */ /* 0x000fce000f8e00ff */
.L_x_3634:
[----:B------:R-:W-:-:S13]  /*a3d0*/  ISETP.NE.AND P0, PT, R5, RZ, PT ;  /* 0x000000ff0500720c */ /* 0x000fda0003f05270 */
[----:B------:R-:W0:Y:S01]  /*a3e0*/  @!P0 S2R R3, SR_CgaCtaId ;  /* 0x0000000000038919 */ /* 0x000e220000008800 */
[----:B------:R-:W-:-:S04]  /*a3f0*/  @!P0 MOV R0, 0x400 ;  /* 0x0000040000008802 */ /* 0x000fc80000000f00 */
[----:B0-----:R-:W-:-:S05]  /*a400*/  @!P0 LEA R0, R3, R0, 0x18 ;  /* 0x0000000003008211 */ /* 0x001fca00078ec0ff */
[----:B------:R1:W-:Y:S01]  /*a410*/  @!P0 STS.128 [R0+0x28cd0], R16 ;  /* 0x028cd01000008388 */ /* 0x0003e20000000c00 */
[----:B------:R-:W-:Y:S06]  /*a420*/  BAR.ARV 0x5, 0x180 ;  /* 0x0146000000007b1d */ /* 0x000fec0000002000 */
.L_x_3627:
[----:B------:R2:W-:Y:S01]  /*a430*/  STL [R1+0x24], RZ ;  /* 0x000024ff01007387 */ /* 0x0005e20000100800 */
[----:B------:R-:W-:Y:S01]  /*a440*/  ULDC UR4, c[0x0][0xc3c] ;  /* 0x00030f0000047ab9 */ /* 0x000fe20000000800 */
[----:B------:R-:W-:Y:S01]  /*a450*/  IMAD.MOV.U32 R25, RZ, RZ, 0x1 ;  /* 0x00000001ff197424 */ /* 0x000fe200078e00ff */
[----:B0-----:R-:W-:Y:S01]  /*a460*/  ISETP.GE.AND P0, PT, R19, UR4, PT ;  /* 0x0000000413007c0c */ /* 0x001fe2000bf06270 */
[----:B------:R-:W-:-:S12]  /*a470*/  IMAD.MOV.U32 R24, RZ, RZ, RZ ;  /* 0x000000ffff187224 */ /* 0x000fd800078e00ff */
[----:B--2---:R-:W-:Y:S05]  /*a480*/  @P0 BRA `(.L_x_3635) ;  /* 0x0000004400b40947 */ /* 0x004fea0003800000 */
[----:B------:R-:W0:Y:S01]  /*a490*/  S2R R4, SR_TID.X ;  /* 0x0000000000047919 */ /* 0x000e220000002100 */
[----:B------:R-:W2:Y:S01]  /*a4a0*/  S2UR UR5, SR_CgaCtaId ;  /* 0x00000000000579c3 */ /* 0x000ea20000008800 */
[----:B------:R-:W-:Y:S01]  /*a4b0*/  UMOV UR4, 0x400 ;  /* 0x0000040000047882 */ /* 0x000fe20000000000 */
[----:B------:R-:W-:Y:S01]  /*a4c0*/  BSSY B8, `(.L_x_3635) ;  /* 0x0000469000087945 */ /* 0x000fe20003800000 */
[----:B------:R3:W-:Y:S01]  /*a4d0*/  STL [R1+0x24], RZ ;  /* 0x000024ff01007387 */ /* 0x0007e20000100800 */
[----:B------:R-:W-:Y:S01]  /*a4e0*/  IMAD.MOV.U32 R25, RZ, RZ, 0x1 ;  /* 0x00000001ff197424 */ /* 0x000fe200078e00ff */
[----:B------:R-:W-:Y:S01]  /*a4f0*/  ULOP3.LUT UR36, UR39, 0x2, URZ, 0xfc, !UPT ;  /* 0x0000000227247892 */ /* 0x000fe2000f8efc3f */
[----:B------:R-:W-:Y:S01]  /*a500*/  IMAD.MOV.U32 R24, RZ, RZ, RZ ;  /* 0x000000ffff187224 */ /* 0x000fe200078e00ff */
[----:B------:R-:W-:Y:S01]  /*a510*/  ULDC UR37, c[0x0][0xc] ;  /* 0x0000030000257ab9 */ /* 0x000fe20000000800 */
[----:B--2---:R-:W-:-:S06]  /*a520*/  ULEA UR4, UR5, UR4, 0x18 ;  /* 0x0000000405047291 */ /* 0x004fcc000f8ec03f */
[----:B------:R-:W-:Y:S01]  /*a530*/  IMAD.U32 R23, RZ, RZ, UR4 ;  /* 0x00000004ff177e24 */ /* 0x000fe2000f8e00ff */
[C---:B0-----:R-:W-:Y:S01]  /*a540*/  LOP3.LUT R3, R4.reuse, 0x7f, RZ, 0xc0, !PT ;  /* 0x0000007f04037812 */ /* 0x041fe200078ec0ff */
[----:B-1----:R-:W-:-:S03]  /*a550*/  IMAD.SHL.U32 R0, R4, 0x8, RZ ;  /* 0x0000000804007824 */ /* 0x002fc600078e00ff */
[----:B------:R-:W-:Y:S02]  /*a560*/  SHF.R.U32.HI R37, RZ, 0x3, R3 ;  /* 0x00000003ff257819 */ /* 0x000fe40000011603 */
[C---:B------:R-:W-:Y:S02]  /*a570*/  LOP3.LUT R2, R0.reuse, 0x1f8, RZ, 0xc0, !PT ;  /* 0x000001f800027812 */ /* 0x040fe400078ec0ff */
[----:B------:R-:W-:Y:S02]  /*a580*/  LOP3.LUT R3, R0, 0x38, RZ, 0xc0, !PT ;  /* 0x0000003800037812 */ /* 0x000fe400078ec0ff */
[----:B------:R-:W-:Y:S01]  /*a590*/  LOP3.LUT R33, R2, 0x38, R4, 0x78, !PT ;  /* 0x0000003802217812 */ /* 0x000fe200078e7804 */
[----:B------:R-:W-:Y:S01]  /*a5a0*/  IMAD.SHL.U32 R2, R4, 0x10, RZ ;  /* 0x0000001004027824 */ /* 0x000fe200078e00ff */
[----:B------:R-:W-:Y:S02]  /*a5b0*/  LOP3.LUT R4, R3, 0x80, RZ, 0xfc, !PT ;  /* 0x0000008003047812 */ /* 0x000fe400078efcff */
[----:B------:R-:W-:-:S02]  /*a5c0*/  LOP3.LUT R33, R33, 0x200, R0, 0xf8, !PT ;  /* 0x0000020021217812 */ /* 0x000fc400078ef800 */
[----:B------:R-:W-:Y:S02]  /*a5d0*/  LOP3.LUT R0, R37, 0x70, R2, 0xf8, !PT ;  /* 0x0000007025007812 */ /* 0x000fe400078ef802 */
[C---:B------:R-:W-:Y:S02]  /*a5e0*/  LOP3.LUT R0, R3.reuse, 0xc0, RZ, 0xfc, !PT ;  /* 0x000000c003007812 */ /* 0x040fe400078efcff */
[----:B------:R-:W-:Y:S02]  /*a5f0*/  LOP3.LUT R0, R3, 0x140, RZ, 0xfc, !PT ;  /* 0x0000014003007812 */ /* 0x000fe400078efcff */
[----:B------:R-:W-:Y:S02]  /*a600*/  LEA R0, R33, R23, 0x1 ;  /* 0x0000001721007211 */ /* 0x000fe400078e08ff */
[C---:B------:R-:W-:Y:S02]  /*a610*/  LOP3.LUT R2, R3.reuse, 0x40, RZ, 0xfc, !PT ;  /* 0x0000004003027812 */ /* 0x040fe400078efcff */
[C---:B------:R-:W-:Y:S01]  /*a620*/  LOP3.LUT R2, R3.reuse, 0x100, RZ, 0xfc, !PT ;  /* 0x0000010003027812 */ /* 0x040fe200078efcff */
[----:B------:R3:W-:Y:S01]  /*a630*/  STL [R1+0x2c], R0 ;  /* 0x00002c0001007387 */ /* 0x0007e20000100800 */
[----:B------:R-:W-:-:S02]  /*a640*/  LOP3.LUT R4, R3, 0x180, RZ, 0xfc, !PT ;  /* 0x0000018003047812 */ /* 0x000fc400078efcff */
[----:B------:R-:W-:-:S07]  /*a650*/  LOP3.LUT R2, R3, 0x1c0, RZ, 0xfc, !PT ;  /* 0x000001c003027812 */ /* 0x000fce00078efcff */
.L_x_3696:
[----:B------:R-:W0:Y:S02]  /*a660*/  LDC.64 R30, c[0x0][0xc88] ;  /* 0x00032200ff1e7b82 */ /* 0x000e240000000a00 */
[----:B0-----:R-:W-:-:S06]  /*a670*/  IMAD.WIDE R30, R19, 0x4, R30 ;  /* 0x00000004131e7825 */ /* 0x001fcc00078e021e */
[----:B---3--:R0:W3:Y:S01]  /*a680*/  LDG.E R30, desc[UR50][R30.64] ;  /* 0x000000321e1e7981 */ /* 0x0080e2000c1e1900 */
[----:B------:R-:W-:Y:S05]  /*a690*/  YIELD ;  /* 0x0000000000007946 */ /* 0x000fea0003800000 */
[----:B------:R-:W-:Y:S01]  /*a6a0*/  ULDC.64 UR4, c[0x0][0xa28] ;  /* 0x00028a0000047ab9 */ /* 0x000fe20000000a00 */
[----:B------:R-:W-:Y:S01]  /*a6b0*/  ULDC.64 UR6, c[0x0][0xa18] ;  /* 0x0002860000067ab9 */ /* 0x000fe20000000a00 */
[----:B------:R-:W-:Y:S01]  /*a6c0*/  ISETP.NE.U32.AND P0, PT, RZ, UR4, PT ;  /* 0x00000004ff007c0c */ /* 0x000fe2000bf05070 */
[----:B0-----:R-:W-:-:S03]  /*a6d0*/  IMAD.MOV.U32 R31, RZ, RZ, RZ ;  /* 0x000000ffff1f7224 */ /* 0x001fc600078e00ff */
[----:B------:R-:W-:Y:S02]  /*a6e0*/  ISETP.NE.AND.EX P0, PT, RZ, UR5, PT, P0 ;  /* 0x00000005ff007c0c */ /* 0x000fe4000bf05300 */
[----:B---3--:R-:W-:-:S11]  /*a6f0*/  SHF.R.S32.HI R0, RZ, 0x1f, R30 ;  /* 0x0000001fff007819 */ /* 0x008fd6000001141e */
        /* <DEDUP_REMOVED lines=8> */
[----:B------:R-:W-:Y:S01]  /*a780*/  LOP3.LUT R22, R22, 0xfffffeff, RZ, 0xc0, !PT ;  /* 0xfffffeff16167812 */ /* 0x000fe200078ec0ff */
[----:B0-----:R-:W-:Y:S01]  /*a790*/  IMAD.MOV.U32 R0, RZ, RZ, RZ ;  /* 0x000000ffff007224 */ /* 0x001fe200078e00ff */
[----:B------:R-:W-:Y:S02]  /*a7a0*/  ISETP.NE.AND.EX P2, PT, RZ, UR5, PT, P0 ;  /* 0x00000005ff007c0c */ /* 0x000fe4000bf45300 */
[----:B------:R-:W-:Y:S02]  /*a7b0*/  ISETP.NE.U32.AND P0, PT, RZ, UR6, PT ;  /* 0x00000006ff007c0c */ /* 0x000fe4000bf05070 */
[----:B-1----:R-:W-:Y:S02]  /*a7c0*/  IADD3 R2, P1, R26, UR4, RZ ;  /* 0x000000041a027c10 */ /* 0x002fe4000ff3e0ff */
[----:B------:R-:W-:-:S02]  /*a7d0*/  ISETP.NE.AND.EX P0, PT, RZ, UR7, PT, P0 ;  /* 0x00000007ff007c0c */ /* 0x000fc4000bf05300 */
[----:B------:R-:W-:Y:S01]  /*a7e0*/  IADD3.X R3, R27, UR5, RZ, P1, !PT ;  /* 0x000000051b037c10 */ /* 0x000fe20008ffe4ff */
[----:B------:R-:W-:-:S04]  /*a7f0*/  ULDC.64 UR4, c[0x0][0x418] ;  /* 0x0001060000047ab9 */ /* 0x000fc80000000a00 */
[----:B------:R-:W-:Y:S01]  /*a800*/  @P2 LOP3.LUT R22, R22, 0x100, RZ, 0xfc, !PT ;  /* 0x0000010016162812 */ /* 0x000fe200078efcff */
[----:B--2---:R-:W2:Y:S05]  /*a810*/  @P2 LDG.E R0, desc[UR50][R2.64] ;  /* 0x0000003202002981 */ /* 0x004eaa000c1e1900 */
[----:B------:R-:W-:-:S04]  /*a820*/  @P0 IADD3 R4, P1, R26, UR6, RZ ;  /* 0x000000061a040c10 */ /* 0x000fc8000ff3e0ff */
[----:B------:R-:W-:Y:S01]  /*a830*/  @P0 IADD3.X R5, R27, UR7, RZ, P1, !PT ;  /* 0x000000071b050c10 */ /* 0x000fe20008ffe4ff */
[----:B--2---:R0:W-:Y:S04]  /*a840*/  STL [R1], R0 ;  /* 0x0000000001007387 */ /* 0x0041e80000100800 */
        /* <DEDUP_REMOVED lines=9> */
[----:B----4-:R-:W-:Y:S05]  /*a8e0*/  @P0 BRA `(.L_x_3636) ;  /* 0x0000000000200947 */ /* 0x010fea0003800000 */
[----:B------:R-:W-:Y:S02]  /*a8f0*/  ULDC UR4, c[0x0][0x288] ;  /* 0x0000a20000047ab9 */ /* 0x000fe40000000800 */
[----:B0-----:R-:W-:-:S05]  /*a900*/  IMAD.U32 R0, RZ, RZ, UR4 ;  /* 0x00000004ff007e24 */ /* 0x001fca000f8e00ff */
[----:B------:R1:W-:Y:S01]  /*a910*/  STL [R1+0xc], R0 ;  /* 0x00000c0001007387 */ /* 0x0003e20000100800 */
[----:B------:R-:W-:Y:S05]  /*a920*/  @!P2 BRA `(.L_x_3636) ;  /* 0x000000000010a947 */ /* 0x000fea0003800000 */
[----:B------:R-:W2:Y:S04]  /*a930*/  LDG.E R5, desc[UR50][R2.64] ;  /* 0x0000003202057981 */ /* 0x000ea8000c1e1900 */
[----:B-1----:R-:W2:Y:S02]  /*a940*/  LDG.E R0, desc[UR50][R2.64+0x4] ;  /* 0x0000043202007981 */ /* 0x002ea4000c1e1900 */
[----:B--2---:R-:W-:-:S05]  /*a950*/  IMAD.IADD R0, R0, 0x1, -R5 ;  /* 0x0000000100007824 */ /* 0x004fca00078e0a05 */
[----:B------:R2:W-:Y:S02]  /*a960*/  STL [R1+0xc], R0 ;  /* 0x00000c0001007387 */ /* 0x0005e40000100800 */
.L_x_3636:
        /* <DEDUP_REMOVED lines=9> */
.L_x_3637:
[----:B------:R-:W-:Y:S02]  /*aa00*/  ULDC.64 UR4, c[0x0][0xa08] ;  /* 0x0002820000047ab9 */ /* 0x000fe40000000a00 */
[----:B------:R-:W-:-:S04]  /*aa10*/  ISETP.NE.U32.AND P0, PT, RZ, UR4, PT ;  /* 0x00000004ff007c0c */ /* 0x000fc8000bf05070 */
[----:B------:R-:W-:-:S13]  /*aa20*/  ISETP.NE.AND.EX P0, PT, RZ, UR5, PT, P0 ;  /* 0x00000005ff007c0c */ /* 0x000fda000bf05300 */
[----:B------:R-:W-:Y:S05]  /*aa30*/  @!P0 BRA `(.L_x_3638) ;  /* 0x0000000000148947 */ /* 0x000fea0003800000 */
[----:B------:R-:W3:Y:S02]  /*aa40*/  LDC.64 R2, c[0x0][0xa08] ;  /* 0x00028200ff027b82 */ /* 0x000ee40000000a00 */
[----:B---3--:R-:W-:-:S05]  /*aa50*/  IMAD.WIDE R2, R28, 0x4, R2 ;  /* 0x000000041c027825 */ /* 0x008fca00078e0202 */
[----:B------:R-:W3:Y:S04]  /*aa60*/  LDG.E R36, desc[UR50][R2.64] ;  /* 0x0000003202247981 */ /* 0x000ee8000c1e1900 */
[----:B------:R-:W3:Y:S02]  /*aa70*/  LDG.E R5, desc[UR50][R2.64+0x4] ;  /* 0x0000043202057981 */ /* 0x000ee4000c1e1900 */
[----:B---3--:R-:W-:-:S07]  /*aa80*/  IMAD.IADD R36, R5, 0x1, -R36 ;  /* 0x0000000105247824 */ /* 0x008fce00078e0a24 */
.L_x_3638:
[----:B-----5:R-:W-:Y:S01]  /*aa90*/  IMAD.IADD R36, R36, 0x1, -R31 ;  /* 0x0000000124247824 */ /* 0x020fe200078e0a1f */
[----:B------:R-:W-:Y:S04]  /*aaa0*/  BSSY B7, `(.L_x_3639) ;  /* 0x000036c000077945 */ /* 0x000fe80003800000 */
[C---:B012---:R-:W-:Y:S02]  /*aab0*/  IADD3 R0, R36.reuse, 0x3f, RZ ;  /* 0x0000003f24007810 */ /* 0x047fe40007ffe0ff */
[----:B------:R-:W-:Y:S02]  /*aac0*/  ISETP.GT.AND P0, PT, R36, RZ, PT ;  /* 0x000000ff2400720c */ /* 0x000fe40003f04270 */
[----:B---3--:R-:W-:-:S04]  /*aad0*/  SHF.R.S32.HI R3, RZ, 0x1f, R0 ;  /* 0x0000001fff037819 */ /* 0x008fc80000011400 */
[----:B------:R-:W-:-:S04]  /*aae0*/  LEA.HI R3, R3, R0, RZ, 0x6 ;  /* 0x0000000003037211 */ /* 0x000fc800078f30ff */
[----:B------:R-:W-:-:S05]  /*aaf0*/  SHF.R.S32.HI R34, RZ, 0x6, R3 ;  /* 0x00000006ff227819 */ /* 0x000fca0000011403 */
        /* <DEDUP_REMOVED lines=19> */
.L_x_3640:
        /* <DEDUP_REMOVED lines=9> */
[----:B------:R-:W-:Y:S01]  /*acc0*/  MOV R13, RZ ;  /* 0x000000ff000d7202 */ /* 0x000fe20000000f00 */
[----:B------:R-:W1:Y:S01]  /*acd0*/  LDC.64 R2, c[0x4][R2] ;  /* 0x0100000002027b82 */ /* 0x000e620000000a00 */
[----:B------:R-:W-:Y:S02]  /*ace0*/  IMAD.U32 R5, RZ, RZ, UR7 ;  /* 0x00000007ff057e24 */ /* 0x000fe4000f8e00ff */
[----:B------:R-:W-:Y:S02]  /*acf0*/  IMAD.U32 R6, RZ, RZ, UR8 ;  /* 0x00000008ff067e24 */ /* 0x000fe4000f8e00ff */
[----:B------:R-:W-:-:S02]  /*ad00*/  IMAD.U32 R7, RZ, RZ, UR9 ;  /* 0x00000009ff077e24 */ /* 0x000fc4000f8e00ff */
[----:B------:R-:W-:Y:S02]  /*ad10*/  IMAD.U32 R10, RZ, RZ, UR4 ;  /* 0x00000004ff0a7e24 */ /* 0x000fe4000f8e00ff */
[----:B------:R-:W-:Y:S02]  /*ad20*/  IMAD.U32 R11, RZ, RZ, UR5 ;  /* 0x00000005ff0b7e24 */ /* 0x000fe4000f8e00ff */
[----:B------:R-:W-:Y:S02]  /*ad30*/  IMAD.MOV.U32 R8, RZ, RZ, 0x70 ;  /* 0x00000070ff087424 */ /* 0x000fe400078e00ff */
[----:B------:R-:W-:-:S07]  /*ad40*/  IMAD.MOV.U32 R12, RZ, RZ, 0x1 ;  /* 0x00000001ff0c7424 */ /* 0x000fce00078e00ff */
[----:B------:R-:W-:-:S07]  /*ad50*/  LEPC R20, `(.L_x_3643) ;  /* 0x000000001014794e */ /* 0x000fce0000000000 */
[----:B01----:R-:W-:Y:S05]  /*ad60*/  CALL.ABS.NOINC R2 ;  /* 0x0000000002007343 */ /* 0x003fea0003c00000 */
.L_x_3643:
[----:B------:R-:W-:Y:S05]  /*ad70*/  BSYNC B6 ;  /* 0x0000000000067941 */ /* 0x000fea0003800000 */
.L_x_3642:
        /* <DEDUP_REMOVED lines=9> */
[----:B------:R-:W-:Y:S01]  /*ae10*/  IMAD.U32 R4, RZ, RZ, UR6 ;  /* 0x00000006ff047e24 */ /* 0x000fe2000f8e00ff */
[----:B------:R-:W-:Y:S01]  /*ae20*/  MOV R13, RZ ;  /* 0x000000ff000d7202 */ /* 0x000fe20000000f00 */
[----:B------:R-:W-:Y:S02]  /*ae30*/  IMAD.U32 R5, RZ, RZ, UR7 ;  /* 0x00000007ff057e24 */ /* 0x000fe4000f8e00ff */
[----:B------:R-:W-:Y:S02]  /*ae40*/  IMAD.U32 R6, RZ, RZ, UR8 ;  /* 0x00000008ff067e24 */ /* 0x000fe4000f8e00ff */
[----:B------:R-:W-:-:S02]  /*ae50*/  IMAD.U32 R7, RZ, RZ, UR9 ;  /* 0x00000009ff077e24 */ /* 0x000fc4000f8e00ff */
[----:B------:R-:W-:Y:S02]  /*ae60*/  IMAD.U32 R10, RZ, RZ, UR4 ;  /* 0x00000004ff0a7e24 */ /* 0x000fe4000f8e00ff */
[----:B------:R-:W-:Y:S02]  /*ae70*/  IMAD.U32 R11, RZ, RZ, UR5 ;  /* 0x00000005ff0b7e24 */ /* 0x000fe4000f8e00ff */
[----:B------:R-:W-:Y:S02]  /*ae80*/  IMAD.MOV.U32 R8, RZ, RZ, 0x70 ;  /* 0x00000070ff087424 */ /* 0x000fe400078e00ff */
[----:B-1----:R-:W-:-:S07]  /*ae90*/  IMAD.MOV.U32 R12, RZ, RZ, 0x1 ;  /* 0x00000001ff0c7424 */ /* 0x002fce00078e00ff */
[----:B------:R-:W-:-:S07]  /*aea0*/  LEPC R20, `(.L_x_3646) ;  /* 0x000000001014794e */ /* 0x000fce0000000000 */
[----:B0-2---:R-:W-:Y:S05]  /*aeb0*/  CALL.ABS.NOINC R2 ;  /* 0x0000000002007343 */ /* 0x005fea0003c00000 */
.L_x_3646:
[----:B------:R0:W1:Y:S01]  /*aec0*/  LDC.64 R2, c[0x4][R29] ;  /* 0x010000001d027b82 */ /* 0x0000620000000a00 */
[----:B------:R-:W-:Y:S01]  /*aed0*/  ULDC.64 UR6, c[0x4][0xf0] ;  /* 0x01003c0000067ab9 */ /* 0x000fe20000000a00 */
[----:B------:R-:W-:Y:S01]  /*aee0*/  ULDC.64 UR8, c[0x4][0xf8] ;  /* 0x01003e0000087ab9 */ /* 0x000fe20000000a00 */
[----:B------:R-:W-:Y:S01]  /*aef0*/  ULDC.64 UR4, c[0x4][0x50] ;  /* 0x0100140000047ab9 */ /* 0x000fe20000000a00 */
        /* <DEDUP_REMOVED lines=8> */
[----:B0-----:R-:W-:-:S07]  /*af80*/  IMAD.MOV.U32 R12, RZ, RZ, 0x1 ;  /* 0x00000001ff0c7424 */ /* 0x001fce00078e00ff */
[----:B------:R-:W-:-:S07]  /*af90*/  LEPC R20, `(.L_x_3645) ;  /* 0x000000001014794e */ /* 0x000fce0000000000 */
[----:B-1----:R-:W-:Y:S05]  /*afa0*/  CALL.ABS.NOINC R2 ;  /* 0x0000000002007343 */ /* 0x002fea0003c00000 */
.L_x_3645:
[----:B------:R-:W-:Y:S05]  /*afb0*/  BSYNC B6 ;  /* 0x0000000000067941 */ /* 0x000fea0003800000 */
.L_x_3644:
[----:B------:R-:W1:Y:S01]  /*afc0*/  S2R R21, SR_TID.X ;  /* 0x0000000000157919 */ /* 0x000e620000002100 */
[----:B------:R-:W-:Y:S01]  /*afd0*/  ULDC.64 UR4, c[0x0][0x9f8] ;  /* 0x00027e0000047ab9 */ /* 0x000fe20000000a00 */
[----:B------:R-:W2:Y:S01]  /*afe0*/  LDC R20, c[0x0][0x430] ;  /* 0x00010c00ff147b82 */ /* 0x000ea20000000800 */
[----:B------:R-:W-:Y:S01]  /*aff0*/  ISETP.NE.U32.AND P0, PT, RZ, UR4, PT ;  /* 0x00000004ff007c0c */ /* 0x000fe2000bf05070 */
[----:B------:R-:W3:Y:S03]  /*b000*/  S2R R2, SR_TID.X ;  /* 0x0000000000027919 */ /* 0x000ee60000002100 */
[----:B------:R-:W-:-:S13]  /*b010*/  ISETP.NE.AND.EX P0, PT, RZ, UR5, PT, P0 ;  /* 0x00000005ff007c0c */ /* 0x000fda000bf05300 */
[----:B------:R-:W-:Y:S01]  /*b020*/  @P0 IADD3 R26, P1, R26, UR4, RZ ;  /* 0x000000041a1a0c10 */ /* 0x000fe2000ff3e0ff */
[----:B------:R-:W-:-:S03]  /*b030*/  ULDC UR4, c[0x0][0x320] ;  /* 0x0000c80000047ab9 */ /* 0x000fc60000000800 */
[----:B------:R-:W-:-:S05]  /*b040*/  @P0 IADD3.X R27, R27, UR5, RZ, P1, !PT ;  /* 0x000000051b1b0c10 */ /* 0x000fca0008ffe4ff */
[----:B------:R4:W5:Y:S01]  /*b050*/  @P0 LDG.E R28, desc[UR50][R26.64] ;  /* 0x000000321a1c0981 */ /* 0x000962000c1e1900 */
[----:B------:R-:W-:Y:S01]  /*b060*/  LOP3.LUT R22, R22, 0xffffffbf, RZ, 0xc0, !PT ;  /* 0xffffffbf16167812 */ /* 0x000fe200078ec0ff */
[----:B------:R-:W-:Y:S01]  /*b070*/  UMOV UR5, 0xffffffff ;  /* 0xffffffff00057882 */ /* 0x000fe20000000000 */
[----:B-1----:R-:W-:Y:S02]  /*b080*/  IMAD.SHL.U32 R29, R21, 0x8, RZ ;  /* 0x00000008151d7824 */ /* 0x002fe400078e00ff */
[----:B---3--:R-:W-:-:S03]  /*b090*/  IMAD.SHL.U32 R21, R2, 0x8, RZ ;  /* 0x0000000802157824 */ /* 0x008fc600078e00ff */
[----:B------:R-:W-:Y:S01]  /*b0a0*/  LOP3.LUT R29, R29, 0x38, RZ, 0xc0, !PT ;  /* 0x000000381d1d7812 */ /* 0x000fe200078ec0ff */
[----:B------:R-:W-:-:S03]  /*b0b0*/  IMAD.SHL.U32 R9, R2, 0x10, RZ ;  /* 0x0000001002097824 */ /* 0x000fc600078e00ff */
[C---:B------:R-:W-:Y:S02]  /*b0c0*/  LOP3.LUT R35, R29.reuse, 0x40, RZ, 0xfc, !PT ;  /* 0x000000401d237812 */ /* 0x040fe400078efcff */
[----:B------:R-:W-:Y:S02]  /*b0d0*/  LOP3.LUT R32, R29, 0x180, RZ, 0xfc, !PT ;  /* 0x000001801d207812 */ /* 0x000fe400078efcff */
[----:B------:R-:W1:Y:S01]  /*b0e0*/  S2R R29, SR_TID.X ;  /* 0x00000000001d7919 */ /* 0x000e620000002100 */
[----:B------:R-:W-:Y:S02]  /*b0f0*/  ISETP.GE.AND P0, PT, R35, UR4, PT ;  /* 0x0000000423007c0c */ /* 0x000fe4000bf06270 */
[----:B------:R-:W-:Y:S02]  /*b100*/  ISETP.GE.AND P1, PT, R32, UR4, PT ;  /* 0x0000000420007c0c */ /* 0x000fe4000bf26270 */
[----:B------:R-:W-:Y:S02]  /*b110*/  LOP3.LUT R21, R21, 0x38, RZ, 0xc0, !PT ;  /* 0x0000003815157812 */ /* 0x000fe400078ec0ff */
[----:B------:R-:W-:-:S02]  /*b120*/  LOP3.LUT R9, R37, 0x70, R9, 0xf8, !PT ;  /* 0x0000007025097812 */ /* 0x000fc400078ef809 */
[C---:B------:R-:W-:Y:S02]  /*b130*/  ISETP.GE.AND P2, PT, R21.reuse, UR4, PT ;  /* 0x0000000415007c0c */ /* 0x040fe4000bf46270 */
[----:B------:R-:W-:Y:S02]  /*b140*/  LOP3.LUT R21, R21, 0x140, RZ, 0xfc, !PT ;  /* 0x0000014015157812 */ /* 0x000fe400078efcff */
[----:B------:R-:W-:Y:S02]  /*b150*/  SEL R0, RZ, 0x40, P1 ;  /* 0x00000040ff007807 */ /* 0x000fe40000800000 */
[----:B------:R-:W-:-:S04]  /*b160*/  @P0 LOP3.LUT R22, R22, 0x40, RZ, 0xfc, !PT ;  /* 0x0000004016160812 */ /* 0x000fc800078efcff */
[----:B------:R-:W-:-:S04]  /*b170*/  LOP3.LUT R22, R22, 0xffffff7f, RZ, 0xc0, !PT ;  /* 0xffffff7f16167812 */ /* 0x000fc800078ec0ff */
[----:B------:R-:W-:Y:S02]  /*b180*/  @P2 LOP3.LUT R22, R22, 0x80, RZ, 0xfc, !PT ;  /* 0x0000008016162812 */ /* 0x000fe400078efcff */
[----:B------:R-:W-:Y:S02]  /*b190*/  ISETP.GE.AND P2, PT, R21, UR4, PT ;  /* 0x0000000415007c0c */ /* 0x000fe4000bf46270 */
[----:B------:R-:W-:Y:S01]  /*b1a0*/  LOP3.LUT R22, R22, 0xffffffdf, RZ, 0xc0, !PT ;  /* 0xffffffdf16167812 */ /* 0x000fe200078ec0ff */
[C---:B-1----:R-:W-:Y:S02]  /*b1b0*/  IMAD.SHL.U32 R32, R29.reuse, 0x8, RZ ;  /* 0x000000081d207824 */ /* 0x042fe400078e00ff */
[----:B------:R-:W-:-:S03]  /*b1c0*/  IMAD.SHL.U32 R29, R29, 0x8, RZ ;  /* 0x000000081d1d7824 */ /* 0x000fc600078e00ff */
[----:B------:R-:W-:Y:S02]  /*b1d0*/  LOP3.LUT R32, R32, 0x38, RZ, 0xc0, !PT ;  /* 0x0000003820207812 */ /* 0x000fe400078ec0ff */
[----:B------:R-:W-:Y:S02]  /*b1e0*/  LOP3.LUT R29, R29, 0x38, RZ, 0xc0, !PT ;  /* 0x000000381d1d7812 */ /* 0x000fe400078ec0ff */
[C---:B------:R-:W-:Y:S02]  /*b1f0*/  LOP3.LUT R35, R32.reuse, 0x80, RZ, 0xfc, !PT ;  /* 0x0000008020237812 */ /* 0x040fe400078efcff */
[----:B------:R-:W-:Y:S02]  /*b200*/  LOP3.LUT R32, R32, 0x1c0, RZ, 0xfc, !PT ;  /* 0x000001c020207812 */ /* 0x000fe400078efcff */
[----:B------:R-:W-:Y:S02]  /*b210*/  ISETP.GE.AND P5, PT, R35, UR4, PT ;  /* 0x0000000423007c0c */ /* 0x000fe4000bfa6270 */
[----:B------:R-:W-:-:S02]  /*b220*/  LOP3.LUT R29, R29, 0xc0, RZ, 0xfc, !PT ;  /* 0x000000c01d1d7812 */ /* 0x000fc400078efcff */
[----:B------:R-:W-:Y:S01]  /*b230*/  ISETP.GE.AND P0, PT, R32, UR4, PT ;  /* 0x0000000420007c0c */ /* 0x000fe2000bf06270 */
[----:B------:R-:W-:Y:S01]  /*b240*/  IMAD.SHL.U32 R32, R2, 0x8, RZ ;  /* 0x0000000802207824 */ /* 0x000fe200078e00ff */
[----:B------:R-:W-:Y:S02]  /*b250*/  ISETP.GE.AND P4, PT, R29, UR4, PT ;  /* 0x000000041d007c0c */ /* 0x000fe4000bf86270 */
[----:B------:R-:W-:Y:S02]  /*b260*/  LEA R29, R34, 0xffffffc0, 0x6 ;  /* 0xffffffc0221d7811 */ /* 0x000fe400078e30ff */
[----:B------:R-:W-:Y:S02]  /*b270*/  LOP3.LUT R32, R32, 0x38, RZ, 0xc0, !PT ;  /* 0x0000003820207812 */ /* 0x000fe400078ec0ff */
[----:B------:R-:W-:Y:S01]  /*b280*/  SEL R7, RZ, 0x80, P0 ;  /* 0x00000080ff077807 */ /* 0x000fe20000000000 */
[----:B------:R-:W-:Y:S01]  /*b290*/  IMAD.IADD R35, R9, 0x1, R29 ;  /* 0x0000000109237824 */ /* 0x000fe200078e021d */
[----:B------:R-:W-:-:S02]  /*b2a0*/  @P5 LOP3.LUT R22, R22, 0x20, RZ, 0xfc, !PT ;  /* 0x0000002016165812 */ /* 0x000fc400078efcff */
[----:B------:R-:W-:Y:S02]  /*b2b0*/  LOP3.LUT R32, R32, 0x100, RZ, 0xfc, !PT ;  /* 0x0000010020207812 */ /* 0x000fe400078efcff */
[----:B------:R-:W-:Y:S02]  /*b2c0*/  LOP3.LUT R22, R22, 0xffffffef, RZ, 0xc0, !PT ;  /* 0xffffffef16167812 */ /* 0x000fe400078ec0ff */
[----:B------:R-:W-:Y:S02]  /*b2d0*/  ISETP.GE.AND P3, PT, R32, UR4, PT ;  /* 0x0000000420007c0c */ /* 0x000fe4000bf66270 */
[----:B------:R-:W-:-:S04]  /*b2e0*/  @P4 LOP3.LUT R22, R22, 0x10, RZ, 0xfc, !PT ;  /* 0x0000001016164812 */ /* 0x000fc800078efcff */
[----:B------:R-:W-:-:S04]  /*b2f0*/  LOP3.LUT R22, R22, 0xfffffffb, RZ, 0xc0, !PT ;  /* 0xfffffffb16167812 */ /* 0x000fc800078ec0ff */
[----:B------:R-:W-:-:S04]  /*b300*/  LOP3.LUT R22, R22, 0xfffffff7, RZ, 0xc0, !PT ;  /* 0xfffffff716167812 */ /* 0x000fc800078ec0ff */
[----:B------:R-:W-:-:S04]  /*b310*/  @P3 LOP3.LUT R22, R22, 0x8, RZ, 0xfc, !PT ;  /* 0x0000000816163812 */ /* 0x000fc800078efcff */
[----:B------:R-:W-:Y:S01]  /*b320*/  @P2 LOP3.LUT R22, R22, 0x4, RZ, 0xfc, !PT ;  /* 0x0000000416162812 */ /* 0x000fe200078efcff */
[----:B--2-4-:R-:W-:Y:S06]  /*b330*/  BRA.DIV UR5, `(.L_x_3647) ;  /* 0x0000003e05907947 */ /* 0x014fec000b800000 */
.L_x_3714:
[----:B------:R-:W-:Y:S01]  /*b340*/  ISETP.NE.AND P1, PT, R20, 0x1, PT ;  /* 0x000000011400780c */ /* 0x000fe20003f25270 */
[----:B0-----:R-:W-:Y:S01]  /*b350*/  IMAD.MOV.U32 R34, RZ, RZ, RZ ;  /* 0x000000ffff227224 */ /* 0x001fe200078e00ff */
[C---:B------:R-:W-:Y:S01]  /*b360*/  ISETP.GE.AND P0, PT, R35.reuse, R36, PT ;  /* 0x000000242300720c */ /* 0x040fe20003f06270 */
[----:B------:R-:W-:Y:S01]  /*b370*/  IMAD.IADD R35, R35, 0x1, R31 ;  /* 0x0000000123237824 */ /* 0x000fe200078e021f */
[----:B-----5:R-:W-:Y:S02]  /*b380*/  SHF.R.S32.HI R32, RZ, 0x1f, R28 ;  /* 0x0000001fff207819 */ /* 0x020fe4000001141c */
[----:B------:R-:W-:Y:S02]  /*b390*/  ISETP.GT.U32.OR P0, PT, R9, 0x3f, P0 ;  /* 0x0000003f0900780c */ /* 0x000fe40000704470 */
[----:B------:R-:W-:Y:S02]  /*b3a0*/  MOV R6, R35 ;  /* 0x0000002300067202 */ /* 0x000fe40000000f00 */
[----:B------:R-:W-:-:S02]  /*b3b0*/  LOP3.LUT P6, RZ, R22, 0x80, RZ, 0xc0, !PT ;  /* 0x0000008016ff7812 */ /* 0x000fc400078cc0ff */
[----:B------:R-:W-:Y:S01]  /*b3c0*/  LOP3.LUT R22, R22, 0xfffff7ff, RZ, 0xc0, !PT ;  /* 0xfffff7ff16167812 */ /* 0x000fe200078ec0ff */
[----:B------:R-:W0:Y:S03]  /*b3d0*/  @P1 LDC R3, c[0x0][0x434] ;  /* 0x00010d00ff031b82 */ /* 0x000e260000000800 */
[----:B------:R-:W-:-:S05]  /*b3e0*/  @P1 LOP3.LUT R22, R22, 0x800, RZ, 0xfc, !PT ;  /* 0x0000080016161812 */ /* 0x000fca00078efcff */
[----:B------:R-:W1:Y:S08]  /*b3f0*/  @P1 LDC R2, c[0x0][0x438] ;  /* 0x00010e00ff021b82 */ /* 0x000e700000000800 */
[----:B------:R-:W2:Y:S01]  /*b400*/  @!P0 LDC.64 R4, c[0x0][0x428] ;  /* 0x00010a00ff048b82 */ /* 0x000ea20000000a00 */
[----:B0-----:R-:W-:-:S05]  /*b410*/  @P1 IMAD.HI.U32 R3, R35, R3, RZ ;  /* 0x0000000323031227 */ /* 0x001fca00078e00ff */
[----:B-1----:R-:W-:-:S04]  /*b420*/  @P1 SHF.R.U32.HI R6, RZ, R2, R3 ;  /* 0x00000002ff061219 */ /* 0x002fc80000011603 */
[--C-:B------:R-:W-:Y:S01]  /*b430*/  @!P0 SHF.R.S32.HI R3, RZ, 0x1f, R6.reuse ;  /* 0x0000001fff038819 */ /* 0x100fe20000011406 */
[----:B------:R-:W-:Y:S02]  /*b440*/  @!P0 IMAD.MOV.U32 R2, RZ, RZ, R6 ;  /* 0x000000ffff028224 */ /* 0x000fe400078e0006 */
[-C--:B--2---:R-:W-:Y:S02]  /*b450*/  @!P0 IMAD R8, R32, R4.reuse, RZ ;  /* 0x0000000420088224 */ /* 0x084fe400078e02ff */
[----:B------:R-:W-:-:S04]  /*b460*/  @!P0 IMAD.WIDE.U32 R2, R28, R4, R2 ;  /* 0x000000041c028225 */ /* 0x000fc800078e0002 */
[----:B------:R-:W-:Y:S02]  /*b470*/  @!P0 IMAD R8, R28, R5, R8 ;  /* 0x000000051c088224 */ /* 0x000fe400078e0208 */
[----:B------:R-:W0:Y:S02]  /*b480*/  @!P0 LDC.64 R4, c[0x0][0x418] ;  /* 0x00010600ff048b82 */ /* 0x000e240000000a00 */
[----:B------:R-:W-:Y:S01]  /*b490*/  @!P0 IMAD.IADD R8, R3, 0x1, R8 ;  /* 0x0000000103088824 */ /* 0x000fe200078e0208 */
[----:B------:R-:W-:Y:S02]  /*b4a0*/  SEL R3, RZ, 0x1, P6 ;  /* 0x00000001ff037807 */ /* 0x000fe40003000000 */
[----:B0-----:R-:W-:-:S04]  /*b4b0*/  @!P0 LEA R4, P1, R2, R4, 0x2 ;  /* 0x0000000402048211 */ /* 0x001fc800078210ff */
[----:B------:R-:W-:Y:S02]  /*b4c0*/  @!P0 LEA.HI.X R5, R2, R5, R8, 0x2, P1 ;  /* 0x0000000502058211 */ /* 0x000fe400008f1408 */
[----:B------:R-:W-:-:S03]  /*b4d0*/  LOP3.LUT P1, RZ, R22, 0x40, RZ, 0xc0, !PT ;  /* 0x0000004016ff7812 */ /* 0x000fc6000782c0ff */
[----:B------:R0:W5:Y:S01]  /*b4e0*/  @!P0 LDG.E R34, desc[UR50][R4.64] ;  /* 0x0000003204228981 */ /* 0x000162000c1e1900 */
[----:B------:R-:W-:Y:S02]  /*b4f0*/  SEL R2, RZ, 0xffffffff, P1 ;  /* 0xffffffffff027807 */ /* 0x000fe40000800000 */
[----:B------:R-:W-:Y:S02]  /*b500*/  ISETP.GT.U32.AND P1, PT, R9, 0x3f, PT ;  /* 0x0000003f0900780c */ /* 0x000fe40003f24070 */
[----:B------:R-:W-:Y:S01]  /*b510*/  LOP3.LUT R22, R22, 0xfffffbff, RZ, 0xc0, !PT ;  /* 0xfffffbff16167812 */ /* 0x000fe200078ec0ff */
[----:B------:R-:W-:Y:S01]  /*b520*/  IMAD.SHL.U32 R2, R2, 0x2, RZ ;  /* 0x0000000202027824 */ /* 0x000fe200078e00ff */
[----:B------:R-:W-:Y:S02]  /*b530*/  SHF.R.S32.HI R26, RZ, 0x1f, R18 ;  /* 0x0000001fff1a7819 */ /* 0x000fe40000011412 */
[----:B0-----:R-:W-:Y:S02]  /*b540*/  SEL R4, RZ, 0x8, P4 ;  /* 0x00000008ff047807 */ /* 0x001fe40002000000 */
[----:B------:R-:W-:-:S02]  /*b550*/  LOP3.LUT R2, R2, 0x2, R3, 0xe2, !PT ;  /* 0x0000000202027812 */ /* 0x000fc400078ee203 */
[----:B------:R-:W-:-:S04]  /*b560*/  SEL R3, RZ, 0x4, P5 ;  /* 0x00000004ff037807 */ /* 0x000fc80002800000 */
[----:B------:R-:W-:Y:S02]  /*b570*/  LOP3.LUT R2, R4, R2, R3, 0xfe, !PT ;  /* 0x0000000204027212 */ /* 0x000fe400078efe03 */
[----:B------:R-:W-:Y:S02]  /*b580*/  SEL R3, RZ, 0x10, P3 ;  /* 0x00000010ff037807 */ /* 0x000fe40001800000 */
[----:B------:R-:W-:-:S04]  /*b590*/  SEL R4, RZ, 0x20, P2 ;  /* 0x00000020ff047807 */ /* 0x000fc80001000000 */
[----:B------:R-:W-:-:S04]  /*b5a0*/  LOP3.LUT R2, R4, R2, R3, 0xfe, !PT ;  /* 0x0000000204027212 */ /* 0x000fc800078efe03 */
[----:B------:R-:W-:Y:S01]  /*b5b0*/  LOP3.LUT R10, R2, R0, RZ, 0xfc, !PT ;  /* 0x00000000020a7212 */ /* 0x000fe200078efcff */
[----:B------:R-:W-:Y:S02]  /*b5c0*/  IMAD.MOV R0, RZ, RZ, -R6 ;  /* 0x000000ffff007224 */ /* 0x000fe400078e0a06 */
[----:B------:R-:W-:Y:S02]  /*b5d0*/  IMAD.U32 R2, RZ, RZ, UR36 ;  /* 0x00000024ff027e24 */ /* 0x000fe4000f8e00ff */
[----:B------:R-:W-:Y:S01]  /*b5e0*/  IMAD R35, R20, R0, R35 ;  /* 0x0000000014237224 */ /* 0x000fe200078e0223 */
[----:B------:R-:W-:Y:S01]  /*b5f0*/  LOP3.LUT R0, R10, R7, RZ, 0xfc, !PT ;  /* 0x000000070a007212 */ /* 0x000fe200078efcff */
[----:B------:R0:W-:Y:S01]  /*b600*/  STL [R1+0x28], R10 ;  /* 0x0000280a01007387 */ /* 0x0001e20000100800 */
[----:B------:R-:W-:-:S03]  /*b610*/  ISETP.NE.AND P0, PT, R2, 0x3, PT ;  /* 0x000000030200780c */ /* 0x000fc60003f05270 */
[----:B------:R0:W-:Y:S10]  /*b620*/  STL [R1+0x4], R0 ;  /* 0x0000040001007387 */ /* 0x0001f40000100800 */
[----:B------:R-:W-:-:S04]  /*b630*/  @P0 LOP3.LUT R22, R22, 0x400, RZ, 0xfc, !PT ;  /* 0x0000040016160812 */ /* 0x000fc800078efcff */
[----:B------:R-:W-:-:S04]  /*b640*/  LOP3.LUT R22, R22, 0xfffffffe, RZ, 0xc0, !PT ;  /* 0xfffffffe16167812 */ /* 0x000fc800078ec0ff */
[----:B------:R-:W-:Y:S01]  /*b650*/  @P1 LOP3.LUT R22, R22, 0x1, RZ, 0xfc, !PT ;  /* 0x0000000116161812 */ /* 0x000fe200078efcff */
[----:B0-----:R-:W-:Y:S06]  /*b660*/  @!P0 BRA `(.L_x_3648) ;  /* 0x0000000000048947 */ /* 0x001fec0003800000 */
[----:B------:R-:W-:Y:S01]  /*b670*/  BPT.TRAP 0x1 ;  /* 0x000000040000795c */ /* 0x000fe20000300000 */
.L_x_3648:
[----:B------:R-:W-:Y:S01]  /*b680*/  IMAD R27, R24, 0x8, R23 ;  /* 0x00000008181b7824 */ /* 0x000fe200078e0217 */
[----:B------:R-:W-:Y:S01]  /*b690*/  SHF.L.U32 R0, R25, 0x1f, RZ ;  /* 0x0000001f19007819 */ /* 0x000fe200000006ff */
[----:B------:R-:W-:Y:S03]  /*b6a0*/  BSSY B0, `(.L_x_3649) ;  /* 0x0000003000007945 */ /* 0x000fe60003800000 */
[----:B------:R-:W0:Y:S02]  /*b6b0*/  SYNCS.PHASECHK.TRANS64.TRYWAIT P0, [R27+URZ+0x28c40], R0 ;  /* 0x028c40001b0075a7 */ /* 0x000e24000800017f */
[----:B0-----:R-:W-:Y:S05]  /*b6c0*/  @!P0 BRA `(.L_x_3650) ;  /* 0x0000003800dc8947 */ /* 0x001fea0003800000 */
.L_x_3715:
[----:B------:R-:W-:Y:S05]  /*b6d0*/  BSYNC B0 ;  /* 0x0000000000007941 */ /* 0x000fea0003800000 */
.L_x_3649:
[----:B0-----:R-:W-:Y:S01]  /*b6e0*/  SHF.R.S32.HI R0, RZ, 0x1f, R35 ;  /* 0x0000001fff007819 */ /* 0x001fe20000011423 */
[----:B------:R-:W-:Y:S01]  /*b6f0*/  ULDC.64 UR4, c[0x0][0x300] ;  /* 0x0000c00000047ab9 */ /* 0x000fe20000000a00 */
[----:B-----5:R-:W-:Y:S01]  /*b700*/  SHF.R.S32.HI R4, RZ, 0x1f, R34 ;  /* 0x0000001fff047819 */ /* 0x020fe20000011422 */
[----:B------:R-:W-:Y:S01]  /*b710*/  IMAD.WIDE.U32 R2, R35, UR4, RZ ;  /* 0x0000000423027c25 */ /* 0x000fe2000f8e00ff */
[----:B------:R-:W-:Y:S01]  /*b720*/  IADD3 R29, -R37, R36, -R29 ;  /* 0x00000024251d7210 */ /* 0x000fe20007ffe91d */
[----:B------:R0:W-:Y:S01]  /*b730*/  STL [R1+0x1c], R0 ;  /* 0x00001c0001007387 */ /* 0x0001e20000100800 */
[----:B------:R-:W-:-:S03]  /*b740*/  LOP3.LUT R22, R22, 0xfffffffd, RZ, 0xc0, !PT ;  /* 0xfffffffd16167812 */ /* 0x000fc600078ec0ff */
[----:B------:R1:W-:Y:S01]  /*b750*/  STL [R1+0x20], R4 ;  /* 0x0000200401007387 */ /* 0x0003e20000100800 */
[----:B0-----:R-:W-:-:S04]  /*b760*/  IMAD R0, R0, UR4, RZ ;  /* 0x0000000400007c24 */ /* 0x001fc8000f8e02ff */
[----:B------:R-:W-:Y:S01]  /*b770*/  IMAD R0, R35, UR5, R0 ;  /* 0x0000000523007c24 */ /* 0x000fe2000f8e0200 */
[----:B------:R-:W-:-:S03]  /*b780*/  ULDC.64 UR4, c[0x0][0x310] ;  /* 0x0000c40000047ab9 */ /* 0x000fc60000000a00 */
[----:B------:R-:W-:Y:S02]  /*b790*/  IMAD.IADD R3, R3, 0x1, R0 ;  /* 0x0000000103037824 */ /* 0x000fe400078e0200 */
[----:B------:R-:W-:Y:S02]  /*b7a0*/  IMAD R0, R4, UR4, RZ ;  /* 0x0000000404007c24 */ /* 0x000fe4000f8e02ff */
[----:B-1----:R-:W0:Y:S01]  /*b7b0*/  S2R R4, SR_TID.X ;  /* 0x0000000000047919 */ /* 0x002e220000002100 */
[----:B------:R-:W-:-:S04]  /*b7c0*/  IMAD.WIDE.U32 R2, R34, UR4, R2 ;  /* 0x0000000422027c25 */ /* 0x000fc8000f8e0002 */
[----:B------:R-:W-:Y:S01]  /*b7d0*/  IMAD R0, R34, UR5, R0 ;  /* 0x0000000522007c24 */ /* 0x000fe2000f8e0200 */
[----:B------:R-:W-:-:S04]  /*b7e0*/  ULDC.64 UR4, c[0x0][0x308] ;  /* 0x0000c20000047ab9 */ /* 0x000fc80000000a00 */
[----:B------:R-:W-:Y:S01]  /*b7f0*/  IADD3 R3, R3, R0, RZ ;  /* 0x0000000003037210 */ /* 0x000fe20007ffe0ff */
[----:B------:R-:W-:-:S04]  /*b800*/  IMAD R0, R26, UR4, RZ ;  /* 0x000000041a007c24 */ /* 0x000fc8000f8e02ff */
[C---:B------:R-:W-:Y:S02]  /*b810*/  IMAD R0, R18.reuse, UR5, R0 ;  /* 0x0000000512007c24 */ /* 0x040fe4000f8e0200 */
[----:B------:R-:W-:Y:S01]  /*b820*/  IMAD.WIDE.U32 R2, R18, UR4, R2 ;  /* 0x0000000412027c25 */ /* 0x000fe2000f8e0002 */
[----:B------:R-:W-:-:S03]  /*b830*/  ULDC.64 UR4, c[0x0][0x2e8] ;  /* 0x0000ba0000047ab9 */ /* 0x000fc60000000a00 */
[----:B------:R-:W-:Y:S01]  /*b840*/  IMAD.IADD R5, R3, 0x1, R0 ;  /* 0x0000000103057824 */ /* 0x000fe200078e0200 */
[----:B------:R-:W-:Y:S01]  /*b850*/  LEA R0, P0, R2, UR4, 0x1 ;  /* 0x0000000402007c11 */ /* 0x000fe2000f8008ff */
[----:B------:R-:W-:-:S03]  /*b860*/  ULDC UR4, c[0x0][0x2f4] ;  /* 0x0000bd0000047ab9 */ /* 0x000fc60000000800 */
[----:B------:R-:W-:Y:S01]  /*b870*/  LEA.HI.X R5, R2, UR5, R5, 0x1, P0 ;  /* 0x0000000502057c11 */ /* 0x000fe200080f0c05 */
[----:B------:R-:W-:Y:S01]  /*b880*/  UMOV UR5, 0xffffffff ;  /* 0xffffffff00057882 */ /* 0x000fe20000000000 */
[----:B------:R-:W-:Y:S01]  /*b890*/  ISETP.GE.AND P0, PT, R29, 0x1, PT ;  /* 0x000000011d00780c */ /* 0x000fe20003f06270 */
[----:B0-----:R-:W-:Y:S02]  /*b8a0*/  IMAD.SHL.U32 R7, R4, 0x8, RZ ;  /* 0x0000000804077824 */ /* 0x001fe400078e00ff */
[----:B------:R-:W-:-:S03]  /*b8b0*/  IMAD R4, R24, 0x1000, R33 ;  /* 0x0000100018047824 */ /* 0x000fc600078e0221 */
[----:B------:R-:W-:-:S04]  /*b8c0*/  LOP3.LUT R7, R7, 0x38, RZ, 0xc0, !PT ;  /* 0x0000003807077812 */ /* 0x000fc800078ec0ff */
[----:B------:R-:W-:-:S13]  /*b8d0*/  ISETP.GE.AND P2, PT, R7, UR4, PT ;  /* 0x0000000407007c0c */ /* 0x000fda000bf46270 */
[----:B------:R-:W-:Y:S01]  /*b8e0*/  @P2 LOP3.LUT R22, R22, 0x2, RZ, 0xfc, !PT ;  /* 0x0000000216162812 */ /* 0x000fe200078efcff */
[----:B------:R-:W-:Y:S06]  /*b8f0*/  BRA.DIV UR5, `(.L_x_3651) ;  /* 0x0000003a05647947 */ /* 0x000fec000b800000 */
[----:B------:R-:W0:Y:S01]  /*b900*/  SHFL.IDX PT, R3, R0, RZ, 0x181f ;  /* 0x00181fff00037589 */ /* 0x000e2200000e0000 */
[----:B------:R-:W-:-:S03]  /*b910*/  @P0 IMAD R6, R4, 0x2, R23 ;  /* 0x0000000204060824 */ /* 0x000fc600078e0217 */
[----:B------:R-:W1:Y:S01]  /*b920*/  SHFL.IDX PT, R2, R5, RZ, 0x181f ;  /* 0x00181fff05027589 */ /* 0x000e6200000e0000 */
        /* <DEDUP_REMOVED lines=16> */
[----:B------:R0:W-:Y:S01]  /*ba30*/  @P0 LDGSTS.E.BYPASS.LTC128B.128 [R6+0x22c00], desc[UR50][R2.64], !P2 ;  /* 0x22c0000002060fae */ /* 0x0001e2000d101d72 */
[----:B------:R-:W-:-:S03]  /*ba40*/  ISETP.GE.AND P0, PT, R29, 0x21, PT ;  /* 0x000000211d00780c */ /* 0x000fc60003f06270 */
[----:B0-----:R-:W0:Y:S10]  /*ba50*/  SHFL.IDX PT, R3, R0, 0x2, 0x181f ;  /* 0x00581f0000037f89 */ /* 0x001e3400000e0000 */
[----:B------:R-:W-:Y:S01]  /*ba60*/  @P0 LEA R6, R4, R23, 0x1 ;  /* 0x0000001704060211 */ /* 0x000fe200078e08ff */
        /* <DEDUP_REMOVED lines=9> */
.L_x_3725:
[----:B------:R-:W-:-:S13]  /*bb00*/  ISETP.GE.AND P0, PT, R29, 0x31, PT ;  /* 0x000000311d00780c */ /* 0x000fda0003f06270 */
[----:B0-----:R-:W-:Y:S01]  /*bb10*/  @P0 LEA R2, P1, R7, R0, 0x1 ;  /* 0x0000000007020211 */ /* 0x001fe200078208ff */
[----:B------:R-:W-:-:S04]  /*bb20*/  @P0 IMAD R4, R4, 0x2, R23 ;  /* 0x0000000204040824 */ /* 0x000fc800078e0217 */
[----:B------:R-:W-:-:S05]  /*bb30*/  @P0 IMAD.X R3, RZ, RZ, R5, P1 ;  /* 0x000000ffff030224 */ /* 0x000fca00008e0605 */
[----:B------:R-:W-:Y:S01]  /*bb40*/  @!PT LDS RZ, [RZ] ;  /* 0x00000000fffff984 */ /* 0x000fe20000000800 */
[----:B------:R-:W-:Y:S01]  /*bb50*/  @!PT LDS RZ, [RZ] ;  /* 0x00000000fffff984 */ /* 0x000fe20000000800 */
[----:B------:R-:W-:Y:S01]  /*bb60*/  @!PT LDS RZ, [RZ] ;  /* 0x00000000fffff984 */ /* 0x000fe20000000800 */
[----:B------:R0:W-:Y:S01]  /*bb70*/  @P0 LDGSTS.E.BYPASS.LTC128B.128 [R4+0x23c00], desc[UR50][R2.64], !P2 ;  /* 0x23c0000002040fae */ /* 0x0001e2000d101d72 */
[----:B------:R-:W-:Y:S01]  /*bb80*/  PLOP3.LUT P0, PT, PT, PT, PT, 0x80, 0x0 ;  /* 0x000000000000781c */ /* 0x000fe20003f0f070 */
[----:B------:R-:W-:-:S12]  /*bb90*/  NOP ;  /* 0x0000000000007918 */ /* 0x000fd80000000000 */
.L_x_3652:
[----:B------:R-:W-:Y:S02]  /*bba0*/  PLOP3.LUT P1, PT, P1, P0, PT, 0xa2, 0x0 ;  /* 0x000000000000781c */ /* 0x000fe40000f21472 */
[----:B------:R-:W-:-:S08]  /*bbb0*/  @P0 R2UR P1, UR4, R27 ;  /* 0x000000001b0402ca */ /* 0x000fd00000020000 */
[----:B------:R-:W-:-:S05]  /*bbc0*/  @P0 PLOP3.LUT P0, PT, P1, PT, PT, 0x80, 0x0 ;  /* 0x000000000000081c */ /* 0x000fca0000f0f070 */
[----:B------:R-:W-:Y:S01]  /*bbd0*/  @!P1 SYNCS.ARRIVE.TRANS64.RED.A0T1 RZ, [UR4+0x28c30], RZ ;  /* 0x028c30ffffff99a7 */ /* 0x000fe20008200404 */
[----:B------:R-:W-:Y:S07]  /*bbe0*/  @!P1 ARRIVES.LDGSTSBAR.64.TRANSCNT [UR4+0x28c30] ;  /* 0x028c3000ff0099b0 */ /* 0x000fee0008000a84 */
[----:B------:R-:W-:Y:S05]  /*bbf0*/  @P0 BRA.U.ANY `(.L_x_3652) ;  /* 0xfffffffd00e80947 */ /* 0x000fea000393ffff */
[----:B------:R-:W-:Y:S01]  /*bc00*/  NOP ;  /* 0x0000000000007918 */ /* 0x000fe20000000000 */
[----:B------:R-:W-:-:S05]  /*bc10*/  IMAD.U32 R0, RZ, RZ, UR36 ;  /* 0x00000024ff007e24 */ /* 0x000fca000f8e00ff */
[----:B------:R-:W-:-:S13]  /*bc20*/  ISETP.NE.AND P2, PT, R0, 0x3, PT ;  /* 0x000000030000780c */ /* 0x000fda0003f45270 */
[----:B------:R-:W-:Y:S05]  /*bc30*/  @!P2 BRA `(.L_x_3653) ;  /* 0x000000000004a947 */ /* 0x000fea0003800000 */
[----:B------:R-:W-:Y:S01]  /*bc40*/  BPT.TRAP 0x1 ;  /* 0x000000040000795c */ /* 0x000fe20000300000 */
.L_x_3653:
[----:B------:R1:W5:Y:S01]  /*bc50*/  LDL.LU R0, [R1+0x8] ;  /* 0x0000080001007983 */ /* 0x0003620000300800 */
[----:B------:R-:W-:Y:S01]  /*bc60*/  LOP3.LUT P0, RZ, R22, 0x100, RZ, 0xc0, !PT ;  /* 0x0000010016ff7812 */ /* 0x000fe2000780c0ff */
[----:B------:R1:W-:Y:S02]  /*bc70*/  SYNCS.ARRIVE.TRANS64.A1T0 RZ, [R27+URZ+0x28c30], RZ ;  /* 0x028c30ff1bff79a7 */ /* 0x0003e4000810003f */
[----:B0-----:R1:W5:Y:S04]  /*bc80*/  LDL.LU R4, [R1] ;  /* 0x0000000001047983 */ /* 0x0013680000300800 */
[----:B------:R1:W5:Y:S01]  /*bc90*/  LDL R3, [R1+0x4] ;  /* 0x0000040001037983 */ /* 0x0003620000100800 */
[----:B------:R-:W-:-:S07]  /*bca0*/  SEL R2, R30, RZ, !P0 ;  /* 0x000000ff1e027207 */ /* 0x000fce0004000000 */
[----:B------:R-:W-:Y:S05]  /*bcb0*/  WARPSYNC.ALL ;  /* 0x0000000000007948 */ /* 0x000fea0003800000 */
[----:B------:R0:W-:Y:S01]  /*bcc0*/  STL [R1+0x18], R2 ;  /* 0x0000180201007387 */ /* 0x0001e20000100800 */
[----:B------:R-:W-:Y:S01]  /*bcd0*/  ULDC.64 UR4, c[0x0][0x298] ;  /* 0x0000a60000047ab9 */ /* 0x000fe20000000a00 */
[----:B------:R-:W-:Y:S01]  /*bce0*/  BSSY B6, `(.L_x_3654) ;  /* 0x0000020000067945 */ /* 0x000fe20003800000 */
[----:B0-----:R-:W-:Y:S01]  /*bcf0*/  VIADD R2, R23, 0x20400 ;  /* 0x0002040017027836 */ /* 0x001fe20000000000 */
[----:B------:R-:W-:Y:S01]  /*bd00*/  BAR.SYNC.DEFER_BLOCKING 0x8, 0x100 ;  /* 0x0204000000007b1d */ /* 0x000fe20000010000 */
[----:B-----5:R-:W-:-:S03]  /*bd10*/  SEL R0, R0, RZ, !P0 ;  /* 0x000000ff00007207 */ /* 0x020fc60004000000 */
[----:B------:R-:W-:Y:S02]  /*bd20*/  LOP3.LUT P0, RZ, R2, 0x3ff, RZ, 0xc0, !PT ;  /* 0x000003ff02ff7812 */ /* 0x000fe4000780c0ff */
[----:B------:R0:W-:Y:S01]  /*bd30*/  STL [R1+0x8], R0 ;  /* 0x0000080001007387 */ /* 0x0001e20000100800 */
[----:B------:R-:W-:-:S04]  /*bd40*/  PRMT R30, R3, 0x8880, RZ ;  /* 0x00008880031e7816 */ /* 0x000fc800000000ff */
[----:B------:R-:W-:Y:S02]  /*bd50*/  PRMT R30, R30, 0x7710, RZ ;  /* 0x000077101e1e7816 */ /* 0x000fe400000000ff */
[----:B0-----:R-:W-:-:S05]  /*bd60*/  SHF.R.S32.HI R0, RZ, 0x1f, R4 ;  /* 0x0000001fff007819 */ /* 0x001fca0000011404 */
[----:B------:R-:W-:-:S04]  /*bd70*/  IMAD R0, R0, UR4, RZ ;  /* 0x0000000400007c24 */ /* 0x000fc8000f8e02ff */
[C---:B------:R-:W-:Y:S02]  /*bd80*/  IMAD R0, R4.reuse, UR5, R0 ;  /* 0x0000000504007c24 */ /* 0x040fe4000f8e0200 */
[----:B------:R-:W-:-:S04]  /*bd90*/  IMAD.WIDE.U32 R4, R4, UR4, RZ ;  /* 0x0000000404047c25 */ /* 0x000fc8000f8e00ff */
[----:B------:R-:W-:Y:S01]  /*bda0*/  IMAD.IADD R0, R5, 0x1, R0 ;  /* 0x0000000105007824 */ /* 0x000fe200078e0200 */
[----:B------:R0:W-:Y:S04]  /*bdb0*/  STL.64 [R1+0x10], R4 ;  /* 0x0000100401007387 */ /* 0x0001e80000100a00 */
[----:B------:R0:W-:Y:S01]  /*bdc0*/  STL [R1], R0 ;  /* 0x0000000001007387 */ /* 0x0001e20000100800 */
        /* <DEDUP_REMOVED lines=17> */
.L_x_3655:
[----:B------:R-:W-:Y:S05]  /*bee0*/  BSYNC B6 ;  /* 0x0000000000067941 */ /* 0x000fea0003800000 */
.L_x_3654:
[----:B0-----:R-:W2:Y:S01]  /*bef0*/  LDL.LU R0, [R1] ;  /* 0x0000000001007983 */ /* 0x001ea20000300800 */
[----:B------:R-:W-:Y:S01]  /*bf00*/  ULDC.64 UR4, c[0x0][0x2d8] ;  /* 0x0000b60000047ab9 */ /* 0x000fe20000000a00 */
[----:B------:R-:W0:Y:S02]  /*bf10*/  LDC R7, c[0x0][0x448] ;  /* 0x00011200ff077b82 */ /* 0x000e240000000800 */
[----:B------:R-:W2:Y:S04]  /*bf20*/  LDL.LU.64 R2, [R1+0x10] ;  /* 0x0000100001027983 */ /* 0x000ea80000300a00 */
[----:B------:R-:W3:Y:S04]  /*bf30*/  LDL.LU R21, [R1+0x8] ;  /* 0x0000080001157983 */ /* 0x000ee80000300800 */
[----:B------:R-:W4:Y:S04]  /*bf40*/  LDL.LU R20, [R1+0x18] ;  /* 0x0000180001147983 */ /* 0x000f280000300800 */
[----:B------:R0:W5:Y:S04]  /*bf50*/  LDL R10, [R1+0xc] ;  /* 0x00000c00010a7983 */ /* 0x0001680000100800 */
[----:B------:R0:W5:Y:S02]  /*bf60*/  LDL R8, [R1+0x2c] ;  /* 0x00002c0001087983 */ /* 0x0001640000100800 */
[----:B0-----:R-:W-:-:S13]  /*bf70*/  ISETP.NE.AND P0, PT, R7, 0x1, PT ;  /* 0x000000010700780c */ /* 0x001fda0003f05270 */
[----:B------:R-:W0:Y:S01]  /*bf80*/  @P0 LDC R6, c[0x0][0x44c] ;  /* 0x00011300ff060b82 */ /* 0x000e220000000800 */
[----:B------:R-:W1:Y:S02]  /*bf90*/  S2R R9, SR_TID.X ;  /* 0x0000000000097919 */ /* 0x000e640000002100 */
[----:B-1----:R-:W-:-:S05]  /*bfa0*/  IMAD.SHL.U32 R9, R9, 0x8, RZ ;  /* 0x0000000809097824 */ /* 0x002fca00078e00ff */
[----:B------:R-:W-:Y:S01]  /*bfb0*/  LOP3.LUT R9, R9, 0x38, RZ, 0xc0, !PT ;  /* 0x0000003809097812 */ /* 0x000fe200078ec0ff */
[----:B--2---:R-:W-:Y:S02]  /*bfc0*/  IMAD.MOV.U32 R3, RZ, RZ, R0 ;  /* 0x000000ffff037224 */ /* 0x004fe400078e0000 */
[----:B------:R-:W-:Y:S02]  /*bfd0*/  IMAD R0, R26, UR4, RZ ;  /* 0x000000041a007c24 */ /* 0x000fe4000f8e02ff */
[----:B------:R-:W-:-:S04]  /*bfe0*/  IMAD.WIDE.U32 R2, R18, UR4, R2 ;  /* 0x0000000412027c25 */ /* 0x000fc8000f8e0002 */
[----:B------:R-:W-:Y:S01]  /*bff0*/  IMAD R0, R18, UR5, R0 ;  /* 0x0000000512007c24 */ /* 0x000fe2000f8e0200 */
[----:B------:R-:W-:-:S03]  /*c000*/  ULDC.64 UR4, c[0x0][0x2e0] ;  /* 0x0000b80000047ab9 */ /* 0x000fc60000000a00 */
[----:B------:R-:W-:Y:S02]  /*c010*/  IMAD.IADD R3, R3, 0x1, R0 ;  /* 0x0000000103037824 */ /* 0x000fe400078e0200 */
[----:B---3--:R-:W-:Y:S02]  /*c020*/  IMAD R0, R21, UR4, RZ ;  /* 0x0000000415007c24 */ /* 0x008fe4000f8e02ff */
[----:B----4-:R-:W-:-:S04]  /*c030*/  IMAD.WIDE.U32 R2, R20, UR4, R2 ;  /* 0x0000000414027c25 */ /* 0x010fc8000f8e0002 */
[----:B------:R-:W-:Y:S01]  /*c040*/  IMAD R0, R20, UR5, R0 ;  /* 0x0000000514007c24 */ /* 0x000fe2000f8e0200 */
[----:B------:R-:W-:Y:S01]  /*c050*/  ULDC.64 UR4, c[0x0][0x2d0] ;  /* 0x0000b40000047ab9 */ /* 0x000fe20000000a00 */
[----:B------:R-:W1:Y:S02]  /*c060*/  S2R R20, SR_TID.X ;  /* 0x0000000000147919 */ /* 0x000e640000002100 */
[----:B------:R-:W-:Y:S02]  /*c070*/  IMAD.IADD R3, R3, 0x1, R0 ;  /* 0x0000000103037824 */ /* 0x000fe400078e0200 */
[----:B------:R-:W2:Y:S01]  /*c080*/  @P0 LDC R0, c[0x0][0x450] ;  /* 0x00011400ff000b82 */ /* 0x000ea20000000800 */
[----:B-1----:R-:W-:-:S04]  /*c090*/  SHF.L.U32 R20, R20, 0x4, RZ ;  /* 0x0000000414147819 */ /* 0x002fc800000006ff */
[----:B------:R-:W-:-:S05]  /*c0a0*/  LOP3.LUT R20, R37, 0x70, R20, 0xf8, !PT ;  /* 0x0000007025147812 */ /* 0x000fca00078ef814 */
[----:B------:R-:W-:-:S04]  /*c0b0*/  IMAD R5, R17, 0x40, R20 ;  /* 0x0000004011057824 */ /* 0x000fc800078e0214 */
[----:B0-----:R-:W-:-:S04]  /*c0c0*/  @P0 IMAD.HI.U32 R6, R5, R6, RZ ;  /* 0x0000000605060227 */ /* 0x001fc800078e00ff */
[----:B------:R-:W-:Y:S01]  /*c0d0*/  IMAD.MOV.U32 R4, RZ, RZ, R5 ;  /* 0x000000ffff047224 */ /* 0x000fe200078e0005 */
[----:B--2---:R-:W-:-:S05]  /*c0e0*/  @P0 SHF.R.U32.HI R4, RZ, R0, R6 ;  /* 0x00000000ff040219 */ /* 0x004fca0000011606 */
        /* <DEDUP_REMOVED lines=15> */
[----:B------:R-:W-:-:S04]  /*c1e0*/  ULDC UR4, c[0x0][0x2b8] ;  /* 0x0000ae0000047ab9 */ /* 0x000fc80000000800 */
[----:B------:R-:W-:Y:S01]  /*c1f0*/  LEA.HI.X R4, R2, UR5, R4, 0x1, P0 ;  /* 0x0000000502047c11 */ /* 0x000fe200080f0c04 */
[----:B------:R-:W-:Y:S01]  /*c200*/  UMOV UR5, 0xffffffff ;  /* 0xffffffff00057882 */ /* 0x000fe20000000000 */
[----:B------:R-:W-:Y:S02]  /*c210*/  ISETP.GE.AND P1, PT, R9, UR4, PT ;  /* 0x0000000409007c0c */ /* 0x000fe4000bf26270 */
[----:B------:R-:W-:Y:S11]  /*c220*/  BRA.DIV UR5, `(.L_x_3656) ;  /* 0x0000003605687947 */ /* 0x000ff6000b800000 */
[----:B------:R-:W0:Y:S01]  /*c230*/  SHFL.IDX PT, R3, R0, RZ, 0x181f ;  /* 0x00181fff00037589 */ /* 0x000e2200000e0000 */
[----:B-----5:R-:W-:Y:S02]  /*c240*/  IMAD R5, R10, R7, RZ ;  /* 0x000000070a057224 */ /* 0x020fe400078e02ff */
[----:B------:R-:W-:Y:S01]  /*c250*/  IMAD R17, R17, 0x40, R37 ;  /* 0x0000004011117824 */ /* 0x000fe200078e0225 */
[----:B------:R-:W1:Y:S04]  /*c260*/  SHFL.IDX PT, R2, R4, RZ, 0x181f ;  /* 0x00181fff04027589 */ /* 0x000e6800000e0000 */
[----:B------:R-:W-:-:S13]  /*c270*/  ISETP.GE.AND P0, PT, R17, R5, PT ;  /* 0x000000051100720c */ /* 0x000fda0003f06270 */
[----:B0-----:R-:W-:-:S05]  /*c280*/  @!P0 LEA R3, P2, R9, R3, 0x1 ;  /* 0x0000000309038211 */ /* 0x001fca00078408ff */
[----:B-1----:R-:W-:-:S05]  /*c290*/  @!P0 IMAD.X R2, RZ, RZ, R2, P2 ;  /* 0x000000ffff028224 */ /* 0x002fca00010e0602 */
[----:B------:R-:W-:-:S04]  /*c2a0*/  @!P0 LOP3.LUT R3, R3, R2, RZ, 0x3c, !PT ;  /* 0x0000000203038212 */ /* 0x000fc800078e3cff */
[----:B------:R-:W-:-:S04]  /*c2b0*/  @!P0 LOP3.LUT R2, R3, R2, RZ, 0x3c, !PT ;  /* 0x0000000203028212 */ /* 0x000fc800078e3cff */
[----:B------:R-:W-:-:S05]  /*c2c0*/  @!P0 LOP3.LUT R3, R3, R2, RZ, 0x3c, !PT ;  /* 0x0000000203038212 */ /* 0x000fca00078e3cff */
[----:B------:R-:W-:Y:S01]  /*c2d0*/  @!PT LDS RZ, [RZ] ;  /* 0x00000000fffff984 */ /* 0x000fe20000000800 */
[----:B------:R0:W-:Y:S02]  /*c2e0*/  @!P0 LDGSTS.E.BYPASS.LTC128B.128 [R8+0x20400], desc[UR50][R2.64], !P1 ;  /* 0x2040000002088fae */ /* 0x0001e4000c901d72 */
[----:B0-----:R-:W-:Y:S02]  /*c2f0*/  IADD3 R2, R17, 0x10, RZ ;  /* 0x0000001011027810 */ /* 0x001fe40007ffe0ff */
[----:B------:R-:W0:Y:S02]  /*c300*/  SHFL.IDX PT, R3, R0, 0x1, 0x181f ;  /* 0x00381f0000037f89 */ /* 0x000e2400000e0000 */
[----:B------:R-:W-:Y:S02]  /*c310*/  ISETP.GE.AND P0, PT, R2, R5, PT ;  /* 0x000000050200720c */ /* 0x000fe40003f06270 */
[----:B------:R-:W1:Y:S11]  /*c320*/  SHFL.IDX PT, R2, R4, 0x1, 0x181f ;  /* 0x00381f0004027f89 */ /* 0x000e7600000e0000 */
[----:B0-----:R-:W-:-:S05]  /*c330*/  @!P0 LEA R3, P2, R9, R3, 0x1 ;  /* 0x0000000309038211 */ /* 0x001fca00078408ff */
[----:B-1----:R-:W-:-:S05]  /*c340*/  @!P0 IMAD.X R2, RZ, RZ, R2, P2 ;  /* 0x000000ffff028224 */ /* 0x002fca00010e0602 */
[----:B------:R-:W-:-:S04]  /*c350*/  @!P0 LOP3.LUT R3, R3, R2, RZ, 0x3c, !PT ;  /* 0x0000000203038212 */ /* 0x000fc800078e3cff */
[----:B------:R-:W-:-:S04]  /*c360*/  @!P0 LOP3.LUT R2, R3, R2, RZ, 0x3c, !PT ;  /* 0x0000000203028212 */ /* 0x000fc800078e3cff */
[----:B------:R-:W-:-:S05]  /*c370*/  @!P0 LOP3.LUT R3, R3, R2, RZ, 0x3c, !PT ;  /* 0x0000000203038212 */ /* 0x000fca00078e3cff */
[----:B------:R0:W-:Y:S02]  /*c380*/  @!P0 LDGSTS.E.BYPASS.LTC128B.128 [R8+0x20c00], desc[UR50][R2.64], !P1 ;  /* 0x20c0000002088fae */ /* 0x0001e4000c901d72 */
[----:B0-----:R-:W-:Y:S02]  /*c390*/  VIADD R2, R17, 0x20 ;  /* 0x0000002011027836 */ /* 0x001fe40000000000 */
[----:B------:R-:W0:Y:S03]  /*c3a0*/  SHFL.IDX PT, R3, R0, 0x2, 0x181f ;  /* 0x00581f0000037f89 */ /* 0x000e2600000e0000 */
[----:B------:R-:W-:Y:S01]  /*c3b0*/  ISETP.GE.AND P0, PT, R2, R5, PT ;  /* 0x000000050200720c */ /* 0x000fe20003f06270 */
[----:B------:R-:W-:Y:S04]  /*c3c0*/  SHFL.IDX PT, R0, R0, 0x3, 0x181f ;  /* 0x00781f0000007f89 */ /* 0x000fe800000e0000 */
[----:B------:R-:W1:Y:S04]  /*c3d0*/  SHFL.IDX PT, R2, R4, 0x2, 0x181f ;  /* 0x00581f0004027f89 */ /* 0x000e6800000e0000 */
[----:B------:R-:W2:Y:S04]  /*c3e0*/  SHFL.IDX PT, R4, R4, 0x3, 0x181f ;  /* 0x00781f0004047f89 */ /* 0x000ea800000e0000 */
[----:B0-----:R-:W-:-:S05]  /*c3f0*/  @!P0 LEA R3, P2, R9, R3, 0x1 ;  /* 0x0000000309038211 */ /* 0x001fca00078408ff */
[----:B-1----:R-:W-:-:S05]  /*c400*/  @!P0 IMAD.X R2, RZ, RZ, R2, P2 ;  /* 0x000000ffff028224 */ /* 0x002fca00010e0602 */
[----:B------:R-:W-:-:S04]  /*c410*/  @!P0 LOP3.LUT R3, R3, R2, RZ, 0x3c, !PT ;  /* 0x0000000203038212 */ /* 0x000fc800078e3cff */
[----:B------:R-:W-:-:S04]  /*c420*/  @!P0 LOP3.LUT R2, R3, R2, RZ, 0x3c, !PT ;  /* 0x0000000203028212 */ /* 0x000fc800078e3cff */
[----:B------:R-:W-:-:S05]  /*c430*/  @!P0 LOP3.LUT R3, R3, R2, RZ, 0x3c, !PT ;  /* 0x0000000203038212 */ /* 0x000fca00078e3cff */
[----:B--2---:R0:W-:Y:S02]  /*c440*/  @!P0 LDGSTS.E.BYPASS.LTC128B.128 [R8+0x21400], desc[UR50][R2.64], !P1 ;  /* 0x2140000002088fae */ /* 0x0041e4000c901d72 */
.L_x_3734:
[----:B------:R-:W-:-:S05]  /*c450*/  VIADD R17, R17, 0x30 ;  /* 0x0000003011117836 */ /* 0x000fca0000000000 */
[----:B------:R-:W-:-:S13]  /*c460*/  ISETP.GE.AND P0, PT, R17, R5, PT ;  /* 0x000000051100720c */ /* 0x000fda0003f06270 */
[----:B01----:R-:W-:-:S05]  /*c470*/  @!P0 LEA R2, P2, R9, R0, 0x1 ;  /* 0x0000000009028211 */ /* 0x003fca00078408ff */
[----:B------:R-:W-:-:S05]  /*c480*/  @!P0 IMAD.X R3, RZ, RZ, R4, P2 ;  /* 0x000000ffff038224 */ /* 0x000fca00010e0604 */
[----:B------:R-:W-:Y:S01]  /*c490*/  @!PT LDS RZ, [RZ] ;  /* 0x00000000fffff984 */ /* 0x000fe20000000800 */
[----:B------:R-:W-:Y:S01]  /*c4a0*/  @!PT LDS RZ, [RZ] ;  /* 0x00000000fffff984 */ /* 0x000fe20000000800 */
[----:B------:R-:W-:Y:S01]  /*c4b0*/  @!PT LDS RZ, [RZ] ;  /* 0x00000000fffff984 */ /* 0x000fe20000000800 */
[----:B------:R0:W-:Y:S01]  /*c4c0*/  @!P0 LDGSTS.E.BYPASS.LTC128B.128 [R8+0x21c00], desc[UR50][R2.64], !P1 ;  /* 0x21c0000002088fae */ /* 0x0001e2000c901d72 */
[----:B------:R-:W-:Y:S01]  /*c4d0*/  PLOP3.LUT P0, PT, PT, PT, PT, 0x80, 0x0 ;  /* 0x000000000000781c */ /* 0x000fe20003f0f070 */
[----:B------:R-:W-:-:S12]  /*c4e0*/  NOP ;  /* 0x0000000000007918 */ /* 0x000fd80000000000 */
.L_x_3657:
        /* <DEDUP_REMOVED lines=18> */
.L_x_3735:
[----:B------:R-:W-:Y:S05]  /*c610*/  BSYNC B0 ;  /* 0x0000000000007941 */ /* 0x000fea0003800000 */
.L_x_3658:
[----:B------:R-:W-:-:S05]  /*c620*/  IMAD.U32 R2, RZ, RZ, UR36 ;  /* 0x00000024ff027e24 */ /* 0x000fca000f8e00ff */
[----:B------:R-:W-:-:S13]  /*c630*/  ISETP.NE.AND P0, PT, R2, 0x3, PT ;  /* 0x000000030200780c */ /* 0x000fda0003f05270 */
[----:B------:R-:W-:Y:S05]  /*c640*/  @!P0 BRA `(.L_x_3660) ;  /* 0x0000000000048947 */ /* 0x000fea0003800000 */
[----:B------:R-:W-:Y:S01]  /*c650*/  BPT.TRAP 0x1 ;  /* 0x000000040000795c */ /* 0x000fe20000300000 */
.L_x_3660:
[----:B0-----:R-:W-:Y:S01]  /*c660*/  SHF.L.U32 R0, R25, 0x1f, RZ ;  /* 0x0000001f19007819 */ /* 0x001fe200000006ff */
[----:B------:R-:W-:Y:S03]  /*c670*/  BSSY B0, `(.L_x_3661) ;  /* 0x0000003000007945 */ /* 0x000fe60003800000 */
[----:B------:R-:W0:Y:S02]  /*c680*/  SYNCS.PHASECHK.TRANS64.TRYWAIT P0, [R27+URZ+0x28c60], R0 ;  /* 0x028c60001b0075a7 */ /* 0x000e24000800017f */
[----:B0-----:R-:W-:Y:S05]  /*c690*/  @!P0 BRA `(.L_x_3662) ;  /* 0x0000003400a48947 */ /* 0x001fea0003800000 */
.L_x_3736:
[----:B------:R-:W-:Y:S05]  /*c6a0*/  BSYNC B0 ;  /* 0x0000000000007941 */ /* 0x000fea0003800000 */
.L_x_3661:
[----:B------:R-:W0:Y:S01]  /*c6b0*/  LDL.LU R2, [R1+0x1c] ;  /* 0x00001c0001027983 */ /* 0x000e220000300800 */
[----:B------:R-:W-:-:S03]  /*c6c0*/  ULDC.64 UR4, c[0x0][0x328] ;  /* 0x0000ca0000047ab9 */ /* 0x000fc60000000a00 */
[----:B------:R-:W2:Y:S01]  /*c6d0*/  LDL.LU R4, [R1+0x20] ;  /* 0x0000200001047983 */ /* 0x000ea20000300800 */
[----:B------:R-:W-:Y:S02]  /*c6e0*/  IMAD R5, R24, 0x8000, R33 ;  /* 0x0000800018057824 */ /* 0x000fe400078e0221 */
[----:B0-----:R-:W-:Y:S02]  /*c6f0*/  IMAD R0, R2, UR4, RZ ;  /* 0x0000000402007c24 */ /* 0x001fe4000f8e02ff */
[----:B------:R-:W-:-:S04]  /*c700*/  IMAD.WIDE.U32 R2, R35, UR4, RZ ;  /* 0x0000000423027c25 */ /* 0x000fc8000f8e00ff */
[----:B------:R-:W-:Y:S01]  /*c710*/  IMAD R0, R35, UR5, R0 ;  /* 0x0000000523007c24 */ /* 0x000fe2000f8e0200 */
[----:B------:R-:W-:-:S04]  /*c720*/  ULDC.64 UR4, c[0x0][0x338] ;  /* 0x0000ce0000047ab9 */ /* 0x000fc80000000a00 */
[----:B------:R-:W-:Y:S01]  /*c730*/  IADD3 R3, R3, R0, RZ ;  /* 0x0000000003037210 */ /* 0x000fe20007ffe0ff */
[----:B--2---:R-:W-:Y:S02]  /*c740*/  IMAD R0, R4, UR4, RZ ;  /* 0x0000000404007c24 */ /* 0x004fe4000f8e02ff */
        /* <DEDUP_REMOVED lines=13> */
[----:B------:R-:W2:Y:S01]  /*c820*/  LDL R3, [R1+0x4] ;  /* 0x0000040001037983 */ /* 0x000ea20000100800 */
[----:B------:R-:W-:Y:S01]  /*c830*/  IMAD R5, R5, 0x2, R23 ;  /* 0x0000000205057824 */ /* 0x000fe200078e0217 */
[C---:B------:R-:W-:Y:S01]  /*c840*/  LOP3.LUT P5, RZ, R30.reuse, 0x2, RZ, 0xc0, !PT ;  /* 0x000000021eff7812 */ /* 0x040fe200078ac0ff */
[----:B------:R-:W0:Y:S01]  /*c850*/  S2R R7, SR_TID.X ;  /* 0x0000000000077919 */ /* 0x000e220000002100 */
[C---:B------:R-:W-:Y:S02]  /*c860*/  LOP3.LUT P4, RZ, R30.reuse, 0x4, RZ, 0xc0, !PT ;  /* 0x000000041eff7812 */ /* 0x040fe4000788c0ff */
[----:B------:R-:W-:Y:S01]  /*c870*/  LOP3.LUT P3, RZ, R30, 0x8, RZ, 0xc0, !PT ;  /* 0x000000081eff7812 */ /* 0x000fe2000786c0ff */
[----:B------:R-:W1:Y:S01]  /*c880*/  SHFL.IDX PT, R2, R4, RZ, 0x181f ;  /* 0x00181fff04027589 */ /* 0x000e6200000e0000 */
[----:B------:R-:W-:Y:S02]  /*c890*/  LOP3.LUT R22, R22, 0xfffffeff, RZ, 0xc0, !PT ;  /* 0xfffffeff16167812 */ /* 0x000fe400078ec0ff */
[----:B------:R-:W-:Y:S01]  /*c8a0*/  LOP3.LUT P2, RZ, R30, 0x10, RZ, 0xc0, !PT ;  /* 0x000000101eff7812 */ /* 0x000fe2000784c0ff */
[----:B0-----:R-:W-:-:S05]  /*c8b0*/  IMAD.SHL.U32 R7, R7, 0x8, RZ ;  /* 0x0000000807077824 */ /* 0x001fca00078e00ff */
[----:B------:R-:W-:-:S05]  /*c8c0*/  LOP3.LUT R7, R7, 0x38, RZ, 0xc0, !PT ;  /* 0x0000003807077812 */ /* 0x000fca00078ec0ff */
[----:B------:R-:W-:Y:S01]  /*c8d0*/  IMAD.SHL.U32 R0, R7, 0x2, RZ ;  /* 0x0000000207007824 */ /* 0x000fe200078e00ff */
[----:B------:R-:W-:-:S04]  /*c8e0*/  LOP3.LUT R7, R30, 0x1, RZ, 0xc0, !PT ;  /* 0x000000011e077812 */ /* 0x000fc800078ec0ff */
[----:B-1----:R-:W-:Y:S02]  /*c8f0*/  IADD3 R2, P0, R2, R0, RZ ;  /* 0x0000000002027210 */ /* 0x002fe40007f1e0ff */
[----:B------:R-:W-:-:S13]  /*c900*/  ISETP.NE.U32.AND P1, PT, R7, 0x1, PT ;  /* 0x000000010700780c */ /* 0x000fda0003f25070 */
[----:B------:R-:W-:-:S04]  /*c910*/  @P1 LOP3.LUT R22, R22, 0x100, RZ, 0xfc, !PT ;  /* 0x0000010016161812 */ /* 0x000fc800078efcff */
[----:B------:R-:W-:Y:S01]  /*c920*/  LOP3.LUT R22, R22, 0xfffffdff, RZ, 0xc0, !PT ;  /* 0xfffffdff16167812 */ /* 0x000fe200078ec0ff */
[----:B--2---:R-:W-:Y:S02]  /*c930*/  IMAD.MOV.U32 R8, RZ, RZ, R3 ;  /* 0x000000ffff087224 */ /* 0x004fe400078e0003 */
[----:B------:R-:W0:Y:S03]  /*c940*/  SHFL.IDX PT, R3, R6, RZ, 0x181f ;  /* 0x00181fff06037589 */ /* 0x000e2600000e0000 */
[----:B------:R-:W-:Y:S01]  /*c950*/  PRMT R7, R8, 0x8880, RZ ;  /* 0x0000888008077816 */ /* 0x000fe200000000ff */
[----:B0-----:R-:W-:Y:S01]  /*c960*/  IMAD.X R3, RZ, RZ, R3, P0 ;  /* 0x000000ffff037224 */ /* 0x001fe200000e0603 */
[----:B------:R-:W-:Y:S02]  /*c970*/  ISETP.LT.OR P0, PT, R29, 0x1, P1 ;  /* 0x000000011d00780c */ /* 0x000fe40000f01670 */
[----:B------:R-:W-:-:S04]  /*c980*/  LOP3.LUT P1, RZ, R30, 0x20, RZ, 0xc0, !PT ;  /* 0x000000201eff7812 */ /* 0x000fc8000782c0ff */
[----:B------:R-:W-:-:S07]  /*c990*/  ISETP.LT.OR P6, PT, R29, 0x1, !P1 ;  /* 0x000000011d00780c */ /* 0x000fce0004fc1670 */
[----:B------:R-:W-:Y:S01]  /*c9a0*/  @!PT LDS RZ, [RZ] ;  /* 0x00000000fffff984 */ /* 0x000fe20000000800 */
[----:B------:R-:W-:Y:S01]  /*c9b0*/  LDGSTS.E.BYPASS.LTC128B.128 [R5+0x400], desc[UR50][R2.64], !P0 ;  /* 0x0040000002057fae */ /* 0x000fe2000c101d72 */
[----:B------:R-:W-:-:S13]  /*c9c0*/  ISETP.LT.OR P0, PT, R29, 0x1, !P5 ;  /* 0x000000011d00780c */ /* 0x000fda0006f01670 */
[----:B------:R-:W-:Y:S01]  /*c9d0*/  LDGSTS.E.BYPASS.LTC128B.128 [R5+0x2400], desc[UR50][R2.64+0x80], !P0 ;  /* 0x0240008002057fae */ /* 0x000fe2000c101d72 */
[----:B------:R-:W-:-:S13]  /*c9e0*/  ISETP.LT.OR P0, PT, R29, 0x1, !P4 ;  /* 0x000000011d00780c */ /* 0x000fda0006701670 */
[----:B------:R-:W-:Y:S01]  /*c9f0*/  LDGSTS.E.BYPASS.LTC128B.128 [R5+0x4400], desc[UR50][R2.64+0x100], !P0 ;  /* 0x0440010002057fae */ /* 0x000fe2000c101d72 */
[----:B------:R-:W-:-:S13]  /*ca00*/  ISETP.LT.OR P0, PT, R29, 0x1, !P3 ;  /* 0x000000011d00780c */ /* 0x000fda0005f01670 */
[----:B------:R-:W-:Y:S01]  /*ca10*/  LDGSTS.E.BYPASS.LTC128B.128 [R5+0x6400], desc[UR50][R2.64+0x180], !P0 ;  /* 0x0640018002057fae */ /* 0x000fe2000c101d72 */
[----:B------:R-:W-:-:S13]  /*ca20*/  ISETP.LT.OR P0, PT, R29, 0x1, !P2 ;  /* 0x000000011d00780c */ /* 0x000fda0005701670 */
[----:B------:R-:W-:Y:S01]  /*ca30*/  LDGSTS.E.BYPASS.LTC128B.128 [R5+0x8400], desc[UR50][R2.64+0x200], !P0 ;  /* 0x0840020002057fae */ /* 0x000fe2000c101d72 */
[----:B------:R-:W-:-:S03]  /*ca40*/  LOP3.LUT P0, RZ, R30, 0x40, RZ, 0xc0, !PT ;  /* 0x000000401eff7812 */ /* 0x000fc6000780c0ff */
[----:B------:R-:W-:Y:S01]  /*ca50*/  LDGSTS.E.BYPASS.LTC128B.128 [R5+0xa400], desc[UR50][R2.64+0x280], !P6 ;  /* 0x0a40028002057fae */ /* 0x000fe2000f101d72 */
[----:B------:R-:W-:-:S13]  /*ca60*/  ISETP.LT.OR P6, PT, R29, 0x1, !P0 ;  /* 0x000000011d00780c */ /* 0x000fda00047c1670 */
[----:B------:R-:W-:Y:S01]  /*ca70*/  LDGSTS.E.BYPASS.LTC128B.128 [R5+0xc400], desc[UR50][R2.64+0x300], !P6 ;  /* 0x0c40030002057fae */ /* 0x000fe2000f101d72 */
[----:B------:R-:W-:-:S03]  /*ca80*/  ISETP.GT.AND P6, PT, R7, -0x1, PT ;  /* 0xffffffff0700780c */ /* 0x000fc60003fc4270 */
[----:B------:R-:W-:Y:S10]  /*ca90*/  SHFL.IDX PT, R7, R6, 0x2, 0x181f ;  /* 0x00581f0006077f89 */ /* 0x000ff400000e0000 */
[----:B------:R-:W-:-:S02]  /*caa0*/  @P6 LOP3.LUT R22, R22, 0x200, RZ, 0xfc, !PT ;  /* 0x0000020016166812 */ /* 0x000fc400078efcff */
[----:B------:R-:W-:-:S13]  /*cab0*/  ISETP.LT.OR P6, PT, R29, 0x1, P6 ;  /* 0x000000011d00780c */ /* 0x000fda00037c1670 */
[----:B------:R0:W-:Y:S04]  /*cac0*/  LDGSTS.E.BYPASS.LTC128B.128 [R5+0xe400], desc[UR50][R2.64+0x380], !P6 ;  /* 0x0e40038002057fae */ /* 0x0001e8000f101d72 */
[----:B0-----:R-:W0:Y:S04]  /*cad0*/  SHFL.IDX PT, R2, R4, 0x1, 0x181f ;  /* 0x00381f0004027f89 */ /* 0x001e2800000e0000 */
[----:B------:R-:W1:Y:S04]  /*cae0*/  SHFL.IDX PT, R3, R6, 0x1, 0x181f ;  /* 0x00381f0006037f89 */ /* 0x000e6800000e0000 */
[----:B------:R-:W-:Y:S01]  /*caf0*/  SHFL.IDX PT, R6, R6, 0x3, 0x181f ;  /* 0x00781f0006067f89 */ /* 0x000fe200000e0000 */
[----:B0-----:R-:W-:-:S04]  /*cb00*/  IADD3 R2, P6, R2, R0, RZ ;  /* 0x0000000002027210 */ /* 0x001fc80007fde0ff */
[----:B-1----:R-:W-:Y:S02]  /*cb10*/  IADD3.X R3, RZ, R3, RZ, P6, !PT ;  /* 0x00000003ff037210 */ /* 0x002fe400037fe4ff */
[----:B------:R-:W-:-:S04]  /*cb20*/  LOP3.LUT P6, RZ, R22, 0x100, RZ, 0xc0, !PT ;  /* 0x0000010016ff7812 */ /* 0x000fc800078cc0ff */
[----:B------:R-:W-:-:S13]  /*cb30*/  ISETP.LT.OR P6, PT, R29, 0x11, P6 ;  /* 0x000000111d00780c */ /* 0x000fda00037c1670 */
        /* <DEDUP_REMOVED lines=13> */
[----:B------:R-:W-:-:S04]  /*cc10*/  LOP3.LUT P6, RZ, R22, 0x200, RZ, 0xc0, !PT ;  /* 0x0000020016ff7812 */ /* 0x000fc800078cc0ff */
[----:B------:R-:W-:-:S13]  /*cc20*/  ISETP.LT.OR P6, PT, R29, 0x11, P6 ;  /* 0x000000111d00780c */ /* 0x000fda00037c1670 */
[----:B------:R0:W-:Y:S04]  /*cc30*/  LDGSTS.E.BYPASS.LTC128B.128 [R5+0xec00], desc[UR50][R2.64+0x380], !P6 ;  /* 0x0ec0038002057fae */ /* 0x0001e8000f101d72 */
[----:B0-----:R-:W0:Y:S02]  /*cc40*/  SHFL.IDX PT, R2, R4, 0x2, 0x181f ;  /* 0x00581f0004027f89 */ /* 0x001e2400000e0000 */
[----:B0-----:R-:W-:-:S05]  /*cc50*/  IADD3 R2, P6, R2, R0, RZ ;  /* 0x0000000002027210 */ /* 0x001fca0007fde0ff */
[----:B------:R-:W-:Y:S01]  /*cc60*/  IMAD.X R3, RZ, RZ, R7, P6 ;  /* 0x000000ffff037224 */ /* 0x000fe200030e0607 */
        /* <DEDUP_REMOVED lines=18> */
[----:B0-----:R0:W1:Y:S02]  /*cd90*/  SHFL.IDX PT, R2, R4, 0x3, 0x181f ;  /* 0x00781f0004027f89 */ /* 0x00106400000e0000 */
.L_x_3746:
[C---:B------:R-:W-:Y:S02]  /*cda0*/  LOP3.LUT P6, RZ, R22.reuse, 0x100, RZ, 0xc0, !PT ;  /* 0x0000010016ff7812 */ /* 0x040fe400078cc0ff */
[----:B------:R-:W-:Y:S02]  /*cdb0*/  LOP3.LUT R22, R22, 0xffffefff, RZ, 0xc0, !PT ;  /* 0xffffefff16167812 */ /* 0x000fe400078ec0ff */
[C---:B------:R-:W-:Y:S02]  /*cdc0*/  ISETP.LT.OR P6, PT, R29.reuse, 0x31, P6 ;  /* 0x000000311d00780c */ /* 0x040fe400037c1670 */
[----:B------:R-:W-:-:S11]  /*cdd0*/  ISETP.LT.OR P5, PT, R29, 0x31, !P5 ;  /* 0x000000311d00780c */ /* 0x000fd60006fa1670 */
[----:B------:R-:W-:Y:S02]  /*cde0*/  @P6 LOP3.LUT R22, R22, 0x1000, RZ, 0xfc, !PT ;  /* 0x0000100016166812 */ /* 0x000fe400078efcff */
[C---:B------:R-:W-:Y:S02]  /*cdf0*/  ISETP.LT.OR P6, PT, R29.reuse, 0x31, !P4 ;  /* 0x000000311d00780c */ /* 0x040fe400067c1670 */
[----:B------:R-:W-:Y:S02]  /*ce00*/  LOP3.LUT R22, R22, 0xffffbfff, RZ, 0xc0, !PT ;  /* 0xffffbfff16167812 */ /* 0x000fe400078ec0ff */
[C---:B------:R-:W-:Y:S02]  /*ce10*/  ISETP.LT.OR P4, PT, R29.reuse, 0x31, !P2 ;  /* 0x000000311d00780c */ /* 0x040fe40005781670 */
[----:B------:R-:W-:Y:S02]  /*ce20*/  LOP3.LUT R22, R22, 0xfffffeff, RZ, 0xc0, !PT ;  /* 0xfffffeff16167812 */ /* 0x000fe400078ec0ff */
[----:B------:R-:W-:-:S02]  /*ce30*/  ISETP.LT.OR P2, PT, R29, 0x31, !P0 ;  /* 0x000000311d00780c */ /* 0x000fc40004741670 */
[----:B------:R-:W-:Y:S02]  /*ce40*/  @P5 LOP3.LUT R22, R22, 0x100, RZ, 0xfc, !PT ;  /* 0x0000010016165812 */ /* 0x000fe400078efcff */
[----:B-1----:R-:W-:Y:S02]  /*ce50*/  IADD3 R2, P0, R2, R0, RZ ;  /* 0x0000000002027210 */ /* 0x002fe40007f1e0ff */
[----:B------:R-:W-:Y:S02]  /*ce60*/  @P6 LOP3.LUT R22, R22, 0x4000, RZ, 0xfc, !PT ;  /* 0x0000400016166812 */ /* 0x000fe400078efcff */
[----:B------:R-:W-:Y:S01]  /*ce70*/  ISETP.LT.OR P5, PT, R29, 0x31, !P3 ;  /* 0x000000311d00780c */ /* 0x000fe20005fa1670 */
[----:B------:R-:W-:Y:S01]  /*ce80*/  IMAD.X R3, RZ, RZ, R6, P0 ;  /* 0x000000ffff037224 */ /* 0x000fe200000e0606 */
[C---:B------:R-:W-:Y:S02]  /*ce90*/  LOP3.LUT P6, RZ, R22.reuse, 0x1000, RZ, 0xc0, !PT ;  /* 0x0000100016ff7812 */ /* 0x040fe400078cc0ff */
[----:B------:R-:W-:-:S02]  /*cea0*/  LOP3.LUT P0, RZ, R22, 0x100, RZ, 0xc0, !PT ;  /* 0x0000010016ff7812 */ /* 0x000fc4000780c0ff */
[----:B------:R-:W-:Y:S02]  /*ceb0*/  ISETP.LT.OR P3, PT, R29, 0x31, !P1 ;  /* 0x000000311d00780c */ /* 0x000fe40004f61670 */
[----:B------:R-:W-:-:S04]  /*cec0*/  LOP3.LUT P1, RZ, R22, 0x200, RZ, 0xc0, !PT ;  /* 0x0000020016ff7812 */ /* 0x000fc8000782c0ff */
[----:B------:R-:W-:-:S03]  /*ced0*/  ISETP.LT.OR P1, PT, R29, 0x31, P1 ;  /* 0x000000311d00780c */ /* 0x000fc60000f21670 */
[----:B------:R-:W-:Y:S01]  /*cee0*/  @!PT LDS RZ, [RZ] ;  /* 0x00000000fffff984 */ /* 0x000fe20000000800 */
[----:B------:R-:W-:Y:S01]  /*cef0*/  @!PT LDS RZ, [RZ] ;  /* 0x00000000fffff984 */ /* 0x000fe20000000800 */
[----:B------:R-:W-:Y:S01]  /*cf00*/  @!PT LDS RZ, [RZ] ;  /* 0x00000000fffff984 */ /* 0x000fe20000000800 */
[----:B------:R1:W-:Y:S01]  /*cf10*/  LDGSTS.E.BYPASS.LTC128B.128 [R5+0x1c00], desc[UR50][R2.64], !P6 ;  /* 0x01c0000002057fae */ /* 0x0003e2000f101d72 */
[----:B------:R-:W-:-:S03]  /*cf20*/  LOP3.LUT P6, RZ, R22, 0x4000, RZ, 0xc0, !PT ;  /* 0x0000400016ff7812 */ /* 0x000fc600078cc0ff */
        /* <DEDUP_REMOVED lines=9> */
.L_x_3664:
        /* <DEDUP_REMOVED lines=11> */
.L_x_3665:
[----:B------:R-:W-:Y:S01]  /*d070*/  ISETP.GE.AND P0, PT, R36, 0x41, PT ;  /* 0x000000412400780c */ /* 0x000fe20003f06270 */
[----:B------:R1:W-:Y:S01]  /*d080*/  SYNCS.ARRIVE.TRANS64.A1T0 RZ, [R27+URZ+0x28c50], RZ ;  /* 0x028c50ff1bff79a7 */ /* 0x0003e2000810003f */
[----:B------:R-:W-:Y:S11]  /*d090*/  BSSY B0, `(.L_x_3666) ;  /* 0x00000f5000007945 */ /* 0x000ff60003800000 */
[----:B-1----:R-:W-:Y:S05]  /*d0a0*/  @!P0 BRA `(.L_x_3667) ;  /* 0x0000000c00cc8947 */ /* 0x002fea0003800000 */
[----:B0-----:R-:W2:Y:S04]  /*d0b0*/  LDL.LU R4, [R1+0x28] ;  /* 0x0000280001047983 */ /* 0x001ea80000300800 */
[----:B------:R-:W3:Y:S04]  /*d0c0*/  LDL.LU R3, [R1+0x4] ;  /* 0x0000040001037983 */ /* 0x000ee80000300800 */
[----:B------:R-:W4:Y:S01]  /*d0d0*/  LDL.LU R2, [R1+0x30] ;  /* 0x0000300001027983 */ /* 0x000f220000300800 */
[----:B--2---:R-:W-:Y:S02]  /*d0e0*/  LOP3.LUT R30, R4, 0x40, RZ, 0xc0, !PT ;  /* 0x00000040041e7812 */ /* 0x004fe400078ec0ff */
[----:B---3--:R-:W-:-:S02]  /*d0f0*/  LOP3.LUT R29, R3, 0x80, RZ, 0xc0, !PT ;  /* 0x00000080031d7812 */ /* 0x008fc400078ec0ff */
[----:B------:R-:W-:Y:S01]  /*d100*/  SHF.R.U32.HI R30, RZ, 0x2, R30 ;  /* 0x00000002ff1e7819 */ /* 0x000fe2000001161e */
[----:B----4-:R-:W-:Y:S01]  /*d110*/  VIADD R7, R2, 0xfffffffe ;  /* 0xfffffffe02077836 */ /* 0x010fe20000000000 */
[----:B------:R-:W-:-:S07]  /*d120*/  SHF.R.U32.HI R29, RZ, 0x3, R29 ;  /* 0x00000003ff1d7819 */ /* 0x000fce000001161d */
.L_x_3680:
[----:B------:R-:W0:Y:S01]  /*d130*/  S2R R2, SR_TID.X ;  /* 0x0000000000027919 */ /* 0x000e220000002100 */
[----:B-1----:R-:W1:Y:S01]  /*d140*/  LDC R3, c[0x0][0x430] ;  /* 0x00010c00ff037b82 */ /* 0x002e620000000800 */
[----:B--23--:R-:W-:Y:S01]  /*d150*/  IMAD R6, R7, 0x40, R31 ;  /* 0x0000004007067824 */ /* 0x00cfe200078e021f */
[----:B------:R-:W-:Y:S05]  /*d160*/  YIELD ;  /* 0x0000000000007946 */ /* 0x000fea0003800000 */
[----:B------:R-:W-:Y:S01]  /*d170*/  IMAD.U32 R11, RZ, RZ, UR36 ;  /* 0x00000024ff0b7e24 */ /* 0x000fe2000f8e00ff */
[----:B------:R-:W-:Y:S01]  /*d180*/  ULDC UR4, c[0x0][0x430] ;  /* 0x00010c0000047ab9 */ /* 0x000fe20000000800 */
[----:B------:R-:W-:Y:S01]  /*d190*/  VIADD R24, R24, 0x1 ;  /* 0x0000000118187836 */ /* 0x000fe20000000000 */
[----:B-1----:R-:W-:Y:S01]  /*d1a0*/  ISETP.NE.AND P0, PT, R3, 0x1, PT ;  /* 0x000000010300780c */ /* 0x002fe20003f05270 */
[----:B0-----:R-:W-:-:S05]  /*d1b0*/  IMAD.SHL.U32 R4, R2, 0x10, RZ ;  /* 0x0000001002047824 */ /* 0x001fca00078e00ff */
[----:B------:R-:W-:-:S07]  /*d1c0*/  LOP3.LUT R4, R37, 0x70, R4, 0xf8, !PT ;  /* 0x0000007025047812 */ /* 0x000fce00078ef804 */
[----:B------:R-:W0:Y:S01]  /*d1d0*/  @P0 LDC R3, c[0x0][0x434] ;  /* 0x00010d00ff030b82 */ /* 0x000e220000000800 */
[C---:B------:R-:W-:Y:S01]  /*d1e0*/  ISETP.GT.U32.AND P1, PT, R4.reuse, 0x3f, PT ;  /* 0x0000003f0400780c */ /* 0x040fe20003f24070 */
[----:B------:R-:W-:-:S06]  /*d1f0*/  IMAD.IADD R6, R4, 0x1, R6 ;  /* 0x0000000104067824 */ /* 0x000fcc00078e0206 */
[----:B------:R-:W1:Y:S01]  /*d200*/  @P0 LDC R2, c[0x0][0x438] ;  /* 0x00010e00ff020b82 */ /* 0x000e620000000800 */
[----:B------:R-:W-:-:S07]  /*d210*/  IMAD.MOV.U32 R10, RZ, RZ, R6 ;  /* 0x000000ffff0a7224 */ /* 0x000fce00078e0006 */
[----:B------:R-:W2:Y:S01]  /*d220*/  @!P1 LDC.64 R4, c[0x0][0x428] ;  /* 0x00010a00ff049b82 */ /* 0x000ea20000000a00 */
[----:B0-----:R-:W-:-:S07]  /*d230*/  @P0 IMAD.HI.U32 R3, R6, R3, RZ ;  /* 0x0000000306030227 */ /* 0x001fce00078e00ff */
[----:B------:R-:W0:Y:S01]  /*d240*/  @!P1 LDC.64 R8, c[0x0][0x418] ;  /* 0x00010600ff089b82 */ /* 0x000e220000000a00 */
[----:B-1----:R-:W-:-:S04]  /*d250*/  @P0 SHF.R.U32.HI R10, RZ, R2, R3 ;  /* 0x00000002ff0a0219 */ /* 0x002fc80000011603 */
[----:B------:R-:W-:Y:S02]  /*d260*/  @!P1 SHF.R.S32.HI R3, RZ, 0x1f, R10 ;  /* 0x0000001fff039819 */ /* 0x000fe4000001140a */
[----:B------:R-:W-:-:S05]  /*d270*/  @!P1 MOV R2, R10 ;  /* 0x0000000a00029202 */ /* 0x000fca0000000f00 */
[----:B--2---:R-:W-:-:S04]  /*d280*/  @!P1 IMAD.WIDE.U32 R2, R28, R4, R2 ;  /* 0x000000041c029225 */ /* 0x004fc800078e0002 */
[----:B------:R-:W-:Y:S01]  /*d290*/  @!P1 IMAD R4, R32, R4, RZ ;  /* 0x0000000420049224 */ /* 0x000fe200078e02ff */
[----:B0-----:R-:W-:-:S03]  /*d2a0*/  @!P1 LEA R8, P0, R2, R8, 0x2 ;  /* 0x0000000802089211 */ /* 0x001fc600078010ff */
[----:B------:R-:W-:Y:S02]  /*d2b0*/  @!P1 IMAD R5, R28, R5, R4 ;  /* 0x000000051c059224 */ /* 0x000fe400078e0204 */
[----:B------:R-:W-:Y:S02]  /*d2c0*/  IMAD.MOV.U32 R4, RZ, RZ, RZ ;  /* 0x000000ffff047224 */ /* 0x000fe400078e00ff */
[----:B------:R-:W-:Y:S02]  /*d2d0*/  @!P1 IMAD.IADD R3, R5, 0x1, R3 ;  /* 0x0000000105039824 */ /* 0x000fe400078e0203 */
[----:B------:R-:W-:-:S03]  /*d2e0*/  IMAD.MOV R5, RZ, RZ, -R10 ;  /* 0x000000ffff057224 */ /* 0x000fc600078e0a0a */
[----:B------:R-:W-:Y:S01]  /*d2f0*/  @!P1 LEA.HI.X R9, R2, R9, R3, 0x2, P0 ;  /* 0x0000000902099211 */ /* 0x000fe200000f1403 */
[----:B------:R-:W-:Y:S01]  /*d300*/  IMAD R5, R5, UR4, R6 ;  /* 0x0000000405057c24 */ /* 0x000fe2000f8e0206 */
[----:B------:R-:W-:-:S03]  /*d310*/  ISETP.NE.AND P0, PT, R24, 0x2, PT ;  /* 0x000000021800780c */ /* 0x000fc60003f05270 */
[----:B------:R0:W5:Y:S01]  /*d320*/  @!P1 LDG.E R4, desc[UR50][R8.64] ;  /* 0x0000003208049981 */ /* 0x000162000c1e1900 */
[----:B------:R-:W-:Y:S02]  /*d330*/  ISETP.NE.AND P1, PT, R11, 0x3, PT ;  /* 0x000000030b00780c */ /* 0x000fe40003f25270 */
[----:B------:R-:W-:Y:S02]  /*d340*/  SEL R2, RZ, 0x1, P0 ;  /* 0x00000001ff027807 */ /* 0x000fe40000000000 */
[----:B------:R-:W-:Y:S02]  /*d350*/  SEL R24, R24, RZ, P0 ;  /* 0x000000ff18187207 */ /* 0x000fe40000000000 */
[----:B------:R-:W-:Y:S01]  /*d360*/  LOP3.LUT R25, R25, R2, RZ, 0x3c, !PT ;  /* 0x0000000219197212 */ /* 0x000fe200078e3cff */
[----:B------:R-:W-:Y:S02]  /*d370*/  IMAD.MOV.U32 R2, RZ, RZ, R7 ;  /* 0x000000ffff027224 */ /* 0x000fe400078e0007 */
[----:B------:R-:W-:-:S03]  /*d380*/  VIADD R7, R7, 0xffffffff ;  /* 0xffffffff07077836 */ /* 0x000fc60000000000 */
[----:B------:R-:W-:Y:S01]  /*d390*/  ISETP.GT.AND P3, PT, R2, RZ, PT ;  /* 0x000000ff0200720c */ /* 0x000fe20003f64270 */
[----:B0-----:R-:W-:-:S12]  /*d3a0*/  @!P1 BRA `(.L_x_3668) ;  /* 0x0000000000049947 */ /* 0x001fd80003800000 */
[----:B------:R-:W-:Y:S01]  /*d3b0*/  BPT.TRAP 0x1 ;  /* 0x000000040000795c */ /* 0x000fe20000300000 */
.L_x_3668:
[----:B------:R-:W-:Y:S01]  /*d3c0*/  IMAD R6, R24, 0x8, R23 ;  /* 0x0000000818067824 */ /* 0x000fe200078e0217 */
[----:B------:R-:W-:Y:S01]  /*d3d0*/  SHF.L.U32 R17, R25, 0x1f, RZ ;  /* 0x0000001f19117819 */ /* 0x000fe200000006ff */
[----:B------:R-:W-:Y:S01]  /*d3e0*/  BSSY B1, `(.L_x_3669) ;  /* 0x0000004000017945 */ /* 0x000fe20003800000 */
[----:B------:R-:W-:Y:S02]  /*d3f0*/  SHF.R.S32.HI R9, RZ, 0x1f, R5 ;  /* 0x0000001fff097819 */ /* 0x000fe40000011405 */
[----:B------:R-:W0:Y:S02]  /*d400*/  SYNCS.PHASECHK.TRANS64.TRYWAIT P0, [R6+URZ+0x28c40], R17 ;  /* 0x028c4011060075a7 */ /* 0x000e24000800017f */
[----:B0-----:R-:W-:Y:S05]  /*d410*/  @!P0 BRA `(.L_x_3670) ;  /* 0x0000003000848947 */ /* 0x001fea0003800000 */
.L_x_3747:
[----:B------:R-:W-:Y:S05]  /*d420*/  BSYNC B1 ;  /* 0x0000000000017941 */ /* 0x000fea0003800000 */
.L_x_3669:
[----:B------:R-:W-:Y:S01]  /*d430*/  ULDC.64 UR4, c[0x0][0x300] ;  /* 0x0000c00000047ab9 */ /* 0x000fe20000000a00 */
[----:B-----5:R-:W-:Y:S01]  /*d440*/  SHF.R.S32.HI R10, RZ, 0x1f, R4 ;  /* 0x0000001fff0a7819 */ /* 0x020fe20000011404 */
[----:B------:R-:W-:Y:S01]  /*d450*/  IMAD R8, R9, UR4, RZ ;  /* 0x0000000409087c24 */ /* 0x000fe2000f8e02ff */
[----:B------:R-:W-:Y:S01]  /*d460*/  LOP3.LUT P1, RZ, R22, 0x2, RZ, 0xc0, !PT ;  /* 0x0000000216ff7812 */ /* 0x000fe2000782c0ff */
[----:B------:R-:W-:-:S04]  /*d470*/  IMAD.WIDE.U32 R2, R5, UR4, RZ ;  /* 0x0000000405027c25 */ /* 0x000fc8000f8e00ff */
[----:B------:R-:W-:Y:S01]  /*d480*/  IMAD R8, R5, UR5, R8 ;  /* 0x0000000505087c24 */ /* 0x000fe2000f8e0208 */
[----:B------:R-:W-:-:S04]  /*d490*/  ULDC.64 UR4, c[0x0][0x310] ;  /* 0x0000c40000047ab9 */ /* 0x000fc80000000a00 */
[----:B------:R-:W-:Y:S01]  /*d4a0*/  IADD3 R3, R3, R8, RZ ;  /* 0x0000000803037210 */ /* 0x000fe20007ffe0ff */
[----:B------:R-:W-:-:S04]  /*d4b0*/  IMAD R8, R10, UR4, RZ ;  /* 0x000000040a087c24 */ /* 0x000fc8000f8e02ff */
        /* <DEDUP_REMOVED lines=14> */
[----:B------:R-:W1:Y:S01]  /*d5a0*/  SHFL.IDX PT, R2, R20, RZ, 0x181f ;  /* 0x00181fff14027589 */ /* 0x000e6200000e0000 */
[----:B------:R-:W-:-:S03]  /*d5b0*/  IMAD R21, R8, 0x2, R23 ;  /* 0x0000000208157824 */ /* 0x000fc600078e0217 */
[----:B------:R-:W2:Y:S01]  /*d5c0*/  SHFL.IDX PT, R3, R27, RZ, 0x181f ;  /* 0x00181fff1b037589 */ /* 0x000ea200000e0000 */
[----:B-1----:R-:W-:-:S05]  /*d5d0*/  IADD3 R2, P0, R2, R0, RZ ;  /* 0x0000000002027210 */ /* 0x002fca0007f1e0ff */
[----:B--2---:R-:W-:-:S05]  /*d5e0*/  IMAD.X R3, RZ, RZ, R3, P0 ;  /* 0x000000ffff037224 */ /* 0x004fca00000e0603 */
[----:B------:R-:W-:Y:S01]  /*d5f0*/  @!PT LDS RZ, [RZ] ;  /* 0x00000000fffff984 */ /* 0x000fe20000000800 */
[----:B------:R1:W-:Y:S04]  /*d600*/  LDGSTS.E.BYPASS.LTC128B.128 [R21+0x22400], desc[UR50][R2.64], !P1 ;  /* 0x2240000002157fae */ /* 0x0003e8000c901d72 */
[----:B-1----:R-:W1:Y:S04]  /*d610*/  SHFL.IDX PT, R2, R20, 0x1, 0x181f ;  /* 0x00381f0014027f89 */ /* 0x002e6800000e0000 */
[----:B------:R-:W2:Y:S01]  /*d620*/  SHFL.IDX PT, R3, R27, 0x1, 0x181f ;  /* 0x00381f001b037f89 */ /* 0x000ea200000e0000 */
[----:B-1----:R-:W-:-:S05]  /*d630*/  IADD3 R2, P0, R2, R0, RZ ;  /* 0x0000000002027210 */ /* 0x002fca0007f1e0ff */
[----:B--2---:R-:W-:-:S05]  /*d640*/  IMAD.X R3, RZ, RZ, R3, P0 ;  /* 0x000000ffff037224 */ /* 0x004fca00000e0603 */
[----:B------:R1:W-:Y:S04]  /*d650*/  LDGSTS.E.BYPASS.LTC128B.128 [R21+0x22c00], desc[UR50][R2.64], !P1 ;  /* 0x22c0000002157fae */ /* 0x0003e8000c901d72 */
[----:B-1----:R-:W1:Y:S04]  /*d660*/  SHFL.IDX PT, R2, R20, 0x2, 0x181f ;  /* 0x00581f0014027f89 */ /* 0x002e6800000e0000 */
[----:B------:R-:W2:Y:S04]  /*d670*/  SHFL.IDX PT, R3, R27, 0x2, 0x181f ;  /* 0x00581f001b037f89 */ /* 0x000ea800000e0000 */
[----:B------:R-:W3:Y:S01]  /*d680*/  SHFL.IDX PT, R27, R27, 0x3, 0x181f ;  /* 0x00781f001b1b7f89 */ /* 0x000ee200000e0000 */
[----:B-1----:R-:W-:-:S05]  /*d690*/  IADD3 R2, P0, R2, R0, RZ ;  /* 0x0000000002027210 */ /* 0x002fca0007f1e0ff */
[----:B--2---:R-:W-:-:S05]  /*d6a0*/  IMAD.X R3, RZ, RZ, R3, P0 ;  /* 0x000000ffff037224 */ /* 0x004fca00000e0603 */
[----:B------:R1:W-:Y:S04]  /*d6b0*/  LDGSTS.E.BYPASS.LTC128B.128 [R21+0x23400], desc[UR50][R2.64], !P1 ;  /* 0x2340000002157fae */ /* 0x0003e8000c901d72 */
[----:B-1-3--:R1:W2:Y:S02]  /*d6c0*/  SHFL.IDX PT, R2, R20, 0x3, 0x181f ;  /* 0x00781f0014027f89 */ /* 0x00a2a400000e0000 */
.L_x_3757:
        /* <DEDUP_REMOVED lines=8> */
.L_x_3672:
[----:B------:R-:W-:Y:S02]  /*d750*/  PLOP3.LUT P1, PT, P1, P0, PT, 0xa2, 0x0 ;  /* 0x000000000000781c */ /* 0x000fe40000f21472 */
[----:B------:R-:W-:-:S08]  /*d760*/  @P0 R2UR P1, UR4, R6 ;  /* 0x00000000060402ca */ /* 0x000fd00000020000 */
[----:B------:R-:W-:-:S05]  /*d770*/  @P0 PLOP3.LUT P0, PT, P1, PT, PT, 0x80, 0x0 ;  /* 0x000000000000081c */ /* 0x000fca0000f0f070 */
[----:B------:R-:W-:Y:S01]  /*d780*/  @!P1 SYNCS.ARRIVE.TRANS64.RED.A0T1 RZ, [UR4+0x28c30], RZ ;  /* 0x028c30ffffff99a7 */ /* 0x000fe20008200404 */
[----:B------:R-:W-:Y:S07]  /*d790*/  @!P1 ARRIVES.LDGSTSBAR.64.TRANSCNT [UR4+0x28c30] ;  /* 0x028c3000ff0099b0 */ /* 0x000fee0008000a84 */
[----:B------:R-:W-:Y:S05]  /*d7a0*/  @P0 BRA.U.ANY `(.L_x_3672) ;  /* 0xfffffffd00e80947 */ /* 0x000fea000393ffff */
[----:B------:R-:W-:Y:S01]  /*d7b0*/  NOP ;  /* 0x0000000000007918 */ /* 0x000fe20000000000 */
[----:B--2---:R-:W-:-:S04]  /*d7c0*/  MOV R2, UR36 ;  /* 0x0000002400027c02 */ /* 0x004fc80008000f00 */
[----:B------:R-:W-:-:S13]  /*d7d0*/  ISETP.NE.AND P2, PT, R2, 0x3, PT ;  /* 0x000000030200780c */ /* 0x000fda0003f45270 */
[----:B------:R-:W-:Y:S05]  /*d7e0*/  @!P2 BRA `(.L_x_3673) ;  /* 0x000000000004a947 */ /* 0x000fea0003800000 */
[----:B------:R-:W-:Y:S01]  /*d7f0*/  BPT.TRAP 0x1 ;  /* 0x000000040000795c */ /* 0x000fe20000300000 */
.L_x_3673:
[----:B------:R2:W-:Y:S01]  /*d800*/  SYNCS.ARRIVE.TRANS64.A1T0 RZ, [R6+URZ+0x28c30], RZ ;  /* 0x028c30ff06ff79a7 */ /* 0x0005e2000810003f */
[----:B------:R-:W-:Y:S05]  /*d810*/  @!P2 BRA `(.L_x_3674) ;  /* 0x000000000004a947 */ /* 0x000fea0003800000 */
[----:B------:R-:W-:Y:S01]  /*d820*/  BPT.TRAP 0x1 ;  /* 0x000000040000795c */ /* 0x000fe20000300000 */
.L_x_3674:
[----:B------:R-:W3:Y:S01]  /*d830*/  SYNCS.PHASECHK.TRANS64.TRYWAIT P0, [R6+URZ+0x28c60], R17 ;  /* 0x028c6011060075a7 */ /* 0x000ee2000800017f */
[----:B------:R-:W-:Y:S04]  /*d840*/  BSSY B1, `(.L_x_3675) ;  /* 0x0000002000017945 */ /* 0x000fe80003800000 */
[----:B---3--:R-:W-:Y:S05]  /*d850*/  @!P0 BRA `(.L_x_3676) ;  /* 0x0000003000a48947 */ /* 0x008fea0003800000 */
.L_x_3758:
[----:B------:R-:W-:Y:S05]  /*d860*/  BSYNC B1 ;  /* 0x0000000000017941 */ /* 0x000fea0003800000 */
.L_x_3675:
[----:B------:R-:W-:Y:S01]  /*d870*/  ULDC.64 UR4, c[0x0][0x328] ;  /* 0x0000ca0000047ab9 */ /* 0x000fe20000000a00 */
[C---:B------:R-:W-:Y:S01]  /*d880*/  LOP3.LUT P5, RZ, R22.reuse, 0x8, RZ, 0xc0, !PT ;  /* 0x0000000816ff7812 */ /* 0x040fe200078ac0ff */
[----:B------:R-:W-:Y:S01]  /*d890*/  IMAD R9, R9, UR4, RZ ;  /* 0x0000000409097c24 */ /* 0x000fe2000f8e02ff */
[----:B------:R-:W-:Y:S01]  /*d8a0*/  LOP3.LUT P4, RZ, R22, 0x4, RZ, 0xc0, !PT ;  /* 0x0000000416ff7812 */ /* 0x000fe2000788c0ff */
[----:B------:R-:W-:-:S04]  /*d8b0*/  IMAD.WIDE.U32 R2, R5, UR4, RZ ;  /* 0x0000000405027c25 */ /* 0x000fc8000f8e00ff */
[----:B------:R-:W-:Y:S01]  /*d8c0*/  IMAD R9, R5, UR5, R9 ;  /* 0x0000000505097c24 */ /* 0x000fe2000f8e0209 */
[----:B------:R-:W-:Y:S01]  /*d8d0*/  ULDC.64 UR4, c[0x0][0x338] ;  /* 0x0000ce0000047ab9 */ /* 0x000fe20000000a00 */
[----:B0--3--:R-:W-:Y:S02]  /*d8e0*/  IMAD R17, R24, 0x7000, R8 ;  /* 0x0000700018117824 */ /* 0x009fe400078e0208 */
        /* <DEDUP_REMOVED lines=16> */
[C---:B------:R-:W-:Y:S01]  /*d9f0*/  LOP3.LUT P1, RZ, R22.reuse, 0x80, RZ, 0xc0, !PT ;  /* 0x0000008016ff7812 */ /* 0x040fe2000782c0ff */
[----:B------:R-:W-:Y:S01]  /*da00*/  IMAD R17, R17, 0x2, R23 ;  /* 0x0000000211117824 */ /* 0x000fe200078e0217 */
[C---:B------:R-:W-:Y:S01]  /*da10*/  LOP3.LUT P2, RZ, R22.reuse, 0x40, RZ, 0xc0, !PT ;  /* 0x0000004016ff7812 */ /* 0x040fe2000784c0ff */
[----:B------:R-:W3:Y:S01]  /*da20*/  SHFL.IDX PT, R3, R10, RZ, 0x181f ;  /* 0x00181fff0a037589 */ /* 0x000ee200000e0000 */
[----:B------:R-:W-:-:S03]  /*da30*/  LOP3.LUT R22, R22, 0xffffbfff, RZ, 0xc0, !PT ;  /* 0xffffbfff16167812 */ /* 0x000fc600078ec0ff */
[----:B------:R-:W4:Y:S01]  /*da40*/  SHFL.IDX PT, R14, R9, 0x1, 0x181f ;  /* 0x00381f00090e7f89 */ /* 0x000f2200000e0000 */
[----:B------:R-:W-:-:S03]  /*da50*/  @P3 LOP3.LUT R22, R22, 0x4000, RZ, 0xfc, !PT ;  /* 0x0000400016163812 */ /* 0x000fc600078efcff */
[----:B------:R-:W5:Y:S01]  /*da60*/  SHFL.IDX PT, R5, R10, 0x1, 0x181f ;  /* 0x00381f000a057f89 */ /* 0x000f6200000e0000 */
[C---:B------:R-:W-:Y:S02]  /*da70*/  LOP3.LUT P3, RZ, R22.reuse, 0x20, RZ, 0xc0, !PT ;  /* 0x0000002016ff7812 */ /* 0x040fe4000786c0ff */
[C---:B------:R-:W-:Y:S01]  /*da80*/  LOP3.LUT P6, RZ, R22.reuse, 0x10, RZ, 0xc0, !PT ;  /* 0x0000001016ff7812 */ /* 0x040fe200078cc0ff */
[----:B------:R-:W-:Y:S01]  /*da90*/  SHFL.IDX PT, R8, R10, 0x2, 0x181f ;  /* 0x00581f000a087f89 */ /* 0x000fe200000e0000 */
[----:B------:R-:W-:-:S03]  /*daa0*/  LOP3.LUT R22, R22, 0xfffeffff, RZ, 0xc0, !PT ;  /* 0xfffeffff16167812 */ /* 0x000fc600078ec0ff */
[----:B------:R-:W-:Y:S01]  /*dab0*/  SHFL.IDX PT, R10, R10, 0x3, 0x181f ;  /* 0x00781f000a0a7f89 */ /* 0x000fe200000e0000 */
[----:B0-----:R-:W-:-:S05]  /*dac0*/  IADD3 R2, P0, R2, R0, RZ ;  /* 0x0000000002027210 */ /* 0x001fca0007f1e0ff */
[----:B------:R-:W-:Y:S01]  /*dad0*/  @P3 LOP3.LUT R22, R22, 0x10000, RZ, 0xfc, !PT ;  /* 0x0001000016163812 */ /* 0x000fe200078efcff */
[----:B---3--:R-:W-:Y:S01]  /*dae0*/  IMAD.X R3, RZ, RZ, R3, P0 ;  /* 0x000000ffff037224 */ /* 0x008fe200000e0603 */
[----:B------:R-:W-:-:S04]  /*daf0*/  ISETP.NE.U32.AND P0, PT, R30, RZ, PT ;  /* 0x000000ff1e00720c */ /* 0x000fc80003f05070 */
[----:B------:R-:W-:Y:S01]  /*db00*/  LDGSTS.E.BYPASS.LTC128B.128 [R17+0x400], desc[UR50][R2.64], !P1 ;  /* 0x0040000002117fae */ /* 0x000fe2000c901d72 */
[----:B------:R-:W-:-:S03]  /*db10*/  ISETP.NE.U32.AND P1, PT, R29, RZ, PT ;  /* 0x000000ff1d00720c */ /* 0x000fc60003f25070 */
[----:B------:R-:W-:Y:S01]  /*db20*/  LDGSTS.E.BYPASS.LTC128B.128 [R17+0x2400], desc[UR50][R2.64+0x80], !P2 ;  /* 0x0240008002117fae */ /* 0x000fe2000d101d72 */
[----:B----4-:R-:W-:-:S03]  /*db30*/  IADD3 R4, P2, R14, R0, RZ ;  /* 0x000000000e047210 */ /* 0x010fc60007f5e0ff */
[----:B------:R-:W-:Y:S01]  /*db40*/  LDGSTS.E.BYPASS.LTC128B.128 [R17+0x4400], desc[UR50][R2.64+0x100], !P3 ;  /* 0x0440010002117fae */ /* 0x000fe2000d901d72 */
[C---:B------:R-:W-:Y:S01]  /*db50*/  LOP3.LUT P3, RZ, R22.reuse, 0x80, RZ, 0xc0, !PT ;  /* 0x0000008016ff7812 */ /* 0x040fe2000786c0ff */
[----:B-----5:R-:W-:Y:S01]  /*db60*/  IMAD.X R5, RZ, RZ, R5, P2 ;  /* 0x000000ffff057224 */ /* 0x020fe200010e0605 */
[C---:B------:R-:W-:Y:S01]  /*db70*/  LOP3.LUT P2, RZ, R22.reuse, 0x40, RZ, 0xc0, !PT ;  /* 0x0000004016ff7812 */ /* 0x040fe2000784c0ff */
[----:B------:R-:W-:Y:S04]  /*db80*/  LDGSTS.E.BYPASS.LTC128B.128 [R17+0x6400], desc[UR50][R2.64+0x180], !P6 ;  /* 0x0640018002117fae */ /* 0x000fe8000f101d72 */
[----:B------:R-:W-:Y:S04]  /*db90*/  LDGSTS.E.BYPASS.LTC128B.128 [R17+0x8400], desc[UR50][R2.64+0x200], !P5 ;  /* 0x0840020002117fae */ /* 0x000fe8000e901d72 */
[----:B------:R-:W-:Y:S04]  /*dba0*/  LDGSTS.E.BYPASS.LTC128B.128 [R17+0xa400], desc[UR50][R2.64+0x280], !P4 ;  /* 0x0a40028002117fae */ /* 0x000fe8000e101d72 */
[----:B------:R-:W0:Y:S04]  /*dbb0*/  SHFL.IDX PT, R14, R9, 0x2, 0x181f ;  /* 0x00581f00090e7f89 */ /* 0x000e2800000e0000 */
[----:B------:R-:W-:Y:S04]  /*dbc0*/  LDGSTS.E.BYPASS.LTC128B.128 [R17+0xc400], desc[UR50][R2.64+0x300], P0 ;  /* 0x0c40030002117fae */ /* 0x000fe80008101d72 */
[----:B------:R0:W-:Y:S04]  /*dbd0*/  LDGSTS.E.BYPASS.LTC128B.128 [R17+0xe400], desc[UR50][R2.64+0x380], P1 ;  /* 0x0e40038002117fae */ /* 0x0001e80008901d72 */
[----:B------:R3:W-:Y:S01]  /*dbe0*/  LDGSTS.E.BYPASS.LTC128B.128 [R17+0xc00], desc[UR50][R4.64], !P3 ;  /* 0x00c0000004117fae */ /* 0x0007e2000d901d72 */
[----:B------:R-:W-:-:S02]  /*dbf0*/  LOP3.LUT P3, RZ, R22, 0x10000, RZ, 0xc0, !PT ;  /* 0x0001000016ff7812 */ /* 0x000fc4000786c0ff */
[----:B------:R-:W-:Y:S01]  /*dc00*/  LOP3.LUT R22, R22, 0xffff7fff, RZ, 0xc0, !PT ;  /* 0xffff7fff16167812 */ /* 0x000fe200078ec0ff */
[----:B------:R3:W-:Y:S01]  /*dc10*/  LDGSTS.E.BYPASS.LTC128B.128 [R17+0x2c00], desc[UR50][R4.64+0x80], !P2 ;  /* 0x02c0008004117fae */ /* 0x0007e2000d101d72 */
[----:B0-----:R-:W-:-:S09]  /*dc20*/  IADD3 R2, P2, R14, R0, RZ ;  /* 0x000000000e027210 */ /* 0x001fd20007f5e0ff */
[----:B------:R-:W-:Y:S01]  /*dc30*/  @P3 LOP3.LUT R22, R22, 0x8000, RZ, 0xfc, !PT ;  /* 0x0000800016163812 */ /* 0x000fe200078efcff */
[----:B------:R3:W-:Y:S01]  /*dc40*/  LDGSTS.E.BYPASS.LTC128B.128 [R17+0x4c00], desc[UR50][R4.64+0x100], !P3 ;  /* 0x04c0010004117fae */ /* 0x0007e2000d901d72 */
[----:B------:R-:W-:Y:S02]  /*dc50*/  IMAD.X R3, RZ, RZ, R8, P2 ;  /* 0x000000ffff037224 */ /* 0x000fe400010e0608 */
[C---:B------:R-:W-:Y:S01]  /*dc60*/  LOP3.LUT P3, RZ, R22.reuse, 0x80, RZ, 0xc0, !PT ;  /* 0x0000008016ff7812 */ /* 0x040fe2000786c0ff */
[----:B------:R3:W-:Y:S01]  /*dc70*/  LDGSTS.E.BYPASS.LTC128B.128 [R17+0x6c00], desc[UR50][R4.64+0x180], !P6 ;  /* 0x06c0018004117fae */ /* 0x0007e2000f101d72 */
[----:B------:R-:W-:-:S03]  /*dc80*/  LOP3.LUT P2, RZ, R22, 0x40, RZ, 0xc0, !PT ;  /* 0x0000004016ff7812 */ /* 0x000fc6000784c0ff */
[----:B------:R3:W-:Y:S04]  /*dc90*/  LDGSTS.E.BYPASS.LTC128B.128 [R17+0x8c00], desc[UR50][R4.64+0x200], !P5 ;  /* 0x08c0020004117fae */ /* 0x0007e8000e901d72 */
[----:B------:R3:W-:Y:S04]  /*dca0*/  LDGSTS.E.BYPASS.LTC128B.128 [R17+0xac00], desc[UR50][R4.64+0x280], !P4 ;  /* 0x0ac0028004117fae */ /* 0x0007e8000e101d72 */
[----:B------:R3:W-:Y:S04]  /*dcb0*/  LDGSTS.E.BYPASS.LTC128B.128 [R17+0xcc00], desc[UR50][R4.64+0x300], P0 ;  /* 0x0cc0030004117fae */ /* 0x0007e80008101d72 */
[----:B------:R3:W-:Y:S04]  /*dcc0*/  LDGSTS.E.BYPASS.LTC128B.128 [R17+0xec00], desc[UR50][R4.64+0x380], P1 ;  /* 0x0ec0038004117fae */ /* 0x0007e80008901d72 */
[----:B------:R3:W-:Y:S01]  /*dcd0*/  LDGSTS.E.BYPASS.LTC128B.128 [R17+0x1400], desc[UR50][R2.64], !P3 ;  /* 0x0140000002117fae */ /* 0x0007e2000d901d72 */
[----:B------:R-:W-:-:S03]  /*dce0*/  LOP3.LUT P3, RZ, R22, 0x8000, RZ, 0xc0, !PT ;  /* 0x0000800016ff7812 */ /* 0x000fc6000786c0ff */
[----:B------:R3:W-:Y:S04]  /*dcf0*/  LDGSTS.E.BYPASS.LTC128B.128 [R17+0x3400], desc[UR50][R2.64+0x80], !P2 ;  /* 0x0340008002117fae */ /* 0x0007e8000d101d72 */
[----:B------:R3:W0:Y:S06]  /*dd00*/  SHFL.IDX PT, R14, R9, 0x3, 0x181f ;  /* 0x00781f00090e7f89 */ /* 0x00062c00000e0000 */
[----:B------:R3:W-:Y:S01]  /*dd10*/  LDGSTS.E.BYPASS.LTC128B.128 [R17+0x5400], desc[UR50][R2.64+0x100], !P3 ;  /* 0x0540010002117fae */ /* 0x0007e2000d901d72 */
[----:B------:R-:W-:-:S03]  /*dd20*/  LOP3.LUT P3, RZ, R22, 0x4000, RZ, 0xc0, !PT ;  /* 0x0000400016ff7812 */ /* 0x000fc6000786c0ff */
[----:B------:R3:W-:Y:S04]  /*dd30*/  LDGSTS.E.BYPASS.LTC128B.128 [R17+0x7400], desc[UR50][R2.64+0x180], !P6 ;  /* 0x0740018002117fae */ /* 0x0007e8000f101d72 */
[----:B------:R3:W-:Y:S04]  /*dd40*/  LDGSTS.E.BYPASS.LTC128B.128 [R17+0x9400], desc[UR50][R2.64+0x200], !P5 ;  /* 0x0940020002117fae */ /* 0x0007e8000e901d72 */
[----:B------:R3:W-:Y:S04]  /*dd50*/  LDGSTS.E.BYPASS.LTC128B.128 [R17+0xb400], desc[UR50][R2.64+0x280], !P4 ;  /* 0x0b40028002117fae */ /* 0x0007e8000e101d72 */
[----:B------:R3:W-:Y:S04]  /*dd60*/  LDGSTS.E.BYPASS.LTC128B.128 [R17+0xd400], desc[UR50][R2.64+0x300], P0 ;  /* 0x0d40030002117fae */ /* 0x0007e80008101d72 */
[----:B0-----:R3:W-:Y:S02]  /*dd70*/  LDGSTS.E.BYPASS.LTC128B.128 [R17+0xf400], desc[UR50][R2.64+0x380], P1 ;  /* 0x0f40038002117fae */ /* 0x0017e40008901d72 */
.L_x_3768:
[----:B------:R-:W-:Y:S02]  /*dd80*/  LOP3.LUT R22, R22, 0xffff7fff, RZ, 0xc0, !PT ;  /* 0xffff7fff16167812 */ /* 0x000fe400078ec0ff */
[----:B---3--:R-:W-:Y:S02]  /*dd90*/  IADD3 R2, P2, R14, R0, RZ ;  /* 0x000000000e027210 */ /* 0x008fe40007f5e0ff */
[----:B------:R-:W-:-:S03]  /*dda0*/  @P1 LOP3.LUT R22, R22, 0x8000, RZ, 0xfc, !PT ;  /* 0x0000800016161812 */ /* 0x000fc600078efcff */
[----:B------:R-:W-:Y:S01]  /*ddb0*/  IMAD.X R3, RZ, RZ, R10, P2 ;  /* 0x000000ffff037224 */ /* 0x000fe200010e060a */
[C---:B------:R-:W-:Y:S02]  /*ddc0*/  LOP3.LUT P1, RZ, R22.reuse, 0x80, RZ, 0xc0, !PT ;  /* 0x0000008016ff7812 */ /* 0x040fe4000782c0ff */
[----:B------:R-:W-:-:S04]  /*ddd0*/  LOP3.LUT R22, R22, 0xffffbfff, RZ, 0xc0, !PT ;  /* 0xffffbfff16167812 */ /* 0x000fc800078ec0ff */
[----:B------:R-:W-:-:S04]  /*dde0*/  @P3 LOP3.LUT R22, R22, 0x4000, RZ, 0xfc, !PT ;  /* 0x0000400016163812 */ /* 0x000fc800078efcff */
[C---:B------:R-:W-:Y:S02]  /*ddf0*/  LOP3.LUT P3, RZ, R22.reuse, 0x40, RZ, 0xc0, !PT ;  /* 0x0000004016ff7812 */ /* 0x040fe4000786c0ff */
[C---:B------:R-:W-:Y:S01]  /*de00*/  LOP3.LUT P2, RZ, R22.reuse, 0x20, RZ, 0xc0, !PT ;  /* 0x0000002016ff7812 */ /* 0x040fe2000784c0ff */
[----:B------:R-:W-:Y:S01]  /*de10*/  @!PT LDS RZ, [RZ] ;  /* 0x00000000fffff984 */ /* 0x000fe20000000800 */
[----:B------:R-:W-:Y:S01]  /*de20*/  @!PT LDS RZ, [RZ] ;  /* 0x00000000fffff984 */ /* 0x000fe20000000800 */
[----:B------:R-:W-:Y:S01]  /*de30*/  @!PT LDS RZ, [RZ] ;  /* 0x00000000fffff984 */ /* 0x000fe20000000800 */
[----:B------:R0:W-:Y:S01]  /*de40*/  LDGSTS.E.BYPASS.LTC128B.128 [R17+0x1c00], desc[UR50][R2.64], !P1 ;  /* 0x01c0000002117fae */ /* 0x0001e2000c901d72 */
[C---:B------:R-:W-:Y:S02]  /*de50*/  LOP3.LUT P6, RZ, R22.reuse, 0x10, RZ, 0xc0, !PT ;  /* 0x0000001016ff7812 */ /* 0x040fe400078cc0ff */
[----:B------:R-:W-:-:S07]  /*de60*/  LOP3.LUT P1, RZ, R22, 0x8000, RZ, 0xc0, !PT ;  /* 0x0000800016ff7812 */ /* 0x000fce000782c0ff */
[----:B------:R0:W-:Y:S01]  /*de70*/  LDGSTS.E.BYPASS.LTC128B.128 [R17+0x3c00], desc[UR50][R2.64+0x80], !P3 ;  /* 0x03c0008002117fae */ /* 0x0001e2000d901d72 */
[----:B------:R-:W-:-:S03]  /*de80*/  LOP3.LUT P3, RZ, R22, 0x4000, RZ, 0xc0, !PT ;  /* 0x0000400016ff7812 */ /* 0x000fc6000786c0ff */
        /* <DEDUP_REMOVED lines=8> */
.L_x_3678:
[----:B------:R-:W-:Y:S02]  /*df10*/  PLOP3.LUT P1, PT, P1, P0, PT, 0xa2, 0x0 ;  /* 0x000000000000781c */ /* 0x000fe40000f21472 */
[----:B------:R-:W-:-:S08]  /*df20*/  @P0 R2UR P1, UR4, R6 ;  /* 0x00000000060402ca */ /* 0x000fd00000020000 */
[----:B------:R-:W-:-:S05]  /*df30*/  @P0 PLOP3.LUT P0, PT, P1, PT, PT, 0x80, 0x0 ;  /* 0x000000000000081c */ /* 0x000fca0000f0f070 */
[----:B------:R-:W-:Y:S01]  /*df40*/  @!P1 SYNCS.ARRIVE.TRANS64.RED.A0T1 RZ, [UR4+0x28c50], RZ ;  /* 0x028c50ffffff99a7 */ /* 0x000fe20008200404 */
[----:B------:R-:W-:Y:S07]  /*df50*/  @!P1 ARRIVES.LDGSTSBAR.64.TRANSCNT [UR4+0x28c50] ;  /* 0x028c5000ff0099b0 */ /* 0x000fee0008000a84 */
[----:B------:R-:W-:Y:S05]  /*df60*/  @P0 BRA.U.ANY `(.L_x_3678) ;  /* 0xfffffffd00e80947 */ /* 0x000fea000393ffff */
[----:B------:R-:W-:Y:S01]  /*df70*/  NOP ;  /* 0x0000000000007918 */ /* 0x000fe20000000000 */
[----:B0-----:R-:W-:-:S04]  /*df80*/  MOV R2, UR36 ;  /* 0x0000002400027c02 */ /* 0x001fc80008000f00 */
[----:B------:R-:W-:-:S13]  /*df90*/  ISETP.NE.AND P2, PT, R2, 0x3, PT ;  /* 0x000000030200780c */ /* 0x000fda0003f45270 */
[----:B------:R-:W-:Y:S05]  /*dfa0*/  @!P2 BRA `(.L_x_3679) ;  /* 0x000000000004a947 */ /* 0x000fea0003800000 */
[----:B------:R-:W-:Y:S01]  /*dfb0*/  BPT.TRAP 0x1 ;  /* 0x000000040000795c */ /* 0x000fe20000300000 */
.L_x_3679:
[----:B------:R3:W-:Y:S01]  /*dfc0*/  SYNCS.ARRIVE.TRANS64.A1T0 RZ, [R6+URZ+0x28c50], RZ ;  /* 0x028c50ff06ff79a7 */ /* 0x0007e2000810003f */
[----:B------:R-:W-:Y:S05]  /*dfd0*/  @P3 BRA `(.L_x_3680) ;  /* 0xfffffff000543947 */ /* 0x000fea000383ffff */
.L_x_3667:
[----:B------:R-:W-:Y:S05]  /*dfe0*/  BSYNC B0 ;  /* 0x0000000000007941 */ /* 0x000fea0003800000 */
.L_x_3666:
[----:B------:R-:W4:Y:S01]  /*dff0*/  S2R R2, SR_TID.X ;  /* 0x0000000000027919 */ /* 0x000f220000002100 */
[----:B------:R-:W-:Y:S01]  /*e000*/  VIADD R24, R24, 0x1 ;  /* 0x0000000118187836 */ /* 0x000fe20000000000 */
[----:B------:R-:W-:Y:S04]  /*e010*/  BSSY B0, `(.L_x_3681) ;  /* 0x0000013000007945 */ /* 0x000fe80003800000 */
[----:B------:R-:W-:-:S04]  /*e020*/  ISETP.NE.AND P0, PT, R24, 0x2, PT ;  /* 0x000000021800780c */ /* 0x000fc80003f05270 */
[----:B------:R-:W-:-:S04]  /*e030*/  SEL R0, RZ, 0x1, P0 ;  /* 0x00000001ff007807 */ /* 0x000fc80000000000 */
[----:B------:R-:W-:Y:S02]  /*e040*/  LOP3.LUT R25, R25, R0, RZ, 0x3c, !PT ;  /* 0x0000000019197212 */ /* 0x000fe400078e3cff */
[----:B----4-:R-:W-:-:S04]  /*e050*/  LOP3.LUT R2, R2, 0x7f, RZ, 0xc0, !PT ;  /* 0x0000007f02027812 */ /* 0x010fc800078ec0ff */
[----:B------:R-:W-:-:S13]  /*e060*/  ISETP.NE.AND P1, PT, R2, RZ, PT ;  /* 0x000000ff0200720c */ /* 0x000fda0003f25270 */
[----:B------:R-:W-:Y:S05]  /*e070*/  @P1 BRA `(.L_x_3682) ;  /* 0x0000000000301947 */ /* 0x000fea0003800000 */
[----:B------:R-:W4:Y:S01]  /*e080*/  S2R R5, SR_LANEID ;  /* 0x0000000000057919 */ /* 0x000f220000000000 */
[----:B------:R-:W-:Y:S01]  /*e090*/  VOTEU.ANY UR4, UPT, PT ;  /* 0x0000000000047886 */ /* 0x000fe200038e0100 */
[----:B------:R-:W5:Y:S01]  /*e0a0*/  LDC.64 R2, c[0x0][0xc60] ;  /* 0x00031800ff027b82 */ /* 0x000f620000000a00 */
[----:B------:R-:W4:Y:S02]  /*e0b0*/  FLO.U32 R0, UR4 ;  /* 0x0000000400007d00 */ /* 0x000f2400080e0000 */
[----:B----4-:R-:W-:-:S06]  /*e0c0*/  ISETP.EQ.U32.AND P1, PT, R0, R5, PT ;  /* 0x000000050000720c */ /* 0x010fcc0003f22070 */
[----:B------:R-:W5:Y:S07]  /*e0d0*/  POPC R5, UR4 ;  /* 0x0000000400057d09 */ /* 0x000f6e0008000000 */
[----:B-----5:R-:W4:Y:S01]  /*e0e0*/  @P1 ATOMG.E.ADD.STRONG.GPU PT, R3, desc[UR50][R2.64], R5 ;  /* 0x00000005020319a8 */ /* 0x020f2200081ee1f2 */
[----:B0-----:R-:W0:Y:S02]  /*e0f0*/  S2R R4, SR_LTMASK ;  /* 0x0000000000047919 */ /* 0x001e240000003900 */
[----:B0-----:R-:W-:-:S04]  /*e100*/  LOP3.LUT R4, R4, UR4, RZ, 0xc0, !PT ;  /* 0x0000000404047c12 */ /* 0x001fc8000f8ec0ff */
[----:B------:R-:W0:Y:S01]  /*e110*/  POPC R7, R4 ;  /* 0x0000000400077309 */ /* 0x000e220000000000 */
[----:B----4-:R-:W0:Y:S02]  /*e120*/  SHFL.IDX PT, R0, R3, R0, 0x1f ;  /* 0x00001f0003007589 */ /* 0x010e2400000e0000 */
[----:B0-----:R-:W-:-:S07]  /*e130*/  IADD3 R16, R0, UR37, R7 ;  /* 0x0000002500107c10 */ /* 0x001fce000fffe007 */
.L_x_3682:
[----:B------:R-:W-:Y:S05]  /*e140*/  BSYNC B0 ;  /* 0x0000000000007941 */ /* 0x000fea0003800000 */
.L_x_3681:
[----:B------:R-:W-:-:S07]  /*e150*/  SEL R24, R24, RZ, P0 ;  /* 0x000000ff18187207 */ /* 0x000fce0000000000 */
.L_x_3641:
[----:B------:R-:W-:Y:S05]  /*e160*/  BSYNC B7 ;  /* 0x0000000000077941 */ /* 0x000fea0003800000 */
.L_x_3639:
[----:B------:R-:W-:-:S13]  /*e170*/  LOP3.LUT P0, RZ, R22, 0x2000, RZ, 0xc0, !PT ;  /* 0x0000200016ff7812 */ /* 0x000fda000780c0ff */
[----:B------:R-:W-:Y:S05]  /*e180*/  @!P0 BRA `(.L_x_3683) ;  /* 0x0000000000248947 */ /* 0x000fea0003800000 */
[----:B------:R-:W-:Y:S05]  /*e190*/  WARPSYNC.ALL ;  /* 0x0000000000007948 */ /* 0x000fea0003800000 */
[----:B------:R-:W4:Y:S08]  /*e1a0*/  S2UR UR5, SR_CgaCtaId ;  /* 0x00000000000579c3 */ /* 0x000f300000008800 */
[----:B------:R-:W-:Y:S06]  /*e1b0*/  BAR.SYNC.DEFER_BLOCKING 0x5, 0x180 ;  /* 0x0146000000007b1d */ /* 0x000fec0000010000 */
[----:B------:R-:W-:-:S02]  /*e1c0*/  UMOV UR4, 0x400 ;  /* 0x0000040000047882 */ /* 0x000fc40000000000 */
[----:B----4-:R-:W-:-:S06]  /*e1d0*/  ULEA UR4, UR5, UR4, 0x18 ;  /* 0x0000000405047291 */ /* 0x010fcc000f8ec03f */
[----:B------:R-:W-:-:S05]  /*e1e0*/  IMAD.U32 R23, RZ, RZ, UR4 ;  /* 0x00000004ff177e24 */ /* 0x000fca000f8e00ff */
[----:B------:R4:W0:Y:S01]  /*e1f0*/  LDS.128 R16, [R23+0x28cd0] ;  /* 0x028cd00017107984 */ /* 0x0008220000000c00 */
[----:B------:R-:W-:Y:S06]  /*e200*/  BAR.ARV 0x4, 0x180 ;  /* 0x0106000000007b1d */ /* 0x000fec0000002000 */
[----:B------:R-:W-:Y:S05]  /*e210*/  BRA `(.L_x_3684) ;  /* 0x0000000800407947 */ /* 0x000fea0003800000 */
.L_x_3683:
[----:B------:R-:W4:Y:S01]  /*e220*/  S2R R0, SR_TID.X ;  /* 0x0000000000007919 */ /* 0x000f220000002100 */
[----:B------:R-:W-:Y:S01]  /*e230*/  UMOV UR4, 0xffffffff ;  /* 0xffffffff00047882 */ /* 0x000fe20000000000 */
[----:B----4-:R-:W-:-:S04]  /*e240*/  LOP3.LUT R8, R0, 0x1f, RZ, 0xc0, !PT ;  /* 0x0000001f00087812 */ /* 0x010fc800078ec0ff */
[----:B------:R-:W-:Y:S01]  /*e250*/  ISETP.NE.AND P0, PT, R8, 0x1f, PT ;  /* 0x0000001f0800780c */ /* 0x000fe20003f05270 */
[----:B------:R-:W-:-:S12]  /*e260*/  BRA.DIV UR4, `(.L_x_3685) ;  /* 0x0000003204107947 */ /* 0x000fd8000b800000 */
[----:B------:R-:W-:Y:S01]  /*e270*/  IMAD.IADD R5, R19, 0x1, R8 ;  /* 0x0000000113057824 */ /* 0x000fe200078e0208 */
[----:B------:R-:W-:-:S04]  /*e280*/  ULDC UR4, c[0x0][0xc3c] ;  /* 0x00030f0000047ab9 */ /* 0x000fc80000000800 */
[----:B------:R-:W-:-:S13]  /*e290*/  ISETP.GE.OR P1, PT, R5, UR4, !P0 ;  /* 0x0000000405007c0c */ /* 0x000fda000c726670 */
[----:B------:R-:W4:Y:S02]  /*e2a0*/  @!P1 LDC.64 R2, c[0x0][0xc80] ;  /* 0x00032000ff029b82 */ /* 0x000f240000000a00 */
[----:B----4-:R-:W-:-:S06]  /*e2b0*/  @!P1 IMAD.WIDE R2, R5, 0x4, R2 ;  /* 0x0000000405029825 */ /* 0x010fcc00078e0202 */
[----:B------:R-:W4:Y:S01]  /*e2c0*/  @!P1 LDG.E R2, desc[UR50][R2.64] ;  /* 0x0000003202029981 */ /* 0x000f22000c1e1900 */
[----:B------:R-:W-:Y:S01]  /*e2d0*/  IMAD.MOV.U32 R5, RZ, RZ, RZ ;  /* 0x000000ffff057224 */ /* 0x000fe200078e00ff */
[C---:B------:R-:W-:Y:S02]  /*e2e0*/  ISETP.GE.U32.AND P2, PT, R8.reuse, 0x2, PT ;  /* 0x000000020800780c */ /* 0x040fe40003f46070 */
[C---:B------:R-:W-:Y:S01]  /*e2f0*/  ISETP.GE.U32.AND P3, PT, R8.reuse, 0x4, PT ;  /* 0x000000040800780c */ /* 0x040fe20003f66070 */
[----:B------:R-:W-:Y:S01]  /*e300*/  SHFL.IDX PT, R0, R16, RZ, 0x1f ;  /* 0x00001fff10007589 */ /* 0x000fe200000e0000 */
[C---:B------:R-:W-:Y:S02]  /*e310*/  ISETP.GE.U32.AND P4, PT, R8.reuse, 0x8, PT ;  /* 0x000000080800780c */ /* 0x040fe40003f86070 */
[C---:B------:R-:W-:Y:S01]  /*e320*/  ISETP.GE.U32.AND P5, PT, R8.reuse, 0x10, PT ;  /* 0x000000100800780c */ /* 0x040fe20003fa6070 */
[----:B0-----:R-:W-:Y:S01]  /*e330*/  SHFL.IDX PT, R4, R16, 0x1, 0x1f ;  /* 0x00201f0010047f89 */ /* 0x001fe200000e0000 */
[----:B----4-:R-:W-:Y:S01]  /*e340*/  @!P1 IMAD.MOV.U32 R5, RZ, RZ, R2 ;  /* 0x000000ffff059224 */ /* 0x010fe200078e0002 */
[----:B------:R-:W-:-:S04]  /*e350*/  ISETP.NE.AND P1, PT, R8, RZ, PT ;  /* 0x000000ff0800720c */ /* 0x000fc80003f25270 */
[----:B------:R-:W2:Y:S02]  /*e360*/  SHFL.UP PT, R14, R5, 0x1, RZ ;  /* 0x04200000050e7989 */ /* 0x000ea400000e00ff */
[----:B--23--:R-:W-:-:S05]  /*e370*/  SEL R6, R14, RZ, P1 ;  /* 0x000000ff0e067207 */ /* 0x00cfca0000800000 */
        /* <DEDUP_REMOVED lines=13> */
[----:B------:R0:W2:Y:S02]  /*e450*/  SHFL.IDX PT, R14, R2, 0x1f, 0x1f ;  /* 0x03e01f00020e7f89 */ /* 0x0000a400000e0000 */
.L_x_3778:
[----:B------:R-:W-:Y:S02]  /*e460*/  ULDC UR4, c[0x0][0xc38] ;  /* 0x00030e0000047ab9 */ /* 0x000fe40000000800 */
[----:B------:R-:W-:-:S04]  /*e470*/  IMAD.U32 R7, RZ, RZ, UR4 ;  /* 0x00000004ff077e24 */ /* 0x000fc8000f8e00ff */
[----:B--2---:R-:W-:-:S04]  /*e480*/  IMAD R14, R14, R7, RZ ;  /* 0x000000070e0e7224 */ /* 0x004fc800078e02ff */
[----:B------:R-:W-:-:S05]  /*e490*/  IMAD.IADD R9, R4, 0x1, R14 ;  /* 0x0000000104097824 */ /* 0x000fca00078e020e */
[----:B------:R-:W-:-:S13]  /*e4a0*/  ISETP.GT.AND P6, PT, R9, R0, PT ;  /* 0x000000000900720c */ /* 0x000fda0003fc4270 */
[----:B------:R-:W-:Y:S05]  /*e4b0*/  @P6 BRA `(.L_x_3686) ;  /* 0x00000000009c6947 */ /* 0x000fea0003800000 */
.L_x_3691:
        /* <DEDUP_REMOVED lines=14> */
.L_x_3689:
[----:B------:R-:W-:Y:S05]  /*e5a0*/  BSYNC B0 ;  /* 0x0000000000007941 */ /* 0x000fea0003800000 */
.L_x_3688:
        /* <DEDUP_REMOVED lines=18> */
.L_x_3786:
[----:B------:R-:W-:Y:S02]  /*e6d0*/  ULDC UR4, c[0x0][0xc38] ;  /* 0x00030e0000047ab9 */ /* 0x000fe40000000800 */
[----:B------:R-:W-:-:S04]  /*e6e0*/  IMAD.U32 R7, RZ, RZ, UR4 ;  /* 0x00000004ff077e24 */ /* 0x000fc8000f8e00ff */
[----:B--2---:R-:W-:-:S04]  /*e6f0*/  IMAD R14, R14, R7, RZ ;  /* 0x000000070e0e7224 */ /* 0x004fc800078e02ff */
[----:B------:R-:W-:-:S05]  /*e700*/  IMAD.IADD R9, R14, 0x1, R9 ;  /* 0x000000010e097824 */ /* 0x000fca00078e0209 */
[----:B------:R-:W-:-:S13]  /*e710*/  ISETP.GT.AND P6, PT, R9, R0, PT ;  /* 0x000000000900720c */ /* 0x000fda0003fc4270 */
[----:B------:R-:W-:Y:S05]  /*e720*/  @!P6 BRA `(.L_x_3691) ;  /* 0xfffffffc0064e947 */ /* 0x000fea000383ffff */
.L_x_3686:
        /* <DEDUP_REMOVED lines=8> */
.L_x_3790:
[----:B------:R-:W-:Y:S01]  /*e7b0*/  ISETP.NE.AND P0, PT, R3, RZ, PT ;  /* 0x000000ff0300720c */ /* 0x000fe20003f05270 */
[----:B------:R-:W-:-:S12]  /*e7c0*/  IMAD.MOV.U32 R14, RZ, RZ, RZ ;  /* 0x000000ffff0e7224 */ /* 0x000fd800078e00ff */
[----:B------:R-:W-:Y:S05]  /*e7d0*/  @!P0 BRA `(.L_x_3693) ;  /* 0x0000000000108947 */ /* 0x000fea0003800000 */
[----:B------:R-:W-:Y:S01]  /*e7e0*/  UMOV UR4, 0xffffffff ;  /* 0xffffffff00047882 */ /* 0x000fe20000000000 */
[----:B------:R-:W-:Y:S02]  /*e7f0*/  VIADD R12, R4, 0xffffffff ;  /* 0xffffffff040c7836 */ /* 0x000fe40000000000 */
[----:B------:R-:W-:Y:S05]  /*e800*/  BRA.DIV UR4, `(.L_x_3694) ;  /* 0x0000003204d07947 */ /* 0x000fea000b800000 */
[----:B------:R4:W0:Y:S02]  /*e810*/  SHFL.IDX PT, R14, R2, R12, 0x1f ;  /* 0x00001f0c020e7589 */ /* 0x00082400000e0000 */
.L_x_3693:
[----:B---3--:R-:W-:Y:S01]  /*e820*/  IABS R6, R5 ;  /* 0x0000000500067213 */ /* 0x008fe20000000000 */
[----:B0-----:R-:W-:Y:S01]  /*e830*/  IMAD R16, R14, R7, R16 ;  /* 0x000000070e107224 */ /* 0x001fe200078e0210 */
[----:B------:R-:W-:Y:S02]  /*e840*/  IADD3 R19, R4, R19, RZ ;  /* 0x0000001304137210 */ /* 0x000fe40007ffe0ff */
[----:B------:R-:W0:Y:S01]  /*e850*/  I2F.RP R8, R6 ;  /* 0x0000000600087306 */ /* 0x000e220000209400 */
[----:B------:R-:W-:-:S05]  /*e860*/  IMAD.IADD R10, R0, 0x1, -R16 ;  /* 0x00000001000a7824 */ /* 0x000fca00078e0a10 */
[----:B------:R-:W-:Y:S02]  /*e870*/  IABS R0, R10 ;  /* 0x0000000a00007213 */ /* 0x000fe40000000000 */
[----:B0-----:R-:W4:Y:S02]  /*e880*/  MUFU.RCP R8, R8 ;  /* 0x0000000800087308 */ /* 0x001f240000001000 */
[----:B----4-:R-:W-:-:S06]  /*e890*/  VIADD R2, R8, 0xffffffe ;  /* 0x0ffffffe08027836 */ /* 0x010fcc0000000000 */
[----:B------:R0:W3:Y:S02]  /*e8a0*/  F2I.FTZ.U32.TRUNC.NTZ R3, R2 ;  /* 0x0000000200037305 */ /* 0x0000e4000021f000 */
[----:B0-----:R-:W-:Y:S01]  /*e8b0*/  IMAD.MOV.U32 R2, RZ, RZ, RZ ;  /* 0x000000ffff027224 */ /* 0x001fe200078e00ff */
[----:B---3--:R-:W-:-:S05]  /*e8c0*/  IADD3 R7, RZ, -R3, RZ ;  /* 0x80000003ff077210 */ /* 0x008fca0007ffe0ff */
[----:B------:R-:W-:-:S04]  /*e8d0*/  IMAD R7, R7, R6, RZ ;  /* 0x0000000607077224 */ /* 0x000fc800078e02ff */
[----:B------:R-:W-:Y:S01]  /*e8e0*/  IMAD.HI.U32 R3, R3, R7, R2 ;  /* 0x0000000703037227 */ /* 0x000fe200078e0002 */
[----:B------:R-:W-:-:S05]  /*e8f0*/  IABS R7, R5 ;  /* 0x0000000500077213 */ /* 0x000fca0000000000 */
[----:B------:R-:W-:Y:S02]  /*e900*/  IMAD.MOV R7, RZ, RZ, -R7 ;  /* 0x000000ffff077224 */ /* 0x000fe400078e0a07 */
        /* <DEDUP_REMOVED lines=16> */
.L_x_3687:
[----:B------:R-:W-:Y:S01]  /*ea10*/  UMOV UR4, URZ ;  /* 0x0000003f00047c82 */ /* 0x000fe20008000000 */
[----:B------:R-:W-:Y:S01]  /*ea20*/  UMOV UR5, URZ ;  /* 0x0000003f00057c82 */ /* 0x000fe20008000000 */
[----:B------:R-:W-:Y:S01]  /*ea30*/  ULDC UR6, c[0x0][0xc3c] ;  /* 0x00030f0000067ab9 */ /* 0x000fe20000000800 */
[----:B------:R-:W-:Y:S02]  /*ea40*/  IMAD.MOV.U32 R16, RZ, RZ, R0 ;  /* 0x000000ffff107224 */ /* 0x000fe400078e0000 */
[----:B------:R-:W-:Y:S02]  /*ea50*/  IMAD.U32 R17, RZ, RZ, UR4 ;  /* 0x00000004ff117e24 */ /* 0x000fe4000f8e00ff */
[----:B------:R-:W-:Y:S02]  /*ea60*/  IMAD.U32 R18, RZ, RZ, UR5 ;  /* 0x00000005ff127e24 */ /* 0x000fe4000f8e00ff */
[----:B------:R-:W-:-:S07]  /*ea70*/  IMAD.U32 R19, RZ, RZ, UR6 ;  /* 0x00000006ff137e24 */ /* 0x000fce000f8e00ff */
.L_x_3695:
        /* <DEDUP_REMOVED lines=10> */
.L_x_3684:
[----:B------:R-:W-:Y:S02]  /*eb20*/  ULDC UR4, c[0x0][0xc3c] ;  /* 0x00030f0000047ab9 */ /* 0x000fe40000000800 */
[----:B0-----:R-:W-:-:S13]  /*eb30*/  ISETP.GE.AND P0, PT, R19, UR4, PT ;  /* 0x0000000413007c0c */ /* 0x001fda000bf06270 */
[----:B------:R-:W-:Y:S05]  /*eb40*/  @!P0 BRA `(.L_x_3696) ;  /* 0xffffffb800c48947 */ /* 0x000fea000383ffff */
[----:B------:R-:W-:Y:S05]  /*eb50*/  BSYNC B8 ;  /* 0x0000000000087941 */ /* 0x000fea0003800000 */
.L_x_3635:
[----:B-1----:R-:W5:Y:S01]  /*eb60*/  LDL.LU R0, [R1+0x24] ;  /* 0x0000240001007983 */ /* 0x002f620000300800 */
[----:B------:R-:W-:Y:S01]  /*eb70*/  BSSY B0, `(.L_x_3697) ;  /* 0x000000b000007945 */ /* 0x000fe20003800000 */
[----:B------:R-:W0:Y:S01]  /*eb80*/  S2R R5, SR_CgaCtaId ;  /* 0x0000000000057919 */ /* 0x000e220000008800 */
[----:B-----5:R-:W-:-:S05]  /*eb90*/  VIADD R0, R0, 0x1 ;  /* 0x0000000100007836 */ /* 0x020fca0000000000 */
[----:B------:R-:W-:-:S04]  /*eba0*/  LEA.HI R2, R0, R0, RZ, 0x1 ;  /* 0x0000000000027211 */ /* 0x000fc800078f08ff */
[----:B------:R-:W-:Y:S02]  /*ebb0*/  LOP3.LUT R3, R2, 0xfffffffe, RZ, 0xc0, !PT ;  /* 0xfffffffe02037812 */ /* 0x000fe400078ec0ff */
[----:B------:R-:W-:-:S03]  /*ebc0*/  MOV R2, 0x400 ;  /* 0x0000040000027802 */ /* 0x000fc60000000f00 */
[----:B------:R-:W-:Y:S01]  /*ebd0*/  IMAD.IADD R0, R0, 0x1, -R3 ;  /* 0x0000000100007824 */ /* 0x000fe200078e0a03 */
[----:B0-----:R-:W-:-:S04]  /*ebe0*/  LEA R5, R5, R2, 0x18 ;  /* 0x0000000205057211 */ /* 0x001fc800078ec0ff */
[----:B------:R-:W-:-:S04]  /*ebf0*/  SHF.L.U32 R0, R0, 0x1f, RZ ;  /* 0x0000001f00007819 */ /* 0x000fc800000006ff */
[----:B------:R-:W0:Y:S02]  /*ec00*/  SYNCS.PHASECHK.TRANS64.TRYWAIT P0, [R5+URZ+0x28c20], R0 ;  /* 0x028c2000050075a7 */ /* 0x000e24000800017f */
[----:B0-----:R-:W-:Y:S05]  /*ec10*/  @!P0 BRA `(.L_x_3698) ;  /* 0x0000002c00f08947 */ /* 0x001fea0003800000 */
.L_x_3793:
[----:B------:R-:W-:Y:S05]  /*ec20*/  BSYNC B0 ;  /* 0x0000000000007941 */ /* 0x000fea0003800000 */
.L_x_3697:
[----:B------:R-:W-:-:S03]  /*ec30*/  UMOV UR4, 0xffffffff ;  /* 0xffffffff00047882 */ /* 0x000fc60000000000 */
[----:B------:R-:W-:Y:S05]  /*ec40*/  BRA.DIV UR4, `(.L_x_3699) ;  /* 0x0000002e04f87947 */ /* 0x000fea000b800000 */
[----:B0-----:R-:W0:Y:S02]  /*ec50*/  S2R R0, SR_TID.X ;  /* 0x0000000000007919 */ /* 0x001e240000002100 */
[----:B0-----:R-:W-:-:S04]  /*ec60*/  SHF.R.U32.HI R0, RZ, 0x5, R0 ;  /* 0x00000005ff007819 */ /* 0x001fc80000011600 */
[----:B------:R-:W-:-:S05]  /*ec70*/  LOP3.LUT R0, R0, 0x3, RZ, 0xc0, !PT ;  /* 0x0000000300007812 */ /* 0x000fca00078ec0ff */
[----:B------:R0:W1:Y:S02]  /*ec80*/  SHFL.IDX PT, R14, R0, RZ, 0x1f ;  /* 0x00001fff000e7589 */ /* 0x00006400000e0000 */
.L_x_3796:
[----:B-1----:R-:W-:Y:S01]  /*ec90*/  ISETP.NE.AND P0, PT, R14, RZ, PT ;  /* 0x000000ff0e00720c */ /* 0x002fe20003f05270 */
[----:B------:R-:W-:-:S12]  /*eca0*/  BSSY B0, `(.L_x_3700) ;  /* 0x0000024000007945 */ /* 0x000fd80003800000 */
[----:B------:R-:W-:Y:S05]  /*ecb0*/  @P0 BRA `(.L_x_3701) ;  /* 0x0000000000880947 */ /* 0x000fea0003800000 */
[----:B------:R-:W-:-:S03]  /*ecc0*/  UMOV UR4, 0xffffffff ;  /* 0xffffffff00047882 */ /* 0x000fc60000000000 */
[----:B------:R-:W-:Y:S05]  /*ecd0*/  BRA.DIV UR4, `(.L_x_3702) ;  /* 0x0000003204087947 */ /* 0x000fea000b800000 */
[----:B------:R-:W-:-:S13]  /*ece0*/  ELECT P6, URZ, PT ;  /* 0x00000000003f782f */ /* 0x000fda00038c0000 */
.L_x_3799:
[----:B------:R-:W-:Y:S05]  /*ecf0*/  @!P6 BRA `(.L_x_3701) ;  /* 0x000000000078e947 */ /* 0x000fea0003800000 */
[----:B------:R-:W-:-:S06]  /*ed00*/  ULOP3.LUT UR4, UR39, 0x2, URZ, 0xfc, !UPT ;  /* 0x0000000227047892 */ /* 0x000fcc000f8efc3f */
[----:B0-----:R-:W-:-:S05]  /*ed10*/  IMAD.U32 R0, RZ, RZ, UR4 ;  /* 0x00000004ff007e24 */ /* 0x001fca000f8e00ff */
[----:B------:R-:W-:-:S13]  /*ed20*/  ISETP.NE.AND P0, PT, R0, 0x3, PT ;  /* 0x000000030000780c */ /* 0x000fda0003f05270 */
[----:B------:R-:W-:Y:S05]  /*ed30*/  @!P0 BRA `(.L_x_3703) ;  /* 0x0000000000048947 */ /* 0x000fea0003800000 */
[----:B------:R-:W-:Y:S01]  /*ed40*/  BPT.TRAP 0x1 ;  /* 0x000000040000795c */ /* 0x000fe20000300000 */
.L_x_3703:
[C---:B------:R-:W-:Y:S01]  /*ed50*/  LEA R3, R24.reuse, R5, 0x3 ;  /* 0x0000000518037211 */ /* 0x040fe200078e18ff */
[----:B------:R-:W-:Y:S01]  /*ed60*/  VIADD R24, R24, 0x1 ;  /* 0x0000000118187836 */ /* 0x000fe20000000000 */
[----:B------:R-:W-:-:S04]  /*ed70*/  SHF.L.U32 R2, R25, 0x1f, RZ ;  /* 0x0000001f19027819 */ /* 0x000fc800000006ff */
[----:B------:R-:W0:Y:S01]  /*ed80*/  SYNCS.PHASECHK.TRANS64.TRYWAIT P1, [R3+URZ+0x28c40], R2 ;  /* 0x028c4002030075a7 */ /* 0x000e22000802017f */
[----:B------:R-:W-:-:S04]  /*ed90*/  ISETP.NE.AND P2, PT, R24, 0x2, PT ;  /* 0x000000021800780c */ /* 0x000fc80003f45270 */
[----:B------:R-:W-:Y:S01]  /*eda0*/  SEL R0, RZ, 0x1, P2 ;  /* 0x00000001ff007807 */ /* 0x000fe20001000000 */
[----:B0-----:R-:W-:Y:S08]  /*edb0*/  @!P1 BRA `(.L_x_3704) ;  /* 0x0000002c00f09947 */ /* 0x001ff00003800000 */
.L_x_3800:
[----:B------:R-:W-:Y:S02]  /*edc0*/  SEL R24, R24, RZ, P2 ;  /* 0x000000ff18187207 */ /* 0x000fe40001000000 */
[----:B------:R-:W-:Y:S01]  /*edd0*/  LOP3.LUT R0, R25, R0, RZ, 0x3c, !PT ;  /* 0x0000000019007212 */ /* 0x000fe200078e3cff */
[----:B------:R-:W-:Y:S06]  /*ede0*/  @!P0 BRA `(.L_x_3705) ;  /* 0x0000000000048947 */ /* 0x000fec0003800000 */
[----:B------:R-:W-:Y:S01]  /*edf0*/  BPT.TRAP 0x1 ;  /* 0x000000040000795c */ /* 0x000fe20000300000 */
.L_x_3705:
[----:B------:R-:W-:Y:S01]  /*ee00*/  IMAD R5, R24, 0x8, R5 ;  /* 0x0000000818057824 */ /* 0x000fe200078e0205 */
[----:B------:R-:W-:-:S04]  /*ee10*/  SHF.L.U32 R0, R0, 0x1f, RZ ;  /* 0x0000001f00007819 */ /* 0x000fc800000006ff */
[----:B------:R-:W1:Y:S02]  /*ee20*/  SYNCS.PHASECHK.TRANS64.TRYWAIT P1, [R5+URZ+0x28c40], R0 ;  /* 0x028c4000050075a7 */ /* 0x000e64000802017f */
[----:B-1----:R-:W-:Y:S05]  /*ee30*/  @!P1 BRA `(.L_x_3706) ;  /* 0x0000002c00e49947 */ /* 0x002fea0003800000 */
.L_x_3801:
[----:B------:R-:W-:Y:S05]  /*ee40*/  @!P0 BRA `(.L_x_3707) ;  /* 0x0000000000048947 */ /* 0x000fea0003800000 */
[----:B------:R-:W-:Y:S01]  /*ee50*/  BPT.TRAP 0x1 ;  /* 0x000000040000795c */ /* 0x000fe20000300000 */
.L_x_3707:
[----:B------:R-:W5:Y:S02]  /*ee60*/  SYNCS.PHASECHK.TRANS64.TRYWAIT P1, [R3+URZ+0x28c60], R2 ;  /* 0x028c6002030075a7 */ /* 0x000f64000802017f */
[----:B-----5:R-:W-:Y:S05]  /*ee70*/  @!P1 BRA `(.L_x_3708) ;  /* 0x0000002c00e89947 */ /* 0x020fea0003800000 */
.L_x_3802:
[----:B------:R-:W-:Y:S05]  /*ee80*/  @!P0 BRA `(.L_x_3709) ;  /* 0x0000000000048947 */ /* 0x000fea0003800000 */
[----:B------:R-:W-:Y:S01]  /*ee90*/  BPT.TRAP 0x1 ;  /* 0x000000040000795c */ /* 0x000fe20000300000 */
.L_x_3709:
[----:B------:R0:W0:Y:S02]  /*eea0*/  SYNCS.PHASECHK.TRANS64.TRYWAIT P0, [R5+URZ+0x28c60], R0 ;  /* 0x028c6000050075a7 */ /* 0x000024000800017f */
[----:B0-----:R-:W-:Y:S05]  /*eeb0*/  @!P0 NANOSLEEP.SYNCS 0x989680 ;  /* 0x009896800000895d */ /* 0x001fea0003900000 */
[----:B------:R-:W0:Y:S02]  /*eec0*/  @!P0 SYNCS.PHASECHK.TRANS64 P0, [R5+URZ+0x28c60], R0 ;  /* 0x028c6000050085a7 */ /* 0x000e24000800007f */
[----:B0-----:R-:W-:Y:S05]  /*eed0*/  @!P0 BRA `(.L_x_3709) ;  /* 0xfffffffc00f08947 */ /* 0x001fea000383ffff */
.L_x_3701:
[----:B------:R-:W-:Y:S05]  /*eee0*/  BSYNC B0 ;  /* 0x0000000000007941 */ /* 0x000fea0003800000 */
.L_x_3700:
[----:B------:R-:W-:Y:S05]  /*eef0*/  EXIT ;  /* 0x000000000000794d */ /* 0x000fea0003800000 */
.L_x_3580:
[----:B0-----:R-:W-:-:S04]  /*ef00*/  IMAD.U32 R3, RZ, RZ, UR16 ;  /* 0x00000010ff037e24 */ /* 0x001fc8000f8e00ff */
[----:B------:R0:W1:Y:S03]  /*ef10*/  SYNCS.PHASECHK.TRANS64.TRYWAIT P1, [R3+URZ+0x28c50], R0 ;  /* 0x028c5000030075a7 */ /* 0x000066000802017f */
[----:B-1----:R-:W-:Y:S05]  /*ef20*/  @!P1 NANOSLEEP.SYNCS 0x989680 ;  /* 0x009896800000995d */ /* 0x002fea0003900000 */
[----:B------:R-:W1:Y:S02]  /*ef30*/  @!P1 SYNCS.PHASECHK.TRANS64 P1, [R3+URZ+0x28c50], R0 ;  /* 0x028c5000030095a7 */ /* 0x000e64000802007f */
[----:B-1----:R-:W-:Y:S05]  /*ef40*/  @!P1 BRA `(.L_x_3580) ;  /* 0xfffffffc00ec9947 */ /* 0x002fea000383ffff */
[----:B------:R-:W-:Y:S05]  /*ef50*/  BRA `(.L_x_3710) ;  /* 0xffffff2800647947 */ /* 0x000fea000383ffff */
.L_x_3586:
[----:B-1----:R-:W-:-:S04]  /*ef60*/  IMAD.U32 R4, RZ, RZ, UR21 ;  /* 0x00000015ff047e24 */ /* 0x002fc8000f8e00ff */
[----:B------:R1:W2:Y:S03]  /*ef70*/  SYNCS.PHASECHK.TRANS64.TRYWAIT P1, [R4+URZ+0x28c50], R3 ;  /* 0x028c5003040075a7 */ /* 0x0002a6000802017f */
[----:B--2---:R-:W-:Y:S05]  /*ef80*/  @!P1 NANOSLEEP.SYNCS 0x989680 ;  /* 0x009896800000995d */ /* 0x004fea0003900000 */
[----:B------:R-:W2:Y:S02]  /*ef90*/  @!P1 SYNCS.PHASECHK.TRANS64 P1, [R4+URZ+0x28c50], R3 ;  /* 0x028c5003040095a7 */ /* 0x000ea4000802007f */
[----:B--2---:R-:W-:Y:S05]  /*efa0*/  @!P1 BRA `(.L_x_3586) ;  /* 0xfffffffc00ec9947 */ /* 0x004fea000383ffff */
[----:B------:R-:W-:Y:S05]  /*efb0*/  BRA `(.L_x_3585) ;  /* 0xffffff34006c7947 */ /* 0x000fea000383ffff */
.L_x_3590:
[----:B0-----:R-:W-:-:S04]  /*efc0*/  IMAD.U32 R3, RZ, RZ, UR41 ;  /* 0x00000029ff037e24 */ /* 0x001fc8000f8e00ff */
[----:B------:R0:W1:Y:S03]  /*efd0*/  SYNCS.PHASECHK.TRANS64.TRYWAIT P1, [R3+URZ+0x28c00], R0 ;  /* 0x028c0000030075a7 */ /* 0x000066000802017f */
[----:B-1----:R-:W-:Y:S05]  /*efe0*/  @!P1 NANOSLEEP.SYNCS 0x989680 ;  /* 0x009896800000995d */ /* 0x002fea0003900000 */
[----:B------:R-:W1:Y:S02]  /*eff0*/  @!P1 SYNCS.PHASECHK.TRANS64 P1, [R3+URZ+0x28c00], R0 ;  /* 0x028c0000030095a7 */ /* 0x000e64000802007f */
[----:B-1----:R-:W-:Y:S05]  /*f000*/  @!P1 BRA `(.L_x_3590) ;  /* 0xfffffffc00ec9947 */ /* 0x002fea000383ffff */
[----:B------:R-:W-:Y:S05]  /*f010*/  BRA `(.L_x_3711) ;  /* 0xffffff4000c47947 */ /* 0x000fea000383ffff */
.L_x_3594:
[----:B--2---:R2:W3:Y:S02]  /*f020*/  SYNCS.PHASECHK.TRANS64.TRYWAIT P1, [R7+URZ+0x28c30], R8 ;  /* 0x028c3008070075a7 */ /* 0x0044e4000802017f */
[----:B---3--:R-:W-:Y:S05]  /*f030*/  @!P1 NANOSLEEP.SYNCS 0x989680 ;  /* 0x009896800000995d */ /* 0x008fea0003900000 */
[----:B------:R-:W3:Y:S02]  /*f040*/  @!P1 SYNCS.PHASECHK.TRANS64 P1, [R7+URZ+0x28c30], R8 ;  /* 0x028c3008070095a7 */ /* 0x000ee4000802007f */
[----:B---3--:R-:W-:Y:S05]  /*f050*/  @!P1 BRA `(.L_x_3594) ;  /* 0xfffffffc00f09947 */ /* 0x008fea000383ffff */
[----:B------:R-:W-:Y:S05]  /*f060*/  BRA `(.L_x_3593) ;  /* 0xffffff4000e07947 */ /* 0x000fea000383ffff */
.L_x_3599:
[----:B----4-:R4:W0:Y:S02]  /*f070*/  SYNCS.PHASECHK.TRANS64.TRYWAIT P1, [R7+URZ+0x28c50], R8 ;  /* 0x028c5008070075a7 */ /* 0x010824000802017f */
[----:B0-----:R-:W-:Y:S05]  /*f080*/  @!P1 NANOSLEEP.SYNCS 0x989680 ;  /* 0x009896800000995d */ /* 0x001fea0003900000 */
[----:B------:R-:W0:Y:S02]  /*f090*/  @!P1 SYNCS.PHASECHK.TRANS64 P1, [R7+URZ+0x28c50], R8 ;  /* 0x028c5008070095a7 */ /* 0x000e24000802007f */
[----:B0-----:R-:W-:Y:S05]  /*f0a0*/  @!P1 BRA `(.L_x_3599) ;  /* 0xfffffffc00f09947 */ /* 0x001fea000383ffff */
[----:B------:R-:W-:Y:S05]  /*f0b0*/  BRA `(.L_x_3598) ;  /* 0xffffff5000f47947 */ /* 0x000fea000383ffff */
.L_x_3605:
[----:B--2---:R-:W-:-:S04]  /*f0c0*/  IMAD.U32 R4, RZ, RZ, UR21 ;  /* 0x00000015ff047e24 */ /* 0x004fc8000f8e00ff */
[----:B------:R2:W3:Y:S03]  /*f0d0*/  SYNCS.PHASECHK.TRANS64.TRYWAIT P2, [R4+URZ+0x28c30], R7 ;  /* 0x028c3007040075a7 */ /* 0x0004e6000804017f */
[----:B---3--:R-:W-:Y:S05]  /*f0e0*/  @!P2 NANOSLEEP.SYNCS 0x989680 ;  /* 0x009896800000a95d */ /* 0x008fea0003900000 */
[----:B------:R-:W3:Y:S02]  /*f0f0*/  @!P2 SYNCS.PHASECHK.TRANS64 P2, [R4+URZ+0x28c30], R7 ;  /* 0x028c30070400a5a7 */ /* 0x000ee4000804007f */
[----:B---3--:R-:W-:Y:S05]  /*f100*/  @!P2 BRA `(.L_x_3605) ;  /* 0xfffffffc00eca947 */ /* 0x008fea000383ffff */
[----:B------:R-:W-:Y:S05]  /*f110*/  BRA `(.L_x_3604) ;  /* 0xffffff5400e07947 */ /* 0x000fea000383ffff */
.L_x_3610:
[----:B--2---:R-:W-:-:S04]  /*f120*/  IMAD.U32 R8, RZ, RZ, UR21 ;  /* 0x00000015ff087e24 */ /* 0x004fc8000f8e00ff */
[----:B------:R2:W4:Y:S03]  /*f130*/  SYNCS.PHASECHK.TRANS64.TRYWAIT P2, [R8+URZ+0x28c50], R7 ;  /* 0x028c5007080075a7 */ /* 0x000526000804017f */
[----:B----4-:R-:W-:Y:S05]  /*f140*/  @!P2 NANOSLEEP.SYNCS 0x989680 ;  /* 0x009896800000a95d */ /* 0x010fea0003900000 */
[----:B------:R-:W4:Y:S02]  /*f150*/  @!P2 SYNCS.PHASECHK.TRANS64 P2, [R8+URZ+0x28c50], R7 ;  /* 0x028c50070800a5a7 */ /* 0x000f24000804007f */
[----:B----4-:R-:W-:Y:S05]  /*f160*/  @!P2 BRA `(.L_x_3610) ;  /* 0xfffffffc00eca947 */ /* 0x010fea000383ffff */
[----:B------:R-:W-:Y:S05]  /*f170*/  BRA `(.L_x_3609) ;  /* 0xffffff6c00147947 */ /* 0x000fea000383ffff */
.L_x_3647:
[----:B------:R-:W-:Y:S01]  /*f180*/  SHF.R.U32.HI R2, RZ, 0x5, R2 ;  /* 0x00000005ff027819 */ /* 0x000fe20000011602 */
[----:B------:R-:W-:Y:S01]  /*f190*/  BSSY B0, `(.L_x_3712) ;  /* 0x0000009000007945 */ /* 0x000fe20003800000 */
[----:B------:R-:W-:Y:S01]  /*f1a0*/  MOV R12, RZ ;  /* 0x000000ff000c7202 */ /* 0x000fe20000000f00 */
[----:B------:R-:W-:Y:S01]  /*f1b0*/  IMAD.MOV.U32 R11, RZ, RZ, 0x1f ;  /* 0x0000001fff0b7424 */ /* 0x000fe200078e00ff */
[----:B------:R-:W-:Y:S01]  /*f1c0*/  LOP3.LUT R2, R2, 0x3, RZ, 0xc0, !PT ;  /* 0x0000000302027812 */ /* 0x000fe200078ec0ff */
[----:B------:R-:W-:-:S04]  /*f1d0*/  IMAD.MOV.U32 R15, RZ, RZ, -0x1 ;  /* 0xffffffffff0f7424 */ /* 0x000fc800078e00ff */
[----:B------:R-:W-:-:S07]  /*f1e0*/  IMAD.MOV.U32 R13, RZ, RZ, R2 ;  /* 0x000000ffff0d7224 */ /* 0x000fce00078e0002 */
[----:B0----5:R-:W-:Y:S05]  /*f1f0*/  WARPSYNC.COLLECTIVE R15, `(.L_x_3713) ;  /* 0x000000000f087348 */ /* 0x021fea0003c00000 */
[----:B------:R1:W2:Y:S02]  /*f200*/  SHFL.IDX P6, R14, R13, R12, R11 ;  /* 0x0000000c0d0e7389 */ /* 0x0002a400000c000b */
[----:B012--5:R-:W-:Y:S01]  /*f210*/  ENDCOLLECTIVE ;  /* 0x000000000000791b */ /* 0x027fe20003800000 */
.L_x_3713:
[----:B------:R-:W-:Y:S05]  /*f220*/  BSYNC B0 ;  /* 0x0000000000007941 */ /* 0x000fea0003800000 */
.L_x_3712:
[----:B------:R-:W-:Y:S05]  /*f230*/  BRA `(.L_x_3714) ;  /* 0xffffffc000407947 */ /* 0x000fea000383ffff */
.L_x_3650:
[----:B0-----:R0:W1:Y:S02]  /*f240*/  SYNCS.PHASECHK.TRANS64.TRYWAIT P0, [R27+URZ+0x28c40], R0 ;  /* 0x028c40001b0075a7 */ /* 0x001064000800017f */
[----:B-1----:R-:W-:Y:S05]  /*f250*/  @!P0 NANOSLEEP.SYNCS 0x989680 ;  /* 0x009896800000895d */ /* 0x002fea0003900000 */
[----:B------:R-:W1:Y:S02]  /*f260*/  @!P0 SYNCS.PHASECHK.TRANS64 P0, [R27+URZ+0x28c40], R0 ;  /* 0x028c40001b0085a7 */ /* 0x000e64000800007f */
[----:B-1----:R-:W-:Y:S05]  /*f270*/  @!P0 BRA `(.L_x_3650) ;  /* 0xfffffffc00f08947 */ /* 0x002fea000383ffff */
[----:B------:R-:W-:Y:S05]  /*f280*/  BRA `(.L_x_3715) ;  /* 0xffffffc400107947 */ /* 0x000fea000383ffff */
.L_x_3651:
        /* <DEDUP_REMOVED lines=8> */
.L_x_3717:
[----:B------:R-:W-:Y:S05]  /*f310*/  BSYNC B0 ;  /* 0x0000000000007941 */ /* 0x000fea0003800000 */
.L_x_3716:
        /* <DEDUP_REMOVED lines=9> */
.L_x_3718:
[----:B------:R-:W-:Y:S02]  /*f3b0*/  IMAD.MOV.U32 R13, RZ, RZ, R5 ;  /* 0x000000ffff0d7224 */ /* 0x000fe400078e0005 */
[----:B------:R-:W-:Y:S02]  /*f3c0*/  IMAD.MOV.U32 R12, RZ, RZ, 0x1 ;  /* 0x00000001ff0c7424 */ /* 0x000fe400078e00ff */
[----:B------:R-:W-:-:S07]  /*f3d0*/  IMAD.MOV.U32 R3, RZ, RZ, R14 ;  /* 0x000000ffff037224 */ /* 0x000fce00078e000e */
[----:B------:R-:W-:Y:S05]  /*f3e0*/  WARPSYNC.COLLECTIVE R15, `(.L_x_3719) ;  /* 0x000000000f087348 */ /* 0x000fea0003c00000 */
[----:B------:R0:W1:Y:S02]  /*f3f0*/  SHFL.IDX P6, R14, R13, R12, R11 ;  /* 0x0000000c0d0e7389 */ /* 0x00006400000c000b */
[----:B01----:R-:W-:Y:S01]  /*f400*/  ENDCOLLECTIVE ;  /* 0x000000000000791b */ /* 0x003fe20003800000 */
.L_x_3719:
        /* <DEDUP_REMOVED lines=15> */
.L_x_3720:
[----:B------:R-:W-:Y:S02]  /*f500*/  @P0 IMAD R6, R4, 0x2, R23 ;  /* 0x0000000204060824 */ /* 0x000fe400078e0217 */
[----:B------:R-:W-:Y:S02]  /*f510*/  IMAD.MOV.U32 R13, RZ, RZ, R5 ;  /* 0x000000ffff0d7224 */ /* 0x000fe400078e0005 */
[----:B------:R-:W-:Y:S02]  /*f520*/  IMAD.MOV.U32 R12, RZ, RZ, 0x2 ;  /* 0x00000002ff0c7424 */ /* 0x000fe400078e00ff */
[----:B------:R-:W-:-:S07]  /*f530*/  IMAD.MOV.U32 R3, RZ, RZ, R14 ;  /* 0x000000ffff037224 */ /* 0x000fce00078e000e */
[----:B------:R-:W-:Y:S05]  /*f540*/  WARPSYNC.COLLECTIVE R15, `(.L_x_3721) ;  /* 0x000000000f087348 */ /* 0x000fea0003c00000 */
[----:B------:R0:W1:Y:S02]  /*f550*/  SHFL.IDX P6, R14, R13, R12, R11 ;  /* 0x0000000c0d0e7389 */ /* 0x00006400000c000b */
[----:B01----:R-:W-:Y:S01]  /*f560*/  ENDCOLLECTIVE ;  /* 0x000000000000791b */ /* 0x003fe20003800000 */
.L_x_3721:
        /* <DEDUP_REMOVED lines=15> */
.L_x_3722:
[----:B------:R-:W-:Y:S02]  /*f660*/  @P0 IMAD R6, R4, 0x2, R23 ;  /* 0x0000000204060824 */ /* 0x000fe400078e0217 */
[----:B------:R-:W-:Y:S02]  /*f670*/  IMAD.MOV.U32 R13, RZ, RZ, R5 ;  /* 0x000000ffff0d7224 */ /* 0x000fe400078e0005 */
[----:B------:R-:W-:Y:S02]  /*f680*/  IMAD.MOV.U32 R12, RZ, RZ, 0x3 ;  /* 0x00000003ff0c7424 */ /* 0x000fe400078e00ff */
[----:B------:R-:W-:-:S07]  /*f690*/  IMAD.MOV.U32 R3, RZ, RZ, R14 ;  /* 0x000000ffff037224 */ /* 0x000fce00078e000e */
[----:B------:R-:W-:Y:S05]  /*f6a0*/  WARPSYNC.COLLECTIVE R15, `(.L_x_3723) ;  /* 0x000000000f087348 */ /* 0x000fea0003c00000 */
[----:B------:R0:W1:Y:S02]  /*f6b0*/  SHFL.IDX P6, R14, R13, R12, R11 ;  /* 0x0000000c0d0e7389 */ /* 0x00006400000c000b */
[----:B01----:R-:W-:Y:S01]  /*f6c0*/  ENDCOLLECTIVE ;  /* 0x000000000000791b */ /* 0x003fe20003800000 */
.L_x_3723:
[----:B------:R-:W-:-:S04]  /*f6d0*/  @P0 LEA R3, P1, R7, R3, 0x1 ;  /* 0x0000000307030211 */ /* 0x000fc800078208ff */
[----:B------:R-:W-:-:S04]  /*f6e0*/  @P0 IADD3.X R2, RZ, R2, RZ, P1, !PT ;  /* 0x00000002ff020210 */ /* 0x000fc80000ffe4ff */
[----:B------:R-:W-:Y:S01]  /*f6f0*/  @P0 LOP3.LUT R3, R3, R2, RZ, 0x3c, !PT ;  /* 0x0000000203030212 */ /* 0x000fe200078e3cff */
[----:B------:R-:W-:-:S03]  /*f700*/  IMAD.MOV.U32 R13, RZ, RZ, R0 ;  /* 0x000000ffff0d7224 */ /* 0x000fc600078e0000 */
[----:B------:R-:W-:-:S04]  /*f710*/  @P0 LOP3.LUT R2, R3, R2, RZ, 0x3c, !PT ;  /* 0x0000000203020212 */ /* 0x000fc800078e3cff */
[----:B------:R-:W-:Y:S01]  /*f720*/  @P0 LOP3.LUT R3, R3, R2, RZ, 0x3c, !PT ;  /* 0x0000000203030212 */ /* 0x000fe200078e3cff */
[----:B------:R-:W-:-:S04]  /*f730*/  IMAD.MOV.U32 R5, RZ, RZ, R14 ;  /* 0x000000ffff057224 */ /* 0x000fc800078e000e */
[----:B------:R-:W-:Y:S01]  /*f740*/  @!PT LDS RZ, [RZ] ;  /* 0x00000000fffff984 */ /* 0x000fe20000000800 */
[----:B------:R-:W-:Y:S01]  /*f750*/  @!PT LDS RZ, [RZ] ;  /* 0x00000000fffff984 */ /* 0x000fe20000000800 */
[----:B------:R-:W-:Y:S01]  /*f760*/  @!PT LDS RZ, [RZ] ;  /* 0x00000000fffff984 */ /* 0x000fe20000000800 */
[----:B------:R0:W-:Y:S03]  /*f770*/  @P0 LDGSTS.E.BYPASS.LTC128B.128 [R6+0x23400], desc[UR50][R2.64], !P2 ;  /* 0x2340000002060fae */ /* 0x0001e6000d101d72 */
[----:B0-----:R-:W-:Y:S05]  /*f780*/  WARPSYNC.COLLECTIVE R15, `(.L_x_3724) ;  /* 0x000000000f087348 */ /* 0x001fea0003c00000 */
[----:B------:R1:W2:Y:S02]  /*f790*/  SHFL.IDX P6, R14, R13, R12, R11 ;  /* 0x0000000c0d0e7389 */ /* 0x0002a400000c000b */
[----:B012---:R-:W-:Y:S01]  /*f7a0*/  ENDCOLLECTIVE ;  /* 0x000000000000791b */ /* 0x007fe20003800000 */
.L_x_3724:
[----:B------:R-:W-:Y:S01]  /*f7b0*/  IMAD.MOV.U32 R0, RZ, RZ, R14 ;  /* 0x000000ffff007224 */ /* 0x000fe200078e000e */
[----:B------:R-:W-:Y:S06]  /*f7c0*/  BRA `(.L_x_3725) ;  /* 0xffffffc000cc7947 */ /* 0x000fec000383ffff */
.L_x_3656:
[----:B------:R-:W-:Y:S01]  /*f7d0*/  IMAD.MOV.U32 R13, RZ, RZ, R4 ;  /* 0x000000ffff0d7224 */ /* 0x000fe200078e0004 */
[----:B------:R-:W-:Y:S01]  /*f7e0*/  MOV R11, 0x181f ;  /* 0x0000181f000b7802 */ /* 0x000fe20000000f00 */
[----:B------:R-:W-:Y:S02]  /*f7f0*/  IMAD.MOV.U32 R12, RZ, RZ, RZ ;  /* 0x000000ffff0c7224 */ /* 0x000fe400078e00ff */
[----:B------:R-:W-:Y:S02]  /*f800*/  IMAD.MOV.U32 R15, RZ, RZ, -0x1 ;  /* 0xffffffffff0f7424 */ /* 0x000fe400078e00ff */
[----:B-----5:R-:W-:Y:S02]  /*f810*/  IMAD R5, R10, R7, RZ ;  /* 0x000000070a057224 */ /* 0x020fe400078e02ff */
[----:B------:R-:W-:-:S07]  /*f820*/  IMAD R17, R17, 0x40, R37 ;  /* 0x0000004011117824 */ /* 0x000fce00078e0225 */
[----:B------:R-:W-:Y:S05]  /*f830*/  WARPSYNC.COLLECTIVE R15, `(.L_x_3726) ;  /* 0x000000000f087348 */ /* 0x000fea0003c00000 */
[----:B------:R0:W1:Y:S02]  /*f840*/  SHFL.IDX P6, R14, R13, R12, R11 ;  /* 0x0000000c0d0e7389 */ /* 0x00006400000c000b */
[----:B01----:R-:W-:Y:S01]  /*f850*/  ENDCOLLECTIVE ;  /* 0x000000000000791b */ /* 0x003fe20003800000 */
.L_x_3726:
[C---:B------:R-:W-:Y:S01]  /*f860*/  VIADD R6, R17.reuse, 0x10 ;  /* 0x0000001011067836 */ /* 0x040fe20000000000 */
[----:B------:R-:W-:Y:S01]  /*f870*/  ISETP.GE.AND P0, PT, R17, R5, PT ;  /* 0x000000051100720c */ /* 0x000fe20003f06270 */
[----:B------:R-:W-:Y:S02]  /*f880*/  IMAD.MOV.U32 R13, RZ, RZ, R0 ;  /* 0x000000ffff0d7224 */ /* 0x000fe400078e0000 */
[----:B------:R-:W-:-:S10]  /*f890*/  IMAD.MOV.U32 R2, RZ, RZ, R14 ;  /* 0x000000ffff027224 */ /* 0x000fd400078e000e */
[----:B------:R-:W-:Y:S05]  /*f8a0*/  WARPSYNC.COLLECTIVE R15, `(.L_x_3727) ;  /* 0x000000000f087348 */ /* 0x000fea0003c00000 */
[----:B------:R0:W1:Y:S02]  /*f8b0*/  SHFL.IDX P6, R14, R13, R12, R11 ;  /* 0x0000000c0d0e7389 */ /* 0x00006400000c000b */
[----:B01----:R-:W-:Y:S01]  /*f8c0*/  ENDCOLLECTIVE ;  /* 0x000000000000791b */ /* 0x003fe20003800000 */
.L_x_3727:
[----:B------:R-:W-:Y:S01]  /*f8d0*/  IMAD.MOV.U32 R13, RZ, RZ, R4 ;  /* 0x000000ffff0d7224 */ /* 0x000fe200078e0004 */
[----:B------:R-:W-:Y:S01]  /*f8e0*/  MOV R12, 0x1 ;  /* 0x00000001000c7802 */ /* 0x000fe20000000f00 */
[----:B------:R-:W-:-:S07]  /*f8f0*/  IMAD.MOV.U32 R3, RZ, RZ, R14 ;  /* 0x000000ffff037224 */ /* 0x000fce00078e000e */
[----:B------:R-:W-:Y:S05]  /*f900*/  WARPSYNC.COLLECTIVE R15, `(.L_x_3728) ;  /* 0x000000000f087348 */ /* 0x000fea0003c00000 */
[----:B------:R0:W1:Y:S02]  /*f910*/  SHFL.IDX P6, R14, R13, R12, R11 ;  /* 0x0000000c0d0e7389 */ /* 0x00006400000c000b */
[----:B01----:R-:W-:Y:S01]  /*f920*/  ENDCOLLECTIVE ;  /* 0x000000000000791b */ /* 0x003fe20003800000 */
.L_x_3728:
        /* <DEDUP_REMOVED lines=9> */
[----:B------:R0:W-:Y:S01]  /*f9c0*/  @!P0 LDGSTS.E.BYPASS.LTC128B.128 [R8+0x20400], desc[UR50][R2.64], !P1 ;  /* 0x2040000002088fae */ /* 0x0001e2000c901d72 */
[----:B------:R-:W-:Y:S01]  /*f9d0*/  ISETP.GE.AND P0, PT, R6, R5, PT ;  /* 0x000000050600720c */ /* 0x000fe20003f06270 */
[----:B0-----:R-:W-:-:S12]  /*f9e0*/  IMAD.MOV.U32 R2, RZ, RZ, R14 ;  /* 0x000000ffff027224 */ /* 0x001fd800078e000e */
[----:B------:R-:W-:Y:S05]  /*f9f0*/  WARPSYNC.COLLECTIVE R15, `(.L_x_3729) ;  /* 0x000000000f087348 */ /* 0x000fea0003c00000 */
[----:B------:R0:W1:Y:S02]  /*fa00*/  SHFL.IDX P6, R14, R13, R12, R11 ;  /* 0x0000000c0d0e7389 */ /* 0x00006400000c000b */
[----:B01----:R-:W-:Y:S01]  /*fa10*/  ENDCOLLECTIVE ;  /* 0x000000000000791b */ /* 0x003fe20003800000 */
.L_x_3729:
[----:B------:R-:W-:Y:S02]  /*fa20*/  IMAD.MOV.U32 R13, RZ, RZ, R4 ;  /* 0x000000ffff0d7224 */ /* 0x000fe400078e0004 */
[----:B------:R-:W-:Y:S02]  /*fa30*/  IMAD.MOV.U32 R12, RZ, RZ, 0x2 ;  /* 0x00000002ff0c7424 */ /* 0x000fe400078e00ff */
[----:B------:R-:W-:-:S07]  /*fa40*/  IMAD.MOV.U32 R3, RZ, RZ, R14 ;  /* 0x000000ffff037224 */ /* 0x000fce00078e000e */
[----:B------:R-:W-:Y:S05]  /*fa50*/  WARPSYNC.COLLECTIVE R15, `(.L_x_3730) ;  /* 0x000000000f087348 */ /* 0x000fea0003c00000 */
[----:B------:R0:W1:Y:S02]  /*fa60*/  SHFL.IDX P6, R14, R13, R12, R11 ;  /* 0x0000000c0d0e7389 */ /* 0x00006400000c000b */
[----:B01----:R-:W-:Y:S01]  /*fa70*/  ENDCOLLECTIVE ;  /* 0x000000000000791b */ /* 0x003fe20003800000 */
.L_x_3730:
[----:B------:R-:W-:-:S05]  /*fa80*/  @!P0 LEA R3, P2, R9, R3, 0x1 ;  /* 0x0000000309038211 */ /* 0x000fca00078408ff */
[----:B------:R-:W-:-:S05]  /*fa90*/  @!P0 IMAD.X R2, RZ, RZ, R2, P2 ;  /* 0x000000ffff028224 */ /* 0x000fca00010e0602 */
[----:B------:R-:W-:Y:S02]  /*faa0*/  @!P0 LOP3.LUT R3, R3, R2, RZ, 0x3c, !PT ;  /* 0x0000000203038212 */ /* 0x000fe400078e3cff */
[----:B------:R-:W-:Y:S02]  /*fab0*/  MOV R13, R0 ;  /* 0x00000000000d7202 */ /* 0x000fe40000000f00 */
[----:B------:R-:W-:-:S04]  /*fac0*/  @!P0 LOP3.LUT R2, R3, R2, RZ, 0x3c, !PT ;  /* 0x0000000203028212 */ /* 0x000fc800078e3cff */
[----:B------:R-:W-:-:S05]  /*fad0*/  @!P0 LOP3.LUT R3, R3, R2, RZ, 0x3c, !PT ;  /* 0x0000000203038212 */ /* 0x000fca00078e3cff */
[----:B------:R-:W-:Y:S01]  /*fae0*/  @!PT LDS RZ, [RZ] ;  /* 0x00000000fffff984 */ /* 0x000fe20000000800 */
[----:B------:R-:W-:Y:S01]  /*faf0*/  @!PT LDS RZ, [RZ] ;  /* 0x00000000fffff984 */ /* 0x000fe20000000800 */
[----:B------:R-:W-:Y:S01]  /*fb00*/  @!PT LDS RZ, [RZ] ;  /* 0x00000000fffff984 */ /* 0x000fe20000000800 */
[----:B------:R0:W-:Y:S02]  /*fb10*/  @!P0 LDGSTS.E.BYPASS.LTC128B.128 [R8+0x20c00], desc[UR50][R2.64], !P1 ;  /* 0x20c0000002088fae */ /* 0x0001e4000c901d72 */
[----:B0-----:R-:W-:-:S05]  /*fb20*/  VIADD R2, R17, 0x20 ;  /* 0x0000002011027836 */ /* 0x001fca0000000000 */
[----:B------:R-:W-:Y:S01]  /*fb30*/  ISETP.GE.AND P0, PT, R2, R5, PT ;  /* 0x000000050200720c */ /* 0x000fe20003f06270 */
[----:B------:R-:W-:-:S12]  /*fb40*/  IMAD.MOV.U32 R2, RZ, RZ, R14 ;  /* 0x000000ffff027224 */ /* 0x000fd800078e000e */
[----:B------:R-:W-:Y:S05]  /*fb50*/  WARPSYNC.COLLECTIVE R15, `(.L_x_3731) ;  /* 0x000000000f087348 */ /* 0x000fea0003c00000 */
[----:B------:R0:W1:Y:S02]  /*fb60*/  SHFL.IDX P6, R14, R13, R12, R11 ;  /* 0x0000000c0d0e7389 */ /* 0x00006400000c000b */
[----:B01----:R-:W-:Y:S01]  /*fb70*/  ENDCOLLECTIVE ;  /* 0x000000000000791b */ /* 0x003fe20003800000 */
.L_x_3731:
[----:B------:R-:W-:Y:S02]  /*fb80*/  IMAD.MOV.U32 R13, RZ, RZ, R4 ;  /* 0x000000ffff0d7224 */ /* 0x000fe400078e0004 */
[----:B------:R-:W-:Y:S02]  /*fb90*/  IMAD.MOV.U32 R12, RZ, RZ, 0x3 ;  /* 0x00000003ff0c7424 */ /* 0x000fe400078e00ff */
[----:B------:R-:W-:-:S07]  /*fba0*/  IMAD.MOV.U32 R3, RZ, RZ, R14 ;  /* 0x000000ffff037224 */ /* 0x000fce00078e000e */
[----:B------:R-:W-:Y:S05]  /*fbb0*/  WARPSYNC.COLLECTIVE R15, `(.L_x_3732) ;  /* 0x000000000f087348 */ /* 0x000fea0003c00000 */
[----:B------:R0:W1:Y:S02]  /*fbc0*/  SHFL.IDX P6, R14, R13, R12, R11 ;  /* 0x0000000c0d0e7389 */ /* 0x00006400000c000b */
[----:B01----:R-:W-:Y:S01]  /*fbd0*/  ENDCOLLECTIVE ;  /* 0x000000000000791b */ /* 0x003fe20003800000 */
.L_x_3732:
[----:B------:R-:W-:-:S05]  /*fbe0*/  @!P0 LEA R3, P2, R9, R3, 0x1 ;  /* 0x0000000309038211 */ /* 0x000fca00078408ff */
[----:B------:R-:W-:-:S05]  /*fbf0*/  @!P0 IMAD.X R2, RZ, RZ, R2, P2 ;  /* 0x000000ffff028224 */ /* 0x000fca00010e0602 */
[----:B------:R-:W-:Y:S01]  /*fc00*/  @!P0 LOP3.LUT R3, R3, R2, RZ, 0x3c, !PT ;  /* 0x0000000203038212 */ /* 0x000fe200078e3cff */
[----:B------:R-:W-:-:S03]  /*fc10*/  IMAD.MOV.U32 R13, RZ, RZ, R0 ;  /* 0x000000ffff0d7224 */ /* 0x000fc600078e0000 */
[----:B------:R-:W-:-:S04]  /*fc20*/  @!P0 LOP3.LUT R2, R3, R2, RZ, 0x3c, !PT ;  /* 0x0000000203028212 */ /* 0x000fc800078e3cff */
[----:B------:R-:W-:Y:S01]  /*fc30*/  @!P0 LOP3.LUT R3, R3, R2, RZ, 0x3c, !PT ;  /* 0x0000000203038212 */ /* 0x000fe200078e3cff */
[----:B------:R-:W-:-:S07]  /*fc40*/  IMAD.MOV.U32 R4, RZ, RZ, R14 ;  /* 0x000000ffff047224 */ /* 0x000fce00078e000e */
[----:B------:R-:W-:Y:S05]  /*fc50*/  WARPSYNC.COLLECTIVE R15, `(.L_x_3733) ;  /* 0x000000000f087348 */ /* 0x000fea0003c00000 */
[----:B------:R0:W1:Y:S02]  /*fc60*/  SHFL.IDX P6, R14, R13, R12, R11 ;  /* 0x0000000c0d0e7389 */ /* 0x00006400000c000b */
[----:B01----:R-:W-:Y:S01]  /*fc70*/  ENDCOLLECTIVE ;  /* 0x000000000000791b */ /* 0x003fe20003800000 */
.L_x_3733:
[----:B------:R-:W-:Y:S01]  /*fc80*/  @!PT LDS RZ, [RZ] ;  /* 0x00000000fffff984 */ /* 0x000fe20000000800 */
[----:B------:R-:W-:Y:S01]  /*fc90*/  @!PT LDS RZ, [RZ] ;  /* 0x00000000fffff984 */ /* 0x000fe20000000800 */
[----:B------:R-:W-:Y:S01]  /*fca0*/  @!PT LDS RZ, [RZ] ;  /* 0x00000000fffff984 */ /* 0x000fe20000000800 */
[----:B------:R1:W-:Y:S01]  /*fcb0*/  @!P0 LDGSTS.E.BYPASS.LTC128B.128 [R8+0x21400], desc[UR50][R2.64], !P1 ;  /* 0x2140000002088fae */ /* 0x0003e2000c901d72 */
[----:B------:R-:W-:Y:S01]  /*fcc0*/  IMAD.MOV.U32 R0, RZ, RZ, R14 ;  /* 0x000000ffff007224 */ /* 0x000fe200078e000e */
[----:B------:R-:W-:Y:S06]  /*fcd0*/  BRA `(.L_x_3734) ;  /* 0xffffffc400dc7947 */ /* 0x000fec000383ffff */
.L_x_3659:
[----:B0-----:R0:W1:Y:S02]  /*fce0*/  SYNCS.PHASECHK.TRANS64.TRYWAIT P0, [R23+URZ+0x28c20], R0 ;  /* 0x028c2000170075a7 */ /* 0x001064000800017f */
[----:B-1----:R-:W-:Y:S05]  /*fcf0*/  @!P0 NANOSLEEP.SYNCS 0x989680 ;  /* 0x009896800000895d */ /* 0x002fea0003900000 */
[----:B------:R-:W1:Y:S02]  /*fd00*/  @!P0 SYNCS.PHASECHK.TRANS64 P0, [R23+URZ+0x28c20], R0 ;  /* 0x028c2000170085a7 */ /* 0x000e64000800007f */
[----:B-1----:R-:W-:Y:S05]  /*fd10*/  @!P0 BRA `(.L_x_3659) ;  /* 0xfffffffc00f08947 */ /* 0x002fea000383ffff */
[----:B------:R-:W-:Y:S05]  /*fd20*/  BRA `(.L_x_3735) ;  /* 0xffffffc800387947 */ /* 0x000fea000383ffff */
.L_x_3662:
[----:B0-----:R0:W1:Y:S02]  /*fd30*/  SYNCS.PHASECHK.TRANS64.TRYWAIT P0, [R27+URZ+0x28c60], R0 ;  /* 0x028c60001b0075a7 */ /* 0x001064000800017f */
[----:B-1----:R-:W-:Y:S05]  /*fd40*/  @!P0 NANOSLEEP.SYNCS 0x989680 ;  /* 0x009896800000895d */ /* 0x002fea0003900000 */
[----:B------:R-:W1:Y:S02]  /*fd50*/  @!P0 SYNCS.PHASECHK.TRANS64 P0, [R27+URZ+0x28c60], R0 ;  /* 0x028c60001b0085a7 */ /* 0x000e64000800007f */
[----:B-1----:R-:W-:Y:S05]  /*fd60*/  @!P0 BRA `(.L_x_3662) ;  /* 0xfffffffc00f08947 */ /* 0x002fea000383ffff */
[----:B------:R-:W-:Y:S05]  /*fd70*/  BRA `(.L_x_3736) ;  /* 0xffffffc800487947 */ /* 0x000fea000383ffff */
.L_x_3663:
        /* <DEDUP_REMOVED lines=8> */
.L_x_3738:
[----:B------:R-:W-:Y:S05]  /*fe00*/  BSYNC B0 ;  /* 0x0000000000007941 */ /* 0x000fea0003800000 */
.L_x_3737:
[----:B------:R0:W5:Y:S01]  /*fe10*/  LDL R8, [R1+0x4] ;  /* 0x0000040001087983 */ /* 0x0001620000100800 */
[----:B------:R-:W-:Y:S01]  /*fe20*/  IMAD.MOV.U32 R13, RZ, RZ, R4 ;  /* 0x000000ffff0d7224 */ /* 0x000fe200078e0004 */
[C---:B------:R-:W-:Y:S01]  /*fe30*/  LOP3.LUT P5, RZ, R30.reuse, 0x2, RZ, 0xc0, !PT ;  /* 0x000000021eff7812 */ /* 0x040fe200078ac0ff */
[----:B------:R-:W-:Y:S01]  /*fe40*/  IMAD.MOV.U32 R12, RZ, RZ, RZ ;  /* 0x000000ffff0c7224 */ /* 0x000fe200078e00ff */
[----:B------:R-:W1:Y:S01]  /*fe50*/  S2R R7, SR_TID.X ;  /* 0x0000000000077919 */ /* 0x000e620000002100 */
[----:B------:R-:W-:Y:S01]  /*fe60*/  IMAD.MOV.U32 R11, RZ, RZ, 0x181f ;  /* 0x0000181fff0b7424 */ /* 0x000fe200078e00ff */
[C---:B------:R-:W-:Y:S01]  /*fe70*/  LOP3.LUT P4, RZ, R30.reuse, 0x4, RZ, 0xc0, !PT ;  /* 0x000000041eff7812 */ /* 0x040fe2000788c0ff */
[----:B------:R-:W-:Y:S01]  /*fe80*/  IMAD.MOV.U32 R15, RZ, RZ, -0x1 ;  /* 0xffffffffff0f7424 */ /* 0x000fe200078e00ff */
[----:B------:R-:W-:Y:S01]  /*fe90*/  LOP3.LUT P3, RZ, R30, 0x8, RZ, 0xc0, !PT ;  /* 0x000000081eff7812 */ /* 0x000fe2000786c0ff */
[----:B------:R-:W-:Y:S01]  /*fea0*/  IMAD.MOV.U32 R3, RZ, RZ, R14 ;  /* 0x000000ffff037224 */ /* 0x000fe200078e000e */
[----:B------:R-:W-:Y:S01]  /*feb0*/  LOP3.LUT R22, R22, 0xfffffeff, RZ, 0xc0, !PT ;  /* 0xfffffeff16167812 */ /* 0x000fe200078ec0ff */
[----:B0-----:R-:W-:-:S10]  /*fec0*/  IMAD R5, R5, 0x2, R23 ;  /* 0x0000000205057824 */ /* 0x001fd400078e0217 */
[----:B-1---5:R-:W-:Y:S05]  /*fed0*/  WARPSYNC.COLLECTIVE R15, `(.L_x_3739) ;  /* 0x000000000f087348 */ /* 0x022fea0003c00000 */
[----:B------:R0:W2:Y:S02]  /*fee0*/  SHFL.IDX P6, R14, R13, R12, R11 ;  /* 0x0000000c0d0e7389 */ /* 0x0000a400000c000b */
[----:B012--5:R-:W-:Y:S01]  /*fef0*/  ENDCOLLECTIVE ;  /* 0x000000000000791b */ /* 0x027fe20003800000 */
.L_x_3739:
[----:B------:R-:W-:Y:S01]  /*ff00*/  LOP3.LUT P2, RZ, R30, 0x10, RZ, 0xc0, !PT ;  /* 0x000000101eff7812 */ /* 0x000fe2000784c0ff */
[----:B------:R-:W-:Y:S02]  /*ff10*/  IMAD.MOV.U32 R13, RZ, RZ, R6 ;  /* 0x000000ffff0d7224 */ /* 0x000fe400078e0006 */
[----:B------:R-:W-:Y:S02]  /*ff20*/  IMAD.MOV.U32 R12, RZ, RZ, 0x1 ;  /* 0x00000001ff0c7424 */ /* 0x000fe400078e00ff */
[----:B------:R-:W-:Y:S01]  /*ff30*/  IMAD.SHL.U32 R7, R7, 0x8, RZ ;  /* 0x0000000807077824 */ /* 0x000fe200078e00ff */
[----:B------:R-:W-:-:S04]  /*ff40*/  MOV R2, R14 ;  /* 0x0000000e00027202 */ /* 0x000fc80000000f00 */
[----:B------:R-:W-:-:S05]  /*ff50*/  LOP3.LUT R7, R7, 0x38, RZ, 0xc0, !PT ;  /* 0x0000003807077812 */ /* 0x000fca00078ec0ff */
[----:B------:R-:W-:Y:S01]  /*ff60*/  IMAD.SHL.U32 R0, R7, 0x2, RZ ;  /* 0x0000000207007824 */ /* 0x000fe200078e00ff */
[----:B------:R-:W-:-:S04]  /*ff70*/  LOP3.LUT R7, R30, 0x1, RZ, 0xc0, !PT ;  /* 0x000000011e077812 */ /* 0x000fc800078ec0ff */
[----:B------:R-:W-:Y:S02]  /*ff80*/  IADD3 R2, P0, R2, R0, RZ ;  /* 0x0000000002027210 */ /* 0x000fe40007f1e0ff */
[----:B------:R-:W-:-:S03]  /*ff90*/  ISETP.NE.U32.AND P1, PT, R7, 0x1, PT ;  /* 0x000000010700780c */ /* 0x000fc60003f25070 */
[----:B------:R-:W-:Y:S01]  /*ffa0*/  IMAD.X R3, RZ, RZ, R3, P0 ;  /* 0x000000ffff037224 */ /* 0x000fe200000e0603 */
[----:B------:R-:W-:-:S09]  /*ffb0*/  ISETP.LT.OR P0, PT, R29, 0x1, P1 ;  /* 0x000000011d00780c */ /* 0x000fd20000f01670 */
[----:B------:R-:W-:Y:S02]  /*ffc0*/  @P1 LOP3.LUT R22, R22, 0x100, RZ, 0xfc, !PT ;  /* 0x0000010016161812 */ /* 0x000fe400078efcff */
[----:B------:R-:W-:Y:S02]  /*ffd0*/  LOP3.LUT P1, RZ, R30, 0x20, RZ, 0xc0, !PT ;  /* 0x000000201eff7812 */ /* 0x000fe4000782c0ff */
[----:B------:R-:W-:Y:S01]  /*ffe0*/  @!PT LDS RZ, [RZ] ;  /* 0x00000000fffff984 */ /* 0x000fe20000000800 */
[----:B------:R-:W-:Y:S01]  /*fff0*/  @!PT LDS RZ, [RZ] ;  /* 0x00000000fffff984 */ /* 0x000fe20000000800 */
[----:B------:R-:W-:Y:S01]  /*10000*/  @!PT LDS RZ, [RZ] ;  /* 0x00000000fffff984 */ /* 0x000fe20000000800 */
[----:B------:R0:W-:Y:S01]  /*10010*/  LDGSTS.E.BYPASS.LTC128B.128 [R5+0x400], desc[UR50][R2.64], !P0 ;  /* 0x0040000002057fae */ /* 0x0001e2000c101d72 */
[C---:B------:R-:W-:Y:S02]  /*10020*/  ISETP.LT.OR P0, PT, R29.reuse, 0x1, !P5 ;  /* 0x000000011d00780c */ /* 0x040fe40006f01670 */
[----:B------:R-:W-:Y:S02]  /*10030*/  ISETP.LT.OR P6, PT, R29, 0x1, !P1 ;  /* 0x000000011d00780c */ /* 0x000fe40004fc1670 */
[----:B------:R-:W-:-:S09]  /*10040*/  LOP3.LUT R22, R22, 0xfffffdff, RZ, 0xc0, !PT ;  /* 0xfffffdff16167812 */ /* 0x000fd200078ec0ff */
[----:B------:R0:W-:Y:S01]  /*10050*/  LDGSTS.E.BYPASS.LTC128B.128 [R5+0x2400], desc[UR50][R2.64+0x80], !P0 ;  /* 0x0240008002057fae */ /* 0x0001e2000c101d72 */
[----:B------:R-:W-:-:S13]  /*10060*/  ISETP.LT.OR P0, PT, R29, 0x1, !P4 ;  /* 0x000000011d00780c */ /* 0x000fda0006701670 */
[----:B------:R0:W-:Y:S01]  /*10070*/  LDGSTS.E.BYPASS.LTC128B.128 [R5+0x4400], desc[UR50][R2.64+0x100], !P0 ;  /* 0x0440010002057fae */ /* 0x0001e2000c101d72 */
[----:B------:R-:W-:-:S13]  /*10080*/  ISETP.LT.OR P0, PT, R29, 0x1, !P3 ;  /* 0x000000011d00780c */ /* 0x000fda0005f01670 */
[----:B------:R0:W-:Y:S01]  /*10090*/  LDGSTS.E.BYPASS.LTC128B.128 [R5+0x6400], desc[UR50][R2.64+0x180], !P0 ;  /* 0x0640018002057fae */ /* 0x0001e2000c101d72 */
[----:B------:R-:W-:-:S13]  /*100a0*/  ISETP.LT.OR P0, PT, R29, 0x1, !P2 ;  /* 0x000000011d00780c */ /* 0x000fda0005701670 */
[----:B------:R0:W-:Y:S01]  /*100b0*/  LDGSTS.E.BYPASS.LTC128B.128 [R5+0x8400], desc[UR50][R2.64+0x200], !P0 ;  /* 0x0840020002057fae */ /* 0x0001e2000c101d72 */
[----:B------:R-:W-:-:S03]  /*100c0*/  LOP3.LUT P0, RZ, R30, 0x40, RZ, 0xc0, !PT ;  /* 0x000000401eff7812 */ /* 0x000fc6000780c0ff */
[----:B------:R0:W-:Y:S01]  /*100d0*/  LDGSTS.E.BYPASS.LTC128B.128 [R5+0xa400], desc[UR50][R2.64+0x280], !P6 ;  /* 0x0a40028002057fae */ /* 0x0001e2000f101d72 */
[----:B------:R-:W-:-:S13]  /*100e0*/  ISETP.LT.OR P6, PT, R29, 0x1, !P0 ;  /* 0x000000011d00780c */ /* 0x000fda00047c1670 */
[----:B------:R0:W-:Y:S01]  /*100f0*/  LDGSTS.E.BYPASS.LTC128B.128 [R5+0xc400], desc[UR50][R2.64+0x300], !P6 ;  /* 0x0c40030002057fae */ /* 0x0001e2000f101d72 */
[----:B------:R-:W-:-:S04]  /*10100*/  PRMT R7, R8, 0x8880, RZ ;  /* 0x0000888008077816 */ /* 0x000fc800000000ff */
[----:B------:R-:W-:-:S13]  /*10110*/  ISETP.GT.AND P6, PT, R7, -0x1, PT ;  /* 0xffffffff0700780c */ /* 0x000fda0003fc4270 */
[----:B------:R-:W-:Y:S02]  /*10120*/  @P6 LOP3.LUT R22, R22, 0x200, RZ, 0xfc, !PT ;  /* 0x0000020016166812 */ /* 0x000fe400078efcff */
[----:B------:R-:W-:-:S13]  /*10130*/  ISETP.LT.OR P6, PT, R29, 0x1, P6 ;  /* 0x000000011d00780c */ /* 0x000fda00037c1670 */
[----:B------:R0:W-:Y:S02]  /*10140*/  LDGSTS.E.BYPASS.LTC128B.128 [R5+0xe400], desc[UR50][R2.64+0x380], !P6 ;  /* 0x0e40038002057fae */ /* 0x0001e4000f101d72 */
[----:B0-----:R-:W-:Y:S05]  /*10150*/  WARPSYNC.COLLECTIVE R15, `(.L_x_3740) ;  /* 0x000000000f087348 */ /* 0x001fea0003c00000 */
[----:B------:R1:W2:Y:S02]  /*10160*/  SHFL.IDX P6, R14, R13, R12, R11 ;  /* 0x0000000c0d0e7389 */ /* 0x0002a400000c000b */
[----:B012---:R-:W-:Y:S01]  /*10170*/  ENDCOLLECTIVE ;  /* 0x000000000000791b */ /* 0x007fe20003800000 */
.L_x_3740:
[----:B------:R-:W-:Y:S02]  /*10180*/  IMAD.MOV.U32 R13, RZ, RZ, R4 ;  /* 0x000000ffff0d7224 */ /* 0x000fe400078e0004 */
[----:B------:R-:W-:-:S07]  /*10190*/  IMAD.MOV.U32 R3, RZ, RZ, R14 ;  /* 0x000000ffff037224 */ /* 0x000fce00078e000e */
[----:B------:R-:W-:Y:S05]  /*101a0*/  WARPSYNC.COLLECTIVE R15, `(.L_x_3741) ;  /* 0x000000000f087348 */ /* 0x000fea0003c00000 */
[----:B------:R0:W1:Y:S02]  /*101b0*/  SHFL.IDX P6, R14, R13, R12, R11 ;  /* 0x0000000c0d0e7389 */ /* 0x00006400000c000b */
[----:B01----:R-:W-:Y:S01]  /*101c0*/  ENDCOLLECTIVE ;  /* 0x000000000000791b */ /* 0x003fe20003800000 */
.L_x_3741:
[----:B------:R-:W-:Y:S02]  /*101d0*/  IMAD.MOV.U32 R13, RZ, RZ, R6 ;  /* 0x000000ffff0d7224 */ /* 0x000fe400078e0006 */
[----:B------:R-:W-:Y:S02]  /*101e0*/  IMAD.MOV.U32 R12, RZ, RZ, 0x2 ;  /* 0x00000002ff0c7424 */ /* 0x000fe400078e00ff */
[----:B------:R-:W-:-:S05]  /*101f0*/  IMAD.MOV.U32 R2, RZ, RZ, R14 ;  /* 0x000000ffff027224 */ /* 0x000fca00078e000e */
[----:B------:R-:W-:-:S04]  /*10200*/  IADD3 R2, P6, R2, R0, RZ ;  /* 0x0000000002027210 */ /* 0x000fc80007fde0ff */
[----:B------:R-:W-:Y:S02]  /*10210*/  IADD3.X R3, RZ, R3, RZ, P6, !PT ;  /* 0x00000003ff037210 */ /* 0x000fe400037fe4ff */
[----:B------:R-:W-:-:S04]  /*10220*/  LOP3.LUT P6, RZ, R22, 0x100, RZ, 0xc0, !PT ;  /* 0x0000010016ff7812 */ /* 0x000fc800078cc0ff */
[----:B------:R-:W-:-:S13]  /*10230*/  ISETP.LT.OR P6, PT, R29, 0x11, P6 ;  /* 0x000000111d00780c */ /* 0x000fda00037c1670 */
[----:B------:R-:W-:Y:S01]  /*10240*/  @!PT LDS RZ, [RZ] ;  /* 0x00000000fffff984 */ /* 0x000fe20000000800 */
[----:B------:R-:W-:Y:S01]  /*10250*/  @!PT LDS RZ, [RZ] ;  /* 0x00000000fffff984 */ /* 0x000fe20000000800 */
[----:B------:R-:W-:Y:S01]  /*10260*/  @!PT LDS RZ, [RZ] ;  /* 0x00000000fffff984 */ /* 0x000fe20000000800 */
[----:B------:R0:W-:Y:S01]  /*10270*/  LDGSTS.E.BYPASS.LTC128B.128 [R5+0xc00], desc[UR50][R2.64], !P6 ;  /* 0x00c0000002057fae */ /* 0x0001e2000f101d72 */
[----:B------:R-:W-:-:S13]  /*10280*/  ISETP.LT.OR P6, PT, R29, 0x11, !P5 ;  /* 0x000000111d00780c */ /* 0x000fda0006fc1670 */
        /* <DEDUP_REMOVED lines=11> */
[----:B------:R-:W-:-:S04]  /*10340*/  LOP3.LUT P6, RZ, R22, 0x200, RZ, 0xc0, !PT ;  /* 0x0000020016ff7812 */ /* 0x000fc800078cc0ff */
[----:B------:R-:W-:-:S13]  /*10350*/  ISETP.LT.OR P6, PT, R29, 0x11, P6 ;  /* 0x000000111d00780c */ /* 0x000fda00037c1670 */
[----:B------:R0:W-:Y:S02]  /*10360*/  LDGSTS.E.BYPASS.LTC128B.128 [R5+0xec00], desc[UR50][R2.64+0x380], !P6 ;  /* 0x0ec0038002057fae */ /* 0x0001e4000f101d72 */
[----:B0-----:R-:W-:Y:S05]  /*10370*/  WARPSYNC.COLLECTIVE R15, `(.L_x_3742) ;  /* 0x000000000f087348 */ /* 0x001fea0003c00000 */
[----:B------:R1:W2:Y:S02]  /*10380*/  SHFL.IDX P6, R14, R13, R12, R11 ;  /* 0x0000000c0d0e7389 */ /* 0x0002a400000c000b */
[----:B012---:R-:W-:Y:S01]  /*10390*/  ENDCOLLECTIVE ;  /* 0x000000000000791b */ /* 0x007fe20003800000 */
.L_x_3742:
[----:B------:R-:W-:Y:S02]  /*103a0*/  IMAD.MOV.U32 R13, RZ, RZ, R4 ;  /* 0x000000ffff0d7224 */ /* 0x000fe400078e0004 */
[----:B------:R-:W-:-:S07]  /*103b0*/  IMAD.MOV.U32 R7, RZ, RZ, R14 ;  /* 0x000000ffff077224 */ /* 0x000fce00078e000e */
[----:B------:R-:W-:Y:S05]  /*103c0*/  WARPSYNC.COLLECTIVE R15, `(.L_x_3743) ;  /* 0x000000000f087348 */ /* 0x000fea0003c00000 */
[----:B------:R0:W1:Y:S02]  /*103d0*/  SHFL.IDX P6, R14, R13, R12, R11 ;  /* 0x0000000c0d0e7389 */ /* 0x00006400000c000b */
[----:B01----:R-:W-:Y:S01]  /*103e0*/  ENDCOLLECTIVE ;  /* 0x000000000000791b */ /* 0x003fe20003800000 */
.L_x_3743:
[----:B------:R-:W-:Y:S02]  /*103f0*/  IMAD.MOV.U32 R13, RZ, RZ, R6 ;  /* 0x000000ffff0d7224 */ /* 0x000fe400078e0006 */
[----:B------:R-:W-:Y:S02]  /*10400*/  IMAD.MOV.U32 R12, RZ, RZ, 0x3 ;  /* 0x00000003ff0c7424 */ /* 0x000fe400078e00ff */
[----:B------:R-:W-:-:S05]  /*10410*/  IMAD.MOV.U32 R2, RZ, RZ, R14 ;  /* 0x000000ffff027224 */ /* 0x000fca00078e000e */
[----:B------:R-:W-:-:S05]  /*10420*/  IADD3 R2, P6, R2, R0, RZ ;  /* 0x0000000002027210 */ /* 0x000fca0007fde0ff */
[----:B------:R-:W-:Y:S01]  /*10430*/  IMAD.X R3, RZ, RZ, R7, P6 ;  /* 0x000000ffff037224 */ /* 0x000fe200030e0607 */
        /* <DEDUP_REMOVED lines=24> */
.L_x_3744:
[----:B------:R-:W-:Y:S01]  /*105c0*/  IMAD.MOV.U32 R13, RZ, RZ, R4 ;  /* 0x000000ffff0d7224 */ /* 0x000fe200078e0004 */
[----:B------:R-:W-:-:S07]  /*105d0*/  MOV R6, R14 ;  /* 0x0000000e00067202 */ /* 0x000fce0000000f00 */
[----:B------:R-:W-:Y:S05]  /*105e0*/  WARPSYNC.COLLECTIVE R15, `(.L_x_3745) ;  /* 0x000000000f087348 */ /* 0x000fea0003c00000 */
[----:B------:R0:W1:Y:S02]  /*105f0*/  SHFL.IDX P6, R14, R13, R12, R11 ;  /* 0x0000000c0d0e7389 */ /* 0x00006400000c000b */
[----:B01----:R-:W-:Y:S01]  /*10600*/  ENDCOLLECTIVE ;  /* 0x000000000000791b */ /* 0x003fe20003800000 */
.L_x_3745:
[----:B------:R-:W-:Y:S01]  /*10610*/  IMAD.MOV.U32 R2, RZ, RZ, R14 ;  /* 0x000000ffff027224 */ /* 0x000fe200078e000e */
[----:B------:R-:W-:Y:S06]  /*10620*/  BRA `(.L_x_3746) ;  /* 0xffffffc400dc7947 */ /* 0x000fec000383ffff */
.L_x_3670:
[----:B0-----:R0:W1:Y:S02]  /*10630*/  SYNCS.PHASECHK.TRANS64.TRYWAIT P0, [R6+URZ+0x28c40], R17 ;  /* 0x028c4011060075a7 */ /* 0x001064000800017f */
[----:B-1----:R-:W-:Y:S05]  /*10640*/  @!P0 NANOSLEEP.SYNCS 0x989680 ;  /* 0x009896800000895d */ /* 0x002fea0003900000 */
[----:B------:R-:W1:Y:S02]  /*10650*/  @!P0 SYNCS.PHASECHK.TRANS64 P0, [R6+URZ+0x28c40], R17 ;  /* 0x028c4011060085a7 */ /* 0x000e64000800007f */
[----:B-1----:R-:W-:Y:S05]  /*10660*/  @!P0 BRA `(.L_x_3670) ;  /* 0xfffffffc00f08947 */ /* 0x002fea000383ffff */
[----:B------:R-:W-:Y:S05]  /*10670*/  BRA `(.L_x_3747) ;  /* 0xffffffcc00687947 */ /* 0x000fea000383ffff */
.L_x_3671:
        /* <DEDUP_REMOVED lines=8> */
.L_x_3749:
[----:B------:R-:W-:Y:S05]  /*10700*/  BSYNC B1 ;  /* 0x0000000000017941 */ /* 0x000fea0003800000 */
.L_x_3748:
[----:B------:R-:W-:Y:S01]  /*10710*/  IMAD.MOV.U32 R13, RZ, RZ, R20 ;  /* 0x000000ffff0d7224 */ /* 0x000fe200078e0014 */
[----:B------:R-:W-:Y:S01]  /*10720*/  MOV R12, RZ ;  /* 0x000000ff000c7202 */ /* 0x000fe20000000f00 */
[----:B------:R-:W-:Y:S02]  /*10730*/  IMAD.MOV.U32 R11, RZ, RZ, 0x181f ;  /* 0x0000181fff0b7424 */ /* 0x000fe400078e00ff */
[----:B------:R-:W-:Y:S02]  /*10740*/  IMAD.MOV.U32 R15, RZ, RZ, -0x1 ;  /* 0xffffffffff0f7424 */ /* 0x000fe400078e00ff */
[----:B------:R-:W-:Y:S02]  /*10750*/  IMAD.MOV.U32 R3, RZ, RZ, R14 ;  /* 0x000000ffff037224 */ /* 0x000fe400078e000e */
[----:B------:R-:W-:-:S07]  /*10760*/  IMAD R21, R8, 0x2, R23 ;  /* 0x0000000208157824 */ /* 0x000fce00078e0217 */
[----:B------:R-:W-:Y:S05]  /*10770*/  WARPSYNC.COLLECTIVE R15, `(.L_x_3750) ;  /* 0x000000000f087348 */ /* 0x000fea0003c00000 */
[----:B------:R0:W1:Y:S02]  /*10780*/  SHFL.IDX P6, R14, R13, R12, R11 ;  /* 0x0000000c0d0e7389 */ /* 0x00006400000c000b */
[----:B01----:R-:W-:Y:S01]  /*10790*/  ENDCOLLECTIVE ;  /* 0x000000000000791b */ /* 0x003fe20003800000 */
.L_x_3750:
[----:B------:R-:W-:Y:S02]  /*107a0*/  IMAD.MOV.U32 R13, RZ, RZ, R27 ;  /* 0x000000ffff0d7224 */ /* 0x000fe400078e001b */
[----:B------:R-:W-:Y:S02]  /*107b0*/  IMAD.MOV.U32 R12, RZ, RZ, 0x1 ;  /* 0x00000001ff0c7424 */ /* 0x000fe400078e00ff */
[----:B------:R-:W-:-:S07]  /*107c0*/  IMAD.MOV.U32 R2, RZ, RZ, R14 ;  /* 0x000000ffff027224 */ /* 0x000fce00078e000e */
[----:B------:R-:W-:Y:S05]  /*107d0*/  WARPSYNC.COLLECTIVE R15, `(.L_x_3751) ;  /* 0x000000000f087348 */ /* 0x000fea0003c00000 */
[----:B------:R0:W1:Y:S02]  /*107e0*/  SHFL.IDX P6, R14, R13, R12, R11 ;  /* 0x0000000c0d0e7389 */ /* 0x00006400000c000b */
[----:B01----:R-:W-:Y:S01]  /*107f0*/  ENDCOLLECTIVE ;  /* 0x000000000000791b */ /* 0x003fe20003800000 */
.L_x_3751:
[----:B------:R-:W-:-:S05]  /*10800*/  IADD3 R2, P0, R2, R0, RZ ;  /* 0x0000000002027210 */ /* 0x000fca0007f1e0ff */
[----:B------:R-:W-:-:S05]  /*10810*/  IMAD.X R3, RZ, RZ, R3, P0 ;  /* 0x000000ffff037224 */ /* 0x000fca00000e0603 */
[----:B------:R-:W-:Y:S01]  /*10820*/  @!PT LDS RZ, [RZ] ;  /* 0x00000000fffff984 */ /* 0x000fe20000000800 */
[----:B------:R-:W-:Y:S01]  /*10830*/  @!PT LDS RZ, [RZ] ;  /* 0x00000000fffff984 */ /* 0x000fe20000000800 */
[----:B------:R-:W-:Y:S01]  /*10840*/  @!PT LDS RZ, [RZ] ;  /* 0x00000000fffff984 */ /* 0x000fe20000000800 */
[----:B------:R0:W-:Y:S01]  /*10850*/  LDGSTS.E.BYPASS.LTC128B.128 [R21+0x22400], desc[UR50][R2.64], !P1 ;  /* 0x2240000002157fae */ /* 0x0001e2000c901d72 */
[----:B------:R-:W-:Y:S01]  /*10860*/  MOV R13, R20 ;  /* 0x00000014000d7202 */ /* 0x000fe20000000f00 */
[----:B0-----:R-:W-:-:S07]  /*10870*/  IMAD.MOV.U32 R3, RZ, RZ, R14 ;  /* 0x000000ffff037224 */ /* 0x001fce00078e000e */
[----:B------:R-:W-:Y:S05]  /*10880*/  WARPSYNC.COLLECTIVE R15, `(.L_x_3752) ;  /* 0x000000000f087348 */ /* 0x000fea0003c00000 */
[----:B------:R0:W1:Y:S02]  /*10890*/  SHFL.IDX P6, R14, R13, R12, R11 ;  /* 0x0000000c0d0e7389 */ /* 0x00006400000c000b */
[----:B01----:R-:W-:Y:S01]  /*108a0*/  ENDCOLLECTIVE ;  /* 0x000000000000791b */ /* 0x003fe20003800000 */
.L_x_3752:
[----:B------:R-:W-:Y:S02]  /*108b0*/  IMAD.MOV.U32 R13, RZ, RZ, R27 ;  /* 0x000000ffff0d7224 */ /* 0x000fe400078e001b */
[----:B------:R-:W-:Y:S02]  /*108c0*/  IMAD.MOV.U32 R12, RZ, RZ, 0x2 ;  /* 0x00000002ff0c7424 */ /* 0x000fe400078e00ff */
[----:B------:R-:W-:-:S07]  /*108d0*/  IMAD.MOV.U32 R2, RZ, RZ, R14 ;  /* 0x000000ffff027224 */ /* 0x000fce00078e000e */
[----:B------:R-:W-:Y:S05]  /*108e0*/  WARPSYNC.COLLECTIVE R15, `(.L_x_3753) ;  /* 0x000000000f087348 */ /* 0x000fea0003c00000 */
[----:B------:R0:W1:Y:S02]  /*108f0*/  SHFL.IDX P6, R14, R13, R12, R11 ;  /* 0x0000000c0d0e7389 */ /* 0x00006400000c000b */
[----:B01----:R-:W-:Y:S01]  /*10900*/  ENDCOLLECTIVE ;  /* 0x000000000000791b */ /* 0x003fe20003800000 */
.L_x_3753:
        /* <DEDUP_REMOVED lines=11> */
.L_x_3754:
[----:B------:R-:W-:Y:S01]  /*109c0*/  MOV R13, R27 ;  /* 0x0000001b000d7202 */ /* 0x000fe20000000f00 */
[----:B------:R-:W-:Y:S02]  /*109d0*/  IMAD.MOV.U32 R12, RZ, RZ, 0x3 ;  /* 0x00000003ff0c7424 */ /* 0x000fe400078e00ff */
[----:B------:R-:W-:-:S07]  /*109e0*/  IMAD.MOV.U32 R2, RZ, RZ, R14 ;  /* 0x000000ffff027224 */ /* 0x000fce00078e000e */
[----:B------:R-:W-:Y:S05]  /*109f0*/  WARPSYNC.COLLECTIVE R15, `(.L_x_3755) ;  /* 0x000000000f087348 */ /* 0x000fea0003c00000 */
[----:B------:R0:W1:Y:S02]  /*10a00*/  SHFL.IDX P6, R14, R13, R12, R11 ;  /* 0x0000000c0d0e7389 */ /* 0x00006400000c000b */
[----:B01----:R-:W-:Y:S01]  /*10a10*/  ENDCOLLECTIVE ;  /* 0x000000000000791b */ /* 0x003fe20003800000 */
.L_x_3755:
        /* <DEDUP_REMOVED lines=11> */
.L_x_3756:
[----:B------:R-:W-:Y:S01]  /*10ad0*/  IMAD.MOV.U32 R2, RZ, RZ, R14 ;  /* 0x000000ffff027224 */ /* 0x000fe200078e000e */
[----:B------:R-:W-:Y:S06]  /*10ae0*/  BRA `(.L_x_3757) ;  /* 0xffffffc800f87947 */ /* 0x000fec000383ffff */
.L_x_3676:
[----:B---3--:R3:W4:Y:S02]  /*10af0*/  SYNCS.PHASECHK.TRANS64.TRYWAIT P0, [R6+URZ+0x28c60], R17 ;  /* 0x028c6011060075a7 */ /* 0x008724000800017f */
[----:B----4-:R-:W-:Y:S05]  /*10b00*/  @!P0 NANOSLEEP.SYNCS 0x989680 ;  /* 0x009896800000895d */ /* 0x010fea0003900000 */
[----:B------:R-:W4:Y:S02]  /*10b10*/  @!P0 SYNCS.PHASECHK.TRANS64 P0, [R6+URZ+0x28c60], R17 ;  /* 0x028c6011060085a7 */ /* 0x000f24000800007f */
[----:B----4-:R-:W-:Y:S05]  /*10b20*/  @!P0 BRA `(.L_x_3676) ;  /* 0xfffffffc00f08947 */ /* 0x010fea000383ffff */
[----:B------:R-:W-:Y:S05]  /*10b30*/  BRA `(.L_x_3758) ;  /* 0xffffffcc00487947 */ /* 0x000fea000383ffff */
.L_x_3677:
[----:B------:R-:W-:Y:S01]  /*10b40*/  BSSY B1, `(.L_x_3759) ;  /* 0x0000008000017945 */ /* 0x000fe20003800000 */
[----:B------:R-:W-:Y:S02]  /*10b50*/  IMAD.MOV.U32 R13, RZ, RZ, R10 ;  /* 0x000000ffff0d7224 */ /* 0x000fe400078e000a */
[----:B------:R-:W-:Y:S02]  /*10b60*/  IMAD.MOV.U32 R12, RZ, RZ, RZ ;  /* 0x000000ffff0c7224 */ /* 0x000fe400078e00ff */
[----:B------:R-:W-:Y:S02]  /*10b70*/  IMAD.MOV.U32 R11, RZ, RZ, 0x181f ;  /* 0x0000181fff0b7424 */ /* 0x000fe400078e00ff */
[----:B------:R-:W-:-:S07]  /*10b80*/  IMAD.MOV.U32 R15, RZ, RZ, -0x1 ;  /* 0xffffffffff0f7424 */ /* 0x000fce00078e00ff */
[----:B-12---:R-:W-:Y:S05]  /*10b90*/  WARPSYNC.COLLECTIVE R15, `(.L_x_3760) ;  /* 0x000000000f087348 */ /* 0x006fea0003c00000 */
[----:B------:R0:W3:Y:S02]  /*10ba0*/  SHFL.IDX P6, R14, R13, R12, R11 ;  /* 0x0000000c0d0e7389 */ /* 0x0000e400000c000b */
[----:B0123--:R-:W-:Y:S01]  /*10bb0*/  ENDCOLLECTIVE ;  /* 0x000000000000791b */ /* 0x00ffe20003800000 */
.L_x_3760:
[----:B------:R-:W-:Y:S05]  /*10bc0*/  BSYNC B1 ;  /* 0x0000000000017941 */ /* 0x000fea0003800000 */
.L_x_3759:
[----:B------:R-:W-:Y:S01]  /*10bd0*/  IMAD.MOV.U32 R13, RZ, RZ, R9 ;  /* 0x000000ffff0d7224 */ /* 0x000fe200078e0009 */
[----:B------:R-:W-:Y:S01]  /*10be0*/  MOV R3, R14 ;  /* 0x0000000e00037202 */ /* 0x000fe20000000f00 */
[----:B------:R-:W-:Y:S01]  /*10bf0*/  IMAD.MOV.U32 R12, RZ, RZ, RZ ;  /* 0x000000ffff0c7224 */ /* 0x000fe200078e00ff */
[C---:B------:R-:W-:Y:S01]  /*10c00*/  LOP3.LUT P2, RZ, R22.reuse, 0x40, RZ, 0xc0, !PT ;  /* 0x0000004016ff7812 */ /* 0x040fe2000784c0ff */
[----:B------:R-:W-:Y:S01]  /*10c10*/  IMAD.MOV.U32 R11, RZ, RZ, 0x181f ;  /* 0x0000181fff0b7424 */ /* 0x000fe200078e00ff */
[C---:B------:R-:W-:Y:S01]  /*10c20*/  LOP3.LUT P1, RZ, R22.reuse, 0x20, RZ, 0xc0, !PT ;  /* 0x0000002016ff7812 */ /* 0x040fe2000782c0ff */
[----:B------:R-:W-:Y:S01]  /*10c30*/  IMAD.MOV.U32 R15, RZ, RZ, -0x1 ;  /* 0xffffffffff0f7424 */ /* 0x000fe200078e00ff */
[----:B------:R-:W-:Y:S01]  /*10c40*/  LOP3.LUT R22, R22, 0xffffbfff, RZ, 0xc0, !PT ;  /* 0xffffbfff16167812 */ /* 0x000fe200078ec0ff */
[----:B------:R-:W-:-:S10]  /*10c50*/  IMAD R17, R17, 0x2, R23 ;  /* 0x0000000211117824 */ /* 0x000fd400078e0217 */
[----:B------:R-:W-:Y:S05]  /*10c60*/  WARPSYNC.COLLECTIVE R15, `(.L_x_3761) ;  /* 0x000000000f087348 */ /* 0x000fea0003c00000 */
[----:B------:R0:W1:Y:S02]  /*10c70*/  SHFL.IDX P6, R14, R13, R12, R11 ;  /* 0x0000000c0d0e7389 */ /* 0x00006400000c000b */
[----:B01----:R-:W-:Y:S01]  /*10c80*/  ENDCOLLECTIVE ;  /* 0x000000000000791b */ /* 0x003fe20003800000 */
.L_x_3761:
[----:B------:R-:W-:-:S04]  /*10c90*/  @P3 LOP3.LUT R22, R22, 0x4000, RZ, 0xfc, !PT ;  /* 0x0000400016163812 */ /* 0x000fc800078efcff */
[C---:B------:R-:W-:Y:S01]  /*10ca0*/  LOP3.LUT P3, RZ, R22.reuse, 0x10, RZ, 0xc0, !PT ;  /* 0x0000001016ff7812 */ /* 0x040fe2000786c0ff */
[----:B------:R-:W-:Y:S01]  /*10cb0*/  IMAD.MOV.U32 R13, RZ, RZ, R10 ;  /* 0x000000ffff0d7224 */ /* 0x000fe200078e000a */
[----:B------:R-:W-:Y:S01]  /*10cc0*/  MOV R12, 0x1 ;  /* 0x00000001000c7802 */ /* 0x000fe20000000f00 */
[----:B------:R-:W-:Y:S01]  /*10cd0*/  IMAD.MOV.U32 R2, RZ, RZ, R14 ;  /* 0x000000ffff027224 */ /* 0x000fe200078e000e */
[C---:B------:R-:W-:Y:S02]  /*10ce0*/  LOP3.LUT P6, RZ, R22.reuse, 0x80, RZ, 0xc0, !PT ;  /* 0x0000008016ff7812 */ /* 0x040fe400078cc0ff */
[----:B------:R-:W-:Y:S02]  /*10cf0*/  LOP3.LUT R22, R22, 0xfffeffff, RZ, 0xc0, !PT ;  /* 0xfffeffff16167812 */ /* 0x000fe400078ec0ff */
[----:B------:R-:W-:-:S05]  /*10d00*/  IADD3 R2, P0, R2, R0, RZ ;  /* 0x0000000002027210 */ /* 0x000fca0007f1e0ff */
[----:B------:R-:W-:Y:S01]  /*10d10*/  @P3 LOP3.LUT R22, R22, 0x10000, RZ, 0xfc, !PT ;  /* 0x0001000016163812 */ /* 0x000fe200078efcff */
[----:B------:R-:W-:Y:S01]  /*10d20*/  IMAD.X R3, RZ, RZ, R3, P0 ;  /* 0x000000ffff037224 */ /* 0x000fe200000e0603 */
[----:B------:R-:W-:-:S04]  /*10d30*/  ISETP.NE.U32.AND P0, PT, R30, RZ, PT ;  /* 0x000000ff1e00720c */ /* 0x000fc80003f05070 */
[----:B------:R-:W-:Y:S01]  /*10d40*/  @!PT LDS RZ, [RZ] ;  /* 0x00000000fffff984 */ /* 0x000fe20000000800 */
[----:B------:R-:W-:Y:S01]  /*10d50*/  @!PT LDS RZ, [RZ] ;  /* 0x00000000fffff984 */ /* 0x000fe20000000800 */
[----:B------:R-:W-:Y:S01]  /*10d60*/  @!PT LDS RZ, [RZ] ;  /* 0x00000000fffff984 */ /* 0x000fe20000000800 */
[----:B------:R0:W-:Y:S09]  /*10d70*/  LDGSTS.E.BYPASS.LTC128B.128 [R17+0x400], desc[UR50][R2.64], !P6 ;  /* 0x0040000002117fae */ /* 0x0001f2000f101d72 */
[----:B0-----:R-:W-:Y:S05]  /*10d80*/  WARPSYNC.COLLECTIVE R15, `(.L_x_3762) ;  /* 0x000000000f087348 */ /* 0x001fea0003c00000 */
[----:B------:R1:W2:Y:S02]  /*10d90*/  SHFL.IDX P6, R14, R13, R12, R11 ;  /* 0x0000000c0d0e7389 */ /* 0x0002a400000c000b */
[----:B012---:R-:W-:Y:S01]  /*10da0*/  ENDCOLLECTIVE ;  /* 0x000000000000791b */ /* 0x007fe20003800000 */
.L_x_3762:
[----:B------:R-:W-:Y:S01]  /*10db0*/  @!PT LDS RZ, [RZ] ;  /* 0x00000000fffff984 */ /* 0x000fe20000000800 */
[----:B------:R-:W-:Y:S01]  /*10dc0*/  @!PT LDS RZ, [RZ] ;  /* 0x00000000fffff984 */ /* 0x000fe20000000800 */
[----:B------:R-:W-:Y:S01]  /*10dd0*/  @!PT LDS RZ, [RZ] ;  /* 0x00000000fffff984 */ /* 0x000fe20000000800 */
[----:B------:R0:W-:Y:S04]  /*10de0*/  LDGSTS.E.BYPASS.LTC128B.128 [R17+0x2400], desc[UR50][R2.64+0x80], !P2 ;  /* 0x0240008002117fae */ /* 0x0001e8000d101d72 */
[----:B------:R0:W-:Y:S01]  /*10df0*/  LDGSTS.E.BYPASS.LTC128B.128 [R17+0x4400], desc[UR50][R2.64+0x100], !P1 ;  /* 0x0440010002117fae */ /* 0x0001e2000c901d72 */
[----:B------:R-:W-:-:S03]  /*10e00*/  ISETP.NE.U32.AND P1, PT, R29, RZ, PT ;  /* 0x000000ff1d00720c */ /* 0x000fc60003f25070 */
[----:B------:R0:W-:Y:S01]  /*10e10*/  LDGSTS.E.BYPASS.LTC128B.128 [R17+0x6400], desc[UR50][R2.64+0x180], !P3 ;  /* 0x0640018002117fae */ /* 0x0001e2000d901d72 */
[----:B------:R-:W-:Y:S01]  /*10e20*/  LOP3.LUT P3, RZ, R22, 0x80, RZ, 0xc0, !PT ;  /* 0x0000008016ff7812 */ /* 0x000fe2000786c0ff */
[----:B------:R-:W-:Y:S02]  /*10e30*/  IMAD.MOV.U32 R13, RZ, RZ, R9 ;  /* 0x000000ffff0d7224 */ /* 0x000fe400078e0009 */
[----:B------:R0:W-:Y:S04]  /*10e40*/  LDGSTS.E.BYPASS.LTC128B.128 [R17+0x8400], desc[UR50][R2.64+0x200], !P5 ;  /* 0x0840020002117fae */ /* 0x0001e8000e901d72 */
[----:B------:R0:W-:Y:S01]  /*10e50*/  LDGSTS.E.BYPASS.LTC128B.128 [R17+0xa400], desc[UR50][R2.64+0x280], !P4 ;  /* 0x0a40028002117fae */ /* 0x0001e2000e101d72 */
[----:B------:R-:W-:-:S03]  /*10e60*/  IMAD.MOV.U32 R5, RZ, RZ, R14 ;  /* 0x000000ffff057224 */ /* 0x000fc600078e000e */
[----:B------:R0:W-:Y:S04]  /*10e70*/  LDGSTS.E.BYPASS.LTC128B.128 [R17+0xc400], desc[UR50][R2.64+0x300], P0 ;  /* 0x0c40030002117fae */ /* 0x0001e80008101d72 */
[----:B0-----:R-:W-:Y:S05]  /*10e80*/  WARPSYNC.COLLECTIVE R15, `(.L_x_3763) ;  /* 0x000000000f087348 */ /* 0x001fea0003c00000 */
[----:B------:R1:W2:Y:S02]  /*10e90*/  SHFL.IDX P6, R14, R13, R12, R11 ;  /* 0x0000000c0d0e7389 */ /* 0x0002a400000c000b */
[----:B012---:R-:W-:Y:S01]  /*10ea0*/  ENDCOLLECTIVE ;  /* 0x000000000000791b */ /* 0x007fe20003800000 */
.L_x_3763:
[----:B------:R-:W-:Y:S01]  /*10eb0*/  @!PT LDS RZ, [RZ] ;  /* 0x00000000fffff984 */ /* 0x000fe20000000800 */
[----:B------:R-:W-:Y:S01]  /*10ec0*/  @!PT LDS RZ, [RZ] ;  /* 0x00000000fffff984 */ /* 0x000fe20000000800 */
[----:B------:R-:W-:Y:S01]  /*10ed0*/  @!PT LDS RZ, [RZ] ;  /* 0x00000000fffff984 */ /* 0x000fe20000000800 */
[----:B------:R0:W-:Y:S01]  /*10ee0*/  LDGSTS.E.BYPASS.LTC128B.128 [R17+0xe400], desc[UR50][R2.64+0x380], P1 ;  /* 0x0e40038002117fae */ /* 0x0001e20008901d72 */
[----:B------:R-:W-:Y:S02]  /*10ef0*/  IMAD.MOV.U32 R13, RZ, RZ, R10 ;  /* 0x000000ffff0d7224 */ /* 0x000fe400078e000a */
[----:B------:R-:W-:Y:S01]  /*10f00*/  IMAD.MOV.U32 R12, RZ, RZ, 0x2 ;  /* 0x00000002ff0c7424 */ /* 0x000fe200078e00ff */
[----:B0-----:R-:W-:Y:S02]  /*10f10*/  IADD3 R2, P2, R14, R0, RZ ;  /* 0x000000000e027210 */ /* 0x001fe40007f5e0ff */
[----:B------:R-:W-:-:S03]  /*10f20*/  LOP3.LUT P6, RZ, R22, 0x20, RZ, 0xc0, !PT ;  /* 0x0000002016ff7812 */ /* 0x000fc600078cc0ff */
[----:B------:R-:W-:Y:S01]  /*10f30*/  IMAD.X R3, RZ, RZ, R5, P2 ;  /* 0x000000ffff037224 */ /* 0x000fe200010e0605 */
[----:B------:R-:W-:-:S04]  /*10f40*/  LOP3.LUT P2, RZ, R22, 0x40, RZ, 0xc0, !PT ;  /* 0x0000004016ff7812 */ /* 0x000fc8000784c0ff */
[----:B------:R0:W-:Y:S01]  /*10f50*/  LDGSTS.E.BYPASS.LTC128B.128 [R17+0xc00], desc[UR50][R2.64], !P3 ;  /* 0x00c0000002117fae */ /* 0x0001e2000d901d72 */
[C---:B------:R-:W-:Y:S02]  /*10f60*/  LOP3.LUT P3, RZ, R22.reuse, 0x10000, RZ, 0xc0, !PT ;  /* 0x0001000016ff7812 */ /* 0x040fe4000786c0ff */
[----:B------:R-:W-:-:S06]  /*10f70*/  LOP3.LUT R22, R22, 0xffff7fff, RZ, 0xc0, !PT ;  /* 0xffff7fff16167812 */ /* 0x000fcc00078ec0ff */
[----:B------:R0:W-:Y:S04]  /*10f80*/  LDGSTS.E.BYPASS.LTC128B.128 [R17+0x2c00], desc[UR50][R2.64+0x80], !P2 ;  /* 0x02c0008002117fae */ /* 0x0001e8000d101d72 */
[----:B------:R0:W-:Y:S01]  /*10f90*/  LDGSTS.E.BYPASS.LTC128B.128 [R17+0x4c00], desc[UR50][R2.64+0x100], !P6 ;  /* 0x04c0010002117fae */ /* 0x0001e2000f101d72 */
[----:B------:R-:W-:-:S07]  /*10fa0*/  @P3 LOP3.LUT R22, R22, 0x8000, RZ, 0xfc, !PT ;  /* 0x0000800016163812 */ /* 0x000fce00078efcff */
[----:B0-----:R-:W-:Y:S05]  /*10fb0*/  WARPSYNC.COLLECTIVE R15, `(.L_x_3764) ;  /* 0x000000000f087348 */ /* 0x001fea0003c00000 */
[----:B------:R1:W2:Y:S02]  /*10fc0*/  SHFL.IDX P6, R14, R13, R12, R11 ;  /* 0x0000000c0d0e7389 */ /* 0x0002a400000c000b */
[----:B012---:R-:W-:Y:S01]  /*10fd0*/  ENDCOLLECTIVE ;  /* 0x000000000000791b */ /* 0x007fe20003800000 */
.L_x_3764:
[----:B------:R-:W-:Y:S01]  /*10fe0*/  @!PT LDS RZ, [RZ] ;  /* 0x00000000fffff984 */ /* 0x000fe20000000800 */
[----:B------:R-:W-:Y:S01]  /*10ff0*/  @!PT LDS RZ, [RZ] ;  /* 0x00000000fffff984 */ /* 0x000fe20000000800 */
[----:B------:R-:W-:Y:S01]  /*11000*/  @!PT LDS RZ, [RZ] ;  /* 0x00000000fffff984 */ /* 0x000fe20000000800 */
[----:B------:R0:W-:Y:S01]  /*11010*/  LDGSTS.E.BYPASS.LTC128B.128 [R17+0x6c00], desc[UR50][R2.64+0x180], !P3 ;  /* 0x06c0018002117fae */ /* 0x0001e2000d901d72 */
[----:B------:R-:W-:-:S03]  /*11020*/  LOP3.LUT P3, RZ, R22, 0x80, RZ, 0xc0, !PT ;  /* 0x0000008016ff7812 */ /* 0x000fc6000786c0ff */
        /* <DEDUP_REMOVED lines=9> */
.L_x_3765:
[----:B------:R-:W-:Y:S01]  /*110c0*/  MOV R13, R10 ;  /* 0x0000000a000d7202 */ /* 0x000fe20000000f00 */
        /* <DEDUP_REMOVED lines=9> */
[----:B------:R-:W-:-:S08]  /*11160*/  LOP3.LUT P3, RZ, R22, 0x8000, RZ, 0xc0, !PT ;  /* 0x0000800016ff7812 */ /* 0x000fd0000786c0ff */
[----:B------:R0:W-:Y:S04]  /*11170*/  LDGSTS.E.BYPASS.LTC128B.128 [R17+0x3400], desc[UR50][R2.64+0x80], !P2 ;  /* 0x0340008002117fae */ /* 0x0001e8000d101d72 */
[----:B------:R0:W-:Y:S02]  /*11180*/  LDGSTS.E.BYPASS.LTC128B.128 [R17+0x5400], desc[UR50][R2.64+0x100], !P6 ;  /* 0x0540010002117fae */ /* 0x0001e4000f101d72 */
[----:B0-----:R-:W-:Y:S05]  /*11190*/  WARPSYNC.COLLECTIVE R15, `(.L_x_3766) ;  /* 0x000000000f087348 */ /* 0x001fea0003c00000 */
[----:B------:R1:W2:Y:S02]  /*111a0*/  SHFL.IDX P6, R14, R13, R12, R11 ;  /* 0x0000000c0d0e7389 */ /* 0x0002a400000c000b */
[----:B012---:R-:W-:Y:S01]  /*111b0*/  ENDCOLLECTIVE ;  /* 0x000000000000791b */ /* 0x007fe20003800000 */
.L_x_3766:
        /* <DEDUP_REMOVED lines=14> */
.L_x_3767:
[----:B------:R-:W-:Y:S05]  /*112a0*/  BRA `(.L_x_3768) ;  /* 0xffffffc800b47947 */ /* 0x000fea000383ffff */
.L_x_3685:
[----:B------:R-:W-:Y:S01]  /*112b0*/  BSSY B0, `(.L_x_3769) ;  /* 0x0000008000007945 */ /* 0x000fe20003800000 */
[----:B------:R-:W-:Y:S02]  /*112c0*/  IMAD.MOV.U32 R13, RZ, RZ, R16 ;  /* 0x000000ffff0d7224 */ /* 0x000fe400078e0010 */
[----:B------:R-:W-:Y:S02]  /*112d0*/  IMAD.MOV.U32 R12, RZ, RZ, RZ ;  /* 0x000000ffff0c7224 */ /* 0x000fe400078e00ff */
[----:B------:R-:W-:Y:S02]  /*112e0*/  IMAD.MOV.U32 R11, RZ, RZ, 0x1f ;  /* 0x0000001fff0b7424 */ /* 0x000fe400078e00ff */
[----:B------:R-:W-:-:S07]  /*112f0*/  IMAD.MOV.U32 R15, RZ, RZ, -0x1 ;  /* 0xffffffffff0f7424 */ /* 0x000fce00078e00ff */
[----:B0123--:R-:W-:Y:S05]  /*11300*/  WARPSYNC.COLLECTIVE R15, `(.L_x_3770) ;  /* 0x000000000f087348 */ /* 0x00ffea0003c00000 */
[----:B------:R4:W0:Y:S02]  /*11310*/  SHFL.IDX P6, R14, R13, R12, R11 ;  /* 0x0000000c0d0e7389 */ /* 0x00082400000c000b */
[----:B01234-:R-:W-:Y:S01]  /*11320*/  ENDCOLLECTIVE ;  /* 0x000000000000791b */ /* 0x01ffe20003800000 */
.L_x_3770:
[----:B------:R-:W-:Y:S05]  /*11330*/  BSYNC B0 ;  /* 0x0000000000007941 */ /* 0x000fea0003800000 */
.L_x_3769:
[----:B------:R-:W-:Y:S01]  /*11340*/  MOV R13, R16 ;  /* 0x00000010000d7202 */ /* 0x000fe20000000f00 */
        /* <DEDUP_REMOVED lines=8> */
.L_x_3771:
[----:B------:R-:W-:Y:S02]  /*113d0*/  ULDC UR4, c[0x0][0xc3c] ;  /* 0x00030f0000047ab9 */ /* 0x000fe40000000800 */
[----:B------:R-:W-:-:S13]  /*113e0*/  ISETP.GE.OR P1, PT, R5, UR4, !P0 ;  /* 0x0000000405007c0c */ /* 0x000fda000c726670 */
[----:B------:R-:W0:Y:S01]  /*113f0*/  @!P1 LDC.64 R2, c[0x0][0xc80] ;  /* 0x00032000ff029b82 */ /* 0x000e220000000a00 */
[----:B------:R-:W-:Y:S01]  /*11400*/  MOV R11, RZ ;  /* 0x000000ff000b7202 */ /* 0x000fe20000000f00 */
        /* <DEDUP_REMOVED lines=14> */
.L_x_3772:
[----:B------:R-:W-:Y:S01]  /*114f0*/  IMAD.MOV.U32 R12, RZ, RZ, 0x2 ;  /* 0x00000002ff0c7424 */ /* 0x000fe200078e00ff */
[----:B------:R-:W-:-:S05]  /*11500*/  SEL R6, R14, RZ, P1 ;  /* 0x000000ff0e067207 */ /* 0x000fca0000800000 */
[----:B------:R-:W-:-:S04]  /*11510*/  IMAD.IADD R6, R5, 0x1, R6 ;  /* 0x0000000105067824 */ /* 0x000fc800078e0206 */
[----:B------:R-:W-:-:S07]  /*11520*/  IMAD.MOV.U32 R13, RZ, RZ, R6 ;  /* 0x000000ffff0d7224 */ /* 0x000fce00078e0006 */
[----:B------:R-:W-:Y:S05]  /*11530*/  WARPSYNC.COLLECTIVE R15, `(.L_x_3773) ;  /* 0x000000000f087348 */ /* 0x000fea0003c00000 */
[----:B------:R0:W1:Y:S02]  /*11540*/  SHFL.UP P6, R14, R13, R12, R11 ;  /* 0x0400000c0d0e7389 */ /* 0x00006400000c000b */
[----:B01----:R-:W-:Y:S01]  /*11550*/  ENDCOLLECTIVE ;  /* 0x000000000000791b */ /* 0x003fe20003800000 */
.L_x_3773:
[----:B------:R-:W-:Y:S01]  /*11560*/  IMAD.MOV.U32 R12, RZ, RZ, 0x4 ;  /* 0x00000004ff0c7424 */ /* 0x000fe200078e00ff */
[----:B------:R-:W-:-:S05]  /*11570*/  SEL R7, R14, RZ, P2 ;  /* 0x000000ff0e077207 */ /* 0x000fca0001000000 */
[----:B------:R-:W-:-:S04]  /*11580*/  IMAD.IADD R7, R6, 0x1, R7 ;  /* 0x0000000106077824 */ /* 0x000fc800078e0207 */
[----:B------:R-:W-:-:S07]  /*11590*/  IMAD.MOV.U32 R13, RZ, RZ, R7 ;  /* 0x000000ffff0d7224 */ /* 0x000fce00078e0007 */
[----:B------:R-:W-:Y:S05]  /*115a0*/  WARPSYNC.COLLECTIVE R15, `(.L_x_3774) ;  /* 0x000000000f087348 */ /* 0x000fea0003c00000 */
[----:B------:R0:W1:Y:S02]  /*115b0*/  SHFL.UP P6, R14, R13, R12, R11 ;  /* 0x0400000c0d0e7389 */ /* 0x00006400000c000b */
[----:B01----:R-:W-:Y:S01]  /*115c0*/  ENDCOLLECTIVE ;  /* 0x000000000000791b */ /* 0x003fe20003800000 */
.L_x_3774:
[----:B------:R-:W-:Y:S02]  /*115d0*/  MOV R12, 0x8 ;  /* 0x00000008000c7802 */ /* 0x000fe40000000f00 */
[----:B------:R-:W-:-:S05]  /*115e0*/  SEL R2, R14, RZ, P3 ;  /* 0x000000ff0e027207 */ /* 0x000fca0001800000 */
[----:B------:R-:W-:-:S04]  /*115f0*/  IMAD.IADD R2, R7, 0x1, R2 ;  /* 0x0000000107027824 */ /* 0x000fc800078e0202 */
[----:B------:R-:W-:-:S07]  /*11600*/  IMAD.MOV.U32 R13, RZ, RZ, R2 ;  /* 0x000000ffff0d7224 */ /* 0x000fce00078e0002 */
[----:B------:R-:W-:Y:S05]  /*11610*/  WARPSYNC.COLLECTIVE R15, `(.L_x_3775) ;  /* 0x000000000f087348 */ /* 0x000fea0003c00000 */
[----:B------:R0:W1:Y:S02]  /*11620*/  SHFL.UP P6, R14, R13, R12, R11 ;  /* 0x0400000c0d0e7389 */ /* 0x00006400000c000b */
[----:B01----:R-:W-:Y:S01]  /*11630*/  ENDCOLLECTIVE ;  /* 0x000000000000791b */ /* 0x003fe20003800000 */
.L_x_3775:
[----:B------:R-:W-:Y:S01]  /*11640*/  IMAD.MOV.U32 R12, RZ, RZ, 0x10 ;  /* 0x00000010ff0c7424 */ /* 0x000fe200078e00ff */
[----:B------:R-:W-:-:S05]  /*11650*/  SEL R3, R14, RZ, P4 ;  /* 0x000000ff0e037207 */ /* 0x000fca0002000000 */
[----:B------:R-:W-:-:S04]  /*11660*/  IMAD.IADD R3, R2, 0x1, R3 ;  /* 0x0000000102037824 */ /* 0x000fc800078e0203 */
[----:B------:R-:W-:-:S07]  /*11670*/  IMAD.MOV.U32 R13, RZ, RZ, R3 ;  /* 0x000000ffff0d7224 */ /* 0x000fce00078e0003 */
[----:B------:R-:W-:Y:S05]  /*11680*/  WARPSYNC.COLLECTIVE R15, `(.L_x_3776) ;  /* 0x000000000f087348 */ /* 0x000fea0003c00000 */
[----:B------:R0:W1:Y:S02]  /*11690*/  SHFL.UP P6, R14, R13, R12, R11 ;  /* 0x0400000c0d0e7389 */ /* 0x00006400000c000b */
[----:B01----:R-:W-:Y:S01]  /*116a0*/  ENDCOLLECTIVE ;  /* 0x000000000000791b */ /* 0x003fe20003800000 */
.L_x_3776:
        /* <DEDUP_REMOVED lines=8> */
.L_x_3777:
[----:B------:R-:W-:Y:S05]  /*11730*/  BRA `(.L_x_3778) ;  /* 0xffffffcc00487947 */ /* 0x000fea000383ffff */
.L_x_3690:
        /* <DEDUP_REMOVED lines=8> */
.L_x_3780:
[----:B------:R-:W-:Y:S05]  /*117c0*/  BSYNC B0 ;  /* 0x0000000000007941 */ /* 0x000fea0003800000 */
.L_x_3779:
        /* <DEDUP_REMOVED lines=8> */
.L_x_3781:
[----:B------:R-:W-:Y:S02]  /*11850*/  MOV R12, 0x4 ;  /* 0x00000004000c7802 */ /* 0x000fe40000000f00 */
[----:B------:R-:W-:-:S05]  /*11860*/  SEL R2, R14, RZ, P2 ;  /* 0x000000ff0e027207 */ /* 0x000fca0001000000 */
[----:B------:R-:W-:-:S04]  /*11870*/  IMAD.IADD R2, R13, 0x1, R2 ;  /* 0x000000010d027824 */ /* 0x000fc800078e0202 */
[----:B------:R-:W-:-:S07]  /*11880*/  IMAD.MOV.U32 R13, RZ, RZ, R2 ;  /* 0x000000ffff0d7224 */ /* 0x000fce00078e0002 */
[----:B------:R-:W-:Y:S05]  /*11890*/  WARPSYNC.COLLECTIVE R15, `(.L_x_3782) ;  /* 0x000000000f087348 */ /* 0x000fea0003c00000 */
[----:B------:R0:W1:Y:S02]  /*118a0*/  SHFL.UP P6, R14, R13, R12, R11 ;  /* 0x0400000c0d0e7389 */ /* 0x00006400000c000b */
[----:B01----:R-:W-:Y:S01]  /*118b0*/  ENDCOLLECTIVE ;  /* 0x000000000000791b */ /* 0x003fe20003800000 */
.L_x_3782:
[----:B------:R-:W-:Y:S01]  /*118c0*/  IMAD.MOV.U32 R12, RZ, RZ, 0x8 ;  /* 0x00000008ff0c7424 */ /* 0x000fe200078e00ff */
[----:B------:R-:W-:-:S05]  /*118d0*/  SEL R3, R14, RZ, P3 ;  /* 0x000000ff0e037207 */ /* 0x000fca0001800000 */
[----:B------:R-:W-:-:S04]  /*118e0*/  IMAD.IADD R3, R2, 0x1, R3 ;  /* 0x0000000102037824 */ /* 0x000fc800078e0203 */
[----:B------:R-:W-:-:S07]  /*118f0*/  IMAD.MOV.U32 R13, RZ, RZ, R3 ;  /* 0x000000ffff0d7224 */ /* 0x000fce00078e0003 */
[----:B------:R-:W-:Y:S05]  /*11900*/  WARPSYNC.COLLECTIVE R15, `(.L_x_3783) ;  /* 0x000000000f087348 */ /* 0x000fea0003c00000 */
[----:B------:R0:W1:Y:S02]  /*11910*/  SHFL.UP P6, R14, R13, R12, R11 ;  /* 0x0400000c0d0e7389 */ /* 0x00006400000c000b */
[----:B01----:R-:W-:Y:S01]  /*11920*/  ENDCOLLECTIVE ;  /* 0x000000000000791b */ /* 0x003fe20003800000 */
.L_x_3783:
[----:B------:R-:W-:Y:S01]  /*11930*/  IMAD.MOV.U32 R12, RZ, RZ, 0x10 ;  /* 0x00000010ff0c7424 */ /* 0x000fe200078e00ff */
[----:B------:R-:W-:-:S05]  /*11940*/  SEL R4, R14, RZ, P4 ;  /* 0x000000ff0e047207 */ /* 0x000fca0002000000 */
[----:B------:R-:W-:-:S04]  /*11950*/  IMAD.IADD R4, R3, 0x1, R4 ;  /* 0x0000000103047824 */ /* 0x000fc800078e0204 */
[----:B------:R-:W-:-:S07]  /*11960*/  IMAD.MOV.U32 R13, RZ, RZ, R4 ;  /* 0x000000ffff0d7224 */ /* 0x000fce00078e0004 */
[----:B------:R-:W-:Y:S05]  /*11970*/  WARPSYNC.COLLECTIVE R15, `(.L_x_3784) ;  /* 0x000000000f087348 */ /* 0x000fea0003c00000 */
[----:B------:R0:W1:Y:S02]  /*11980*/  SHFL.UP P6, R14, R13, R12, R11 ;  /* 0x0400000c0d0e7389 */ /* 0x00006400000c000b */
[----:B01----:R-:W-:Y:S01]  /*11990*/  ENDCOLLECTIVE ;  /* 0x000000000000791b */ /* 0x003fe20003800000 */
.L_x_3784:
[----:B------:R-:W-:Y:S01]  /*119a0*/  MOV R12, 0x1f ;  /* 0x0000001f000c7802 */ /* 0x000fe20000000f00 */
[----:B------:R-:W-:Y:S01]  /*119b0*/  IMAD.MOV.U32 R11, RZ, RZ, 0x1f ;  /* 0x0000001fff0b7424 */ /* 0x000fe200078e00ff */
[----:B------:R-:W-:-:S05]  /*119c0*/  SEL R3, R14, RZ, P5 ;  /* 0x000000ff0e037207 */ /* 0x000fca0002800000 */
[----:B------:R-:W-:-:S04]  /*119d0*/  IMAD.IADD R2, R4, 0x1, R3 ;  /* 0x0000000104027824 */ /* 0x000fc800078e0203 */
[----:B------:R-:W-:-:S07]  /*119e0*/  IMAD.MOV.U32 R13, RZ, RZ, R2 ;  /* 0x000000ffff0d7224 */ /* 0x000fce00078e0002 */
[----:B------:R-:W-:Y:S05]  /*119f0*/  WARPSYNC.COLLECTIVE R15, `(.L_x_3785) ;  /* 0x000000000f087348 */ /* 0x000fea0003c00000 */
[----:B------:R0:W1:Y:S02]  /*11a00*/  SHFL.IDX P6, R14, R13, R12, R11 ;  /* 0x0000000c0d0e7389 */ /* 0x00006400000c000b */
[----:B01----:R-:W-:Y:S01]  /*11a10*/  ENDCOLLECTIVE ;  /* 0x000000000000791b */ /* 0x003fe20003800000 */
.L_x_3785:
[----:B------:R-:W-:Y:S05]  /*11a20*/  BRA `(.L_x_3786) ;  /* 0xffffffcc00287947 */ /* 0x000fea000383ffff */
.L_x_3692:
[----:B------:R-:W-:Y:S01]  /*11a30*/  BSSY B0, `(.L_x_3787) ;  /* 0x0000006000007945 */ /* 0x000fe20003800000 */
[----:B------:R-:W-:Y:S01]  /*11a40*/  PLOP3.LUT P6, PT, P6, PT, PT, 0x8, 0x0 ;  /* 0x000000000000781c */ /* 0x000fe200037ce170 */
[----:B------:R-:W-:-:S12]  /*11a50*/  IMAD.MOV.U32 R15, RZ, RZ, -0x1 ;  /* 0xffffffffff0f7424 */ /* 0x000fd800078e00ff */
[----:B01----:R-:W-:Y:S05]  /*11a60*/  WARPSYNC.COLLECTIVE R15, `(.L_x_3788) ;  /* 0x000000000f087348 */ /* 0x003fea0003c00000 */
[----:B------:R-:W-:Y:S01]  /*11a70*/  VOTE.ANY R14, PT, P6 ;  /* 0x00000000000e7806 */ /* 0x000fe200030e0100 */
[----:B01----:R-:W-:Y:S06]  /*11a80*/  ENDCOLLECTIVE ;  /* 0x000000000000791b */ /* 0x003fec0003800000 */
.L_x_3788:
[----:B------:R-:W-:Y:S05]  /*11a90*/  BSYNC B0 ;  /* 0x0000000000007941 */ /* 0x000fea0003800000 */
.L_x_3787:
        /* <DEDUP_REMOVED lines=9> */
.L_x_3789:
[----:B------:R-:W-:Y:S01]  /*11b30*/  IMAD.MOV.U32 R5, RZ, RZ, R14 ;  /* 0x000000ffff057224 */ /* 0x000fe200078e000e */
[----:B------:R-:W-:Y:S06]  /*11b40*/  BRA `(.L_x_3790) ;  /* 0xffffffcc00187947 */ /* 0x000fec000383ffff */
.L_x_3694:
[----:B------:R-:W-:Y:S01]  /*11b50*/  BSSY B0, `(.L_x_3791) ;  /* 0x0000007000007945 */ /* 0x000fe20003800000 */
[----:B------:R-:W-:Y:S01]  /*11b60*/  MOV R13, R2 ;  /* 0x00000002000d7202 */ /* 0x000fe20000000f00 */
[----:B------:R-:W-:Y:S02]  /*11b70*/  IMAD.MOV.U32 R11, RZ, RZ, 0x1f ;  /* 0x0000001fff0b7424 */ /* 0x000fe400078e00ff */
[----:B------:R-:W-:-:S07]  /*11b80*/  IMAD.MOV.U32 R15, RZ, RZ, -0x1 ;  /* 0xffffffffff0f7424 */ /* 0x000fce00078e00ff */
[----:B0123--:R-:W-:Y:S05]  /*11b90*/  WARPSYNC.COLLECTIVE R15, `(.L_x_3792) ;  /* 0x000000000f087348 */ /* 0x00ffea0003c00000 */
[----:B------:R4:W0:Y:S02]  /*11ba0*/  SHFL.IDX P6, R14, R13, R12, R11 ;  /* 0x0000000c0d0e7389 */ /* 0x00082400000c000b */
[----:B01234-:R-:W-:Y:S01]  /*11bb0*/  ENDCOLLECTIVE ;  /* 0x000000000000791b */ /* 0x01ffe20003800000 */
.L_x_3792:
[----:B------:R-:W-:Y:S05]  /*11bc0*/  BSYNC B0 ;  /* 0x0000000000007941 */ /* 0x000fea0003800000 */
.L_x_3791:
[----:B------:R-:W-:Y:S05]  /*11bd0*/  BRA `(.L_x_3693) ;  /* 0xffffffcc00107947 */ /* 0x000fea000383ffff */
.L_x_3698:
[----:B0-----:R0:W1:Y:S02]  /*11be0*/  SYNCS.PHASECHK.TRANS64.TRYWAIT P0, [R5+URZ+0x28c20], R0 ;  /* 0x028c2000050075a7 */ /* 0x001064000800017f */
[----:B-1----:R-:W-:Y:S05]  /*11bf0*/  @!P0 NANOSLEEP.SYNCS 0x989680 ;  /* 0x009896800000895d */ /* 0x002fea0003900000 */
[----:B------:R-:W1:Y:S02]  /*11c00*/  @!P0 SYNCS.PHASECHK.TRANS64 P0, [R5+URZ+0x28c20], R0 ;  /* 0x028c2000050085a7 */ /* 0x000e64000800007f */
[----:B-1----:R-:W-:Y:S05]  /*11c10*/  @!P0 BRA `(.L_x_3698) ;  /* 0xfffffffc00f08947 */ /* 0x002fea000383ffff */
[----:B------:R-:W-:Y:S05]  /*11c20*/  BRA `(.L_x_3793) ;  /* 0xffffffcc00fc7947 */ /* 0x000fea000383ffff */
.L_x_3699:
        /* <DEDUP_REMOVED lines=8> */
[----:B0-234-:R-:W-:Y:S05]  /*11cb0*/  WARPSYNC.COLLECTIVE R15, `(.L_x_3795) ;  /* 0x000000000f087348 */ /* 0x01dfea0003c00000 */
[----:B------:R1:W0:Y:S02]  /*11cc0*/  SHFL.IDX P6, R14, R13, R12, R11 ;  /* 0x0000000c0d0e7389 */ /* 0x00022400000c000b */
[----:B01234-:R-:W-:Y:S01]  /*11cd0*/  ENDCOLLECTIVE ;  /* 0x000000000000791b */ /* 0x01ffe20003800000 */
.L_x_3795:
[----:B------:R-:W-:Y:S05]  /*11ce0*/  BSYNC B0 ;  /* 0x0000000000007941 */ /* 0x000fea0003800000 */
.L_x_3794:
[----:B------:R-:W-:Y:S05]  /*11cf0*/  BRA `(.L_x_3796) ;  /* 0xffffffcc00e47947 */ /* 0x000fea000383ffff */
.L_x_3702:
[----:B------:R-:W-:Y:S01]  /*11d00*/  BSSY B1, `(.L_x_3797) ;  /* 0x0000006000017945 */ /* 0x000fe20003800000 */
[----:B------:R-:W-:-:S07]  /*11d10*/  IMAD.MOV.U32 R15, RZ, RZ, -0x1 ;  /* 0xffffffffff0f7424 */ /* 0x000fce00078e00ff */
[----:B0-234-:R-:W-:Y:S05]  /*11d20*/  WARPSYNC.COLLECTIVE R15, `(.L_x_3798) ;  /* 0x000000000f0c7348 */ /* 0x01dfea0003c00000 */
[----:B------:R-:W-:Y:S02]  /*11d30*/  ELECT P6, UR62, PT ;  /* 0x00000000003e782f */ /* 0x000fe400038c0000 */
[----:B------:R-:W-:Y:S01]  /*11d40*/  MOV R14, UR62 ;  /* 0x0000003e000e7c02 */ /* 0x000fe20008000f00 */
[----:B0-234-:R-:W-:Y:S10]  /*11d50*/  ENDCOLLECTIVE ;  /* 0x000000000000791b */ /* 0x01dff40003800000 */
.L_x_3798:
[----:B------:R-:W-:Y:S05]  /*11d60*/  BSYNC B1 ;  /* 0x0000000000017941 */ /* 0x000fea0003800000 */
.L_x_3797:
[----:B------:R-:W-:Y:S05]  /*11d70*/  BRA `(.L_x_3799) ;  /* 0xffffffcc00dc7947 */ /* 0x000fea000383ffff */
.L_x_3704:
[----:B0-----:R0:W1:Y:S02]  /*11d80*/  SYNCS.PHASECHK.TRANS64.TRYWAIT P1, [R3+URZ+0x28c40], R2 ;  /* 0x028c4002030075a7 */ /* 0x001064000802017f */
[----:B-1----:R-:W-:Y:S05]  /*11d90*/  @!P1 NANOSLEEP.SYNCS 0x989680 ;  /* 0x009896800000995d */ /* 0x002fea0003900000 */
[----:B------:R-:W1:Y:S02]  /*11da0*/  @!P1 SYNCS.PHASECHK.TRANS64 P1, [R3+URZ+0x28c40], R2 ;  /* 0x028c4002030095a7 */ /* 0x000e64000802007f */
[----:B-1----:R-:W-:Y:S05]  /*11db0*/  @!P1 BRA `(.L_x_3704) ;  /* 0xfffffffc00f09947 */ /* 0x002fea000383ffff */
[----:B------:R-:W-:Y:S05]  /*11dc0*/  BRA `(.L_x_3800) ;  /* 0xffffffcc00fc7947 */ /* 0x000fea000383ffff */
.L_x_3706:
[----:B-1----:R1:W0:Y:S02]  /*11dd0*/  SYNCS.PHASECHK.TRANS64.TRYWAIT P1, [R5+URZ+0x28c40], R0 ;  /* 0x028c4000050075a7 */ /* 0x002224000802017f */
[----:B0-----:R-:W-:Y:S05]  /*11de0*/  @!P1 NANOSLEEP.SYNCS 0x989680 ;  /* 0x009896800000995d */ /* 0x001fea0003900000 */
[----:B------:R-:W0:Y:S02]  /*11df0*/  @!P1 SYNCS.PHASECHK.TRANS64 P1, [R5+URZ+0x28c40], R0 ;  /* 0x028c4000050095a7 */ /* 0x000e24000802007f */
[----:B0-----:R-:W-:Y:S05]  /*11e00*/  @!P1 BRA `(.L_x_3706) ;  /* 0xfffffffc00f09947 */ /* 0x001fea000383ffff */
[----:B------:R-:W-:Y:S05]  /*11e10*/  BRA `(.L_x_3801) ;  /* 0xffffffd000087947 */ /* 0x000fea000383ffff */
.L_x_3708:
[----:B------:R0:W0:Y:S02]  /*11e20*/  SYNCS.PHASECHK.TRANS64.TRYWAIT P1, [R3+URZ+0x28c60], R2 ;  /* 0x028c6002030075a7 */ /* 0x000024000802017f */
[----:B0-----:R-:W-:Y:S05]  /*11e30*/  @!P1 NANOSLEEP.SYNCS 0x989680 ;  /* 0x009896800000995d */ /* 0x001fea0003900000 */
[----:B------:R-:W0:Y:S02]  /*11e40*/  @!P1 SYNCS.PHASECHK.TRANS64 P1, [R3+URZ+0x28c60], R2 ;  /* 0x028c6002030095a7 */ /* 0x000e24000802007f */
[----:B0-----:R-:W-:Y:S05]  /*11e50*/  @!P1 BRA `(.L_x_3708) ;  /* 0xfffffffc00f09947 */ /* 0x001fea000383ffff */
[----:B------:R-:W-:Y:S05]  /*11e60*/  BRA `(.L_x_3802) ;  /* 0xffffffd000047947 */ /* 0x000fea000383ffff */
.L_x_3803:
        /* <DEDUP_REMOVED lines=9> */
.L_x_15532:


//--------------------- .text._ZN7cutlass13device_kernelIN5flash11enable_sm90INS1_16FlashAttnFwdSm90INS1_25CollectiveMainloopFwdSm90ILi2EN4cute5tupleIJNS5_1CILi1EEES8_S8_EEENS6_IJNS7_ILi64EEESA_SA_EEELi512ENS_10bfloat16_tEfNS_4arch4Sm90ELb0ELb0ELb0ELb1ELb1ELb1ELb0ELb0ELb0ELb1ELb0ELb0EEENS1_21CollectiveEpilogueFwdINS6_IJSA_NS7_ILi512EEESA_EEES9_SC_SE_Li256ELb1ELb1ELb0ELb0EEENS1_36VarlenDynamicPersistentTileSchedulerILi64ELi64ELi256ELi128ELb0ELb1ELb1ELb0ELb1ELb1EEEEEEEEEvNT_6ParamsE --------------------------
	.section	.text._ZN7cutlass13device_kernelIN5flash11enable_sm90INS1_16FlashAttnFwdSm90INS1_25CollectiveMainloopFwdSm90ILi2EN4cute5tupleIJNS5_1CILi1EEES8_S8_EEENS6_IJNS7_ILi64EEESA_SA_EEELi512ENS_10bfloat16_tEfNS_4arch4Sm90ELb0ELb0ELb0ELb1ELb1ELb1ELb0ELb0ELb0ELb1ELb0ELb0EEENS1_21CollectiveEpilogueFwdINS6_IJSA_NS7_ILi512EEESA_EEES9_SC_SE_Li256ELb1ELb1ELb0ELb0EEENS1_36VarlenDynamicPersistentTileSchedulerILi64ELi64ELi256ELi128ELb0ELb1ELb1ELb0ELb1ELb1EEEEEEEEEvNT_6ParamsE,"ax",@progbits
	.align	128
.text._ZN7cutlass13device_kernelIN5flash11enable_sm90INS1_16FlashAttnFwdSm90INS1_25CollectiveMainloopFwdSm90ILi2EN4cute5tupleIJNS5_1CILi1EEES8_S8_EEENS6_IJNS7_ILi64EEESA_SA_EEELi512ENS_10bfloat16_tEfNS_4arch4Sm90ELb0ELb0ELb0ELb1ELb1ELb1ELb0ELb0ELb0ELb1ELb0ELb0EEENS1_21CollectiveEpilogueFwdINS6_IJSA_NS7_ILi512EEESA_EEES9_SC_SE_Li256ELb1ELb1ELb0ELb0EEENS1_36VarlenDynamicPersistentTileSchedulerILi64ELi64ELi256ELi128ELb0ELb1ELb1ELb0ELb1ELb1EEEEEEEEEvNT_6ParamsE:
        .type           _ZN7cutlass13device_kernelIN5flash11enable_sm90INS1_16FlashAttnFwdSm90INS1_25CollectiveMainloopFwdSm90ILi2EN4cute5tupleIJNS5_1CILi1EEES8_S8_EEENS6_IJNS7_ILi64EEESA_SA_EEELi512ENS_10bfloat16_tEfNS_4arch4Sm90ELb0ELb0ELb0ELb1ELb1ELb1ELb0ELb0ELb0ELb1ELb0ELb0EEENS1_21CollectiveEpilogueFwdINS6_IJSA_NS7_ILi512EEESA_EEES9_SC_SE_Li256ELb1ELb1ELb0ELb0EEENS1_36VarlenDynamicPersistentTileSchedulerILi64ELi64ELi256ELi128ELb0ELb1ELb1ELb0ELb1ELb1EEEEEEEEEvNT_6ParamsE,@function
        .size           _ZN7cutlass13device_kernelIN5flash11enable_sm90INS1_16FlashAttnFwdSm90INS1_25CollectiveMainloopFwdSm90ILi2EN4cute5tupleIJNS5_1CILi1EEES8_S8_EEENS6_IJNS7_ILi64EEESA_SA_EEELi512ENS_10bfloat16_tEfNS_4arch4Sm90ELb0ELb0ELb0ELb1ELb1ELb1ELb0ELb0ELb0ELb1ELb0ELb0EEENS1_21CollectiveEpilogueFwdINS6_IJSA_NS7_ILi512EEESA_EEES9_SC_SE_Li256ELb1ELb1ELb0ELb0EEENS1_36VarlenDynamicPersistentTileSchedulerILi64ELi64ELi256ELi128ELb0ELb1ELb1ELb0ELb1ELb1EEEEEEEEEvNT_6ParamsE,(.L_x_15533 - _ZN7cutlass13device_kernelIN5flash11enable_sm90INS1_16FlashAttnFwdSm90INS1_25CollectiveMainloopFwdSm90ILi2EN4cute5tupleIJNS5_1CILi1EEES8_S8_EEENS6_IJNS7_ILi64EEESA_SA_EEELi512ENS_10bfloat16_tEfNS_4arch4Sm90ELb0ELb0ELb0ELb1ELb1ELb1ELb0ELb0ELb0ELb1ELb0ELb0EEENS1_21CollectiveEpilogueFwdINS6_IJSA_NS7_ILi512EEESA_EEES9_SC_SE_Li256ELb1ELb1ELb0ELb0EEENS1_36VarlenDynamicPersistentTileSchedulerILi64ELi64ELi256ELi128ELb0ELb1ELb1ELb0ELb1ELb1EEEEEEEEEvNT_6ParamsE)
        .other          _ZN7cutlass13device_kernelIN5flash11enable_sm90INS1_16FlashAttnFwdSm90INS1_25CollectiveMainloopFwdSm90ILi2EN4cute5tupleIJNS5_1CILi1EEES8_S8_EEENS6_IJNS7_ILi64EEESA_SA_EEELi512ENS_10bfloat16_tEfNS_4arch4Sm90ELb0ELb0ELb0ELb1ELb1ELb1ELb0ELb0ELb0ELb1ELb0ELb0EEENS1_21CollectiveEpilogueFwdINS6_IJSA_NS7_ILi512EEESA_EEES9_SC_SE_Li256ELb1ELb1ELb0ELb0EEENS1_36VarlenDynamicPersistentTileSchedulerILi64ELi64ELi256ELi128ELb0ELb1ELb1ELb0ELb1ELb1EEEEEEEEEvNT_6ParamsE,@"STO_CUDA_ENTRY STV_DEFAULT"
_ZN7cutlass13device_kernelIN5flash11enable_sm90INS1_16FlashAttnFwdSm90INS1_25CollectiveMainloopFwdSm90ILi2EN4cute5tupleIJNS5_1CILi1EEES8_S8_EEENS6_IJNS7_ILi64EEESA_SA_EEELi512ENS_10bfloat16_tEfNS_4arch4Sm90ELb0ELb0ELb0ELb1ELb1ELb1ELb0ELb0ELb0ELb1ELb0ELb0EEENS1_21CollectiveEpilogueFwdINS6_IJSA_NS7_ILi512EEESA_EEES9_SC_SE_Li256ELb1ELb1ELb0ELb0EEENS1_36VarlenDynamicPersistentTileSchedulerILi64ELi64ELi256ELi128ELb0ELb1ELb1ELb0ELb1ELb1EEEEEEEEEvNT_6ParamsE:
[----:B------:R-:W0:Y:S02]  /*0000*/  LDC R1, c[0x0][0x28] ;  /* 0x00000a00ff017b82 */ /* 0x000e240000000800 */
[----:B0-----:R-:W-:Y:S01]  /*0010*/  VIADD R1, R1, 0xffffffa0 ;  /* 0xffffffa001017836 */ /* 0x001fe20000000000 */
[----:B------:R-:W0:Y:S01]  /*0020*/  S2R R0, SR_TID.X ;  /* 0x0000000000007919 */ /* 0x000e220000002100 */
[----:B------:R-:W-:Y:S01]  /*0030*/  ELECT P0, URZ, PT ;  /* 0x00000000003f782f */ /* 0x000fe20003800000 */
[----:B------:R-:W-:Y:S01]  /*0040*/  BSSY B0, `(.L_x_3804) ;  /* 0x000000d000007945 */ /* 0x000fe20003800000 */
[----:B0-----:R-:W-:-:S05]  /*0050*/  SHF.R.U32.HI R2, RZ, 0x5, R0 ;  /* 0x00000005ff027819 */ /* 0x001fca0000011600 */
[----:B------:R-:W0:Y:S02]  /*0060*/  SHFL.IDX PT, R3, R2, RZ, 0x1f ;  /* 0x00001fff02037589 */ /* 0x000e2400000e0000 */
[----:B0-----:R-:W-:-:S13]  /*0070*/  ISETP.EQ.AND P0, PT, R3, RZ, P0 ;  /* 0x000000ff0300720c */ /* 0x001fda0000702270 */
        /* <DEDUP_REMOVED lines=9> */
.L_x_3805:
[----:B------:R-:W-:Y:S05]  /*0110*/  BSYNC B0 ;  /* 0x0000000000007941 */ /* 0x000fea0003800000 */
.L_x_3804:
[----:B------:R-:W-:Y:S01]  /*0120*/  SHF.R.U32.HI R4, RZ, 0x7, R0 ;  /* 0x00000007ff047819 */ /* 0x000fe20000011600 */
[----:B------:R-:W-:Y:S01]  /*0130*/  VOTEU.ANY UP0, P0 ;  /* 0x00000000003f7886 */ /* 0x000fe20000000100 */
[----:B------:R-:W0:Y:S01]  /*0140*/  SHFL.IDX PT, R3, R2, RZ, 0x1f ;  /* 0x00001fff02037589 */ /* 0x000e2200000e0000 */
[----:B------:R-:W-:Y:S01]  /*0150*/  UMOV UR4, 0x80 ;  /* 0x0000008000047882 */ /* 0x000fe20000000000 */
[----:B------:R-:W-:Y:S01]  /*0160*/  UMOV UR7, 0x100 ;  /* 0x0000010000077882 */ /* 0x000fe20000000000 */
[----:B------:R-:W-:Y:S01]  /*0170*/  VOTEU.ANY UP1, P0 ;  /* 0x00000000003f7886 */ /* 0x000fe20000020100 */
[----:B------:R-:W1:Y:S01]  /*0180*/  SHFL.IDX PT, R4, R4, RZ, 0x1f ;  /* 0x00001fff04047589 */ /* 0x000e6200000e0000 */
[----:B------:R-:W2:Y:S01]  /*0190*/  @UP0 S2UR UR8, SR_CgaCtaId ;  /* 0x00000000000809c3 */ /* 0x000ea20000008800 */
[----:B------:R-:W-:Y:S01]  /*01a0*/  @UP0 UMOV UR6, 0x400 ;  /* 0x0000040000060882 */ /* 0x000fe20000000000 */
[----:B------:R-:W-:-:S04]  /*01b0*/  @UP0 UIADD3 UR4, -UR4, 0x100000, URZ ;  /* 0x0010000004040890 */ /* 0x000fc8000fffe13f */
[----:B------:R-:W-:Y:S02]  /*01c0*/  @UP0 USHF.L.U32 UR5, UR4, 0xb, URZ ;  /* 0x0000000b04050899 */ /* 0x000fe4000800063f */
[----:B------:R-:W-:Y:S01]  /*01d0*/  @UP0 USHF.L.U32 UR4, UR4, 0x1, URZ ;  /* 0x0000000104040899 */ /* 0x000fe2000800063f */
[----:B0-----:R-:W-:Y:S01]  /*01e0*/  ISETP.NE.AND P1, PT, R3, RZ, PT ;  /* 0x000000ff0300720c */ /* 0x001fe20003f25270 */
[----:B-1----:R0:W-:Y:S01]  /*01f0*/  STL [R1+0x50], R4 ;  /* 0x0000500401007387 */ /* 0x0021e20000100800 */
[----:B--2---:R-:W-:Y:S02]  /*0200*/  @UP0 ULEA UR8, UR8, UR6, 0x18 ;  /* 0x0000000608080291 */ /* 0x004fe4000f8ec03f */
[----:B------:R-:W-:-:S04]  /*0210*/  @UP0 UIADD3 UR6, -UR7, 0x100000, URZ ;  /* 0x0010000007060890 */ /* 0x000fc8000fffe13f */
[----:B------:R-:W-:Y:S02]  /*0220*/  @UP0 USHF.L.U32 UR7, UR6, 0xb, URZ ;  /* 0x0000000b06070899 */ /* 0x000fe4000800063f */
[----:B------:R-:W-:Y:S01]  /*0230*/  @UP0 USHF.L.U32 UR6, UR6, 0x1, URZ ;  /* 0x0000000106060899 */ /* 0x000fe2000800063f */
[----:B------:R-:W-:Y:S01]  /*0240*/  VOTEU.ANY UP0, P0 ;  /* 0x00000000003f7886 */ /* 0x000fe20000000100 */
[----:B------:R-:W1:Y:S04]  /*0250*/  FENCE.VIEW.ASYNC.S ;  /* 0x00000000000073c6 */ /* 0x000e680000000000 */
[----:B-1----:R0:W1:Y:S06]  /*0260*/  @UP0 SYNCS.EXCH.64 URZ, [UR8+0x28c00], UR4 ;  /* 0x028c0004083f05b2 */ /* 0x00206c0008000100 */
[----:B------:R0:W2:Y:S02]  /*0270*/  @UP1 SYNCS.EXCH.64 URZ, [UR8+0x28c20], UR6 ;  /* 0x028c2006083f15b2 */ /* 0x0000a40008000100 */
        /* <DEDUP_REMOVED lines=10> */
[----:B0-----:R0:W3:Y:S01]  /*0320*/  SYNCS.EXCH.64 URZ, [UR6+0x28c30], UR4 ;  /* 0x028c3004063f75b2 */ /* 0x0010e20008000100 */
[----:B------:R0:W4:Y:S01]  /*0330*/  SYNCS.EXCH.64 URZ, [UR6+0x28c40], UR4 ;  /* 0x028c4004063f75b2 */ /* 0x0001220008000100 */
[----:B------:R0:W0:Y:S01]  /*0340*/  SYNCS.EXCH.64 URZ, [UR6+0x28c38], UR4 ;  /* 0x028c3804063f75b2 */ /* 0x0000220008000100 */
[----:B------:R0:W0:Y:S01]  /*0350*/  SYNCS.EXCH.64 URZ, [UR6+0x28c48], UR4 ;  /* 0x028c4804063f75b2 */ /* 0x0000220008000100 */
[----:B------:R-:W-:Y:S01]  /*0360*/  NOP ;  /* 0x0000000000007918 */ /* 0x000fe20000000000 */
.L_x_3806:
        /* <DEDUP_REMOVED lines=22> */
.L_x_3807:
        /* <DEDUP_REMOVED lines=18> */
.L_x_3808:
        /* <DEDUP_REMOVED lines=22> */
.L_x_3809:
        /* <DEDUP_REMOVED lines=22> */
.L_x_3810:
[----:B------:R-:W-:Y:S01]  /*08b0*/  ISETP.NE.AND P0, PT, R4, RZ, PT ;  /* 0x000000ff0400720c */ /* 0x000fe20003f05270 */
[----:B------:R-:W-:Y:S01]  /*08c0*/  IMAD.MOV.U32 R37, RZ, RZ, 0x1 ;  /* 0x00000001ff257424 */ /* 0x000fe200078e00ff */
[----:B------:R-:W-:Y:S01]  /*08d0*/  NOP ;  /* 0x0000000000007918 */ /* 0x000fe20000000000 */
[----:B------:R-:W-:Y:S01]  /*08e0*/  ULDC.64 UR40, c[0x0][0x208] ;  /* 0x0000820000287ab9 */ /* 0x000fe20000000a00 */
[----:B------:R-:W-:Y:S02]  /*08f0*/  BSSY B9, `(.L_x_3811) ;  /* 0x0001656000097945 */ /* 0x000fe40003800000 */
[----:B------:R-:W-:Y:S01]  /*0900*/  SEL R37, R37, 0x2, !P0 ;  /* 0x0000000225257807 */ /* 0x000fe20004000000 */
[----:B01234-:R-:W-:Y:S06]  /*0910*/  BAR.SYNC.DEFER_BLOCKING 0x0 ;  /* 0x0000000000007b1d */ /* 0x01ffec0000010000 */
[----:B------:R-:W-:Y:S05]  /*0920*/  @!P0 BRA `(.L_x_3812) ;  /* 0x000000f400388947 */ /* 0x000fea0003800000 */
.L_x_3813:
[----:B------:R-:W-:-:S08]  /*0930*/  NOP ;  /* 0x0000000000007918 */ /* 0x000fd00000000000 */
[----:B------:R-:W0:Y:S02]  /*0940*/  USETMAXREG.TRY_ALLOC.CTAPOOL UP0, 0xe8 ;  /* 0x000000e8000079c8 */ /* 0x000e240008000600 */
[----:B0-----:R-:W-:-:S13]  /*0950*/  PLOP3.LUT P0, PT, PT, PT, UP0, 0x80, 0x0 ;  /* 0x000000000000781c */ /* 0x001fda0003f0f008 */
[----:B------:R-:W-:Y:S05]  /*0960*/  @!P0 BRA `(.L_x_3813) ;  /* 0xfffffffc00f08947 */ /* 0x000fea000383ffff */
[----:B------:R-:W-:Y:S01]  /*0970*/  SHF.R.U32.HI R2, RZ, 0x7, R0 ;  /* 0x00000007ff027819 */ /* 0x000fe20000011600 */
[----:B------:R-:W0:Y:S03]  /*0980*/  S2UR UR4, SR_CgaCtaId ;  /* 0x00000000000479c3 */ /* 0x000e260000008800 */
[----:B------:R-:W-:Y:S02]  /*0990*/  ISETP.NE.AND P0, PT, R2, 0x1, PT ;  /* 0x000000010200780c */ /* 0x000fe40003f05270 */
[----:B------:R-:W-:-:S11]  /*09a0*/  MOV R2, 0x400 ;  /* 0x0000040000027802 */ /* 0x000fd60000000f00 */
[----:B------:R-:W-:Y:S06]  /*09b0*/  @!P0 BAR.ARV 0x8, 0x100 ;  /* 0x0204000000008b1d */ /* 0x000fec0000002000 */
[----:B------:R-:W-:Y:S01]  /*09c0*/  ISETP.GE.U32.AND P0, PT, R0, 0x100, PT ;  /* 0x000001000000780c */ /* 0x000fe20003f06070 */
[----:B0-----:R-:W-:Y:S01]  /*09d0*/  IMAD.U32 R193, RZ, RZ, UR4 ;  /* 0x00000004ffc17e24 */ /* 0x001fe2000f8e00ff */
[----:B------:R-:W-:-:S04]  /*09e0*/  ULDC UR4, c[0x0][0xc3c] ;  /* 0x00030f0000047ab9 */ /* 0x000fc80000000800 */
[----:B------:R-:W-:-:S07]  /*09f0*/  LEA R2, R193, R2, 0x18 ;  /* 0x00000002c1027211 */ /* 0x000fce00078ec0ff */
[----:B------:R-:W-:Y:S08]  /*0a00*/  @P0 BAR.ARV 0xf, 0x100 ;  /* 0x03c4000000000b1d */ /* 0x000ff00000002000 */
[----:B------:R-:W-:Y:S06]  /*0a10*/  BAR.SYNC.DEFER_BLOCKING 0x5, 0x180 ;  /* 0x0146000000007b1d */ /* 0x000fec0000010000 */
[----:B------:R-:W0:Y:S02]  /*0a20*/  LDS.128 R24, [R2+0x28cd0] ;  /* 0x028cd00002187984 */ /* 0x000e240000000c00 */
[----:B------:R-:W-:Y:S06]  /*0a30*/  BAR.ARV 0x4, 0x180 ;  /* 0x0106000000007b1d */ /* 0x000fec0000002000 */
[----:B0-----:R-:W-:-:S13]  /*0a40*/  ISETP.GE.AND P0, PT, R27, UR4, PT ;  /* 0x000000041b007c0c */ /* 0x001fda000bf06270 */
[----:B------:R-:W-:Y:S05]  /*0a50*/  @P0 BRA `(.L_x_3814) ;  /* 0x0000016000fc0947 */ /* 0x000fea0003800000 */
[----:B------:R-:W-:Y:S01]  /*0a60*/  VIADD R19, R0, 0xffffff80 ;  /* 0xffffff8000137836 */ /* 0x000fe20000000000 */
[----:B------:R-:W-:Y:S01]  /*0a70*/  LOP3.LUT R186, R37, 0x1, RZ, 0xfc, !PT ;  /* 0x0000000125ba7812 */ /* 0x000fe200078efcff */
[----:B------:R-:W-:Y:S01]  /*0a80*/  IMAD.MOV.U32 R219, RZ, RZ, 0x20 ;  /* 0x00000020ffdb7424 */ /* 0x000fe200078e00ff */
[----:B------:R-:W-:Y:S01]  /*0a90*/  CS2R R22, SRZ ;  /* 0x0000000000167805 */ /* 0x000fe2000001ff00 */
[----:B------:R-:W-:Y:S01]  /*0aa0*/  IMAD.MOV.U32 R187, RZ, RZ, RZ ;  /* 0x000000ffffbb7224 */ /* 0x000fe200078e00ff */
[----:B------:R-:W-:Y:S01]  /*0ab0*/  SHF.R.S32.HI R0, RZ, 0x1f, R19 ;  /* 0x0000001fff007819 */ /* 0x000fe20000011413 */
[----:B------:R-:W-:-:S03]  /*0ac0*/  IMAD.MOV.U32 R18, RZ, RZ, RZ ;  /* 0x000000ffff127224 */ /* 0x000fc600078e00ff */
[CC--:B------:R-:W-:Y:S02]  /*0ad0*/  LEA.HI R3, R0.reuse, R19.reuse, RZ, 0x7 ;  /* 0x0000001300037211 */ /* 0x0c0fe400078f38ff */
[-C--:B------:R-:W-:Y:S02]  /*0ae0*/  LEA.HI R6, R0, R19.reuse, RZ, 0x4 ;  /* 0x0000001300067211 */ /* 0x080fe400078f20ff */
[----:B------:R-:W-:Y:S02]  /*0af0*/  LOP3.LUT R4, R3, 0xffffff80, RZ, 0xc0, !PT ;  /* 0xffffff8003047812 */ /* 0x000fe400078ec0ff */
[----:B------:R-:W-:Y:S02]  /*0b00*/  LOP3.LUT R5, R6, 0xfffffff0, RZ, 0xc0, !PT ;  /* 0xfffffff006057812 */ /* 0x000fe400078ec0ff */
[----:B------:R-:W-:Y:S01]  /*0b10*/  LEA.HI R7, R0, R19, RZ, 0x5 ;  /* 0x0000001300077211 */ /* 0x000fe200078f28ff */
[C---:B------:R-:W-:Y:S01]  /*0b20*/  IMAD.IADD R4, R19.reuse, 0x1, -R4 ;  /* 0x0000000113047824 */ /* 0x040fe200078e0a04 */
[----:B------:R-:W-:Y:S01]  /*0b30*/  SHF.R.S32.HI R11, RZ, 0x4, R6 ;  /* 0x00000004ff0b7819 */ /* 0x000fe20000011406 */
[----:B------:R-:W-:Y:S01]  /*0b40*/  IMAD.IADD R9, R19, 0x1, -R5 ;  /* 0x0000000113097824 */ /* 0x000fe200078e0a05 */
[----:B------:R-:W-:-:S02]  /*0b50*/  SHF.R.S32.HI R213, RZ, 0x5, R7 ;  /* 0x00000005ffd57819 */ /* 0x000fc40000011407 */
[----:B------:R-:W-:Y:S02]  /*0b60*/  SHF.R.S32.HI R5, RZ, 0x1f, R4 ;  /* 0x0000001fff057819 */ /* 0x000fe40000011404 */
[----:B------:R-:W-:Y:S02]  /*0b70*/  SHF.R.S32.HI R12, RZ, 0x1f, R7 ;  /* 0x0000001fff0c7819 */ /* 0x000fe40000011407 */
[----:B------:R-:W-:Y:S02]  /*0b80*/  SHF.R.S32.HI R8, RZ, 0x1f, R9 ;  /* 0x0000001fff087819 */ /* 0x000fe40000011409 */
[----:B------:R-:W-:Y:S02]  /*0b90*/  LEA.HI R7, R6, R11, RZ, 0x1 ;  /* 0x0000000b06077211 */ /* 0x000fe400078f08ff */
[----:B------:R-:W-:Y:S02]  /*0ba0*/  LEA.HI R6, R5, R4, RZ, 0x2 ;  /* 0x0000000405067211 */ /* 0x000fe400078f10ff */
[----:B------:R-:W-:-:S02]  /*0bb0*/  LEA.HI R13, R12, R213, RZ, 0x2 ;  /* 0x000000d50c0d7211 */ /* 0x000fc400078f10ff */
[----:B------:R-:W-:Y:S02]  /*0bc0*/  LEA.HI R10, R8, R9, RZ, 0x3 ;  /* 0x00000009080a7211 */ /* 0x000fe400078f18ff */
[----:B------:R-:W-:Y:S02]  /*0bd0*/  LOP3.LUT R14, R7, 0x1ffffffe, RZ, 0xc0, !PT ;  /* 0x1ffffffe070e7812 */ /* 0x000fe400078ec0ff */
[--C-:B------:R-:W-:Y:S02]  /*0be0*/  SHF.R.S32.HI R7, RZ, 0x2, R6.reuse ;  /* 0x00000002ff077819 */ /* 0x100fe40000011406 */
[----:B------:R-:W-:Y:S01]  /*0bf0*/  SHF.R.S32.HI R8, RZ, 0x1f, R6 ;  /* 0x0000001fff087819 */ /* 0x000fe20000011406 */
[----:B------:R-:W-:Y:S01]  /*0c00*/  IMAD.IADD R14, R11, 0x1, -R14 ;  /* 0x000000010b0e7824 */ /* 0x000fe200078e0a0e */
[----:B------:R-:W-:Y:S02]  /*0c10*/  SHF.R.S32.HI R15, RZ, 0x7, R3 ;  /* 0x00000007ff0f7819 */ /* 0x000fe40000011403 */
[----:B------:R-:W-:Y:S01]  /*0c20*/  LOP3.LUT R16, R13, 0x3ffffc, RZ, 0xc0, !PT ;  /* 0x003ffffc0d107812 */ /* 0x000fe200078ec0ff */
[----:B------:R-:W-:Y:S01]  /*0c30*/  IMAD.SHL.U32 R14, R14, 0x8, RZ ;  /* 0x000000080e0e7824 */ /* 0x000fe200078e00ff */
[----:B------:R-:W-:Y:S01]  /*0c40*/  LEA.HI R8, R8, R7, RZ, 0x3 ;  /* 0x0000000708087211 */ /* 0x000fe200078f18ff */
[----:B------:R-:W-:Y:S01]  /*0c50*/  IMAD R13, R15, 0x100, R9 ;  /* 0x000001000f0d7824 */ /* 0x000fe200078e0209 */
[----:B------:R-:W-:Y:S01]  /*0c60*/  LOP3.LUT R12, R10, 0xfffffff8, RZ, 0xc0, !PT ;  /* 0xfffffff80a0c7812 */ /* 0x000fe200078ec0ff */
[----:B------:R-:W-:Y:S01]  /*0c70*/  IMAD.IADD R16, R213, 0x1, -R16 ;  /* 0x00000001d5107824 */ /* 0x000fe200078e0a10 */
[----:B------:R-:W-:Y:S01]  /*0c80*/  LOP3.LUT R8, R8, 0xfffffff8, RZ, 0xc0, !PT ;  /* 0xfffffff808087812 */ /* 0x000fe200078ec0ff */
[----:B------:R-:W-:Y:S01]  /*0c90*/  IMAD.SHL.U32 R10, R10, 0x40, RZ ;  /* 0x000000400a0a7824 */ /* 0x000fe200078e00ff */
[----:B------:R-:W-:Y:S01]  /*0ca0*/  LEA.HI R5, R5, R4, RZ, 0x5 ;  /* 0x0000000405057211 */ /* 0x000fe200078f28ff */
[----:B------:R-:W-:Y:S01]  /*0cb0*/  IMAD R13, R16, 0x10, R13 ;  /* 0x00000010100d7824 */ /* 0x000fe200078e020d */
[----:B------:R-:W-:Y:S01]  /*0cc0*/  LEA.HI R3, R3, R15, RZ, 0x1 ;  /* 0x0000000f03037211 */ /* 0x000fe200078f08ff */
[----:B------:R-:W-:Y:S01]  /*0cd0*/  IMAD.IADD R8, R7, 0x1, -R8 ;  /* 0x0000000107087824 */ /* 0x000fe200078e0a08 */
[----:B------:R-:W-:Y:S01]  /*0ce0*/  SHF.R.S32.HI R5, RZ, 0x5, R5 ;  /* 0x00000005ff057819 */ /* 0x000fe20000011405 */
[----:B------:R-:W-:Y:S01]  /*0cf0*/  IMAD.U32 R7, R13, 0x40, R14 ;  /* 0x000000400d077824 */ /* 0x000fe200078e000e */
[----:B------:R-:W-:Y:S01]  /*0d00*/  LOP3.LUT R10, R10, 0x7ffffe00, RZ, 0xc0, !PT ;  /* 0x7ffffe000a0a7812 */ /* 0x000fe200078ec0ff */
[----:B------:R-:W-:Y:S01]  /*0d10*/  IMAD.IADD R12, R9, 0x1, -R12 ;  /* 0x00000001090c7824 */ /* 0x000fe200078e0a0c */
[----:B------:R-:W-:Y:S01]  /*0d20*/  LOP3.LUT R3, R3, 0xfffffe, RZ, 0xc0, !PT ;  /* 0x00fffffe03037812 */ /* 0x000fe200078ec0ff */
[----:B------:R-:W-:Y:S01]  /*0d30*/  IMAD R198, R5, 0x10, R8 ;  /* 0x0000001005c67824 */ /* 0x000fe200078e0208 */
[----:B------:R0:W-:Y:S01]  /*0d40*/  STL [R1+0x5c], R7 ;  /* 0x00005c0701007387 */ /* 0x0001e20000100800 */
[C---:B------:R-:W-:Y:S01]  /*0d50*/  IMAD.SHL.U32 R9, R12.reuse, 0x40, RZ ;  /* 0x000000400c097824 */ /* 0x040fe200078e00ff */
[----:B------:R-:W-:Y:S01]  /*0d60*/  R2P PR, R12, 0x6 ;  /* 0x000000060c007804 */ /* 0x000fe20000000000 */
[----:B------:R-:W-:Y:S01]  /*0d70*/  IMAD R10, R213, 0x400, R10 ;  /* 0x00000400d50a7824 */ /* 0x000fe200078e020a */
[----:B------:R-:W-:Y:S01]  /*0d80*/  STL [R1+0x34], RZ ;  /* 0x000034ff01007387 */ /* 0x000fe20000100800 */
[----:B------:R-:W-:Y:S01]  /*0d90*/  IMAD.IADD R3, R15, 0x1, -R3 ;  /* 0x000000010f037824 */ /* 0x000fe200078e0a03 */
[----:B------:R-:W-:-:S02]  /*0da0*/  LOP3.LUT R9, R9, 0x1c0, RZ, 0xc0, !PT ;  /* 0x000001c009097812 */ /* 0x000fc400078ec0ff */
[----:B------:R-:W-:Y:S01]  /*0db0*/  SEL R219, R219, 0xffffffe0, !P1 ;  /* 0xffffffe0dbdb7807 */ /* 0x000fe20004800000 */
[----:B------:R-:W-:Y:S01]  /*0dc0*/  IMAD.SHL.U32 R216, R3, 0x100, RZ ;  /* 0x0000010003d87824 */ /* 0x000fe200078e00ff */
[----:B0-----:R-:W-:Y:S02]  /*0dd0*/  LOP3.LUT R7, R6, 0x7ffffffc, RZ, 0xc0, !PT ;  /* 0x7ffffffc06077812 */ /* 0x001fe400078ec0ff */
[----:B------:R-:W-:Y:S02]  /*0de0*/  LOP3.LUT R14, R9, 0x8, R14, 0xf8, !PT ;  /* 0x00000008090e7812 */ /* 0x000fe400078ef80e */
[----:B------:R-:W-:Y:S01]  /*0df0*/  SHF.R.U32.HI R9, RZ, 0x3, R9 ;  /* 0x00000003ff097819 */ /* 0x000fe20000011609 */
[----:B------:R-:W-:Y:S01]  /*0e00*/  IMAD.IADD R7, R4, 0x1, -R7 ;  /* 0x0000000104077824 */ /* 0x000fe200078e0a07 */
[CC--:B------:R-:W-:Y:S02]  /*0e10*/  LEA.HI R4, R0.reuse, R19.reuse, RZ, 0x3 ;  /* 0x0000001300047211 */ /* 0x0c0fe400078f18ff */
[----:B------:R-:W-:Y:S01]  /*0e20*/  LEA.HI R0, R0, R19, RZ, 0x2 ;  /* 0x0000001300007211 */ /* 0x000fe200078f10ff */
[----:B------:R-:W-:Y:S01]  /*0e30*/  IMAD.SHL.U32 R214, R7, 0x2, RZ ;  /* 0x0000000207d67824 */ /* 0x000fe200078e00ff */
[----:B------:R-:W-:-:S02]  /*0e40*/  SHF.R.S32.HI R5, RZ, 0x3, R4 ;  /* 0x00000003ff057819 */ /* 0x000fc40000011404 */
[----:B------:R-:W-:Y:S02]  /*0e50*/  LOP3.LUT R4, R4, 0xfffffff8, RZ, 0xc0, !PT ;  /* 0xfffffff804047812 */ /* 0x000fe400078ec0ff */
[----:B------:R-:W-:Y:S02]  /*0e60*/  LOP3.LUT R9, R14, R9, RZ, 0x3c, !PT ;  /* 0x000000090e097212 */ /* 0x000fe400078e3cff */
[----:B------:R-:W-:Y:S01]  /*0e70*/  SHF.R.S32.HI R192, RZ, 0x2, R0 ;  /* 0x00000002ffc07819 */ /* 0x000fe20000011400 */
[----:B------:R-:W-:Y:S01]  /*0e80*/  IMAD.IADD R11, R19, 0x1, -R4 ;  /* 0x00000001130b7824 */ /* 0x000fe200078e0a04 */
[----:B------:R-:W-:Y:S01]  /*0e90*/  SHF.R.S32.HI R5, RZ, 0x1f, R0 ;  /* 0x0000001fff057819 */ /* 0x000fe20000011400 */
[----:B------:R-:W-:Y:S01]  /*0ea0*/  IMAD.IADD R9, R10, 0x1, R9 ;  /* 0x000000010a097824 */ /* 0x000fe200078e0209 */
[----:B------:R-:W-:Y:S01]  /*0eb0*/  LOP3.LUT R0, R0, 0xfffffffc, RZ, 0xc0, !PT ;  /* 0xfffffffc00007812 */ /* 0x000fe200078ec0ff */
[----:B------:R-:W-:Y:S01]  /*0ec0*/  IMAD.SHL.U32 R196, R11, 0x8, RZ ;  /* 0x000000080bc47824 */ /* 0x000fe200078e00ff */
[----:B------:R-:W-:Y:S01]  /*0ed0*/  LEA.HI R5, R5, R192, RZ, 0x3 ;  /* 0x000000c005057211 */ /* 0x000fe200078f18ff */
[----:B------:R-:W-:-:S02]  /*0ee0*/  VIADD R10, R192, 0x20 ;  /* 0x00000020c00a7836 */ /* 0x000fc40000000000 */
[----:B------:R-:W-:Y:S01]  /*0ef0*/  IMAD.IADD R8, R19, 0x1, -R0 ;  /* 0x0000000113087824 */ /* 0x000fe200078e0a00 */
[C---:B------:R-:W-:Y:S01]  /*0f00*/  IADD3 R20, R196.reuse, 0x140, RZ ;  /* 0x00000140c4147810 */ /* 0x040fe20007ffe0ff */
[C---:B------:R-:W-:Y:S01]  /*0f10*/  VIADD R29, R196.reuse, 0x40 ;  /* 0x00000040c41d7836 */ /* 0x040fe20000000000 */
[----:B------:R-:W-:Y:S01]  /*0f20*/  SHF.R.S32.HI R6, RZ, 0x1f, R10 ;  /* 0x0000001fff067819 */ /* 0x000fe2000001140a */
[----:B------:R-:W-:Y:S01]  /*0f30*/  VIADD R28, R196, 0x80 ;  /* 0x00000080c41c7836 */ /* 0x000fe20000000000 */
[----:B------:R-:W-:Y:S01]  /*0f40*/  LEA.HI R0, R8, R8, RZ, 0x1 ;  /* 0x0000000808007211 */ /* 0x000fe200078f08ff */
[C---:B------:R-:W-:Y:S01]  /*0f50*/  VIADD R24, R196.reuse, 0xc0 ;  /* 0x000000c0c4187836 */ /* 0x040fe20000000000 */
[----:B------:R-:W-:Y:S01]  /*0f60*/  SHF.R.S32.HI R30, RZ, 0x1f, R29 ;  /* 0x0000001fff1e7819 */ /* 0x000fe2000001141d */
[----:B------:R-:W-:Y:S01]  /*0f70*/  VIADD R21, R196, 0x100 ;  /* 0x00000100c4157836 */ /* 0x000fe20000000000 */
[----:B------:R-:W-:Y:S01]  /*0f80*/  SHF.R.S32.HI R29, RZ, 0x1f, R28 ;  /* 0x0000001fff1d7819 */ /* 0x000fe2000001141c */
[----:B------:R-:W-:Y:S01]  /*0f90*/  IMAD.SHL.U32 R4, R10, 0x40, RZ ;  /* 0x000000400a047824 */ /* 0x000fe200078e00ff */
[----:B------:R-:W-:Y:S01]  /*0fa0*/  LOP3.LUT R0, R0, 0x1ffffffe, RZ, 0xc0, !PT ;  /* 0x1ffffffe00007812 */ /* 0x000fe200078ec0ff */
[----:B------:R-:W-:Y:S01]  /*0fb0*/  IMAD.SHL.U32 R184, R8, 0x4, RZ ;  /* 0x0000000408b87824 */ /* 0x000fe200078e00ff */
[----:B------:R-:W-:Y:S01]  /*0fc0*/  LEA.HI R6, R6, R10, RZ, 0x3 ;  /* 0x0000000a06067211 */ /* 0x000fe200078f18ff */
[----:B------:R-:W-:Y:S01]  /*0fd0*/  IMAD.SHL.U32 R16, R8, 0x8, RZ ;  /* 0x0000000808107824 */ /* 0x000fe200078e00ff */
[----:B------:R-:W-:Y:S01]  /*0fe0*/  SHF.R.S32.HI R28, RZ, 0x1f, R24 ;  /* 0x0000001fff1c7819 */ /* 0x000fe20000011418 */
[C---:B------:R-:W-:Y:S01]  /*0ff0*/  VIADD R15, R196.reuse, 0x180 ;  /* 0x00000180c40f7836 */ /* 0x040fe20000000000 */
[----:B------:R-:W-:Y:S01]  /*1000*/  SHF.R.S32.HI R24, RZ, 0x1f, R21 ;  /* 0x0000001fff187819 */ /* 0x000fe20000011415 */
[----:B------:R-:W-:Y:S01]  /*1010*/  VIADD R14, R196, 0x1c0 ;  /* 0x000001c0c40e7836 */ /* 0x000fe20000000000 */
[----:B------:R-:W-:Y:S01]  /*1020*/  LOP3.LUT R5, R5, 0xfffffff8, RZ, 0xc0, !PT ;  /* 0xfffffff805057812 */ /* 0x000fe200078ec0ff */
[----:B------:R-:W-:Y:S01]  /*1030*/  VIADD R197, R184, 0x10 ;  /* 0x00000010b8c57836 */ /* 0x000fe20000000000 */
[----:B------:R-:W-:Y:S01]  /*1040*/  LOP3.LUT R4, R4, 0x1c0, RZ, 0xc0, !PT ;  /* 0x000001c004047812 */ /* 0x000fe200078ec0ff */
[C---:B------:R-:W-:Y:S01]  /*1050*/  VIADD R201, R16.reuse, 0x160 ;  /* 0x0000016010c97836 */ /* 0x040fe20000000000 */
[----:B------:R-:W-:Y:S01]  /*1060*/  SHF.R.S32.HI R21, RZ, 0x1f, R20 ;  /* 0x0000001fff157819 */ /* 0x000fe20000011414 */
[----:B------:R-:W-:Y:S01]  /*1070*/  VIADD R200, R16, 0x180 ;  /* 0x0000018010c87836 */ /* 0x000fe20000000000 */
[----:B------:R-:W-:Y:S01]  /*1080*/  SHF.R.S32.HI R20, RZ, 0x1f, R15 ;  /* 0x0000001fff147819 */ /* 0x000fe2000001140f */
[----:B------:R-:W-:Y:S01]  /*1090*/  IMAD.IADD R3, R8, 0x1, -R0 ;  /* 0x0000000108037824 */ /* 0x000fe200078e0a00 */
[----:B------:R-:W-:Y:S01]  /*10a0*/  SHF.R.S32.HI R15, RZ, 0x1f, R14 ;  /* 0x0000001fff0f7819 */ /* 0x000fe2000001140e */
[----:B------:R-:W-:Y:S01]  /*10b0*/  IMAD.SHL.U32 R6, R6, 0x40, RZ ;  /* 0x0000004006067824 */ /* 0x000fe200078e00ff */
[----:B------:R-:W-:Y:S01]  /*10c0*/  LOP3.LUT R0, R4, 0x38, R16, 0xf8, !PT ;  /* 0x0000003804007812 */ /* 0x000fe200078ef810 */
[----:B------:R-:W-:Y:S01]  /*10d0*/  IMAD.SHL.U32 R14, R197, 0x2, RZ ;  /* 0x00000002c50e7824 */ /* 0x000fe200078e00ff */
[----:B------:R-:W-:Y:S01]  /*10e0*/  SHF.R.U32.HI R13, RZ, 0x3, R4 ;  /* 0x00000003ff0d7819 */ /* 0x000fe20000011604 */
[----:B------:R-:W-:Y:S01]  /*10f0*/  IMAD.IADD R194, R192, 0x1, -R5 ;  /* 0x00000001c0c27824 */ /* 0x000fe200078e0a05 */
[----:B------:R-:W-:Y:S01]  /*1100*/  SHF.R.S32.HI R4, RZ, 0x1f, R201 ;  /* 0x0000001fff047819 */ /* 0x000fe200000114c9 */
[C---:B------:R-:W-:Y:S01]  /*1110*/  VIADD R199, R16.reuse, 0x1a0 ;  /* 0x000001a010c77836 */ /* 0x040fe20000000000 */
[----:B------:R-:W-:Y:S01]  /*1120*/  SHF.R.S32.HI R5, RZ, 0x1f, R200 ;  /* 0x0000001fff057819 */ /* 0x000fe200000114c8 */
[----:B------:R-:W-:Y:S01]  /*1130*/  VIADD R212, R16, 0x1c0 ;  /* 0x000001c010d47836 */ /* 0x000fe20000000000 */
[----:B------:R-:W-:Y:S01]  /*1140*/  LOP3.LUT R6, R6, 0xfffffe00, RZ, 0xc0, !PT ;  /* 0xfffffe0006067812 */ /* 0x000fe200078ec0ff */
[----:B------:R-:W-:Y:S01]  /*1150*/  VIADD R211, R16, 0x1e0 ;  /* 0x000001e010d37836 */ /* 0x000fe20000000000 */
[----:B------:R0:W-:Y:S01]  /*1160*/  STL [R1+0x48], R14 ;  /* 0x0000480e01007387 */ /* 0x0001e20000100800 */
[----:B------:R-:W-:Y:S01]  /*1170*/  SHF.R.S32.HI R8, RZ, 0x1f, R199 ;  /* 0x0000001fff087819 */ /* 0x000fe200000114c7 */
[----:B------:R-:W-:Y:S01]  /*1180*/  IMAD R217, R9, 0x2, R2 ;  /* 0x0000000209d97824 */ /* 0x000fe200078e0202 */
[----:B------:R-:W-:Y:S01]  /*1190*/  SHF.L.U64.HI R5, R200, 0x1, R5 ;  /* 0x00000001c8057819 */ /* 0x000fe20000010205 */
[----:B------:R-:W-:Y:S01]  /*11a0*/  STL [R1+0x54], R6 ;  /* 0x0000540601007387 */ /* 0x000fe20000100800 */
[----:B------:R-:W-:Y:S01]  /*11b0*/  SHF.R.S32.HI R11, RZ, 0x1f, R212 ;  /* 0x0000001fff0b7819 */ /* 0x000fe200000114d4 */
[C---:B------:R-:W-:Y:S01]  /*11c0*/  VIADD R210, R16.reuse, 0x40 ;  /* 0x0000004010d27836 */ /* 0x040fe20000000000 */
[----:B------:R-:W-:Y:S01]  /*11d0*/  SHF.R.S32.HI R10, RZ, 0x1f, R211 ;  /* 0x0000001fff0a7819 */ /* 0x000fe200000114d3 */
[C---:B------:R-:W-:Y:S01]  /*11e0*/  VIADD R209, R16.reuse, 0x60 ;  /* 0x0000006010d17836 */ /* 0x040fe20000000000 */
[----:B------:R-:W-:Y:S01]  /*11f0*/  SHF.R.S32.HI R12, RZ, 0x1f, R197 ;  /* 0x0000001fff0c7819 */ /* 0x000fe200000114c5 */
[C---:B------:R-:W-:Y:S01]  /*1200*/  VIADD R208, R16.reuse, 0x80 ;  /* 0x0000008010d07836 */ /* 0x040fe20000000000 */
[----:B0-----:R-:W-:Y:S01]  /*1210*/  SHF.L.U64.HI R14, R201, 0x1, R4 ;  /* 0x00000001c90e7819 */ /* 0x001fe20000010204 */
[C---:B------:R-:W-:Y:S01]  /*1220*/  VIADD R207, R16.reuse, 0xa0 ;  /* 0x000000a010cf7836 */ /* 0x040fe20000000000 */
[----:B------:R-:W-:Y:S01]  /*1230*/  SHF.L.U64.HI R4, R199, 0x1, R8 ;  /* 0x00000001c7047819 */ /* 0x000fe20000010208 */
[----:B------:R-:W-:Y:S01]  /*1240*/  VIADD R206, R16, 0xc0 ;  /* 0x000000c010ce7836 */ /* 0x000fe20000000000 */
[----:B------:R-:W-:Y:S01]  /*1250*/  SHF.L.U64.HI R8, R212, 0x1, R11 ;  /* 0x00000001d4087819 */ /* 0x000fe2000001020b */
[----:B------:R-:W-:Y:S01]  /*1260*/  STL [R1], R14 ;  /* 0x0000000e01007387 */ /* 0x000fe20000100800 */
[C---:B------:R-:W-:Y:S01]  /*1270*/  VIADD R205, R16.reuse, 0xe0 ;  /* 0x000000e010cd7836 */ /* 0x040fe20000000000 */
[----:B------:R-:W-:Y:S01]  /*1280*/  SHF.R.S32.HI R221, RZ, 0x1f, R210 ;  /* 0x0000001fffdd7819 */ /* 0x000fe200000114d2 */
[C---:B------:R-:W-:Y:S01]  /*1290*/  VIADD R204, R16.reuse, 0x100 ;  /* 0x0000010010cc7836 */ /* 0x040fe20000000000 */
[----:B------:R0:W-:Y:S01]  /*12a0*/  STL [R1+0x4], R5 ;  /* 0x0000040501007387 */ /* 0x0001e20000100800 */
[C---:B------:R-:W-:Y:S01]  /*12b0*/  VIADD R203, R16.reuse, 0x120 ;  /* 0x0000012010cb7836 */ /* 0x040fe20000000000 */
[----:B------:R-:W-:Y:S01]  /*12c0*/  SHF.R.S32.HI R222, RZ, 0x1f, R209 ;  /* 0x0000001fffde7819 */ /* 0x000fe200000114d1 */
[C---:B------:R-:W-:Y:S01]  /*12d0*/  VIADD R202, R16.reuse, 0x140 ;  /* 0x0000014010ca7836 */ /* 0x040fe20000000000 */
[----:B------:R1:W-:Y:S01]  /*12e0*/  STL [R1+0x8], R4 ;  /* 0x0000080401007387 */ /* 0x0003e20000100800 */
[C---:B------:R-:W-:Y:S01]  /*12f0*/  VIADD R220, R217.reuse, 0x26800 ;  /* 0x00026800d9dc7836 */ /* 0x040fe20000000000 */
[----:B------:R-:W-:Y:S01]  /*1300*/  SHF.R.S32.HI R223, RZ, 0x1f, R208 ;  /* 0x0000001fffdf7819 */ /* 0x000fe200000114d0 */
[----:B------:R-:W-:Y:S01]  /*1310*/  VIADD R19, R16, 0x20 ;  /* 0x0000002010137836 */ /* 0x000fe20000000000 */
[----:B------:R-:W-:Y:S01]  /*1320*/  STL [R1+0xc], R8 ;  /* 0x00000c0801007387 */ /* 0x000fe20000100800 */
[----:B------:R-:W-:Y:S01]  /*1330*/  VIADD R218, R217, 0x26840 ;  /* 0x00026840d9da7836 */ /* 0x000fe20000000000 */
[----:B0-----:R-:W-:Y:S01]  /*1340*/  SHF.L.U64.HI R5, R211, 0x1, R10 ;  /* 0x00000001d3057819 */ /* 0x001fe2000001020a */
[C---:B------:R-:W-:Y:S01]  /*1350*/  @P2 VIADD R218, R220.reuse, 0xffffffc0 ;  /* 0xffffffc0dcda2836 */ /* 0x040fe20000000000 */
[----:B------:R-:W-:Y:S01]  /*1360*/  SHF.R.S32.HI R224, RZ, 0x1f, R207 ;  /* 0x0000001fffe07819 */ /* 0x000fe200000114cf */
[----:B------:R-:W-:Y:S01]  /*1370*/  IMAD.IADD R220, R220, 0x1, R219 ;  /* 0x00000001dcdc7824 */ /* 0x000fe200078e02db */
[----:B-1----:R-:W-:Y:S01]  /*1380*/  SHF.L.U64.HI R4, R197, 0x1, R12 ;  /* 0x00000001c5047819 */ /* 0x002fe2000001020c */
[----:B------:R0:W-:Y:S01]  /*1390*/  STL [R1+0x10], R5 ;  /* 0x0000100501007387 */ /* 0x0001e20000100800 */
[----:B------:R-:W-:Y:S01]  /*13a0*/  SHF.R.S32.HI R225, RZ, 0x1f, R206 ;  /* 0x0000001fffe17819 */ /* 0x000fe200000114ce */
[----:B------:R-:W-:Y:S01]  /*13b0*/  IMAD.IADD R219, R219, 0x1, R218 ;  /* 0x00000001dbdb7824 */ /* 0x000fe200078e02da */
[----:B------:R-:W-:Y:S01]  /*13c0*/  SHF.R.S32.HI R226, RZ, 0x1f, R205 ;  /* 0x0000001fffe27819 */ /* 0x000fe200000114cd */
[----:B------:R1:W-:Y:S01]  /*13d0*/  STL [R1+0x44], R4 ;  /* 0x0000440401007387 */ /* 0x0003e20000100800 */
[----:B------:R-:W-:-:S02]  /*13e0*/  SHF.R.S32.HI R227, RZ, 0x1f, R204 ;  /* 0x0000001fffe37819 */ /* 0x000fc400000114cc */
[----:B------:R-:W-:Y:S02]  /*13f0*/  SHF.R.S32.HI R228, RZ, 0x1f, R203 ;  /* 0x0000001fffe47819 */ /* 0x000fe400000114cb */
[----:B------:R-:W-:Y:S02]  /*1400*/  SHF.R.S32.HI R229, RZ, 0x1f, R202 ;  /* 0x0000001fffe57819 */ /* 0x000fe400000114ca */
[----:B0-----:R-:W-:Y:S01]  /*1410*/  LOP3.LUT R5, R6, R0, R13, 0xf6, !PT ;  /* 0x0000000006057212 */ /* 0x001fe200078ef60d */
[----:B------:R-:W-:Y:S01]  /*1420*/  IMAD R0, R3, 0x8, R198 ;  /* 0x0000000803007824 */ /* 0x000fe200078e02c6 */
[----:B------:R-:W-:Y:S02]  /*1430*/  SHF.R.S32.HI R17, RZ, 0x1f, R16 ;  /* 0x0000001fff117819 */ /* 0x000fe40000011410 */
[----:B------:R-:W-:Y:S01]  /*1440*/  SHF.R.S32.HI R195, RZ, 0x1f, R19 ;  /* 0x0000001fffc37819 */ /* 0x000fe20000011413 */
[----:B-1----:R-:W-:Y:S01]  /*1450*/  IMAD R4, R5, 0x2, R2 ;  /* 0x0000000205047824 */ /* 0x002fe200078e0202 */
[----:B------:R-:W-:-:S02]  /*1460*/  SHF.L.U64.HI R221, R210, 0x1, R221 ;  /* 0x00000001d2dd7819 */ /* 0x000fc400000102dd */
[----:B------:R-:W-:Y:S02]  /*1470*/  SHF.L.U64.HI R222, R209, 0x1, R222 ;  /* 0x00000001d1de7819 */ /* 0x000fe400000102de */
[----:B------:R0:W-:Y:S01]  /*1480*/  STL [R1+0x4c], R4 ;  /* 0x00004c0401007387 */ /* 0x0001e20000100800 */
[----:B------:R-:W-:Y:S02]  /*1490*/  SHF.L.U64.HI R223, R208, 0x1, R223 ;  /* 0x00000001d0df7819 */ /* 0x000fe400000102df */
[----:B------:R-:W-:Y:S01]  /*14a0*/  SHF.L.U64.HI R224, R207, 0x1, R224 ;  /* 0x00000001cfe07819 */ /* 0x000fe200000102e0 */
[----:B------:R0:W-:Y:S01]  /*14b0*/  STL [R1+0x58], R0 ;  /* 0x0000580001007387 */ /* 0x0001e20000100800 */
[----:B------:R-:W-:Y:S02]  /*14c0*/  SHF.L.U64.HI R225, R206, 0x1, R225 ;  /* 0x00000001cee17819 */ /* 0x000fe400000102e1 */
[----:B------:R-:W-:Y:S02]  /*14d0*/  SHF.L.U64.HI R226, R205, 0x1, R226 ;  /* 0x00000001cde27819 */ /* 0x000fe400000102e2 */
[----:B------:R-:W-:-:S02]  /*14e0*/  SHF.L.U64.HI R227, R204, 0x1, R227 ;  /* 0x00000001cce37819 */ /* 0x000fc400000102e3 */
[----:B------:R-:W-:Y:S02]  /*14f0*/  SHF.L.U64.HI R228, R203, 0x1, R228 ;  /* 0x00000001cbe47819 */ /* 0x000fe400000102e4 */
[----:B------:R-:W-:-:S07]  /*1500*/  SHF.L.U64.HI R229, R202, 0x1, R229 ;  /* 0x00000001cae57819 */ /* 0x000fce00000102e5 */
.L_x_3942:
        /* <DEDUP_REMOVED lines=8> */
[----:B------:R-:W-:Y:S02]  /*1590*/  ISETP.NE.U32.AND P1, PT, RZ, UR8, PT ;  /* 0x00000008ff007c0c */ /* 0x000fe4000bf25070 */
[----:B------:R-:W-:Y:S02]  /*15a0*/  ISETP.NE.AND.EX P2, PT, RZ, UR5, PT, P2 ;  /* 0x00000005ff007c0c */ /* 0x000fe4000bf45320 */
[----:B------:R-:W-:Y:S02]  /*15b0*/  ISETP.NE.AND.EX P1, PT, RZ, UR9, PT, P1 ;  /* 0x00000009ff007c0c */ /* 0x000fe4000bf25310 */
[----:B------:R-:W-:-:S04]  /*15c0*/  ISETP.NE.U32.AND P0, PT, RZ, UR6, PT ;  /* 0x00000006ff007c0c */ /* 0x000fc8000bf05070 */
[----:B------:R-:W-:Y:S02]  /*15d0*/  ISETP.NE.AND.EX P0, PT, RZ, UR7, PT, P0 ;  /* 0x00000007ff007c0c */ /* 0x000fe4000bf05300 */
[----:B--2---:R-:W-:Y:S01]  /*15e0*/  SHF.R.S32.HI R3, RZ, 0x1f, R0 ;  /* 0x0000001fff037819 */ /* 0x004fe20000011400 */
[----:B------:R-:W-:Y:S02]  /*15f0*/  STL [R1+0x20], R0 ;  /* 0x0000200001007387 */ /* 0x000fe40000100800 */
[C---:B------:R-:W-:Y:S01]  /*1600*/  @P2 LEA R4, P3, R0.reuse, UR4, 0x2 ;  /* 0x0000000400042c11 */ /* 0x040fe2000f8610ff */
[C---:B------:R-:W-:Y:S01]  /*1610*/  IMAD.SHL.U32 R31, R0.reuse, 0x4, RZ ;  /* 0x00000004001f7824 */ /* 0x040fe200078e00ff */
[C-C-:B------:R-:W-:Y:S01]  /*1620*/  SHF.L.U64.HI R30, R0.reuse, 0x2, R3.reuse ;  /* 0x00000002001e7819 */ /* 0x140fe20000010203 */
[----:B------:R0:W-:Y:S01]  /*1630*/  STL [R1+0x40], R3 ;  /* 0x0000400301007387 */ /* 0x0001e20000100800 */
[----:B------:R-:W-:Y:S01]  /*1640*/  @P2 LEA.HI.X R5, R0, UR5, R3, 0x2, P3 ;  /* 0x0000000500052c11 */ /* 0x000fe200098f1403 */
[----:B------:R-:W-:Y:S01]  /*1650*/  ULDC UR4, c[0x0][0x288] ;  /* 0x0000a20000047ab9 */ /* 0x000fe20000000800 */
[----:B------:R-:W-:Y:S01]  /*1660*/  IADD3 R8, P4, R31, UR6, RZ ;  /* 0x000000061f087c10 */ /* 0x000fe2000ff9e0ff */
[----:B-1----:R1:W-:Y:S01]  /*1670*/  STL [R1+0x18], R31 ;  /* 0x0000181f01007387 */ /* 0x0023e20000100800 */
[----:B0-----:R-:W-:-:S02]  /*1680*/  IMAD.MOV.U32 R3, RZ, RZ, RZ ;  /* 0x000000ffff037224 */ /* 0x001fc400078e00ff */
[----:B------:R-:W-:Y:S01]  /*1690*/  IADD3.X R9, R30, UR7, RZ, P4, !PT ;  /* 0x000000071e097c10 */ /* 0x000fe2000a7fe4ff */
[----:B------:R-:W-:Y:S01]  /*16a0*/  IMAD.U32 R27, RZ, RZ, UR4 ;  /* 0x00000004ff1b7e24 */ /* 0x000fe2000f8e00ff */
[----:B------:R1:W-:Y:S01]  /*16b0*/  STL [R1+0x1c], R30 ;  /* 0x00001c1e01007387 */ /* 0x0003e20000100800 */
[----:B------:R-:W-:-:S03]  /*16c0*/  ULDC.64 UR4, c[0x0][0x418] ;  /* 0x0001060000047ab9 */ /* 0x000fc60000000a00 */
[----:B------:R1:W5:Y:S01]  /*16d0*/  @P2 LDG.E R3, desc[UR40][R4.64] ;  /* 0x0000002804032981 */ /* 0x000362000c1e1900 */
[----:B------:R-:W-:-:S03]  /*16e0*/  @P1 IADD3 R6, P2, R31, UR8, RZ ;  /* 0x000000081f061c10 */ /* 0x000fc6000ff5e0ff */
[----:B------:R1:W5:Y:S01]  /*16f0*/  @P0 LDG.E R29, desc[UR40][R8.64] ;  /* 0x00000028081d0981 */ /* 0x000362000c1e1900 */
[----:B---3--:R-:W-:-:S03]  /*1700*/  @P1 IADD3.X R7, R30, UR9, RZ, P2, !PT ;  /* 0x000000091e071c10 */ /* 0x008fc600097fe4ff */
[----:B------:R1:W-:Y:S01]  /*1710*/  STL [R1+0x38], R25 ;  /* 0x0000381901007387 */ /* 0x0003e20000100800 */
[----:B------:R-:W-:Y:S01]  /*1720*/  UISETP.NE.U32.AND UP0, UPT, UR4, URZ, UPT ;  /* 0x0000003f0400728c */ /* 0x000fe2000bf05070 */
[----:B------:R-:W-:Y:S02]  /*1730*/  ULDC.64 UR8, c[0x0][0xa20] ;  /* 0x0002880000087ab9 */ /* 0x000fe40000000a00 */
[----:B------:R1:W5:Y:S01]  /*1740*/  @P1 LDG.E R27, desc[UR40][R6.64] ;  /* 0x00000028061b1981 */ /* 0x000362000c1e1900 */
[----:B------:R-:W-:Y:S01]  /*1750*/  UISETP.NE.AND.EX UP0, UPT, UR5, URZ, UPT, UP0 ;  /* 0x0000003f0500728c */ /* 0x000fe2000bf05300 */
[----:B------:R-:W-:Y:S01]  /*1760*/  ISETP.NE.U32.AND P2, PT, RZ, UR8, PT ;  /* 0x00000008ff007c0c */ /* 0x000fe2000bf45070 */
[----:B------:R-:W-:Y:S01]  /*1770*/  ULDC UR4, c[0x0][0x424] ;  /* 0x0001090000047ab9 */ /* 0x000fe20000000800 */
[----:B------:R1:W-:Y:S01]  /*1780*/  STL [R1+0x14], R26 ;  /* 0x0000141a01007387 */ /* 0x0003e20000100800 */
[----:B------:R-:W-:Y:S01]  /*1790*/  USEL UR4, UR4, 0x1, UP0 ;  /* 0x0000000104047887 */ /* 0x000fe20008000000 */
[----:B------:R-:W-:Y:S01]  /*17a0*/  ISETP.NE.AND.EX P2, PT, RZ, UR9, PT, P2 ;  /* 0x00000009ff007c0c */ /* 0x000fe2000bf45320 */
[----:B------:R-:W-:Y:S01]  /*17b0*/  ULDC UR5, c[0x0][0x2f0] ;  /* 0x0000bc0000057ab9 */ /* 0x000fe20000000800 */
[----:B------:R-:W-:Y:S01]  /*17c0*/  IMAD.MOV.U32 R41, RZ, RZ, R0 ;  /* 0x000000ffff297224 */ /* 0x000fe200078e0000 */
[----:B------:R-:W-:-:S03]  /*17d0*/  UIMAD UR4, UR4, UR5, URZ ;  /* 0x00000005040472a4 */ /* 0x000fc6000f8e023f */
[----:B------:R-:W-:Y:S01]  /*17e0*/  ULDC UR5, c[0x0][0x348] ;  /* 0x0000d20000057ab9 */ /* 0x000fe20000000800 */
[----:B------:R-:W-:Y:S08]  /*17f0*/  @P1 BRA `(.L_x_3815) ;  /* 0x0000000000241947 */ /* 0x000ff00003800000 */
[----:B------:R-:W-:Y:S02]  /*1800*/  ULDC.64 UR6, c[0x0][0xa00] ;  /* 0x0002800000067ab9 */ /* 0x000fe40000000a00 */
[----:B------:R-:W-:-:S04]  /*1810*/  ISETP.NE.U32.AND P1, PT, RZ, UR6, PT ;  /* 0x00000006ff007c0c */ /* 0x000fc8000bf25070 */
[----:B------:R-:W-:-:S13]  /*1820*/  ISETP.NE.AND.EX P1, PT, RZ, UR7, PT, P1 ;  /* 0x00000007ff007c0c */ /* 0x000fda000bf25310 */
[----:B------:R-:W-:Y:S05]  /*1830*/  @!P1 BRA `(.L_x_3815) ;  /* 0x0000000000149947 */ /* 0x000fea0003800000 */
[----:B-1----:R-:W0:Y:S02]  /*1840*/  LDC.64 R4, c[0x0][0xa00] ;  /* 0x00028000ff047b82 */ /* 0x002e240000000a00 */
[----:B0-----:R-:W-:-:S05]  /*1850*/  IMAD.WIDE R4, R41, 0x4, R4 ;  /* 0x0000000429047825 */ /* 0x001fca00078e0204 */
[----:B-----5:R-:W2:Y:S04]  /*1860*/  LDG.E R27, desc[UR40][R4.64] ;  /* 0x00000028041b7981 */ /* 0x020ea8000c1e1900 */
[----:B------:R-:W2:Y:S02]  /*1870*/  LDG.E R0, desc[UR40][R4.64+0x4] ;  /* 0x0000042804007981 */ /* 0x000ea4000c1e1900 */
[----:B--2---:R-:W-:-:S07]  /*1880*/  IMAD.IADD R27, R0, 0x1, -R27 ;  /* 0x00000001001b7824 */ /* 0x004fce00078e0a1b */
.L_x_3815:
[----:B------:R-:W-:Y:S02]  /*1890*/  IMAD.U32 R40, RZ, RZ, UR5 ;  /* 0x00000005ff287e24 */ /* 0x000fe4000f8e00ff */
[----:B------:R-:W-:Y:S01]  /*18a0*/  IMAD.U32 R28, RZ, RZ, UR4 ;  /* 0x00000004ff1c7e24 */ /* 0x000fe2000f8e00ff */
[----:B------:R-:W-:Y:S06]  /*18b0*/  @!P2 BRA `(.L_x_3816) ;  /* 0x000000000010a947 */ /* 0x000fec0003800000 */
[----:B-1----:R-:W-:-:S04]  /*18c0*/  IADD3 R4, P0, R31, UR8, RZ ;  /* 0x000000081f047c10 */ /* 0x002fc8000ff1e0ff */
[----:B------:R-:W-:-:S05]  /*18d0*/  IADD3.X R5, R30, UR9, RZ, P0, !PT ;  /* 0x000000091e057c10 */ /* 0x000fca00087fe4ff */
[----:B------:R0:W5:Y:S01]  /*18e0*/  LDG.E R28, desc[UR40][R4.64] ;  /* 0x00000028041c7981 */ /* 0x000162000c1e1900 */
[----:B------:R-:W-:Y:S05]  /*18f0*/  BRA `(.L_x_3817) ;  /* 0x0000000000107947 */ /* 0x000fea0003800000 */
.L_x_3816:
[----:B------:R-:W-:Y:S05]  /*1900*/  @!P0 BRA `(.L_x_3817) ;  /* 0x00000000000c8947 */ /* 0x000fea0003800000 */
[----:B-1----:R-:W2:Y:S04]  /*1910*/  LDG.E R5, desc[UR40][R8.64] ;  /* 0x0000002808057981 */ /* 0x002ea8000c1e1900 */
[----:B------:R-:W2:Y:S02]  /*1920*/  LDG.E R28, desc[UR40][R8.64+0x4] ;  /* 0x00000428081c7981 */ /* 0x000ea4000c1e1900 */
[----:B--2---:R-:W-:-:S07]  /*1930*/  IMAD.IADD R28, R28, 0x1, -R5 ;  /* 0x000000011c1c7824 */ /* 0x004fce00078e0a05 */
.L_x_3817:
[----:B------:R-:W-:Y:S02]  /*1940*/  ULDC.64 UR4, c[0x0][0xa10] ;  /* 0x0002840000047ab9 */ /* 0x000fe40000000a00 */
[----:B------:R-:W-:-:S04]  /*1950*/  ISETP.NE.U32.AND P0, PT, RZ, UR4, PT ;  /* 0x00000004ff007c0c */ /* 0x000fc8000bf05070 */
[----:B------:R-:W-:Y:S01]  /*1960*/  ISETP.NE.AND.EX P0, PT, RZ, UR5, PT, P0 ;  /* 0x00000005ff007c0c */ /* 0x000fe2000bf05300 */
[----:B------:R-:W-:-:S12]  /*1970*/  ULDC.64 UR4, c[0x0][0xa30] ;  /* 0x00028c0000047ab9 */ /* 0x000fd80000000a00 */
[----:B01----:R-:W0:Y:S02]  /*1980*/  @P0 LDC.64 R4, c[0x0][0xa10] ;  /* 0x00028400ff040b82 */ /* 0x003e240000000a00 */
[----:B0-----:R-:W-:-:S05]  /*1990*/  @P0 IMAD.WIDE R4, R41, 0x4, R4 ;  /* 0x0000000429040825 */ /* 0x001fca00078e0204 */
[----:B------:R-:W2:Y:S04]  /*19a0*/  @P0 LDG.E R0, desc[UR40][R4.64] ;  /* 0x0000002804000981 */ /* 0x000ea8000c1e1900 */
[----:B------:R-:W2:Y:S01]  /*19b0*/  @P0 LDG.E R9, desc[UR40][R4.64+0x4] ;  /* 0x0000042804090981 */ /* 0x000ea2000c1e1900 */
[----:B------:R-:W-:Y:S01]  /*19c0*/  ISETP.NE.U32.AND P1, PT, RZ, UR4, PT ;  /* 0x00000004ff007c0c */ /* 0x000fe2000bf25070 */
[----:B-----5:R-:W-:-:S03]  /*19d0*/  IMAD.MOV.U32 R24, RZ, RZ, R28 ;  /* 0x000000ffff187224 */ /* 0x020fc600078e001c */
[----:B------:R-:W-:-:S13]  /*19e0*/  ISETP.NE.AND.EX P1, PT, RZ, UR5, PT, P1 ;  /* 0x00000005ff007c0c */ /* 0x000fda000bf25310 */
[----:B------:R-:W-:-:S04]  /*19f0*/  @P1 IADD3 R6, P2, R31, UR4, RZ ;  /* 0x000000041f061c10 */ /* 0x000fc8000ff5e0ff */
[----:B------:R-:W-:-:S05]  /*1a00*/  @P1 IADD3.X R7, R30, UR5, RZ, P2, !PT ;  /* 0x000000051e071c10 */ /* 0x000fca00097fe4ff */
[----:B------:R0:W5:Y:S01]  /*1a10*/  @P1 LDG.E R24, desc[UR40][R6.64] ;  /* 0x0000002806181981 */ /* 0x000162000c1e1900 */
[----:B------:R-:W-:Y:S01]  /*1a20*/  IMAD.IADD R11, R28, 0x1, -R3 ;  /* 0x000000011c0b7824 */ /* 0x000fe200078e0a03 */
[----:B------:R-:W-:-:S03]  /*1a30*/  PLOP3.LUT P3, PT, PT, PT, PT, 0x80, 0x0 ;  /* 0x000000000000781c */ /* 0x000fc60003f6f070 */
[----:B------:R-:W-:-:S05]  /*1a40*/  IMAD.MOV R39, RZ, RZ, -R11 ;  /* 0x000000ffff277224 */ /* 0x000fca00078e0a0b */
[----:B------:R-:W-:Y:S01]  /*1a50*/  VIMNMX R39, RZ, R39, !PT ;  /* 0x00000027ff277248 */ /* 0x000fe20007fe0100 */
[----:B--2---:R-:W-:-:S04]  /*1a60*/  @P0 IMAD.IADD R40, R9, 0x1, -R0 ;  /* 0x0000000109280824 */ /* 0x004fc800078e0a00 */
[----:B------:R-:W-:-:S04]  /*1a70*/  IMAD.IADD R168, R11, 0x1, R40 ;  /* 0x000000010ba87824 */ /* 0x000fc800078e0228 */
[----:B------:R-:W-:-:S05]  /*1a80*/  VIADD R0, R168, 0x3f ;  /* 0x0000003fa8007836 */ /* 0x000fca0000000000 */
[----:B------:R-:W-:-:S04]  /*1a90*/  SHF.R.S32.HI R3, RZ, 0x1f, R0 ;  /* 0x0000001fff037819 */ /* 0x000fc80000011400 */
[----:B------:R-:W-:-:S04]  /*1aa0*/  LEA.HI R3, R3, R0, RZ, 0x6 ;  /* 0x0000000003037211 */ /* 0x000fc800078f30ff */
[----:B------:R-:W-:Y:S02]  /*1ab0*/  LOP3.LUT R5, R3, 0xffffffc0, RZ, 0xc0, !PT ;  /* 0xffffffc003057812 */ /* 0x000fe400078ec0ff */
[----:B------:R-:W-:Y:S02]  /*1ac0*/  SHF.R.S32.HI R215, RZ, 0x6, R3 ;  /* 0x00000006ffd77819 */ /* 0x000fe40000011403 */
[----:B------:R-:W-:-:S04]  /*1ad0*/  VIADDMNMX R0, R5, -R11, R40, PT ;  /* 0x8000000b05007246 */ /* 0x000fc80003800128 */
[----:B------:R-:W-:Y:S02]  /*1ae0*/  ISETP.GT.AND P0, PT, R0, R39, PT ;  /* 0x000000270000720c */ /* 0x000fe40003f04270 */
[----:B------:R-:W-:-:S05]  /*1af0*/  SHF.R.U32.HI R39, RZ, 0x6, R39 ;  /* 0x00000006ff277819 */ /* 0x000fca0000011627 */
[----:B------:R-:W-:-:S06]  /*1b00*/  IMAD.MOV.U32 R38, RZ, RZ, R39 ;  /* 0x000000ffff267224 */ /* 0x000fcc00078e0027 */
[----:B------:R-:W-:-:S05]  /*1b10*/  @P0 VIADD R0, R0, 0x3f ;  /* 0x0000003f00000836 */ /* 0x000fca0000000000 */
[----:B------:R-:W-:-:S04]  /*1b20*/  @P0 SHF.R.S32.HI R5, RZ, 0x1f, R0 ;  /* 0x0000001fff050819 */ /* 0x000fc80000011400 */
[----:B------:R-:W-:-:S04]  /*1b30*/  @P0 LEA.HI R5, R5, R0, RZ, 0x6 ;  /* 0x0000000005050211 */ /* 0x000fc800078f30ff */
[----:B------:R-:W-:-:S04]  /*1b40*/  @P0 SHF.R.S32.HI R38, RZ, 0x6, R5 ;  /* 0x00000006ff260819 */ /* 0x000fc80000011405 */
        /* <DEDUP_REMOVED lines=22> */
.L_x_3820:
[----:B------:R-:W-:Y:S05]  /*1cb0*/  BSYNC B6 ;  /* 0x0000000000067941 */ /* 0x000fea0003800000 */
.L_x_3819:
        /* <DEDUP_REMOVED lines=19> */
[----:B-1---5:R-:W-:Y:S05]  /*1df0*/  CALL.ABS.NOINC R14 ;  /* 0x000000000e007343 */ /* 0x022fea0003c00000 */
.L_x_3822:
[----:B------:R-:W-:Y:S05]  /*1e00*/  BSYNC B6 ;  /* 0x0000000000067941 */ /* 0x000fea0003800000 */
.L_x_3821:
[----:B------:R-:W-:Y:S01]  /*1e10*/  ULDC.64 UR4, c[0x0][0x9f8] ;  /* 0x00027e0000047ab9 */ /* 0x000fe20000000a00 */
[----:B------:R-:W0:Y:S01]  /*1e20*/  LDC.64 R4, c[0x0][0x3f8] ;  /* 0x0000fe00ff047b82 */ /* 0x000e220000000a00 */
[----:B------:R-:W-:-:S04]  /*1e30*/  ISETP.NE.U32.AND P0, PT, RZ, UR4, PT ;  /* 0x00000004ff007c0c */ /* 0x000fc8000bf05070 */
[----:B------:R-:W-:-:S03]  /*1e40*/  ISETP.NE.AND.EX P0, PT, RZ, UR5, PT, P0 ;  /* 0x00000005ff007c0c */ /* 0x000fc6000bf05300 */
[----:B------:R-:W1:Y:S08]  /*1e50*/  LDC.64 R46, c[0x0][0x408] ;  /* 0x00010200ff2e7b82 */ /* 0x000e700000000a00 */
[----:B------:R-:W2:Y:S02]  /*1e60*/  LDC R51, c[0x0][0x3f4] ;  /* 0x0000fd00ff337b82 */ /* 0x000ea40000000800 */
[----:B------:R-:W-:Y:S01]  /*1e70*/  @P0 IADD3 R6, P1, R31, UR4, RZ ;  /* 0x000000041f060c10 */ /* 0x000fe2000ff3e0ff */
[----:B------:R-:W3:Y:S01]  /*1e80*/  S2R R12, SR_TID.X ;  /* 0x00000000000c7919 */ /* 0x000ee20000002100 */
[----:B------:R-:W-:-:S02]  /*1e90*/  SHF.R.S32.HI R3, RZ, 0x1f, R192 ;  /* 0x0000001fff037819 */ /* 0x000fc400000114c0 */
[----:B------:R-:W-:Y:S01]  /*1ea0*/  SHF.R.S32.HI R185, RZ, 0x1f, R184 ;  /* 0x0000001fffb97819 */ /* 0x000fe200000114b8 */
[----:B------:R-:W-:Y:S01]  /*1eb0*/  IMAD.SHL.U32 R44, R194, 0x40, RZ ;  /* 0x00000040c22c7824 */ /* 0x000fe200078e00ff */
[----:B------:R-:W-:Y:S01]  /*1ec0*/  @P0 IADD3.X R7, R30, UR5, RZ, P1, !PT ;  /* 0x000000051e070c10 */ /* 0x000fe20008ffe4ff */
[-C--:B0-----:R-:W-:Y:S01]  /*1ed0*/  IMAD.WIDE.U32 R32, R192, R4.reuse, R16 ;  /* 0x00000004c0207225 */ /* 0x081fe200078e0010 */
[----:B------:R-:W-:Y:S01]  /*1ee0*/  SHF.L.U64.HI R42, R4, 0x6, R5 ;  /* 0x00000006042a7819 */ /* 0x000fe20000010205 */
[----:B------:R-:W-:Y:S02]  /*1ef0*/  ULDC UR4, c[0x0][0x2f4] ;  /* 0x0000bd0000047ab9 */ /* 0x000fe40000000800 */
[----:B------:R0:W4:Y:S01]  /*1f00*/  @P0 LDG.E R41, desc[UR40][R6.64] ;  /* 0x0000002806290981 */ /* 0x000122000c1e1900 */
[C---:B------:R-:W-:Y:S01]  /*1f10*/  IMAD R0, R3.reuse, R4, RZ ;  /* 0x0000000403007224 */ /* 0x040fe200078e02ff */
[----:B------:R-:W-:Y:S01]  /*1f20*/  LOP3.LUT R44, R44, 0x1c0, RZ, 0xc0, !PT ;  /* 0x000001c02c2c7812 */ /* 0x000fe200078ec0ff */
[----:B-1----:R-:W-:Y:S01]  /*1f30*/  IMAD R3, R3, R46, RZ ;  /* 0x0000002e03037224 */ /* 0x002fe200078e02ff */
[----:B------:R-:W1:Y:S01]  /*1f40*/  S2R R30, SR_TID.X ;  /* 0x00000000001e7919 */ /* 0x000e620000002100 */
[----:B------:R-:W-:Y:S01]  /*1f50*/  IMAD R9, R192, R5, R0 ;  /* 0x00000005c0097224 */ /* 0x000fe200078e0200 */
[----:B------:R-:W-:Y:S01]  /*1f60*/  SHF.L.U64.HI R45, R46, 0x6, R47 ;  /* 0x000000062e2d7819 */ /* 0x000fe2000001022f */
[----:B------:R-:W-:Y:S01]  /*1f70*/  IMAD.WIDE.U32 R20, R192, R4, R184 ;  /* 0x00000004c0147225 */ /* 0x000fe200078e00b8 */
[----:B------:R-:W-:-:S02]  /*1f80*/  ISETP.GE.AND P2, PT, R16, UR4, PT ;  /* 0x0000000410007c0c */ /* 0x000fc4000bf46270 */
[----:B0----5:R-:W-:Y:S01]  /*1f90*/  SHF.R.S32.HI R7, RZ, 0x1f, R24 ;  /* 0x0000001fff077819 */ /* 0x021fe20000011418 */
[----:B------:R-:W-:Y:S01]  /*1fa0*/  IMAD R11, R192, R47, R3 ;  /* 0x0000002fc00b7224 */ /* 0x000fe200078e0203 */
[C---:B--2---:R-:W-:Y:S01]  /*1fb0*/  ISETP.GE.AND P0, PT, R16.reuse, R51, PT ;  /* 0x000000331000720c */ /* 0x044fe20003f06270 */
[----:B------:R-:W-:Y:S01]  /*1fc0*/  IMAD.IADD R21, R21, 0x1, R9 ;  /* 0x0000000115157824 */ /* 0x000fe200078e0209 */
[----:B------:R-:W-:Y:S01]  /*1fd0*/  SHF.R.S32.HI R48, RZ, 0x1f, R26 ;  /* 0x0000001fff307819 */ /* 0x000fe2000001141a */
[----:B------:R-:W-:Y:S01]  /*1fe0*/  IMAD R8, R7, R4, RZ ;  /* 0x0000000407087224 */ /* 0x000fe200078e02ff */
[----:B------:R-:W-:Y:S01]  /*1ff0*/  SEL R3, R51, RZ, P0 ;  /* 0x000000ff33037207 */ /* 0x000fe20000000000 */
[----:B------:R-:W-:Y:S01]  /*2000*/  IMAD.IADD R33, R9, 0x1, R33 ;  /* 0x0000000109217824 */ /* 0x000fe200078e0221 */
[----:B------:R-:W-:Y:S01]  /*2010*/  ISETP.GE.AND P1, PT, R19, UR4, PT ;  /* 0x0000000413007c0c */ /* 0x000fe2000bf26270 */
[----:B------:R-:W-:Y:S01]  /*2020*/  IMAD R7, R7, R46, RZ ;  /* 0x0000002e07077224 */ /* 0x000fe200078e02ff */
[----:B------:R-:W-:Y:S01]  /*2030*/  P2R R63, PR, RZ, 0x4 ;  /* 0x00000004ff3f7803 */ /* 0x000fe20000000000 */
[----:B------:R-:W-:Y:S01]  /*2040*/  IMAD.IADD R3, R16, 0x1, R3 ;  /* 0x0000000110037824 */ /* 0x000fe200078e0203 */
[----:B---3--:R-:W-:Y:S01]  /*2050*/  SHF.R.U32.HI R12, RZ, 0x7, R12 ;  /* 0x00000007ff0c7819 */ /* 0x008fe2000001160c */
[----:B------:R-:W-:-:S03]  /*2060*/  IMAD.WIDE.U32 R20, R24, R4, R20 ;  /* 0x0000000418147225 */ /* 0x000fc600078e0014 */
[----:B------:R-:W-:Y:S01]  /*2070*/  SHF.R.S32.HI R6, RZ, 0x1f, R3 ;  /* 0x0000001fff067819 */ /* 0x000fe20000011403 */
[----:B------:R-:W-:-:S03]  /*2080*/  IMAD.WIDE.U32 R32, R24, R4, R32 ;  /* 0x0000000418207225 */ /* 0x000fc600078e0020 */
[----:B------:R-:W-:Y:S01]  /*2090*/  LEA.HI R3, R6, R3, RZ, 0x3 ;  /* 0x0000000306037211 */ /* 0x000fe200078f18ff */
[----:B------:R-:W-:Y:S01]  /*20a0*/  IMAD.SHL.U32 R43, R4, 0x40, RZ ;  /* 0x00000040042b7824 */ /* 0x000fe200078e00ff */
[----:B------:R-:W-:Y:S01]  /*20b0*/  LOP3.LUT R4, R44, 0x18, R16, 0xf8, !PT ;  /* 0x000000182c047812 */ /* 0x000fe200078ef810 */
[----:B------:R-:W-:Y:S01]  /*20c0*/  IMAD R7, R24, R47, R7 ;  /* 0x0000002f18077224 */ /* 0x000fe200078e0207 */
[----:B------:R-:W-:Y:S01]  /*20d0*/  SHF.R.U32.HI R47, RZ, 0x3, R44 ;  /* 0x00000003ff2f7819 */ /* 0x000fe2000001162c */
[-C--:B------:R-:W-:Y:S01]  /*20e0*/  IMAD.WIDE.U32 R34, R192, R46.reuse, R184 ;  /* 0x0000002ec0227225 */ /* 0x080fe200078e00b8 */
[----:B------:R-:W-:Y:S02]  /*20f0*/  LOP3.LUT R56, R3, 0xfffffff8, RZ, 0xc0, !PT ;  /* 0xfffffff803387812 */ /* 0x000fe400078ec0ff */
[----:B------:R-:W-:Y:S01]  /*2100*/  LOP3.LUT R4, R4, R47, RZ, 0x3c, !PT ;  /* 0x0000002f04047212 */ /* 0x000fe200078e3cff */
[----:B-1----:R-:W-:Y:S01]  /*2110*/  VIADD R30, R30, 0xffffff80 ;  /* 0xffffff801e1e7836 */ /* 0x002fe20000000000 */
[----:B------:R-:W-:Y:S01]  /*2120*/  SHF.R.S32.HI R61, RZ, 0x1f, R56 ;  /* 0x0000001fff3d7819 */ /* 0x000fe20000011438 */
[----:B------:R-:W-:-:S03]  /*2130*/  IMAD.WIDE.U32 R36, R192, R46, R16 ;  /* 0x0000002ec0247225 */ /* 0x000fc600078e0010 */
[----:B------:R-:W-:Y:S01]  /*2140*/  SHF.R.S32.HI R10, RZ, 0x1f, R30 ;  /* 0x0000001fff0a7819 */ /* 0x000fe2000001141e */
[----:B------:R-:W-:Y:S01]  /*2150*/  IMAD R52, R213, 0x200, R4 ;  /* 0x00000200d5347824 */ /* 0x000fe200078e0204 */
[----:B------:R-:W-:Y:S01]  /*2160*/  LOP3.LUT R4, R44, 0x38, R3, 0xf8, !PT ;  /* 0x000000382c047812 */ /* 0x000fe200078ef803 */
[----:B------:R-:W-:Y:S01]  /*2170*/  IMAD.IADD R35, R35, 0x1, R11 ;  /* 0x0000000123237824 */ /* 0x000fe200078e020b */
[----:B------:R-:W-:Y:S01]  /*2180*/  LEA.HI R10, R10, R30, RZ, 0x2 ;  /* 0x0000001e0a0a7211 */ /* 0x000fe200078f10ff */
[----:B------:R-:W-:Y:S01]  /*2190*/  IMAD.IADD R37, R11, 0x1, R37 ;  /* 0x000000010b257824 */ /* 0x000fe200078e0225 */
[----:B------:R-:W-:Y:S01]  /*21a0*/  LOP3.LUT R4, R4, R47, RZ, 0x3c, !PT ;  /* 0x0000002f04047212 */ /* 0x000fe200078e3cff */
[----:B------:R-:W-:Y:S01]  /*21b0*/  IMAD R9, R24, R5, R8 ;  /* 0x0000000518097224 */ /* 0x000fe200078e0208 */
[----:B------:R-:W-:Y:S01]  /*21c0*/  LOP3.LUT R10, R10, 0xfffffffc, RZ, 0xc0, !PT ;  /* 0xfffffffc0a0a7812 */ /* 0x000fe200078ec0ff */
[----:B------:R-:W-:-:S04]  /*21d0*/  IMAD.WIDE.U32 R34, R24, R46, R34 ;  /* 0x0000002e18227225 */ /* 0x000fc800078e0022 */
[----:B------:R-:W-:-:S04]  /*21e0*/  IMAD.WIDE.U32 R36, R24, R46, R36 ;  /* 0x0000002e18247225 */ /* 0x000fc800078e0024 */
[----:B------:R-:W-:Y:S02]  /*21f0*/  IMAD.IADD R10, R30, 0x1, -R10 ;  /* 0x000000011e0a7824 */ /* 0x000fe400078e0a0a */
[----:B------:R-:W-:Y:S02]  /*2200*/  IMAD.IADD R0, R29, 0x1, R28 ;  /* 0x000000011d007824 */ /* 0x000fe400078e021c */
[----:B------:R-:W-:Y:S02]  /*2210*/  IMAD.SHL.U32 R46, R46, 0x40, RZ ;  /* 0x000000402e2e7824 */ /* 0x000fe400078e00ff */
[----:B------:R-:W-:Y:S02]  /*2220*/  VIADD R49, R12, 0x8 ;  /* 0x000000080c317836 */ /* 0x000fe40000000000 */
[----:B------:R-:W-:Y:S02]  /*2230*/  IMAD R50, R10, 0x40, R192 ;  /* 0x000000400a327824 */ /* 0x000fe400078e02c0 */
[----:B------:R-:W-:-:S02]  /*2240*/  IMAD.SHL.U32 R51, R51, 0x2, RZ ;  /* 0x0000000233337824 */ /* 0x000fc400078e00ff */
[----:B------:R-:W-:Y:S02]  /*2250*/  IMAD.IADD R53, R21, 0x1, R9 ;  /* 0x0000000115357824 */ /* 0x000fe400078e0209 */
[----:B------:R-:W-:Y:S02]  /*2260*/  IMAD.IADD R54, R9, 0x1, R33 ;  /* 0x0000000109367824 */ /* 0x000fe400078e0221 */
[----:B------:R-:W-:Y:S02]  /*2270*/  IMAD.IADD R55, R35, 0x1, R7 ;  /* 0x0000000123377824 */ /* 0x000fe400078e0207 */
[----:B------:R-:W-:Y:S02]  /*2280*/  IMAD.IADD R57, R7, 0x1, R37 ;  /* 0x0000000107397824 */ /* 0x000fe400078e0225 */
[----:B------:R-:W-:Y:S01]  /*2290*/  IMAD R62, R213, 0x200, R4 ;  /* 0x00000200d53e7824 */ /* 0x000fe200078e0204 */
[----:B----4-:R-:W-:-:S07]  /*22a0*/  SHF.R.S32.HI R60, RZ, 0x1f, R41 ;  /* 0x0000001fff3c7819 */ /* 0x010fce0000011429 */
.L_x_3855:
[----:B0-----:R-:W0:Y:S01]  /*22b0*/  LDC R66, c[0x0][0x430] ;  /* 0x00010c00ff427b82 */ /* 0x001e220000000800 */
[----:B------:R-:W-:Y:S02]  /*22c0*/  VIADD R38, R38, 0xffffffff ;  /* 0xffffffff26267836 */ /* 0x000fe40000000000 */
[----:B------:R-:W-:Y:S02]  /*22d0*/  IMAD.MOV.U32 R65, RZ, RZ, RZ ;  /* 0x000000ffff417224 */ /* 0x000fe400078e00ff */
        /* <DEDUP_REMOVED lines=8> */
[----:B--2---:R-:W2:Y:S08]  /*2360*/  @!P2 LDC.64 R4, c[0x0][0x418] ;  /* 0x00010600ff04ab82 */ /* 0x004eb00000000a00 */
[----:B------:R-:W3:Y:S08]  /*2370*/  @P3 LDC R9, c[0x0][0x434] ;  /* 0x00010d00ff093b82 */ /* 0x000ef00000000800 */
[----:B------:R-:W4:Y:S01]  /*2380*/  @P3 LDC R10, c[0x0][0x438] ;  /* 0x00010e00ff0a3b82 */ /* 0x000f220000000800 */
[----:B---3--:R-:W-:-:S05]  /*2390*/  @P3 IMAD.HI.U32 R9, R12, R9, RZ ;  /* 0x000000090c093227 */ /* 0x008fca00078e00ff */
[----:B----4-:R-:W-:Y:S01]  /*23a0*/  @P3 SHF.R.U32.HI R8, RZ, R10, R9 ;  /* 0x0000000aff083219 */ /* 0x010fe20000011609 */
[----:B0-----:R-:W-:-:S03]  /*23b0*/  @!P2 IMAD R10, R60, R6, RZ ;  /* 0x000000063c0aa224 */ /* 0x001fc600078e02ff */
[----:B------:R-:W-:Y:S01]  /*23c0*/  @!P2 SHF.R.S32.HI R9, RZ, 0x1f, R8 ;  /* 0x0000001fff09a819 */ /* 0x000fe20000011408 */
[C---:B------:R-:W-:Y:S02]  /*23d0*/  @!P2 IMAD R11, R41.reuse, R7, R10 ;  /* 0x00000007290ba224 */ /* 0x040fe400078e020a */
[----:B------:R-:W-:-:S04]  /*23e0*/  @!P2 IMAD.WIDE.U32 R6, R41, R6, R8 ;  /* 0x000000062906a225 */ /* 0x000fc800078e0008 */
[----:B------:R-:W-:Y:S01]  /*23f0*/  @!P2 IMAD.IADD R7, R7, 0x1, R11 ;  /* 0x000000010707a824 */ /* 0x000fe200078e020b */
[----:B--2---:R-:W-:-:S04]  /*2400*/  @!P2 LEA R4, P3, R6, R4, 0x2 ;  /* 0x000000040604a211 */ /* 0x004fc800078610ff */
[----:B------:R-:W-:Y:S02]  /*2410*/  @!P2 LEA.HI.X R5, R6, R5, R7, 0x2, P3 ;  /* 0x000000050605a211 */ /* 0x000fe400018f1407 */
[----:B-1----:R-:W-:Y:S01]  /*2420*/  ISETP.GE.AND P3, PT, R77, 0x1, PT ;  /* 0x000000014d00780c */ /* 0x002fe20003f66270 */
[----:B------:R-:W-:Y:S02]  /*2430*/  IMAD.MOV R7, RZ, RZ, -R8 ;  /* 0x000000ffff077224 */ /* 0x000fe400078e0a08 */
[----:B------:R-:W-:Y:S01]  /*2440*/  IMAD.SHL.U32 R73, R22, 0x1000, RZ ;  /* 0x0000100016497824 */ /* 0x000fe200078e00ff */
[----:B------:R-:W-:Y:S05]  /*2450*/  YIELD ;  /* 0x0000000000007946 */ /* 0x000fea0003800000 */
[----:B------:R-:W-:Y:S01]  /*2460*/  IMAD R66, R66, R7, R12 ;  /* 0x0000000742427224 */ /* 0x000fe200078e020c */
[----:B------:R-:W-:Y:S01]  /*2470*/  BSSY B0, `(.L_x_3823) ;  /* 0x00001bb000007945 */ /* 0x000fe20003800000 */
[----:B------:R-:W-:Y:S01]  /*2480*/  IMAD.IADD R7, R52, 0x1, R73 ;  /* 0x0000000134077824 */ /* 0x000fe200078e0249 */
[----:B------:R0:W5:Y:S01]  /*2490*/  @!P2 LDG.E R65, desc[UR40][R4.64] ;  /* 0x000000280441a981 */ /* 0x000162000c1e1900 */
[----:B------:R-:W-:-:S02]  /*24a0*/  ISETP.GT.AND P2, PT, R38, R39, PT ;  /* 0x000000272600720c */ /* 0x000fc40003f44270 */
[----:B------:R-:W-:Y:S01]  /*24b0*/  IMAD R72, R7, 0x2, R2 ;  /* 0x0000000207487824 */ /* 0x000fe200078e0202 */
[----:B------:R-:W-:Y:S10]  /*24c0*/  @!P3 BRA `(.L_x_3824) ;  /* 0x0000001400fcb947 */ /* 0x000ff40003800000 */
[----:B------:R-:W-:Y:S01]  /*24d0*/  SHF.R.S32.HI R68, RZ, 0x1f, R66 ;  /* 0x0000001fff447819 */ /* 0x000fe20000011442 */
[----:B------:R-:W-:Y:S01]  /*24e0*/  ULDC.64 UR4, c[0x0][0x300] ;  /* 0x0000c00000047ab9 */ /* 0x000fe20000000a00 */
[----:B-----5:R-:W-:Y:S01]  /*24f0*/  SHF.R.S32.HI R67, RZ, 0x1f, R65 ;  /* 0x0000001fff437819 */ /* 0x020fe20000011441 */
[----:B0-----:R-:W-:Y:S01]  /*2500*/  IMAD.WIDE.U32 R4, R66, UR4, RZ ;  /* 0x0000000442047c25 */ /* 0x001fe2000f8e00ff */
[----:B------:R-:W-:Y:S01]  /*2510*/  ULDC.U8 UR6, c[0x0][0x410] ;  /* 0x0001040000067ab9 */ /* 0x000fe20000000000 */
[----:B------:R-:W-:Y:S02]  /*2520*/  SHF.R.S32.HI R15, RZ, 0x1f, R38 ;  /* 0x0000001fff0f7819 */ /* 0x000fe40000011426 */
[----:B------:R-:W-:Y:S01]  /*2530*/  IMAD R7, R68, UR4, RZ ;  /* 0x0000000444077c24 */ /* 0x000fe2000f8e02ff */
[----:B------:R-:W-:Y:S01]  /*2540*/  ISETP.NE.AND P3, PT, RZ, UR6, PT ;  /* 0x00000006ff007c0c */ /* 0x000fe2000bf65270 */
[----:B------:R-:W-:Y:S02]  /*2550*/  IMAD R8, R42, R38, RZ ;  /* 0x000000262a087224 */ /* 0x000fe400078e02ff */
[----:B------:R-:W-:Y:S01]  /*2560*/  IMAD R7, R66, UR5, R7 ;  /* 0x0000000542077c24 */ /* 0x000fe2000f8e0207 */
[----:B------:R-:W-:Y:S01]  /*2570*/  ULDC.64 UR4, c[0x0][0x310] ;  /* 0x0000c40000047ab9 */ /* 0x000fe20000000a00 */
[----:B------:R-:W-:-:S02]  /*2580*/  IMAD R11, R15, R43, R8 ;  /* 0x0000002b0f0b7224 */ /* 0x000fc400078e0208 */
[----:B------:R-:W-:Y:S02]  /*2590*/  IMAD R6, R67, UR4, RZ ;  /* 0x0000000443067c24 */ /* 0x000fe4000f8e02ff */
        /* <DEDUP_REMOVED lines=11> */
[----:B------:R-:W-:-:S03]  /*2650*/  IMAD.WIDE.U32 R4, R43, R38, RZ ;  /* 0x000000262b047225 */ /* 0x000fc600078e00ff */
[----:B------:R-:W-:Y:S01]  /*2660*/  LEA.HI.X R70, R6, UR5, R7, 0x1, P4 ;  /* 0x0000000506467c11 */ /* 0x000fe2000a0f0c07 */
[----:B------:R-:W-:Y:S01]  /*2670*/  IMAD.IADD R11, R5, 0x1, R11 ;  /* 0x00000001050b7824 */ /* 0x000fe200078e020b */
[----:B------:R-:W-:Y:S07]  /*2680*/  @!P3 BRA `(.L_x_3825) ;  /* 0x0000000800ccb947 */ /* 0x000fee0003800000 */
[----:B------:R-:W-:Y:S01]  /*2690*/  IMAD R69, R38, -0x40, R40 ;  /* 0xffffffc026457824 */ /* 0x000fe200078e0228 */
[----:B------:R-:W-:Y:S01]  /*26a0*/  BSSY B1, `(.L_x_3826) ;  /* 0x000001e000017945 */ /* 0x000fe20003800000 */
[----:B------:R-:W-:Y:S02]  /*26b0*/  CS2R R8, SRZ ;  /* 0x0000000000087805 */ /* 0x000fe4000001ff00 */
[----:B------:R-:W-:Y:S02]  /*26c0*/  CS2R R30, SRZ ;  /* 0x00000000001e7805 */ /* 0x000fe4000001ff00 */
[----:B------:R-:W-:Y:S02]  /*26d0*/  CS2R R28, SRZ ;  /* 0x00000000001c7805 */ /* 0x000fe4000001ff00 */
[----:B------:R-:W-:Y:S02]  /*26e0*/  VIMNMX R69, R69, 0x40, PT ;  /* 0x0000004045457848 */ /* 0x000fe40003fe0100 */
[----:B------:R-:W-:-:S02]  /*26f0*/  CS2R R58, SRZ ;  /* 0x00000000003a7805 */ /* 0x000fc4000001ff00 */
[----:B------:R-:W-:-:S13]  /*2700*/  ISETP.GE.AND P4, PT, R192, R69, PT ;  /* 0x00000045c000720c */ /* 0x000fda0003f86270 */
[----:B------:R-:W-:Y:S05]  /*2710*/  @P4 BRA `(.L_x_3827) ;  /* 0x0000000000584947 */ /* 0x000fea0003800000 */
[----:B------:R-:W-:Y:S01]  /*2720*/  IMAD.MOV.U32 R6, RZ, RZ, R34 ;  /* 0x000000ffff067224 */ /* 0x000fe200078e0022 */
[----:B------:R-:W-:Y:S01]  /*2730*/  ULDC.64 UR4, c[0x0][0x3e8] ;  /* 0x0000fa0000047ab9 */ /* 0x000fe20000000a00 */
[----:B------:R-:W-:Y:S01]  /*2740*/  IMAD.MOV.U32 R7, RZ, RZ, R55 ;  /* 0x000000ffff077224 */ /* 0x000fe200078e0037 */
[----:B------:R-:W-:Y:S01]  /*2750*/  ULDC.64 UR6, c[0x0][0x400] ;  /* 0x0001000000067ab9 */ /* 0x000fe20000000a00 */
[----:B------:R-:W-:Y:S01]  /*2760*/  IMAD R5, R45, R38, RZ ;  /* 0x000000262d057224 */ /* 0x000fe200078e02ff */
[----:B------:R-:W-:Y:S01]  /*2770*/  CS2R R28, SRZ ;  /* 0x00000000001c7805 */ /* 0x000fe2000001ff00 */
[----:B------:R-:W-:Y:S01]  /*2780*/  IMAD.WIDE.U32 R8, R38, R46, R6 ;  /* 0x0000002e26087225 */ /* 0x000fe200078e0006 */
[----:B------:R-:W-:-:S03]  /*2790*/  IADD3 R7, P3, R20, R4, RZ ;  /* 0x0000000414077210 */ /* 0x000fc60007f7e0ff */
[----:B------:R-:W-:Y:S01]  /*27a0*/  IMAD R5, R15, R46, R5 ;  /* 0x0000002e0f057224 */ /* 0x000fe200078e0205 */
[----:B------:R-:W-:Y:S01]  /*27b0*/  LEA R4, P5, R8, UR6, 0x1 ;  /* 0x0000000608047c11 */ /* 0x000fe2000f8a08ff */
[----:B------:R-:W-:Y:S01]  /*27c0*/  IMAD.X R10, R11, 0x1, R53, P3 ;  /* 0x000000010b0a7824 */ /* 0x000fe200018e0635 */
[----:B------:R-:W-:Y:S01]  /*27d0*/  LEA R6, P3, R7, UR4, 0x1 ;  /* 0x0000000407067c11 */ /* 0x000fe2000f8608ff */
[----:B------:R-:W-:-:S03]  /*27e0*/  IMAD.IADD R5, R9, 0x1, R5 ;  /* 0x0000000109057824 */ /* 0x000fc600078e0205 */
[----:B------:R-:W-:Y:S02]  /*27f0*/  LEA.HI.X R7, R7, UR5, R10, 0x1, P3 ;  /* 0x0000000507077c11 */ /* 0x000fe400098f0c0a */
[----:B------:R-:W-:Y:S02]  /*2800*/  LEA.HI.X R5, R8, UR7, R5, 0x1, P5 ;  /* 0x0000000708057c11 */ /* 0x000fe4000a8f0c05 */
[----:B------:R-:W-:Y:S02]  /*2810*/  CS2R R8, SRZ ;  /* 0x0000000000087805 */ /* 0x000fe4000001ff00 */
[-C--:B------:R-:W-:Y:S02]  /*2820*/  ISETP.GE.AND P5, PT, R184, R77.reuse, PT ;  /* 0x0000004db800720c */ /* 0x080fe40003fa6270 */
[----:B------:R-:W-:-:S11]  /*2830*/  ISETP.GE.AND P3, PT, R197, R77, PT ;  /* 0x0000004dc500720c */ /* 0x000fd60003f66270 */
[----:B------:R0:W5:Y:S04]  /*2840*/  @!P5 LDG.E.64 R30, desc[UR40][R6.64] ;  /* 0x00000028061ed981 */ /* 0x000168000c1e1b00 */
[----:B------:R0:W5:Y:S04]  /*2850*/  @!P3 LDG.E.64 R8, desc[UR40][R6.64+0x20] ;  /* 0x000020280608b981 */ /* 0x000168000c1e1b00 */
[----:B------:R0:W5:Y:S04]  /*2860*/  @!P5 LDG.E.64 R58, desc[UR40][R4.64] ;  /* 0x00000028043ad981 */ /* 0x000168000c1e1b00 */
[----:B------:R0:W5:Y:S02]  /*2870*/  @!P3 LDG.E.64 R28, desc[UR40][R4.64+0x20] ;  /* 0x00002028041cb981 */ /* 0x000164000c1e1b00 */
.L_x_3827:
[----:B------:R-:W-:Y:S05]  /*2880*/  BSYNC B1 ;  /* 0x0000000000017941 */ /* 0x000fea0003800000 */
.L_x_3826:
[----:B------:R-:W-:Y:S01]  /*2890*/  ISETP.NE.AND P3, PT, R186, 0x3, PT ;  /* 0x00000003ba00780c */ /* 0x000fe20003f65270 */
[----:B0----5:R-:W-:Y:S02]  /*28a0*/  IMAD.MOV.U32 R4, RZ, RZ, R8 ;  /* 0x000000ffff047224 */ /* 0x021fe400078e0008 */
[----:B------:R-:W-:Y:S02]  /*28b0*/  IMAD.MOV.U32 R5, RZ, RZ, R9 ;  /* 0x000000ffff057224 */ /* 0x000fe400078e0009 */
[----:B------:R-:W-:Y:S02]  /*28c0*/  IMAD.MOV.U32 R6, RZ, RZ, R30 ;  /* 0x000000ffff067224 */ /* 0x000fe400078e001e */
        /* <DEDUP_REMOVED lines=11> */
[----:B------:R-:W-:Y:S06]  /*2980*/  @!P3 BRA `(.L_x_3828) ;  /* 0x000000000004b947 */ /* 0x000fec0003800000 */
[----:B------:R-:W-:Y:S01]  /*2990*/  BPT.TRAP 0x1 ;  /* 0x000000040000795c */ /* 0x000fe20000300000 */
.L_x_3828:
[----:B------:R-:W-:Y:S01]  /*29a0*/  IMAD R64, R22, 0x8, R2 ;  /* 0x0000000816407824 */ /* 0x000fe200078e0202 */
[----:B------:R-:W-:Y:S01]  /*29b0*/  SHF.L.U32 R75, R187, 0x1f, RZ ;  /* 0x0000001fbb4b7819 */ /* 0x000fe200000006ff */
[----:B------:R-:W-:Y:S03]  /*29c0*/  BSSY B1, `(.L_x_3829) ;  /* 0x0000003000017945 */ /* 0x000fe60003800000 */
[----:B------:R-:W0:Y:S02]  /*29d0*/  SYNCS.PHASECHK.TRANS64.TRYWAIT P5, [R64+URZ+0x28c90], R75 ;  /* 0x028c904b400075a7 */ /* 0x000e2400080a017f */
[----:B0-----:R-:W-:Y:S05]  /*29e0*/  @!P5 BRA `(.L_x_3830) ;  /* 0x000001440020d947 */ /* 0x001fea0003800000 */
.L_x_4071:
[----:B------:R-:W-:Y:S05]  /*29f0*/  BSYNC B1 ;  /* 0x0000000000017941 */ /* 0x000fea0003800000 */
.L_x_3829:
[----:B------:R-:W-:-:S03]  /*2a00*/  UMOV UR4, 0xffffffff ;  /* 0xffffffff00047882 */ /* 0x000fc60000000000 */
[----:B------:R-:W-:Y:S05]  /*2a10*/  BRA.DIV UR4, `(.L_x_3831) ;  /* 0x0000014604287947 */ /* 0x000fea000b800000 */
[----:B------:R-:W1:Y:S04]  /*2a20*/  SHFL.IDX PT, R70, R70, RZ, 0x1c1f ;  /* 0x001c1fff46467589 */ /* 0x000e6800000e0000 */
[----:B------:R2:W3:Y:S02]  /*2a30*/  SHFL.IDX PT, R14, R71, RZ, 0x1c1f ;  /* 0x001c1fff470e7589 */ /* 0x0004e400000e0000 */
.L_x_4075:
[----:B------:R-:W-:Y:S05]  /*2a40*/  @P4 BRA `(.L_x_3832) ;  /* 0x0000001400744947 */ /* 0x000fea0003800000 */
[----:B------:R-:W-:Y:S01]  /*2a50*/  ISETP.NE.AND P5, PT, R63, RZ, PT ;  /* 0x000000ff3f00720c */ /* 0x000fe20003fa5270 */
[----:B------:R-:W-:-:S12]  /*2a60*/  BSSY B1, `(.L_x_3833) ;  /* 0x0000038000017945 */ /* 0x000fd80003800000 */
[----:B------:R-:W-:Y:S05]  /*2a70*/  @P5 BRA `(.L_x_3834) ;  /* 0x0000000000d85947 */ /* 0x000fea0003800000 */
[----:B------:R4:W0:Y:S01]  /*2a80*/  LDS.128 R4, [R72+0x22400] ;  /* 0x0224000048047984 */ /* 0x0008220000000c00 */
[----:B------:R-:W-:Y:S01]  /*2a90*/  ISETP.GE.AND P5, PT, R184, R77, PT ;  /* 0x0000004db800720c */ /* 0x000fe20003fa6270 */
[----:B------:R-:W-:Y:S01]  /*2aa0*/  BSSY B2, `(.L_x_3835) ;  /* 0x0000032000027945 */ /* 0x000fe20003800000 */
[----:B---3--:R-:W-:-:S04]  /*2ab0*/  LEA R10, P4, R16, R14, 0x1 ;  /* 0x0000000e100a7211 */ /* 0x008fc800078808ff */
[----:B-1----:R-:W-:-:S07]  /*2ac0*/  LEA.HI.X R11, R16, R70, R17, 0x1, P4 ;  /* 0x00000046100b7211 */ /* 0x002fce00020f0c11 */
[----:B----4-:R-:W-:Y:S05]  /*2ad0*/  @P5 BRA `(.L_x_3836) ;  /* 0x0000000000b85947 */ /* 0x010fea0003800000 */
[----:B------:R-:W-:Y:S01]  /*2ae0*/  SHF.R.U32.HI R76, RZ, 0x10, R59 ;  /* 0x00000010ff4c7819 */ /* 0x000fe2000001163b */
[----:B0-----:R-:W-:Y:S01]  /*2af0*/  IMAD.U32 R15, R7, 0x10000, RZ ;  /* 0x00010000070f7824 */ /* 0x001fe200078e00ff */
[----:B--2---:R-:W-:Y:S01]  /*2b00*/  SHF.R.U32.HI R71, RZ, 0x10, R31 ;  /* 0x00000010ff477819 */ /* 0x004fe2000001161f */
[----:B------:R-:W-:Y:S01]  /*2b10*/  IMAD.U32 R12, R6, 0x10000, RZ ;  /* 0x00010000060c7824 */ /* 0x000fe200078e00ff */
[----:B------:R-:W-:Y:S02]  /*2b20*/  SHF.R.U64 R72, R58, 0x10, R59 ;  /* 0x000000103a487819 */ /* 0x000fe4000000123b */
[----:B------:R-:W-:Y:S02]  /*2b30*/  SHF.R.U64 R74, R30, 0x10, R31 ;  /* 0x000000101e4a7819 */ /* 0x000fe4000000121f */
[----:B------:R-:W-:Y:S02]  /*2b40*/  PRMT R76, R81, 0x5432, R76 ;  /* 0x00005432514c7816 */ /* 0x000fe4000000004c */
[----:B------:R-:W-:-:S02]  /*2b50*/  PRMT R59, R78, 0x5410, R71 ;  /* 0x000054104e3b7816 */ /* 0x000fc40000000047 */
[----:B------:R-:W-:Y:S02]  /*2b60*/  PRMT R72, R79, 0x5432, R72 ;  /* 0x000054324f487816 */ /* 0x000fe40000000048 */
[----:B------:R-:W-:Y:S01]  /*2b70*/  LOP3.LUT R13, R6, 0xffff0000, RZ, 0xc0, !PT ;  /* 0xffff0000060d7812 */ /* 0x000fe200078ec0ff */
[----:B------:R-:W-:Y:S01]  /*2b80*/  IMAD.U32 R71, R59, 0x10000, RZ ;  /* 0x000100003b477824 */ /* 0x000fe200078e00ff */
[----:B------:R-:W-:Y:S02]  /*2b90*/  LOP3.LUT R30, R7, 0xffff0000, RZ, 0xc0, !PT ;  /* 0xffff0000071e7812 */ /* 0x000fe400078ec0ff */
[----:B------:R-:W-:Y:S01]  /*2ba0*/  PRMT R31, R78, 0x5432, R74 ;  /* 0x000054324e1f7816 */ /* 0x000fe2000000004a */
[----:B------:R-:W-:Y:S01]  /*2bb0*/  IMAD.U32 R78, R76, 0x10000, RZ ;  /* 0x000100004c4e7824 */ /* 0x000fe200078e00ff */
[----:B------:R-:W-:Y:S02]  /*2bc0*/  LOP3.LUT R7, R5, 0xffff0000, RZ, 0xc0, !PT ;  /* 0xffff000005077812 */ /* 0x000fe400078ec0ff */
[----:B------:R-:W-:Y:S01]  /*2bd0*/  LOP3.LUT R74, R72, 0xffff0000, RZ, 0xc0, !PT ;  /* 0xffff0000484a7812 */ /* 0x000fe200078ec0ff */
[----:B------:R-:W-:Y:S01]  /*2be0*/  FMUL.FTZ R81, R13, R78 ;  /* 0x0000004e0d517220 */ /* 0x000fe20000410000 */
[----:B------:R-:W-:Y:S01]  /*2bf0*/  SHF.L.U32 R6, R5, 0x10, RZ ;  /* 0x0000001005067819 */ /* 0x000fe200000006ff */
[-C--:B------:R-:W-:Y:S01]  /*2c00*/  FMUL.FTZ R13, R13, R71.reuse ;  /* 0x000000470d0d7220 */ /* 0x080fe20000410000 */
[----:B------:R-:W-:Y:S01]  /*2c10*/  LOP3.LUT R58, R31, 0xffff0000, RZ, 0xc0, !PT ;  /* 0xffff00001f3a7812 */ /* 0x000fe200078ec0ff */
[----:B------:R-:W-:Y:S01]  /*2c20*/  FMUL.FTZ R79, R7, R74 ;  /* 0x0000004a074f7220 */ /* 0x000fe20000410000 */
[----:B------:R-:W-:Y:S01]  /*2c30*/  LOP3.LUT R76, R76, 0xffff0000, RZ, 0xc0, !PT ;  /* 0xffff00004c4c7812 */ /* 0x000fe200078ec0ff */
[----:B------:R-:W-:Y:S01]  /*2c40*/  IMAD.U32 R5, R4, 0x10000, RZ ;  /* 0x0001000004057824 */ /* 0x000fe200078e00ff */
[----:B------:R-:W-:Y:S01]  /*2c50*/  LOP3.LUT R59, R59, 0xffff0000, RZ, 0xc0, !PT ;  /* 0xffff00003b3b7812 */ /* 0x000fe200078ec0ff */
[----:B------:R-:W-:Y:S01]  /*2c60*/  FFMA.FTZ R81, R12, R71, -R81 ;  /* 0x000000470c517223 */ /* 0x000fe20000010851 */
[-C--:B------:R-:W-:Y:S01]  /*2c70*/  FMUL.FTZ R7, R7, R58.reuse ;  /* 0x0000003a07077220 */ /* 0x080fe20000410000 */
[----:B------:R-:W-:Y:S01]  /*2c80*/  LOP3.LUT R4, R4, 0xffff0000, RZ, 0xc0, !PT ;  /* 0xffff000004047812 */ /* 0x000fe200078ec0ff */
[----:B------:R-:W-:Y:S01]  /*2c90*/  FFMA.FTZ R79, R6, R58, -R79 ;  /* 0x0000003a064f7223 */ /* 0x000fe2000001084f */
[----:B------:R-:W-:Y:S01]  /*2ca0*/  FFMA.FTZ R12, R12, R78, R13 ;  /* 0x0000004e0c0c7223 */ /* 0x000fe2000001000d */
[----:B------:R-:W-:-:S02]  /*2cb0*/  IMAD.U32 R72, R72, 0x10000, RZ ;  /* 0x0001000048487824 */ /* 0x000fc400078e00ff */
[C---:B------:R-:W-:Y:S01]  /*2cc0*/  FMUL.FTZ R58, R30.reuse, R76 ;  /* 0x0000004c1e3a7220 */ /* 0x040fe20000410000 */
[----:B------:R-:W-:Y:S02]  /*2cd0*/  IMAD.U32 R31, R31, 0x10000, RZ ;  /* 0x000100001f1f7824 */ /* 0x000fe400078e00ff */
[----:B------:R-:W-:Y:S01]  /*2ce0*/  FMUL.FTZ R13, R30, R59 ;  /* 0x0000003b1e0d7220 */ /* 0x000fe20000410000 */
[----:B------:R-:W-:Y:S01]  /*2cf0*/  FFMA.FTZ R74, R6, R74, R7 ;  /* 0x0000004a064a7223 */ /* 0x000fe20000010007 */
        /* <DEDUP_REMOVED lines=11> */
[----:B------:R-:W-:-:S07]  /*2db0*/  IMAD.MOV.U32 R7, RZ, RZ, R13 ;  /* 0x000000ffff077224 */ /* 0x000fce00078e000d */
.L_x_3836:
[----:B------:R-:W-:Y:S05]  /*2dc0*/  BSYNC B2 ;  /* 0x0000000000027941 */ /* 0x000fea0003800000 */
.L_x_3835:
[----:B0-----:R4:W-:Y:S02]  /*2dd0*/  ST.E.128 desc[UR40][R10.64], R4 ;  /* 0x000000040a007985 */ /* 0x0019e4000c101d28 */
.L_x_3834:
[----:B------:R-:W-:Y:S05]  /*2de0*/  BSYNC B1 ;  /* 0x0000000000017941 */ /* 0x000fea0003800000 */
.L_x_3833:
[----:B------:R-:W-:Y:S05]  /*2df0*/  @P1 BRA `(.L_x_3832) ;  /* 0x0000001000881947 */ /* 0x000fea0003800000 */
[----:B----4-:R-:W-:Y:S01]  /*2e00*/  IMAD.MOV.U32 R4, RZ, RZ, 0x20 ;  /* 0x00000020ff047424 */ /* 0x010fe200078e00ff */
[----:B------:R-:W-:Y:S01]  /*2e10*/  LOP3.LUT P4, RZ, R194, 0x4, RZ, 0xc0, !PT ;  /* 0x00000004c2ff7812 */ /* 0x000fe2000788c0ff */
[----:B------:R-:W-:Y:S01]  /*2e20*/  BSSY B1, `(.L_x_3837) ;  /* 0x0000037000017945 */ /* 0x000fe20003800000 */
[----:B------:R-:W-:Y:S02]  /*2e30*/  ISETP.GE.AND P5, PT, R197, R77, PT ;  /* 0x0000004dc500720c */ /* 0x000fe40003fa6270 */
[----:B------:R-:W-:Y:S02]  /*2e40*/  SEL R4, R4, 0xffffffe0, !P4 ;  /* 0xffffffe004047807 */ /* 0x000fe40006000000 */
[C---:B---3--:R-:W-:Y:S02]  /*2e50*/  LEA R10, P4, R19.reuse, R14, 0x1 ;  /* 0x0000000e130a7211 */ /* 0x048fe400078808ff */
[----:B------:R-:W-:Y:S02]  /*2e60*/  IADD3 R73, R4, R52, R73 ;  /* 0x0000003404497210 */ /* 0x000fe40007ffe049 */
[----:B-1----:R-:W-:-:S03]  /*2e70*/  LEA.HI.X R11, R19, R70, R195, 0x1, P4 ;  /* 0x00000046130b7211 */ /* 0x002fc600020f0cc3 */
[----:B------:R-:W-:-:S06]  /*2e80*/  IMAD R4, R73, 0x2, R2 ;  /* 0x0000000249047824 */ /* 0x000fcc00078e0202 */
[----:B------:R-:W1:Y:S01]  /*2e90*/  LDS.128 R4, [R4+0x22400] ;  /* 0x0224000004047984 */ /* 0x000e620000000c00 */
[----:B------:R-:W-:Y:S05]  /*2ea0*/  @P5 BRA `(.L_x_3838) ;  /* 0x0000000000b85947 */ /* 0x000fea0003800000 */
[----:B------:R-:W-:Y:S01]  /*2eb0*/  SHF.R.U64 R14, R8, 0x10, R9 ;  /* 0x00000010080e7819 */ /* 0x000fe20000001209 */
[----:B-1----:R-:W-:Y:S01]  /*2ec0*/  IMAD.U32 R12, R7, 0x10000, RZ ;  /* 0x00010000070c7824 */ /* 0x002fe200078e00ff */
[--C-:B------:R-:W-:Y:S01]  /*2ed0*/  SHF.R.U64 R30, R28, 0x10, R29.reuse ;  /* 0x000000101c1e7819 */ /* 0x100fe2000000121d */
[----:B------:R-:W-:Y:S01]  /*2ee0*/  IMAD.U32 R8, R6, 0x10000, RZ ;  /* 0x0001000006087824 */ /* 0x000fe200078e00ff */
        /* <DEDUP_REMOVED lines=8> */
[----:B------:R-:W-:Y:S01]  /*2f70*/  LOP3.LUT R7, R5, 0xffff0000, RZ, 0xc0, !PT ;  /* 0xffff000005077812 */ /* 0x000fe200078ec0ff */
[----:B------:R-:W-:Y:S01]  /*2f80*/  IMAD.U32 R29, R28, 0x10000, RZ ;  /* 0x000100001c1d7824 */ /* 0x000fe200078e00ff */
[C---:B------:R-:W-:Y:S01]  /*2f90*/  LOP3.LUT R31, R30.reuse, 0xffff0000, RZ, 0xc0, !PT ;  /* 0xffff00001e1f7812 */ /* 0x040fe200078ec0ff */
[----:B------:R-:W-:Y:S01]  /*2fa0*/  IMAD.U32 R30, R30, 0x10000, RZ ;  /* 0x000100001e1e7824 */ /* 0x000fe200078e00ff */
[C---:B------:R-:W-:Y:S01]  /*2fb0*/  LOP3.LUT R15, R14.reuse, 0xffff0000, RZ, 0xc0, !PT ;  /* 0xffff00000e0f7812 */ /* 0x040fe200078ec0ff */
[----:B------:R-:W-:Y:S01]  /*2fc0*/  IMAD.U32 R14, R14, 0x10000, RZ ;  /* 0x000100000e0e7824 */ /* 0x000fe200078e00ff */
[----:B------:R-:W-:Y:S01]  /*2fd0*/  LOP3.LUT R9, R6, 0xffff0000, RZ, 0xc0, !PT ;  /* 0xffff000006097812 */ /* 0x000fe200078ec0ff */
[C---:B--2---:R-:W-:Y:S01]  /*2fe0*/  FMUL.FTZ R71, R7.reuse, R31 ;  /* 0x0000001f07477220 */ /* 0x044fe20000410000 */
[----:B------:R-:W-:Y:S01]  /*2ff0*/  LOP3.LUT R58, R58, 0xffff0000, RZ, 0xc0, !PT ;  /* 0xffff00003a3a7812 */ /* 0x000fe200078ec0ff */
[----:B------:R-:W-:Y:S01]  /*3000*/  FMUL.FTZ R70, R7, R15 ;  /* 0x0000000f07467220 */ /* 0x000fe20000410000 */
[----:B------:R-:W-:Y:S01]  /*3010*/  LOP3.LUT R28, R28, 0xffff0000, RZ, 0xc0, !PT ;  /* 0xffff00001c1c7812 */ /* 0x000fe200078ec0ff */
[C---:B------:R-:W-:Y:S01]  /*3020*/  FMUL.FTZ R7, R9.reuse, R59 ;  /* 0x0000003b09077220 */ /* 0x040fe20000410000 */
[----:B------:R-:W-:Y:S01]  /*3030*/  FMUL.FTZ R9, R9, R29 ;  /* 0x0000001d09097220 */ /* 0x000fe20000410000 */
[----:B------:R-:W-:-:S02]  /*3040*/  IMAD.U32 R6, R5, 0x10000, RZ ;  /* 0x0001000005067824 */ /* 0x000fc400078e00ff */
[----:B------:R-:W-:Y:S01]  /*3050*/  FFMA.FTZ R29, R8, R29, -R7 ;  /* 0x0000001d081d7223 */ /* 0x000fe20000010807 */
[----:B------:R-:W-:Y:S02]  /*3060*/  IMAD.U32 R5, R4, 0x10000, RZ ;  /* 0x0001000004057824 */ /* 0x000fe400078e00ff */
[----:B------:R-:W-:Y:S01]  /*3070*/  FFMA.FTZ R8, R8, R59, R9 ;  /* 0x0000003b08087223 */ /* 0x000fe20000010009 */
[----:B------:R-:W-:Y:S01]  /*3080*/  LOP3.LUT R4, R4, 0xffff0000, RZ, 0xc0, !PT ;  /* 0xffff000004047812 */ /* 0x000fe200078ec0ff */
[C---:B------:R-:W-:Y:S01]  /*3090*/  FMUL.FTZ R9, R13.reuse, R58 ;  /* 0x0000003a0d097220 */ /* 0x040fe20000410000 */
[-C--:B------:R-:W-:Y:S01]  /*30a0*/  FMUL.FTZ R13, R13, R28.reuse ;  /* 0x0000001c0d0d7220 */ /* 0x080fe20000410000 */
[C---:B------:R-:W-:Y:S01]  /*30b0*/  FFMA.FTZ R71, R6.reuse, R15, -R71 ;  /* 0x0000000f06477223 */ /* 0x040fe20000010847 */
[----:B------:R-:W-:Y:S01]  /*30c0*/  FFMA.FTZ R70, R6, R31, R70 ;  /* 0x0000001f06467223 */ /* 0x000fe20000010046 */
[----:B------:R-:W-:Y:S01]  /*30d0*/  FFMA.FTZ R9, R12, R28, -R9 ;  /* 0x0000001c0c097223 */ /* 0x000fe20000010809 */
[C---:B------:R-:W-:Y:S01]  /*30e0*/  FMUL.FTZ R6, R4.reuse, R30 ;  /* 0x0000001e04067220 */ /* 0x040fe20000410000 */
[----:B------:R-:W-:Y:S01]  /*30f0*/  FMUL.FTZ R7, R4, R14 ;  /* 0x0000000e04077220 */ /* 0x000fe20000410000 */
[----:B------:R-:W-:Y:S01]  /*3100*/  FFMA.FTZ R12, R12, R58, R13 ;  /* 0x0000003a0c0c7223 */ /* 0x000fe2000001000d */
[----:B------:R-:W-:Y:S01]  /*3110*/  F2FP.BF16.F32.PACK_AB R8, R8, R29 ;  /* 0x0000001d0808723e */ /* 0x000fe200000010ff */
[C---:B------:R-:W-:Y:S01]  /*3120*/  FFMA.FTZ R6, R5.reuse, R14, -R6 ;  /* 0x0000000e05067223 */ /* 0x040fe20000010806 */
[----:B------:R-:W-:Y:S01]  /*3130*/  FFMA.FTZ R7, R5, R30, R7 ;  /* 0x0000001e05077223 */ /* 0x000fe20000010007 */
[----:B------:R-:W-:-:S02]  /*3140*/  F2FP.BF16.F32.PACK_AB R5, R70, R71 ;  /* 0x000000474605723e */ /* 0x000fc400000010ff */
[----:B------:R-:W-:Y:S02]  /*3150*/  F2FP.BF16.F32.PACK_AB R9, R12, R9 ;  /* 0x000000090c09723e */ /* 0x000fe400000010ff */
[----:B------:R-:W-:Y:S01]  /*3160*/  F2FP.BF16.F32.PACK_AB R4, R7, R6 ;  /* 0x000000060704723e */ /* 0x000fe200000010ff */
[----:B------:R-:W-:Y:S02]  /*3170*/  IMAD.MOV.U32 R6, RZ, RZ, R8 ;  /* 0x000000ffff067224 */ /* 0x000fe400078e0008 */
[----:B------:R-:W-:-:S07]  /*3180*/  IMAD.MOV.U32 R7, RZ, RZ, R9 ;  /* 0x000000ffff077224 */ /* 0x000fce00078e0009 */
.L_x_3838:
[----:B------:R-:W-:Y:S05]  /*3190*/  BSYNC B1 ;  /* 0x0000000000017941 */ /* 0x000fea0003800000 */
.L_x_3837:
[----:B-1----:R1:W-:Y:S01]  /*31a0*/  ST.E.128 desc[UR40][R10.64], R4 ;  /* 0x000000040a007985 */ /* 0x0023e2000c101d28 */
[----:B------:R-:W-:Y:S05]  /*31b0*/  BRA `(.L_x_3832) ;  /* 0x0000000c00987947 */ /* 0x000fea0003800000 */
.L_x_3825:
[----:B------:R-:W-:-:S05]  /*31c0*/  IMAD R69, R38, -0x40, R40 ;  /* 0xffffffc026457824 */ /* 0x000fca00078e0228 */
[----:B------:R-:W-:-:S04]  /*31d0*/  VIMNMX R69, R69, 0x40, PT ;  /* 0x0000004045457848 */ /* 0x000fc80003fe0100 */
[----:B------:R-:W-:-:S04]  /*31e0*/  ISETP.GE.AND P4, PT, R192, R69, PT ;  /* 0x00000045c000720c */ /* 0x000fc80003f86270 */
[----:B------:R-:W-:-:S13]  /*31f0*/  ISETP.GE.OR P3, PT, R16, R77, P4 ;  /* 0x0000004d1000720c */ /* 0x000fda0002766670 */
[----:B------:R-:W0:Y:S01]  /*3200*/  @!P3 LDC.64 R12, c[0x0][0x3e8] ;  /* 0x0000fa00ff0cbb82 */ /* 0x000e220000000a00 */
[----:B------:R-:W-:Y:S01]  /*3210*/  @!P3 IADD3 R6, P5, R32, R4, RZ ;  /* 0x000000042006b210 */ /* 0x000fe20007fbe0ff */
[----:B------:R-:W-:Y:S02]  /*3220*/  @!P3 IMAD R4, R45, R38, RZ ;  /* 0x000000262d04b224 */ /* 0x000fe400078e02ff */
[----:B------:R-:W-:Y:S02]  /*3230*/  @!P3 IMAD.MOV.U32 R5, RZ, RZ, R57 ;  /* 0x000000ffff05b224 */ /* 0x000fe400078e0039 */
[----:B------:R-:W-:Y:S02]  /*3240*/  @!P3 IMAD R15, R15, R46, R4 ;  /* 0x0000002e0f0fb224 */ /* 0x000fe400078e0204 */
[----:B------:R-:W1:Y:S01]  /*3250*/  @!P3 LDC.64 R8, c[0x0][0x400] ;  /* 0x00010000ff08bb82 */ /* 0x000e620000000a00 */
[----:B------:R-:W-:Y:S02]  /*3260*/  @!P3 IMAD.X R7, R11, 0x1, R54, P5 ;  /* 0x000000010b07b824 */ /* 0x000fe400028e0636 */
[----:B------:R-:W-:-:S04]  /*3270*/  @!P3 IMAD.MOV.U32 R4, RZ, RZ, R36 ;  /* 0x000000ffff04b224 */ /* 0x000fc800078e0024 */
[----:B------:R-:W-:Y:S01]  /*3280*/  @!P3 IMAD.WIDE.U32 R10, R38, R46, R4 ;  /* 0x0000002e260ab225 */ /* 0x000fe200078e0004 */
[----:B------:R-:W-:-:S03]  /*3290*/  CS2R R4, SRZ ;  /* 0x0000000000047805 */ /* 0x000fc6000001ff00 */
[----:B------:R-:W-:Y:S01]  /*32a0*/  @!P3 IMAD.IADD R11, R15, 0x1, R11 ;  /* 0x000000010f0bb824 */ /* 0x000fe200078e020b */
[----:B0-----:R-:W-:-:S04]  /*32b0*/  @!P3 LEA R12, P5, R6, R12, 0x1 ;  /* 0x0000000c060cb211 */ /* 0x001fc800078a08ff */
[----:B------:R-:W-:Y:S02]  /*32c0*/  @!P3 LEA.HI.X R13, R6, R13, R7, 0x1, P5 ;  /* 0x0000000d060db211 */ /* 0x000fe400028f0c07 */
[----:B------:R-:W-:Y:S02]  /*32d0*/  CS2R R6, SRZ ;  /* 0x0000000000067805 */ /* 0x000fe4000001ff00 */
[C---:B-1----:R-:W-:Y:S02]  /*32e0*/  @!P3 LEA R8, P5, R10.reuse, R8, 0x1 ;  /* 0x000000080a08b211 */ /* 0x042fe400078a08ff */
[----:B------:R-:W-:Y:S02]  /*32f0*/  CS2R R30, SRZ ;  /* 0x00000000001e7805 */ /* 0x000fe4000001ff00 */
[----:B------:R-:W-:Y:S01]  /*3300*/  CS2R R28, SRZ ;  /* 0x00000000001c7805 */ /* 0x000fe2000001ff00 */
[----:B------:R-:W2:Y:S01]  /*3310*/  @!P3 LDG.E.128 R4, desc[UR40][R12.64] ;  /* 0x000000280c04b981 */ /* 0x000ea2000c1e1d00 */
[----:B------:R-:W-:-:S05]  /*3320*/  @!P3 LEA.HI.X R9, R10, R9, R11, 0x1, P5 ;  /* 0x000000090a09b211 */ /* 0x000fca00028f0c0b */
[----:B------:R-:W3:Y:S01]  /*3330*/  @!P3 LDG.E.128 R28, desc[UR40][R8.64] ;  /* 0x00000028081cb981 */ /* 0x000ee2000c1e1d00 */
[----:B------:R-:W-:Y:S02]  /*3340*/  ISETP.NE.AND P3, PT, R186, 0x3, PT ;  /* 0x00000003ba00780c */ /* 0x000fe40003f65270 */
[----:B------:R-:W-:Y:S01]  /*3350*/  ISETP.GE.AND P5, PT, R16, R77, PT ;  /* 0x0000004d1000720c */ /* 0x000fe20003fa6270 */
[----:B--2---:R-:W-:Y:S02]  /*3360*/  IMAD.MOV.U32 R10, RZ, RZ, R4 ;  /* 0x000000ffff0a7224 */ /* 0x004fe400078e0004 */
[----:B------:R-:W-:Y:S02]  /*3370*/  IMAD.MOV.U32 R11, RZ, RZ, R5 ;  /* 0x000000ffff0b7224 */ /* 0x000fe400078e0005 */
[----:B------:R-:W-:Y:S02]  /*3380*/  IMAD.MOV.U32 R14, RZ, RZ, R6 ;  /* 0x000000ffff0e7224 */ /* 0x000fe400078e0006 */
[----:B------:R-:W-:Y:S01]  /*3390*/  IMAD.MOV.U32 R15, RZ, RZ, R7 ;  /* 0x000000ffff0f7224 */ /* 0x000fe200078e0007 */
[----:B------:R-:W-:Y:S01]  /*33a0*/  PRMT R79, R10, 0x5410, R11 ;  /* 0x000054100a4f7816 */ /* 0x000fe2000000000b */
[----:B---3--:R-:W-:Y:S01]  /*33b0*/  IMAD.MOV.U32 R8, RZ, RZ, R30 ;  /* 0x000000ffff087224 */ /* 0x008fe200078e001e */
[----:B------:R-:W-:Y:S01]  /*33c0*/  PRMT R83, R83, 0x5410, R14 ;  /* 0x0000541053537816 */ /* 0x000fe2000000000e */
[----:B------:R-:W-:Y:S01]  /*33d0*/  IMAD.MOV.U32 R9, RZ, RZ, R31 ;  /* 0x000000ffff097224 */ /* 0x000fe200078e001f */
[----:B------:R-:W-:Y:S01]  /*33e0*/  PRMT R87, R87, 0x5410, R15 ;  /* 0x0000541057577816 */ /* 0x000fe2000000000f */
[----:B------:R-:W-:-:S02]  /*33f0*/  IMAD.MOV.U32 R10, RZ, RZ, R28 ;  /* 0x000000ffff0a7224 */ /* 0x000fc400078e001c */
[----:B------:R-:W-:Y:S01]  /*3400*/  IMAD.MOV.U32 R11, RZ, RZ, R29 ;  /* 0x000000ffff0b7224 */ /* 0x000fe200078e001d */
[----:B------:R-:W-:Y:S02]  /*3410*/  PRMT R82, R9, 0x5410, R8 ;  /* 0x0000541009527816 */ /* 0x000fe40000000008 */
[----:B------:R-:W-:Y:S02]  /*3420*/  PRMT R86, R86, 0x5410, R10 ;  /* 0x0000541056567816 */ /* 0x000fe4000000000a */
[----:B------:R-:W-:Y:S01]  /*3430*/  PRMT R83, R11, 0x7610, R83 ;  /* 0x000076100b537816 */ /* 0x000fe20000000053 */
[----:B------:R-:W-:Y:S06]  /*3440*/  @!P3 BRA `(.L_x_3839) ;  /* 0x000000000004b947 */ /* 0x000fec0003800000 */
[----:B------:R-:W-:Y:S01]  /*3450*/  BPT.TRAP 0x1 ;  /* 0x000000040000795c */ /* 0x000fe20000300000 */
.L_x_3839:
[----:B------:R-:W-:Y:S01]  /*3460*/  IMAD R64, R22, 0x8, R2 ;  /* 0x0000000816407824 */ /* 0x000fe200078e0202 */
[----:B------:R-:W-:Y:S01]  /*3470*/  SHF.L.U32 R75, R187, 0x1f, RZ ;  /* 0x0000001fbb4b7819 */ /* 0x000fe200000006ff */
[----:B------:R-:W-:Y:S03]  /*3480*/  BSSY B1, `(.L_x_3840) ;  /* 0x0000003000017945 */ /* 0x000fe60003800000 */
[----:B------:R-:W0:Y:S02]  /*3490*/  SYNCS.PHASECHK.TRANS64.TRYWAIT P6, [R64+URZ+0x28c90], R75 ;  /* 0x028c904b400075a7 */ /* 0x000e2400080c017f */
[----:B0-----:R-:W-:Y:S05]  /*34a0*/  @!P6 BRA `(.L_x_3841) ;  /* 0x0000013800cce947 */ /* 0x001fea0003800000 */
.L_x_4076:
[----:B------:R-:W-:Y:S05]  /*34b0*/  BSYNC B1 ;  /* 0x0000000000017941 */ /* 0x000fea0003800000 */
.L_x_3840:
[----:B------:R-:W-:-:S03]  /*34c0*/  UMOV UR4, 0xffffffff ;  /* 0xffffffff00047882 */ /* 0x000fc60000000000 */
[----:B------:R-:W-:Y:S05]  /*34d0*/  BRA.DIV UR4, `(.L_x_3842) ;  /* 0x0000013a04d47947 */ /* 0x000fea000b800000 */
[----:B------:R-:W1:Y:S04]  /*34e0*/  SHFL.IDX PT, R70, R70, RZ, 0x1c1f ;  /* 0x001c1fff46467589 */ /* 0x000e6800000e0000 */
[----:B------:R-:W2:Y:S02]  /*34f0*/  SHFL.IDX PT, R71, R71, RZ, 0x1c1f ;  /* 0x001c1fff47477589 */ /* 0x000ea400000e0000 */
.L_x_4080:
[----:B------:R-:W3:Y:S02]  /*3500*/  LDC R72, c[0x0][0x2f4] ;  /* 0x0000bd00ff487b82 */ /* 0x000ee40000000800 */
[----:B---3--:R-:W-:-:S13]  /*3510*/  ISETP.GE.OR P4, PT, R16, R72, P4 ;  /* 0x000000481000720c */ /* 0x008fda0002786670 */
[----:B------:R-:W-:Y:S05]  /*3520*/  @P4 BRA `(.L_x_3832) ;  /* 0x0000000800bc4947 */ /* 0x000fea0003800000 */
[----:B------:R-:W-:Y:S01]  /*3530*/  IMAD.IADD R8, R72, 0x1, -R51 ;  /* 0x0000000148087824 */ /* 0x000fe200078e0a33 */
[C---:B--2---:R-:W-:Y:S01]  /*3540*/  LEA R58, P4, R56.reuse, R71, 0x1 ;  /* 0x00000047383a7211 */ /* 0x044fe200078808ff */
[----:B------:R-:W-:Y:S03]  /*3550*/  BSSY B1, `(.L_x_3843) ;  /* 0x000006e000017945 */ /* 0x000fe60003800000 */
[----:B------:R-:W-:Y:S02]  /*3560*/  SEL R8, R51, R8, !P0 ;  /* 0x0000000833087207 */ /* 0x000fe40004000000 */
[----:B-1----:R-:W-:Y:S02]  /*3570*/  LEA.HI.X R59, R56, R70, R61, 0x1, P4 ;  /* 0x00000046383b7211 */ /* 0x002fe400020f0c3d */
[----:B------:R-:W-:-:S04]  /*3580*/  SHF.R.S32.HI R9, RZ, 0x1f, R8 ;  /* 0x0000001fff097819 */ /* 0x000fc80000011408 */
[----:B------:R-:W-:-:S04]  /*3590*/  LEA.HI R9, R9, R8, RZ, 0x4 ;  /* 0x0000000809097211 */ /* 0x000fc800078f20ff */
[----:B------:R-:W-:Y:S01]  /*35a0*/  SHF.R.S32.HI R8, RZ, 0x4, R9 ;  /* 0x00000004ff087819 */ /* 0x000fe20000011409 */
[----:B------:R-:W-:-:S03]  /*35b0*/  IMAD.IADD R9, R62, 0x1, R73 ;  /* 0x000000013e097824 */ /* 0x000fc600078e0249 */
[----:B------:R-:W-:Y:S01]  /*35c0*/  LEA.HI.SX32 R8, R3, R8, 0x1d ;  /* 0x0000000803087211 */ /* 0x000fe200078feaff */
[----:B------:R-:W-:-:S04]  /*35d0*/  IMAD R9, R9, 0x2, R2 ;  /* 0x0000000209097824 */ /* 0x000fc800078e0202 */
[----:B------:R-:W-:-:S05]  /*35e0*/  IMAD.SHL.U32 R77, R8, 0x8, RZ ;  /* 0x00000008084d7824 */ /* 0x000fca00078e00ff */
[----:B------:R-:W-:-:S04]  /*35f0*/  LOP3.LUT R8, R44, 0x38, R77, 0xf8, !PT ;  /* 0x000000382c087812 */ /* 0x000fc800078ef84d */
[----:B------:R-:W-:-:S05]  /*3600*/  LOP3.LUT R8, R8, R47, RZ, 0x3c, !PT ;  /* 0x0000002f08087212 */ /* 0x000fca00078e3cff */
[----:B------:R-:W-:-:S04]  /*3610*/  IMAD R8, R213, 0x200, R8 ;  /* 0x00000200d5087824 */ /* 0x000fc800078e0208 */
[----:B------:R-:W-:Y:S02]  /*3620*/  IMAD.IADD R73, R73, 0x1, R8 ;  /* 0x0000000149497824 */ /* 0x000fe400078e0208 */
[----:B------:R-:W1:Y:S02]  /*3630*/  LDS.128 R8, [R9+0x22400] ;  /* 0x0224000009087984 */ /* 0x000e640000000c00 */
[----:B------:R-:W-:-:S05]  /*3640*/  IMAD R73, R73, 0x2, R2 ;  /* 0x0000000249497824 */ /* 0x000fca00078e0202 */
[----:B------:R2:W3:Y:S01]  /*3650*/  LDS.128 R12, [R73+0x22400] ;  /* 0x02240000490c7984 */ /* 0x0004e20000000c00 */
[----:B------:R-:W-:Y:S05]  /*3660*/  @P5 BRA `(.L_x_3844) ;  /* 0x0000000400705947 */ /* 0x000fea0003800000 */
[----:B------:R-:W-:Y:S02]  /*3670*/  SHF.R.U32.HI R74, RZ, 0x10, R5 ;  /* 0x00000010ff4a7819 */ /* 0x000fe40000011605 */
[----:B------:R-:W-:Y:S02]  /*3680*/  SHF.R.U32.HI R81, RZ, 0x10, R29 ;  /* 0x00000010ff517819 */ /* 0x000fe4000001161d */
[----:B--2---:R-:W-:Y:S01]  /*3690*/  SHF.R.U64 R73, R4, 0x10, R5 ;  /* 0x0000001004497819 */ /* 0x004fe20000001205 */
[----:B-1----:R-:W-:Y:S01]  /*36a0*/  IMAD.U32 R5, R8, 0x10000, RZ ;  /* 0x0001000008057824 */ /* 0x002fe200078e00ff */
[----:B------:R-:W-:Y:S01]  /*36b0*/  SHF.R.U64 R76, R6, 0x10, R7 ;  /* 0x00000010064c7819 */ /* 0x000fe20000001207 */
[----:B------:R-:W-:Y:S01]  /*36c0*/  IMAD.U32 R6, R9, 0x10000, RZ ;  /* 0x0001000009067824 */ /* 0x000fe200078e00ff */
[----:B------:R-:W-:Y:S01]  /*36d0*/  PRMT R74, R79, 0x5432, R74 ;  /* 0x000054324f4a7816 */ /* 0x000fe2000000004a */
[----:B------:R-:W-:Y:S01]  /*36e0*/  IMAD.U32 R4, R10, 0x10000, RZ ;  /* 0x000100000a047824 */ /* 0x000fe200078e00ff */
[----:B------:R-:W-:-:S02]  /*36f0*/  PRMT R81, R83, 0x5410, R81 ;  /* 0x0000541053517816 */ /* 0x000fc40000000051 */
[--C-:B------:R-:W-:Y:S01]  /*3700*/  SHF.R.U64 R84, R30, 0x10, R31.reuse ;  /* 0x000000101e547819 */ /* 0x100fe2000000121f */
[----:B---3--:R-:W-:Y:S01]  /*3710*/  IMAD.U32 R30, R15, 0x10000, RZ ;  /* 0x000100000f1e7824 */ /* 0x008fe200078e00ff */
[----:B------:R-:W-:Y:S02]  /*3720*/  SHF.R.U32.HI R85, RZ, 0x10, R31 ;  /* 0x00000010ff557819 */ /* 0x000fe4000001161f */
[----:B------:R-:W-:Y:S02]  /*3730*/  SHF.R.U32.HI R78, RZ, 0x10, R7 ;  /* 0x00000010ff4e7819 */ /* 0x000fe40000011607 */
[----:B------:R-:W-:Y:S01]  /*3740*/  SHF.R.U64 R80, R28, 0x10, R29 ;  /* 0x000000101c507819 */ /* 0x000fe2000000121d */
[----:B------:R-:W-:Y:S01]  /*3750*/  IMAD.U32 R28, R13, 0x10000, RZ ;  /* 0x000100000d1c7824 */ /* 0x000fe200078e00ff */
[----:B------:R-:W-:Y:S01]  /*3760*/  PRMT R73, R79, 0x5410, R73 ;  /* 0x000054104f497816 */ /* 0x000fe20000000049 */
[----:B------:R-:W-:Y:S01]  /*3770*/  IMAD.U32 R79, R74, 0x10000, RZ ;  /* 0x000100004a4f7824 */ /* 0x000fe200078e00ff */
[----:B------:R-:W-:Y:S01]  /*3780*/  PRMT R76, R83, 0x5432, R76 ;  /* 0x00005432534c7816 */ /* 0x000fe2000000004c */
[----:B------:R-:W-:Y:S01]  /*3790*/  IMAD.U32 R83, R81, 0x10000, RZ ;  /* 0x0001000051537824 */ /* 0x000fe200078e00ff */
[----:B------:R-:W-:-:S02]  /*37a0*/  PRMT R84, R82, 0x5432, R84 ;  /* 0x0000543252547816 */ /* 0x000fc40000000054 */
[----:B------:R-:W-:Y:S02]  /*37b0*/  PRMT R85, R82, 0x5410, R85 ;  /* 0x0000541052557816 */ /* 0x000fe40000000055 */
[----:B------:R-:W-:Y:S01]  /*37c0*/  LOP3.LUT R29, R13, 0xffff0000, RZ, 0xc0, !PT ;  /* 0xffff00000d1d7812 */ /* 0x000fe200078ec0ff */
[----:B------:R-:W-:Y:S01]  /*37d0*/  IMAD.U32 R13, R12, 0x10000, RZ ;  /* 0x000100000c0d7824 */ /* 0x000fe200078e00ff */
[----:B------:R-:W-:Y:S01]  /*37e0*/  PRMT R78, R87, 0x5432, R78 ;  /* 0x00005432574e7816 */ /* 0x000fe2000000004e */
[C---:B------:R-:W-:Y:S01]  /*37f0*/  FMUL.FTZ R87, R28.reuse, R83 ;  /* 0x000000531c577220 */ /* 0x040fe20000410000 */
[----:B------:R-:W-:Y:S01]  /*3800*/  LOP3.LUT R82, R81, 0xffff0000, RZ, 0xc0, !PT ;  /* 0xffff000051527812 */ /* 0x000fe200078ec0ff */
[-C--:B------:R-:W-:Y:S01]  /*3810*/  FMUL.FTZ R81, R28, R79.reuse ;  /* 0x0000004f1c517220 */ /* 0x080fe20000410000 */
[----:B------:R-:W-:Y:S01]  /*3820*/  LOP3.LUT R7, R9, 0xffff0000, RZ, 0xc0, !PT ;  /* 0xffff000009077812 */ /* 0x000fe200078ec0ff */
[----:B------:R-:W-:Y:S01]  /*3830*/  FFMA.FTZ R87, R6, R79, -R87 ;  /* 0x0000004f06577223 */ /* 0x000fe20000010857 */
[----:B------:R-:W-:Y:S01]  /*3840*/  PRMT R80, R86, 0x5432, R80 ;  /* 0x0000543256507816 */ /* 0x000fe20000000050 */
[----:B------:R-:W-:Y:S01]  /*3850*/  FMUL.FTZ R86, R29, R82 ;  /* 0x000000521d567220 */ /* 0x000fe20000410000 */
[----:B------:R-:W-:Y:S01]  /*3860*/  LOP3.LUT R74, R74, 0xffff0000, RZ, 0xc0, !PT ;  /* 0xffff00004a4a7812 */ /* 0x000fe200078ec0ff */
[----:B------:R-:W-:Y:S01]  /*3870*/  FFMA.FTZ R81, R6, R83, R81 ;  /* 0x0000005306517223 */ /* 0x000fe20000010051 */
[----:B------:R-:W-:Y:S01]  /*3880*/  SHF.L.U32 R6, R78, 0x10, RZ ;  /* 0x000000104e067819 */ /* 0x000fe200000006ff */
[----:B------:R-:W-:Y:S01]  /*3890*/  IMAD.U32 R28, R85, 0x10000, RZ ;  /* 0x00010000551c7824 */ /* 0x000fe200078e00ff */
[----:B------:R-:W-:Y:S01]  /*38a0*/  LOP3.LUT R31, R15, 0xffff0000, RZ, 0xc0, !PT ;  /* 0xffff00000f1f7812 */ /* 0x000fe200078ec0ff */
[-C--:B------:R-:W-:Y:S01]  /*38b0*/  FMUL.FTZ R88, R29, R74.reuse ;  /* 0x0000004a1d587220 */ /* 0x080fe20000410000 */
[----:B------:R-:W-:Y:S01]  /*38c0*/  FFMA.FTZ R86, R7, R74, -R86 ;  /* 0x0000004a07567223 */ /* 0x000fe20000010856 */
[----:B------:R-:W-:Y:S01]  /*38d0*/  LOP3.LUT R74, R85, 0xffff0000, RZ, 0xc0, !PT ;  /* 0xffff0000554a7812 */ /* 0x000fe200078ec0ff */
[----:B------:R-:W-:-:S02]  /*38e0*/  IMAD.U32 R9, R11, 0x10000, RZ ;  /* 0x000100000b097824 */ /* 0x000fc400078e00ff */
[C---:B------:R-:W-:Y:S01]  /*38f0*/  FMUL.FTZ R90, R30.reuse, R28 ;  /* 0x0000001c1e5a7220 */ /* 0x040fe20000410000 */
[----:B------:R-:W-:Y:S01]  /*3900*/  FMUL.FTZ R29, R30, R6 ;  /* 0x000000061e1d7220 */ /* 0x000fe20000410000 */
[----:B------:R-:W-:Y:S01]  /*3910*/  LOP3.LUT R78, R78, 0xffff0000, RZ, 0xc0, !PT ;  /* 0xffff00004e4e7812 */ /* 0x000fe200078ec0ff */
[----:B------:R-:W-:Y:S01]  /*3920*/  FMUL.FTZ R30, R31, R74 ;  /* 0x0000004a1f1e7220 */ /* 0x000fe20000410000 */
[----:B------:R-:W-:Y:S01]  /*3930*/  LOP3.LUT R11, R11, 0xffff0000, RZ, 0xc0, !PT ;  /* 0xffff00000b0b7812 */ /* 0x000fe200078ec0ff */
[C---:B------:R-:W-:Y:S01]  /*3940*/  FFMA.FTZ R90, R9.reuse, R6, -R90 ;  /* 0x00000006095a7223 */ /* 0x040fe2000001085a */
[----:B------:R-:W-:Y:S01]  /*3950*/  FFMA.FTZ R79, R9, R28, R29 ;  /* 0x0000001c094f7223 */ /* 0x000fe2000001001d */
[----:B------:R-:W-:Y:S01]  /*3960*/  LOP3.LUT R12, R12, 0xffff0000, RZ, 0xc0, !PT ;  /* 0xffff00000c0c7812 */ /* 0x000fe200078ec0ff */
[C---:B------:R-:W-:Y:S01]  /*3970*/  IMAD.U32 R28, R80.reuse, 0x10000, RZ ;  /* 0x00010000501c7824 */ /* 0x040fe200078e00ff */
[----:B------:R-:W-:Y:S01]  /*3980*/  LOP3.LUT R9, R80, 0xffff0000, RZ, 0xc0, !PT ;  /* 0xffff000050097812 */ /* 0x000fe200078ec0ff */
[----:B------:R-:W-:Y:S01]  /*3990*/  FFMA.FTZ R88, R7, R82, R88 ;  /* 0x0000005207587223 */ /* 0x000fe20000010058 */
[----:B------:R-:W-:-:S02]  /*39a0*/  IMAD.U32 R6, R73, 0x10000, RZ ;  /* 0x0001000049067824 */ /* 0x000fc400078e00ff */
[-C--:B------:R-:W-:Y:S01]  /*39b0*/  FMUL.FTZ R82, R31, R78.reuse ;  /* 0x0000004e1f527220 */ /* 0x080fe20000410000 */
[----:B------:R-:W-:Y:S01]  /*39c0*/  FFMA.FTZ R31, R11, R78, -R30 ;  /* 0x0000004e0b1f7223 */ /* 0x000fe2000001081e */
[----:B------:R-:W-:Y:S01]  /*39d0*/  LOP3.LUT R73, R73, 0xffff0000, RZ, 0xc0, !PT ;  /* 0xffff000049497812 */ /* 0x000fe200078ec0ff */
[C---:B------:R-:W-:Y:S01]  /*39e0*/  FMUL.FTZ R30, R13.reuse, R28 ;  /* 0x0000001c0d1e7220 */ /* 0x040fe20000410000 */
[----:B------:R-:W-:Y:S01]  /*39f0*/  LOP3.LUT R8, R8, 0xffff0000, RZ, 0xc0, !PT ;  /* 0xffff000008087812 */ /* 0x000fe200078ec0ff */
[----:B------:R-:W-:Y:S01]  /*3a00*/  FMUL.FTZ R13, R13, R6 ;  /* 0x000000060d0d7220 */ /* 0x000fe20000410000 */
[----:B------:R-:W-:Y:S01]  /*3a10*/  FMUL.FTZ R7, R12, R9 ;  /* 0x000000090c077220 */ /* 0x000fe20000410000 */
[----:B------:R-:W-:Y:S02]  /*3a20*/  IMAD.U32 R15, R14, 0x10000, RZ ;  /* 0x000100000e0f7824 */ /* 0x000fe400078e00ff */
[----:B------:R-:W-:Y:S01]  /*3a30*/  FFMA.FTZ R82, R11, R74, R82 ;  /* 0x0000004a0b527223 */ /* 0x000fe20000010052 */
[C---:B------:R-:W-:Y:S01]  /*3a40*/  FFMA.FTZ R30, R5.reuse, R6, -R30 ;  /* 0x00000006051e7223 */ /* 0x040fe2000001081e */
[-C--:B------:R-:W-:Y:S01]  /*3a50*/  FMUL.FTZ R29, R12, R73.reuse ;  /* 0x000000490c1d7220 */ /* 0x080fe20000410000 */
[----:B------:R-:W-:Y:S01]  /*3a60*/  LOP3.LUT R14, R14, 0xffff0000, RZ, 0xc0, !PT ;  /* 0xffff00000e0e7812 */ /* 0x000fe200078ec0ff */
[----:B------:R-:W-:Y:S01]  /*3a70*/  FFMA.FTZ R13, R5, R28, R13 ;  /* 0x0000001c050d7223 */ /* 0x000fe2000001000d */
[----:B------:R-:W-:Y:S01]  /*3a80*/  FFMA.FTZ R73, R8, R73, -R7 ;  /* 0x0000004908497223 */ /* 0x000fe20000010807 */
[C---:B------:R-:W-:Y:S01]  /*3a90*/  IMAD.U32 R6, R84.reuse, 0x10000, RZ ;  /* 0x0001000054067824 */ /* 0x040fe200078e00ff */
[----:B------:R-:W-:Y:S01]  /*3aa0*/  LOP3.LUT R11, R84, 0xffff0000, RZ, 0xc0, !PT ;  /* 0xffff0000540b7812 */ /* 0x000fe200078ec0ff */
[C---:B------:R-:W-:Y:S01]  /*3ab0*/  IMAD.U32 R5, R76.reuse, 0x10000, RZ ;  /* 0x000100004c057824 */ /* 0x040fe200078e00ff */
[----:B------:R-:W-:Y:S01]  /*3ac0*/  LOP3.LUT R7, R76, 0xffff0000, RZ, 0xc0, !PT ;  /* 0xffff00004c077812 */ /* 0x000fe200078ec0ff */
[----:B------:R-:W-:Y:S01]  /*3ad0*/  FFMA.FTZ R8, R8, R9, R29 ;  /* 0x0000000908087223 */ /* 0x000fe2000001001d */
[CC--:B------:R-:W-:Y:S01]  /*3ae0*/  FMUL.FTZ R9, R15.reuse, R6.reuse ;  /* 0x000000060f097220 */ /* 0x0c0fe20000410000 */
[----:B------:R-:W-:Y:S01]  /*3af0*/  LOP3.LUT R10, R10, 0xffff0000, RZ, 0xc0, !PT ;  /* 0xffff00000a0a7812 */ /* 0x000fe200078ec0ff */
        /* <DEDUP_REMOVED lines=19> */
.L_x_3844:
[----:B------:R-:W-:Y:S05]  /*3c30*/  BSYNC B1 ;  /* 0x0000000000017941 */ /* 0x000fea0003800000 */
.L_x_3843:
[----:B-1----:R1:W-:Y:S01]  /*3c40*/  ST.E.128 desc[UR40][R58.64], R8 ;  /* 0x000000083a007985 */ /* 0x0023e2000c101d28 */
[----:B------:R-:W-:Y:S01]  /*3c50*/  ISETP.GE.AND P4, PT, R77, R72, PT ;  /* 0x000000484d00720c */ /* 0x000fe20003f86270 */
[----:B------:R-:W-:Y:S02]  /*3c60*/  IMAD.MOV.U32 R4, RZ, RZ, R71 ;  /* 0x000000ffff047224 */ /* 0x000fe400078e0047 */
[----:B------:R-:W-:-:S10]  /*3c70*/  IMAD.MOV.U32 R5, RZ, RZ, R70 ;  /* 0x000000ffff057224 */ /* 0x000fd400078e0046 */
[----:B------:R-:W-:Y:S05]  /*3c80*/  @P4 BRA `(.L_x_3832) ;  /* 0x0000000000e44947 */ /* 0x000fea0003800000 */
[----:B------:R-:W-:-:S05]  /*3c90*/  IMAD.WIDE R4, R77, 0x2, R4 ;  /* 0x000000024d047825 */ /* 0x000fca00078e0204 */
[----:B---3--:R3:W-:Y:S01]  /*3ca0*/  ST.E.128 desc[UR40][R4.64], R12 ;  /* 0x0000000c04007985 */ /* 0x0087e2000c101d28 */
[----:B------:R-:W-:Y:S05]  /*3cb0*/  BRA `(.L_x_3832) ;  /* 0x0000000000d87947 */ /* 0x000fea0003800000 */
.L_x_3824:
[----:B------:R-:W-:-:S13]  /*3cc0*/  ISETP.NE.AND P3, PT, R186, 0x3, PT ;  /* 0x00000003ba00780c */ /* 0x000fda0003f65270 */
[----:B------:R-:W-:Y:S05]  /*3cd0*/  @!P3 BRA `(.L_x_3845) ;  /* 0x000000000004b947 */ /* 0x000fea0003800000 */
[----:B------:R-:W-:Y:S01]  /*3ce0*/  BPT.TRAP 0x1 ;  /* 0x000000040000795c */ /* 0x000fe20000300000 */
.L_x_3845:
[----:B------:R-:W-:Y:S01]  /*3cf0*/  IMAD R64, R22, 0x8, R2 ;  /* 0x0000000816407824 */ /* 0x000fe200078e0202 */
[----:B------:R-:W-:Y:S01]  /*3d00*/  SHF.L.U32 R75, R187, 0x1f, RZ ;  /* 0x0000001fbb4b7819 */ /* 0x000fe200000006ff */
[----:B------:R-:W-:Y:S01]  /*3d10*/  BSSY B1, `(.L_x_3846) ;  /* 0x0000004000017945 */ /* 0x000fe20003800000 */
[----:B------:R-:W-:Y:S02]  /*3d20*/  SHF.R.S32.HI R68, RZ, 0x1f, R66 ;  /* 0x0000001fff447819 */ /* 0x000fe40000011442 */
[----:B------:R-:W1:Y:S02]  /*3d30*/  SYNCS.PHASECHK.TRANS64.TRYWAIT P4, [R64+URZ+0x28c90], R75 ;  /* 0x028c904b400075a7 */ /* 0x000e64000808017f */
[----:B-1----:R-:W-:Y:S05]  /*3d40*/  @!P4 BRA `(.L_x_3847) ;  /* 0x000001340004c947 */ /* 0x002fea0003800000 */
.L_x_4081:
[----:B------:R-:W-:Y:S05]  /*3d50*/  BSYNC B1 ;  /* 0x0000000000017941 */ /* 0x000fea0003800000 */
.L_x_3846:
[----:B------:R-:W-:Y:S01]  /*3d60*/  ULDC.64 UR4, c[0x0][0x300] ;  /* 0x0000c00000047ab9 */ /* 0x000fe20000000a00 */
[----:B-----5:R-:W-:Y:S01]  /*3d70*/  SHF.R.S32.HI R67, RZ, 0x1f, R65 ;  /* 0x0000001fff437819 */ /* 0x020fe20000011441 */
[----:B------:R-:W-:Y:S02]  /*3d80*/  IMAD R7, R68, UR4, RZ ;  /* 0x0000000444077c24 */ /* 0x000fe4000f8e02ff */
[----:B0-----:R-:W-:-:S04]  /*3d90*/  IMAD.WIDE.U32 R4, R66, UR4, RZ ;  /* 0x0000000442047c25 */ /* 0x001fc8000f8e00ff */
        /* <DEDUP_REMOVED lines=9> */
[----:B------:R-:W-:-:S02]  /*3e30*/  ISETP.GT.AND P4, PT, R69, R192, PT ;  /* 0x000000c04500720c */ /* 0x000fc40003f84270 */
        /* <DEDUP_REMOVED lines=10> */
[----:B------:R0:W2:Y:S04]  /*3ee0*/  SHFL.IDX PT, R10, R13, RZ, 0x1c1f ;  /* 0x001c1fff0d0a7589 */ /* 0x0000a800000e0000 */
[----:B------:R0:W3:Y:S02]  /*3ef0*/  SHFL.IDX PT, R14, R6, RZ, 0x1c1f ;  /* 0x001c1fff060e7589 */ /* 0x0000e400000e0000 */
.L_x_4085:
[----:B------:R-:W-:Y:S05]  /*3f00*/  @!P4 BRA `(.L_x_3832) ;  /* 0x000000000044c947 */ /* 0x000fea0003800000 */
[----:B------:R-:W-:Y:S02]  /*3f10*/  ULDC UR4, c[0x0][0x2f4] ;  /* 0x0000bd0000047ab9 */ /* 0x000fe40000000800 */
[----:B------:R-:W-:-:S13]  /*3f20*/  ISETP.GE.AND P4, PT, R16, UR4, PT ;  /* 0x0000000410007c0c */ /* 0x000fda000bf86270 */
[----:B0-----:R-:W0:Y:S01]  /*3f30*/  @!P4 LDS.128 R4, [R72+0x22400] ;  /* 0x022400004804c984 */ /* 0x001e220000000c00 */
[----:B---3--:R-:W-:-:S04]  /*3f40*/  @!P4 LEA R8, P5, R16, R14, 0x1 ;  /* 0x0000000e1008c211 */ /* 0x008fc800078a08ff */
[----:B--2---:R-:W-:-:S05]  /*3f50*/  @!P4 LEA.HI.X R9, R16, R10, R17, 0x1, P5 ;  /* 0x0000000a1009c211 */ /* 0x004fca00028f0c11 */
[----:B0-----:R4:W-:Y:S01]  /*3f60*/  @!P4 ST.E.128 desc[UR40][R8.64], R4 ;  /* 0x000000040800c985 */ /* 0x0019e2000c101d28 */
[----:B------:R-:W-:-:S13]  /*3f70*/  ISETP.GE.AND P4, PT, R19, UR4, PT ;  /* 0x0000000413007c0c */ /* 0x000fda000bf86270 */
[----:B------:R-:W-:Y:S05]  /*3f80*/  @P4 BRA `(.L_x_3832) ;  /* 0x0000000000244947 */ /* 0x000fea0003800000 */
[----:B------:R-:W-:Y:S01]  /*3f90*/  LOP3.LUT P4, RZ, R194, 0x4, RZ, 0xc0, !PT ;  /* 0x00000004c2ff7812 */ /* 0x000fe2000788c0ff */
[----:B----4-:R-:W-:-:S12]  /*3fa0*/  VIADD R4, R52, 0x20 ;  /* 0x0000002034047836 */ /* 0x010fd80000000000 */
[----:B------:R-:W-:Y:S01]  /*3fb0*/  @P4 VIADD R4, R52, 0xffffffe0 ;  /* 0xffffffe034044836 */ /* 0x000fe20000000000 */
[----:B------:R-:W-:-:S03]  /*3fc0*/  LEA R8, P4, R19, R14, 0x1 ;  /* 0x0000000e13087211 */ /* 0x000fc600078808ff */
[----:B------:R-:W-:Y:S01]  /*3fd0*/  IMAD.IADD R73, R73, 0x1, R4 ;  /* 0x0000000149497824 */ /* 0x000fe200078e0204 */
[----:B------:R-:W-:-:S03]  /*3fe0*/  LEA.HI.X R9, R19, R10, R195, 0x1, P4 ;  /* 0x0000000a13097211 */ /* 0x000fc600020f0cc3 */
[----:B------:R-:W-:-:S06]  /*3ff0*/  IMAD R4, R73, 0x2, R2 ;  /* 0x0000000249047824 */ /* 0x000fcc00078e0202 */
[----:B------:R-:W0:Y:S04]  /*4000*/  LDS.128 R4, [R4+0x22400] ;  /* 0x0224000004047984 */ /* 0x000e280000000c00 */
[----:B0-----:R0:W-:Y:S02]  /*4010*/  ST.E.128 desc[UR40][R8.64], R4 ;  /* 0x0000000408007985 */ /* 0x0011e4000c101d28 */
.L_x_3832:
[----:B------:R-:W-:Y:S05]  /*4020*/  BSYNC B0 ;  /* 0x0000000000007941 */ /* 0x000fea0003800000 */
.L_x_3823:
[----:B01-34-:R-:W0:Y:S01]  /*4030*/  S2R R4, SR_TID.X ;  /* 0x0000000000047919 */ /* 0x01be220000002100 */
[----:B------:R-:W-:Y:S01]  /*4040*/  @!PT LDS RZ, [RZ] ;  /* 0x00000000fffff984 */ /* 0x000fe20000000800 */
[----:B------:R-:W-:Y:S01]  /*4050*/  @!PT LDS RZ, [RZ] ;  /* 0x00000000fffff984 */ /* 0x000fe20000000800 */
[----:B------:R-:W-:Y:S01]  /*4060*/  @!PT LDS RZ, [RZ] ;  /* 0x00000000fffff984 */ /* 0x000fe20000000800 */
[----:B------:R-:W-:Y:S01]  /*4070*/  @!PT LDS RZ, [RZ] ;  /* 0x00000000fffff984 */ /* 0x000fe20000000800 */
[----:B------:R1:W-:Y:S06]  /*4080*/  MEMBAR.ALL.CTA ;  /* 0x0000000000007992 */ /* 0x0003ec0000008000 */
[----:B-1----:R-:W1:Y:S01]  /*4090*/  FENCE.VIEW.ASYNC.S ;  /* 0x00000000000073c6 */ /* 0x002e620000000000 */
[----:B------:R-:W-:Y:S05]  /*40a0*/  WARPSYNC.ALL ;  /* 0x0000000000007948 */ /* 0x000fea0003800000 */
[----:B------:R-:W-:Y:S01]  /*40b0*/  BSSY B0, `(.L_x_3849) ;  /* 0x0000009000007945 */ /* 0x000fe20003800000 */
[----:B0-----:R-:W-:Y:S01]  /*40c0*/  LOP3.LUT R4, R4, 0x7f, RZ, 0xc0, !PT ;  /* 0x0000007f04047812 */ /* 0x001fe200078ec0ff */
[----:B-1----:R0:W-:Y:S03]  /*40d0*/  BAR.SYNC.DEFER_BLOCKING R49, 0x80 ;  /* 0x000200310000751d */ /* 0x0021e60000010000 */
[----:B------:R-:W-:-:S13]  /*40e0*/  ISETP.NE.AND P4, PT, R4, RZ, PT ;  /* 0x000000ff0400720c */ /* 0x000fda0003f85270 */
[----:B------:R-:W-:-:S05]  /*40f0*/  @!P4 VIADD R4, R64, 0x28ca0 ;  /* 0x00028ca04004c836 */ /* 0x000fca0000000000 */
[----:B------:R-:W-:-:S04]  /*4100*/  @!P4 PRMT R4, RZ, 0x654, R4 ;  /* 0x00000654ff04c816 */ /* 0x000fc80000000004 */
[----:B------:R0:W-:Y:S01]  /*4110*/  @!P4 SYNCS.ARRIVE.TRANS64.RED.A1T0 RZ, [R4+URZ], RZ ;  /* 0x000000ff04ffc9a7 */ /* 0x0001e2000810043f */
[----:B------:R-:W-:Y:S05]  /*4120*/  @!P3 BRA `(.L_x_3850) ;  /* 0x000000000004b947 */ /* 0x000fea0003800000 */
[----:B------:R-:W-:Y:S01]  /*4130*/  BPT.TRAP 0x1 ;  /* 0x000000040000795c */ /* 0x000fe20000300000 */
.L_x_3850:
[----:B------:R-:W-:Y:S05]  /*4140*/  BSYNC B0 ;  /* 0x0000000000007941 */ /* 0x000fea0003800000 */
.L_x_3849:
[----:B------:R-:W1:Y:S01]  /*4150*/  SYNCS.PHASECHK.TRANS64.TRYWAIT P3, [R64+URZ+0x28cb0], R75 ;  /* 0x028cb04b400075a7 */ /* 0x000e62000806017f */
[----:B------:R-:W-:Y:S04]  /*4160*/  BSSY B0, `(.L_x_3851) ;  /* 0x0000002000007945 */ /* 0x000fe80003800000 */
[----:B-1----:R-:W-:Y:S05]  /*4170*/  @!P3 BRA `(.L_x_3852) ;  /* 0x000001300050b947 */ /* 0x002fea0003800000 */
.L_x_4086:
[----:B------:R-:W-:Y:S05]  /*4180*/  BSYNC B0 ;  /* 0x0000000000007941 */ /* 0x000fea0003800000 */
.L_x_3851:
[----:B------:R-:W-:Y:S01]  /*4190*/  ULDC.64 UR4, c[0x0][0x328] ;  /* 0x0000ca0000047ab9 */ /* 0x000fe20000000a00 */
[----:B------:R-:W-:Y:S01]  /*41a0*/  BSSY B0, `(.L_x_3853) ;  /* 0x0000072000007945 */ /* 0x000fe20003800000 */
[----:B------:R-:W-:Y:S02]  /*41b0*/  IMAD R7, R68, UR4, RZ ;  /* 0x0000000444077c24 */ /* 0x000fe4000f8e02ff */
[----:B0-----:R-:W-:-:S04]  /*41c0*/  IMAD.WIDE.U32 R4, R66, UR4, RZ ;  /* 0x0000000442047c25 */ /* 0x001fc8000f8e00ff */
[----:B------:R-:W-:Y:S01]  /*41d0*/  IMAD R7, R66, UR5, R7 ;  /* 0x0000000542077c24 */ /* 0x000fe2000f8e0207 */
[----:B------:R-:W-:Y:S02]  /*41e0*/  ULDC.64 UR4, c[0x0][0x338] ;  /* 0x0000ce0000047ab9 */ /* 0x000fe40000000a00 */
        /* <DEDUP_REMOVED lines=11> */
[----:B------:R-:W-:-:S04]  /*42a0*/  LEA R11, P3, R4, UR4, 0x1 ;  /* 0x00000004040b7c11 */ /* 0x000fc8000f8608ff */
[----:B--2---:R-:W-:Y:S02]  /*42b0*/  LEA.HI.X R10, R4, UR5, R5, 0x1, P3 ;  /* 0x00000005040a7c11 */ /* 0x004fe400098f0c05 */
[----:B------:R-:W-:Y:S01]  /*42c0*/  ISETP.GT.AND P3, PT, R69, R192, PT ;  /* 0x000000c04500720c */ /* 0x000fe20003f64270 */
[----:B------:R-:W0:Y:S04]  /*42d0*/  SHFL.IDX PT, R11, R11, RZ, 0x1c1f ;  /* 0x001c1fff0b0b7589 */ /* 0x000e2800000e0000 */
[----:B------:R-:W2:Y:S08]  /*42e0*/  SHFL.IDX PT, R10, R10, RZ, 0x1c1f ;  /* 0x001c1fff0a0a7589 */ /* 0x000eb000000e0000 */
[----:B------:R-:W-:Y:S05]  /*42f0*/  @!P3 BRA `(.L_x_3854) ;  /* 0x000000040070b947 */ /* 0x000fea0003800000 */
[----:B------:R-:W-:Y:S01]  /*4300*/  ULDC UR4, c[0x0][0x320] ;  /* 0x0000c80000047ab9 */ /* 0x000fe20000000800 */
[----:B------:R-:W3:Y:S01]  /*4310*/  LDL R30, [R1] ;  /* 0x00000000011e7983 */ /* 0x000ee20000100800 */
[----:B------:R-:W-:Y:S01]  /*4320*/  ISETP.GE.AND P5, PT, R16, UR4, PT ;  /* 0x0000000410007c0c */ /* 0x000fe2000bfa6270 */
[----:B------:R-:W-:Y:S02]  /*4330*/  IMAD R9, R22, 0x8000, R52 ;  /* 0x0000800016097824 */ /* 0x000fe400078e0234 */
[----:B------:R-:W4:Y:S02]  /*4340*/  LDL R29, [R1+0x4] ;  /* 0x00000400011d7983 */ /* 0x000f240000100800 */
[C---:B------:R-:W-:Y:S02]  /*4350*/  IMAD R12, R9.reuse, 0x2, R2 ;  /* 0x00000002090c7824 */ /* 0x040fe400078e0202 */
[----:B------:R-:W5:Y:S04]  /*4360*/  LDL R28, [R1+0x8] ;  /* 0x00000800011c7983 */ /* 0x000f680000100800 */
[----:B------:R-:W5:Y:S04]  /*4370*/  LDL R15, [R1+0xc] ;  /* 0x00000c00010f7983 */ /* 0x000f680000100800 */
[----:B------:R-:W1:Y:S01]  /*4380*/  @!P5 LDS.128 R4, [R12+0x400] ;  /* 0x000400000c04d984 */ /* 0x000e620000000c00 */
[----:B------:R-:W-:Y:S01]  /*4390*/  LOP3.LUT P3, RZ, R194, 0x4, RZ, 0xc0, !PT ;  /* 0x00000004c2ff7812 */ /* 0x000fe2000786c0ff */
[----:B------:R-:W-:-:S02]  /*43a0*/  VIADD R13, R9, 0x20 ;  /* 0x00000020090d7836 */ /* 0x000fc40000000000 */
[----:B------:R-:W5:Y:S10]  /*43b0*/  LDL R14, [R1+0x10] ;  /* 0x00001000010e7983 */ /* 0x000f740000100800 */
[----:B------:R-:W-:Y:S01]  /*43c0*/  @P3 VIADD R13, R9, 0xffffffe0 ;  /* 0xffffffe0090d3836 */ /* 0x000fe20000000000 */
[----:B0-----:R-:W-:-:S03]  /*43d0*/  @!P5 LEA R8, P3, R16, R11, 0x1 ;  /* 0x0000000b1008d211 */ /* 0x001fc600078608ff */
[----:B------:R-:W-:Y:S01]  /*43e0*/  IMAD R13, R13, 0x2, R2 ;  /* 0x000000020d0d7824 */ /* 0x000fe200078e0202 */
[----:B--2---:R-:W-:Y:S02]  /*43f0*/  @!P5 LEA.HI.X R9, R16, R10, R17, 0x1, P3 ;  /* 0x0000000a1009d211 */ /* 0x004fe400018f0c11 */
[----:B------:R-:W-:-:S03]  /*4400*/  ISETP.GE.AND P3, PT, R19, UR4, PT ;  /* 0x0000000413007c0c */ /* 0x000fc6000bf66270 */
[----:B-1----:R0:W-:Y:S10]  /*4410*/  @!P5 ST.E.128 desc[UR40][R8.64], R4 ;  /* 0x000000040800d985 */ /* 0x0021f4000c101d28 */
[----:B------:R-:W1:Y:S01]  /*4420*/  @!P3 LDS.128 R4, [R13+0x400] ;  /* 0x000400000d04b984 */ /* 0x000e620000000c00 */
[----:B0-----:R-:W-:-:S04]  /*4430*/  @!P3 LEA R8, P5, R19, R11, 0x1 ;  /* 0x0000000b1308b211 */ /* 0x001fc800078a08ff */
[----:B------:R-:W-:Y:S02]  /*4440*/  @!P3 LEA.HI.X R9, R19, R10, R195, 0x1, P5 ;  /* 0x0000000a1309b211 */ /* 0x000fe400028f0cc3 */
[----:B------:R-:W-:-:S03]  /*4450*/  ISETP.GE.AND P5, PT, R210, UR4, PT ;  /* 0x00000004d2007c0c */ /* 0x000fc6000bfa6270 */
[----:B-1----:R0:W-:Y:S10]  /*4460*/  @!P3 ST.E.128 desc[UR40][R8.64], R4 ;  /* 0x000000040800b985 */ /* 0x0021f4000c101d28 */
[----:B------:R-:W1:Y:S01]  /*4470*/  @!P5 LDS.128 R4, [R12+0x2400] ;  /* 0x002400000c04d984 */ /* 0x000e620000000c00 */
[----:B0-----:R-:W-:-:S05]  /*4480*/  @!P5 LEA R8, P3, R210, R11, 0x1 ;  /* 0x0000000bd208d211 */ /* 0x001fca00078608ff */
[----:B------:R-:W-:Y:S01]  /*4490*/  @!P5 IMAD.X R9, R10, 0x1, R221, P3 ;  /* 0x000000010a09d824 */ /* 0x000fe200018e06dd */
[----:B------:R-:W-:-:S04]  /*44a0*/  ISETP.GE.AND P3, PT, R209, UR4, PT ;  /* 0x00000004d1007c0c */ /* 0x000fc8000bf66270 */
[----:B-1----:R0:W-:Y:S09]  /*44b0*/  @!P5 ST.E.128 desc[UR40][R8.64], R4 ;  /* 0x000000040800d985 */ /* 0x0021f2000c101d28 */
        /* <DEDUP_REMOVED lines=42> */
[----:B---3--:R-:W-:Y:S01]  /*4760*/  @!P3 IMAD.X R9, R10, 0x1, R30, P5 ;  /* 0x000000010a09b824 */ /* 0x008fe200028e061e */
[----:B------:R-:W-:-:S04]  /*4770*/  ISETP.GE.AND P5, PT, R200, UR4, PT ;  /* 0x00000004c8007c0c */ /* 0x000fc8000bfa6270 */
[----:B-1----:R0:W-:Y:S09]  /*4780*/  @!P3 ST.E.128 desc[UR40][R8.64], R4 ;  /* 0x000000040800b985 */ /* 0x0021f2000c101d28 */
[----:B------:R-:W1:Y:S01]  /*4790*/  @!P5 LDS.128 R4, [R12+0xc400] ;  /* 0x00c400000c04d984 */ /* 0x000e620000000c00 */
[----:B0-----:R-:W-:-:S05]  /*47a0*/  @!P5 LEA R8, P3, R200, R11, 0x1 ;  /* 0x0000000bc808d211 */ /* 0x001fca00078608ff */
[----:B----4-:R-:W-:Y:S01]  /*47b0*/  @!P5 IMAD.X R9, R10, 0x1, R29, P3 ;  /* 0x000000010a09d824 */ /* 0x010fe200018e061d */
[----:B------:R-:W-:-:S04]  /*47c0*/  ISETP.GE.AND P3, PT, R199, UR4, PT ;  /* 0x00000004c7007c0c */ /* 0x000fc8000bf66270 */
[----:B-1----:R0:W-:Y:S09]  /*47d0*/  @!P5 ST.E.128 desc[UR40][R8.64], R4 ;  /* 0x000000040800d985 */ /* 0x0021f2000c101d28 */
[----:B------:R-:W1:Y:S01]  /*47e0*/  @!P3 LDS.128 R4, [R13+0xc400] ;  /* 0x00c400000d04b984 */ /* 0x000e620000000c00 */
[----:B0-----:R-:W-:-:S05]  /*47f0*/  @!P3 LEA R8, P5, R199, R11, 0x1 ;  /* 0x0000000bc708b211 */ /* 0x001fca00078a08ff */
[----:B-----5:R-:W-:Y:S01]  /*4800*/  @!P3 IMAD.X R9, R10, 0x1, R28, P5 ;  /* 0x000000010a09b824 */ /* 0x020fe200028e061c */
        /* <DEDUP_REMOVED lines=9> */
[----:B------:R-:W-:-:S05]  /*48a0*/  @!P3 IMAD.X R9, R10, 0x1, R14, P5 ;  /* 0x000000010a09b824 */ /* 0x000fca00028e060e */
[----:B-1----:R3:W-:Y:S03]  /*48b0*/  @!P3 ST.E.128 desc[UR40][R8.64], R4 ;  /* 0x000000040800b985 */ /* 0x0027e6000c101d28 */
.L_x_3854:
[----:B------:R-:W-:Y:S05]  /*48c0*/  BSYNC B0 ;  /* 0x0000000000007941 */ /* 0x000fea0003800000 */
.L_x_3853:
[----:B------:R-:W-:Y:S01]  /*48d0*/  @!PT LDS RZ, [RZ] ;  /* 0x00000000fffff984 */ /* 0x000fe20000000800 */
[----:B------:R-:W-:Y:S01]  /*48e0*/  @!PT LDS RZ, [RZ] ;  /* 0x00000000fffff984 */ /* 0x000fe20000000800 */
[----:B------:R-:W-:Y:S01]  /*48f0*/  @!PT LDS RZ, [RZ] ;  /* 0x00000000fffff984 */ /* 0x000fe20000000800 */
[----:B------:R-:W-:Y:S01]  /*4900*/  @!PT LDS RZ, [RZ] ;  /* 0x00000000fffff984 */ /* 0x000fe20000000800 */
[----:B------:R4:W-:Y:S06]  /*4910*/  MEMBAR.ALL.CTA ;  /* 0x0000000000007992 */ /* 0x0009ec0000008000 */
[----:B----4-:R-:W4:Y:S01]  /*4920*/  FENCE.VIEW.ASYNC.S ;  /* 0x00000000000073c6 */ /* 0x010f220000000000 */
[----:B-1----:R-:W-:Y:S01]  /*4930*/  @!P4 VIADD R64, R64, 0x28cc0 ;  /* 0x00028cc04040c836 */ /* 0x002fe20000000000 */
[----:B----4-:R1:W-:Y:S04]  /*4940*/  BAR.SYNC.DEFER_BLOCKING R49, 0x80 ;  /* 0x000200310000751d */ /* 0x0103e80000010000 */
[----:B------:R-:W-:Y:S01]  /*4950*/  @!P4 PRMT R64, RZ, 0x654, R64 ;  /* 0x00000654ff40c816 */ /* 0x000fe20000000040 */
[----:B------:R-:W-:Y:S01]  /*4960*/  VIADD R22, R22, 0x1 ;  /* 0x0000000116167836 */ /* 0x000fe20000000000 */
[----:B------:R-:W-:-:S02]  /*4970*/  PLOP3.LUT P3, PT, PT, PT, PT, 0x8, 0x0 ;  /* 0x000000000000781c */ /* 0x000fc40003f6e170 */
[----:B------:R1:W-:Y:S02]  /*4980*/  @!P4 SYNCS.ARRIVE.TRANS64.RED.A1T0 RZ, [R64+URZ], RZ ;  /* 0x000000ff40ffc9a7 */ /* 0x0003e4000810043f */
[----:B------:R-:W-:-:S04]  /*4990*/  ISETP.NE.AND P4, PT, R22, 0x2, PT ;  /* 0x000000021600780c */ /* 0x000fc80003f85270 */
[----:B---3--:R-:W-:Y:S02]  /*49a0*/  SEL R4, RZ, 0x1, P4 ;  /* 0x00000001ff047807 */ /* 0x008fe40002000000 */
[----:B------:R-:W-:Y:S02]  /*49b0*/  SEL R22, R22, RZ, P4 ;  /* 0x000000ff16167207 */ /* 0x000fe40002000000 */
[----:B------:R-:W-:Y:S01]  /*49c0*/  LOP3.LUT R187, R187, R4, RZ, 0x3c, !PT ;  /* 0x00000004bbbb7212 */ /* 0x000fe200078e3cff */
[----:B-1----:R-:W-:Y:S06]  /*49d0*/  @P2 BRA `(.L_x_3855) ;  /* 0xffffffd800342947 */ /* 0x002fec000383ffff */
.L_x_3818:
[----:B------:R-:W3:Y:S01]  /*49e0*/  LDL R4, [R1+0x50] ;  /* 0x0000500001047983 */ /* 0x000ee20000100800 */
[----:B------:R-:W-:Y:S01]  /*49f0*/  BSSY B0, `(.L_x_3856) ;  /* 0x0000047000007945 */ /* 0x000fe20003800000 */
[----:B------:R-:W-:Y:S01]  /*4a00*/  IMAD.MOV.U32 R0, RZ, RZ, RZ ;  /* 0x000000ffff007224 */ /* 0x000fe200078e00ff */
        /* <DEDUP_REMOVED lines=30> */
[----:B------:R-:W-:-:S02]  /*4bf0*/  CS2R R94, SRZ ;  /* 0x00000000005e7805 */ /* 0x000fc4000001ff00 */
[----:B------:R-:W-:Y:S01]  /*4c00*/  CS2R R92, SRZ ;  /* 0x00000000005c7805 */ /* 0x000fe2000001ff00 */
[----:B------:R-:W-:Y:S01]  /*4c10*/  IMAD.MOV.U32 R91, RZ, RZ, RZ ;  /* 0x000000ffff5b7224 */ /* 0x000fe200078e00ff */
[----:B------:R-:W-:Y:S01]  /*4c20*/  CS2R R88, SRZ ;  /* 0x0000000000587805 */ /* 0x000fe2000001ff00 */
[----:B------:R-:W-:Y:S01]  /*4c30*/  IMAD.MOV.U32 R37, RZ, RZ, RZ ;  /* 0x000000ffff257224 */ /* 0x000fe200078e00ff */
[----:B------:R-:W-:Y:S02]  /*4c40*/  CS2R R86, SRZ ;  /* 0x0000000000567805 */ /* 0x000fe4000001ff00 */
[----:B------:R-:W-:Y:S01]  /*4c50*/  CS2R R84, SRZ ;  /* 0x0000000000547805 */ /* 0x000fe2000001ff00 */
[----:B------:R-:W-:Y:S01]  /*4c60*/  IMAD.MOV.U32 R83, RZ, RZ, RZ ;  /* 0x000000ffff537224 */ /* 0x000fe200078e00ff */
[----:B------:R-:W-:Y:S01]  /*4c70*/  CS2R R80, SRZ ;  /* 0x0000000000507805 */ /* 0x000fe2000001ff00 */
[----:B------:R-:W-:Y:S01]  /*4c80*/  IMAD.MOV.U32 R33, RZ, RZ, RZ ;  /* 0x000000ffff217224 */ /* 0x000fe200078e00ff */
[----:B------:R-:W-:-:S02]  /*4c90*/  CS2R R78, SRZ ;  /* 0x00000000004e7805 */ /* 0x000fc4000001ff00 */
[----:B------:R-:W-:Y:S02]  /*4ca0*/  CS2R R76, SRZ ;  /* 0x00000000004c7805 */ /* 0x000fe4000001ff00 */
[----:B------:R-:W-:Y:S02]  /*4cb0*/  MOV R75, RZ ;  /* 0x000000ff004b7202 */ /* 0x000fe40000000f00 */
[----:B------:R-:W-:Y:S02]  /*4cc0*/  CS2R R28, SRZ ;  /* 0x00000000001c7805 */ /* 0x000fe4000001ff00 */
[----:B------:R-:W-:Y:S01]  /*4cd0*/  CS2R R72, SRZ ;  /* 0x0000000000487805 */ /* 0x000fe2000001ff00 */
[----:B------:R-:W-:Y:S01]  /*4ce0*/  IMAD.MOV.U32 R71, RZ, RZ, RZ ;  /* 0x000000ffff477224 */ /* 0x000fe200078e00ff */
[----:B------:R-:W-:Y:S01]  /*4cf0*/  CS2R R68, SRZ ;  /* 0x0000000000447805 */ /* 0x000fe2000001ff00 */
[----:B------:R-:W-:Y:S01]  /*4d00*/  IMAD.MOV.U32 R15, RZ, RZ, RZ ;  /* 0x000000ffff0f7224 */ /* 0x000fe200078e00ff */
[----:B------:R-:W-:Y:S01]  /*4d10*/  CS2R R12, SRZ ;  /* 0x00000000000c7805 */ /* 0x000fe2000001ff00 */
[----:B------:R-:W-:Y:S01]  /*4d20*/  IMAD.MOV.U32 R67, RZ, RZ, RZ ;  /* 0x000000ffff437224 */ /* 0x000fe200078e00ff */
[----:B------:R-:W-:-:S02]  /*4d30*/  CS2R R64, SRZ ;  /* 0x0000000000407805 */ /* 0x000fc4000001ff00 */
[----:B------:R-:W-:Y:S01]  /*4d40*/  CS2R R62, SRZ ;  /* 0x00000000003e7805 */ /* 0x000fe2000001ff00 */
[----:B------:R-:W-:Y:S01]  /*4d50*/  IMAD.MOV.U32 R155, RZ, RZ, RZ ;  /* 0x000000ffff9b7224 */ /* 0x000fe200078e00ff */
[----:B------:R-:W-:Y:S02]  /*4d60*/  CS2R R156, SRZ ;  /* 0x00000000009c7805 */ /* 0x000fe4000001ff00 */
[----:B------:R-:W-:Y:S02]  /*4d70*/  CS2R R58, SRZ ;  /* 0x00000000003a7805 */ /* 0x000fe4000001ff00 */
[----:B------:R-:W-:Y:S02]  /*4d80*/  CS2R R158, SRZ ;  /* 0x00000000009e7805 */ /* 0x000fe4000001ff00 */
[----:B------:R-:W-:Y:S02]  /*4d90*/  CS2R R54, SRZ ;  /* 0x0000000000367805 */ /* 0x000fe4000001ff00 */
[----:B------:R-:W-:-:S02]  /*4da0*/  CS2R R160, SRZ ;  /* 0x0000000000a07805 */ /* 0x000fc4000001ff00 */
[----:B------:R-:W-:Y:S01]  /*4db0*/  CS2R R50, SRZ ;  /* 0x0000000000327805 */ /* 0x000fe2000001ff00 */
[----:B------:R-:W-:Y:S01]  /*4dc0*/  IMAD.MOV.U32 R162, RZ, RZ, RZ ;  /* 0x000000ffffa27224 */ /* 0x000fe200078e00ff */
[----:B------:R-:W-:Y:S02]  /*4dd0*/  CS2R R46, SRZ ;  /* 0x00000000002e7805 */ /* 0x000fe4000001ff00 */
[----:B------:R-:W-:Y:S01]  /*4de0*/  CS2R R42, SRZ ;  /* 0x00000000002a7805 */ /* 0x000fe2000001ff00 */
[----:B------:R-:W-:Y:S02]  /*4df0*/  IMAD.MOV.U32 R153, RZ, RZ, RZ ;  /* 0x000000ffff997224 */ /* 0x000fe400078e00ff */
[----:B------:R-:W-:Y:S02]  /*4e00*/  IMAD.MOV.U32 R39, RZ, RZ, RZ ;  /* 0x000000ffff277224 */ /* 0x000fe400078e00ff */
[----:B0-----:R-:W-:Y:S01]  /*4e10*/  IMAD.MOV.U32 R11, RZ, RZ, RZ ;  /* 0x000000ffff0b7224 */ /* 0x001fe200078e00ff */
[----:B---3--:R-:W-:Y:S01]  /*4e20*/  ISETP.NE.AND P0, PT, R4, 0x1, PT ;  /* 0x000000010400780c */ /* 0x008fe20003f05270 */
[----:B------:R-:W-:-:S12]  /*4e30*/  @P3 BRA `(.L_x_3857) ;  /* 0x0000000000083947 */ /* 0x000fd80003800000 */
[----:B------:R-:W0:Y:S02]  /*4e40*/  FENCE.VIEW.ASYNC.G ;  /* 0x00000000000073c6 */ /* 0x000e240000000100 */
[----:B0-----:R-:W-:Y:S06]  /*4e50*/  BAR.ARV 0xc, 0x180 ;  /* 0x0306000000007b1d */ /* 0x001fec0000002000 */
.L_x_3857:
[----:B------:R-:W-:Y:S05]  /*4e60*/  BSYNC B0 ;  /* 0x0000000000007941 */ /* 0x000fea0003800000 */
.L_x_3856:
[----:B------:R-:W-:Y:S01]  /*4e70*/  BSSY B7, `(.L_x_3858) ;  /* 0x00007ca000077945 */ /* 0x000fe20003800000 */
[----:B------:R-:W-:Y:S01]  /*4e80*/  IMAD.MOV.U32 R14, RZ, RZ, RZ ;  /* 0x000000ffff0e7224 */ /* 0x000fe200078e00ff */
[----:B------:R-:W-:Y:S01]  /*4e90*/  CS2R R8, SRZ ;  /* 0x0000000000087805 */ /* 0x000fe2000001ff00 */
[----:B------:R-:W-:Y:S01]  /*4ea0*/  IMAD.MOV.U32 R36, RZ, RZ, RZ ;  /* 0x000000ffff247224 */ /* 0x000fe200078e00ff */
[----:B------:R-:W-:Y:S01]  /*4eb0*/  CS2R R6, SRZ ;  /* 0x0000000000067805 */ /* 0x000fe2000001ff00 */
[----:B------:R-:W-:Y:S02]  /*4ec0*/  IMAD.MOV.U32 R35, RZ, RZ, RZ ;  /* 0x000000ffff237224 */ /* 0x000fe400078e00ff */
[----:B--2---:R-:W-:Y:S02]  /*4ed0*/  IMAD.MOV.U32 R10, RZ, RZ, RZ ;  /* 0x000000ffff0a7224 */ /* 0x004fe400078e00ff */
[----:B------:R-:W-:Y:S02]  /*4ee0*/  IMAD.MOV.U32 R32, RZ, RZ, RZ ;  /* 0x000000ffff207224 */ /* 0x000fe400078e00ff */
[----:B------:R-:W-:-:S02]  /*4ef0*/  IMAD.MOV.U32 R31, RZ, RZ, RZ ;  /* 0x000000ffff1f7224 */ /* 0x000fc400078e00ff */
[----:B------:R-:W-:Y:S02]  /*4f00*/  IMAD.MOV.U32 R152, RZ, RZ, RZ ;  /* 0x000000ffff987224 */ /* 0x000fe400078e00ff */
[----:B------:R-:W-:Y:S02]  /*4f10*/  IMAD.MOV.U32 R154, RZ, RZ, RZ ;  /* 0x000000ffff9a7224 */ /* 0x000fe400078e00ff */
[----:B------:R-:W-:Y:S02]  /*4f20*/  IMAD.MOV.U32 R3, RZ, RZ, RZ ;  /* 0x000000ffff037224 */ /* 0x000fe400078e00ff */
[----:B------:R-:W-:Y:S01]  /*4f30*/  IMAD.MOV.U32 R5, RZ, RZ, RZ ;  /* 0x000000ffff057224 */ /* 0x000fe200078e00ff */
[----:B------:R-:W-:Y:S06]  /*4f40*/  @!P0 BRA `(.L_x_3859) ;  /* 0x0000001800b88947 */ /* 0x000fec0003800000 */
[----:B------:R-:W-:Y:S02]  /*4f50*/  ISETP.GE.AND P1, PT, R168, 0x1, PT ;  /* 0x00000001a800780c */ /* 0x000fe40003f26270 */
[----:B------:R-:W-:-:S11]  /*4f60*/  PLOP3.LUT P0, PT, PT, PT, PT, 0x80, 0x0 ;  /* 0x000000000000781c */ /* 0x000fd60003f0f070 */
[----:B------:R-:W-:Y:S05]  /*4f70*/  @!P1 BRA `(.L_x_3860) ;  /* 0x0000007800e49947 */ /* 0x000fea0003800000 */
[----:B------:R-:W0:Y:S01]  /*4f80*/  S2R R26, SR_TID.X ;  /* 0x00000000001a7919 */ /* 0x000e220000002100 */
[----:B------:R-:W-:Y:S01]  /*4f90*/  ISETP.NE.AND P0, PT, R186, 0x3, PT ;  /* 0x00000003ba00780c */ /* 0x000fe20003f05270 */
[----:B0-----:R-:W-:-:S05]  /*4fa0*/  VIADD R26, R26, 0xffffff80 ;  /* 0xffffff801a1a7836 */ /* 0x001fca0000000000 */
[----:B------:R-:W-:-:S04]  /*4fb0*/  SHF.R.S32.HI R4, RZ, 0x1f, R26 ;  /* 0x0000001fff047819 */ /* 0x000fc8000001141a */
[----:B------:R-:W-:-:S04]  /*4fc0*/  LEA.HI R4, R4, R26, RZ, 0x7 ;  /* 0x0000001a04047211 */ /* 0x000fc800078f38ff */
[----:B------:R-:W-:-:S05]  /*4fd0*/  SHF.R.S32.HI R4, RZ, 0x7, R4 ;  /* 0x00000007ff047819 */ /* 0x000fca0000011404 */
[----:B------:R-:W0:Y:S02]  /*4fe0*/  SHFL.IDX PT, R0, R4, RZ, 0x1f ;  /* 0x00001fff04007589 */ /* 0x000e2400000e0000 */
[----:B0-----:R-:W-:-:S04]  /*4ff0*/  LEA.HI R3, R0, R0, RZ, 0x1 ;  /* 0x0000000000037211 */ /* 0x001fc800078f08ff */
[----:B------:R-:W-:-:S05]  /*5000*/  LOP3.LUT R3, R3, 0x1fffe, RZ, 0xc0, !PT ;  /* 0x0001fffe03037812 */ /* 0x000fca00078ec0ff */
[----:B------:R-:W-:-:S04]  /*5010*/  IMAD.IADD R3, R0, 0x1, -R3 ;  /* 0x0000000100037824 */ /* 0x000fc800078e0a03 */
[----:B------:R-:W-:-:S04]  /*5020*/  IMAD R3, R3, 0x8000, R2 ;  /* 0x0000800003037824 */ /* 0x000fc800078e0202 */
[----:B------:R-:W-:-:S05]  /*5030*/  VIADD R3, R3, 0x400 ;  /* 0x0000040003037836 */ /* 0x000fca0000000000 */
[----:B------:R-:W-:-:S04]  /*5040*/  SHF.R.U32.HI R3, RZ, 0x4, R3 ;  /* 0x00000004ff037819 */ /* 0x000fc80000011603 */
[----:B------:R-:W-:-:S04]  /*5050*/  LOP3.LUT R0, R3, 0x3fff, RZ, 0xc0, !PT ;  /* 0x00003fff03007812 */ /* 0x000fc800078ec0ff */
[----:B------:R-:W-:Y:S01]  /*5060*/  LOP3.LUT R0, R0, 0x2000000, RZ, 0xfc, !PT ;  /* 0x0200000000007812 */ /* 0x000fe200078efcff */
[----:B------:R-:W-:Y:S06]  /*5070*/  @!P0 BRA `(.L_x_3861) ;  /* 0x0000000000048947 */ /* 0x000fec0003800000 */
[----:B------:R-:W-:Y:S01]  /*5080*/  BPT.TRAP 0x1 ;  /* 0x000000040000795c */ /* 0x000fe20000300000 */
.L_x_3861:
[----:B------:R-:W-:Y:S01]  /*5090*/  IMAD R3, R18, 0x8, R2 ;  /* 0x0000000812037824 */ /* 0x000fe200078e0202 */
[----:B------:R-:W-:Y:S01]  /*50a0*/  SHF.L.U32 R6, R23, 0x1f, RZ ;  /* 0x0000001f17067819 */ /* 0x000fe200000006ff */
[----:B------:R-:W-:Y:S01]  /*50b0*/  VIADD R4, R2, 0x26800 ;  /* 0x0002680002047836 */ /* 0x000fe20000000000 */
[----:B------:R-:W-:Y:S02]  /*50c0*/  BSSY B0, `(.L_x_3862) ;  /* 0x0000008000007945 */ /* 0x000fe40003800000 */
[----:B------:R-:W0:Y:S02]  /*50d0*/  SYNCS.PHASECHK.TRANS64.TRYWAIT P1, [R3+URZ+0x28c50], R6 ;  /* 0x028c5006030075a7 */ /* 0x000e24000802017f */
[----:B------:R-:W-:Y:S01]  /*50e0*/  SHF.R.U32.HI R5, RZ, 0x4, R4 ;  /* 0x00000004ff057819 */ /* 0x000fe20000011604 */
[----:B------:R-:W-:-:S03]  /*50f0*/  IMAD R4, R18, 0x1000, R0 ;  /* 0x0000100012047824 */ /* 0x000fc600078e0200 */
[----:B------:R-:W-:-:S04]  /*5100*/  LOP3.LUT R5, R5, 0x3fff, RZ, 0xc0, !PT ;  /* 0x00003fff05057812 */ /* 0x000fc800078ec0ff */
[----:B------:R-:W-:Y:S01]  /*5110*/  LOP3.LUT R10, R5, 0x10000, RZ, 0xfc, !PT ;  /* 0x00010000050a7812 */ /* 0x000fe200078efcff */
[----:B------:R-:W-:Y:S01]  /*5120*/  IMAD.MOV.U32 R5, RZ, RZ, 0x40000040 ;  /* 0x40000040ff057424 */ /* 0x000fe200078e00ff */
[----:B0-----:R-:W-:Y:S06]  /*5130*/  @!P1 BRA `(.L_x_3863) ;  /* 0x0000012000749947 */ /* 0x001fec0003800000 */
.L_x_4087:
[----:B------:R-:W-:Y:S05]  /*5140*/  BSYNC B0 ;  /* 0x0000000000007941 */ /* 0x000fea0003800000 */
.L_x_3862:
[----:B------:R-:W-:Y:S01]  /*5150*/  BAR.SYNC.DEFER_BLOCKING 0xe, 0x100 ;  /* 0x0384000000007b1d */ /* 0x000fe20000010000 */
[----:B------:R-:W-:Y:S01]  /*5160*/  IMAD.MOV.U32 R11, RZ, RZ, 0x40000040 ;  /* 0x40000040ff0b7424 */ /* 0x000fe200078e00ff */
[C---:B------:R-:W-:Y:S01]  /*5170*/  R2UR UR6, R4.reuse ;  /* 0x00000000040672ca */ /* 0x040fe200000e0000 */
[----:B0-----:R-:W-:Y:S01]  /*5180*/  VIADD R6, R4, 0x80 ;  /* 0x0000008004067836 */ /* 0x001fe20000000000 */
[----:B------:R-:W-:Y:S01]  /*5190*/  R2UR UR7, R5 ;  /* 0x00000000050772ca */ /* 0x000fe200000e0000 */
[----:B------:R-:W-:Y:S01]  /*51a0*/  IMAD.MOV.U32 R7, RZ, RZ, 0x40000040 ;  /* 0x40000040ff077424 */ /* 0x000fe200078e00ff */
[C---:B------:R-:W-:Y:S01]  /*51b0*/  R2UR UR4, R10.reuse ;  /* 0x000000000a0472ca */ /* 0x040fe200000e0000 */
[----:B------:R-:W-:Y:S01]  /*51c0*/  VIADD R8, R10, 0x2 ;  /* 0x000000020a087836 */ /* 0x000fe20000000000 */
[----:B------:R-:W-:Y:S01]  /*51d0*/  R2UR UR5, R11 ;  /* 0x000000000b0572ca */ /* 0x000fe200000e0000 */
[----:B------:R-:W-:Y:S02]  /*51e0*/  IMAD.MOV.U32 R9, RZ, RZ, 0x40000040 ;  /* 0x40000040ff097424 */ /* 0x000fe400078e00ff */
[----:B------:R-:W-:-:S05]  /*51f0*/  IMAD.MOV.U32 R5, RZ, RZ, 0x40000040 ;  /* 0x40000040ff057424 */ /* 0x000fca00078e00ff */
[----:B------:R-:W-:Y:S01]  /*5200*/  R2UR UR15, R5 ;  /* 0x00000000050f72ca */ /* 0x000fe200000e0000 */
[----:B------:R-:W-:-:S05]  /*5210*/  IMAD.MOV.U32 R5, RZ, RZ, 0x40000040 ;  /* 0x40000040ff057424 */ /* 0x000fca00078e00ff */
[----:B------:R-:W-:Y:S01]  /*5220*/  R2UR UR13, R5 ;  /* 0x00000000050d72ca */ /* 0x000fe200000e0000 */
[----:B-----5:R-:W-:-:S06]  /*5230*/  WARPGROUP.ARRIVE ;  /* 0x00000000000079c5 */ /* 0x020fcc0000000000 */
[----:B------:R-:W-:Y:S01]  /*5240*/  HGMMA.64x256x16.F32.BF16 R24, gdesc[UR4].tnspB, RZ, !UPT, gsb0 ;  /* 0x43e00000041879f0 */ /* 0x000fe2000c0018ff */
[----:B------:R-:W-:Y:S01]  /*5250*/  R2UR UR6, R6 ;  /* 0x00000000060672ca */ /* 0x000fe200000e0000 */
[----:B------:R-:W-:Y:S01]  /*5260*/  VIADD R6, R4, 0x100 ;  /* 0x0000010004067836 */ /* 0x000fe20000000000 */
[----:B------:R-:W-:Y:S01]  /*5270*/  R2UR UR7, R7 ;  /* 0x00000000070772ca */ /* 0x000fe200000e0000 */
[----:B------:R-:W-:Y:S01]  /*5280*/  IMAD.MOV.U32 R7, RZ, RZ, 0x40000040 ;  /* 0x40000040ff077424 */ /* 0x000fe200078e00ff */
[----:B------:R-:W-:Y:S01]  /*5290*/  R2UR UR4, R8 ;  /* 0x00000000080472ca */ /* 0x000fe200000e0000 */
[----:B------:R-:W-:Y:S01]  /*52a0*/  VIADD R4, R4, 0x180 ;  /* 0x0000018004047836 */ /* 0x000fe20000000000 */
[----:B------:R-:W-:Y:S02]  /*52b0*/  R2UR UR5, R9 ;  /* 0x00000000090572ca */ /* 0x000fe400000e0000 */
[----:B------:R-:W-:Y:S01]  /*52c0*/  R2UR UR10, R6 ;  /* 0x00000000060a72ca */ /* 0x000fe200000e0000 */
[----:B------:R-:W-:Y:S01]  /*52d0*/  VIADD R6, R10, 0x4 ;  /* 0x000000040a067836 */ /* 0x000fe20000000000 */
[----:B------:R-:W-:Y:S01]  /*52e0*/  R2UR UR11, R7 ;  /* 0x00000000070b72ca */ /* 0x000fe200000e0000 */
[----:B------:R-:W-:Y:S01]  /*52f0*/  IMAD.MOV.U32 R7, RZ, RZ, 0x40000040 ;  /* 0x40000040ff077424 */ /* 0x000fe200078e00ff */
[----:B------:R-:W-:Y:S01]  /*5300*/  R2UR UR14, R4 ;  /* 0x00000000040e72ca */ /* 0x000fe200000e0000 */
[----:B------:R-:W-:Y:S01]  /*5310*/  VIADD R4, R10, 0x6 ;  /* 0x000000060a047836 */ /* 0x000fe20000000000 */
[----:B------:R-:W-:-:S02]  /*5320*/  R2UR UR8, R6 ;  /* 0x00000000060872ca */ /* 0x000fc400000e0000 */
[----:B------:R-:W-:Y:S02]  /*5330*/  R2UR UR9, R7 ;  /* 0x00000000070972ca */ /* 0x000fe400000e0000 */
[----:B------:R-:W-:Y:S01]  /*5340*/  R2UR UR12, R4 ;  /* 0x00000000040c72ca */ /* 0x000fe200000e0000 */
[----:B------:R-:W-:Y:S02]  /*5350*/  WARPGROUP.DEPBAR.LE gsb0, 0x0 ;  /* 0x00008000000079c5 */ /* 0x000fe40000010000 */
        /* <DEDUP_REMOVED lines=14> */
.L_x_3864:
[----:B------:R-:W-:Y:S01]  /*5440*/  ISETP.GE.AND P1, PT, R168, 0x41, PT ;  /* 0x00000041a800780c */ /* 0x000fe20003f26270 */
[----:B------:R-:W-:Y:S01]  /*5450*/  VIADD R10, R3, 0x28c60 ;  /* 0x00028c60030a7836 */ /* 0x000fe20000000000 */
[----:B------:R-:W-:Y:S04]  /*5460*/  BSSY B0, `(.L_x_3865) ;  /* 0x00000cd000007945 */ /* 0x000fe80003800000 */
[----:B------:R-:W-:-:S04]  /*5470*/  PRMT R10, R193, 0x654, R10 ;  /* 0x00000654c10a7816 */ /* 0x000fc8000000000a */
[----:B------:R0:W-:Y:S03]  /*5480*/  SYNCS.ARRIVE.TRANS64.RED.A1T0 RZ, [R10+URZ], RZ ;  /* 0x000000ff0aff79a7 */ /* 0x0001e6000810043f */
[----:B------:R-:W-:Y:S05]  /*5490*/  @!P1 BRA `(.L_x_3866) ;  /* 0x0000000c00249947 */ /* 0x000fea0003800000 */
[----:B------:R-:W-:-:S07]  /*54a0*/  VIADD R215, R215, 0xfffffffe ;  /* 0xfffffffed7d77836 */ /* 0x000fce0000000000 */
.L_x_3873:
[----:B------:R-:W-:Y:S01]  /*54b0*/  BAR.SYNC.DEFER_BLOCKING 0xe, 0x100 ;  /* 0x0384000000007b1d */ /* 0x000fe20000010000 */
[C---:B------:R-:W-:Y:S01]  /*54c0*/  IMAD R3, R18.reuse, 0x40, R198 ;  /* 0x0000004012037824 */ /* 0x040fe200078e02c6 */
[----:B------:R-:W-:Y:S01]  /*54d0*/  ISETP.GT.AND P2, PT, R215, RZ, PT ;  /* 0x000000ffd700720c */ /* 0x000fe20003f44270 */
[----:B------:R-:W-:Y:S02]  /*54e0*/  VIADD R18, R18, 0x1 ;  /* 0x0000000112127836 */ /* 0x000fe40000000000 */
[----:B------:R-:W-:Y:S02]  /*54f0*/  IMAD R3, R3, 0x4, R2 ;  /* 0x0000000403037824 */ /* 0x000fe400078e0202 */
[----:B------:R-:W-:Y:S01]  /*5500*/  VIADD R215, R215, 0xffffffff ;  /* 0xffffffffd7d77836 */ /* 0x000fe20000000000 */
[----:B------:R-:W-:-:S04]  /*5510*/  ISETP.NE.AND P1, PT, R18, 0x2, PT ;  /* 0x000000021200780c */ /* 0x000fc80003f25270 */
[----:B------:R-:W-:Y:S01]  /*5520*/  SEL R18, R18, RZ, P1 ;  /* 0x000000ff12127207 */ /* 0x000fe20000800000 */
[----:B01----:R-:W0:Y:S04]  /*5530*/  LDS R10, [R3+0x28800] ;  /* 0x02880000030a7984 */ /* 0x003e280000000800 */
        /* <DEDUP_REMOVED lines=130> */
[----:B------:R-:W-:Y:S01]  /*5d60*/  LOP3.LUT R23, R23, R10, RZ, 0x3c, !PT ;  /* 0x0000000a17177212 */ /* 0x000fe200078e3cff */
[----:B------:R-:W-:Y:S06]  /*5d70*/  @!P0 BRA `(.L_x_3867) ;  /* 0x0000000000048947 */ /* 0x000fec0003800000 */
[----:B------:R-:W-:Y:S01]  /*5d80*/  BPT.TRAP 0x1 ;  /* 0x000000040000795c */ /* 0x000fe20000300000 */
.L_x_3867:
[----:B------:R-:W-:Y:S01]  /*5d90*/  IMAD R3, R18, 0x8, R2 ;  /* 0x0000000812037824 */ /* 0x000fe200078e0202 */
[----:B------:R-:W-:-:S04]  /*5da0*/  SHF.L.U32 R10, R23, 0x1f, RZ ;  /* 0x0000001f170a7819 */ /* 0x000fc800000006ff */
[----:B------:R0:W1:Y:S01]  /*5db0*/  SYNCS.PHASECHK.TRANS64.TRYWAIT P1, [R3+URZ+0x28c50], R10 ;  /* 0x028c500a030075a7 */ /* 0x000062000802017f */
[----:B------:R-:W-:Y:S05]  /*5dc0*/  @!P0 BRA `(.L_x_3868) ;  /* 0x0000000000048947 */ /* 0x000fea0003800000 */
[----:B------:R-:W-:Y:S01]  /*5dd0*/  BPT.TRAP 0x1 ;  /* 0x000000040000795c */ /* 0x000fe20000300000 */
.L_x_3868:
[----:B------:R-:W-:Y:S04]  /*5de0*/  BSSY B1, `(.L_x_3869) ;  /* 0x0000004000017945 */ /* 0x000fe80003800000 */
[----:B-1----:R-:W-:Y:S05]  /*5df0*/  @P1 BRA `(.L_x_3870) ;  /* 0x0000000000081947 */ /* 0x002fea0003800000 */
[----:B------:R-:W1:Y:S02]  /*5e00*/  SYNCS.PHASECHK.TRANS64.TRYWAIT P1, [R3+URZ+0x28c50], R10 ;  /* 0x028c500a030075a7 */ /* 0x000e64000802017f */
[----:B-1----:R-:W-:Y:S05]  /*5e10*/  @!P1 BRA `(.L_x_3871) ;  /* 0x0000011400509947 */ /* 0x002fea0003800000 */
.L_x_3870:
[----:B------:R-:W-:Y:S05]  /*5e20*/  BSYNC B1 ;  /* 0x0000000000017941 */ /* 0x000fea0003800000 */
.L_x_3869:
[----:B01----:R-:W-:Y:S01]  /*5e30*/  IMAD R10, R18, 0x1000, R0 ;  /* 0x00001000120a7824 */ /* 0x003fe200078e0200 */
[----:B------:R-:W-:Y:S01]  /*5e40*/  WARPGROUP.ARRIVE ;  /* 0x00000000000079c5 */ /* 0x000fe20000000000 */
[----:B------:R-:W-:Y:S01]  /*5e50*/  IMAD.MOV.U32 R11, RZ, RZ, 0x40000040 ;  /* 0x40000040ff0b7424 */ /* 0x000fe200078e00ff */
[----:B------:R-:W-:Y:S01]  /*5e60*/  R2UR UR8, R8 ;  /* 0x00000000080872ca */ /* 0x000fe200000e0000 */
[C---:B------:R-:W-:Y:S01]  /*5e70*/  VIADD R12, R10.reuse, 0x80 ;  /* 0x000000800a0c7836 */ /* 0x040fe20000000000 */
[----:B------:R-:W-:Y:S01]  /*5e80*/  R2UR UR6, R10 ;  /* 0x000000000a0672ca */ /* 0x000fe200000e0000 */
[----:B------:R-:W-:Y:S01]  /*5e90*/  IMAD.MOV.U32 R13, RZ, RZ, 0x40000040 ;  /* 0x40000040ff0d7424 */ /* 0x000fe200078e00ff */
[C---:B------:R-:W-:Y:S02]  /*5ea0*/  R2UR UR7, R11.reuse ;  /* 0x000000000b0772ca */ /* 0x040fe400000e0000 */
[----:B------:R-:W-:Y:S02]  /*5eb0*/  R2UR UR10, R12 ;  /* 0x000000000c0a72ca */ /* 0x000fe400000e0000 */
[C---:B------:R-:W-:Y:S01]  /*5ec0*/  IADD3 R12, R10.reuse, 0x100, RZ ;  /* 0x000001000a0c7810 */ /* 0x040fe20007ffe0ff */
[----:B------:R-:W-:Y:S01]  /*5ed0*/  VIADD R10, R10, 0x180 ;  /* 0x000001800a0a7836 */ /* 0x000fe20000000000 */
[----:B------:R-:W-:-:S02]  /*5ee0*/  R2UR UR5, R11 ;  /* 0x000000000b0572ca */ /* 0x000fc400000e0000 */
[----:B------:R-:W-:Y:S02]  /*5ef0*/  R2UR UR11, R13 ;  /* 0x000000000d0b72ca */ /* 0x000fe400000e0000 */
[----:B------:R-:W-:Y:S01]  /*5f00*/  R2UR UR18, R10 ;  /* 0x000000000a1272ca */ /* 0x000fe200000e0000 */
[----:B------:R-:W-:Y:S01]  /*5f10*/  VIADD R10, R2, 0x26800 ;  /* 0x00026800020a7836 */ /* 0x000fe20000000000 */
[----:B------:R-:W-:Y:S02]  /*5f20*/  R2UR UR9, R9 ;  /* 0x00000000090972ca */ /* 0x000fe400000e0000 */
[----:B------:R-:W-:Y:S02]  /*5f30*/  R2UR UR14, R12 ;  /* 0x000000000c0e72ca */ /* 0x000fe400000e0000 */
[----:B------:R-:W-:Y:S02]  /*5f40*/  SHF.R.U32.HI R10, RZ, 0x4, R10 ;  /* 0x00000004ff0a7819 */ /* 0x000fe4000001160a */
[----:B------:R-:W-:-:S02]  /*5f50*/  R2UR UR15, R13 ;  /* 0x000000000d0f72ca */ /* 0x000fc400000e0000 */
[----:B------:R-:W-:Y:S02]  /*5f60*/  LOP3.LUT R10, R10, 0x3fff, RZ, 0xc0, !PT ;  /* 0x00003fff0a0a7812 */ /* 0x000fe400078ec0ff */
[----:B------:R-:W-:Y:S02]  /*5f70*/  R2UR UR12, R6 ;  /* 0x00000000060c72ca */ /* 0x000fe400000e0000 */
[----:B------:R-:W-:Y:S02]  /*5f80*/  LOP3.LUT R10, R10, 0x10000, RZ, 0xfc, !PT ;  /* 0x000100000a0a7812 */ /* 0x000fe400078efcff */
[----:B------:R-:W-:Y:S02]  /*5f90*/  R2UR UR13, R7 ;  /* 0x00000000070d72ca */ /* 0x000fe400000e0000 */
[----:B------:R-:W-:Y:S02]  /*5fa0*/  R2UR UR4, R10 ;  /* 0x000000000a0472ca */ /* 0x000fe400000e0000 */
[----:B------:R-:W-:-:S02]  /*5fb0*/  R2UR UR19, R11 ;  /* 0x000000000b1372ca */ /* 0x000fc400000e0000 */
[----:B------:R-:W-:Y:S02]  /*5fc0*/  R2UR UR16, R4 ;  /* 0x00000000041072ca */ /* 0x000fe400000e0000 */
[----:B------:R-:W-:-:S07]  /*5fd0*/  R2UR UR17, R5 ;  /* 0x00000000051172ca */ /* 0x000fce00000e0000 */
        /* <DEDUP_REMOVED lines=17> */
.L_x_3872:
[----:B------:R-:W-:-:S05]  /*60f0*/  VIADD R10, R3, 0x28c60 ;  /* 0x00028c60030a7836 */ /* 0x000fca0000000000 */
[----:B------:R-:W-:-:S04]  /*6100*/  PRMT R10, R193, 0x654, R10 ;  /* 0x00000654c10a7816 */ /* 0x000fc8000000000a */
[----:B------:R1:W-:Y:S01]  /*6110*/  SYNCS.ARRIVE.TRANS64.RED.A1T0 RZ, [R10+URZ], RZ ;  /* 0x000000ff0aff79a7 */ /* 0x0003e2000810043f */
[----:B------:R-:W-:Y:S05]  /*6120*/  @P2 BRA `(.L_x_3873) ;  /* 0xfffffff000e02947 */ /* 0x000fea000383ffff */
.L_x_3866:
[----:B------:R-:W-:Y:S05]  /*6130*/  BSYNC B0 ;  /* 0x0000000000007941 */ /* 0x000fea0003800000 */
.L_x_3865:
[----:B------:R-:W-:Y:S01]  /*6140*/  BAR.SYNC.DEFER_BLOCKING 0xe, 0x100 ;  /* 0x0384000000007b1d */ /* 0x000fe20000010000 */
[C---:B------:R-:W-:Y:S01]  /*6150*/  IMAD R3, R18.reuse, 0x40, R198 ;  /* 0x0000004012037824 */ /* 0x040fe200078e02c6 */
[----:B------:R-:W-:Y:S01]  /*6160*/  PLOP3.LUT P0, PT, PT, PT, PT, 0x8, 0x0 ;  /* 0x000000000000781c */ /* 0x000fe20003f0e170 */
[----:B------:R-:W-:Y:S02]  /*6170*/  VIADD R18, R18, 0x1 ;  /* 0x0000000112127836 */ /* 0x000fe40000000000 */
[----:B------:R-:W-:Y:S02]  /*6180*/  IMAD R3, R3, 0x4, R2 ;  /* 0x0000000403037824 */ /* 0x000fe400078e0202 */
[----:B------:R-:W-:Y:S01]  /*6190*/  IMAD.MOV.U32 R21, RZ, RZ, RZ ;  /* 0x000000ffff157224 */ /* 0x000fe200078e00ff */
[----:B------:R-:W-:-:S04]  /*61a0*/  ISETP.NE.AND P1, PT, R18, 0x2, PT ;  /* 0x000000021200780c */ /* 0x000fc80003f25270 */
[----:B------:R-:W-:Y:S01]  /*61b0*/  SEL R18, R18, RZ, P1 ;  /* 0x000000ff12127207 */ /* 0x000fe20000800000 */
[----:B------:R-:W2:Y:S04]  /*61c0*/  LDS R2, [R3+0x28800] ;  /* 0x0288000003027984 */ /* 0x000ea80000000800 */
[----:B------:R-:W3:Y:S01]  /*61d0*/  LDS R0, [R3+0x28820] ;  /* 0x0288200003007984 */ /* 0x000ee20000000800 */
[-C--:B--2---:R-:W-:Y:S01]  /*61e0*/  FMUL.FTZ R152, R29, R2.reuse ;  /* 0x000000021d987220 */ /* 0x084fe20000410000 */
[-C--:B01----:R-:W-:Y:S01]  /*61f0*/  FMUL.FTZ R10, R33, R2.reuse ;  /* 0x00000002210a7220 */ /* 0x083fe20000410000 */
[-C--:B------:R-:W-:Y:S01]  /*6200*/  FMUL.FTZ R14, R37, R2.reuse ;  /* 0x00000002250e7220 */ /* 0x080fe20000410000 */
[----:B------:R-:W-:Y:S01]  /*6210*/  FMUL.FTZ R20, R41, R2 ;  /* 0x0000000229147220 */ /* 0x000fe20000410000 */
[-C--:B---3--:R-:W-:Y:S01]  /*6220*/  FMUL.FTZ R5, R26, R0.reuse ;  /* 0x000000001a057220 */ /* 0x088fe20000410000 */
        /* <DEDUP_REMOVED lines=64> */
[-C--:B------:R-:W-:Y:S01]  /*6630*/  FMUL.FTZ R154, R28, R2.reuse ;  /* 0x000000021c9a7220 */ /* 0x080fe20000410000 */
[-C--:B------:R-:W-:Y:S01]  /*6640*/  FMUL.FTZ R153, R40, R2.reuse ;  /* 0x0000000228997220 */ /* 0x080fe20000410000 */
[----:B------:R-:W-:Y:S01]  /*6650*/  FMUL.FTZ R8, R24, R2 ;  /* 0x0000000218087220 */ /* 0x000fe20000410000 */
[----:B------:R-:W-:Y:S01]  /*6660*/  LOP3.LUT R23, R23, R0, RZ, 0x3c, !PT ;  /* 0x0000000017177212 */ /* 0x000fe200078e3cff */
        /* <DEDUP_REMOVED lines=60> */
.L_x_3859:
[----:B------:R-:W-:Y:S02]  /*6a30*/  ISETP.GE.AND P1, PT, R168, 0x1, PT ;  /* 0x00000001a800780c */ /* 0x000fe40003f26270 */
[----:B------:R-:W-:-:S11]  /*6a40*/  PLOP3.LUT P0, PT, PT, PT, PT, 0x80, 0x0 ;  /* 0x000000000000781c */ /* 0x000fd60003f0f070 */
[----:B------:R-:W-:Y:S05]  /*6a50*/  @!P1 BRA `(.L_x_3860) ;  /* 0x00000060002c9947 */ /* 0x000fea0003800000 */
[----:B------:R-:W0:Y:S01]  /*6a60*/  S2R R26, SR_TID.X ;  /* 0x00000000001a7919 */ /* 0x000e220000002100 */
[----:B------:R-:W-:Y:S01]  /*6a70*/  BSSY B6, `(.L_x_3874) ;  /* 0x0000020000067945 */ /* 0x000fe20003800000 */
[----:B0-----:R-:W-:-:S05]  /*6a80*/  VIADD R26, R26, 0xffffff80 ;  /* 0xffffff801a1a7836 */ /* 0x001fca0000000000 */
[----:B------:R-:W-:-:S04]  /*6a90*/  SHF.R.S32.HI R4, RZ, 0x1f, R26 ;  /* 0x0000001fff047819 */ /* 0x000fc8000001141a */
[----:B------:R-:W-:-:S04]  /*6aa0*/  LEA.HI R4, R4, R26, RZ, 0x7 ;  /* 0x0000001a04047211 */ /* 0x000fc800078f38ff */
[----:B------:R-:W-:-:S05]  /*6ab0*/  SHF.R.S32.HI R4, RZ, 0x7, R4 ;  /* 0x00000007ff047819 */ /* 0x000fca0000011404 */
[----:B------:R-:W0:Y:S02]  /*6ac0*/  SHFL.IDX PT, R0, R4, RZ, 0x1f ;  /* 0x00001fff04007589 */ /* 0x000e2400000e0000 */
[----:B0-----:R-:W-:-:S04]  /*6ad0*/  LEA.HI R3, R0, R0, RZ, 0x1 ;  /* 0x0000000000037211 */ /* 0x001fc800078f08ff */
[----:B------:R-:W-:-:S05]  /*6ae0*/  LOP3.LUT R3, R3, 0x1fffe, RZ, 0xc0, !PT ;  /* 0x0001fffe03037812 */ /* 0x000fca00078ec0ff */
[----:B------:R-:W-:Y:S02]  /*6af0*/  IMAD.IADD R3, R0, 0x1, -R3 ;  /* 0x0000000100037824 */ /* 0x000fe400078e0a03 */
[----:B------:R-:W-:Y:S02]  /*6b00*/  VIADD R0, R2, 0x26800 ;  /* 0x0002680002007836 */ /* 0x000fe40000000000 */
[----:B------:R-:W-:-:S03]  /*6b10*/  IMAD R3, R3, 0x8000, R2 ;  /* 0x0000800003037824 */ /* 0x000fc600078e0202 */
[----:B------:R-:W-:Y:S01]  /*6b20*/  LOP3.LUT P0, RZ, R0, 0x3ff, RZ, 0xc0, !PT ;  /* 0x000003ff00ff7812 */ /* 0x000fe2000780c0ff */
[----:B------:R-:W-:-:S05]  /*6b30*/  VIADD R3, R3, 0x400 ;  /* 0x0000040003037836 */ /* 0x000fca0000000000 */
[----:B------:R-:W-:-:S04]  /*6b40*/  SHF.R.U32.HI R3, RZ, 0x4, R3 ;  /* 0x00000004ff037819 */ /* 0x000fc80000011603 */
[----:B------:R-:W-:-:S03]  /*6b50*/  LOP3.LUT R56, R3, 0x3fff, RZ, 0xc0, !PT ;  /* 0x00003fff03387812 */ /* 0x000fc600078ec0ff */
        /* <DEDUP_REMOVED lines=17> */
.L_x_3875:
[----:B------:R-:W-:Y:S05]  /*6c70*/  BSYNC B6 ;  /* 0x0000000000067941 */ /* 0x000fea0003800000 */
.L_x_3874:
[----:B------:R-:W-:Y:S02]  /*6c80*/  ULDC UR4, c[0x0][0x3f4] ;  /* 0x0000fd0000047ab9 */ /* 0x000fe40000000800 */
[----:B------:R-:W-:-:S13]  /*6c90*/  ISETP.LT.AND P0, PT, RZ, UR4, PT ;  /* 0x00000004ff007c0c */ /* 0x000fda000bf01270 */
[----:B------:R-:W-:Y:S05]  /*6ca0*/  @P0 BRA `(.L_x_3876) ;  /* 0x0000000000400947 */ /* 0x000fea0003800000 */
[----:B------:R-:W2:Y:S02]  /*6cb0*/  LDL R20, [R1+0x34] ;  /* 0x0000340001147983 */ /* 0x000ea40000100800 */
[----:B--2---:R-:W-:-:S04]  /*6cc0*/  LEA.HI R0, R20, R20, RZ, 0x1 ;  /* 0x0000001414007211 */ /* 0x004fc800078f08ff */
        /* <DEDUP_REMOVED lines=8> */
.L_x_3879:
[----:B-1----:R1:W2:Y:S02]  /*6d50*/  SYNCS.PHASECHK.TRANS64.TRYWAIT P0, [R2+URZ+0x28c00], R3 ;  /* 0x028c0003020075a7 */ /* 0x0022a4000800017f */
[----:B--2---:R-:W-:Y:S05]  /*6d60*/  @!P0 NANOSLEEP.SYNCS 0x989680 ;  /* 0x009896800000895d */ /* 0x004fea0003900000 */
[----:B------:R-:W2:Y:S02]  /*6d70*/  @!P0 SYNCS.PHASECHK.TRANS64 P0, [R2+URZ+0x28c00], R3 ;  /* 0x028c0003020085a7 */ /* 0x000ea4000800007f */
[----:B--2---:R-:W-:Y:S05]  /*6d80*/  @!P0 BRA `(.L_x_3879) ;  /* 0xfffffffc00f08947 */ /* 0x004fea000383ffff */
.L_x_3878:
[----:B------:R-:W-:Y:S05]  /*6d90*/  BSYNC B0 ;  /* 0x0000000000007941 */ /* 0x000fea0003800000 */
.L_x_3877:
[----:B------:R-:W-:Y:S05]  /*6da0*/  BRA `(.L_x_3880) ;  /* 0x0000002000b87947 */ /* 0x000fea0003800000 */
.L_x_3876:
[----:B-----5:R-:W-:Y:S01]  /*6db0*/  SHF.R.S32.HI R0, RZ, 0x1f, R24 ;  /* 0x0000001fff007819 */ /* 0x020fe20000011418 */
[----:B------:R-:W-:Y:S01]  /*6dc0*/  VIADD R4, R2, 0x20400 ;  /* 0x0002040002047836 */ /* 0x000fe20000000000 */
[----:B------:R-:W-:Y:S01]  /*6dd0*/  ULDC.64 UR4, c[0x0][0x3f8] ;  /* 0x0000fe0000047ab9 */ /* 0x000fe20000000a00 */
[----:B------:R-:W-:Y:S01]  /*6de0*/  ULDC.64 UR6, c[0x0][0x408] ;  /* 0x0001020000067ab9 */ /* 0x000fe20000000a00 */
[----:B------:R-:W-:Y:S01]  /*6df0*/  BSSY B6, `(.L_x_3881) ;  /* 0x0000021000067945 */ /* 0x000fe20003800000 */
[----:B------:R-:W-:Y:S01]  /*6e00*/  IMAD R3, R0, UR4, RZ ;  /* 0x0000000400037c24 */ /* 0x000fe2000f8e02ff */
[----:B------:R-:W-:Y:S01]  /*6e10*/  LOP3.LUT P0, RZ, R4, 0x3ff, RZ, 0xc0, !PT ;  /* 0x000003ff04ff7812 */ /* 0x000fe2000780c0ff */
[----:B------:R-:W-:Y:S02]  /*6e20*/  IMAD R9, R0, UR6, RZ ;  /* 0x0000000600097c24 */ /* 0x000fe4000f8e02ff */
[----:B------:R-:W-:-:S04]  /*6e30*/  IMAD.WIDE.U32 R4, R24, UR4, RZ ;  /* 0x0000000418047c25 */ /* 0x000fc8000f8e00ff */
[C---:B------:R-:W-:Y:S01]  /*6e40*/  IMAD R3, R24.reuse, UR5, R3 ;  /* 0x0000000518037c24 */ /* 0x040fe2000f8e0203 */
[----:B------:R-:W-:Y:S01]  /*6e50*/  ULDC.64 UR4, c[0x0][0x3e8] ;  /* 0x0000fa0000047ab9 */ /* 0x000fe20000000a00 */
[----:B------:R-:W-:-:S04]  /*6e60*/  IMAD.WIDE.U32 R6, R24, UR6, RZ ;  /* 0x0000000618067c25 */ /* 0x000fc8000f8e00ff */
[----:B------:R-:W-:Y:S01]  /*6e70*/  IMAD R9, R24, UR7, R9 ;  /* 0x0000000718097c24 */ /* 0x000fe2000f8e0209 */
[----:B------:R-:W-:Y:S01]  /*6e80*/  ULDC.64 UR6, c[0x0][0x400] ;  /* 0x0001000000067ab9 */ /* 0x000fe20000000a00 */
[----:B------:R-:W-:Y:S01]  /*6e90*/  IMAD.IADD R3, R3, 0x1, R5 ;  /* 0x0000000103037824 */ /* 0x000fe200078e0205 */
[----:B------:R-:W-:Y:S01]  /*6ea0*/  LEA R24, P1, R4, UR4, 0x1 ;  /* 0x0000000404187c11 */ /* 0x000fe2000f8208ff */
[----:B------:R-:W-:Y:S01]  /*6eb0*/  IMAD.IADD R29, R9, 0x1, R7 ;  /* 0x00000001091d7824 */ /* 0x000fe200078e0207 */
[----:B------:R-:W-:Y:S02]  /*6ec0*/  LEA R28, P2, R6, UR6, 0x1 ;  /* 0x00000006061c7c11 */ /* 0x000fe4000f8408ff */
[----:B------:R-:W-:Y:S02]  /*6ed0*/  LEA.HI.X R26, R4, UR5, R3, 0x1, P1 ;  /* 0x00000005041a7c11 */ /* 0x000fe400088f0c03 */
[----:B------:R-:W-:Y:S01]  /*6ee0*/  LEA.HI.X R29, R6, UR7, R29, 0x1, P2 ;  /* 0x00000007061d7c11 */ /* 0x000fe200090f0c1d */
[----:B------:R-:W-:Y:S08]  /*6ef0*/  @!P0 BRA `(.L_x_3882) ;  /* 0x0000000000408947 */ /* 0x000ff00003800000 */
        /* <DEDUP_REMOVED lines=16> */
.L_x_3882:
[----:B------:R-:W-:Y:S05]  /*7000*/  BSYNC B6 ;  /* 0x0000000000067941 */ /* 0x000fea0003800000 */
.L_x_3881:
        /* <DEDUP_REMOVED lines=10> */
[----:B------:R0:W4:Y:S02]  /*70b0*/  SHFL.IDX PT, R14, R28, RZ, 0x1c1f ;  /* 0x001c1fff1c0e7589 */ /* 0x00012400000e0000 */
.L_x_4093:
[----:B------:R-:W5:Y:S01]  /*70c0*/  LDL R7, [R1+0x34] ;  /* 0x0000340001077983 */ /* 0x000f620000100800 */
[----:B------:R-:W-:Y:S01]  /*70d0*/  ULDC UR4, c[0x0][0x448] ;  /* 0x0001120000047ab9 */ /* 0x000fe20000000800 */
[----:B------:R-:W-:Y:S01]  /*70e0*/  BSSY B1, `(.L_x_3886) ;  /* 0x0000022000017945 */ /* 0x000fe20003800000 */
[----:B0-----:R-:W-:Y:S01]  /*70f0*/  IMAD R24, R27, UR4, RZ ;  /* 0x000000041b187c24 */ /* 0x001fe2000f8e02ff */
[----:B------:R-:W-:Y:S02]  /*7100*/  CS2R R10, SRZ ;  /* 0x00000000000a7805 */ /* 0x000fe4000001ff00 */
[----:B------:R-:W-:Y:S02]  /*7110*/  CS2R R12, SRZ ;  /* 0x00000000000c7805 */ /* 0x000fe4000001ff00 */
[----:B------:R-:W-:Y:S02]  /*7120*/  CS2R R8, SRZ ;  /* 0x0000000000087805 */ /* 0x000fe4000001ff00 */
[----:B------:R-:W-:Y:S01]  /*7130*/  ISETP.GE.AND P0, PT, R4, R24, PT ;  /* 0x000000180400720c */ /* 0x000fe20003f06270 */
[----:B------:R-:W-:-:S05]  /*7140*/  IMAD.SHL.U32 R4, R194, 0x40, RZ ;  /* 0x00000040c2047824 */ /* 0x000fca00078e00ff */
[----:B------:R-:W-:Y:S02]  /*7150*/  LOP3.LUT R31, R4, 0x1c0, RZ, 0xc0, !PT ;  /* 0x000001c0041f7812 */ /* 0x000fe400078ec0ff */
[----:B-----5:R-:W-:-:S04]  /*7160*/  LEA.HI R6, R7, R7, RZ, 0x1 ;  /* 0x0000000707067211 */ /* 0x020fc800078f08ff */
[----:B------:R-:W-:-:S05]  /*7170*/  LOP3.LUT R6, R6, 0xfffffffe, RZ, 0xc0, !PT ;  /* 0xfffffffe06067812 */ /* 0x000fca00078ec0ff */
[----:B------:R-:W-:-:S05]  /*7180*/  IMAD.IADD R6, R7, 0x1, -R6 ;  /* 0x0000000107067824 */ /* 0x000fca00078e0a06 */
[----:B------:R-:W-:Y:S02]  /*7190*/  SHF.L.U32 R29, R6, 0x1f, RZ ;  /* 0x0000001f061d7819 */ /* 0x000fe400000006ff */
[----:B------:R-:W-:Y:S01]  /*71a0*/  CS2R R6, SRZ ;  /* 0x0000000000067805 */ /* 0x000fe2000001ff00 */
[----:B------:R-:W-:Y:S06]  /*71b0*/  @P0 BRA `(.L_x_3887) ;  /* 0x0000000000500947 */ /* 0x000fec0003800000 */
[----:B------:R-:W4:Y:S01]  /*71c0*/  LDL R30, [R1+0x48] ;  /* 0x00004800011e7983 */ /* 0x000f220000100800 */
[----:B------:R-:W-:-:S03]  /*71d0*/  ULDC UR4, c[0x0][0x3f4] ;  /* 0x0000fd0000047ab9 */ /* 0x000fc60000000800 */
[----:B------:R-:W4:Y:S01]  /*71e0*/  LDL R28, [R1+0x44] ;  /* 0x00004400011c7983 */ /* 0x000f220000100800 */
[----:B------:R-:W-:Y:S01]  /*71f0*/  ISETP.GE.AND P3, PT, R197, UR4, PT ;  /* 0x00000004c5007c0c */ /* 0x000fe2000bf66270 */
[----:B--2---:R-:W-:Y:S01]  /*7200*/  IMAD.MOV.U32 R8, RZ, RZ, R0 ;  /* 0x000000ffff087224 */ /* 0x004fe200078e0000 */
[----:B------:R-:W-:Y:S01]  /*7210*/  ISETP.GE.AND P2, PT, R184, UR4, PT ;  /* 0x00000004b8007c0c */ /* 0x000fe2000bf46270 */
[----:B-1----:R-:W-:Y:S02]  /*7220*/  IMAD.MOV.U32 R9, RZ, RZ, R3 ;  /* 0x000000ffff097224 */ /* 0x002fe400078e0003 */
[----:B---3--:R-:W-:Y:S01]  /*7230*/  IMAD.MOV.U32 R15, RZ, RZ, R5 ;  /* 0x000000ffff0f7224 */ /* 0x008fe200078e0005 */
[----:B------:R-:W-:-:S09]  /*7240*/  CS2R R10, SRZ ;  /* 0x00000000000a7805 */ /* 0x000fd2000001ff00 */
[----:B------:R-:W-:Y:S01]  /*7250*/  @!P2 IMAD.WIDE R20, R184, 0x2, R8 ;  /* 0x00000002b814a825 */ /* 0x000fe200078e0208 */
[----:B------:R-:W-:-:S04]  /*7260*/  CS2R R8, SRZ ;  /* 0x0000000000087805 */ /* 0x000fc8000001ff00 */
[----:B------:R0:W5:Y:S01]  /*7270*/  @!P2 LD.E.64 R12, desc[UR40][R20.64] ;  /* 0x00000028140ca980 */ /* 0x000162000c101b00 */
[-C--:B----4-:R-:W-:Y:S02]  /*7280*/  @!P3 IADD3 R26, P0, R0, R30.reuse, RZ ;  /* 0x0000001e001ab210 */ /* 0x090fe40007f1e0ff */
[----:B------:R-:W-:Y:S01]  /*7290*/  @!P3 IADD3 R4, P1, R14, R30, RZ ;  /* 0x0000001e0e04b210 */ /* 0x000fe20007f3e0ff */
[----:B------:R-:W-:-:S04]  /*72a0*/  @!P2 IMAD.WIDE R14, R184, 0x2, R14 ;  /* 0x00000002b80ea825 */ /* 0x000fc800078e020e */
[--C-:B------:R-:W-:Y:S01]  /*72b0*/  @!P3 IMAD.X R27, R3, 0x1, R28.reuse, P0 ;  /* 0x00000001031bb824 */ /* 0x100fe200000e061c */
[----:B------:R0:W5:Y:S01]  /*72c0*/  @!P2 LD.E.64 R6, desc[UR40][R14.64] ;  /* 0x000000280e06a980 */ /* 0x000162000c101b00 */
[----:B------:R-:W-:-:S03]  /*72d0*/  @!P3 IMAD.X R5, R5, 0x1, R28, P1 ;  /* 0x000000010505b824 */ /* 0x000fc600008e061c */
[----:B------:R0:W5:Y:S04]  /*72e0*/  @!P3 LD.E.64 R10, desc[UR40][R26.64] ;  /* 0x000000281a0ab980 */ /* 0x000168000c101b00 */
[----:B------:R0:W5:Y:S02]  /*72f0*/  @!P3 LD.E.64 R8, desc[UR40][R4.64] ;  /* 0x000000280408b980 */ /* 0x000164000c101b00 */
.L_x_3887:
[----:B------:R-:W-:Y:S05]  /*7300*/  BSYNC B1 ;  /* 0x0000000000017941 */ /* 0x000fea0003800000 */
.L_x_3886:
[----:B------:R-:W4:Y:S01]  /*7310*/  SYNCS.PHASECHK.TRANS64.TRYWAIT P0, [R2+URZ+0x28c00], R29 ;  /* 0x028c001d020075a7 */ /* 0x000f22000800017f */
[----:B-1----:R-:W-:Y:S01]  /*7320*/  LOP3.LUT R3, R31, 0x18, R16, 0xf8, !PT ;  /* 0x000000181f037812 */ /* 0x002fe200078ef810 */
[----:B--2---:R-:W-:Y:S01]  /*7330*/  IMAD R0, R25, -0x40, R24 ;  /* 0xffffffc019007824 */ /* 0x004fe200078e0218 */
[----:B0-----:R-:W-:Y:S01]  /*7340*/  SHF.R.U32.HI R4, RZ, 0x3, R31 ;  /* 0x00000003ff047819 */ /* 0x001fe2000001161f */
[----:B---3-5:R-:W-:Y:S01]  /*7350*/  IMAD.MOV.U32 R5, RZ, RZ, R12 ;  /* 0x000000ffff057224 */ /* 0x028fe200078e000c */
[--C-:B------:R-:W-:Y:S01]  /*7360*/  SHF.R.U64 R26, R12, 0x10, R13.reuse ;  /* 0x000000100c1a7819 */ /* 0x100fe2000000120d */
[----:B----4-:R-:W-:Y:S01]  /*7370*/  IMAD.MOV.U32 R14, RZ, RZ, R13 ;  /* 0x000000ffff0e7224 */ /* 0x010fe200078e000d */
[----:B------:R-:W-:Y:S01]  /*7380*/  LOP3.LUT R28, R3, R4, RZ, 0x3c, !PT ;  /* 0x00000004031c7212 */ /* 0x000fe200078e3cff */
[----:B------:R-:W-:Y:S01]  /*7390*/  IMAD.MOV.U32 R4, RZ, RZ, R11 ;  /* 0x000000ffff047224 */ /* 0x000fe200078e000b */
[----:B------:R-:W-:Y:S01]  /*73a0*/  SHF.R.U32.HI R25, RZ, 0x10, R13 ;  /* 0x00000010ff197819 */ /* 0x000fe2000001160d */
[----:B------:R-:W-:Y:S01]  /*73b0*/  IMAD.MOV.U32 R12, RZ, RZ, R6 ;  /* 0x000000ffff0c7224 */ /* 0x000fe200078e0006 */
[----:B------:R-:W-:Y:S01]  /*73c0*/  SHF.R.U64 R24, R10, 0x10, R11 ;  /* 0x000000100a187819 */ /* 0x000fe2000000120b */
[----:B------:R-:W-:Y:S01]  /*73d0*/  IMAD.MOV.U32 R13, RZ, RZ, R7 ;  /* 0x000000ffff0d7224 */ /* 0x000fe200078e0007 */
[----:B------:R-:W-:Y:S01]  /*73e0*/  SHF.R.U32.HI R21, RZ, 0x10, R11 ;  /* 0x00000010ff157819 */ /* 0x000fe2000001160b */
[----:B------:R-:W-:Y:S01]  /*73f0*/  IMAD.MOV.U32 R11, RZ, RZ, R8 ;  /* 0x000000ffff0b7224 */ /* 0x000fe200078e0008 */
[--C-:B------:R-:W-:Y:S01]  /*7400*/  SHF.R.U64 R15, R6, 0x10, R7.reuse ;  /* 0x00000010060f7819 */ /* 0x100fe20000001207 */
[----:B------:R-:W-:Y:S01]  /*7410*/  IMAD.MOV.U32 R3, RZ, RZ, R10 ;  /* 0x000000ffff037224 */ /* 0x000fe200078e000a */
[----:B------:R-:W-:Y:S01]  /*7420*/  SHF.R.U32.HI R20, RZ, 0x10, R7 ;  /* 0x00000010ff147819 */ /* 0x000fe20000011607 */
[----:B------:R-:W-:Y:S01]  /*7430*/  BSSY B1, `(.L_x_3888) ;  /* 0x0000011000017945 */ /* 0x000fe20003800000 */
[----:B------:R-:W-:-:S02]  /*7440*/  SHF.R.U64 R8, R8, 0x10, R9 ;  /* 0x0000001008087819 */ /* 0x000fc40000001209 */
[----:B------:R-:W-:Y:S02]  /*7450*/  MOV R6, R9 ;  /* 0x0000000900067202 */ /* 0x000fe40000000f00 */
[----:B------:R-:W-:Y:S01]  /*7460*/  SHF.R.U32.HI R7, RZ, 0x10, R9 ;  /* 0x00000010ff077819 */ /* 0x000fe20000011609 */
[----:B------:R-:W-:Y:S01]  /*7470*/  IMAD R9, R213, 0x200, R28 ;  /* 0x00000200d5097824 */ /* 0x000fe200078e021c */
[----:B------:R-:W-:Y:S02]  /*7480*/  VIMNMX R35, R0, 0x40, PT ;  /* 0x0000004000237848 */ /* 0x000fe40003fe0100 */
[----:B------:R-:W-:Y:S01]  /*7490*/  PRMT R31, R5, 0x5410, R26 ;  /* 0x00005410051f7816 */ /* 0x000fe2000000001a */
[----:B------:R-:W-:Y:S01]  /*74a0*/  IMAD R10, R9, 0x2, R2 ;  /* 0x00000002090a7824 */ /* 0x000fe200078e0202 */
[----:B------:R-:W-:Y:S02]  /*74b0*/  PRMT R9, R3, 0x5410, R24 ;  /* 0x0000541003097816 */ /* 0x000fe40000000018 */
[----:B------:R-:W-:Y:S01]  /*74c0*/  PRMT R3, R4, 0x5410, R21 ;  /* 0x0000541004037816 */ /* 0x000fe20000000015 */
[----:B------:R-:W-:Y:S01]  /*74d0*/  VIADD R4, R10, 0x20400 ;  /* 0x000204000a047836 */ /* 0x000fe20000000000 */
[----:B------:R-:W-:Y:S01]  /*74e0*/  LOP3.LUT P2, RZ, R194, 0x4, RZ, 0xc0, !PT ;  /* 0x00000004c2ff7812 */ /* 0x000fe2000784c0ff */
[----:B------:R-:W-:Y:S01]  /*74f0*/  VIADD R0, R10, 0x20440 ;  /* 0x000204400a007836 */ /* 0x000fe20000000000 */
[----:B------:R-:W-:-:S02]  /*7500*/  ISETP.GE.AND P1, PT, R192, R35, PT ;  /* 0x00000023c000720c */ /* 0x000fc40003f26270 */
[----:B------:R-:W-:Y:S02]  /*7510*/  PRMT R32, R14, 0x5410, R25 ;  /* 0x000054100e207816 */ /* 0x000fe40000000019 */
[----:B------:R-:W-:Y:S01]  /*7520*/  PRMT R33, R12, 0x5410, R15 ;  /* 0x000054100c217816 */ /* 0x000fe2000000000f */
[----:B------:R-:W-:Y:S08]  /*7530*/  @!P0 BRA `(.L_x_3889) ;  /* 0x00000100000c8947 */ /* 0x000ff00003800000 */
.L_x_4094:
[----:B------:R-:W-:Y:S05]  /*7540*/  BSYNC B1 ;  /* 0x0000000000017941 */ /* 0x000fea0003800000 */
.L_x_3888:
[----:B------:R-:W-:Y:S01]  /*7550*/  BSSY B1, `(.L_x_3890) ;  /* 0x0000059000017945 */ /* 0x000fe20003800000 */
[----:B------:R-:W-:Y:S01]  /*7560*/  PRMT R11, R11, 0x5410, R8 ;  /* 0x000054100b0b7816 */ /* 0x000fe20000000008 */
[----:B------:R-:W-:Y:S01]  /*7570*/  @P2 VIADD R0, R4, 0xffffffc0 ;  /* 0xffffffc004002836 */ /* 0x000fe20000000000 */
[----:B------:R-:W-:Y:S02]  /*7580*/  PRMT R34, R13, 0x5410, R20 ;  /* 0x000054100d227816 */ /* 0x000fe40000000014 */
[----:B------:R-:W-:Y:S01]  /*7590*/  PRMT R8, R6, 0x5410, R7 ;  /* 0x0000541006087816 */ /* 0x000fe20000000007 */
[----:B------:R-:W-:Y:S06]  /*75a0*/  @P1 BRA `(.L_x_3891) ;  /* 0x00000004004c1947 */ /* 0x000fec0003800000 */
[----:B------:R-:W1:Y:S01]  /*75b0*/  LDC R4, c[0x0][0x3f4] ;  /* 0x0000fd00ff047b82 */ /* 0x000e620000000800 */
[----:B------:R-:W-:Y:S01]  /*75c0*/  BSSY B2, `(.L_x_3892) ;  /* 0x000002a000027945 */ /* 0x000fe20003800000 */
[-C--:B-1----:R-:W-:Y:S02]  /*75d0*/  ISETP.GE.AND P0, PT, R184, R4.reuse, PT ;  /* 0x00000004b800720c */ /* 0x082fe40003f06270 */
[----:B------:R-:W-:-:S11]  /*75e0*/  ISETP.GE.AND P1, PT, R197, R4, PT ;  /* 0x00000004c500720c */ /* 0x000fd60003f26270 */
[----:B------:R-:W-:Y:S05]  /*75f0*/  @P0 BRA `(.L_x_3893) ;  /* 0x0000000000980947 */ /* 0x000fea0003800000 */
[----:B------:R-:W1:Y:S01]  /*7600*/  LDS.128 R4, [R10+0x20400] ;  /* 0x020400000a047984 */ /* 0x000e620000000c00 */
        /* <DEDUP_REMOVED lines=27> */
[-C--:B0-----:R-:W-:Y:S01]  /*77c0*/  FMUL.FTZ R29, R7, R4.reuse ;  /* 0x00000004071d7220 */ /* 0x081fe20000410000 */
        /* <DEDUP_REMOVED lines=9> */
.L_x_3893:
[----:B------:R-:W-:Y:S05]  /*7860*/  BSYNC B2 ;  /* 0x0000000000027941 */ /* 0x000fea0003800000 */
.L_x_3892:
[----:B------:R-:W-:Y:S05]  /*7870*/  @P1 BRA `(.L_x_3891) ;  /* 0x0000000000981947 */ /* 0x000fea0003800000 */
[----:B-1----:R-:W1:Y:S01]  /*7880*/  LDS.128 R4, [R0] ;  /* 0x0000000000047984 */ /* 0x002e620000000c00 */
        /* <DEDUP_REMOVED lines=37> */
.L_x_3891:
[----:B------:R-:W-:Y:S05]  /*7ae0*/  BSYNC B1 ;  /* 0x0000000000017941 */ /* 0x000fea0003800000 */
.L_x_3890:
[----:B-12---:R-:W-:-:S05]  /*7af0*/  VIADD R4, R192, 0x20 ;  /* 0x00000020c0047836 */ /* 0x006fca0000000000 */
[----:B------:R-:W-:-:S13]  /*7b00*/  ISETP.GE.AND P0, PT, R4, R35, PT ;  /* 0x000000230400720c */ /* 0x000fda0003f06270 */
[----:B------:R-:W-:Y:S05]  /*7b10*/  @P0 BRA `(.L_x_3894) ;  /* 0x0000001400380947 */ /* 0x000fea0003800000 */
        /* <DEDUP_REMOVED lines=10> */
[C---:B------:R-:W-:Y:S01]  /*7bc0*/  IMAD.U32 R28, R34.reuse, 0x10000, RZ ;  /* 0x00010000221c7824 */ /* 0x040fe200078e00ff */
[----:B0-----:R-:W-:Y:S02]  /*7bd0*/  LOP3.LUT R29, R34, 0xffff0000, RZ, 0xc0, !PT ;  /* 0xffff0000221d7812 */ /* 0x001fe400078ec0ff */
[----:B------:R-:W-:Y:S01]  /*7be0*/  LOP3.LUT R27, R32, 0xffff0000, RZ, 0xc0, !PT ;  /* 0xffff0000201b7812 */ /* 0x000fe200078ec0ff */
[C---:B-1----:R-:W-:Y:S01]  /*7bf0*/  IMAD.U32 R12, R4.reuse, 0x10000, RZ ;  /* 0x00010000040c7824 */ /* 0x042fe200078e00ff */
[----:B------:R-:W-:Y:S01]  /*7c00*/  LOP3.LUT R4, R4, 0xffff0000, RZ, 0xc0, !PT ;  /* 0xffff000004047812 */ /* 0x000fe200078ec0ff */
[C---:B------:R-:W-:Y:S01]  /*7c10*/  IMAD.U32 R13, R5.reuse, 0x10000, RZ ;  /* 0x00010000050d7824 */ /* 0x040fe200078e00ff */
[----:B------:R-:W-:Y:S01]  /*7c20*/  LOP3.LUT R5, R5, 0xffff0000, RZ, 0xc0, !PT ;  /* 0xffff000005057812 */ /* 0x000fe200078ec0ff */
[C---:B------:R-:W-:Y:S01]  /*7c30*/  IMAD.U32 R14, R6.reuse, 0x10000, RZ ;  /* 0x00010000060e7824 */ /* 0x040fe200078e00ff */
[----:B------:R-:W-:Y:S01]  /*7c40*/  LOP3.LUT R6, R6, 0xffff0000, RZ, 0xc0, !PT ;  /* 0xffff000006067812 */ /* 0x000fe200078ec0ff */
[-C--:B------:R-:W-:Y:S01]  /*7c50*/  FMUL.FTZ R21, R26, R4.reuse ;  /* 0x000000041a157220 */ /* 0x080fe20000410000 */
[C---:B------:R-:W-:Y:S01]  /*7c60*/  FMUL.FTZ R25, R24.reuse, R4 ;  /* 0x0000000418197220 */ /* 0x040fe20000410000 */
[C---:B------:R-:W-:Y:S01]  /*7c70*/  IMAD.U32 R15, R7.reuse, 0x10000, RZ ;  /* 0x00010000070f7824 */ /* 0x040fe200078e00ff */
[----:B------:R-:W-:Y:S01]  /*7c80*/  LOP3.LUT R7, R7, 0xffff0000, RZ, 0xc0, !PT ;  /* 0xffff000007077812 */ /* 0x000fe200078ec0ff */
[-C--:B------:R-:W-:Y:S01]  /*7c90*/  FFMA.FTZ R4, R24, R12.reuse, -R21 ;  /* 0x0000000c18047223 */ /* 0x080fe20000010815 */
[----:B------:R-:W-:Y:S01]  /*7ca0*/  FFMA.FTZ R25, R26, R12, R25 ;  /* 0x0000000c1a197223 */ /* 0x000fe20000010019 */
[-C--:B------:R-:W-:Y:S01]  /*7cb0*/  FMUL.FTZ R20, R33, R5.reuse ;  /* 0x0000000521147220 */ /* 0x080fe20000410000 */
[----:B------:R-:W-:Y:S01]  /*7cc0*/  FMUL.FTZ R12, R31, R5 ;  /* 0x000000051f0c7220 */ /* 0x000fe20000410000 */
[----:B------:R-:W-:-:S02]  /*7cd0*/  IMAD.U32 R26, R32, 0x10000, RZ ;  /* 0x00010000201a7824 */ /* 0x000fc400078e00ff */
[----:B------:R-:W-:Y:S01]  /*7ce0*/  FMUL.FTZ R24, R27, R7 ;  /* 0x000000071b187220 */ /* 0x000fe20000410000 */
[-C--:B------:R-:W-:Y:S01]  /*7cf0*/  FFMA.FTZ R5, R31, R13.reuse, -R20 ;  /* 0x0000000d1f057223 */ /* 0x080fe20000010814 */
[----:B------:R-:W-:Y:S01]  /*7d00*/  FFMA.FTZ R12, R33, R13, R12 ;  /* 0x0000000d210c7223 */ /* 0x000fe2000001000c */
[-C--:B------:R-:W-:Y:S01]  /*7d10*/  FMUL.FTZ R13, R28, R6.reuse ;  /* 0x000000061c0d7220 */ /* 0x080fe20000410000 */
[C---:B------:R-:W-:Y:S01]  /*7d20*/  FMUL.FTZ R21, R26.reuse, R6 ;  /* 0x000000061a157220 */ /* 0x040fe20000410000 */
[C---:B------:R-:W-:Y:S01]  /*7d30*/  FMUL.FTZ R20, R29.reuse, R7 ;  /* 0x000000071d147220 */ /* 0x040fe20000410000 */
[-C--:B------:R-:W-:Y:S01]  /*7d40*/  FFMA.FTZ R24, R29, R15.reuse, R24 ;  /* 0x0000000f1d187223 */ /* 0x080fe20000010018 */
[-C--:B------:R-:W-:Y:S01]  /*7d50*/  FFMA.FTZ R6, R26, R14.reuse, -R13 ;  /* 0x0000000e1a067223 */ /* 0x080fe2000001080d */
[----:B------:R-:W-:Y:S01]  /*7d60*/  FFMA.FTZ R21, R28, R14, R21 ;  /* 0x0000000e1c157223 */ /* 0x000fe20000010015 */
[----:B------:R-:W-:Y:S01]  /*7d70*/  FFMA.FTZ R7, R27, R15, -R20 ;  /* 0x0000000f1b077223 */ /* 0x000fe20000010814 */
[----:B------:R-:W-:-:S02]  /*7d80*/  F2FP.BF16.F32.PACK_AB R4, R25, R4 ;  /* 0x000000041904723e */ /* 0x000fc400000010ff */
[----:B------:R-:W-:Y:S02]  /*7d90*/  F2FP.BF16.F32.PACK_AB R5, R12, R5 ;  /* 0x000000050c05723e */ /* 0x000fe400000010ff */
[----:B------:R-:W-:Y:S02]  /*7da0*/  F2FP.BF16.F32.PACK_AB R6, R21, R6 ;  /* 0x000000061506723e */ /* 0x000fe400000010ff */
[----:B------:R-:W-:-:S05]  /*7db0*/  F2FP.BF16.F32.PACK_AB R7, R24, R7 ;  /* 0x000000071807723e */ /* 0x000fca00000010ff */
[----:B------:R1:W-:Y:S02]  /*7dc0*/  STS.128 [R10+0x21400], R4 ;  /* 0x021400040a007388 */ /* 0x0003e40000000c00 */
.L_x_3896:
[----:B------:R-:W-:Y:S05]  /*7dd0*/  BSYNC B1 ;  /* 0x0000000000017941 */ /* 0x000fea0003800000 */
.L_x_3895:
[----:B------:R-:W-:Y:S05]  /*7de0*/  @P1 BRA `(.L_x_3894) ;  /* 0x0000001000841947 */ /* 0x000fea0003800000 */
[----:B-1----:R-:W1:Y:S01]  /*7df0*/  LDS.128 R4, [R0+0x1000] ;  /* 0x0010000000047984 */ /* 0x002e620000000c00 */
        /* <DEDUP_REMOVED lines=16> */
[----:B------:R-:W-:Y:S01]  /*7f00*/  FFMA.FTZ R4, R14, R10, -R13 ;  /* 0x0000000a0e047223 */ /* 0x000fe2000001080d */
[C---:B------:R-:W-:Y:S01]  /*7f10*/  FMUL.FTZ R13, R20.reuse, R5 ;  /* 0x00000005140d7220 */ /* 0x040fe20000410000 */
[----:B------:R-:W-:Y:S01]  /*7f20*/  FFMA.FTZ R5, R20, R12, -R21 ;  /* 0x0000000c14057223 */ /* 0x000fe20000010815 */
[----:B------:R-:W-:Y:S01]  /*7f30*/  IMAD.U32 R21, R3, 0x10000, RZ ;  /* 0x0001000003157824 */ /* 0x000fe200078e00ff */
[----:B------:R-:W-:Y:S01]  /*7f40*/  LOP3.LUT R7, R7, 0xffff0000, RZ, 0xc0, !PT ;  /* 0xffff000007077812 */ /* 0x000fe200078ec0ff */
[----:B------:R-:W-:Y:S01]  /*7f50*/  FFMA.FTZ R15, R24, R10, R15 ;  /* 0x0000000a180f7223 */ /* 0x000fe2000001000f */
[----:B------:R-:W-:Y:S01]  /*7f60*/  LOP3.LUT R3, R3, 0xffff0000, RZ, 0xc0, !PT ;  /* 0xffff000003037812 */ /* 0x000fe200078ec0ff */
[-C--:B------:R-:W-:Y:S01]  /*7f70*/  FMUL.FTZ R8, R25, R6.reuse ;  /* 0x0000000619087220 */ /* 0x080fe20000410000 */
[----:B------:R-:W-:Y:S01]  /*7f80*/  FMUL.FTZ R10, R21, R6 ;  /* 0x00000006150a7220 */ /* 0x000fe20000410000 */
[-C--:B------:R-:W-:Y:S01]  /*7f90*/  FMUL.FTZ R14, R27, R7.reuse ;  /* 0x000000071b0e7220 */ /* 0x080fe20000410000 */
[----:B------:R-:W-:Y:S01]  /*7fa0*/  FFMA.FTZ R12, R26, R12, R13 ;  /* 0x0000000c1a0c7223 */ /* 0x000fe2000001000d */
[----:B------:R-:W-:Y:S01]  /*7fb0*/  FMUL.FTZ R20, R3, R7 ;  /* 0x0000000703147220 */ /* 0x000fe20000410000 */
[-C--:B------:R-:W-:Y:S01]  /*7fc0*/  FFMA.FTZ R6, R21, R9.reuse, -R8 ;  /* 0x0000000915067223 */ /* 0x080fe20000010808 */
[----:B------:R-:W-:Y:S01]  /*7fd0*/  FFMA.FTZ R9, R25, R9, R10 ;  /* 0x0000000919097223 */ /* 0x000fe2000001000a */
[-C--:B------:R-:W-:Y:S01]  /*7fe0*/  FFMA.FTZ R7, R3, R11.reuse, -R14 ;  /* 0x0000000b03077223 */ /* 0x080fe2000001080e */
[----:B------:R-:W-:Y:S01]  /*7ff0*/  FFMA.FTZ R20, R27, R11, R20 ;  /* 0x0000000b1b147223 */ /* 0x000fe20000010014 */
[----:B------:R-:W-:-:S02]  /*8000*/  F2FP.BF16.F32.PACK_AB R4, R15, R4 ;  /* 0x000000040f04723e */ /* 0x000fc400000010ff */
[----:B------:R-:W-:Y:S02]  /*8010*/  F2FP.BF16.F32.PACK_AB R5, R12, R5 ;  /* 0x000000050c05723e */ /* 0x000fe400000010ff */
[----:B------:R-:W-:Y:S02]  /*8020*/  F2FP.BF16.F32.PACK_AB R6, R9, R6 ;  /* 0x000000060906723e */ /* 0x000fe400000010ff */
[----:B------:R-:W-:-:S05]  /*8030*/  F2FP.BF16.F32.PACK_AB R7, R20, R7 ;  /* 0x000000071407723e */ /* 0x000fca00000010ff */
[----:B------:R3:W-:Y:S01]  /*8040*/  STS.128 [R0+0x1000], R4 ;  /* 0x0010000400007388 */ /* 0x0007e20000000c00 */
[----:B------:R-:W-:Y:S05]  /*8050*/  BRA `(.L_x_3894) ;  /* 0x0000000c00e87947 */ /* 0x000fea0003800000 */
.L_x_3884:
[----:B------:R-:W-:-:S03]  /*8060*/  UMOV UR4, 0xffffffff ;  /* 0xffffffff00047882 */ /* 0x000fc60000000000 */
[----:B------:R-:W-:Y:S05]  /*8070*/  BRA.DIV UR4, `(.L_x_3897) ;  /* 0x000000f604507947 */ /* 0x000fea000b800000 */
[----:B------:R0:W1:Y:S04]  /*8080*/  SHFL.IDX PT, R0, R26, RZ, 0x1c1f ;  /* 0x001c1fff1a007589 */ /* 0x00006800000e0000 */
[----:B------:R0:W2:Y:S04]  /*8090*/  SHFL.IDX PT, R3, R24, RZ, 0x1c1f ;  /* 0x001c1fff18037589 */ /* 0x0000a800000e0000 */
[----:B------:R0:W3:Y:S04]  /*80a0*/  SHFL.IDX PT, R20, R29, RZ, 0x1c1f ;  /* 0x001c1fff1d147589 */ /* 0x0000e800000e0000 */
[----:B------:R0:W4:Y:S02]  /*80b0*/  SHFL.IDX PT, R14, R28, RZ, 0x1c1f ;  /* 0x001c1fff1c0e7589 */ /* 0x00012400000e0000 */
.L_x_4100:
[----:B------:R-:W5:Y:S01]  /*80c0*/  LDL R6, [R1+0x34] ;  /* 0x0000340001067983 */ /* 0x000f620000100800 */
[----:B------:R-:W-:Y:S01]  /*80d0*/  ULDC UR4, c[0x0][0x448] ;  /* 0x0001120000047ab9 */ /* 0x000fe20000000800 */
[----:B------:R-:W1:Y:S01]  /*80e0*/  LDC R21, c[0x0][0x3f4] ;  /* 0x0000fd00ff157b82 */ /* 0x000e620000000800 */
[----:B0-----:R-:W-:Y:S01]  /*80f0*/  IMAD R24, R27, UR4, RZ ;  /* 0x000000041b187c24 */ /* 0x001fe2000f8e02ff */
[----:B------:R-:W-:Y:S01]  /*8100*/  BSSY B1, `(.L_x_3898) ;  /* 0x0000017000017945 */ /* 0x000fe20003800000 */
[----:B------:R-:W-:Y:S02]  /*8110*/  CS2R R8, SRZ ;  /* 0x0000000000087805 */ /* 0x000fe4000001ff00 */
[----:B------:R-:W-:Y:S02]  /*8120*/  CS2R R10, SRZ ;  /* 0x00000000000a7805 */ /* 0x000fe4000001ff00 */
[----:B------:R-:W-:Y:S02]  /*8130*/  ISETP.GE.AND P0, PT, R4, R24, PT ;  /* 0x000000180400720c */ /* 0x000fe40003f06270 */
[----:B-----5:R-:W-:-:S04]  /*8140*/  LEA.HI R5, R6, R6, RZ, 0x1 ;  /* 0x0000000606057211 */ /* 0x020fc800078f08ff */
[----:B------:R-:W-:-:S05]  /*8150*/  LOP3.LUT R5, R5, 0xfffffffe, RZ, 0xc0, !PT ;  /* 0xfffffffe05057812 */ /* 0x000fca00078ec0ff */
[----:B------:R-:W-:Y:S01]  /*8160*/  IMAD.IADD R27, R6, 0x1, -R5 ;  /* 0x00000001061b7824 */ /* 0x000fe200078e0a05 */
[----:B------:R-:W-:Y:S02]  /*8170*/  CS2R R4, SRZ ;  /* 0x0000000000047805 */ /* 0x000fe4000001ff00 */
[----:B------:R-:W-:Y:S02]  /*8180*/  CS2R R6, SRZ ;  /* 0x0000000000067805 */ /* 0x000fe4000001ff00 */
[----:B------:R-:W-:Y:S01]  /*8190*/  SHF.L.U32 R27, R27, 0x1f, RZ ;  /* 0x0000001f1b1b7819 */ /* 0x000fe200000006ff */
[----:B-1----:R-:W-:Y:S06]  /*81a0*/  @P0 BRA `(.L_x_3899) ;  /* 0x0000000000300947 */ /* 0x002fec0003800000 */
[----:B------:R-:W-:Y:S01]  /*81b0*/  ULDC UR4, c[0x0][0x3f4] ;  /* 0x0000fd0000047ab9 */ /* 0x000fe20000000800 */
[C---:B------:R-:W-:Y:S01]  /*81c0*/  IMAD.SHL.U32 R15, R16.reuse, 0x2, RZ ;  /* 0x00000002100f7824 */ /* 0x040fe200078e00ff */
[C---:B------:R-:W-:Y:S02]  /*81d0*/  ISETP.GE.AND P2, PT, R16.reuse, UR4, PT ;  /* 0x0000000410007c0c */ /* 0x040fe4000bf46270 */
[----:B------:R-:W-:Y:S02]  /*81e0*/  SHF.L.U64.HI R5, R16, 0x1, R17 ;  /* 0x0000000110057819 */ /* 0x000fe40000010211 */
[-C--:B--2---:R-:W-:Y:S02]  /*81f0*/  IADD3 R12, P0, R3, R15.reuse, RZ ;  /* 0x0000000f030c7210 */ /* 0x084fe40007f1e0ff */
[----:B----4-:R-:W-:-:S03]  /*8200*/  IADD3 R14, P1, R14, R15, RZ ;  /* 0x0000000f0e0e7210 */ /* 0x010fc60007f3e0ff */
[--C-:B------:R-:W-:Y:S02]  /*8210*/  IMAD.X R13, R0, 0x1, R5.reuse, P0 ;  /* 0x00000001000d7824 */ /* 0x100fe400000e0605 */
[----:B---3--:R-:W-:Y:S01]  /*8220*/  IMAD.X R15, R20, 0x1, R5, P1 ;  /* 0x00000001140f7824 */ /* 0x008fe200008e0605 */
[----:B------:R-:W-:Y:S01]  /*8230*/  CS2R R4, SRZ ;  /* 0x0000000000047805 */ /* 0x000fe2000001ff00 */
[----:B------:R-:W-:Y:S06]  /*8240*/  @P2 BRA `(.L_x_3899) ;  /* 0x0000000000082947 */ /* 0x000fec0003800000 */
[----:B------:R0:W5:Y:S04]  /*8250*/  LD.E.128 R4, desc[UR40][R12.64] ;  /* 0x000000280c047980 */ /* 0x000168000c101d00 */
[----:B------:R0:W5:Y:S02]  /*8260*/  LD.E.128 R8, desc[UR40][R14.64] ;  /* 0x000000280e087980 */ /* 0x000164000c101d00 */
.L_x_3899:
[----:B------:R-:W-:Y:S05]  /*8270*/  BSYNC B1 ;  /* 0x0000000000017941 */ /* 0x000fea0003800000 */
.L_x_3898:
[----:B------:R-:W1:Y:S01]  /*8280*/  SYNCS.PHASECHK.TRANS64.TRYWAIT P1, [R2+URZ+0x28c00], R27 ;  /* 0x028c001b020075a7 */ /* 0x000e62000802017f */
[----:B------:R-:W-:Y:S01]  /*8290*/  IMAD R0, R25, -0x40, R24 ;  /* 0xffffffc019007824 */ /* 0x000fe200078e0218 */
[--C-:B-----5:R-:W-:Y:S01]  /*82a0*/  SHF.R.U32.HI R29, RZ, 0x10, R7.reuse ;  /* 0x00000010ff1d7819 */ /* 0x120fe20000011607 */
[----:B--2---:R-:W-:Y:S01]  /*82b0*/  IMAD.MOV.U32 R3, RZ, RZ, R6 ;  /* 0x000000ffff037224 */ /* 0x004fe200078e0006 */
[--C-:B------:R-:W-:Y:S01]  /*82c0*/  SHF.R.U64 R6, R6, 0x10, R7.reuse ;  /* 0x0000001006067819 */ /* 0x100fe20000001207 */
[----:B0---4-:R-:W-:Y:S01]  /*82d0*/  IMAD.MOV.U32 R14, RZ, RZ, R7 ;  /* 0x000000ffff0e7224 */ /* 0x011fe200078e0007 */
[--C-:B------:R-:W-:Y:S01]  /*82e0*/  SHF.R.U64 R25, R8, 0x10, R9.reuse ;  /* 0x0000001008197819 */ /* 0x100fe20000001209 */
[--C-:B------:R-:W-:Y:S01]  /*82f0*/  IMAD.MOV.U32 R12, RZ, RZ, R9.reuse ;  /* 0x000000ffff0c7224 */ /* 0x100fe200078e0009 */
[----:B------:R-:W-:Y:S01]  /*8300*/  SHF.R.U32.HI R7, RZ, 0x10, R9 ;  /* 0x00000010ff077819 */ /* 0x000fe20000011609 */
[----:B---3--:R-:W-:Y:S01]  /*8310*/  IMAD.MOV.U32 R20, RZ, RZ, R4 ;  /* 0x000000ffff147224 */ /* 0x008fe200078e0004 */
[----:B------:R-:W-:Y:S01]  /*8320*/  VIMNMX R9, R0, 0x40, PT ;  /* 0x0000004000097848 */ /* 0x000fe20003fe0100 */
[--C-:B------:R-:W-:Y:S01]  /*8330*/  IMAD.MOV.U32 R15, RZ, RZ, R5.reuse ;  /* 0x000000ffff0f7224 */ /* 0x100fe200078e0005 */
[--C-:B------:R-:W-:Y:S01]  /*8340*/  SHF.R.U64 R31, R4, 0x10, R5.reuse ;  /* 0x00000010041f7819 */ /* 0x100fe20000001205 */
[----:B------:R-:W-:Y:S01]  /*8350*/  IMAD.MOV.U32 R24, RZ, RZ, R8 ;  /* 0x000000ffff187224 */ /* 0x000fe200078e0008 */
[----:B------:R-:W-:Y:S01]  /*8360*/  SHF.R.U32.HI R26, RZ, 0x10, R5 ;  /* 0x00000010ff1a7819 */ /* 0x000fe20000011605 */
[----:B------:R-:W-:Y:S01]  /*8370*/  IMAD.MOV.U32 R13, RZ, RZ, R10 ;  /* 0x000000ffff0d7224 */ /* 0x000fe200078e000a */
[----:B------:R-:W-:Y:S01]  /*8380*/  ISETP.GE.AND P0, PT, R16, R21, PT ;  /* 0x000000151000720c */ /* 0x000fe20003f06270 */
[--C-:B------:R-:W-:Y:S01]  /*8390*/  IMAD.MOV.U32 R0, RZ, RZ, R11.reuse ;  /* 0x000000ffff007224 */ /* 0x100fe200078e000b */
[----:B------:R-:W-:Y:S01]  /*83a0*/  SHF.R.U64 R4, R10, 0x10, R11 ;  /* 0x000000100a047819 */ /* 0x000fe2000000120b */
[----:B------:R-:W-:Y:S01]  /*83b0*/  BSSY B1, `(.L_x_3900) ;  /* 0x000000e000017945 */ /* 0x000fe20003800000 */
[----:B------:R-:W-:-:S02]  /*83c0*/  IADD3 R28, R192, 0x20, RZ ;  /* 0x00000020c01c7810 */ /* 0x000fc40007ffe0ff */
[----:B------:R-:W-:Y:S02]  /*83d0*/  SHF.R.U32.HI R5, RZ, 0x10, R11 ;  /* 0x00000010ff057819 */ /* 0x000fe4000001160b */
[-C--:B------:R-:W-:Y:S02]  /*83e0*/  ISETP.GE.OR P2, PT, R192, R9.reuse, P0 ;  /* 0x00000009c000720c */ /* 0x080fe40000746670 */
[----:B------:R-:W-:Y:S02]  /*83f0*/  PRMT R20, R20, 0x5410, R31 ;  /* 0x0000541014147816 */ /* 0x000fe4000000001f */
[----:B------:R-:W-:Y:S02]  /*8400*/  ISETP.GE.OR P0, PT, R28, R9, P0 ;  /* 0x000000091c00720c */ /* 0x000fe40000706670 */
[----:B------:R-:W-:Y:S02]  /*8410*/  PRMT R15, R15, 0x5410, R26 ;  /* 0x000054100f0f7816 */ /* 0x000fe4000000001a */
[----:B------:R-:W-:-:S02]  /*8420*/  PRMT R3, R3, 0x5410, R6 ;  /* 0x0000541003037816 */ /* 0x000fc40000000006 */
[----:B------:R-:W-:Y:S02]  /*8430*/  PRMT R14, R14, 0x5410, R29 ;  /* 0x000054100e0e7816 */ /* 0x000fe4000000001d */
[----:B------:R-:W-:Y:S02]  /*8440*/  PRMT R24, R24, 0x5410, R25 ;  /* 0x0000541018187816 */ /* 0x000fe40000000019 */
[----:B------:R-:W-:Y:S02]  /*8450*/  PRMT R12, R12, 0x5410, R7 ;  /* 0x000054100c0c7816 */ /* 0x000fe40000000007 */
[----:B------:R-:W-:Y:S02]  /*8460*/  PRMT R13, R13, 0x5410, R4 ;  /* 0x000054100d0d7816 */ /* 0x000fe40000000004 */
[----:B------:R-:W-:Y:S01]  /*8470*/  PRMT R0, R0, 0x5410, R5 ;  /* 0x0000541000007816 */ /* 0x000fe20000000005 */
[----:B-1----:R-:W-:Y:S06]  /*8480*/  @!P1 BRA `(.L_x_3901) ;  /* 0x000000f000bc9947 */ /* 0x002fec0003800000 */
.L_x_4101:
[----:B------:R-:W-:Y:S05]  /*8490*/  BSYNC B1 ;  /* 0x0000000000017941 */ /* 0x000fea0003800000 */
.L_x_3900:
[----:B------:R-:W-:Y:S04]  /*84a0*/  BSSY B1, `(.L_x_3902) ;  /* 0x000005a000017945 */ /* 0x000fe80003800000 */
[----:B------:R-:W-:Y:S05]  /*84b0*/  @P2 BRA `(.L_x_3903) ;  /* 0x0000000400602947 */ /* 0x000fea0003800000 */
[----:B------:R-:W-:Y:S01]  /*84c0*/  IMAD.SHL.U32 R4, R194, 0x40, RZ ;  /* 0x00000040c2047824 */ /* 0x000fe200078e00ff */
[----:B------:R-:W-:Y:S01]  /*84d0*/  LOP3.LUT R33, R24, 0xffff0000, RZ, 0xc0, !PT ;  /* 0xffff000018217812 */ /* 0x000fe200078ec0ff */
[----:B------:R-:W-:Y:S02]  /*84e0*/  IMAD.IADD R5, R16, 0x1, R21 ;  /* 0x0000000110057824 */ /* 0x000fe400078e0215 */
[----:B------:R-:W-:Y:S01]  /*84f0*/  IMAD.U32 R36, R24, 0x10000, RZ ;  /* 0x0001000018247824 */ /* 0x000fe200078e00ff */
[----:B------:R-:W-:Y:S01]  /*8500*/  LOP3.LUT R6, R4, 0x1c0, RZ, 0xc0, !PT ;  /* 0x000001c004067812 */ /* 0x000fe200078ec0ff */
[----:B------:R-:W-:-:S03]  /*8510*/  IMAD.U32 R34, R20, 0x10000, RZ ;  /* 0x0001000014227824 */ /* 0x000fc600078e00ff */
[C---:B------:R-:W-:Y:S02]  /*8520*/  LOP3.LUT R4, R6.reuse, 0x38, R16, 0xf8, !PT ;  /* 0x0000003806047812 */ /* 0x040fe400078ef810 */
[----:B------:R-:W-:Y:S02]  /*8530*/  SHF.R.U32.HI R7, RZ, 0x3, R6 ;  /* 0x00000003ff077819 */ /* 0x000fe40000011606 */
[----:B------:R-:W-:Y:S02]  /*8540*/  LOP3.LUT R6, R6, 0x38, R5, 0xf8, !PT ;  /* 0x0000003806067812 */ /* 0x000fe400078ef805 */
[-C--:B------:R-:W-:Y:S02]  /*8550*/  LOP3.LUT R4, R4, R7.reuse, RZ, 0x3c, !PT ;  /* 0x0000000704047212 */ /* 0x080fe400078e3cff */
[----:B------:R-:W-:-:S03]  /*8560*/  LOP3.LUT R6, R6, R7, RZ, 0x3c, !PT ;  /* 0x0000000706067212 */ /* 0x000fc600078e3cff */
[C---:B------:R-:W-:Y:S02]  /*8570*/  IMAD R5, R213.reuse, 0x200, R4 ;  /* 0x00000200d5057824 */ /* 0x040fe400078e0204 */
[----:B------:R-:W-:Y:S02]  /*8580*/  IMAD R9, R213, 0x200, R6 ;  /* 0x00000200d5097824 */ /* 0x000fe400078e0206 */
[--C-:B------:R-:W-:Y:S02]  /*8590*/  IMAD R42, R5, 0x2, R2.reuse ;  /* 0x00000002052a7824 */ /* 0x100fe400078e0202 */
[----:B------:R-:W-:-:S03]  /*85a0*/  IMAD R44, R9, 0x2, R2 ;  /* 0x00000002092c7824 */ /* 0x000fc600078e0202 */
[----:B------:R-:W1:Y:S04]  /*85b0*/  LDS.128 R4, [R42+0x20400] ;  /* 0x020400002a047984 */ /* 0x000e680000000c00 */
[----:B------:R-:W2:Y:S01]  /*85c0*/  LDS.128 R8, [R44+0x20400] ;  /* 0x020400002c087984 */ /* 0x000ea20000000c00 */
[C---:B-1----:R-:W-:Y:S01]  /*85d0*/  IMAD.U32 R25, R4.reuse, 0x10000, RZ ;  /* 0x0001000004197824 */ /* 0x042fe200078e00ff */
[----:B------:R-:W-:Y:S01]  /*85e0*/  LOP3.LUT R4, R4, 0xffff0000, RZ, 0xc0, !PT ;  /* 0xffff000004047812 */ /* 0x000fe200078ec0ff */
[C---:B0-----:R-:W-:Y:S01]  /*85f0*/  IMAD.U32 R27, R6.reuse, 0x10000, RZ ;  /* 0x00010000061b7824 */ /* 0x041fe200078e00ff */
[----:B------:R-:W-:Y:S01]  /*8600*/  LOP3.LUT R6, R6, 0xffff0000, RZ, 0xc0, !PT ;  /* 0xffff000006067812 */ /* 0x000fe200078ec0ff */
[C---:B--2---:R-:W-:Y:S01]  /*8610*/  IMAD.U32 R29, R8.reuse, 0x10000, RZ ;  /* 0x00010000081d7824 */ /* 0x044fe200078e00ff */
[----:B------:R-:W-:Y:S01]  /*8620*/  LOP3.LUT R8, R8, 0xffff0000, RZ, 0xc0, !PT ;  /* 0xffff000008087812 */ /* 0x000fe200078ec0ff */
[C---:B------:R-:W-:Y:S01]  /*8630*/  IMAD.U32 R31, R10.reuse, 0x10000, RZ ;  /* 0x000100000a1f7824 */ /* 0x040fe200078e00ff */
[----:B------:R-:W-:Y:S01]  /*8640*/  LOP3.LUT R10, R10, 0xffff0000, RZ, 0xc0, !PT ;  /* 0xffff00000a0a7812 */ /* 0x000fe200078ec0ff */
[C---:B------:R-:W-:Y:S01]  /*8650*/  FMUL.FTZ R38, R29.reuse, R36 ;  /* 0x000000241d267220 */ /* 0x040fe20000410000 */
[-C--:B------:R-:W-:Y:S01]  /*8660*/  FMUL.FTZ R40, R29, R34.reuse ;  /* 0x000000221d287220 */ /* 0x080fe20000410000 */
[----:B------:R-:W-:Y:S01]  /*8670*/  LOP3.LUT R29, R20, 0xffff0000, RZ, 0xc0, !PT ;  /* 0xffff0000141d7812 */ /* 0x000fe200078ec0ff */
[----:B------:R-:W-:Y:S01]  /*8680*/  FMUL.FTZ R35, R8, R33 ;  /* 0x0000002108237220 */ /* 0x000fe20000410000 */
[----:B------:R-:W-:Y:S01]  /*8690*/  FFMA.FTZ R37, R25, R34, -R38 ;  /* 0x0000002219257223 */ /* 0x000fe20000010826 */
[----:B------:R-:W-:-:S02]  /*86a0*/  IMAD.U32 R38, R13, 0x10000, RZ ;  /* 0x000100000d267824 */ /* 0x000fc400078e00ff */
[----:B------:R-:W-:Y:S01]  /*86b0*/  FFMA.FTZ R40, R25, R36, R40 ;  /* 0x0000002419287223 */ /* 0x000fe20000010028 */
[----:B------:R-:W-:Y:S02]  /*86c0*/  IMAD.U32 R34, R3, 0x10000, RZ ;  /* 0x0001000003227824 */ /* 0x000fe400078e00ff */
[-C--:B------:R-:W-:Y:S01]  /*86d0*/  FMUL.FTZ R25, R8, R29.reuse ;  /* 0x0000001d08197220 */ /* 0x080fe20000410000 */
[----:B------:R-:W-:Y:S01]  /*86e0*/  FFMA.FTZ R36, R4, R29, -R35 ;  /* 0x0000001d04247223 */ /* 0x000fe20000010823 */
[----:B------:R-:W-:Y:S01]  /*86f0*/  FMUL.FTZ R8, R31, R38 ;  /* 0x000000261f087220 */ /* 0x000fe20000410000 */
[----:B------:R-:W-:Y:S01]  /*8700*/  LOP3.LUT R35, R13, 0xffff0000, RZ, 0xc0, !PT ;  /* 0xffff00000d237812 */ /* 0x000fe200078ec0ff */
[-C--:B------:R-:W-:Y:S01]  /*8710*/  FMUL.FTZ R31, R31, R34.reuse ;  /* 0x000000221f1f7220 */ /* 0x080fe20000410000 */
[----:B------:R-:W-:Y:S01]  /*8720*/  LOP3.LUT R29, R3, 0xffff0000, RZ, 0xc0, !PT ;  /* 0xffff0000031d7812 */ /* 0x000fe200078ec0ff */
[----:B------:R-:W-:Y:S01]  /*8730*/  FFMA.FTZ R34, R27, R34, -R8 ;  /* 0x000000221b227223 */ /* 0x000fe20000010808 */
[----:B------:R-:W-:-:S02]  /*8740*/  IMAD.U32 R30, R9, 0x10000, RZ ;  /* 0x00010000091e7824 */ /* 0x000fc400078e00ff */
[----:B------:R-:W-:Y:S01]  /*8750*/  FFMA.FTZ R38, R27, R38, R31 ;  /* 0x000000261b267223 */ /* 0x000fe2000001001f */
[----:B------:R-:W-:Y:S01]  /*8760*/  FMUL.FTZ R27, R10, R35 ;  /* 0x000000230a1b7220 */ /* 0x000fe20000410000 */
[----:B------:R-:W-:Y:S02]  /*8770*/  IMAD.U32 R31, R12, 0x10000, RZ ;  /* 0x000100000c1f7824 */ /* 0x000fe400078e00ff */
[----:B------:R-:W-:Y:S01]  /*8780*/  FFMA.FTZ R33, R4, R33, R25 ;  /* 0x0000002104217223 */ /* 0x000fe20000010019 */
[----:B------:R-:W-:Y:S02]  /*8790*/  IMAD.U32 R26, R5, 0x10000, RZ ;  /* 0x00010000051a7824 */ /* 0x000fe400078e00ff */
[-C--:B------:R-:W-:Y:S01]  /*87a0*/  FMUL.FTZ R43, R10, R29.reuse ;  /* 0x0000001d0a2b7220 */ /* 0x080fe20000410000 */
[----:B------:R-:W-:Y:S02]  /*87b0*/  IMAD.U32 R25, R15, 0x10000, RZ ;  /* 0x000100000f197824 */ /* 0x000fe400078e00ff */
[----:B------:R-:W-:Y:S01]  /*87c0*/  FFMA.FTZ R41, R6, R29, -R27 ;  /* 0x0000001d06297223 */ /* 0x000fe2000001081b */
[----:B------:R-:W-:Y:S01]  /*87d0*/  FMUL.FTZ R39, R30, R31 ;  /* 0x0000001f1e277220 */ /* 0x000fe20000410000 */
[----:B------:R-:W-:-:S02]  /*87e0*/  IMAD.U32 R32, R11, 0x10000, RZ ;  /* 0x000100000b207824 */ /* 0x000fc400078e00ff */
[----:B------:R-:W-:Y:S01]  /*87f0*/  FMUL.FTZ R30, R30, R25 ;  /* 0x000000191e1e7220 */ /* 0x000fe20000410000 */
[----:B------:R-:W-:Y:S02]  /*8800*/  IMAD.U32 R29, R0, 0x10000, RZ ;  /* 0x00010000001d7824 */ /* 0x000fe400078e00ff */
[----:B------:R-:W-:Y:S01]  /*8810*/  FFMA.FTZ R43, R6, R35, R43 ;  /* 0x00000023062b7223 */ /* 0x000fe2000001002b */
[----:B------:R-:W-:Y:S02]  /*8820*/  IMAD.U32 R27, R14, 0x10000, RZ ;  /* 0x000100000e1b7824 */ /* 0x000fe400078e00ff */
[----:B------:R-:W-:Y:S01]  /*8830*/  FFMA.FTZ R39, R26, R25, -R39 ;  /* 0x000000191a277223 */ /* 0x000fe20000010827 */
[----:B------:R-:W-:Y:S01]  /*8840*/  IMAD.U32 R28, R7, 0x10000, RZ ;  /* 0x00010000071c7824 */ /* 0x000fe200078e00ff */
[----:B------:R-:W-:Y:S01]  /*8850*/  LOP3.LUT R9, R9, 0xffff0000, RZ, 0xc0, !PT ;  /* 0xffff000009097812 */ /* 0x000fe200078ec0ff */
[C---:B------:R-:W-:Y:S01]  /*8860*/  FMUL.FTZ R35, R32.reuse, R29 ;  /* 0x0000001d20237220 */ /* 0x040fe20000410000 */
        /* <DEDUP_REMOVED lines=12> */
[----:B------:R-:W-:Y:S01]  /*8930*/  LOP3.LUT R7, R7, 0xffff0000, RZ, 0xc0, !PT ;  /* 0xffff000007077812 */ /* 0x000fe200078ec0ff */
[----:B------:R-:W-:Y:S01]  /*8940*/  FMUL.FTZ R9, R9, R4 ;  /* 0x0000000409097220 */ /* 0x000fe20000410000 */
[----:B------:R-:W-:Y:S01]  /*8950*/  FMUL.FTZ R11, R11, R6 ;  /* 0x000000060b0b7220 */ /* 0x000fe20000410000 */
[----:B------:R-:W-:Y:S01]  /*8960*/  FFMA.FTZ R26, R5, R4, -R26 ;  /* 0x00000004051a7223 */ /* 0x000fe2000001081a */
[----:B------:R-:W-:Y:S01]  /*8970*/  F2FP.BF16.F32.PACK_AB R4, R36, R37 ;  /* 0x000000252404723e */ /* 0x000fe200000010ff */
[----:B------:R-:W-:Y:S01]  /*8980*/  FFMA.FTZ R28, R7, R6, -R28 ;  /* 0x00000006071c7223 */ /* 0x000fe2000001081c */
[----:B------:R-:W-:Y:S01]  /*8990*/  FFMA.FTZ R9, R5, R8, R9 ;  /* 0x0000000805097223 */ /* 0x000fe20000010009 */
[----:B------:R-:W-:Y:S01]  /*89a0*/  FFMA.FTZ R32, R7, R10, R11 ;  /* 0x0000000a07207223 */ /* 0x000fe2000001000b */
[----:B------:R-:W-:-:S02]  /*89b0*/  F2FP.BF16.F32.PACK_AB R6, R41, R34 ;  /* 0x000000222906723e */ /* 0x000fc400000010ff */
[----:B------:R-:W-:Y:S02]  /*89c0*/  F2FP.BF16.F32.PACK_AB R5, R26, R39 ;  /* 0x000000271a05723e */ /* 0x000fe400000010ff */
[----:B------:R-:W-:Y:S02]  /*89d0*/  F2FP.BF16.F32.PACK_AB R7, R28, R35 ;  /* 0x000000231c07723e */ /* 0x000fe400000010ff */
[----:B------:R-:W-:Y:S02]  /*89e0*/  F2FP.BF16.F32.PACK_AB R8, R33, R40 ;  /* 0x000000282108723e */ /* 0x000fe400000010ff */
[----:B------:R-:W-:Y:S01]  /*89f0*/  F2FP.BF16.F32.PACK_AB R10, R43, R38 ;  /* 0x000000262b0a723e */ /* 0x000fe200000010ff */
[----:B------:R1:W-:Y:S01]  /*8a00*/  STS.128 [R42+0x20400], R4 ;  /* 0x020400042a007388 */ /* 0x0003e20000000c00 */
[----:B------:R-:W-:Y:S02]  /*8a10*/  F2FP.BF16.F32.PACK_AB R9, R9, R30 ;  /* 0x0000001e0909723e */ /* 0x000fe400000010ff */
[----:B------:R-:W-:-:S05]  /*8a20*/  F2FP.BF16.F32.PACK_AB R11, R32, R25 ;  /* 0x00000019200b723e */ /* 0x000fca00000010ff */
[----:B------:R1:W-:Y:S02]  /*8a30*/  STS.128 [R44+0x20400], R8 ;  /* 0x020400082c007388 */ /* 0x0003e40000000c00 */
.L_x_3903:
[----:B------:R-:W-:Y:S05]  /*8a40*/  BSYNC B1 ;  /* 0x0000000000017941 */ /* 0x000fea0003800000 */
.L_x_3902:
[----:B------:R-:W-:Y:S05]  /*8a50*/  @P0 BRA `(.L_x_3894) ;  /* 0x0000000400680947 */ /* 0x000fea0003800000 */
[----:B-1----:R-:W2:Y:S01]  /*8a60*/  LDL R5, [R1+0x54] ;  /* 0x0000540001057983 */ /* 0x002ea20000100800 */
[C---:B------:R-:W-:Y:S02]  /*8a70*/  VIADD R6, R192.reuse, 0x20 ;  /* 0x00000020c0067836 */ /* 0x040fe40000000000 */
[----:B------:R-:W-:Y:S01]  /*8a80*/  VIADD R7, R192, 0x20 ;  /* 0x00000020c0077836 */ /* 0x000fe20000000000 */
[----:B------:R-:W3:Y:S01]  /*8a90*/  LDL R42, [R1+0x4c] ;  /* 0x00004c00012a7983 */ /* 0x000ee20000100800 */
[----:B------:R-:W-:Y:S02]  /*8aa0*/  IMAD.SHL.U32 R6, R6, 0x40, RZ ;  /* 0x0000004006067824 */ /* 0x000fe400078e00ff */
[----:B------:R-:W-:Y:S02]  /*8ab0*/  IMAD.SHL.U32 R7, R7, 0x40, RZ ;  /* 0x0000004007077824 */ /* 0x000fe400078e00ff */
[----:B------:R-:W-:Y:S01]  /*8ac0*/  IMAD.IADD R4, R16, 0x1, R21 ;  /* 0x0000000110047824 */ /* 0x000fe200078e0215 */
[----:B------:R-:W-:-:S02]  /*8ad0*/  LOP3.LUT R6, R6, 0x1c0, RZ, 0xc0, !PT ;  /* 0x000001c006067812 */ /* 0x000fc400078ec0ff */
[----:B------:R-:W-:Y:S02]  /*8ae0*/  LOP3.LUT R7, R7, 0x1c0, RZ, 0xc0, !PT ;  /* 0x000001c007077812 */ /* 0x000fe400078ec0ff */
[----:B------:R-:W-:Y:S02]  /*8af0*/  SHF.R.U32.HI R6, RZ, 0x3, R6 ;  /* 0x00000003ff067819 */ /* 0x000fe40000011606 */
[----:B------:R-:W-:-:S04]  /*8b00*/  LOP3.LUT R4, R7, 0x38, R4, 0xf8, !PT ;  /* 0x0000003807047812 */ /* 0x000fc800078ef804 */
[----:B------:R-:W-:Y:S01]  /*8b10*/  LOP3.LUT R4, R4, R6, RZ, 0x3c, !PT ;  /* 0x0000000604047212 */ /* 0x000fe200078e3cff */
[----:B------:R-:W-:Y:S02]  /*8b20*/  IMAD.U32 R35, R24, 0x10000, RZ ;  /* 0x0001000018237824 */ /* 0x000fe400078e00ff */
[----:B------:R-:W-:Y:S01]  /*8b30*/  IMAD.U32 R33, R20, 0x10000, RZ ;  /* 0x0001000014217824 */ /* 0x000fe200078e00ff */
[----:B------:R-:W-:Y:S01]  /*8b40*/  LOP3.LUT R38, R24, 0xffff0000, RZ, 0xc0, !PT ;  /* 0xffff000018267812 */ /* 0x000fe200078ec0ff */
[----:B------:R-:W-:Y:S01]  /*8b50*/  IMAD.U32 R40, R12, 0x10000, RZ ;  /* 0x000100000c287824 */ /* 0x000fe200078e00ff */
[----:B------:R-:W-:Y:S01]  /*8b60*/  LOP3.LUT R20, R20, 0xffff0000, RZ, 0xc0, !PT ;  /* 0xffff000014147812 */ /* 0x000fe200078ec0ff */
[----:B------:R-:W-:Y:S02]  /*8b70*/  IMAD.U32 R36, R15, 0x10000, RZ ;  /* 0x000100000f247824 */ /* 0x000fe400078e00ff */
[----:B------:R-:W-:Y:S02]  /*8b80*/  IMAD.U32 R37, R3, 0x10000, RZ ;  /* 0x0001000003257824 */ /* 0x000fe400078e00ff */
[----:B------:R-:W-:Y:S01]  /*8b90*/  IMAD.U32 R39, R13, 0x10000, RZ ;  /* 0x000100000d277824 */ /* 0x000fe200078e00ff */
[----:B------:R-:W-:-:S02]  /*8ba0*/  LOP3.LUT R41, R0, 0xffff0000, RZ, 0xc0, !PT ;  /* 0xffff000000297812 */ /* 0x000fc400078ec0ff */
[----:B------:R-:W-:Y:S01]  /*8bb0*/  LOP3.LUT R15, R15, 0xffff0000, RZ, 0xc0, !PT ;  /* 0xffff00000f0f7812 */ /* 0x000fe200078ec0ff */
[----:B--2---:R-:W-:-:S04]  /*8bc0*/  IMAD.IADD R9, R5, 0x1, R4 ;  /* 0x0000000105097824 */ /* 0x004fc800078e0204 */
[----:B------:R-:W-:Y:S01]  /*8bd0*/  IMAD R21, R9, 0x2, R2 ;  /* 0x0000000209157824 */ /* 0x000fe200078e0202 */
[----:B---3--:R-:W1:Y:S04]  /*8be0*/  LDS.128 R4, [R42+0x20400] ;  /* 0x020400002a047984 */ /* 0x008e680000000c00 */
[----:B------:R-:W2:Y:S01]  /*8bf0*/  LDS.128 R8, [R21+0x20400] ;  /* 0x0204000015087984 */ /* 0x000ea20000000c00 */
[----:B-1----:R-:W-:Y:S02]  /*8c00*/  IMAD.U32 R25, R4, 0x10000, RZ ;  /* 0x0001000004197824 */ /* 0x002fe400078e00ff */
[C---:B--2---:R-:W-:Y:S01]  /*8c10*/  IMAD.U32 R29, R8.reuse, 0x10000, RZ ;  /* 0x00010000081d7824 */ /* 0x044fe200078e00ff */
[----:B------:R-:W-:Y:S01]  /*8c20*/  LOP3.LUT R8, R8, 0xffff0000, RZ, 0xc0, !PT ;  /* 0xffff000008087812 */ /* 0x000fe200078ec0ff */
[----:B------:R-:W-:-:S02]  /*8c30*/  IMAD.U32 R30, R9, 0x10000, RZ ;  /* 0x00010000091e7824 */ /* 0x000fc400078e00ff */
[-C--:B------:R-:W-:Y:S01]  /*8c40*/  FMUL.FTZ R34, R35, R29.reuse ;  /* 0x0000001d23227220 */ /* 0x080fe20000410000 */
[----:B------:R-:W-:Y:S01]  /*8c50*/  FMUL.FTZ R24, R33, R29 ;  /* 0x0000001d21187220 */ /* 0x000fe20000410000 */
[----:B------:R-:W-:Y:S01]  /*8c60*/  LOP3.LUT R4, R4, 0xffff0000, RZ, 0xc0, !PT ;  /* 0xffff000004047812 */ /* 0x000fe200078ec0ff */
[----:B------:R-:W-:Y:S02]  /*8c70*/  IMAD.U32 R26, R5, 0x10000, RZ ;  /* 0x00010000051a7824 */ /* 0x000fe400078e00ff */
[-C--:B------:R-:W-:Y:S01]  /*8c80*/  FFMA.FTZ R34, R33, R25.reuse, -R34 ;  /* 0x0000001921227223 */ /* 0x080fe20000010822 */
[----:B------:R-:W-:Y:S01]  /*8c90*/  FFMA.FTZ R24, R35, R25, R24 ;  /* 0x0000001923187223 */ /* 0x000fe20000010018 */
[----:B------:R-:W-:Y:S01]  /*8ca0*/  FMUL.FTZ R29, R38, R8 ;  /* 0x00000008261d7220 */ /* 0x000fe20000410000 */
[-C--:B------:R-:W-:Y:S01]  /*8cb0*/  FMUL.FTZ R33, R40, R30.reuse ;  /* 0x0000001e28217220 */ /* 0x080fe20000410000 */
[----:B------:R-:W-:Y:S01]  /*8cc0*/  FMUL.FTZ R35, R36, R30 ;  /* 0x0000001e24237220 */ /* 0x000fe20000410000 */
[----:B------:R-:W-:-:S02]  /*8cd0*/  IMAD.U32 R31, R10, 0x10000, RZ ;  /* 0x000100000a1f7824 */ /* 0x000fc400078e00ff */
[C---:B------:R-:W-:Y:S01]  /*8ce0*/  FMUL.FTZ R25, R20.reuse, R8 ;  /* 0x0000000814197220 */ /* 0x040fe20000410000 */
[----:B------:R-:W-:Y:S01]  /*8cf0*/  FFMA.FTZ R29, R20, R4, -R29 ;  /* 0x00000004141d7223 */ /* 0x000fe2000001081d */
[-C--:B------:R-:W-:Y:S01]  /*8d00*/  FFMA.FTZ R33, R36, R26.reuse, -R33 ;  /* 0x0000001a24217223 */ /* 0x080fe20000010821 */
[----:B------:R-:W-:Y:S01]  /*8d10*/  FFMA.FTZ R35, R40, R26, R35 ;  /* 0x0000001a28237223 */ /* 0x000fe20000010023 */
[----:B0-----:R-:W-:Y:S01]  /*8d20*/  IMAD.U32 R27, R6, 0x10000, RZ ;  /* 0x00010000061b7824 */ /* 0x001fe200078e00ff */
[----:B------:R-:W-:Y:S01]  /*8d30*/  LOP3.LUT R10, R10, 0xffff0000, RZ, 0xc0, !PT ;  /* 0xffff00000a0a7812 */ /* 0x000fe200078ec0ff */
[----:B------:R-:W-:Y:S01]  /*8d40*/  FFMA.FTZ R25, R38, R4, R25 ;  /* 0x0000000426197223 */ /* 0x000fe20000010019 */
[----:B------:R-:W-:Y:S01]  /*8d50*/  LOP3.LUT R20, R3, 0xffff0000, RZ, 0xc0, !PT ;  /* 0xffff000003147812 */ /* 0x000fe200078ec0ff */
[-C--:B------:R-:W-:Y:S01]  /*8d60*/  FMUL.FTZ R8, R37, R31.reuse ;  /* 0x0000001f25087220 */ /* 0x080fe20000410000 */
[----:B------:R-:W-:Y:S01]  /*8d70*/  LOP3.LUT R26, R13, 0xffff0000, RZ, 0xc0, !PT ;  /* 0xffff00000d1a7812 */ /* 0x000fe200078ec0ff */
[----:B------:R-:W-:Y:S01]  /*8d80*/  FMUL.FTZ R4, R39, R31 ;  /* 0x0000001f27047220 */ /* 0x000fe20000410000 */
[----:B------:R-:W-:-:S02]  /*8d90*/  IMAD.U32 R32, R11, 0x10000, RZ ;  /* 0x000100000b207824 */ /* 0x000fc400078e00ff */
[----:B------:R-:W-:Y:S01]  /*8da0*/  IMAD.U32 R30, R0, 0x10000, RZ ;  /* 0x00010000001e7824 */ /* 0x000fe200078e00ff */
[----:B------:R-:W-:Y:S01]  /*8db0*/  LOP3.LUT R6, R6, 0xffff0000, RZ, 0xc0, !PT ;  /* 0xffff000006067812 */ /* 0x000fe200078ec0ff */
[-C--:B------:R-:W-:Y:S01]  /*8dc0*/  FFMA.FTZ R8, R39, R27.reuse, R8 ;  /* 0x0000001b27087223 */ /* 0x080fe20000010008 */
[----:B------:R-:W-:Y:S01]  /*8dd0*/  LOP3.LUT R9, R9, 0xffff0000, RZ, 0xc0, !PT ;  /* 0xffff000009097812 */ /* 0x000fe200078ec0ff */
[----:B------:R-:W-:Y:S01]  /*8de0*/  FFMA.FTZ R3, R37, R27, -R4 ;  /* 0x0000001b25037223 */ /* 0x000fe20000010804 */
[----:B------:R-:W-:Y:S01]  /*8df0*/  LOP3.LUT R11, R11, 0xffff0000, RZ, 0xc0, !PT ;  /* 0xffff00000b0b7812 */ /* 0x000fe200078ec0ff */
[-C--:B------:R-:W-:Y:S01]  /*8e00*/  FMUL.FTZ R13, R26, R10.reuse ;  /* 0x0000000a1a0d7220 */ /* 0x080fe20000410000 */
[----:B------:R-:W-:Y:S01]  /*8e10*/  FMUL.FTZ R31, R20, R10 ;  /* 0x0000000a141f7220 */ /* 0x000fe20000410000 */
[----:B------:R-:W-:Y:S01]  /*8e20*/  LOP3.LUT R39, R12, 0xffff0000, RZ, 0xc0, !PT ;  /* 0xffff00000c277812 */ /* 0x000fe200078ec0ff */
[----:B------:R-:W-:Y:S02]  /*8e30*/  IMAD.U32 R28, R7, 0x10000, RZ ;  /* 0x00010000071c7824 */ /* 0x000fe400078e00ff */
[----:B------:R-:W-:Y:S01]  /*8e40*/  FMUL.FTZ R27, R30, R32 ;  /* 0x000000201e1b7220 */ /* 0x000fe20000410000 */
[C---:B------:R-:W-:Y:S01]  /*8e50*/  IMAD.U32 R4, R14.reuse, 0x10000, RZ ;  /* 0x000100000e047824 */ /* 0x040fe200078e00ff */
[----:B------:R-:W-:Y:S01]  /*8e60*/  LOP3.LUT R37, R14, 0xffff0000, RZ, 0xc0, !PT ;  /* 0xffff00000e257812 */ /* 0x000fe200078ec0ff */
[-C--:B------:R-:W-:Y:S01]  /*8e70*/  FFMA.FTZ R10, R20, R6.reuse, -R13 ;  /* 0x00000006140a7223 */ /* 0x080fe2000001080d */
[----:B------:R-:W-:Y:S01]  /*8e80*/  LOP3.LUT R5, R5, 0xffff0000, RZ, 0xc0, !PT ;  /* 0xffff000005057812 */ /* 0x000fe200078ec0ff */
[----:B------:R-:W-:Y:S01]  /*8e90*/  FFMA.FTZ R31, R26, R6, R31 ;  /* 0x000000061a1f7223 */ /* 0x000fe2000001001f */
[----:B------:R-:W-:Y:S01]  /*8ea0*/  LOP3.LUT R7, R7, 0xffff0000, RZ, 0xc0, !PT ;  /* 0xffff000007077812 */ /* 0x000fe200078ec0ff */
[C---:B------:R-:W-:Y:S01]  /*8eb0*/  FMUL.FTZ R13, R4.reuse, R32 ;  /* 0x00000020040d7220 */ /* 0x040fe20000410000 */
[-C--:B------:R-:W-:Y:S01]  /*8ec0*/  FFMA.FTZ R27, R4, R28.reuse, -R27 ;  /* 0x0000001c041b7223 */ /* 0x080fe2000001081b */
        /* <DEDUP_REMOVED lines=17> */
[----:B------:R2:W-:Y:S04]  /*8fe0*/  STS.128 [R42+0x20400], R4 ;  /* 0x020400042a007388 */ /* 0x0005e80000000c00 */
[----:B------:R2:W-:Y:S02]  /*8ff0*/  STS.128 [R21+0x20400], R8 ;  /* 0x0204000815007388 */ /* 0x0005e40000000c00 */
.L_x_3894:
[----:B------:R-:W-:Y:S05]  /*9000*/  BSYNC B0 ;  /* 0x0000000000007941 */ /* 0x000fea0003800000 */
.L_x_3883:
[----:B------:R-:W-:Y:S01]  /*9010*/  @!PT LDS RZ, [RZ] ;  /* 0x00000000fffff984 */ /* 0x000fe20000000800 */
[----:B------:R-:W-:Y:S01]  /*9020*/  @!PT LDS RZ, [RZ] ;  /* 0x00000000fffff984 */ /* 0x000fe20000000800 */
[----:B------:R-:W-:Y:S01]  /*9030*/  @!PT LDS RZ, [RZ] ;  /* 0x00000000fffff984 */ /* 0x000fe20000000800 */
[----:B------:R-:W-:Y:S01]  /*9040*/  @!PT LDS RZ, [RZ] ;  /* 0x00000000fffff984 */ /* 0x000fe20000000800 */
[----:B------:R4:W-:Y:S06]  /*9050*/  MEMBAR.ALL.CTA ;  /* 0x0000000000007992 */ /* 0x0009ec0000008000 */
[----:B----4-:R-:W4:Y:S01]  /*9060*/  FENCE.VIEW.ASYNC.S ;  /* 0x00000000000073c6 */ /* 0x010f220000000000 */
[----:B------:R-:W-:Y:S05]  /*9070*/  WARPSYNC.ALL ;  /* 0x0000000000007948 */ /* 0x000fea0003800000 */
[----:B----4-:R-:W-:Y:S06]  /*9080*/  BAR.SYNC.DEFER_BLOCKING 0xd, 0x80 ;  /* 0x0342000000007b1d */ /* 0x010fec0000010000 */
.L_x_3880:
[----:B------:R-:W-:-:S13]  /*9090*/  ISETP.NE.AND P0, PT, R186, 0x3, PT ;  /* 0x00000003ba00780c */ /* 0x000fda0003f05270 */
[----:B------:R-:W-:Y:S05]  /*90a0*/  @!P0 BRA `(.L_x_3904) ;  /* 0x0000000000048947 */ /* 0x000fea0003800000 */
[----:B------:R-:W-:Y:S01]  /*90b0*/  BPT.TRAP 0x1 ;  /* 0x000000040000795c */ /* 0x000fe20000300000 */
.L_x_3904:
[----:B------:R-:W-:Y:S01]  /*90c0*/  IMAD R14, R18, 0x8, R2 ;  /* 0x00000008120e7824 */ /* 0x000fe200078e0202 */
[----:B------:R-:W-:-:S04]  /*90d0*/  SHF.L.U32 R15, R23, 0x1f, RZ ;  /* 0x0000001f170f7819 */ /* 0x000fc800000006ff */
[----:B------:R4:W0:Y:S01]  /*90e0*/  SYNCS.PHASECHK.TRANS64.TRYWAIT P1, [R14+URZ+0x28c30], R15 ;  /* 0x028c300f0e0075a7 */ /* 0x000822000802017f */
[----:B------:R-:W-:Y:S05]  /*90f0*/  @!P0 BRA `(.L_x_3905) ;  /* 0x0000000000048947 */ /* 0x000fea0003800000 */
[----:B------:R-:W-:Y:S01]  /*9100*/  BPT.TRAP 0x1 ;  /* 0x000000040000795c */ /* 0x000fe20000300000 */
.L_x_3905:
[C---:B---3--:R-:W-:Y:S02]  /*9110*/  VIADD R0, R2.reuse, 0x22400 ;  /* 0x0002240002007836 */ /* 0x048fe40000000000 */
[----:B01----:R-:W-:-:S03]  /*9120*/  VIADD R3, R2, 0x20400 ;  /* 0x0002040002037836 */ /* 0x003fc60000000000 */
[----:B------:R-:W-:Y:S02]  /*9130*/  SHF.R.U32.HI R0, RZ, 0x4, R0 ;  /* 0x00000004ff007819 */ /* 0x000fe40000011600 */
[----:B------:R-:W-:Y:S02]  /*9140*/  SHF.R.U32.HI R3, RZ, 0x4, R3 ;  /* 0x00000004ff037819 */ /* 0x000fe40000011603 */
[----:B------:R-:W-:Y:S02]  /*9150*/  LOP3.LUT R0, R0, 0x3fff, RZ, 0xc0, !PT ;  /* 0x00003fff00007812 */ /* 0x000fe400078ec0ff */
[----:B------:R-:W-:Y:S02]  /*9160*/  LOP3.LUT R3, R3, 0x3fff, RZ, 0xc0, !PT ;  /* 0x00003fff03037812 */ /* 0x000fe400078ec0ff */
[----:B------:R-:W-:Y:S01]  /*9170*/  LOP3.LUT R13, R0, 0x10000, RZ, 0xfc, !PT ;  /* 0x00010000000d7812 */ /* 0x000fe200078efcff */
[----:B------:R-:W-:Y:S06]  /*9180*/  @P1 BRA `(.L_x_3906) ;  /* 0x0000000000081947 */ /* 0x000fec0003800000 */
[----:B------:R-:W0:Y:S02]  /*9190*/  SYNCS.PHASECHK.TRANS64.TRYWAIT P1, [R14+URZ+0x28c30], R15 ;  /* 0x028c300f0e0075a7 */ /* 0x000e24000802017f */
[----:B0-----:R-:W-:Y:S05]  /*91a0*/  @!P1 BRA `(.L_x_3907) ;  /* 0x000000e400889947 */ /* 0x001fea0003800000 */
.L_x_3906:
[----:B--2---:R-:W-:Y:S01]  /*91b0*/  IMAD R10, R18, 0x200, R13 ;  /* 0x00000200120a7824 */ /* 0x004fe200078e020d */
[----:B------:R-:W-:Y:S01]  /*91c0*/  LOP3.LUT R4, R3, 0x10000, RZ, 0xfc, !PT ;  /* 0x0001000003047812 */ /* 0x000fe200078efcff */
[----:B------:R-:W-:Y:S01]  /*91d0*/  IMAD.MOV.U32 R5, RZ, RZ, 0x40000040 ;  /* 0x40000040ff057424 */ /* 0x000fe200078e00ff */
[----:B------:R-:W-:Y:S01]  /*91e0*/  MOV R11, 0x40000040 ;  /* 0x40000040000b7802 */ /* 0x000fe20000000f00 */
[----:B------:R-:W-:Y:S05]  /*91f0*/  WARPSYNC.ALL ;  /* 0x0000000000007948 */ /* 0x000fea0003800000 */
[C---:B------:R-:W-:Y:S01]  /*9200*/  R2UR UR4, R4.reuse ;  /* 0x00000000040472ca */ /* 0x040fe200000e0000 */
[----:B-----5:R-:W-:Y:S01]  /*9210*/  WARPGROUP.ARRIVE ;  /* 0x00000000000079c5 */ /* 0x020fe20000000000 */
[----:B------:R-:W-:Y:S01]  /*9220*/  R2UR UR5, R5 ;  /* 0x00000000050572ca */ /* 0x000fe200000e0000 */
[----:B------:R-:W-:Y:S01]  /*9230*/  VIADD R8, R4, 0x2 ;  /* 0x0000000204087836 */ /* 0x000fe20000000000 */
[C---:B------:R-:W-:Y:S01]  /*9240*/  R2UR UR6, R10.reuse ;  /* 0x000000000a0672ca */ /* 0x040fe200000e0000 */
[----:B------:R-:W-:Y:S01]  /*9250*/  VIADD R6, R10, 0x2 ;  /* 0x000000020a067836 */ /* 0x000fe20000000000 */
[----:B------:R-:W-:Y:S01]  /*9260*/  R2UR UR7, R11 ;  /* 0x000000000b0772ca */ /* 0x000fe200000e0000 */
[----:B------:R-:W-:-:S02]  /*9270*/  IMAD.MOV.U32 R9, RZ, RZ, 0x40000040 ;  /* 0x40000040ff097424 */ /* 0x000fc400078e00ff */
[----:B------:R-:W-:Y:S02]  /*9280*/  IMAD.MOV.U32 R7, RZ, RZ, 0x40000040 ;  /* 0x40000040ff077424 */ /* 0x000fe400078e00ff */
[C---:B------:R-:W-:Y:S02]  /*9290*/  VIADD R20, R10.reuse, 0x4 ;  /* 0x000000040a147836 */ /* 0x040fe40000000000 */
[----:B------:R-:W-:Y:S02]  /*92a0*/  IMAD.MOV.U32 R21, RZ, RZ, 0x40000040 ;  /* 0x40000040ff157424 */ /* 0x000fe400078e00ff */
[----:B------:R-:W-:Y:S02]  /*92b0*/  VIADD R10, R10, 0x6 ;  /* 0x000000060a0a7836 */ /* 0x000fe40000000000 */
[----:B------:R-:W-:Y:S02]  /*92c0*/  IMAD.MOV.U32 R5, RZ, RZ, 0x40000040 ;  /* 0x40000040ff057424 */ /* 0x000fe400078e00ff */
[----:B------:R-:W-:Y:S01]  /*92d0*/  HGMMA.64x64x16.F32.BF16 R24, gdesc[UR4], RZ, !UPT, gsb0 ;  /* 0x00e00000041879f0 */ /* 0x000fe2000c0018ff */
[----:B------:R-:W-:Y:S01]  /*92e0*/  R2UR UR4, R8 ;  /* 0x00000000080472ca */ /* 0x000fe200000e0000 */
[----:B------:R-:W-:Y:S01]  /*92f0*/  IMAD.MOV.U32 R11, RZ, RZ, 0x40000040 ;  /* 0x40000040ff0b7424 */ /* 0x000fe200078e00ff */
[----:B------:R-:W-:-:S02]  /*9300*/  R2UR UR5, R9 ;  /* 0x00000000090572ca */ /* 0x000fc400000e0000 */
[----:B------:R-:W-:Y:S01]  /*9310*/  R2UR UR6, R6 ;  /* 0x00000000060672ca */ /* 0x000fe200000e0000 */
[C---:B------:R-:W-:Y:S01]  /*9320*/  VIADD R6, R4.reuse, 0x4 ;  /* 0x0000000404067836 */ /* 0x040fe20000000000 */
[----:B------:R-:W-:Y:S01]  /*9330*/  R2UR UR7, R7 ;  /* 0x00000000070772ca */ /* 0x000fe200000e0000 */
[----:B------:R-:W-:Y:S02]  /*9340*/  IMAD.MOV.U32 R7, RZ, RZ, 0x40000040 ;  /* 0x40000040ff077424 */ /* 0x000fe400078e00ff */
[----:B------:R-:W-:Y:S01]  /*9350*/  VIADD R4, R4, 0x6 ;  /* 0x0000000604047836 */ /* 0x000fe20000000000 */
[----:B------:R-:W-:Y:S02]  /*9360*/  WARPGROUP.DEPBAR.LE gsb0, 0x0 ;  /* 0x00008000000079c5 */ /* 0x000fe40000010000 */
[----:B------:R-:W-:-:S07]  /*9370*/  WARPGROUP.ARRIVE ;  /* 0x00000000000079c5 */ /* 0x000fce0000000000 */
[----:B------:R-:W-:Y:S01]  /*9380*/  HGMMA.64x64x16.F32.BF16 R24, gdesc[UR4], R24, gsb0 ;  /* 0x00e00000041879f0 */ /* 0x000fe20008001818 */
[----:B------:R-:W-:Y:S02]  /*9390*/  R2UR UR4, R6 ;  /* 0x00000000060472ca */ /* 0x000fe400000e0000 */
[----:B------:R-:W-:Y:S02]  /*93a0*/  R2UR UR5, R7 ;  /* 0x00000000070572ca */ /* 0x000fe400000e0000 */
[----:B------:R-:W-:Y:S02]  /*93b0*/  R2UR UR6, R20 ;  /* 0x00000000140672ca */ /* 0x000fe400000e0000 */
[----:B------:R-:W-:Y:S01]  /*93c0*/  R2UR UR7, R21 ;  /* 0x00000000150772ca */ /* 0x000fe200000e0000 */
[----:B------:R-:W-:Y:S02]  /*93d0*/  WARPGROUP.DEPBAR.LE gsb0, 0x0 ;  /* 0x00008000000079c5 */ /* 0x000fe40000010000 */
[----:B------:R-:W-:-:S10]  /*93e0*/  WARPGROUP.ARRIVE ;  /* 0x00000000000079c5 */ /* 0x000fd40000000000 */
[----:B------:R-:W-:Y:S01]  /*93f0*/  HGMMA.64x64x16.F32.BF16 R24, gdesc[UR4], R24, gsb0 ;  /* 0x00e00000041879f0 */ /* 0x000fe20008001818 */
[----:B------:R-:W-:Y:S02]  /*9400*/  R2UR UR4, R4 ;  /* 0x00000000040472ca */ /* 0x000fe400000e0000 */
[----:B------:R-:W-:Y:S02]  /*9410*/  R2UR UR5, R5 ;  /* 0x00000000050572ca */ /* 0x000fe400000e0000 */
[----:B------:R-:W-:Y:S02]  /*9420*/  R2UR UR6, R10 ;  /* 0x000000000a0672ca */ /* 0x000fe400000e0000 */
[----:B------:R-:W-:Y:S01]  /*9430*/  R2UR UR7, R11 ;  /* 0x000000000b0772ca */ /* 0x000fe200000e0000 */
[----:B------:R-:W-:Y:S02]  /*9440*/  WARPGROUP.DEPBAR.LE gsb0, 0x0 ;  /* 0x00008000000079c5 */ /* 0x000fe40000010000 */
[----:B------:R-:W-:-:S10]  /*9450*/  WARPGROUP.ARRIVE ;  /* 0x00000000000079c5 */ /* 0x000fd40000000000 */
[----:B------:R-:W-:Y:S03]  /*9460*/  HGMMA.64x64x16.F32.BF16 R24, gdesc[UR4], R24, gsb0 ;  /* 0x00e00000041879f0 */ /* 0x000fe60008001818 */
[----:B------:R-:W-:Y:S02]  /*9470*/  WARPGROUP.DEPBAR.LE gsb0, 0x0 ;  /* 0x00008000000079c5 */ /* 0x000fe40000010000 */
[----:B------:R-:W-:Y:S05]  /*9480*/  @!P0 BRA `(.L_x_3908) ;  /* 0x0000000000048947 */ /* 0x000fea0003800000 */
[----:B------:R-:W-:Y:S01]  /*9490*/  BPT.TRAP 0x1 ;  /* 0x000000040000795c */ /* 0x000fe20000300000 */
.L_x_3908:
[----:B------:R-:W-:Y:S01]  /*94a0*/  IMAD R3, R215, -0x40, R168 ;  /* 0xffffffc0d7037824 */ /* 0x000fe200078e02a8 */
[----:B------:R-:W-:-:S04]  /*94b0*/  ULDC UR4, c[0x0][0x988] ;  /* 0x0002620000047ab9 */ /* 0x000fc80000000800 */
[----:B------:R-:W-:-:S04]  /*94c0*/  IADD3 R3, -R214, 0x40, R3 ;  /* 0x00000040d6037810 */ /* 0x000fc80007ffe103 */
        /* <DEDUP_REMOVED lines=19> */
[C---:B------:R-:W-:Y:S02]  /*9600*/  ISETP.GT.AND P4, PT, R3.reuse, 0x19, PT ;  /* 0x000000190300780c */ /* 0x040fe40003f84270 */
        /* <DEDUP_REMOVED lines=38> */
[----:B------:R-:W-:Y:S02]  /*9870*/  FMNMX.FTZ R3, R30, R3, !PT ;  /* 0x000000031e037209 */ /* 0x000fe40007810000 */
[----:B------:R-:W-:Y:S01]  /*9880*/  FSEL R46, R46, -INF , P1 ;  /* 0xff8000002e2e7808 */ /* 0x000fe20000800000 */
[----:B------:R-:W1:Y:S01]  /*9890*/  SHFL.BFLY PT, R0, R21, 0x2, 0x1f ;  /* 0x0c401f0015007f89 */ /* 0x000e6200000e0000 */
        /* <DEDUP_REMOVED lines=9> */
[----:B------:R-:W-:-:S04]  /*9930*/  FMNMX.FTZ R11, R40, R11, !PT ;  /* 0x0000000b280b7209 */ /* 0x000fc80007810000 */
[----:B------:R-:W-:Y:S02]  /*9940*/  FMNMX.FTZ R11, R42, R11, !PT ;  /* 0x0000000b2a0b7209 */ /* 0x000fe40007810000 */
[----:B-1----:R-:W-:Y:S02]  /*9950*/  FMNMX.FTZ R29, R21, R0, !PT ;  /* 0x00000000151d7209 */ /* 0x002fe40007810000 */
[----:B------:R-:W-:-:S03]  /*9960*/  FMNMX.FTZ R11, R44, R11, !PT ;  /* 0x0000000b2c0b7209 */ /* 0x000fc60007810000 */
[----:B------:R-:W1:Y:S01]  /*9970*/  SHFL.BFLY PT, R0, R29, 0x1, 0x1f ;  /* 0x0c201f001d007f89 */ /* 0x000e6200000e0000 */
[----:B------:R-:W-:-:S04]  /*9980*/  FMNMX.FTZ R11, R46, R11, !PT ;  /* 0x0000000b2e0b7209 */ /* 0x000fc80007810000 */
[----:B------:R-:W-:-:S04]  /*9990*/  FMNMX.FTZ R11, R48, R11, !PT ;  /* 0x0000000b300b7209 */ /* 0x000fc80007810000 */
[----:B------:R-:W-:Y:S02]  /*99a0*/  FMNMX.FTZ R11, R50, R11, !PT ;  /* 0x0000000b320b7209 */ /* 0x000fe40007810000 */
[----:B-1----:R-:W-:-:S04]  /*99b0*/  FMNMX.FTZ R0, R29, R0, !PT ;  /* 0x000000001d007209 */ /* 0x002fc80007810000 */
[C---:B------:R-:W-:Y:S01]  /*99c0*/  FSETP.NEU.FTZ.AND P1, PT, R0.reuse, -INF , PT ;  /* 0xff8000000000780b */ /* 0x040fe20003f3d000 */
[----:B------:R-:W-:-:S05]  /*99d0*/  FMUL.FTZ R21, R0, R3 ;  /* 0x0000000300157220 */ /* 0x000fca0000410000 */
[----:B------:R-:W-:-:S05]  /*99e0*/  FSEL R29, R21, RZ, P1 ;  /* 0x000000ff151d7208 */ /* 0x000fca0000800000 */
[-CC-:B------:R-:W-:Y:S01]  /*99f0*/  FFMA.FTZ R21, R24, R3.reuse, -R29.reuse ;  /* 0x0000000318157223 */ /* 0x180fe2000001081d */
[----:B------:R-:W-:Y:S01]  /*9a00*/  FSEL R24, R51, -INF , P4 ;  /* 0xff80000033187808 */ /* 0x000fe20002000000 */
[-CC-:B------:R-:W-:Y:S01]  /*9a10*/  FFMA.FTZ R31, R20, R3.reuse, -R29.reuse ;  /* 0x00000003141f7223 */ /* 0x180fe2000001081d */
[--C-:B------:R-:W-:Y:S01]  /*9a20*/  FFMA.FTZ R25, R25, R3, -R29.reuse ;  /* 0x0000000319197223 */ /* 0x100fe2000001081d */
[----:B------:R-:W-:Y:S01]  /*9a30*/  MUFU.EX2 R152, R21 ;  /* 0x0000001500987308 */ /* 0x000fe20000000800 */
        /* <DEDUP_REMOVED lines=11> */
[-CC-:B------:R-:W-:Y:S01]  /*9af0*/  FFMA.FTZ R66, R66, R3.reuse, -R29.reuse ;  /* 0x0000000342427223 */ /* 0x180fe2000001081d */
[-CC-:B------:R-:W-:Y:S01]  /*9b00*/  FFMA.FTZ R68, R68, R3.reuse, -R29.reuse ;  /* 0x0000000344447223 */ /* 0x180fe2000001081d */
[----:B------:R-:W2:Y:S01]  /*9b10*/  SHFL.BFLY PT, R20, R11, 0x2, 0x1f ;  /* 0x0c401f000b147f89 */ /* 0x000ea200000e0000 */
[-CC-:B------:R-:W-:Y:S01]  /*9b20*/  FFMA.FTZ R70, R70, R3.reuse, -R29.reuse ;  /* 0x0000000346467223 */ /* 0x180fe2000001081d */
[----:B------:R-:W-:Y:S01]  /*9b30*/  MUFU.EX2 R28, R28 ;  /* 0x0000001c001c7308 */ /* 0x000fe20000000800 */
[-CC-:B------:R-:W-:Y:S01]  /*9b40*/  FFMA.FTZ R72, R72, R3.reuse, -R29.reuse ;  /* 0x0000000348487223 */ /* 0x180fe2000001081d */
[-CC-:B------:R-:W-:Y:S01]  /*9b50*/  FFMA.FTZ R52, R52, R3.reuse, -R29.reuse ;  /* 0x0000000334347223 */ /* 0x180fe2000001081d */
[----:B------:R-:W-:-:S05]  /*9b60*/  FFMA.FTZ R29, R76, R3, -R29 ;  /* 0x000000034c1d7223 */ /* 0x000fca000001081d */
[----:B------:R-:W3:Y:S01]  /*9b70*/  MUFU.EX2 R31, R31 ;  /* 0x0000001f001f7308 */ /* 0x000ee20000000800 */
[----:B-1----:R-:W-:Y:S01]  /*9b80*/  FADD.FTZ R43, R152, R25 ;  /* 0x00000019982b7221 */ /* 0x002fe20000010000 */
[----:B------:R-:W-:-:S06]  /*9b90*/  F2FP.BF16.F32.PACK_AB R152, R25, R152 ;  /* 0x000000981998723e */ /* 0x000fcc00000010ff */
[----:B------:R-:W-:Y:S01]  /*9ba0*/  MUFU.EX2 R32, R32 ;  /* 0x0000002000207308 */ /* 0x000fe20000000800 */
[----:B--2---:R-:W-:-:S07]  /*9bb0*/  FMNMX.FTZ R21, R11, R20, !PT ;  /* 0x000000140b157209 */ /* 0x004fce0007810000 */
[----:B------:R-:W1:Y:S01]  /*9bc0*/  MUFU.EX2 R33, R58 ;  /* 0x0000003a00217308 */ /* 0x000e620000000800 */
[----:B---3--:R-:W-:Y:S01]  /*9bd0*/  F2FP.BF16.F32.PACK_AB R154, R31, R28 ;  /* 0x0000001c1f9a723e */ /* 0x008fe200000010ff */
[----:B------:R-:W2:Y:S06]  /*9be0*/  SHFL.BFLY PT, R20, R21, 0x1, 0x1f ;  /* 0x0c201f0015147f89 */ /* 0x000eac00000e0000 */
[----:B------:R-:W-:Y:S08]  /*9bf0*/  MUFU.EX2 R36, R36 ;  /* 0x0000002400247308 */ /* 0x000ff00000000800 */
[----:B------:R-:W3:Y:S01]  /*9c00*/  MUFU.EX2 R35, R60 ;  /* 0x0000003c00237308 */ /* 0x000ee20000000800 */
[----:B-1----:R-:W-:-:S07]  /*9c10*/  F2FP.BF16.F32.PACK_AB R156, R33, R32 ;  /* 0x00000020219c723e */ /* 0x002fce00000010ff */
[----:B------:R-:W-:Y:S01]  /*9c20*/  MUFU.EX2 R62, R62 ;  /* 0x0000003e003e7308 */ /* 0x000fe20000000800 */
[----:B--2---:R-:W-:-:S04]  /*9c30*/  FMNMX.FTZ R20, R21, R20, !PT ;  /* 0x0000001415147209 */ /* 0x004fc80007810000 */
[C---:B------:R-:W-:Y:S01]  /*9c40*/  FSETP.NEU.FTZ.AND P1, PT, R20.reuse, -INF , PT ;  /* 0xff8000001400780b */ /* 0x040fe20003f3d000 */
[----:B------:R-:W-:Y:S02]  /*9c50*/  FMUL.FTZ R39, R20, R3 ;  /* 0x0000000314277220 */ /* 0x000fe40000410000 */
[----:B------:R-:W1:Y:S01]  /*9c60*/  MUFU.EX2 R11, R64 ;  /* 0x00000040000b7308 */ /* 0x000e620000000800 */
[----:B---3--:R-:W-:Y:S02]  /*9c70*/  F2FP.BF16.F32.PACK_AB R158, R35, R36 ;  /* 0x00000024239e723e */ /* 0x008fe400000010ff */
        /* <DEDUP_REMOVED lines=18> */
[-CC-:B------:R-:W-:Y:S01]  /*9da0*/  FFMA.FTZ R54, R54, R3.reuse, -R39.reuse ;  /* 0x0000000336367223 */ /* 0x180fe20000010827 */
[----:B------:R-:W-:Y:S01]  /*9db0*/  FFMA.FTZ R39, R74, R3, -R39 ;  /* 0x000000034a277223 */ /* 0x000fe20000010827 */
[----:B-1----:R-:W-:-:S05]  /*9dc0*/  F2FP.BF16.F32.PACK_AB R160, R11, R62 ;  /* 0x0000003e0ba0723e */ /* 0x002fca00000010ff */
[----:B------:R-:W1:Y:S08]  /*9dd0*/  MUFU.EX2 R30, R30 ;  /* 0x0000001e001e7308 */ /* 0x000e700000000800 */
[----:B------:R3:W5:Y:S01]  /*9de0*/  MUFU.EX2 R155, R10 ;  /* 0x0000000a009b7308 */ /* 0x0007620000000800 */
[----:B--2---:R-:W-:-:S07]  /*9df0*/  F2FP.BF16.F32.PACK_AB R153, R27, R26 ;  /* 0x0000001a1b99723e */ /* 0x004fce00000010ff */
[----:B------:R-:W2:Y:S01]  /*9e00*/  MUFU.EX2 R34, R34 ;  /* 0x0000002200227308 */ /* 0x000ea20000000800 */
[----:B---3--:R-:W-:-:S05]  /*9e10*/  VIADD R10, R14, 0x28c40 ;  /* 0x00028c400e0a7836 */ /* 0x008fca0000000000 */
[----:B------:R-:W-:Y:S02]  /*9e20*/  PRMT R10, R193, 0x654, R10 ;  /* 0x00000654c10a7816 */ /* 0x000fe4000000000a */
[----:B------:R3:W0:Y:S02]  /*9e30*/  MUFU.EX2 R157, R12 ;  /* 0x0000000c009d7308 */ /* 0x0006240000000800 */
[----:B------:R2:W-:Y:S06]  /*9e40*/  SYNCS.ARRIVE.TRANS64.RED.A1T0 RZ, [R10+URZ], RZ ;  /* 0x000000ff0aff79a7 */ /* 0x0005ec000810043f */
[----:B------:R-:W4:Y:S01]  /*9e50*/  MUFU.EX2 R38, R38 ;  /* 0x0000002600267308 */ /* 0x000f220000000800 */
[----:B---3--:R-:W-:Y:S01]  /*9e60*/  FADD.FTZ R12, R28, R43 ;  /* 0x0000002b1c0c7221 */ /* 0x008fe20000010000 */
[----:B------:R-:W-:-:S03]  /*9e70*/  FADD.FTZ R43, R26, R27 ;  /* 0x0000001b1a2b7221 */ /* 0x000fc60000010000 */
[----:B------:R-:W-:Y:S01]  /*9e80*/  FADD.FTZ R45, R31, R12 ;  /* 0x0000000c1f2d7221 */ /* 0x000fe20000010000 */
[----:B-1----:R-:W-:Y:S02]  /*9e90*/  FADD.FTZ R12, R30, R43 ;  /* 0x0000002b1e0c7221 */ /* 0x002fe40000010000 */
[----:B------:R1:W3:Y:S08]  /*9ea0*/  MUFU.EX2 R159, R40 ;  /* 0x00000028009f7308 */ /* 0x0002f00000000800 */
[----:B------:R-:W3:Y:S01]  /*9eb0*/  MUFU.EX2 R42, R42 ;  /* 0x0000002a002a7308 */ /* 0x000ee20000000800 */
[----:B-1----:R-:W-:Y:S01]  /*9ec0*/  FADD.FTZ R40, R32, R45 ;  /* 0x0000002d20287221 */ /* 0x002fe20000010000 */
[C---:B-----5:R-:W-:Y:S01]  /*9ed0*/  FADD.FTZ R45, R155.reuse, R12 ;  /* 0x0000000c9b2d7221 */ /* 0x060fe20000010000 */
[----:B------:R-:W-:Y:S01]  /*9ee0*/  F2FP.BF16.F32.PACK_AB R155, R155, R30 ;  /* 0x0000001e9b9b723e */ /* 0x000fe200000010ff */
[----:B------:R-:W-:Y:S01]  /*9ef0*/  BAR.SYNC.DEFER_BLOCKING 0xf, 0x100 ;  /* 0x03c4000000007b1d */ /* 0x000fe20000010000 */
[----:B------:R-:W-:Y:S01]  /*9f00*/  FADD.FTZ R47, R33, R40 ;  /* 0x00000028212f7221 */ /* 0x000fe20000010000 */
[----:B--2---:R-:W-:-:S03]  /*9f10*/  FADD.FTZ R10, R34, R45 ;  /* 0x0000002d220a7221 */ /* 0x004fc60000010000 */
[----:B------:R-:W-:Y:S01]  /*9f20*/  FADD.FTZ R12, R36, R47 ;  /* 0x0000002f240c7221 */ /* 0x000fe20000010000 */
[----:B------:R-:W1:Y:S01]  /*9f30*/  MUFU.EX2 R161, R44 ;  /* 0x0000002c00a17308 */ /* 0x000e620000000800 */
[C---:B0-----:R-:W-:Y:S01]  /*9f40*/  FADD.FTZ R25, R157.reuse, R10 ;  /* 0x0000000a9d197221 */ /* 0x041fe20000010000 */
[----:B------:R-:W-:Y:S01]  /*9f50*/  F2FP.BF16.F32.PACK_AB R157, R157, R34 ;  /* 0x000000229d9d723e */ /* 0x000fe200000010ff */
[----:B------:R-:W-:Y:S02]  /*9f60*/  FADD.FTZ R45, R35, R12 ;  /* 0x0000000c232d7221 */ /* 0x000fe40000010000 */
[----:B----4-:R-:W-:Y:S02]  /*9f70*/  FADD.FTZ R10, R38, R25 ;  /* 0x00000019260a7221 */ /* 0x010fe40000010000 */
[----:B------:R-:W-:Y:S01]  /*9f80*/  FADD.FTZ R12, R62, R45 ;  /* 0x0000002d3e0c7221 */ /* 0x000fe20000010000 */
[----:B------:R-:W0:Y:S01]  /*9f90*/  MUFU.EX2 R46, R46 ;  /* 0x0000002e002e7308 */ /* 0x000e220000000800 */
[C---:B---3--:R-:W-:Y:S01]  /*9fa0*/  FADD.FTZ R25, R159.reuse, R10 ;  /* 0x0000000a9f197221 */ /* 0x048fe20000010000 */
[----:B------:R-:W-:Y:S01]  /*9fb0*/  F2FP.BF16.F32.PACK_AB R159, R159, R38 ;  /* 0x000000269f9f723e */ /* 0x000fe200000010ff */
[----:B------:R-:W-:-:S02]  /*9fc0*/  FADD.FTZ R31, R11, R12 ;  /* 0x0000000c0b1f7221 */ /* 0x000fc40000010000 */
[----:B------:R-:W-:-:S03]  /*9fd0*/  FADD.FTZ R10, R42, R25 ;  /* 0x000000192a0a7221 */ /* 0x000fc60000010000 */
[----:B------:R-:W2:Y:S01]  /*9fe0*/  MUFU.EX2 R37, R68 ;  /* 0x0000004400257308 */ /* 0x000ea20000000800 */
[C---:B-1----:R-:W-:Y:S01]  /*9ff0*/  FADD.FTZ R11, R161.reuse, R10 ;  /* 0x0000000aa10b7221 */ /* 0x042fe20000010000 */
[----:B------:R-:W-:Y:S01]  /*a000*/  FADD.FTZ R10, R66, R31 ;  /* 0x0000001f420a7221 */ /* 0x000fe20000010000 */
[----:B------:R-:W-:Y:S01]  /*a010*/  F2FP.BF16.F32.PACK_AB R161, R161, R42 ;  /* 0x0000002aa1a1723e */ /* 0x000fe200000010ff */
[----:B------:R1:W-:Y:S04]  /*a020*/  STSM.16.M88.4 [R217+0x26800], R152 ;  /* 0x02680098d9007844 */ /* 0x0003e80000000200 */
[----:B------:R-:W3:Y:S01]  /*a030*/  MUFU.EX2 R41, R48 ;  /* 0x0000003000297308 */ /* 0x000ee20000000800 */
[----:B0-----:R-:W-:Y:S01]  /*a040*/  FADD.FTZ R12, R46, R11 ;  /* 0x0000000b2e0c7221 */ /* 0x001fe20000010000 */
[----:B------:R1:W-:Y:S06]  /*a050*/  STSM.16.M88.4 [R220], R156 ;  /* 0x0000009cdc007844 */ /* 0x0003ec0000000200 */
[----:B------:R-:W-:Y:S01]  /*a060*/  MUFU.EX2 R70, R70 ;  /* 0x0000004600467308 */ /* 0x000fe20000000800 */
[C---:B--2---:R-:W-:Y:S01]  /*a070*/  F2FP.BF16.F32.PACK_AB R162, R37.reuse, R66 ;  /* 0x0000004225a2723e */ /* 0x044fe200000010ff */
[----:B------:R-:W-:-:S06]  /*a080*/  FADD.FTZ R37, R37, R10 ;  /* 0x0000000a25257221 */ /* 0x000fcc0000010000 */
[----:B------:R-:W0:Y:S01]  /*a090*/  MUFU.EX2 R21, R72 ;  /* 0x0000004800157308 */ /* 0x000e220000000800 */
[C---:B---3--:R-:W-:Y:S01]  /*a0a0*/  F2FP.BF16.F32.PACK_AB R163, R41.reuse, R46 ;  /* 0x0000002e29a3723e */ /* 0x048fe200000010ff */
[----:B------:R-:W-:-:S04]  /*a0b0*/  FADD.FTZ R41, R41, R12 ;  /* 0x0000000c29297221 */ /* 0x000fc80000010000 */
[----:B------:R1:W-:Y:S02]  /*a0c0*/  STSM.16.M88.4 [R218], R160 ;  /* 0x000000a0da007844 */ /* 0x0003e40000000200 */
        /* <DEDUP_REMOVED lines=9> */
[----:B------:R-:W-:Y:S02]  /*a160*/  FADD.FTZ R43, R43, R50 ;  /* 0x000000322b2b7221 */ /* 0x000fe40000010000 */
[----:B------:R-:W-:Y:S01]  /*a170*/  MUFU.EX2 R54, R54 ;  /* 0x0000003600367308 */ /* 0x000fe20000000800 */
[----:B0-----:R-:W-:-:S07]  /*a180*/  FADD.FTZ R10, R52, R21 ;  /* 0x00000015340a7221 */ /* 0x001fce0000010000 */
[----:B------:R-:W0:Y:S01]  /*a190*/  MUFU.EX2 R39, R39 ;  /* 0x0000002700277308 */ /* 0x000e220000000800 */
[C---:B---3--:R-:W-:Y:S01]  /*a1a0*/  F2FP.BF16.F32.PACK_AB R166, R29.reuse, R52 ;  /* 0x000000341da6723e */ /* 0x048fe200000010ff */
[----:B------:R-:W-:Y:S01]  /*a1b0*/  FADD.FTZ R10, R29, R10 ;  /* 0x0000000a1d0a7221 */ /* 0x000fe20000010000 */
[----:B0-----:R-:W-:Y:S01]  /*a1c0*/  F2FP.BF16.F32.PACK_AB R167, R39, R54 ;  /* 0x0000003627a7723e */ /* 0x001fe200000010ff */
[----:B------:R-:W-:-:S04]  /*a1d0*/  FADD.FTZ R54, R54, R43 ;  /* 0x0000002b36367221 */ /* 0x000fc80000010000 */
[----:B------:R1:W-:Y:S01]  /*a1e0*/  STSM.16.M88.4 [R219], R164 ;  /* 0x000000a4db007844 */ /* 0x0003e20000000200 */
[----:B------:R-:W-:Y:S01]  /*a1f0*/  FADD.FTZ R11, R39, R54 ;  /* 0x00000036270b7221 */ /* 0x000fe20000010000 */
[----:B------:R-:W-:Y:S06]  /*a200*/  @!P0 BRA `(.L_x_3909) ;  /* 0x0000000000048947 */ /* 0x000fec0003800000 */
[----:B------:R-:W-:Y:S01]  /*a210*/  BPT.TRAP 0x1 ;  /* 0x000000040000795c */ /* 0x000fe20000300000 */
.L_x_3909:
[----:B------:R0:W2:Y:S01]  /*a220*/  SYNCS.PHASECHK.TRANS64.TRYWAIT P1, [R14+URZ+0x28c50], R15 ;  /* 0x028c500f0e0075a7 */ /* 0x0000a2000802017f */
[----:B------:R-:W-:Y:S05]  /*a230*/  @!P0 BRA `(.L_x_3910) ;  /* 0x0000000000048947 */ /* 0x000fea0003800000 */
[----:B------:R-:W-:Y:S01]  /*a240*/  BPT.TRAP 0x1 ;  /* 0x000000040000795c */ /* 0x000fe20000300000 */
.L_x_3910:
[----:B------:R-:W-:Y:S01]  /*a250*/  LOP3.LUT R12, R56, 0x2000000, RZ, 0xfc, !PT ;  /* 0x02000000380c7812 */ /* 0x000fe200078efcff */
[----:B------:R-:W-:Y:S01]  /*a260*/  ULDC UR36, c[0x0][0x988] ;  /* 0x0002620000247ab9 */ /* 0x000fe20000000800 */
[----:B------:R-:W-:Y:S01]  /*a270*/  BSSY B0, `(.L_x_3911) ;  /* 0x0000006000007945 */ /* 0x000fe20003800000 */
[----:B------:R-:W-:Y:S02]  /*a280*/  IMAD.MOV.U32 R25, RZ, RZ, 0x40000040 ;  /* 0x40000040ff197424 */ /* 0x000fe400078e00ff */
[----:B------:R-:W-:Y:S01]  /*a290*/  IMAD R24, R18, 0x1000, R12 ;  /* 0x0000100012187824 */ /* 0x000fe200078e020c */
[----:B--2---:R-:W-:Y:S06]  /*a2a0*/  @P1 BRA `(.L_x_3912) ;  /* 0x0000000000081947 */ /* 0x004fec0003800000 */
[----:B------:R-:W2:Y:S02]  /*a2b0*/  SYNCS.PHASECHK.TRANS64.TRYWAIT P1, [R14+URZ+0x28c50], R15 ;  /* 0x028c500f0e0075a7 */ /* 0x000ea4000802017f */
[----:B--2---:R-:W-:Y:S05]  /*a2c0*/  @!P1 BRA `(.L_x_3913) ;  /* 0x000000d400549947 */ /* 0x004fea0003800000 */
.L_x_3912:
[----:B------:R-:W-:Y:S05]  /*a2d0*/  BSYNC B0 ;  /* 0x0000000000007941 */ /* 0x000fea0003800000 */
.L_x_3911:
[C---:B------:R-:W-:Y:S01]  /*a2e0*/  R2UR UR6, R24.reuse ;  /* 0x00000000180672ca */ /* 0x040fe200000e0000 */
[C---:B------:R-:W-:Y:S01]  /*a2f0*/  VIADD R26, R24.reuse, 0x80 ;  /* 0x00000080181a7836 */ /* 0x040fe20000000000 */
[----:B------:R-:W-:Y:S01]  /*a300*/  R2UR UR7, R25 ;  /* 0x00000000190772ca */ /* 0x000fe200000e0000 */
[C---:B------:R-:W-:Y:S02]  /*a310*/  VIADD R28, R24.reuse, 0x100 ;  /* 0x00000100181c7836 */ /* 0x040fe40000000000 */
[----:B------:R-:W-:Y:S01]  /*a320*/  VIADD R24, R24, 0x180 ;  /* 0x0000018018187836 */ /* 0x000fe20000000000 */
[----:B------:R-:W-:Y:S01]  /*a330*/  R2UR UR10, R26 ;  /* 0x000000001a0a72ca */ /* 0x000fe200000e0000 */
[----:B------:R-:W-:Y:S01]  /*a340*/  IMAD.MOV.U32 R27, RZ, RZ, 0x40000040 ;  /* 0x40000040ff1b7424 */ /* 0x000fe200078e00ff */
[----:B------:R-:W-:Y:S01]  /*a350*/  R2UR UR14, R28 ;  /* 0x000000001c0e72ca */ /* 0x000fe200000e0000 */
[----:B------:R-:W-:Y:S01]  /*a360*/  IMAD.MOV.U32 R29, RZ, RZ, 0x40000040 ;  /* 0x40000040ff1d7424 */ /* 0x000fe200078e00ff */
[----:B------:R-:W-:Y:S01]  /*a370*/  R2UR UR18, R24 ;  /* 0x00000000181272ca */ /* 0x000fe200000e0000 */
[----:B------:R-:W-:Y:S01]  /*a380*/  IMAD.MOV.U32 R25, RZ, RZ, 0x40000040 ;  /* 0x40000040ff197424 */ /* 0x000fe200078e00ff */
[----:B------:R-:W-:-:S02]  /*a390*/  R2UR UR11, R27 ;  /* 0x000000001b0b72ca */ /* 0x000fc400000e0000 */
[----:B------:R-:W-:Y:S02]  /*a3a0*/  R2UR UR15, R29 ;  /* 0x000000001d0f72ca */ /* 0x000fe400000e0000 */
[----:B------:R-:W-:Y:S02]  /*a3b0*/  R2UR UR19, R25 ;  /* 0x00000000191372ca */ /* 0x000fe400000e0000 */
[----:B------:R-:W-:-:S06]  /*a3c0*/  WARPGROUP.ARRIVE ;  /* 0x00000000000079c5 */ /* 0x000fcc0000000000 */
[----:B------:R-:W-:Y:S03]  /*a3d0*/  HGMMA.64x256x16.F32.BF16 R24, R152, gdesc[UR4].tnspB, RZ, !UPT, gsb0 ;  /* 0x43e0000498187df0 */ /* 0x000fe6000c0018ff */
[----:B------:R-:W-:Y:S02]  /*a3e0*/  WARPGROUP.DEPBAR.LE gsb0, 0x0 ;  /* 0x00008000000079c5 */ /* 0x000fe40000010000 */
[----:B------:R-:W-:-:S15]  /*a3f0*/  WARPGROUP.ARRIVE ;  /* 0x00000000000079c5 */ /* 0x000fde0000000000 */
[----:B------:R-:W-:-:S08]  /*a400*/  NOP ;  /* 0x0000000000007918 */ /* 0x000fd00000000000 */
[----:B------:R-:W-:Y:S03]  /*a410*/  HGMMA.64x256x16.F32.BF16 R24, R156, gdesc[UR8].tnspB, R24, gsb0 ;  /* 0x43e000089c187df0 */ /* 0x000fe60008001818 */
        /* <DEDUP_REMOVED lines=14> */
[----:B---3--:R-:W3:Y:S02]  /*a500*/  FENCE.VIEW.ASYNC.S ;  /* 0x00000000000073c6 */ /* 0x008ee40000000000 */
[----:B---3--:R-:W-:Y:S01]  /*a510*/  NOP ;  /* 0x0000000000007918 */ /* 0x008fe20000000000 */
[----:B------:R-:W-:Y:S06]  /*a520*/  BAR.ARV 0xe, 0x100 ;  /* 0x0384000000007b1d */ /* 0x000fec0000002000 */
[----:B------:R-:W-:Y:S05]  /*a530*/  @!P0 BRA `(.L_x_3914) ;  /* 0x0000000000048947 */ /* 0x000fea0003800000 */
[----:B------:R-:W-:Y:S01]  /*a540*/  BPT.TRAP 0x1 ;  /* 0x000000040000795c */ /* 0x000fe20000300000 */
.L_x_3914:
[----:B------:R-:W-:Y:S01]  /*a550*/  ISETP.GE.AND P1, PT, R168, 0x41, PT ;  /* 0x00000041a800780c */ /* 0x000fe20003f26270 */
[----:B0-2---:R-:W-:Y:S01]  /*a560*/  VIADD R14, R14, 0x28c60 ;  /* 0x00028c600e0e7836 */ /* 0x005fe20000000000 */
[----:B------:R-:W-:Y:S04]  /*a570*/  BSSY B0, `(.L_x_3915) ;  /* 0x00001af000007945 */ /* 0x000fe80003800000 */
[----:B------:R-:W-:-:S04]  /*a580*/  PRMT R14, R193, 0x654, R14 ;  /* 0x00000654c10e7816 */ /* 0x000fc8000000000e */
[----:B------:R0:W-:Y:S03]  /*a590*/  SYNCS.ARRIVE.TRANS64.RED.A1T0 RZ, [R14+URZ], RZ ;  /* 0x000000ff0eff79a7 */ /* 0x0001e6000810043f */
[----:B------:R-:W-:Y:S05]  /*a5a0*/  @!P1 BRA `(.L_x_3916) ;  /* 0x0000001800ac9947 */ /* 0x000fea0003800000 */
[----:B------:R-:W-:Y:S02]  /*a5b0*/  VIADD R215, R215, 0xfffffffe ;  /* 0xfffffffed7d77836 */ /* 0x000fe40000000000 */
[----:B------:R-:W-:Y:S02]  /*a5c0*/  IMAD.MOV.U32 R15, RZ, RZ, R20 ;  /* 0x000000ffff0f7224 */ /* 0x000fe400078e0014 */
[----:B------:R-:W-:Y:S02]  /*a5d0*/  IMAD.MOV.U32 R188, RZ, RZ, R0 ;  /* 0x000000ffffbc7224 */ /* 0x000fe400078e0000 */
[----:B------:R-:W-:-:S07]  /*a5e0*/  IMAD.MOV.U32 R189, RZ, RZ, R18 ;  /* 0x000000ffffbd7224 */ /* 0x000fce00078e0012 */
.L_x_3929:
[----:B------:R-:W-:Y:S02]  /*a5f0*/  VIADD R18, R189, 0x1 ;  /* 0x00000001bd127836 */ /* 0x000fe40000000000 */
[----:B------:R-:W-:Y:S02]  /*a600*/  IMAD.MOV.U32 R0, RZ, RZ, R215 ;  /* 0x000000ffff007224 */ /* 0x000fe400078e00d7 */
[----:B------:R-:W-:Y:S01]  /*a610*/  VIADD R215, R215, 0xffffffff ;  /* 0xffffffffd7d77836 */ /* 0x000fe20000000000 */
[----:B------:R-:W-:Y:S02]  /*a620*/  ISETP.NE.AND P2, PT, R18, 0x2, PT ;  /* 0x000000021200780c */ /* 0x000fe40003f45270 */
[----:B------:R-:W-:Y:S02]  /*a630*/  ISETP.GT.AND P1, PT, R0, RZ, PT ;  /* 0x000000ff0000720c */ /* 0x000fe40003f24270 */
[----:B------:R-:W-:Y:S02]  /*a640*/  SEL R0, RZ, 0x1, P2 ;  /* 0x00000001ff007807 */ /* 0x000fe40001000000 */
[----:B------:R-:W-:-:S02]  /*a650*/  SEL R18, R18, RZ, P2 ;  /* 0x000000ff12127207 */ /* 0x000fc40001000000 */
[----:B------:R-:W-:Y:S01]  /*a660*/  LOP3.LUT R23, R23, R0, RZ, 0x3c, !PT ;  /* 0x0000000017177212 */ /* 0x000fe200078e3cff */
[----:B--2---:R-:W-:Y:S06]  /*a670*/  @!P0 BRA `(.L_x_3917) ;  /* 0x0000000000048947 */ /* 0x004fec0003800000 */
[----:B------:R-:W-:Y:S01]  /*a680*/  BPT.TRAP 0x1 ;  /* 0x000000040000795c */ /* 0x000fe20000300000 */
.L_x_3917:
[----:B------:R-:W-:Y:S01]  /*a690*/  IMAD R21, R18, 0x8, R2 ;  /* 0x0000000812157824 */ /* 0x000fe200078e0202 */
[----:B0-----:R-:W-:-:S04]  /*a6a0*/  SHF.L.U32 R14, R23, 0x1f, RZ ;  /* 0x0000001f170e7819 */ /* 0x001fc800000006ff */
[----:B------:R0:W2:Y:S01]  /*a6b0*/  SYNCS.PHASECHK.TRANS64.TRYWAIT P2, [R21+URZ+0x28c30], R14 ;  /* 0x028c300e150075a7 */ /* 0x0000a2000804017f */
[----:B------:R-:W-:Y:S05]  /*a6c0*/  @!P0 BRA `(.L_x_3918) ;  /* 0x0000000000048947 */ /* 0x000fea0003800000 */
[----:B------:R-:W-:Y:S01]  /*a6d0*/  BPT.TRAP 0x1 ;  /* 0x000000040000795c */ /* 0x000fe20000300000 */
.L_x_3918:
[----:B------:R-:W-:Y:S01]  /*a6e0*/  VIADD R0, R2, 0x20400 ;  /* 0x0002040002007836 */ /* 0x000fe20000000000 */
[----:B------:R-:W-:Y:S01]  /*a6f0*/  BSSY B1, `(.L_x_3919) ;  /* 0x0000009000017945 */ /* 0x000fe20003800000 */
[----:B-1----:R-:W-:Y:S02]  /*a700*/  IMAD R156, R18, 0x200, R13 ;  /* 0x00000200129c7824 */ /* 0x002fe400078e020d */
[----:B------:R-:W-:Y:S01]  /*a710*/  IMAD.MOV.U32 R157, RZ, RZ, 0x40000040 ;  /* 0x40000040ff9d7424 */ /* 0x000fe200078e00ff */
[----:B------:R-:W-:-:S04]  /*a720*/  SHF.R.U32.HI R0, RZ, 0x4, R0 ;  /* 0x00000004ff007819 */ /* 0x000fc80000011600 */
[----:B------:R-:W-:-:S04]  /*a730*/  LOP3.LUT R0, R0, 0x3fff, RZ, 0xc0, !PT ;  /* 0x00003fff00007812 */ /* 0x000fc800078ec0ff */
[----:B------:R-:W-:Y:S01]  /*a740*/  LOP3.LUT R152, R0, 0x10000, RZ, 0xfc, !PT ;  /* 0x0001000000987812 */ /* 0x000fe200078efcff */
[----:B--2---:R-:W-:Y:S06]  /*a750*/  @P2 BRA `(.L_x_3920) ;  /* 0x0000000000082947 */ /* 0x004fec0003800000 */
[----:B------:R-:W1:Y:S02]  /*a760*/  SYNCS.PHASECHK.TRANS64.TRYWAIT P2, [R21+URZ+0x28c30], R14 ;  /* 0x028c300e150075a7 */ /* 0x000e64000804017f */
[----:B-1----:R-:W-:Y:S05]  /*a770*/  @!P2 BRA `(.L_x_3921) ;  /* 0x000000d0003ca947 */ /* 0x002fea0003800000 */
.L_x_3920:
[----:B------:R-:W-:Y:S05]  /*a780*/  BSYNC B1 ;  /* 0x0000000000017941 */ /* 0x000fea0003800000 */
.L_x_3919:
[----:B------:R-:W-:Y:S01]  /*a790*/  IMAD.MOV.U32 R153, RZ, RZ, 0x40000040 ;  /* 0x40000040ff997424 */ /* 0x000fe200078e00ff */
[----:B------:R-:W-:Y:S01]  /*a7a0*/  R2UR UR4, R152 ;  /* 0x00000000980472ca */ /* 0x000fe200000e0000 */
[C---:B------:R-:W-:Y:S01]  /*a7b0*/  VIADD R154, R156.reuse, 0x2 ;  /* 0x000000029c9a7836 */ /* 0x040fe20000000000 */
[C---:B------:R-:W-:Y:S01]  /*a7c0*/  R2UR UR6, R156.reuse ;  /* 0x000000009c0672ca */ /* 0x040fe200000e0000 */
[C---:B------:R-:W-:Y:S01]  /*a7d0*/  VIADD R152, R156.reuse, 0x4 ;  /* 0x000000049c987836 */ /* 0x040fe20000000000 */
[----:B------:R-:W-:Y:S01]  /*a7e0*/  R2UR UR7, R157 ;  /* 0x000000009d0772ca */ /* 0x000fe200000e0000 */
[----:B------:R-:W-:Y:S01]  /*a7f0*/  VIADD R156, R156, 0x6 ;  /* 0x000000069c9c7836 */ /* 0x000fe20000000000 */
[----:B------:R-:W-:Y:S01]  /*a800*/  R2UR UR5, R153 ;  /* 0x00000000990572ca */ /* 0x000fe200000e0000 */
[----:B------:R-:W-:Y:S01]  /*a810*/  IMAD.MOV.U32 R155, RZ, RZ, 0x40000040 ;  /* 0x40000040ff9b7424 */ /* 0x000fe200078e00ff */
[----:B------:R-:W-:Y:S01]  /*a820*/  R2UR UR10, R154 ;  /* 0x000000009a0a72ca */ /* 0x000fe200000e0000 */
[----:B------:R-:W-:Y:S01]  /*a830*/  IMAD.MOV.U32 R157, RZ, RZ, 0x40000040 ;  /* 0x40000040ff9d7424 */ /* 0x000fe200078e00ff */
[----:B------:R-:W-:-:S02]  /*a840*/  R2UR UR14, R152 ;  /* 0x00000000980e72ca */ /* 0x000fc400000e0000 */
[----:B------:R-:W-:Y:S02]  /*a850*/  R2UR UR11, R155 ;  /* 0x000000009b0b72ca */ /* 0x000fe400000e0000 */
[----:B------:R-:W-:Y:S02]  /*a860*/  R2UR UR15, R153 ;  /* 0x00000000990f72ca */ /* 0x000fe400000e0000 */
[----:B------:R-:W-:Y:S02]  /*a870*/  R2UR UR18, R156 ;  /* 0x000000009c1272ca */ /* 0x000fe400000e0000 */
[----:B------:R-:W-:Y:S02]  /*a880*/  R2UR UR19, R157 ;  /* 0x000000009d1372ca */ /* 0x000fe400000e0000 */
[----:B------:R-:W-:Y:S01]  /*a890*/  WARPGROUP.ARRIVE ;  /* 0x00000000000079c5 */ /* 0x000fe20000000000 */
[----:B------:R-:W-:Y:S02]  /*a8a0*/  R2UR UR8, R8 ;  /* 0x00000000080872ca */ /* 0x000fe400000e0000 */
[----:B------:R-:W-:-:S02]  /*a8b0*/  R2UR UR9, R9 ;  /* 0x00000000090972ca */ /* 0x000fc400000e0000 */
[----:B------:R-:W-:Y:S01]  /*a8c0*/  R2UR UR12, R6 ;  /* 0x00000000060c72ca */ /* 0x000fe200000e0000 */
[----:B------:R-:W-:Y:S01]  /*a8d0*/  HGMMA.64x64x16.F32.BF16 R152, gdesc[UR4], RZ, !UPT, gsb0 ;  /* 0x00e00000049879f0 */ /* 0x000fe2000c0018ff */
[----:B------:R-:W-:Y:S02]  /*a8e0*/  R2UR UR13, R7 ;  /* 0x00000000070d72ca */ /* 0x000fe400000e0000 */
[----:B------:R-:W-:Y:S02]  /*a8f0*/  R2UR UR16, R4 ;  /* 0x00000000041072ca */ /* 0x000fe400000e0000 */
[----:B------:R-:W-:Y:S01]  /*a900*/  R2UR UR17, R5 ;  /* 0x00000000051172ca */ /* 0x000fe200000e0000 */
        /* <DEDUP_REMOVED lines=12> */
.L_x_3922:
        /* <DEDUP_REMOVED lines=16> */
[----:B------:R-:W2:Y:S02]  /*aad0*/  SHFL.BFLY PT, R3, R0, 0x2, 0x1f ;  /* 0x0c401f0000037f89 */ /* 0x000ea400000e0000 */
[----:B--2---:R-:W-:-:S05]  /*aae0*/  FMNMX.FTZ R0, R0, R3, !PT ;  /* 0x0000000300007209 */ /* 0x004fca0007810000 */
[----:B------:R-:W2:Y:S02]  /*aaf0*/  SHFL.BFLY PT, R3, R0, 0x1, 0x1f ;  /* 0x0c201f0000037f89 */ /* 0x000ea400000e0000 */
[----:B--2---:R-:W-:Y:S01]  /*ab00*/  FMNMX.FTZ R0, R0, R3, !PT ;  /* 0x0000000300007209 */ /* 0x004fe20007810000 */
[----:B------:R-:W-:-:S04]  /*ab10*/  IMAD.U32 R3, RZ, RZ, UR36 ;  /* 0x00000024ff037e24 */ /* 0x000fc8000f8e00ff */
[C---:B------:R-:W-:Y:S01]  /*ab20*/  FMUL.FTZ R20, R0.reuse, R3 ;  /* 0x0000000300147220 */ /* 0x040fe20000410000 */
[----:B------:R-:W-:-:S03]  /*ab30*/  FADD.FTZ R188, -R0, R188 ;  /* 0x000000bc00bc7221 */ /* 0x000fc60000010100 */
        /* <DEDUP_REMOVED lines=16> */
[----:B------:R-:W-:-:S02]  /*ac40*/  IMAD.MOV R20, RZ, RZ, -R216 ;  /* 0x000000ffff147224 */ /* 0x000fc400078e0ad8 */
[----:B------:R-:W-:Y:S01]  /*ac50*/  FMUL.FTZ R188, R188, R3 ;  /* 0x00000003bcbc7220 */ /* 0x000fe20000410000 */
[----:B------:R-:W-:Y:S02]  /*ac60*/  MUFU.EX2 R152, R152 ;  /* 0x0000009800987308 */ /* 0x000fe40000000800 */
[----:B------:R-:W-:Y:S01]  /*ac70*/  ISETP.NE.AND P2, PT, R214, R20, PT ;  /* 0x00000014d600720c */ /* 0x000fe20003f45270 */
[----:B------:R-:W-:-:S05]  /*ac80*/  VIADD R20, R21, 0x28c40 ;  /* 0x00028c4015147836 */ /* 0x000fca0000000000 */
[----:B------:R-:W2:Y:S01]  /*ac90*/  MUFU.EX2 R164, R188 ;  /* 0x000000bc00a47308 */ /* 0x000ea20000000800 */
[----:B------:R-:W-:-:S04]  /*aca0*/  PRMT R20, R193, 0x654, R20 ;  /* 0x00000654c1147816 */ /* 0x000fc80000000014 */
[----:B------:R3:W-:Y:S03]  /*acb0*/  SYNCS.ARRIVE.TRANS64.RED.A1T0 RZ, [R20+URZ], RZ ;  /* 0x000000ff14ff79a7 */ /* 0x0007e6000810043f */
[----:B------:R-:W4:Y:S01]  /*acc0*/  MUFU.EX2 R153, R153 ;  /* 0x0000009900997308 */ /* 0x000f220000000800 */
[----:B---3--:R-:W-:-:S07]  /*acd0*/  FMNMX.FTZ R20, R154, R15, !PT ;  /* 0x0000000f9a147209 */ /* 0x008fce0007810000 */
[----:B------:R-:W3:Y:S01]  /*ace0*/  MUFU.EX2 R156, R156 ;  /* 0x0000009c009c7308 */ /* 0x000ee20000000800 */
[----:B------:R-:W-:Y:S01]  /*acf0*/  FMNMX.FTZ R20, R155, R20, !PT ;  /* 0x000000149b147209 */ /* 0x000fe20007810000 */
[----:B--2---:R-:W-:Y:S01]  /*ad00*/  FFMA.FTZ R10, R164, R10, R152 ;  /* 0x0000000aa40a7223 */ /* 0x004fe20000010098 */
[-C--:B------:R-:W-:Y:S01]  /*ad10*/  FMUL.FTZ R24, R24, R164.reuse ;  /* 0x000000a418187220 */ /* 0x080fe20000410000 */
[----:B------:R-:W-:Y:S01]  /*ad20*/  FMUL.FTZ R25, R25, R164 ;  /* 0x000000a419197220 */ /* 0x000fe20000410000 */
[----:B------:R-:W-:Y:S01]  /*ad30*/  FMNMX.FTZ R20, R158, R20, !PT ;  /* 0x000000149e147209 */ /* 0x000fe20007810000 */
[-C--:B------:R-:W-:Y:S01]  /*ad40*/  FMUL.FTZ R28, R28, R164.reuse ;  /* 0x000000a41c1c7220 */ /* 0x080fe20000410000 */
[----:B------:R-:W-:Y:S01]  /*ad50*/  FMUL.FTZ R29, R29, R164 ;  /* 0x000000a41d1d7220 */ /* 0x000fe20000410000 */
[----:B------:R-:W2:Y:S01]  /*ad60*/  MUFU.EX2 R157, R157 ;  /* 0x0000009d009d7308 */ /* 0x000ea20000000800 */
[----:B------:R-:W-:Y:S01]  /*ad70*/  FMNMX.FTZ R20, R159, R20, !PT ;  /* 0x000000149f147209 */ /* 0x000fe20007810000 */
[C---:B----4-:R-:W-:Y:S01]  /*ad80*/  FADD.FTZ R10, R153.reuse, R10 ;  /* 0x0000000a990a7221 */ /* 0x050fe20000010000 */
[----:B------:R-:W-:Y:S01]  /*ad90*/  F2FP.BF16.F32.PACK_AB R188, R153, R152 ;  /* 0x0000009899bc723e */ /* 0x000fe200000010ff */
[----:B------:R-:W-:Y:S01]  /*ada0*/  FMUL.FTZ R32, R32, R164 ;  /* 0x000000a420207220 */ /* 0x000fe20000410000 */
[----:B------:R-:W-:Y:S01]  /*adb0*/  FMNMX.FTZ R20, R162, R20, !PT ;  /* 0x00000014a2147209 */ /* 0x000fe20007810000 */
[-C--:B------:R-:W-:Y:S01]  /*adc0*/  FMUL.FTZ R33, R33, R164.reuse ;  /* 0x000000a421217220 */ /* 0x080fe20000410000 */
[----:B------:R-:W-:Y:S01]  /*add0*/  FMUL.FTZ R36, R36, R164 ;  /* 0x000000a424247220 */ /* 0x000fe20000410000 */
[----:B------:R-:W4:Y:S01]  /*ade0*/  MUFU.EX2 R152, R160 ;  /* 0x000000a000987308 */ /* 0x000f220000000800 */
[----:B------:R-:W-:Y:S01]  /*adf0*/  FMNMX.FTZ R20, R163, R20, !PT ;  /* 0x00000014a3147209 */ /* 0x000fe20007810000 */
[----:B---3--:R-:W-:Y:S01]  /*ae00*/  FADD.FTZ R10, R156, R10 ;  /* 0x0000000a9c0a7221 */ /* 0x008fe20000010000 */
[-C--:B------:R-:W-:Y:S01]  /*ae10*/  FMUL.FTZ R37, R37, R164.reuse ;  /* 0x000000a425257220 */ /* 0x080fe20000410000 */
[----:B------:R-:W-:Y:S01]  /*ae20*/  FMUL.FTZ R40, R40, R164 ;  /* 0x000000a428287220 */ /* 0x000fe20000410000 */
[----:B------:R-:W-:Y:S01]  /*ae30*/  FMNMX.FTZ R20, R166, R20, !PT ;  /* 0x00000014a6147209 */ /* 0x000fe20007810000 */
[-C--:B------:R-:W-:Y:S01]  /*ae40*/  FMUL.FTZ R41, R41, R164.reuse ;  /* 0x000000a429297220 */ /* 0x080fe20000410000 */
[----:B------:R-:W-:Y:S01]  /*ae50*/  FMUL.FTZ R44, R44, R164 ;  /* 0x000000a42c2c7220 */ /* 0x000fe20000410000 */
[----:B------:R-:W3:Y:S01]  /*ae60*/  MUFU.EX2 R191, R191 ;  /* 0x000000bf00bf7308 */ /* 0x000ee20000000800 */
[----:B------:R-:W-:Y:S01]  /*ae70*/  FMNMX.FTZ R20, R167, R20, !PT ;  /* 0x00000014a7147209 */ /* 0x000fe20007810000 */
[C---:B--2---:R-:W-:Y:S01]  /*ae80*/  FADD.FTZ R10, R157.reuse, R10 ;  /* 0x0000000a9d0a7221 */ /* 0x044fe20000010000 */
[----:B------:R-:W-:Y:S01]  /*ae90*/  F2FP.BF16.F32.PACK_AB R190, R157, R156 ;  /* 0x0000009c9dbe723e */ /* 0x000fe200000010ff */
[----:B------:R-:W-:Y:S01]  /*aea0*/  FMUL.FTZ R45, R45, R164 ;  /* 0x000000a42d2d7220 */ /* 0x000fe20000410000 */
[----:B------:R-:W-:Y:S01]  /*aeb0*/  FMNMX.FTZ R20, R170, R20, !PT ;  /* 0x00000014aa147209 */ /* 0x000fe20007810000 */
[-C--:B------:R-:W-:Y:S01]  /*aec0*/  FMUL.FTZ R48, R48, R164.reuse ;  /* 0x000000a430307220 */ /* 0x080fe20000410000 */
[----:B------:R-:W-:Y:S01]  /*aed0*/  FMUL.FTZ R49, R49, R164 ;  /* 0x000000a431317220 */ /* 0x000fe20000410000 */
[----:B------:R-:W2:Y:S01]  /*aee0*/  MUFU.EX2 R161, R161 ;  /* 0x000000a100a17308 */ /* 0x000ea20000000800 */
[----:B------:R-:W-:Y:S01]  /*aef0*/  FMNMX.FTZ R20, R171, R20, !PT ;  /* 0x00000014ab147209 */ /* 0x000fe20007810000 */
[----:B----4-:R-:W-:Y:S01]  /*af00*/  FADD.FTZ R10, R152, R10 ;  /* 0x0000000a980a7221 */ /* 0x010fe20000010000 */
[-C--:B------:R-:W-:Y:S01]  /*af10*/  FMUL.FTZ R52, R52, R164.reuse ;  /* 0x000000a434347220 */ /* 0x080fe20000410000 */
[----:B------:R-:W-:Y:S01]  /*af20*/  FMUL.FTZ R53, R53, R164 ;  /* 0x000000a435357220 */ /* 0x000fe20000410000 */
[----:B------:R-:W-:Y:S01]  /*af30*/  FMNMX.FTZ R20, R174, R20, !PT ;  /* 0x00000014ae147209 */ /* 0x000fe20007810000 */
[-C--:B------:R-:W-:Y:S01]  /*af40*/  FMUL.FTZ R56, R56, R164.reuse ;  /* 0x000000a438387220 */ /* 0x080fe20000410000 */
[----:B------:R-:W-:Y:S01]  /*af50*/  FMUL.FTZ R57, R57, R164 ;  /* 0x000000a439397220 */ /* 0x000fe20000410000 */
[----:B------:R-:W4:Y:S01]  /*af60*/  MUFU.EX2 R165, R165 ;  /* 0x000000a500a57308 */ /* 0x000f220000000800 */
[----:B------:R-:W-:Y:S01]  /*af70*/  FMNMX.FTZ R20, R175, R20, !PT ;  /* 0x00000014af147209 */ /* 0x000fe20007810000 */
[C---:B---3--:R-:W-:Y:S01]  /*af80*/  FADD.FTZ R10, R191.reuse, R10 ;  /* 0x0000000abf0a7221 */ /* 0x048fe20000010000 */
[----:B------:R-:W-:Y:S01]  /*af90*/  F2FP.BF16.F32.PACK_AB R152, R191, R152 ;  /* 0x00000098bf98723e */ /* 0x000fe200000010ff */
[----:B------:R-:W-:Y:S01]  /*afa0*/  FMUL.FTZ R60, R60, R164 ;  /* 0x000000a43c3c7220 */ /* 0x000fe20000410000 */
[----:B------:R-:W-:Y:S01]  /*afb0*/  FMNMX.FTZ R20, R178, R20, !PT ;  /* 0x00000014b2147209 */ /* 0x000fe20007810000 */
[-C--:B------:R-:W-:Y:S01]  /*afc0*/  FMUL.FTZ R61, R61, R164.reuse ;  /* 0x000000a43d3d7220 */ /* 0x080fe20000410000 */
[----:B------:R-:W-:Y:S01]  /*afd0*/  FMUL.FTZ R64, R64, R164 ;  /* 0x000000a440407220 */ /* 0x000fe20000410000 */
[----:B------:R-:W3:Y:S01]  /*afe0*/  MUFU.EX2 R156, R168 ;  /* 0x000000a8009c7308 */ /* 0x000ee20000000800 */
[----:B------:R-:W-:Y:S01]  /*aff0*/  FMNMX.FTZ R20, R179, R20, !PT ;  /* 0x00000014b3147209 */ /* 0x000fe20007810000 */
[----:B--2---:R-:W-:Y:S01]  /*b000*/  FADD.FTZ R10, R161, R10 ;  /* 0x0000000aa10a7221 */ /* 0x004fe20000010000 */
[-C--:B------:R-:W-:Y:S01]  /*b010*/  FMUL.FTZ R65, R65, R164.reuse ;  /* 0x000000a441417220 */ /* 0x080fe20000410000 */
        /* <DEDUP_REMOVED lines=8> */
[-C--:B------:R-:W-:Y:S01]  /*b0a0*/  FMUL.FTZ R76, R76, R164.reuse ;  /* 0x000000a44c4c7220 */ /* 0x080fe20000410000 */
[-C--:B------:R-:W-:Y:S01]  /*b0b0*/  FMUL.FTZ R77, R77, R164.reuse ;  /* 0x000000a44d4d7220 */ /* 0x080fe20000410000 */
[----:B------:R-:W4:Y:S01]  /*b0c0*/  SHFL.BFLY PT, R153, R20, 0x2, 0x1f ;  /* 0x0c401f0014997f89 */ /* 0x000f2200000e0000 */
[-C--:B------:R-:W-:Y:S01]  /*b0d0*/  FMUL.FTZ R80, R80, R164.reuse ;  /* 0x000000a450507220 */ /* 0x080fe20000410000 */
[----:B------:R-:W5:Y:S01]  /*b0e0*/  MUFU.EX2 R172, R172 ;  /* 0x000000ac00ac7308 */ /* 0x000f620000000800 */
        /* <DEDUP_REMOVED lines=16> */
[----:B-----5:R-:W-:Y:S01]  /*b1f0*/  FADD.FTZ R10, R172, R10 ;  /* 0x0000000aac0a7221 */ /* 0x020fe20000010000 */
[-C--:B------:R-:W-:Y:S01]  /*b200*/  FMUL.FTZ R104, R104, R164.reuse ;  /* 0x000000a468687220 */ /* 0x080fe20000410000 */
[-C--:B------:R-:W-:Y:S01]  /*b210*/  FMUL.FTZ R105, R105, R164.reuse ;  /* 0x000000a469697220 */ /* 0x080fe20000410000 */
[-C--:B------:R-:W-:Y:S01]  /*b220*/  FMUL.FTZ R108, R108, R164.reuse ;  /* 0x000000a46c6c7220 */ /* 0x080fe20000410000 */
[-C--:B------:R-:W-:Y:S01]  /*b230*/  FMUL.FTZ R109, R109, R164.reuse ;  /* 0x000000a46d6d7220 */ /* 0x080fe20000410000 */
[----:B----4-:R-:W-:Y:S01]  /*b240*/  FMNMX.FTZ R20, R20, R153, !PT ;  /* 0x0000009914147209 */ /* 0x010fe20007810000 */
[-C--:B------:R-:W-:Y:S01]  /*b250*/  FMUL.FTZ R112, R112, R164.reuse ;  /* 0x000000a470707220 */ /* 0x080fe20000410000 */
[----:B------:R-:W4:Y:S01]  /*b260*/  MUFU.EX2 R177, R177 ;  /* 0x000000b100b17308 */ /* 0x000f220000000800 */
[----:B---3--:R-:W-:Y:S01]  /*b270*/  FADD.FTZ R10, R173, R10 ;  /* 0x0000000aad0a7221 */ /* 0x008fe20000010000 */
[-C--:B------:R-:W-:Y:S01]  /*b280*/  FMUL.FTZ R113, R113, R164.reuse ;  /* 0x000000a471717220 */ /* 0x080fe20000410000 */
[----:B------:R-:W3:Y:S01]  /*b290*/  SHFL.BFLY PT, R153, R20, 0x1, 0x1f ;  /* 0x0c201f0014997f89 */ /* 0x000ee200000e0000 */
[-C--:B------:R-:W-:Y:S01]  /*b2a0*/  FMUL.FTZ R116, R116, R164.reuse ;  /* 0x000000a474747220 */ /* 0x080fe20000410000 */
[-C--:B------:R-:W-:Y:S01]  /*b2b0*/  FMUL.FTZ R117, R117, R164.reuse ;  /* 0x000000a475757220 */ /* 0x080fe20000410000 */
[-C--:B------:R-:W-:Y:S01]  /*b2c0*/  FMUL.FTZ R120, R120, R164.reuse ;  /* 0x000000a478787220 */ /* 0x080fe20000410000 */
[-C--:B------:R-:W-:Y:S01]  /*b2d0*/  FMUL.FTZ R121, R121, R164.reuse ;  /* 0x000000a479797220 */ /* 0x080fe20000410000 */
[----:B------:R-:W5:Y:S01]  /*b2e0*/  MUFU.EX2 R180, R180 ;  /* 0x000000b400b47308 */ /* 0x000f620000000800 */
[----:B--2---:R-:W-:Y:S01]  /*b2f0*/  FADD.FTZ R10, R160, R10 ;  /* 0x0000000aa00a7221 */ /* 0x004fe20000010000 */
[-C--:B------:R-:W-:Y:S01]  /*b300*/  FMUL.FTZ R124, R124, R164.reuse ;  /* 0x000000a47c7c7220 */ /* 0x080fe20000410000 */
[-C--:B------:R-:W-:Y:S01]  /*b310*/  FMUL.FTZ R125, R125, R164.reuse ;  /* 0x000000a47d7d7220 */ /* 0x080fe20000410000 */
[-C--:B------:R-:W-:Y:S01]  /*b320*/  FMUL.FTZ R128, R128, R164.reuse ;  /* 0x000000a480807220 */ /* 0x080fe20000410000 */
[-C--:B------:R-:W-:Y:S01]  /*b330*/  FMUL.FTZ R129, R129, R164.reuse ;  /* 0x000000a481817220 */ /* 0x080fe20000410000 */
[-C--:B------:R-:W-:Y:S01]  /*b340*/  FMUL.FTZ R132, R132, R164.reuse ;  /* 0x000000a484847220 */ /* 0x080fe20000410000 */
[----:B------:R-:W-:Y:S01]  /*b350*/  FMUL.FTZ R133, R133, R164 ;  /* 0x000000a485857220 */ /* 0x000fe20000410000 */
[----:B------:R-:W2:Y:S01]  /*b360*/  MUFU.EX2 R181, R181 ;  /* 0x000000b500b57308 */ /* 0x000ea20000000800 */
[C---:B----4-:R-:W-:Y:S01]  /*b370*/  FADD.FTZ R10, R177.reuse, R10 ;  /* 0x0000000ab10a7221 */ /* 0x050fe20000010000 */
[----:B------:R-:W-:Y:S01]  /*b380*/  F2FP.BF16.F32.PACK_AB R160, R177, R160 ;  /* 0x000000a0b1a0723e */ /* 0x000fe200000010ff */
[-C--:B------:R-:W-:Y:S01]  /*b390*/  FMUL.FTZ R136, R136, R164.reuse ;  /* 0x000000a488887220 */ /* 0x080fe20000410000 */
[-C--:B------:R-:W-:Y:S01]  /*b3a0*/  FMUL.FTZ R137, R137, R164.reuse ;  /* 0x000000a489897220 */ /* 0x080fe20000410000 */
[-C--:B------:R-:W-:Y:S01]  /*b3b0*/  FMUL.FTZ R140, R140, R164.reuse ;  /* 0x000000a48c8c7220 */ /* 0x080fe20000410000 */
[-C--:B------:R-:W-:Y:S01]  /*b3c0*/  FMUL.FTZ R141, R141, R164.reuse ;  /* 0x000000a48d8d7220 */ /* 0x080fe20000410000 */
[-C--:B------:R-:W-:Y:S01]  /*b3d0*/  FMUL.FTZ R144, R144, R164.reuse ;  /* 0x000000a490907220 */ /* 0x080fe20000410000 */
[-C--:B------:R-:W-:Y:S01]  /*b3e0*/  FMUL.FTZ R145, R145, R164.reuse ;  /* 0x000000a491917220 */ /* 0x080fe20000410000 */
[----:B-----5:R-:W-:Y:S01]  /*b3f0*/  FADD.FTZ R10, R180, R10 ;  /* 0x0000000ab40a7221 */ /* 0x020fe20000010000 */
[----:B------:R-:W-:Y:S01]  /*b400*/  FMUL.FTZ R148, R148, R164 ;  /* 0x000000a494947220 */ /* 0x000fe20000410000 */
[----:B---3--:R-:W-:Y:S01]  /*b410*/  FMNMX.FTZ R20, R20, R153, !PT ;  /* 0x0000009914147209 */ /* 0x008fe20007810000 */
[----:B------:R-:W-:-:S02]  /*b420*/  @!P2 IMAD R153, R189, 0x40, R198 ;  /* 0x00000040bd99a824 */ /* 0x000fc400078e02c6 */
[----:B------:R-:W-:Y:S02]  /*b430*/  FMUL.FTZ R149, R149, R164 ;  /* 0x000000a495957220 */ /* 0x000fe40000410000 */
[----:B------:R-:W-:Y:S01]  /*b440*/  FADD.FTZ R15, -R20, R15 ;  /* 0x0000000f140f7221 */ /* 0x000fe20000010100 */
[----:B------:R-:W-:Y:S02]  /*b450*/  @!P2 IMAD R153, R153, 0x4, R2 ;  /* 0x000000049999a824 */ /* 0x000fe400078e0202 */
[----:B--2---:R-:W-:Y:S01]  /*b460*/  FADD.FTZ R10, R181, R10 ;  /* 0x0000000ab50a7221 */ /* 0x004fe20000010000 */
[----:B------:R-:W-:Y:S02]  /*b470*/  FMUL.FTZ R15, R15, R3 ;  /* 0x000000030f0f7220 */ /* 0x000fe40000410000 */
[----:B------:R-:W-:Y:S04]  /*b480*/  @!P2 STS [R153+0x28800], R164 ;  /* 0x028800a49900a388 */ /* 0x000fe80000000800 */
[----:B------:R-:W2:Y:S02]  /*b490*/  MUFU.EX2 R15, R15 ;  /* 0x0000000f000f7308 */ /* 0x000ea40000000800 */
[----:B--2---:R2:W-:Y:S01]  /*b4a0*/  @!P2 STS [R153+0x28820], R15 ;  /* 0x0288200f9900a388 */ /* 0x0045e20000000800 */
        /* <DEDUP_REMOVED lines=9> */
[----:B--2---:R-:W-:Y:S01]  /*b540*/  FMUL.FTZ R153, R20, R3 ;  /* 0x0000000314997220 */ /* 0x004fe20000410000 */
[-C--:B------:R-:W-:Y:S01]  /*b550*/  FMUL.FTZ R43, R43, R15.reuse ;  /* 0x0000000f2b2b7220 */ /* 0x080fe20000410000 */
[-C--:B------:R-:W-:Y:S01]  /*b560*/  FMUL.FTZ R46, R46, R15.reuse ;  /* 0x0000000f2e2e7220 */ /* 0x080fe20000410000 */
[----:B------:R-:W-:Y:S01]  /*b570*/  FMUL.FTZ R47, R47, R15 ;  /* 0x0000000f2f2f7220 */ /* 0x000fe20000410000 */
        /* <DEDUP_REMOVED lines=17> */
[----:B------:R-:W-:Y:S01]  /*b690*/  FFMA.FTZ R183, R183, R3, -R153 ;  /* 0x00000003b7b77223 */ /* 0x000fe20000010899 */
[-C--:B------:R-:W-:Y:S01]  /*b6a0*/  FMUL.FTZ R50, R50, R15.reuse ;  /* 0x0000000f32327220 */ /* 0x080fe20000410000 */
[-C--:B------:R-:W-:Y:S01]  /*b6b0*/  FMUL.FTZ R51, R51, R15.reuse ;  /* 0x0000000f33337220 */ /* 0x080fe20000410000 */
[-C--:B------:R-:W-:Y:S01]  /*b6c0*/  FMUL.FTZ R54, R54, R15.reuse ;  /* 0x0000000f36367220 */ /* 0x080fe20000410000 */
[----:B------:R-:W-:Y:S01]  /*b6d0*/  FMUL.FTZ R55, R55, R15 ;  /* 0x0000000f37377220 */ /* 0x000fe20000410000 */
[----:B------:R-:W4:Y:S01]  /*b6e0*/  MUFU.EX2 R191, R191 ;  /* 0x000000bf00bf7308 */ /* 0x000f220000000800 */
[----:B--2---:R-:W-:Y:S01]  /*b6f0*/  FFMA.FTZ R11, R15, R11, R189 ;  /* 0x0000000b0f0b7223 */ /* 0x004fe200000100bd */
[-C--:B------:R-:W-:Y:S01]  /*b700*/  FMUL.FTZ R58, R58, R15.reuse ;  /* 0x0000000f3a3a7220 */ /* 0x080fe20000410000 */
[-C--:B------:R-:W-:Y:S01]  /*b710*/  FMUL.FTZ R59, R59, R15.reuse ;  /* 0x0000000f3b3b7220 */ /* 0x080fe20000410000 */
[-C--:B------:R-:W-:Y:S01]  /*b720*/  FMUL.FTZ R62, R62, R15.reuse ;  /* 0x0000000f3e3e7220 */ /* 0x080fe20000410000 */
[-C--:B------:R-:W-:Y:S01]  /*b730*/  FMUL.FTZ R63, R63, R15.reuse ;  /* 0x0000000f3f3f7220 */ /* 0x080fe20000410000 */
[-C--:B------:R-:W-:Y:S01]  /*b740*/  FMUL.FTZ R66, R66, R15.reuse ;  /* 0x0000000f42427220 */ /* 0x080fe20000410000 */
[----:B------:R-:W-:Y:S01]  /*b750*/  FMUL.FTZ R67, R67, R15 ;  /* 0x0000000f43437220 */ /* 0x000fe20000410000 */
[----:B------:R-:W2:Y:S01]  /*b760*/  MUFU.EX2 R155, R155 ;  /* 0x0000009b009b7308 */ /* 0x000ea20000000800 */
        /* <DEDUP_REMOVED lines=8> */
[----:B----4-:R-:W-:Y:S01]  /*b7f0*/  FADD.FTZ R153, R191, R153 ;  /* 0x00000099bf997221 */ /* 0x010fe20000010000 */
[-C--:B------:R-:W-:Y:S01]  /*b800*/  FMUL.FTZ R79, R79, R15.reuse ;  /* 0x0000000f4f4f7220 */ /* 0x080fe20000410000 */
[-C--:B------:R-:W-:Y:S01]  /*b810*/  FMUL.FTZ R82, R82, R15.reuse ;  /* 0x0000000f52527220 */ /* 0x080fe20000410000 */
[-C--:B------:R-:W-:Y:S01]  /*b820*/  FMUL.FTZ R83, R83, R15.reuse ;  /* 0x0000000f53537220 */ /* 0x080fe20000410000 */
[-C--:B------:R-:W-:Y:S01]  /*b830*/  FMUL.FTZ R86, R86, R15.reuse ;  /* 0x0000000f56567220 */ /* 0x080fe20000410000 */
[-C--:B------:R-:W-:Y:S01]  /*b840*/  FMUL.FTZ R87, R87, R15.reuse ;  /* 0x0000000f57577220 */ /* 0x080fe20000410000 */
[----:B------:R-:W-:Y:S01]  /*b850*/  FMUL.FTZ R90, R90, R15 ;  /* 0x0000000f5a5a7220 */ /* 0x000fe20000410000 */
[----:B------:R-:W4:Y:S01]  /*b860*/  MUFU.EX2 R162, R162 ;  /* 0x000000a200a27308 */ /* 0x000f220000000800 */
[C---:B--2---:R-:W-:Y:S01]  /*b870*/  FADD.FTZ R153, R155.reuse, R153 ;  /* 0x000000999b997221 */ /* 0x044fe20000010000 */
[----:B------:R-:W-:Y:S01]  /*b880*/  F2FP.BF16.F32.PACK_AB R191, R155, R191 ;  /* 0x000000bf9bbf723e */ /* 0x000fe200000010ff */
[----:B------:R-:W-:Y:S01]  /*b890*/  BAR.SYNC.DEFER_BLOCKING 0xf, 0x100 ;  /* 0x03c4000000007b1d */ /* 0x000fe20000010000 */
[-C--:B------:R-:W-:Y:S01]  /*b8a0*/  FMUL.FTZ R91, R91, R15.reuse ;  /* 0x0000000f5b5b7220 */ /* 0x080fe20000410000 */
[-C--:B------:R-:W-:Y:S01]  /*b8b0*/  FMUL.FTZ R94, R94, R15.reuse ;  /* 0x0000000f5e5e7220 */ /* 0x080fe20000410000 */
[-C--:B------:R-:W-:Y:S01]  /*b8c0*/  FMUL.FTZ R95, R95, R15.reuse ;  /* 0x0000000f5f5f7220 */ /* 0x080fe20000410000 */
[-C--:B------:R-:W-:Y:S01]  /*b8d0*/  FMUL.FTZ R98, R98, R15.reuse ;  /* 0x0000000f62627220 */ /* 0x080fe20000410000 */
[-C--:B------:R-:W-:Y:S01]  /*b8e0*/  FMUL.FTZ R99, R99, R15.reuse ;  /* 0x0000000f63637220 */ /* 0x080fe20000410000 */
[----:B------:R-:W2:Y:S01]  /*b8f0*/  MUFU.EX2 R157, R157 ;  /* 0x0000009d009d7308 */ /* 0x000ea20000000800 */
[----:B---3--:R-:W-:Y:S01]  /*b900*/  FADD.FTZ R153, R158, R153 ;  /* 0x000000999e997221 */ /* 0x008fe20000010000 */
[-C--:B------:R-:W-:Y:S01]  /*b910*/  FMUL.FTZ R102, R102, R15.reuse ;  /* 0x0000000f66667220 */ /* 0x080fe20000410000 */
        /* <DEDUP_REMOVED lines=12> */
[----:B------:R-:W-:Y:S01]  /*b9e0*/  FMUL.FTZ R122, R122, R15 ;  /* 0x0000000f7a7a7220 */ /* 0x000fe20000410000 */
[----:B------:R-:W4:Y:S01]  /*b9f0*/  MUFU.EX2 R159, R159 ;  /* 0x0000009f009f7308 */ /* 0x000f220000000800 */
[----:B--2---:R-:W-:Y:S01]  /*ba00*/  FADD.FTZ R155, R157, R154 ;  /* 0x0000009a9d9b7221 */ /* 0x004fe20000010000 */
[----:B------:R-:W-:Y:S01]  /*ba10*/  F2FP.BF16.F32.PACK_AB R154, R165, R161 ;  /* 0x000000a1a59a723e */ /* 0x000fe200000010ff */
[----:B------:R2:W-:Y:S01]  /*ba20*/  STSM.16.M88.4 [R217+0x26800], R188 ;  /* 0x026800bcd9007844 */ /* 0x0005e20000000200 */
[-C--:B------:R-:W-:Y:S01]  /*ba30*/  FMUL.FTZ R123, R123, R15.reuse ;  /* 0x0000000f7b7b7220 */ /* 0x080fe20000410000 */
[-C--:B------:R-:W-:Y:S01]  /*ba40*/  FMUL.FTZ R126, R126, R15.reuse ;  /* 0x0000000f7e7e7220 */ /* 0x080fe20000410000 */
[-C--:B------:R-:W-:Y:S01]  /*ba50*/  FMUL.FTZ R127, R127, R15.reuse ;  /* 0x0000000f7f7f7220 */ /* 0x080fe20000410000 */
[----:B------:R-:W-:Y:S01]  /*ba60*/  FMUL.FTZ R130, R130, R15 ;  /* 0x0000000f82827220 */ /* 0x000fe20000410000 */
[----:B------:R-:W5:Y:S01]  /*ba70*/  MUFU.EX2 R166, R166 ;  /* 0x000000a600a67308 */ /* 0x000f620000000800 */
[C---:B---3--:R-:W-:Y:S01]  /*ba80*/  FADD.FTZ R158, R163.reuse, R155 ;  /* 0x0000009ba39e7221 */ /* 0x048fe20000010000 */
[----:B------:R-:W-:Y:S01]  /*ba90*/  F2FP.BF16.F32.PACK_AB R155, R163, R157 ;  /* 0x0000009da39b723e */ /* 0x000fe200000010ff */
[-C--:B------:R-:W-:Y:S01]  /*baa0*/  FMUL.FTZ R131, R131, R15.reuse ;  /* 0x0000000f83837220 */ /* 0x080fe20000410000 */
[-C--:B------:R-:W-:Y:S01]  /*bab0*/  FMUL.FTZ R134, R134, R15.reuse ;  /* 0x0000000f86867220 */ /* 0x080fe20000410000 */
[-C--:B------:R-:W-:Y:S01]  /*bac0*/  FMUL.FTZ R135, R135, R15.reuse ;  /* 0x0000000f87877220 */ /* 0x080fe20000410000 */
[-C--:B------:R-:W-:Y:S01]  /*bad0*/  FMUL.FTZ R138, R138, R15.reuse ;  /* 0x0000000f8a8a7220 */ /* 0x080fe20000410000 */
[----:B------:R2:W-:Y:S01]  /*bae0*/  STSM.16.M88.4 [R220], R152 ;  /* 0x00000098dc007844 */ /* 0x0005e20000000200 */
        /* <DEDUP_REMOVED lines=9> */
[C---:B-----5:R-:W-:Y:S01]  /*bb80*/  FADD.FTZ R158, R166.reuse, R158 ;  /* 0x0000009ea69e7221 */ /* 0x060fe20000010000 */
[----:B------:R-:W-:Y:S01]  /*bb90*/  F2FP.BF16.F32.PACK_AB R157, R166, R159 ;  /* 0x0000009fa69d723e */ /* 0x000fe200000010ff */
[----:B------:R-:W-:-:S05]  /*bba0*/  FMUL.FTZ R151, R151, R15 ;  /* 0x0000000f97977220 */ /* 0x000fca0000410000 */
[----:B------:R-:W5:Y:S01]  /*bbb0*/  MUFU.EX2 R178, R178 ;  /* 0x000000b200b27308 */ /* 0x000f620000000800 */
[----:B---3--:R-:W-:Y:S01]  /*bbc0*/  FADD.FTZ R159, R11, R158 ;  /* 0x0000009e0b9f7221 */ /* 0x008fe20000010000 */
[----:B------:R-:W-:-:S06]  /*bbd0*/  F2FP.BF16.F32.PACK_AB R158, R173, R172 ;  /* 0x000000acad9e723e */ /* 0x000fcc00000010ff */
[----:B------:R-:W3:Y:S01]  /*bbe0*/  MUFU.EX2 R161, R179 ;  /* 0x000000b300a17308 */ /* 0x000ee20000000800 */
[C---:B----4-:R-:W-:Y:S01]  /*bbf0*/  FADD.FTZ R162, R175.reuse, R159 ;  /* 0x0000009fafa27221 */ /* 0x050fe20000010000 */
[----:B------:R-:W-:-:S05]  /*bc00*/  F2FP.BF16.F32.PACK_AB R159, R175, R11 ;  /* 0x0000000baf9f723e */ /* 0x000fca00000010ff */
[----:B------:R2:W-:Y:S01]  /*bc10*/  STSM.16.M88.4 [R218], R156 ;  /* 0x0000009cda007844 */ /* 0x0005e20000000200 */
[----:B------:R-:W4:Y:S01]  /*bc20*/  MUFU.EX2 R163, R182 ;  /* 0x000000b600a37308 */ /* 0x000f220000000800 */
[----:B-----5:R-:W-:-:S07]  /*bc30*/  FADD.FTZ R162, R178, R162 ;  /* 0x000000a2b2a27221 */ /* 0x020fce0000010000 */
[----:B------:R-:W5:Y:S01]  /*bc40*/  MUFU.EX2 R183, R183 ;  /* 0x000000b700b77308 */ /* 0x000f620000000800 */
[C---:B---3--:R-:W-:Y:S01]  /*bc50*/  FADD.FTZ R162, R161.reuse, R162 ;  /* 0x000000a2a1a27221 */ /* 0x048fe20000010000 */
[----:B------:R-:W-:-:S03]  /*bc60*/  F2FP.BF16.F32.PACK_AB R161, R161, R178 ;  /* 0x000000b2a1a1723e */ /* 0x000fc600000010ff */
[----:B----4-:R-:W-:Y:S01]  /*bc70*/  FADD.FTZ R11, R163, R162 ;  /* 0x000000a2a30b7221 */ /* 0x010fe20000010000 */
[----:B------:R-:W-:Y:S02]  /*bc80*/  F2FP.BF16.F32.PACK_AB R162, R181, R180 ;  /* 0x000000b4b5a2723e */ /* 0x000fe400000010ff */
[C---:B-----5:R-:W-:Y:S01]  /*bc90*/  F2FP.BF16.F32.PACK_AB R163, R183.reuse, R163 ;  /* 0x000000a3b7a3723e */ /* 0x060fe200000010ff */
[----:B------:R-:W-:-:S04]  /*bca0*/  FADD.FTZ R11, R183, R11 ;  /* 0x0000000bb70b7221 */ /* 0x000fc80000010000 */
[----:B------:R2:W-:Y:S01]  /*bcb0*/  STSM.16.M88.4 [R219], R160 ;  /* 0x000000a0db007844 */ /* 0x0005e20000000200 */
[----:B------:R-:W-:Y:S05]  /*bcc0*/  @!P0 BRA `(.L_x_3923) ;  /* 0x0000000000048947 */ /* 0x000fea0003800000 */
[----:B------:R-:W-:Y:S01]  /*bcd0*/  BPT.TRAP 0x1 ;  /* 0x000000040000795c */ /* 0x000fe20000300000 */
.L_x_3923:
[----:B------:R3:W4:Y:S01]  /*bce0*/  SYNCS.PHASECHK.TRANS64.TRYWAIT P2, [R21+URZ+0x28c50], R14 ;  /* 0x028c500e150075a7 */ /* 0x000722000804017f */
[----:B------:R-:W-:Y:S05]  /*bcf0*/  @!P0 BRA `(.L_x_3924) ;  /* 0x0000000000048947 */ /* 0x000fea0003800000 */
[----:B------:R-:W-:Y:S01]  /*bd00*/  BPT.TRAP 0x1 ;  /* 0x000000040000795c */ /* 0x000fe20000300000 */
.L_x_3924:
[----:B------:R-:W-:Y:S04]  /*bd10*/  BSSY B1, `(.L_x_3925) ;  /* 0x0000004000017945 */ /* 0x000fe80003800000 */
[----:B----4-:R-:W-:Y:S05]  /*bd20*/  @P2 BRA `(.L_x_3926) ;  /* 0x0000000000082947 */ /* 0x010fea0003800000 */
[----:B------:R-:W4:Y:S02]  /*bd30*/  SYNCS.PHASECHK.TRANS64.TRYWAIT P2, [R21+URZ+0x28c50], R14 ;  /* 0x028c500e150075a7 */ /* 0x000f24000804017f */
[----:B----4-:R-:W-:Y:S05]  /*bd40*/  @!P2 BRA `(.L_x_3927) ;  /* 0x000000b800dca947 */ /* 0x010fea0003800000 */
.L_x_3926:
[----:B------:R-:W-:Y:S05]  /*bd50*/  BSYNC B1 ;  /* 0x0000000000017941 */ /* 0x000fea0003800000 */
.L_x_3925:
[----:B01-34-:R-:W-:Y:S01]  /*bd60*/  IMAD R14, R18, 0x1000, R12 ;  /* 0x00001000120e7824 */ /* 0x01bfe200078e020c */
[----:B------:R-:W-:Y:S01]  /*bd70*/  WARPGROUP.ARRIVE ;  /* 0x00000000000079c5 */ /* 0x000fe20000000000 */
[----:B------:R-:W-:Y:S02]  /*bd80*/  IMAD.MOV.U32 R15, RZ, RZ, 0x40000040 ;  /* 0x40000040ff0f7424 */ /* 0x000fe400078e00ff */
[C---:B------:R-:W-:Y:S01]  /*bd90*/  VIADD R164, R14.reuse, 0x80 ;  /* 0x000000800ea47836 */ /* 0x040fe20000000000 */
[----:B------:R-:W-:Y:S01]  /*bda0*/  R2UR UR6, R14 ;  /* 0x000000000e0672ca */ /* 0x000fe200000e0000 */
[----:B------:R-:W-:Y:S01]  /*bdb0*/  IMAD.MOV.U32 R165, RZ, RZ, 0x40000040 ;  /* 0x40000040ffa57424 */ /* 0x000fe200078e00ff */
[----:B------:R-:W-:Y:S01]  /*bdc0*/  R2UR UR7, R15 ;  /* 0x000000000f0772ca */ /* 0x000fe200000e0000 */
[----:B------:R-:W-:-:S12]  /*bdd0*/  IMAD.MOV.U32 R15, RZ, RZ, 0x40000040 ;  /* 0x40000040ff0f7424 */ /* 0x000fd800078e00ff */
[----:B------:R-:W-:Y:S01]  /*bde0*/  HGMMA.64x256x16.F32.BF16 R24, R188, gdesc[UR4].tnspB, R24, gsb0 ;  /* 0x43e00004bc187df0 */ /* 0x000fe20008001818 */
[----:B------:R-:W-:Y:S02]  /*bdf0*/  R2UR UR6, R164 ;  /* 0x00000000a40672ca */ /* 0x000fe400000e0000 */
[----:B------:R-:W-:Y:S01]  /*be00*/  R2UR UR7, R165 ;  /* 0x00000000a50772ca */ /* 0x000fe200000e0000 */
[----:B------:R-:W-:Y:S02]  /*be10*/  WARPGROUP.DEPBAR.LE gsb0, 0x0 ;  /* 0x00008000000079c5 */ /* 0x000fe40000010000 */
[----:B------:R-:W-:-:S15]  /*be20*/  WARPGROUP.ARRIVE ;  /* 0x00000000000079c5 */ /* 0x000fde0000000000 */
[----:B------:R-:W-:-:S07]  /*be30*/  NOP ;  /* 0x0000000000007918 */ /* 0x000fce0000000000 */
[----:B------:R-:W-:Y:S03]  /*be40*/  HGMMA.64x256x16.F32.BF16 R24, R152, gdesc[UR4].tnspB, R24, gsb0 ;  /* 0x43e0000498187df0 */ /* 0x000fe60008001818 */
[----:B------:R-:W-:Y:S02]  /*be50*/  WARPGROUP.DEPBAR.LE gsb0, 0x0 ;  /* 0x00008000000079c5 */ /* 0x000fe40000010000 */
[C---:B--2---:R-:W-:Y:S01]  /*be60*/  VIADD R152, R14.reuse, 0x100 ;  /* 0x000001000e987836 */ /* 0x044fe20000000000 */
[----:B------:R-:W-:Y:S01]  /*be70*/  MOV R153, 0x40000040 ;  /* 0x4000004000997802 */ /* 0x000fe20000000f00 */
[----:B------:R-:W-:Y:S01]  /*be80*/  WARPGROUP.ARRIVE ;  /* 0x00000000000079c5 */ /* 0x000fe20000000000 */
[----:B------:R-:W-:Y:S02]  /*be90*/  VIADD R14, R14, 0x180 ;  /* 0x000001800e0e7836 */ /* 0x000fe40000000000 */
[----:B------:R-:W-:-:S02]  /*bea0*/  R2UR UR6, R152 ;  /* 0x00000000980672ca */ /* 0x000fc400000e0000 */
[----:B------:R-:W-:-:S15]  /*beb0*/  R2UR UR7, R153 ;  /* 0x00000000990772ca */ /* 0x000fde00000e0000 */
[----:B------:R-:W-:-:S01]  /*bec0*/  NOP ;  /* 0x0000000000007918 */ /* 0x000fc20000000000 */
        /* <DEDUP_REMOVED lines=16> */
[----:B------:R-:W-:Y:S05]  /*bfd0*/  @!P0 BRA `(.L_x_3928) ;  /* 0x0000000000048947 */ /* 0x000fea0003800000 */
[----:B------:R-:W-:Y:S01]  /*bfe0*/  BPT.TRAP 0x1 ;  /* 0x000000040000795c */ /* 0x000fe20000300000 */
.L_x_3928:
[----:B------:R-:W-:Y:S02]  /*bff0*/  VIADD R21, R21, 0x28c60 ;  /* 0x00028c6015157836 */ /* 0x000fe40000000000 */
[----:B------:R-:W-:Y:S02]  /*c000*/  IMAD.MOV.U32 R15, RZ, RZ, R20 ;  /* 0x000000ffff0f7224 */ /* 0x000fe400078e0014 */
[----:B------:R-:W-:Y:S01]  /*c010*/  IMAD.MOV.U32 R188, RZ, RZ, R0 ;  /* 0x000000ffffbc7224 */ /* 0x000fe200078e0000 */
[----:B------:R-:W-:Y:S01]  /*c020*/  PRMT R21, R193, 0x654, R21 ;  /* 0x00000654c1157816 */ /* 0x000fe20000000015 */
[----:B------:R-:W-:-:S03]  /*c030*/  IMAD.MOV.U32 R189, RZ, RZ, R18 ;  /* 0x000000ffffbd7224 */ /* 0x000fc600078e0012 */
[----:B------:R2:W-:Y:S01]  /*c040*/  SYNCS.ARRIVE.TRANS64.RED.A1T0 RZ, [R21+URZ], RZ ;  /* 0x000000ff15ff79a7 */ /* 0x0005e2000810043f */
[----:B------:R-:W-:Y:S05]  /*c050*/  @P1 BRA `(.L_x_3929) ;  /* 0xffffffe400641947 */ /* 0x000fea000383ffff */
.L_x_3916:
[----:B------:R-:W-:Y:S05]  /*c060*/  BSYNC B0 ;  /* 0x0000000000007941 */ /* 0x000fea0003800000 */
.L_x_3915:
[----:B-1----:R-:W3:Y:S01]  /*c070*/  LDL.LU R163, [R1+0x34] ;  /* 0x0000340001a37983 */ /* 0x002ee20000300800 */
[----:B--2---:R-:W-:-:S03]  /*c080*/  IMAD.MOV.U32 R21, RZ, RZ, -0x800000 ;  /* 0xff800000ff157424 */ /* 0x004fc600078e00ff */
[----:B------:R-:W1:Y:S04]  /*c090*/  SHFL.BFLY PT, R5, R10, 0x2, 0x1f ;  /* 0x0c401f000a057f89 */ /* 0x000e6800000e0000 */
[----:B------:R-:W2:Y:S01]  /*c0a0*/  SHFL.BFLY PT, R6, R11, 0x2, 0x1f ;  /* 0x0c401f000b067f89 */ /* 0x000ea200000e0000 */
[----:B-1----:R-:W-:Y:S01]  /*c0b0*/  FADD.FTZ R4, R5, R10 ;  /* 0x0000000a05047221 */ /* 0x002fe20000010000 */
[----:B--2---:R-:W-:-:S04]  /*c0c0*/  FADD.FTZ R6, R6, R11 ;  /* 0x0000000b06067221 */ /* 0x004fc80000010000 */
[----:B------:R-:W1:Y:S04]  /*c0d0*/  SHFL.BFLY PT, R5, R4, 0x1, 0x1f ;  /* 0x0c201f0004057f89 */ /* 0x000e6800000e0000 */
[----:B------:R-:W2:Y:S01]  /*c0e0*/  SHFL.BFLY PT, R7, R6, 0x1, 0x1f ;  /* 0x0c201f0006077f89 */ /* 0x000ea200000e0000 */
[----:B-1----:R-:W-:Y:S01]  /*c0f0*/  FADD.FTZ R5, R4, R5 ;  /* 0x0000000504057221 */ /* 0x002fe20000010000 */
[----:B--2---:R-:W-:Y:S01]  /*c100*/  FADD.FTZ R7, R6, R7 ;  /* 0x0000000706077221 */ /* 0x004fe20000010000 */
[----:B------:R-:W-:Y:S08]  /*c110*/  BAR.ARV 0x8, 0x100 ;  /* 0x0204000000007b1d */ /* 0x000ff00000002000 */
[----:B------:R-:W-:Y:S01]  /*c120*/  BAR.SYNC.DEFER_BLOCKING 0xf, 0x100 ;  /* 0x03c4000000007b1d */ /* 0x000fe20000010000 */
[----:B------:R-:W-:-:S02]  /*c130*/  FSETP.NE.FTZ.AND P0, PT, R5, RZ, PT ;  /* 0x000000ff0500720b */ /* 0x000fc40003f15000 */
[----:B------:R-:W-:-:S11]  /*c140*/  FSETP.NE.FTZ.AND P1, PT, R7, RZ, PT ;  /* 0x000000ff0700720b */ /* 0x000fd60003f35000 */
[----:B------:R-:W1:Y:S01]  /*c150*/  @P0 MUFU.LG2 R8, R5 ;  /* 0x0000000500080308 */ /* 0x000e620000000c00 */
[C---:B------:R-:W-:Y:S01]  /*c160*/  @P0 FMUL.FTZ R9, R3.reuse, 0.69314718246459960938 ;  /* 0x3f31721803090820 */ /* 0x040fe20000410000 */
[----:B------:R-:W-:-:S06]  /*c170*/  @P1 FMUL.FTZ R4, R3, 0.69314718246459960938 ;  /* 0x3f31721803041820 */ /* 0x000fcc0000410000 */
[----:B------:R-:W2:Y:S01]  /*c180*/  @P1 MUFU.LG2 R10, R7 ;  /* 0x00000007000a1308 */ /* 0x000ea20000000c00 */
[----:B-1----:R-:W-:-:S04]  /*c190*/  @P0 FMUL.FTZ R8, R8, 0.69314718246459960938 ;  /* 0x3f31721808080820 */ /* 0x002fc80000410000 */
[----:B------:R-:W-:Y:S01]  /*c1a0*/  @P0 FFMA.FTZ R21, R9, R0, R8 ;  /* 0x0000000009150223 */ /* 0x000fe20000010008 */
[----:B------:R-:W-:Y:S02]  /*c1b0*/  IMAD.MOV.U32 R0, RZ, RZ, -0x800000 ;  /* 0xff800000ff007424 */ /* 0x000fe400078e00ff */
[----:B--2---:R-:W-:-:S04]  /*c1c0*/  @P1 FMUL.FTZ R3, R10, 0.69314718246459960938 ;  /* 0x3f3172180a031820 */ /* 0x004fc80000410000 */
[----:B------:R-:W-:Y:S01]  /*c1d0*/  @P1 FFMA.FTZ R0, R4, R20, R3 ;  /* 0x0000001404001223 */ /* 0x000fe20000010003 */
[----:B------:R-:W-:Y:S02]  /*c1e0*/  IMAD.MOV R3, RZ, RZ, -R216 ;  /* 0x000000ffff037224 */ /* 0x000fe400078e0ad8 */
[----:B------:R-:W-:-:S03]  /*c1f0*/  IMAD.MOV.U32 R4, RZ, RZ, RZ ;  /* 0x000000ffff047224 */ /* 0x000fc600078e00ff */
[----:B------:R-:W-:Y:S01]  /*c200*/  ISETP.NE.AND P2, PT, R214, R3, PT ;  /* 0x00000003d600720c */ /* 0x000fe20003f45270 */
[----:B------:R-:W-:Y:S02]  /*c210*/  IMAD.MOV.U32 R3, RZ, RZ, RZ ;  /* 0x000000ffff037224 */ /* 0x000fe400078e00ff */
[----:B------:R-:W1:Y:S08]  /*c220*/  @P1 MUFU.RCP R4, R7 ;  /* 0x0000000700041308 */ /* 0x000e700000001000 */
[----:B------:R1:W2:Y:S01]  /*c230*/  @P0 MUFU.RCP R3, R5 ;  /* 0x0000000500030308 */ /* 0x0002a20000001000 */
[----:B------:R-:W-:Y:S01]  /*c240*/  PLOP3.LUT P0, PT, PT, PT, PT, 0x8, 0x0 ;  /* 0x000000000000781c */ /* 0x000fe20003f0e170 */
[----:B------:R-:W-:-:S02]  /*c250*/  @!P2 IMAD R9, R18, 0x40, R198 ;  /* 0x000000401209a824 */ /* 0x000fc400078e02c6 */
[----:B------:R-:W-:Y:S02]  /*c260*/  VIADD R18, R18, 0x1 ;  /* 0x0000000112127836 */ /* 0x000fe40000000000 */
[----:B------:R-:W-:-:S03]  /*c270*/  @!P2 IMAD R9, R9, 0x4, R2 ;  /* 0x000000040909a824 */ /* 0x000fc600078e0202 */
[----:B------:R-:W-:Y:S01]  /*c280*/  ISETP.NE.AND P1, PT, R18, 0x2, PT ;  /* 0x000000021200780c */ /* 0x000fe20003f25270 */
[-C--:B-1----:R-:W-:Y:S01]  /*c290*/  FMUL.FTZ R5, R26, R4.reuse ;  /* 0x000000041a057220 */ /* 0x082fe20000410000 */
[----:B------:R-:W-:Y:S01]  /*c2a0*/  @!P2 STS [R9+0x28820], R4 ;  /* 0x028820040900a388 */ /* 0x000fe20000000800 */
[-C--:B------:R-:W-:Y:S01]  /*c2b0*/  FMUL.FTZ R7, R30, R4.reuse ;  /* 0x000000041e077220 */ /* 0x080fe20000410000 */
[----:B------:R-:W-:Y:S01]  /*c2c0*/  SEL R2, RZ, 0x1, P1 ;  /* 0x00000001ff027807 */ /* 0x000fe20000800000 */
[-C--:B------:R-:W-:Y:S01]  /*c2d0*/  FMUL.FTZ R31, R31, R4.reuse ;  /* 0x000000041f1f7220 */ /* 0x080fe20000410000 */
[-C--:B------:R-:W-:Y:S01]  /*c2e0*/  FMUL.FTZ R35, R35, R4.reuse ;  /* 0x0000000423237220 */ /* 0x080fe20000410000 */
[-C--:B------:R-:W-:Y:S01]  /*c2f0*/  FMUL.FTZ R11, R38, R4.reuse ;  /* 0x00000004260b7220 */ /* 0x080fe20000410000 */
        /* <DEDUP_REMOVED lines=124> */
[----:B------:R-:W-:-:S02]  /*cac0*/  LOP3.LUT R23, R23, R2, RZ, 0x3c, !PT ;  /* 0x0000000217177212 */ /* 0x000fc400078e3cff */
[----:B------:R-:W-:Y:S01]  /*cad0*/  SEL R18, R18, RZ, P1 ;  /* 0x000000ff12127207 */ /* 0x000fe20000800000 */
[----:B---3--:R-:W-:-:S05]  /*cae0*/  VIADD R163, R163, 0x1 ;  /* 0x00000001a3a37836 */ /* 0x008fca0000000000 */
[----:B------:R0:W-:Y:S01]  /*caf0*/  STL [R1+0x34], R163 ;  /* 0x000034a301007387 */ /* 0x0001e20000100800 */
[----:B------:R-:W-:Y:S06]  /*cb00*/  BAR.ARV 0xe, 0x100 ;  /* 0x0384000000007b1d */ /* 0x000fec0000002000 */
.L_x_3860:
[----:B------:R-:W-:Y:S05]  /*cb10*/  BSYNC B7 ;  /* 0x0000000000077941 */ /* 0x000fea0003800000 */
.L_x_3858:
[----:B------:R-:W1:Y:S08]  /*cb20*/  S2UR UR4, SR_CgaCtaId ;  /* 0x00000000000479c3 */ /* 0x000e700000008800 */
[----:B------:R-:W-:Y:S01]  /*cb30*/  BAR.SYNC.DEFER_BLOCKING 0x5, 0x180 ;  /* 0x0146000000007b1d */ /* 0x000fe20000010000 */
[----:B------:R-:W-:-:S05]  /*cb40*/  MOV R2, 0x400 ;  /* 0x0000040000027802 */ /* 0x000fca0000000f00 */
[----:B------:R-:W-:Y:S01]  /*cb50*/  BSSY B0, `(.L_x_3930) ;  /* 0x0000327000007945 */ /* 0x000fe20003800000 */
[----:B-1----:R-:W-:-:S05]  /*cb60*/  IMAD.U32 R193, RZ, RZ, UR4 ;  /* 0x00000004ffc17e24 */ /* 0x002fca000f8e00ff */
[----:B------:R-:W-:-:S05]  /*cb70*/  LEA R2, R193, R2, 0x18 ;  /* 0x00000002c1027211 */ /* 0x000fca00078ec0ff */
[----:B-----5:R1:W2:Y:S01]  /*cb80*/  LDS.128 R24, [R2+0x28cd0] ;  /* 0x028cd00002187984 */ /* 0x0202a20000000c00 */
[----:B------:R-:W-:Y:S06]  /*cb90*/  BAR.ARV 0x4, 0x180 ;  /* 0x0106000000007b1d */ /* 0x000fec0000002000 */
[----:B------:R-:W-:Y:S05]  /*cba0*/  @P0 BRA `(.L_x_3931) ;  /* 0x0000002000a00947 */ /* 0x000fea0003800000 */
[----:B------:R-:W3:Y:S01]  /*cbb0*/  LDL R30, [R1+0x5c] ;  /* 0x00005c00011e7983 */ /* 0x000ee20000100800 */
[----:B------:R-:W-:Y:S01]  /*cbc0*/  F2FP.BF16.F32.PACK_AB R5, R3, R5 ;  /* 0x000000050305723e */ /* 0x000fe200000010ff */
[----:B------:R-:W-:Y:S01]  /*cbd0*/  ULDC.64 UR4, c[0x0][0xc00] ;  /* 0x0003000000047ab9 */ /* 0x000fe20000000a00 */
[----:B------:R-:W-:Y:S01]  /*cbe0*/  F2FP.BF16.F32.PACK_AB R4, R6, R8 ;  /* 0x000000080604723e */ /* 0x000fe200000010ff */
[----:B------:R-:W4:Y:S04]  /*cbf0*/  LDL.LU R70, [R1+0x18] ;  /* 0x0000180001467983 */ /* 0x000f280000300800 */
[----:B------:R-:W4:Y:S01]  /*cc00*/  LDL.LU R66, [R1+0x1c] ;  /* 0x00001c0001427983 */ /* 0x000f220000300800 */
[----:B------:R-:W0:Y:S01]  /*cc10*/  S2R R49, SR_SWINHI ;  /* 0x0000000000317919 */ /* 0x000e220000002f00 */
[----:B------:R-:W-:-:S02]  /*cc20*/  F2FP.BF16.F32.PACK_AB R7, R31, R7 ;  /* 0x000000071f07723e */ /* 0x000fc400000010ff */
[----:B------:R-:W-:Y:S02]  /*cc30*/  F2FP.BF16.F32.PACK_AB R6, R152, R154 ;  /* 0x0000009a9806723e */ /* 0x000fe400000010ff */
[----:B------:R-:W-:Y:S02]  /*cc40*/  MOV R44, R2 ;  /* 0x00000002002c7202 */ /* 0x000fe40000000f00 */
[----:B0-----:R-:W-:Y:S02]  /*cc50*/  MOV R45, R49 ;  /* 0x00000031002d7202 */ /* 0x001fe40000000f00 */
        /* <DEDUP_REMOVED lines=12> */
[----:B------:R-:W-:Y:S01]  /*cd20*/  F2FP.BF16.F32.PACK_AB R41, R99, R41 ;  /* 0x000000296329723e */ /* 0x000fe200000010ff */
[----:B------:R-:W-:Y:S01]  /*cd30*/  BAR.SYNC.DEFER_BLOCKING 0x1, 0x100 ;  /* 0x0044000000007b1d */ /* 0x000fe20000010000 */
[----:B---3--:R-:W-:-:S03]  /*cd40*/  IMAD.WIDE R48, R30, 0x2, R44 ;  /* 0x000000021e307825 */ /* 0x008fc600078e022c */
[----:B------:R-:W-:Y:S01]  /*cd50*/  LOP3.LUT R3, R48, 0x380, RZ, 0xc0, !PT ;  /* 0x0000038030037812 */ /* 0x000fe200078ec0ff */
[----:B------:R-:W-:-:S03]  /*cd60*/  IMAD.MOV.U32 R31, RZ, RZ, R49 ;  /* 0x000000ffff1f7224 */ /* 0x000fc600078e0031 */
[----:B------:R-:W-:-:S04]  /*cd70*/  SHF.R.U64 R3, R3, 0x3, RZ ;  /* 0x0000000303037819 */ /* 0x000fc800000012ff */
[----:B------:R-:W-:Y:S02]  /*cd80*/  LOP3.LUT R30, R3, R48, RZ, 0x3c, !PT ;  /* 0x00000030031e7212 */ /* 0x000fe400078e3cff */
[----:B--2---:R-:W-:Y:S02]  /*cd90*/  IADD3 R24, P0, R48, 0x20, RZ ;  /* 0x0000002030187810 */ /* 0x004fe40007f1e0ff */
[----:B------:R-:W-:-:S05]  /*cda0*/  MOV R30, R30 ;  /* 0x0000001e001e7202 */ /* 0x000fca0000000f00 */
[----:B------:R0:W-:Y:S01]  /*cdb0*/  STSM.16.M88.4 [R30], R4 ;  /* 0x000000041e007844 */ /* 0x0001e20000000200 */
[----:B------:R-:W-:Y:S01]  /*cdc0*/  LOP3.LUT R3, R24, 0x380, RZ, 0xc0, !PT ;  /* 0x0000038018037812 */ /* 0x000fe200078ec0ff */
[----:B0-----:R-:W-:Y:S01]  /*cdd0*/  IMAD.X R5, RZ, RZ, R49, P0 ;  /* 0x000000ffff057224 */ /* 0x001fe200000e0631 */
[----:B------:R-:W-:-:S04]  /*cde0*/  IADD3 R7, P0, R48, 0x40, RZ ;  /* 0x0000004030077810 */ /* 0x000fc80007f1e0ff */
[----:B------:R-:W-:-:S04]  /*cdf0*/  LOP3.LUT R6, R7, 0x380, RZ, 0xc0, !PT ;  /* 0x0000038007067812 */ /* 0x000fc800078ec0ff */
[----:B------:R-:W-:Y:S02]  /*ce00*/  SHF.R.U64 R6, R6, 0x3, RZ ;  /* 0x0000000306067819 */ /* 0x000fe400000012ff */
[----:B------:R-:W-:Y:S02]  /*ce10*/  SHF.R.U64 R3, R3, 0x3, RZ ;  /* 0x0000000303037819 */ /* 0x000fe400000012ff */
[----:B------:R-:W-:Y:S01]  /*ce20*/  LOP3.LUT R6, R6, R7, RZ, 0x3c, !PT ;  /* 0x0000000706067212 */ /* 0x000fe200078e3cff */
[----:B------:R-:W-:Y:S01]  /*ce30*/  IMAD.X R7, RZ, RZ, R49, P0 ;  /* 0x000000ffff077224 */ /* 0x000fe200000e0631 */
[----:B------:R-:W-:Y:S02]  /*ce40*/  LOP3.LUT R4, R3, R24, RZ, 0x3c, !PT ;  /* 0x0000001803047212 */ /* 0x000fe400078e3cff */
[----:B------:R-:W-:Y:S02]  /*ce50*/  IADD3 R53, P6, R48, 0x2040, RZ ;  /* 0x0000204030357810 */ /* 0x000fe40007fde0ff */
[----:B------:R-:W-:-:S02]  /*ce60*/  MOV R3, R6 ;  /* 0x0000000600037202 */ /* 0x000fc40000000f00 */
[----:B------:R-:W-:Y:S02]  /*ce70*/  F2FP.BF16.F32.PACK_AB R7, R47, R46 ;  /* 0x0000002e2f07723e */ /* 0x000fe400000010ff */
[C---:B------:R-:W-:Y:S02]  /*ce80*/  IADD3 R47, P5, R48.reuse, 0x2060, RZ ;  /* 0x00002060302f7810 */ /* 0x040fe40007fbe0ff */
[C---:B------:R-:W-:Y:S02]  /*ce90*/  IADD3 R57, P2, R48.reuse, 0x2020, RZ ;  /* 0x0000202030397810 */ /* 0x040fe40007f5e0ff */
[C---:B------:R-:W-:Y:S02]  /*cea0*/  IADD3 R39, P3, R48.reuse, 0x2000, RZ ;  /* 0x0000200030277810 */ /* 0x040fe40007f7e0ff */
[----:B------:R-:W-:Y:S02]  /*ceb0*/  IADD3 R61, P4, R48, 0x60, RZ ;  /* 0x00000060303d7810 */ /* 0x000fe40007f9e0ff */
[----:B------:R-:W-:-:S02]  /*cec0*/  LOP3.LUT R52, R53, 0x380, RZ, 0xc0, !PT ;  /* 0x0000038035347812 */ /* 0x000fc400078ec0ff */
[----:B------:R-:W-:Y:S02]  /*ced0*/  LOP3.LUT R46, R47, 0x380, RZ, 0xc0, !PT ;  /* 0x000003802f2e7812 */ /* 0x000fe400078ec0ff */
[----:B------:R-:W-:Y:S02]  /*cee0*/  LOP3.LUT R56, R57, 0x380, RZ, 0xc0, !PT ;  /* 0x0000038039387812 */ /* 0x000fe400078ec0ff */
[----:B------:R-:W-:Y:S02]  /*cef0*/  MOV R24, R4 ;  /* 0x0000000400187202 */ /* 0x000fe40000000f00 */
[----:B------:R-:W-:Y:S02]  /*cf00*/  LOP3.LUT R38, R39, 0x380, RZ, 0xc0, !PT ;  /* 0x0000038027267812 */ /* 0x000fe400078ec0ff */
[----:B------:R-:W-:Y:S02]  /*cf10*/  F2FP.BF16.F32.PACK_AB R4, R20, R153 ;  /* 0x000000991404723e */ /* 0x000fe400000010ff */
[----:B------:R-:W-:-:S02]  /*cf20*/  F2FP.BF16.F32.PACK_AB R5, R43, R42 ;  /* 0x0000002a2b05723e */ /* 0x000fc400000010ff */
[----:B------:R-:W-:Y:S02]  /*cf30*/  F2FP.BF16.F32.PACK_AB R6, R12, R28 ;  /* 0x0000001c0c06723e */ /* 0x000fe400000010ff */
[----:B------:R-:W-:Y:S02]  /*cf40*/  LOP3.LUT R60, R61, 0x380, RZ, 0xc0, !PT ;  /* 0x000003803d3c7812 */ /* 0x000fe400078ec0ff */
[----:B------:R-:W-:Y:S02]  /*cf50*/  SHF.R.U64 R52, R52, 0x3, RZ ;  /* 0x0000000334347819 */ /* 0x000fe400000012ff */
[----:B------:R-:W-:Y:S02]  /*cf60*/  SHF.R.U64 R46, R46, 0x3, RZ ;  /* 0x000000032e2e7819 */ /* 0x000fe400000012ff */
[----:B------:R-:W-:Y:S01]  /*cf70*/  SHF.R.U64 R56, R56, 0x3, RZ ;  /* 0x0000000338387819 */ /* 0x000fe200000012ff */
[----:B------:R0:W-:Y:S01]  /*cf80*/  STSM.16.M88.4 [R24], R8 ;  /* 0x0000000818007844 */ /* 0x0001e20000000200 */
[----:B------:R-:W-:-:S02]  /*cf90*/  SHF.R.U64 R38, R38, 0x3, RZ ;  /* 0x0000000326267819 */ /* 0x000fc400000012ff */
[----:B------:R-:W-:Y:S01]  /*cfa0*/  SHF.R.U64 R60, R60, 0x3, RZ ;  /* 0x000000033c3c7819 */ /* 0x000fe200000012ff */
[----:B------:R2:W-:Y:S01]  /*cfb0*/  STSM.16.M88.4 [R3], R4 ;  /* 0x0000000403007844 */ /* 0x0005e20000000200 */
        /* <DEDUP_REMOVED lines=11> */
[C---:B0-----:R-:W-:Y:S02]  /*d070*/  IADD3 R9, P0, R48.reuse, 0x4020, RZ ;  /* 0x0000402030097810 */ /* 0x041fe40007f1e0ff */
[C---:B------:R-:W-:Y:S02]  /*d080*/  IADD3 R11, P2, R48.reuse, 0x6000, RZ ;  /* 0x00006000300b7810 */ /* 0x040fe40007f5e0ff */
[C---:B--2---:R-:W-:Y:S02]  /*d090*/  IADD3 R6, P6, R48.reuse, 0x6020, RZ ;  /* 0x0000602030067810 */ /* 0x044fe40007fde0ff */
        /* <DEDUP_REMOVED lines=32> */
[----:B------:R-:W-:Y:S02]  /*d2a0*/  MOV R38, R38 ;  /* 0x0000002600267202 */ /* 0x000fe40000000f00 */
[----:B------:R-:W-:Y:S02]  /*d2b0*/  MOV R39, R46 ;  /* 0x0000002e00277202 */ /* 0x000fe40000000f00 */
[----:B------:R-:W-:Y:S02]  /*d2c0*/  MOV R36, R52 ;  /* 0x0000003400247202 */ /* 0x000fe40000000f00 */
[----:B------:R-:W-:Y:S02]  /*d2d0*/  MOV R20, R6 ;  /* 0x0000000600147202 */ /* 0x000fe40000000f00 */
[----:B------:R-:W-:Y:S02]  /*d2e0*/  MOV R46, R4 ;  /* 0x00000004002e7202 */ /* 0x000fe40000000f00 */
[----:B------:R-:W-:-:S02]  /*d2f0*/  MOV R60, R60 ;  /* 0x0000003c003c7202 */ /* 0x000fc40000000f00 */
[----:B------:R-:W-:Y:S02]  /*d300*/  MOV R24, R8 ;  /* 0x0000000800187202 */ /* 0x000fe40000000f00 */
[----:B------:R-:W-:Y:S02]  /*d310*/  MOV R53, R10 ;  /* 0x0000000a00357202 */ /* 0x000fe40000000f00 */
[----:B------:R-:W-:Y:S02]  /*d320*/  F2FP.BF16.F32.PACK_AB R4, R160, R162 ;  /* 0x000000a2a004723e */ /* 0x000fe400000010ff */
[----:B------:R-:W-:Y:S02]  /*d330*/  F2FP.BF16.F32.PACK_AB R5, R51, R50 ;  /* 0x000000323305723e */ /* 0x000fe400000010ff */
[----:B------:R-:W-:Y:S02]  /*d340*/  F2FP.BF16.F32.PACK_AB R6, R158, R161 ;  /* 0x000000a19e06723e */ /* 0x000fe400000010ff */
[----:B------:R-:W-:-:S02]  /*d350*/  F2FP.BF16.F32.PACK_AB R7, R55, R54 ;  /* 0x000000363707723e */ /* 0x000fc400000010ff */
[----:B------:R-:W-:Y:S02]  /*d360*/  LOP3.LUT R3, R48, 0x380, RZ, 0xc0, !PT ;  /* 0x0000038030037812 */ /* 0x000fe400078ec0ff */
[----:B------:R-:W-:Y:S02]  /*d370*/  F2FP.BF16.F32.PACK_AB R8, R156, R159 ;  /* 0x0000009f9c08723e */ /* 0x000fe400000010ff */
[----:B------:R-:W-:Y:S02]  /*d380*/  F2FP.BF16.F32.PACK_AB R9, R59, R58 ;  /* 0x0000003a3b09723e */ /* 0x000fe400000010ff */
[----:B------:R-:W-:Y:S02]  /*d390*/  F2FP.BF16.F32.PACK_AB R10, R155, R157 ;  /* 0x0000009d9b0a723e */ /* 0x000fe400000010ff */
[----:B------:R-:W-:Y:S02]  /*d3a0*/  F2FP.BF16.F32.PACK_AB R11, R63, R62 ;  /* 0x0000003e3f0b723e */ /* 0x000fe400000010ff */
[----:B------:R-:W-:-:S02]  /*d3b0*/  MOV R56, R56 ;  /* 0x0000003800387202 */ /* 0x000fc40000000f00 */
[----:B------:R-:W-:Y:S02]  /*d3c0*/  MOV R52, R30 ;  /* 0x0000001e00347202 */ /* 0x000fe40000000f00 */
[----:B------:R-:W-:Y:S02]  /*d3d0*/  F2FP.BF16.F32.PACK_AB R12, R65, R64 ;  /* 0x00000040410c723e */ /* 0x000fe400000010ff */
[----:B------:R-:W-:Y:S02]  /*d3e0*/  MOV R47, R34 ;  /* 0x00000022002f7202 */ /* 0x000fe40000000f00 */
[----:B------:R-:W-:Y:S02]  /*d3f0*/  F2FP.BF16.F32.PACK_AB R28, R73, R72 ;  /* 0x00000048491c723e */ /* 0x000fe400000010ff */
[----:B------:R-:W-:Y:S02]  /*d400*/  F2FP.BF16.F32.PACK_AB R30, R77, R76 ;  /* 0x0000004c4d1e723e */ /* 0x000fe400000010ff */
[----:B------:R-:W-:Y:S01]  /*d410*/  F2FP.BF16.F32.PACK_AB R31, R79, R78 ;  /* 0x0000004e4f1f723e */ /* 0x000fe200000010ff */
[----:B------:R-:W-:Y:S01]  /*d420*/  STSM.16.M88.4 [R60], R4 ;  /* 0x000000043c007844 */ /* 0x000fe20000000200 */
[----:B------:R-:W-:-:S02]  /*d430*/  F2FP.BF16.F32.PACK_AB R34, R85, R84 ;  /* 0x000000545522723e */ /* 0x000fc400000010ff */
[----:B------:R-:W-:Y:S01]  /*d440*/  F2FP.BF16.F32.PACK_AB R35, R87, R86 ;  /* 0x000000565723723e */ /* 0x000fe200000010ff */
[----:B------:R0:W-:Y:S01]  /*d450*/  STSM.16.M88.4 [R38], R8 ;  /* 0x0000000826007844 */ /* 0x0001e20000000200 */
[----:B------:R-:W-:-:S03]  /*d460*/  SHF.R.U64 R3, R3, 0x3, RZ ;  /* 0x0000000303037819 */ /* 0x000fc600000012ff */
[----:B------:R-:W-:Y:S01]  /*d470*/  STSM.16.M88.4 [R56], R12 ;  /* 0x0000000c38007844 */ /* 0x000fe20000000200 */
[----:B------:R-:W-:-:S03]  /*d480*/  LOP3.LUT R48, R3, R48, RZ, 0x3c, !PT ;  /* 0x0000003003307212 */ /* 0x000fc600078e3cff */
[----:B------:R2:W-:Y:S01]  /*d490*/  STSM.16.M88.4 [R36], R28 ;  /* 0x0000001c24007844 */ /* 0x0005e20000000200 */
[----:B------:R-:W-:-:S03]  /*d4a0*/  MOV R3, R42 ;  /* 0x0000002a00037202 */ /* 0x000fc60000000f00 */
[----:B------:R3:W-:Y:S01]  /*d4b0*/  STSM.16.M88.4 [R39], R32 ;  /* 0x0000002027007844 */ /* 0x0007e20000000200 */
[----:B------:R-:W-:Y:S02]  /*d4c0*/  F2FP.BF16.F32.PACK_AB R42, R101, R100 ;  /* 0x00000064652a723e */ /* 0x000fe400000010ff */
[----:B------:R-:W-:Y:S02]  /*d4d0*/  F2FP.BF16.F32.PACK_AB R43, R103, R102 ;  /* 0x00000066672b723e */ /* 0x000fe400000010ff */
[----:B0-----:R-:W-:Y:S02]  /*d4e0*/  F2FP.BF16.F32.PACK_AB R38, R93, R92 ;  /* 0x0000005c5d26723e */ /* 0x001fe400000010ff */
[----:B------:R-:W-:Y:S02]  /*d4f0*/  F2FP.BF16.F32.PACK_AB R4, R105, R104 ;  /* 0x000000686904723e */ /* 0x000fe400000010ff */
[----:B------:R-:W-:Y:S02]  /*d500*/  F2FP.BF16.F32.PACK_AB R5, R107, R106 ;  /* 0x0000006a6b05723e */ /* 0x000fe400000010ff */
[----:B--2---:R-:W-:-:S02]  /*d510*/  F2FP.BF16.F32.PACK_AB R36, R89, R88 ;  /* 0x000000585924723e */ /* 0x004fc400000010ff */
[----:B------:R-:W-:Y:S02]  /*d520*/  F2FP.BF16.F32.PACK_AB R6, R109, R108 ;  /* 0x0000006c6d06723e */ /* 0x000fe400000010ff */
[----:B---3--:R-:W-:Y:S02]  /*d530*/  F2FP.BF16.F32.PACK_AB R39, R95, R94 ;  /* 0x0000005e5f27723e */ /* 0x008fe400000010ff */
[----:B------:R-:W-:Y:S02]  /*d540*/  F2FP.BF16.F32.PACK_AB R7, R111, R110 ;  /* 0x0000006e6f07723e */ /* 0x000fe400000010ff */
[----:B------:R-:W-:Y:S02]  /*d550*/  F2FP.BF16.F32.PACK_AB R8, R113, R112 ;  /* 0x000000707108723e */ /* 0x000fe400000010ff */
[----:B------:R-:W-:Y:S02]  /*d560*/  F2FP.BF16.F32.PACK_AB R9, R115, R114 ;  /* 0x000000727309723e */ /* 0x000fe400000010ff */
[----:B------:R-:W-:-:S02]  /*d570*/  F2FP.BF16.F32.PACK_AB R10, R117, R116 ;  /* 0x00000074750a723e */ /* 0x000fc400000010ff */
[----:B------:R-:W-:Y:S01]  /*d580*/  F2FP.BF16.F32.PACK_AB R11, R119, R118 ;  /* 0x00000076770b723e */ /* 0x000fe200000010ff */
[----:B------:R-:W-:Y:S01]  /*d590*/  STSM.16.M88.4 [R3], R36 ;  /* 0x0000002403007844 */ /* 0x000fe20000000200 */
[----:B------:R-:W-:-:S03]  /*d5a0*/  IMAD.X R49, RZ, RZ, R49, P1 ;  /* 0x000000ffff317224 */ /* 0x000fc600008e0631 */
[----:B------:R-:W-:Y:S01]  /*d5b0*/  STSM.16.M88.4 [R24], R40 ;  /* 0x0000002818007844 */ /* 0x000fe20000000200 */
[----:B------:R-:W-:-:S03]  /*d5c0*/  F2FP.BF16.F32.PACK_AB R12, R121, R120 ;  /* 0x00000078790c723e */ /* 0x000fc600000010ff */
[----:B------:R-:W-:Y:S01]  /*d5d0*/  STSM.16.M88.4 [R47], R4 ;  /* 0x000000042f007844 */ /* 0x000fe20000000200 */
[----:B------:R-:W-:Y:S02]  /*d5e0*/  F2FP.BF16.F32.PACK_AB R13, R123, R122 ;  /* 0x0000007a7b0d723e */ /* 0x000fe400000010ff */
[----:B------:R-:W-:Y:S01]  /*d5f0*/  F2FP.BF16.F32.PACK_AB R14, R125, R124 ;  /* 0x0000007c7d0e723e */ /* 0x000fe200000010ff */
[----:B------:R4:W-:Y:S01]  /*d600*/  STSM.16.M88.4 [R52], R8 ;  /* 0x0000000834007844 */ /* 0x0009e20000000200 */
[----:B------:R-:W-:Y:S02]  /*d610*/  F2FP.BF16.F32.PACK_AB R15, R127, R126 ;  /* 0x0000007e7f0f723e */ /* 0x000fe400000010ff */
[----:B------:R-:W-:Y:S02]  /*d620*/  ISETP.NE.U32.AND P0, PT, RZ, UR4, PT ;  /* 0x00000004ff007c0c */ /* 0x000fe4000bf05070 */
[----:B------:R-:W-:Y:S02]  /*d630*/  F2FP.BF16.F32.PACK_AB R28, R129, R128 ;  /* 0x00000080811c723e */ /* 0x000fe400000010ff */
[----:B------:R-:W-:-:S02]  /*d640*/  F2FP.BF16.F32.PACK_AB R29, R131, R130 ;  /* 0x00000082831d723e */ /* 0x000fc400000010ff */
[----:B------:R-:W-:Y:S02]  /*d650*/  F2FP.BF16.F32.PACK_AB R30, R133, R132 ;  /* 0x00000084851e723e */ /* 0x000fe400000010ff */
[----:B------:R-:W-:Y:S02]  /*d660*/  F2FP.BF16.F32.PACK_AB R31, R135, R134 ;  /* 0x00000086871f723e */ /* 0x000fe400000010ff */
[----:B------:R-:W-:Y:S02]  /*d670*/  F2FP.BF16.F32.PACK_AB R32, R137, R136 ;  /* 0x000000888920723e */ /* 0x000fe400000010ff */
[----:B----4-:R-:W-:Y:S02]  /*d680*/  IADD3 R8, P1, R70, UR4, RZ ;  /* 0x0000000446087c10 */ /* 0x010fe4000ff3e0ff */
[----:B------:R-:W-:Y:S02]  /*d690*/  F2FP.BF16.F32.PACK_AB R33, R139, R138 ;  /* 0x0000008a8b21723e */ /* 0x000fe400000010ff */
[----:B------:R-:W-:-:S02]  /*d6a0*/  F2FP.BF16.F32.PACK_AB R34, R141, R140 ;  /* 0x0000008c8d22723e */ /* 0x000fc400000010ff */
[----:B------:R-:W-:Y:S02]  /*d6b0*/  F2FP.BF16.F32.PACK_AB R35, R143, R142 ;  /* 0x0000008e8f23723e */ /* 0x000fe400000010ff */
[----:B------:R-:W-:Y:S02]  /*d6c0*/  MOV R48, R48 ;  /* 0x0000003000307202 */ /* 0x000fe40000000f00 */
[----:B------:R-:W-:Y:S02]  /*d6d0*/  F2FP.BF16.F32.PACK_AB R4, R145, R144 ;  /* 0x000000909104723e */ /* 0x000fe400000010ff */
[----:B------:R-:W-:Y:S02]  /*d6e0*/  F2FP.BF16.F32.PACK_AB R5, R147, R146 ;  /* 0x000000929305723e */ /* 0x000fe400000010ff */
[----:B------:R-:W-:Y:S02]  /*d6f0*/  F2FP.BF16.F32.PACK_AB R6, R149, R148 ;  /* 0x000000949506723e */ /* 0x000fe400000010ff */
[----:B------:R-:W-:Y:S01]  /*d700*/  F2FP.BF16.F32.PACK_AB R7, R151, R150 ;  /* 0x000000969707723e */ /* 0x000fe200000010ff */
[----:B------:R-:W-:Y:S01]  /*d710*/  STSM.16.M88.4 [R53], R12 ;  /* 0x0000000c35007844 */ /* 0x000fe20000000200 */
[----:B------:R-:W-:-:S02]  /*d720*/  ISETP.NE.AND.EX P0, PT, RZ, UR5, PT, P0 ;  /* 0x00000005ff007c0c */ /* 0x000fc4000bf05300 */
[----:B------:R-:W-:Y:S01]  /*d730*/  IADD3.X R9, R66, UR5, RZ, P1, !PT ;  /* 0x0000000542097c10 */ /* 0x000fe20008ffe4ff */
[----:B------:R-:W-:Y:S01]  /*d740*/  ULDC.64 UR4, c[0x0][0xc08] ;  /* 0x0003020000047ab9 */ /* 0x000fe20000000a00 */
[----:B------:R-:W-:Y:S01]  /*d750*/  STSM.16.M88.4 [R20], R28 ;  /* 0x0000001c14007844 */ /* 0x000fe20000000200 */
[----:B------:R-:W-:-:S03]  /*d760*/  ISETP.NE.U32.AND P6, PT, RZ, UR4, PT ;  /* 0x00000004ff007c0c */ /* 0x000fc6000bfc5070 */
[----:B------:R-:W-:Y:S01]  /*d770*/  STSM.16.M88.4 [R46], R32 ;  /* 0x000000202e007844 */ /* 0x000fe20000000200 */
[----:B------:R-:W-:-:S03]  /*d780*/  ISETP.NE.AND.EX P6, PT, RZ, UR5, PT, P6 ;  /* 0x00000005ff007c0c */ /* 0x000fc6000bfc5360 */
[----:B------:R0:W-:Y:S01]  /*d790*/  STSM.16.M88.4 [R48], R4 ;  /* 0x0000000430007844 */ /* 0x0001e20000000200 */
[----:B------:R-:W-:Y:S01]  /*d7a0*/  IMAD.MOV.U32 R24, RZ, RZ, RZ ;  /* 0x000000ffff187224 */ /* 0x000fe200078e00ff */
[----:B------:R-:W-:Y:S08]  /*d7b0*/  BAR.SYNC.DEFER_BLOCKING 0x1, 0x100 ;  /* 0x0044000000007b1d */ /* 0x000ff00000010000 */
[----:B0-----:R-:W-:Y:S01]  /*d7c0*/  @P6 IADD3 R4, P4, R70, UR4, RZ ;  /* 0x0000000446046c10 */ /* 0x001fe2000ff9e0ff */
[----:B------:R-:W-:-:S02]  /*d7d0*/  ULDC UR4, c[0x0][0xa88] ;  /* 0x0002a20000047ab9 */ /* 0x000fc40000000800 */
[----:B------:R-:W-:Y:S01]  /*d7e0*/  IMAD.U32 R3, RZ, RZ, UR4 ;  /* 0x00000004ff037e24 */ /* 0x000fe2000f8e00ff */
[----:B------:R-:W-:Y:S01]  /*d7f0*/  @P6 IADD3.X R5, R66, UR5, RZ, P4, !PT ;  /* 0x0000000542056c10 */ /* 0x000fe2000a7fe4ff */
[----:B------:R0:W5:Y:S04]  /*d800*/  @P0 LDG.E R24, desc[UR40][R8.64] ;  /* 0x0000002808180981 */ /* 0x000168000c1e1900 */
[----:B------:R0:W5:Y:S01]  /*d810*/  @P6 LDG.E R3, desc[UR40][R4.64] ;  /* 0x0000002804036981 */ /* 0x000162000c1e1900 */
[----:B------:R-:W2:Y:S02]  /*d820*/  S2R R90, SR_TID.X ;  /* 0x00000000005a7919 */ /* 0x000ea40000002100 */
[----:B--2---:R-:W-:-:S05]  /*d830*/  VIADD R90, R90, 0xffffff80 ;  /* 0xffffff805a5a7836 */ /* 0x004fca0000000000 */
[----:B------:R-:W-:-:S04]  /*d840*/  SHF.R.S32.HI R98, RZ, 0x1f, R90 ;  /* 0x0000001fff627819 */ /* 0x000fc8000001145a */
[----:B------:R-:W-:-:S04]  /*d850*/  LEA.HI R98, R98, R90, RZ, 0x3 ;  /* 0x0000005a62627211 */ /* 0x000fc800078f18ff */
[----:B------:R-:W-:-:S05]  /*d860*/  SHF.R.S32.HI R98, RZ, 0x3, R98 ;  /* 0x00000003ff627819 */ /* 0x000fca0000011462 */
[----:B------:R-:W-:-:S04]  /*d870*/  IMAD R15, R98, 0x40, R196 ;  /* 0x00000040620f7824 */ /* 0x000fc800078e02c4 */
[----:B------:R-:W-:-:S03]  /*d880*/  IMAD.WIDE R14, R15, 0x2, R44 ;  /* 0x000000020f0e7825 */ /* 0x000fc600078e022c */
[C---:B------:R-:W-:Y:S02]  /*d890*/  IADD3 R11, P1, R14.reuse, 0x1000, RZ ;  /* 0x000010000e0b7810 */ /* 0x040fe40007f3e0ff */
[C---:B------:R-:W-:Y:S02]  /*d8a0*/  IADD3 R13, P2, R14.reuse, 0x2000, RZ ;  /* 0x000020000e0d7810 */ /* 0x040fe40007f5e0ff */
[C---:B------:R-:W-:Y:S02]  /*d8b0*/  IADD3 R29, P3, R14.reuse, 0x3000, RZ ;  /* 0x000030000e1d7810 */ /* 0x040fe40007f7e0ff */
[----:B------:R-:W-:Y:S02]  /*d8c0*/  IADD3 R33, P4, R14, 0x4000, RZ ;  /* 0x000040000e217810 */ /* 0x000fe40007f9e0ff */
        /* <DEDUP_REMOVED lines=8> */
[----:B------:R-:W-:Y:S02]  /*d950*/  IADD3 R37, P5, R14, 0x5000, RZ ;  /* 0x000050000e257810 */ /* 0x000fe40007fbe0ff */
        /* <DEDUP_REMOVED lines=8> */
[----:B------:R-:W-:-:S02]  /*d9e0*/  P2R R6, PR, RZ, 0x20 ;  /* 0x00000020ff067803 */ /* 0x000fc40000000000 */
[C---:B------:R-:W-:Y:S02]  /*d9f0*/  IADD3 R41, P1, R14.reuse, 0x6000, RZ ;  /* 0x000060000e297810 */ /* 0x040fe40007f3e0ff */
[C---:B------:R-:W-:Y:S02]  /*da00*/  IADD3 R45, P2, R14.reuse, 0x7000, RZ ;  /* 0x000070000e2d7810 */ /* 0x040fe40007f5e0ff */
[C---:B------:R-:W-:Y:S02]  /*da10*/  IADD3 R49, P3, R14.reuse, 0x8000, RZ ;  /* 0x000080000e317810 */ /* 0x040fe40007f7e0ff */
[C---:B------:R-:W-:Y:S02]  /*da20*/  IADD3 R53, P4, R14.reuse, 0x9000, RZ ;  /* 0x000090000e357810 */ /* 0x040fe40007f9e0ff */
[----:B------:R-:W-:Y:S02]  /*da30*/  IADD3 R57, P5, R14, 0xa000, RZ ;  /* 0x0000a0000e397810 */ /* 0x000fe40007fbe0ff */
[----:B------:R-:W-:-:S02]  /*da40*/  LOP3.LUT R36, R37, 0x380, RZ, 0xc0, !PT ;  /* 0x0000038025247812 */ /* 0x000fc400078ec0ff */
[----:B------:R-:W-:Y:S02]  /*da50*/  LOP3.LUT R40, R41, 0x380, RZ, 0xc0, !PT ;  /* 0x0000038029287812 */ /* 0x000fe400078ec0ff */
[----:B------:R-:W-:Y:S02]  /*da60*/  LOP3.LUT R44, R45, 0x380, RZ, 0xc0, !PT ;  /* 0x000003802d2c7812 */ /* 0x000fe400078ec0ff */
[----:B------:R-:W-:Y:S02]  /*da70*/  LOP3.LUT R48, R49, 0x380, RZ, 0xc0, !PT ;  /* 0x0000038031307812 */ /* 0x000fe400078ec0ff */
[----:B------:R-:W-:Y:S02]  /*da80*/  LOP3.LUT R52, R53, 0x380, RZ, 0xc0, !PT ;  /* 0x0000038035347812 */ /* 0x000fe400078ec0ff */
[----:B------:R-:W-:Y:S02]  /*da90*/  LOP3.LUT R56, R57, 0x380, RZ, 0xc0, !PT ;  /* 0x0000038039387812 */ /* 0x000fe400078ec0ff */
[----:B------:R-:W-:-:S02]  /*daa0*/  SHF.R.U64 R36, R36, 0x3, RZ ;  /* 0x0000000324247819 */ /* 0x000fc400000012ff */
[----:B------:R-:W-:Y:S02]  /*dab0*/  SHF.R.U64 R40, R40, 0x3, RZ ;  /* 0x0000000328287819 */ /* 0x000fe400000012ff */
[----:B------:R-:W-:Y:S02]  /*dac0*/  SHF.R.U64 R44, R44, 0x3, RZ ;  /* 0x000000032c2c7819 */ /* 0x000fe400000012ff */
[----:B------:R-:W-:Y:S02]  /*dad0*/  SHF.R.U64 R48, R48, 0x3, RZ ;  /* 0x0000000330307819 */ /* 0x000fe400000012ff */
[----:B------:R-:W-:Y:S02]  /*dae0*/  SHF.R.U64 R52, R52, 0x3, RZ ;  /* 0x0000000334347819 */ /* 0x000fe400000012ff */
[----:B------:R-:W-:Y:S02]  /*daf0*/  SHF.R.U64 R56, R56, 0x3, RZ ;  /* 0x0000000338387819 */ /* 0x000fe400000012ff */
[----:B------:R-:W-:-:S02]  /*db00*/  LOP3.LUT R36, R36, R37, RZ, 0x3c, !PT ;  /* 0x0000002524247212 */ /* 0x000fc400078e3cff */
[----:B------:R-:W-:Y:S02]  /*db10*/  LOP3.LUT R40, R40, R41, RZ, 0x3c, !PT ;  /* 0x0000002928287212 */ /* 0x000fe400078e3cff */
[----:B------:R-:W-:Y:S02]  /*db20*/  LOP3.LUT R44, R44, R45, RZ, 0x3c, !PT ;  /* 0x0000002d2c2c7212 */ /* 0x000fe400078e3cff */
[----:B------:R-:W-:Y:S02]  /*db30*/  LOP3.LUT R48, R48, R49, RZ, 0x3c, !PT ;  /* 0x0000003130307212 */ /* 0x000fe400078e3cff */
[----:B------:R-:W-:Y:S02]  /*db40*/  LOP3.LUT R52, R52, R53, RZ, 0x3c, !PT ;  /* 0x0000003534347212 */ /* 0x000fe400078e3cff */
[----:B------:R-:W-:Y:S01]  /*db50*/  LOP3.LUT R56, R56, R57, RZ, 0x3c, !PT ;  /* 0x0000003938387212 */ /* 0x000fe200078e3cff */
[----:B0-----:R-:W-:Y:S06]  /*db60*/  @P6 BRA `(.L_x_3932) ;  /* 0x0000000000106947 */ /* 0x001fec0003800000 */
[----:B------:R-:W-:Y:S05]  /*db70*/  @!P0 BRA `(.L_x_3932) ;  /* 0x00000000000c8947 */ /* 0x000fea0003800000 */
[----:B------:R-:W2:Y:S04]  /*db80*/  LDG.E R4, desc[UR40][R8.64] ;  /* 0x0000002808047981 */ /* 0x000ea8000c1e1900 */
[----:B-----5:R-:W2:Y:S02]  /*db90*/  LDG.E R3, desc[UR40][R8.64+0x4] ;  /* 0x0000042808037981 */ /* 0x020ea4000c1e1900 */
[----:B--2---:R-:W-:-:S07]  /*dba0*/  IMAD.IADD R3, R3, 0x1, -R4 ;  /* 0x0000000103037824 */ /* 0x004fce00078e0a04 */
.L_x_3932:
[----:B------:R-:W2:Y:S01]  /*dbb0*/  LDL.LU R9, [R1+0x20] ;  /* 0x0000200001097983 */ /* 0x000ea20000300800 */
[----:B------:R-:W-:-:S03]  /*dbc0*/  ISETP.NE.AND P6, PT, R6, RZ, PT ;  /* 0x000000ff0600720c */ /* 0x000fc60003fc5270 */
[----:B------:R-:W3:Y:S01]  /*dbd0*/  LDL.LU R8, [R1+0x40] ;  /* 0x0000400001087983 */ /* 0x000ee20000300800 */
[----:B------:R-:W0:Y:S01]  /*dbe0*/  S2R R5, SR_TID.X ;  /* 0x0000000000057919 */ /* 0x000e220000002100 */
[--C-:B------:R-:W-:Y:S02]  /*dbf0*/  IMAD.X R57, RZ, RZ, R15.reuse, P5 ;  /* 0x000000ffff397224 */ /* 0x100fe400028e060f */
[----:B------:R-:W-:Y:S01]  /*dc00*/  IMAD.X R37, RZ, RZ, R15, P6 ;  /* 0x000000ffff257224 */ /* 0x000fe200030e060f */
[----:B------:R-:W4:Y:S04]  /*dc10*/  LDL R88, [R1+0x14] ;  /* 0x0000140001587983 */ /* 0x000f280000100800 */
[----:B------:R0:W5:Y:S02]  /*dc20*/  LDL R86, [R1+0x38] ;  /* 0x0000380001567983 */ /* 0x0001640000100800 */
[----:B0-----:R-:W-:-:S05]  /*dc30*/  VIADD R5, R5, 0xffffff80 ;  /* 0xffffff8005057836 */ /* 0x001fca0000000000 */
[----:B------:R-:W-:-:S04]  /*dc40*/  SHF.R.S32.HI R4, RZ, 0x1f, R5 ;  /* 0x0000001fff047819 */ /* 0x000fc80000011405 */
[----:B------:R-:W-:-:S04]  /*dc50*/  LEA.HI R4, R4, R5, RZ, 0x7 ;  /* 0x0000000504047211 */ /* 0x000fc800078f38ff */
[----:B------:R-:W-:-:S06]  /*dc60*/  SHF.R.S32.HI R4, RZ, 0x7, R4 ;  /* 0x00000007ff047819 */ /* 0x000fcc0000011404 */
[----:B------:R-:W0:Y:S01]  /*dc70*/  SHFL.IDX PT, R4, R4, RZ, 0x1f ;  /* 0x00001fff04047589 */ /* 0x000e2200000e0000 */
[--C-:B------:R-:W-:Y:S01]  /*dc80*/  IMAD.X R41, RZ, RZ, R15.reuse, P1 ;  /* 0x000000ffff297224 */ /* 0x100fe200008e060f */
[C---:B------:R-:W-:Y:S01]  /*dc90*/  IADD3 R61, P6, R14.reuse, 0xb000, RZ ;  /* 0x0000b0000e3d7810 */ /* 0x040fe20007fde0ff */
[--C-:B------:R-:W-:Y:S01]  /*dca0*/  IMAD.X R45, RZ, RZ, R15.reuse, P2 ;  /* 0x000000ffff2d7224 */ /* 0x100fe200010e060f */
[C---:B------:R-:W-:Y:S01]  /*dcb0*/  IADD3 R65, P1, R14.reuse, 0xc000, RZ ;  /* 0x0000c0000e417810 */ /* 0x040fe20007f3e0ff */
[--C-:B------:R-:W-:Y:S01]  /*dcc0*/  IMAD.X R49, RZ, RZ, R15.reuse, P3 ;  /* 0x000000ffff317224 */ /* 0x100fe200018e060f */
[C---:B------:R-:W-:Y:S01]  /*dcd0*/  IADD3 R69, P2, R14.reuse, 0xd000, RZ ;  /* 0x0000d0000e457810 */ /* 0x040fe20007f5e0ff */
[----:B------:R-:W-:Y:S01]  /*dce0*/  IMAD.X R53, RZ, RZ, R15, P4 ;  /* 0x000000ffff357224 */ /* 0x000fe200020e060f */
[C---:B------:R-:W-:Y:S02]  /*dcf0*/  IADD3 R73, P3, R14.reuse, 0xe000, RZ ;  /* 0x0000e0000e497810 */ /* 0x040fe40007f7e0ff */
[----:B------:R-:W-:-:S02]  /*dd00*/  IADD3 R7, P4, R14, 0xf000, RZ ;  /* 0x0000f0000e077810 */ /* 0x000fc40007f9e0ff */
[----:B------:R-:W-:Y:S02]  /*dd10*/  LOP3.LUT R60, R61, 0x380, RZ, 0xc0, !PT ;  /* 0x000003803d3c7812 */ /* 0x000fe400078ec0ff */
[----:B------:R-:W-:Y:S02]  /*dd20*/  LOP3.LUT R64, R65, 0x380, RZ, 0xc0, !PT ;  /* 0x0000038041407812 */ /* 0x000fe400078ec0ff */
[----:B------:R-:W-:Y:S02]  /*dd30*/  LOP3.LUT R68, R69, 0x380, RZ, 0xc0, !PT ;  /* 0x0000038045447812 */ /* 0x000fe400078ec0ff */
[----:B------:R-:W-:Y:S02]  /*dd40*/  LOP3.LUT R72, R73, 0x380, RZ, 0xc0, !PT ;  /* 0x0000038049487812 */ /* 0x000fe400078ec0ff */
[----:B0-----:R-:W-:Y:S02]  /*dd50*/  ISETP.NE.AND P5, PT, R4, RZ, PT ;  /* 0x000000ff0400720c */ /* 0x001fe40003fa5270 */
[----:B------:R-:W-:-:S02]  /*dd60*/  LOP3.LUT R5, R14, 0x380, RZ, 0xc0, !PT ;  /* 0x000003800e057812 */ /* 0x000fc400078ec0ff */
[----:B------:R-:W-:Y:S02]  /*dd70*/  LOP3.LUT R6, R7, 0x380, RZ, 0xc0, !PT ;  /* 0x0000038007067812 */ /* 0x000fe400078ec0ff */
[----:B------:R-:W-:Y:S02]  /*dd80*/  SHF.R.U64 R60, R60, 0x3, RZ ;  /* 0x000000033c3c7819 */ /* 0x000fe400000012ff */
[----:B------:R-:W-:Y:S02]  /*dd90*/  SHF.R.U64 R64, R64, 0x3, RZ ;  /* 0x0000000340407819 */ /* 0x000fe400000012ff */
[----:B------:R-:W-:Y:S02]  /*dda0*/  SHF.R.U64 R68, R68, 0x3, RZ ;  /* 0x0000000344447819 */ /* 0x000fe400000012ff */
[----:B------:R-:W-:Y:S02]  /*ddb0*/  SHF.R.U64 R72, R72, 0x3, RZ ;  /* 0x0000000348487819 */ /* 0x000fe400000012ff */
[----:B------:R-:W-:-:S02]  /*ddc0*/  SHF.R.U64 R5, R5, 0x3, RZ ;  /* 0x0000000305057819 */ /* 0x000fc400000012ff */
[----:B------:R-:W-:Y:S01]  /*ddd0*/  SHF.R.U64 R6, R6, 0x3, RZ ;  /* 0x0000000306067819 */ /* 0x000fe200000012ff */
[--C-:B------:R-:W-:Y:S01]  /*dde0*/  IMAD.X R77, RZ, RZ, R15.reuse, P4 ;  /* 0x000000ffff4d7224 */ /* 0x100fe200020e060f */
[----:B------:R-:W-:Y:S01]  /*ddf0*/  LOP3.LUT R60, R60, R61, RZ, 0x3c, !PT ;  /* 0x0000003d3c3c7212 */ /* 0x000fe200078e3cff */
[--C-:B------:R-:W-:Y:S01]  /*de00*/  IMAD.X R61, RZ, RZ, R15.reuse, P6 ;  /* 0x000000ffff3d7224 */ /* 0x100fe200030e060f */
[----:B------:R-:W-:Y:S01]  /*de10*/  LOP3.LUT R64, R64, R65, RZ, 0x3c, !PT ;  /* 0x0000004140407212 */ /* 0x000fe200078e3cff */
[--C-:B------:R-:W-:Y:S01]  /*de20*/  IMAD.X R65, RZ, RZ, R15.reuse, P1 ;  /* 0x000000ffff417224 */ /* 0x100fe200008e060f */
[----:B------:R-:W-:Y:S02]  /*de30*/  LOP3.LUT R68, R68, R69, RZ, 0x3c, !PT ;  /* 0x0000004544447212 */ /* 0x000fe400078e3cff */
[----:B------:R-:W-:Y:S01]  /*de40*/  LOP3.LUT R72, R72, R73, RZ, 0x3c, !PT ;  /* 0x0000004948487212 */ /* 0x000fe200078e3cff */
[--C-:B------:R-:W-:Y:S01]  /*de50*/  IMAD.X R73, RZ, RZ, R15.reuse, P3 ;  /* 0x000000ffff497224 */ /* 0x100fe200018e060f */
[----:B------:R-:W-:Y:S01]  /*de60*/  LOP3.LUT R4, R5, R14, RZ, 0x3c, !PT ;  /* 0x0000000e05047212 */ /* 0x000fe200078e3cff */
[----:B------:R-:W-:Y:S01]  /*de70*/  IMAD.MOV.U32 R5, RZ, RZ, R15 ;  /* 0x000000ffff057224 */ /* 0x000fe200078e000f */
[----:B------:R-:W-:-:S02]  /*de80*/  IADD3.X R69, RZ, R15, RZ, P2, !PT ;  /* 0x0000000fff457210 */ /* 0x000fc400017fe4ff */
[----:B------:R-:W-:Y:S02]  /*de90*/  LOP3.LUT R76, R6, R7, RZ, 0x3c, !PT ;  /* 0x00000007064c7212 */ /* 0x000fe400078e3cff */
[----:B-----5:R-:W-:Y:S02]  /*dea0*/  SHF.R.S32.HI R83, RZ, 0x1f, R24 ;  /* 0x0000001fff537819 */ /* 0x020fe40000011418 */
[----:B--2---:R-:W-:Y:S02]  /*deb0*/  SEL R81, R9, RZ, !P0 ;  /* 0x000000ff09517207 */ /* 0x004fe40004000000 */
[----:B---3--:R-:W-:Y:S02]  /*dec0*/  SEL R80, R8, RZ, !P0 ;  /* 0x000000ff08507207 */ /* 0x008fe40004000000 */
[----:B----4-:R-:W-:Y:S01]  /*ded0*/  SHF.R.S32.HI R82, RZ, 0x1f, R88 ;  /* 0x0000001fff527819 */ /* 0x010fe20000011458 */
[----:B------:R-:W-:Y:S06]  /*dee0*/  @P5 BRA `(.L_x_3933) ;  /* 0x0000000000bc5947 */ /* 0x000fec0003800000 */
[----:B------:R-:W2:Y:S01]  /*def0*/  LDL R8, [R1+0x58] ;  /* 0x0000580001087983 */ /* 0x000ea20000100800 */
[----:B------:R-:W0:Y:S01]  /*df00*/  LDC R20, c[0x0][0xbe8] ;  /* 0x0002fa00ff147b82 */ /* 0x000e220000000800 */
[----:B------:R-:W-:Y:S01]  /*df10*/  ULDC.64 UR4, c[0x0][0xb90] ;  /* 0x0002e40000047ab9 */ /* 0x000fe20000000a00 */
[----:B------:R-:W-:Y:S02]  /*df20*/  IMAD.MOV.U32 R6, RZ, RZ, R24 ;  /* 0x000000ffff067224 */ /* 0x000fe400078e0018 */
[----:B------:R-:W-:Y:S02]  /*df30*/  IMAD.MOV.U32 R7, RZ, RZ, R83 ;  /* 0x000000ffff077224 */ /* 0x000fe400078e0053 */
[----:B------:R-:W-:Y:S02]  /*df40*/  IMAD.MOV R35, RZ, RZ, -R216 ;  /* 0x000000ffff237224 */ /* 0x000fe400078e0ad8 */
[----:B------:R-:W-:-:S04]  /*df50*/  IMAD.WIDE.U32 R6, R88, UR4, R6 ;  /* 0x0000000458067c25 */ /* 0x000fc8000f8e0006 */
[----:B------:R-:W-:Y:S01]  /*df60*/  IMAD R34, R86, 0x40, R198 ;  /* 0x0000004056227824 */ /* 0x000fe200078e02c6 */
[----:B0-----:R-:W-:-:S13]  /*df70*/  ISETP.NE.AND P0, PT, R20, 0x1, PT ;  /* 0x000000011400780c */ /* 0x001fda0003f05270 */
[----:B------:R-:W0:Y:S08]  /*df80*/  @P0 LDC R9, c[0x0][0xbec] ;  /* 0x0002fb00ff090b82 */ /* 0x000e300000000800 */
[----:B------:R-:W3:Y:S01]  /*df90*/  @P0 LDC R31, c[0x0][0xbf0] ;  /* 0x0002fc00ff1f0b82 */ /* 0x000ee20000000800 */
[----:B--2---:R-:W-:Y:S02]  /*dfa0*/  IMAD R14, R86, 0x40, R8 ;  /* 0x00000040560e7824 */ /* 0x004fe400078e0208 */
[----:B------:R-:W-:-:S04]  /*dfb0*/  IMAD R8, R82, UR4, RZ ;  /* 0x0000000452087c24 */ /* 0x000fc8000f8e02ff */
[----:B------:R-:W-:Y:S01]  /*dfc0*/  IMAD R15, R88, UR5, R8 ;  /* 0x00000005580f7c24 */ /* 0x000fe2000f8e0208 */
[----:B------:R-:W-:Y:S01]  /*dfd0*/  ULDC.64 UR4, c[0x0][0xb98] ;  /* 0x0002e60000047ab9 */ /* 0x000fe20000000a00 */
[----:B0-----:R-:W-:-:S04]  /*dfe0*/  @P0 IMAD.HI.U32 R8, R14, R9, RZ ;  /* 0x000000090e080227 */ /* 0x001fc800078e00ff */
[----:B------:R-:W-:Y:S01]  /*dff0*/  IMAD.MOV.U32 R9, RZ, RZ, R14 ;  /* 0x000000ffff097224 */ /* 0x000fe200078e000e */
[----:B---3--:R-:W-:Y:S01]  /*e000*/  @P0 SHF.R.U32.HI R9, RZ, R31, R8 ;  /* 0x0000001fff090219 */ /* 0x008fe20000011608 */
[----:B------:R-:W-:Y:S02]  /*e010*/  IMAD.IADD R7, R7, 0x1, R15 ;  /* 0x0000000107077824 */ /* 0x000fe400078e020f */
[----:B------:R-:W-:Y:S01]  /*e020*/  IMAD R8, R80, UR4, RZ ;  /* 0x0000000450087c24 */ /* 0x000fe2000f8e02ff */
[--C-:B------:R-:W-:Y:S01]  /*e030*/  SHF.R.S32.HI R31, RZ, 0x1f, R9.reuse ;  /* 0x0000001fff1f7819 */ /* 0x100fe20000011409 */
[----:B------:R-:W-:Y:S02]  /*e040*/  IMAD.MOV R15, RZ, RZ, -R9 ;  /* 0x000000ffff0f7224 */ /* 0x000fe400078e0a09 */
[----:B------:R-:W-:-:S04]  /*e050*/  IMAD.WIDE.U32 R6, R81, UR4, R6 ;  /* 0x0000000451067c25 */ /* 0x000fc8000f8e0006 */
[----:B------:R-:W-:Y:S01]  /*e060*/  IMAD R15, R20, R15, R14 ;  /* 0x0000000f140f7224 */ /* 0x000fe200078e020e */
[----:B------:R-:W-:Y:S01]  /*e070*/  IADD3 R6, P0, R9, R6, RZ ;  /* 0x0000000609067210 */ /* 0x000fe20007f1e0ff */
[----:B------:R-:W-:Y:S01]  /*e080*/  IMAD R14, R81, UR5, R8 ;  /* 0x00000005510e7c24 */ /* 0x000fe2000f8e0208 */
[----:B------:R-:W-:Y:S02]  /*e090*/  ULDC.64 UR4, c[0x0][0xb88] ;  /* 0x0002e20000047ab9 */ /* 0x000fe40000000a00 */
[----:B------:R-:W-:Y:S02]  /*e0a0*/  SHF.R.S32.HI R8, RZ, 0x1f, R15 ;  /* 0x0000001fff087819 */ /* 0x000fe4000001140f */
[----:B------:R-:W-:Y:S01]  /*e0b0*/  IADD3.X R7, R31, R7, R14, P0, !PT ;  /* 0x000000071f077210 */ /* 0x000fe200007fe40e */
[----:B------:R-:W-:Y:S02]  /*e0c0*/  IMAD R31, R3, R20, RZ ;  /* 0x00000014031f7224 */ /* 0x000fe400078e02ff */
[----:B------:R-:W-:-:S02]  /*e0d0*/  IMAD R8, R8, UR4, RZ ;  /* 0x0000000408087c24 */ /* 0x000fc4000f8e02ff */
[----:B------:R-:W-:-:S04]  /*e0e0*/  IMAD.WIDE.U32 R6, R15, UR4, R6 ;  /* 0x000000040f067c25 */ /* 0x000fc8000f8e0006 */
[----:B------:R-:W-:Y:S01]  /*e0f0*/  IMAD R15, R15, UR5, R8 ;  /* 0x000000050f0f7c24 */ /* 0x000fe2000f8e0208 */
[----:B------:R-:W-:Y:S01]  /*e100*/  ULDC.64 UR4, c[0x0][0xb50] ;  /* 0x0002d40000047ab9 */ /* 0x000fe20000000a00 */
[----:B------:R-:W-:Y:S02]  /*e110*/  VIADD R14, R34, 0x8 ;  /* 0x00000008220e7836 */ /* 0x000fe40000000000 */
[----:B------:R-:W-:Y:S01]  /*e120*/  IMAD.IADD R7, R7, 0x1, R15 ;  /* 0x0000000107077824 */ /* 0x000fe200078e020f */
[----:B------:R-:W-:-:S04]  /*e130*/  LEA R15, P0, R6, UR4, 0x2 ;  /* 0x00000004060f7c11 */ /* 0x000fc8000f8010ff */
[----:B------:R-:W-:Y:S01]  /*e140*/  LEA.HI.X R30, R6, UR5, R7, 0x2, P0 ;  /* 0x00000005061e7c11 */ /* 0x000fe200080f1407 */
[----:B------:R-:W-:Y:S01]  /*e150*/  SHFL.IDX PT, R8, R15, 0x1, 0x1c1f ;  /* 0x003c1f000f087f89 */ /* 0x000fe200000e0000 */
[----:B------:R-:W-:-:S03]  /*e160*/  ISETP.NE.AND P0, PT, R214, R35, PT ;  /* 0x00000023d600720c */ /* 0x000fc60003f05270 */
[----:B------:R-:W-:Y:S01]  /*e170*/  SHFL.IDX PT, R6, R15, RZ, 0x1c1f ;  /* 0x001c1fff0f067589 */ /* 0x000fe200000e0000 */
[-C--:B------:R-:W-:Y:S02]  /*e180*/  ISETP.GE.OR P1, PT, R34, R31.reuse, P0 ;  /* 0x0000001f2200720c */ /* 0x080fe40000726670 */
[----:B------:R-:W-:Y:S01]  /*e190*/  ISETP.GE.OR P0, PT, R14, R31, P0 ;  /* 0x0000001f0e00720c */ /* 0x000fe20000706670 */
[----:B------:R-:W0:Y:S04]  /*e1a0*/  SHFL.IDX PT, R7, R30, RZ, 0x1c1f ;  /* 0x001c1fff1e077589 */ /* 0x000e2800000e0000 */
[----:B------:R-:W2:Y:S06]  /*e1b0*/  SHFL.IDX PT, R9, R30, 0x1, 0x1c1f ;  /* 0x003c1f001e097f89 */ /* 0x000eac00000e0000 */
[----:B0-----:R0:W-:Y:S04]  /*e1c0*/  @!P1 ST.E desc[UR40][R6.64], R21 ;  /* 0x0000001506009985 */ /* 0x0011e8000c101928 */
[----:B--2---:R0:W-:Y:S02]  /*e1d0*/  @!P0 ST.E desc[UR40][R8.64], R0 ;  /* 0x0000000008008985 */ /* 0x0041e4000c101928 */
.L_x_3933:
[----:B------:R-:W2:Y:S01]  /*e1e0*/  LDC R84, c[0x0][0xbe8] ;  /* 0x0002fa00ff547b82 */ /* 0x000ea20000000800 */
[----:B------:R-:W-:Y:S01]  /*e1f0*/  ULDC.64 UR4, c[0x0][0xaa0] ;  /* 0x0002a80000047ab9 */ /* 0x000fe20000000a00 */
[----:B0-----:R-:W-:Y:S01]  /*e200*/  SHF.R.S32.HI R0, RZ, 0x1f, R90 ;  /* 0x0000001fff007819 */ /* 0x001fe2000001145a */
[----:B------:R-:W-:Y:S01]  /*e210*/  IMAD R83, R83, UR4, RZ ;  /* 0x0000000453537c24 */ /* 0x000fe2000f8e02ff */
[----:B------:R-:W5:Y:S04]  /*e220*/  LD.E.128 R4, desc[UR40][R4.64] ;  /* 0x0000002804047980 */ /* 0x000f68000c101d00 */
[----:B------:R-:W0:Y:S01]  /*e230*/  LDC R85, c[0x0][0xac8] ;  /* 0x0002b200ff557b82 */ /* 0x000e220000000800 */
[----:B------:R-:W5:Y:S04]  /*e240*/  LD.E.128 R8, desc[UR40][R10.64] ;  /* 0x000000280a087980 */ /* 0x000f68000c101d00 */
[----:B------:R-:W5:Y:S04]  /*e250*/  LD.E.128 R12, desc[UR40][R12.64] ;  /* 0x000000280c0c7980 */ /* 0x000f68000c101d00 */
[----:B------:R-:W5:Y:S04]  /*e260*/  LD.E.128 R28, desc[UR40][R28.64] ;  /* 0x000000281c1c7980 */ /* 0x000f68000c101d00 */
[----:B------:R-:W5:Y:S01]  /*e270*/  LD.E.128 R32, desc[UR40][R32.64] ;  /* 0x0000002820207980 */ /* 0x000f62000c101d00 */
[----:B--2---:R-:W-:Y:S01]  /*e280*/  ISETP.NE.AND P1, PT, R84, 0x1, PT ;  /* 0x000000015400780c */ /* 0x004fe20003f25270 */
[----:B------:R-:W-:Y:S01]  /*e290*/  IMAD R83, R24, UR5, R83 ;  /* 0x0000000518537c24 */ /* 0x000fe2000f8e0253 */
[----:B------:R-:W-:Y:S01]  /*e2a0*/  LEA.HI R0, R0, R90, RZ, 0x3 ;  /* 0x0000005a00007211 */ /* 0x000fe200078f18ff */
[----:B------:R-:W-:Y:S01]  /*e2b0*/  IMAD.WIDE.U32 R20, R24, UR4, RZ ;  /* 0x0000000418147c25 */ /* 0x000fe2000f8e00ff */
[----:B------:R-:W-:Y:S01]  /*e2c0*/  ULDC.64 UR4, c[0x0][0xae8] ;  /* 0x0002ba0000047ab9 */ /* 0x000fe20000000a00 */
[----:B------:R-:W5:Y:S01]  /*e2d0*/  LD.E.128 R36, desc[UR40][R36.64] ;  /* 0x0000002824247980 */ /* 0x000f62000c101d00 */
[----:B------:R-:W-:-:S03]  /*e2e0*/  LOP3.LUT R0, R0, 0xfffffff8, RZ, 0xc0, !PT ;  /* 0xfffffff800007812 */ /* 0x000fc600078ec0ff */
[----:B------:R-:W5:Y:S04]  /*e2f0*/  LD.E.128 R40, desc[UR40][R40.64] ;  /* 0x0000002828287980 */ /* 0x000f68000c101d00 */
[----:B------:R-:W2:Y:S01]  /*e300*/  @P1 LDC R87, c[0x0][0xbec] ;  /* 0x0002fb00ff571b82 */ /* 0x000ea20000000800 */
[----:B------:R-:W-:Y:S01]  /*e310*/  IMAD.IADD R21, R21, 0x1, R83 ;  /* 0x0000000115157824 */ /* 0x000fe200078e0253 */
[----:B------:R-:W5:Y:S01]  /*e320*/  LD.E.128 R44, desc[UR40][R44.64] ;  /* 0x000000282c2c7980 */ /* 0x000f62000c101d00 */
[----:B------:R-:W-:-:S03]  /*e330*/  IMAD R82, R82, UR4, RZ ;  /* 0x0000000452527c24 */ /* 0x000fc6000f8e02ff */
[----:B------:R-:W5:Y:S02]  /*e340*/  LD.E.128 R48, desc[UR40][R48.64] ;  /* 0x0000002830307980 */ /* 0x000f64000c101d00 */
[----:B------:R-:W3:Y:S01]  /*e350*/  @P1 LDC R89, c[0x0][0xbf0] ;  /* 0x0002fc00ff591b82 */ /* 0x000ee20000000800 */
[C---:B------:R-:W-:Y:S01]  /*e360*/  IMAD R83, R88.reuse, UR5, R82 ;  /* 0x0000000558537c24 */ /* 0x040fe2000f8e0252 */
[----:B------:R-:W5:Y:S01]  /*e370*/  LD.E.128 R52, desc[UR40][R52.64] ;  /* 0x0000002834347980 */ /* 0x000f62000c101d00 */
[----:B------:R-:W-:Y:S01]  /*e380*/  IMAD.WIDE.U32 R20, R88, UR4, R20 ;  /* 0x0000000458147c25 */ /* 0x000fe2000f8e0014 */
[----:B------:R-:W-:Y:S02]  /*e390*/  ULDC.64 UR4, c[0x0][0xaf0] ;  /* 0x0002bc0000047ab9 */ /* 0x000fe40000000a00 */
[----:B------:R-:W5:Y:S01]  /*e3a0*/  LD.E.128 R56, desc[UR40][R56.64] ;  /* 0x0000002838387980 */ /* 0x000f62000c101d00 */
[----:B------:R-:W-:Y:S02]  /*e3b0*/  IMAD.IADD R0, R90, 0x1, -R0 ;  /* 0x000000015a007824 */ /* 0x000fe400078e0a00 */
[----:B------:R-:W-:Y:S01]  /*e3c0*/  IMAD R80, R80, UR4, RZ ;  /* 0x0000000450507c24 */ /* 0x000fe2000f8e02ff */
[----:B------:R-:W5:Y:S01]  /*e3d0*/  LD.E.128 R60, desc[UR40][R60.64] ;  /* 0x000000283c3c7980 */ /* 0x000f62000c101d00 */
[----:B------:R-:W-:-:S02]  /*e3e0*/  IMAD R0, R0, 0x20, R98 ;  /* 0x0000002000007824 */ /* 0x000fc400078e0262 */
[----:B------:R-:W-:Y:S01]  /*e3f0*/  IMAD.IADD R21, R21, 0x1, R83 ;  /* 0x0000000115157824 */ /* 0x000fe200078e0253 */
[----:B------:R-:W5:Y:S01]  /*e400*/  LD.E.128 R64, desc[UR40][R64.64] ;  /* 0x0000002840407980 */ /* 0x000f62000c101d00 */
[----:B------:R-:W-:Y:S02]  /*e410*/  IMAD R83, R81, UR5, R80 ;  /* 0x0000000551537c24 */ /* 0x000fe4000f8e0250 */
[----:B------:R-:W-:Y:S01]  /*e420*/  VIADD R101, R196, 0x40 ;  /* 0x00000040c4657836 */ /* 0x000fe20000000000 */
[----:B------:R-:W5:Y:S01]  /*e430*/  LD.E.128 R68, desc[UR40][R68.64] ;  /* 0x0000002844447980 */ /* 0x000f62000c101d00 */
[----:B------:R-:W-:Y:S02]  /*e440*/  IMAD R80, R86, 0x40, R0 ;  /* 0x0000004056507824 */ /* 0x000fe400078e0200 */
[----:B------:R-:W-:Y:S01]  /*e450*/  VIADD R99, R196, 0x80 ;  /* 0x00000080c4637836 */ /* 0x000fe20000000000 */
[----:B0-----:R-:W-:Y:S01]  /*e460*/  ISETP.GE.AND P0, PT, R101, R85, PT ;  /* 0x000000556500720c */ /* 0x001fe20003f06270 */
[----:B--2---:R-:W-:Y:S01]  /*e470*/  @P1 IMAD.HI.U32 R0, R80, R87, RZ ;  /* 0x0000005750001227 */ /* 0x004fe200078e00ff */
[----:B------:R-:W5:Y:S02]  /*e480*/  LD.E.128 R72, desc[UR40][R72.64] ;  /* 0x0000002848487980 */ /* 0x000f64000c101d00 */
[----:B------:R-:W-:Y:S01]  /*e490*/  SEL R24, RZ, 0xffffffff, P0 ;  /* 0xffffffffff187807 */ /* 0x000fe20000000000 */
[----:B------:R-:W-:Y:S01]  /*e4a0*/  IMAD.WIDE.U32 R20, R81, UR4, R20 ;  /* 0x0000000451147c25 */ /* 0x000fe2000f8e0014 */
[----:B------:R-:W-:Y:S01]  /*e4b0*/  ISETP.GE.AND P0, PT, R99, R85, PT ;  /* 0x000000556300720c */ /* 0x000fe20003f06270 */
[----:B------:R-:W-:Y:S01]  /*e4c0*/  ULDC.64 UR4, c[0x0][0xae0] ;  /* 0x0002b80000047ab9 */ /* 0x000fe20000000a00 */
[----:B------:R-:W5:Y:S01]  /*e4d0*/  LD.E.128 R76, desc[UR40][R76.64] ;  /* 0x000000284c4c7980 */ /* 0x000f62000c101d00 */
[----:B------:R-:W-:Y:S01]  /*e4e0*/  IMAD.MOV.U32 R81, RZ, RZ, R80 ;  /* 0x000000ffff517224 */ /* 0x000fe200078e0050 */
[----:B---3--:R-:W-:Y:S01]  /*e4f0*/  @P1 SHF.R.U32.HI R81, RZ, R89, R0 ;  /* 0x00000059ff511219 */ /* 0x008fe20000011600 */
[C---:B------:R-:W-:Y:S01]  /*e500*/  VIADD R97, R196.reuse, 0xc0 ;  /* 0x000000c0c4617836 */ /* 0x040fe20000000000 */
[-C--:B------:R-:W-:Y:S01]  /*e510*/  ISETP.GE.AND P1, PT, R196, R85.reuse, PT ;  /* 0x00000055c400720c */ /* 0x080fe20003f26270 */
[----:B------:R-:W-:Y:S01]  /*e520*/  IMAD.SHL.U32 R87, R24, 0x2, RZ ;  /* 0x0000000218577824 */ /* 0x000fe200078e00ff */
[----:B------:R-:W-:Y:S01]  /*e530*/  SEL R24, RZ, 0xffffffff, P0 ;  /* 0xffffffffff187807 */ /* 0x000fe20000000000 */
[----:B------:R-:W-:Y:S01]  /*e540*/  VIADD R95, R196, 0x100 ;  /* 0x00000100c45f7836 */ /* 0x000fe20000000000 */
[----:B------:R-:W-:Y:S01]  /*e550*/  SEL R0, RZ, 0x1, P1 ;  /* 0x00000001ff007807 */ /* 0x000fe20000800000 */
[----:B------:R-:W-:Y:S01]  /*e560*/  IMAD.IADD R21, R21, 0x1, R83 ;  /* 0x0000000115157824 */ /* 0x000fe200078e0253 */
[----:B------:R-:W-:Y:S01]  /*e570*/  ISETP.GE.AND P0, PT, R97, R85, PT ;  /* 0x000000556100720c */ /* 0x000fe20003f06270 */
[--C-:B------:R-:W-:Y:S01]  /*e580*/  IMAD.MOV R83, RZ, RZ, -R81.reuse ;  /* 0x000000ffff537224 */ /* 0x100fe200078e0a51 */
[----:B------:R-:W-:Y:S01]  /*e590*/  LOP3.LUT R0, R87, 0x2, R0, 0xe2, !PT ;  /* 0x0000000257007812 */ /* 0x000fe200078ee200 */
[----:B------:R-:W-:Y:S01]  /*e5a0*/  IMAD.SHL.U32 R87, R24, 0x4, RZ ;  /* 0x0000000418577824 */ /* 0x000fe200078e00ff */
[----:B------:R-:W-:Y:S01]  /*e5b0*/  SEL R24, RZ, 0xffffffff, P0 ;  /* 0xffffffffff187807 */ /* 0x000fe20000000000 */
[----:B------:R-:W-:Y:S01]  /*e5c0*/  IMAD R83, R84, R83, R80 ;  /* 0x0000005354537224 */ /* 0x000fe200078e0250 */
[-C--:B------:R-:W-:Y:S01]  /*e5d0*/  ISETP.GE.AND P0, PT, R95, R85.reuse, PT ;  /* 0x000000555f00720c */ /* 0x080fe20003f06270 */
[----:B------:R-:W-:Y:S01]  /*e5e0*/  VIADD R93, R196, 0x140 ;  /* 0x00000140c45d7836 */ /* 0x000fe20000000000 */
[----:B------:R-:W-:Y:S01]  /*e5f0*/  SHF.R.S32.HI R80, RZ, 0x1f, R81 ;  /* 0x0000001fff507819 */ /* 0x000fe20000011451 */
[----:B------:R-:W-:Y:S01]  /*e600*/  @!PT LDS RZ, [RZ] ;  /* 0x00000000fffff984 */ /* 0x000fe20000000800 */
[----:B------:R-:W-:Y:S01]  /*e610*/  @!PT LDS RZ, [RZ] ;  /* 0x00000000fffff984 */ /* 0x000fe20000000800 */
[----:B------:R-:W-:Y:S01]  /*e620*/  @!PT LDS RZ, [RZ] ;  /* 0x00000000fffff984 */ /* 0x000fe20000000800 */
[----:B------:R-:W-:Y:S01]  /*e630*/  @!PT LDS RZ, [RZ] ;  /* 0x00000000fffff984 */ /* 0x000fe20000000800 */
[----:B------:R0:W-:Y:S06]  /*e640*/  MEMBAR.ALL.CTA ;  /* 0x0000000000007992 */ /* 0x0001ec0000008000 */
[----:B0-----:R-:W0:Y:S01]  /*e650*/  FENCE.VIEW.ASYNC.S ;  /* 0x00000000000073c6 */ /* 0x001e220000000000 */
[----:B------:R-:W-:Y:S01]  /*e660*/  LOP3.LUT R0, R87, 0x4, R0, 0xe2, !PT ;  /* 0x0000000457007812 */ /* 0x000fe200078ee200 */
[----:B------:R-:W-:Y:S01]  /*e670*/  IMAD.SHL.U32 R87, R24, 0x8, RZ ;  /* 0x0000000818577824 */ /* 0x000fe200078e00ff */
[----:B------:R-:W-:Y:S01]  /*e680*/  SEL R24, RZ, 0xffffffff, P0 ;  /* 0xffffffffff187807 */ /* 0x000fe20000000000 */
[----:B------:R-:W-:Y:S01]  /*e690*/  IMAD R80, R80, UR4, RZ ;  /* 0x0000000450507c24 */ /* 0x000fe2000f8e02ff */
[-C--:B------:R-:W-:Y:S01]  /*e6a0*/  ISETP.GE.AND P0, PT, R93, R85.reuse, PT ;  /* 0x000000555d00720c */ /* 0x080fe20003f06270 */
[----:B------:R-:W-:Y:S01]  /*e6b0*/  VIADD R91, R196, 0x180 ;  /* 0x00000180c45b7836 */ /* 0x000fe20000000000 */
[----:B------:R-:W-:Y:S01]  /*e6c0*/  LOP3.LUT R0, R87, 0x8, R0, 0xe2, !PT ;  /* 0x0000000857007812 */ /* 0x000fe200078ee200 */
[----:B------:R-:W-:Y:S01]  /*e6d0*/  IMAD.SHL.U32 R89, R24, 0x10, RZ ;  /* 0x0000001018597824 */ /* 0x000fe200078e00ff */
[----:B------:R-:W-:Y:S01]  /*e6e0*/  SEL R24, RZ, 0xffffffff, P0 ;  /* 0xffffffffff187807 */ /* 0x000fe20000000000 */
[C---:B------:R-:W-:Y:S01]  /*e6f0*/  IMAD R87, R81.reuse, UR5, R80 ;  /* 0x0000000551577c24 */ /* 0x040fe2000f8e0250 */
[----:B------:R-:W-:Y:S01]  /*e700*/  SHF.R.S32.HI R80, RZ, 0x1f, R83 ;  /* 0x0000001fff507819 */ /* 0x000fe20000011453 */
[----:B------:R-:W-:Y:S01]  /*e710*/  IMAD.WIDE.U32 R20, R81, UR4, R20 ;  /* 0x0000000451147c25 */ /* 0x000fe2000f8e0014 */
[----:B------:R-:W-:Y:S01]  /*e720*/  ULDC.64 UR4, c[0x0][0xad8] ;  /* 0x0002b60000047ab9 */ /* 0x000fe20000000a00 */
[----:B------:R-:W-:Y:S01]  /*e730*/  LOP3.LUT R0, R89, 0x10, R0, 0xe2, !PT ;  /* 0x0000001059007812 */ /* 0x000fe200078ee200 */
[----:B------:R-:W-:Y:S01]  /*e740*/  BSSY B1, `(.L_x_3934) ;  /* 0x0000048000017945 */ /* 0x000fe20003800000 */
[----:B------:R-:W-:Y:S01]  /*e750*/  IMAD.SHL.U32 R81, R24, 0x20, RZ ;  /* 0x0000002018517824 */ /* 0x000fe200078e00ff */
[----:B------:R-:W-:Y:S01]  /*e760*/  ISETP.GE.AND P0, PT, R91, R85, PT ;  /* 0x000000555b00720c */ /* 0x000fe20003f06270 */
[----:B------:R-:W-:-:S02]  /*e770*/  IMAD.IADD R21, R21, 0x1, R87 ;  /* 0x0000000115157824 */ /* 0x000fc400078e0257 */
[----:B------:R-:W-:Y:S01]  /*e780*/  IMAD R80, R80, UR4, RZ ;  /* 0x0000000450507c24 */ /* 0x000fe2000f8e02ff */
[----:B------:R-:W-:Y:S01]  /*e790*/  LOP3.LUT R0, R81, 0x20, R0, 0xe2, !PT ;  /* 0x0000002051007812 */ /* 0x000fe200078ee200 */
[----:B------:R-:W-:Y:S01]  /*e7a0*/  IMAD R88, R3, R84, RZ ;  /* 0x0000005403587224 */ /* 0x000fe200078e02ff */
[----:B------:R-:W-:Y:S01]  /*e7b0*/  SEL R3, RZ, 0x40, P0 ;  /* 0x00000040ff037807 */ /* 0x000fe20000000000 */
[----:B------:R-:W-:Y:S02]  /*e7c0*/  IMAD R87, R86, 0x40, R98 ;  /* 0x0000004056577824 */ /* 0x000fe400078e0262 */
[C---:B------:R-:W-:Y:S01]  /*e7d0*/  IMAD R81, R83.reuse, UR5, R80 ;  /* 0x0000000553517c24 */ /* 0x040fe2000f8e0250 */
[----:B------:R-:W-:Y:S01]  /*e7e0*/  LOP3.LUT R3, R0, R3, RZ, 0xfc, !PT ;  /* 0x0000000300037212 */ /* 0x000fe200078efcff */
[----:B------:R-:W-:Y:S01]  /*e7f0*/  IMAD.WIDE.U32 R20, R83, UR4, R20 ;  /* 0x0000000453147c25 */ /* 0x000fe2000f8e0014 */
[----:B------:R-:W-:Y:S01]  /*e800*/  ISETP.GE.AND P1, PT, R87, R88, PT ;  /* 0x000000585700720c */ /* 0x000fe20003f26270 */
[----:B------:R-:W-:-:S02]  /*e810*/  ULDC.64 UR4, c[0x0][0xa80] ;  /* 0x0002a00000047ab9 */ /* 0x000fc40000000a00 */
[----:B------:R-:W-:Y:S01]  /*e820*/  VIADD R90, R196, 0x1c0 ;  /* 0x000001c0c45a7836 */ /* 0x000fe20000000000 */
[----:B------:R-:W-:Y:S01]  /*e830*/  LEA R84, P2, R20, UR4, 0x1 ;  /* 0x0000000414547c11 */ /* 0x000fe2000f8408ff */
[----:B------:R-:W-:Y:S02]  /*e840*/  IMAD.IADD R21, R21, 0x1, R81 ;  /* 0x0000000115157824 */ /* 0x000fe400078e0251 */
[----:B------:R-:W-:Y:S01]  /*e850*/  VIADD R0, R2, 0x28c20 ;  /* 0x00028c2002007836 */ /* 0x000fe20000000000 */
[----:B------:R-:W-:Y:S01]  /*e860*/  ISETP.GE.AND P0, PT, R90, R85, PT ;  /* 0x000000555a00720c */ /* 0x000fe20003f06270 */
[----:B------:R-:W-:Y:S01]  /*e870*/  VIADD R89, R196, 0x1c0 ;  /* 0x000001c0c4597836 */ /* 0x000fe20000000000 */
[----:B------:R-:W-:Y:S01]  /*e880*/  LEA.HI.X R86, R20, UR5, R21, 0x1, P2 ;  /* 0x0000000514567c11 */ /* 0x000fe200090f0c15 */
[C---:B------:R-:W-:Y:S01]  /*e890*/  VIADD R92, R196.reuse, 0x180 ;  /* 0x00000180c45c7836 */ /* 0x040fe20000000000 */
[----:B------:R-:W-:Y:S01]  /*e8a0*/  PRMT R0, RZ, 0x654, R0 ;  /* 0x00000654ff007816 */ /* 0x000fe20000000000 */
[C---:B------:R-:W-:Y:S01]  /*e8b0*/  VIADD R94, R196.reuse, 0x140 ;  /* 0x00000140c45e7836 */ /* 0x040fe20000000000 */
[----:B------:R-:W-:Y:S01]  /*e8c0*/  SEL R24, RZ, 0x80, P0 ;  /* 0x00000080ff187807 */ /* 0x000fe20000000000 */
[C---:B------:R-:W-:Y:S01]  /*e8d0*/  VIADD R96, R196.reuse, 0x100 ;  /* 0x00000100c4607836 */ /* 0x040fe20000000000 */
[----:B0-----:R0:W-:Y:S01]  /*e8e0*/  SYNCS.ARRIVE.TRANS64.RED.A1T0 RZ, [R0+URZ], RZ ;  /* 0x000000ff00ff79a7 */ /* 0x0011e2000810043f */
[C---:B------:R-:W-:Y:S01]  /*e8f0*/  VIADD R98, R196.reuse, 0xc0 ;  /* 0x000000c0c4627836 */ /* 0x040fe20000000000 */
[----:B------:R0:W2:Y:S01]  /*e900*/  SHFL.IDX PT, R20, R84, RZ, 0x181f ;  /* 0x00181fff54147589 */ /* 0x0000a200000e0000 */
[C---:B------:R-:W-:Y:S01]  /*e910*/  VIADD R100, R196.reuse, 0x80 ;  /* 0x00000080c4647836 */ /* 0x040fe20000000000 */
[----:B------:R-:W-:Y:S01]  /*e920*/  LOP3.LUT R24, R3, R24, RZ, 0xfc, !PT ;  /* 0x0000001803187212 */ /* 0x000fe200078efcff */
[----:B------:R-:W-:Y:S01]  /*e930*/  VIADD R102, R196, 0x40 ;  /* 0x00000040c4667836 */ /* 0x000fe20000000000 */
[----:B------:R0:W3:Y:S01]  /*e940*/  SHFL.IDX PT, R21, R86, RZ, 0x181f ;  /* 0x00181fff56157589 */ /* 0x0000e200000e0000 */
[----:B------:R-:W-:-:S02]  /*e950*/  SHF.R.S32.HI R89, RZ, 0x1f, R89 ;  /* 0x0000001fff597819 */ /* 0x000fc40000011459 */
[----:B------:R-:W-:Y:S02]  /*e960*/  SHF.R.S32.HI R92, RZ, 0x1f, R92 ;  /* 0x0000001fff5c7819 */ /* 0x000fe4000001145c */
[----:B------:R-:W-:Y:S02]  /*e970*/  SHF.R.S32.HI R94, RZ, 0x1f, R94 ;  /* 0x0000001fff5e7819 */ /* 0x000fe4000001145e */
[----:B------:R-:W-:Y:S02]  /*e980*/  SHF.R.S32.HI R96, RZ, 0x1f, R96 ;  /* 0x0000001fff607819 */ /* 0x000fe40000011460 */
[----:B------:R-:W-:Y:S02]  /*e990*/  SHF.R.S32.HI R98, RZ, 0x1f, R98 ;  /* 0x0000001fff627819 */ /* 0x000fe40000011462 */
[----:B------:R-:W-:Y:S02]  /*e9a0*/  SHF.R.S32.HI R100, RZ, 0x1f, R100 ;  /* 0x0000001fff647819 */ /* 0x000fe40000011464 */
[----:B------:R-:W-:Y:S01]  /*e9b0*/  SHF.R.S32.HI R102, RZ, 0x1f, R102 ;  /* 0x0000001fff667819 */ /* 0x000fe20000011466 */
[----:B0-----:R-:W-:Y:S06]  /*e9c0*/  @P1 BRA `(.L_x_3935) ;  /* 0x00000000007c1947 */ /* 0x001fec0003800000 */
[-C--:B------:R-:W-:Y:S02]  /*e9d0*/  ISETP.GE.AND P1, PT, R101, R85.reuse, PT ;  /* 0x000000556500720c */ /* 0x080fe40003f26270 */
[-C--:B------:R-:W-:Y:S02]  /*e9e0*/  ISETP.GE.AND P0, PT, R196, R85.reuse, PT ;  /* 0x00000055c400720c */ /* 0x080fe40003f06270 */
[-C--:B------:R-:W-:Y:S02]  /*e9f0*/  ISETP.GE.AND P5, PT, R99, R85.reuse, PT ;  /* 0x000000556300720c */ /* 0x080fe40003fa6270 */
[----:B------:R-:W-:-:S07]  /*ea00*/  ISETP.GE.AND P3, PT, R97, R85, PT ;  /* 0x000000556100720c */ /* 0x000fce0003f66270 */
[C---:B--2---:R-:W-:Y:S02]  /*ea10*/  @!P1 LEA R80, P2, R101.reuse, R20, 0x1 ;  /* 0x0000001465509211 */ /* 0x044fe400078408ff */
[----:B---3--:R-:W-:Y:S02]  /*ea20*/  @!P0 IMAD.WIDE R82, R196, 0x2, R20 ;  /* 0x00000002c4528825 */ /* 0x008fe400078e0214 */
[----:B------:R-:W-:Y:S02]  /*ea30*/  @!P1 LEA.HI.X R81, R101, R21, R102, 0x1, P2 ;  /* 0x0000001565519211 */ /* 0x000fe400010f0c66 */
[----:B------:R-:W-:Y:S01]  /*ea40*/  ISETP.GE.AND P2, PT, R95, R85, PT ;  /* 0x000000555f00720c */ /* 0x000fe20003f46270 */
[----:B-----5:R0:W-:Y:S01]  /*ea50*/  @!P0 ST.E.128 desc[UR40][R82.64], R4 ;  /* 0x0000000452008985 */ /* 0x0201e2000c101d28 */
[----:B------:R-:W-:-:S03]  /*ea60*/  LOP3.LUT P0, RZ, R3, 0x40, RZ, 0xc0, !PT ;  /* 0x0000004003ff7812 */ /* 0x000fc6000780c0ff */
[----:B------:R2:W-:Y:S01]  /*ea70*/  @!P1 ST.E.128 desc[UR40][R80.64], R12 ;  /* 0x0000000c50009985 */ /* 0x0005e2000c101d28 */
[----:B------:R-:W-:Y:S02]  /*ea80*/  ISETP.GE.AND P1, PT, R93, R85, PT ;  /* 0x000000555d00720c */ /* 0x000fe40003f26270 */
[-C--:B0-----:R-:W-:Y:S02]  /*ea90*/  @!P5 LEA R4, P4, R99, R20.reuse, 0x1 ;  /* 0x000000146304d211 */ /* 0x081fe400078808ff */
[-C--:B------:R-:W-:Y:S02]  /*eaa0*/  @!P3 LEA R6, P6, R97, R20.reuse, 0x1 ;  /* 0x000000146106b211 */ /* 0x080fe400078c08ff */
[-C--:B------:R-:W-:Y:S02]  /*eab0*/  @!P5 LEA.HI.X R5, R99, R21.reuse, R100, 0x1, P4 ;  /* 0x000000156305d211 */ /* 0x080fe400020f0c64 */
[----:B------:R-:W-:Y:S02]  /*eac0*/  LOP3.LUT P4, RZ, R24, 0x80, RZ, 0xc0, !PT ;  /* 0x0000008018ff7812 */ /* 0x000fe4000788c0ff */
[----:B------:R-:W-:Y:S01]  /*ead0*/  @!P3 LEA.HI.X R7, R97, R21, R98, 0x1, P6 ;  /* 0x000000156107b211 */ /* 0x000fe200030f0c62 */
[----:B------:R0:W-:Y:S01]  /*eae0*/  @!P5 ST.E.128 desc[UR40][R4.64], R32 ;  /* 0x000000200400d985 */ /* 0x0001e2000c101d28 */
[----:B------:R-:W-:-:S02]  /*eaf0*/  @!P2 LEA R82, P5, R95, R20, 0x1 ;  /* 0x000000145f52a211 */ /* 0x000fc400078a08ff */
[-C--:B--2---:R-:W-:Y:S01]  /*eb00*/  @!P1 LEA R12, P6, R93, R20.reuse, 0x1 ;  /* 0x000000145d0c9211 */ /* 0x084fe200078c08ff */
[----:B------:R0:W-:Y:S01]  /*eb10*/  @!P3 ST.E.128 desc[UR40][R6.64], R40 ;  /* 0x000000280600b985 */ /* 0x0001e2000c101d28 */
[-C--:B------:R-:W-:Y:S02]  /*eb20*/  @P0 LEA R14, P3, R91, R20.reuse, 0x1 ;  /* 0x000000145b0e0211 */ /* 0x080fe400078608ff */
[-C--:B------:R-:W-:Y:S02]  /*eb30*/  @!P2 LEA.HI.X R83, R95, R21.reuse, R96, 0x1, P5 ;  /* 0x000000155f53a211 */ /* 0x080fe400028f0c60 */
[-C--:B------:R-:W-:Y:S02]  /*eb40*/  @!P1 LEA.HI.X R13, R93, R21.reuse, R94, 0x1, P6 ;  /* 0x000000155d0d9211 */ /* 0x080fe400030f0c5e */
[----:B------:R-:W-:Y:S01]  /*eb50*/  @P4 LEA R20, P5, R90, R20, 0x1 ;  /* 0x000000145a144211 */ /* 0x000fe200078a08ff */
[----:B------:R0:W-:Y:S01]  /*eb60*/  @!P2 ST.E.128 desc[UR40][R82.64], R48 ;  /* 0x000000305200a985 */ /* 0x0001e2000c101d28 */
[----:B------:R-:W-:-:S02]  /*eb70*/  @P0 LEA.HI.X R15, R91, R21, R92, 0x1, P3 ;  /* 0x000000155b0f0211 */ /* 0x000fc400018f0c5c */
[----:B------:R-:W-:Y:S01]  /*eb80*/  @P4 LEA.HI.X R21, R90, R21, R89, 0x1, P5 ;  /* 0x000000155a154211 */ /* 0x000fe200028f0c59 */
[----:B------:R0:W-:Y:S04]  /*eb90*/  @!P1 ST.E.128 desc[UR40][R12.64], R56 ;  /* 0x000000380c009985 */ /* 0x0001e8000c101d28 */
[----:B------:R0:W-:Y:S04]  /*eba0*/  @P0 ST.E.128 desc[UR40][R14.64], R64 ;  /* 0x000000400e000985 */ /* 0x0001e8000c101d28 */
[----:B------:R0:W-:Y:S02]  /*ebb0*/  @P4 ST.E.128 desc[UR40][R20.64], R72 ;  /* 0x0000004814004985 */ /* 0x0001e4000c101d28 */
.L_x_3935:
[----:B------:R-:W-:Y:S05]  /*ebc0*/  BSYNC B1 ;  /* 0x0000000000017941 */ /* 0x000fea0003800000 */
.L_x_3934:
[----:B------:R-:W-:Y:S01]  /*ebd0*/  VIADD R0, R87, 0x20 ;  /* 0x0000002057007836 */ /* 0x000fe20000000000 */
[----:B0----5:R0:W4:Y:S04]  /*ebe0*/  SHFL.IDX PT, R5, R86, 0x1, 0x181f ;  /* 0x00381f0056057f89 */ /* 0x02112800000e0000 */
[----:B------:R-:W-:Y:S01]  /*ebf0*/  ISETP.GE.AND P0, PT, R0, R88, PT ;  /* 0x000000580000720c */ /* 0x000fe20003f06270 */
[----:B------:R0:W0:-:S12]  /*ec00*/  SHFL.IDX PT, R4, R84, 0x1, 0x181f ;  /* 0x00381f0054047f89 */ /* 0x00001800000e0000 */
[----:B------:R-:W-:Y:S05]  /*ec10*/  @P0 BRA `(.L_x_3936) ;  /* 0x0000001000680947 */ /* 0x000fea0003800000 */
[-C--:B------:R-:W-:Y:S02]  /*ec20*/  ISETP.GE.AND P5, PT, R101, R85.reuse, PT ;  /* 0x000000556500720c */ /* 0x080fe40003fa6270 */
[-C--:B------:R-:W-:Y:S02]  /*ec30*/  ISETP.GE.AND P6, PT, R196, R85.reuse, PT ;  /* 0x00000055c400720c */ /* 0x080fe40003fc6270 */
[-C--:B------:R-:W-:Y:S02]  /*ec40*/  ISETP.GE.AND P3, PT, R99, R85.reuse, PT ;  /* 0x000000556300720c */ /* 0x080fe40003f66270 */
[-C--:B------:R-:W-:Y:S02]  /*ec50*/  ISETP.GE.AND P2, PT, R97, R85.reuse, PT ;  /* 0x000000556100720c */ /* 0x080fe40003f46270 */
[-C--:B------:R-:W-:Y:S02]  /*ec60*/  ISETP.GE.AND P1, PT, R95, R85.reuse, PT ;  /* 0x000000555f00720c */ /* 0x080fe40003f26270 */
[----:B------:R-:W-:-:S03]  /*ec70*/  ISETP.GE.AND P0, PT, R93, R85, PT ;  /* 0x000000555d00720c */ /* 0x000fc60003f06270 */
[CC--:B0-----:R-:W-:Y:S02]  /*ec80*/  @!P5 LEA R12, P4, R101.reuse, R4.reuse, 0x1 ;  /* 0x00000004650cd211 */ /* 0x0c1fe400078808ff */
[----:B----4-:R-:W-:Y:S02]  /*ec90*/  @!P6 IMAD.WIDE R6, R196, 0x2, R4 ;  /* 0x00000002c406e825 */ /* 0x010fe400078e0204 */
[----:B------:R-:W-:Y:S02]  /*eca0*/  @!P5 LEA.HI.X R13, R101, R5, R102, 0x1, P4 ;  /* 0x00000005650dd211 */ /* 0x000fe400020f0c66 */
[----:B------:R-:W-:Y:S01]  /*ecb0*/  LOP3.LUT P4, RZ, R3, 0x40, RZ, 0xc0, !PT ;  /* 0x0000004003ff7812 */ /* 0x000fe2000788c0ff */
[----:B------:R0:W-:Y:S01]  /*ecc0*/  @!P6 ST.E.128 desc[UR40][R6.64], R8 ;  /* 0x000000080600e985 */ /* 0x0001e2000c101d28 */
[----:B------:R-:W-:-:S03]  /*ecd0*/  @!P3 LEA R14, P6, R99, R4, 0x1 ;  /* 0x00000004630eb211 */ /* 0x000fc600078c08ff */
[----:B------:R4:W-:Y:S01]  /*ece0*/  @!P5 ST.E.128 desc[UR40][R12.64], R28 ;  /* 0x0000001c0c00d985 */ /* 0x0009e2000c101d28 */
[-C--:B------:R-:W-:Y:S02]  /*ecf0*/  @!P3 LEA.HI.X R15, R99, R5.reuse, R100, 0x1, P6 ;  /* 0x00000005630fb211 */ /* 0x080fe400030f0c64 */
[-C--:B--2---:R-:W-:Y:S02]  /*ed00*/  @!P2 LEA R20, P5, R97, R4.reuse, 0x1 ;  /* 0x000000046114a211 */ /* 0x084fe400078a08ff */
[-C--:B------:R-:W-:Y:S01]  /*ed10*/  @!P1 LEA R32, P6, R95, R4.reuse, 0x1 ;  /* 0x000000045f209211 */ /* 0x080fe200078c08ff */
[----:B------:R4:W-:Y:S01]  /*ed20*/  @!P3 ST.E.128 desc[UR40][R14.64], R36 ;  /* 0x000000240e00b985 */ /* 0x0009e2000c101d28 */
[----:B------:R-:W-:Y:S02]  /*ed30*/  @!P0 LEA R34, P3, R93, R4, 0x1 ;  /* 0x000000045d228211 */ /* 0x000fe400078608ff */
[-C--:B---3--:R-:W-:Y:S02]  /*ed40*/  @!P2 LEA.HI.X R21, R97, R5.reuse, R98, 0x1, P5 ;  /* 0x000000056115a211 */ /* 0x088fe400028f0c62 */
[----:B------:R-:W-:-:S02]  /*ed50*/  @!P1 LEA.HI.X R33, R95, R5, R96, 0x1, P6 ;  /* 0x000000055f219211 */ /* 0x000fc400030f0c60 */
[----:B------:R-:W-:Y:S01]  /*ed60*/  @!P0 LEA.HI.X R35, R93, R5, R94, 0x1, P3 ;  /* 0x000000055d238211 */ /* 0x000fe200018f0c5e */
[----:B------:R4:W-:Y:S01]  /*ed70*/  @!P2 ST.E.128 desc[UR40][R20.64], R44 ;  /* 0x0000002c1400a985 */ /* 0x0009e2000c101d28 */
[----:B0-----:R-:W-:-:S03]  /*ed80*/  @P4 LEA R6, P5, R91, R4, 0x1 ;  /* 0x000000045b064211 */ /* 0x001fc600078a08ff */
[----:B------:R4:W-:Y:S01]  /*ed90*/  @!P1 ST.E.128 desc[UR40][R32.64], R52 ;  /* 0x0000003420009985 */ /* 0x0009e2000c101d28 */
[----:B------:R-:W-:-:S03]  /*eda0*/  @P4 LEA.HI.X R7, R91, R5, R92, 0x1, P5 ;  /* 0x000000055b074211 */ /* 0x000fc600028f0c5c */
[----:B------:R4:W-:Y:S01]  /*edb0*/  @!P0 ST.E.128 desc[UR40][R34.64], R60 ;  /* 0x0000003c22008985 */ /* 0x0009e2000c101d28 */
[----:B------:R-:W-:-:S03]  /*edc0*/  LOP3.LUT P0, RZ, R24, 0x80, RZ, 0xc0, !PT ;  /* 0x0000008018ff7812 */ /* 0x000fc6000780c0ff */
[----:B------:R4:W-:Y:S10]  /*edd0*/  @P4 ST.E.128 desc[UR40][R6.64], R68 ;  /* 0x0000004406004985 */ /* 0x0009f4000c101d28 */
[----:B------:R-:W-:Y:S05]  /*ede0*/  @!P0 BRA `(.L_x_3936) ;  /* 0x0000000c00f48947 */ /* 0x000fea0003800000 */
[----:B------:R-:W-:-:S04]  /*edf0*/  LEA R4, P0, R90, R4, 0x1 ;  /* 0x000000045a047211 */ /* 0x000fc800078008ff */
[----:B------:R-:W-:-:S05]  /*ee00*/  LEA.HI.X R5, R90, R5, R89, 0x1, P0 ;  /* 0x000000055a057211 */ /* 0x000fca00000f0c59 */
[----:B------:R0:W-:Y:S01]  /*ee10*/  ST.E.128 desc[UR40][R4.64], R76 ;  /* 0x0000004c04007985 */ /* 0x0001e2000c101d28 */
[----:B------:R-:W-:Y:S05]  /*ee20*/  BRA `(.L_x_3936) ;  /* 0x0000000c00e47947 */ /* 0x000fea0003800000 */
.L_x_3931:
[----:B------:R-:W3:Y:S01]  /*ee30*/  LDL.LU R6, [R1+0x18] ;  /* 0x0000180001067983 */ /* 0x000ee20000300800 */
[----:B------:R-:W-:Y:S01]  /*ee40*/  ULDC.64 UR4, c[0x0][0xc00] ;  /* 0x0003000000047ab9 */ /* 0x000fe20000000a00 */
[----:B------:R-:W-:Y:S01]  /*ee50*/  IMAD.MOV.U32 R3, RZ, RZ, RZ ;  /* 0x000000ffff037224 */ /* 0x000fe200078e00ff */
[----:B------:R-:W4:Y:S01]  /*ee60*/  LDC R29, c[0x0][0xbe8] ;  /* 0x0002fa00ff1d7b82 */ /* 0x000f220000000800 */
[----:B------:R-:W2:Y:S01]  /*ee70*/  LDL.LU R0, [R1+0x1c] ;  /* 0x00001c0001007983 */ /* 0x000ea20000300800 */
[----:B------:R-:W-:-:S04]  /*ee80*/  ISETP.NE.U32.AND P0, PT, RZ, UR4, PT ;  /* 0x00000004ff007c0c */ /* 0x000fc8000bf05070 */
[----:B------:R-:W-:Y:S02]  /*ee90*/  ISETP.NE.AND.EX P0, PT, RZ, UR5, PT, P0 ;  /* 0x00000005ff007c0c */ /* 0x000fe4000bf05300 */
[----:B---3--:R-:W-:-:S04]  /*eea0*/  IADD3 R4, P1, R6, UR4, RZ ;  /* 0x0000000406047c10 */ /* 0x008fc8000ff3e0ff */
[----:B--2---:R-:W-:Y:S01]  /*eeb0*/  IADD3.X R5, R0, UR5, RZ, P1, !PT ;  /* 0x0000000500057c10 */ /* 0x004fe20008ffe4ff */
[----:B------:R-:W-:Y:S02]  /*eec0*/  ULDC.64 UR4, c[0x0][0xc08] ;  /* 0x0003020000047ab9 */ /* 0x000fe40000000a00 */
[----:B------:R-:W-:-:S04]  /*eed0*/  ISETP.NE.U32.AND P1, PT, RZ, UR4, PT ;  /* 0x00000004ff007c0c */ /* 0x000fc8000bf25070 */
[----:B------:R2:W5:Y:S01]  /*eee0*/  @P0 LDG.E R3, desc[UR40][R4.64] ;  /* 0x0000002804030981 */ /* 0x000562000c1e1900 */
[----:B------:R-:W-:Y:S01]  /*eef0*/  ISETP.NE.AND.EX P1, PT, RZ, UR5, PT, P1 ;  /* 0x00000005ff007c0c */ /* 0x000fe2000bf25310 */
[----:B------:R-:W3:-:S12]  /*ef00*/  S2R R24, SR_TID.X ;  /* 0x0000000000187919 */ /* 0x000ed80000002100 */
[----:B------:R-:W-:Y:S01]  /*ef10*/  @P1 IADD3 R6, P2, R6, UR4, RZ ;  /* 0x0000000406061c10 */ /* 0x000fe2000ff5e0ff */
[----:B------:R-:W-:-:S03]  /*ef20*/  ULDC UR4, c[0x0][0xa88] ;  /* 0x0002a20000047ab9 */ /* 0x000fc60000000800 */
[----:B------:R-:W-:Y:S01]  /*ef30*/  @P1 IADD3.X R7, R0, UR5, RZ, P2, !PT ;  /* 0x0000000500071c10 */ /* 0x000fe200097fe4ff */
[----:B------:R-:W-:-:S06]  /*ef40*/  IMAD.U32 R0, RZ, RZ, UR4 ;  /* 0x00000004ff007e24 */ /* 0x000fcc000f8e00ff */
[----:B------:R2:W5:Y:S01]  /*ef50*/  @P1 LDG.E R0, desc[UR40][R6.64] ;  /* 0x0000002806001981 */ /* 0x000562000c1e1900 */
[----:B---3--:R-:W-:-:S05]  /*ef60*/  VIADD R24, R24, 0xffffff80 ;  /* 0xffffff8018187836 */ /* 0x008fca0000000000 */
[----:B------:R-:W-:Y:S01]  /*ef70*/  ISETP.GE.AND P2, PT, R24, 0x40, PT ;  /* 0x000000401800780c */ /* 0x000fe20003f46270 */
[----:B--2-4-:R-:W-:-:S12]  /*ef80*/  @P1 BRA `(.L_x_3937) ;  /* 0x0000000000101947 */ /* 0x014fd80003800000 */
[----:B------:R-:W-:Y:S05]  /*ef90*/  @!P0 BRA `(.L_x_3937) ;  /* 0x00000000000c8947 */ /* 0x000fea0003800000 */
[----:B------:R-:W2:Y:S04]  /*efa0*/  LDG.E R7, desc[UR40][R4.64] ;  /* 0x0000002804077981 */ /* 0x000ea8000c1e1900 */
[----:B-----5:R-:W2:Y:S02]  /*efb0*/  LDG.E R0, desc[UR40][R4.64+0x4] ;  /* 0x0000042804007981 */ /* 0x020ea4000c1e1900 */
[----:B--2---:R-:W-:-:S07]  /*efc0*/  IMAD.IADD R0, R0, 0x1, -R7 ;  /* 0x0000000100007824 */ /* 0x004fce00078e0a07 */
.L_x_3937:
[----:B------:R-:W2:Y:S04]  /*efd0*/  LDL.LU R5, [R1+0x20] ;  /* 0x0000200001057983 */ /* 0x000ea80000300800 */
[----:B------:R-:W3:Y:S04]  /*efe0*/  LDL.LU R4, [R1+0x40] ;  /* 0x0000400001047983 */ /* 0x000ee80000300800 */
[----:B------:R-:W4:Y:S04]  /*eff0*/  LDL R28, [R1+0x14] ;  /* 0x00001400011c7983 */ /* 0x000f280000100800 */
[----:B------:R0:W5:Y:S01]  /*f000*/  LDL R20, [R1+0x38] ;  /* 0x0000380001147983 */ /* 0x0001620000100800 */
[----:B------:R-:W-:Y:S01]  /*f010*/  BSSY B1, `(.L_x_3938) ;  /* 0x000002e000017945 */ /* 0x000fe20003800000 */
[----:B-----5:R-:W-:-:S02]  /*f020*/  SHF.R.S32.HI R10, RZ, 0x1f, R3 ;  /* 0x0000001fff0a7819 */ /* 0x020fc40000011403 */
[----:B--2---:R-:W-:Y:S02]  /*f030*/  SEL R15, R5, RZ, !P0 ;  /* 0x000000ff050f7207 */ /* 0x004fe40004000000 */
[----:B---3--:R-:W-:Y:S02]  /*f040*/  SEL R14, R4, RZ, !P0 ;  /* 0x000000ff040e7207 */ /* 0x008fe40004000000 */
[----:B----4-:R-:W-:Y:S01]  /*f050*/  SHF.R.S32.HI R13, RZ, 0x1f, R28 ;  /* 0x0000001fff0d7819 */ /* 0x010fe2000001141c */
[----:B0-----:R-:W-:Y:S06]  /*f060*/  @P2 BRA `(.L_x_3939) ;  /* 0x0000000000a02947 */ /* 0x001fec0003800000 */
[----:B------:R-:W0:Y:S01]  /*f070*/  S2R R4, SR_TID.X ;  /* 0x0000000000047919 */ /* 0x000e220000002100 */
[----:B------:R-:W2:Y:S02]  /*f080*/  LDC R11, c[0x0][0xbe8] ;  /* 0x0002fa00ff0b7b82 */ /* 0x000ea40000000800 */
[----:B--2---:R-:W-:Y:S01]  /*f090*/  IMAD R5, R0, R11, RZ ;  /* 0x0000000b00057224 */ /* 0x004fe200078e02ff */
[----:B0-----:R-:W-:-:S05]  /*f0a0*/  LEA R4, R20, R4, 0x6 ;  /* 0x0000000414047211 */ /* 0x001fca00078e30ff */
        /* <DEDUP_REMOVED lines=10> */
[----:B------:R-:W0:Y:S08]  /*f150*/  @P0 LDC R9, c[0x0][0xbec] ;  /* 0x0002fb00ff090b82 */ /* 0x000e300000000800 */
[----:B------:R-:W2:Y:S01]  /*f160*/  @P0 LDC R21, c[0x0][0xbf0] ;  /* 0x0002fc00ff150b82 */ /* 0x000ea20000000800 */
[----:B0-----:R-:W-:-:S04]  /*f170*/  @P0 IMAD.HI.U32 R6, R12, R9, RZ ;  /* 0x000000090c060227 */ /* 0x001fc800078e00ff */
[----:B------:R-:W-:Y:S01]  /*f180*/  IMAD R9, R28, UR5, R8 ;  /* 0x000000051c097c24 */ /* 0x000fe2000f8e0208 */
[----:B------:R-:W-:Y:S01]  /*f190*/  ULDC.64 UR4, c[0x0][0xb98] ;  /* 0x0002e60000047ab9 */ /* 0x000fe20000000a00 */
[----:B--2---:R-:W-:Y:S02]  /*f1a0*/  @P0 SHF.R.U32.HI R7, RZ, R21, R6 ;  /* 0x00000015ff070219 */ /* 0x004fe40000011606 */
        /* <DEDUP_REMOVED lines=20> */
.L_x_3939:
[----:B------:R-:W-:Y:S05]  /*f2f0*/  BSYNC B1 ;  /* 0x0000000000017941 */ /* 0x000fea0003800000 */
.L_x_3938:
[----:B------:R-:W-:Y:S01]  /*f300*/  ISETP.NE.AND P0, PT, R29, 0x1, PT ;  /* 0x000000011d00780c */ /* 0x000fe20003f05270 */
[----:B------:R-:W2:Y:S01]  /*f310*/  LDC R21, c[0x0][0xac8] ;  /* 0x0002b200ff157b82 */ /* 0x000ea20000000800 */
[----:B------:R-:W-:Y:S01]  /*f320*/  ULDC.64 UR4, c[0x0][0xaa0] ;  /* 0x0002a80000047ab9 */ /* 0x000fe20000000a00 */
[--C-:B------:R-:W-:Y:S01]  /*f330*/  SHF.R.S32.HI R8, RZ, 0x1f, R24.reuse ;  /* 0x0000001fff087819 */ /* 0x100fe20000011418 */
[----:B0-----:R-:W-:Y:S01]  /*f340*/  IMAD R6, R10, UR4, RZ ;  /* 0x000000040a067c24 */ /* 0x001fe2000f8e02ff */
[----:B------:R-:W-:Y:S01]  /*f350*/  SHF.R.S32.HI R12, RZ, 0x1f, R24 ;  /* 0x0000001fff0c7819 */ /* 0x000fe20000011418 */
[C---:B------:R-:W-:Y:S01]  /*f360*/  IMAD.WIDE.U32 R4, R3.reuse, UR4, RZ ;  /* 0x0000000403047c25 */ /* 0x040fe2000f8e00ff */
[-C--:B------:R-:W-:Y:S01]  /*f370*/  LEA.HI R8, R8, R24.reuse, RZ, 0x3 ;  /* 0x0000001808087211 */ /* 0x080fe200078f18ff */
[----:B------:R-:W-:Y:S01]  /*f380*/  BSSY B1, `(.L_x_3940) ;  /* 0x000007f000017945 */ /* 0x000fe20003800000 */
[----:B------:R-:W-:Y:S01]  /*f390*/  LEA.HI R12, R12, R24, RZ, 0x3 ;  /* 0x000000180c0c7211 */ /* 0x000fe200078f18ff */
[----:B------:R-:W-:Y:S01]  /*f3a0*/  IMAD R3, R3, UR5, R6 ;  /* 0x0000000503037c24 */ /* 0x000fe2000f8e0206 */
[----:B------:R-:W-:Y:S01]  /*f3b0*/  LOP3.LUT R8, R8, 0xfffffff8, RZ, 0xc0, !PT ;  /* 0xfffffff808087812 */ /* 0x000fe200078ec0ff */
[----:B------:R-:W-:Y:S01]  /*f3c0*/  ULDC.64 UR4, c[0x0][0xae8] ;  /* 0x0002ba0000047ab9 */ /* 0x000fe20000000a00 */
[----:B------:R-:W0:Y:S01]  /*f3d0*/  @P0 LDC R7, c[0x0][0xbec] ;  /* 0x0002fb00ff070b82 */ /* 0x000e220000000800 */
[----:B------:R-:W-:Y:S01]  /*f3e0*/  IMAD.IADD R5, R5, 0x1, R3 ;  /* 0x0000000105057824 */ /* 0x000fe200078e0203 */
[----:B------:R-:W-:Y:S01]  /*f3f0*/  SHF.R.S32.HI R12, RZ, 0x3, R12 ;  /* 0x00000003ff0c7819 */ /* 0x000fe2000001140c */
[----:B------:R-:W-:-:S02]  /*f400*/  IMAD R3, R13, UR4, RZ ;  /* 0x000000040d037c24 */ /* 0x000fc4000f8e02ff */
[----:B------:R-:W-:Y:S02]  /*f410*/  VIADD R43, R196, 0x40 ;  /* 0x00000040c42b7836 */ /* 0x000fe40000000000 */
[----:B------:R-:W-:Y:S01]  /*f420*/  IMAD.IADD R8, R24, 0x1, -R8 ;  /* 0x0000000118087824 */ /* 0x000fe200078e0a08 */
[----:B------:R-:W3:Y:S01]  /*f430*/  @P0 LDC R9, c[0x0][0xbf0] ;  /* 0x0002fc00ff090b82 */ /* 0x000ee20000000800 */
[C---:B------:R-:W-:Y:S02]  /*f440*/  IMAD R3, R28.reuse, UR5, R3 ;  /* 0x000000051c037c24 */ /* 0x040fe4000f8e0203 */
[----:B------:R-:W-:Y:S01]  /*f450*/  IMAD.WIDE.U32 R4, R28, UR4, R4 ;  /* 0x000000041c047c25 */ /* 0x000fe2000f8e0004 */
[-C--:B--2---:R-:W-:Y:S01]  /*f460*/  ISETP.GE.AND P1, PT, R43, R21.reuse, PT ;  /* 0x000000152b00720c */ /* 0x084fe20003f26270 */
[----:B------:R-:W-:Y:S01]  /*f470*/  ULDC.64 UR4, c[0x0][0xaf0] ;  /* 0x0002bc0000047ab9 */ /* 0x000fe20000000a00 */
[----:B------:R-:W-:Y:S01]  /*f480*/  ISETP.GE.AND P2, PT, R196, R21, PT ;  /* 0x00000015c400720c */ /* 0x000fe20003f46270 */
[----:B------:R-:W-:Y:S01]  /*f490*/  IMAD R6, R8, 0x20, R12 ;  /* 0x0000002008067824 */ /* 0x000fe200078e020c */
[----:B------:R-:W-:Y:S01]  /*f4a0*/  SEL R10, RZ, 0xffffffff, P1 ;  /* 0xffffffffff0a7807 */ /* 0x000fe20000800000 */
[----:B------:R-:W-:-:S02]  /*f4b0*/  IMAD.IADD R5, R5, 0x1, R3 ;  /* 0x0000000105057824 */ /* 0x000fc400078e0203 */
[----:B------:R-:W-:Y:S02]  /*f4c0*/  IMAD R3, R14, UR4, RZ ;  /* 0x000000040e037c24 */ /* 0x000fe4000f8e02ff */
[----:B------:R-:W-:Y:S02]  /*f4d0*/  IMAD R8, R20, 0x40, R6 ;  /* 0x0000004014087824 */ /* 0x000fe400078e0206 */
[----:B------:R-:W-:Y:S02]  /*f4e0*/  VIADD R41, R196, 0x80 ;  /* 0x00000080c4297836 */ /* 0x000fe40000000000 */
[C---:B------:R-:W-:Y:S02]  /*f4f0*/  IMAD R3, R15.reuse, UR5, R3 ;  /* 0x000000050f037c24 */ /* 0x040fe4000f8e0203 */
[----:B------:R-:W-:Y:S01]  /*f500*/  IMAD.WIDE.U32 R4, R15, UR4, R4 ;  /* 0x000000040f047c25 */ /* 0x000fe2000f8e0004 */
[----:B------:R-:W-:-:S03]  /*f510*/  ULDC.64 UR4, c[0x0][0xae0] ;  /* 0x0002b80000047ab9 */ /* 0x000fc60000000a00 */
[----:B0-----:R-:W-:Y:S01]  /*f520*/  @P0 IMAD.HI.U32 R6, R8, R7, RZ ;  /* 0x0000000708060227 */ /* 0x001fe200078e00ff */
[----:B------:R-:W-:Y:S02]  /*f530*/  SEL R7, RZ, 0x1, P2 ;  /* 0x00000001ff077807 */ /* 0x000fe40001000000 */
[----:B------:R-:W-:Y:S01]  /*f540*/  ISETP.GE.AND P2, PT, R41, R21, PT ;  /* 0x000000152900720c */ /* 0x000fe20003f46270 */
[----:B------:R-:W-:Y:S02]  /*f550*/  IMAD.SHL.U32 R10, R10, 0x2, RZ ;  /* 0x000000020a0a7824 */ /* 0x000fe400078e00ff */
[C---:B------:R-:W-:Y:S02]  /*f560*/  VIADD R39, R196.reuse, 0xc0 ;  /* 0x000000c0c4277836 */ /* 0x040fe40000000000 */
[----:B------:R-:W-:Y:S02]  /*f570*/  IMAD.IADD R5, R5, 0x1, R3 ;  /* 0x0000000105057824 */ /* 0x000fe400078e0203 */
[----:B------:R-:W-:Y:S01]  /*f580*/  IMAD.MOV.U32 R3, RZ, RZ, R8 ;  /* 0x000000ffff037224 */ /* 0x000fe200078e0008 */
[----:B---3--:R-:W-:Y:S01]  /*f590*/  @P0 SHF.R.U32.HI R3, RZ, R9, R6 ;  /* 0x00000009ff030219 */ /* 0x008fe20000011606 */
[----:B------:R-:W-:Y:S01]  /*f5a0*/  VIADD R37, R196, 0x100 ;  /* 0x00000100c4257836 */ /* 0x000fe20000000000 */
[----:B------:R-:W-:Y:S01]  /*f5b0*/  LOP3.LUT R9, R10, 0x2, R7, 0xe2, !PT ;  /* 0x000000020a097812 */ /* 0x000fe200078ee207 */
[----:B------:R-:W-:Y:S01]  /*f5c0*/  IMAD R31, R0, R29, RZ ;  /* 0x0000001d001f7224 */ /* 0x000fe200078e02ff */
[----:B------:R-:W-:Y:S01]  /*f5d0*/  ISETP.GE.AND P1, PT, R39, R21, PT ;  /* 0x000000152700720c */ /* 0x000fe20003f26270 */
[----:B------:R-:W-:Y:S01]  /*f5e0*/  IMAD.MOV R7, RZ, RZ, -R3 ;  /* 0x000000ffff077224 */ /* 0x000fe200078e0a03 */
[----:B------:R-:W-:Y:S01]  /*f5f0*/  SEL R10, RZ, 0xffffffff, P2 ;  /* 0xffffffffff0a7807 */ /* 0x000fe20001000000 */
[----:B------:R-:W-:Y:S01]  /*f600*/  IMAD.WIDE.U32 R4, R3, UR4, R4 ;  /* 0x0000000403047c25 */ /* 0x000fe2000f8e0004 */
[----:B------:R-:W-:-:S02]  /*f610*/  SHF.R.S32.HI R6, RZ, 0x1f, R3 ;  /* 0x0000001fff067819 */ /* 0x000fc40000011403 */
[----:B------:R-:W-:Y:S01]  /*f620*/  SEL R11, RZ, 0xffffffff, P1 ;  /* 0xffffffffff0b7807 */ /* 0x000fe20000800000 */
[----:B------:R-:W-:Y:S01]  /*f630*/  IMAD.SHL.U32 R10, R10, 0x4, RZ ;  /* 0x000000040a0a7824 */ /* 0x000fe200078e00ff */
[----:B------:R-:W-:Y:S01]  /*f640*/  ISETP.GE.AND P0, PT, R37, R21, PT ;  /* 0x000000152500720c */ /* 0x000fe20003f06270 */
[----:B------:R-:W-:Y:S02]  /*f650*/  IMAD R6, R6, UR4, RZ ;  /* 0x0000000406067c24 */ /* 0x000fe4000f8e02ff */
[----:B------:R-:W-:Y:S01]  /*f660*/  IMAD.SHL.U32 R11, R11, 0x8, RZ ;  /* 0x000000080b0b7824 */ /* 0x000fe200078e00ff */
[----:B------:R-:W-:Y:S01]  /*f670*/  LOP3.LUT R0, R10, 0x4, R9, 0xe2, !PT ;  /* 0x000000040a007812 */ /* 0x000fe200078ee209 */
[----:B------:R-:W-:Y:S02]  /*f680*/  IMAD R7, R29, R7, R8 ;  /* 0x000000071d077224 */ /* 0x000fe400078e0208 */
[----:B------:R-:W-:Y:S01]  /*f690*/  IMAD R9, R3, UR5, R6 ;  /* 0x0000000503097c24 */ /* 0x000fe2000f8e0206 */
[----:B------:R-:W-:Y:S01]  /*f6a0*/  SEL R6, RZ, 0xffffffff, P0 ;  /* 0xffffffffff067807 */ /* 0x000fe20000000000 */
[----:B------:R-:W-:Y:S01]  /*f6b0*/  VIADD R35, R196, 0x140 ;  /* 0x00000140c4237836 */ /* 0x000fe20000000000 */
[----:B------:R-:W-:Y:S01]  /*f6c0*/  LOP3.LUT R3, R11, 0x8, R0, 0xe2, !PT ;  /* 0x000000080b037812 */ /* 0x000fe200078ee200 */
[----:B------:R-:W-:Y:S01]  /*f6d0*/  ULDC.64 UR4, c[0x0][0xad8] ;  /* 0x0002b60000047ab9 */ /* 0x000fe20000000a00 */
[----:B------:R-:W-:Y:S01]  /*f6e0*/  SHF.R.S32.HI R0, RZ, 0x1f, R7 ;  /* 0x0000001fff007819 */ /* 0x000fe20000011407 */
[----:B------:R-:W-:Y:S01]  /*f6f0*/  IMAD.SHL.U32 R6, R6, 0x10, RZ ;  /* 0x0000001006067824 */ /* 0x000fe200078e00ff */
[----:B------:R-:W-:Y:S01]  /*f700*/  ISETP.GE.AND P0, PT, R35, R21, PT ;  /* 0x000000152300720c */ /* 0x000fe20003f06270 */
[----:B------:R-:W-:-:S02]  /*f710*/  VIADD R33, R196, 0x180 ;  /* 0x00000180c4217836 */ /* 0x000fc40000000000 */
[----:B------:R-:W-:Y:S01]  /*f720*/  IMAD R0, R0, UR4, RZ ;  /* 0x0000000400007c24 */ /* 0x000fe2000f8e02ff */
[----:B------:R-:W-:Y:S01]  /*f730*/  LOP3.LUT R6, R6, 0x10, R3, 0xe2, !PT ;  /* 0x0000001006067812 */ /* 0x000fe200078ee203 */
[----:B------:R-:W-:Y:S01]  /*f740*/  IMAD.IADD R5, R5, 0x1, R9 ;  /* 0x0000000105057824 */ /* 0x000fe200078e0209 */
[----:B------:R-:W-:Y:S01]  /*f750*/  SEL R8, RZ, 0xffffffff, P0 ;  /* 0xffffffffff087807 */ /* 0x000fe20000000000 */
[----:B------:R-:W-:Y:S01]  /*f760*/  IMAD R3, R7, UR5, R0 ;  /* 0x0000000507037c24 */ /* 0x000fe2000f8e0200 */
[----:B------:R-:W-:Y:S01]  /*f770*/  ISETP.GE.AND P0, PT, R33, R21, PT ;  /* 0x000000152100720c */ /* 0x000fe20003f06270 */
[----:B------:R-:W-:Y:S02]  /*f780*/  IMAD R0, R20, 0x40, R12 ;  /* 0x0000004014007824 */ /* 0x000fe400078e020c */
[----:B------:R-:W-:Y:S01]  /*f790*/  IMAD.WIDE.U32 R4, R7, UR4, R4 ;  /* 0x0000000407047c25 */ /* 0x000fe2000f8e0004 */
[----:B------:R-:W-:Y:S01]  /*f7a0*/  SEL R7, RZ, 0x40, P0 ;  /* 0x00000040ff077807 */ /* 0x000fe20000000000 */
[----:B------:R-:W-:Y:S01]  /*f7b0*/  ULDC.64 UR4, c[0x0][0xa80] ;  /* 0x0002a00000047ab9 */ /* 0x000fe20000000a00 */
[----:B------:R-:W-:Y:S01]  /*f7c0*/  ISETP.GE.AND P0, PT, R0, R31, PT ;  /* 0x0000001f0000720c */ /* 0x000fe20003f06270 */
[----:B------:R-:W-:Y:S01]  /*f7d0*/  IMAD.SHL.U32 R9, R8, 0x20, RZ ;  /* 0x0000002008097824 */ /* 0x000fe200078e00ff */
[----:B------:R-:W-:Y:S01]  /*f7e0*/  LEA R20, P1, R4, UR4, 0x1 ;  /* 0x0000000404147c11 */ /* 0x000fe2000f8208ff */
[----:B------:R-:W-:-:S02]  /*f7f0*/  VIADD R30, R196, 0x1c0 ;  /* 0x000001c0c41e7836 */ /* 0x000fc40000000000 */
[----:B------:R-:W-:Y:S01]  /*f800*/  IMAD.IADD R3, R5, 0x1, R3 ;  /* 0x0000000105037824 */ /* 0x000fe200078e0203 */
[----:B------:R-:W-:Y:S01]  /*f810*/  LOP3.LUT R6, R9, 0x20, R6, 0xe2, !PT ;  /* 0x0000002009067812 */ /* 0x000fe200078ee206 */
[----:B------:R-:W-:Y:S01]  /*f820*/  VIADD R32, R196, 0x1c0 ;  /* 0x000001c0c4207836 */ /* 0x000fe20000000000 */
[----:B------:R-:W-:Y:S01]  /*f830*/  ISETP.GE.AND P2, PT, R30, R21, PT ;  /* 0x000000151e00720c */ /* 0x000fe20003f46270 */
[----:B------:R-:W-:Y:S01]  /*f840*/  VIADD R34, R196, 0x180 ;  /* 0x00000180c4227836 */ /* 0x000fe20000000000 */
[----:B------:R-:W-:Y:S01]  /*f850*/  LEA.HI.X R3, R4, UR5, R3, 0x1, P1 ;  /* 0x0000000504037c11 */ /* 0x000fe200088f0c03 */
[----:B------:R-:W-:Y:S01]  /*f860*/  VIADD R36, R196, 0x140 ;  /* 0x00000140c4247836 */ /* 0x000fe20000000000 */
[----:B------:R-:W-:Y:S01]  /*f870*/  LOP3.LUT R24, R6, R7, RZ, 0xfc, !PT ;  /* 0x0000000706187212 */ /* 0x000fe200078efcff */
[C---:B------:R-:W-:Y:S01]  /*f880*/  VIADD R38, R196.reuse, 0x100 ;  /* 0x00000100c4267836 */ /* 0x040fe20000000000 */
[----:B------:R-:W-:Y:S01]  /*f890*/  SEL R5, RZ, 0x80, P2 ;  /* 0x00000080ff057807 */ /* 0x000fe20001000000 */
[C---:B------:R-:W-:Y:S01]  /*f8a0*/  VIADD R40, R196.reuse, 0xc0 ;  /* 0x000000c0c4287836 */ /* 0x040fe20000000000 */
[----:B------:R0:W2:Y:S01]  /*f8b0*/  SHFL.IDX PT, R6, R20, RZ, 0x181f ;  /* 0x00181fff14067589 */ /* 0x0000a200000e0000 */
[----:B------:R-:W-:Y:S01]  /*f8c0*/  VIADD R42, R196, 0x80 ;  /* 0x00000080c42a7836 */ /* 0x000fe20000000000 */
        /* <DEDUP_REMOVED lines=15> */
[CC--:B--2---:R-:W-:Y:S02]  /*f9c0*/  @!P2 LEA R8, P0, R43.reuse, R6.reuse, 0x1 ;  /* 0x000000062b08a211 */ /* 0x0c4fe400078008ff */
[----:B---3--:R-:W-:Y:S02]  /*f9d0*/  @!P1 IMAD.WIDE R4, R196, 0x2, R6 ;  /* 0x00000002c4049825 */ /* 0x008fe400078e0206 */
[----:B------:R-:W-:Y:S02]  /*f9e0*/  @!P2 LEA.HI.X R9, R43, R7, R44, 0x1, P0 ;  /* 0x000000072b09a211 */ /* 0x000fe400000f0c2c */
[----:B------:R-:W-:Y:S01]  /*f9f0*/  @!P5 LEA R10, P4, R41, R6, 0x1 ;  /* 0x00000006290ad211 */ /* 0x000fe200078808ff */
[----:B------:R-:W-:Y:S01]  /*fa00*/  @!P1 ST.E.128 desc[UR40][R4.64], RZ ;  /* 0x000000ff04009985 */ /* 0x000fe2000c101d28 */
[-C--:B------:R-:W-:Y:S02]  /*fa10*/  ISETP.GE.AND P1, PT, R35, R21.reuse, PT ;  /* 0x000000152300720c */ /* 0x080fe40003f26270 */
[----:B------:R-:W-:Y:S01]  /*fa20*/  LOP3.LUT P0, RZ, R24, 0x40, RZ, 0xc0, !PT ;  /* 0x0000004018ff7812 */ /* 0x000fe2000780c0ff */
[----:B------:R0:W-:Y:S01]  /*fa30*/  @!P2 ST.E.128 desc[UR40][R8.64], RZ ;  /* 0x000000ff0800a985 */ /* 0x0001e2000c101d28 */
[----:B------:R-:W-:-:S02]  /*fa40*/  ISETP.GE.AND P2, PT, R37, R21, PT ;  /* 0x000000152500720c */ /* 0x000fc40003f46270 */
[-C--:B------:R-:W-:Y:S02]  /*fa50*/  @!P5 LEA.HI.X R11, R41, R7.reuse, R42, 0x1, P4 ;  /* 0x00000007290bd211 */ /* 0x080fe400020f0c2a */
[----:B------:R-:W-:Y:S02]  /*fa60*/  LOP3.LUT P4, RZ, R28, 0x80, RZ, 0xc0, !PT ;  /* 0x000000801cff7812 */ /* 0x000fe4000788c0ff */
[CC--:B------:R-:W-:Y:S01]  /*fa70*/  @!P3 LEA R12, P6, R39.reuse, R6.reuse, 0x1 ;  /* 0x00000006270cb211 */ /* 0x0c0fe200078c08ff */
[----:B------:R4:W-:Y:S03]  /*fa80*/  @!P5 ST.E.128 desc[UR40][R10.64], RZ ;  /* 0x000000ff0a00d985 */ /* 0x0009e6000c101d28 */
[----:B------:R-:W-:Y:S02]  /*fa90*/  @!P3 LEA.HI.X R13, R39, R7, R40, 0x1, P6 ;  /* 0x00000007270db211 */ /* 0x000fe400030f0c28 */
[----:B0-----:R-:W-:-:S02]  /*faa0*/  @!P1 LEA R8, P6, R35, R6, 0x1 ;  /* 0x0000000623089211 */ /* 0x001fc400078c08ff */
        /* <DEDUP_REMOVED lines=12> */
.L_x_3941:
[----:B------:R-:W-:Y:S05]  /*fb70*/  BSYNC B1 ;  /* 0x0000000000017941 */ /* 0x000fea0003800000 */
.L_x_3940:
[----:B------:R-:W-:Y:S01]  /*fb80*/  VIADD R0, R0, 0x20 ;  /* 0x0000002000007836 */ /* 0x000fe20000000000 */
[----:B---34-:R0:W3:Y:S04]  /*fb90*/  SHFL.IDX PT, R7, R3, 0x1, 0x181f ;  /* 0x00381f0003077f89 */ /* 0x0180e800000e0000 */
[----:B------:R-:W-:Y:S01]  /*fba0*/  ISETP.GE.AND P0, PT, R0, R31, PT ;  /* 0x0000001f0000720c */ /* 0x000fe20003f06270 */
[----:B--2---:R0:W2:-:S12]  /*fbb0*/  SHFL.IDX PT, R6, R20, 0x1, 0x181f ;  /* 0x00381f0014067f89 */ /* 0x00409800000e0000 */
[----:B0-----:R-:W-:Y:S05]  /*fbc0*/  @P0 BRA `(.L_x_3936) ;  /* 0x00000000007c0947 */ /* 0x001fea0003800000 */
[-C--:B------:R-:W-:Y:S02]  /*fbd0*/  ISETP.GE.AND P6, PT, R196, R21.reuse, PT ;  /* 0x00000015c400720c */ /* 0x080fe40003fc6270 */
[-C--:B------:R-:W-:Y:S02]  /*fbe0*/  ISETP.GE.AND P5, PT, R43, R21.reuse, PT ;  /* 0x000000152b00720c */ /* 0x080fe40003fa6270 */
[-C--:B------:R-:W-:Y:S02]  /*fbf0*/  ISETP.GE.AND P4, PT, R41, R21.reuse, PT ;  /* 0x000000152900720c */ /* 0x080fe40003f86270 */
[-C--:B------:R-:W-:Y:S02]  /*fc00*/  ISETP.GE.AND P3, PT, R39, R21.reuse, PT ;  /* 0x000000152700720c */ /* 0x080fe40003f66270 */
[-C--:B------:R-:W-:Y:S02]  /*fc10*/  ISETP.GE.AND P2, PT, R37, R21.reuse, PT ;  /* 0x000000152500720c */ /* 0x080fe40003f46270 */
[----:B------:R-:W-:-:S03]  /*fc20*/  ISETP.GE.AND P1, PT, R35, R21, PT ;  /* 0x000000152300720c */ /* 0x000fc60003f26270 */
[----:B--23--:R-:W-:Y:S02]  /*fc30*/  @!P6 IMAD.WIDE R4, R196, 0x2, R6 ;  /* 0x00000002c404e825 */ /* 0x00cfe400078e0206 */
[----:B------:R-:W-:-:S03]  /*fc40*/  @!P5 LEA R8, P0, R43, R6, 0x1 ;  /* 0x000000062b08d211 */ /* 0x000fc600078008ff */
[----:B------:R0:W-:Y:S01]  /*fc50*/  @!P6 ST.E.128 desc[UR40][R4.64], RZ ;  /* 0x000000ff0400e985 */ /* 0x0001e2000c101d28 */
[-C--:B------:R-:W-:Y:S02]  /*fc60*/  @!P4 LEA R10, P6, R41, R6.reuse, 0x1 ;  /* 0x00000006290ac211 */ /* 0x080fe400078c08ff */
[-C--:B------:R-:W-:Y:S02]  /*fc70*/  @!P5 LEA.HI.X R9, R43, R7.reuse, R44, 0x1, P0 ;  /* 0x000000072b09d211 */ /* 0x080fe400000f0c2c */
[----:B------:R-:W-:Y:S02]  /*fc80*/  LOP3.LUT P0, RZ, R24, 0x40, RZ, 0xc0, !PT ;  /* 0x0000004018ff7812 */ /* 0x000fe4000780c0ff */
[----:B------:R-:W-:Y:S01]  /*fc90*/  @!P4 LEA.HI.X R11, R41, R7, R42, 0x1, P6 ;  /* 0x00000007290bc211 */ /* 0x000fe200030f0c2a */
[----:B------:R2:W-:Y:S01]  /*fca0*/  @!P5 ST.E.128 desc[UR40][R8.64], RZ ;  /* 0x000000ff0800d985 */ /* 0x0005e2000c101d28 */
[----:B------:R-:W-:Y:S02]  /*fcb0*/  LOP3.LUT P6, RZ, R28, 0x80, RZ, 0xc0, !PT ;  /* 0x000000801cff7812 */ /* 0x000fe400078cc0ff */
[-C--:B------:R-:W-:Y:S01]  /*fcc0*/  @!P3 LEA R12, P5, R39, R6.reuse, 0x1 ;  /* 0x00000006270cb211 */ /* 0x080fe200078a08ff */
[----:B------:R2:W-:Y:S01]  /*fcd0*/  @!P4 ST.E.128 desc[UR40][R10.64], RZ ;  /* 0x000000ff0a00c985 */ /* 0x0005e2000c101d28 */
[----:B------:R-:W-:-:S02]  /*fce0*/  @!P2 LEA R14, P4, R37, R6, 0x1 ;  /* 0x00000006250ea211 */ /* 0x000fc400078808ff */
[-C--:B------:R-:W-:Y:S02]  /*fcf0*/  @!P3 LEA.HI.X R13, R39, R7.reuse, R40, 0x1, P5 ;  /* 0x00000007270db211 */ /* 0x080fe400028f0c28 */
[-C--:B0-----:R-:W-:Y:S02]  /*fd00*/  @!P1 LEA R4, P5, R35, R6.reuse, 0x1 ;  /* 0x0000000623049211 */ /* 0x081fe400078a08ff */
[-C--:B------:R-:W-:Y:S01]  /*fd10*/  @!P2 LEA.HI.X R15, R37, R7.reuse, R38, 0x1, P4 ;  /* 0x00000007250fa211 */ /* 0x080fe200020f0c26 */
[----:B------:R2:W-:Y:S01]  /*fd20*/  @!P3 ST.E.128 desc[UR40][R12.64], RZ ;  /* 0x000000ff0c00b985 */ /* 0x0005e2000c101d28 */
[-C--:B------:R-:W-:Y:S02]  /*fd30*/  @P0 LEA R20, P3, R33, R6.reuse, 0x1 ;  /* 0x0000000621140211 */ /* 0x080fe400078608ff */
[----:B------:R-:W-:Y:S01]  /*fd40*/  @P6 LEA R6, P4, R30, R6, 0x1 ;  /* 0x000000061e066211 */ /* 0x000fe200078808ff */
[----:B------:R2:W-:Y:S01]  /*fd50*/  @!P2 ST.E.128 desc[UR40][R14.64], RZ ;  /* 0x000000ff0e00a985 */ /* 0x0005e2000c101d28 */
[----:B------:R-:W-:-:S02]  /*fd60*/  @!P1 LEA.HI.X R5, R35, R7, R36, 0x1, P5 ;  /* 0x0000000723059211 */ /* 0x000fc400028f0c24 */
[-C--:B------:R-:W-:Y:S02]  /*fd70*/  @P0 LEA.HI.X R21, R33, R7.reuse, R34, 0x1, P3 ;  /* 0x0000000721150211 */ /* 0x080fe400018f0c22 */
[----:B------:R-:W-:Y:S01]  /*fd80*/  @P6 LEA.HI.X R7, R30, R7, R32, 0x1, P4 ;  /* 0x000000071e076211 */ /* 0x000fe200020f0c20 */
[----:B------:R2:W-:Y:S04]  /*fd90*/  @!P1 ST.E.128 desc[UR40][R4.64], RZ ;  /* 0x000000ff04009985 */ /* 0x0005e8000c101d28 */
[----:B------:R2:W-:Y:S04]  /*fda0*/  @P0 ST.E.128 desc[UR40][R20.64], RZ ;  /* 0x000000ff14000985 */ /* 0x0005e8000c101d28 */
[----:B------:R2:W-:Y:S02]  /*fdb0*/  @P6 ST.E.128 desc[UR40][R6.64], RZ ;  /* 0x000000ff06006985 */ /* 0x0005e4000c101d28 */
.L_x_3936:
[----:B------:R-:W-:Y:S05]  /*fdc0*/  BSYNC B0 ;  /* 0x0000000000007941 */ /* 0x000fea0003800000 */
.L_x_3930:
[----:B------:R-:W-:Y:S02]  /*fdd0*/  ULDC UR4, c[0x0][0xc3c] ;  /* 0x00030f0000047ab9 */ /* 0x000fe40000000800 */
[----:B------:R-:W-:-:S13]  /*fde0*/  ISETP.GE.AND P0, PT, R27, UR4, PT ;  /* 0x000000041b007c0c */ /* 0x000fda000bf06270 */
[----:B------:R-:W-:Y:S05]  /*fdf0*/  @!P0 BRA `(.L_x_3942) ;  /* 0xffffff1400c48947 */ /* 0x000fea000383ffff */
[----:B------:R-:W-:Y:S05]  /*fe00*/  BRA `(.L_x_3814) ;  /* 0x0000007000107947 */ /* 0x000fea0003800000 */
.L_x_3812:
[----:B------:R-:W-:-:S08]  /*fe10*/  NOP ;  /* 0x0000000000007918 */ /* 0x000fd00000000000 */
[----:B------:R-:W0:-:S00]  /*fe20*/  USETMAXREG.DEALLOC.CTAPOOL 0x28 ;  /* 0x00000028000079c8 */ /* 0x000e0000080e0500 */
        /* <DEDUP_REMOVED lines=14> */
.L_x_3943:
        /* <DEDUP_REMOVED lines=41> */
.L_x_3949:
[----:B------:R-:W-:Y:S01]  /*101a0*/  UIADD3 UR4, UR4, 0x1f, URZ ;  /* 0x0000001f04047890 */ /* 0x000fe2000fffe03f */
[----:B------:R-:W-:-:S05]  /*101b0*/  IMAD.U32 R19, RZ, RZ, UR7 ;  /* 0x00000007ff137e24 */ /* 0x000fca000f8e00ff */
[----:B0-----:R-:W-:-:S13]  /*101c0*/  ISETP.LE.AND P6, PT, R10, UR4, PT ;  /* 0x000000040a007c0c */ /* 0x001fda000bfc3270 */
[----:B------:R-:W-:Y:S05]  /*101d0*/  @P6 BRA `(.L_x_3946) ;  /* 0x0000000400246947 */ /* 0x000fea0003800000 */
[----:B------:R-:W-:Y:S01]  /*101e0*/  IADD3 R7, R5, UR4, RZ ;  /* 0x0000000405077c10 */ /* 0x000fe2000fffe0ff */
[----:B------:R-:W-:Y:S01]  /*101f0*/  BSSY B0, `(.L_x_3947) ;  /* 0x0000007000007945 */ /* 0x000fe20003800000 */
[----:B------:R-:W-:Y:S02]  /*10200*/  IMAD.MOV.U32 R4, RZ, RZ, RZ ;  /* 0x000000ffff047224 */ /* 0x000fe400078e00ff */
[----:B------:R-:W-:-:S13]  /*10210*/  ISETP.GE.OR P6, PT, R7, R10, !P0 ;  /* 0x0000000a0700720c */ /* 0x000fda00047c6670 */
[----:B------:R-:W-:Y:S05]  /*10220*/  @P6 BRA `(.L_x_3948) ;  /* 0x00000000000c6947 */ /* 0x000fea0003800000 */
[----:B------:R-:W0:Y:S02]  /*10230*/  LDC.64 R2, c[0x0][0xc80] ;  /* 0x00032000ff027b82 */ /* 0x000e240000000a00 */
[----:B0-----:R-:W-:-:S05]  /*10240*/  IMAD.WIDE R2, R7, 0x4, R2 ;  /* 0x0000000407027825 */ /* 0x001fca00078e0202 */
[----:B------:R0:W5:Y:S02]  /*10250*/  LDG.E R4, desc[UR40][R2.64] ;  /* 0x0000002802047981 */ /* 0x000164000c1e1900 */
.L_x_3948:
[----:B------:R-:W-:Y:S05]  /*10260*/  BSYNC B0 ;  /* 0x0000000000007941 */ /* 0x000fea0003800000 */
.L_x_3947:
        /* <DEDUP_REMOVED lines=21> */
.L_x_3945:
        /* <DEDUP_REMOVED lines=15> */
.L_x_3950:
[----:B---3--:R-:W-:Y:S01]  /*104b0*/  IMAD R16, R16, UR5, R9 ;  /* 0x0000000510107c24 */ /* 0x008fe2000f8e0209 */
[----:B0-----:R-:W-:Y:S01]  /*104c0*/  IABS R2, R4 ;  /* 0x0000000400027213 */ /* 0x001fe20000000000 */
[----:B-12---:R-:W-:Y:S02]  /*104d0*/  IMAD.MOV R7, RZ, RZ, -R3 ;  /* 0x000000ffff077224 */ /* 0x006fe400078e0a03 */
[----:B------:R-:W-:Y:S01]  /*104e0*/  VIADD R19, R19, UR4 ;  /* 0x0000000413137c36 */ /* 0x000fe20008000000 */
[----:B------:R-:W-:Y:S01]  /*104f0*/  IADD3 R9, -R16, UR6, RZ ;  /* 0x0000000610097c10 */ /* 0x000fe2000fffe1ff */
        /* <DEDUP_REMOVED lines=23> */
.L_x_3946:
[----:B------:R-:W-:Y:S02]  /*10670*/  IMAD.MOV.U32 R17, RZ, RZ, RZ ;  /* 0x000000ffff117224 */ /* 0x000fe400078e00ff */
[----:B------:R-:W-:Y:S02]  /*10680*/  IMAD.U32 R16, RZ, RZ, UR6 ;  /* 0x00000006ff107e24 */ /* 0x000fe4000f8e00ff */
[----:B------:R-:W-:-:S07]  /*10690*/  IMAD.MOV.U32 R18, RZ, RZ, RZ ;  /* 0x000000ffff127224 */ /* 0x000fce00078e00ff */
.L_x_3951:
[----:B------:R-:W-:-:S13]  /*106a0*/  ISETP.NE.AND P0, PT, R5, RZ, PT ;  /* 0x000000ff0500720c */ /* 0x000fda0003f05270 */
[----:B------:R-:W0:Y:S01]  /*106b0*/  @!P0 S2R R3, SR_CgaCtaId ;  /* 0x0000000000038919 */ /* 0x000e220000008800 */
[----:B------:R-:W-:-:S04]  /*106c0*/  @!P0 MOV R2, 0x400 ;  /* 0x0000040000028802 */ /* 0x000fc80000000f00 */
[----:B0-----:R-:W-:-:S05]  /*106d0*/  @!P0 LEA R2, R3, R2, 0x18 ;  /* 0x0000000203028211 */ /* 0x001fca00078ec0ff */
[----:B------:R1:W-:Y:S01]  /*106e0*/  @!P0 STS.128 [R2+0x28cd0], R16 ;  /* 0x028cd01002008388 */ /* 0x0003e20000000c00 */
[----:B------:R-:W-:Y:S06]  /*106f0*/  BAR.ARV 0x5, 0x180 ;  /* 0x0146000000007b1d */ /* 0x000fec0000002000 */
.L_x_3944:
[----:B------:R2:W-:Y:S01]  /*10700*/  STL [R1+0x1c], RZ ;  /* 0x00001cff01007387 */ /* 0x0005e20000100800 */
[----:B------:R-:W-:Y:S01]  /*10710*/  ULDC UR4, c[0x0][0xc3c] ;  /* 0x00030f0000047ab9 */ /* 0x000fe20000000800 */
[----:B------:R-:W-:Y:S01]  /*10720*/  IMAD.MOV.U32 R26, RZ, RZ, 0x1 ;  /* 0x00000001ff1a7424 */ /* 0x000fe200078e00ff */
[----:B0-----:R-:W-:Y:S01]  /*10730*/  ISETP.GE.AND P0, PT, R19, UR4, PT ;  /* 0x0000000413007c0c */ /* 0x001fe2000bf06270 */
[----:B------:R-:W-:-:S12]  /*10740*/  IMAD.MOV.U32 R25, RZ, RZ, RZ ;  /* 0x000000ffff197224 */ /* 0x000fd800078e00ff */
[----:B--2---:R-:W-:Y:S05]  /*10750*/  @P0 BRA `(.L_x_3952) ;  /* 0x0000006000e40947 */ /* 0x004fea0003800000 */
[----:B------:R-:W0:Y:S01]  /*10760*/  S2UR UR5, SR_CgaCtaId ;  /* 0x00000000000579c3 */ /* 0x000e220000008800 */
[C---:B-1----:R-:W-:Y:S01]  /*10770*/  IMAD.SHL.U32 R2, R0.reuse, 0x8, RZ ;  /* 0x0000000800027824 */ /* 0x042fe200078e00ff */
[----:B------:R-:W-:Y:S01]  /*10780*/  LOP3.LUT R5, R0, 0x7f, RZ, 0xc0, !PT ;  /* 0x0000007f00057812 */ /* 0x000fe200078ec0ff */
[----:B------:R-:W-:Y:S01]  /*10790*/  UMOV UR4, 0x400 ;  /* 0x0000040000047882 */ /* 0x000fe20000000000 */
[----:B------:R1:W-:Y:S01]  /*107a0*/  STL [R1+0x1c], RZ ;  /* 0x00001cff01007387 */ /* 0x0003e20000100800 */
[----:B------:R-:W-:Y:S01]  /*107b0*/  BSSY B8, `(.L_x_3952) ;  /* 0x0000633000087945 */ /* 0x000fe20003800000 */
[C---:B------:R-:W-:Y:S01]  /*107c0*/  LOP3.LUT R3, R2.reuse, 0x1f8, RZ, 0xc0, !PT ;  /* 0x000001f802037812 */ /* 0x040fe200078ec0ff */
[----:B------:R-:W-:Y:S01]  /*107d0*/  IMAD.SHL.U32 R35, R5, 0x8, RZ ;  /* 0x0000000805237824 */ /* 0x000fe200078e00ff */
[----:B------:R-:W-:Y:S01]  /*107e0*/  LOP3.LUT R2, R2, 0x38, RZ, 0xc0, !PT ;  /* 0x0000003802027812 */ /* 0x000fe200078ec0ff */
[----:B------:R-:W-:Y:S01]  /*107f0*/  IMAD.MOV.U32 R28, RZ, RZ, 0x1 ;  /* 0x00000001ff1c7424 */ /* 0x000fe200078e00ff */
[----:B------:R-:W-:Y:S01]  /*10800*/  LOP3.LUT R4, R3, 0x38, R0, 0x78, !PT ;  /* 0x0000003803047812 */ /* 0x000fe200078e7800 */
[----:B------:R-:W-:Y:S01]  /*10810*/  IMAD.SHL.U32 R0, R0, 0x10, RZ ;  /* 0x0000001000007824 */ /* 0x000fe200078e00ff */
[----:B------:R-:W-:-:S02]  /*10820*/  SHF.R.U32.HI R3, RZ, 0x3, R5 ;  /* 0x00000003ff037819 */ /* 0x000fc40000011605 */
[----:B------:R-:W-:Y:S02]  /*10830*/  CS2R R24, SRZ ;  /* 0x0000000000187805 */ /* 0x000fe4000001ff00 */
[----:B------:R-:W-:Y:S01]  /*10840*/  LOP3.LUT R35, R4, 0x200, R35, 0xf8, !PT ;  /* 0x0000020004237812 */ /* 0x000fe200078ef823 */
[----:B------:R-:W-:Y:S01]  /*10850*/  IMAD.MOV.U32 R26, RZ, RZ, 0x1 ;  /* 0x00000001ff1a7424 */ /* 0x000fe200078e00ff */
[----:B------:R-:W-:Y:S01]  /*10860*/  LOP3.LUT R0, R3, 0x70, R0, 0xf8, !PT ;  /* 0x0000007003007812 */ /* 0x000fe200078ef800 */
[----:B------:R-:W-:Y:S01]  /*10870*/  ULDC.64 UR38, c[0x0][0x198] ;  /* 0x0000660000267ab9 */ /* 0x000fe20000000a00 */
[C---:B------:R-:W-:Y:S01]  /*10880*/  LOP3.LUT R0, R2.reuse, 0xc0, RZ, 0xfc, !PT ;  /* 0x000000c002007812 */ /* 0x040fe200078efcff */
[----:B------:R-:W-:Y:S01]  /*10890*/  ULDC UR36, c[0x0][0xc] ;  /* 0x0000030000247ab9 */ /* 0x000fe20000000800 */
[C---:B------:R-:W-:Y:S02]  /*108a0*/  LOP3.LUT R0, R2.reuse, 0x140, RZ, 0xfc, !PT ;  /* 0x0000014002007812 */ /* 0x040fe400078efcff */
[----:B------:R-:W-:Y:S01]  /*108b0*/  LOP3.LUT R3, R2, 0x40, RZ, 0xfc, !PT ;  /* 0x0000004002037812 */ /* 0x000fe200078efcff */
[----:B0-----:R-:W-:Y:S01]  /*108c0*/  ULEA UR4, UR5, UR4, 0x18 ;  /* 0x0000000405047291 */ /* 0x001fe2000f8ec03f */
[----:B------:R-:W-:-:S02]  /*108d0*/  LOP3.LUT R4, R37, 0x2, RZ, 0xfc, !PT ;  /* 0x0000000225047812 */ /* 0x000fc400078efcff */
[C---:B------:R-:W-:Y:S02]  /*108e0*/  LOP3.LUT R3, R2.reuse, 0x100, RZ, 0xfc, !PT ;  /* 0x0000010002037812 */ /* 0x040fe400078efcff */
[C---:B------:R-:W-:Y:S01]  /*108f0*/  LOP3.LUT R4, R2.reuse, 0x80, RZ, 0xfc, !PT ;  /* 0x0000008002047812 */ /* 0x040fe200078efcff */
[----:B------:R-:W-:Y:S01]  /*10900*/  IMAD.U32 R23, RZ, RZ, UR4 ;  /* 0x00000004ff177e24 */ /* 0x000fe2000f8e00ff */
[C---:B------:R-:W-:Y:S02]  /*10910*/  LOP3.LUT R3, R2.reuse, 0x180, RZ, 0xfc, !PT ;  /* 0x0000018002037812 */ /* 0x040fe400078efcff */
[----:B------:R-:W-:Y:S01]  /*10920*/  LOP3.LUT R2, R2, 0x1c0, RZ, 0xfc, !PT ;  /* 0x000001c002027812 */ /* 0x000fe200078efcff */
[----:B------:R-:W-:-:S05]  /*10930*/  IMAD R0, R35, 0x2, R23 ;  /* 0x0000000223007824 */ /* 0x000fca00078e0217 */
[----:B------:R1:W-:Y:S02]  /*10940*/  STL [R1+0x34], R0 ;  /* 0x0000340001007387 */ /* 0x0003e40000100800 */
.L_x_4059:
[----:B0-----:R-:W0:Y:S02]  /*10950*/  LDC.64 R32, c[0x0][0xc88] ;  /* 0x00032200ff207b82 */ /* 0x001e240000000a00 */
[----:B0-----:R-:W-:-:S06]  /*10960*/  IMAD.WIDE R32, R19, 0x4, R32 ;  /* 0x0000000413207825 */ /* 0x001fcc00078e0220 */
[----:B-1----:R0:W1:Y:S01]  /*10970*/  LDG.E R32, desc[UR40][R32.64] ;  /* 0x0000002820207981 */ /* 0x002062000c1e1900 */
[----:B------:R-:W-:Y:S05]  /*10980*/  YIELD ;  /* 0x0000000000007946 */ /* 0x000fea0003800000 */
[----:B------:R-:W-:Y:S01]  /*10990*/  ULDC.64 UR4, c[0x0][0xa28] ;  /* 0x00028a0000047ab9 */ /* 0x000fe20000000a00 */
[----:B--23--:R-:W-:Y:S01]  /*109a0*/  IMAD.MOV.U32 R6, RZ, RZ, RZ ;  /* 0x000000ffff067224 */ /* 0x00cfe200078e00ff */
[----:B------:R-:W-:Y:S01]  /*109b0*/  ISETP.NE.U32.AND P0, PT, RZ, UR4, PT ;  /* 0x00000004ff007c0c */ /* 0x000fe2000bf05070 */
[----:B------:R-:W-:Y:S01]  /*109c0*/  ULDC.64 UR8, c[0x0][0xa18] ;  /* 0x0002860000087ab9 */ /* 0x000fe20000000a00 */
[----:B0-----:R-:W-:Y:S01]  /*109d0*/  IMAD.MOV.U32 R33, RZ, RZ, RZ ;  /* 0x000000ffff217224 */ /* 0x001fe200078e00ff */
[----:B------:R-:W-:Y:S01]  /*109e0*/  ULDC.64 UR6, c[0x0][0xa10] ;  /* 0x0002840000067ab9 */ /* 0x000fe20000000a00 */
[----:B------:R-:W-:-:S02]  /*109f0*/  ISETP.NE.AND.EX P0, PT, RZ, UR5, PT, P0 ;  /* 0x00000005ff007c0c */ /* 0x000fc4000bf05300 */
[----:B-1----:R-:W-:-:S11]  /*10a00*/  SHF.R.S32.HI R0, RZ, 0x1f, R32 ;  /* 0x0000001fff007819 */ /* 0x002fd60000011420 */
        /* <DEDUP_REMOVED lines=8> */
[----:B------:R-:W-:Y:S01]  /*10a90*/  ISETP.NE.U32.AND P2, PT, RZ, UR8, PT ;  /* 0x00000008ff007c0c */ /* 0x000fe2000bf45070 */
[----:B0-----:R-:W-:Y:S01]  /*10aa0*/  IMAD.MOV.U32 R0, RZ, RZ, RZ ;  /* 0x000000ffff007224 */ /* 0x001fe200078e00ff */
[----:B------:R-:W-:Y:S02]  /*10ab0*/  ISETP.NE.AND.EX P0, PT, RZ, UR5, PT, P0 ;  /* 0x00000005ff007c0c */ /* 0x000fe4000bf05300 */
[----:B------:R-:W-:Y:S02]  /*10ac0*/  ISETP.NE.AND.EX P2, PT, RZ, UR9, PT, P2 ;  /* 0x00000009ff007c0c */ /* 0x000fe4000bf45320 */
[----:B------:R-:W-:Y:S02]  /*10ad0*/  ISETP.NE.U32.AND P1, PT, RZ, UR6, PT ;  /* 0x00000006ff007c0c */ /* 0x000fe4000bf25070 */
[----:B-1----:R-:W-:-:S02]  /*10ae0*/  IADD3 R2, P3, R27, UR4, RZ ;  /* 0x000000041b027c10 */ /* 0x002fc4000ff7e0ff */
[----:B------:R-:W-:Y:S02]  /*10af0*/  ISETP.NE.AND.EX P1, PT, RZ, UR7, PT, P1 ;  /* 0x00000007ff007c0c */ /* 0x000fe4000bf25310 */
[----:B------:R-:W-:Y:S02]  /*10b00*/  IADD3.X R3, R29, UR5, RZ, P3, !PT ;  /* 0x000000051d037c10 */ /* 0x000fe40009ffe4ff */
[----:B------:R-:W-:-:S03]  /*10b10*/  IADD3 R4, P4, R27, UR6, RZ ;  /* 0x000000061b047c10 */ /* 0x000fc6000ff9e0ff */
[----:B------:R-:W2:Y:S01]  /*10b20*/  @P0 LDG.E R6, desc[UR40][R2.64] ;  /* 0x0000002802060981 */ /* 0x000ea2000c1e1900 */
[----:B------:R-:W-:Y:S01]  /*10b30*/  ULDC UR4, c[0x0][0x288] ;  /* 0x0000a20000047ab9 */ /* 0x000fe20000000800 */
[----:B------:R-:W-:Y:S01]  /*10b40*/  IADD3.X R5, R29, UR7, RZ, P4, !PT ;  /* 0x000000071d057c10 */ /* 0x000fe2000a7fe4ff */
[----:B------:R-:W-:Y:S01]  /*10b50*/  IMAD.U32 R8, RZ, RZ, UR4 ;  /* 0x00000004ff087e24 */ /* 0x000fe2000f8e00ff */
[----:B------:R-:W-:-:S03]  /*10b60*/  ULDC.64 UR4, c[0x0][0x418] ;  /* 0x0001060000047ab9 */ /* 0x000fc60000000a00 */
[----:B------:R-:W5:Y:S04]  /*10b70*/  @P1 LDG.E R0, desc[UR40][R4.64] ;  /* 0x0000002804001981 */ /* 0x000f68000c1e1900 */
[----:B--2---:R0:W-:Y:S02]  /*10b80*/  STL [R1+0xc], R6 ;  /* 0x00000c0601007387 */ /* 0x0041e40000100800 */
[----:B0-----:R-:W-:-:S04]  /*10b90*/  @P2 IADD3 R6, P3, R27, UR8, RZ ;  /* 0x000000081b062c10 */ /* 0x001fc8000ff7e0ff */
[----:B------:R-:W-:-:S05]  /*10ba0*/  @P2 IADD3.X R7, R29, UR9, RZ, P3, !PT ;  /* 0x000000091d072c10 */ /* 0x000fca0009ffe4ff */
[----:B------:R0:W2:Y:S01]  /*10bb0*/  @P2 LDG.E R8, desc[UR40][R6.64] ;  /* 0x0000002806082981 */ /* 0x0000a2000c1e1900 */
        /* <DEDUP_REMOVED lines=9> */
[----:B--2---:R0:W-:Y:S01]  /*10c50*/  STL [R1+0x18], R8 ;  /* 0x0000180801007387 */ /* 0x0041e20000100800 */
[----:B------:R-:W-:Y:S05]  /*10c60*/  @P2 BRA `(.L_x_3953) ;  /* 0x0000000000142947 */ /* 0x000fea0003800000 */
[----:B------:R-:W-:Y:S05]  /*10c70*/  @!P0 BRA `(.L_x_3953) ;  /* 0x0000000000108947 */ /* 0x000fea0003800000 */
[----:B0-----:R-:W2:Y:S04]  /*10c80*/  LDG.E R8, desc[UR40][R2.64] ;  /* 0x0000002802087981 */ /* 0x001ea8000c1e1900 */
[----:B------:R-:W2:Y:S02]  /*10c90*/  LDG.E R2, desc[UR40][R2.64+0x4] ;  /* 0x0000042802027981 */ /* 0x000ea4000c1e1900 */
[----:B--2---:R-:W-:-:S05]  /*10ca0*/  IMAD.IADD R2, R2, 0x1, -R8 ;  /* 0x0000000102027824 */ /* 0x004fca00078e0a08 */
[----:B------:R1:W-:Y:S02]  /*10cb0*/  STL [R1+0x18], R2 ;  /* 0x0000180201007387 */ /* 0x0003e40000100800 */
.L_x_3953:
        /* <DEDUP_REMOVED lines=9> */
.L_x_3954:
[----:B------:R-:W-:Y:S02]  /*10d50*/  ULDC.64 UR4, c[0x0][0xa08] ;  /* 0x0002820000047ab9 */ /* 0x000fe40000000a00 */
[----:B------:R-:W-:-:S04]  /*10d60*/  ISETP.NE.U32.AND P0, PT, RZ, UR4, PT ;  /* 0x00000004ff007c0c */ /* 0x000fc8000bf05070 */
[----:B------:R-:W-:-:S13]  /*10d70*/  ISETP.NE.AND.EX P0, PT, RZ, UR5, PT, P0 ;  /* 0x00000005ff007c0c */ /* 0x000fda000bf05300 */
[----:B------:R-:W-:Y:S05]  /*10d80*/  @!P0 BRA `(.L_x_3955) ;  /* 0x0000000000148947 */ /* 0x000fea0003800000 */
[----:B-1----:R-:W1:Y:S02]  /*10d90*/  LDC.64 R2, c[0x0][0xa08] ;  /* 0x00028200ff027b82 */ /* 0x002e640000000a00 */
[----:B-1----:R-:W-:-:S05]  /*10da0*/  IMAD.WIDE R2, R30, 0x4, R2 ;  /* 0x000000041e027825 */ /* 0x002fca00078e0202 */
[----:B------:R-:W2:Y:S04]  /*10db0*/  LDG.E R7, desc[UR40][R2.64] ;  /* 0x0000002802077981 */ /* 0x000ea8000c1e1900 */
[----:B------:R-:W2:Y:S02]  /*10dc0*/  LDG.E R2, desc[UR40][R2.64+0x4] ;  /* 0x0000042802027981 */ /* 0x000ea4000c1e1900 */
[----:B--2---:R-:W-:-:S07]  /*10dd0*/  IMAD.IADD R7, R2, 0x1, -R7 ;  /* 0x0000000102077824 */ /* 0x004fce00078e0a07 */
.L_x_3955:
[----:B-1----:R-:W2:Y:S04]  /*10de0*/  @P1 LDG.E R2, desc[UR40][R4.64] ;  /* 0x0000002804021981 */ /* 0x002ea8000c1e1900 */
[----:B------:R-:W2:Y:S01]  /*10df0*/  @P1 LDG.E R4, desc[UR40][R4.64+0x4] ;  /* 0x0000042804041981 */ /* 0x000ea2000c1e1900 */
[----:B-----5:R-:W-:Y:S01]  /*10e00*/  IMAD.IADD R7, R7, 0x1, -R33 ;  /* 0x0000000107077824 */ /* 0x020fe200078e0a21 */
[----:B------:R-:W-:Y:S01]  /*10e10*/  BSSY B0, `(.L_x_3956) ;  /* 0x00001ae000007945 */ /* 0x000fe20003800000 */
[----:B--2---:R-:W-:-:S04]  /*10e20*/  @P1 IMAD.IADD R6, R4, 0x1, -R2 ;  /* 0x0000000104061824 */ /* 0x004fc800078e0a02 */
[----:B------:R-:W-:-:S04]  /*10e30*/  IMAD.IADD R3, R7, 0x1, R6 ;  /* 0x0000000107037824 */ /* 0x000fc800078e0206 */
[----:B------:R-:W-:Y:S01]  /*10e40*/  VIADD R2, R3, 0x3f ;  /* 0x0000003f03027836 */ /* 0x000fe20000000000 */
[----:B------:R1:W-:Y:S04]  /*10e50*/  STL [R1+0x4], R3 ;  /* 0x0000040301007387 */ /* 0x0003e80000100800 */
[----:B-1----:R-:W-:-:S04]  /*10e60*/  SHF.R.S32.HI R3, RZ, 0x1f, R2 ;  /* 0x0000001fff037819 */ /* 0x002fc80000011402 */
[----:B------:R-:W-:Y:S02]  /*10e70*/  LEA.HI R4, R3, R2, RZ, 0x6 ;  /* 0x0000000203047211 */ /* 0x000fe400078f30ff */
[----:B------:R-:W-:Y:S02]  /*10e80*/  IADD3 R2, -R7, RZ, RZ ;  /* 0x000000ff07027210 */ /* 0x000fe40007ffe1ff */
[----:B------:R-:W-:Y:S01]  /*10e90*/  LOP3.LUT R31, R4, 0xffffffc0, RZ, 0xc0, !PT ;  /* 0xffffffc0041f7812 */ /* 0x000fe200078ec0ff */
[----:B------:R1:W-:Y:S01]  /*10ea0*/  STL [R1+0x3c], R4 ;  /* 0x00003c0401007387 */ /* 0x0003e20000100800 */
[----:B------:R-:W-:Y:S02]  /*10eb0*/  VIMNMX R5, RZ, R2, !PT ;  /* 0x00000002ff057248 */ /* 0x000fe40007fe0100 */
[----:B------:R-:W-:-:S04]  /*10ec0*/  VIADDMNMX R6, R31, -R7, R6, PT ;  /* 0x800000071f067246 */ /* 0x000fc80003800106 */
[----:B------:R-:W-:Y:S02]  /*10ed0*/  ISETP.GT.AND P0, PT, R6, R5, PT ;  /* 0x000000050600720c */ /* 0x000fe40003f04270 */
[----:B------:R-:W-:-:S11]  /*10ee0*/  SHF.R.U32.HI R5, RZ, 0x6, R5 ;  /* 0x00000006ff057819 */ /* 0x000fd60000011605 */
[----:B------:R-:W-:-:S05]  /*10ef0*/  @P0 VIADD R2, R6, 0x3f ;  /* 0x0000003f06020836 */ /* 0x000fca0000000000 */
[----:B------:R-:W-:-:S04]  /*10f00*/  @P0 SHF.R.S32.HI R3, RZ, 0x1f, R2 ;  /* 0x0000001fff030819 */ /* 0x000fc80000011402 */
[----:B------:R-:W-:Y:S01]  /*10f10*/  @P0 LEA.HI R3, R3, R2, RZ, 0x6 ;  /* 0x0000000203030211 */ /* 0x000fe200078f30ff */
[----:B------:R-:W-:-:S03]  /*10f20*/  IMAD.MOV.U32 R2, RZ, RZ, R5 ;  /* 0x000000ffff027224 */ /* 0x000fc600078e0005 */
[----:B------:R-:W-:Y:S02]  /*10f30*/  @P0 SHF.R.S32.HI R2, RZ, 0x6, R3 ;  /* 0x00000006ff020819 */ /* 0x000fe40000011403 */
[----:B------:R-:W-:Y:S02]  /*10f40*/  PLOP3.LUT P0, PT, PT, PT, PT, 0x80, 0x0 ;  /* 0x000000000000781c */ /* 0x000fe40003f0f070 */
[----:B------:R-:W-:-:S13]  /*10f50*/  ISETP.GT.AND P2, PT, R2, R5, PT ;  /* 0x000000050200720c */ /* 0x000fda0003f44270 */
[----:B-1----:R-:W-:Y:S05]  /*10f60*/  @!P2 BRA `(.L_x_3957) ;  /* 0x000000180060a947 */ /* 0x002fea0003800000 */
[----:B------:R-:W-:Y:S01]  /*10f70*/  UMOV UR4, 0xffffffff ;  /* 0xffffffff00047882 */ /* 0x000fe20000000000 */
[----:B------:R-:W-:Y:S02]  /*10f80*/  SEL R4, R30, RZ, !P1 ;  /* 0x000000ff1e047207 */ /* 0x000fe40004800000 */
[----:B------:R-:W-:Y:S05]  /*10f90*/  BRA.DIV UR4, `(.L_x_3958) ;  /* 0x0000006a045c7947 */ /* 0x000fea000b800000 */
[----:B------:R-:W1:Y:S02]  /*10fa0*/  S2R R3, SR_TID.X ;  /* 0x0000000000037919 */ /* 0x000e640000002100 */
[----:B-1----:R-:W-:-:S04]  /*10fb0*/  SHF.R.U32.HI R3, RZ, 0x5, R3 ;  /* 0x00000005ff037819 */ /* 0x002fc80000011603 */
[----:B------:R-:W-:-:S05]  /*10fc0*/  LOP3.LUT R3, R3, 0x3, RZ, 0xc0, !PT ;  /* 0x0000000303037812 */ /* 0x000fca00078ec0ff */
[----:B------:R1:W2:Y:S02]  /*10fd0*/  SHFL.IDX PT, R14, R3, RZ, 0x1f ;  /* 0x00001fff030e7589 */ /* 0x0002a400000e0000 */
.L_x_4104:
[----:B--2---:R-:W-:Y:S02]  /*10fe0*/  ISETP.NE.AND P0, PT, R14, RZ, PT ;  /* 0x000000ff0e00720c */ /* 0x004fe40003f05270 */
[----:B------:R-:W-:-:S11]  /*10ff0*/  PLOP3.LUT P6, PT, PT, PT, PT, 0x8, 0x0 ;  /* 0x000000000000781c */ /* 0x000fd60003fce170 */
[----:B------:R-:W-:Y:S05]  /*11000*/  @P0 BRA `(.L_x_3959) ;  /* 0x00000000000c0947 */ /* 0x000fea0003800000 */
[----:B------:R-:W-:-:S03]  /*11010*/  UMOV UR4, 0xffffffff ;  /* 0xffffffff00047882 */ /* 0x000fc60000000000 */
[----:B------:R-:W-:Y:S05]  /*11020*/  BRA.DIV UR4, `(.L_x_3960) ;  /* 0x0000006a046c7947 */ /* 0x000fea000b800000 */
[----:B------:R-:W-:-:S13]  /*11030*/  ELECT P6, URZ, PT ;  /* 0x00000000003f782f */ /* 0x000fda00038c0000 */
.L_x_3959:
[----:B-1----:R-:W2:Y:S01]  /*11040*/  LDL R3, [R1+0x1c] ;  /* 0x00001c0001037983 */ /* 0x002ea20000100800 */
[----:B------:R-:W-:Y:S01]  /*11050*/  BSSY B1, `(.L_x_3961) ;  /* 0x0000008000017945 */ /* 0x000fe20003800000 */
[----:B--2---:R-:W-:-:S05]  /*11060*/  VIADD R3, R3, 0x1 ;  /* 0x0000000103037836 */ /* 0x004fca0000000000 */
[----:B------:R-:W-:-:S04]  /*11070*/  LEA.HI R6, R3, R3, RZ, 0x1 ;  /* 0x0000000303067211 */ /* 0x000fc800078f08ff */
[----:B------:R-:W-:-:S05]  /*11080*/  LOP3.LUT R6, R6, 0xfffffffe, RZ, 0xc0, !PT ;  /* 0xfffffffe06067812 */ /* 0x000fca00078ec0ff */
[----:B------:R-:W-:-:S05]  /*11090*/  IMAD.IADD R3, R3, 0x1, -R6 ;  /* 0x0000000103037824 */ /* 0x000fca00078e0a06 */
[----:B------:R-:W-:-:S04]  /*110a0*/  SHF.L.U32 R3, R3, 0x1f, RZ ;  /* 0x0000001f03037819 */ /* 0x000fc800000006ff */
[----:B------:R-:W1:Y:S02]  /*110b0*/  SYNCS.PHASECHK.TRANS64.TRYWAIT P0, [R23+URZ+0x28c20], R3 ;  /* 0x028c2003170075a7 */ /* 0x000e64000800017f */
[----:B-1----:R-:W-:Y:S05]  /*110c0*/  @!P0 BRA `(.L_x_3962) ;  /* 0x0000006800648947 */ /* 0x002fea0003800000 */
.L_x_4107:
[----:B------:R-:W-:Y:S05]  /*110d0*/  BSYNC B1 ;  /* 0x0000000000017941 */ /* 0x000fea0003800000 */
.L_x_3961:
        /* <DEDUP_REMOVED lines=10> */
.L_x_4108:
[----:B------:R-:W-:Y:S05]  /*11180*/  BSYNC B2 ;  /* 0x0000000000027941 */ /* 0x000fea0003800000 */
.L_x_3965:
        /* <DEDUP_REMOVED lines=9> */
.L_x_3968:
[----:B------:R-:W-:Y:S05]  /*11220*/  BSYNC B2 ;  /* 0x0000000000027941 */ /* 0x000fea0003800000 */
.L_x_3967:
        /* <DEDUP_REMOVED lines=10> */
[----:B------:R-:W-:Y:S01]  /*112d0*/  VIADD R9, R3, 0x28c90 ;  /* 0x00028c9003097836 */ /* 0x000fe20000000000 */
[----:B------:R-:W-:-:S09]  /*112e0*/  UMOV UR7, 0x12f00000 ;  /* 0x12f0000000077882 */ /* 0x000fd20000000000 */
.L_x_3969:
        /* <DEDUP_REMOVED lines=13> */
.L_x_4109:
[----:B------:R-:W-:Y:S05]  /*113c0*/  BSYNC B2 ;  /* 0x0000000000027941 */ /* 0x000fea0003800000 */
.L_x_3970:
        /* <DEDUP_REMOVED lines=11> */
.L_x_3973:
[----:B------:R-:W-:Y:S05]  /*11480*/  BSYNC B2 ;  /* 0x0000000000027941 */ /* 0x000fea0003800000 */
.L_x_3972:
        /* <DEDUP_REMOVED lines=9> */
.L_x_3974:
        /* <DEDUP_REMOVED lines=12> */
[----:B------:R-:W-:Y:S01]  /*115e0*/  R2UR UR7, R11 ;  /* 0x000000000b0772ca */ /* 0x000fe200000e0000 */
[----:B------:R-:W-:Y:S01]  /*115f0*/  UMOV UR10, 0x40 ;  /* 0x00000040000a7882 */ /* 0x000fe20000000000 */
[----:B------:R-:W-:-:S13]  /*11600*/  PLOP3.LUT P0, PT, PT, PT, PT, 0x80, 0x0 ;  /* 0x000000000000781c */ /* 0x000fda0003f0f070 */
.L_x_3975:
        /* <DEDUP_REMOVED lines=15> */
.L_x_3976:
        /* <DEDUP_REMOVED lines=15> */
.L_x_3977:
        /* <DEDUP_REMOVED lines=15> */
.L_x_3978:
        /* <DEDUP_REMOVED lines=15> */
.L_x_3979:
        /* <DEDUP_REMOVED lines=15> */
.L_x_3980:
        /* <DEDUP_REMOVED lines=15> */
.L_x_3981:
        /* <DEDUP_REMOVED lines=10> */
.L_x_3964:
[----:B------:R-:W-:Y:S05]  /*11c50*/  BSYNC B1 ;  /* 0x0000000000017941 */ /* 0x000fea0003800000 */
.L_x_3963:
        /* <DEDUP_REMOVED lines=9> */
.L_x_4001:
[----:B------:R-:W-:Y:S05]  /*11cf0*/  YIELD ;  /* 0x0000000000007946 */ /* 0x000fea0003800000 */
[----:B------:R-:W-:Y:S04]  /*11d00*/  BSSY B1, `(.L_x_3982) ;  /* 0x00000b6000017945 */ /* 0x000fe80003800000 */
[----:B------:R-:W-:Y:S05]  /*11d10*/  @!P6 BRA `(.L_x_3983) ;  /* 0x0000000800d0e947 */ /* 0x000fea0003800000 */
[----:B------:R-:W-:Y:S01]  /*11d20*/  IMAD R6, R24, 0x8, R23 ;  /* 0x0000000818067824 */ /* 0x000fe200078e0217 */
[----:B------:R-:W-:Y:S01]  /*11d30*/  SHF.L.U32 R2, R28, 0x1f, RZ ;  /* 0x0000001f1c027819 */ /* 0x000fe200000006ff */
[----:B-1----:R-:W1:Y:S01]  /*11d40*/  S2R R3, SR_TID.X ;  /* 0x0000000000037919 */ /* 0x002e620000002100 */
[----:B------:R-:W-:Y:S02]  /*11d50*/  BSSY B2, `(.L_x_3984) ;  /* 0x0000005000027945 */ /* 0x000fe40003800000 */
[----:B------:R-:W2:Y:S01]  /*11d60*/  SYNCS.PHASECHK.TRANS64.TRYWAIT P1, [R6+URZ+0x28ca0], R2 ;  /* 0x028ca002060075a7 */ /* 0x000ea2000802017f */
[----:B-1----:R-:W-:-:S04]  /*11d70*/  LOP3.LUT R3, R3, 0x7f, RZ, 0xc0, !PT ;  /* 0x0000007f03037812 */ /* 0x002fc800078ec0ff */
[----:B------:R-:W-:Y:S01]  /*11d80*/  ISETP.NE.AND P2, PT, R3, RZ, PT ;  /* 0x000000ff0300720c */ /* 0x000fe20003f45270 */
[----:B--2---:R-:W-:-:S12]  /*11d90*/  @!P1 BRA `(.L_x_3985) ;  /* 0x0000005c006c9947 */ /* 0x004fd80003800000 */
.L_x_4110:
[----:B------:R-:W-:Y:S05]  /*11da0*/  BSYNC B2 ;  /* 0x0000000000027941 */ /* 0x000fea0003800000 */
.L_x_3984:
[----:B------:R-:W-:Y:S04]  /*11db0*/  BSSY B2, `(.L_x_3986) ;  /* 0x0000009000027945 */ /* 0x000fe80003800000 */
[----:B------:R-:W-:Y:S05]  /*11dc0*/  @P2 BRA `(.L_x_3987) ;  /* 0x00000000001c2947 */ /* 0x000fea0003800000 */
[----:B------:R-:W2:Y:S01]  /*11dd0*/  S2R R7, SR_TID.X ;  /* 0x0000000000077919 */ /* 0x000ea20000002100 */
[----:B------:R-:W-:-:S04]  /*11de0*/  IMAD.MOV.U32 R3, RZ, RZ, 0x2000 ;  /* 0x00002000ff037424 */ /* 0x000fc800078e00ff */
[----:B------:R3:W-:Y:S01]  /*11df0*/  SYNCS.ARRIVE.TRANS64 RZ, [R6+URZ+0x28c90], R3 ;  /* 0x028c900306ff79a7 */ /* 0x0007e2000800003f */
[----:B--2---:R-:W-:-:S04]  /*11e00*/  LOP3.LUT R7, R7, 0x1f, RZ, 0xc0, !PT ;  /* 0x0000001f07077812 */ /* 0x004fc800078ec0ff */
[----:B------:R-:W-:-:S13]  /*11e10*/  ISETP.NE.AND P1, PT, R7, RZ, PT ;  /* 0x000000ff0700720c */ /* 0x000fda0003f25270 */
[----:B---3--:R-:W-:Y:S05]  /*11e20*/  @!P1 BRA `(.L_x_3987) ;  /* 0x0000000000049947 */ /* 0x008fea0003800000 */
[----:B------:R-:W-:Y:S01]  /*11e30*/  BPT.TRAP 0x1 ;  /* 0x000000040000795c */ /* 0x000fe20000300000 */
.L_x_3987:
[----:B------:R-:W-:Y:S05]  /*11e40*/  BSYNC B2 ;  /* 0x0000000000027941 */ /* 0x000fea0003800000 */
.L_x_3986:
        /* <DEDUP_REMOVED lines=11> */
.L_x_3988:
        /* <DEDUP_REMOVED lines=13> */
.L_x_4111:
[----:B------:R-:W-:Y:S05]  /*11fd0*/  BSYNC B2 ;  /* 0x0000000000027941 */ /* 0x000fea0003800000 */
.L_x_3989:
        /* <DEDUP_REMOVED lines=11> */
.L_x_3992:
[----:B------:R-:W-:Y:S05]  /*12090*/  BSYNC B2 ;  /* 0x0000000000027941 */ /* 0x000fea0003800000 */
.L_x_3991:
[----:B------:R-:W-:Y:S01]  /*120a0*/  R2UR UR6, R2 ;  /* 0x00000000020672ca */ /* 0x000fe200000e0000 */
[----:B------:R-:W-:Y:S01]  /*120b0*/  IMAD R7, R24, 0x10000, R23 ;  /* 0x0001000018077824 */ /* 0x000fe200078e0217 */
[----:B------:R-:W-:Y:S01]  /*120c0*/  R2UR UR7, R3 ;  /* 0x00000000030772ca */ /* 0x000fe200000e0000 */
[----:B------:R-:W-:Y:S01]  /*120d0*/  UIADD3 UR4, UP0, UR38, 0x670, URZ ;  /* 0x0000067026047890 */ /* 0x000fe2000ff1e03f */
[----:B------:R-:W-:Y:S01]  /*120e0*/  R2UR UR10, R10 ;  /* 0x000000000a0a72ca */ /* 0x000fe200000e0000 */
[----:B------:R-:W-:Y:S01]  /*120f0*/  VIADD R6, R6, 0x28cb0 ;  /* 0x00028cb006067836 */ /* 0x000fe20000000000 */
[----:B------:R-:W-:Y:S01]  /*12100*/  PLOP3.LUT P1, PT, PT, PT, PT, 0x80, 0x0 ;  /* 0x000000000000781c */ /* 0x000fe20003f2f070 */
[----:B------:R-:W-:Y:S01]  /*12110*/  VIADD R10, R7, 0x400 ;  /* 0x00000400070a7836 */ /* 0x000fe20000000000 */
[----:B------:R-:W-:-:S12]  /*12120*/  UIADD3.X UR5, URZ, UR39, URZ, UP0, !UPT ;  /* 0x000000273f057290 */ /* 0x000fd800087fe43f */
.L_x_3993:
        /* <DEDUP_REMOVED lines=15> */
.L_x_3994:
        /* <DEDUP_REMOVED lines=15> */
.L_x_3995:
        /* <DEDUP_REMOVED lines=15> */
.L_x_3996:
        /* <DEDUP_REMOVED lines=15> */
.L_x_3997:
        /* <DEDUP_REMOVED lines=15> */
.L_x_3998:
        /* <DEDUP_REMOVED lines=15> */
.L_x_3999:
        /* <DEDUP_REMOVED lines=15> */
.L_x_4000:
        /* <DEDUP_REMOVED lines=10> */
.L_x_3983:
[----:B------:R-:W-:Y:S05]  /*12860*/  BSYNC B1 ;  /* 0x0000000000017941 */ /* 0x000fea0003800000 */
.L_x_3982:
        /* <DEDUP_REMOVED lines=8> */
.L_x_3957:
[----:B------:R-:W-:Y:S05]  /*128f0*/  BSYNC B0 ;  /* 0x0000000000007941 */ /* 0x000fea0003800000 */
.L_x_3956:
[----:B------:R-:W2:Y:S01]  /*12900*/  LDL R2, [R1+0x4] ;  /* 0x0000040001027983 */ /* 0x000ea20000100800 */
[----:B------:R-:W-:Y:S05]  /*12910*/  @!P0 WARPSYNC.ALL ;  /* 0x0000000000008948 */ /* 0x000fea0003800000 */
[----:B------:R-:W-:Y:S06]  /*12920*/  @!P0 BAR.SYNC.DEFER_BLOCKING 0xc, 0x180 ;  /* 0x0306000000008b1d */ /* 0x000fec0000010000 */
[----:B------:R-:W-:Y:S01]  /*12930*/  BSSY B7, `(.L_x_4002) ;  /* 0x000037c000077945 */ /* 0x000fe20003800000 */
[----:B--2---:R-:W-:-:S13]  /*12940*/  ISETP.GT.AND P0, PT, R2, RZ, PT ;  /* 0x000000ff0200720c */ /* 0x004fda0003f04270 */
[----:B------:R-:W-:Y:S05]  /*12950*/  @P0 BRA `(.L_x_4003) ;  /* 0x0000000000440947 */ /* 0x000fea0003800000 */
[----:B------:R-:W2:Y:S02]  /*12960*/  S2R R2, SR_TID.X ;  /* 0x0000000000027919 */ /* 0x000ea40000002100 */
[----:B--2---:R-:W-:-:S04]  /*12970*/  LOP3.LUT R2, R2, 0x7f, RZ, 0xc0, !PT ;  /* 0x0000007f02027812 */ /* 0x004fc800078ec0ff */
[----:B------:R-:W-:-:S13]  /*12980*/  ISETP.NE.AND P0, PT, R2, RZ, PT ;  /* 0x000000ff0200720c */ /* 0x000fda0003f05270 */
[----:B------:R-:W-:Y:S05]  /*12990*/  @P0 BRA `(.L_x_4004) ;  /* 0x0000003400d40947 */ /* 0x000fea0003800000 */
[----:B------:R-:W2:Y:S01]  /*129a0*/  S2R R5, SR_LANEID ;  /* 0x0000000000057919 */ /* 0x000ea20000000000 */
[----:B------:R-:W-:Y:S01]  /*129b0*/  VOTEU.ANY UR4, UPT, PT ;  /* 0x0000000000047886 */ /* 0x000fe200038e0100 */
[----:B-1----:R-:W1:Y:S01]  /*129c0*/  LDC.64 R2, c[0x0][0xc60] ;  /* 0x00031800ff027b82 */ /* 0x002e620000000a00 */
[----:B------:R-:W2:Y:S02]  /*129d0*/  FLO.U32 R0, UR4 ;  /* 0x0000000400007d00 */ /* 0x000ea400080e0000 */
[----:B--2---:R-:W-:-:S06]  /*129e0*/  ISETP.EQ.U32.AND P0, PT, R0, R5, PT ;  /* 0x000000050000720c */ /* 0x004fcc0003f02070 */
[----:B------:R-:W1:Y:S07]  /*129f0*/  POPC R5, UR4 ;  /* 0x0000000400057d09 */ /* 0x000e6e0008000000 */
[----:B-1----:R-:W2:Y:S01]  /*12a00*/  @P0 ATOMG.E.ADD.STRONG.GPU PT, R3, desc[UR40][R2.64], R5 ;  /* 0x00000005020309a8 */ /* 0x002ea200081ee1e8 */
[----:B------:R-:W1:Y:S02]  /*12a10*/  S2R R4, SR_LTMASK ;  /* 0x0000000000047919 */ /* 0x000e640000003900 */
[----:B-1----:R-:W-:-:S04]  /*12a20*/  LOP3.LUT R4, R4, UR4, RZ, 0xc0, !PT ;  /* 0x0000000404047c12 */ /* 0x002fc8000f8ec0ff */
[----:B------:R-:W1:Y:S01]  /*12a30*/  POPC R7, R4 ;  /* 0x0000000400077309 */ /* 0x000e620000000000 */
[----:B--2---:R-:W1:Y:S02]  /*12a40*/  SHFL.IDX PT, R0, R3, R0, 0x1f ;  /* 0x00001f0003007589 */ /* 0x004e6400000e0000 */
[----:B-1----:R-:W-:Y:S01]  /*12a50*/  IADD3 R16, R0, UR36, R7 ;  /* 0x0000002400107c10 */ /* 0x002fe2000fffe007 */
[----:B------:R-:W-:Y:S06]  /*12a60*/  BRA `(.L_x_4004) ;  /* 0x0000003400a07947 */ /* 0x000fec0003800000 */
.L_x_4003:
[----:B------:R-:W-:Y:S01]  /*12a70*/  IADD3 R0, R23, 0x22400, RZ ;  /* 0x0002240017007810 */ /* 0x000fe20007ffe0ff */
[----:B------:R-:W-:Y:S03]  /*12a80*/  BSSY B6, `(.L_x_4005) ;  /* 0x0000013000067945 */ /* 0x000fe60003800000 */
[----:B------:R-:W-:-:S13]  /*12a90*/  LOP3.LUT P0, RZ, R0, 0x3ff, RZ, 0xc0, !PT ;  /* 0x000003ff00ff7812 */ /* 0x000fda000780c0ff */
[----:B------:R-:W-:Y:S05]  /*12aa0*/  @!P0 BRA `(.L_x_4006) ;  /* 0x0000000000408947 */ /* 0x000fea0003800000 */
[----:B------:R-:W-:Y:S01]  /*12ab0*/  MOV R2, 0x0 ;  /* 0x0000000000027802 */ /* 0x000fe20000000f00 */
[----:B------:R-:W-:Y:S01]  /*12ac0*/  ULDC.64 UR6, c[0x4][0xf0] ;  /* 0x01003c0000067ab9 */ /* 0x000fe20000000a00 */
[----:B------:R-:W-:Y:S01]  /*12ad0*/  ULDC.64 UR8, c[0x4][0xf8] ;  /* 0x01003e0000087ab9 */ /* 0x000fe20000000a00 */
[----:B------:R-:W-:Y:S01]  /*12ae0*/  ULDC.64 UR4, c[0x4][0x40] ;  /* 0x0100100000047ab9 */ /* 0x000fe20000000a00 */
[----:B------:R-:W-:Y:S02]  /*12af0*/  IMAD.U32 R4, RZ, RZ, UR6 ;  /* 0x00000006ff047e24 */ /* 0x000fe4000f8e00ff */
[----:B-1----:R-:W1:Y:S01]  /*12b00*/  LDC.64 R2, c[0x4][R2] ;  /* 0x0100000002027b82 */ /* 0x002e620000000a00 */
[----:B------:R-:W-:Y:S02]  /*12b10*/  IMAD.U32 R5, RZ, RZ, UR7 ;  /* 0x00000007ff057e24 */ /* 0x000fe4000f8e00ff */
[----:B------:R-:W-:Y:S02]  /*12b20*/  IMAD.U32 R6, RZ, RZ, UR8 ;  /* 0x00000008ff067e24 */ /* 0x000fe4000f8e00ff */
[----:B------:R-:W-:-:S02]  /*12b30*/  IMAD.U32 R7, RZ, RZ, UR9 ;  /* 0x00000009ff077e24 */ /* 0x000fc4000f8e00ff */
[----:B------:R-:W-:Y:S02]  /*12b40*/  IMAD.U32 R10, RZ, RZ, UR4 ;  /* 0x00000004ff0a7e24 */ /* 0x000fe4000f8e00ff */
[----:B------:R-:W-:Y:S02]  /*12b50*/  IMAD.U32 R11, RZ, RZ, UR5 ;  /* 0x00000005ff0b7e24 */ /* 0x000fe4000f8e00ff */
[----:B0-----:R-:W-:Y:S02]  /*12b60*/  IMAD.MOV.U32 R8, RZ, RZ, 0x70 ;  /* 0x00000070ff087424 */ /* 0x001fe400078e00ff */
[----:B------:R-:W-:Y:S02]  /*12b70*/  IMAD.MOV.U32 R12, RZ, RZ, 0x1 ;  /* 0x00000001ff0c7424 */ /* 0x000fe400078e00ff */
[----:B------:R-:W-:-:S07]  /*12b80*/  IMAD.MOV.U32 R13, RZ, RZ, RZ ;  /* 0x000000ffff0d7224 */ /* 0x000fce00078e00ff */
[----:B------:R-:W-:-:S07]  /*12b90*/  LEPC R20, `(.L_x_4006) ;  /* 0x000000001014794e */ /* 0x000fce0000000000 */
[----:B-1----:R-:W-:Y:S05]  /*12ba0*/  CALL.ABS.NOINC R2 ;  /* 0x0000000002007343 */ /* 0x002fea0003c00000 */
.L_x_4006:
[----:B------:R-:W-:Y:S05]  /*12bb0*/  BSYNC B6 ;  /* 0x0000000000067941 */ /* 0x000fea0003800000 */
.L_x_4005:
        /* <DEDUP_REMOVED lines=8> */
[----:B-1----:R1:W2:Y:S01]  /*12c40*/  LDC.64 R2, c[0x4][R34] ;  /* 0x0100000022027b82 */ /* 0x0022a20000000a00 */
[----:B------:R-:W-:Y:S02]  /*12c50*/  IMAD.U32 R4, RZ, RZ, UR6 ;  /* 0x00000006ff047e24 */ /* 0x000fe4000f8e00ff */
[----:B------:R-:W-:Y:S02]  /*12c60*/  IMAD.U32 R5, RZ, RZ, UR7 ;  /* 0x00000007ff057e24 */ /* 0x000fe4000f8e00ff */
[----:B------:R-:W-:Y:S02]  /*12c70*/  IMAD.U32 R6, RZ, RZ, UR8 ;  /* 0x00000008ff067e24 */ /* 0x000fe4000f8e00ff */
[----:B------:R-:W-:-:S02]  /*12c80*/  IMAD.U32 R7, RZ, RZ, UR9 ;  /* 0x00000009ff077e24 */ /* 0x000fc4000f8e00ff */
[----:B------:R-:W-:Y:S02]  /*12c90*/  IMAD.U32 R10, RZ, RZ, UR4 ;  /* 0x00000004ff0a7e24 */ /* 0x000fe4000f8e00ff */
[----:B------:R-:W-:Y:S02]  /*12ca0*/  IMAD.U32 R11, RZ, RZ, UR5 ;  /* 0x00000005ff0b7e24 */ /* 0x000fe4000f8e00ff */
[----:B0-----:R-:W-:Y:S02]  /*12cb0*/  IMAD.MOV.U32 R8, RZ, RZ, 0x70 ;  /* 0x00000070ff087424 */ /* 0x001fe400078e00ff */
[----:B------:R-:W-:Y:S02]  /*12cc0*/  IMAD.MOV.U32 R12, RZ, RZ, 0x1 ;  /* 0x00000001ff0c7424 */ /* 0x000fe400078e00ff */
[----:B-1----:R-:W-:-:S07]  /*12cd0*/  IMAD.MOV.U32 R13, RZ, RZ, RZ ;  /* 0x000000ffff0d7224 */ /* 0x002fce00078e00ff */
[----:B------:R-:W-:-:S07]  /*12ce0*/  LEPC R20, `(.L_x_4009) ;  /* 0x000000001014794e */ /* 0x000fce0000000000 */
[----:B--2---:R-:W-:Y:S05]  /*12cf0*/  CALL.ABS.NOINC R2 ;  /* 0x0000000002007343 */ /* 0x004fea0003c00000 */
.L_x_4009:
        /* <DEDUP_REMOVED lines=15> */
.L_x_4008:
[----:B------:R-:W-:Y:S05]  /*12df0*/  BSYNC B6 ;  /* 0x0000000000067941 */ /* 0x000fea0003800000 */
.L_x_4007:
[----:B------:R-:W2:Y:S01]  /*12e00*/  LDL R34, [R1+0x4] ;  /* 0x0000040001227983 */ /* 0x000ea20000100800 */
[----:B------:R-:W-:Y:S01]  /*12e10*/  ULDC.64 UR4, c[0x0][0x9f8] ;  /* 0x00027e0000047ab9 */ /* 0x000fe20000000a00 */
[----:B------:R-:W3:Y:S01]  /*12e20*/  LDC R10, c[0x0][0x430] ;  /* 0x00010c00ff0a7b82 */ /* 0x000ee20000000800 */
[----:B------:R-:W-:Y:S01]  /*12e30*/  ISETP.NE.U32.AND P0, PT, RZ, UR4, PT ;  /* 0x00000004ff007c0c */ /* 0x000fe2000bf05070 */
[----:B------:R-:W4:Y:S03]  /*12e40*/  S2R R20, SR_TID.X ;  /* 0x0000000000147919 */ /* 0x000f260000002100 */
[----:B------:R-:W-:-:S13]  /*12e50*/  ISETP.NE.AND.EX P0, PT, RZ, UR5, PT, P0 ;  /* 0x00000005ff007c0c */ /* 0x000fda000bf05300 */
[----:B------:R-:W-:Y:S01]  /*12e60*/  @P0 IADD3 R2, P1, R27, UR4, RZ ;  /* 0x000000041b020c10 */ /* 0x000fe2000ff3e0ff */
[----:B------:R-:W0:Y:S01]  /*12e70*/  S2R R11, SR_TID.X ;  /* 0x00000000000b7919 */ /* 0x000e220000002100 */
[----:B------:R-:W-:Y:S02]  /*12e80*/  ULDC UR4, c[0x0][0x320] ;  /* 0x0000c80000047ab9 */ /* 0x000fe40000000800 */
[----:B-1----:R-:W-:-:S05]  /*12e90*/  @P0 IADD3.X R3, R29, UR5, RZ, P1, !PT ;  /* 0x000000051d030c10 */ /* 0x002fca0008ffe4ff */
[----:B------:R1:W2:Y:S01]  /*12ea0*/  @P0 LDG.E R30, desc[UR40][R2.64] ;  /* 0x00000028021e0981 */ /* 0x0002a2000c1e1900 */
[----:B----4-:R-:W-:-:S04]  /*12eb0*/  LOP3.LUT R20, R20, 0x7f, RZ, 0xc0, !PT ;  /* 0x0000007f14147812 */ /* 0x010fc800078ec0ff */
[----:B------:R-:W-:Y:S02]  /*12ec0*/  SHF.R.U32.HI R21, RZ, 0x3, R20 ;  /* 0x00000003ff157819 */ /* 0x000fe40000011614 */
[----:B------:R-:W4:Y:S02]  /*12ed0*/  S2R R20, SR_TID.X ;  /* 0x0000000000147919 */ /* 0x000f240000002100 */
[----:B----4-:R-:W-:-:S05]  /*12ee0*/  IMAD.SHL.U32 R20, R20, 0x10, RZ ;  /* 0x0000001014147824 */ /* 0x010fca00078e00ff */
[----:B------:R-:W-:Y:S02]  /*12ef0*/  LOP3.LUT R20, R21, 0x70, R20, 0xf8, !PT ;  /* 0x0000007015147812 */ /* 0x000fe400078ef814 */
[----:B------:R-:W4:Y:S01]  /*12f00*/  S2R R21, SR_TID.X ;  /* 0x0000000000157919 */ /* 0x000f220000002100 */
[----:B---3--:R-:W-:Y:S01]  /*12f10*/  ISETP.NE.AND P1, PT, R10, 0x1, PT ;  /* 0x000000010a00780c */ /* 0x008fe20003f25270 */
[----:B------:R-:W-:-:S12]  /*12f20*/  VIADD R31, R31, 0xffffffc0 ;  /* 0xffffffc01f1f7836 */ /* 0x000fd80000000000 */
[----:B------:R-:W3:Y:S08]  /*12f30*/  @P1 LDC R0, c[0x0][0x434] ;  /* 0x00010d00ff001b82 */ /* 0x000ef00000000800 */
[----:B-1----:R-:W1:Y:S01]  /*12f40*/  @P1 LDC R2, c[0x0][0x438] ;  /* 0x00010e00ff021b82 */ /* 0x002e620000000800 */
[----:B----4-:R-:W-:-:S05]  /*12f50*/  IMAD.SHL.U32 R21, R21, 0x8, RZ ;  /* 0x0000000815157824 */ /* 0x010fca00078e00ff */
[----:B------:R-:W-:-:S04]  /*12f60*/  LOP3.LUT R21, R21, 0x38, RZ, 0xc0, !PT ;  /* 0x0000003815157812 */ /* 0x000fc800078ec0ff */
[----:B------:R-:W-:-:S04]  /*12f70*/  LOP3.LUT R21, R21, 0x40, RZ, 0xfc, !PT ;  /* 0x0000004015157812 */ /* 0x000fc800078efcff */
[----:B------:R-:W-:Y:S02]  /*12f80*/  ISETP.GE.AND P2, PT, R21, UR4, PT ;  /* 0x0000000415007c0c */ /* 0x000fe4000bf46270 */
[----:B------:R-:W4:Y:S01]  /*12f90*/  S2R R21, SR_TID.X ;  /* 0x0000000000157919 */ /* 0x000f220000002100 */
[----:B------:R-:W-:Y:S02]  /*12fa0*/  IMAD.IADD R3, R20, 0x1, R31 ;  /* 0x0000000114037824 */ /* 0x000fe400078e021f */
[----:B0-----:R-:W-:Y:S02]  /*12fb0*/  IMAD.SHL.U32 R11, R11, 0x8, RZ ;  /* 0x000000080b0b7824 */ /* 0x001fe400078e00ff */
[----:B------:R-:W-:-:S03]  /*12fc0*/  IMAD.IADD R8, R3, 0x1, R33 ;  /* 0x0000000103087824 */ /* 0x000fc600078e0221 */
[----:B------:R-:W-:Y:S02]  /*12fd0*/  LOP3.LUT R11, R11, 0x38, RZ, 0xc0, !PT ;  /* 0x000000380b0b7812 */ /* 0x000fe400078ec0ff */
[----:B------:R-:W-:-:S04]  /*12fe0*/  LOP3.LUT R22, R22, 0xffffffbf, RZ, 0xc0, !PT ;  /* 0xffffffbf16167812 */ /* 0x000fc800078ec0ff */
[----:B------:R-:W-:Y:S01]  /*12ff0*/  @P2 LOP3.LUT R22, R22, 0x40, RZ, 0xfc, !PT ;  /* 0x0000004016162812 */ /* 0x000fe200078efcff */
[----:B------:R-:W0:Y:S01]  /*13000*/  S2R R12, SR_TID.X ;  /* 0x00000000000c7919 */ /* 0x000e220000002100 */
[----:B------:R-:W-:Y:S02]  /*13010*/  SEL R9, RZ, 0xffffffff, P2 ;  /* 0xffffffffff097807 */ /* 0x000fe40001000000 */
[----:B------:R-:W-:Y:S01]  /*13020*/  LOP3.LUT R22, R22, 0xffffff7f, RZ, 0xc0, !PT ;  /* 0xffffff7f16167812 */ /* 0x000fe200078ec0ff */
[----:B----4-:R-:W-:-:S05]  /*13030*/  IMAD.SHL.U32 R21, R21, 0x8, RZ ;  /* 0x0000000815157824 */ /* 0x010fca00078e00ff */
[----:B------:R-:W-:Y:S01]  /*13040*/  LOP3.LUT R21, R21, 0x38, RZ, 0xc0, !PT ;  /* 0x0000003815157812 */ /* 0x000fe200078ec0ff */
[----:B------:R-:W-:Y:S02]  /*13050*/  IMAD.SHL.U32 R9, R9, 0x2, RZ ;  /* 0x0000000209097824 */ /* 0x000fe400078e00ff */
[----:B------:R-:W-:Y:S02]  /*13060*/  IMAD.MOV.U32 R36, RZ, RZ, RZ ;  /* 0x000000ffff247224 */ /* 0x000fe400078e00ff */
[----:B0-----:R-:W-:-:S05]  /*13070*/  IMAD.SHL.U32 R12, R12, 0x8, RZ ;  /* 0x000000080c0c7824 */ /* 0x001fca00078e00ff */
[----:B------:R-:W-:-:S04]  /*13080*/  LOP3.LUT R12, R12, 0x38, RZ, 0xc0, !PT ;  /* 0x000000380c0c7812 */ /* 0x000fc800078ec0ff */
[----:B------:R-:W-:Y:S01]  /*13090*/  LOP3.LUT R12, R12, 0x180, RZ, 0xfc, !PT ;  /* 0x000001800c0c7812 */ /* 0x000fe200078efcff */
[----:B------:R-:W-:Y:S01]  /*130a0*/  UMOV UR5, 0xffffffff ;  /* 0xffffffff00057882 */ /* 0x000fe20000000000 */
[----:B--2---:R-:W-:Y:S01]  /*130b0*/  ISETP.GE.AND P0, PT, R3, R34, PT ;  /* 0x000000220300720c */ /* 0x004fe20003f06270 */
[----:B---3--:R-:W-:-:S03]  /*130c0*/  @P1 IMAD.HI.U32 R3, R8, R0, RZ ;  /* 0x0000000008031227 */ /* 0x008fc600078e00ff */
[----:B------:R-:W-:Y:S01]  /*130d0*/  ISETP.GT.U32.OR P0, PT, R20, 0x3f, P0 ;  /* 0x0000003f1400780c */ /* 0x000fe20000704470 */
[----:B------:R-:W-:Y:S01]  /*130e0*/  IMAD.MOV.U32 R0, RZ, RZ, R8 ;  /* 0x000000ffff007224 */ /* 0x000fe200078e0008 */
[----:B-1----:R-:W-:Y:S02]  /*130f0*/  @P1 SHF.R.U32.HI R0, RZ, R2, R3 ;  /* 0x00000002ff001219 */ /* 0x002fe40000011603 */
[----:B------:R-:W-:Y:S02]  /*13100*/  ISETP.GE.AND P1, PT, R11, UR4, PT ;  /* 0x000000040b007c0c */ /* 0x000fe4000bf26270 */
[C---:B------:R-:W-:Y:S02]  /*13110*/  LOP3.LUT R34, R21.reuse, 0x80, RZ, 0xfc, !PT ;  /* 0x0000008015227812 */ /* 0x040fe400078efcff */
[----:B------:R-:W-:Y:S02]  /*13120*/  LOP3.LUT R21, R21, 0xc0, RZ, 0xfc, !PT ;  /* 0x000000c015157812 */ /* 0x000fe400078efcff */
[----:B------:R-:W-:-:S03]  /*13130*/  SEL R4, RZ, 0x1, P1 ;  /* 0x00000001ff047807 */ /* 0x000fc60000800000 */
[----:B------:R-:W0:Y:S04]  /*13140*/  @!P0 LDC.64 R2, c[0x0][0x428] ;  /* 0x00010a00ff028b82 */ /* 0x000e280000000a00 */
[----:B------:R-:W-:Y:S02]  /*13150*/  @P1 LOP3.LUT R22, R22, 0x80, RZ, 0xfc, !PT ;  /* 0x0000008016161812 */ /* 0x000fe400078efcff */
[----:B------:R-:W-:Y:S02]  /*13160*/  ISETP.GE.AND P1, PT, R21, UR4, PT ;  /* 0x0000000415007c0c */ /* 0x000fe4000bf26270 */
[----:B------:R-:W1:Y:S01]  /*13170*/  S2R R21, SR_TID.X ;  /* 0x0000000000157919 */ /* 0x000e620000002100 */
[----:B------:R-:W-:Y:S02]  /*13180*/  LOP3.LUT R9, R9, 0x2, R4, 0xe2, !PT ;  /* 0x0000000209097812 */ /* 0x000fe400078ee204 */
[----:B------:R-:W-:Y:S01]  /*13190*/  ISETP.GE.AND P2, PT, R34, UR4, PT ;  /* 0x0000000422007c0c */ /* 0x000fe2000bf46270 */
[----:B------:R-:W2:Y:S01]  /*131a0*/  @!P0 LDC.64 R4, c[0x0][0x418] ;  /* 0x00010600ff048b82 */ /* 0x000ea20000000a00 */
[----:B------:R-:W-:-:S02]  /*131b0*/  SEL R7, RZ, 0x8, P1 ;  /* 0x00000008ff077807 */ /* 0x000fc40000800000 */
[----:B------:R-:W-:Y:S02]  /*131c0*/  SEL R6, RZ, 0x4, P2 ;  /* 0x00000004ff067807 */ /* 0x000fe40001000000 */
[----:B------:R-:W-:Y:S02]  /*131d0*/  SHF.R.S32.HI R34, RZ, 0x1f, R30 ;  /* 0x0000001fff227819 */ /* 0x000fe4000001141e */
[----:B------:R-:W-:Y:S01]  /*131e0*/  LOP3.LUT R9, R7, R9, R6, 0xfe, !PT ;  /* 0x0000000907097212 */ /* 0x000fe200078efe06 */
[--C-:B------:R-:W-:Y:S01]  /*131f0*/  @!P0 IMAD.MOV.U32 R6, RZ, RZ, R0.reuse ;  /* 0x000000ffff068224 */ /* 0x100fe200078e0000 */
[----:B------:R-:W-:Y:S02]  /*13200*/  @!P0 SHF.R.S32.HI R7, RZ, 0x1f, R0 ;  /* 0x0000001fff078819 */ /* 0x000fe40000011400 */
[----:B------:R-:W-:Y:S01]  /*13210*/  LOP3.LUT R22, R22, 0xffffffdf, RZ, 0xc0, !PT ;  /* 0xffffffdf16167812 */ /* 0x000fe200078ec0ff */
[----:B0-----:R-:W-:-:S03]  /*13220*/  @!P0 IMAD.WIDE.U32 R6, R30, R2, R6 ;  /* 0x000000021e068225 */ /* 0x001fc600078e0006 */
[----:B------:R-:W-:Y:S01]  /*13230*/  @P2 LOP3.LUT R22, R22, 0x20, RZ, 0xfc, !PT ;  /* 0x0000002016162812 */ /* 0x000fe200078efcff */
[----:B------:R-:W-:-:S03]  /*13240*/  @!P0 IMAD R2, R34, R2, RZ ;  /* 0x0000000222028224 */ /* 0x000fc600078e02ff */
[----:B------:R-:W-:Y:S01]  /*13250*/  LOP3.LUT R22, R22, 0xffffffef, RZ, 0xc0, !PT ;  /* 0xffffffef16167812 */ /* 0x000fe200078ec0ff */
[----:B------:R-:W-:-:S03]  /*13260*/  @!P0 IMAD R3, R30, R3, R2 ;  /* 0x000000031e038224 */ /* 0x000fc600078e0202 */
[----:B------:R-:W-:Y:S02]  /*13270*/  @P1 LOP3.LUT R22, R22, 0x10, RZ, 0xfc, !PT ;  /* 0x0000001016161812 */ /* 0x000fe400078efcff */
[----:B--2---:R-:W-:Y:S01]  /*13280*/  @!P0 LEA R4, P1, R6, R4, 0x2 ;  /* 0x0000000406048211 */ /* 0x004fe200078210ff */
[----:B------:R-:W-:Y:S02]  /*13290*/  @!P0 IMAD.IADD R3, R7, 0x1, R3 ;  /* 0x0000000107038824 */ /* 0x000fe400078e0203 */
[----:B-1----:R-:W-:-:S03]  /*132a0*/  IMAD.SHL.U32 R21, R21, 0x8, RZ ;  /* 0x0000000815157824 */ /* 0x002fc600078e00ff */
[----:B------:R-:W-:Y:S02]  /*132b0*/  @!P0 LEA.HI.X R5, R6, R5, R3, 0x2, P1 ;  /* 0x0000000506058211 */ /* 0x000fe400008f1403 */
[----:B------:R-:W-:-:S03]  /*132c0*/  LOP3.LUT R21, R21, 0x38, RZ, 0xc0, !PT ;  /* 0x0000003815157812 */ /* 0x000fc600078ec0ff */
[----:B------:R0:W5:Y:S01]  /*132d0*/  @!P0 LDG.E R36, desc[UR40][R4.64] ;  /* 0x0000002804248981 */ /* 0x000162000c1e1900 */
[----:B------:R-:W-:Y:S02]  /*132e0*/  ISETP.GE.AND P0, PT, R12, UR4, PT ;  /* 0x000000040c007c0c */ /* 0x000fe4000bf06270 */
[C---:B------:R-:W-:Y:S02]  /*132f0*/  LOP3.LUT R13, R21.reuse, 0x100, RZ, 0xfc, !PT ;  /* 0x00000100150d7812 */ /* 0x040fe400078efcff */
[----:B------:R-:W-:Y:S02]  /*13300*/  LOP3.LUT R12, R21, 0x140, RZ, 0xfc, !PT ;  /* 0x00000140150c7812 */ /* 0x000fe400078efcff */
[----:B------:R-:W-:Y:S02]  /*13310*/  ISETP.GE.AND P3, PT, R13, UR4, PT ;  /* 0x000000040d007c0c */ /* 0x000fe4000bf66270 */
[----:B------:R-:W-:Y:S02]  /*13320*/  ISETP.GE.AND P2, PT, R12, UR4, PT ;  /* 0x000000040c007c0c */ /* 0x000fe4000bf46270 */
[----:B0-----:R-:W-:-:S02]  /*13330*/  SEL R4, RZ, 0x10, P3 ;  /* 0x00000010ff047807 */ /* 0x001fc40001800000 */
[----:B------:R-:W-:Y:S01]  /*13340*/  SEL R5, RZ, 0x20, P2 ;  /* 0x00000020ff057807 */ /* 0x000fe20001000000 */
[----:B------:R-:W-:Y:S01]  /*13350*/  IMAD.MOV R0, RZ, RZ, -R0 ;  /* 0x000000ffff007224 */ /* 0x000fe200078e0a00 */
[----:B------:R-:W-:Y:S02]  /*13360*/  SEL R3, RZ, 0x40, P0 ;  /* 0x00000040ff037807 */ /* 0x000fe40000000000 */
[----:B------:R-:W-:Y:S01]  /*13370*/  LOP3.LUT R4, R5, R9, R4, 0xfe, !PT ;  /* 0x0000000905047212 */ /* 0x000fe200078efe04 */
[----:B------:R-:W-:-:S03]  /*13380*/  IMAD R0, R10, R0, R8 ;  /* 0x000000000a007224 */ /* 0x000fc600078e0208 */
[----:B------:R-:W-:Y:S02]  /*13390*/  LOP3.LUT R3, R4, R3, RZ, 0xfc, !PT ;  /* 0x0000000304037212 */ /* 0x000fe400078efcff */
[----:B------:R-:W-:Y:S02]  /*133a0*/  LOP3.LUT R14, R21, 0x1c0, RZ, 0xfc, !PT ;  /* 0x000001c0150e7812 */ /* 0x000fe400078efcff */
[----:B------:R-:W-:Y:S01]  /*133b0*/  LOP3.LUT R22, R22, 0xfffffff7, RZ, 0xc0, !PT ;  /* 0xfffffff716167812 */ /* 0x000fe200078ec0ff */
[----:B------:R0:W-:Y:S01]  /*133c0*/  STL [R1+0x38], R3 ;  /* 0x0000380301007387 */ /* 0x0001e20000100800 */
[----:B------:R-:W-:Y:S01]  /*133d0*/  ISETP.GE.AND P0, PT, R14, UR4, PT ;  /* 0x000000040e007c0c */ /* 0x000fe2000bf06270 */
[----:B------:R-:W-:Y:S02]  /*133e0*/  ULDC UR4, c[0x0][0x2f4] ;  /* 0x0000bd0000047ab9 */ /* 0x000fe40000000800 */
[----:B------:R0:W-:Y:S01]  /*133f0*/  STL [R1], R0 ;  /* 0x0000000001007387 */ /* 0x0001e20000100800 */
[----:B------:R-:W-:-:S02]  /*13400*/  @P3 LOP3.LUT R22, R22, 0x8, RZ, 0xfc, !PT ;  /* 0x0000000816163812 */ /* 0x000fc400078efcff */
[----:B------:R-:W-:Y:S02]  /*13410*/  SEL R2, RZ, 0x80, P0 ;  /* 0x00000080ff027807 */ /* 0x000fe40000000000 */
[----:B------:R-:W-:Y:S02]  /*13420*/  ISETP.GE.AND P0, PT, R11, UR4, PT ;  /* 0x000000040b007c0c */ /* 0x000fe4000bf06270 */
[----:B------:R-:W-:-:S04]  /*13430*/  LOP3.LUT R22, R22, 0xfffffffb, RZ, 0xc0, !PT ;  /* 0xfffffffb16167812 */ /* 0x000fc800078ec0ff */
[----:B------:R-:W-:-:S04]  /*13440*/  @P2 LOP3.LUT R22, R22, 0x4, RZ, 0xfc, !PT ;  /* 0x0000000416162812 */ /* 0x000fc800078efcff */
[----:B------:R-:W-:-:S04]  /*13450*/  LOP3.LUT R22, R22, 0xfffffffd, RZ, 0xc0, !PT ;  /* 0xfffffffd16167812 */ /* 0x000fc800078ec0ff */
[----:B------:R-:W-:Y:S01]  /*13460*/  @P0 LOP3.LUT R22, R22, 0x2, RZ, 0xfc, !PT ;  /* 0x0000000216160812 */ /* 0x000fe200078efcff */
[----:B0-----:R-:W-:Y:S06]  /*13470*/  BRA.DIV UR5, `(.L_x_4010) ;  /* 0x0000004605dc7947 */ /* 0x001fec000b800000 */
.L_x_4114:
[----:B------:R-:W-:Y:S02]  /*13480*/  LOP3.LUT R2, R3, R2, RZ, 0xfc, !PT ;  /* 0x0000000203027212 */ /* 0x000fe400078efcff */
[----:B------:R-:W-:Y:S02]  /*13490*/  LOP3.LUT R0, R37, 0x2, RZ, 0xfc, !PT ;  /* 0x0000000225007812 */ /* 0x000fe400078efcff */
[----:B------:R-:W-:Y:S01]  /*134a0*/  ISETP.GT.U32.AND P1, PT, R20, 0x3f, PT ;  /* 0x0000003f1400780c */ /* 0x000fe20003f24070 */
[----:B------:R0:W-:Y:S01]  /*134b0*/  STL [R1+0x10], R2 ;  /* 0x0000100201007387 */ /* 0x0001e20000100800 */
[----:B------:R-:W-:Y:S02]  /*134c0*/  ISETP.NE.AND P0, PT, R0, 0x3, PT ;  /* 0x000000030000780c */ /* 0x000fe40003f05270 */
[----:B------:R-:W-:Y:S02]  /*134d0*/  LOP3.LUT R22, R22, 0xfffffeff, RZ, 0xc0, !PT ;  /* 0xfffffeff16167812 */ /* 0x000fe400078ec0ff */
[----:B------:R-:W-:-:S02]  /*134e0*/  SHF.R.S32.HI R29, RZ, 0x1f, R18 ;  /* 0x0000001fff1d7819 */ /* 0x000fc40000011412 */
[----:B------:R-:W-:-:S05]  /*134f0*/  LOP3.LUT R22, R22, 0xfffffffe, RZ, 0xc0, !PT ;  /* 0xfffffffe16167812 */ /* 0x000fca00078ec0ff */
[----:B------:R-:W-:-:S04]  /*13500*/  @P1 LOP3.LUT R22, R22, 0x1, RZ, 0xfc, !PT ;  /* 0x0000000116161812 */ /* 0x000fc800078efcff */
[----:B------:R-:W-:Y:S01]  /*13510*/  @P0 LOP3.LUT R22, R22, 0x100, RZ, 0xfc, !PT ;  /* 0x0000010016160812 */ /* 0x000fe200078efcff */
[----:B0-----:R-:W-:Y:S06]  /*13520*/  @!P0 BRA `(.L_x_4011) ;  /* 0x0000000000048947 */ /* 0x001fec0003800000 */
[----:B------:R-:W-:Y:S01]  /*13530*/  BPT.TRAP 0x1 ;  /* 0x000000040000795c */ /* 0x000fe20000300000 */
.L_x_4011:
[----:B------:R-:W-:Y:S01]  /*13540*/  IMAD R27, R25, 0x8, R23 ;  /* 0x00000008191b7824 */ /* 0x000fe200078e0217 */
[----:B------:R-:W-:Y:S01]  /*13550*/  SHF.L.U32 R0, R26, 0x1f, RZ ;  /* 0x0000001f1a007819 */ /* 0x000fe200000006ff */
[----:B------:R-:W-:Y:S03]  /*13560*/  BSSY B0, `(.L_x_4012) ;  /* 0x0000003000007945 */ /* 0x000fe60003800000 */
[----:B------:R-:W0:Y:S02]  /*13570*/  SYNCS.PHASECHK.TRANS64.TRYWAIT P0, [R27+URZ+0x28c40], R0 ;  /* 0x028c40001b0075a7 */ /* 0x000e24000800017f */
[----:B0-----:R-:W-:Y:S05]  /*13580*/  @!P0 BRA `(.L_x_4013) ;  /* 0x0000004400cc8947 */ /* 0x001fea0003800000 */
.L_x_4115:
[----:B------:R-:W-:Y:S05]  /*13590*/  BSYNC B0 ;  /* 0x0000000000007941 */ /* 0x000fea0003800000 */
.L_x_4012:
[----:B------:R-:W0:Y:S01]  /*135a0*/  LDL R2, [R1] ;  /* 0x0000000001027983 */ /* 0x000e220000100800 */
[----:B------:R-:W-:-:S03]  /*135b0*/  ULDC.64 UR4, c[0x0][0x300] ;  /* 0x0000c00000047ab9 */ /* 0x000fc60000000a00 */
[----:B------:R-:W2:Y:S01]  /*135c0*/  LDL R6, [R1+0x4] ;  /* 0x0000040001067983 */ /* 0x000ea20000100800 */
[----:B-----5:R-:W-:Y:S02]  /*135d0*/  SHF.R.S32.HI R4, RZ, 0x1f, R36 ;  /* 0x0000001fff047819 */ /* 0x020fe40000011424 */
[----:B------:R-:W-:Y:S01]  /*135e0*/  LOP3.LUT P2, RZ, R22, 0x2, RZ, 0xc0, !PT ;  /* 0x0000000216ff7812 */ /* 0x000fe2000784c0ff */
[----:B------:R-:W1:Y:S02]  /*135f0*/  S2R R7, SR_TID.X ;  /* 0x0000000000077919 */ /* 0x000e640000002100 */
        /* <DEDUP_REMOVED lines=11> */
[----:B-1----:R-:W0:Y:S01]  /*136b0*/  S2R R4, SR_TID.X ;  /* 0x0000000000047919 */ /* 0x002e220000002100 */
[----:B------:R-:W-:-:S04]  /*136c0*/  IMAD.WIDE.U32 R2, R36, UR4, R2 ;  /* 0x0000000424027c25 */ /* 0x000fc8000f8e0002 */
[----:B------:R-:W-:Y:S01]  /*136d0*/  IMAD R0, R36, UR5, R0 ;  /* 0x0000000524007c24 */ /* 0x000fe2000f8e0200 */
[----:B------:R-:W-:-:S03]  /*136e0*/  ULDC.64 UR4, c[0x0][0x308] ;  /* 0x0000c20000047ab9 */ /* 0x000fc60000000a00 */
[----:B------:R-:W-:Y:S02]  /*136f0*/  IMAD.IADD R3, R3, 0x1, R0 ;  /* 0x0000000103037824 */ /* 0x000fe400078e0200 */
[----:B------:R-:W-:Y:S02]  /*13700*/  IMAD R0, R29, UR4, RZ ;  /* 0x000000041d007c24 */ /* 0x000fe4000f8e02ff */
[----:B------:R-:W-:-:S04]  /*13710*/  IMAD.WIDE.U32 R2, R18, UR4, R2 ;  /* 0x0000000412027c25 */ /* 0x000fc8000f8e0002 */
[----:B------:R-:W-:Y:S01]  /*13720*/  IMAD R0, R18, UR5, R0 ;  /* 0x0000000512007c24 */ /* 0x000fe2000f8e0200 */
[----:B------:R-:W-:Y:S01]  /*13730*/  ULDC.64 UR4, c[0x0][0x2e8] ;  /* 0x0000ba0000047ab9 */ /* 0x000fe20000000a00 */
[----:B0-----:R-:W-:-:S04]  /*13740*/  LOP3.LUT R4, R4, 0x7f, RZ, 0xc0, !PT ;  /* 0x0000007f04047812 */ /* 0x001fc800078ec0ff */
[----:B------:R-:W-:Y:S01]  /*13750*/  SHF.R.U32.HI R5, RZ, 0x3, R4 ;  /* 0x00000003ff057819 */ /* 0x000fe20000011604 */
[----:B------:R-:W-:Y:S01]  /*13760*/  IMAD.IADD R4, R3, 0x1, R0 ;  /* 0x0000000103047824 */ /* 0x000fe200078e0200 */
[C---:B------:R-:W-:Y:S01]  /*13770*/  LEA R0, P0, R2.reuse, UR4, 0x1 ;  /* 0x0000000402007c11 */ /* 0x040fe2000f8008ff */
[----:B------:R-:W-:Y:S01]  /*13780*/  UMOV UR4, 0xffffffff ;  /* 0xffffffff00047882 */ /* 0x000fe20000000000 */
[----:B--2---:R-:W-:Y:S01]  /*13790*/  IADD3 R31, -R5, R6, -R31 ;  /* 0x00000006051f7210 */ /* 0x004fe20007ffe91f */
[----:B------:R-:W-:Y:S01]  /*137a0*/  IMAD R5, R25, 0x1000, R35 ;  /* 0x0000100019057824 */ /* 0x000fe200078e0223 */
[----:B------:R-:W-:Y:S02]  /*137b0*/  LEA.HI.X R4, R2, UR5, R4, 0x1, P0 ;  /* 0x0000000502047c11 */ /* 0x000fe400080f0c04 */
[----:B------:R-:W-:Y:S01]  /*137c0*/  ISETP.GE.AND P0, PT, R31, 0x1, PT ;  /* 0x000000011f00780c */ /* 0x000fe20003f06270 */
[----:B------:R-:W-:-:S12]  /*137d0*/  BRA.DIV UR4, `(.L_x_4014) ;  /* 0x00000046044c7947 */ /* 0x000fd8000b800000 */
[----:B------:R-:W0:Y:S01]  /*137e0*/  SHFL.IDX PT, R3, R0, RZ, 0x181f ;  /* 0x00181fff00037589 */ /* 0x000e2200000e0000 */
[----:B------:R-:W-:-:S03]  /*137f0*/  @P0 IMAD R6, R5, 0x2, R23 ;  /* 0x0000000205060824 */ /* 0x000fc600078e0217 */
[----:B------:R-:W1:Y:S01]  /*13800*/  SHFL.IDX PT, R2, R4, RZ, 0x181f ;  /* 0x00181fff04027589 */ /* 0x000e6200000e0000 */
[----:B0-----:R-:W-:-:S04]  /*13810*/  @P0 LEA R3, P1, R7, R3, 0x1 ;  /* 0x0000000307030211 */ /* 0x001fc800078208ff */
[----:B-1----:R-:W-:-:S04]  /*13820*/  @P0 IADD3.X R2, RZ, R2, RZ, P1, !PT ;  /* 0x00000002ff020210 */ /* 0x002fc80000ffe4ff */
        /* <DEDUP_REMOVED lines=17> */
[----:B------:R-:W-:Y:S01]  /*13940*/  @P0 IMAD R6, R5, 0x2, R23 ;  /* 0x0000000205060824 */ /* 0x000fe200078e0217 */
        /* <DEDUP_REMOVED lines=9> */
.L_x_4125:
[----:B------:R-:W-:-:S13]  /*139e0*/  ISETP.GE.AND P0, PT, R31, 0x31, PT ;  /* 0x000000311f00780c */ /* 0x000fda0003f06270 */
[----:B01----:R-:W-:Y:S01]  /*139f0*/  @P0 LEA R2, P1, R7, R0, 0x1 ;  /* 0x0000000007020211 */ /* 0x003fe200078208ff */
        /* <DEDUP_REMOVED lines=8> */
.L_x_4015:
        /* <DEDUP_REMOVED lines=11> */
.L_x_4016:
[----:B------:R1:W5:Y:S01]  /*13b30*/  LDL.LU R0, [R1+0x14] ;  /* 0x0000140001007983 */ /* 0x0003620000300800 */
[----:B------:R1:W-:Y:S03]  /*13b40*/  SYNCS.ARRIVE.TRANS64.A1T0 RZ, [R27+URZ+0x28c30], RZ ;  /* 0x028c30ff1bff79a7 */ /* 0x0003e6000810003f */
[----:B------:R1:W5:Y:S04]  /*13b50*/  LDL.LU R4, [R1+0xc] ;  /* 0x00000c0001047983 */ /* 0x0003680000300800 */
[----:B0-----:R1:W5:Y:S02]  /*13b60*/  LDL R3, [R1+0x10] ;  /* 0x0000100001037983 */ /* 0x0013640000100800 */
[----:B------:R-:W-:Y:S05]  /*13b70*/  WARPSYNC.ALL ;  /* 0x0000000000007948 */ /* 0x000fea0003800000 */
[----:B------:R-:W-:Y:S01]  /*13b80*/  ULDC.64 UR4, c[0x0][0xa00] ;  /* 0x0002800000047ab9 */ /* 0x000fe20000000a00 */
[----:B------:R-:W-:Y:S01]  /*13b90*/  BSSY B6, `(.L_x_4017) ;  /* 0x0000025000067945 */ /* 0x000fe20003800000 */
[----:B------:R-:W-:Y:S01]  /*13ba0*/  BAR.SYNC.DEFER_BLOCKING 0x8, 0x100 ;  /* 0x0204000000007b1d */ /* 0x000fe20000010000 */
[----:B------:R-:W-:-:S04]  /*13bb0*/  ISETP.NE.U32.AND P0, PT, RZ, UR4, PT ;  /* 0x00000004ff007c0c */ /* 0x000fc8000bf05070 */
[----:B------:R-:W-:Y:S01]  /*13bc0*/  ISETP.NE.AND.EX P0, PT, RZ, UR5, PT, P0 ;  /* 0x00000005ff007c0c */ /* 0x000fe2000bf05300 */
[----:B------:R-:W-:-:S03]  /*13bd0*/  ULDC.64 UR4, c[0x0][0x298] ;  /* 0x0000a60000047ab9 */ /* 0x000fc60000000a00 */
[----:B------:R-:W-:-:S05]  /*13be0*/  SEL R5, R32, RZ, !P0 ;  /* 0x000000ff20057207 */ /* 0x000fca0004000000 */
[----:B------:R0:W-:Y:S01]  /*13bf0*/  STL [R1+0x28], R5 ;  /* 0x0000280501007387 */ /* 0x0001e20000100800 */
[----:B-----5:R-:W-:Y:S02]  /*13c00*/  SEL R2, R0, RZ, !P0 ;  /* 0x000000ff00027207 */ /* 0x020fe40004000000 */
[----:B------:R-:W-:-:S03]  /*13c10*/  SHF.R.S32.HI R0, RZ, 0x1f, R4 ;  /* 0x0000001fff007819 */ /* 0x000fc60000011404 */
[----:B------:R2:W-:Y:S01]  /*13c20*/  STL [R1+0x14], R2 ;  /* 0x0000140201007387 */ /* 0x0005e20000100800 */
[----:B------:R-:W-:Y:S01]  /*13c30*/  PRMT R32, R3, 0x8880, RZ ;  /* 0x0000888003207816 */ /* 0x000fe200000000ff */
[----:B------:R-:W-:-:S03]  /*13c40*/  IMAD R0, R0, UR4, RZ ;  /* 0x0000000400007c24 */ /* 0x000fc6000f8e02ff */
[----:B------:R-:W-:Y:S01]  /*13c50*/  PRMT R32, R32, 0x7710, RZ ;  /* 0x0000771020207816 */ /* 0x000fe200000000ff */
[C---:B------:R-:W-:Y:S02]  /*13c60*/  IMAD R0, R4.reuse, UR5, R0 ;  /* 0x0000000504007c24 */ /* 0x040fe4000f8e0200 */
[----:B0-----:R-:W-:-:S04]  /*13c70*/  IMAD.WIDE.U32 R4, R4, UR4, RZ ;  /* 0x0000000404047c25 */ /* 0x001fc8000f8e00ff */
[----:B------:R-:W-:Y:S01]  /*13c80*/  IMAD.IADD R0, R5, 0x1, R0 ;  /* 0x0000000105007824 */ /* 0x000fe200078e0200 */
[----:B------:R0:W-:Y:S01]  /*13c90*/  STL.64 [R1+0x20], R4 ;  /* 0x0000200401007387 */ /* 0x0001e20000100a00 */
[----:B--2---:R-:W-:-:S03]  /*13ca0*/  VIADD R2, R23, 0x20400 ;  /* 0x0002040017027836 */ /* 0x004fc60000000000 */
[----:B------:R0:W-:Y:S02]  /*13cb0*/  STL [R1+0xc], R0 ;  /* 0x00000c0001007387 */ /* 0x0001e40000100800 */
[----:B------:R-:W-:-:S13]  /*13cc0*/  LOP3.LUT P0, RZ, R2, 0x3ff, RZ, 0xc0, !PT ;  /* 0x000003ff02ff7812 */ /* 0x000fda000780c0ff */
        /* <DEDUP_REMOVED lines=17> */
.L_x_4018:
[----:B------:R-:W-:Y:S05]  /*13de0*/  BSYNC B6 ;  /* 0x0000000000067941 */ /* 0x000fea0003800000 */
.L_x_4017:
[----:B------:R-:W2:Y:S01]  /*13df0*/  LDL.LU R0, [R1+0xc] ;  /* 0x00000c0001007983 */ /* 0x000ea20000300800 */
[----:B------:R-:W-:Y:S01]  /*13e00*/  ULDC.64 UR4, c[0x0][0x2d8] ;  /* 0x0000b60000047ab9 */ /* 0x000fe20000000a00 */
[----:B------:R-:W0:Y:S02]  /*13e10*/  LDC R7, c[0x0][0x448] ;  /* 0x00011200ff077b82 */ /* 0x000e240000000800 */
[----:B------:R-:W2:Y:S04]  /*13e20*/  LDL.LU.64 R2, [R1+0x20] ;  /* 0x0000200001027983 */ /* 0x000ea80000300a00 */
[----:B------:R-:W3:Y:S04]  /*13e30*/  LDL.LU R20, [R1+0x14] ;  /* 0x0000140001147983 */ /* 0x000ee80000300800 */
[----:B------:R-:W4:Y:S04]  /*13e40*/  LDL.LU R21, [R1+0x28] ;  /* 0x0000280001157983 */ /* 0x000f280000300800 */
[----:B------:R0:W5:Y:S02]  /*13e50*/  LDL R8, [R1+0x34] ;  /* 0x0000340001087983 */ /* 0x0001640000100800 */
[----:B0-----:R-:W-:-:S13]  /*13e60*/  ISETP.NE.AND P0, PT, R7, 0x1, PT ;  /* 0x000000010700780c */ /* 0x001fda0003f05270 */
[----:B------:R-:W0:Y:S08]  /*13e70*/  @P0 LDC R5, c[0x0][0x44c] ;  /* 0x00011300ff050b82 */ /* 0x000e300000000800 */
[----:B------:R-:W1:Y:S01]  /*13e80*/  @P0 LDC R6, c[0x0][0x450] ;  /* 0x00011400ff060b82 */ /* 0x000e620000000800 */
[----:B--2---:R-:W-:Y:S02]  /*13e90*/  IMAD.MOV.U32 R3, RZ, RZ, R0 ;  /* 0x000000ffff037224 */ /* 0x004fe400078e0000 */
[----:B------:R-:W-:-:S02]  /*13ea0*/  IMAD R0, R29, UR4, RZ ;  /* 0x000000041d007c24 */ /* 0x000fc4000f8e02ff */
[----:B------:R-:W-:-:S04]  /*13eb0*/  IMAD.WIDE.U32 R2, R18, UR4, R2 ;  /* 0x0000000412027c25 */ /* 0x000fc8000f8e0002 */
[----:B------:R-:W-:Y:S01]  /*13ec0*/  IMAD R0, R18, UR5, R0 ;  /* 0x0000000512007c24 */ /* 0x000fe2000f8e0200 */
[----:B------:R-:W-:-:S03]  /*13ed0*/  ULDC.64 UR4, c[0x0][0x2e0] ;  /* 0x0000b80000047ab9 */ /* 0x000fc60000000a00 */
[----:B------:R-:W-:Y:S02]  /*13ee0*/  IMAD.IADD R3, R3, 0x1, R0 ;  /* 0x0000000103037824 */ /* 0x000fe400078e0200 */
[----:B---3--:R-:W-:Y:S02]  /*13ef0*/  IMAD R0, R20, UR4, RZ ;  /* 0x0000000414007c24 */ /* 0x008fe4000f8e02ff */
[----:B------:R-:W2:Y:S01]  /*13f00*/  S2R R20, SR_TID.X ;  /* 0x0000000000147919 */ /* 0x000ea20000002100 */
[----:B----4-:R-:W-:-:S04]  /*13f10*/  IMAD.WIDE.U32 R2, R21, UR4, R2 ;  /* 0x0000000415027c25 */ /* 0x010fc8000f8e0002 */
[----:B------:R-:W-:Y:S01]  /*13f20*/  IMAD R0, R21, UR5, R0 ;  /* 0x0000000515007c24 */ /* 0x000fe2000f8e0200 */
[----:B------:R-:W3:Y:S01]  /*13f30*/  S2R R9, SR_TID.X ;  /* 0x0000000000097919 */ /* 0x000ee20000002100 */
[----:B------:R-:W-:Y:S02]  /*13f40*/  ULDC.64 UR4, c[0x0][0x2d0] ;  /* 0x0000b40000047ab9 */ /* 0x000fe40000000a00 */
[----:B------:R-:W-:Y:S01]  /*13f50*/  IMAD.IADD R3, R3, 0x1, R0 ;  /* 0x0000000103037824 */ /* 0x000fe200078e0200 */
[----:B--2---:R-:W-:-:S04]  /*13f60*/  LOP3.LUT R20, R20, 0x7f, RZ, 0xc0, !PT ;  /* 0x0000007f14147812 */ /* 0x004fc800078ec0ff */
[----:B------:R-:W-:Y:S02]  /*13f70*/  SHF.R.U32.HI R21, RZ, 0x3, R20 ;  /* 0x00000003ff157819 */ /* 0x000fe40000011614 */
[----:B------:R-:W2:Y:S02]  /*13f80*/  S2R R20, SR_TID.X ;  /* 0x0000000000147919 */ /* 0x000ea40000002100 */
[----:B--2---:R-:W-:-:S05]  /*13f90*/  IMAD.SHL.U32 R20, R20, 0x10, RZ ;  /* 0x0000001014147824 */ /* 0x004fca00078e00ff */
[----:B------:R-:W-:-:S05]  /*13fa0*/  LOP3.LUT R20, R21, 0x70, R20, 0xf8, !PT ;  /* 0x0000007015147812 */ /* 0x000fca00078ef814 */
[----:B------:R-:W-:Y:S02]  /*13fb0*/  IMAD R0, R17, 0x40, R20 ;  /* 0x0000004011007824 */ /* 0x000fe400078e0214 */
[----:B------:R2:W5:Y:S02]  /*13fc0*/  LDL R20, [R1+0x18] ;  /* 0x0000180001147983 */ /* 0x0005640000100800 */
[----:B0-----:R-:W-:-:S04]  /*13fd0*/  @P0 IMAD.HI.U32 R5, R0, R5, RZ ;  /* 0x0000000500050227 */ /* 0x001fc800078e00ff */
[----:B------:R-:W-:Y:S01]  /*13fe0*/  IMAD.MOV.U32 R4, RZ, RZ, R0 ;  /* 0x000000ffff047224 */ /* 0x000fe200078e0000 */
[----:B-1----:R-:W-:Y:S01]  /*13ff0*/  @P0 SHF.R.U32.HI R4, RZ, R6, R5 ;  /* 0x00000006ff040219 */ /* 0x002fe20000011605 */
[----:B------:R-:W0:Y:S04]  /*14000*/  S2R R21, SR_TID.X ;  /* 0x0000000000157919 */ /* 0x000e280000002100 */
        /* <DEDUP_REMOVED lines=12> */
[----:B------:R-:W-:Y:S01]  /*140d0*/  ULDC.64 UR4, c[0x0][0x280] ;  /* 0x0000a00000047ab9 */ /* 0x000fe20000000a00 */
[----:B---3--:R-:W-:Y:S01]  /*140e0*/  IMAD.SHL.U32 R9, R9, 0x8, RZ ;  /* 0x0000000809097824 */ /* 0x008fe200078e00ff */
[C---:B------:R-:W-:Y:S01]  /*140f0*/  LEA R0, P0, R2.reuse, UR4, 0x1 ;  /* 0x0000000402007c11 */ /* 0x040fe2000f8008ff */
[----:B------:R-:W-:Y:S01]  /*14100*/  IMAD.IADD R3, R3, 0x1, R4 ;  /* 0x0000000103037824 */ /* 0x000fe200078e0204 */
[----:B------:R-:W-:Y:S02]  /*14110*/  ULDC UR4, c[0x0][0x2b8] ;  /* 0x0000ae0000047ab9 */ /* 0x000fe40000000800 */
[----:B------:R-:W-:Y:S02]  /*14120*/  LOP3.LUT R9, R9, 0x38, RZ, 0xc0, !PT ;  /* 0x0000003809097812 */ /* 0x000fe400078ec0ff */
[----:B------:R-:W-:Y:S01]  /*14130*/  LEA.HI.X R2, R2, UR5, R3, 0x1, P0 ;  /* 0x0000000502027c11 */ /* 0x000fe200080f0c03 */
[----:B------:R-:W-:Y:S01]  /*14140*/  UMOV UR5, 0xffffffff ;  /* 0xffffffff00057882 */ /* 0x000fe20000000000 */
[----:B0-----:R-:W-:-:S02]  /*14150*/  LOP3.LUT R21, R21, 0x7f, RZ, 0xc0, !PT ;  /* 0x0000007f15157812 */ /* 0x001fc400078ec0ff */
[----:B------:R-:W-:Y:S02]  /*14160*/  ISETP.GE.AND P1, PT, R9, UR4, PT ;  /* 0x0000000409007c0c */ /* 0x000fe4000bf26270 */
[----:B------:R-:W-:Y:S01]  /*14170*/  SHF.R.U32.HI R10, RZ, 0x3, R21 ;  /* 0x00000003ff0a7819 */ /* 0x000fe20000011615 */
[----:B--2---:R-:W-:Y:S10]  /*14180*/  BRA.DIV UR5, `(.L_x_4019) ;  /* 0x0000004205307947 */ /* 0x004ff4000b800000 */
        /* <DEDUP_REMOVED lines=12> */
[----:B0-----:R-:W-:Y:S02]  /*14250*/  VIADD R4, R17, 0x10 ;  /* 0x0000001011047836 */ /* 0x001fe40000000000 */
[----:B------:R-:W0:Y:S03]  /*14260*/  SHFL.IDX PT, R5, R0, 0x1, 0x181f ;  /* 0x00381f0000057f89 */ /* 0x000e2600000e0000 */
        /* <DEDUP_REMOVED lines=12> */
[----:B------:R-:W1:Y:S08]  /*14330*/  SHFL.IDX PT, R4, R2, 0x2, 0x181f ;  /* 0x00581f0002047f89 */ /* 0x000e7000000e0000 */
[----:B0-----:R-:W-:-:S05]  /*14340*/  @!P0 LEA R5, P2, R9, R5, 0x1 ;  /* 0x0000000509058211 */ /* 0x001fca00078408ff */
[----:B-1----:R-:W-:-:S05]  /*14350*/  @!P0 IMAD.X R4, RZ, RZ, R4, P2 ;  /* 0x000000ffff048224 */ /* 0x002fca00010e0604 */
[----:B------:R-:W-:-:S04]  /*14360*/  @!P0 LOP3.LUT R5, R5, R4, RZ, 0x3c, !PT ;  /* 0x0000000405058212 */ /* 0x000fc800078e3cff */
[----:B------:R-:W-:-:S04]  /*14370*/  @!P0 LOP3.LUT R4, R5, R4, RZ, 0x3c, !PT ;  /* 0x0000000405048212 */ /* 0x000fc800078e3cff */
[----:B------:R-:W-:-:S05]  /*14380*/  @!P0 LOP3.LUT R5, R5, R4, RZ, 0x3c, !PT ;  /* 0x0000000405058212 */ /* 0x000fca00078e3cff */
[----:B------:R0:W-:Y:S04]  /*14390*/  @!P0 LDGSTS.E.BYPASS.LTC128B.128 [R8+0x21400], desc[UR40][R4.64], !P1 ;  /* 0x2140000004088fae */ /* 0x0001e8000c901d68 */
[----:B0-----:R0:W1:Y:S02]  /*143a0*/  SHFL.IDX PT, R4, R2, 0x3, 0x181f ;  /* 0x00781f0002047f89 */ /* 0x00106400000e0000 */
.L_x_4134:
[----:B------:R-:W-:-:S05]  /*143b0*/  VIADD R17, R17, 0x30 ;  /* 0x0000003011117836 */ /* 0x000fca0000000000 */
[----:B------:R-:W-:-:S13]  /*143c0*/  ISETP.GE.AND P0, PT, R17, R3, PT ;  /* 0x000000031100720c */ /* 0x000fda0003f06270 */
[----:B0-----:R-:W-:-:S05]  /*143d0*/  @!P0 LEA R2, P2, R9, R0, 0x1 ;  /* 0x0000000009028211 */ /* 0x001fca00078408ff */
[----:B-1----:R-:W-:-:S05]  /*143e0*/  @!P0 IMAD.X R3, RZ, RZ, R4, P2 ;  /* 0x000000ffff038224 */ /* 0x002fca00010e0604 */
[----:B------:R-:W-:Y:S01]  /*143f0*/  @!PT LDS RZ, [RZ] ;  /* 0x00000000fffff984 */ /* 0x000fe20000000800 */
[----:B------:R-:W-:Y:S01]  /*14400*/  @!PT LDS RZ, [RZ] ;  /* 0x00000000fffff984 */ /* 0x000fe20000000800 */
[----:B------:R-:W-:Y:S01]  /*14410*/  @!PT LDS RZ, [RZ] ;  /* 0x00000000fffff984 */ /* 0x000fe20000000800 */
[----:B------:R0:W-:Y:S01]  /*14420*/  @!P0 LDGSTS.E.BYPASS.LTC128B.128 [R8+0x21c00], desc[UR40][R2.64], !P1 ;  /* 0x21c0000002088fae */ /* 0x0001e2000c901d68 */
[----:B------:R-:W-:Y:S01]  /*14430*/  PLOP3.LUT P0, PT, PT, PT, PT, 0x80, 0x0 ;  /* 0x000000000000781c */ /* 0x000fe20003f0f070 */
[----:B------:R-:W-:-:S12]  /*14440*/  NOP ;  /* 0x0000000000007918 */ /* 0x000fd80000000000 */
.L_x_4020:
        /* <DEDUP_REMOVED lines=18> */
.L_x_4135:
[----:B------:R-:W-:Y:S05]  /*14570*/  BSYNC B0 ;  /* 0x0000000000007941 */ /* 0x000fea0003800000 */
.L_x_4021:
[----:B------:R-:W-:-:S04]  /*14580*/  LOP3.LUT R2, R37, 0x2, RZ, 0xfc, !PT ;  /* 0x0000000225027812 */ /* 0x000fc800078efcff */
[----:B------:R-:W-:-:S13]  /*14590*/  ISETP.NE.AND P0, PT, R2, 0x3, PT ;  /* 0x000000030200780c */ /* 0x000fda0003f05270 */
[----:B------:R-:W-:Y:S05]  /*145a0*/  @!P0 BRA `(.L_x_4023) ;  /* 0x0000000000048947 */ /* 0x000fea0003800000 */
[----:B------:R-:W-:Y:S01]  /*145b0*/  BPT.TRAP 0x1 ;  /* 0x000000040000795c */ /* 0x000fe20000300000 */
.L_x_4023:
[----:B0-----:R-:W-:Y:S01]  /*145c0*/  SHF.L.U32 R0, R26, 0x1f, RZ ;  /* 0x0000001f1a007819 */ /* 0x001fe200000006ff */
[----:B------:R-:W-:Y:S03]  /*145d0*/  BSSY B0, `(.L_x_4024) ;  /* 0x0000003000007945 */ /* 0x000fe60003800000 */
[----:B------:R-:W0:Y:S02]  /*145e0*/  SYNCS.PHASECHK.TRANS64.TRYWAIT P0, [R27+URZ+0x28c60], R0 ;  /* 0x028c60001b0075a7 */ /* 0x000e24000800017f */
[----:B0-----:R-:W-:Y:S05]  /*145f0*/  @!P0 BRA `(.L_x_4025) ;  /* 0x00000040006c8947 */ /* 0x001fea0003800000 */
.L_x_4136:
[----:B------:R-:W-:Y:S05]  /*14600*/  BSYNC B0 ;  /* 0x0000000000007941 */ /* 0x000fea0003800000 */
.L_x_4024:
[----:B------:R-:W0:Y:S01]  /*14610*/  LDL.LU R3, [R1+0x2c] ;  /* 0x00002c0001037983 */ /* 0x000e220000300800 */
[----:B------:R-:W-:-:S03]  /*14620*/  ULDC.64 UR4, c[0x0][0x328] ;  /* 0x0000ca0000047ab9 */ /* 0x000fc60000000a00 */
[----:B------:R-:W2:Y:S04]  /*14630*/  LDL.LU R2, [R1] ;  /* 0x0000000001027983 */ /* 0x000ea80000300800 */
[----:B------:R-:W3:Y:S01]  /*14640*/  LDL.LU R4, [R1+0x30] ;  /* 0x0000300001047983 */ /* 0x000ee20000300800 */
        /* <DEDUP_REMOVED lines=66> */
[----:B0-----:R-:W-:-:S05]  /*14a70*/  IADD3 R2, P6, R2, R0, RZ ;  /* 0x0000000002027210 */ /* 0x001fca0007fde0ff */
[----:B-1----:R-:W-:Y:S01]  /*14a80*/  IMAD.X R3, RZ, RZ, R3, P6 ;  /* 0x000000ffff037224 */ /* 0x002fe200030e0603 */
        /* <DEDUP_REMOVED lines=40> */
.L_x_4146:
        /* <DEDUP_REMOVED lines=13> */
[----:B------:R-:W-:Y:S02]  /*14de0*/  IADD3.X R3, RZ, R6, RZ, P0, !PT ;  /* 0x00000006ff037210 */ /* 0x000fe400007fe4ff */
[----:B------:R-:W-:Y:S02]  /*14df0*/  LOP3.LUT P6, RZ, R22, 0x800, RZ, 0xc0, !PT ;  /* 0x0000080016ff7812 */ /* 0x000fe400078cc0ff */
[----:B------:R-:W-:-:S02]  /*14e00*/  ISETP.LT.OR P5, PT, R31, 0x31, !P3 ;  /* 0x000000311f00780c */ /* 0x000fc40005fa1670 */
[C---:B------:R-:W-:Y:S02]  /*14e10*/  LOP3.LUT P0, RZ, R22.reuse, 0x200, RZ, 0xc0, !PT ;  /* 0x0000020016ff7812 */ /* 0x040fe4000780c0ff */
[----:B------:R-:W-:Y:S02]  /*14e20*/  ISETP.LT.OR P3, PT, R31, 0x31, !P1 ;  /* 0x000000311f00780c */ /* 0x000fe40004f61670 */
[----:B------:R-:W-:-:S04]  /*14e30*/  LOP3.LUT P1, RZ, R22, 0x400, RZ, 0xc0, !PT ;  /* 0x0000040016ff7812 */ /* 0x000fc8000782c0ff */
[----:B------:R-:W-:Y:S01]  /*14e40*/  ISETP.LT.OR P1, PT, R31, 0x31, P1 ;  /* 0x000000311f00780c */ /* 0x000fe20000f21670 */
        /* <DEDUP_REMOVED lines=14> */
.L_x_4027:
        /* <DEDUP_REMOVED lines=11> */
.L_x_4028:
[----:B------:R-:W2:Y:S01]  /*14fe0*/  LDL.LU R2, [R1+0x4] ;  /* 0x0000040001027983 */ /* 0x000ea20000300800 */
[----:B------:R1:W-:Y:S01]  /*14ff0*/  SYNCS.ARRIVE.TRANS64.A1T0 RZ, [R27+URZ+0x28c50], RZ ;  /* 0x028c50ff1bff79a7 */ /* 0x0003e2000810003f */
[----:B------:R-:W-:Y:S01]  /*15000*/  BSSY B0, `(.L_x_4029) ;  /* 0x00000f7000007945 */ /* 0x000fe20003800000 */
[----:B--2---:R-:W-:-:S13]  /*15010*/  ISETP.GE.AND P0, PT, R2, 0x41, PT ;  /* 0x000000410200780c */ /* 0x004fda0003f06270 */
[----:B-1----:R-:W-:Y:S05]  /*15020*/  @!P0 BRA `(.L_x_4030) ;  /* 0x0000000c00d08947 */ /* 0x002fea0003800000 */
[----:B------:R-:W2:Y:S04]  /*15030*/  LDL.LU R4, [R1+0x38] ;  /* 0x0000380001047983 */ /* 0x000ea80000300800 */
[----:B------:R-:W3:Y:S04]  /*15040*/  LDL.LU R3, [R1+0x10] ;  /* 0x0000100001037983 */ /* 0x000ee80000300800 */
[----:B------:R-:W4:Y:S01]  /*15050*/  LDL.LU R2, [R1+0x3c] ;  /* 0x00003c0001027983 */ /* 0x000f220000300800 */
[----:B--2---:R-:W-:Y:S02]  /*15060*/  LOP3.LUT R32, R4, 0x40, RZ, 0xc0, !PT ;  /* 0x0000004004207812 */ /* 0x004fe400078ec0ff */
[----:B---3--:R-:W-:-:S02]  /*15070*/  LOP3.LUT R31, R3, 0x80, RZ, 0xc0, !PT ;  /* 0x00000080031f7812 */ /* 0x008fc400078ec0ff */
[----:B------:R-:W-:Y:S02]  /*15080*/  SHF.R.U32.HI R32, RZ, 0x2, R32 ;  /* 0x00000002ff207819 */ /* 0x000fe40000011620 */
[----:B----4-:R-:W-:Y:S02]  /*15090*/  LEA.HI.SX32 R7, R2, 0xfffffffe, 0x1a ;  /* 0xfffffffe02077811 */ /* 0x010fe400078fd2ff */
[----:B------:R-:W-:-:S07]  /*150a0*/  SHF.R.U32.HI R31, RZ, 0x3, R31 ;  /* 0x00000003ff1f7819 */ /* 0x000fce000001161f */
.L_x_4043:
[----:B-1----:R-:W1:Y:S01]  /*150b0*/  S2R R2, SR_TID.X ;  /* 0x0000000000027919 */ /* 0x002e620000002100 */
[----:B0-----:R-:W0:Y:S01]  /*150c0*/  LDC R5, c[0x0][0x430] ;  /* 0x00010c00ff057b82 */ /* 0x001e220000000800 */
[----:B------:R-:W-:Y:S01]  /*150d0*/  IMAD R4, R7, 0x40, R33 ;  /* 0x0000004007047824 */ /* 0x000fe200078e0221 */
[----:B------:R-:W-:Y:S01]  /*150e0*/  LOP3.LUT R10, R37, 0x2, RZ, 0xfc, !PT ;  /* 0x00000002250a7812 */ /* 0x000fe200078efcff */
[----:B--2---:R-:W2:Y:S01]  /*150f0*/  S2R R8, SR_TID.X ;  /* 0x0000000000087919 */ /* 0x004ea20000002100 */
[----:B------:R-:W-:Y:S01]  /*15100*/  VIADD R25, R25, 0x1 ;  /* 0x0000000119197836 */ /* 0x000fe20000000000 */
[----:B0-----:R-:W-:Y:S02]  /*15110*/  ISETP.NE.AND P0, PT, R5, 0x1, PT ;  /* 0x000000010500780c */ /* 0x001fe40003f05270 */
[----:B-1----:R-:W-:Y:S01]  /*15120*/  LOP3.LUT R2, R2, 0x7f, RZ, 0xc0, !PT ;  /* 0x0000007f02027812 */ /* 0x002fe200078ec0ff */
[----:B--2---:R-:W-:-:S03]  /*15130*/  IMAD.SHL.U32 R8, R8, 0x10, RZ ;  /* 0x0000001008087824 */ /* 0x004fc600078e00ff */
[----:B------:R-:W-:-:S07]  /*15140*/  SHF.R.U32.HI R2, RZ, 0x3, R2 ;  /* 0x00000003ff027819 */ /* 0x000fce0000011602 */
[----:B---3--:R-:W0:Y:S01]  /*15150*/  @P0 LDC R6, c[0x0][0x434] ;  /* 0x00010d00ff060b82 */ /* 0x008e220000000800 */
[----:B------:R-:W-:-:S04]  /*15160*/  LOP3.LUT R8, R2, 0x70, R8, 0xf8, !PT ;  /* 0x0000007002087812 */ /* 0x000fc800078ef808 */
[----:B------:R-:W-:-:S03]  /*15170*/  ISETP.GT.U32.AND P1, PT, R8, 0x3f, PT ;  /* 0x0000003f0800780c */ /* 0x000fc60003f24070 */
[----:B------:R-:W1:Y:S01]  /*15180*/  @P0 LDC R3, c[0x0][0x438] ;  /* 0x00010e00ff030b82 */ /* 0x000e620000000800 */
[----:B------:R-:W-:-:S04]  /*15190*/  IMAD.IADD R4, R8, 0x1, R4 ;  /* 0x0000000108047824 */ /* 0x000fc800078e0204 */
[----:B------:R-:W-:-:S05]  /*151a0*/  IMAD.MOV.U32 R2, RZ, RZ, R4 ;  /* 0x000000ffff027224 */ /* 0x000fca00078e0004 */
[----:B------:R-:W2:Y:S01]  /*151b0*/  @!P1 LDC.64 R8, c[0x0][0x428] ;  /* 0x00010a00ff089b82 */ /* 0x000ea20000000a00 */
[----:B0-----:R-:W-:-:S05]  /*151c0*/  @P0 IMAD.HI.U32 R6, R4, R6, RZ ;  /* 0x0000000604060227 */ /* 0x001fca00078e00ff */
[----:B-1----:R-:W-:-:S05]  /*151d0*/  @P0 SHF.R.U32.HI R2, RZ, R3, R6 ;  /* 0x00000003ff020219 */ /* 0x002fca0000011606 */
[----:B------:R-:W-:-:S04]  /*151e0*/  IMAD.MOV R3, RZ, RZ, -R2 ;  /* 0x000000ffff037224 */ /* 0x000fc800078e0a02 */
[----:B------:R-:W-:Y:S01]  /*151f0*/  IMAD R5, R5, R3, R4 ;  /* 0x0000000305057224 */ /* 0x000fe200078e0204 */
[--C-:B------:R-:W-:Y:S01]  /*15200*/  @!P1 SHF.R.S32.HI R3, RZ, 0x1f, R2.reuse ;  /* 0x0000001fff039819 */ /* 0x100fe20000011402 */
[-C--:B--2---:R-:W-:Y:S02]  /*15210*/  @!P1 IMAD R4, R34, R8.reuse, RZ ;  /* 0x0000000822049224 */ /* 0x084fe400078e02ff */
[----:B------:R-:W-:-:S04]  /*15220*/  @!P1 IMAD.WIDE.U32 R2, R30, R8, R2 ;  /* 0x000000081e029225 */ /* 0x000fc800078e0002 */
[----:B------:R-:W-:Y:S02]  /*15230*/  @!P1 IMAD R4, R30, R9, R4 ;  /* 0x000000091e049224 */ /* 0x000fe400078e0204 */
[----:B------:R-:W0:Y:S02]  /*15240*/  @!P1 LDC.64 R8, c[0x0][0x418] ;  /* 0x00010600ff089b82 */ /* 0x000e240000000a00 */
[----:B------:R-:W-:Y:S02]  /*15250*/  @!P1 IMAD.IADD R3, R4, 0x1, R3 ;  /* 0x0000000104039824 */ /* 0x000fe400078e0203 */
[----:B------:R-:W-:Y:S01]  /*15260*/  IMAD.MOV.U32 R4, RZ, RZ, RZ ;  /* 0x000000ffff047224 */ /* 0x000fe200078e00ff */
[----:B0-----:R-:W-:-:S04]  /*15270*/  @!P1 LEA R8, P0, R2, R8, 0x2 ;  /* 0x0000000802089211 */ /* 0x001fc800078010ff */
[----:B------:R-:W-:Y:S02]  /*15280*/  @!P1 LEA.HI.X R9, R2, R9, R3, 0x2, P0 ;  /* 0x0000000902099211 */ /* 0x000fe400000f1403 */
[----:B------:R-:W-:-:S03]  /*15290*/  ISETP.NE.AND P0, PT, R25, 0x2, PT ;  /* 0x000000021900780c */ /* 0x000fc60003f05270 */
[----:B------:R0:W5:Y:S01]  /*152a0*/  @!P1 LDG.E R4, desc[UR40][R8.64] ;  /* 0x0000002808049981 */ /* 0x000162000c1e1900 */
[----:B------:R-:W-:Y:S02]  /*152b0*/  ISETP.NE.AND P1, PT, R10, 0x3, PT ;  /* 0x000000030a00780c */ /* 0x000fe40003f25270 */
[----:B------:R-:W-:Y:S01]  /*152c0*/  SEL R2, RZ, 0x1, P0 ;  /* 0x00000001ff027807 */ /* 0x000fe20000000000 */
[----:B------:R-:W-:Y:S05]  /*152d0*/  YIELD ;  /* 0x0000000000007946 */ /* 0x000fea0003800000 */
[----:B------:R-:W-:Y:S01]  /*152e0*/  LOP3.LUT R26, R26, R2, RZ, 0x3c, !PT ;  /* 0x000000021a1a7212 */ /* 0x000fe200078e3cff */
[----:B------:R-:W-:Y:S01]  /*152f0*/  IMAD.MOV.U32 R2, RZ, RZ, R7 ;  /* 0x000000ffff027224 */ /* 0x000fe200078e0007 */
[----:B------:R-:W-:Y:S01]  /*15300*/  SEL R25, R25, RZ, P0 ;  /* 0x000000ff19197207 */ /* 0x000fe20000000000 */
[----:B------:R-:W-:-:S03]  /*15310*/  VIADD R7, R7, 0xffffffff ;  /* 0xffffffff07077836 */ /* 0x000fc60000000000 */
[----:B------:R-:W-:Y:S01]  /*15320*/  ISETP.GT.AND P3, PT, R2, RZ, PT ;  /* 0x000000ff0200720c */ /* 0x000fe20003f64270 */
[----:B0-----:R-:W-:-:S12]  /*15330*/  @!P1 BRA `(.L_x_4031) ;  /* 0x0000000000049947 */ /* 0x001fd80003800000 */
[----:B------:R-:W-:Y:S01]  /*15340*/  BPT.TRAP 0x1 ;  /* 0x000000040000795c */ /* 0x000fe20000300000 */
.L_x_4031:
[----:B------:R-:W-:Y:S01]  /*15350*/  IMAD R6, R25, 0x8, R23 ;  /* 0x0000000819067824 */ /* 0x000fe200078e0217 */
[----:B------:R-:W-:Y:S01]  /*15360*/  SHF.L.U32 R17, R26, 0x1f, RZ ;  /* 0x0000001f1a117819 */ /* 0x000fe200000006ff */
[----:B------:R-:W-:Y:S01]  /*15370*/  BSSY B1, `(.L_x_4032) ;  /* 0x0000004000017945 */ /* 0x000fe20003800000 */
[----:B------:R-:W-:Y:S02]  /*15380*/  SHF.R.S32.HI R9, RZ, 0x1f, R5 ;  /* 0x0000001fff097819 */ /* 0x000fe40000011405 */
[----:B------:R-:W0:Y:S02]  /*15390*/  SYNCS.PHASECHK.TRANS64.TRYWAIT P0, [R6+URZ+0x28c40], R17 ;  /* 0x028c4011060075a7 */ /* 0x000e24000800017f */
[----:B0-----:R-:W-:Y:S05]  /*153a0*/  @!P0 BRA `(.L_x_4033) ;  /* 0x0000003c00408947 */ /* 0x001fea0003800000 */
.L_x_4147:
[----:B------:R-:W-:Y:S05]  /*153b0*/  BSYNC B1 ;  /* 0x0000000000017941 */ /* 0x000fea0003800000 */
.L_x_4032:
        /* <DEDUP_REMOVED lines=42> */
.L_x_4157:
        /* <DEDUP_REMOVED lines=8> */
.L_x_4035:
[----:B------:R-:W-:Y:S02]  /*156e0*/  PLOP3.LUT P1, PT, P1, P0, PT, 0xa2, 0x0 ;  /* 0x000000000000781c */ /* 0x000fe40000f21472 */
[----:B------:R-:W-:-:S08]  /*156f0*/  @P0 R2UR P1, UR4, R6 ;  /* 0x00000000060402ca */ /* 0x000fd00000020000 */
[----:B------:R-:W-:-:S05]  /*15700*/  @P0 PLOP3.LUT P0, PT, P1, PT, PT, 0x80, 0x0 ;  /* 0x000000000000081c */ /* 0x000fca0000f0f070 */
[----:B------:R-:W-:Y:S01]  /*15710*/  @!P1 SYNCS.ARRIVE.TRANS64.RED.A0T1 RZ, [UR4+0x28c30], RZ ;  /* 0x028c30ffffff99a7 */ /* 0x000fe20008200404 */
[----:B------:R-:W-:Y:S07]  /*15720*/  @!P1 ARRIVES.LDGSTSBAR.64.TRANSCNT [UR4+0x28c30] ;  /* 0x028c3000ff0099b0 */ /* 0x000fee0008000a84 */
[----:B------:R-:W-:Y:S05]  /*15730*/  @P0 BRA.U.ANY `(.L_x_4035) ;  /* 0xfffffffd00e80947 */ /* 0x000fea000393ffff */
[----:B------:R-:W-:Y:S01]  /*15740*/  NOP ;  /* 0x0000000000007918 */ /* 0x000fe20000000000 */
[----:B--2---:R-:W-:-:S04]  /*15750*/  LOP3.LUT R2, R37, 0x2, RZ, 0xfc, !PT ;  /* 0x0000000225027812 */ /* 0x004fc800078efcff */
[----:B------:R-:W-:-:S13]  /*15760*/  ISETP.NE.AND P2, PT, R2, 0x3, PT ;  /* 0x000000030200780c */ /* 0x000fda0003f45270 */
[----:B------:R-:W-:Y:S05]  /*15770*/  @!P2 BRA `(.L_x_4036) ;  /* 0x000000000004a947 */ /* 0x000fea0003800000 */
[----:B------:R-:W-:Y:S01]  /*15780*/  BPT.TRAP 0x1 ;  /* 0x000000040000795c */ /* 0x000fe20000300000 */
.L_x_4036:
[----:B------:R2:W-:Y:S01]  /*15790*/  SYNCS.ARRIVE.TRANS64.A1T0 RZ, [R6+URZ+0x28c30], RZ ;  /* 0x028c30ff06ff79a7 */ /* 0x0005e2000810003f */
[----:B------:R-:W-:Y:S05]  /*157a0*/  @!P2 BRA `(.L_x_4037) ;  /* 0x000000000004a947 */ /* 0x000fea0003800000 */
[----:B------:R-:W-:Y:S01]  /*157b0*/  BPT.TRAP 0x1 ;  /* 0x000000040000795c */ /* 0x000fe20000300000 */
.L_x_4037:
[----:B------:R-:W3:Y:S01]  /*157c0*/  SYNCS.PHASECHK.TRANS64.TRYWAIT P0, [R6+URZ+0x28c60], R17 ;  /* 0x028c6011060075a7 */ /* 0x000ee2000800017f */
[----:B------:R-:W-:Y:S04]  /*157d0*/  BSSY B1, `(.L_x_4038) ;  /* 0x0000002000017945 */ /* 0x000fe80003800000 */
[----:B---3--:R-:W-:Y:S05]  /*157e0*/  @!P0 BRA `(.L_x_4039) ;  /* 0x0000003c00608947 */ /* 0x008fea0003800000 */
.L_x_4158:
[----:B------:R-:W-:Y:S05]  /*157f0*/  BSYNC B1 ;  /* 0x0000000000017941 */ /* 0x000fea0003800000 */
.L_x_4038:
        /* <DEDUP_REMOVED lines=81> */
.L_x_4168:
        /* <DEDUP_REMOVED lines=25> */
.L_x_4041:
        /* <DEDUP_REMOVED lines=11> */
.L_x_4042:
[----:B------:R3:W-:Y:S01]  /*15f50*/  SYNCS.ARRIVE.TRANS64.A1T0 RZ, [R6+URZ+0x28c50], RZ ;  /* 0x028c50ff06ff79a7 */ /* 0x0007e2000810003f */
[----:B------:R-:W-:Y:S05]  /*15f60*/  @P3 BRA `(.L_x_4043) ;  /* 0xfffffff000503947 */ /* 0x000fea000383ffff */
.L_x_4030:
[----:B------:R-:W-:Y:S05]  /*15f70*/  BSYNC B0 ;  /* 0x0000000000007941 */ /* 0x000fea0003800000 */
.L_x_4029:
        /* <DEDUP_REMOVED lines=9> */
[----:B0-----:R-:W0:Y:S01]  /*16010*/  S2R R5, SR_LANEID ;  /* 0x0000000000057919 */ /* 0x001e220000000000 */
[----:B------:R-:W-:Y:S01]  /*16020*/  VOTEU.ANY UR4, UPT, PT ;  /* 0x0000000000047886 */ /* 0x000fe200038e0100 */
[----:B------:R-:W4:Y:S01]  /*16030*/  LDC.64 R2, c[0x0][0xc60] ;  /* 0x00031800ff027b82 */ /* 0x000f220000000a00 */
[----:B------:R-:W0:Y:S02]  /*16040*/  FLO.U32 R0, UR4 ;  /* 0x0000000400007d00 */ /* 0x000e2400080e0000 */
[----:B0-----:R-:W-:-:S06]  /*16050*/  ISETP.EQ.U32.AND P1, PT, R0, R5, PT ;  /* 0x000000050000720c */ /* 0x001fcc0003f22070 */
[----:B------:R-:W4:Y:S07]  /*16060*/  POPC R5, UR4 ;  /* 0x0000000400057d09 */ /* 0x000f2e0008000000 */
[----:B----4-:R-:W4:Y:S01]  /*16070*/  @P1 ATOMG.E.ADD.STRONG.GPU PT, R3, desc[UR40][R2.64], R5 ;  /* 0x00000005020319a8 */ /* 0x010f2200081ee1e8 */
[----:B------:R-:W0:Y:S02]  /*16080*/  S2R R4, SR_LTMASK ;  /* 0x0000000000047919 */ /* 0x000e240000003900 */
[----:B0-----:R-:W-:-:S04]  /*16090*/  LOP3.LUT R4, R4, UR4, RZ, 0xc0, !PT ;  /* 0x0000000404047c12 */ /* 0x001fc8000f8ec0ff */
[----:B------:R-:W0:Y:S01]  /*160a0*/  POPC R7, R4 ;  /* 0x0000000400077309 */ /* 0x000e220000000000 */
[----:B----4-:R-:W0:Y:S02]  /*160b0*/  SHFL.IDX PT, R0, R3, R0, 0x1f ;  /* 0x00001f0003007589 */ /* 0x010e2400000e0000 */
[----:B0-----:R-:W-:-:S07]  /*160c0*/  IADD3 R16, R0, UR36, R7 ;  /* 0x0000002400107c10 */ /* 0x001fce000fffe007 */
.L_x_4045:
[----:B------:R-:W-:Y:S05]  /*160d0*/  BSYNC B0 ;  /* 0x0000000000007941 */ /* 0x000fea0003800000 */
.L_x_4044:
[----:B------:R-:W-:-:S07]  /*160e0*/  SEL R25, R25, RZ, P0 ;  /* 0x000000ff19197207 */ /* 0x000fce0000000000 */
.L_x_4004:
[----:B------:R-:W-:Y:S05]  /*160f0*/  BSYNC B7 ;  /* 0x0000000000077941 */ /* 0x000fea0003800000 */
.L_x_4002:
[----:B------:R-:W-:-:S13]  /*16100*/  LOP3.LUT P0, RZ, R22, 0x1000, RZ, 0xc0, !PT ;  /* 0x0000100016ff7812 */ /* 0x000fda000780c0ff */
[----:B------:R-:W-:Y:S05]  /*16110*/  @!P0 BRA `(.L_x_4046) ;  /* 0x0000000000248947 */ /* 0x000fea0003800000 */
[----:B------:R-:W-:Y:S05]  /*16120*/  WARPSYNC.ALL ;  /* 0x0000000000007948 */ /* 0x000fea0003800000 */
[----:B------:R-:W4:Y:S08]  /*16130*/  S2UR UR5, SR_CgaCtaId ;  /* 0x00000000000579c3 */ /* 0x000f300000008800 */
[----:B------:R-:W-:Y:S06]  /*16140*/  BAR.SYNC.DEFER_BLOCKING 0x5, 0x180 ;  /* 0x0146000000007b1d */ /* 0x000fec0000010000 */
[----:B------:R-:W-:-:S02]  /*16150*/  UMOV UR4, 0x400 ;  /* 0x0000040000047882 */ /* 0x000fc40000000000 */
[----:B----4-:R-:W-:-:S06]  /*16160*/  ULEA UR4, UR5, UR4, 0x18 ;  /* 0x0000000405047291 */ /* 0x010fcc000f8ec03f */
[----:B-1----:R-:W-:-:S05]  /*16170*/  IMAD.U32 R23, RZ, RZ, UR4 ;  /* 0x00000004ff177e24 */ /* 0x002fca000f8e00ff */
[----:B------:R1:W4:Y:S01]  /*16180*/  LDS.128 R16, [R23+0x28cd0] ;  /* 0x028cd00017107984 */ /* 0x0003220000000c00 */
[----:B------:R-:W-:Y:S06]  /*16190*/  BAR.ARV 0x4, 0x180 ;  /* 0x0106000000007b1d */ /* 0x000fec0000002000 */
[----:B------:R-:W-:Y:S05]  /*161a0*/  BRA `(.L_x_4047) ;  /* 0x0000000800407947 */ /* 0x000fea0003800000 */
.L_x_4046:
[----:B0-----:R-:W0:Y:S01]  /*161b0*/  S2R R8, SR_TID.X ;  /* 0x0000000000087919 */ /* 0x001e220000002100 */
[----:B------:R-:W-:Y:S01]  /*161c0*/  UMOV UR4, 0xffffffff ;  /* 0xffffffff00047882 */ /* 0x000fe20000000000 */
[----:B0-----:R-:W-:-:S04]  /*161d0*/  LOP3.LUT R8, R8, 0x1f, RZ, 0xc0, !PT ;  /* 0x0000001f08087812 */ /* 0x001fc800078ec0ff */
[----:B------:R-:W-:Y:S01]  /*161e0*/  ISETP.NE.AND P0, PT, R8, 0x1f, PT ;  /* 0x0000001f0800780c */ /* 0x000fe20003f05270 */
[----:B------:R-:W-:-:S12]  /*161f0*/  BRA.DIV UR4, `(.L_x_4048) ;  /* 0x0000003a04cc7947 */ /* 0x000fd8000b800000 */
[----:B------:R-:W-:Y:S01]  /*16200*/  IMAD.IADD R5, R19, 0x1, R8 ;  /* 0x0000000113057824 */ /* 0x000fe200078e0208 */
[----:B------:R-:W-:-:S04]  /*16210*/  ULDC UR4, c[0x0][0xc3c] ;  /* 0x00030f0000047ab9 */ /* 0x000fc80000000800 */
[----:B------:R-:W-:-:S13]  /*16220*/  ISETP.GE.OR P1, PT, R5, UR4, !P0 ;  /* 0x0000000405007c0c */ /* 0x000fda000c726670 */
[----:B-1----:R-:W0:Y:S02]  /*16230*/  @!P1 LDC.64 R2, c[0x0][0xc80] ;  /* 0x00032000ff029b82 */ /* 0x002e240000000a00 */
[----:B0-----:R-:W-:-:S06]  /*16240*/  @!P1 IMAD.WIDE R2, R5, 0x4, R2 ;  /* 0x0000000405029825 */ /* 0x001fcc00078e0202 */
[----:B------:R0:W4:Y:S01]  /*16250*/  @!P1 LDG.E R3, desc[UR40][R2.64] ;  /* 0x0000002802039981 */ /* 0x000122000c1e1900 */
[C---:B------:R-:W-:Y:S02]  /*16260*/  ISETP.GE.U32.AND P2, PT, R8.reuse, 0x2, PT ;  /* 0x000000020800780c */ /* 0x040fe40003f46070 */
[C---:B------:R-:W-:Y:S01]  /*16270*/  ISETP.GE.U32.AND P3, PT, R8.reuse, 0x4, PT ;  /* 0x000000040800780c */ /* 0x040fe20003f66070 */
[----:B------:R-:W-:Y:S01]  /*16280*/  SHFL.IDX PT, R0, R16, RZ, 0x1f ;  /* 0x00001fff10007589 */ /* 0x000fe200000e0000 */
[C---:B------:R-:W-:Y:S02]  /*16290*/  ISETP.GE.U32.AND P4, PT, R8.reuse, 0x8, PT ;  /* 0x000000080800780c */ /* 0x040fe40003f86070 */
[C---:B------:R-:W-:Y:S01]  /*162a0*/  ISETP.GE.U32.AND P5, PT, R8.reuse, 0x10, PT ;  /* 0x000000100800780c */ /* 0x040fe20003fa6070 */
[----:B------:R-:W-:Y:S01]  /*162b0*/  SHFL.IDX PT, R4, R16, 0x1, 0x1f ;  /* 0x00201f0010047f89 */ /* 0x000fe200000e0000 */
[----:B0-----:R-:W-:Y:S02]  /*162c0*/  IMAD.MOV.U32 R2, RZ, RZ, RZ ;  /* 0x000000ffff027224 */ /* 0x001fe400078e00ff */
[----:B----4-:R-:W-:Y:S01]  /*162d0*/  @!P1 IMAD.MOV.U32 R2, RZ, RZ, R3 ;  /* 0x000000ffff029224 */ /* 0x010fe200078e0003 */
[----:B------:R-:W-:-:S04]  /*162e0*/  ISETP.NE.AND P1, PT, R8, RZ, PT ;  /* 0x000000ff0800720c */ /* 0x000fc80003f25270 */
[----:B------:R-:W0:Y:S02]  /*162f0*/  SHFL.UP PT, R14, R2, 0x1, RZ ;  /* 0x04200000020e7989 */ /* 0x000e2400000e00ff */
[----:B0-----:R-:W-:-:S05]  /*16300*/  SEL R5, R14, RZ, P1 ;  /* 0x000000ff0e057207 */ /* 0x001fca0000800000 */
[----:B------:R-:W-:-:S05]  /*16310*/  IMAD.IADD R5, R2, 0x1, R5 ;  /* 0x0000000102057824 */ /* 0x000fca00078e0205 */
        /* <DEDUP_REMOVED lines=13> */
.L_x_4178:
[----:B------:R-:W-:Y:S02]  /*163f0*/  ULDC UR4, c[0x0][0xc38] ;  /* 0x00030e0000047ab9 */ /* 0x000fe40000000800 */
[----:B------:R-:W-:-:S04]  /*16400*/  IMAD.U32 R16, RZ, RZ, UR4 ;  /* 0x00000004ff107e24 */ /* 0x000fc8000f8e00ff */
[----:B-1----:R-:W-:-:S04]  /*16410*/  IMAD R5, R14, R16, RZ ;  /* 0x000000100e057224 */ /* 0x002fc800078e02ff */
[----:B------:R-:W-:-:S05]  /*16420*/  IMAD.IADD R4, R4, 0x1, R5 ;  /* 0x0000000104047824 */ /* 0x000fca00078e0205 */
[----:B------:R-:W-:-:S13]  /*16430*/  ISETP.GT.AND P6, PT, R4, R0, PT ;  /* 0x000000000400720c */ /* 0x000fda0003fc4270 */
[----:B------:R-:W-:Y:S05]  /*16440*/  @P6 BRA `(.L_x_4049) ;  /* 0x00000000009c6947 */ /* 0x000fea0003800000 */
.L_x_4054:
[----:B------:R-:W1:Y:S01]  /*16450*/  LDC R6, c[0x0][0xc3c] ;  /* 0x00030f00ff067b82 */ /* 0x000e620000000800 */
[----:B------:R-:W-:-:S05]  /*16460*/  VIADD R19, R19, 0x1f ;  /* 0x0000001f13137836 */ /* 0x000fca0000000000 */
[----:B-1----:R-:W-:-:S13]  /*16470*/  ISETP.GE.AND P6, PT, R19, R6, PT ;  /* 0x000000061300720c */ /* 0x002fda0003fc6270 */
[----:B------:R-:W-:Y:S05]  /*16480*/  @P6 BRA `(.L_x_4050) ;  /* 0x0000000400446947 */ /* 0x000fea0003800000 */
[----:B------:R-:W1:Y:S01]  /*16490*/  S2R R2, SR_TID.X ;  /* 0x0000000000027919 */ /* 0x000e620000002100 */
[----:B------:R-:W-:Y:S01]  /*164a0*/  BSSY B0, `(.L_x_4051) ;  /* 0x0000009000007945 */ /* 0x000fe20003800000 */
[----:B-1----:R-:W-:-:S05]  /*164b0*/  LOP3.LUT R2, R2, 0x1f, RZ, 0xc0, !PT ;  /* 0x0000001f02027812 */ /* 0x002fca00078ec0ff */
[----:B------:R-:W-:Y:S02]  /*164c0*/  IMAD.IADD R5, R19, 0x1, R2 ;  /* 0x0000000113057824 */ /* 0x000fe400078e0202 */
[----:B------:R-:W-:-:S03]  /*164d0*/  IMAD.MOV.U32 R2, RZ, RZ, RZ ;  /* 0x000000ffff027224 */ /* 0x000fc600078e00ff */
[----:B------:R-:W-:-:S13]  /*164e0*/  ISETP.GE.OR P6, PT, R5, R6, !P0 ;  /* 0x000000060500720c */ /* 0x000fda00047c6670 */
[----:B------:R-:W-:Y:S05]  /*164f0*/  @P6 BRA `(.L_x_4052) ;  /* 0x00000000000c6947 */ /* 0x000fea0003800000 */
[----:B0-----:R-:W0:Y:S02]  /*16500*/  LDC.64 R2, c[0x0][0xc80] ;  /* 0x00032000ff027b82 */ /* 0x001e240000000a00 */
[----:B0-----:R-:W-:-:S06]  /*16510*/  IMAD.WIDE R2, R5, 0x4, R2 ;  /* 0x0000000405027825 */ /* 0x001fcc00078e0202 */
[----:B------:R1:W5:Y:S02]  /*16520*/  LDG.E R2, desc[UR40][R2.64] ;  /* 0x0000002802027981 */ /* 0x000364000c1e1900 */
.L_x_4052:
[----:B------:R-:W-:Y:S05]  /*16530*/  BSYNC B0 ;  /* 0x0000000000007941 */ /* 0x000fea0003800000 */
.L_x_4051:
[----:B------:R-:W-:-:S03]  /*16540*/  UMOV UR4, 0xffffffff ;  /* 0xffffffff00047882 */ /* 0x000fc60000000000 */
[----:B------:R-:W-:Y:S05]  /*16550*/  BRA.DIV UR4, `(.L_x_4053) ;  /* 0x0000003e04187947 */ /* 0x000fea000b800000 */
[----:B-----5:R-:W2:Y:S02]  /*16560*/  SHFL.UP PT, R14, R2, 0x1, RZ ;  /* 0x04200000020e7989 */ /* 0x020ea400000e00ff */
[----:B--2---:R-:W-:-:S05]  /*16570*/  SEL R13, R14, RZ, P1 ;  /* 0x000000ff0e0d7207 */ /* 0x004fca0000800000 */
[----:B------:R-:W-:-:S05]  /*16580*/  IMAD.IADD R13, R2, 0x1, R13 ;  /* 0x00000001020d7824 */ /* 0x000fca00078e020d */
[----:B------:R-:W2:Y:S02]  /*16590*/  SHFL.UP PT, R14, R13, 0x2, RZ ;  /* 0x044000000d0e7989 */ /* 0x000ea400000e00ff */
[----:B--2---:R-:W-:-:S05]  /*165a0*/  SEL R14, R14, RZ, P2 ;  /* 0x000000ff0e0e7207 */ /* 0x004fca0001000000 */
[----:B01----:R-:W-:-:S05]  /*165b0*/  IMAD.IADD R3, R13, 0x1, R14 ;  /* 0x000000010d037824 */ /* 0x003fca00078e020e */
        /* <DEDUP_REMOVED lines=10> */
.L_x_4186:
[----:B------:R-:W-:Y:S02]  /*16660*/  ULDC UR4, c[0x0][0xc38] ;  /* 0x00030e0000047ab9 */ /* 0x000fe40000000800 */
[----:B------:R-:W-:-:S04]  /*16670*/  IMAD.U32 R16, RZ, RZ, UR4 ;  /* 0x00000004ff107e24 */ /* 0x000fc8000f8e00ff */
[----:B-1----:R-:W-:-:S05]  /*16680*/  IMAD R5, R14, R16, RZ ;  /* 0x000000100e057224 */ /* 0x002fca00078e02ff */
[----:B------:R-:W-:-:S04]  /*16690*/  IADD3 R4, R5, R4, RZ ;  /* 0x0000000405047210 */ /* 0x000fc80007ffe0ff */
[----:B------:R-:W-:-:S13]  /*166a0*/  ISETP.GT.AND P6, PT, R4, R0, PT ;  /* 0x000000000400720c */ /* 0x000fda0003fc4270 */
[----:B------:R-:W-:Y:S05]  /*166b0*/  @!P6 BRA `(.L_x_4054) ;  /* 0xfffffffc0064e947 */ /* 0x000fea000383ffff */
.L_x_4049:
        /* <DEDUP_REMOVED lines=8> */
.L_x_4190:
[----:B------:R-:W-:Y:S01]  /*16740*/  ISETP.NE.AND P0, PT, R6, RZ, PT ;  /* 0x000000ff0600720c */ /* 0x000fe20003f05270 */
[----:B------:R-:W-:-:S12]  /*16750*/  IMAD.MOV.U32 R14, RZ, RZ, RZ ;  /* 0x000000ffff0e7224 */ /* 0x000fd800078e00ff */
[----:B------:R-:W-:Y:S05]  /*16760*/  @!P0 BRA `(.L_x_4056) ;  /* 0x0000000000108947 */ /* 0x000fea0003800000 */
[----:B------:R-:W-:Y:S01]  /*16770*/  UMOV UR4, 0xffffffff ;  /* 0xffffffff00047882 */ /* 0x000fe20000000000 */
[----:B------:R-:W-:Y:S02]  /*16780*/  VIADD R12, R4, 0xffffffff ;  /* 0xffffffff040c7836 */ /* 0x000fe40000000000 */
[----:B------:R-:W-:Y:S05]  /*16790*/  BRA.DIV UR4, `(.L_x_4057) ;  /* 0x0000003e048c7947 */ /* 0x000fea000b800000 */
[----:B------:R3:W4:Y:S02]  /*167a0*/  SHFL.IDX PT, R14, R3, R12, 0x1f ;  /* 0x00001f0c030e7589 */ /* 0x00072400000e0000 */
.L_x_4056:
[----:B--2---:R-:W-:Y:S01]  /*167b0*/  IABS R6, R17 ;  /* 0x0000001100067213 */ /* 0x004fe20000000000 */
[----:B----4-:R-:W-:Y:S02]  /*167c0*/  IMAD R16, R14, R16, R5 ;  /* 0x000000100e107224 */ /* 0x010fe400078e0205 */
[----:B------:R-:W-:Y:S01]  /*167d0*/  IMAD.IADD R19, R4, 0x1, R19 ;  /* 0x0000000104137824 */ /* 0x000fe200078e0213 */
[----:B------:R-:W2:Y:S01]  /*167e0*/  I2F.RP R7, R6 ;  /* 0x0000000600077306 */ /* 0x000ea20000209400 */
[----:B------:R-:W-:-:S07]  /*167f0*/  IMAD.IADD R0, R0, 0x1, -R16 ;  /* 0x0000000100007824 */ /* 0x000fce00078e0a10 */
[----:B--2---:R-:W1:Y:S02]  /*16800*/  MUFU.RCP R7, R7 ;  /* 0x0000000700077308 */ /* 0x004e640000001000 */
[----:B-1----:R-:W-:-:S06]  /*16810*/  VIADD R2, R7, 0xffffffe ;  /* 0x0ffffffe07027836 */ /* 0x002fcc0000000000 */
[----:B0--3--:R0:W1:Y:S02]  /*16820*/  F2I.FTZ.U32.TRUNC.NTZ R3, R2 ;  /* 0x0000000200037305 */ /* 0x009064000021f000 */
[----:B0-----:R-:W-:Y:S02]  /*16830*/  IMAD.MOV.U32 R2, RZ, RZ, RZ ;  /* 0x000000ffff027224 */ /* 0x001fe400078e00ff */
[----:B-1----:R-:W-:-:S04]  /*16840*/  IMAD.MOV R5, RZ, RZ, -R3 ;  /* 0x000000ffff057224 */ /* 0x002fc800078e0a03 */
[----:B------:R-:W-:-:S04]  /*16850*/  IMAD R5, R5, R6, RZ ;  /* 0x0000000605057224 */ /* 0x000fc800078e02ff */
[----:B------:R-:W-:Y:S01]  /*16860*/  IMAD.HI.U32 R3, R3, R5, R2 ;  /* 0x0000000503037227 */ /* 0x000fe200078e0002 */
[----:B------:R-:W-:Y:S02]  /*16870*/  IABS R5, R17 ;  /* 0x0000001100057213 */ /* 0x000fe40000000000 */
[----:B------:R-:W-:-:S03]  /*16880*/  IABS R2, R0 ;  /* 0x0000000000027213 */ /* 0x000fc60000000000 */
        /* <DEDUP_REMOVED lines=17> */
.L_x_4050:
[----:B------:R-:W-:Y:S01]  /*169a0*/  UMOV UR4, URZ ;  /* 0x0000003f00047c82 */ /* 0x000fe20008000000 */
[----:B------:R-:W-:Y:S01]  /*169b0*/  UMOV UR5, URZ ;  /* 0x0000003f00057c82 */ /* 0x000fe20008000000 */
[----:B------:R-:W-:Y:S01]  /*169c0*/  ULDC UR6, c[0x0][0xc3c] ;  /* 0x00030f0000067ab9 */ /* 0x000fe20000000800 */
[----:B------:R-:W-:Y:S02]  /*169d0*/  IMAD.MOV.U32 R16, RZ, RZ, R0 ;  /* 0x000000ffff107224 */ /* 0x000fe400078e0000 */
[----:B------:R-:W-:Y:S02]  /*169e0*/  IMAD.U32 R17, RZ, RZ, UR4 ;  /* 0x00000004ff117e24 */ /* 0x000fe4000f8e00ff */
[----:B------:R-:W-:Y:S02]  /*169f0*/  IMAD.U32 R18, RZ, RZ, UR5 ;  /* 0x00000005ff127e24 */ /* 0x000fe4000f8e00ff */
[----:B------:R-:W-:-:S07]  /*16a00*/  IMAD.U32 R19, RZ, RZ, UR6 ;  /* 0x00000006ff137e24 */ /* 0x000fce000f8e00ff */
.L_x_4058:
[----:B------:R-:W1:Y:S01]  /*16a10*/  S2R R0, SR_TID.X ;  /* 0x0000000000007919 */ /* 0x000e620000002100 */
[----:B------:R-:W-:Y:S05]  /*16a20*/  WARPSYNC.ALL ;  /* 0x0000000000007948 */ /* 0x000fea0003800000 */
[----:B------:R-:W-:Y:S01]  /*16a30*/  BAR.SYNC.DEFER_BLOCKING 0x4, 0x180 ;  /* 0x0106000000007b1d */ /* 0x000fe20000010000 */
[----:B-1----:R-:W-:-:S04]  /*16a40*/  LOP3.LUT R0, R0, 0x1f, RZ, 0xc0, !PT ;  /* 0x0000001f00007812 */ /* 0x002fc800078ec0ff */
[----:B------:R-:W-:-:S13]  /*16a50*/  ISETP.NE.AND P0, PT, R0, RZ, PT ;  /* 0x000000ff0000720c */ /* 0x000fda0003f05270 */
[----:B0-----:R-:W0:Y:S01]  /*16a60*/  @!P0 S2R R3, SR_CgaCtaId ;  /* 0x0000000000038919 */ /* 0x001e220000008800 */
[----:B------:R-:W-:-:S04]  /*16a70*/  @!P0 MOV R0, 0x400 ;  /* 0x0000040000008802 */ /* 0x000fc80000000f00 */
[----:B0-----:R-:W-:-:S05]  /*16a80*/  @!P0 LEA R23, R3, R0, 0x18 ;  /* 0x0000000003178211 */ /* 0x001fca00078ec0ff */
[----:B------:R0:W-:Y:S01]  /*16a90*/  @!P0 STS.128 [R23+0x28cd0], R16 ;  /* 0x028cd01017008388 */ /* 0x0001e20000000c00 */
[----:B------:R-:W-:Y:S06]  /*16aa0*/  BAR.ARV 0x5, 0x180 ;  /* 0x0146000000007b1d */ /* 0x000fec0000002000 */
.L_x_4047:
[----:B------:R-:W-:Y:S02]  /*16ab0*/  ULDC UR4, c[0x0][0xc3c] ;  /* 0x00030f0000047ab9 */ /* 0x000fe40000000800 */
[----:B----4-:R-:W-:-:S13]  /*16ac0*/  ISETP.GE.AND P0, PT, R19, UR4, PT ;  /* 0x0000000413007c0c */ /* 0x010fda000bf06270 */
[----:B------:R-:W-:Y:S05]  /*16ad0*/  @!P0 BRA `(.L_x_4059) ;  /* 0xffffff9c009c8947 */ /* 0x000fea000383ffff */
[----:B------:R-:W-:Y:S05]  /*16ae0*/  BSYNC B8 ;  /* 0x0000000000087941 */ /* 0x000fea0003800000 */
.L_x_3952:
[----:B------:R-:W4:Y:S01]  /*16af0*/  LDL.LU R0, [R1+0x1c] ;  /* 0x00001c0001007983 */ /* 0x000f220000300800 */
[----:B------:R-:W-:Y:S01]  /*16b00*/  BSSY B0, `(.L_x_4060) ;  /* 0x000000b000007945 */ /* 0x000fe20003800000 */
[----:B0-----:R-:W0:Y:S01]  /*16b10*/  S2R R5, SR_CgaCtaId ;  /* 0x0000000000057919 */ /* 0x001e220000008800 */
[----:B----4-:R-:W-:-:S05]  /*16b20*/  VIADD R0, R0, 0x1 ;  /* 0x0000000100007836 */ /* 0x010fca0000000000 */
[----:B-1----:R-:W-:-:S04]  /*16b30*/  LEA.HI R2, R0, R0, RZ, 0x1 ;  /* 0x0000000000027211 */ /* 0x002fc800078f08ff */
[----:B------:R-:W-:Y:S02]  /*16b40*/  LOP3.LUT R3, R2, 0xfffffffe, RZ, 0xc0, !PT ;  /* 0xfffffffe02037812 */ /* 0x000fe400078ec0ff */
[----:B------:R-:W-:-:S03]  /*16b50*/  MOV R2, 0x400 ;  /* 0x0000040000027802 */ /* 0x000fc60000000f00 */
[----:B------:R-:W-:Y:S01]  /*16b60*/  IMAD.IADD R0, R0, 0x1, -R3 ;  /* 0x0000000100007824 */ /* 0x000fe200078e0a03 */
[----:B0-----:R-:W-:-:S04]  /*16b70*/  LEA R4, R5, R2, 0x18 ;  /* 0x0000000205047211 */ /* 0x001fc800078ec0ff */
[----:B------:R-:W-:-:S04]  /*16b80*/  SHF.L.U32 R0, R0, 0x1f, RZ ;  /* 0x0000001f00007819 */ /* 0x000fc800000006ff */
[----:B------:R-:W0:Y:S02]  /*16b90*/  SYNCS.PHASECHK.TRANS64.TRYWAIT P0, [R4+URZ+0x28c20], R0 ;  /* 0x028c2000040075a7 */ /* 0x000e24000800017f */
[----:B0-----:R-:W-:Y:S05]  /*16ba0*/  @!P0 BRA `(.L_x_4061) ;  /* 0x0000003800ac8947 */ /* 0x001fea0003800000 */
.L_x_4193:
[----:B------:R-:W-:Y:S05]  /*16bb0*/  BSYNC B0 ;  /* 0x0000000000007941 */ /* 0x000fea0003800000 */
.L_x_4060:
[----:B------:R-:W-:-:S03]  /*16bc0*/  UMOV UR4, 0xffffffff ;  /* 0xffffffff00047882 */ /* 0x000fc60000000000 */
[----:B------:R-:W-:Y:S05]  /*16bd0*/  BRA.DIV UR4, `(.L_x_4062) ;  /* 0x0000003a04b47947 */ /* 0x000fea000b800000 */
[----:B0-----:R-:W0:Y:S02]  /*16be0*/  S2R R0, SR_TID.X ;  /* 0x0000000000007919 */ /* 0x001e240000002100 */
[----:B0-----:R-:W-:-:S04]  /*16bf0*/  SHF.R.U32.HI R0, RZ, 0x5, R0 ;  /* 0x00000005ff007819 */ /* 0x001fc80000011600 */
[----:B------:R-:W-:-:S05]  /*16c00*/  LOP3.LUT R0, R0, 0x3, RZ, 0xc0, !PT ;  /* 0x0000000300007812 */ /* 0x000fca00078ec0ff */
[----:B------:R0:W1:Y:S02]  /*16c10*/  SHFL.IDX PT, R14, R0, RZ, 0x1f ;  /* 0x00001fff000e7589 */ /* 0x00006400000e0000 */
.L_x_4196:
[----:B-1----:R-:W-:-:S13]  /*16c20*/  ISETP.NE.AND P0, PT, R14, RZ, PT ;  /* 0x000000ff0e00720c */ /* 0x002fda0003f05270 */
[----:B------:R-:W-:Y:S05]  /*16c30*/  @P0 BRA `(.L_x_3814) ;  /* 0x0000000000840947 */ /* 0x000fea0003800000 */
[----:B------:R-:W-:-:S03]  /*16c40*/  UMOV UR4, 0xffffffff ;  /* 0xffffffff00047882 */ /* 0x000fc60000000000 */
[----:B------:R-:W-:Y:S05]  /*16c50*/  BRA.DIV UR4, `(.L_x_4063) ;  /* 0x0000003a04c87947 */ /* 0x000fea000b800000 */
[----:B------:R-:W-:-:S13]  /*16c60*/  ELECT P6, URZ, PT ;  /* 0x00000000003f782f */ /* 0x000fda00038c0000 */
.L_x_4199:
[----:B------:R-:W-:Y:S05]  /*16c70*/  @!P6 BRA `(.L_x_3814) ;  /* 0x000000000074e947 */ /* 0x000fea0003800000 */
[----:B------:R-:W-:-:S04]  /*16c80*/  LOP3.LUT R37, R37, 0x2, RZ, 0xfc, !PT ;  /* 0x0000000225257812 */ /* 0x000fc800078efcff */
[----:B------:R-:W-:-:S13]  /*16c90*/  ISETP.NE.AND P0, PT, R37, 0x3, PT ;  /* 0x000000032500780c */ /* 0x000fda0003f05270 */
[----:B------:R-:W-:Y:S05]  /*16ca0*/  @!P0 BRA `(.L_x_4064) ;  /* 0x0000000000048947 */ /* 0x000fea0003800000 */
[----:B------:R-:W-:Y:S01]  /*16cb0*/  BPT.TRAP 0x1 ;  /* 0x000000040000795c */ /* 0x000fe20000300000 */
.L_x_4064:
[C---:B------:R-:W-:Y:S01]  /*16cc0*/  IMAD R5, R25.reuse, 0x8, R4 ;  /* 0x0000000819057824 */ /* 0x040fe200078e0204 */
[----:B0-----:R-:W-:Y:S01]  /*16cd0*/  SHF.L.U32 R0, R26, 0x1f, RZ ;  /* 0x0000001f1a007819 */ /* 0x001fe200000006ff */
[----:B------:R-:W-:-:S03]  /*16ce0*/  VIADD R25, R25, 0x1 ;  /* 0x0000000119197836 */ /* 0x000fc60000000000 */
[----:B------:R-:W0:Y:S02]  /*16cf0*/  SYNCS.PHASECHK.TRANS64.TRYWAIT P1, [R5+URZ+0x28c40], R0 ;  /* 0x028c4000050075a7 */ /* 0x000e24000802017f */
[----:B------:R-:W-:-:S04]  /*16d00*/  ISETP.NE.AND P2, PT, R25, 0x2, PT ;  /* 0x000000021900780c */ /* 0x000fc80003f45270 */
[----:B------:R-:W-:Y:S01]  /*16d10*/  SEL R3, RZ, 0x1, P2 ;  /* 0x00000001ff037807 */ /* 0x000fe20001000000 */
[----:B0-----:R-:W-:Y:S08]  /*16d20*/  @!P1 BRA `(.L_x_4065) ;  /* 0x0000003800b49947 */ /* 0x001ff00003800000 */
.L_x_4200:
[----:B------:R-:W-:Y:S02]  /*16d30*/  SEL R25, R25, RZ, P2 ;  /* 0x000000ff19197207 */ /* 0x000fe40001000000 */
[----:B------:R-:W-:Y:S01]  /*16d40*/  LOP3.LUT R2, R26, R3, RZ, 0x3c, !PT ;  /* 0x000000031a027212 */ /* 0x000fe200078e3cff */
[----:B------:R-:W-:Y:S06]  /*16d50*/  @!P0 BRA `(.L_x_4066) ;  /* 0x0000000000048947 */ /* 0x000fec0003800000 */
[----:B------:R-:W-:Y:S01]  /*16d60*/  BPT.TRAP 0x1 ;  /* 0x000000040000795c */ /* 0x000fe20000300000 */
.L_x_4066:
[----:B------:R-:W-:Y:S01]  /*16d70*/  IMAD R25, R25, 0x8, R4 ;  /* 0x0000000819197824 */ /* 0x000fe200078e0204 */
[----:B------:R-:W-:-:S04]  /*16d80*/  SHF.L.U32 R2, R2, 0x1f, RZ ;  /* 0x0000001f02027819 */ /* 0x000fc800000006ff */
[----:B------:R-:W1:Y:S02]  /*16d90*/  SYNCS.PHASECHK.TRANS64.TRYWAIT P1, [R25+URZ+0x28c40], R2 ;  /* 0x028c4002190075a7 */ /* 0x000e64000802017f */
[----:B-1----:R-:W-:Y:S05]  /*16da0*/  @!P1 BRA `(.L_x_4067) ;  /* 0x0000003800a89947 */ /* 0x002fea0003800000 */
.L_x_4201:
[----:B------:R-:W-:Y:S05]  /*16db0*/  @!P0 BRA `(.L_x_4068) ;  /* 0x0000000000048947 */ /* 0x000fea0003800000 */
[----:B------:R-:W-:Y:S01]  /*16dc0*/  BPT.TRAP 0x1 ;  /* 0x000000040000795c */ /* 0x000fe20000300000 */
.L_x_4068:
[----:B------:R-:W4:Y:S02]  /*16dd0*/  SYNCS.PHASECHK.TRANS64.TRYWAIT P1, [R5+URZ+0x28c60], R0 ;  /* 0x028c6000050075a7 */ /* 0x000f24000802017f */
[----:B----4-:R-:W-:Y:S05]  /*16de0*/  @!P1 BRA `(.L_x_4069) ;  /* 0x0000003800ac9947 */ /* 0x010fea0003800000 */
.L_x_4202:
[----:B------:R-:W-:Y:S05]  /*16df0*/  @!P0 BRA `(.L_x_4070) ;  /* 0x0000000000048947 */ /* 0x000fea0003800000 */
[----:B------:R-:W-:Y:S01]  /*16e00*/  BPT.TRAP 0x1 ;  /* 0x000000040000795c */ /* 0x000fe20000300000 */
.L_x_4070:
[----:B------:R0:W0:Y:S02]  /*16e10*/  SYNCS.PHASECHK.TRANS64.TRYWAIT P0, [R25+URZ+0x28c60], R2 ;  /* 0x028c6002190075a7 */ /* 0x000024000800017f */
[----:B0-----:R-:W-:Y:S05]  /*16e20*/  @!P0 NANOSLEEP.SYNCS 0x989680 ;  /* 0x009896800000895d */ /* 0x001fea0003900000 */
[----:B------:R-:W0:Y:S02]  /*16e30*/  @!P0 SYNCS.PHASECHK.TRANS64 P0, [R25+URZ+0x28c60], R2 ;  /* 0x028c6002190085a7 */ /* 0x000e24000800007f */
[----:B0-----:R-:W-:Y:S05]  /*16e40*/  @!P0 BRA `(.L_x_4070) ;  /* 0xfffffffc00f08947 */ /* 0x001fea000383ffff */
.L_x_3814:
[----:B------:R-:W-:Y:S05]  /*16e50*/  BSYNC B9 ;  /* 0x0000000000097941 */ /* 0x000fea0003800000 */
.L_x_3811:
[----:B------:R-:W-:Y:S05]  /*16e60*/  EXIT ;  /* 0x000000000000794d */ /* 0x000fea0003800000 */
.L_x_3830:
[----:B0-----:R0:W1:Y:S02]  /*16e70*/  SYNCS.PHASECHK.TRANS64.TRYWAIT P5, [R64+URZ+0x28c90], R75 ;  /* 0x028c904b400075a7 */ /* 0x00106400080a017f */
[----:B-1----:R-:W-:Y:S05]  /*16e80*/  @!P5 NANOSLEEP.SYNCS 0x989680 ;  /* 0x009896800000d95d */ /* 0x002fea0003900000 */
[----:B------:R-:W1:Y:S02]  /*16e90*/  @!P5 SYNCS.PHASECHK.TRANS64 P5, [R64+URZ+0x28c90], R75 ;  /* 0x028c904b4000d5a7 */ /* 0x000e6400080a007f */
[----:B-1----:R-:W-:Y:S05]  /*16ea0*/  @!P5 BRA `(.L_x_3830) ;  /* 0xfffffffc00f0d947 */ /* 0x002fea000383ffff */
[----:B------:R-:W-:Y:S05]  /*16eb0*/  BRA `(.L_x_4071) ;  /* 0xfffffeb800cc7947 */ /* 0x000fea000383ffff */
.L_x_3831:
        /* <DEDUP_REMOVED lines=8> */
.L_x_4073:
[----:B------:R-:W-:Y:S05]  /*16f40*/  BSYNC B1 ;  /* 0x0000000000017941 */ /* 0x000fea0003800000 */
.L_x_4072:
        /* <DEDUP_REMOVED lines=8> */
.L_x_4074:
[----:B------:R-:W-:Y:S05]  /*16fd0*/  BRA `(.L_x_4075) ;  /* 0xfffffeb800987947 */ /* 0x000fea000383ffff */
.L_x_3841:
[----:B0-----:R0:W1:Y:S02]  /*16fe0*/  SYNCS.PHASECHK.TRANS64.TRYWAIT P6, [R64+URZ+0x28c90], R75 ;  /* 0x028c904b400075a7 */ /* 0x00106400080c017f */
[----:B-1----:R-:W-:Y:S05]  /*16ff0*/  @!P6 NANOSLEEP.SYNCS 0x989680 ;  /* 0x009896800000e95d */ /* 0x002fea0003900000 */
[----:B------:R-:W1:Y:S02]  /*17000*/  @!P6 SYNCS.PHASECHK.TRANS64 P6, [R64+URZ+0x28c90], R75 ;  /* 0x028c904b4000e5a7 */ /* 0x000e6400080c007f */
[----:B-1----:R-:W-:Y:S05]  /*17010*/  @!P6 BRA `(.L_x_3841) ;  /* 0xfffffffc00f0e947 */ /* 0x002fea000383ffff */
[----:B------:R-:W-:Y:S05]  /*17020*/  BRA `(.L_x_4076) ;  /* 0xfffffec400207947 */ /* 0x000fea000383ffff */
.L_x_3842:
        /* <DEDUP_REMOVED lines=8> */
.L_x_4078:
[----:B------:R-:W-:Y:S05]  /*170b0*/  BSYNC B1 ;  /* 0x0000000000017941 */ /* 0x000fea0003800000 */
.L_x_4077:
        /* <DEDUP_REMOVED lines=8> */
.L_x_4079:
[----:B------:R-:W-:Y:S01]  /*17140*/  IMAD.MOV.U32 R71, RZ, RZ, R14 ;  /* 0x000000ffff477224 */ /* 0x000fe200078e000e */
[----:B------:R-:W-:Y:S06]  /*17150*/  BRA `(.L_x_4080) ;  /* 0xfffffec000e87947 */ /* 0x000fec000383ffff */
.L_x_3847:
[----:B-1----:R1:W2:Y:S02]  /*17160*/  SYNCS.PHASECHK.TRANS64.TRYWAIT P4, [R64+URZ+0x28c90], R75 ;  /* 0x028c904b400075a7 */ /* 0x0022a4000808017f */
[----:B--2---:R-:W-:Y:S05]  /*17170*/  @!P4 NANOSLEEP.SYNCS 0x989680 ;  /* 0x009896800000c95d */ /* 0x004fea0003900000 */
[----:B------:R-:W2:Y:S02]  /*17180*/  @!P4 SYNCS.PHASECHK.TRANS64 P4, [R64+URZ+0x28c90], R75 ;  /* 0x028c904b4000c5a7 */ /* 0x000ea4000808007f */
[----:B--2---:R-:W-:Y:S05]  /*17190*/  @!P4 BRA `(.L_x_3847) ;  /* 0xfffffffc00f0c947 */ /* 0x004fea000383ffff */
[----:B------:R-:W-:Y:S05]  /*171a0*/  BRA `(.L_x_4081) ;  /* 0xfffffec800e87947 */ /* 0x000fea000383ffff */
.L_x_3848:
[----:B------:R-:W-:Y:S01]  /*171b0*/  BSSY B1, `(.L_x_4082) ;  /* 0x0000007000017945 */ /* 0x000fe20003800000 */
[----:B------:R-:W-:Y:S02]  /*171c0*/  IMAD.MOV.U32 R12, RZ, RZ, RZ ;  /* 0x000000ffff0c7224 */ /* 0x000fe400078e00ff */
[----:B------:R-:W-:Y:S02]  /*171d0*/  IMAD.MOV.U32 R11, RZ, RZ, 0x1c1f ;  /* 0x00001c1fff0b7424 */ /* 0x000fe400078e00ff */
[----:B------:R-:W-:-:S07]  /*171e0*/  IMAD.MOV.U32 R15, RZ, RZ, -0x1 ;  /* 0xffffffffff0f7424 */ /* 0x000fce00078e00ff */
[----:B-1----:R-:W-:Y:S05]  /*171f0*/  WARPSYNC.COLLECTIVE R15, `(.L_x_4083) ;  /* 0x000000000f087348 */ /* 0x002fea0003c00000 */
[----:B------:R0:W2:Y:S02]  /*17200*/  SHFL.IDX P6, R14, R13, R12, R11 ;  /* 0x0000000c0d0e7389 */ /* 0x0000a400000c000b */
[----:B012---:R-:W-:Y:S01]  /*17210*/  ENDCOLLECTIVE ;  /* 0x000000000000791b */ /* 0x007fe20003800000 */
.L_x_4083:
[----:B------:R-:W-:Y:S05]  /*17220*/  BSYNC B1 ;  /* 0x0000000000017941 */ /* 0x000fea0003800000 */
.L_x_4082:
        /* <DEDUP_REMOVED lines=8> */
.L_x_4084:
[----:B------:R-:W-:Y:S05]  /*172b0*/  BRA `(.L_x_4085) ;  /* 0xfffffecc00107947 */ /* 0x000fea000383ffff */
.L_x_3852:
[----:B-1----:R1:W3:Y:S02]  /*172c0*/  SYNCS.PHASECHK.TRANS64.TRYWAIT P3, [R64+URZ+0x28cb0], R75 ;  /* 0x028cb04b400075a7 */ /* 0x0022e4000806017f */
[----:B---3--:R-:W-:Y:S05]  /*172d0*/  @!P3 NANOSLEEP.SYNCS 0x989680 ;  /* 0x009896800000b95d */ /* 0x008fea0003900000 */
[----:B------:R-:W3:Y:S02]  /*172e0*/  @!P3 SYNCS.PHASECHK.TRANS64 P3, [R64+URZ+0x28cb0], R75 ;  /* 0x028cb04b4000b5a7 */ /* 0x000ee4000806007f */
[----:B---3--:R-:W-:Y:S05]  /*172f0*/  @!P3 BRA `(.L_x_3852) ;  /* 0xfffffffc00f0b947 */ /* 0x008fea000383ffff */
[----:B------:R-:W-:Y:S05]  /*17300*/  BRA `(.L_x_4086) ;  /* 0xfffffecc009c7947 */ /* 0x000fea000383ffff */
.L_x_3863:
[----:B0-----:R0:W1:Y:S02]  /*17310*/  SYNCS.PHASECHK.TRANS64.TRYWAIT P1, [R3+URZ+0x28c50], R6 ;  /* 0x028c5006030075a7 */ /* 0x001064000802017f */
[----:B-1----:R-:W-:Y:S05]  /*17320*/  @!P1 NANOSLEEP.SYNCS 0x989680 ;  /* 0x009896800000995d */ /* 0x002fea0003900000 */
[----:B------:R-:W1:Y:S02]  /*17330*/  @!P1 SYNCS.PHASECHK.TRANS64 P1, [R3+URZ+0x28c50], R6 ;  /* 0x028c5006030095a7 */ /* 0x000e64000802007f */
[----:B-1----:R-:W-:Y:S05]  /*17340*/  @!P1 BRA `(.L_x_3863) ;  /* 0xfffffffc00f09947 */ /* 0x002fea000383ffff */
[----:B------:R-:W-:Y:S05]  /*17350*/  BRA `(.L_x_4087) ;  /* 0xfffffedc00787947 */ /* 0x000fea000383ffff */
.L_x_3871:
[----:B-1----:R1:W2:Y:S02]  /*17360*/  SYNCS.PHASECHK.TRANS64.TRYWAIT P1, [R3+URZ+0x28c50], R10 ;  /* 0x028c500a030075a7 */ /* 0x0022a4000802017f */
[----:B--2---:R-:W-:Y:S05]  /*17370*/  @!P1 NANOSLEEP.SYNCS 0x989680 ;  /* 0x009896800000995d */ /* 0x004fea0003900000 */
[----:B------:R-:W2:Y:S02]  /*17380*/  @!P1 SYNCS.PHASECHK.TRANS64 P1, [R3+URZ+0x28c50], R10 ;  /* 0x028c500a030095a7 */ /* 0x000ea4000802007f */
[----:B--2---:R-:W-:Y:S05]  /*17390*/  @!P1 BRA `(.L_x_3871) ;  /* 0xfffffffc00f09947 */ /* 0x004fea000383ffff */
[----:B------:R-:W-:Y:S05]  /*173a0*/  BRA `(.L_x_3870) ;  /* 0xfffffee8009c7947 */ /* 0x000fea000383ffff */
.L_x_3885:
        /* <DEDUP_REMOVED lines=8> */
.L_x_4089:
[----:B------:R-:W-:Y:S05]  /*17430*/  BSYNC B1 ;  /* 0x0000000000017941 */ /* 0x000fea0003800000 */
.L_x_4088:
        /* <DEDUP_REMOVED lines=8> */
.L_x_4090:
[----:B------:R-:W-:Y:S02]  /*174c0*/  IMAD.MOV.U32 R13, RZ, RZ, R29 ;  /* 0x000000ffff0d7224 */ /* 0x000fe400078e001d */
[----:B------:R-:W-:-:S07]  /*174d0*/  IMAD.MOV.U32 R0, RZ, RZ, R14 ;  /* 0x000000ffff007224 */ /* 0x000fce00078e000e */
[----:B------:R-:W-:Y:S05]  /*174e0*/  WARPSYNC.COLLECTIVE R15, `(.L_x_4091) ;  /* 0x000000000f087348 */ /* 0x000fea0003c00000 */
[----:B------:R0:W1:Y:S02]  /*174f0*/  SHFL.IDX P6, R14, R13, R12, R11 ;  /* 0x0000000c0d0e7389 */ /* 0x00006400000c000b */
[----:B01----:R-:W-:Y:S01]  /*17500*/  ENDCOLLECTIVE ;  /* 0x000000000000791b */ /* 0x003fe20003800000 */
.L_x_4091:
[----:B------:R-:W-:Y:S02]  /*17510*/  IMAD.MOV.U32 R13, RZ, RZ, R28 ;  /* 0x000000ffff0d7224 */ /* 0x000fe400078e001c */
[----:B------:R-:W-:-:S07]  /*17520*/  IMAD.MOV.U32 R5, RZ, RZ, R14 ;  /* 0x000000ffff057224 */ /* 0x000fce00078e000e */
[----:B------:R-:W-:Y:S05]  /*17530*/  WARPSYNC.COLLECTIVE R15, `(.L_x_4092) ;  /* 0x000000000f087348 */ /* 0x000fea0003c00000 */
[----:B------:R0:W1:Y:S02]  /*17540*/  SHFL.IDX P6, R14, R13, R12, R11 ;  /* 0x0000000c0d0e7389 */ /* 0x00006400000c000b */
[----:B01----:R-:W-:Y:S01]  /*17550*/  ENDCOLLECTIVE ;  /* 0x000000000000791b */ /* 0x003fe20003800000 */
.L_x_4092:
[----:B------:R-:W-:Y:S05]  /*17560*/  BRA `(.L_x_4093) ;  /* 0xfffffef800d47947 */ /* 0x000fea000383ffff */
.L_x_3889:
[----:B0-----:R0:W1:Y:S02]  /*17570*/  SYNCS.PHASECHK.TRANS64.TRYWAIT P0, [R2+URZ+0x28c00], R29 ;  /* 0x028c001d020075a7 */ /* 0x001064000800017f */
[----:B-1----:R-:W-:Y:S05]  /*17580*/  @!P0 NANOSLEEP.SYNCS 0x989680 ;  /* 0x009896800000895d */ /* 0x002fea0003900000 */
[----:B------:R-:W1:Y:S02]  /*17590*/  @!P0 SYNCS.PHASECHK.TRANS64 P0, [R2+URZ+0x28c00], R29 ;  /* 0x028c001d020085a7 */ /* 0x000e64000800007f */
[----:B-1----:R-:W-:Y:S05]  /*175a0*/  @!P0 BRA `(.L_x_3889) ;  /* 0xfffffffc00f08947 */ /* 0x002fea000383ffff */
[----:B------:R-:W-:Y:S05]  /*175b0*/  BRA `(.L_x_4094) ;  /* 0xfffffefc00e07947 */ /* 0x000fea000383ffff */
.L_x_3897:
        /* <DEDUP_REMOVED lines=8> */
.L_x_4096:
[----:B------:R-:W-:Y:S05]  /*17640*/  BSYNC B1 ;  /* 0x0000000000017941 */ /* 0x000fea0003800000 */
.L_x_4095:
        /* <DEDUP_REMOVED lines=8> */
.L_x_4097:
[----:B------:R-:W-:Y:S02]  /*176d0*/  IMAD.MOV.U32 R13, RZ, RZ, R29 ;  /* 0x000000ffff0d7224 */ /* 0x000fe400078e001d */
[----:B------:R-:W-:-:S07]  /*176e0*/  IMAD.MOV.U32 R3, RZ, RZ, R14 ;  /* 0x000000ffff037224 */ /* 0x000fce00078e000e */
[----:B------:R-:W-:Y:S05]  /*176f0*/  WARPSYNC.COLLECTIVE R15, `(.L_x_4098) ;  /* 0x000000000f087348 */ /* 0x000fea0003c00000 */
[----:B------:R0:W1:Y:S02]  /*17700*/  SHFL.IDX P6, R14, R13, R12, R11 ;  /* 0x0000000c0d0e7389 */ /* 0x00006400000c000b */
[----:B01----:R-:W-:Y:S01]  /*17710*/  ENDCOLLECTIVE ;  /* 0x000000000000791b */ /* 0x003fe20003800000 */
.L_x_4098:
[----:B------:R-:W-:Y:S02]  /*17720*/  IMAD.MOV.U32 R13, RZ, RZ, R28 ;  /* 0x000000ffff0d7224 */ /* 0x000fe400078e001c */
[----:B------:R-:W-:-:S07]  /*17730*/  IMAD.MOV.U32 R20, RZ, RZ, R14 ;  /* 0x000000ffff147224 */ /* 0x000fce00078e000e */
[----:B------:R-:W-:Y:S05]  /*17740*/  WARPSYNC.COLLECTIVE R15, `(.L_x_4099) ;  /* 0x000000000f087348 */ /* 0x000fea0003c00000 */
[----:B------:R0:W1:Y:S02]  /*17750*/  SHFL.IDX P6, R14, R13, R12, R11 ;  /* 0x0000000c0d0e7389 */ /* 0x00006400000c000b */
[----:B01----:R-:W-:Y:S01]  /*17760*/  ENDCOLLECTIVE ;  /* 0x000000000000791b */ /* 0x003fe20003800000 */
.L_x_4099:
[----:B------:R-:W-:Y:S05]  /*17770*/  BRA `(.L_x_4100) ;  /* 0xffffff0800507947 */ /* 0x000fea000383ffff */
.L_x_3901:
[----:B0-----:R0:W1:Y:S02]  /*17780*/  SYNCS.PHASECHK.TRANS64.TRYWAIT P1, [R2+URZ+0x28c00], R27 ;  /* 0x028c001b020075a7 */ /* 0x001064000802017f */
[----:B-1----:R-:W-:Y:S05]  /*17790*/  @!P1 NANOSLEEP.SYNCS 0x989680 ;  /* 0x009896800000995d */ /* 0x002fea0003900000 */
[----:B------:R-:W1:Y:S02]  /*177a0*/  @!P1 SYNCS.PHASECHK.TRANS64 P1, [R2+URZ+0x28c00], R27 ;  /* 0x028c001b020095a7 */ /* 0x000e64000802007f */
[----:B-1----:R-:W-:Y:S05]  /*177b0*/  @!P1 BRA `(.L_x_3901) ;  /* 0xfffffffc00f09947 */ /* 0x002fea000383ffff */
[----:B------:R-:W-:Y:S05]  /*177c0*/  BRA `(.L_x_4101) ;  /* 0xffffff0c00307947 */ /* 0x000fea000383ffff */
.L_x_3907:
[----:B0-----:R0:W1:Y:S02]  /*177d0*/  SYNCS.PHASECHK.TRANS64.TRYWAIT P1, [R14+URZ+0x28c30], R15 ;  /* 0x028c300f0e0075a7 */ /* 0x001064000802017f */
[----:B-1----:R-:W-:Y:S05]  /*177e0*/  @!P1 NANOSLEEP.SYNCS 0x989680 ;  /* 0x009896800000995d */ /* 0x002fea0003900000 */
[----:B------:R-:W1:Y:S02]  /*177f0*/  @!P1 SYNCS.PHASECHK.TRANS64 P1, [R14+URZ+0x28c30], R15 ;  /* 0x028c300f0e0095a7 */ /* 0x000e64000802007f */
[----:B-1----:R-:W-:Y:S05]  /*17800*/  @!P1 BRA `(.L_x_3907) ;  /* 0xfffffffc00f09947 */ /* 0x002fea000383ffff */
[----:B------:R-:W-:Y:S05]  /*17810*/  BRA `(.L_x_3906) ;  /* 0xffffff1800647947 */ /* 0x000fea000383ffff */
.L_x_3913:
[----:B--2---:R2:W3:Y:S02]  /*17820*/  SYNCS.PHASECHK.TRANS64.TRYWAIT P1, [R14+URZ+0x28c50], R15 ;  /* 0x028c500f0e0075a7 */ /* 0x0044e4000802017f */
[----:B---3--:R-:W-:Y:S05]  /*17830*/  @!P1 NANOSLEEP.SYNCS 0x989680 ;  /* 0x009896800000995d */ /* 0x008fea0003900000 */
[----:B------:R-:W3:Y:S02]  /*17840*/  @!P1 SYNCS.PHASECHK.TRANS64 P1, [R14+URZ+0x28c50], R15 ;  /* 0x028c500f0e0095a7 */ /* 0x000ee4000802007f */
[----:B---3--:R-:W-:Y:S05]  /*17850*/  @!P1 BRA `(.L_x_3913) ;  /* 0xfffffffc00f09947 */ /* 0x008fea000383ffff */
[----:B------:R-:W-:Y:S05]  /*17860*/  BRA `(.L_x_3912) ;  /* 0xffffff2800987947 */ /* 0x000fea000383ffff */
.L_x_3921:
[----:B-1----:R1:W2:Y:S02]  /*17870*/  SYNCS.PHASECHK.TRANS64.TRYWAIT P2, [R21+URZ+0x28c30], R14 ;  /* 0x028c300e150075a7 */ /* 0x0022a4000804017f */
[----:B--2---:R-:W-:Y:S05]  /*17880*/  @!P2 NANOSLEEP.SYNCS 0x989680 ;  /* 0x009896800000a95d */ /* 0x004fea0003900000 */
[----:B------:R-:W2:Y:S02]  /*17890*/  @!P2 SYNCS.PHASECHK.TRANS64 P2, [R21+URZ+0x28c30], R14 ;  /* 0x028c300e1500a5a7 */ /* 0x000ea4000804007f */
[----:B--2---:R-:W-:Y:S05]  /*178a0*/  @!P2 BRA `(.L_x_3921) ;  /* 0xfffffffc00f0a947 */ /* 0x004fea000383ffff */
[----:B------:R-:W-:Y:S05]  /*178b0*/  BRA `(.L_x_3920) ;  /* 0xffffff2c00b07947 */ /* 0x000fea000383ffff */
.L_x_3927:
[----:B----4-:R4:W0:Y:S02]  /*178c0*/  SYNCS.PHASECHK.TRANS64.TRYWAIT P2, [R21+URZ+0x28c50], R14 ;  /* 0x028c500e150075a7 */ /* 0x010824000804017f */
[----:B0-----:R-:W-:Y:S05]  /*178d0*/  @!P2 NANOSLEEP.SYNCS 0x989680 ;  /* 0x009896800000a95d */ /* 0x001fea0003900000 */
[----:B------:R-:W0:Y:S02]  /*178e0*/  @!P2 SYNCS.PHASECHK.TRANS64 P2, [R21+URZ+0x28c50], R14 ;  /* 0x028c500e1500a5a7 */ /* 0x000e24000804007f */
[----:B0-----:R-:W-:Y:S05]  /*178f0*/  @!P2 BRA `(.L_x_3927) ;  /* 0xfffffffc00f0a947 */ /* 0x001fea000383ffff */
[----:B------:R-:W-:Y:S05]  /*17900*/  BRA `(.L_x_3926) ;  /* 0xffffff4400107947 */ /* 0x000fea000383ffff */
.L_x_3958:
[----:B0-----:R-:W0:Y:S01]  /*17910*/  S2R R8, SR_TID.X ;  /* 0x0000000000087919 */ /* 0x001e220000002100 */
[----:B------:R-:W-:Y:S01]  /*17920*/  BSSY B1, `(.L_x_4102) ;  /* 0x000000a000017945 */ /* 0x000fe20003800000 */
[----:B------:R-:W-:Y:S02]  /*17930*/  IMAD.MOV.U32 R12, RZ, RZ, RZ ;  /* 0x000000ffff0c7224 */ /* 0x000fe400078e00ff */
[----:B------:R-:W-:Y:S02]  /*17940*/  IMAD.MOV.U32 R11, RZ, RZ, 0x1f ;  /* 0x0000001fff0b7424 */ /* 0x000fe400078e00ff */
[----:B------:R-:W-:Y:S01]  /*17950*/  IMAD.MOV.U32 R15, RZ, RZ, -0x1 ;  /* 0xffffffffff0f7424 */ /* 0x000fe200078e00ff */
[----:B0-----:R-:W-:-:S04]  /*17960*/  SHF.R.U32.HI R8, RZ, 0x5, R8 ;  /* 0x00000005ff087819 */ /* 0x001fc80000011608 */
[----:B------:R-:W-:-:S05]  /*17970*/  LOP3.LUT R8, R8, 0x3, RZ, 0xc0, !PT ;  /* 0x0000000308087812 */ /* 0x000fca00078ec0ff */
[----:B------:R-:W-:-:S07]  /*17980*/  IMAD.MOV.U32 R13, RZ, RZ, R8 ;  /* 0x000000ffff0d7224 */ /* 0x000fce00078e0008 */
[----:B------:R-:W-:Y:S05]  /*17990*/  WARPSYNC.COLLECTIVE R15, `(.L_x_4103) ;  /* 0x000000000f087348 */ /* 0x000fea0003c00000 */
[----:B------:R0:W1:Y:S02]  /*179a0*/  SHFL.IDX P6, R14, R13, R12, R11 ;  /* 0x0000000c0d0e7389 */ /* 0x00006400000c000b */
[----:B01----:R-:W-:Y:S01]  /*179b0*/  ENDCOLLECTIVE ;  /* 0x000000000000791b */ /* 0x003fe20003800000 */
.L_x_4103:
[----:B------:R-:W-:Y:S05]  /*179c0*/  BSYNC B1 ;  /* 0x0000000000017941 */ /* 0x000fea0003800000 */
.L_x_4102:
[----:B------:R-:W-:Y:S05]  /*179d0*/  BRA `(.L_x_4104) ;  /* 0xffffff9400807947 */ /* 0x000fea000383ffff */
.L_x_3960:
[----:B------:R-:W-:Y:S01]  /*179e0*/  BSSY B1, `(.L_x_4105) ;  /* 0x0000006000017945 */ /* 0x000fe20003800000 */
[----:B------:R-:W-:-:S07]  /*179f0*/  IMAD.MOV.U32 R15, RZ, RZ, -0x1 ;  /* 0xffffffffff0f7424 */ /* 0x000fce00078e00ff */
[----:B01----:R-:W-:Y:S05]  /*17a00*/  WARPSYNC.COLLECTIVE R15, `(.L_x_4106) ;  /* 0x000000000f0c7348 */ /* 0x003fea0003c00000 */
[----:B------:R-:W-:Y:S02]  /*17a10*/  ELECT P6, UR62, PT ;  /* 0x00000000003e782f */ /* 0x000fe400038c0000 */
[----:B------:R-:W-:Y:S01]  /*17a20*/  MOV R14, UR62 ;  /* 0x0000003e000e7c02 */ /* 0x000fe20008000f00 */
[----:B01----:R-:W-:Y:S10]  /*17a30*/  ENDCOLLECTIVE ;  /* 0x000000000000791b */ /* 0x003ff40003800000 */
.L_x_4106:
[----:B------:R-:W-:Y:S05]  /*17a40*/  BSYNC B1 ;  /* 0x0000000000017941 */ /* 0x000fea0003800000 */
.L_x_4105:
[----:B------:R-:W-:Y:S05]  /*17a50*/  BRA `(.L_x_3959) ;  /* 0xffffff9400787947 */ /* 0x000fea000383ffff */
.L_x_3962:
[----:B-1----:R1:W2:Y:S02]  /*17a60*/  SYNCS.PHASECHK.TRANS64.TRYWAIT P0, [R23+URZ+0x28c20], R3 ;  /* 0x028c2003170075a7 */ /* 0x0022a4000800017f */
[----:B--2---:R-:W-:Y:S05]  /*17a70*/  @!P0 NANOSLEEP.SYNCS 0x989680 ;  /* 0x009896800000895d */ /* 0x004fea0003900000 */
[----:B------:R-:W2:Y:S02]  /*17a80*/  @!P0 SYNCS.PHASECHK.TRANS64 P0, [R23+URZ+0x28c20], R3 ;  /* 0x028c2003170085a7 */ /* 0x000ea4000800007f */
[----:B--2---:R-:W-:Y:S05]  /*17a90*/  @!P0 BRA `(.L_x_3962) ;  /* 0xfffffffc00f08947 */ /* 0x004fea000383ffff */
[----:B------:R-:W-:Y:S05]  /*17aa0*/  BRA `(.L_x_4107) ;  /* 0xffffff9400887947 */ /* 0x000fea000383ffff */
.L_x_3966:
[----:B-1----:R1:W2:Y:S02]  /*17ab0*/  SYNCS.PHASECHK.TRANS64.TRYWAIT P0, [R3+URZ+0x28ca0], R6 ;  /* 0x028ca006030075a7 */ /* 0x0022a4000800017f */
[----:B--2---:R-:W-:Y:S05]  /*17ac0*/  @!P0 NANOSLEEP.SYNCS 0x989680 ;  /* 0x009896800000895d */ /* 0x004fea0003900000 */
[----:B------:R-:W2:Y:S02]  /*17ad0*/  @!P0 SYNCS.PHASECHK.TRANS64 P0, [R3+URZ+0x28ca0], R6 ;  /* 0x028ca006030085a7 */ /* 0x000ea4000800007f */
[----:B--2---:R-:W-:Y:S05]  /*17ae0*/  @!P0 BRA `(.L_x_3966) ;  /* 0xfffffffc00f08947 */ /* 0x004fea000383ffff */
[----:B------:R-:W-:Y:S05]  /*17af0*/  BRA `(.L_x_4108) ;  /* 0xffffff9400a07947 */ /* 0x000fea000383ffff */
.L_x_3971:
[----:B0-----:R0:W2:Y:S02]  /*17b00*/  SYNCS.PHASECHK.TRANS64.TRYWAIT P0, [R3+URZ+0x28cc0], R6 ;  /* 0x028cc006030075a7 */ /* 0x0010a4000800017f */
[----:B--2---:R-:W-:Y:S05]  /*17b10*/  @!P0 NANOSLEEP.SYNCS 0x989680 ;  /* 0x009896800000895d */ /* 0x004fea0003900000 */
[----:B------:R-:W2:Y:S02]  /*17b20*/  @!P0 SYNCS.PHASECHK.TRANS64 P0, [R3+URZ+0x28cc0], R6 ;  /* 0x028cc006030085a7 */ /* 0x000ea4000800007f */
[----:B--2---:R-:W-:Y:S05]  /*17b30*/  @!P0 BRA `(.L_x_3971) ;  /* 0xfffffffc00f08947 */ /* 0x004fea000383ffff */
[----:B------:R-:W-:Y:S05]  /*17b40*/  BRA `(.L_x_4109) ;  /* 0xffffff98001c7947 */ /* 0x000fea000383ffff */
.L_x_3985:
[----:B-1----:R1:W2:Y:S02]  /*17b50*/  SYNCS.PHASECHK.TRANS64.TRYWAIT P1, [R6+URZ+0x28ca0], R2 ;  /* 0x028ca002060075a7 */ /* 0x0022a4000802017f */
[----:B--2---:R-:W-:Y:S05]  /*17b60*/  @!P1 NANOSLEEP.SYNCS 0x989680 ;  /* 0x009896800000995d */ /* 0x004fea0003900000 */
[----:B------:R-:W2:Y:S02]  /*17b70*/  @!P1 SYNCS.PHASECHK.TRANS64 P1, [R6+URZ+0x28ca0], R2 ;  /* 0x028ca002060095a7 */ /* 0x000ea4000802007f */
[----:B--2---:R-:W-:Y:S05]  /*17b80*/  @!P1 BRA `(.L_x_3985) ;  /* 0xfffffffc00f09947 */ /* 0x004fea000383ffff */
[----:B------:R-:W-:Y:S05]  /*17b90*/  BRA `(.L_x_4110) ;  /* 0xffffffa000807947 */ /* 0x000fea000383ffff */
.L_x_3990:
[----:B0-----:R0:W2:Y:S02]  /*17ba0*/  SYNCS.PHASECHK.TRANS64.TRYWAIT P1, [R6+URZ+0x28cc0], R2 ;  /* 0x028cc002060075a7 */ /* 0x0010a4000802017f */
[----:B--2---:R-:W-:Y:S05]  /*17bb0*/  @!P1 NANOSLEEP.SYNCS 0x989680 ;  /* 0x009896800000995d */ /* 0x004fea0003900000 */
[----:B------:R-:W2:Y:S02]  /*17bc0*/  @!P1 SYNCS.PHASECHK.TRANS64 P1, [R6+URZ+0x28cc0], R2 ;  /* 0x028cc002060095a7 */ /* 0x000ea4000802007f */
[----:B--2---:R-:W-:Y:S05]  /*17bd0*/  @!P1 BRA `(.L_x_3990) ;  /* 0xfffffffc00f09947 */ /* 0x004fea000383ffff */
[----:B------:R-:W-:Y:S05]  /*17be0*/  BRA `(.L_x_4111) ;  /* 0xffffffa000f87947 */ /* 0x000fea000383ffff */
.L_x_4010:
[----:B------:R-:W0:Y:S01]  /*17bf0*/  S2R R11, SR_TID.X ;  /* 0x00000000000b7919 */ /* 0x000e220000002100 */
[----:B------:R-:W-:Y:S01]  /*17c00*/  BSSY B0, `(.L_x_4112) ;  /* 0x000000a000007945 */ /* 0x000fe20003800000 */
[----:B------:R-:W-:Y:S02]  /*17c10*/  IMAD.MOV.U32 R12, RZ, RZ, RZ ;  /* 0x000000ffff0c7224 */ /* 0x000fe400078e00ff */
[----:B------:R-:W-:Y:S01]  /*17c20*/  IMAD.MOV.U32 R15, RZ, RZ, -0x1 ;  /* 0xffffffffff0f7424 */ /* 0x000fe200078e00ff */
[----:B0-----:R-:W-:-:S04]  /*17c30*/  SHF.R.U32.HI R11, RZ, 0x5, R11 ;  /* 0x00000005ff0b7819 */ /* 0x001fc8000001160b */
[----:B------:R-:W-:-:S05]  /*17c40*/  LOP3.LUT R11, R11, 0x3, RZ, 0xc0, !PT ;  /* 0x000000030b0b7812 */ /* 0x000fca00078ec0ff */
[----:B------:R-:W-:Y:S02]  /*17c50*/  IMAD.MOV.U32 R13, RZ, RZ, R11 ;  /* 0x000000ffff0d7224 */ /* 0x000fe400078e000b */
[----:B------:R-:W-:-:S07]  /*17c60*/  IMAD.MOV.U32 R11, RZ, RZ, 0x1f ;  /* 0x0000001fff0b7424 */ /* 0x000fce00078e00ff */
[----:B-----5:R-:W-:Y:S05]  /*17c70*/  WARPSYNC.COLLECTIVE R15, `(.L_x_4113) ;  /* 0x000000000f087348 */ /* 0x020fea0003c00000 */
[----:B------:R0:W1:Y:S02]  /*17c80*/  SHFL.IDX P6, R14, R13, R12, R11 ;  /* 0x0000000c0d0e7389 */ /* 0x00006400000c000b */
[----:B01---5:R-:W-:Y:S01]  /*17c90*/  ENDCOLLECTIVE ;  /* 0x000000000000791b */ /* 0x023fe20003800000 */
.L_x_4113:
[----:B------:R-:W-:Y:S05]  /*17ca0*/  BSYNC B0 ;  /* 0x0000000000007941 */ /* 0x000fea0003800000 */
.L_x_4112:
[----:B------:R-:W-:Y:S05]  /*17cb0*/  BRA `(.L_x_4114) ;  /* 0xffffffb400f07947 */ /* 0x000fea000383ffff */
.L_x_4013:
[----:B0-----:R0:W1:Y:S02]  /*17cc0*/  SYNCS.PHASECHK.TRANS64.TRYWAIT P0, [R27+URZ+0x28c40], R0 ;  /* 0x028c40001b0075a7 */ /* 0x001064000800017f */
[----:B-1----:R-:W-:Y:S05]  /*17cd0*/  @!P0 NANOSLEEP.SYNCS 0x989680 ;  /* 0x009896800000895d */ /* 0x002fea0003900000 */
[----:B------:R-:W1:Y:S02]  /*17ce0*/  @!P0 SYNCS.PHASECHK.TRANS64 P0, [R27+URZ+0x28c40], R0 ;  /* 0x028c40001b0085a7 */ /* 0x000e64000800007f */
[----:B-1----:R-:W-:Y:S05]  /*17cf0*/  @!P0 BRA `(.L_x_4013) ;  /* 0xfffffffc00f08947 */ /* 0x002fea000383ffff */
[----:B------:R-:W-:Y:S05]  /*17d00*/  BRA `(.L_x_4115) ;  /* 0xffffffb800207947 */ /* 0x000fea000383ffff */
.L_x_4014:
        /* <DEDUP_REMOVED lines=8> */
.L_x_4117:
[----:B------:R-:W-:Y:S05]  /*17d90*/  BSYNC B0 ;  /* 0x0000000000007941 */ /* 0x000fea0003800000 */
.L_x_4116:
        /* <DEDUP_REMOVED lines=9> */
.L_x_4118:
[----:B------:R-:W-:Y:S01]  /*17e30*/  IMAD.MOV.U32 R13, RZ, RZ, R4 ;  /* 0x000000ffff0d7224 */ /* 0x000fe200078e0004 */
[----:B------:R-:W-:Y:S01]  /*17e40*/  MOV R12, 0x1 ;  /* 0x00000001000c7802 */ /* 0x000fe20000000f00 */
[----:B------:R-:W-:-:S07]  /*17e50*/  IMAD.MOV.U32 R3, RZ, RZ, R14 ;  /* 0x000000ffff037224 */ /* 0x000fce00078e000e */
[----:B------:R-:W-:Y:S05]  /*17e60*/  WARPSYNC.COLLECTIVE R15, `(.L_x_4119) ;  /* 0x000000000f087348 */ /* 0x000fea0003c00000 */
[----:B------:R0:W1:Y:S02]  /*17e70*/  SHFL.IDX P6, R14, R13, R12, R11 ;  /* 0x0000000c0d0e7389 */ /* 0x00006400000c000b */
[----:B01----:R-:W-:Y:S01]  /*17e80*/  ENDCOLLECTIVE ;  /* 0x000000000000791b */ /* 0x003fe20003800000 */
.L_x_4119:
        /* <DEDUP_REMOVED lines=15> */
.L_x_4120:
[----:B------:R-:W-:Y:S02]  /*17f80*/  @P0 IMAD R6, R5, 0x2, R23 ;  /* 0x0000000205060824 */ /* 0x000fe400078e0217 */
[----:B------:R-:W-:Y:S02]  /*17f90*/  IMAD.MOV.U32 R13, RZ, RZ, R4 ;  /* 0x000000ffff0d7224 */ /* 0x000fe400078e0004 */
[----:B------:R-:W-:Y:S02]  /*17fa0*/  IMAD.MOV.U32 R12, RZ, RZ, 0x2 ;  /* 0x00000002ff0c7424 */ /* 0x000fe400078e00ff */
[----:B------:R-:W-:-:S07]  /*17fb0*/  IMAD.MOV.U32 R3, RZ, RZ, R14 ;  /* 0x000000ffff037224 */ /* 0x000fce00078e000e */
[----:B------:R-:W-:Y:S05]  /*17fc0*/  WARPSYNC.COLLECTIVE R15, `(.L_x_4121) ;  /* 0x000000000f087348 */ /* 0x000fea0003c00000 */
[----:B------:R0:W1:Y:S02]  /*17fd0*/  SHFL.IDX P6, R14, R13, R12, R11 ;  /* 0x0000000c0d0e7389 */ /* 0x00006400000c000b */
[----:B01----:R-:W-:Y:S01]  /*17fe0*/  ENDCOLLECTIVE ;  /* 0x000000000000791b */ /* 0x003fe20003800000 */
.L_x_4121:
        /* <DEDUP_REMOVED lines=15> */
.L_x_4122:
[----:B------:R-:W-:Y:S02]  /*180e0*/  @P0 IMAD R6, R5, 0x2, R23 ;  /* 0x0000000205060824 */ /* 0x000fe400078e0217 */
[----:B------:R-:W-:Y:S02]  /*180f0*/  IMAD.MOV.U32 R13, RZ, RZ, R4 ;  /* 0x000000ffff0d7224 */ /* 0x000fe400078e0004 */
[----:B------:R-:W-:Y:S02]  /*18100*/  IMAD.MOV.U32 R12, RZ, RZ, 0x3 ;  /* 0x00000003ff0c7424 */ /* 0x000fe400078e00ff */
[----:B------:R-:W-:-:S07]  /*18110*/  IMAD.MOV.U32 R3, RZ, RZ, R14 ;  /* 0x000000ffff037224 */ /* 0x000fce00078e000e */
[----:B------:R-:W-:Y:S05]  /*18120*/  WARPSYNC.COLLECTIVE R15, `(.L_x_4123) ;  /* 0x000000000f087348 */ /* 0x000fea0003c00000 */
[----:B------:R0:W1:Y:S02]  /*18130*/  SHFL.IDX P6, R14, R13, R12, R11 ;  /* 0x0000000c0d0e7389 */ /* 0x00006400000c000b */
[----:B01----:R-:W-:Y:S01]  /*18140*/  ENDCOLLECTIVE ;  /* 0x000000000000791b */ /* 0x003fe20003800000 */
.L_x_4123:
        /* <DEDUP_REMOVED lines=10> */
.L_x_4124:
[----:B------:R-:W-:Y:S01]  /*181f0*/  @!PT LDS RZ, [RZ] ;  /* 0x00000000fffff984 */ /* 0x000fe20000000800 */
[----:B------:R-:W-:Y:S01]  /*18200*/  @!PT LDS RZ, [RZ] ;  /* 0x00000000fffff984 */ /* 0x000fe20000000800 */
[----:B------:R-:W-:Y:S01]  /*18210*/  @!PT LDS RZ, [RZ] ;  /* 0x00000000fffff984 */ /* 0x000fe20000000800 */
[----:B------:R0:W-:Y:S01]  /*18220*/  @P0 LDGSTS.E.BYPASS.LTC128B.128 [R6+0x23400], desc[UR40][R2.64], !P2 ;  /* 0x2340000002060fae */ /* 0x0001e2000d101d68 */
[----:B------:R-:W-:Y:S01]  /*18230*/  IMAD.MOV.U32 R0, RZ, RZ, R14 ;  /* 0x000000ffff007224 */ /* 0x000fe200078e000e */
[----:B------:R-:W-:Y:S06]  /*18240*/  BRA `(.L_x_4125) ;  /* 0xffffffb400e47947 */ /* 0x000fec000383ffff */
.L_x_4019:
[----:B------:R-:W-:Y:S02]  /*18250*/  IMAD.MOV.U32 R13, RZ, RZ, R2 ;  /* 0x000000ffff0d7224 */ /* 0x000fe400078e0002 */
[----:B------:R-:W-:Y:S02]  /*18260*/  IMAD.MOV.U32 R12, RZ, RZ, RZ ;  /* 0x000000ffff0c7224 */ /* 0x000fe400078e00ff */
[----:B------:R-:W-:Y:S02]  /*18270*/  IMAD.MOV.U32 R11, RZ, RZ, 0x181f ;  /* 0x0000181fff0b7424 */ /* 0x000fe400078e00ff */
[----:B------:R-:W-:Y:S02]  /*18280*/  IMAD.MOV.U32 R15, RZ, RZ, -0x1 ;  /* 0xffffffffff0f7424 */ /* 0x000fe400078e00ff */
[----:B-----5:R-:W-:Y:S02]  /*18290*/  IMAD R3, R20, R7, RZ ;  /* 0x0000000714037224 */ /* 0x020fe400078e02ff */
[----:B------:R-:W-:-:S07]  /*182a0*/  IMAD R17, R17, 0x40, R10 ;  /* 0x0000004011117824 */ /* 0x000fce00078e020a */
[----:B------:R-:W-:Y:S05]  /*182b0*/  WARPSYNC.COLLECTIVE R15, `(.L_x_4126) ;  /* 0x000000000f087348 */ /* 0x000fea0003c00000 */
[----:B------:R0:W1:Y:S02]  /*182c0*/  SHFL.IDX P6, R14, R13, R12, R11 ;  /* 0x0000000c0d0e7389 */ /* 0x00006400000c000b */
[----:B01----:R-:W-:Y:S01]  /*182d0*/  ENDCOLLECTIVE ;  /* 0x000000000000791b */ /* 0x003fe20003800000 */
.L_x_4126:
[C---:B------:R-:W-:Y:S01]  /*182e0*/  VIADD R6, R17.reuse, 0x10 ;  /* 0x0000001011067836 */ /* 0x040fe20000000000 */
[----:B------:R-:W-:Y:S01]  /*182f0*/  ISETP.GE.AND P0, PT, R17, R3, PT ;  /* 0x000000031100720c */ /* 0x000fe20003f06270 */
[----:B------:R-:W-:Y:S02]  /*18300*/  IMAD.MOV.U32 R13, RZ, RZ, R0 ;  /* 0x000000ffff0d7224 */ /* 0x000fe400078e0000 */
[----:B------:R-:W-:-:S10]  /*18310*/  IMAD.MOV.U32 R4, RZ, RZ, R14 ;  /* 0x000000ffff047224 */ /* 0x000fd400078e000e */
[----:B------:R-:W-:Y:S05]  /*18320*/  WARPSYNC.COLLECTIVE R15, `(.L_x_4127) ;  /* 0x000000000f087348 */ /* 0x000fea0003c00000 */
[----:B------:R0:W1:Y:S02]  /*18330*/  SHFL.IDX P6, R14, R13, R12, R11 ;  /* 0x0000000c0d0e7389 */ /* 0x00006400000c000b */
[----:B01----:R-:W-:Y:S01]  /*18340*/  ENDCOLLECTIVE ;  /* 0x000000000000791b */ /* 0x003fe20003800000 */
.L_x_4127:
[----:B------:R-:W-:Y:S02]  /*18350*/  IMAD.MOV.U32 R13, RZ, RZ, R2 ;  /* 0x000000ffff0d7224 */ /* 0x000fe400078e0002 */
[----:B------:R-:W-:Y:S02]  /*18360*/  IMAD.MOV.U32 R12, RZ, RZ, 0x1 ;  /* 0x00000001ff0c7424 */ /* 0x000fe400078e00ff */
[----:B------:R-:W-:-:S07]  /*18370*/  IMAD.MOV.U32 R5, RZ, RZ, R14 ;  /* 0x000000ffff057224 */ /* 0x000fce00078e000e */
[----:B------:R-:W-:Y:S05]  /*18380*/  WARPSYNC.COLLECTIVE R15, `(.L_x_4128) ;  /* 0x000000000f087348 */ /* 0x000fea0003c00000 */
[----:B------:R0:W1:Y:S02]  /*18390*/  SHFL.IDX P6, R14, R13, R12, R11 ;  /* 0x0000000c0d0e7389 */ /* 0x00006400000c000b */
[----:B01----:R-:W-:Y:S01]  /*183a0*/  ENDCOLLECTIVE ;  /* 0x000000000000791b */ /* 0x003fe20003800000 */
.L_x_4128:
        /* <DEDUP_REMOVED lines=15> */
.L_x_4129:
[----:B------:R-:W-:Y:S02]  /*184a0*/  IMAD.MOV.U32 R13, RZ, RZ, R2 ;  /* 0x000000ffff0d7224 */ /* 0x000fe400078e0002 */
[----:B------:R-:W-:Y:S02]  /*184b0*/  IMAD.MOV.U32 R12, RZ, RZ, 0x2 ;  /* 0x00000002ff0c7424 */ /* 0x000fe400078e00ff */
[----:B------:R-:W-:-:S07]  /*184c0*/  IMAD.MOV.U32 R5, RZ, RZ, R14 ;  /* 0x000000ffff057224 */ /* 0x000fce00078e000e */
[----:B------:R-:W-:Y:S05]  /*184d0*/  WARPSYNC.COLLECTIVE R15, `(.L_x_4130) ;  /* 0x000000000f087348 */ /* 0x000fea0003c00000 */
[----:B------:R0:W1:Y:S02]  /*184e0*/  SHFL.IDX P6, R14, R13, R12, R11 ;  /* 0x0000000c0d0e7389 */ /* 0x00006400000c000b */
[----:B01----:R-:W-:Y:S01]  /*184f0*/  ENDCOLLECTIVE ;  /* 0x000000000000791b */ /* 0x003fe20003800000 */
.L_x_4130:
        /* <DEDUP_REMOVED lines=16> */
.L_x_4131:
[----:B------:R-:W-:Y:S02]  /*18600*/  IMAD.MOV.U32 R13, RZ, RZ, R2 ;  /* 0x000000ffff0d7224 */ /* 0x000fe400078e0002 */
[----:B------:R-:W-:Y:S02]  /*18610*/  IMAD.MOV.U32 R12, RZ, RZ, 0x3 ;  /* 0x00000003ff0c7424 */ /* 0x000fe400078e00ff */
[----:B------:R-:W-:-:S07]  /*18620*/  IMAD.MOV.U32 R5, RZ, RZ, R14 ;  /* 0x000000ffff057224 */ /* 0x000fce00078e000e */
[----:B------:R-:W-:Y:S05]  /*18630*/  WARPSYNC.COLLECTIVE R15, `(.L_x_4132) ;  /* 0x000000000f087348 */ /* 0x000fea0003c00000 */
[----:B------:R0:W1:Y:S02]  /*18640*/  SHFL.IDX P6, R14, R13, R12, R11 ;  /* 0x0000000c0d0e7389 */ /* 0x00006400000c000b */
[----:B01----:R-:W-:Y:S01]  /*18650*/  ENDCOLLECTIVE ;  /* 0x000000000000791b */ /* 0x003fe20003800000 */
.L_x_4132:
        /* <DEDUP_REMOVED lines=10> */
[----:B0-----:R-:W-:-:S07]  /*18700*/  IMAD.MOV.U32 R4, RZ, RZ, R14 ;  /* 0x000000ffff047224 */ /* 0x001fce00078e000e */
[----:B------:R-:W-:Y:S05]  /*18710*/  WARPSYNC.COLLECTIVE R15, `(.L_x_4133) ;  /* 0x000000000f087348 */ /* 0x000fea0003c00000 */
[----:B------:R0:W1:Y:S02]  /*18720*/  SHFL.IDX P6, R14, R13, R12, R11 ;  /* 0x0000000c0d0e7389 */ /* 0x00006400000c000b */
[----:B01----:R-:W-:Y:S01]  /*18730*/  ENDCOLLECTIVE ;  /* 0x000000000000791b */ /* 0x003fe20003800000 */
.L_x_4133:
[----:B------:R-:W-:Y:S01]  /*18740*/  IMAD.MOV.U32 R0, RZ, RZ, R14 ;  /* 0x000000ffff007224 */ /* 0x000fe200078e000e */
[----:B------:R-:W-:Y:S06]  /*18750*/  BRA `(.L_x_4134) ;  /* 0xffffffbc00147947 */ /* 0x000fec000383ffff */
.L_x_4022:
[----:B0-----:R0:W1:Y:S02]  /*18760*/  SYNCS.PHASECHK.TRANS64.TRYWAIT P0, [R23+URZ+0x28c20], R0 ;  /* 0x028c2000170075a7 */ /* 0x001064000800017f */
[----:B-1----:R-:W-:Y:S05]  /*18770*/  @!P0 NANOSLEEP.SYNCS 0x989680 ;  /* 0x009896800000895d */ /* 0x002fea0003900000 */
[----:B------:R-:W1:Y:S02]  /*18780*/  @!P0 SYNCS.PHASECHK.TRANS64 P0, [R23+URZ+0x28c20], R0 ;  /* 0x028c2000170085a7 */ /* 0x000e64000800007f */
[----:B-1----:R-:W-:Y:S05]  /*18790*/  @!P0 BRA `(.L_x_4022) ;  /* 0xfffffffc00f08947 */ /* 0x002fea000383ffff */
[----:B------:R-:W-:Y:S05]  /*187a0*/  BRA `(.L_x_4135) ;  /* 0xffffffbc00707947 */ /* 0x000fea000383ffff */
.L_x_4025:
[----:B0-----:R0:W1:Y:S02]  /*187b0*/  SYNCS.PHASECHK.TRANS64.TRYWAIT P0, [R27+URZ+0x28c60], R0 ;  /* 0x028c60001b0075a7 */ /* 0x001064000800017f */
[----:B-1----:R-:W-:Y:S05]  /*187c0*/  @!P0 NANOSLEEP.SYNCS 0x989680 ;  /* 0x009896800000895d */ /* 0x002fea0003900000 */
[----:B------:R-:W1:Y:S02]  /*187d0*/  @!P0 SYNCS.PHASECHK.TRANS64 P0, [R27+URZ+0x28c60], R0 ;  /* 0x028c60001b0085a7 */ /* 0x000e64000800007f */
[----:B-1----:R-:W-:Y:S05]  /*187e0*/  @!P0 BRA `(.L_x_4025) ;  /* 0xfffffffc00f08947 */ /* 0x002fea000383ffff */
[----:B------:R-:W-:Y:S05]  /*187f0*/  BRA `(.L_x_4136) ;  /* 0xffffffbc00807947 */ /* 0x000fea000383ffff */
.L_x_4026:
        /* <DEDUP_REMOVED lines=8> */
.L_x_4138:
[----:B------:R-:W-:Y:S05]  /*18880*/  BSYNC B0 ;  /* 0x0000000000007941 */ /* 0x000fea0003800000 */
.L_x_4137:
[----:B------:R0:W5:Y:S01]  /*18890*/  LDL R8, [R1+0x10] ;  /* 0x0000100001087983 */ /* 0x0001620000100800 */
[----:B------:R-:W-:Y:S01]  /*188a0*/  IMAD.MOV.U32 R13, RZ, RZ, R5 ;  /* 0x000000ffff0d7224 */ /* 0x000fe200078e0005 */
[----:B------:R-:W-:Y:S01]  /*188b0*/  MOV R3, R14 ;  /* 0x0000000e00037202 */ /* 0x000fe20000000f00 */
[----:B------:R-:W-:Y:S01]  /*188c0*/  IMAD.MOV.U32 R12, RZ, RZ, RZ ;  /* 0x000000ffff0c7224 */ /* 0x000fe200078e00ff */
[----:B------:R-:W1:Y:S01]  /*188d0*/  S2R R7, SR_TID.X ;  /* 0x0000000000077919 */ /* 0x000e620000002100 */
[----:B------:R-:W-:Y:S01]  /*188e0*/  IMAD.MOV.U32 R11, RZ, RZ, 0x181f ;  /* 0x0000181fff0b7424 */ /* 0x000fe200078e00ff */
[C---:B------:R-:W-:Y:S01]  /*188f0*/  LOP3.LUT P5, RZ, R32.reuse, 0x2, RZ, 0xc0, !PT ;  /* 0x0000000220ff7812 */ /* 0x040fe200078ac0ff */
[----:B------:R-:W-:Y:S01]  /*18900*/  IMAD.MOV.U32 R15, RZ, RZ, -0x1 ;  /* 0xffffffffff0f7424 */ /* 0x000fe200078e00ff */
[----:B------:R-:W-:Y:S01]  /*18910*/  LOP3.LUT P4, RZ, R32, 0x4, RZ, 0xc0, !PT ;  /* 0x0000000420ff7812 */ /* 0x000fe2000788c0ff */
[----:B------:R-:W-:Y:S01]  /*18920*/  IMAD R4, R4, 0x2, R23 ;  /* 0x0000000204047824 */ /* 0x000fe200078e0217 */
[----:B0-----:R-:W-:-:S13]  /*18930*/  LOP3.LUT P3, RZ, R32, 0x8, RZ, 0xc0, !PT ;  /* 0x0000000820ff7812 */ /* 0x001fda000786c0ff */
[----:B-1---5:R-:W-:Y:S05]  /*18940*/  WARPSYNC.COLLECTIVE R15, `(.L_x_4139) ;  /* 0x000000000f087348 */ /* 0x022fea0003c00000 */
[----:B------:R0:W2:Y:S02]  /*18950*/  SHFL.IDX P6, R14, R13, R12, R11 ;  /* 0x0000000c0d0e7389 */ /* 0x0000a400000c000b */
[----:B012--5:R-:W-:Y:S01]  /*18960*/  ENDCOLLECTIVE ;  /* 0x000000000000791b */ /* 0x027fe20003800000 */
.L_x_4139:
[----:B------:R-:W-:Y:S02]  /*18970*/  LOP3.LUT R22, R22, 0xfffffdff, RZ, 0xc0, !PT ;  /* 0xfffffdff16167812 */ /* 0x000fe400078ec0ff */
[----:B------:R-:W-:Y:S01]  /*18980*/  LOP3.LUT P2, RZ, R32, 0x10, RZ, 0xc0, !PT ;  /* 0x0000001020ff7812 */ /* 0x000fe2000784c0ff */
[----:B------:R-:W-:Y:S02]  /*18990*/  IMAD.MOV.U32 R13, RZ, RZ, R6 ;  /* 0x000000ffff0d7224 */ /* 0x000fe400078e0006 */
[----:B------:R-:W-:Y:S02]  /*189a0*/  IMAD.MOV.U32 R12, RZ, RZ, 0x1 ;  /* 0x00000001ff0c7424 */ /* 0x000fe400078e00ff */
[----:B------:R-:W-:Y:S02]  /*189b0*/  IMAD.SHL.U32 R7, R7, 0x8, RZ ;  /* 0x0000000807077824 */ /* 0x000fe400078e00ff */
[----:B------:R-:W-:-:S03]  /*189c0*/  IMAD.MOV.U32 R2, RZ, RZ, R14 ;  /* 0x000000ffff027224 */ /* 0x000fc600078e000e */
        /* <DEDUP_REMOVED lines=35> */
.L_x_4140:
[----:B------:R-:W-:Y:S02]  /*18c00*/  IMAD.MOV.U32 R13, RZ, RZ, R5 ;  /* 0x000000ffff0d7224 */ /* 0x000fe400078e0005 */
[----:B------:R-:W-:-:S07]  /*18c10*/  IMAD.MOV.U32 R3, RZ, RZ, R14 ;  /* 0x000000ffff037224 */ /* 0x000fce00078e000e */
[----:B------:R-:W-:Y:S05]  /*18c20*/  WARPSYNC.COLLECTIVE R15, `(.L_x_4141) ;  /* 0x000000000f087348 */ /* 0x000fea0003c00000 */
[----:B------:R0:W1:Y:S02]  /*18c30*/  SHFL.IDX P6, R14, R13, R12, R11 ;  /* 0x0000000c0d0e7389 */ /* 0x00006400000c000b */
[----:B01----:R-:W-:Y:S01]  /*18c40*/  ENDCOLLECTIVE ;  /* 0x000000000000791b */ /* 0x003fe20003800000 */
.L_x_4141:
        /* <DEDUP_REMOVED lines=29> */
.L_x_4142:
[----:B------:R-:W-:Y:S02]  /*18e20*/  IMAD.MOV.U32 R13, RZ, RZ, R5 ;  /* 0x000000ffff0d7224 */ /* 0x000fe400078e0005 */
[----:B------:R-:W-:-:S07]  /*18e30*/  IMAD.MOV.U32 R7, RZ, RZ, R14 ;  /* 0x000000ffff077224 */ /* 0x000fce00078e000e */
[----:B------:R-:W-:Y:S05]  /*18e40*/  WARPSYNC.COLLECTIVE R15, `(.L_x_4143) ;  /* 0x000000000f087348 */ /* 0x000fea0003c00000 */
[----:B------:R0:W1:Y:S02]  /*18e50*/  SHFL.IDX P6, R14, R13, R12, R11 ;  /* 0x0000000c0d0e7389 */ /* 0x00006400000c000b */
[----:B01----:R-:W-:Y:S01]  /*18e60*/  ENDCOLLECTIVE ;  /* 0x000000000000791b */ /* 0x003fe20003800000 */
.L_x_4143:
        /* <DEDUP_REMOVED lines=29> */
.L_x_4144:
[----:B------:R-:W-:Y:S02]  /*19040*/  IMAD.MOV.U32 R13, RZ, RZ, R5 ;  /* 0x000000ffff0d7224 */ /* 0x000fe400078e0005 */
[----:B------:R-:W-:-:S07]  /*19050*/  IMAD.MOV.U32 R6, RZ, RZ, R14 ;  /* 0x000000ffff067224 */ /* 0x000fce00078e000e */
[----:B------:R-:W-:Y:S05]  /*19060*/  WARPSYNC.COLLECTIVE R15, `(.L_x_4145) ;  /* 0x000000000f087348 */ /* 0x000fea0003c00000 */
[----:B------:R0:W1:Y:S02]  /*19070*/  SHFL.IDX P6, R14, R13, R12, R11 ;  /* 0x0000000c0d0e7389 */ /* 0x00006400000c000b */
[----:B01----:R-:W-:Y:S01]  /*19080*/  ENDCOLLECTIVE ;  /* 0x000000000000791b */ /* 0x003fe20003800000 */
.L_x_4145:
[----:B------:R-:W-:Y:S01]  /*19090*/  IMAD.MOV.U32 R2, RZ, RZ, R14 ;  /* 0x000000ffff027224 */ /* 0x000fe200078e000e */
[----:B------:R-:W-:Y:S06]  /*190a0*/  BRA `(.L_x_4146) ;  /* 0xffffffbc00187947 */ /* 0x000fec000383ffff */
.L_x_4033:
[----:B0-----:R0:W1:Y:S02]  /*190b0*/  SYNCS.PHASECHK.TRANS64.TRYWAIT P0, [R6+URZ+0x28c40], R17 ;  /* 0x028c4011060075a7 */ /* 0x001064000800017f */
[----:B-1----:R-:W-:Y:S05]  /*190c0*/  @!P0 NANOSLEEP.SYNCS 0x989680 ;  /* 0x009896800000895d */ /* 0x002fea0003900000 */
[----:B------:R-:W1:Y:S02]  /*190d0*/  @!P0 SYNCS.PHASECHK.TRANS64 P0, [R6+URZ+0x28c40], R17 ;  /* 0x028c4011060085a7 */ /* 0x000e64000800007f */
[----:B-1----:R-:W-:Y:S05]  /*190e0*/  @!P0 BRA `(.L_x_4033) ;  /* 0xfffffffc00f08947 */ /* 0x002fea000383ffff */
[----:B------:R-:W-:Y:S05]  /*190f0*/  BRA `(.L_x_4147) ;  /* 0xffffffc000ac7947 */ /* 0x000fea000383ffff */
.L_x_4034:
        /* <DEDUP_REMOVED lines=8> */
.L_x_4149:
[----:B------:R-:W-:Y:S05]  /*19180*/  BSYNC B1 ;  /* 0x0000000000017941 */ /* 0x000fea0003800000 */
.L_x_4148:
        /* <DEDUP_REMOVED lines=9> */
.L_x_4150:
[----:B------:R-:W-:Y:S02]  /*19220*/  IMAD.MOV.U32 R13, RZ, RZ, R27 ;  /* 0x000000ffff0d7224 */ /* 0x000fe400078e001b */
[----:B------:R-:W-:Y:S02]  /*19230*/  IMAD.MOV.U32 R12, RZ, RZ, 0x1 ;  /* 0x00000001ff0c7424 */ /* 0x000fe400078e00ff */
[----:B------:R-:W-:-:S07]  /*19240*/  IMAD.MOV.U32 R2, RZ, RZ, R14 ;  /* 0x000000ffff027224 */ /* 0x000fce00078e000e */
[----:B------:R-:W-:Y:S05]  /*19250*/  WARPSYNC.COLLECTIVE R15, `(.L_x_4151) ;  /* 0x000000000f087348 */ /* 0x000fea0003c00000 */
[----:B------:R0:W1:Y:S02]  /*19260*/  SHFL.IDX P6, R14, R13, R12, R11 ;  /* 0x0000000c0d0e7389 */ /* 0x00006400000c000b */
[----:B01----:R-:W-:Y:S01]  /*19270*/  ENDCOLLECTIVE ;  /* 0x000000000000791b */ /* 0x003fe20003800000 */
.L_x_4151:
        /* <DEDUP_REMOVED lines=11> */
.L_x_4152:
[----:B------:R-:W-:Y:S02]  /*19330*/  IMAD.MOV.U32 R13, RZ, RZ, R27 ;  /* 0x000000ffff0d7224 */ /* 0x000fe400078e001b */
[----:B------:R-:W-:Y:S02]  /*19340*/  IMAD.MOV.U32 R12, RZ, RZ, 0x2 ;  /* 0x00000002ff0c7424 */ /* 0x000fe400078e00ff */
[----:B------:R-:W-:-:S07]  /*19350*/  IMAD.MOV.U32 R2, RZ, RZ, R14 ;  /* 0x000000ffff027224 */ /* 0x000fce00078e000e */
[----:B------:R-:W-:Y:S05]  /*19360*/  WARPSYNC.COLLECTIVE R15, `(.L_x_4153) ;  /* 0x000000000f087348 */ /* 0x000fea0003c00000 */
[----:B------:R0:W1:Y:S02]  /*19370*/  SHFL.IDX P6, R14, R13, R12, R11 ;  /* 0x0000000c0d0e7389 */ /* 0x00006400000c000b */
[----:B01----:R-:W-:Y:S01]  /*19380*/  ENDCOLLECTIVE ;  /* 0x000000000000791b */ /* 0x003fe20003800000 */
.L_x_4153:
        /* <DEDUP_REMOVED lines=11> */
.L_x_4154:
[----:B------:R-:W-:Y:S02]  /*19440*/  IMAD.MOV.U32 R13, RZ, RZ, R27 ;  /* 0x000000ffff0d7224 */ /* 0x000fe400078e001b */
[----:B------:R-:W-:Y:S02]  /*19450*/  IMAD.MOV.U32 R12, RZ, RZ, 0x3 ;  /* 0x00000003ff0c7424 */ /* 0x000fe400078e00ff */
[----:B------:R-:W-:-:S07]  /*19460*/  IMAD.MOV.U32 R2, RZ, RZ, R14 ;  /* 0x000000ffff027224 */ /* 0x000fce00078e000e */
[----:B------:R-:W-:Y:S05]  /*19470*/  WARPSYNC.COLLECTIVE R15, `(.L_x_4155) ;  /* 0x000000000f087348 */ /* 0x000fea0003c00000 */
[----:B------:R0:W1:Y:S02]  /*19480*/  SHFL.IDX P6, R14, R13, R12, R11 ;  /* 0x0000000c0d0e7389 */ /* 0x00006400000c000b */
[----:B01----:R-:W-:Y:S01]  /*19490*/  ENDCOLLECTIVE ;  /* 0x000000000000791b */ /* 0x003fe20003800000 */
.L_x_4155:
        /* <DEDUP_REMOVED lines=11> */
.L_x_4156:
[----:B------:R-:W-:Y:S01]  /*19550*/  IMAD.MOV.U32 R2, RZ, RZ, R14 ;  /* 0x000000ffff027224 */ /* 0x000fe200078e000e */
[----:B------:R-:W-:Y:S06]  /*19560*/  BRA `(.L_x_4157) ;  /* 0xffffffc0003c7947 */ /* 0x000fec000383ffff */
.L_x_4039:
[----:B---3--:R3:W4:Y:S02]  /*19570*/  SYNCS.PHASECHK.TRANS64.TRYWAIT P0, [R6+URZ+0x28c60], R17 ;  /* 0x028c6011060075a7 */ /* 0x008724000800017f */
[----:B----4-:R-:W-:Y:S05]  /*19580*/  @!P0 NANOSLEEP.SYNCS 0x989680 ;  /* 0x009896800000895d */ /* 0x010fea0003900000 */
[----:B------:R-:W4:Y:S02]  /*19590*/  @!P0 SYNCS.PHASECHK.TRANS64 P0, [R6+URZ+0x28c60], R17 ;  /* 0x028c6011060085a7 */ /* 0x000f24000800007f */
[----:B----4-:R-:W-:Y:S05]  /*195a0*/  @!P0 BRA `(.L_x_4039) ;  /* 0xfffffffc00f08947 */ /* 0x010fea000383ffff */
[----:B------:R-:W-:Y:S05]  /*195b0*/  BRA `(.L_x_4158) ;  /* 0xffffffc0008c7947 */ /* 0x000fea000383ffff */
.L_x_4040:
        /* <DEDUP_REMOVED lines=8> */
.L_x_4160:
[----:B------:R-:W-:Y:S05]  /*19640*/  BSYNC B1 ;  /* 0x0000000000017941 */ /* 0x000fea0003800000 */
.L_x_4159:
[----:B------:R-:W-:Y:S01]  /*19650*/  IMAD.MOV.U32 R13, RZ, RZ, R9 ;  /* 0x000000ffff0d7224 */ /* 0x000fe200078e0009 */
[C---:B------:R-:W-:Y:S01]  /*19660*/  LOP3.LUT P2, RZ, R22.reuse, 0x40, RZ, 0xc0, !PT ;  /* 0x0000004016ff7812 */ /* 0x040fe2000784c0ff */
[----:B------:R-:W-:Y:S01]  /*19670*/  IMAD.MOV.U32 R12, RZ, RZ, RZ ;  /* 0x000000ffff0c7224 */ /* 0x000fe200078e00ff */
[C---:B------:R-:W-:Y:S01]  /*19680*/  LOP3.LUT P1, RZ, R22.reuse, 0x20, RZ, 0xc0, !PT ;  /* 0x0000002016ff7812 */ /* 0x040fe2000782c0ff */
[----:B------:R-:W-:Y:S01]  /*19690*/  IMAD.MOV.U32 R11, RZ, RZ, 0x181f ;  /* 0x0000181fff0b7424 */ /* 0x000fe200078e00ff */
[----:B------:R-:W-:Y:S01]  /*196a0*/  LOP3.LUT R22, R22, 0xffffdfff, RZ, 0xc0, !PT ;  /* 0xffffdfff16167812 */ /* 0x000fe200078ec0ff */
[----:B------:R-:W-:Y:S02]  /*196b0*/  IMAD.MOV.U32 R15, RZ, RZ, -0x1 ;  /* 0xffffffffff0f7424 */ /* 0x000fe400078e00ff */
[----:B------:R-:W-:Y:S01]  /*196c0*/  IMAD.MOV.U32 R3, RZ, RZ, R14 ;  /* 0x000000ffff037224 */ /* 0x000fe200078e000e */
[----:B------:R-:W-:Y:S01]  /*196d0*/  @P3 LOP3.LUT R22, R22, 0x2000, RZ, 0xfc, !PT ;  /* 0x0000200016163812 */ /* 0x000fe200078efcff */
[----:B------:R-:W-:-:S07]  /*196e0*/  IMAD R17, R17, 0x2, R23 ;  /* 0x0000000211117824 */ /* 0x000fce00078e0217 */
[----:B------:R-:W-:Y:S05]  /*196f0*/  WARPSYNC.COLLECTIVE R15, `(.L_x_4161) ;  /* 0x000000000f087348 */ /* 0x000fea0003c00000 */
[----:B------:R0:W1:Y:S02]  /*19700*/  SHFL.IDX P6, R14, R13, R12, R11 ;  /* 0x0000000c0d0e7389 */ /* 0x00006400000c000b */
[----:B01----:R-:W-:Y:S01]  /*19710*/  ENDCOLLECTIVE ;  /* 0x000000000000791b */ /* 0x003fe20003800000 */
.L_x_4161:
[C---:B------:R-:W-:Y:S01]  /*19720*/  LOP3.LUT P3, RZ, R22.reuse, 0x10, RZ, 0xc0, !PT ;  /* 0x0000001016ff7812 */ /* 0x040fe2000786c0ff */
[----:B------:R-:W-:Y:S02]  /*19730*/  IMAD.MOV.U32 R13, RZ, RZ, R10 ;  /* 0x000000ffff0d7224 */ /* 0x000fe400078e000a */
[----:B------:R-:W-:Y:S02]  /*19740*/  IMAD.MOV.U32 R12, RZ, RZ, 0x1 ;  /* 0x00000001ff0c7424 */ /* 0x000fe400078e00ff */
[----:B------:R-:W-:Y:S01]  /*19750*/  IMAD.MOV.U32 R2, RZ, RZ, R14 ;  /* 0x000000ffff027224 */ /* 0x000fe200078e000e */
[C---:B------:R-:W-:Y:S02]  /*19760*/  LOP3.LUT P6, RZ, R22.reuse, 0x80, RZ, 0xc0, !PT ;  /* 0x0000008016ff7812 */ /* 0x040fe400078cc0ff */
[----:B------:R-:W-:Y:S02]  /*19770*/  LOP3.LUT R22, R22, 0xffff7fff, RZ, 0xc0, !PT ;  /* 0xffff7fff16167812 */ /* 0x000fe400078ec0ff */
[----:B------:R-:W-:-:S03]  /*19780*/  IADD3 R2, P0, R2, R0, RZ ;  /* 0x0000000002027210 */ /* 0x000fc60007f1e0ff */
[----:B------:R-:W-:Y:S02]  /*19790*/  @P3 LOP3.LUT R22, R22, 0x8000, RZ, 0xfc, !PT ;  /* 0x0000800016163812 */ /* 0x000fe400078efcff */
        /* <DEDUP_REMOVED lines=9> */
.L_x_4162:
        /* <DEDUP_REMOVED lines=16> */
.L_x_4163:
        /* <DEDUP_REMOVED lines=19> */
.L_x_4164:
        /* <DEDUP_REMOVED lines=14> */
.L_x_4165:
        /* <DEDUP_REMOVED lines=16> */
.L_x_4166:
        /* <DEDUP_REMOVED lines=14> */
.L_x_4167:
[----:B------:R-:W-:Y:S05]  /*19d20*/  BRA `(.L_x_4168) ;  /* 0xffffffbc00f87947 */ /* 0x000fea000383ffff */
.L_x_4048:
[----:B------:R-:W-:Y:S01]  /*19d30*/  BSSY B0, `(.L_x_4169) ;  /* 0x0000008000007945 */ /* 0x000fe20003800000 */
[----:B------:R-:W-:Y:S02]  /*19d40*/  IMAD.MOV.U32 R13, RZ, RZ, R16 ;  /* 0x000000ffff0d7224 */ /* 0x000fe400078e0010 */
[----:B------:R-:W-:Y:S02]  /*19d50*/  IMAD.MOV.U32 R12, RZ, RZ, RZ ;  /* 0x000000ffff0c7224 */ /* 0x000fe400078e00ff */
[----:B------:R-:W-:Y:S02]  /*19d60*/  IMAD.MOV.U32 R11, RZ, RZ, 0x1f ;  /* 0x0000001fff0b7424 */ /* 0x000fe400078e00ff */
[----:B------:R-:W-:-:S07]  /*19d70*/  IMAD.MOV.U32 R15, RZ, RZ, -0x1 ;  /* 0xffffffffff0f7424 */ /* 0x000fce00078e00ff */
[----:B-123--:R-:W-:Y:S05]  /*19d80*/  WARPSYNC.COLLECTIVE R15, `(.L_x_4170) ;  /* 0x000000000f087348 */ /* 0x00efea0003c00000 */
[----:B------:R0:W4:Y:S02]  /*19d90*/  SHFL.IDX P6, R14, R13, R12, R11 ;  /* 0x0000000c0d0e7389 */ /* 0x00012400000c000b */
[----:B01234-:R-:W-:Y:S01]  /*19da0*/  ENDCOLLECTIVE ;  /* 0x000000000000791b */ /* 0x01ffe20003800000 */
.L_x_4170:
[----:B------:R-:W-:Y:S05]  /*19db0*/  BSYNC B0 ;  /* 0x0000000000007941 */ /* 0x000fea0003800000 */
.L_x_4169:
        /* <DEDUP_REMOVED lines=9> */
.L_x_4171:
[----:B------:R-:W-:Y:S02]  /*19e50*/  ULDC UR4, c[0x0][0xc3c] ;  /* 0x00030f0000047ab9 */ /* 0x000fe40000000800 */
[----:B------:R-:W-:-:S13]  /*19e60*/  ISETP.GE.OR P1, PT, R5, UR4, !P0 ;  /* 0x0000000405007c0c */ /* 0x000fda000c726670 */
[----:B------:R-:W0:Y:S01]  /*19e70*/  @!P1 LDC.64 R2, c[0x0][0xc80] ;  /* 0x00032000ff029b82 */ /* 0x000e220000000a00 */
[----:B------:R-:W-:Y:S02]  /*19e80*/  IMAD.MOV.U32 R11, RZ, RZ, RZ ;  /* 0x000000ffff0b7224 */ /* 0x000fe400078e00ff */
[----:B------:R-:W-:Y:S02]  /*19e90*/  IMAD.MOV.U32 R4, RZ, RZ, R14 ;  /* 0x000000ffff047224 */ /* 0x000fe400078e000e */
[----:B0-----:R-:W-:-:S06]  /*19ea0*/  @!P1 IMAD.WIDE R2, R5, 0x4, R2 ;  /* 0x0000000405029825 */ /* 0x001fcc00078e0202 */
[----:B------:R0:W2:Y:S01]  /*19eb0*/  @!P1 LDG.E R3, desc[UR40][R2.64] ;  /* 0x0000002802039981 */ /* 0x0000a2000c1e1900 */
[C---:B------:R-:W-:Y:S02]  /*19ec0*/  ISETP.GE.U32.AND P2, PT, R8.reuse, 0x2, PT ;  /* 0x000000020800780c */ /* 0x040fe40003f46070 */
[C---:B------:R-:W-:Y:S02]  /*19ed0*/  ISETP.GE.U32.AND P3, PT, R8.reuse, 0x4, PT ;  /* 0x000000040800780c */ /* 0x040fe40003f66070 */
[C---:B------:R-:W-:Y:S02]  /*19ee0*/  ISETP.GE.U32.AND P4, PT, R8.reuse, 0x8, PT ;  /* 0x000000080800780c */ /* 0x040fe40003f86070 */
[C---:B------:R-:W-:Y:S01]  /*19ef0*/  ISETP.GE.U32.AND P5, PT, R8.reuse, 0x10, PT ;  /* 0x000000100800780c */ /* 0x040fe20003fa6070 */
[----:B0-----:R-:W-:Y:S02]  /*19f00*/  IMAD.MOV.U32 R2, RZ, RZ, RZ ;  /* 0x000000ffff027224 */ /* 0x001fe400078e00ff */
[----:B--2---:R-:W-:Y:S01]  /*19f10*/  @!P1 IMAD.MOV.U32 R2, RZ, RZ, R3 ;  /* 0x000000ffff029224 */ /* 0x004fe200078e0003 */
[----:B------:R-:W-:-:S03]  /*19f20*/  ISETP.NE.AND P1, PT, R8, RZ, PT ;  /* 0x000000ff0800720c */ /* 0x000fc60003f25270 */
[----:B------:R-:W-:-:S10]  /*19f30*/  IMAD.MOV.U32 R13, RZ, RZ, R2 ;  /* 0x000000ffff0d7224 */ /* 0x000fd400078e0002 */
[----:B------:R-:W-:Y:S05]  /*19f40*/  WARPSYNC.COLLECTIVE R15, `(.L_x_4172) ;  /* 0x000000000f087348 */ /* 0x000fea0003c00000 */
[----:B------:R0:W1:Y:S02]  /*19f50*/  SHFL.UP P6, R14, R13, R12, R11 ;  /* 0x0400000c0d0e7389 */ /* 0x00006400000c000b */
[----:B01----:R-:W-:Y:S01]  /*19f60*/  ENDCOLLECTIVE ;  /* 0x000000000000791b */ /* 0x003fe20003800000 */
.L_x_4172:
[----:B------:R-:W-:Y:S01]  /*19f70*/  IMAD.MOV.U32 R12, RZ, RZ, 0x2 ;  /* 0x00000002ff0c7424 */ /* 0x000fe200078e00ff */
[----:B------:R-:W-:-:S05]  /*19f80*/  SEL R5, R14, RZ, P1 ;  /* 0x000000ff0e057207 */ /* 0x000fca0000800000 */
[----:B------:R-:W-:-:S04]  /*19f90*/  IMAD.IADD R5, R2, 0x1, R5 ;  /* 0x0000000102057824 */ /* 0x000fc800078e0205 */
[----:B------:R-:W-:-:S07]  /*19fa0*/  IMAD.MOV.U32 R13, RZ, RZ, R5 ;  /* 0x000000ffff0d7224 */ /* 0x000fce00078e0005 */
[----:B------:R-:W-:Y:S05]  /*19fb0*/  WARPSYNC.COLLECTIVE R15, `(.L_x_4173) ;  /* 0x000000000f087348 */ /* 0x000fea0003c00000 */
[----:B------:R0:W1:Y:S02]  /*19fc0*/  SHFL.UP P6, R14, R13, R12, R11 ;  /* 0x0400000c0d0e7389 */ /* 0x00006400000c000b */
[----:B01----:R-:W-:Y:S01]  /*19fd0*/  ENDCOLLECTIVE ;  /* 0x000000000000791b */ /* 0x003fe20003800000 */
.L_x_4173:
[----:B------:R-:W-:Y:S01]  /*19fe0*/  IMAD.MOV.U32 R12, RZ, RZ, 0x4 ;  /* 0x00000004ff0c7424 */ /* 0x000fe200078e00ff */
[----:B------:R-:W-:-:S04]  /*19ff0*/  SEL R6, R14, RZ, P2 ;  /* 0x000000ff0e067207 */ /* 0x000fc80001000000 */
[----:B------:R-:W-:-:S05]  /*1a000*/  IADD3 R6, R5, R6, RZ ;  /* 0x0000000605067210 */ /* 0x000fca0007ffe0ff */
[----:B------:R-:W-:-:S07]  /*1a010*/  IMAD.MOV.U32 R13, RZ, RZ, R6 ;  /* 0x000000ffff0d7224 */ /* 0x000fce00078e0006 */
[----:B------:R-:W-:Y:S05]  /*1a020*/  WARPSYNC.COLLECTIVE R15, `(.L_x_4174) ;  /* 0x000000000f087348 */ /* 0x000fea0003c00000 */
[----:B------:R0:W1:Y:S02]  /*1a030*/  SHFL.UP P6, R14, R13, R12, R11 ;  /* 0x0400000c0d0e7389 */ /* 0x00006400000c000b */
[----:B01----:R-:W-:Y:S01]  /*1a040*/  ENDCOLLECTIVE ;  /* 0x000000000000791b */ /* 0x003fe20003800000 */
.L_x_4174:
[----:B------:R-:W-:Y:S01]  /*1a050*/  IMAD.MOV.U32 R12, RZ, RZ, 0x8 ;  /* 0x00000008ff0c7424 */ /* 0x000fe200078e00ff */
[----:B------:R-:W-:-:S05]  /*1a060*/  SEL R7, R14, RZ, P3 ;  /* 0x000000ff0e077207 */ /* 0x000fca0001800000 */
[----:B------:R-:W-:-:S04]  /*1a070*/  IMAD.IADD R7, R6, 0x1, R7 ;  /* 0x0000000106077824 */ /* 0x000fc800078e0207 */
[----:B------:R-:W-:-:S07]  /*1a080*/  IMAD.MOV.U32 R13, RZ, RZ, R7 ;  /* 0x000000ffff0d7224 */ /* 0x000fce00078e0007 */
[----:B------:R-:W-:Y:S05]  /*1a090*/  WARPSYNC.COLLECTIVE R15, `(.L_x_4175) ;  /* 0x000000000f087348 */ /* 0x000fea0003c00000 */
[----:B------:R0:W1:Y:S02]  /*1a0a0*/  SHFL.UP P6, R14, R13, R12, R11 ;  /* 0x0400000c0d0e7389 */ /* 0x00006400000c000b */
[----:B01----:R-:W-:Y:S01]  /*1a0b0*/  ENDCOLLECTIVE ;  /* 0x000000000000791b */ /* 0x003fe20003800000 */
.L_x_4175:
[----:B------:R-:W-:Y:S01]  /*1a0c0*/  IMAD.MOV.U32 R12, RZ, RZ, 0x10 ;  /* 0x00000010ff0c7424 */ /* 0x000fe200078e00ff */
[----:B------:R-:W-:-:S05]  /*1a0d0*/  SEL R14, R14, RZ, P4 ;  /* 0x000000ff0e0e7207 */ /* 0x000fca0002000000 */
[----:B------:R-:W-:-:S04]  /*1a0e0*/  IMAD.IADD R5, R7, 0x1, R14 ;  /* 0x0000000107057824 */ /* 0x000fc800078e020e */
[----:B------:R-:W-:-:S07]  /*1a0f0*/  IMAD.MOV.U32 R13, RZ, RZ, R5 ;  /* 0x000000ffff0d7224 */ /* 0x000fce00078e0005 */
[----:B------:R-:W-:Y:S05]  /*1a100*/  WARPSYNC.COLLECTIVE R15, `(.L_x_4176) ;  /* 0x000000000f087348 */ /* 0x000fea0003c00000 */
[----:B------:R0:W1:Y:S02]  /*1a110*/  SHFL.UP P6, R14, R13, R12, R11 ;  /* 0x0400000c0d0e7389 */ /* 0x00006400000c000b */
[----:B01----:R-:W-:Y:S01]  /*1a120*/  ENDCOLLECTIVE ;  /* 0x000000000000791b */ /* 0x003fe20003800000 */
.L_x_4176:
        /* <DEDUP_REMOVED lines=8> */
.L_x_4177:
[----:B------:R-:W-:Y:S05]  /*1a1b0*/  BRA `(.L_x_4178) ;  /* 0xffffffc0008c7947 */ /* 0x000fea000383ffff */
.L_x_4053:
        /* <DEDUP_REMOVED lines=8> */
.L_x_4180:
[----:B------:R-:W-:Y:S05]  /*1a240*/  BSYNC B0 ;  /* 0x0000000000007941 */ /* 0x000fea0003800000 */
.L_x_4179:
        /* <DEDUP_REMOVED lines=8> */
.L_x_4181:
[----:B------:R-:W-:Y:S01]  /*1a2d0*/  IMAD.MOV.U32 R12, RZ, RZ, 0x4 ;  /* 0x00000004ff0c7424 */ /* 0x000fe200078e00ff */
[----:B------:R-:W-:-:S05]  /*1a2e0*/  SEL R14, R14, RZ, P2 ;  /* 0x000000ff0e0e7207 */ /* 0x000fca0001000000 */
[----:B------:R-:W-:-:S04]  /*1a2f0*/  IMAD.IADD R3, R13, 0x1, R14 ;  /* 0x000000010d037824 */ /* 0x000fc800078e020e */
[----:B------:R-:W-:-:S07]  /*1a300*/  IMAD.MOV.U32 R13, RZ, RZ, R3 ;  /* 0x000000ffff0d7224 */ /* 0x000fce00078e0003 */
[----:B------:R-:W-:Y:S05]  /*1a310*/  WARPSYNC.COLLECTIVE R15, `(.L_x_4182) ;  /* 0x000000000f087348 */ /* 0x000fea0003c00000 */
[----:B------:R0:W1:Y:S02]  /*1a320*/  SHFL.UP P6, R14, R13, R12, R11 ;  /* 0x0400000c0d0e7389 */ /* 0x00006400000c000b */
[----:B01----:R-:W-:Y:S01]  /*1a330*/  ENDCOLLECTIVE ;  /* 0x000000000000791b */ /* 0x003fe20003800000 */
.L_x_4182:
[----:B------:R-:W-:Y:S01]  /*1a340*/  IMAD.MOV.U32 R12, RZ, RZ, 0x8 ;  /* 0x00000008ff0c7424 */ /* 0x000fe200078e00ff */
[----:B------:R-:W-:-:S05]  /*1a350*/  SEL R14, R14, RZ, P3 ;  /* 0x000000ff0e0e7207 */ /* 0x000fca0001800000 */
[----:B------:R-:W-:-:S04]  /*1a360*/  IMAD.IADD R5, R3, 0x1, R14 ;  /* 0x0000000103057824 */ /* 0x000fc800078e020e */
[----:B------:R-:W-:-:S07]  /*1a370*/  IMAD.MOV.U32 R13, RZ, RZ, R5 ;  /* 0x000000ffff0d7224 */ /* 0x000fce00078e0005 */
[----:B------:R-:W-:Y:S05]  /*1a380*/  WARPSYNC.COLLECTIVE R15, `(.L_x_4183) ;  /* 0x000000000f087348 */ /* 0x000fea0003c00000 */
[----:B------:R0:W1:Y:S02]  /*1a390*/  SHFL.UP P6, R14, R13, R12, R11 ;  /* 0x0400000c0d0e7389 */ /* 0x00006400000c000b */
[----:B01----:R-:W-:Y:S01]  /*1a3a0*/  ENDCOLLECTIVE ;  /* 0x000000000000791b */ /* 0x003fe20003800000 */
.L_x_4183:
[----:B------:R-:W-:Y:S01]  /*1a3b0*/  IMAD.MOV.U32 R12, RZ, RZ, 0x10 ;  /* 0x00000010ff0c7424 */ /* 0x000fe200078e00ff */
[----:B------:R-:W-:-:S05]  /*1a3c0*/  SEL R6, R14, RZ, P4 ;  /* 0x000000ff0e067207 */ /* 0x000fca0002000000 */
[----:B------:R-:W-:-:S04]  /*1a3d0*/  IMAD.IADD R6, R5, 0x1, R6 ;  /* 0x0000000105067824 */ /* 0x000fc800078e0206 */
[----:B------:R-:W-:-:S07]  /*1a3e0*/  IMAD.MOV.U32 R13, RZ, RZ, R6 ;  /* 0x000000ffff0d7224 */ /* 0x000fce00078e0006 */
[----:B------:R-:W-:Y:S05]  /*1a3f0*/  WARPSYNC.COLLECTIVE R15, `(.L_x_4184) ;  /* 0x000000000f087348 */ /* 0x000fea0003c00000 */
[----:B------:R0:W1:Y:S02]  /*1a400*/  SHFL.UP P6, R14, R13, R12, R11 ;  /* 0x0400000c0d0e7389 */ /* 0x00006400000c000b */
[----:B01----:R-:W-:Y:S01]  /*1a410*/  ENDCOLLECTIVE ;  /* 0x000000000000791b */ /* 0x003fe20003800000 */
.L_x_4184:
        /* <DEDUP_REMOVED lines=8> */
.L_x_4185:
[----:B------:R-:W-:Y:S05]  /*1a4a0*/  BRA `(.L_x_4186) ;  /* 0xffffffc0006c7947 */ /* 0x000fea000383ffff */
.L_x_4055:
[----:B------:R-:W-:Y:S01]  /*1a4b0*/  BSSY B0, `(.L_x_4187) ;  /* 0x0000006000007945 */ /* 0x000fe20003800000 */
[----:B------:R-:W-:Y:S01]  /*1a4c0*/  PLOP3.LUT P6, PT, P6, PT, PT, 0x8, 0x0 ;  /* 0x000000000000781c */ /* 0x000fe200037ce170 */
[----:B------:R-:W-:-:S12]  /*1a4d0*/  IMAD.MOV.U32 R15, RZ, RZ, -0x1 ;  /* 0xffffffffff0f7424 */ /* 0x000fd800078e00ff */
[----:B0-----:R-:W-:Y:S05]  /*1a4e0*/  WARPSYNC.COLLECTIVE R15, `(.L_x_4188) ;  /* 0x000000000f087348 */ /* 0x001fea0003c00000 */
[----:B------:R-:W-:Y:S01]  /*1a4f0*/  VOTE.ANY R14, PT, P6 ;  /* 0x00000000000e7806 */ /* 0x000fe200030e0100 */
[----:B0-----:R-:W-:Y:S06]  /*1a500*/  ENDCOLLECTIVE ;  /* 0x000000000000791b */ /* 0x001fec0003800000 */
.L_x_4188:
[----:B------:R-:W-:Y:S05]  /*1a510*/  BSYNC B0 ;  /* 0x0000000000007941 */ /* 0x000fea0003800000 */
.L_x_4187:
        /* <DEDUP_REMOVED lines=9> */
.L_x_4189:
[----:B------:R-:W-:Y:S01]  /*1a5b0*/  IMAD.MOV.U32 R17, RZ, RZ, R14 ;  /* 0x000000ffff117224 */ /* 0x000fe200078e000e */
[----:B------:R-:W-:Y:S06]  /*1a5c0*/  BRA `(.L_x_4190) ;  /* 0xffffffc0005c7947 */ /* 0x000fec000383ffff */
.L_x_4057:
[----:B------:R-:W-:Y:S01]  /*1a5d0*/  BSSY B0, `(.L_x_4191) ;  /* 0x0000007000007945 */ /* 0x000fe20003800000 */
[----:B------:R-:W-:Y:S02]  /*1a5e0*/  IMAD.MOV.U32 R13, RZ, RZ, R3 ;  /* 0x000000ffff0d7224 */ /* 0x000fe400078e0003 */
[----:B------:R-:W-:Y:S02]  /*1a5f0*/  IMAD.MOV.U32 R11, RZ, RZ, 0x1f ;  /* 0x0000001fff0b7424 */ /* 0x000fe400078e00ff */
[----:B------:R-:W-:-:S07]  /*1a600*/  IMAD.MOV.U32 R15, RZ, RZ, -0x1 ;  /* 0xffffffffff0f7424 */ /* 0x000fce00078e00ff */
[----:B012---:R-:W-:Y:S05]  /*1a610*/  WARPSYNC.COLLECTIVE R15, `(.L_x_4192) ;  /* 0x000000000f087348 */ /* 0x007fea0003c00000 */
[----:B------:R3:W4:Y:S02]  /*1a620*/  SHFL.IDX P6, R14, R13, R12, R11 ;  /* 0x0000000c0d0e7389 */ /* 0x00072400000c000b */
[----:B01234-:R-:W-:Y:S01]  /*1a630*/  ENDCOLLECTIVE ;  /* 0x000000000000791b */ /* 0x01ffe20003800000 */
.L_x_4192:
[----:B------:R-:W-:Y:S05]  /*1a640*/  BSYNC B0 ;  /* 0x0000000000007941 */ /* 0x000fea0003800000 */
.L_x_4191:
[----:B------:R-:W-:Y:S05]  /*1a650*/  BRA `(.L_x_4056) ;  /* 0xffffffc000547947 */ /* 0x000fea000383ffff */
.L_x_4061:
[----:B0-----:R0:W1:Y:S02]  /*1a660*/  SYNCS.PHASECHK.TRANS64.TRYWAIT P0, [R4+URZ+0x28c20], R0 ;  /* 0x028c2000040075a7 */ /* 0x001064000800017f */
[----:B-1----:R-:W-:Y:S05]  /*1a670*/  @!P0 NANOSLEEP.SYNCS 0x989680 ;  /* 0x009896800000895d */ /* 0x002fea0003900000 */
[----:B------:R-:W1:Y:S02]  /*1a680*/  @!P0 SYNCS.PHASECHK.TRANS64 P0, [R4+URZ+0x28c20], R0 ;  /* 0x028c2000040085a7 */ /* 0x000e64000800007f */
[----:B-1----:R-:W-:Y:S05]  /*1a690*/  @!P0 BRA `(.L_x_4061) ;  /* 0xfffffffc00f08947 */ /* 0x002fea000383ffff */
[----:B------:R-:W-:Y:S05]  /*1a6a0*/  BRA `(.L_x_4193) ;  /* 0xffffffc400407947 */ /* 0x000fea000383ffff */
.L_x_4062:
        /* <DEDUP_REMOVED lines=8> */
[----:B0-23--:R-:W-:Y:S05]  /*1a730*/  WARPSYNC.COLLECTIVE R15, `(.L_x_4195) ;  /* 0x000000000f087348 */ /* 0x00dfea0003c00000 */
[----:B------:R1:W4:Y:S02]  /*1a740*/  SHFL.IDX P6, R14, R13, R12, R11 ;  /* 0x0000000c0d0e7389 */ /* 0x00032400000c000b */
[----:B01234-:R-:W-:Y:S01]  /*1a750*/  ENDCOLLECTIVE ;  /* 0x000000000000791b */ /* 0x01ffe20003800000 */
.L_x_4195:
[----:B------:R-:W-:Y:S05]  /*1a760*/  BSYNC B0 ;  /* 0x0000000000007941 */ /* 0x000fea0003800000 */
.L_x_4194:
[----:B------:R-:W-:Y:S05]  /*1a770*/  BRA `(.L_x_4196) ;  /* 0xffffffc400287947 */ /* 0x000fea000383ffff */
.L_x_4063:
[----:B------:R-:W-:Y:S01]  /*1a780*/  BSSY B0, `(.L_x_4197) ;  /* 0x0000006000007945 */ /* 0x000fe20003800000 */
[----:B------:R-:W-:-:S07]  /*1a790*/  IMAD.MOV.U32 R15, RZ, RZ, -0x1 ;  /* 0xffffffffff0f7424 */ /* 0x000fce00078e00ff */
[----:B0-23--:R-:W-:Y:S05]  /*1a7a0*/  WARPSYNC.COLLECTIVE R15, `(.L_x_4198) ;  /* 0x000000000f0c7348 */ /* 0x00dfea0003c00000 */
[----:B------:R-:W-:Y:S02]  /*1a7b0*/  ELECT P6, UR62, PT ;  /* 0x00000000003e782f */ /* 0x000fe400038c0000 */
[----:B------:R-:W-:Y:S01]  /*1a7c0*/  MOV R14, UR62 ;  /* 0x0000003e000e7c02 */ /* 0x000fe20008000f00 */
[----:B0-23--:R-:W-:Y:S10]  /*1a7d0*/  ENDCOLLECTIVE ;  /* 0x000000000000791b */ /* 0x00dff40003800000 */
.L_x_4198:
[----:B------:R-:W-:Y:S05]  /*1a7e0*/  BSYNC B0 ;  /* 0x0000000000007941 */ /* 0x000fea0003800000 */
.L_x_4197:
[----:B------:R-:W-:Y:S05]  /*1a7f0*/  BRA `(.L_x_4199) ;  /* 0xffffffc4001c7947 */ /* 0x000fea000383ffff */
.L_x_4065:
[----:B0-----:R0:W1:Y:S02]  /*1a800*/  SYNCS.PHASECHK.TRANS64.TRYWAIT P1, [R5+URZ+0x28c40], R0 ;  /* 0x028c4000050075a7 */ /* 0x001064000802017f */
[----:B-1----:R-:W-:Y:S05]  /*1a810*/  @!P1 NANOSLEEP.SYNCS 0x989680 ;  /* 0x009896800000995d */ /* 0x002fea0003900000 */
[----:B------:R-:W1:Y:S02]  /*1a820*/  @!P1 SYNCS.PHASECHK.TRANS64 P1, [R5+URZ+0x28c40], R0 ;  /* 0x028c4000050095a7 */ /* 0x000e64000802007f */
[----:B-1----:R-:W-:Y:S05]  /*1a830*/  @!P1 BRA `(.L_x_4065) ;  /* 0xfffffffc00f09947 */ /* 0x002fea000383ffff */
[----:B------:R-:W-:Y:S05]  /*1a840*/  BRA `(.L_x_4200) ;  /* 0xffffffc400387947 */ /* 0x000fea000383ffff */
.L_x_4067:
[----:B-1----:R1:W4:Y:S02]  /*1a850*/  SYNCS.PHASECHK.TRANS64.TRYWAIT P1, [R25+URZ+0x28c40], R2 ;  /* 0x028c4002190075a7 */ /* 0x002324000802017f */
[----:B----4-:R-:W-:Y:S05]  /*1a860*/  @!P1 NANOSLEEP.SYNCS 0x989680 ;  /* 0x009896800000995d */ /* 0x010fea0003900000 */
[----:B------:R-:W4:Y:S02]  /*1a870*/  @!P1 SYNCS.PHASECHK.TRANS64 P1, [R25+URZ+0x28c40], R2 ;  /* 0x028c4002190095a7 */ /* 0x000f24000802007f */
[----:B----4-:R-:W-:Y:S05]  /*1a880*/  @!P1 BRA `(.L_x_4067) ;  /* 0xfffffffc00f09947 */ /* 0x010fea000383ffff */
[----:B------:R-:W-:Y:S05]  /*1a890*/  BRA `(.L_x_4201) ;  /* 0xffffffc400447947 */ /* 0x000fea000383ffff */
.L_x_4069:
[----:B----4-:R4:W0:Y:S02]  /*1a8a0*/  SYNCS.PHASECHK.TRANS64.TRYWAIT P1, [R5+URZ+0x28c60], R0 ;  /* 0x028c6000050075a7 */ /* 0x010824000802017f */
[----:B0-----:R-:W-:Y:S05]  /*1a8b0*/  @!P1 NANOSLEEP.SYNCS 0x989680 ;  /* 0x009896800000995d */ /* 0x001fea0003900000 */
[----:B------:R-:W0:Y:S02]  /*1a8c0*/  @!P1 SYNCS.PHASECHK.TRANS64 P1, [R5+URZ+0x28c60], R0 ;  /* 0x028c6000050095a7 */ /* 0x000e24000802007f */
[----:B0-----:R-:W-:Y:S05]  /*1a8d0*/  @!P1 BRA `(.L_x_4069) ;  /* 0xfffffffc00f09947 */ /* 0x001fea000383ffff */
[----:B------:R-:W-:Y:S05]  /*1a8e0*/  BRA `(.L_x_4202) ;  /* 0xffffffc400407947 */ /* 0x000fea000383ffff */
.L_x_4203:
        /* <DEDUP_REMOVED lines=9> */
.L_x_15533:


//--------------------- .text._ZN7cutlass13device_kernelIN5flash11enable_sm90INS1_16FlashAttnFwdSm90INS1_25CollectiveMainloopFwdSm90ILi2EN4cute5tupleIJNS5_1CILi1EEES8_S8_EEENS6_IJNS7_ILi64EEESA_SA_EEELi512ENS_10bfloat16_tEfNS_4arch4Sm90ELb0ELb0ELb0ELb1ELb1ELb0ELb1ELb0ELb0ELb1ELb0ELb0EEENS1_21CollectiveEpilogueFwdINS6_IJSA_NS7_ILi512EEESA_EEES9_SC_SE_Li256ELb1ELb1ELb0ELb0EEENS1_36VarlenDynamicPersistentTileSchedulerILi64ELi64ELi256ELi128ELb0ELb1ELb1ELb0ELb1ELb1EEEEEEEEEvNT_6ParamsE --------------------------
	.section	.text._ZN7cutlass13device_kernelIN5flash11enable_sm90INS1_16FlashAttnFwdSm90INS1_25CollectiveMainloopFwdSm90ILi2EN4cute5tupleIJNS5_1CILi1EEES8_S8_EEENS6_IJNS7_ILi64EEESA_SA_EEELi512ENS_10bfloat16_tEfNS_4arch4Sm90ELb0ELb0ELb0ELb1ELb1ELb0ELb1ELb0ELb0ELb1ELb0ELb0EEENS1_21CollectiveEpilogueFwdINS6_IJSA_NS7_ILi512EEESA_EEES9_SC_SE_Li256ELb1ELb1ELb0ELb0EEENS1_36VarlenDynamicPersistentTileSchedulerILi64ELi64ELi256ELi128ELb0ELb1ELb1ELb0ELb1ELb1EEEEEEEEEvNT_6ParamsE,"ax",@progbits
	.align	128
.text._ZN7cutlass13device_kernelIN5flash11enable_sm90INS1_16FlashAttnFwdSm90INS1_25CollectiveMainloopFwdSm90ILi2EN4cute5tupleIJNS5_1CILi1EEES8_S8_EEENS6_IJNS7_ILi64EEESA_SA_EEELi512ENS_10bfloat16_tEfNS_4arch4Sm90ELb0ELb0ELb0ELb1ELb1ELb0ELb1ELb0ELb0ELb1ELb0ELb0EEENS1_21CollectiveEpilogueFwdINS6_IJSA_NS7_ILi512EEESA_EEES9_SC_SE_Li256ELb1ELb1ELb0ELb0EEENS1_36VarlenDynamicPersistentTileSchedulerILi64ELi64ELi256ELi128ELb0ELb1ELb1ELb0ELb1ELb1EEEEEEEEEvNT_6ParamsE:
        .type           _ZN7cutlass13device_kernelIN5flash11enable_sm90INS1_16FlashAttnFwdSm90INS1_25CollectiveMainloopFwdSm90ILi2EN4cute5tupleIJNS5_1CILi1EEES8_S8_EEENS6_IJNS7_ILi64EEESA_SA_EEELi512ENS_10bfloat16_tEfNS_4arch4Sm90ELb0ELb0ELb0ELb1ELb1ELb0ELb1ELb0ELb0ELb1ELb0ELb0EEENS1_21CollectiveEpilogueFwdINS6_IJSA_NS7_ILi512EEESA_EEES9_SC_SE_Li256ELb1ELb1ELb0ELb0EEENS1_36VarlenDynamicPersistentTileSchedulerILi64ELi64ELi256ELi128ELb0ELb1ELb1ELb0ELb1ELb1EEEEEEEEEvNT_6ParamsE,@function
        .size           _ZN7cutlass13device_kernelIN5flash11enable_sm90INS1_16FlashAttnFwdSm90INS1_25CollectiveMainloopFwdSm90ILi2EN4cute5tupleIJNS5_1CILi1EEES8_S8_EEENS6_IJNS7_ILi64EEESA_SA_EEELi512ENS_10bfloat16_tEfNS_4arch4Sm90ELb0ELb0ELb0ELb1ELb1ELb0ELb1ELb0ELb0ELb1ELb0ELb0EEENS1_21CollectiveEpilogueFwdINS6_IJSA_NS7_ILi512EEESA_EEES9_SC_SE_Li256ELb1ELb1ELb0ELb0EEENS1_36VarlenDynamicPersistentTileSchedulerILi64ELi64ELi256ELi128ELb0ELb1ELb1ELb0ELb1ELb1EEEEEEEEEvNT_6ParamsE,(.L_x_15534 - _ZN7cutlass13device_kernelIN5flash11enable_sm90INS1_16FlashAttnFwdSm90INS1_25CollectiveMainloopFwdSm90ILi2EN4cute5tupleIJNS5_1CILi1EEES8_S8_EEENS6_IJNS7_ILi64EEESA_SA_EEELi512ENS_10bfloat16_tEfNS_4arch4Sm90ELb0ELb0ELb0ELb1ELb1ELb0ELb1ELb0ELb0ELb1ELb0ELb0EEENS1_21CollectiveEpilogueFwdINS6_IJSA_NS7_ILi512EEESA_EEES9_SC_SE_Li256ELb1ELb1ELb0ELb0EEENS1_36VarlenDynamicPersistentTileSchedulerILi64ELi64ELi256ELi128ELb0ELb1ELb1ELb0ELb1ELb1EEEEEEEEEvNT_6ParamsE)
        .other          _ZN7cutlass13device_kernelIN5flash11enable_sm90INS1_16FlashAttnFwdSm90INS1_25CollectiveMainloopFwdSm90ILi2EN4cute5tupleIJNS5_1CILi1EEES8_S8_EEENS6_IJNS7_ILi64EEESA_SA_EEELi512ENS_10bfloat16_tEfNS_4arch4Sm90ELb0ELb0ELb0ELb1ELb1ELb0ELb1ELb0ELb0ELb1ELb0ELb0EEENS1_21CollectiveEpilogueFwdINS6_IJSA_NS7_ILi512EEESA_EEES9_SC_SE_Li256ELb1ELb1ELb0ELb0EEENS1_36VarlenDynamicPersistentTileSchedulerILi64ELi64ELi256ELi128ELb0ELb1ELb1ELb0ELb1ELb1EEEEEEEEEvNT_6ParamsE,@"STO_CUDA_ENTRY STV_DEFAULT"
_ZN7cutlass13device_kernelIN5flash11enable_sm90INS1_16FlashAttnFwdSm90INS1_25CollectiveMainloopFwdSm90ILi2EN4cute5tupleIJNS5_1CILi1EEES8_S8_EEENS6_IJNS7_ILi64EEESA_SA_EEELi512ENS_10bfloat16_tEfNS_4arch4Sm90ELb0ELb0ELb0ELb1ELb1ELb0ELb1ELb0ELb0ELb1ELb0ELb0EEENS1_21CollectiveEpilogueFwdINS6_IJSA_NS7_ILi512EEESA_EEES9_SC_SE_Li256ELb1ELb1ELb0ELb0EEENS1_36VarlenDynamicPersistentTileSchedulerILi64ELi64ELi256ELi128ELb0ELb1ELb1ELb0ELb1ELb1EEEEEEEEEvNT_6ParamsE:
        /* <DEDUP_REMOVED lines=11> */
[----:B------:R-:W-:-:S11]  /*00b0*/  ISETP.NE.AND P1, PT, R2, RZ, PT ;  /* 0x000000ff0200720c */ /* 0x000fd60003f25270 */
[----:B------:R-:W-:Y:S01]  /*00c0*/  VOTEU.ALL UP0, P0 ;  /* 0x00000000003f7886 */ /* 0x000fe20000000000 */
[----:B------:R-:W-:Y:S01]  /*00d0*/  VOTEU.ALL UP1, P0 ;  /* 0x00000000003f7886 */ /* 0x000fe20000020000 */
[----:B------:R-:W-:-:S03]  /*00e0*/  VOTEU.ALL UP2, P0 ;  /* 0x00000000003f7886 */ /* 0x000fc60000040000 */
[----:B------:R-:W0:Y:S01]  /*00f0*/  @!UP0 S2UR UR8, SR_CgaCtaId ;  /* 0x00000000000889c3 */ /* 0x000e220000008800 */
[----:B------:R-:W-:Y:S01]  /*0100*/  @!UP0 UMOV UR6, 0x400 ;  /* 0x0000040000068882 */ /* 0x000fe20000000000 */
[----:B------:R-:W-:-:S04]  /*0110*/  @!UP0 UIADD3 UR4, -UR4, 0x100000, URZ ;  /* 0x0010000004048890 */ /* 0x000fc8000fffe13f */
[----:B------:R-:W-:Y:S02]  /*0120*/  @!UP0 USHF.L.U32 UR5, UR4, 0xb, URZ ;  /* 0x0000000b04058899 */ /* 0x000fe4000800063f */
[----:B------:R-:W-:Y:S02]  /*0130*/  @!UP0 USHF.L.U32 UR4, UR4, 0x1, URZ ;  /* 0x0000000104048899 */ /* 0x000fe4000800063f */
[----:B0-----:R-:W-:Y:S02]  /*0140*/  @!UP0 ULEA UR8, UR8, UR6, 0x18 ;  /* 0x0000000608088291 */ /* 0x001fe4000f8ec03f */
[----:B------:R-:W-:-:S04]  /*0150*/  @!UP0 UIADD3 UR6, -UR7, 0x100000, URZ ;  /* 0x0010000007068890 */ /* 0x000fc8000fffe13f */
[----:B------:R-:W-:Y:S02]  /*0160*/  @!UP0 USHF.L.U32 UR7, UR6, 0xb, URZ ;  /* 0x0000000b06078899 */ /* 0x000fe4000800063f */
[----:B------:R-:W-:Y:S01]  /*0170*/  @!UP0 USHF.L.U32 UR6, UR6, 0x1, URZ ;  /* 0x0000000106068899 */ /* 0x000fe2000800063f */
[----:B------:R-:W-:-:S05]  /*0180*/  VOTEU.ALL UP0, P0 ;  /* 0x00000000003f7886 */ /* 0x000fca0000000000 */
[----:B------:R0:W2:Y:S01]  /*0190*/  @!UP0 SYNCS.EXCH.64 URZ, [UR8+0x38800], UR4 ;  /* 0x03880004083f85b2 */ /* 0x0000a20008000100 */
[----:B------:R0:W3:Y:S05]  /*01a0*/  @!UP1 SYNCS.EXCH.64 URZ, [UR8+0x38810], UR4 ;  /* 0x03881004083f95b2 */ /* 0x0000ea0008000100 */
[----:B------:R0:W4:Y:S02]  /*01b0*/  @!UP2 SYNCS.EXCH.64 URZ, [UR8+0x38820], UR6 ;  /* 0x03882006083fa5b2 */ /* 0x0001240008000100 */
        /* <DEDUP_REMOVED lines=11> */
[----:B------:R0:W0:Y:S01]  /*0270*/  SYNCS.EXCH.64 URZ, [UR6+0x38840], UR4 ;  /* 0x03884004063f75b2 */ /* 0x0000220008000100 */
[----:B------:R0:W0:Y:S01]  /*0280*/  SYNCS.EXCH.64 URZ, [UR6+0x38838], UR4 ;  /* 0x03883804063f75b2 */ /* 0x0000220008000100 */
[----:B------:R0:W0:Y:S01]  /*0290*/  SYNCS.EXCH.64 URZ, [UR6+0x38848], UR4 ;  /* 0x03884804063f75b2 */ /* 0x0000220008000100 */
[----:B------:R-:W-:Y:S01]  /*02a0*/  NOP ;  /* 0x0000000000007918 */ /* 0x000fe20000000000 */
.L_x_4204:
        /* <DEDUP_REMOVED lines=22> */
.L_x_4205:
        /* <DEDUP_REMOVED lines=18> */
.L_x_4206:
        /* <DEDUP_REMOVED lines=22> */
.L_x_4207:
        /* <DEDUP_REMOVED lines=23> */
.L_x_4208:
        /* <DEDUP_REMOVED lines=8> */
.L_x_4210:
        /* <DEDUP_REMOVED lines=23> */
[----:B------:R-:W-:Y:S01]  /*09f0*/  IMAD.MOV.U32 R196, RZ, RZ, RZ ;  /* 0x000000ffffc47224 */ /* 0x000fe200078e00ff */
[----:B------:R-:W-:Y:S01]  /*0a00*/  SHF.R.S32.HI R3, RZ, 0x1f, R202 ;  /* 0x0000001fff037819 */ /* 0x000fe200000114ca */
[----:B------:R-:W-:Y:S01]  /*0a10*/  ULOP3.LUT UR41, UR38, 0x1, URZ, 0xfc, !UPT ;  /* 0x0000000126297892 */ /* 0x000fe2000f8efc3f */
[----:B------:R-:W-:Y:S02]  /*0a20*/  UMOV UR36, URZ ;  /* 0x0000003f00247c82 */ /* 0x000fe40008000000 */
[CC--:B------:R-:W-:Y:S02]  /*0a30*/  LEA.HI R2, R3.reuse, R202.reuse, RZ, 0x4 ;  /* 0x000000ca03027211 */ /* 0x0c0fe400078f20ff */
[----:B------:R-:W-:-:S02]  /*0a40*/  LEA.HI R4, R3, R202, RZ, 0x5 ;  /* 0x000000ca03047211 */ /* 0x000fc400078f28ff */
[----:B------:R-:W-:Y:S02]  /*0a50*/  SHF.R.S32.HI R5, RZ, 0x4, R2 ;  /* 0x00000004ff057819 */ /* 0x000fe40000011402 */
[C---:B------:R-:W-:Y:S02]  /*0a60*/  LOP3.LUT R7, R2.reuse, 0xfffffff0, RZ, 0xc0, !PT ;  /* 0xfffffff002077812 */ /* 0x040fe400078ec0ff */
[----:B------:R-:W-:Y:S02]  /*0a70*/  LEA.HI R0, R2, R5, RZ, 0x1 ;  /* 0x0000000502007211 */ /* 0x000fe400078f08ff */
[--C-:B------:R-:W-:Y:S01]  /*0a80*/  SHF.R.S32.HI R11, RZ, 0x5, R4.reuse ;  /* 0x00000005ff0b7819 */ /* 0x100fe20000011404 */
[----:B------:R-:W-:Y:S01]  /*0a90*/  IMAD.IADD R6, R202, 0x1, -R7 ;  /* 0x00000001ca067824 */ /* 0x000fe200078e0a07 */
[----:B------:R-:W-:Y:S02]  /*0aa0*/  LOP3.LUT R0, R0, 0x1ffffffe, RZ, 0xc0, !PT ;  /* 0x1ffffffe00007812 */ /* 0x000fe400078ec0ff */
[----:B------:R-:W-:-:S02]  /*0ab0*/  SHF.R.S32.HI R4, RZ, 0x1f, R4 ;  /* 0x0000001fff047819 */ /* 0x000fc40000011404 */
[----:B------:R-:W-:Y:S01]  /*0ac0*/  SHF.R.S32.HI R7, RZ, 0x1f, R6 ;  /* 0x0000001fff077819 */ /* 0x000fe20000011406 */
[----:B------:R-:W-:Y:S01]  /*0ad0*/  IMAD.IADD R8, R5, 0x1, -R0 ;  /* 0x0000000105087824 */ /* 0x000fe200078e0a00 */
[CC--:B------:R-:W-:Y:S02]  /*0ae0*/  LEA.HI R5, R3.reuse, R202.reuse, RZ, 0x2 ;  /* 0x000000ca03057211 */ /* 0x0c0fe400078f10ff */
[----:B------:R-:W-:Y:S02]  /*0af0*/  LEA.HI R0, R3, R202, RZ, 0x7 ;  /* 0x000000ca03007211 */ /* 0x000fe400078f38ff */
[----:B------:R-:W-:Y:S02]  /*0b00*/  LOP3.LUT R9, R5, 0xfffffffc, RZ, 0xc0, !PT ;  /* 0xfffffffc05097812 */ /* 0x000fe400078ec0ff */
[----:B------:R-:W-:Y:S02]  /*0b10*/  LOP3.LUT R5, R0, 0xffffff80, RZ, 0xc0, !PT ;  /* 0xffffff8000057812 */ /* 0x000fe400078ec0ff */
[----:B------:R-:W-:Y:S01]  /*0b20*/  LEA.HI R4, R4, R11, RZ, 0x2 ;  /* 0x0000000b04047211 */ /* 0x000fe200078f10ff */
[C---:B------:R-:W-:Y:S01]  /*0b30*/  IMAD.IADD R12, R202.reuse, 0x1, -R9 ;  /* 0x00000001ca0c7824 */ /* 0x040fe200078e0a09 */
[----:B------:R-:W-:Y:S01]  /*0b40*/  SHF.R.S32.HI R197, RZ, 0x7, R0 ;  /* 0x00000007ffc57819 */ /* 0x000fe20000011400 */
[----:B------:R-:W-:Y:S01]  /*0b50*/  IMAD.IADD R5, R202, 0x1, -R5 ;  /* 0x00000001ca057824 */ /* 0x000fe200078e0a05 */
[----:B------:R-:W-:-:S02]  /*0b60*/  LOP3.LUT R4, R4, 0x3ffffc, RZ, 0xc0, !PT ;  /* 0x003ffffc04047812 */ /* 0x000fc400078ec0ff */
[----:B------:R-:W-:Y:S01]  /*0b70*/  LEA.HI R9, R12, R12, RZ, 0x1 ;  /* 0x0000000c0c097211 */ /* 0x000fe200078f08ff */
[----:B------:R-:W-:Y:S01]  /*0b80*/  IMAD R15, R197, 0x100, R6 ;  /* 0x00000100c50f7824 */ /* 0x000fe200078e0206 */
[----:B------:R-:W-:Y:S01]  /*0b90*/  SHF.R.S32.HI R2, RZ, 0x1f, R5 ;  /* 0x0000001fff027819 */ /* 0x000fe20000011405 */
[----:B------:R-:W-:Y:S01]  /*0ba0*/  IMAD.IADD R10, R11, 0x1, -R4 ;  /* 0x000000010b0a7824 */ /* 0x000fe200078e0a04 */
[----:B------:R-:W-:Y:S02]  /*0bb0*/  LEA.HI R7, R7, R6, RZ, 0x3 ;  /* 0x0000000607077211 */ /* 0x000fe400078f18ff */
[----:B------:R-:W-:Y:S01]  /*0bc0*/  LEA.HI R4, R2, R5, RZ, 0x2 ;  /* 0x0000000502047211 */ /* 0x000fe200078f10ff */
[----:B------:R-:W-:Y:S01]  /*0bd0*/  IMAD R16, R10, 0x10, R15 ;  /* 0x000000100a107824 */ /* 0x000fe200078e020f */
[----:B------:R-:W-:Y:S02]  /*0be0*/  LOP3.LUT R13, R9, 0x1ffffffe, RZ, 0xc0, !PT ;  /* 0x1ffffffe090d7812 */ /* 0x000fe400078ec0ff */
[----:B------:R-:W-:-:S02]  /*0bf0*/  LOP3.LUT R9, R7, 0xfffffff8, RZ, 0xc0, !PT ;  /* 0xfffffff807097812 */ /* 0x000fc400078ec0ff */
[----:B------:R-:W-:Y:S01]  /*0c00*/  LOP3.LUT R10, R4, 0x7ffffffc, RZ, 0xc0, !PT ;  /* 0x7ffffffc040a7812 */ /* 0x000fe200078ec0ff */
[----:B------:R-:W-:Y:S01]  /*0c10*/  IMAD.IADD R200, R12, 0x1, -R13 ;  /* 0x000000010cc87824 */ /* 0x000fe200078e0a0d */
[----:B------:R-:W-:Y:S01]  /*0c20*/  LEA.HI R3, R3, R202, RZ, 0x3 ;  /* 0x000000ca03037211 */ /* 0x000fe200078f18ff */
[----:B------:R-:W-:Y:S01]  /*0c30*/  IMAD.IADD R9, R6, 0x1, -R9 ;  /* 0x0000000106097824 */ /* 0x000fe200078e0a09 */
[----:B------:R-:W-:Y:S01]  /*0c40*/  LEA.HI R6, R2, R5, RZ, 0x5 ;  /* 0x0000000502067211 */ /* 0x000fe200078f28ff */
[----:B------:R-:W-:Y:S01]  /*0c50*/  IMAD.IADD R18, R5, 0x1, -R10 ;  /* 0x0000000105127824 */ /* 0x000fe200078e0a0a */
[--C-:B------:R-:W-:Y:S01]  /*0c60*/  SHF.R.S32.HI R2, RZ, 0x2, R4.reuse ;  /* 0x00000002ff027819 */ /* 0x100fe20000011404 */
[----:B------:R-:W-:Y:S01]  /*0c70*/  IMAD.SHL.U32 R10, R7, 0x40, RZ ;  /* 0x00000040070a7824 */ /* 0x000fe200078e00ff */
[----:B------:R-:W-:Y:S01]  /*0c80*/  SHF.R.S32.HI R5, RZ, 0x1f, R4 ;  /* 0x0000001fff057819 */ /* 0x000fe20000011404 */
[----:B------:R-:W-:Y:S01]  /*0c90*/  IMAD.SHL.U32 R4, R9, 0x40, RZ ;  /* 0x0000004009047824 */ /* 0x000fe200078e00ff */
[----:B------:R-:W-:Y:S01]  /*0ca0*/  SHF.R.S32.HI R6, RZ, 0x5, R6 ;  /* 0x00000005ff067819 */ /* 0x000fe20000011406 */
[----:B------:R-:W-:Y:S01]  /*0cb0*/  IMAD.SHL.U32 R7, R8, 0x8, RZ ;  /* 0x0000000808077824 */ /* 0x000fe200078e00ff */
[----:B------:R-:W-:Y:S01]  /*0cc0*/  LEA.HI R5, R5, R2, RZ, 0x3 ;  /* 0x0000000205057211 */ /* 0x000fe200078f18ff */
[----:B------:R-:W-:Y:S01]  /*0cd0*/  IMAD.SHL.U32 R18, R18, 0x2, RZ ;  /* 0x0000000212127824 */ /* 0x000fe200078e00ff */
[----:B------:R-:W-:Y:S01]  /*0ce0*/  LOP3.LUT R4, R4, 0x1c0, RZ, 0xc0, !PT ;  /* 0x000001c004047812 */ /* 0x000fe200078ec0ff */
[----:B------:R-:W-:Y:S01]  /*0cf0*/  IMAD.U32 R201, R16, 0x40, R7 ;  /* 0x0000004010c97824 */ /* 0x000fe200078e0007 */
[----:B------:R-:W-:-:S02]  /*0d00*/  LOP3.LUT R5, R5, 0xfffffff8, RZ, 0xc0, !PT ;  /* 0xfffffff805057812 */ /* 0x000fc400078ec0ff */
[----:B------:R-:W-:Y:S02]  /*0d10*/  LOP3.LUT R7, R4, 0x8, R7, 0xf8, !PT ;  /* 0x0000000804077812 */ /* 0x000fe400078ef807 */
[----:B------:R-:W-:Y:S01]  /*0d20*/  LOP3.LUT R10, R10, 0x7ffffe00, RZ, 0xc0, !PT ;  /* 0x7ffffe000a0a7812 */ /* 0x000fe200078ec0ff */
[----:B------:R-:W-:Y:S01]  /*0d30*/  IMAD.IADD R5, R2, 0x1, -R5 ;  /* 0x0000000102057824 */ /* 0x000fe200078e0a05 */
[----:B------:R-:W-:Y:S01]  /*0d40*/  SHF.R.U32.HI R4, RZ, 0x3, R4 ;  /* 0x00000003ff047819 */ /* 0x000fe20000011604 */
[----:B------:R-:W-:Y:S01]  /*0d50*/  IMAD.MOV.U32 R2, RZ, RZ, RZ ;  /* 0x000000ffff027224 */ /* 0x000fe200078e00ff */
[----:B------:R-:W-:Y:S01]  /*0d60*/  R2P PR, R9, 0x6 ;  /* 0x0000000609007804 */ /* 0x000fe20000000000 */
[----:B------:R-:W-:Y:S01]  /*0d70*/  IMAD R10, R11, 0x400, R10 ;  /* 0x000004000b0a7824 */ /* 0x000fe200078e020a */
[----:B------:R-:W-:Y:S01]  /*0d80*/  LOP3.LUT R7, R7, R4, RZ, 0x3c, !PT ;  /* 0x0000000407077212 */ /* 0x000fe200078e3cff */
[----:B------:R-:W-:Y:S01]  /*0d90*/  IMAD R17, R6, 0x10, R5 ;  /* 0x0000001006117824 */ /* 0x000fe200078e0205 */
[----:B------:R-:W-:Y:S01]  /*0da0*/  LOP3.LUT R5, R3, 0xfffffff8, RZ, 0xc0, !PT ;  /* 0xfffffff803057812 */ /* 0x000fe200078ec0ff */
[----:B------:R-:W-:Y:S01]  /*0db0*/  IMAD.MOV.U32 R6, RZ, RZ, R14 ;  /* 0x000000ffff067224 */ /* 0x000fe200078e000e */
[----:B------:R-:W-:Y:S01]  /*0dc0*/  LEA.HI R0, R0, R197, RZ, 0x1 ;  /* 0x000000c500007211 */ /* 0x000fe200078f08ff */
[----:B------:R-:W-:Y:S01]  /*0dd0*/  IMAD.IADD R7, R10, 0x1, R7 ;  /* 0x000000010a077824 */ /* 0x000fe200078e0207 */
[----:B------:R-:W-:Y:S01]  /*0de0*/  SEL R184, R184, 0xffffffe0, !P1 ;  /* 0xffffffe0b8b87807 */ /* 0x000fe20004800000 */
[----:B------:R-:W-:Y:S01]  /*0df0*/  IMAD.IADD R194, R202, 0x1, -R5 ;  /* 0x00000001cac27824 */ /* 0x000fe200078e0a05 */
[----:B------:R-:W-:Y:S01]  /*0e00*/  LOP3.LUT R0, R0, 0xfffffe, RZ, 0xc0, !PT ;  /* 0x00fffffe00007812 */ /* 0x000fe200078ec0ff */
[----:B------:R-:W-:Y:S01]  /*0e10*/  IMAD R200, R200, 0x8, R17 ;  /* 0x00000008c8c87824 */ /* 0x000fe200078e0211 */
[----:B------:R-:W-:Y:S01]  /*0e20*/  LEA R22, R7, UR40, 0x1 ;  /* 0x0000002807167c11 */ /* 0x000fe2000f8e08ff */
[----:B------:R-:W-:Y:S01]  /*0e30*/  IMAD.SHL.U32 R16, R194, 0x8, RZ ;  /* 0x00000008c2107824 */ /* 0x000fe200078e00ff */
[----:B------:R-:W-:Y:S01]  /*0e40*/  SHF.R.S32.HI R195, RZ, 0x3, R3 ;  /* 0x00000003ffc37819 */ /* 0x000fe20000011403 */
[----:B------:R-:W-:-:S02]  /*0e50*/  IMAD.IADD R0, R197, 0x1, -R0 ;  /* 0x00000001c5007824 */ /* 0x000fc400078e0a00 */
[----:B------:R-:W-:Y:S02]  /*0e60*/  VIADD R185, R22, 0x36400 ;  /* 0x0003640016b97836 */ /* 0x000fe40000000000 */
[C---:B------:R-:W-:Y:S02]  /*0e70*/  VIADD R192, R16.reuse, 0x40 ;  /* 0x0000004010c07836 */ /* 0x040fe40000000000 */
[C---:B------:R-:W-:Y:S02]  /*0e80*/  VIADD R191, R16.reuse, 0x80 ;  /* 0x0000008010bf7836 */ /* 0x040fe40000000000 */
[C---:B------:R-:W-:Y:S01]  /*0e90*/  VIADD R190, R16.reuse, 0xc0 ;  /* 0x000000c010be7836 */ /* 0x040fe20000000000 */
[----:B------:R-:W-:Y:S01]  /*0ea0*/  SHF.R.S32.HI R209, RZ, 0x1f, R192 ;  /* 0x0000001fffd17819 */ /* 0x000fe200000114c0 */
[C---:B------:R-:W-:Y:S01]  /*0eb0*/  VIADD R189, R16.reuse, 0x100 ;  /* 0x0000010010bd7836 */ /* 0x040fe20000000000 */
[----:B------:R-:W-:Y:S01]  /*0ec0*/  SHF.R.S32.HI R208, RZ, 0x1f, R191 ;  /* 0x0000001fffd07819 */ /* 0x000fe200000114bf */
[C---:B------:R-:W-:Y:S01]  /*0ed0*/  VIADD R188, R16.reuse, 0x140 ;  /* 0x0000014010bc7836 */ /* 0x040fe20000000000 */
[----:B------:R-:W-:Y:S01]  /*0ee0*/  SHF.R.S32.HI R207, RZ, 0x1f, R190 ;  /* 0x0000001fffcf7819 */ /* 0x000fe200000114be */
[C---:B------:R-:W-:Y:S01]  /*0ef0*/  VIADD R199, R16.reuse, 0x180 ;  /* 0x0000018010c77836 */ /* 0x040fe20000000000 */
[----:B------:R-:W-:Y:S01]  /*0f00*/  SHF.R.S32.HI R206, RZ, 0x1f, R189 ;  /* 0x0000001fffce7819 */ /* 0x000fe200000114bd */
[----:B------:R-:W-:Y:S01]  /*0f10*/  VIADD R198, R16, 0x1c0 ;  /* 0x000001c010c67836 */ /* 0x000fe20000000000 */
[----:B------:R-:W-:Y:S01]  /*0f20*/  SHF.R.S32.HI R205, RZ, 0x1f, R188 ;  /* 0x0000001fffcd7819 */ /* 0x000fe200000114bc */
[----:B------:R-:W-:Y:S01]  /*0f30*/  VIADD R23, R22, 0x36440 ;  /* 0x0003644016177836 */ /* 0x000fe20000000000 */
[----:B------:R-:W-:Y:S01]  /*0f40*/  SHF.R.S32.HI R204, RZ, 0x1f, R199 ;  /* 0x0000001fffcc7819 */ /* 0x000fe200000114c7 */
[C---:B------:R-:W-:Y:S01]  /*0f50*/  @P2 VIADD R23, R185.reuse, 0xffffffc0 ;  /* 0xffffffc0b9172836 */ /* 0x040fe20000000000 */
[----:B------:R-:W-:Y:S01]  /*0f60*/  SHF.R.S32.HI R203, RZ, 0x1f, R198 ;  /* 0x0000001fffcb7819 */ /* 0x000fe200000114c6 */
[----:B------:R-:W-:-:S02]  /*0f70*/  IMAD.IADD R185, R185, 0x1, R184 ;  /* 0x00000001b9b97824 */ /* 0x000fc400078e02b8 */
[----:B------:R-:W-:Y:S02]  /*0f80*/  IMAD.SHL.U32 R19, R0, 0x100, RZ ;  /* 0x0000010000137824 */ /* 0x000fe400078e00ff */
[----:B------:R-:W-:-:S07]  /*0f90*/  IMAD.IADD R184, R184, 0x1, R23 ;  /* 0x00000001b8b87824 */ /* 0x000fce00078e0217 */
.L_x_4255:
[----:B------:R-:W-:Y:S01]  /*0fa0*/  ULDC.64 UR6, c[0x0][0xd88] ;  /* 0x0003620000067ab9 */ /* 0x000fe20000000a00 */
[----:B0-----:R-:W-:Y:S01]  /*0fb0*/  IMAD.MOV.U32 R3, RZ, RZ, RZ ;  /* 0x000000ffff037224 */ /* 0x001fe200078e00ff */
[----:B------:R-:W-:Y:S01]  /*0fc0*/  UIMAD.WIDE UR6, UR5, 0x4, UR6 ;  /* 0x00000004050678a5 */ /* 0x000fe2000f8e0206 */
[----:B------:R-:W-:Y:S02]  /*0fd0*/  ULDC.64 UR8, c[0x0][0xb18] ;  /* 0x0002c60000087ab9 */ /* 0x000fe40000000a00 */
[----:B------:R-:W-:-:S03]  /*0fe0*/  ULDC UR5, c[0x0][0x424] ;  /* 0x0001090000057ab9 */ /* 0x000fc60000000800 */
[----:B------:R-:W-:Y:S02]  /*0ff0*/  IMAD.U32 R186, RZ, RZ, UR6 ;  /* 0x00000006ffba7e24 */ /* 0x000fe4000f8e00ff */
[----:B------:R-:W-:Y:S01]  /*1000*/  IMAD.U32 R187, RZ, RZ, UR7 ;  /* 0x00000007ffbb7e24 */ /* 0x000fe2000f8e00ff */
[----:B------:R-:W-:-:S04]  /*1010*/  ULDC.64 UR6, c[0x0][0xb20] ;  /* 0x0002c80000067ab9 */ /* 0x000fc80000000a00 */
[----:B--2---:R-:W2:Y:S01]  /*1020*/  LDG.E R186, desc[UR44][R186.64] ;  /* 0x0000002cbaba7981 */ /* 0x004ea2000c1e1900 */
[----:B------:R-:W-:-:S04]  /*1030*/  ISETP.NE.U32.AND P0, PT, RZ, UR6, PT ;  /* 0x00000006ff007c0c */ /* 0x000fc8000bf05070 */
[----:B------:R-:W-:Y:S02]  /*1040*/  ISETP.NE.AND.EX P0, PT, RZ, UR7, PT, P0 ;  /* 0x00000007ff007c0c */ /* 0x000fe4000bf05300 */
[----:B--2---:R-:W-:-:S11]  /*1050*/  SHF.R.S32.HI R193, RZ, 0x1f, R186 ;  /* 0x0000001fffc17819 */ /* 0x004fd600000114ba */
[----:B----4-:R-:W-:-:S04]  /*1060*/  @P0 LEA R4, P1, R186, UR6, 0x2 ;  /* 0x00000006ba040c11 */ /* 0x010fc8000f8210ff */
[----:B------:R-:W-:Y:S01]  /*1070*/  @P0 LEA.HI.X R5, R186, UR7, R193, 0x2, P1 ;  /* 0x00000007ba050c11 */ /* 0x000fe200088f14c1 */
[----:B------:R-:W-:-:S04]  /*1080*/  ULDC.64 UR6, c[0x0][0x418] ;  /* 0x0001060000067ab9 */ /* 0x000fc80000000a00 */
[----:B------:R0:W5:Y:S01]  /*1090*/  @P0 LDG.E R3, desc[UR44][R4.64] ;  /* 0x0000002c04030981 */ /* 0x000162000c1e1900 */
[----:B------:R-:W-:Y:S01]  /*10a0*/  ISETP.NE.U32.AND P0, PT, RZ, UR8, PT ;  /* 0x00000008ff007c0c */ /* 0x000fe2000bf05070 */
[----:B------:R-:W-:-:S03]  /*10b0*/  UISETP.NE.U32.AND UP0, UPT, UR6, URZ, UPT ;  /* 0x0000003f0600728c */ /* 0x000fc6000bf05070 */
[----:B------:R-:W-:Y:S01]  /*10c0*/  ISETP.NE.AND.EX P0, PT, RZ, UR9, PT, P0 ;  /* 0x00000009ff007c0c */ /* 0x000fe2000bf05300 */
[----:B------:R-:W-:Y:S01]  /*10d0*/  UISETP.NE.AND.EX UP0, UPT, UR7, URZ, UPT, UP0 ;  /* 0x0000003f0700728c */ /* 0x000fe2000bf05300 */
[----:B------:R-:W-:-:S03]  /*10e0*/  ULDC UR6, c[0x0][0x2f0] ;  /* 0x0000bc0000067ab9 */ /* 0x000fc60000000800 */
[----:B------:R-:W-:-:S04]  /*10f0*/  USEL UR5, UR5, 0x1, UP0 ;  /* 0x0000000105057887 */ /* 0x000fc80008000000 */
[----:B------:R-:W-:-:S04]  /*1100*/  UIMAD UR5, UR5, UR6, URZ ;  /* 0x00000006050572a4 */ /* 0x000fc8000f8e023f */
[C---:B0-----:R-:W-:Y:S02]  /*1110*/  @P0 LEA R4, P1, R186.reuse, UR8, 0x2 ;  /* 0x00000008ba040c11 */ /* 0x041fe4000f8210ff */
[----:B------:R-:W-:Y:S02]  /*1120*/  IMAD.U32 R168, RZ, RZ, UR5 ;  /* 0x00000005ffa87e24 */ /* 0x000fe4000f8e00ff */
[----:B------:R-:W-:-:S05]  /*1130*/  @P0 LEA.HI.X R5, R186, UR9, R193, 0x2, P1 ;  /* 0x00000009ba050c11 */ /* 0x000fca00088f14c1 */
[----:B------:R0:W5:Y:S01]  /*1140*/  @P0 LDG.E R168, desc[UR44][R4.64] ;  /* 0x0000002c04a80981 */ /* 0x000162000c1e1900 */
[----:B------:R-:W-:Y:S01]  /*1150*/  UMOV UR42, UR4 ;  /* 0x00000004002a7c82 */ /* 0x000fe20008000000 */
[----:B-1-3--:R-:W-:Y:S05]  /*1160*/  @P0 BRA `(.L_x_4211) ;  /* 0x0000000000240947 */ /* 0x00afea0003800000 */
        /* <DEDUP_REMOVED lines=9> */
.L_x_4211:
[----:B------:R-:W-:Y:S01]  /*1200*/  UISETP.NE.AND UP0, UPT, UR37, 0x1, UPT ;  /* 0x000000012500788c */ /* 0x000fe2000bf05270 */
[----:B-----5:R-:W-:Y:S01]  /*1210*/  IMAD.IADD R168, R168, 0x1, -R3 ;  /* 0x00000001a8a87824 */ /* 0x020fe200078e0a03 */
[----:B------:R-:W-:Y:S01]  /*1220*/  CS2R R164, SRZ ;  /* 0x0000000000a47805 */ /* 0x000fe2000001ff00 */
[----:B------:R-:W-:Y:S01]  /*1230*/  IMAD.MOV.U32 R187, RZ, RZ, R6 ;  /* 0x000000ffffbb7224 */ /* 0x000fe200078e0006 */
[----:B------:R-:W-:Y:S01]  /*1240*/  CS2R R150, SRZ ;  /* 0x0000000000967805 */ /* 0x000fe2000001ff00 */
[----:B------:R-:W-:Y:S01]  /*1250*/  VIADD R0, R168, 0x3f ;  /* 0x0000003fa8007836 */ /* 0x000fe20000000000 */
[----:B------:R-:W-:Y:S02]  /*1260*/  PLOP3.LUT P0, PT, PT, PT, UP0, 0x80, 0x0 ;  /* 0x000000000000781c */ /* 0x000fe40003f0f008 */
[----:B------:R-:W-:Y:S02]  /*1270*/  CS2R R148, SRZ ;  /* 0x0000000000947805 */ /* 0x000fe4000001ff00 */
[----:B------:R-:W-:-:S02]  /*1280*/  CS2R R146, SRZ ;  /* 0x0000000000927805 */ /* 0x000fc4000001ff00 */
[----:B------:R-:W-:Y:S02]  /*1290*/  CS2R R144, SRZ ;  /* 0x0000000000907805 */ /* 0x000fe4000001ff00 */
[----:B------:R-:W-:Y:S02]  /*12a0*/  SHF.R.S32.HI R3, RZ, 0x1f, R0 ;  /* 0x0000001fff037819 */ /* 0x000fe40000011400 */
[----:B------:R-:W-:Y:S02]  /*12b0*/  CS2R R142, SRZ ;  /* 0x00000000008e7805 */ /* 0x000fe4000001ff00 */
[----:B------:R-:W-:Y:S02]  /*12c0*/  CS2R R140, SRZ ;  /* 0x00000000008c7805 */ /* 0x000fe4000001ff00 */
[----:B------:R-:W-:Y:S02]  /*12d0*/  CS2R R138, SRZ ;  /* 0x00000000008a7805 */ /* 0x000fe4000001ff00 */
[----:B------:R-:W-:Y:S01]  /*12e0*/  LEA.HI R3, R3, R0, RZ, 0x6 ;  /* 0x0000000003037211 */ /* 0x000fe200078f30ff */
        /* <DEDUP_REMOVED lines=54> */
[----:B------:R-:W-:Y:S01]  /*1650*/  IMAD.MOV.U32 R31, RZ, RZ, RZ ;  /* 0x000000ffff1f7224 */ /* 0x000fe200078e00ff */
[----:B------:R-:W-:Y:S02]  /*1660*/  CS2R R10, SRZ ;  /* 0x00000000000a7805 */ /* 0x000fe4000001ff00 */
[----:B------:R-:W-:Y:S01]  /*1670*/  CS2R R174, SRZ ;  /* 0x0000000000ae7805 */ /* 0x000fe2000001ff00 */
[----:B------:R-:W-:Y:S01]  /*1680*/  IMAD.MOV.U32 R27, RZ, RZ, RZ ;  /* 0x000000ffff1b7224 */ /* 0x000fe200078e00ff */
[----:B------:R-:W-:-:S02]  /*1690*/  CS2R R8, SRZ ;  /* 0x0000000000087805 */ /* 0x000fc4000001ff00 */
[----:B------:R-:W-:Y:S01]  /*16a0*/  SHF.R.S32.HI R176, RZ, 0x6, R3 ;  /* 0x00000006ffb07819 */ /* 0x000fe20000011403 */
[----:B------:R-:W-:Y:S06]  /*16b0*/  @!P0 BRA `(.L_x_4212) ;  /* 0x0000001400d88947 */ /* 0x000fec0003800000 */
[----:B------:R-:W-:Y:S02]  /*16c0*/  ISETP.GE.AND P1, PT, R168, 0x1, PT ;  /* 0x00000001a800780c */ /* 0x000fe40003f26270 */
[----:B------:R-:W-:-:S11]  /*16d0*/  PLOP3.LUT P0, PT, PT, PT, PT, 0x80, 0x0 ;  /* 0x000000000000781c */ /* 0x000fd60003f0f070 */
[----:B------:R-:W-:Y:S05]  /*16e0*/  @!P1 BRA `(.L_x_4213) ;  /* 0x0000007000c89947 */ /* 0x000fea0003800000 */
[----:B------:R-:W1:Y:S01]  /*16f0*/  SHFL.IDX PT, R3, R197, RZ, 0x1f ;  /* 0x00001fffc5037589 */ /* 0x000e6200000e0000 */
[----:B------:R-:W-:Y:S01]  /*1700*/  UMOV UR7, 0x40000040 ;  /* 0x4000004000077882 */ /* 0x000fe20000000000 */
[----:B------:R-:W-:Y:S01]  /*1710*/  UMOV UR13, 0x40000040 ;  /* 0x40000040000d7882 */ /* 0x000fe20000000000 */
[----:B------:R-:W-:Y:S01]  /*1720*/  UMOV UR15, 0x40000040 ;  /* 0x40000040000f7882 */ /* 0x000fe20000000000 */
[----:B------:R-:W-:Y:S01]  /*1730*/  BAR.SYNC.DEFER_BLOCKING 0xe, 0x100 ;  /* 0x0384000000007b1d */ /* 0x000fe20000010000 */
[----:B------:R-:W-:-:S05]  /*1740*/  UISETP.NE.AND UP0, UPT, UR41, 0x3, UPT ;  /* 0x000000032900788c */ /* 0x000fca000bf05270 */
[----:B------:R-:W-:Y:S01]  /*1750*/  UMOV UR17, 0x40000040 ;  /* 0x4000004000117882 */ /* 0x000fe20000000000 */
[----:B------:R-:W-:Y:S01]  /*1760*/  UMOV UR19, 0x40000040 ;  /* 0x4000004000137882 */ /* 0x000fe20000000000 */
[----:B------:R-:W-:Y:S01]  /*1770*/  UMOV UR9, 0x40000040 ;  /* 0x4000004000097882 */ /* 0x000fe20000000000 */
[----:B------:R-:W-:Y:S01]  /*1780*/  UMOV UR11, 0x40000040 ;  /* 0x40000040000b7882 */ /* 0x000fe20000000000 */
[----:B------:R-:W-:Y:S02]  /*1790*/  PLOP3.LUT P1, PT, PT, PT, UP0, 0x80, 0x0 ;  /* 0x000000000000781c */ /* 0x000fe40003f2f008 */
[----:B-1----:R-:W-:Y:S01]  /*17a0*/  R2UR UR4, R3 ;  /* 0x00000000030472ca */ /* 0x002fe200000e0000 */
        /* <DEDUP_REMOVED lines=15> */
[----:B------:R-:W-:Y:S01]  /*18a0*/  ULEA UR6, UR36, UR20, 0xc ;  /* 0x0000001424067291 */ /* 0x000fe2000f8e603f */
[----:B------:R-:W-:Y:S01]  /*18b0*/  UMOV UR5, 0x40000040 ;  /* 0x4000004000057882 */ /* 0x000fe20000000000 */
[----:B------:R-:W-:Y:S02]  /*18c0*/  UIADD3 UR8, UR4, 0x6, URZ ;  /* 0x0000000604087890 */ /* 0x000fe4000fffe03f */
[----:B------:R-:W-:Y:S02]  /*18d0*/  UIADD3 UR14, UR6, 0x80, URZ ;  /* 0x00000080060e7890 */ /* 0x000fe4000fffe03f */
[----:B------:R-:W-:-:S03]  /*18e0*/  UIADD3 UR18, UR6, 0x100, URZ ;  /* 0x0000010006127890 */ /* 0x000fc6000fffe03f */
[----:B------:R-:W-:Y:S01]  /*18f0*/  HGMMA.64x256x16.F32.BF16 R24, gdesc[UR4].tnspB, RZ, !UPT, gsb0 ;  /* 0x43e00000041879f0 */ /* 0x000fe2000c0018ff */
[----:B------:R-:W-:Y:S02]  /*1900*/  UIADD3 UR10, UR6, 0x180, URZ ;  /* 0x00000180060a7890 */ /* 0x000fe4000fffe03f */
        /* <DEDUP_REMOVED lines=16> */
.L_x_4214:
[----:B------:R-:W-:Y:S01]  /*1a10*/  ULEA UR6, UR36, UR40, 0x3 ;  /* 0x0000002824067291 */ /* 0x000fe2000f8e183f */
[----:B------:R-:W-:-:S03]  /*1a20*/  ISETP.GE.AND P0, PT, R168, 0x41, PT ;  /* 0x00000041a800780c */ /* 0x000fc60003f06270 */
[----:B------:R-:W-:-:S04]  /*1a30*/  UIADD3 UR6, UR6, 0x38860, URZ ;  /* 0x0003886006067890 */ /* 0x000fc8000fffe03f */
[----:B------:R-:W-:-:S09]  /*1a40*/  UPRMT UR6, UR39, 0x654, UR6 ;  /* 0x0000065427067896 */ /* 0x000fd20008000006 */
[----:B------:R-:W-:Y:S01]  /*1a50*/  SYNCS.ARRIVE.TRANS64.RED.A1T0 RZ, [UR6], RZ ;  /* 0x000000ffffff79a7 */ /* 0x000fe20008100406 */
[----:B------:R-:W-:Y:S05]  /*1a60*/  @!P0 BRA `(.L_x_4215) ;  /* 0x0000000800b48947 */ /* 0x000fea0003800000 */
[----:B------:R-:W-:-:S07]  /*1a70*/  VIADD R176, R176, 0xfffffffe ;  /* 0xfffffffeb0b07836 */ /* 0x000fce0000000000 */
.L_x_4217:
[----:B------:R-:W-:Y:S01]  /*1a80*/  BAR.SYNC.DEFER_BLOCKING 0xe, 0x100 ;  /* 0x0384000000007b1d */ /* 0x000fe20000010000 */
[----:B0-----:R-:W-:Y:S01]  /*1a90*/  IMAD.U32 R4, RZ, RZ, UR36 ;  /* 0x00000024ff047e24 */ /* 0x001fe2000f8e00ff */
        /* <DEDUP_REMOVED lines=146> */
[----:B------:R-:W-:Y:S01]  /*23c0*/  HGMMA.64x256x16.F32.BF16 R24, gdesc[UR4].tnspB, R24, gsb0 ;  /* 0x43e00000041879f0 */ /* 0x000fe20008001818 */
[----:B------:R-:W-:-:S06]  /*23d0*/  USEL UR6, URZ, 0x1, UP0 ;  /* 0x000000013f067887 */ /* 0x000fcc0008000000 */
[----:B------:R-:W-:Y:S01]  /*23e0*/  LOP3.LUT R2, R2, UR6, RZ, 0x3c, !PT ;  /* 0x0000000602027c12 */ /* 0x000fe2000f8e3cff */
[----:B------:R-:W-:Y:S02]  /*23f0*/  WARPGROUP.DEPBAR.LE gsb0, 0x0 ;  /* 0x00008000000079c5 */ /* 0x000fe40000010000 */
[----:B------:R-:W-:-:S15]  /*2400*/  WARPGROUP.ARRIVE ;  /* 0x00000000000079c5 */ /* 0x000fde0000000000 */
[----:B------:R-:W-:-:S03]  /*2410*/  NOP ;  /* 0x0000000000007918 */ /* 0x000fc60000000000 */
        /* <DEDUP_REMOVED lines=13> */
.L_x_4216:
[----:B------:R-:W-:-:S04]  /*24f0*/  ULEA UR6, UR36, UR40, 0x3 ;  /* 0x0000002824067291 */ /* 0x000fc8000f8e183f */
[----:B------:R-:W-:-:S04]  /*2500*/  UIADD3 UR6, UR6, 0x38860, URZ ;  /* 0x0003886006067890 */ /* 0x000fc8000fffe03f */
[----:B------:R-:W-:-:S09]  /*2510*/  UPRMT UR6, UR39, 0x654, UR6 ;  /* 0x0000065427067896 */ /* 0x000fd20008000006 */
[----:B------:R-:W-:Y:S01]  /*2520*/  SYNCS.ARRIVE.TRANS64.RED.A1T0 RZ, [UR6], RZ ;  /* 0x000000ffffff79a7 */ /* 0x000fe20008100406 */
[----:B------:R-:W-:Y:S05]  /*2530*/  @P0 BRA `(.L_x_4217) ;  /* 0xfffffff400500947 */ /* 0x000fea000383ffff */
.L_x_4215:
[----:B------:R-:W-:Y:S01]  /*2540*/  BAR.SYNC.DEFER_BLOCKING 0xe, 0x100 ;  /* 0x0384000000007b1d */ /* 0x000fe20000010000 */
[----:B0-----:R-:W-:Y:S01]  /*2550*/  IMAD.U32 R4, RZ, RZ, UR36 ;  /* 0x00000024ff047e24 */ /* 0x001fe2000f8e00ff */
[----:B------:R-:W-:Y:S01]  /*2560*/  UIADD3 UR36, UR36, 0x1, URZ ;  /* 0x0000000124247890 */ /* 0x000fe2000fffe03f */
[----:B------:R-:W-:Y:S02]  /*2570*/  PLOP3.LUT P0, PT, PT, PT, PT, 0x8, 0x0 ;  /* 0x000000000000781c */ /* 0x000fe40003f0e170 */
        /* <DEDUP_REMOVED lines=138> */
.L_x_4212:
[----:B------:R-:W-:Y:S02]  /*2e20*/  ISETP.GE.AND P1, PT, R168, 0x1, PT ;  /* 0x00000001a800780c */ /* 0x000fe40003f26270 */
[----:B------:R-:W-:-:S11]  /*2e30*/  PLOP3.LUT P0, PT, PT, PT, PT, 0x80, 0x0 ;  /* 0x000000000000781c */ /* 0x000fd60003f0f070 */
[----:B------:R-:W-:Y:S05]  /*2e40*/  @!P1 BRA `(.L_x_4213) ;  /* 0x0000005800f09947 */ /* 0x000fea0003800000 */
[----:B------:R-:W1:Y:S02]  /*2e50*/  SHFL.IDX PT, R0, R197, RZ, 0x1f ;  /* 0x00001fffc5007589 */ /* 0x000e6400000e0000 */
[----:B-1----:R-:W-:-:S13]  /*2e60*/  R2UR UR4, R0 ;  /* 0x00000000000472ca */ /* 0x002fda00000e0000 */
        /* <DEDUP_REMOVED lines=14> */
[----:B0-----:R-:W-:Y:S01]  /*2f50*/  IMAD.U32 R4, RZ, RZ, UR4 ;  /* 0x00000004ff047e24 */ /* 0x001fe2000f8e00ff */
        /* <DEDUP_REMOVED lines=12> */
.L_x_4218:
[----:B------:R-:W-:-:S04]  /*3020*/  LEA.HI R0, R196, R196, RZ, 0x1 ;  /* 0x000000c4c4007211 */ /* 0x000fc800078f08ff */
[----:B------:R-:W-:Y:S01]  /*3030*/  LOP3.LUT R3, R0, 0xfffffffe, RZ, 0xc0, !PT ;  /* 0xfffffffe00037812 */ /* 0x000fe200078ec0ff */
[----:B------:R-:W-:-:S04]  /*3040*/  IMAD.U32 R0, RZ, RZ, UR41 ;  /* 0x00000029ff007e24 */ /* 0x000fc8000f8e00ff */
[----:B------:R-:W-:Y:S01]  /*3050*/  IMAD.IADD R3, R196, 0x1, -R3 ;  /* 0x00000001c4037824 */ /* 0x000fe200078e0a03 */
[----:B------:R-:W-:-:S04]  /*3060*/  ISETP.NE.AND P0, PT, R0, 0x3, PT ;  /* 0x000000030000780c */ /* 0x000fc80003f05270 */
[----:B------:R-:W-:-:S04]  /*3070*/  SHF.L.U32 R3, R3, 0x1f, RZ ;  /* 0x0000001f03037819 */ /* 0x000fc800000006ff */
[----:B------:R-:W1:Y:S02]  /*3080*/  SYNCS.PHASECHK.TRANS64.TRYWAIT P1, [UR40+0x38800], R3 ;  /* 0x03880003ff0075a7 */ /* 0x000e640008020168 */
[----:B-1----:R-:W-:Y:S05]  /*3090*/  @!P1 BRA `(.L_x_4219) ;  /* 0x000000e800a89947 */ /* 0x002fea0003800000 */
.L_x_4346:
[----:B------:R-:W-:Y:S05]  /*30a0*/  @!P0 BRA `(.L_x_4220) ;  /* 0x0000000000048947 */ /* 0x000fea0003800000 */
[----:B------:R-:W-:Y:S01]  /*30b0*/  BPT.TRAP 0x1 ;  /* 0x000000040000795c */ /* 0x000fe20000300000 */
.L_x_4220:
[----:B------:R-:W-:Y:S01]  /*30c0*/  IMAD.U32 R7, RZ, RZ, UR36 ;  /* 0x00000024ff077e24 */ /* 0x000fe2000f8e00ff */
[----:B0-----:R-:W-:-:S04]  /*30d0*/  SHF.L.U32 R4, R2, 0x1f, RZ ;  /* 0x0000001f02047819 */ /* 0x001fc800000006ff */
[----:B------:R-:W-:-:S04]  /*30e0*/  LEA R7, R7, UR40, 0x3 ;  /* 0x0000002807077c11 */ /* 0x000fc8000f8e18ff */
[----:B------:R0:W2:Y:S01]  /*30f0*/  SYNCS.PHASECHK.TRANS64.TRYWAIT P1, [R7+URZ+0x38830], R4 ;  /* 0x03883004070075a7 */ /* 0x0000a2000802017f */
[----:B------:R-:W-:Y:S05]  /*3100*/  @!P0 BRA `(.L_x_4221) ;  /* 0x0000000000048947 */ /* 0x000fea0003800000 */
[----:B------:R-:W-:Y:S01]  /*3110*/  BPT.TRAP 0x1 ;  /* 0x000000040000795c */ /* 0x000fe20000300000 */
.L_x_4221:
[----:B--2---:R-:W-:Y:S05]  /*3120*/  @P1 BRA `(.L_x_4222) ;  /* 0x0000000000081947 */ /* 0x004fea0003800000 */
[----:B------:R-:W2:Y:S02]  /*3130*/  SYNCS.PHASECHK.TRANS64.TRYWAIT P1, [R7+URZ+0x38830], R4 ;  /* 0x03883004070075a7 */ /* 0x000ea4000802017f */
[----:B--2---:R-:W-:Y:S05]  /*3140*/  @!P1 BRA `(.L_x_4223) ;  /* 0x000000e800949947 */ /* 0x004fea0003800000 */
.L_x_4222:
[----:B------:R-:W-:-:S04]  /*3150*/  UIADD3 UR4, UR40, 0x22400, URZ ;  /* 0x0002240028047890 */ /* 0x000fc8000fffe03f */
[----:B------:R-:W-:-:S04]  /*3160*/  USHF.R.U32.HI UR4, URZ, 0x4, UR4 ;  /* 0x000000043f047899 */ /* 0x000fc80008011604 */
[----:B------:R-:W-:-:S06]  /*3170*/  ULOP3.LUT UR4, UR4, 0x3fff, URZ, 0xc0, !UPT ;  /* 0x00003fff04047892 */ /* 0x000fcc000f8ec03f */
[----:B-1----:R-:W-:Y:S01]  /*3180*/  IMAD.U32 R0, RZ, RZ, UR4 ;  /* 0x00000004ff007e24 */ /* 0x002fe2000f8e00ff */
        /* <DEDUP_REMOVED lines=34> */
[----:B------:R-:W1:Y:S02]  /*33b0*/  SYNCS.PHASECHK.TRANS64.TRYWAIT P1, [UR40+0x38810], R3 ;  /* 0x03881003ff0075a7 */ /* 0x000e640008020168 */
[----:B-1----:R-:W-:Y:S05]  /*33c0*/  @!P1 BRA `(.L_x_4224) ;  /* 0x000000e800089947 */ /* 0x002fea0003800000 */
.L_x_4347:
[----:B------:R-:W-:Y:S05]  /*33d0*/  @!P0 BRA `(.L_x_4225) ;  /* 0x0000000000048947 */ /* 0x000fea0003800000 */
[----:B------:R-:W-:Y:S01]  /*33e0*/  BPT.TRAP 0x1 ;  /* 0x000000040000795c */ /* 0x000fe20000300000 */
.L_x_4225:
[----:B------:R3:W4:Y:S01]  /*33f0*/  SYNCS.PHASECHK.TRANS64.TRYWAIT P1, [R7+URZ+0x38850], R4 ;  /* 0x03885004070075a7 */ /* 0x000722000802017f */
[----:B------:R-:W-:Y:S05]  /*3400*/  @!P0 BRA `(.L_x_4226) ;  /* 0x0000000000048947 */ /* 0x000fea0003800000 */
[----:B------:R-:W-:Y:S01]  /*3410*/  BPT.TRAP 0x1 ;  /* 0x000000040000795c */ /* 0x000fe20000300000 */
.L_x_4226:
[----:B----4-:R-:W-:Y:S05]  /*3420*/  @P1 BRA `(.L_x_4227) ;  /* 0x0000000000081947 */ /* 0x010fea0003800000 */
[----:B------:R-:W4:Y:S02]  /*3430*/  SYNCS.PHASECHK.TRANS64.TRYWAIT P1, [R7+URZ+0x38850], R4 ;  /* 0x03885004070075a7 */ /* 0x000f24000802017f */
[----:B----4-:R-:W-:Y:S05]  /*3440*/  @!P1 BRA `(.L_x_4228) ;  /* 0x000000e800009947 */ /* 0x010fea0003800000 */
.L_x_4227:
[----:B------:R-:W-:Y:S01]  /*3450*/  UIADD3 UR4, UR40, 0x400, URZ ;  /* 0x0000040028047890 */ /* 0x000fe2000fffe03f */
[----:B------:R-:W-:Y:S01]  /*3460*/  WARPGROUP.ARRIVE ;  /* 0x00000000000079c5 */ /* 0x000fe20000000000 */
[----:B------:R-:W-:-:S05]  /*3470*/  UIADD3 UR5, UR40, 0x26400, URZ ;  /* 0x0002640028057890 */ /* 0x000fca000fffe03f */
[----:B-1----:R-:W1:Y:S01]  /*3480*/  S2R R3, SR_TID.X ;  /* 0x0000000000037919 */ /* 0x002e620000002100 */
        /* <DEDUP_REMOVED lines=18> */
[----:B-1----:R-:W-:-:S06]  /*35b0*/  SHF.R.U32.HI R3, RZ, 0x7, R3 ;  /* 0x00000007ff037819 */ /* 0x002fcc0000011603 */
[----:B------:R-:W1:Y:S02]  /*35c0*/  SHFL.IDX PT, R3, R3, RZ, 0x1f ;  /* 0x00001fff03037589 */ /* 0x000e6400000e0000 */
[----:B-1----:R-:W-:-:S13]  /*35d0*/  R2UR UR7, R3 ;  /* 0x00000000030772ca */ /* 0x002fda00000e0000 */
        /* <DEDUP_REMOVED lines=251> */
.L_x_4229:
[----:B------:R-:W-:Y:S01]  /*4590*/  IMAD R3, R176, -0x40, R168 ;  /* 0xffffffc0b0037824 */ /* 0x000fe200078e02a8 */
[----:B------:R-:W-:Y:S01]  /*45a0*/  ULDC UR18, c[0x0][0xa80] ;  /* 0x0002a00000127ab9 */ /* 0x000fe20000000800 */
[----:B------:R-:W-:Y:S01]  /*45b0*/  R2UR UR5, R7 ;  /* 0x00000000070572ca */ /* 0x000fe200000e0000 */
[----:B------:R-:W-:Y:S02]  /*45c0*/  ULOP3.LUT UR43, UR43, 0x2000000, URZ, 0xfc, !UPT ;  /* 0x020000002b2b7892 */ /* 0x000fe4000f8efc3f */
[----:B------:R-:W-:Y:S01]  /*45d0*/  IADD3 R3, -R18, 0x40, R3 ;  /* 0x0000004012037810 */ /* 0x000fe20007ffe103 */
[----:B------:R-:W-:Y:S01]  /*45e0*/  UMOV UR11, 0x40000040 ;  /* 0x40000040000b7882 */ /* 0x000fe20000000000 */
[----:B------:R-:W-:Y:S02]  /*45f0*/  ULEA UR10, UR36, UR43, 0xc ;  /* 0x0000002b240a7291 */ /* 0x000fe4000f8e603f */
[C---:B------:R-:W-:Y:S01]  /*4600*/  ISETP.GT.AND P5, PT, R3.reuse, RZ, PT ;  /* 0x000000ff0300720c */ /* 0x040fe20003fa4270 */
[----:B------:R-:W-:Y:S01]  /*4610*/  UMOV UR15, 0x40000040 ;  /* 0x40000040000f7882 */ /* 0x000fe20000000000 */
[C---:B------:R-:W-:Y:S01]  /*4620*/  ISETP.GT.AND P4, PT, R3.reuse, 0x1, PT ;  /* 0x000000010300780c */ /* 0x040fe20003f84270 */
[----:B------:R-:W-:Y:S01]  /*4630*/  UIADD3 UR14, UR10, 0x80, URZ ;  /* 0x000000800a0e7890 */ /* 0x000fe2000fffe03f */
[----:B------:R-:W-:-:S02]  /*4640*/  ISETP.GT.AND P3, PT, R3, 0x8, PT ;  /* 0x000000080300780c */ /* 0x000fc40003f64270 */
[----:B------:R-:W-:Y:S01]  /*4650*/  FSEL R24, R24, -INF , P5 ;  /* 0xff80000018187808 */ /* 0x000fe20002800000 */
[----:B------:R-:W-:Y:S01]  /*4660*/  UIADD3 UR5, UR5, 0x38840, URZ ;  /* 0x0003884005057890 */ /* 0x000fe2000fffe03f */
[----:B------:R-:W-:Y:S02]  /*4670*/  FSEL R25, R25, -INF , P4 ;  /* 0xff80000019197808 */ /* 0x000fe40002000000 */
[C---:B------:R-:W-:Y:S01]  /*4680*/  ISETP.GT.AND P2, PT, R3.reuse, 0x9, PT ;  /* 0x000000090300780c */ /* 0x040fe20003f44270 */
[----:B------:R-:W-:Y:S01]  /*4690*/  UPRMT UR5, UR39, 0x654, UR5 ;  /* 0x0000065427057896 */ /* 0x000fe20008000005 */
[----:B------:R-:W-:Y:S02]  /*46a0*/  FSEL R28, R28, -INF , P3 ;  /* 0xff8000001c1c7808 */ /* 0x000fe40001800000 */
[----:B------:R-:W-:Y:S02]  /*46b0*/  FMNMX.FTZ R5, R24, R25, !PT ;  /* 0x0000001918057209 */ /* 0x000fe40007810000 */
[----:B------:R-:W-:-:S02]  /*46c0*/  ISETP.GT.AND P1, PT, R3, 0x10, PT ;  /* 0x000000100300780c */ /* 0x000fc40003f24270 */
[----:B------:R-:W-:Y:S02]  /*46d0*/  FSEL R29, R29, -INF , P2 ;  /* 0xff8000001d1d7808 */ /* 0x000fe40001000000 */
[----:B0-234-:R-:W-:Y:S01]  /*46e0*/  FMNMX.FTZ R4, R28, R5, !PT ;  /* 0x000000051c047209 */ /* 0x01dfe20007810000 */
[----:B------:R-:W-:Y:S01]  /*46f0*/  SYNCS.ARRIVE.TRANS64.RED.A1T0 RZ, [UR5], RZ ;  /* 0x000000ffffff79a7 */ /* 0x000fe20008100405 */
        /* <DEDUP_REMOVED lines=40> */
[----:B------:R-:W-:Y:S01]  /*4980*/  BAR.SYNC.DEFER_BLOCKING 0xf, 0x100 ;  /* 0x03c4000000007b1d */ /* 0x000fe20000010000 */
[----:B------:R-:W-:-:S02]  /*4990*/  ISETP.GT.AND P2, PT, R3, 0x39, PT ;  /* 0x000000390300780c */ /* 0x000fc40003f44270 */
[----:B------:R-:W-:Y:S02]  /*49a0*/  FSEL R52, R52, -INF , P3 ;  /* 0xff80000034347808 */ /* 0x000fe40001800000 */
[----:B------:R-:W-:Y:S02]  /*49b0*/  FMNMX.FTZ R3, R49, R4, !PT ;  /* 0x0000000431037209 */ /* 0x000fe40007810000 */
[----:B------:R-:W-:Y:S02]  /*49c0*/  FSEL R53, R53, -INF , P2 ;  /* 0xff80000035357808 */ /* 0x000fe40001000000 */
[----:B------:R-:W-:Y:S02]  /*49d0*/  FMNMX.FTZ R4, R52, R3, !PT ;  /* 0x0000000334047209 */ /* 0x000fe40007810000 */
[----:B------:R-:W-:Y:S02]  /*49e0*/  FSEL R46, R46, -INF , P1 ;  /* 0xff8000002e2e7808 */ /* 0x000fe40000800000 */
[----:B------:R-:W-:-:S02]  /*49f0*/  FMNMX.FTZ R6, R53, R4, !PT ;  /* 0x0000000435067209 */ /* 0x000fc40007810000 */
[----:B------:R-:W-:Y:S02]  /*4a00*/  FSEL R47, R47, -INF , P6 ;  /* 0xff8000002f2f7808 */ /* 0x000fe40003000000 */
[----:B------:R-:W-:Y:S01]  /*4a10*/  FSEL R50, R50, -INF , P5 ;  /* 0xff80000032327808 */ /* 0x000fe20002800000 */
[----:B------:R-:W0:Y:S01]  /*4a20*/  SHFL.BFLY PT, R3, R6, 0x2, 0x1f ;  /* 0x0c401f0006037f89 */ /* 0x000e2200000e0000 */
[----:B------:R-:W-:Y:S02]  /*4a30*/  FSEL R51, R51, -INF , P4 ;  /* 0xff80000033337808 */ /* 0x000fe40002000000 */
[----:B------:R-:W-:Y:S02]  /*4a40*/  FSEL R54, R54, -INF , P3 ;  /* 0xff80000036367808 */ /* 0x000fe40001800000 */
[----:B------:R-:W-:Y:S02]  /*4a50*/  FSEL R55, R55, -INF , P2 ;  /* 0xff80000037377808 */ /* 0x000fe40001000000 */
[----:B0-----:R-:W-:-:S02]  /*4a60*/  FMNMX.FTZ R8, R6, R3, !PT ;  /* 0x0000000306087209 */ /* 0x001fc40007810000 */
[----:B------:R-:W-:-:S03]  /*4a70*/  FMNMX.FTZ R3, R26, R27, !PT ;  /* 0x0000001b1a037209 */ /* 0x000fc60007810000 */
[----:B------:R-:W0:Y:S01]  /*4a80*/  SHFL.BFLY PT, R5, R8, 0x1, 0x1f ;  /* 0x0c201f0008057f89 */ /* 0x000e2200000e0000 */
        /* <DEDUP_REMOVED lines=32> */
[----:B------:R-:W-:Y:S01]  /*4c90*/  FFMA.FTZ R172, R53, UR18, -R56 ;  /* 0x0000001235ac7c23 */ /* 0x000fe20008010838 */
[----:B------:R-:W-:Y:S02]  /*4ca0*/  MUFU.EX2 R5, R5 ;  /* 0x0000000500057308 */ /* 0x000fe40000000800 */
[----:B------:R-:W0:Y:S06]  /*4cb0*/  SHFL.BFLY PT, R15, R4, 0x2, 0x1f ;  /* 0x0c401f00040f7f89 */ /* 0x000e2c00000e0000 */
[----:B------:R-:W1:Y:S08]  /*4cc0*/  MUFU.EX2 R6, R6 ;  /* 0x0000000600067308 */ /* 0x000e700000000800 */
[----:B------:R-:W-:Y:S08]  /*4cd0*/  MUFU.EX2 R8, R8 ;  /* 0x0000000800087308 */ /* 0x000ff00000000800 */
[----:B------:R-:W2:Y:S01]  /*4ce0*/  MUFU.EX2 R9, R9 ;  /* 0x0000000900097308 */ /* 0x000ea20000000800 */
[----:B-1----:R-:W-:Y:S01]  /*4cf0*/  F2FP.BF16.F32.PACK_AB R152, R6, R5 ;  /* 0x000000050698723e */ /* 0x002fe200000010ff */
[----:B------:R-:W-:Y:S01]  /*4d00*/  FADD.FTZ R5, R5, R6 ;  /* 0x0000000605057221 */ /* 0x000fe20000010000 */
[----:B0-----:R-:W-:Y:S01]  /*4d10*/  FMNMX.FTZ R24, R4, R15, !PT ;  /* 0x0000000f04187209 */ /* 0x001fe20007810000 */
[----:B------:R-:W-:-:S04]  /*4d20*/  FFMA.FTZ R15, R41, UR18, -R56 ;  /* 0x00000012290f7c23 */ /* 0x000fc80008010838 */
[----:B------:R-:W0:Y:S01]  /*4d30*/  SHFL.BFLY PT, R25, R24, 0x1, 0x1f ;  /* 0x0c201f0018197f89 */ /* 0x000e2200000e0000 */
[----:B------:R-:W-:Y:S08]  /*4d40*/  MUFU.EX2 R10, R10 ;  /* 0x0000000a000a7308 */ /* 0x000ff00000000800 */
[----:B------:R-:W1:Y:S01]  /*4d50*/  MUFU.EX2 R11, R11 ;  /* 0x0000000b000b7308 */ /* 0x000e620000000800 */
[----:B--2---:R-:W-:Y:S01]  /*4d60*/  F2FP.BF16.F32.PACK_AB R154, R9, R8 ;  /* 0x00000008099a723e */ /* 0x004fe200000010ff */
[----:B------:R-:W-:-:S04]  /*4d70*/  FADD.FTZ R8, R8, R5 ;  /* 0x0000000508087221 */ /* 0x000fc80000010000 */
[----:B------:R-:W-:Y:S02]  /*4d80*/  FADD.FTZ R9, R9, R8 ;  /* 0x0000000809097221 */ /* 0x000fe40000010000 */
[----:B------:R-:W-:Y:S01]  /*4d90*/  MUFU.EX2 R12, R12 ;  /* 0x0000000c000c7308 */ /* 0x000fe20000000800 */
[----:B0-----:R-:W-:-:S07]  /*4da0*/  FMNMX.FTZ R4, R24, R25, !PT ;  /* 0x0000001918047209 */ /* 0x001fce0007810000 */
[----:B------:R-:W0:Y:S01]  /*4db0*/  MUFU.EX2 R13, R13 ;  /* 0x0000000d000d7308 */ /* 0x000e220000000800 */
[C---:B-1----:R-:W-:Y:S01]  /*4dc0*/  F2FP.BF16.F32.PACK_AB R156, R11.reuse, R10 ;  /* 0x0000000a0b9c723e */ /* 0x042fe200000010ff */
[----:B------:R-:W-:Y:S01]  /*4dd0*/  FADD.FTZ R10, R10, R9 ;  /* 0x000000090a0a7221 */ /* 0x000fe20000010000 */
[C---:B------:R-:W-:Y:S01]  /*4de0*/  FSETP.NEU.FTZ.AND P1, PT, R4.reuse, -INF , PT ;  /* 0xff8000000400780b */ /* 0x040fe20003f3d000 */
[----:B------:R-:W-:Y:S02]  /*4df0*/  FMUL.FTZ R24, R4, UR18 ;  /* 0x0000001204187c20 */ /* 0x000fe40008410000 */
[----:B------:R-:W-:Y:S02]  /*4e00*/  FADD.FTZ R11, R11, R10 ;  /* 0x0000000a0b0b7221 */ /* 0x000fe40000010000 */
[----:B------:R-:W-:Y:S01]  /*4e10*/  MUFU.EX2 R14, R14 ;  /* 0x0000000e000e7308 */ /* 0x000fe20000000800 */
[----:B------:R-:W-:-:S05]  /*4e20*/  FSEL R24, R24, RZ, P1 ;  /* 0x000000ff18187208 */ /* 0x000fca0000800000 */
[--C-:B------:R-:W-:Y:S01]  /*4e30*/  FFMA.FTZ R173, R26, UR18, -R24.reuse ;  /* 0x000000121aad7c23 */ /* 0x100fe20008010818 */
        /* <DEDUP_REMOVED lines=14> */
[----:B------:R-:W-:Y:S01]  /*4f20*/  FFMA.FTZ R216, R55, UR18, -R24 ;  /* 0x0000001237d87c23 */ /* 0x000fe20008010818 */
[----:B------:R-:W-:Y:S01]  /*4f30*/  MUFU.EX2 R173, R173 ;  /* 0x000000ad00ad7308 */ /* 0x000fe20000000800 */
[----:B0-----:R-:W-:Y:S01]  /*4f40*/  F2FP.BF16.F32.PACK_AB R158, R13, R12 ;  /* 0x0000000c0d9e723e */ /* 0x001fe200000010ff */
[----:B------:R-:W-:-:S04]  /*4f50*/  FADD.FTZ R12, R12, R11 ;  /* 0x0000000b0c0c7221 */ /* 0x000fc80000010000 */
[----:B------:R-:W-:Y:S02]  /*4f60*/  FADD.FTZ R13, R13, R12 ;  /* 0x0000000c0d0d7221 */ /* 0x000fe40000010000 */
[----:B------:R-:W0:Y:S08]  /*4f70*/  MUFU.EX2 R174, R174 ;  /* 0x000000ae00ae7308 */ /* 0x000e300000000800 */
        /* <DEDUP_REMOVED lines=15> */
[----:B------:R-:W0:Y:S08]  /*5070*/  MUFU.EX2 R15, R15 ;  /* 0x0000000f000f7308 */ /* 0x000e300000000800 */
[----:B------:R-:W-:Y:S01]  /*5080*/  MUFU.EX2 R20, R20 ;  /* 0x0000001400147308 */ /* 0x000fe20000000800 */
[----:B--2---:R-:W-:Y:S01]  /*5090*/  F2FP.BF16.F32.PACK_AB R159, R182, R179 ;  /* 0x000000b3b69f723e */ /* 0x004fe200000010ff */
[----:B------:R-:W-:-:S04]  /*50a0*/  FADD.FTZ R179, R179, R180 ;  /* 0x000000b4b3b37221 */ /* 0x000fc80000010000 */
[----:B------:R1:W-:Y:S01]  /*50b0*/  STSM.16.M88.4 [R185], R156 ;  /* 0x0000009cb9007844 */ /* 0x0003e20000000200 */
[----:B------:R-:W-:Y:S01]  /*50c0*/  FADD.FTZ R182, R182, R179 ;  /* 0x000000b3b6b67221 */ /* 0x000fe20000010000 */
        /* <DEDUP_REMOVED lines=20> */
[----:B------:R-:W2:Y:S08]  /*5210*/  MUFU.EX2 R171, R171 ;  /* 0x000000ab00ab7308 */ /* 0x000eb00000000800 */
[----:B------:R-:W3:Y:S01]  /*5220*/  MUFU.EX2 R172, R172 ;  /* 0x000000ac00ac7308 */ /* 0x000ee20000000800 */
[----:B0-----:R-:W-:Y:S01]  /*5230*/  F2FP.BF16.F32.PACK_AB R164, R170, R169 ;  /* 0x000000a9aaa4723e */ /* 0x001fe200000010ff */
[----:B------:R-:W-:-:S04]  /*5240*/  FADD.FTZ R169, R169, R20 ;  /* 0x00000014a9a97221 */ /* 0x000fc80000010000 */
[----:B------:R-:W-:Y:S02]  /*5250*/  FADD.FTZ R170, R170, R169 ;  /* 0x000000a9aaaa7221 */ /* 0x000fe40000010000 */
[----:B------:R-:W-:Y:S02]  /*5260*/  MUFU.EX2 R211, R211 ;  /* 0x000000d300d37308 */ /* 0x000fe40000000800 */
[----:B--2---:R-:W-:-:S06]  /*5270*/  FADD.FTZ R5, R171, R170 ;  /* 0x000000aaab057221 */ /* 0x004fcc0000010000 */
[----:B------:R-:W0:Y:S01]  /*5280*/  MUFU.EX2 R214, R214 ;  /* 0x000000d600d67308 */ /* 0x000e220000000800 */
[C---:B---3--:R-:W-:Y:S01]  /*5290*/  F2FP.BF16.F32.PACK_AB R166, R172.reuse, R171 ;  /* 0x000000abaca6723e */ /* 0x048fe200000010ff */
[----:B------:R-:W-:-:S06]  /*52a0*/  FADD.FTZ R5, R172, R5 ;  /* 0x00000005ac057221 */ /* 0x000fcc0000010000 */
[----:B------:R-:W-:Y:S08]  /*52b0*/  MUFU.EX2 R213, R213 ;  /* 0x000000d500d57308 */ /* 0x000ff00000000800 */
[----:B------:R-:W2:Y:S01]  /*52c0*/  MUFU.EX2 R216, R216 ;  /* 0x000000d800d87308 */ /* 0x000ea20000000800 */
[----:B0-----:R-:W-:Y:S01]  /*52d0*/  F2FP.BF16.F32.PACK_AB R165, R214, R211 ;  /* 0x000000d3d6a5723e */ /* 0x001fe200000010ff */
[----:B------:R-:W-:-:S04]  /*52e0*/  FADD.FTZ R211, R211, R212 ;  /* 0x000000d4d3d37221 */ /* 0x000fc80000010000 */
[----:B------:R-:W-:Y:S01]  /*52f0*/  FADD.FTZ R214, R214, R211 ;  /* 0x000000d3d6d67221 */ /* 0x000fe20000010000 */
[----:B--2---:R-:W-:-:S03]  /*5300*/  F2FP.BF16.F32.PACK_AB R167, R216, R213 ;  /* 0x000000d5d8a7723e */ /* 0x004fc600000010ff */
[----:B------:R-:W-:Y:S02]  /*5310*/  FADD.FTZ R213, R213, R214 ;  /* 0x000000d6d5d57221 */ /* 0x000fe40000010000 */
[----:B------:R1:W-:Y:S01]  /*5320*/  STSM.16.M88.4 [R184], R164 ;  /* 0x000000a4b8007844 */ /* 0x0003e20000000200 */
[----:B------:R-:W-:Y:S01]  /*5330*/  WARPGROUP.ARRIVE ;  /* 0x00000000000079c5 */ /* 0x000fe20000000000 */
[----:B------:R-:W-:-:S05]  /*5340*/  FADD.FTZ R6, R216, R213 ;  /* 0x000000d5d8067221 */ /* 0x000fca0000010000 */
        /* <DEDUP_REMOVED lines=24> */
.L_x_4230:
        /* <DEDUP_REMOVED lines=10> */
.L_x_4242:
        /* <DEDUP_REMOVED lines=9> */
.L_x_4232:
[----:B------:R-:W-:Y:S01]  /*5600*/  ULEA UR5, UR36, UR40, 0x3 ;  /* 0x0000002824057291 */ /* 0x000fe2000f8e183f */
[----:B------:R-:W-:-:S08]  /*5610*/  SHF.L.U32 R3, R2, 0x1f, RZ ;  /* 0x0000001f02037819 */ /* 0x000fd000000006ff */
[----:B------:R0:W1:Y:S01]  /*5620*/  SYNCS.PHASECHK.TRANS64.TRYWAIT P2, [UR5+0x38830], R3 ;  /* 0x03883003ff0075a7 */ /* 0x0000620008040145 */
[----:B------:R-:W-:Y:S05]  /*5630*/  @!P0 BRA `(.L_x_4233) ;  /* 0x0000000000048947 */ /* 0x000fea0003800000 */
[----:B------:R-:W-:Y:S01]  /*5640*/  BPT.TRAP 0x1 ;  /* 0x000000040000795c */ /* 0x000fe20000300000 */
.L_x_4233:
[----:B-1----:R-:W-:Y:S05]  /*5650*/  @P2 BRA `(.L_x_4234) ;  /* 0x0000000000082947 */ /* 0x002fea0003800000 */
[----:B------:R-:W1:Y:S02]  /*5660*/  SYNCS.PHASECHK.TRANS64.TRYWAIT P2, [UR5+0x38830], R3 ;  /* 0x03883003ff0075a7 */ /* 0x000e640008040145 */
[----:B-1----:R-:W-:Y:S05]  /*5670*/  @!P2 BRA `(.L_x_4235) ;  /* 0x000000c40088a947 */ /* 0x002fea0003800000 */
.L_x_4234:
        /* <DEDUP_REMOVED lines=28> */
.L_x_4236:
[----:B------:R2:W3:Y:S01]  /*5840*/  SYNCS.PHASECHK.TRANS64.TRYWAIT P2, [UR5+0x38850], R3 ;  /* 0x03885003ff0075a7 */ /* 0x0004e20008040145 */
[----:B------:R-:W-:Y:S05]  /*5850*/  @!P0 BRA `(.L_x_4237) ;  /* 0x0000000000048947 */ /* 0x000fea0003800000 */
[----:B------:R-:W-:Y:S01]  /*5860*/  BPT.TRAP 0x1 ;  /* 0x000000040000795c */ /* 0x000fe20000300000 */
.L_x_4237:
[----:B---3--:R-:W-:Y:S05]  /*5870*/  @P2 BRA `(.L_x_4238) ;  /* 0x0000000000082947 */ /* 0x008fea0003800000 */
[----:B------:R-:W3:Y:S02]  /*5880*/  SYNCS.PHASECHK.TRANS64.TRYWAIT P2, [UR5+0x38850], R3 ;  /* 0x03885003ff0075a7 */ /* 0x000ee40008040145 */
[----:B---3--:R-:W-:Y:S05]  /*5890*/  @!P2 BRA `(.L_x_4239) ;  /* 0x000000c40018a947 */ /* 0x008fea0003800000 */
.L_x_4238:
        /* <DEDUP_REMOVED lines=17> */
[----:B------:R-:W-:Y:S01]  /*59b0*/  UIADD3 UR22, UR10, 0x2, URZ ;  /* 0x000000020a167890 */ /* 0x000fe2000fffe03f */
[----:B------:R-:W-:Y:S01]  /*59c0*/  UMOV UR20, UR18 ;  /* 0x0000001200147c82 */ /* 0x000fe20008000000 */
[----:B------:R-:W-:Y:S01]  /*59d0*/  UMOV UR21, 0x40000040 ;  /* 0x4000004000157882 */ /* 0x000fe20000000000 */
[----:B------:R-:W-:Y:S01]  /*59e0*/  UMOV UR23, 0x40000040 ;  /* 0x4000004000177882 */ /* 0x000fe20000000000 */
[----:B------:R-:W-:Y:S01]  /*59f0*/  UIADD3 UR18, UR10, 0x800, URZ ;  /* 0x000008000a127890 */ /* 0x000fe2000fffe03f */
        /* <DEDUP_REMOVED lines=254> */
.L_x_4240:
[----:B------:R-:W-:Y:S01]  /*69e0*/  FMNMX.FTZ R4, R152, R8, !PT ;  /* 0x0000000898047209 */ /* 0x000fe20007810000 */
[----:B------:R-:W-:Y:S01]  /*69f0*/  ULDC UR18, c[0x0][0xa80] ;  /* 0x0002a00000127ab9 */ /* 0x000fe20000000800 */
[----:B------:R-:W-:Y:S02]  /*6a00*/  UIADD3 UR10, UR5, 0x38840, URZ ;  /* 0x00038840050a7890 */ /* 0x000fe4000fffe03f */
[----:B------:R-:W-:Y:S01]  /*6a10*/  FMNMX.FTZ R3, R153, R4, !PT ;  /* 0x0000000499037209 */ /* 0x000fe20007810000 */
[----:B------:R-:W-:Y:S02]  /*6a20*/  ULEA UR14, UR36, UR43, 0xc ;  /* 0x0000002b240e7291 */ /* 0x000fe4000f8e603f */
[----:B------:R-:W-:Y:S01]  /*6a30*/  UPRMT UR10, UR39, 0x654, UR10 ;  /* 0x00000654270a7896 */ /* 0x000fe2000800000a */
[----:B------:R-:W-:Y:S01]  /*6a40*/  FMNMX.FTZ R4, R156, R3, !PT ;  /* 0x000000039c047209 */ /* 0x000fe20007810000 */
[----:B------:R-:W-:Y:S01]  /*6a50*/  UMOV UR15, 0x40000040 ;  /* 0x40000040000f7882 */ /* 0x000fe20000000000 */
[----:B------:R-:W-:-:S02]  /*6a60*/  UMOV UR11, 0x40000040 ;  /* 0x40000040000b7882 */ /* 0x000fc40000000000 */
[----:B------:R-:W-:-:S04]  /*6a70*/  FMNMX.FTZ R3, R157, R4, !PT ;  /* 0x000000049d037209 */ /* 0x000fc80007810000 */
[----:B------:R-:W-:Y:S01]  /*6a80*/  FMNMX.FTZ R4, R160, R3, !PT ;  /* 0x00000003a0047209 */ /* 0x000fe20007810000 */
[----:B------:R-:W-:Y:S01]  /*6a90*/  SYNCS.ARRIVE.TRANS64.RED.A1T0 RZ, [UR10], RZ ;  /* 0x000000ffffff79a7 */ /* 0x000fe2000810040a */
[----:B------:R-:W-:Y:S02]  /*6aa0*/  UIADD3 UR10, UR14, 0x80, URZ ;  /* 0x000000800e0a7890 */ /* 0x000fe4000fffe03f */
        /* <DEDUP_REMOVED lines=41> */
[----:B------:R-:W-:Y:S01]  /*6d40*/  FMUL.FTZ R8, R8, UR18 ;  /* 0x0000001208087c20 */ /* 0x000fe20008410000 */
[--C-:B------:R-:W-:Y:S01]  /*6d50*/  FFMA.FTZ R11, R156, UR18, -R210.reuse ;  /* 0x000000129c0b7c23 */ /* 0x100fe200080108d2 */
[--C-:B------:R-:W-:Y:S01]  /*6d60*/  FFMA.FTZ R12, R157, UR18, -R210.reuse ;  /* 0x000000129d0c7c23 */ /* 0x100fe200080108d2 */
[----:B------:R-:W-:Y:S01]  /*6d70*/  FMNMX.FTZ R4, R182, R13, !PT ;  /* 0x0000000db6047209 */ /* 0x000fe20007810000 */
[--C-:B------:R-:W-:Y:S01]  /*6d80*/  FFMA.FTZ R13, R160, UR18, -R210.reuse ;  /* 0x00000012a00d7c23 */ /* 0x100fe200080108d2 */
[--C-:B------:R-:W-:Y:S01]  /*6d90*/  FFMA.FTZ R14, R161, UR18, -R210.reuse ;  /* 0x00000012a10e7c23 */ /* 0x100fe200080108d2 */
[----:B------:R-:W0:Y:S01]  /*6da0*/  MUFU.EX2 R8, R8 ;  /* 0x0000000800087308 */ /* 0x000e220000000800 */
[----:B------:R-:W-:Y:S01]  /*6db0*/  FMNMX.FTZ R4, R183, R4, !PT ;  /* 0x00000004b7047209 */ /* 0x000fe20007810000 */
[--C-:B------:R-:W-:Y:S01]  /*6dc0*/  FFMA.FTZ R15, R164, UR18, -R210.reuse ;  /* 0x00000012a40f7c23 */ /* 0x100fe200080108d2 */
[----:B------:R-:W-:-:S03]  /*6dd0*/  FFMA.FTZ R20, R165, UR18, -R210 ;  /* 0x00000012a5147c23 */ /* 0x000fc600080108d2 */
[----:B------:R-:W1:Y:S02]  /*6de0*/  SHFL.BFLY PT, R153, R4, 0x2, 0x1f ;  /* 0x0c401f0004997f89 */ /* 0x000e6400000e0000 */
[----:B------:R-:W-:Y:S08]  /*6df0*/  MUFU.EX2 R9, R9 ;  /* 0x0000000900097308 */ /* 0x000ff00000000800 */
[----:B------:R-:W-:Y:S01]  /*6e00*/  MUFU.EX2 R10, R10 ;  /* 0x0000000a000a7308 */ /* 0x000fe20000000800 */
[-C--:B0-----:R-:W-:Y:S01]  /*6e10*/  FMUL.FTZ R24, R24, R8.reuse ;  /* 0x0000000818187220 */ /* 0x081fe20000410000 */
        /* <DEDUP_REMOVED lines=12> */
[----:B-1----:R-:W-:Y:S01]  /*6ee0*/  FMNMX.FTZ R153, R4, R153, !PT ;  /* 0x0000009904997209 */ /* 0x002fe20007810000 */
[-C--:B------:R-:W-:Y:S01]  /*6ef0*/  FMUL.FTZ R48, R48, R8.reuse ;  /* 0x0000000830307220 */ /* 0x080fe20000410000 */
[----:B------:R-:W-:Y:S01]  /*6f00*/  MUFU.EX2 R12, R12 ;  /* 0x0000000c000c7308 */ /* 0x000fe20000000800 */
[-C--:B------:R-:W-:Y:S01]  /*6f10*/  FMUL.FTZ R49, R49, R8.reuse ;  /* 0x0000000831317220 */ /* 0x080fe20000410000 */
[-C--:B------:R-:W-:Y:S01]  /*6f20*/  FMUL.FTZ R52, R52, R8.reuse ;  /* 0x0000000834347220 */ /* 0x080fe20000410000 */
[----:B------:R-:W0:Y:S01]  /*6f30*/  SHFL.BFLY PT, R4, R153, 0x1, 0x1f ;  /* 0x0c201f0099047f89 */ /* 0x000e2200000e0000 */
        /* <DEDUP_REMOVED lines=22> */
[----:B------:R-:W-:Y:S01]  /*70a0*/  FMUL.FTZ R92, R92, R8 ;  /* 0x000000085c5c7220 */ /* 0x000fe20000410000 */
[----:B0-----:R-:W-:Y:S01]  /*70b0*/  FMNMX.FTZ R4, R153, R4, !PT ;  /* 0x0000000499047209 */ /* 0x001fe20007810000 */
[----:B------:R-:W-:-:S02]  /*70c0*/  IMAD.MOV R153, RZ, RZ, -R19 ;  /* 0x000000ffff997224 */ /* 0x000fc400078e0a13 */
[-C--:B------:R-:W-:Y:S01]  /*70d0*/  FMUL.FTZ R93, R93, R8.reuse ;  /* 0x000000085d5d7220 */ /* 0x080fe20000410000 */
[-C--:B------:R-:W-:Y:S01]  /*70e0*/  FMUL.FTZ R96, R96, R8.reuse ;  /* 0x0000000860607220 */ /* 0x080fe20000410000 */
[-C--:B------:R-:W-:Y:S01]  /*70f0*/  FMUL.FTZ R97, R97, R8.reuse ;  /* 0x0000000861617220 */ /* 0x080fe20000410000 */
[----:B------:R-:W-:Y:S01]  /*7100*/  FADD.FTZ R152, -R4, R211 ;  /* 0x000000d304987221 */ /* 0x000fe20000010100 */
[----:B------:R-:W-:Y:S01]  /*7110*/  ISETP.NE.AND P2, PT, R18, R153, PT ;  /* 0x000000991200720c */ /* 0x000fe20003f45270 */
[----:B------:R-:W-:Y:S01]  /*7120*/  MUFU.EX2 R20, R20 ;  /* 0x0000001400147308 */ /* 0x000fe20000000800 */
[----:B-1----:R-:W-:Y:S01]  /*7130*/  F2FP.BF16.F32.PACK_AB R156, R14, R13 ;  /* 0x0000000d0e9c723e */ /* 0x002fe200000010ff */
[----:B------:R-:W-:Y:S01]  /*7140*/  FMUL.FTZ R181, R152, UR18 ;  /* 0x0000001298b57c20 */ /* 0x000fe20008410000 */
[----:B------:R-:W-:Y:S01]  /*7150*/  FMUL.FTZ R152, R4, UR18 ;  /* 0x0000001204987c20 */ /* 0x000fe20008410000 */
[-C--:B------:R-:W-:Y:S01]  /*7160*/  FMUL.FTZ R100, R100, R8.reuse ;  /* 0x0000000864647220 */ /* 0x080fe20000410000 */
[-C--:B------:R-:W-:Y:S01]  /*7170*/  FMUL.FTZ R101, R101, R8.reuse ;  /* 0x0000000865657220 */ /* 0x080fe20000410000 */
[----:B------:R-:W-:Y:S01]  /*7180*/  FMUL.FTZ R104, R104, R8 ;  /* 0x0000000868687220 */ /* 0x000fe20000410000 */
[----:B------:R-:W-:Y:S01]  /*7190*/  FFMA.FTZ R210, R154, UR18, -R152 ;  /* 0x000000129ad27c23 */ /* 0x000fe20008010898 */
[----:B------:R-:W0:Y:S01]  /*71a0*/  MUFU.EX2 R181, R181 ;  /* 0x000000b500b57308 */ /* 0x000e220000000800 */
[----:B------:R-:W-:-:S02]  /*71b0*/  IMAD.U32 R154, RZ, RZ, UR7 ;  /* 0x00000007ff9a7e24 */ /* 0x000fc4000f8e00ff */
[--C-:B------:R-:W-:Y:S01]  /*71c0*/  FFMA.FTZ R211, R155, UR18, -R152.reuse ;  /* 0x000000129bd37c23 */ /* 0x100fe20008010898 */
[--C-:B------:R-:W-:Y:S01]  /*71d0*/  FFMA.FTZ R212, R158, UR18, -R152.reuse ;  /* 0x000000129ed47c23 */ /* 0x100fe20008010898 */
[--C-:B------:R-:W-:Y:S01]  /*71e0*/  FFMA.FTZ R213, R159, UR18, -R152.reuse ;  /* 0x000000129fd57c23 */ /* 0x100fe20008010898 */
[----:B------:R-:W-:Y:S02]  /*71f0*/  @!P2 IMAD R153, R154, 0x40, R17 ;  /* 0x000000409a99a824 */ /* 0x000fe400078e0211 */
[--C-:B------:R-:W-:Y:S01]  /*7200*/  FFMA.FTZ R214, R162, UR18, -R152.reuse ;  /* 0x00000012a2d67c23 */ /* 0x100fe20008010898 */
[--C-:B------:R-:W-:Y:S01]  /*7210*/  FFMA.FTZ R215, R163, UR18, -R152.reuse ;  /* 0x00000012a3d77c23 */ /* 0x100fe20008010898 */
[--C-:B------:R-:W-:Y:S01]  /*7220*/  FFMA.FTZ R216, R166, UR18, -R152.reuse ;  /* 0x00000012a6d87c23 */ /* 0x100fe20008010898 */
[--C-:B------:R-:W-:Y:S01]  /*7230*/  FFMA.FTZ R217, R167, UR18, -R152.reuse ;  /* 0x00000012a7d97c23 */ /* 0x100fe20008010898 */
[----:B------:R-:W-:Y:S01]  /*7240*/  @!P2 LEA R153, R153, UR40, 0x2 ;  /* 0x000000289999ac11 */ /* 0x000fe2000f8e10ff */
        /* <DEDUP_REMOVED lines=17> */
[----:B------:R-:W0:Y:S01]  /*7360*/  MUFU.EX2 R211, R211 ;  /* 0x000000d300d37308 */ /* 0x000e220000000800 */
        /* <DEDUP_REMOVED lines=60> */
[----:B------:R-:W-:Y:S01]  /*7730*/  FMUL.FTZ R117, R117, R8 ;  /* 0x0000000875757220 */ /* 0x000fe20000410000 */
        /* <DEDUP_REMOVED lines=39> */
[----:B------:R-:W-:Y:S01]  /*79b0*/  FMUL.FTZ R149, R149, R8 ;  /* 0x0000000895957220 */ /* 0x000fe20000410000 */
[-C--:B------:R-:W-:Y:S01]  /*79c0*/  FMUL.FTZ R150, R150, R181.reuse ;  /* 0x000000b596967220 */ /* 0x080fe20000410000 */
[----:B------:R-:W-:Y:S01]  /*79d0*/  FMUL.FTZ R151, R151, R181 ;  /* 0x000000b597977220 */ /* 0x000fe20000410000 */
[----:B------:R-:W-:Y:S01]  /*79e0*/  MUFU.EX2 R174, R174 ;  /* 0x000000ae00ae7308 */ /* 0x000fe20000000800 */
[----:B------:R1:W-:Y:S01]  /*79f0*/  STSM.16.M88.4 [R22+0x36400], R152 ;  /* 0x0364009816007844 */ /* 0x0003e20000000200 */
[----:B------:R-:W-:Y:S01]  /*7a00*/  FFMA.FTZ R5, R8, R5, R9 ;  /* 0x0000000508057223 */ /* 0x000fe20000010009 */
[----:B------:R-:W-:-:S02]  /*7a10*/  FFMA.FTZ R6, R181, R6, R210 ;  /* 0x00000006b5067223 */ /* 0x000fc400000100d2 */
[----:B------:R1:W-:Y:S01]  /*7a20*/  STSM.16.M88.4 [R185], R156 ;  /* 0x0000009cb9007844 */ /* 0x0003e20000000200 */
[----:B------:R-:W-:Y:S01]  /*7a30*/  FADD.FTZ R10, R10, R5 ;  /* 0x000000050a0a7221 */ /* 0x000fe20000010000 */
        /* <DEDUP_REMOVED lines=31> */
[----:B------:R-:W-:-:S04]  /*7c30*/  FADD.FTZ R173, R173, R172 ;  /* 0x000000acadad7221 */ /* 0x000fc80000010000 */
[----:B------:R-:W-:Y:S01]  /*7c40*/  FADD.FTZ R176, R176, R173 ;  /* 0x000000adb0b07221 */ /* 0x000fe20000010000 */
[----:B------:R-:W0:Y:S01]  /*7c50*/  MUFU.EX2 R179, R179 ;  /* 0x000000b300b37308 */ /* 0x000e220000000800 */
[----:B--2---:R-:W-:Y:S02]  /*7c60*/  F2FP.BF16.F32.PACK_AB R166, R180, R177 ;  /* 0x000000b1b4a6723e */ /* 0x004fe400000010ff */
[----:B------:R-:W-:-:S04]  /*7c70*/  FADD.FTZ R5, R177, R176 ;  /* 0x000000b0b1057221 */ /* 0x000fc80000010000 */
[----:B------:R-:W-:Y:S01]  /*7c80*/  FADD.FTZ R5, R180, R5 ;  /* 0x00000005b4057221 */ /* 0x000fe20000010000 */
[----:B------:R-:W2:Y:S08]  /*7c90*/  MUFU.EX2 R182, R182 ;  /* 0x000000b600b67308 */ /* 0x000eb00000000800 */
[----:B------:R-:W3:Y:S01]  /*7ca0*/  MUFU.EX2 R183, R183 ;  /* 0x000000b700b77308 */ /* 0x000ee20000000800 */
[----:B0-----:R-:W-:Y:S01]  /*7cb0*/  F2FP.BF16.F32.PACK_AB R165, R179, R178 ;  /* 0x000000b2b3a5723e */ /* 0x001fe200000010ff */
[----:B------:R-:W-:-:S04]  /*7cc0*/  FADD.FTZ R178, R178, R175 ;  /* 0x000000afb2b27221 */ /* 0x000fc80000010000 */
[----:B------:R-:W-:-:S04]  /*7cd0*/  FADD.FTZ R179, R179, R178 ;  /* 0x000000b2b3b37221 */ /* 0x000fc80000010000 */
[----:B--2---:R-:W-:Y:S01]  /*7ce0*/  FADD.FTZ R6, R182, R179 ;  /* 0x000000b3b6067221 */ /* 0x004fe20000010000 */
[----:B---3--:R-:W-:-:S03]  /*7cf0*/  F2FP.BF16.F32.PACK_AB R167, R183, R182 ;  /* 0x000000b6b7a7723e */ /* 0x008fc600000010ff */
[----:B------:R-:W-:Y:S02]  /*7d00*/  FADD.FTZ R6, R183, R6 ;  /* 0x00000006b7067221 */ /* 0x000fe40000010000 */
[----:B------:R1:W-:Y:S01]  /*7d10*/  STSM.16.M88.4 [R184], R164 ;  /* 0x000000a4b8007844 */ /* 0x0003e20000000200 */
[----:B------:R-:W-:-:S06]  /*7d20*/  WARPGROUP.ARRIVE ;  /* 0x00000000000079c5 */ /* 0x000fcc0000000000 */
        /* <DEDUP_REMOVED lines=28> */
.L_x_4241:
[----:B------:R-:W-:Y:S01]  /*7ef0*/  UIADD3 UR5, UR5, 0x38860, URZ ;  /* 0x0003886005057890 */ /* 0x000fe2000fffe03f */
[----:B------:R-:W-:Y:S01]  /*7f00*/  IMAD.MOV.U32 R211, RZ, RZ, R4 ;  /* 0x000000ffffd37224 */ /* 0x000fe200078e0004 */
[----:B------:R-:W-:Y:S01]  /*7f10*/  UMOV UR7, UR36 ;  /* 0x0000002400077c82 */ /* 0x000fe20008000000 */
[----:B------:R-:W-:Y:S01]  /*7f20*/  IMAD.MOV.U32 R8, RZ, RZ, R3 ;  /* 0x000000ffff087224 */ /* 0x000fe200078e0003 */
[----:B------:R-:W-:-:S09]  /*7f30*/  UPRMT UR5, UR39, 0x654, UR5 ;  /* 0x0000065427057896 */ /* 0x000fd20008000005 */
[----:B------:R-:W-:Y:S01]  /*7f40*/  SYNCS.ARRIVE.TRANS64.RED.A1T0 RZ, [UR5], RZ ;  /* 0x000000ffffff79a7 */ /* 0x000fe20008100405 */
[----:B------:R-:W-:Y:S05]  /*7f50*/  @P1 BRA `(.L_x_4242) ;  /* 0xffffffd400841947 */ /* 0x000fea000383ffff */
.L_x_4231:
[----:B------:R-:W0:Y:S01]  /*7f60*/  SHFL.BFLY PT, R0, R5, 0x2, 0x1f ;  /* 0x0c401f0005007f89 */ /* 0x000e2200000e0000 */
[----:B------:R-:W-:Y:S02]  /*7f70*/  IMAD.U32 R11, RZ, RZ, UR18 ;  /* 0x00000012ff0b7e24 */ /* 0x000fe4000f8e00ff */
[----:B------:R-:W-:Y:S01]  /*7f80*/  IMAD.MOV.U32 R165, RZ, RZ, -0x800000 ;  /* 0xff800000ffa57424 */ /* 0x000fe200078e00ff */
[----:B------:R-:W1:Y:S01]  /*7f90*/  SHFL.BFLY PT, R9, R6, 0x2, 0x1f ;  /* 0x0c401f0006097f89 */ /* 0x000e6200000e0000 */
[----:B------:R-:W-:Y:S01]  /*7fa0*/  VIADD R196, R196, 0x1 ;  /* 0x00000001c4c47836 */ /* 0x000fe20000000000 */
[----:B------:R-:W-:Y:S08]  /*7fb0*/  BAR.ARV 0x8, 0x100 ;  /* 0x0204000000007b1d */ /* 0x000ff00000002000 */
[----:B------:R-:W-:Y:S01]  /*7fc0*/  BAR.SYNC.DEFER_BLOCKING 0xf, 0x100 ;  /* 0x03c4000000007b1d */ /* 0x000fe20000010000 */
[----:B0-----:R-:W-:Y:S01]  /*7fd0*/  FADD.FTZ R8, R0, R5 ;  /* 0x0000000500087221 */ /* 0x001fe20000010000 */
[----:B------:R-:W-:-:S02]  /*7fe0*/  IMAD.MOV.U32 R0, RZ, RZ, RZ ;  /* 0x000000ffff007224 */ /* 0x000fc400078e00ff */
[----:B------:R-:W-:Y:S02]  /*7ff0*/  IMAD.MOV.U32 R5, RZ, RZ, RZ ;  /* 0x000000ffff057224 */ /* 0x000fe400078e00ff */
[----:B-1----:R-:W-:Y:S01]  /*8000*/  FADD.FTZ R9, R9, R6 ;  /* 0x0000000609097221 */ /* 0x002fe20000010000 */
[----:B------:R-:W0:Y:S01]  /*8010*/  SHFL.BFLY PT, R7, R8, 0x1, 0x1f ;  /* 0x0c201f0008077f89 */ /* 0x000e2200000e0000 */
[----:B------:R-:W-:Y:S01]  /*8020*/  IMAD.U32 R6, RZ, RZ, UR36 ;  /* 0x00000024ff067e24 */ /* 0x000fe2000f8e00ff */
[----:B------:R-:W-:Y:S02]  /*8030*/  UIADD3 UR36, UR36, 0x1, URZ ;  /* 0x0000000124247890 */ /* 0x000fe4000fffe03f */
[----:B------:R-:W1:Y:S02]  /*8040*/  SHFL.BFLY PT, R10, R9, 0x1, 0x1f ;  /* 0x0c201f00090a7f89 */ /* 0x000e6400000e0000 */
[----:B------:R-:W-:-:S04]  /*8050*/  UISETP.NE.AND UP0, UPT, UR36, 0x2, UPT ;  /* 0x000000022400788c */ /* 0x000fc8000bf05270 */
[----:B------:R-:W-:Y:S02]  /*8060*/  USEL UR4, URZ, 0x1, UP0 ;  /* 0x000000013f047887 */ /* 0x000fe40008000000 */
[----:B------:R-:W-:-:S04]  /*8070*/  USEL UR36, UR36, URZ, UP0 ;  /* 0x0000003f24247287 */ /* 0x000fc80008000000 */
[----:B------:R-:W-:Y:S01]  /*8080*/  LOP3.LUT R2, R2, UR4, RZ, 0x3c, !PT ;  /* 0x0000000402027c12 */ /* 0x000fe2000f8e3cff */
[----:B0-----:R-:W-:Y:S01]  /*8090*/  FADD.FTZ R20, R8, R7 ;  /* 0x0000000708147221 */ /* 0x001fe20000010000 */
[----:B------:R-:W-:-:S04]  /*80a0*/  IMAD.MOV R7, RZ, RZ, -R19 ;  /* 0x000000ffff077224 */ /* 0x000fc800078e0a13 */
[----:B------:R-:W-:Y:S02]  /*80b0*/  FSETP.NE.FTZ.AND P1, PT, R20, RZ, PT ;  /* 0x000000ff1400720b */ /* 0x000fe40003f35000 */
[----:B------:R-:W-:Y:S01]  /*80c0*/  ISETP.NE.AND P0, PT, R18, R7, PT ;  /* 0x000000071200720c */ /* 0x000fe20003f05270 */
[----:B-1----:R-:W-:Y:S01]  /*80d0*/  FADD.FTZ R7, R9, R10 ;  /* 0x0000000a09077221 */ /* 0x002fe20000010000 */
[----:B------:R-:W-:-:S04]  /*80e0*/  IMAD.U32 R9, RZ, RZ, UR18 ;  /* 0x00000012ff097e24 */ /* 0x000fc8000f8e00ff */
[----:B------:R-:W-:-:S05]  /*80f0*/  FSETP.NE.FTZ.AND P2, PT, R7, RZ, PT ;  /* 0x000000ff0700720b */ /* 0x000fca0003f55000 */
[----:B------:R-:W0:Y:S02]  /*8100*/  @P1 MUFU.RCP R0, R20 ;  /* 0x0000001400001308 */ /* 0x000e240000001000 */
[----:B------:R-:W-:-:S05]  /*8110*/  @!P0 IMAD R6, R6, 0x40, R17 ;  /* 0x0000004006068824 */ /* 0x000fca00078e0211 */
[----:B------:R-:W-:Y:S01]  /*8120*/  @!P0 LEA R6, R6, UR40, 0x2 ;  /* 0x0000002806068c11 */ /* 0x000fe2000f8e10ff */
[----:B------:R-:W1:Y:S08]  /*8130*/  @P2 MUFU.RCP R5, R7 ;  /* 0x0000000700052308 */ /* 0x000e700000001000 */
[----:B------:R-:W2:Y:S01]  /*8140*/  @P1 MUFU.LG2 R20, R20 ;  /* 0x0000001400141308 */ /* 0x000ea20000000c00 */
[----:B0-----:R-:W-:Y:S01]  /*8150*/  @!P0 STS [R6+0x38400], R0 ;  /* 0x0384000006008388 */ /* 0x001fe20000000800 */
[-C--:B------:R-:W-:Y:S01]  /*8160*/  FMUL.FTZ R169, R37, R0.reuse ;  /* 0x0000000025a97220 */ /* 0x080fe20000410000 */
[-C--:B------:R-:W-:Y:S01]  /*8170*/  FMUL.FTZ R175, R24, R0.reuse ;  /* 0x0000000018af7220 */ /* 0x080fe20000410000 */
[-C--:B------:R-:W-:Y:S01]  /*8180*/  FMUL.FTZ R174, R28, R0.reuse ;  /* 0x000000001cae7220 */ /* 0x080fe20000410000 */
[-C--:B------:R-:W-:Y:S01]  /*8190*/  FMUL.FTZ R173, R32, R0.reuse ;  /* 0x0000000020ad7220 */ /* 0x080fe20000410000 */
[-C--:B------:R-:W-:Y:S01]  /*81a0*/  FMUL.FTZ R8, R25, R0.reuse ;  /* 0x0000000019087220 */ /* 0x080fe20000410000 */
[-C--:B------:R-:W-:Y:S01]  /*81b0*/  FMUL.FTZ R10, R29, R0.reuse ;  /* 0x000000001d0a7220 */ /* 0x080fe20000410000 */
[----:B------:R0:W3:Y:S01]  /*81c0*/  @P2 MUFU.LG2 R21, R7 ;  /* 0x0000000700152308 */ /* 0x0000e20000000c00 */
        /* <DEDUP_REMOVED lines=8> */
[----:B--2---:R-:W-:Y:S01]  /*8250*/  @P1 FMUL.FTZ R37, R20, 0.69314718246459960938 ;  /* 0x3f31721814251820 */ /* 0x004fe20000410000 */
[----:B0-----:R-:W-:Y:S01]  /*8260*/  @P2 FMUL.FTZ R7, R11, 0.69314718246459960938 ;  /* 0x3f3172180b072820 */ /* 0x001fe20000410000 */
[----:B-1----:R-:W-:Y:S01]  /*8270*/  @P1 FMUL.FTZ R6, R9, 0.69314718246459960938 ;  /* 0x3f31721809061820 */ /* 0x002fe20000410000 */
[-C--:B------:R-:W-:Y:S01]  /*8280*/  FMUL.FTZ R24, R49, R0.reuse ;  /* 0x0000000031187220 */ /* 0x080fe20000410000 */
[-C--:B------:R-:W-:Y:S01]  /*8290*/  FMUL.FTZ R164, R52, R0.reuse ;  /* 0x0000000034a47220 */ /* 0x080fe20000410000 */
[-C--:B------:R-:W-:Y:S01]  /*82a0*/  FMUL.FTZ R160, R53, R0.reuse ;  /* 0x0000000035a07220 */ /* 0x080fe20000410000 */
[-C--:B------:R-:W-:Y:S01]  /*82b0*/  FMUL.FTZ R163, R56, R0.reuse ;  /* 0x0000000038a37220 */ /* 0x080fe20000410000 */
[-C--:B------:R-:W-:Y:S01]  /*82c0*/  FMUL.FTZ R28, R57, R0.reuse ;  /* 0x00000000391c7220 */ /* 0x080fe20000410000 */
        /* <DEDUP_REMOVED lines=47> */
[----:B------:R-:W-:-:S02]  /*85c0*/  IMAD.MOV.U32 R0, RZ, RZ, -0x800000 ;  /* 0xff800000ff007424 */ /* 0x000fc400078e00ff */
        /* <DEDUP_REMOVED lines=68> */
.L_x_4213:
[----:B------:R-:W1:Y:S08]  /*8a10*/  S2UR UR39, SR_CgaCtaId ;  /* 0x00000000002779c3 */ /* 0x000e700000008800 */
[----:B------:R-:W-:Y:S06]  /*8a20*/  BAR.SYNC.DEFER_BLOCKING 0x5, 0x180 ;  /* 0x0146000000007b1d */ /* 0x000fec0000010000 */
[----:B------:R-:W-:Y:S01]  /*8a30*/  UMOV UR40, 0x400 ;  /* 0x0000040000287882 */ /* 0x000fe20000000000 */
[----:B------:R-:W-:Y:S01]  /*8a40*/  BSSY B0, `(.L_x_4243) ;  /* 0x00002e1000007945 */ /* 0x000fe20003800000 */
[----:B-1----:R-:W-:-:S09]  /*8a50*/  ULEA UR40, UR39, UR40, 0x18 ;  /* 0x0000002827287291 */ /* 0x002fd2000f8ec03f */
[----:B0-----:R-:W0:Y:S02]  /*8a60*/  LDS.128 R4, [UR40+0x388d0] ;  /* 0x0388d028ff047984 */ /* 0x001e240008000c00 */
[----:B0-----:R-:W-:Y:S02]  /*8a70*/  R2UR UR4, R5 ;  /* 0x00000000050472ca */ /* 0x001fe400000e0000 */
        /* <DEDUP_REMOVED lines=23> */
[----:B------:R-:W-:Y:S01]  /*8bf0*/  ULDC.64 UR6, c[0x0][0xd08] ;  /* 0x0003420000067ab9 */ /* 0x000fe20000000a00 */
[----:B------:R-:W-:Y:S01]  /*8c00*/  F2FP.BF16.F32.PACK_AB R33, R67, R33 ;  /* 0x000000214321723e */ /* 0x000fe200000010ff */
[----:B------:R-:W-:Y:S01]  /*8c10*/  IMAD.WIDE R122, R201, 0x2, R176 ;  /* 0x00000002c97a7825 */ /* 0x000fe200078e02b0 */
[----:B------:R-:W-:-:S02]  /*8c20*/  F2FP.BF16.F32.PACK_AB R73, R75, R74 ;  /* 0x0000004a4b49723e */ /* 0x000fc400000010ff */
[----:B------:R-:W-:Y:S02]  /*8c30*/  F2FP.BF16.F32.PACK_AB R80, R81, R80 ;  /* 0x000000505150723e */ /* 0x000fe400000010ff */
[C---:B------:R-:W-:Y:S02]  /*8c40*/  IADD3 R179, P1, R122.reuse, 0x20, RZ ;  /* 0x000000207ab37810 */ /* 0x040fe40007f3e0ff */
[----:B------:R-:W-:Y:S02]  /*8c50*/  IADD3 R211, P3, R122, 0x2000, RZ ;  /* 0x000020007ad37810 */ /* 0x000fe40007f7e0ff */
[----:B------:R-:W-:Y:S01]  /*8c60*/  LOP3.LUT R20, R179, 0x380, RZ, 0xc0, !PT ;  /* 0x00000380b3147812 */ /* 0x000fe200078ec0ff */
[--C-:B------:R-:W-:Y:S01]  /*8c70*/  IMAD.X R21, RZ, RZ, R123.reuse, P1 ;  /* 0x000000ffff157224 */ /* 0x100fe200008e067b */
[----:B------:R-:W-:Y:S01]  /*8c80*/  LOP3.LUT R44, R211, 0x380, RZ, 0xc0, !PT ;  /* 0x00000380d32c7812 */ /* 0x000fe200078ec0ff */
[----:B------:R-:W-:Y:S01]  /*8c90*/  IMAD.X R45, RZ, RZ, R123, P3 ;  /* 0x000000ffff2d7224 */ /* 0x000fe200018e067b */
[----:B------:R-:W-:-:S02]  /*8ca0*/  SHF.R.U64 R20, R20, 0x3, RZ ;  /* 0x0000000314147819 */ /* 0x000fc400000012ff */
[----:B------:R-:W-:Y:S02]  /*8cb0*/  IADD3 R48, P6, R122, 0x2020, RZ ;  /* 0x000020207a307810 */ /* 0x000fe40007fde0ff */
[----:B------:R-:W-:Y:S02]  /*8cc0*/  SHF.R.U64 R44, R44, 0x3, RZ ;  /* 0x000000032c2c7819 */ /* 0x000fe400000012ff */
[C---:B------:R-:W-:Y:S01]  /*8cd0*/  IADD3 R60, P1, R122.reuse, 0x4000, RZ ;  /* 0x000040007a3c7810 */ /* 0x040fe20007f3e0ff */
[--C-:B------:R-:W-:Y:S01]  /*8ce0*/  IMAD.X R49, RZ, RZ, R123.reuse, P6 ;  /* 0x000000ffff317224 */ /* 0x100fe200030e067b */
[C---:B------:R-:W-:Y:S02]  /*8cf0*/  IADD3 R181, P0, R122.reuse, 0x40, RZ ;  /* 0x000000407ab57810 */ /* 0x040fe40007f1e0ff */
[----:B------:R-:W-:Y:S01]  /*8d00*/  IADD3 R183, P4, R122, 0x60, RZ ;  /* 0x000000607ab77810 */ /* 0x000fe20007f9e0ff */
[--C-:B------:R-:W-:Y:S01]  /*8d10*/  IMAD.X R61, RZ, RZ, R123.reuse, P1 ;  /* 0x000000ffff3d7224 */ /* 0x100fe200008e067b */
[----:B------:R-:W-:Y:S01]  /*8d20*/  LOP3.LUT R20, R20, R179, RZ, 0x3c, !PT ;  /* 0x000000b314147212 */ /* 0x000fe200078e3cff */
[--C-:B------:R-:W-:Y:S01]  /*8d30*/  IMAD.X R37, RZ, RZ, R123.reuse, P0 ;  /* 0x000000ffff257224 */ /* 0x100fe200000e067b */
[----:B------:R-:W-:Y:S01]  /*8d40*/  LOP3.LUT R44, R44, R211, RZ, 0x3c, !PT ;  /* 0x000000d32c2c7212 */ /* 0x000fe200078e3cff */
[----:B------:R-:W-:Y:S01]  /*8d50*/  IMAD.X R41, RZ, RZ, R123, P4 ;  /* 0x000000ffff297224 */ /* 0x000fe200020e067b */
[----:B------:R-:W-:-:S02]  /*8d60*/  LOP3.LUT R179, R48, 0x380, RZ, 0xc0, !PT ;  /* 0x0000038030b37812 */ /* 0x000fc400078ec0ff */
[----:B------:R-:W-:Y:S02]  /*8d70*/  LOP3.LUT R211, R60, 0x380, RZ, 0xc0, !PT ;  /* 0x000003803cd37812 */ /* 0x000fe400078ec0ff */
[----:B------:R-:W-:Y:S02]  /*8d80*/  LOP3.LUT R40, R183, 0x380, RZ, 0xc0, !PT ;  /* 0x00000380b7287812 */ /* 0x000fe400078ec0ff */
[----:B------:R-:W-:Y:S02]  /*8d90*/  LOP3.LUT R36, R181, 0x380, RZ, 0xc0, !PT ;  /* 0x00000380b5247812 */ /* 0x000fe400078ec0ff */
[----:B------:R-:W-:Y:S02]  /*8da0*/  SHF.R.U64 R179, R179, 0x3, RZ ;  /* 0x00000003b3b37819 */ /* 0x000fe400000012ff */
[----:B------:R-:W-:Y:S02]  /*8db0*/  IADD3 R26, P0, R122, 0x4020, RZ ;  /* 0x000040207a1a7810 */ /* 0x000fe40007f1e0ff */
[----:B------:R-:W-:-:S02]  /*8dc0*/  SHF.R.U64 R211, R211, 0x3, RZ ;  /* 0x00000003d3d37819 */ /* 0x000fc400000012ff */
[C---:B------:R-:W-:Y:S01]  /*8dd0*/  IADD3 R30, P6, R122.reuse, 0x6000, RZ ;  /* 0x000060007a1e7810 */ /* 0x040fe20007fde0ff */
[--C-:B------:R-:W-:Y:S01]  /*8de0*/  IMAD.X R99, RZ, RZ, R123.reuse, P0 ;  /* 0x000000ffff637224 */ /* 0x100fe200000e067b */
[C---:B------:R-:W-:Y:S02]  /*8df0*/  LOP3.LUT R5, R122.reuse, 0x380, RZ, 0xc0, !PT ;  /* 0x000003807a057812 */ /* 0x040fe400078ec0ff */
[C---:B------:R-:W-:Y:S01]  /*8e00*/  IADD3 R52, P5, R122.reuse, 0x2040, RZ ;  /* 0x000020407a347810 */ /* 0x040fe20007fbe0ff */
[--C-:B------:R-:W-:Y:S01]  /*8e10*/  IMAD.X R111, RZ, RZ, R123.reuse, P6 ;  /* 0x000000ffff6f7224 */ /* 0x100fe200030e067b */
[----:B------:R-:W-:Y:S02]  /*8e20*/  IADD3 R56, P2, R122, 0x2060, RZ ;  /* 0x000020607a387810 */ /* 0x000fe40007f5e0ff */
[----:B------:R-:W-:Y:S01]  /*8e30*/  SHF.R.U64 R40, R40, 0x3, RZ ;  /* 0x0000000328287819 */ /* 0x000fe200000012ff */
[--C-:B------:R-:W-:Y:S01]  /*8e40*/  IMAD.X R53, RZ, RZ, R123.reuse, P5 ;  /* 0x000000ffff357224 */ /* 0x100fe200028e067b */
[----:B------:R-:W-:Y:S01]  /*8e50*/  SHF.R.U64 R36, R36, 0x3, RZ ;  /* 0x0000000324247819 */ /* 0x000fe200000012ff */
[----:B------:R-:W-:Y:S01]  /*8e60*/  IMAD.X R57, RZ, RZ, R123, P2 ;  /* 0x000000ffff397224 */ /* 0x000fe200010e067b */
[----:B------:R-:W-:-:S02]  /*8e70*/  LOP3.LUT R48, R179, R48, RZ, 0x3c, !PT ;  /* 0x00000030b3307212 */ /* 0x000fc400078e3cff */
[----:B------:R-:W-:Y:S02]  /*8e80*/  LOP3.LUT R60, R211, R60, RZ, 0x3c, !PT ;  /* 0x0000003cd33c7212 */ /* 0x000fe400078e3cff */
[----:B------:R-:W-:Y:S02]  /*8e90*/  LOP3.LUT R179, R26, 0x380, RZ, 0xc0, !PT ;  /* 0x000003801ab37812 */ /* 0x000fe400078ec0ff */
[----:B------:R-:W-:Y:S02]  /*8ea0*/  IADD3 R4, P1, R122, 0x6060, RZ ;  /* 0x000060607a047810 */ /* 0x000fe40007f3e0ff */
[----:B------:R-:W-:Y:S02]  /*8eb0*/  LOP3.LUT R211, R30, 0x380, RZ, 0xc0, !PT ;  /* 0x000003801ed37812 */ /* 0x000fe400078ec0ff */
[----:B------:R-:W-:Y:S02]  /*8ec0*/  SHF.R.U64 R5, R5, 0x3, RZ ;  /* 0x0000000305057819 */ /* 0x000fe400000012ff */
[----:B------:R-:W-:-:S02]  /*8ed0*/  LOP3.LUT R40, R40, R183, RZ, 0x3c, !PT ;  /* 0x000000b728287212 */ /* 0x000fc400078e3cff */
[----:B------:R-:W-:Y:S02]  /*8ee0*/  LOP3.LUT R36, R36, R181, RZ, 0x3c, !PT ;  /* 0x000000b524247212 */ /* 0x000fe400078e3cff */
[----:B------:R-:W-:Y:S02]  /*8ef0*/  LOP3.LUT R183, R56, 0x380, RZ, 0xc0, !PT ;  /* 0x0000038038b77812 */ /* 0x000fe400078ec0ff */
[C---:B------:R-:W-:Y:S02]  /*8f00*/  IADD3 R102, P4, R122.reuse, 0x4040, RZ ;  /* 0x000040407a667810 */ /* 0x040fe40007f9e0ff */
[C---:B------:R-:W-:Y:S02]  /*8f10*/  IADD3 R106, P3, R122.reuse, 0x4060, RZ ;  /* 0x000040607a6a7810 */ /* 0x040fe40007f7e0ff */
[C---:B------:R-:W-:Y:S01]  /*8f20*/  IADD3 R3, P5, R122.reuse, 0x6020, RZ ;  /* 0x000060207a037810 */ /* 0x040fe20007fbe0ff */
[--C-:B------:R-:W-:Y:S01]  /*8f30*/  IMAD.X R103, RZ, RZ, R123.reuse, P4 ;  /* 0x000000ffff677224 */ /* 0x100fe200020e067b */
[----:B------:R-:W-:Y:S01]  /*8f40*/  IADD3 R7, P2, R122, 0x6040, RZ ;  /* 0x000060407a077810 */ /* 0x000fe20007f5e0ff */
[--C-:B------:R-:W-:Y:S01]  /*8f50*/  IMAD.X R107, RZ, RZ, R123.reuse, P3 ;  /* 0x000000ffff6b7224 */ /* 0x100fe200018e067b */
[----:B------:R-:W-:Y:S01]  /*8f60*/  LOP3.LUT R181, R52, 0x380, RZ, 0xc0, !PT ;  /* 0x0000038034b57812 */ /* 0x000fe200078ec0ff */
[--C-:B------:R-:W-:Y:S01]  /*8f70*/  IMAD.X R115, RZ, RZ, R123.reuse, P5 ;  /* 0x000000ffff737224 */ /* 0x100fe200028e067b */
[----:B------:R-:W-:Y:S01]  /*8f80*/  SHF.R.U64 R179, R179, 0x3, RZ ;  /* 0x00000003b3b37819 */ /* 0x000fe200000012ff */
[----:B------:R-:W-:Y:S01]  /*8f90*/  IMAD.X R119, RZ, RZ, R123, P2 ;  /* 0x000000ffff777224 */ /* 0x000fe200010e067b */
[----:B------:R-:W-:-:S02]  /*8fa0*/  SHF.R.U64 R211, R211, 0x3, RZ ;  /* 0x00000003d3d37819 */ /* 0x000fc400000012ff */
[----:B------:R-:W-:Y:S02]  /*8fb0*/  LOP3.LUT R27, R4, 0x380, RZ, 0xc0, !PT ;  /* 0x00000380041b7812 */ /* 0x000fe400078ec0ff */
[----:B------:R-:W-:Y:S01]  /*8fc0*/  LOP3.LUT R122, R5, R122, RZ, 0x3c, !PT ;  /* 0x0000007a057a7212 */ /* 0x000fe200078e3cff */
[----:B------:R-:W-:Y:S01]  /*8fd0*/  IMAD.X R5, RZ, RZ, R123, P1 ;  /* 0x000000ffff057224 */ /* 0x000fe200008e067b */
[----:B------:R-:W-:Y:S02]  /*8fe0*/  SHF.R.U64 R183, R183, 0x3, RZ ;  /* 0x00000003b7b77819 */ /* 0x000fe400000012ff */
[----:B------:R-:W-:Y:S02]  /*8ff0*/  SHF.R.U64 R181, R181, 0x3, RZ ;  /* 0x00000003b5b57819 */ /* 0x000fe400000012ff */
[----:B------:R-:W-:Y:S02]  /*9000*/  LOP3.LUT R98, R179, R26, RZ, 0x3c, !PT ;  /* 0x0000001ab3627212 */ /* 0x000fe400078e3cff */
[----:B------:R-:W-:-:S02]  /*9010*/  LOP3.LUT R110, R211, R30, RZ, 0x3c, !PT ;  /* 0x0000001ed36e7212 */ /* 0x000fc400078e3cff */
[----:B------:R-:W-:Y:S02]  /*9020*/  LOP3.LUT R26, R3, 0x380, RZ, 0xc0, !PT ;  /* 0x00000380031a7812 */ /* 0x000fe400078ec0ff */
[----:B------:R-:W-:Y:S02]  /*9030*/  SHF.R.U64 R27, R27, 0x3, RZ ;  /* 0x000000031b1b7819 */ /* 0x000fe400000012ff */
[----:B------:R-:W-:Y:S02]  /*9040*/  MOV R123, R122 ;  /* 0x0000007a007b7202 */ /* 0x000fe40000000f00 */
[----:B------:R-:W-:Y:S02]  /*9050*/  LOP3.LUT R30, R7, 0x380, RZ, 0xc0, !PT ;  /* 0x00000380071e7812 */ /* 0x000fe400078ec0ff */
[----:B------:R-:W-:Y:S01]  /*9060*/  LOP3.LUT R56, R183, R56, RZ, 0x3c, !PT ;  /* 0x00000038b7387212 */ /* 0x000fe200078e3cff */
[----:B------:R0:W-:Y:S01]  /*9070*/  STSM.16.M88.4 [R123], R8 ;  /* 0x000000087b007844 */ /* 0x0001e20000000200 */
[----:B------:R-:W-:-:S02]  /*9080*/  LOP3.LUT R52, R181, R52, RZ, 0x3c, !PT ;  /* 0x00000034b5347212 */ /* 0x000fc400078e3cff */
[----:B------:R-:W-:Y:S02]  /*9090*/  LOP3.LUT R183, R106, 0x380, RZ, 0xc0, !PT ;  /* 0x000003806ab77812 */ /* 0x000fe400078ec0ff */
[----:B------:R-:W-:Y:S02]  /*90a0*/  LOP3.LUT R181, R102, 0x380, RZ, 0xc0, !PT ;  /* 0x0000038066b57812 */ /* 0x000fe400078ec0ff */
[----:B------:R-:W-:Y:S02]  /*90b0*/  SHF.R.U64 R26, R26, 0x3, RZ ;  /* 0x000000031a1a7819 */ /* 0x000fe400000012ff */
[----:B------:R-:W-:Y:S02]  /*90c0*/  LOP3.LUT R4, R27, R4, RZ, 0x3c, !PT ;  /* 0x000000041b047212 */ /* 0x000fe400078e3cff */
[----:B------:R-:W-:Y:S02]  /*90d0*/  SHF.R.U64 R30, R30, 0x3, RZ ;  /* 0x000000031e1e7819 */ /* 0x000fe400000012ff */
[----:B------:R-:W-:-:S02]  /*90e0*/  SHF.R.U64 R183, R183, 0x3, RZ ;  /* 0x00000003b7b77819 */ /* 0x000fc400000012ff */
[----:B------:R-:W-:Y:S02]  /*90f0*/  MOV R122, R20 ;  /* 0x00000014007a7202 */ /* 0x000fe40000000f00 */
[----:B0-----:R-:W-:Y:S02]  /*9100*/  F2FP.BF16.F32.PACK_AB R8, R171, R173 ;  /* 0x000000adab08723e */ /* 0x001fe400000010ff */
[----:B------:R-:W-:Y:S02]  /*9110*/  F2FP.BF16.F32.PACK_AB R9, R35, R34 ;  /* 0x000000222309723e */ /* 0x000fe400000010ff */
[----:B------:R-:W-:Y:S02]  /*9120*/  F2FP.BF16.F32.PACK_AB R10, R169, R172 ;  /* 0x000000aca90a723e */ /* 0x000fe400000010ff */
[----:B------:R-:W-:Y:S02]  /*9130*/  F2FP.BF16.F32.PACK_AB R11, R39, R38 ;  /* 0x00000026270b723e */ /* 0x000fe400000010ff */
[----:B------:R-:W-:-:S02]  /*9140*/  SHF.R.U64 R181, R181, 0x3, RZ ;  /* 0x00000003b5b57819 */ /* 0x000fc400000012ff */
[----:B------:R-:W-:Y:S01]  /*9150*/  LOP3.LUT R114, R26, R3, RZ, 0x3c, !PT ;  /* 0x000000031a727212 */ /* 0x000fe200078e3cff */
[----:B------:R0:W-:Y:S01]  /*9160*/  STSM.16.M88.4 [R122], R8 ;  /* 0x000000087a007844 */ /* 0x0001e20000000200 */
[----:B------:R-:W-:Y:S02]  /*9170*/  MOV R36, R36 ;  /* 0x0000002400247202 */ /* 0x000fe40000000f00 */
[----:B------:R-:W-:Y:S02]  /*9180*/  LOP3.LUT R118, R30, R7, RZ, 0x3c, !PT ;  /* 0x000000071e767212 */ /* 0x000fe400078e3cff */
[----:B------:R-:W-:Y:S01]  /*9190*/  MOV R40, R40 ;  /* 0x0000002800287202 */ /* 0x000fe20000000f00 */
[----:B------:R-:W-:Y:S01]  /*91a0*/  STSM.16.M88.4 [R36], R12 ;  /* 0x0000000c24007844 */ /* 0x000fe20000000200 */
[----:B------:R-:W-:Y:S02]  /*91b0*/  F2FP.BF16.F32.PACK_AB R26, R160, R164 ;  /* 0x000000a4a01a723e */ /* 0x000fe400000010ff */
[----:B------:R-:W-:-:S02]  /*91c0*/  F2FP.BF16.F32.PACK_AB R27, R55, R54 ;  /* 0x00000036371b723e */ /* 0x000fc400000010ff */
[----:B------:R-:W-:Y:S02]  /*91d0*/  MOV R21, R4 ;  /* 0x0000000400157202 */ /* 0x000fe40000000f00 */
[----:B------:R-:W-:Y:S01]  /*91e0*/  MOV R44, R44 ;  /* 0x0000002c002c7202 */ /* 0x000fe20000000f00 */
[----:B------:R-:W1:Y:S01]  /*91f0*/  LDC.64 R4, c[0x0][0xd00] ;  /* 0x00034000ff047b82 */ /* 0x000e620000000a00 */
[----:B------:R-:W-:Y:S01]  /*9200*/  F2FP.BF16.F32.PACK_AB R30, R32, R158 ;  /* 0x0000009e201e723e */ /* 0x000fe200000010ff */
[----:B------:R-:W-:Y:S01]  /*9210*/  STSM.16.M88.4 [R40], R24 ;  /* 0x0000001828007844 */ /* 0x000fe20000000200 */
[----:B------:R-:W-:Y:S02]  /*9220*/  LOP3.LUT R106, R183, R106, RZ, 0x3c, !PT ;  /* 0x0000006ab76a7212 */ /* 0x000fe400078e3cff */
[----:B------:R-:W-:Y:S01]  /*9230*/  MOV R48, R48 ;  /* 0x0000003000307202 */ /* 0x000fe20000000f00 */
[----:B------:R-:W-:Y:S01]  /*9240*/  STSM.16.M88.4 [R44], R28 ;  /* 0x0000001c2c007844 */ /* 0x000fe20000000200 */
[----:B------:R-:W-:Y:S01]  /*9250*/  F2FP.BF16.F32.PACK_AB R32, R65, R152 ;  /* 0x000000984120723e */ /* 0x000fe200000010ff */
[----:B0-----:R-:W0:Y:S01]  /*9260*/  LDC.64 R8, c[0x0][0xd00] ;  /* 0x00034000ff087b82 */ /* 0x001e220000000a00 */
[----:B------:R-:W-:-:S02]  /*9270*/  F2FP.BF16.F32.PACK_AB R34, R69, R68 ;  /* 0x000000444522723e */ /* 0x000fc400000010ff */
[----:B------:R-:W-:Y:S02]  /*9280*/  F2FP.BF16.F32.PACK_AB R35, R71, R70 ;  /* 0x000000464723723e */ /* 0x000fe400000010ff */
[----:B------:R-:W-:Y:S02]  /*9290*/  LOP3.LUT R102, R181, R102, RZ, 0x3c, !PT ;  /* 0x00000066b5667212 */ /* 0x000fe400078e3cff */
[----:B------:R-:W-:Y:S01]  /*92a0*/  MOV R52, R52 ;  /* 0x0000003400347202 */ /* 0x000fe20000000f00 */
[----:B------:R-:W-:Y:S01]  /*92b0*/  STSM.16.M88.4 [R48], R32 ;  /* 0x0000002030007844 */ /* 0x000fe20000000200 */
[----:B------:R-:W-:Y:S02]  /*92c0*/  F2FP.BF16.F32.PACK_AB R74, R77, R76 ;  /* 0x0000004c4d4a723e */ /* 0x000fe400000010ff */
[----:B------:R-:W-:Y:S02]  /*92d0*/  F2FP.BF16.F32.PACK_AB R75, R79, R78 ;  /* 0x0000004e4f4b723e */ /* 0x000fe400000010ff */
[----:B------:R-:W-:-:S02]  /*92e0*/  F2FP.BF16.F32.PACK_AB R81, R83, R82 ;  /* 0x000000525351723e */ /* 0x000fc400000010ff */
[----:B------:R-:W-:Y:S01]  /*92f0*/  F2FP.BF16.F32.PACK_AB R88, R89, R88 ;  /* 0x000000585958723e */ /* 0x000fe200000010ff */
[----:B------:R-:W-:Y:S01]  /*9300*/  STSM.16.M88.4 [R52], R72 ;  /* 0x0000004834007844 */ /* 0x000fe20000000200 */
[----:B------:R-:W-:Y:S02]  /*9310*/  MOV R56, R56 ;  /* 0x0000003800387202 */ /* 0x000fe40000000f00 */
[----:B------:R-:W-:Y:S02]  /*9320*/  F2FP.BF16.F32.PACK_AB R82, R85, R84 ;  /* 0x000000545552723e */ /* 0x000fe400000010ff */
[----:B------:R-:W-:Y:S02]  /*9330*/  F2FP.BF16.F32.PACK_AB R83, R87, R86 ;  /* 0x000000565753723e */ /* 0x000fe400000010ff */
[----:B------:R-:W-:Y:S01]  /*9340*/  F2FP.BF16.F32.PACK_AB R89, R91, R90 ;  /* 0x0000005a5b59723e */ /* 0x000fe200000010ff */
[----:B0-----:R-:W-:Y:S01]  /*9350*/  IMAD.WIDE R8, R186, 0x4, R8 ;  /* 0x00000004ba087825 */ /* 0x001fe200078e0208 */
[----:B------:R-:W-:Y:S01]  /*9360*/  MOV R60, R60 ;  /* 0x0000003c003c7202 */ /* 0x000fe20000000f00 */
[----:B------:R-:W-:Y:S01]  /*9370*/  STSM.16.M88.4 [R56], R80 ;  /* 0x0000005038007844 */ /* 0x000fe20000000200 */
[----:B------:R-:W-:-:S02]  /*9380*/  MOV R7, R98 ;  /* 0x0000006200077202 */ /* 0x000fc40000000f00 */
[----:B------:R-:W-:Y:S02]  /*9390*/  F2FP.BF16.F32.PACK_AB R90, R93, R92 ;  /* 0x0000005c5d5a723e */ /* 0x000fe400000010ff */
[----:B------:R-:W-:Y:S02]  /*93a0*/  F2FP.BF16.F32.PACK_AB R91, R95, R94 ;  /* 0x0000005e5f5b723e */ /* 0x000fe400000010ff */
[----:B------:R-:W-:Y:S02]  /*93b0*/  F2FP.BF16.F32.PACK_AB R96, R97, R96 ;  /* 0x000000606160723e */ /* 0x000fe400000010ff */
[----:B------:R-:W-:Y:S01]  /*93c0*/  MOV R20, R106 ;  /* 0x0000006a00147202 */ /* 0x000fe20000000f00 */
[----:B------:R-:W-:Y:S01]  /*93d0*/  STSM.16.M88.4 [R60], R88 ;  /* 0x000000583c007844 */ /* 0x000fe20000000200 */
[----:B------:R-:W-:Y:S02]  /*93e0*/  F2FP.BF16.F32.PACK_AB R97, R46, R42 ;  /* 0x0000002a2e61723e */ /* 0x000fe400000010ff */
[----:B------:R-:W-:-:S02]  /*93f0*/  F2FP.BF16.F32.PACK_AB R98, R101, R100 ;  /* 0x000000646562723e */ /* 0x000fc400000010ff */
[----:B------:R-:W-:Y:S02]  /*9400*/  F2FP.BF16.F32.PACK_AB R99, R58, R50 ;  /* 0x000000323a63723e */ /* 0x000fe400000010ff */
[----:B------:R-:W-:Y:S02]  /*9410*/  F2FP.BF16.F32.PACK_AB R104, R105, R104 ;  /* 0x000000686968723e */ /* 0x000fe400000010ff */
[----:B------:R-:W-:Y:S01]  /*9420*/  MOV R102, R102 ;  /* 0x0000006600667202 */ /* 0x000fe20000000f00 */
[----:B------:R-:W-:Y:S01]  /*9430*/  STSM.16.M88.4 [R7], R96 ;  /* 0x0000006007007844 */ /* 0x000fe20000000200 */
[----:B------:R-:W-:Y:S02]  /*9440*/  MOV R3, R114 ;  /* 0x0000007200037202 */ /* 0x000fe40000000f00 */
[----:B------:R-:W-:Y:S02]  /*9450*/  F2FP.BF16.F32.PACK_AB R105, R66, R64 ;  /* 0x000000404269723e */ /* 0x000fe400000010ff */
[----:B------:R-:W-:-:S02]  /*9460*/  F2FP.BF16.F32.PACK_AB R106, R109, R108 ;  /* 0x0000006c6d6a723e */ /* 0x000fc400000010ff */
[----:B------:R-:W-:Y:S02]  /*9470*/  F2FP.BF16.F32.PACK_AB R107, R154, R153 ;  /* 0x000000999a6b723e */ /* 0x000fe400000010ff */
[----:B------:R-:W-:Y:S02]  /*9480*/  F2FP.BF16.F32.PACK_AB R112, R113, R112 ;  /* 0x000000707170723e */ /* 0x000fe400000010ff */
[----:B------:R-:W-:Y:S01]  /*9490*/  F2FP.BF16.F32.PACK_AB R113, R156, R155 ;  /* 0x0000009b9c71723e */ /* 0x000fe200000010ff */
        /* <DEDUP_REMOVED lines=9> */
[----:B------:R-:W-:Y:S02]  /*9530*/  F2FP.BF16.F32.PACK_AB R123, R127, R126 ;  /* 0x0000007e7f7b723e */ /* 0x000fe400000010ff */
[----:B------:R-:W-:-:S02]  /*9540*/  F2FP.BF16.F32.PACK_AB R129, R131, R130 ;  /* 0x000000828381723e */ /* 0x000fc400000010ff */
[----:B------:R-:W-:Y:S01]  /*9550*/  F2FP.BF16.F32.PACK_AB R136, R137, R136 ;  /* 0x000000888988723e */ /* 0x000fe200000010ff */
[----:B------:R-:W-:Y:S01]  /*9560*/  STSM.16.M88.4 [R110], R120 ;  /* 0x000000786e007844 */ /* 0x000fe20000000200 */
[----:B------:R-:W-:Y:S02]  /*9570*/  F2FP.BF16.F32.PACK_AB R130, R133, R132 ;  /* 0x000000848582723e */ /* 0x000fe400000010ff */
[----:B------:R-:W-:Y:S02]  /*9580*/  F2FP.BF16.F32.PACK_AB R131, R135, R134 ;  /* 0x000000868783723e */ /* 0x000fe400000010ff */
[----:B------:R-:W-:Y:S02]  /*9590*/  F2FP.BF16.F32.PACK_AB R137, R139, R138 ;  /* 0x0000008a8b89723e */ /* 0x000fe400000010ff */
[----:B------:R-:W-:Y:S01]  /*95a0*/  F2FP.BF16.F32.PACK_AB R144, R145, R144 ;  /* 0x000000909190723e */ /* 0x000fe200000010ff */
[----:B------:R0:W-:Y:S01]  /*95b0*/  STSM.16.M88.4 [R3], R128 ;  /* 0x0000008003007844 */ /* 0x0001e20000000200 */
[----:B------:R-:W-:-:S02]  /*95c0*/  MOV R118, R118 ;  /* 0x0000007600767202 */ /* 0x000fc40000000f00 */
[----:B------:R-:W-:Y:S02]  /*95d0*/  F2FP.BF16.F32.PACK_AB R138, R141, R140 ;  /* 0x0000008c8d8a723e */ /* 0x000fe400000010ff */
[----:B------:R-:W-:Y:S02]  /*95e0*/  F2FP.BF16.F32.PACK_AB R139, R143, R142 ;  /* 0x0000008e8f8b723e */ /* 0x000fe400000010ff */
[----:B------:R-:W-:Y:S02]  /*95f0*/  F2FP.BF16.F32.PACK_AB R145, R147, R146 ;  /* 0x000000929391723e */ /* 0x000fe400000010ff */
[----:B------:R-:W-:Y:S01]  /*9600*/  F2FP.BF16.F32.PACK_AB R146, R149, R148 ;  /* 0x000000949592723e */ /* 0x000fe200000010ff */
[----:B------:R2:W-:Y:S01]  /*9610*/  STSM.16.M88.4 [R118], R136 ;  /* 0x0000008876007844 */ /* 0x0005e20000000200 */
[----:B------:R-:W-:Y:S02]  /*9620*/  F2FP.BF16.F32.PACK_AB R147, R151, R150 ;  /* 0x000000969793723e */ /* 0x000fe400000010ff */
[----:B------:R-:W-:-:S02]  /*9630*/  ISETP.NE.U32.AND P6, PT, RZ, UR6, PT ;  /* 0x00000006ff007c0c */ /* 0x000fc4000bfc5070 */
[----:B-1----:R-:W-:Y:S01]  /*9640*/  ISETP.NE.U32.AND P0, PT, R4, RZ, PT ;  /* 0x000000ff0400720c */ /* 0x002fe20003f05070 */
[----:B------:R2:W-:Y:S01]  /*9650*/  STSM.16.M88.4 [R21], R144 ;  /* 0x0000009015007844 */ /* 0x0005e20000000200 */
[----:B------:R-:W-:Y:S01]  /*9660*/  BAR.SYNC.DEFER_BLOCKING 0x1, 0x100 ;  /* 0x0044000000007b1d */ /* 0x000fe20000010000 */
[----:B------:R-:W-:Y:S01]  /*9670*/  ISETP.NE.AND.EX P6, PT, RZ, UR7, PT, P6 ;  /* 0x00000007ff007c0c */ /* 0x000fe2000bfc5360 */
[----:B------:R-:W-:Y:S01]  /*9680*/  IMAD.MOV.U32 R4, RZ, RZ, RZ ;  /* 0x000000ffff047224 */ /* 0x000fe200078e00ff */
[----:B------:R-:W-:-:S11]  /*9690*/  ISETP.NE.AND.EX P0, PT, R5, RZ, PT, P0 ;  /* 0x000000ff0500720c */ /* 0x000fd60003f05300 */
[C---:B------:R-:W-:Y:S01]  /*96a0*/  @P6 LEA R10, P4, R186.reuse, UR6, 0x2 ;  /* 0x00000006ba0a6c11 */ /* 0x040fe2000f8810ff */
[----:B------:R-:W-:Y:S02]  /*96b0*/  ULDC UR6, c[0x0][0xb88] ;  /* 0x0002e20000067ab9 */ /* 0x000fe40000000800 */
[----:B0-----:R-:W-:Y:S01]  /*96c0*/  IMAD.U32 R3, RZ, RZ, UR6 ;  /* 0x00000006ff037e24 */ /* 0x001fe2000f8e00ff */
[----:B------:R-:W-:Y:S01]  /*96d0*/  @P6 LEA.HI.X R11, R186, UR7, R193, 0x2, P4 ;  /* 0x00000007ba0b6c11 */ /* 0x000fe2000a0f14c1 */
[----:B------:R2:W5:Y:S01]  /*96e0*/  @P0 LDG.E R4, desc[UR44][R8.64] ;  /* 0x0000002c08040981 */ /* 0x000562000c1e1900 */
[----:B------:R-:W-:-:S03]  /*96f0*/  IMAD R5, R195, 0x40, R16 ;  /* 0x00000040c3057824 */ /* 0x000fc600078e0210 */
[----:B------:R2:W5:Y:S01]  /*9700*/  @P6 LDG.E R3, desc[UR44][R10.64] ;  /* 0x0000002c0a036981 */ /* 0x000562000c1e1900 */
        /* <DEDUP_REMOVED lines=46> */
[----:B--2---:R-:W-:Y:S06]  /*99f0*/  @P6 BRA `(.L_x_4245) ;  /* 0x0000000000106947 */ /* 0x004fec0003800000 */
[----:B------:R-:W-:Y:S05]  /*9a00*/  @!P0 BRA `(.L_x_4245) ;  /* 0x00000000000c8947 */ /* 0x000fea0003800000 */
[----:B------:R-:W2:Y:S04]  /*9a10*/  LDG.E R10, desc[UR44][R8.64] ;  /* 0x0000002c080a7981 */ /* 0x000ea8000c1e1900 */
[----:B-----5:R-:W2:Y:S02]  /*9a20*/  LDG.E R3, desc[UR44][R8.64+0x4] ;  /* 0x0000042c08037981 */ /* 0x020ea4000c1e1900 */
[----:B--2---:R-:W-:-:S07]  /*9a30*/  IMAD.IADD R3, R3, 0x1, -R10 ;  /* 0x0000000103037824 */ /* 0x004fce00078e0a0a */
.L_x_4245:
[----:B------:R-:W-:Y:S01]  /*9a40*/  ISETP.NE.AND P6, PT, R5, RZ, PT ;  /* 0x000000ff0500720c */ /* 0x000fe20003fc5270 */
[--C-:B------:R-:W-:Y:S01]  /*9a50*/  IMAD.X R57, RZ, RZ, R177.reuse, P5 ;  /* 0x000000ffff397224 */ /* 0x100fe200028e06b1 */
[----:B------:R-:W0:Y:S01]  /*9a60*/  SHFL.IDX PT, R5, R197, RZ, 0x1f ;  /* 0x00001fffc5057589 */ /* 0x000e2200000e0000 */
[--C-:B------:R-:W-:Y:S01]  /*9a70*/  IMAD.X R41, RZ, RZ, R177.reuse, P1 ;  /* 0x000000ffff297224 */ /* 0x100fe200008e06b1 */
[C---:B------:R-:W-:Y:S01]  /*9a80*/  IADD3 R65, P1, R176.reuse, 0xc000, RZ ;  /* 0x0000c000b0417810 */ /* 0x040fe20007f3e0ff */
[--C-:B------:R-:W-:Y:S01]  /*9a90*/  IMAD.X R37, RZ, RZ, R177.reuse, P6 ;  /* 0x000000ffff257224 */ /* 0x100fe200030e06b1 */
[C---:B------:R-:W-:Y:S01]  /*9aa0*/  IADD3 R61, P6, R176.reuse, 0xb000, RZ ;  /* 0x0000b000b03d7810 */ /* 0x040fe20007fde0ff */
[--C-:B------:R-:W-:Y:S01]  /*9ab0*/  IMAD.X R45, RZ, RZ, R177.reuse, P2 ;  /* 0x000000ffff2d7224 */ /* 0x100fe200010e06b1 */
[C---:B------:R-:W-:Y:S01]  /*9ac0*/  IADD3 R69, P2, R176.reuse, 0xd000, RZ ;  /* 0x0000d000b0457810 */ /* 0x040fe20007f5e0ff */
[--C-:B------:R-:W-:Y:S01]  /*9ad0*/  IMAD.X R49, RZ, RZ, R177.reuse, P3 ;  /* 0x000000ffff317224 */ /* 0x100fe200018e06b1 */
[C---:B------:R-:W-:Y:S01]  /*9ae0*/  IADD3 R73, P3, R176.reuse, 0xe000, RZ ;  /* 0x0000e000b0497810 */ /* 0x040fe20007f7e0ff */
[----:B------:R-:W-:Y:S01]  /*9af0*/  IMAD.X R53, RZ, RZ, R177, P4 ;  /* 0x000000ffff357224 */ /* 0x000fe200020e06b1 */
[----:B------:R-:W-:-:S02]  /*9b00*/  IADD3 R8, P4, R176, 0xf000, RZ ;  /* 0x0000f000b0087810 */ /* 0x000fc40007f9e0ff */
[----:B------:R-:W-:Y:S02]  /*9b10*/  LOP3.LUT R60, R61, 0x380, RZ, 0xc0, !PT ;  /* 0x000003803d3c7812 */ /* 0x000fe400078ec0ff */
[----:B------:R-:W-:Y:S01]  /*9b20*/  LOP3.LUT R64, R65, 0x380, RZ, 0xc0, !PT ;  /* 0x0000038041407812 */ /* 0x000fe200078ec0ff */
[----:B------:R-:W-:Y:S01]  /*9b30*/  IMAD.X R77, RZ, RZ, R177, P4 ;  /* 0x000000ffff4d7224 */ /* 0x000fe200020e06b1 */
[----:B------:R-:W-:Y:S02]  /*9b40*/  LOP3.LUT R68, R69, 0x380, RZ, 0xc0, !PT ;  /* 0x0000038045447812 */ /* 0x000fe400078ec0ff */
[----:B------:R-:W-:Y:S02]  /*9b50*/  LOP3.LUT R72, R73, 0x380, RZ, 0xc0, !PT ;  /* 0x0000038049487812 */ /* 0x000fe400078ec0ff */
[----:B------:R-:W-:Y:S02]  /*9b60*/  LOP3.LUT R7, R176, 0x380, RZ, 0xc0, !PT ;  /* 0x00000380b0077812 */ /* 0x000fe400078ec0ff */
[----:B------:R-:W-:-:S02]  /*9b70*/  SHF.R.U64 R60, R60, 0x3, RZ ;  /* 0x000000033c3c7819 */ /* 0x000fc400000012ff */
[----:B0-----:R-:W-:Y:S02]  /*9b80*/  ISETP.NE.AND P5, PT, R5, RZ, PT ;  /* 0x000000ff0500720c */ /* 0x001fe40003fa5270 */
[----:B------:R-:W-:Y:S02]  /*9b90*/  LOP3.LUT R5, R8, 0x380, RZ, 0xc0, !PT ;  /* 0x0000038008057812 */ /* 0x000fe400078ec0ff */
[----:B------:R-:W-:Y:S02]  /*9ba0*/  SHF.R.U64 R64, R64, 0x3, RZ ;  /* 0x0000000340407819 */ /* 0x000fe400000012ff */
[----:B------:R-:W-:Y:S02]  /*9bb0*/  SHF.R.U64 R68, R68, 0x3, RZ ;  /* 0x0000000344447819 */ /* 0x000fe400000012ff */
[----:B------:R-:W-:Y:S02]  /*9bc0*/  SHF.R.U64 R72, R72, 0x3, RZ ;  /* 0x0000000348487819 */ /* 0x000fe400000012ff */
[----:B------:R-:W-:-:S02]  /*9bd0*/  SHF.R.U64 R7, R7, 0x3, RZ ;  /* 0x0000000307077819 */ /* 0x000fc400000012ff */
        /* <DEDUP_REMOVED lines=9> */
[----:B------:R-:W-:-:S02]  /*9c70*/  LOP3.LUT R176, R7, R176, RZ, 0x3c, !PT ;  /* 0x000000b007b07212 */ /* 0x000fc400078e3cff */
[----:B------:R-:W-:Y:S02]  /*9c80*/  LOP3.LUT R76, R5, R8, RZ, 0x3c, !PT ;  /* 0x00000008054c7212 */ /* 0x000fe400078e3cff */
[----:B------:R-:W-:Y:S02]  /*9c90*/  SHF.R.S32.HI R80, RZ, 0x1f, R187 ;  /* 0x0000001fff507819 */ /* 0x000fe400000114bb */
[----:B------:R-:W-:Y:S02]  /*9ca0*/  SEL R81, R186, RZ, !P0 ;  /* 0x000000ffba517207 */ /* 0x000fe40004000000 */
[----:B------:R-:W-:Y:S02]  /*9cb0*/  SEL R193, R193, RZ, !P0 ;  /* 0x000000ffc1c17207 */ /* 0x000fe40004000000 */
[----:B-----5:R-:W-:Y:S01]  /*9cc0*/  SHF.R.S32.HI R21, RZ, 0x1f, R4 ;  /* 0x0000001fff157819 */ /* 0x020fe20000011404 */
[----:B------:R-:W-:Y:S06]  /*9cd0*/  @P5 BRA `(.L_x_4246) ;  /* 0x0000000000bc5947 */ /* 0x000fec0003800000 */
[----:B------:R-:W0:Y:S01]  /*9ce0*/  LDC R14, c[0x0][0xce8] ;  /* 0x00033a00ff0e7b82 */ /* 0x000e220000000800 */
[----:B------:R-:W-:Y:S01]  /*9cf0*/  IMAD.U32 R5, RZ, RZ, UR42 ;  /* 0x0000002aff057e24 */ /* 0x000fe2000f8e00ff */
[----:B------:R-:W-:Y:S02]  /*9d00*/  ULDC.64 UR6, c[0x0][0xc90] ;  /* 0x0003240000067ab9 */ /* 0x000fe40000000a00 */
[----:B------:R-:W-:Y:S02]  /*9d10*/  IMAD R10, R80, UR6, RZ ;  /* 0x00000006500a7c24 */ /* 0x000fe4000f8e02ff */
[----:B------:R-:W-:Y:S02]  /*9d20*/  IMAD R26, R5, 0x40, R200 ;  /* 0x00000040051a7824 */ /* 0x000fe400078e02c8 */
[----:B------:R-:W-:Y:S02]  /*9d30*/  IMAD.MOV.U32 R5, RZ, RZ, R21 ;  /* 0x000000ffff057224 */ /* 0x000fe400078e0015 */
[----:B------:R-:W-:-:S02]  /*9d40*/  IMAD R11, R187, UR7, R10 ;  /* 0x00000007bb0b7c24 */ /* 0x000fc4000f8e020a */
[----:B------:R-:W-:Y:S01]  /*9d50*/  IMAD.WIDE.U32 R8, R187, UR6, R4 ;  /* 0x00000006bb087c25 */ /* 0x000fe2000f8e0004 */
[----:B------:R-:W-:-:S03]  /*9d60*/  ULDC.64 UR6, c[0x0][0xc98] ;  /* 0x0003260000067ab9 */ /* 0x000fc60000000a00 */
[----:B------:R-:W-:Y:S02]  /*9d70*/  IMAD.MOV.U32 R5, RZ, RZ, R26 ;  /* 0x000000ffff057224 */ /* 0x000fe400078e001a */
[----:B------:R-:W-:Y:S02]  /*9d80*/  IMAD.IADD R9, R9, 0x1, R11 ;  /* 0x0000000109097824 */ /* 0x000fe400078e020b */
[----:B------:R-:W-:Y:S02]  /*9d90*/  IMAD R10, R193, UR6, RZ ;  /* 0x00000006c10a7c24 */ /* 0x000fe4000f8e02ff */
[----:B------:R-:W-:Y:S01]  /*9da0*/  IMAD.WIDE.U32 R8, R81, UR6, R8 ;  /* 0x0000000651087c25 */ /* 0x000fe2000f8e0008 */
[----:B0-----:R-:W-:-:S03]  /*9db0*/  ISETP.NE.AND P0, PT, R14, 0x1, PT ;  /* 0x000000010e00780c */ /* 0x001fc60003f05270 */
[----:B------:R-:W-:Y:S01]  /*9dc0*/  IMAD R10, R81, UR7, R10 ;  /* 0x00000007510a7c24 */ /* 0x000fe2000f8e020a */
[----:B------:R-:W-:-:S09]  /*9dd0*/  ULDC.64 UR6, c[0x0][0xc88] ;  /* 0x0003220000067ab9 */ /* 0x000fd20000000a00 */
[----:B------:R-:W0:Y:S08]  /*9de0*/  @P0 LDC R7, c[0x0][0xcec] ;  /* 0x00033b00ff070b82 */ /* 0x000e300000000800 */
[----:B------:R-:W1:Y:S01]  /*9df0*/  @P0 LDC R20, c[0x0][0xcf0] ;  /* 0x00033c00ff140b82 */ /* 0x000e620000000800 */
[----:B0-----:R-:W-:-:S05]  /*9e00*/  @P0 IMAD.HI.U32 R7, R26, R7, RZ ;  /* 0x000000071a070227 */ /* 0x001fca00078e00ff */
[----:B-1----:R-:W-:Y:S01]  /*9e10*/  @P0 SHF.R.U32.HI R5, RZ, R20, R7 ;  /* 0x00000014ff050219 */ /* 0x002fe20000011607 */
[----:B------:R-:W-:-:S03]  /*9e20*/  IMAD.U32 R20, RZ, RZ, UR42 ;  /* 0x0000002aff147e24 */ /* 0x000fc6000f8e00ff */
[--C-:B------:R-:W-:Y:S01]  /*9e30*/  SHF.R.S32.HI R11, RZ, 0x1f, R5.reuse ;  /* 0x0000001fff0b7819 */ /* 0x100fe20000011405 */
[----:B------:R-:W-:Y:S01]  /*9e40*/  IMAD.MOV R7, RZ, RZ, -R5 ;  /* 0x000000ffff077224 */ /* 0x000fe200078e0a05 */
[----:B------:R-:W-:Y:S01]  /*9e50*/  IADD3 R8, P0, R5, R8, RZ ;  /* 0x0000000805087210 */ /* 0x000fe20007f1e0ff */
[----:B------:R-:W-:Y:S02]  /*9e60*/  IMAD R27, R20, 0x40, R17 ;  /* 0x00000040141b7824 */ /* 0x000fe400078e0211 */
[----:B------:R-:W-:Y:S01]  /*9e70*/  IMAD R7, R14, R7, R26 ;  /* 0x000000070e077224 */ /* 0x000fe200078e021a */
[----:B------:R-:W-:Y:S01]  /*9e80*/  IADD3.X R9, R11, R9, R10, P0, !PT ;  /* 0x000000090b097210 */ /* 0x000fe200007fe40a */
[----:B------:R-:W-:-:S03]  /*9e90*/  IMAD R14, R3, R14, RZ ;  /* 0x0000000e030e7224 */ /* 0x000fc600078e02ff */
[----:B------:R-:W-:Y:S01]  /*9ea0*/  SHF.R.S32.HI R5, RZ, 0x1f, R7 ;  /* 0x0000001fff057819 */ /* 0x000fe20000011407 */
[----:B------:R-:W-:-:S04]  /*9eb0*/  IMAD.WIDE.U32 R8, R7, UR6, R8 ;  /* 0x0000000607087c25 */ /* 0x000fc8000f8e0008 */
[----:B------:R-:W-:-:S04]  /*9ec0*/  IMAD R10, R5, UR6, RZ ;  /* 0x00000006050a7c24 */ /* 0x000fc8000f8e02ff */
[----:B------:R-:W-:Y:S01]  /*9ed0*/  IMAD R5, R7, UR7, R10 ;  /* 0x0000000707057c24 */ /* 0x000fe2000f8e020a */
[----:B------:R-:W-:Y:S02]  /*9ee0*/  ULDC.64 UR6, c[0x0][0xc50] ;  /* 0x0003140000067ab9 */ /* 0x000fe40000000a00 */
[----:B------:R-:W-:Y:S01]  /*9ef0*/  LEA R7, P0, R8, UR6, 0x2 ;  /* 0x0000000608077c11 */ /* 0x000fe2000f8010ff */
[----:B------:R-:W-:-:S04]  /*9f00*/  IMAD.IADD R5, R9, 0x1, R5 ;  /* 0x0000000109057824 */ /* 0x000fc800078e0205 */
[----:B------:R-:W-:Y:S01]  /*9f10*/  SHFL.IDX PT, R10, R7, 0x1, 0x1c1f ;  /* 0x003c1f00070a7f89 */ /* 0x000fe200000e0000 */
[----:B------:R-:W-:Y:S01]  /*9f20*/  LEA.HI.X R15, R8, UR7, R5, 0x2, P0 ;  /* 0x00000007080f7c11 */ /* 0x000fe200080f1405 */
[----:B------:R-:W-:Y:S02]  /*9f30*/  IMAD.MOV R5, RZ, RZ, -R19 ;  /* 0x000000ffff057224 */ /* 0x000fe400078e0a13 */
[----:B------:R-:W-:Y:S03]  /*9f40*/  SHFL.IDX PT, R8, R7, RZ, 0x1c1f ;  /* 0x001c1fff07087589 */ /* 0x000fe600000e0000 */
[----:B------:R-:W-:Y:S01]  /*9f50*/  ISETP.NE.AND P0, PT, R18, R5, PT ;  /* 0x000000051200720c */ /* 0x000fe20003f05270 */
[----:B------:R-:W0:Y:S01]  /*9f60*/  SHFL.IDX PT, R9, R15, RZ, 0x1c1f ;  /* 0x001c1fff0f097589 */ /* 0x000e2200000e0000 */
[C---:B------:R-:W-:Y:S02]  /*9f70*/  VIADD R5, R27.reuse, 0x8 ;  /* 0x000000081b057836 */ /* 0x040fe40000000000 */
[-C--:B------:R-:W-:Y:S01]  /*9f80*/  ISETP.GE.OR P1, PT, R27, R14.reuse, P0 ;  /* 0x0000000e1b00720c */ /* 0x080fe20000726670 */
[----:B------:R-:W1:Y:S02]  /*9f90*/  SHFL.IDX PT, R11, R15, 0x1, 0x1c1f ;  /* 0x003c1f000f0b7f89 */ /* 0x000e6400000e0000 */
[----:B------:R-:W-:-:S10]  /*9fa0*/  ISETP.GE.OR P0, PT, R5, R14, P0 ;  /* 0x0000000e0500720c */ /* 0x000fd40000706670 */
[----:B0-----:R0:W-:Y:S04]  /*9fb0*/  @!P1 ST.E desc[UR44][R8.64], R0 ;  /* 0x0000000008009985 */ /* 0x0011e8000c10192c */
[----:B-1----:R0:W-:Y:S02]  /*9fc0*/  @!P0 ST.E desc[UR44][R10.64], R165 ;  /* 0x000000a50a008985 */ /* 0x0021e4000c10192c */
.L_x_4246:
[----:B------:R-:W1:Y:S01]  /*9fd0*/  LDC R84, c[0x0][0xce8] ;  /* 0x00033a00ff547b82 */ /* 0x000e620000000800 */
[----:B------:R-:W-:Y:S01]  /*9fe0*/  ULDC UR10, c[0x0][0xbc8] ;  /* 0x0002f200000a7ab9 */ /* 0x000fe20000000800 */
[----:B------:R-:W-:Y:S01]  /*9ff0*/  ULDC.64 UR6, c[0x0][0xba0] ;  /* 0x0002e80000067ab9 */ /* 0x000fe20000000a00 */
[----:B------:R-:W-:Y:S01]  /*a000*/  ISETP.GE.AND P0, PT, R192, UR10, PT ;  /* 0x0000000ac0007c0c */ /* 0x000fe2000bf06270 */
[----:B------:R-:W-:Y:S01]  /*a010*/  IMAD.U32 R87, RZ, RZ, UR42 ;  /* 0x0000002aff577e24 */ /* 0x000fe2000f8e00ff */
[----:B------:R-:W-:Y:S01]  /*a020*/  ISETP.GE.AND P1, PT, R16, UR10, PT ;  /* 0x0000000a10007c0c */ /* 0x000fe2000bf26270 */
[----:B0-----:R0:W5:Y:S01]  /*a030*/  LD.E.128 R8, desc[UR44][R176.64] ;  /* 0x0000002cb0087980 */ /* 0x001162000c101d00 */
[----:B------:R-:W-:-:S03]  /*a040*/  SEL R7, RZ, 0xffffffff, P0 ;  /* 0xffffffffff077807 */ /* 0x000fc60000000000 */
[----:B------:R-:W5:Y:S01]  /*a050*/  LD.E.128 R12, desc[UR44][R12.64] ;  /* 0x0000002c0c0c7980 */ /* 0x000f62000c101d00 */
[----:B------:R-:W-:Y:S01]  /*a060*/  SEL R0, RZ, 0x1, P1 ;  /* 0x00000001ff007807 */ /* 0x000fe20000800000 */
[----:B------:R-:W-:Y:S01]  /*a070*/  IMAD.SHL.U32 R7, R7, 0x2, RZ ;  /* 0x0000000207077824 */ /* 0x000fe200078e00ff */
[----:B------:R-:W-:Y:S01]  /*a080*/  ULDC.64 UR8, c[0x0][0xb80] ;  /* 0x0002e00000087ab9 */ /* 0x000fe20000000a00 */
[----:B------:R-:W5:Y:S04]  /*a090*/  LD.E.128 R24, desc[UR44][R24.64] ;  /* 0x0000002c18187980 */ /* 0x000f68000c101d00 */
[----:B------:R-:W5:Y:S04]  /*a0a0*/  LD.E.128 R28, desc[UR44][R28.64] ;  /* 0x0000002c1c1c7980 */ /* 0x000f68000c101d00 */
[----:B------:R-:W5:Y:S01]  /*a0b0*/  LD.E.128 R32, desc[UR44][R32.64] ;  /* 0x0000002c20207980 */ /* 0x000f62000c101d00 */
[----:B-1----:R-:W-:-:S02]  /*a0c0*/  ISETP.NE.AND P2, PT, R84, 0x1, PT ;  /* 0x000000015400780c */ /* 0x002fc40003f45270 */
[----:B------:R-:W-:Y:S01]  /*a0d0*/  ISETP.GE.AND P0, PT, R191, UR10, PT ;  /* 0x0000000abf007c0c */ /* 0x000fe2000bf06270 */
[----:B------:R-:W-:Y:S01]  /*a0e0*/  IMAD R5, R21, UR6, RZ ;  /* 0x0000000615057c24 */ /* 0x000fe2000f8e02ff */
[----:B------:R-:W-:Y:S01]  /*a0f0*/  LOP3.LUT R0, R7, 0x2, R0, 0xe2, !PT ;  /* 0x0000000207007812 */ /* 0x000fe200078ee200 */
[----:B------:R-:W5:Y:S01]  /*a100*/  LD.E.128 R36, desc[UR44][R36.64] ;  /* 0x0000002c24247980 */ /* 0x000f62000c101d00 */
[----:B------:R-:W-:-:S03]  /*a110*/  SEL R7, RZ, 0xffffffff, P0 ;  /* 0xffffffffff077807 */ /* 0x000fc60000000000 */
[----:B------:R-:W5:Y:S04]  /*a120*/  LD.E.128 R40, desc[UR44][R40.64] ;  /* 0x0000002c28287980 */ /* 0x000f68000c101d00 */
[----:B------:R-:W1:Y:S01]  /*a130*/  @P2 LDC R83, c[0x0][0xcec] ;  /* 0x00033b00ff532b82 */ /* 0x000e620000000800 */
[C---:B------:R-:W-:Y:S01]  /*a140*/  IMAD R21, R4.reuse, UR7, R5 ;  /* 0x0000000704157c24 */ /* 0x040fe2000f8e0205 */
[----:B------:R-:W5:Y:S01]  /*a150*/  LD.E.128 R44, desc[UR44][R44.64] ;  /* 0x0000002c2c2c7980 */ /* 0x000f62000c101d00 */
[----:B------:R-:W-:Y:S01]  /*a160*/  IMAD.WIDE.U32 R4, R4, UR6, RZ ;  /* 0x0000000604047c25 */ /* 0x000fe2000f8e00ff */
[----:B------:R-:W-:Y:S02]  /*a170*/  ULDC.64 UR6, c[0x0][0xbe8] ;  /* 0x0002fa0000067ab9 */ /* 0x000fe40000000a00 */
[----:B------:R-:W5:Y:S02]  /*a180*/  LD.E.128 R48, desc[UR44][R48.64] ;  /* 0x0000002c30307980 */ /* 0x000f64000c101d00 */
[----:B------:R-:W2:Y:S01]  /*a190*/  @P2 LDC R85, c[0x0][0xcf0] ;  /* 0x00033c00ff552b82 */ /* 0x000ea20000000800 */
[----:B------:R-:W-:Y:S01]  /*a1a0*/  IMAD.SHL.U32 R7, R7, 0x4, RZ ;  /* 0x0000000407077824 */ /* 0x000fe200078e00ff */
[----:B------:R-:W-:Y:S01]  /*a1b0*/  ISETP.GE.AND P0, PT, R190, UR10, PT ;  /* 0x0000000abe007c0c */ /* 0x000fe2000bf06270 */
[----:B------:R-:W-:Y:S01]  /*a1c0*/  IMAD R20, R80, UR6, RZ ;  /* 0x0000000650147c24 */ /* 0x000fe2000f8e02ff */
[----:B------:R-:W5:Y:S01]  /*a1d0*/  LD.E.128 R52, desc[UR44][R52.64] ;  /* 0x0000002c34347980 */ /* 0x000f62000c101d00 */
[----:B------:R-:W-:Y:S01]  /*a1e0*/  IMAD.IADD R5, R5, 0x1, R21 ;  /* 0x0000000105057824 */ /* 0x000fe200078e0215 */
[----:B------:R-:W-:Y:S01]  /*a1f0*/  LOP3.LUT R7, R7, 0x4, R0, 0xe2, !PT ;  /* 0x0000000407077812 */ /* 0x000fe200078ee200 */
[----:B------:R-:W-:Y:S01]  /*a200*/  IMAD R21, R187, UR7, R20 ;  /* 0x00000007bb157c24 */ /* 0x000fe2000f8e0214 */
[----:B------:R-:W-:Y:S01]  /*a210*/  SEL R20, RZ, 0xffffffff, P0 ;  /* 0xffffffffff147807 */ /* 0x000fe20000000000 */
[----:B------:R-:W-:Y:S01]  /*a220*/  IMAD R0, R194, 0x20, R195 ;  /* 0x00000020c2007824 */ /* 0x000fe200078e02c3 */
[----:B------:R-:W-:Y:S01]  /*a230*/  ISETP.GE.AND P0, PT, R189, UR10, PT ;  /* 0x0000000abd007c0c */ /* 0x000fe2000bf06270 */
[----:B------:R-:W-:Y:S01]  /*a240*/  IMAD.WIDE.U32 R4, R187, UR6, R4 ;  /* 0x00000006bb047c25 */ /* 0x000fe2000f8e0004 */
[----:B------:R-:W-:Y:S01]  /*a250*/  ULDC.64 UR6, c[0x0][0xbf0] ;  /* 0x0002fc0000067ab9 */ /* 0x000fe20000000a00 */
[----:B------:R-:W5:Y:S02]  /*a260*/  LD.E.128 R56, desc[UR44][R56.64] ;  /* 0x0000002c38387980 */ /* 0x000f64000c101d00 */
[----:B------:R-:W-:-:S02]  /*a270*/  IMAD R82, R87, 0x40, R0 ;  /* 0x0000004057527824 */ /* 0x000fc400078e0200 */
[----:B------:R-:W-:Y:S01]  /*a280*/  IMAD.IADD R5, R5, 0x1, R21 ;  /* 0x0000000105057824 */ /* 0x000fe200078e0215 */
[----:B------:R-:W-:Y:S01]  /*a290*/  SEL R21, RZ, 0xffffffff, P0 ;  /* 0xffffffffff157807 */ /* 0x000fe20000000000 */
[----:B------:R-:W-:Y:S01]  /*a2a0*/  IMAD.SHL.U32 R20, R20, 0x8, RZ ;  /* 0x0000000814147824 */ /* 0x000fe200078e00ff */
[----:B------:R-:W5:Y:S01]  /*a2b0*/  LD.E.128 R60, desc[UR44][R60.64] ;  /* 0x0000002c3c3c7980 */ /* 0x000f62000c101d00 */
[----:B------:R-:W-:Y:S02]  /*a2c0*/  IMAD R80, R193, UR6, RZ ;  /* 0x00000006c1507c24 */ /* 0x000fe4000f8e02ff */
[----:B-1----:R-:W-:Y:S01]  /*a2d0*/  @P2 IMAD.HI.U32 R0, R82, R83, RZ ;  /* 0x0000005352002227 */ /* 0x002fe200078e00ff */
[----:B------:R-:W-:Y:S01]  /*a2e0*/  LOP3.LUT R20, R20, 0x8, R7, 0xe2, !PT ;  /* 0x0000000814147812 */ /* 0x000fe200078ee207 */
[----:B------:R-:W5:Y:S02]  /*a2f0*/  LD.E.128 R64, desc[UR44][R64.64] ;  /* 0x0000002c40407980 */ /* 0x000f64000c101d00 */
[----:B------:R-:W-:-:S02]  /*a300*/  IMAD.SHL.U32 R83, R21, 0x10, RZ ;  /* 0x0000001015537824 */ /* 0x000fc400078e00ff */
[----:B------:R-:W-:Y:S01]  /*a310*/  IMAD.MOV.U32 R7, RZ, RZ, R82 ;  /* 0x000000ffff077224 */ /* 0x000fe200078e0052 */
[----:B--2---:R-:W-:Y:S01]  /*a320*/  @P2 SHF.R.U32.HI R7, RZ, R85, R0 ;  /* 0x00000055ff072219 */ /* 0x004fe20000011600 */
[C---:B------:R-:W-:Y:S01]  /*a330*/  IMAD R21, R81.reuse, UR7, R80 ;  /* 0x0000000751157c24 */ /* 0x040fe2000f8e0250 */
[----:B------:R-:W5:Y:S01]  /*a340*/  LD.E.128 R68, desc[UR44][R68.64] ;  /* 0x0000002c44447980 */ /* 0x000f62000c101d00 */
[----:B------:R-:W-:Y:S01]  /*a350*/  IMAD.WIDE.U32 R4, R81, UR6, R4 ;  /* 0x0000000651047c25 */ /* 0x000fe2000f8e0004 */
[----:B------:R-:W-:Y:S01]  /*a360*/  ISETP.GE.AND P0, PT, R188, UR10, PT ;  /* 0x0000000abc007c0c */ /* 0x000fe2000bf06270 */
[----:B------:R-:W-:Y:S01]  /*a370*/  ULDC.64 UR6, c[0x0][0xbe0] ;  /* 0x0002f80000067ab9 */ /* 0x000fe20000000a00 */
[----:B------:R-:W5:Y:S01]  /*a380*/  LD.E.128 R72, desc[UR44][R72.64] ;  /* 0x0000002c48487980 */ /* 0x000f62000c101d00 */
[----:B------:R-:W-:Y:S01]  /*a390*/  IMAD.IADD R5, R5, 0x1, R21 ;  /* 0x0000000105057824 */ /* 0x000fe200078e0215 */
[--C-:B------:R-:W-:Y:S01]  /*a3a0*/  SHF.R.S32.HI R21, RZ, 0x1f, R7.reuse ;  /* 0x0000001fff157819 */ /* 0x100fe20000011407 */
[----:B------:R-:W-:Y:S01]  /*a3b0*/  IMAD.MOV R81, RZ, RZ, -R7 ;  /* 0x000000ffff517224 */ /* 0x000fe200078e0a07 */
[----:B------:R-:W-:Y:S01]  /*a3c0*/  SEL R0, RZ, 0xffffffff, P0 ;  /* 0xffffffffff007807 */ /* 0x000fe20000000000 */
[----:B------:R-:W5:Y:S01]  /*a3d0*/  LD.E.128 R76, desc[UR44][R76.64] ;  /* 0x0000002c4c4c7980 */ /* 0x000f62000c101d00 */
[----:B------:R-:W-:Y:S01]  /*a3e0*/  LOP3.LUT R20, R83, 0x10, R20, 0xe2, !PT ;  /* 0x0000001053147812 */ /* 0x000fe200078ee214 */
[----:B------:R-:W-:Y:S01]  /*a3f0*/  IMAD R80, R21, UR6, RZ ;  /* 0x0000000615507c24 */ /* 0x000fe2000f8e02ff */
[----:B------:R-:W-:Y:S01]  /*a400*/  ISETP.GE.AND P0, PT, R199, UR10, PT ;  /* 0x0000000ac7007c0c */ /* 0x000fe2000bf06270 */
[----:B------:R-:W-:Y:S01]  /*a410*/  IMAD R21, R84, R81, R82 ;  /* 0x0000005154157224 */ /* 0x000fe200078e0252 */
[----:B------:R-:W-:Y:S01]  /*a420*/  @!PT LDS RZ, [RZ] ;  /* 0x00000000fffff984 */ /* 0x000fe20000000800 */
[----:B------:R-:W-:Y:S01]  /*a430*/  @!PT LDS RZ, [RZ] ;  /* 0x00000000fffff984 */ /* 0x000fe20000000800 */
[----:B------:R-:W-:Y:S01]  /*a440*/  @!PT LDS RZ, [RZ] ;  /* 0x00000000fffff984 */ /* 0x000fe20000000800 */
[----:B------:R-:W-:Y:S01]  /*a450*/  @!PT LDS RZ, [RZ] ;  /* 0x00000000fffff984 */ /* 0x000fe20000000800 */
[----:B------:R1:W-:Y:S06]  /*a460*/  MEMBAR.ALL.CTA ;  /* 0x0000000000007992 */ /* 0x0003ec0000008000 */
[----:B-1----:R-:W1:Y:S01]  /*a470*/  FENCE.VIEW.ASYNC.S ;  /* 0x00000000000073c6 */ /* 0x002e620000000000 */
[----:B------:R-:W-:Y:S01]  /*a480*/  IMAD.SHL.U32 R83, R0, 0x20, RZ ;  /* 0x0000002000537824 */ /* 0x000fe200078e00ff */
[----:B------:R-:W-:Y:S01]  /*a490*/  BSSY B1, `(.L_x_4247) ;  /* 0x000003b000017945 */ /* 0x000fe20003800000 */
[C---:B------:R-:W-:Y:S01]  /*a4a0*/  IMAD R81, R7.reuse, UR7, R80 ;  /* 0x0000000707517c24 */ /* 0x040fe2000f8e0250 */
[----:B------:R-:W-:Y:S01]  /*a4b0*/  SHF.R.S32.HI R0, RZ, 0x1f, R21 ;  /* 0x0000001fff007819 */ /* 0x000fe20000011415 */
[----:B------:R-:W-:Y:S01]  /*a4c0*/  IMAD.WIDE.U32 R4, R7, UR6, R4 ;  /* 0x0000000607047c25 */ /* 0x000fe2000f8e0004 */
[----:B------:R-:W-:Y:S01]  /*a4d0*/  ULDC.64 UR6, c[0x0][0xbd8] ;  /* 0x0002f60000067ab9 */ /* 0x000fe20000000a00 */
[----:B------:R-:W-:-:S02]  /*a4e0*/  SEL R7, RZ, 0x40, P0 ;  /* 0x00000040ff077807 */ /* 0x000fc40000000000 */
[----:B------:R-:W-:Y:S01]  /*a4f0*/  IMAD.U32 R88, RZ, RZ, UR42 ;  /* 0x0000002aff587e24 */ /* 0x000fe2000f8e00ff */
[----:B------:R-:W-:Y:S01]  /*a500*/  ISETP.GE.AND P0, PT, R198, UR10, PT ;  /* 0x0000000ac6007c0c */ /* 0x000fe2000bf06270 */
[----:B------:R-:W-:Y:S01]  /*a510*/  IMAD.IADD R5, R5, 0x1, R81 ;  /* 0x0000000105057824 */ /* 0x000fe200078e0251 */
[----:B------:R-:W-:Y:S01]  /*a520*/  LOP3.LUT R20, R83, 0x20, R20, 0xe2, !PT ;  /* 0x0000002053147812 */ /* 0x000fe200078ee214 */
[----:B------:R-:W-:Y:S02]  /*a530*/  IMAD R0, R0, UR6, RZ ;  /* 0x0000000600007c24 */ /* 0x000fe4000f8e02ff */
[----:B------:R-:W-:Y:S01]  /*a540*/  IMAD R89, R3, R84, RZ ;  /* 0x0000005403597224 */ /* 0x000fe200078e02ff */
[----:B------:R-:W-:Y:S01]  /*a550*/  LOP3.LUT R7, R20, R7, RZ, 0xfc, !PT ;  /* 0x0000000714077212 */ /* 0x000fe200078efcff */
[----:B------:R-:W-:Y:S02]  /*a560*/  IMAD R88, R88, 0x40, R195 ;  /* 0x0000004058587824 */ /* 0x000fe400078e02c3 */
[C---:B------:R-:W-:Y:S01]  /*a570*/  IMAD R3, R21.reuse, UR7, R0 ;  /* 0x0000000715037c24 */ /* 0x040fe2000f8e0200 */
[----:B------:R-:W-:Y:S01]  /*a580*/  SEL R0, RZ, 0x80, P0 ;  /* 0x00000080ff007807 */ /* 0x000fe20000000000 */
[----:B------:R-:W-:Y:S01]  /*a590*/  IMAD.WIDE.U32 R4, R21, UR6, R4 ;  /* 0x0000000615047c25 */ /* 0x000fe2000f8e0004 */
[----:B------:R-:W-:Y:S01]  /*a5a0*/  UIADD3 UR6, UR40, 0x38820, URZ ;  /* 0x0003882028067890 */ /* 0x000fe2000fffe03f */
[----:B------:R-:W-:-:S02]  /*a5b0*/  ISETP.GE.AND P0, PT, R88, R89, PT ;  /* 0x000000595800720c */ /* 0x000fc40003f06270 */
[----:B------:R-:W-:Y:S01]  /*a5c0*/  IMAD.IADD R3, R5, 0x1, R3 ;  /* 0x0000000105037824 */ /* 0x000fe200078e0203 */
[----:B------:R-:W-:Y:S01]  /*a5d0*/  UPRMT UR6, URZ, 0x654, UR6 ;  /* 0x000006543f067896 */ /* 0x000fe20008000006 */
[C---:B------:R-:W-:Y:S02]  /*a5e0*/  LEA R86, P1, R4.reuse, UR8, 0x1 ;  /* 0x0000000804567c11 */ /* 0x040fe4000f8208ff */
[----:B------:R-:W-:Y:S02]  /*a5f0*/  LOP3.LUT R0, R7, R0, RZ, 0xfc, !PT ;  /* 0x0000000007007212 */ /* 0x000fe400078efcff */
[----:B------:R-:W-:Y:S01]  /*a600*/  LEA.HI.X R87, R4, UR9, R3, 0x1, P1 ;  /* 0x0000000904577c11 */ /* 0x000fe200088f0c03 */
[----:B-1----:R0:W1:Y:S03]  /*a610*/  SHFL.IDX PT, R20, R86, RZ, 0x181f ;  /* 0x00181fff56147589 */ /* 0x00206600000e0000 */
[----:B------:R-:W-:Y:S01]  /*a620*/  SYNCS.ARRIVE.TRANS64.RED.A1T0 RZ, [UR6], RZ ;  /* 0x000000ffffff79a7 */ /* 0x000fe20008100406 */
[----:B------:R0:W2:Y:S01]  /*a630*/  SHFL.IDX PT, R21, R87, RZ, 0x181f ;  /* 0x00181fff57157589 */ /* 0x0000a200000e0000 */
[----:B------:R-:W-:Y:S05]  /*a640*/  @P0 BRA `(.L_x_4248) ;  /* 0x00000000007c0947 */ /* 0x000fea0003800000 */
        /* <DEDUP_REMOVED lines=31> */
.L_x_4248:
[----:B------:R-:W-:Y:S05]  /*a840*/  BSYNC B1 ;  /* 0x0000000000017941 */ /* 0x000fea0003800000 */
.L_x_4247:
[----:B------:R-:W-:Y:S01]  /*a850*/  VIADD R3, R88, 0x20 ;  /* 0x0000002058037836 */ /* 0x000fe20000000000 */
[----:B---3-5:R4:W3:Y:S04]  /*a860*/  SHFL.IDX PT, R9, R87, 0x1, 0x181f ;  /* 0x00381f0057097f89 */ /* 0x0288e800000e0000 */
        /* <DEDUP_REMOVED lines=10> */
[----:B-1----:R-:W-:Y:S01]  /*a910*/  @!P3 LEA R20, P6, R191, R8, 0x1 ;  /* 0x00000008bf14b211 */ /* 0x002fe200078c08ff */
[----:B------:R0:W-:Y:S01]  /*a920*/  @!P0 ST.E.128 desc[UR44][R4.64], R12 ;  /* 0x0000000c04008985 */ /* 0x0001e2000c101d2c */
[----:B------:R-:W-:Y:S02]  /*a930*/  ISETP.GE.AND P0, PT, R188, UR10, PT ;  /* 0x0000000abc007c0c */ /* 0x000fe4000bf06270 */
[----:B------:R-:W-:Y:S02]  /*a940*/  @!P5 LEA.HI.X R11, R192, R9, R209, 0x1, P4 ;  /* 0x00000009c00bd211 */ /* 0x000fe400020f0cd1 */
[----:B------:R-:W-:-:S02]  /*a950*/  LOP3.LUT P4, RZ, R7, 0x40, RZ, 0xc0, !PT ;  /* 0x0000004007ff7812 */ /* 0x000fc4000788c0ff */
[----:B--2---:R-:W-:Y:S01]  /*a960*/  @!P3 LEA.HI.X R21, R191, R9, R208, 0x1, P6 ;  /* 0x00000009bf15b211 */ /* 0x004fe200030f0cd0 */
        /* <DEDUP_REMOVED lines=20> */
.L_x_4244:
[----:B------:R-:W0:Y:S01]  /*aab0*/  LDC.64 R8, c[0x0][0xd00] ;  /* 0x00034000ff087b82 */ /* 0x000e220000000a00 */
[C---:B------:R-:W-:Y:S01]  /*aac0*/  IMAD.SHL.U32 R5, R186.reuse, 0x4, RZ ;  /* 0x00000004ba057824 */ /* 0x040fe200078e00ff */
[----:B------:R-:W-:Y:S01]  /*aad0*/  SHF.L.U64.HI R0, R186, 0x2, R193 ;  /* 0x00000002ba007819 */ /* 0x000fe200000102c1 */
[----:B------:R-:W-:Y:S01]  /*aae0*/  ULDC.64 UR6, c[0x0][0xd08] ;  /* 0x0003420000067ab9 */ /* 0x000fe20000000a00 */
[----:B------:R-:W-:-:S04]  /*aaf0*/  IMAD.MOV.U32 R3, RZ, RZ, RZ ;  /* 0x000000ffff037224 */ /* 0x000fc800078e00ff */
[----:B------:R-:W1:Y:S01]  /*ab00*/  LDC R25, c[0x0][0xce8] ;  /* 0x00033a00ff197b82 */ /* 0x000e620000000800 */
[----:B0-----:R-:W-:Y:S02]  /*ab10*/  ISETP.NE.U32.AND P0, PT, R8, RZ, PT ;  /* 0x000000ff0800720c */ /* 0x001fe40003f05070 */
        /* <DEDUP_REMOVED lines=11> */
[----:B------:R-:W-:Y:S01]  /*abd0*/  ISETP.GE.AND P2, PT, R202, 0x40, PT ;  /* 0x00000040ca00780c */ /* 0x000fe20003f46270 */
[----:B-1----:R-:W-:-:S12]  /*abe0*/  @P1 BRA `(.L_x_4250) ;  /* 0x0000000000101947 */ /* 0x002fd80003800000 */
[----:B------:R-:W-:Y:S05]  /*abf0*/  @!P0 BRA `(.L_x_4250) ;  /* 0x00000000000c8947 */ /* 0x000fea0003800000 */
[----:B0-----:R-:W2:Y:S04]  /*ac00*/  LDG.E R5, desc[UR44][R8.64] ;  /* 0x0000002c08057981 */ /* 0x001ea8000c1e1900 */
[----:B-----5:R-:W2:Y:S02]  /*ac10*/  LDG.E R0, desc[UR44][R8.64+0x4] ;  /* 0x0000042c08007981 */ /* 0x020ea4000c1e1900 */
[----:B--2---:R-:W-:-:S07]  /*ac20*/  IMAD.IADD R0, R0, 0x1, -R5 ;  /* 0x0000000100007824 */ /* 0x004fce00078e0a05 */
.L_x_4250:
[----:B------:R-:W-:Y:S01]  /*ac30*/  BSSY B1, `(.L_x_4251) ;  /* 0x000002f000017945 */ /* 0x000fe20003800000 */
[----:B------:R-:W-:Y:S02]  /*ac40*/  SHF.R.S32.HI R13, RZ, 0x1f, R187 ;  /* 0x0000001fff0d7819 */ /* 0x000fe400000114bb */
[----:B------:R-:W-:Y:S02]  /*ac50*/  SEL R15, R186, RZ, !P0 ;  /* 0x000000ffba0f7207 */ /* 0x000fe40004000000 */
[----:B------:R-:W-:Y:S02]  /*ac60*/  SEL R193, R193, RZ, !P0 ;  /* 0x000000ffc1c17207 */ /* 0x000fe40004000000 */
[----:B-----5:R-:W-:Y:S01]  /*ac70*/  SHF.R.S32.HI R12, RZ, 0x1f, R3 ;  /* 0x0000001fff0c7819 */ /* 0x020fe20000011403 */
[----:B------:R-:W-:Y:S06]  /*ac80*/  @P2 BRA `(.L_x_4252) ;  /* 0x0000000000a42947 */ /* 0x000fec0003800000 */
[----:B0-----:R-:W0:Y:S01]  /*ac90*/  S2R R5, SR_TID.X ;  /* 0x0000000000057919 */ /* 0x001e220000002100 */
[----:B------:R-:W1:Y:S01]  /*aca0*/  LDC R11, c[0x0][0xce8] ;  /* 0x00033a00ff0b7b82 */ /* 0x000e620000000800 */
[----:B------:R-:W-:-:S04]  /*acb0*/  IMAD.U32 R4, RZ, RZ, UR42 ;  /* 0x0000002aff047e24 */ /* 0x000fc8000f8e00ff */
[----:B0-----:R-:W-:Y:S02]  /*acc0*/  IMAD R4, R4, 0x40, R5 ;  /* 0x0000004004047824 */ /* 0x001fe400078e0205 */
[----:B-1----:R-:W-:Y:S02]  /*acd0*/  IMAD R5, R0, R11, RZ ;  /* 0x0000000b00057224 */ /* 0x002fe400078e02ff */
        /* <DEDUP_REMOVED lines=11> */
[----:B------:R-:W1:Y:S01]  /*ad90*/  @P0 LDC R21, c[0x0][0xcf0] ;  /* 0x00033c00ff150b82 */ /* 0x000e620000000800 */
[----:B0-----:R-:W-:-:S04]  /*ada0*/  @P0 IMAD.HI.U32 R8, R14, R9, RZ ;  /* 0x000000090e080227 */ /* 0x001fc800078e00ff */
[----:B------:R-:W-:Y:S01]  /*adb0*/  IMAD R9, R187, UR7, R10 ;  /* 0x00000007bb097c24 */ /* 0x000fe2000f8e020a */
[----:B------:R-:W-:Y:S01]  /*adc0*/  ULDC.64 UR6, c[0x0][0xc98] ;  /* 0x0003260000067ab9 */ /* 0x000fe20000000a00 */
[----:B-1----:R-:W-:Y:S02]  /*add0*/  @P0 SHF.R.U32.HI R7, RZ, R21, R8 ;  /* 0x00000015ff070219 */ /* 0x002fe40000011608 */
        /* <DEDUP_REMOVED lines=20> */
.L_x_4252:
[----:B------:R-:W-:Y:S05]  /*af20*/  BSYNC B1 ;  /* 0x0000000000017941 */ /* 0x000fea0003800000 */
.L_x_4251:
[----:B------:R-:W-:Y:S01]  /*af30*/  ISETP.NE.AND P0, PT, R25, 0x1, PT ;  /* 0x000000011900780c */ /* 0x000fe20003f05270 */
[----:B------:R-:W-:Y:S01]  /*af40*/  ULDC.64 UR6, c[0x0][0xba0] ;  /* 0x0002e80000067ab9 */ /* 0x000fe20000000a00 */
[----:B------:R-:W-:Y:S01]  /*af50*/  ULDC UR8, c[0x0][0xbc8] ;  /* 0x0002f20000087ab9 */ /* 0x000fe20000000800 */
[----:B01----:R-:W-:Y:S01]  /*af60*/  IMAD R8, R12, UR6, RZ ;  /* 0x000000060c087c24 */ /* 0x003fe2000f8e02ff */
[----:B------:R-:W-:Y:S01]  /*af70*/  ISETP.GE.AND P1, PT, R192, UR8, PT ;  /* 0x00000008c0007c0c */ /* 0x000fe2000bf26270 */
[C---:B------:R-:W-:Y:S01]  /*af80*/  IMAD.WIDE.U32 R4, R3.reuse, UR6, RZ ;  /* 0x0000000603047c25 */ /* 0x040fe2000f8e00ff */
[----:B------:R-:W-:Y:S01]  /*af90*/  ISETP.GE.AND P2, PT, R16, UR8, PT ;  /* 0x0000000810007c0c */ /* 0x000fe2000bf46270 */
[----:B------:R-:W-:Y:S01]  /*afa0*/  BSSY B1, `(.L_x_4253) ;  /* 0x0000066000017945 */ /* 0x000fe20003800000 */
[----:B------:R-:W-:Y:S01]  /*afb0*/  SEL R9, RZ, 0xffffffff, P1 ;  /* 0xffffffffff097807 */ /* 0x000fe20000800000 */
[----:B------:R-:W-:Y:S01]  /*afc0*/  IMAD R3, R3, UR7, R8 ;  /* 0x0000000703037c24 */ /* 0x000fe2000f8e0208 */
[----:B------:R-:W-:Y:S01]  /*afd0*/  ULDC.64 UR6, c[0x0][0xbe8] ;  /* 0x0002fa0000067ab9 */ /* 0x000fe20000000a00 */
[----:B------:R-:W-:Y:S01]  /*afe0*/  IMAD R7, R194, 0x20, R195 ;  /* 0x00000020c2077824 */ /* 0x000fe200078e02c3 */
[----:B------:R-:W-:Y:S01]  /*aff0*/  ISETP.GE.AND P1, PT, R191, UR8, PT ;  /* 0x00000008bf007c0c */ /* 0x000fe2000bf26270 */
[----:B------:R-:W0:Y:S01]  /*b000*/  @P0 LDC R11, c[0x0][0xcec] ;  /* 0x00033b00ff0b0b82 */ /* 0x000e220000000800 */
[----:B------:R-:W-:-:S02]  /*b010*/  IMAD.U32 R10, RZ, RZ, UR42 ;  /* 0x0000002aff0a7e24 */ /* 0x000fc4000f8e00ff */
[----:B------:R-:W-:Y:S02]  /*b020*/  IMAD R8, R13, UR6, RZ ;  /* 0x000000060d087c24 */ /* 0x000fe4000f8e02ff */
[----:B------:R-:W-:Y:S01]  /*b030*/  IMAD.IADD R5, R5, 0x1, R3 ;  /* 0x0000000105057824 */ /* 0x000fe200078e0203 */
[----:B------:R-:W-:Y:S01]  /*b040*/  LEA R10, R10, R7, 0x6 ;  /* 0x000000070a0a7211 */ /* 0x000fe200078e30ff */
[----:B------:R-:W-:Y:S01]  /*b050*/  IMAD R3, R187, UR7, R8 ;  /* 0x00000007bb037c24 */ /* 0x000fe2000f8e0208 */
[----:B------:R-:W1:Y:S01]  /*b060*/  @P0 LDC R12, c[0x0][0xcf0] ;  /* 0x00033c00ff0c0b82 */ /* 0x000e620000000800 */
[----:B------:R-:W-:Y:S01]  /*b070*/  SEL R7, RZ, 0xffffffff, P1 ;  /* 0xffffffffff077807 */ /* 0x000fe20000800000 */
[----:B------:R-:W-:Y:S01]  /*b080*/  IMAD.SHL.U32 R9, R9, 0x2, RZ ;  /* 0x0000000209097824 */ /* 0x000fe200078e00ff */
[----:B------:R-:W-:Y:S01]  /*b090*/  SEL R8, RZ, 0x1, P2 ;  /* 0x00000001ff087807 */ /* 0x000fe20001000000 */
[----:B------:R-:W-:Y:S01]  /*b0a0*/  IMAD.WIDE.U32 R4, R187, UR6, R4 ;  /* 0x00000006bb047c25 */ /* 0x000fe2000f8e0004 */
[----:B------:R-:W-:Y:S01]  /*b0b0*/  ULDC.64 UR6, c[0x0][0xbf0] ;  /* 0x0002fc0000067ab9 */ /* 0x000fe20000000a00 */
[----:B------:R-:W-:-:S02]  /*b0c0*/  ISETP.GE.AND P1, PT, R190, UR8, PT ;  /* 0x00000008be007c0c */ /* 0x000fc4000bf26270 */
[----:B------:R-:W-:Y:S01]  /*b0d0*/  IMAD.SHL.U32 R7, R7, 0x4, RZ ;  /* 0x0000000407077824 */ /* 0x000fe200078e00ff */
[----:B------:R-:W-:Y:S01]  /*b0e0*/  LOP3.LUT R8, R9, 0x2, R8, 0xe2, !PT ;  /* 0x0000000209087812 */ /* 0x000fe200078ee208 */
[----:B------:R-:W-:Y:S01]  /*b0f0*/  IMAD.IADD R5, R5, 0x1, R3 ;  /* 0x0000000105057824 */ /* 0x000fe200078e0203 */
[----:B------:R-:W-:Y:S01]  /*b100*/  SEL R13, RZ, 0xffffffff, P1 ;  /* 0xffffffffff0d7807 */ /* 0x000fe20000800000 */
[----:B------:R-:W-:Y:S01]  /*b110*/  IMAD R3, R193, UR6, RZ ;  /* 0x00000006c1037c24 */ /* 0x000fe2000f8e02ff */
[----:B------:R-:W-:Y:S01]  /*b120*/  LOP3.LUT R8, R7, 0x4, R8, 0xe2, !PT ;  /* 0x0000000407087812 */ /* 0x000fe200078ee208 */
[----:B------:R-:W-:Y:S01]  /*b130*/  IMAD.WIDE.U32 R4, R15, UR6, R4 ;  /* 0x000000060f047c25 */ /* 0x000fe2000f8e0004 */
[----:B------:R-:W-:-:S03]  /*b140*/  ISETP.GE.AND P2, PT, R198, UR8, PT ;  /* 0x00000008c6007c0c */ /* 0x000fc6000bf46270 */
[----:B0-----:R-:W-:-:S04]  /*b150*/  @P0 IMAD.HI.U32 R7, R10, R11, RZ ;  /* 0x0000000b0a070227 */ /* 0x001fc800078e00ff */
[----:B------:R-:W-:Y:S01]  /*b160*/  IMAD R9, R15, UR7, R3 ;  /* 0x000000070f097c24 */ /* 0x000fe2000f8e0203 */
[----:B------:R-:W-:Y:S01]  /*b170*/  ULDC.64 UR6, c[0x0][0xbe0] ;  /* 0x0002f80000067ab9 */ /* 0x000fe20000000a00 */
[----:B------:R-:W-:Y:S01]  /*b180*/  IMAD.MOV.U32 R3, RZ, RZ, R10 ;  /* 0x000000ffff037224 */ /* 0x000fe200078e000a */
[----:B-1----:R-:W-:Y:S01]  /*b190*/  @P0 SHF.R.U32.HI R3, RZ, R12, R7 ;  /* 0x0000000cff030219 */ /* 0x002fe20000011607 */
[----:B------:R-:W-:Y:S01]  /*b1a0*/  IMAD.SHL.U32 R11, R13, 0x8, RZ ;  /* 0x000000080d0b7824 */ /* 0x000fe200078e00ff */
[----:B------:R-:W-:Y:S01]  /*b1b0*/  ISETP.GE.AND P0, PT, R189, UR8, PT ;  /* 0x00000008bd007c0c */ /* 0x000fe2000bf06270 */
[----:B------:R-:W-:Y:S01]  /*b1c0*/  IMAD.IADD R5, R5, 0x1, R9 ;  /* 0x0000000105057824 */ /* 0x000fe200078e0209 */
[--C-:B------:R-:W-:Y:S01]  /*b1d0*/  SHF.R.S32.HI R7, RZ, 0x1f, R3.reuse ;  /* 0x0000001fff077819 */ /* 0x100fe20000011403 */
[----:B------:R-:W-:Y:S01]  /*b1e0*/  IMAD.MOV R9, RZ, RZ, -R3 ;  /* 0x000000ffff097224 */ /* 0x000fe200078e0a03 */
[----:B------:R-:W-:Y:S01]  /*b1f0*/  LOP3.LUT R11, R11, 0x8, R8, 0xe2, !PT ;  /* 0x000000080b0b7812 */ /* 0x000fe200078ee208 */
[----:B------:R-:W-:Y:S01]  /*b200*/  IMAD.WIDE.U32 R4, R3, UR6, R4 ;  /* 0x0000000603047c25 */ /* 0x000fe2000f8e0004 */
[----:B------:R-:W-:-:S02]  /*b210*/  SEL R12, RZ, 0xffffffff, P0 ;  /* 0xffffffffff0c7807 */ /* 0x000fc40000000000 */
[----:B------:R-:W-:Y:S01]  /*b220*/  ISETP.GE.AND P0, PT, R188, UR8, PT ;  /* 0x00000008bc007c0c */ /* 0x000fe2000bf06270 */
[----:B------:R-:W-:Y:S02]  /*b230*/  IMAD R8, R7, UR6, RZ ;  /* 0x0000000607087c24 */ /* 0x000fe4000f8e02ff */
[----:B------:R-:W-:Y:S01]  /*b240*/  IMAD R7, R25, R9, R10 ;  /* 0x0000000919077224 */ /* 0x000fe200078e020a */
[----:B------:R-:W-:Y:S01]  /*b250*/  SEL R10, RZ, 0xffffffff, P0 ;  /* 0xffffffffff0a7807 */ /* 0x000fe20000000000 */
[----:B------:R-:W-:Y:S01]  /*b260*/  IMAD R9, R3, UR7, R8 ;  /* 0x0000000703097c24 */ /* 0x000fe2000f8e0208 */
[----:B------:R-:W-:Y:S01]  /*b270*/  ULDC.64 UR6, c[0x0][0xbd8] ;  /* 0x0002f60000067ab9 */ /* 0x000fe20000000a00 */
[----:B------:R-:W-:Y:S01]  /*b280*/  IMAD.U32 R26, RZ, RZ, UR42 ;  /* 0x0000002aff1a7e24 */ /* 0x000fe2000f8e00ff */
[----:B------:R-:W-:Y:S01]  /*b290*/  SHF.R.S32.HI R3, RZ, 0x1f, R7 ;  /* 0x0000001fff037819 */ /* 0x000fe20000011407 */
[----:B------:R-:W-:Y:S01]  /*b2a0*/  IMAD R27, R0, R25, RZ ;  /* 0x00000019001b7224 */ /* 0x000fe200078e02ff */
[----:B------:R-:W-:Y:S01]  /*b2b0*/  ISETP.GE.AND P0, PT, R199, UR8, PT ;  /* 0x00000008c7007c0c */ /* 0x000fe2000bf06270 */
[----:B------:R-:W-:-:S02]  /*b2c0*/  IMAD.IADD R5, R5, 0x1, R9 ;  /* 0x0000000105057824 */ /* 0x000fc400078e0209 */
[----:B------:R-:W-:Y:S02]  /*b2d0*/  IMAD R0, R3, UR6, RZ ;  /* 0x0000000603007c24 */ /* 0x000fe4000f8e02ff */
[----:B------:R-:W-:Y:S02]  /*b2e0*/  IMAD R26, R26, 0x40, R195 ;  /* 0x000000401a1a7824 */ /* 0x000fe400078e02c3 */
[----:B------:R-:W-:Y:S02]  /*b2f0*/  IMAD.SHL.U32 R12, R12, 0x10, RZ ;  /* 0x000000100c0c7824 */ /* 0x000fe400078e00ff */
[C---:B------:R-:W-:Y:S01]  /*b300*/  IMAD R3, R7.reuse, UR7, R0 ;  /* 0x0000000707037c24 */ /* 0x040fe2000f8e0200 */
[----:B------:R-:W-:Y:S01]  /*b310*/  SEL R0, RZ, 0x40, P0 ;  /* 0x00000040ff007807 */ /* 0x000fe20000000000 */
[----:B------:R-:W-:Y:S01]  /*b320*/  IMAD.WIDE.U32 R4, R7, UR6, R4 ;  /* 0x0000000607047c25 */ /* 0x000fe2000f8e0004 */
[----:B------:R-:W-:Y:S01]  /*b330*/  ISETP.GE.AND P0, PT, R26, R27, PT ;  /* 0x0000001b1a00720c */ /* 0x000fe20003f06270 */
[----:B------:R-:W-:Y:S01]  /*b340*/  ULDC.64 UR6, c[0x0][0xb80] ;  /* 0x0002e00000067ab9 */ /* 0x000fe20000000a00 */
[----:B------:R-:W-:Y:S01]  /*b350*/  LOP3.LUT R11, R12, 0x10, R11, 0xe2, !PT ;  /* 0x000000100c0b7812 */ /* 0x000fe200078ee20b */
[----:B------:R-:W-:Y:S01]  /*b360*/  IMAD.SHL.U32 R10, R10, 0x20, RZ ;  /* 0x000000200a0a7824 */ /* 0x000fe200078e00ff */
[----:B------:R-:W-:Y:S01]  /*b370*/  LEA R7, P1, R4, UR6, 0x1 ;  /* 0x0000000604077c11 */ /* 0x000fe2000f8208ff */
[----:B------:R-:W-:Y:S01]  /*b380*/  IMAD.IADD R3, R5, 0x1, R3 ;  /* 0x0000000105037824 */ /* 0x000fe200078e0203 */
[----:B------:R-:W-:-:S02]  /*b390*/  SEL R5, RZ, 0x80, P2 ;  /* 0x00000080ff057807 */ /* 0x000fc40001000000 */
[----:B------:R-:W-:Y:S01]  /*b3a0*/  LOP3.LUT R11, R10, 0x20, R11, 0xe2, !PT ;  /* 0x000000200a0b7812 */ /* 0x000fe200078ee20b */
[----:B------:R0:W1:Y:S01]  /*b3b0*/  SHFL.IDX PT, R8, R7, RZ, 0x181f ;  /* 0x00181fff07087589 */ /* 0x00006200000e0000 */
[----:B------:R-:W-:Y:S02]  /*b3c0*/  LEA.HI.X R3, R4, UR7, R3, 0x1, P1 ;  /* 0x0000000704037c11 */ /* 0x000fe400088f0c03 */
[----:B------:R-:W-:-:S03]  /*b3d0*/  LOP3.LUT R24, R11, R0, RZ, 0xfc, !PT ;  /* 0x000000000b187212 */ /* 0x000fc600078efcff */
        /* <DEDUP_REMOVED lines=34> */
.L_x_4254:
[----:B------:R-:W-:Y:S05]  /*b600*/  BSYNC B1 ;  /* 0x0000000000017941 */ /* 0x000fea0003800000 */
.L_x_4253:
        /* <DEDUP_REMOVED lines=10> */
[-C--:B-1----:R-:W-:Y:S02]  /*b6b0*/  @!P2 LEA R10, P0, R192, R8.reuse, 0x1 ;  /* 0x00000008c00aa211 */ /* 0x082fe400078008ff */
        /* <DEDUP_REMOVED lines=25> */
.L_x_4249:
[----:B------:R-:W-:Y:S05]  /*b850*/  BSYNC B0 ;  /* 0x0000000000007941 */ /* 0x000fea0003800000 */
.L_x_4243:
[----:B------:R-:W-:Y:S02]  /*b860*/  ULDC UR6, c[0x0][0xd3c] ;  /* 0x00034f0000067ab9 */ /* 0x000fe40000000800 */
[----:B------:R-:W-:-:S06]  /*b870*/  UISETP.GE.AND UP0, UPT, UR5, UR6, UPT ;  /* 0x000000060500728c */ /* 0x000fcc000bf06270 */
[----:B------:R-:W-:-:S13]  /*b880*/  PLOP3.LUT P0, PT, PT, PT, UP0, 0x80, 0x0 ;  /* 0x000000000000781c */ /* 0x000fda0003f0f008 */
[----:B------:R-:W-:Y:S05]  /*b890*/  @!P0 BRA `(.L_x_4255) ;  /* 0xffffff5400c08947 */ /* 0x000fea000383ffff */
[----:B------:R-:W-:Y:S05]  /*b8a0*/  EXIT ;  /* 0x000000000000794d */ /* 0x000fea0003800000 */
.L_x_4209:
        /* <DEDUP_REMOVED lines=16> */
.L_x_4256:
        /* <DEDUP_REMOVED lines=40> */
.L_x_4262:
        /* <DEDUP_REMOVED lines=12> */
.L_x_4261:
[----:B------:R-:W-:Y:S05]  /*bcf0*/  BSYNC B0 ;  /* 0x0000000000007941 */ /* 0x000fea0003800000 */
.L_x_4260:
        /* <DEDUP_REMOVED lines=21> */
.L_x_4258:
        /* <DEDUP_REMOVED lines=15> */
.L_x_4263:
        /* <DEDUP_REMOVED lines=28> */
.L_x_4259:
[----:B------:R-:W-:Y:S01]  /*c100*/  ULDC UR4, c[0x0][0xd3c] ;  /* 0x00034f0000047ab9 */ /* 0x000fe20000000800 */
[----:B------:R-:W-:Y:S02]  /*c110*/  IMAD.MOV.U32 R17, RZ, RZ, RZ ;  /* 0x000000ffff117224 */ /* 0x000fe400078e00ff */
[----:B------:R-:W-:Y:S02]  /*c120*/  IMAD.U32 R16, RZ, RZ, UR6 ;  /* 0x00000006ff107e24 */ /* 0x000fe4000f8e00ff */
[----:B------:R-:W-:Y:S02]  /*c130*/  IMAD.MOV.U32 R18, RZ, RZ, RZ ;  /* 0x000000ffff127224 */ /* 0x000fe400078e00ff */
[----:B------:R-:W-:-:S07]  /*c140*/  IMAD.U32 R19, RZ, RZ, UR4 ;  /* 0x00000004ff137e24 */ /* 0x000fce000f8e00ff */
.L_x_4264:
[----:B------:R-:W-:-:S13]  /*c150*/  ISETP.NE.AND P0, PT, R5, RZ, PT ;  /* 0x000000ff0500720c */ /* 0x000fda0003f05270 */
[----:B------:R-:W0:Y:S01]  /*c160*/  @!P0 S2R R3, SR_CgaCtaId ;  /* 0x0000000000038919 */ /* 0x000e220000008800 */
[----:B------:R-:W-:-:S04]  /*c170*/  @!P0 MOV R0, 0x400 ;  /* 0x0000040000008802 */ /* 0x000fc80000000f00 */
[----:B0-----:R-:W-:-:S05]  /*c180*/  @!P0 LEA R0, R3, R0, 0x18 ;  /* 0x0000000003008211 */ /* 0x001fca00078ec0ff */
[----:B------:R1:W-:Y:S01]  /*c190*/  @!P0 STS.128 [R0+0x388d0], R16 ;  /* 0x0388d01000008388 */ /* 0x0003e20000000c00 */
[----:B------:R-:W-:Y:S06]  /*c1a0*/  BAR.ARV 0x5, 0x180 ;  /* 0x0146000000007b1d */ /* 0x000fec0000002000 */
.L_x_4257:
        /* <DEDUP_REMOVED lines=18> */
[----:B-1----:R-:W-:-:S05]  /*c2d0*/  IMAD.SHL.U32 R0, R5, 0x8, RZ ;  /* 0x0000000805007824 */ /* 0x002fca00078e00ff */
[----:B------:R-:W-:-:S04]  /*c2e0*/  LOP3.LUT R2, R0, 0x1f8, RZ, 0xc0, !PT ;  /* 0x000001f800027812 */ /* 0x000fc800078ec0ff */
[----:B------:R-:W-:Y:S01]  /*c2f0*/  LOP3.LUT R3, R2, 0x38, R5, 0x78, !PT ;  /* 0x0000003802037812 */ /* 0x000fe200078e7805 */
[----:B------:R-:W-:Y:S01]  /*c300*/  IMAD.SHL.U32 R2, R5, 0x10, RZ ;  /* 0x0000001005027824 */ /* 0x000fe200078e00ff */
[----:B------:R-:W-:Y:S02]  /*c310*/  SHF.R.U32.HI R5, RZ, 0x3, R4 ;  /* 0x00000003ff057819 */ /* 0x000fe40000011604 */
[----:B------:R-:W-:Y:S02]  /*c320*/  LOP3.LUT R4, R0, 0x38, RZ, 0xc0, !PT ;  /* 0x0000003800047812 */ /* 0x000fe400078ec0ff */
[----:B------:R-:W-:Y:S02]  /*c330*/  LOP3.LUT R34, R3, 0x200, R0, 0xf8, !PT ;  /* 0x0000020003227812 */ /* 0x000fe400078ef800 */
[----:B------:R-:W-:Y:S02]  /*c340*/  LOP3.LUT R2, R5, 0x70, R2, 0xf8, !PT ;  /* 0x0000007005027812 */ /* 0x000fe400078ef802 */
[----:B------:R-:W-:Y:S01]  /*c350*/  LOP3.LUT R0, R4, 0x40, RZ, 0xfc, !PT ;  /* 0x0000004004007812 */ /* 0x000fe200078efcff */
[----:B------:R-:W-:Y:S01]  /*c360*/  IMAD R25, R34, 0x2, R23 ;  /* 0x0000000222197824 */ /* 0x000fe200078e0217 */
[----:B------:R-:W-:-:S02]  /*c370*/  LOP3.LUT R3, R4, 0x80, RZ, 0xfc, !PT ;  /* 0x0000008004037812 */ /* 0x000fc400078efcff */
[C---:B------:R-:W-:Y:S02]  /*c380*/  LOP3.LUT R2, R4.reuse, 0xc0, RZ, 0xfc, !PT ;  /* 0x000000c004027812 */ /* 0x040fe400078efcff */
[C---:B------:R-:W-:Y:S02]  /*c390*/  LOP3.LUT R0, R4.reuse, 0x100, RZ, 0xfc, !PT ;  /* 0x0000010004007812 */ /* 0x040fe400078efcff */
[C---:B------:R-:W-:Y:S02]  /*c3a0*/  LOP3.LUT R3, R4.reuse, 0x140, RZ, 0xfc, !PT ;  /* 0x0000014004037812 */ /* 0x040fe400078efcff */
[C---:B------:R-:W-:Y:S02]  /*c3b0*/  LOP3.LUT R2, R4.reuse, 0x180, RZ, 0xfc, !PT ;  /* 0x0000018004027812 */ /* 0x040fe400078efcff */
[----:B---3--:R-:W-:-:S07]  /*c3c0*/  LOP3.LUT R0, R4, 0x1c0, RZ, 0xfc, !PT ;  /* 0x000001c004007812 */ /* 0x008fce00078efcff */
.L_x_4332:
[----:B------:R-:W0:Y:S02]  /*c3d0*/  LDC.64 R2, c[0x0][0xd88] ;  /* 0x00036200ff027b82 */ /* 0x000e240000000a00 */
[----:B0-----:R-:W-:-:S05]  /*c3e0*/  IMAD.WIDE R2, R19, 0x4, R2 ;  /* 0x0000000413027825 */ /* 0x001fca00078e0202 */
[----:B--2---:R-:W2:Y:S01]  /*c3f0*/  LDG.E R35, desc[UR44][R2.64] ;  /* 0x0000002c02237981 */ /* 0x004ea2000c1e1900 */
        /* <DEDUP_REMOVED lines=36> */
[----:B---34-:R-:W-:Y:S05]  /*c640*/  @P0 BRA `(.L_x_4266) ;  /* 0x0000000000200947 */ /* 0x018fea0003800000 */
        /* <DEDUP_REMOVED lines=8> */
.L_x_4266:
        /* <DEDUP_REMOVED lines=9> */
.L_x_4267:
[----:B------:R-:W-:Y:S02]  /*c760*/  ULDC.64 UR4, c[0x0][0xb00] ;  /* 0x0002c00000047ab9 */ /* 0x000fe40000000a00 */
[----:B------:R-:W-:-:S04]  /*c770*/  ISETP.NE.U32.AND P0, PT, RZ, UR4, PT ;  /* 0x00000004ff007c0c */ /* 0x000fc8000bf05070 */
[----:B------:R-:W-:-:S13]  /*c780*/  ISETP.NE.AND.EX P0, PT, RZ, UR5, PT, P0 ;  /* 0x00000005ff007c0c */ /* 0x000fda000bf05300 */
[----:B------:R-:W-:Y:S05]  /*c790*/  @!P0 BRA `(.L_x_4268) ;  /* 0x0000000000148947 */ /* 0x000fea0003800000 */
[----:B-1----:R-:W1:Y:S02]  /*c7a0*/  LDC.64 R2, c[0x0][0xb00] ;  /* 0x0002c000ff027b82 */ /* 0x002e640000000a00 */
[----:B-1----:R-:W-:-:S05]  /*c7b0*/  IMAD.WIDE R2, R29, 0x4, R2 ;  /* 0x000000041d027825 */ /* 0x002fca00078e0202 */
[----:B------:R-:W3:Y:S04]  /*c7c0*/  LDG.E R7, desc[UR44][R2.64] ;  /* 0x0000002c02077981 */ /* 0x000ee8000c1e1900 */
[----:B0-2---:R-:W3:Y:S02]  /*c7d0*/  LDG.E R0, desc[UR44][R2.64+0x4] ;  /* 0x0000042c02007981 */ /* 0x005ee4000c1e1900 */
[----:B---3--:R-:W-:-:S07]  /*c7e0*/  IMAD.IADD R7, R0, 0x1, -R7 ;  /* 0x0000000100077824 */ /* 0x008fce00078e0a07 */
.L_x_4268:
[----:B-----5:R-:W-:Y:S01]  /*c7f0*/  IMAD.IADD R33, R7, 0x1, -R32 ;  /* 0x0000000107217824 */ /* 0x020fe200078e0a20 */
[----:B------:R-:W-:Y:S03]  /*c800*/  BSSY B7, `(.L_x_4269) ;  /* 0x000045a000077945 */ /* 0x000fe60003800000 */
[C---:B012---:R-:W-:Y:S01]  /*c810*/  VIADD R0, R33.reuse, 0x3f ;  /* 0x0000003f21007836 */ /* 0x047fe20000000000 */
[----:B------:R0:W-:Y:S01]  /*c820*/  STL [R1+0x4], R33 ;  /* 0x0000042101007387 */ /* 0x0001e20000100800 */
[----:B------:R-:W-:-:S03]  /*c830*/  ISETP.GT.AND P0, PT, R33, RZ, PT ;  /* 0x000000ff2100720c */ /* 0x000fc60003f04270 */
[----:B------:R-:W-:-:S04]  /*c840*/  SHF.R.S32.HI R3, RZ, 0x1f, R0 ;  /* 0x0000001fff037819 */ /* 0x000fc80000011400 */
        /* <DEDUP_REMOVED lines=11> */
[----:B0-----:R-:W1:Y:S02]  /*c900*/  FLO.U32 R0, UR4 ;  /* 0x0000000400007d00 */ /* 0x001e6400080e0000 */
[----:B-1----:R-:W-:-:S06]  /*c910*/  ISETP.EQ.U32.AND P0, PT, R0, R5, PT ;  /* 0x000000050000720c */ /* 0x002fcc0003f02070 */
        /* <DEDUP_REMOVED lines=8> */
.L_x_4270:
[----:B0-----:R-:W-:Y:S01]  /*c9a0*/  VIADD R0, R23, 0x22400 ;  /* 0x0002240017007836 */ /* 0x001fe20000000000 */
        /* <DEDUP_REMOVED lines=19> */
.L_x_4273:
[----:B------:R-:W-:Y:S05]  /*cae0*/  BSYNC B6 ;  /* 0x0000000000067941 */ /* 0x000fea0003800000 */
.L_x_4272:
        /* <DEDUP_REMOVED lines=20> */
.L_x_4276:
        /* <DEDUP_REMOVED lines=15> */
.L_x_4275:
[----:B------:R-:W-:Y:S05]  /*cd20*/  BSYNC B6 ;  /* 0x0000000000067941 */ /* 0x000fea0003800000 */
.L_x_4274:
[----:B------:R-:W2:Y:S01]  /*cd30*/  LDL R5, [R1+0x28] ;  /* 0x0000280001057983 */ /* 0x000ea20000100800 */
[----:B------:R-:W-:Y:S01]  /*cd40*/  ULDC.64 UR4, c[0x0][0xaf0] ;  /* 0x0002bc0000047ab9 */ /* 0x000fe20000000a00 */
[----:B------:R-:W0:Y:S01]  /*cd50*/  LDC R20, c[0x0][0x430] ;  /* 0x00010c00ff147b82 */ /* 0x000e220000000800 */
[----:B------:R-:W-:Y:S01]  /*cd60*/  ISETP.NE.U32.AND P0, PT, RZ, UR4, PT ;  /* 0x00000004ff007c0c */ /* 0x000fe2000bf05070 */
[----:B------:R-:W1:Y:S03]  /*cd70*/  S2R R21, SR_TID.X ;  /* 0x0000000000157919 */ /* 0x000e660000002100 */
[----:B------:R-:W-:Y:S01]  /*cd80*/  ISETP.NE.AND.EX P0, PT, RZ, UR5, PT, P0 ;  /* 0x00000005ff007c0c */ /* 0x000fe2000bf05300 */
[----:B------:R-:W3:-:S12]  /*cd90*/  S2R R4, SR_TID.X ;  /* 0x0000000000047919 */ /* 0x000ed80000002100 */
        /* <DEDUP_REMOVED lines=8> */
[----:B------:R-:W-:-:S04]  /*ce20*/  LOP3.LUT R21, R21, 0x38, RZ, 0xc0, !PT ;  /* 0x0000003815157812 */ /* 0x000fc800078ec0ff */
[C---:B------:R-:W-:Y:S02]  /*ce30*/  LOP3.LUT R0, R21.reuse, 0x40, RZ, 0xfc, !PT ;  /* 0x0000004015007812 */ /* 0x040fe400078efcff */
[----:B------:R-:W-:Y:S02]  /*ce40*/  LOP3.LUT R31, R21, 0x180, RZ, 0xfc, !PT ;  /* 0x00000180151f7812 */ /* 0x000fe400078efcff */
[----:B------:R-:W1:Y:S01]  /*ce50*/  S2R R21, SR_TID.X ;  /* 0x0000000000157919 */ /* 0x000e620000002100 */
[----:B------:R-:W-:Y:S02]  /*ce60*/  ISETP.GE.AND P0, PT, R0, UR4, PT ;  /* 0x0000000400007c0c */ /* 0x000fe4000bf06270 */
[----:B------:R-:W-:Y:S02]  /*ce70*/  ISETP.GE.AND P1, PT, R31, UR4, PT ;  /* 0x000000041f007c0c */ /* 0x000fe4000bf26270 */
[----:B------:R-:W-:-:S04]  /*ce80*/  LOP3.LUT R30, R30, 0x38, RZ, 0xc0, !PT ;  /* 0x000000381e1e7812 */ /* 0x000fc800078ec0ff */
[C---:B------:R-:W-:Y:S02]  /*ce90*/  ISETP.GE.AND P2, PT, R30.reuse, UR4, PT ;  /* 0x000000041e007c0c */ /* 0x040fe4000bf46270 */
[----:B------:R-:W-:-:S03]  /*cea0*/  LOP3.LUT R30, R30, 0x140, RZ, 0xfc, !PT ;  /* 0x000001401e1e7812 */ /* 0x000fc600078efcff */
        /* <DEDUP_REMOVED lines=9> */
[----:B------:R-:W-:Y:S02]  /*cf40*/  LOP3.LUT R0, R31, 0x80, RZ, 0xfc, !PT ;  /* 0x000000801f007812 */ /* 0x000fe400078efcff */
[----:B------:R-:W-:Y:S02]  /*cf50*/  LOP3.LUT R21, R21, 0xc0, RZ, 0xfc, !PT ;  /* 0x000000c015157812 */ /* 0x000fe400078efcff */
[----:B------:R-:W-:Y:S02]  /*cf60*/  ISETP.GE.AND P5, PT, R0, UR4, PT ;  /* 0x0000000400007c0c */ /* 0x000fe4000bfa6270 */
[----:B------:R-:W-:-:S02]  /*cf70*/  ISETP.GE.AND P4, PT, R21, UR4, PT ;  /* 0x0000000415007c0c */ /* 0x000fc4000bf86270 */
[----:B------:R-:W1:Y:S01]  /*cf80*/  S2R R21, SR_TID.X ;  /* 0x0000000000157919 */ /* 0x000e620000002100 */
[----:B------:R-:W-:Y:S02]  /*cf90*/  LOP3.LUT R31, R31, 0x1c0, RZ, 0xfc, !PT ;  /* 0x000001c01f1f7812 */ /* 0x000fe400078efcff */
[----:B------:R-:W-:Y:S02]  /*cfa0*/  SEL R0, RZ, 0x40, P1 ;  /* 0x00000040ff007807 */ /* 0x000fe40000800000 */
[----:B------:R-:W-:Y:S01]  /*cfb0*/  ISETP.GE.AND P0, PT, R31, UR4, PT ;  /* 0x000000041f007c0c */ /* 0x000fe2000bf06270 */
[C---:B------:R-:W-:Y:S01]  /*cfc0*/  IMAD.SHL.U32 R31, R4.reuse, 0x8, RZ ;  /* 0x00000008041f7824 */ /* 0x040fe200078e00ff */
[----:B------:R-:W-:Y:S02]  /*cfd0*/  LOP3.LUT R4, R4, 0x7f, RZ, 0xc0, !PT ;  /* 0x0000007f04047812 */ /* 0x000fe400078ec0ff */
[----:B------:R-:W-:Y:S02]  /*cfe0*/  @P5 LOP3.LUT R22, R22, 0x20, RZ, 0xfc, !PT ;  /* 0x0000002016165812 */ /* 0x000fe400078efcff */
[----:B------:R-:W-:-:S02]  /*cff0*/  LOP3.LUT R31, R31, 0x38, RZ, 0xc0, !PT ;  /* 0x000000381f1f7812 */ /* 0x000fc400078ec0ff */
[----:B------:R-:W-:-:S04]  /*d000*/  LOP3.LUT R22, R22, 0xffffffef, RZ, 0xc0, !PT ;  /* 0xffffffef16167812 */ /* 0x000fc800078ec0ff */
[----:B------:R-:W-:-:S04]  /*d010*/  @P4 LOP3.LUT R22, R22, 0x10, RZ, 0xfc, !PT ;  /* 0x0000001016164812 */ /* 0x000fc800078efcff */
[----:B------:R-:W-:-:S04]  /*d020*/  LOP3.LUT R22, R22, 0xfffffffb, RZ, 0xc0, !PT ;  /* 0xfffffffb16167812 */ /* 0x000fc800078ec0ff */
[----:B------:R-:W-:Y:S01]  /*d030*/  LOP3.LUT R22, R22, 0xfffffff7, RZ, 0xc0, !PT ;  /* 0xfffffff716167812 */ /* 0x000fe200078ec0ff */
[----:B-1----:R-:W-:Y:S01]  /*d040*/  IMAD.SHL.U32 R9, R21, 0x10, RZ ;  /* 0x0000001015097824 */ /* 0x002fe200078e00ff */
[----:B--2---:R-:W-:Y:S02]  /*d050*/  LEA R27, R5, 0xffffffc0, 0x6 ;  /* 0xffffffc0051b7811 */ /* 0x004fe400078e30ff */
[----:B------:R-:W-:Y:S02]  /*d060*/  SHF.R.U32.HI R5, RZ, 0x3, R4 ;  /* 0x00000003ff057819 */ /* 0x000fe40000011604 */
[----:B------:R-:W-:Y:S02]  /*d070*/  LOP3.LUT R4, R31, 0x100, RZ, 0xfc, !PT ;  /* 0x000001001f047812 */ /* 0x000fe400078efcff */
[----:B------:R-:W-:Y:S02]  /*d080*/  LOP3.LUT R9, R5, 0x70, R9, 0xf8, !PT ;  /* 0x0000007005097812 */ /* 0x000fe400078ef809 */
[----:B------:R-:W-:-:S02]  /*d090*/  ISETP.GE.AND P3, PT, R4, UR4, PT ;  /* 0x0000000404007c0c */ /* 0x000fc4000bf66270 */
[----:B------:R-:W-:Y:S01]  /*d0a0*/  SEL R31, RZ, 0x80, P0 ;  /* 0x00000080ff1f7807 */ /* 0x000fe20000000000 */
[----:B------:R-:W-:-:S10]  /*d0b0*/  IMAD.IADD R6, R9, 0x1, R27 ;  /* 0x0000000109067824 */ /* 0x000fd400078e021b */
[----:B------:R-:W-:-:S04]  /*d0c0*/  @P3 LOP3.LUT R22, R22, 0x8, RZ, 0xfc, !PT ;  /* 0x0000000816163812 */ /* 0x000fc800078efcff */
[----:B------:R-:W-:Y:S01]  /*d0d0*/  @P2 LOP3.LUT R22, R22, 0x4, RZ, 0xfc, !PT ;  /* 0x0000000416162812 */ /* 0x000fe200078efcff */
[----:B0---4-:R-:W-:Y:S06]  /*d0e0*/  BRA.DIV UR5, `(.L_x_4277) ;  /* 0x0000004e051c7947 */ /* 0x011fec000b800000 */
.L_x_4350:
[----:B------:R-:W-:Y:S01]  /*d0f0*/  ISETP.NE.AND P1, PT, R20, 0x1, PT ;  /* 0x000000011400780c */ /* 0x000fe20003f25270 */
[----:B------:R-:W-:Y:S01]  /*d100*/  IMAD.MOV.U32 R37, RZ, RZ, RZ ;  /* 0x000000ffff257224 */ /* 0x000fe200078e00ff */
[C---:B------:R-:W-:Y:S01]  /*d110*/  ISETP.GE.AND P0, PT, R6.reuse, R33, PT ;  /* 0x000000210600720c */ /* 0x040fe20003f06270 */
[----:B------:R-:W-:Y:S01]  /*d120*/  IMAD.IADD R6, R6, 0x1, R32 ;  /* 0x0000000106067824 */ /* 0x000fe200078e0220 */
[----:B-----5:R-:W-:Y:S02]  /*d130*/  SHF.R.S32.HI R33, RZ, 0x1f, R29 ;  /* 0x0000001fff217819 */ /* 0x020fe4000001141d */
[----:B------:R-:W-:Y:S01]  /*d140*/  ISETP.GT.U32.OR P0, PT, R9, 0x3f, P0 ;  /* 0x0000003f0900780c */ /* 0x000fe20000704470 */
[----:B------:R-:W-:Y:S01]  /*d150*/  IMAD.MOV.U32 R7, RZ, RZ, R6 ;  /* 0x000000ffff077224 */ /* 0x000fe200078e0006 */
[C---:B------:R-:W-:Y:S02]  /*d160*/  LOP3.LUT P6, RZ, R22.reuse, 0x400, RZ, 0xc0, !PT ;  /* 0x0000040016ff7812 */ /* 0x040fe400078cc0ff */
[----:B------:R-:W-:-:S03]  /*d170*/  LOP3.LUT R22, R22, 0xffffdfff, RZ, 0xc0, !PT ;  /* 0xffffdfff16167812 */ /* 0x000fc600078ec0ff */
[----:B------:R-:W0:Y:S01]  /*d180*/  @P1 LDC R3, c[0x0][0x434] ;  /* 0x00010d00ff031b82 */ /* 0x000e220000000800 */
[----:B------:R-:W-:-:S07]  /*d190*/  @P1 LOP3.LUT R22, R22, 0x2000, RZ, 0xfc, !PT ;  /* 0x0000200016161812 */ /* 0x000fce00078efcff */
        /* <DEDUP_REMOVED lines=30> */
[----:B------:R-:W-:Y:S01]  /*d380*/  IMAD.U32 R2, RZ, RZ, UR36 ;  /* 0x00000024ff027e24 */ /* 0x000fe2000f8e00ff */
[----:B------:R-:W-:Y:S01]  /*d390*/  LOP3.LUT R31, R10, R31, RZ, 0xfc, !PT ;  /* 0x0000001f0a1f7212 */ /* 0x000fe200078efcff */
[----:B------:R-:W-:Y:S01]  /*d3a0*/  IMAD R0, R20, R0, R6 ;  /* 0x0000000014007224 */ /* 0x000fe200078e0206 */
[----:B------:R0:W-:Y:S02]  /*d3b0*/  STL [R1+0x24], R10 ;  /* 0x0000240a01007387 */ /* 0x0001e40000100800 */
[----:B------:R-:W-:Y:S02]  /*d3c0*/  ISETP.NE.AND P0, PT, R2, 0x3, PT ;  /* 0x000000030200780c */ /* 0x000fe40003f05270 */
[----:B------:R0:W-:Y:S11]  /*d3d0*/  STL [R1], R0 ;  /* 0x0000000001007387 */ /* 0x0001f60000100800 */
[----:B------:R-:W-:-:S04]  /*d3e0*/  @P0 LOP3.LUT R22, R22, 0x1000, RZ, 0xfc, !PT ;  /* 0x0000100016160812 */ /* 0x000fc800078efcff */
[----:B------:R-:W-:-:S04]  /*d3f0*/  LOP3.LUT R22, R22, 0xfffffffe, RZ, 0xc0, !PT ;  /* 0xfffffffe16167812 */ /* 0x000fc800078ec0ff */
[----:B------:R-:W-:Y:S01]  /*d400*/  @P1 LOP3.LUT R22, R22, 0x1, RZ, 0xfc, !PT ;  /* 0x0000000116161812 */ /* 0x000fe200078efcff */
[----:B0-----:R-:W-:Y:S06]  /*d410*/  @!P0 BRA `(.L_x_4278) ;  /* 0x0000000000048947 */ /* 0x001fec0003800000 */
[----:B------:R-:W-:Y:S01]  /*d420*/  BPT.TRAP 0x1 ;  /* 0x000000040000795c */ /* 0x000fe20000300000 */
.L_x_4278:
[----:B------:R-:W-:Y:S01]  /*d430*/  IMAD R30, R24, 0x8, R23 ;  /* 0x00000008181e7824 */ /* 0x000fe200078e0217 */
[----:B------:R-:W-:Y:S01]  /*d440*/  SHF.L.U32 R0, R26, 0x1f, RZ ;  /* 0x0000001f1a007819 */ /* 0x000fe200000006ff */
[----:B------:R-:W-:Y:S03]  /*d450*/  BSSY B0, `(.L_x_4279) ;  /* 0x0000003000007945 */ /* 0x000fe60003800000 */
[----:B------:R-:W0:Y:S02]  /*d460*/  SYNCS.PHASECHK.TRANS64.TRYWAIT P0, [R30+URZ+0x38840], R0 ;  /* 0x038840001e0075a7 */ /* 0x000e24000800017f */
[----:B0-----:R-:W-:Y:S05]  /*d470*/  @!P0 BRA `(.L_x_4280) ;  /* 0x0000004800688947 */ /* 0x001fea0003800000 */
.L_x_4351:
[----:B------:R-:W-:Y:S05]  /*d480*/  BSYNC B0 ;  /* 0x0000000000007941 */ /* 0x000fea0003800000 */
.L_x_4279:
[----:B------:R-:W0:Y:S01]  /*d490*/  LDL R2, [R1] ;  /* 0x0000000001027983 */ /* 0x000e220000100800 */
[----:B------:R-:W-:-:S03]  /*d4a0*/  ULDC.64 UR4, c[0x0][0x300] ;  /* 0x0000c00000047ab9 */ /* 0x000fc60000000a00 */
[----:B------:R-:W2:Y:S01]  /*d4b0*/  LDL R7, [R1+0x4] ;  /* 0x0000040001077983 */ /* 0x000ea20000100800 */
[----:B-----5:R-:W-:Y:S02]  /*d4c0*/  SHF.R.S32.HI R4, RZ, 0x1f, R37 ;  /* 0x0000001fff047819 */ /* 0x020fe40000011425 */
        /* <DEDUP_REMOVED lines=19> */
[----:B0-----:R-:W-:Y:S02]  /*d600*/  LOP3.LUT R5, R4, 0x7f, RZ, 0xc0, !PT ;  /* 0x0000007f04057812 */ /* 0x001fe400078ec0ff */
[----:B------:R-:W-:Y:S01]  /*d610*/  IMAD.IADD R4, R3, 0x1, R0 ;  /* 0x0000000103047824 */ /* 0x000fe200078e0200 */
[C---:B------:R-:W-:Y:S01]  /*d620*/  LEA R0, P0, R2.reuse, UR4, 0x1 ;  /* 0x0000000402007c11 */ /* 0x040fe2000f8008ff */
[----:B------:R-:W-:Y:S01]  /*d630*/  ULDC UR4, c[0x0][0x2f4] ;  /* 0x0000bd0000047ab9 */ /* 0x000fe20000000800 */
[----:B------:R-:W-:Y:S02]  /*d640*/  SHF.R.U32.HI R6, RZ, 0x3, R5 ;  /* 0x00000003ff067819 */ /* 0x000fe40000011605 */
[----:B------:R-:W0:Y:S01]  /*d650*/  S2R R5, SR_TID.X ;  /* 0x0000000000057919 */ /* 0x000e220000002100 */
[----:B------:R-:W-:Y:S01]  /*d660*/  LEA.HI.X R4, R2, UR5, R4, 0x1, P0 ;  /* 0x0000000502047c11 */ /* 0x000fe200080f0c04 */
[----:B------:R-:W-:Y:S01]  /*d670*/  UMOV UR5, 0xffffffff ;  /* 0xffffffff00057882 */ /* 0x000fe20000000000 */
[----:B--2---:R-:W-:-:S04]  /*d680*/  IADD3 R27, -R6, R7, -R27 ;  /* 0x00000007061b7210 */ /* 0x004fc80007ffe91b */
        /* <DEDUP_REMOVED lines=39> */
.L_x_4361:
        /* <DEDUP_REMOVED lines=10> */
.L_x_4282:
        /* <DEDUP_REMOVED lines=11> */
.L_x_4283:
[----:B------:R1:W5:Y:S01]  /*da50*/  LDL.LU R0, [R1+0xc] ;  /* 0x00000c0001007983 */ /* 0x0003620000300800 */
[----:B------:R-:W-:Y:S01]  /*da60*/  LOP3.LUT P0, RZ, R22, 0x40, RZ, 0xc0, !PT ;  /* 0x0000004016ff7812 */ /* 0x000fe2000780c0ff */
[----:B------:R1:W-:-:S12]  /*da70*/  SYNCS.ARRIVE.TRANS64.A1T0 RZ, [R30+URZ+0x38830], RZ ;  /* 0x038830ff1eff79a7 */ /* 0x0003d8000810003f */
[----:B------:R-:W-:Y:S05]  /*da80*/  WARPSYNC.ALL ;  /* 0x0000000000007948 */ /* 0x000fea0003800000 */
[----:B0-----:R-:W-:Y:S01]  /*da90*/  SEL R2, R35, RZ, !P0 ;  /* 0x000000ff23027207 */ /* 0x001fe20004000000 */
[----:B------:R-:W-:Y:S04]  /*daa0*/  BSSY B6, `(.L_x_4284) ;  /* 0x000001a000067945 */ /* 0x000fe80003800000 */
[----:B------:R0:W-:Y:S01]  /*dab0*/  STL [R1+0x8], R2 ;  /* 0x0000080201007387 */ /* 0x0001e20000100800 */
[----:B------:R-:W-:Y:S01]  /*dac0*/  BAR.SYNC.DEFER_BLOCKING 0x8, 0x100 ;  /* 0x0204000000007b1d */ /* 0x000fe20000010000 */
[----:B-----5:R-:W-:Y:S01]  /*dad0*/  SEL R35, R0, RZ, !P0 ;  /* 0x000000ff00237207 */ /* 0x020fe20004000000 */
[----:B------:R-:W-:-:S04]  /*dae0*/  VIADD R0, R23, 0x20400 ;  /* 0x0002040017007836 */ /* 0x000fc80000000000 */
[----:B------:R0:W-:Y:S01]  /*daf0*/  STL [R1+0x14], R35 ;  /* 0x0000142301007387 */ /* 0x0001e20000100800 */
[----:B------:R-:W-:Y:S02]  /*db00*/  LOP3.LUT P0, RZ, R0, 0x3ff, RZ, 0xc0, !PT ;  /* 0x000003ff00ff7812 */ /* 0x000fe4000780c0ff */
[----:B------:R-:W-:-:S05]  /*db10*/  SHF.R.S32.HI R0, RZ, 0x1f, R36 ;  /* 0x0000001fff007819 */ /* 0x000fca0000011424 */
[----:B------:R0:W-:Y:S06]  /*db20*/  STL [R1+0xc], R0 ;  /* 0x00000c0001007387 */ /* 0x0001ec0000100800 */
        /* <DEDUP_REMOVED lines=17> */
.L_x_4285:
[----:B------:R-:W-:Y:S05]  /*dc40*/  BSYNC B6 ;  /* 0x0000000000067941 */ /* 0x000fea0003800000 */
.L_x_4284:
[----:B------:R-:W2:Y:S01]  /*dc50*/  LDL R4, [R1+0xc] ;  /* 0x00000c0001047983 */ /* 0x000ea20000100800 */
[----:B------:R-:W3:Y:S01]  /*dc60*/  LDC R10, c[0x0][0x448] ;  /* 0x00011200ff0a7b82 */ /* 0x000ee20000000800 */
[----:B0-----:R-:W0:Y:S01]  /*dc70*/  S2R R2, SR_TID.X ;  /* 0x0000000000027919 */ /* 0x001e220000002100 */
[----:B------:R-:W-:Y:S01]  /*dc80*/  IMAD.MOV.U32 R21, RZ, RZ, R35 ;  /* 0x000000ffff157224 */ /* 0x000fe200078e0023 */
[----:B------:R-:W-:Y:S01]  /*dc90*/  ULDC.64 UR4, c[0x0][0x298] ;  /* 0x0000a60000047ab9 */ /* 0x000fe20000000a00 */
[----:B------:R-:W4:Y:S04]  /*dca0*/  LDL R20, [R1+0x8] ;  /* 0x0000080001147983 */ /* 0x000f280000100800 */
[----:B------:R0:W5:Y:S01]  /*dcb0*/  LDL R9, [R1+0x10] ;  /* 0x0000100001097983 */ /* 0x0001620000100800 */
[----:B------:R-:W1:Y:S01]  /*dcc0*/  S2R R35, SR_TID.X ;  /* 0x0000000000237919 */ /* 0x000e620000002100 */
[----:B---3--:R-:W-:-:S02]  /*dcd0*/  ISETP.NE.AND P0, PT, R10, 0x1, PT ;  /* 0x000000010a00780c */ /* 0x008fc40003f05270 */
[----:B0-----:R-:W-:-:S11]  /*dce0*/  LOP3.LUT R2, R2, 0x7f, RZ, 0xc0, !PT ;  /* 0x0000007f02027812 */ /* 0x001fd600078ec0ff */
[----:B------:R-:W0:Y:S01]  /*dcf0*/  @P0 LDC R3, c[0x0][0x44c] ;  /* 0x00011300ff030b82 */ /* 0x000e220000000800 */
[----:B------:R-:W-:Y:S01]  /*dd00*/  SHF.R.U32.HI R2, RZ, 0x3, R2 ;  /* 0x00000003ff027819 */ /* 0x000fe20000011602 */
[----:B-1----:R-:W-:-:S05]  /*dd10*/  IMAD.SHL.U32 R35, R35, 0x10, RZ ;  /* 0x0000001023237824 */ /* 0x002fca00078e00ff */
[----:B------:R-:W-:Y:S02]  /*dd20*/  LOP3.LUT R35, R2, 0x70, R35, 0xf8, !PT ;  /* 0x0000007002237812 */ /* 0x000fe400078ef823 */
[----:B------:R-:W1:Y:S03]  /*dd30*/  @P0 LDC R2, c[0x0][0x450] ;  /* 0x00011400ff020b82 */ /* 0x000e660000000800 */
[----:B------:R-:W-:-:S04]  /*dd40*/  IMAD R35, R17, 0x40, R35 ;  /* 0x0000004011237824 */ /* 0x000fc800078e0223 */
[----:B0-----:R-:W-:-:S04]  /*dd50*/  @P0 IMAD.HI.U32 R3, R35, R3, RZ ;  /* 0x0000000323030227 */ /* 0x001fc800078e00ff */
[----:B------:R-:W-:Y:S01]  /*dd60*/  IMAD.MOV.U32 R0, RZ, RZ, R35 ;  /* 0x000000ffff007224 */ /* 0x000fe200078e0023 */
[----:B-1----:R-:W-:Y:S01]  /*dd70*/  @P0 SHF.R.U32.HI R0, RZ, R2, R3 ;  /* 0x00000002ff000219 */ /* 0x002fe20000011603 */
[----:B------:R-:W-:Y:S01]  /*dd80*/  IMAD.WIDE.U32 R2, R36, UR4, RZ ;  /* 0x0000000424027c25 */ /* 0x000fe2000f8e00ff */
[----:B------:R-:W0:Y:S01]  /*dd90*/  S2R R5, SR_TID.X ;  /* 0x0000000000057919 */ /* 0x000e220000002100 */
[----:B------:R-:W-:-:S04]  /*dda0*/  LOP3.LUT R22, R22, 0xfffff7ff, RZ, 0xc0, !PT ;  /* 0xfffff7ff16167812 */ /* 0x000fc800078ec0ff */
[----:B------:R-:W-:Y:S01]  /*ddb0*/  @P0 LOP3.LUT R22, R22, 0x800, RZ, 0xfc, !PT ;  /* 0x0000080016160812 */ /* 0x000fe200078efcff */
[----:B0-----:R-:W-:-:S05]  /*ddc0*/  IMAD.SHL.U32 R7, R5, 0x8, RZ ;  /* 0x0000000805077824 */ /* 0x001fca00078e00ff */
[----:B------:R-:W-:Y:S01]  /*ddd0*/  LOP3.LUT R7, R7, 0x38, RZ, 0xc0, !PT ;  /* 0x0000003807077812 */ /* 0x000fe200078ec0ff */
[----:B--2---:R-:W-:-:S04]  /*dde0*/  IMAD R4, R4, UR4, RZ ;  /* 0x0000000404047c24 */ /* 0x004fc8000f8e02ff */
        /* <DEDUP_REMOVED lines=9> */
[----:B----4-:R-:W-:-:S04]  /*de80*/  IMAD.WIDE.U32 R2, R20, UR4, R2 ;  /* 0x0000000414027c25 */ /* 0x010fc8000f8e0002 */
[----:B------:R-:W-:Y:S01]  /*de90*/  IMAD R4, R20, UR5, R4 ;  /* 0x0000000514047c24 */ /* 0x000fe2000f8e0204 */
[----:B------:R-:W-:-:S03]  /*dea0*/  ULDC.64 UR4, c[0x0][0x2d0] ;  /* 0x0000b40000047ab9 */ /* 0x000fc60000000a00 */
[----:B------:R-:W-:Y:S01]  /*deb0*/  IMAD.IADD R3, R3, 0x1, R4 ;  /* 0x0000000103037824 */ /* 0x000fe200078e0204 */
[----:B------:R-:W-:-:S05]  /*dec0*/  SHF.R.S32.HI R4, RZ, 0x1f, R0 ;  /* 0x0000001fff047819 */ /* 0x000fca0000011400 */
[----:B------:R-:W-:Y:S02]  /*ded0*/  IMAD R4, R4, UR4, RZ ;  /* 0x0000000404047c24 */ /* 0x000fe4000f8e02ff */
[----:B------:R-:W-:-:S04]  /*dee0*/  IMAD.WIDE.U32 R2, R0, UR4, R2 ;  /* 0x0000000400027c25 */ /* 0x000fc8000f8e0002 */
[----:B------:R-:W-:Y:S01]  /*def0*/  IMAD R4, R0, UR5, R4 ;  /* 0x0000000500047c24 */ /* 0x000fe2000f8e0204 */
[----:B------:R-:W-:Y:S01]  /*df00*/  ULDC.64 UR4, c[0x0][0x2c8] ;  /* 0x0000b20000047ab9 */ /* 0x000fe20000000a00 */
[----:B------:R-:W-:-:S04]  /*df10*/  IMAD.MOV R0, RZ, RZ, -R0 ;  /* 0x000000ffff007224 */ /* 0x000fc800078e0a00 */
[----:B------:R-:W-:Y:S02]  /*df20*/  IMAD R0, R10, R0, R35 ;  /* 0x000000000a007224 */ /* 0x000fe400078e0223 */
[----:B------:R-:W-:-:S03]  /*df30*/  IMAD.IADD R3, R3, 0x1, R4 ;  /* 0x0000000103037824 */ /* 0x000fc600078e0204 */
[----:B------:R-:W-:Y:S01]  /*df40*/  SHF.R.S32.HI R4, RZ, 0x1f, R0 ;  /* 0x0000001fff047819 */ /* 0x000fe20000011400 */
[----:B------:R-:W-:-:S04]  /*df50*/  IMAD.WIDE.U32 R2, R0, UR4, R2 ;  /* 0x0000000400027c25 */ /* 0x000fc8000f8e0002 */
[----:B------:R-:W-:-:S04]  /*df60*/  IMAD R4, R4, UR4, RZ ;  /* 0x0000000404047c24 */ /* 0x000fc8000f8e02ff */
[----:B------:R-:W-:Y:S01]  /*df70*/  IMAD R4, R0, UR5, R4 ;  /* 0x0000000500047c24 */ /* 0x000fe2000f8e0204 */
[----:B------:R-:W-:Y:S02]  /*df80*/  ULDC.64 UR4, c[0x0][0x280] ;  /* 0x0000a00000047ab9 */ /* 0x000fe40000000a00 */
[----:B------:R-:W-:Y:S01]  /*df90*/  LEA R0, P0, R2, UR4, 0x1 ;  /* 0x0000000402007c11 */ /* 0x000fe2000f8008ff */
[----:B------:R-:W-:Y:S01]  /*dfa0*/  IMAD.IADD R3, R3, 0x1, R4 ;  /* 0x0000000103037824 */ /* 0x000fe200078e0204 */
[----:B------:R-:W-:Y:S01]  /*dfb0*/  ULDC UR4, c[0x0][0x2b8] ;  /* 0x0000ae0000047ab9 */ /* 0x000fe20000000800 */
[----:B------:R-:W-:-:S03]  /*dfc0*/  LOP3.LUT R20, R5, 0x7f, RZ, 0xc0, !PT ;  /* 0x0000007f05147812 */ /* 0x000fc600078ec0ff */
[----:B------:R-:W-:Y:S01]  /*dfd0*/  LEA.HI.X R2, R2, UR5, R3, 0x1, P0 ;  /* 0x0000000502027c11 */ /* 0x000fe200080f0c03 */
[----:B------:R-:W-:Y:S01]  /*dfe0*/  UMOV UR5, 0xffffffff ;  /* 0xffffffff00057882 */ /* 0x000fe20000000000 */
[----:B------:R-:W-:Y:S02]  /*dff0*/  ISETP.GE.AND P0, PT, R7, UR4, PT ;  /* 0x0000000407007c0c */ /* 0x000fe4000bf06270 */
[----:B------:R-:W-:Y:S01]  /*e000*/  SHF.R.U32.HI R8, RZ, 0x3, R20 ;  /* 0x00000003ff087819 */ /* 0x000fe20000011614 */
[----:B------:R-:W-:Y:S10]  /*e010*/  BRA.DIV UR5, `(.L_x_4286) ;  /* 0x0000004205e47947 */ /* 0x000ff4000b800000 */
[----:B------:R-:W0:Y:S01]  /*e020*/  SHFL.IDX PT, R5, R0, RZ, 0x181f ;  /* 0x00181fff00057589 */ /* 0x000e2200000e0000 */
[----:B-----5:R-:W-:Y:S01]  /*e030*/  IMAD R3, R9, R10, RZ ;  /* 0x0000000a09037224 */ /* 0x020fe200078e02ff */
[----:B------:R-:W-:Y:S01]  /*e040*/  LOP3.LUT R22, R22, 0xfffffeff, RZ, 0xc0, !PT ;  /* 0xfffffeff16167812 */ /* 0x000fe200078ec0ff */
[----:B------:R-:W-:Y:S01]  /*e050*/  IMAD R17, R17, 0x40, R8 ;  /* 0x0000004011117824 */ /* 0x000fe200078e0208 */
[----:B------:R-:W1:Y:S04]  /*e060*/  SHFL.IDX PT, R4, R2, RZ, 0x181f ;  /* 0x00181fff02047589 */ /* 0x000e6800000e0000 */
[----:B------:R-:W-:-:S13]  /*e070*/  ISETP.GE.AND P2, PT, R17, R3, PT ;  /* 0x000000031100720c */ /* 0x000fda0003f46270 */
[----:B------:R-:W-:Y:S02]  /*e080*/  @P2 LOP3.LUT R22, R22, 0x100, RZ, 0xfc, !PT ;  /* 0x0000010016162812 */ /* 0x000fe400078efcff */
[----:B0-----:R-:W-:Y:S02]  /*e090*/  @!P2 LEA R5, P1, R7, R5, 0x1 ;  /* 0x000000050705a211 */ /* 0x001fe400078208ff */
[----:B------:R-:W-:-:S03]  /*e0a0*/  LOP3.LUT R22, R22, 0xffffff7f, RZ, 0xc0, !PT ;  /* 0xffffff7f16167812 */ /* 0x000fc600078ec0ff */
        /* <DEDUP_REMOVED lines=10> */
[----:B------:R-:W-:-:S04]  /*e150*/  @P2 LOP3.LUT R22, R22, 0x80, RZ, 0xfc, !PT ;  /* 0x0000008016162812 */ /* 0x000fc800078efcff */
[----:B------:R-:W-:Y:S02]  /*e160*/  LOP3.LUT R22, R22, 0xffffffbf, RZ, 0xc0, !PT ;  /* 0xffffffbf16167812 */ /* 0x000fe400078ec0ff */
        /* <DEDUP_REMOVED lines=11> */
[----:B------:R-:W-:-:S02]  /*e220*/  @P2 LOP3.LUT R22, R22, 0x40, RZ, 0xfc, !PT ;  /* 0x0000004016162812 */ /* 0x000fc400078efcff */
[----:B0-----:R-:W-:-:S05]  /*e230*/  @!P2 LEA R5, P1, R7, R5, 0x1 ;  /* 0x000000050705a211 */ /* 0x001fca00078208ff */
[----:B-1----:R-:W-:-:S05]  /*e240*/  @!P2 IMAD.X R4, RZ, RZ, R4, P1 ;  /* 0x000000ffff04a224 */ /* 0x002fca00008e0604 */
[----:B------:R-:W-:-:S04]  /*e250*/  @!P2 LOP3.LUT R5, R5, R4, RZ, 0x3c, !PT ;  /* 0x000000040505a212 */ /* 0x000fc800078e3cff */
[----:B------:R-:W-:-:S04]  /*e260*/  @!P2 LOP3.LUT R4, R5, R4, RZ, 0x3c, !PT ;  /* 0x000000040504a212 */ /* 0x000fc800078e3cff */
[----:B------:R-:W-:-:S05]  /*e270*/  @!P2 LOP3.LUT R5, R5, R4, RZ, 0x3c, !PT ;  /* 0x000000040505a212 */ /* 0x000fca00078e3cff */
[----:B------:R0:W-:Y:S04]  /*e280*/  @!P2 LDGSTS.E.BYPASS.LTC128B.128 [R25+0x21400], desc[UR44][R4.64], !P0 ;  /* 0x214000000419afae */ /* 0x0001e8000c101d6c */
[----:B0-----:R0:W1:Y:S02]  /*e290*/  SHFL.IDX PT, R4, R2, 0x3, 0x181f ;  /* 0x00781f0002047f89 */ /* 0x00106400000e0000 */
.L_x_4370:
[----:B------:R-:W-:Y:S01]  /*e2a0*/  VIADD R17, R17, 0x30 ;  /* 0x0000003011117836 */ /* 0x000fe20000000000 */
[----:B------:R-:W-:-:S04]  /*e2b0*/  LOP3.LUT R22, R22, 0xfffeffff, RZ, 0xc0, !PT ;  /* 0xfffeffff16167812 */ /* 0x000fc800078ec0ff */
[----:B------:R-:W-:-:S13]  /*e2c0*/  ISETP.GE.AND P2, PT, R17, R3, PT ;  /* 0x000000031100720c */ /* 0x000fda0003f46270 */
[----:B0-----:R-:W-:Y:S02]  /*e2d0*/  @!P2 LEA R2, P1, R7, R0, 0x1 ;  /* 0x000000000702a211 */ /* 0x001fe400078208ff */
[----:B------:R-:W-:-:S03]  /*e2e0*/  @P2 LOP3.LUT R22, R22, 0x10000, RZ, 0xfc, !PT ;  /* 0x0001000016162812 */ /* 0x000fc600078efcff */
[----:B-1----:R-:W-:-:S05]  /*e2f0*/  @!P2 IMAD.X R3, RZ, RZ, R4, P1 ;  /* 0x000000ffff03a224 */ /* 0x002fca00008e0604 */
[----:B------:R-:W-:Y:S01]  /*e300*/  @!PT LDS RZ, [RZ] ;  /* 0x00000000fffff984 */ /* 0x000fe20000000800 */
[----:B------:R-:W-:Y:S01]  /*e310*/  @!PT LDS RZ, [RZ] ;  /* 0x00000000fffff984 */ /* 0x000fe20000000800 */
[----:B------:R-:W-:Y:S01]  /*e320*/  @!PT LDS RZ, [RZ] ;  /* 0x00000000fffff984 */ /* 0x000fe20000000800 */
[----:B------:R0:W-:Y:S01]  /*e330*/  @!P2 LDGSTS.E.BYPASS.LTC128B.128 [R25+0x21c00], desc[UR44][R2.64], !P0 ;  /* 0x21c000000219afae */ /* 0x0001e2000c101d6c */
[----:B------:R-:W-:Y:S01]  /*e340*/  PLOP3.LUT P0, PT, PT, PT, PT, 0x80, 0x0 ;  /* 0x000000000000781c */ /* 0x000fe20003f0f070 */
[----:B------:R-:W-:-:S12]  /*e350*/  NOP ;  /* 0x0000000000007918 */ /* 0x000fd80000000000 */
.L_x_4287:
[----:B------:R-:W-:Y:S02]  /*e360*/  PLOP3.LUT P1, PT, P1, P0, PT, 0xa2, 0x0 ;  /* 0x000000000000781c */ /* 0x000fe40000f21472 */
[----:B------:R-:W-:-:S08]  /*e370*/  @P0 R2UR P1, UR4, R23 ;  /* 0x00000000170402ca */ /* 0x000fd00000020000 */
[----:B------:R-:W-:-:S05]  /*e380*/  @P0 PLOP3.LUT P0, PT, P1, PT, PT, 0x80, 0x0 ;  /* 0x000000000000081c */ /* 0x000fca0000f0f070 */
[----:B------:R-:W-:Y:S01]  /*e390*/  @!P1 SYNCS.ARRIVE.TRANS64.RED.A0T1 RZ, [UR4+0x38800], RZ ;  /* 0x038800ffffff99a7 */ /* 0x000fe20008200404 */
[----:B------:R-:W-:Y:S07]  /*e3a0*/  @!P1 ARRIVES.LDGSTSBAR.64.TRANSCNT [UR4+0x38800] ;  /* 0x03880000ff0099b0 */ /* 0x000fee0008000a84 */
[----:B------:R-:W-:Y:S05]  /*e3b0*/  @P0 BRA.U.ANY `(.L_x_4287) ;  /* 0xfffffffd00e80947 */ /* 0x000fea000393ffff */
[----:B------:R-:W-:Y:S01]  /*e3c0*/  NOP ;  /* 0x0000000000007918 */ /* 0x000fe20000000000 */
[----:B------:R-:W-:Y:S01]  /*e3d0*/  VIADD R0, R23, 0x26400 ;  /* 0x0002640017007836 */ /* 0x000fe20000000000 */
[----:B------:R1:W-:Y:S01]  /*e3e0*/  SYNCS.ARRIVE.TRANS64.A1T0 RZ, [R23+URZ+0x38800], RZ ;  /* 0x038800ff17ff79a7 */ /* 0x0003e2000810003f */
[----:B------:R-:W-:Y:S03]  /*e3f0*/  BSSY B6, `(.L_x_4288) ;  /* 0x0000013000067945 */ /* 0x000fe60003800000 */
[----:B------:R-:W-:-:S13]  /*e400*/  LOP3.LUT P0, RZ, R0, 0x3ff, RZ, 0xc0, !PT ;  /* 0x000003ff00ff7812 */ /* 0x000fda000780c0ff */
[----:B-1----:R-:W-:Y:S05]  /*e410*/  @!P0 BRA `(.L_x_4289) ;  /* 0x0000000000408947 */ /* 0x002fea0003800000 */
        /* <DEDUP_REMOVED lines=16> */
.L_x_4289:
[----:B------:R-:W-:Y:S05]  /*e520*/  BSYNC B6 ;  /* 0x0000000000067941 */ /* 0x000fea0003800000 */
.L_x_4288:
[----:B------:R-:W2:Y:S01]  /*e530*/  LDL.LU R21, [R1+0xc] ;  /* 0x00000c0001157983 */ /* 0x000ea20000300800 */
[----:B0-----:R-:W0:Y:S01]  /*e540*/  LDC R2, c[0x0][0x448] ;  /* 0x00011200ff027b82 */ /* 0x001e220000000800 */
[----:B------:R-:W-:Y:S02]  /*e550*/  ULDC.64 UR4, c[0x0][0x398] ;  /* 0x0000e60000047ab9 */ /* 0x000fe40000000a00 */
[----:B------:R-:W3:Y:S04]  /*e560*/  LDL.LU R20, [R1+0x14] ;  /* 0x0000140001147983 */ /* 0x000ee80000300800 */
[----:B------:R-:W4:Y:S01]  /*e570*/  LDL.LU R17, [R1+0x8] ;  /* 0x0000080001117983 */ /* 0x000f220000300800 */
[----:B0-----:R-:W-:-:S13]  /*e580*/  ISETP.NE.AND P6, PT, R2, 0x1, PT ;  /* 0x000000010200780c */ /* 0x001fda0003fc5270 */
[----:B------:R-:W0:Y:S08]  /*e590*/  @P6 LDC R3, c[0x0][0x44c] ;  /* 0x00011300ff036b82 */ /* 0x000e300000000800 */
[----:B------:R-:W1:Y:S01]  /*e5a0*/  @P6 LDC R2, c[0x0][0x450] ;  /* 0x00011400ff026b82 */ /* 0x000e620000000800 */
[----:B------:R-:W-:Y:S01]  /*e5b0*/  IMAD.MOV.U32 R0, RZ, RZ, R35 ;  /* 0x000000ffff007224 */ /* 0x000fe200078e0023 */
[----:B------:R-:W5:Y:S01]  /*e5c0*/  S2R R7, SR_TID.X ;  /* 0x0000000000077919 */ /* 0x000f620000002100 */
[----:B0-----:R-:W-:-:S05]  /*e5d0*/  @P6 IMAD.HI.U32 R3, R35, R3, RZ ;  /* 0x0000000323036227 */ /* 0x001fca00078e00ff */
[----:B-1----:R-:W-:Y:S01]  /*e5e0*/  @P6 SHF.R.U32.HI R0, RZ, R2, R3 ;  /* 0x00000002ff006219 */ /* 0x002fe20000011603 */
[----:B------:R-:W-:Y:S01]  /*e5f0*/  IMAD.WIDE.U32 R2, R36, UR4, RZ ;  /* 0x0000000424027c25 */ /* 0x000fe2000f8e00ff */
[----:B------:R-:W0:Y:S02]  /*e600*/  S2R R10, SR_TID.X ;  /* 0x00000000000a7919 */ /* 0x000e240000002100 */
[----:B------:R-:W-:Y:S01]  /*e610*/  SHF.R.S32.HI R5, RZ, 0x1f, R0 ;  /* 0x0000001fff057819 */ /* 0x000fe20000011400 */
[----:B------:R-:W1:Y:S01]  /*e620*/  S2R R9, SR_TID.X ;  /* 0x0000000000097919 */ /* 0x000e620000002100 */
[----:B------:R-:W-:Y:S01]  /*e630*/  LOP3.LUT R22, R22, 0xfffff7ff, RZ, 0xc0, !PT ;  /* 0xfffff7ff16167812 */ /* 0x000fe200078ec0ff */
[----:B-1----:R-:W-:-:S05]  /*e640*/  IMAD.SHL.U32 R8, R9, 0x8, RZ ;  /* 0x0000000809087824 */ /* 0x002fca00078e00ff */
        /* <DEDUP_REMOVED lines=10> */
[----:B---3--:R-:W-:Y:S02]  /*e6f0*/  IMAD R4, R20, UR4, RZ ;  /* 0x0000000414047c24 */ /* 0x008fe4000f8e02ff */
[----:B----4-:R-:W-:Y:S01]  /*e700*/  IMAD.WIDE.U32 R2, R17, UR4, R2 ;  /* 0x0000000411027c25 */ /* 0x010fe2000f8e0002 */
        /* <DEDUP_REMOVED lines=10> */
[----:B------:R-:W-:Y:S01]  /*e7b0*/  ULDC.64 UR4, c[0x0][0x3c8] ;  /* 0x0000f20000047ab9 */ /* 0x000fe20000000a00 */
[----:B-----5:R-:W-:Y:S02]  /*e7c0*/  IMAD.SHL.U32 R20, R7, 0x8, RZ ;  /* 0x0000000807147824 */ /* 0x020fe400078e00ff */
[----:B------:R-:W-:Y:S02]  /*e7d0*/  IMAD.IADD R3, R3, 0x1, R5 ;  /* 0x0000000103037824 */ /* 0x000fe400078e0205 */
[----:B------:R-:W-:Y:S01]  /*e7e0*/  IMAD R0, R0, UR4, RZ ;  /* 0x0000000400007c24 */ /* 0x000fe2000f8e02ff */
[----:B------:R-:W-:Y:S01]  /*e7f0*/  LOP3.LUT R20, R20, 0x38, RZ, 0xc0, !PT ;  /* 0x0000003814147812 */ /* 0x000fe200078ec0ff */
[----:B------:R-:W-:-:S04]  /*e800*/  IMAD.WIDE.U32 R2, R4, UR4, R2 ;  /* 0x0000000404027c25 */ /* 0x000fc8000f8e0002 */
[----:B------:R-:W-:Y:S01]  /*e810*/  IMAD R0, R4, UR5, R0 ;  /* 0x0000000504007c24 */ /* 0x000fe2000f8e0200 */
[----:B------:R-:W-:Y:S01]  /*e820*/  ULDC.64 UR4, c[0x0][0x390] ;  /* 0x0000e40000047ab9 */ /* 0x000fe20000000a00 */
[----:B------:R-:W-:Y:S01]  /*e830*/  IMAD.SHL.U32 R17, R7, 0x8, RZ ;  /* 0x0000000807117824 */ /* 0x000fe200078e00ff */
[----:B------:R-:W-:Y:S01]  /*e840*/  LOP3.LUT R7, R20, 0x80, RZ, 0xfc, !PT ;  /* 0x0000008014077812 */ /* 0x000fe200078efcff */
[----:B------:R-:W-:Y:S01]  /*e850*/  IMAD.IADD R6, R3, 0x1, R0 ;  /* 0x0000000103067824 */ /* 0x000fe200078e0200 */
[----:B------:R-:W-:Y:S01]  /*e860*/  LEA R0, P0, R2, UR4, 0x1 ;  /* 0x0000000402007c11 */ /* 0x000fe2000f8008ff */
[----:B------:R-:W-:Y:S01]  /*e870*/  ULDC UR4, c[0x0][0x3b8] ;  /* 0x0000ee0000047ab9 */ /* 0x000fe20000000800 */
[----:B------:R-:W-:Y:S02]  /*e880*/  LOP3.LUT R17, R17, 0x38, RZ, 0xc0, !PT ;  /* 0x0000003811117812 */ /* 0x000fe400078ec0ff */
[----:B------:R-:W-:Y:S02]  /*e890*/  ISETP.GE.AND P4, PT, R7, UR4, PT ;  /* 0x0000000407007c0c */ /* 0x000fe4000bf86270 */
[----:B------:R-:W-:Y:S01]  /*e8a0*/  LOP3.LUT R7, R17, 0x40, RZ, 0xfc, !PT ;  /* 0x0000004011077812 */ /* 0x000fe200078efcff */
[----:B0-----:R-:W-:-:S05]  /*e8b0*/  IMAD.SHL.U32 R17, R10, 0x8, RZ ;  /* 0x000000080a117824 */ /* 0x001fca00078e00ff */
[----:B------:R-:W-:Y:S02]  /*e8c0*/  LOP3.LUT R17, R17, 0x38, RZ, 0xc0, !PT ;  /* 0x0000003811117812 */ /* 0x000fe400078ec0ff */
[----:B------:R-:W-:Y:S02]  /*e8d0*/  ISETP.GE.AND P5, PT, R7, UR4, PT ;  /* 0x0000000407007c0c */ /* 0x000fe4000bfa6270 */
[----:B------:R-:W-:Y:S01]  /*e8e0*/  LOP3.LUT R7, R17, 0x100, RZ, 0xfc, !PT ;  /* 0x0000010011077812 */ /* 0x000fe200078efcff */
[----:B------:R-:W-:Y:S01]  /*e8f0*/  IMAD.SHL.U32 R17, R10, 0x8, RZ ;  /* 0x000000080a117824 */ /* 0x000fe200078e00ff */
[----:B------:R-:W-:-:S04]  /*e900*/  ISETP.GE.AND P1, PT, R8, UR4, PT ;  /* 0x0000000408007c0c */ /* 0x000fc8000bf26270 */
[----:B------:R-:W-:Y:S01]  /*e910*/  LOP3.LUT R17, R17, 0x38, RZ, 0xc0, !PT ;  /* 0x0000003811117812 */ /* 0x000fe200078ec0ff */
[----:B------:R-:W-:Y:S01]  /*e920*/  IMAD.SHL.U32 R20, R9, 0x8, RZ ;  /* 0x0000000809147824 */ /* 0x000fe200078e00ff */
[----:B------:R-:W-:Y:S02]  /*e930*/  ISETP.GE.AND P2, PT, R7, UR4, PT ;  /* 0x0000000407007c0c */ /* 0x000fe4000bf46270 */
[----:B------:R-:W-:Y:S01]  /*e940*/  LOP3.LUT R7, R17, 0xc0, RZ, 0xfc, !PT ;  /* 0x000000c011077812 */ /* 0x000fe200078efcff */
[----:B------:R-:W-:Y:S01]  /*e950*/  IMAD.SHL.U32 R17, R9, 0x8, RZ ;  /* 0x0000000809117824 */ /* 0x000fe200078e00ff */
[----:B------:R-:W-:Y:S02]  /*e960*/  LOP3.LUT R20, R20, 0x38, RZ, 0xc0, !PT ;  /* 0x0000003814147812 */ /* 0x000fe400078ec0ff */
[----:B------:R-:W-:Y:S02]  /*e970*/  LEA.HI.X R6, R2, UR5, R6, 0x1, P0 ;  /* 0x0000000502067c11 */ /* 0x000fe400080f0c06 */
[----:B------:R-:W-:-:S02]  /*e980*/  LOP3.LUT R17, R17, 0x38, RZ, 0xc0, !PT ;  /* 0x0000003811117812 */ /* 0x000fc400078ec0ff */
[----:B------:R-:W-:Y:S02]  /*e990*/  SEL R2, RZ, 0x1, P1 ;  /* 0x00000001ff027807 */ /* 0x000fe40000800000 */
[----:B------:R-:W-:Y:S02]  /*e9a0*/  SEL R3, RZ, 0x4, P4 ;  /* 0x00000004ff037807 */ /* 0x000fe40002000000 */
[----:B------:R-:W-:Y:S02]  /*e9b0*/  SEL R4, RZ, 0x2, P5 ;  /* 0x00000002ff047807 */ /* 0x000fe40002800000 */
[----:B------:R-:W-:Y:S02]  /*e9c0*/  ISETP.GE.AND P3, PT, R7, UR4, PT ;  /* 0x0000000407007c0c */ /* 0x000fe4000bf66270 */
[----:B------:R-:W-:Y:S02]  /*e9d0*/  LOP3.LUT R7, R20, 0x180, RZ, 0xfc, !PT ;  /* 0x0000018014077812 */ /* 0x000fe400078efcff */
[----:B------:R-:W-:-:S02]  /*e9e0*/  LOP3.LUT R9, R17, 0x140, RZ, 0xfc, !PT ;  /* 0x0000014011097812 */ /* 0x000fc400078efcff */
[----:B------:R-:W-:Y:S02]  /*e9f0*/  IADD3 R2, R3, R4, R2 ;  /* 0x0000000403027210 */ /* 0x000fe40007ffe002 */
[----:B------:R-:W-:Y:S02]  /*ea00*/  SEL R3, RZ, 0x10, P2 ;  /* 0x00000010ff037807 */ /* 0x000fe40001000000 */
[----:B------:R-:W-:Y:S02]  /*ea10*/  SEL R4, RZ, 0x8, P3 ;  /* 0x00000008ff047807 */ /* 0x000fe40001800000 */
[----:B------:R-:W-:Y:S02]  /*ea20*/  @P1 LOP3.LUT R22, R22, 0x800, RZ, 0xfc, !PT ;  /* 0x0000080016161812 */ /* 0x000fe400078efcff */
[----:B------:R-:W-:Y:S02]  /*ea30*/  ISETP.GE.AND P0, PT, R7, UR4, PT ;  /* 0x0000000407007c0c */ /* 0x000fe4000bf06270 */
[----:B------:R-:W-:-:S02]  /*ea40*/  LOP3.LUT R7, R17, 0x1c0, RZ, 0xfc, !PT ;  /* 0x000001c011077812 */ /* 0x000fc400078efcff */
[----:B------:R-:W-:Y:S02]  /*ea50*/  ISETP.GE.AND P1, PT, R9, UR4, PT ;  /* 0x0000000409007c0c */ /* 0x000fe4000bf26270 */
[----:B------:R-:W-:Y:S02]  /*ea60*/  IADD3 R4, R3, R2, R4 ;  /* 0x0000000203047210 */ /* 0x000fe40007ffe004 */
[----:B------:R-:W-:Y:S02]  /*ea70*/  SEL R2, RZ, 0x40, P0 ;  /* 0x00000040ff027807 */ /* 0x000fe40000000000 */
[----:B------:R-:W-:Y:S02]  /*ea80*/  SEL R3, RZ, 0x20, P1 ;  /* 0x00000020ff037807 */ /* 0x000fe40000800000 */
[----:B------:R-:W-:Y:S01]  /*ea90*/  ISETP.GE.AND P0, PT, R7, UR4, PT ;  /* 0x0000000407007c0c */ /* 0x000fe2000bf06270 */
[----:B------:R-:W-:Y:S01]  /*eaa0*/  UMOV UR4, 0xffffffff ;  /* 0xffffffff00047882 */ /* 0x000fe20000000000 */
[----:B------:R-:W-:-:S02]  /*eab0*/  IADD3 R4, R2, R4, R3 ;  /* 0x0000000402047210 */ /* 0x000fc40007ffe003 */
[----:B------:R-:W-:-:S05]  /*eac0*/  SEL R5, RZ, 0x80, P0 ;  /* 0x00000080ff057807 */ /* 0x000fca0000000000 */
[----:B------:R-:W-:Y:S01]  /*ead0*/  IMAD.IADD R5, R4, 0x1, R5 ;  /* 0x0000000104057824 */ /* 0x000fe200078e0205 */
[----:B------:R-:W-:Y:S06]  /*eae0*/  BRA.DIV UR4, `(.L_x_4290) ;  /* 0x0000003e048c7947 */ /* 0x000fec000b800000 */
[C---:B------:R-:W-:Y:S01]  /*eaf0*/  LOP3.LUT P6, RZ, R22.reuse, 0x40, RZ, 0xc0, !PT ;  /* 0x0000004016ff7812 */ /* 0x040fe200078cc0ff */
[----:B------:R-:W0:Y:S01]  /*eb00*/  SHFL.IDX PT, R3, R0, RZ, 0x181f ;  /* 0x00181fff00037589 */ /* 0x000e2200000e0000 */
[----:B------:R-:W-:-:S03]  /*eb10*/  LOP3.LUT R22, R22, 0xffbfffff, RZ, 0xc0, !PT ;  /* 0xffbfffff16167812 */ /* 0x000fc600078ec0ff */
[----:B------:R-:W1:Y:S08]  /*eb20*/  SHFL.IDX PT, R2, R6, RZ, 0x181f ;  /* 0x00181fff06027589 */ /* 0x000e7000000e0000 */
[----:B------:R-:W-:-:S04]  /*eb30*/  @P6 LOP3.LUT R22, R22, 0x400000, RZ, 0xfc, !PT ;  /* 0x0040000016166812 */ /* 0x000fc800078efcff */
[C---:B------:R-:W-:Y:S02]  /*eb40*/  LOP3.LUT P6, RZ, R22.reuse, 0x80, RZ, 0xc0, !PT ;  /* 0x0000008016ff7812 */ /* 0x040fe400078cc0ff */
[----:B------:R-:W-:-:S11]  /*eb50*/  LOP3.LUT R22, R22, 0xff7fffff, RZ, 0xc0, !PT ;  /* 0xff7fffff16167812 */ /* 0x000fd600078ec0ff */
[----:B------:R-:W-:-:S04]  /*eb60*/  @P6 LOP3.LUT R22, R22, 0x800000, RZ, 0xfc, !PT ;  /* 0x0080000016166812 */ /* 0x000fc800078efcff */
[----:B------:R-:W-:-:S13]  /*eb70*/  LOP3.LUT P6, RZ, R22, 0x100, RZ, 0xc0, !PT ;  /* 0x0000010016ff7812 */ /* 0x000fda00078cc0ff */
[----:B0-----:R-:W-:Y:S02]  /*eb80*/  @!P6 LEA R3, P0, R8, R3, 0x1 ;  /* 0x000000030803e211 */ /* 0x001fe400078008ff */
[----:B------:R-:W-:-:S03]  /*eb90*/  @!P6 LOP3.LUT R7, R4, 0x40, RZ, 0xc0, !PT ;  /* 0x000000400407e812 */ /* 0x000fc600078ec0ff */
[----:B-1----:R-:W-:Y:S01]  /*eba0*/  @!P6 IMAD.X R2, RZ, RZ, R2, P0 ;  /* 0x000000ffff02e224 */ /* 0x002fe200000e0602 */
[----:B------:R-:W-:Y:S02]  /*ebb0*/  LOP3.LUT P0, RZ, R22, 0x800, RZ, 0xc0, !PT ;  /* 0x0000080016ff7812 */ /* 0x000fe4000780c0ff */
[----:B------:R-:W-:Y:S02]  /*ebc0*/  @!P6 SHF.R.U32.HI R7, RZ, 0x2, R7 ;  /* 0x00000002ff07e819 */ /* 0x000fe40000011607 */
[----:B------:R-:W-:-:S04]  /*ebd0*/  @!P6 LOP3.LUT R3, R3, R2, RZ, 0x3c, !PT ;  /* 0x000000020303e212 */ /* 0x000fc800078e3cff */
[----:B------:R-:W-:-:S04]  /*ebe0*/  @!P6 LOP3.LUT R2, R3, R2, RZ, 0x3c, !PT ;  /* 0x000000020302e212 */ /* 0x000fc800078e3cff */
[----:B------:R-:W-:-:S05]  /*ebf0*/  @!P6 LOP3.LUT R3, R3, R2, RZ, 0x3c, !PT ;  /* 0x000000020303e212 */ /* 0x000fca00078e3cff */
[----:B------:R-:W-:Y:S01]  /*ec00*/  @!PT LDS RZ, [RZ] ;  /* 0x00000000fffff984 */ /* 0x000fe20000000800 */
[----:B------:R-:W-:Y:S01]  /*ec10*/  @!P6 LDGSTS.E.BYPASS.LTC128B.128 [R25+0x26400], desc[UR44][R2.64], !P0 ;  /* 0x264000000219efae */ /* 0x000fe2000c101d6c */
[----:B------:R-:W-:Y:S02]  /*ec20*/  @!P6 ISETP.NE.U32.AND P0, PT, R7, RZ, PT ;  /* 0x000000ff0700e20c */ /* 0x000fe40003f05070 */
[----:B------:R-:W-:Y:S01]  /*ec30*/  @!P6 LOP3.LUT R7, R5, 0x80, RZ, 0xc0, !PT ;  /* 0x000000800507e812 */ /* 0x000fe200078ec0ff */
[----:B------:R-:W-:Y:S03]  /*ec40*/  @!P6 LDGSTS.E.BYPASS.LTC128B.128 [R25+0x28400], desc[UR44][R2.64+0x80], !P5 ;  /* 0x284000800219efae */ /* 0x000fe6000e901d6c */
[----:B------:R-:W-:Y:S01]  /*ec50*/  @!P6 SHF.R.U32.HI R7, RZ, 0x3, R7 ;  /* 0x00000003ff07e819 */ /* 0x000fe20000011607 */
[----:B------:R-:W-:Y:S04]  /*ec60*/  @!P6 LDGSTS.E.BYPASS.LTC128B.128 [R25+0x2a400], desc[UR44][R2.64+0x100], !P4 ;  /* 0x2a4001000219efae */ /* 0x000fe8000e101d6c */
[----:B------:R-:W-:Y:S04]  /*ec70*/  @!P6 LDGSTS.E.BYPASS.LTC128B.128 [R25+0x2c400], desc[UR44][R2.64+0x180], !P3 ;  /* 0x2c4001800219efae */ /* 0x000fe8000d901d6c */
[----:B------:R-:W-:Y:S04]  /*ec80*/  @!P6 LDGSTS.E.BYPASS.LTC128B.128 [R25+0x2e400], desc[UR44][R2.64+0x200], !P2 ;  /* 0x2e4002000219efae */ /* 0x000fe8000d101d6c */
[----:B------:R-:W-:Y:S04]  /*ec90*/  @!P6 LDGSTS.E.BYPASS.LTC128B.128 [R25+0x30400], desc[UR44][R2.64+0x280], !P1 ;  /* 0x304002800219efae */ /* 0x000fe8000c901d6c */
[----:B------:R-:W-:Y:S01]  /*eca0*/  @!P6 LDGSTS.E.BYPASS.LTC128B.128 [R25+0x32400], desc[UR44][R2.64+0x300], P0 ;  /* 0x324003000219efae */ /* 0x000fe20008101d6c */
[----:B------:R-:W-:-:S03]  /*ecb0*/  @!P6 ISETP.NE.U32.AND P0, PT, R7, RZ, PT ;  /* 0x000000ff0700e20c */ /* 0x000fc60003f05070 */
[----:B------:R-:W-:Y:S10]  /*ecc0*/  SHFL.IDX PT, R7, R6, 0x1, 0x181f ;  /* 0x00381f0006077f89 */ /* 0x000ff400000e0000 */
[----:B------:R0:W-:Y:S01]  /*ecd0*/  @!P6 LDGSTS.E.BYPASS.LTC128B.128 [R25+0x34400], desc[UR44][R2.64+0x380], P0 ;  /* 0x344003800219efae */ /* 0x0001e20008101d6c */
[----:B------:R-:W-:-:S03]  /*ece0*/  LOP3.LUT P6, RZ, R22, 0x800000, RZ, 0xc0, !PT ;  /* 0x0080000016ff7812 */ /* 0x000fc600078cc0ff */
[----:B0-----:R-:W0:Y:S10]  /*ecf0*/  SHFL.IDX PT, R2, R0, 0x1, 0x181f ;  /* 0x00381f0000027f89 */ /* 0x001e3400000e0000 */
[----:B0-----:R-:W-:-:S05]  /*ed00*/  @!P6 LEA R2, P0, R8, R2, 0x1 ;  /* 0x000000020802e211 */ /* 0x001fca00078008ff */
[----:B------:R-:W-:Y:S01]  /*ed10*/  @!P6 IMAD.X R3, RZ, RZ, R7, P0 ;  /* 0x000000ffff03e224 */ /* 0x000fe200000e0607 */
[----:B------:R-:W-:Y:S02]  /*ed20*/  LOP3.LUT P0, RZ, R22, 0x800, RZ, 0xc0, !PT ;  /* 0x0000080016ff7812 */ /* 0x000fe4000780c0ff */
[----:B------:R-:W-:-:S04]  /*ed30*/  @!P6 LOP3.LUT R7, R4, 0x40, RZ, 0xc0, !PT ;  /* 0x000000400407e812 */ /* 0x000fc800078ec0ff */
[----:B------:R-:W-:-:S07]  /*ed40*/  @!P6 SHF.R.U32.HI R7, RZ, 0x2, R7 ;  /* 0x00000002ff07e819 */ /* 0x000fce0000011607 */
        /* <DEDUP_REMOVED lines=11> */
[----:B------:R-:W-:Y:S04]  /*ee00*/  SHFL.IDX PT, R7, R6, 0x2, 0x181f ;  /* 0x00581f0006077f89 */ /* 0x000fe800000e0000 */
[----:B------:R-:W-:Y:S06]  /*ee10*/  SHFL.IDX PT, R6, R6, 0x3, 0x181f ;  /* 0x00781f0006067f89 */ /* 0x000fec00000e0000 */
[----:B------:R0:W-:Y:S01]  /*ee20*/  @!P6 LDGSTS.E.BYPASS.LTC128B.128 [R25+0x34c00], desc[UR44][R2.64+0x380], P0 ;  /* 0x34c003800219efae */ /* 0x0001e20008101d6c */
[----:B------:R-:W-:-:S03]  /*ee30*/  LOP3.LUT P6, RZ, R22, 0x400000, RZ, 0xc0, !PT ;  /* 0x0040000016ff7812 */ /* 0x000fc600078cc0ff */
[----:B0-----:R-:W0:Y:S04]  /*ee40*/  SHFL.IDX PT, R2, R0, 0x2, 0x181f ;  /* 0x00581f0000027f89 */ /* 0x001e2800000e0000 */
[----:B------:R-:W1:Y:S06]  /*ee50*/  SHFL.IDX PT, R0, R0, 0x3, 0x181f ;  /* 0x00781f0000007f89 */ /* 0x000e6c00000e0000 */
[----:B0-----:R-:W-:-:S05]  /*ee60*/  @!P6 LEA R2, P0, R8, R2, 0x1 ;  /* 0x000000020802e211 */ /* 0x001fca00078008ff */
[----:B------:R-:W-:Y:S01]  /*ee70*/  @!P6 IMAD.X R3, RZ, RZ, R7, P0 ;  /* 0x000000ffff03e224 */ /* 0x000fe200000e0607 */
[----:B------:R-:W-:Y:S02]  /*ee80*/  LOP3.LUT P0, RZ, R22, 0x800, RZ, 0xc0, !PT ;  /* 0x0000080016ff7812 */ /* 0x000fe4000780c0ff */
[----:B------:R-:W-:-:S04]  /*ee90*/  @!P6 LOP3.LUT R7, R4, 0x40, RZ, 0xc0, !PT ;  /* 0x000000400407e812 */ /* 0x000fc800078ec0ff */
[----:B------:R-:W-:-:S07]  /*eea0*/  @!P6 SHF.R.U32.HI R7, RZ, 0x2, R7 ;  /* 0x00000002ff07e819 */ /* 0x000fce0000011607 */
[----:B------:R0:W-:Y:S01]  /*eeb0*/  @!P6 LDGSTS.E.BYPASS.LTC128B.128 [R25+0x27400], desc[UR44][R2.64], !P0 ;  /* 0x274000000219efae */ /* 0x0001e2000c101d6c */
[----:B------:R-:W-:Y:S02]  /*eec0*/  @!P6 ISETP.NE.U32.AND P0, PT, R7, RZ, PT ;  /* 0x000000ff0700e20c */ /* 0x000fe40003f05070 */
[----:B------:R-:W-:Y:S01]  /*eed0*/  @!P6 LOP3.LUT R7, R5, 0x80, RZ, 0xc0, !PT ;  /* 0x000000800507e812 */ /* 0x000fe200078ec0ff */
[----:B------:R0:W-:Y:S03]  /*eee0*/  @!P6 LDGSTS.E.BYPASS.LTC128B.128 [R25+0x29400], desc[UR44][R2.64+0x80], !P5 ;  /* 0x294000800219efae */ /* 0x0001e6000e901d6c */
[----:B------:R-:W-:Y:S01]  /*eef0*/  @!P6 SHF.R.U32.HI R7, RZ, 0x3, R7 ;  /* 0x00000003ff07e819 */ /* 0x000fe20000011607 */
[----:B------:R0:W-:Y:S04]  /*ef00*/  @!P6 LDGSTS.E.BYPASS.LTC128B.128 [R25+0x2b400], desc[UR44][R2.64+0x100], !P4 ;  /* 0x2b4001000219efae */ /* 0x0001e8000e101d6c */
[----:B------:R0:W-:Y:S04]  /*ef10*/  @!P6 LDGSTS.E.BYPASS.LTC128B.128 [R25+0x2d400], desc[UR44][R2.64+0x180], !P3 ;  /* 0x2d4001800219efae */ /* 0x0001e8000d901d6c */
[----:B------:R0:W-:Y:S04]  /*ef20*/  @!P6 LDGSTS.E.BYPASS.LTC128B.128 [R25+0x2f400], desc[UR44][R2.64+0x200], !P2 ;  /* 0x2f4002000219efae */ /* 0x0001e8000d101d6c */
[----:B------:R0:W-:Y:S04]  /*ef30*/  @!P6 LDGSTS.E.BYPASS.LTC128B.128 [R25+0x31400], desc[UR44][R2.64+0x280], !P1 ;  /* 0x314002800219efae */ /* 0x0001e8000c901d6c */
[----:B------:R0:W-:Y:S01]  /*ef40*/  @!P6 LDGSTS.E.BYPASS.LTC128B.128 [R25+0x33400], desc[UR44][R2.64+0x300], P0 ;  /* 0x334003000219efae */ /* 0x0001e20008101d6c */
[----:B------:R-:W-:-:S13]  /*ef50*/  @!P6 ISETP.NE.U32.AND P0, PT, R7, RZ, PT ;  /* 0x000000ff0700e20c */ /* 0x000fda0003f05070 */
[----:B-1----:R0:W-:Y:S02]  /*ef60*/  @!P6 LDGSTS.E.BYPASS.LTC128B.128 [R25+0x35400], desc[UR44][R2.64+0x380], P0 ;  /* 0x354003800219efae */ /* 0x0021e40008101d6c */
.L_x_4380:
[----:B------:R-:W-:Y:S01]  /*ef70*/  LOP3.LUT P0, RZ, R22, 0x10000, RZ, 0xc0, !PT ;  /* 0x0001000016ff7812 */ /* 0x000fe2000780c0ff */
[----:B------:R-:W-:-:S12]  /*ef80*/  BSSY B0, `(.L_x_4291) ;  /* 0x0000016000007945 */ /* 0x000fd80003800000 */
[----:B------:R-:W-:Y:S05]  /*ef90*/  @P0 BRA `(.L_x_4292) ;  /* 0x0000000000500947 */ /* 0x000fea0003800000 */
[----:B------:R-:W-:Y:S02]  /*efa0*/  LOP3.LUT R4, R4, 0x40, RZ, 0xc0, !PT ;  /* 0x0000004004047812 */ /* 0x000fe400078ec0ff */
[----:B------:R-:W-:Y:S02]  /*efb0*/  LOP3.LUT P6, RZ, R22, 0x800, RZ, 0xc0, !PT ;  /* 0x0000080016ff7812 */ /* 0x000fe400078cc0ff */
[----:B0-----:R-:W-:Y:S02]  /*efc0*/  LEA R2, P0, R8, R0, 0x1 ;  /* 0x0000000008027211 */ /* 0x001fe400078008ff */
[----:B------:R-:W-:Y:S02]  /*efd0*/  SHF.R.U32.HI R4, RZ, 0x2, R4 ;  /* 0x00000002ff047819 */ /* 0x000fe40000011604 */
[----:B------:R-:W-:Y:S01]  /*efe0*/  LOP3.LUT R5, R5, 0x80, RZ, 0xc0, !PT ;  /* 0x0000008005057812 */ /* 0x000fe200078ec0ff */
[----:B------:R-:W-:Y:S01]  /*eff0*/  IMAD.X R3, RZ, RZ, R6, P0 ;  /* 0x000000ffff037224 */ /* 0x000fe200000e0606 */
[----:B------:R-:W-:-:S02]  /*f000*/  ISETP.NE.U32.AND P0, PT, R4, RZ, PT ;  /* 0x000000ff0400720c */ /* 0x000fc40003f05070 */
[----:B------:R-:W-:-:S03]  /*f010*/  SHF.R.U32.HI R5, RZ, 0x3, R5 ;  /* 0x00000003ff057819 */ /* 0x000fc60000011605 */
[----:B------:R-:W-:Y:S01]  /*f020*/  @!PT LDS RZ, [RZ] ;  /* 0x00000000fffff984 */ /* 0x000fe20000000800 */
[----:B------:R-:W-:Y:S01]  /*f030*/  @!PT LDS RZ, [RZ] ;  /* 0x00000000fffff984 */ /* 0x000fe20000000800 */
[----:B------:R-:W-:Y:S01]  /*f040*/  @!PT LDS RZ, [RZ] ;  /* 0x00000000fffff984 */ /* 0x000fe20000000800 */
[----:B------:R1:W-:Y:S04]  /*f050*/  LDGSTS.E.BYPASS.LTC128B.128 [R25+0x27c00], desc[UR44][R2.64], !P6 ;  /* 0x27c0000002197fae */ /* 0x0003e8000f101d6c */
[----:B------:R1:W-:Y:S04]  /*f060*/  LDGSTS.E.BYPASS.LTC128B.128 [R25+0x29c00], desc[UR44][R2.64+0x80], !P5 ;  /* 0x29c0008002197fae */ /* 0x0003e8000e901d6c */
[----:B------:R1:W-:Y:S04]  /*f070*/  LDGSTS.E.BYPASS.LTC128B.128 [R25+0x2bc00], desc[UR44][R2.64+0x100], !P4 ;  /* 0x2bc0010002197fae */ /* 0x0003e8000e101d6c */
[----:B------:R1:W-:Y:S04]  /*f080*/  LDGSTS.E.BYPASS.LTC128B.128 [R25+0x2dc00], desc[UR44][R2.64+0x180], !P3 ;  /* 0x2dc0018002197fae */ /* 0x0003e8000d901d6c */
[----:B------:R1:W-:Y:S04]  /*f090*/  LDGSTS.E.BYPASS.LTC128B.128 [R25+0x2fc00], desc[UR44][R2.64+0x200], !P2 ;  /* 0x2fc0020002197fae */ /* 0x0003e8000d101d6c */
[----:B------:R1:W-:Y:S04]  /*f0a0*/  LDGSTS.E.BYPASS.LTC128B.128 [R25+0x31c00], desc[UR44][R2.64+0x280], !P1 ;  /* 0x31c0028002197fae */ /* 0x0003e8000c901d6c */
[----:B------:R1:W-:Y:S01]  /*f0b0*/  LDGSTS.E.BYPASS.LTC128B.128 [R25+0x33c00], desc[UR44][R2.64+0x300], P0 ;  /* 0x33c0030002197fae */ /* 0x0003e20008101d6c */
[----:B------:R-:W-:-:S13]  /*f0c0*/  ISETP.NE.U32.AND P0, PT, R5, RZ, PT ;  /* 0x000000ff0500720c */ /* 0x000fda0003f05070 */
[----:B------:R1:W-:Y:S02]  /*f0d0*/  LDGSTS.E.BYPASS.LTC128B.128 [R25+0x35c00], desc[UR44][R2.64+0x380], P0 ;  /* 0x35c0038002197fae */ /* 0x0003e40008101d6c */
.L_x_4292:
[----:B------:R-:W-:Y:S05]  /*f0e0*/  BSYNC B0 ;  /* 0x0000000000007941 */ /* 0x000fea0003800000 */
.L_x_4291:
[----:B------:R-:W-:Y:S01]  /*f0f0*/  NOP ;  /* 0x0000000000007918 */ /* 0x000fe20000000000 */
[----:B------:R-:W-:-:S13]  /*f100*/  PLOP3.LUT P0, PT, PT, PT, PT, 0x80, 0x0 ;  /* 0x000000000000781c */ /* 0x000fda0003f0f070 */
.L_x_4293:
[----:B------:R-:W-:Y:S02]  /*f110*/  PLOP3.LUT P1, PT, P1, P0, PT, 0xa2, 0x0 ;  /* 0x000000000000781c */ /* 0x000fe40000f21472 */
[----:B------:R-:W-:-:S08]  /*f120*/  @P0 R2UR P1, UR4, R23 ;  /* 0x00000000170402ca */ /* 0x000fd00000020000 */
[----:B------:R-:W-:-:S05]  /*f130*/  @P0 PLOP3.LUT P0, PT, P1, PT, PT, 0x80, 0x0 ;  /* 0x000000000000081c */ /* 0x000fca0000f0f070 */
[----:B------:R-:W-:Y:S01]  /*f140*/  @!P1 SYNCS.ARRIVE.TRANS64.RED.A0T1 RZ, [UR4+0x38810], RZ ;  /* 0x038810ffffff99a7 */ /* 0x000fe20008200404 */
[----:B------:R-:W-:Y:S07]  /*f150*/  @!P1 ARRIVES.LDGSTSBAR.64.TRANSCNT [UR4+0x38810] ;  /* 0x03881000ff0099b0 */ /* 0x000fee0008000a84 */
[----:B------:R-:W-:Y:S05]  /*f160*/  @P0 BRA.U.ANY `(.L_x_4293) ;  /* 0xfffffffd00e80947 */ /* 0x000fea000393ffff */
[----:B01----:R-:W2:Y:S02]  /*f170*/  LDL.LU R2, [R1+0x20] ;  /* 0x0000200001027983 */ /* 0x003ea40000300800 */
        /* <DEDUP_REMOVED lines=11> */
.L_x_4381:
[----:B------:R-:W-:Y:S05]  /*f230*/  BSYNC B0 ;  /* 0x0000000000007941 */ /* 0x000fea0003800000 */
.L_x_4294:
[----:B------:R-:W-:-:S05]  /*f240*/  IMAD.U32 R2, RZ, RZ, UR36 ;  /* 0x00000024ff027e24 */ /* 0x000fca000f8e00ff */
[----:B------:R-:W-:-:S13]  /*f250*/  ISETP.NE.AND P0, PT, R2, 0x3, PT ;  /* 0x000000030200780c */ /* 0x000fda0003f05270 */
[----:B------:R-:W-:Y:S05]  /*f260*/  @!P0 BRA `(.L_x_4296) ;  /* 0x0000000000048947 */ /* 0x000fea0003800000 */
[----:B------:R-:W-:Y:S01]  /*f270*/  BPT.TRAP 0x1 ;  /* 0x000000040000795c */ /* 0x000fe20000300000 */
.L_x_4296:
[----:B0-----:R-:W-:Y:S01]  /*f280*/  SHF.L.U32 R0, R26, 0x1f, RZ ;  /* 0x0000001f1a007819 */ /* 0x001fe200000006ff */
[----:B------:R-:W-:Y:S03]  /*f290*/  BSSY B0, `(.L_x_4297) ;  /* 0x0000003000007945 */ /* 0x000fe60003800000 */
[----:B------:R-:W0:Y:S02]  /*f2a0*/  SYNCS.PHASECHK.TRANS64.TRYWAIT P0, [R30+URZ+0x38860], R0 ;  /* 0x038860001e0075a7 */ /* 0x000e24000800017f */
[----:B0-----:R-:W-:Y:S05]  /*f2b0*/  @!P0 BRA `(.L_x_4298) ;  /* 0x0000004000688947 */ /* 0x001fea0003800000 */
.L_x_4382:
[----:B------:R-:W-:Y:S05]  /*f2c0*/  BSYNC B0 ;  /* 0x0000000000007941 */ /* 0x000fea0003800000 */
.L_x_4297:
        /* <DEDUP_REMOVED lines=26> */
[C---:B------:R-:W-:Y:S01]  /*f470*/  LOP3.LUT P5, RZ, R31.reuse, 0x2, RZ, 0xc0, !PT ;  /* 0x000000021fff7812 */ /* 0x040fe200078ac0ff */
[----:B------:R-:W1:Y:S01]  /*f480*/  SHFL.IDX PT, R2, R4, RZ, 0x181f ;  /* 0x00181fff04027589 */ /* 0x000e6200000e0000 */
[C---:B------:R-:W-:Y:S02]  /*f490*/  LOP3.LUT P4, RZ, R31.reuse, 0x4, RZ, 0xc0, !PT ;  /* 0x000000041fff7812 */ /* 0x040fe4000788c0ff */
[C---:B------:R-:W-:Y:S02]  /*f4a0*/  LOP3.LUT P3, RZ, R31.reuse, 0x8, RZ, 0xc0, !PT ;  /* 0x000000081fff7812 */ /* 0x040fe4000786c0ff */
[----:B------:R-:W-:Y:S02]  /*f4b0*/  LOP3.LUT P2, RZ, R31, 0x10, RZ, 0xc0, !PT ;  /* 0x000000101fff7812 */ /* 0x000fe4000784c0ff */
[----:B------:R-:W-:Y:S01]  /*f4c0*/  LOP3.LUT R22, R22, 0xffffffbf, RZ, 0xc0, !PT ;  /* 0xffffffbf16167812 */ /* 0x000fe200078ec0ff */
[----:B0-----:R-:W-:-:S02]  /*f4d0*/  IMAD.SHL.U32 R7, R3, 0x8, RZ ;  /* 0x0000000803077824 */ /* 0x001fc400078e00ff */
[----:B------:R-:W0:Y:S03]  /*f4e0*/  SHFL.IDX PT, R3, R6, RZ, 0x181f ;  /* 0x00181fff06037589 */ /* 0x000e2600000e0000 */
[----:B------:R-:W-:-:S05]  /*f4f0*/  LOP3.LUT R7, R7, 0x38, RZ, 0xc0, !PT ;  /* 0x0000003807077812 */ /* 0x000fca00078ec0ff */
[----:B------:R-:W-:Y:S01]  /*f500*/  IMAD.SHL.U32 R0, R7, 0x2, RZ ;  /* 0x0000000207007824 */ /* 0x000fe200078e00ff */
[----:B------:R-:W-:-:S04]  /*f510*/  LOP3.LUT R7, R31, 0x1, RZ, 0xc0, !PT ;  /* 0x000000011f077812 */ /* 0x000fc800078ec0ff */
[----:B-1----:R-:W-:Y:S02]  /*f520*/  IADD3 R2, P0, R2, R0, RZ ;  /* 0x0000000002027210 */ /* 0x002fe40007f1e0ff */
[----:B------:R-:W-:Y:S02]  /*f530*/  ISETP.NE.U32.AND P1, PT, R7, 0x1, PT ;  /* 0x000000010700780c */ /* 0x000fe40003f25070 */
[----:B------:R-:W-:Y:S01]  /*f540*/  PRMT R7, R31, 0x8880, RZ ;  /* 0x000088801f077816 */ /* 0x000fe200000000ff */
[----:B0-----:R-:W-:Y:S01]  /*f550*/  IMAD.X R3, RZ, RZ, R3, P0 ;  /* 0x000000ffff037224 */ /* 0x001fe200000e0603 */
[----:B------:R-:W-:-:S09]  /*f560*/  ISETP.LT.OR P0, PT, R27, 0x1, P1 ;  /* 0x000000011b00780c */ /* 0x000fd20000f01670 */
[----:B------:R-:W-:Y:S02]  /*f570*/  @P1 LOP3.LUT R22, R22, 0x40, RZ, 0xfc, !PT ;  /* 0x0000004016161812 */ /* 0x000fe400078efcff */
[----:B------:R-:W-:Y:S02]  /*f580*/  LOP3.LUT P1, RZ, R31, 0x20, RZ, 0xc0, !PT ;  /* 0x000000201fff7812 */ /* 0x000fe4000782c0ff */
[----:B------:R-:W-:Y:S01]  /*f590*/  LOP3.LUT R22, R22, 0xffffff7f, RZ, 0xc0, !PT ;  /* 0xffffff7f16167812 */ /* 0x000fe200078ec0ff */
        /* <DEDUP_REMOVED lines=65> */
.L_x_4392:
        /* <DEDUP_REMOVED lines=34> */
.L_x_4300:
        /* <DEDUP_REMOVED lines=11> */
.L_x_4301:
[----:B------:R-:W2:Y:S01]  /*fc80*/  LDL.LU R2, [R1+0x4] ;  /* 0x0000040001027983 */ /* 0x000ea20000300800 */
[----:B------:R1:W-:Y:S01]  /*fc90*/  SYNCS.ARRIVE.TRANS64.A1T0 RZ, [R30+URZ+0x38850], RZ ;  /* 0x038850ff1eff79a7 */ /* 0x0003e2000810003f */
[----:B------:R-:W-:Y:S01]  /*fca0*/  BSSY B0, `(.L_x_4302) ;  /* 0x00000f8000007945 */ /* 0x000fe20003800000 */
[----:B--2---:R-:W-:-:S13]  /*fcb0*/  ISETP.GE.AND P0, PT, R2, 0x41, PT ;  /* 0x000000410200780c */ /* 0x004fda0003f06270 */
[----:B-1----:R-:W-:Y:S05]  /*fcc0*/  @!P0 BRA `(.L_x_4303) ;  /* 0x0000000c00d48947 */ /* 0x002fea0003800000 */
[----:B------:R-:W2:Y:S04]  /*fcd0*/  LDL.LU R2, [R1+0x24] ;  /* 0x0000240001027983 */ /* 0x000ea80000300800 */
[----:B------:R-:W3:Y:S01]  /*fce0*/  LDL.LU R3, [R1+0x28] ;  /* 0x0000280001037983 */ /* 0x000ee20000300800 */
[----:B------:R-:W-:-:S04]  /*fcf0*/  LOP3.LUT R30, R31, 0x80, RZ, 0xc0, !PT ;  /* 0x000000801f1e7812 */ /* 0x000fc800078ec0ff */
[----:B------:R-:W-:Y:S02]  /*fd00*/  SHF.R.U32.HI R30, RZ, 0x3, R30 ;  /* 0x00000003ff1e7819 */ /* 0x000fe4000001161e */
[----:B--2---:R-:W-:Y:S01]  /*fd10*/  LOP3.LUT R2, R2, 0x40, RZ, 0xc0, !PT ;  /* 0x0000004002027812 */ /* 0x004fe200078ec0ff */
[----:B---3--:R-:W-:-:S03]  /*fd20*/  VIADD R7, R3, 0xfffffffe ;  /* 0xfffffffe03077836 */ /* 0x008fc60000000000 */
[----:B------:R-:W-:-:S07]  /*fd30*/  SHF.R.U32.HI R31, RZ, 0x2, R2 ;  /* 0x00000002ff1f7819 */ /* 0x000fce0000011602 */
.L_x_4316:
[----:B-1----:R-:W1:Y:S01]  /*fd40*/  S2R R2, SR_TID.X ;  /* 0x0000000000027919 */ /* 0x002e620000002100 */
[----:B0-----:R-:W0:Y:S01]  /*fd50*/  LDC R4, c[0x0][0x430] ;  /* 0x00010c00ff047b82 */ /* 0x001e220000000800 */
[----:B--23--:R-:W-:Y:S01]  /*fd60*/  IMAD R6, R7, 0x40, R32 ;  /* 0x0000004007067824 */ /* 0x00cfe200078e0220 */
[----:B------:R-:W-:Y:S05]  /*fd70*/  YIELD ;  /* 0x0000000000007946 */ /* 0x000fea0003800000 */
[----:B------:R-:W2:Y:S01]  /*fd80*/  S2R R3, SR_TID.X ;  /* 0x0000000000037919 */ /* 0x000ea20000002100 */
[----:B------:R-:W-:Y:S01]  /*fd90*/  IMAD.U32 R11, RZ, RZ, UR36 ;  /* 0x00000024ff0b7e24 */ /* 0x000fe2000f8e00ff */
[----:B------:R-:W-:Y:S01]  /*fda0*/  ULDC UR4, c[0x0][0x430] ;  /* 0x00010c0000047ab9 */ /* 0x000fe20000000800 */
[----:B------:R-:W-:Y:S01]  /*fdb0*/  VIADD R24, R24, 0x1 ;  /* 0x0000000118187836 */ /* 0x000fe20000000000 */
[----:B0-----:R-:W-:-:S02]  /*fdc0*/  ISETP.NE.AND P0, PT, R4, 0x1, PT ;  /* 0x000000010400780c */ /* 0x001fc40003f05270 */
[----:B-1----:R-:W-:-:S04]  /*fdd0*/  LOP3.LUT R2, R2, 0x7f, RZ, 0xc0, !PT ;  /* 0x0000007f02027812 */ /* 0x002fc800078ec0ff */
[----:B------:R-:W-:Y:S01]  /*fde0*/  SHF.R.U32.HI R2, RZ, 0x3, R2 ;  /* 0x00000003ff027819 */ /* 0x000fe20000011602 */
[----:B--2---:R-:W-:-:S06]  /*fdf0*/  IMAD.SHL.U32 R4, R3, 0x10, RZ ;  /* 0x0000001003047824 */ /* 0x004fcc00078e00ff */
[----:B------:R-:W0:Y:S01]  /*fe00*/  @P0 LDC R3, c[0x0][0x434] ;  /* 0x00010d00ff030b82 */ /* 0x000e220000000800 */
[----:B------:R-:W-:-:S04]  /*fe10*/  LOP3.LUT R4, R2, 0x70, R4, 0xf8, !PT ;  /* 0x0000007002047812 */ /* 0x000fc800078ef804 */
[----:B------:R-:W-:-:S03]  /*fe20*/  ISETP.GT.U32.AND P1, PT, R4, 0x3f, PT ;  /* 0x0000003f0400780c */ /* 0x000fc60003f24070 */
[----:B------:R-:W1:Y:S01]  /*fe30*/  @P0 LDC R2, c[0x0][0x438] ;  /* 0x00010e00ff020b82 */ /* 0x000e620000000800 */
[----:B------:R-:W-:-:S04]  /*fe40*/  IMAD.IADD R6, R4, 0x1, R6 ;  /* 0x0000000104067824 */ /* 0x000fc800078e0206 */
[----:B------:R-:W-:-:S05]  /*fe50*/  IMAD.MOV.U32 R10, RZ, RZ, R6 ;  /* 0x000000ffff0a7224 */ /* 0x000fca00078e0006 */
[----:B------:R-:W2:Y:S01]  /*fe60*/  @!P1 LDC.64 R4, c[0x0][0x428] ;  /* 0x00010a00ff049b82 */ /* 0x000ea20000000a00 */
[----:B0-----:R-:W-:-:S07]  /*fe70*/  @P0 IMAD.HI.U32 R3, R6, R3, RZ ;  /* 0x0000000306030227 */ /* 0x001fce00078e00ff */
[----:B------:R-:W0:Y:S01]  /*fe80*/  @!P1 LDC.64 R8, c[0x0][0x418] ;  /* 0x00010600ff089b82 */ /* 0x000e220000000a00 */
[----:B-1----:R-:W-:-:S04]  /*fe90*/  @P0 SHF.R.U32.HI R10, RZ, R2, R3 ;  /* 0x00000002ff0a0219 */ /* 0x002fc80000011603 */
[--C-:B------:R-:W-:Y:S01]  /*fea0*/  @!P1 SHF.R.S32.HI R3, RZ, 0x1f, R10.reuse ;  /* 0x0000001fff039819 */ /* 0x100fe2000001140a */
[----:B------:R-:W-:-:S04]  /*feb0*/  @!P1 IMAD.MOV.U32 R2, RZ, RZ, R10 ;  /* 0x000000ffff029224 */ /* 0x000fc800078e000a */
[----:B--2---:R-:W-:-:S04]  /*fec0*/  @!P1 IMAD.WIDE.U32 R2, R29, R4, R2 ;  /* 0x000000041d029225 */ /* 0x004fc800078e0002 */
[----:B------:R-:W-:-:S04]  /*fed0*/  @!P1 IMAD R4, R33, R4, RZ ;  /* 0x0000000421049224 */ /* 0x000fc800078e02ff */
[----:B------:R-:W-:Y:S01]  /*fee0*/  @!P1 IMAD R5, R29, R5, R4 ;  /* 0x000000051d059224 */ /* 0x000fe200078e0204 */
[----:B0-----:R-:W-:Y:S01]  /*fef0*/  @!P1 LEA R8, P0, R2, R8, 0x2 ;  /* 0x0000000802089211 */ /* 0x001fe200078010ff */
        /* <DEDUP_REMOVED lines=16> */
.L_x_4304:
[----:B------:R-:W-:Y:S01]  /*10000*/  IMAD R6, R24, 0x8, R23 ;  /* 0x0000000818067824 */ /* 0x000fe200078e0217 */
[----:B------:R-:W-:Y:S01]  /*10010*/  SHF.L.U32 R17, R26, 0x1f, RZ ;  /* 0x0000001f1a117819 */ /* 0x000fe200000006ff */
[----:B------:R-:W-:Y:S01]  /*10020*/  BSSY B1, `(.L_x_4305) ;  /* 0x0000004000017945 */ /* 0x000fe20003800000 */
[----:B------:R-:W-:Y:S02]  /*10030*/  SHF.R.S32.HI R9, RZ, 0x1f, R5 ;  /* 0x0000001fff097819 */ /* 0x000fe40000011405 */
[----:B------:R-:W0:Y:S02]  /*10040*/  SYNCS.PHASECHK.TRANS64.TRYWAIT P0, [R6+URZ+0x38840], R17 ;  /* 0x03884011060075a7 */ /* 0x000e24000800017f */
[----:B0-----:R-:W-:Y:S05]  /*10050*/  @!P0 BRA `(.L_x_4306) ;  /* 0x0000003c003c8947 */ /* 0x001fea0003800000 */
.L_x_4393:
[----:B------:R-:W-:Y:S05]  /*10060*/  BSYNC B1 ;  /* 0x0000000000017941 */ /* 0x000fea0003800000 */
.L_x_4305:
        /* <DEDUP_REMOVED lines=42> */
.L_x_4403:
        /* <DEDUP_REMOVED lines=8> */
.L_x_4308:
[----:B------:R-:W-:Y:S02]  /*10390*/  PLOP3.LUT P1, PT, P1, P0, PT, 0xa2, 0x0 ;  /* 0x000000000000781c */ /* 0x000fe40000f21472 */
[----:B------:R-:W-:-:S08]  /*103a0*/  @P0 R2UR P1, UR4, R6 ;  /* 0x00000000060402ca */ /* 0x000fd00000020000 */
[----:B------:R-:W-:-:S05]  /*103b0*/  @P0 PLOP3.LUT P0, PT, P1, PT, PT, 0x80, 0x0 ;  /* 0x000000000000081c */ /* 0x000fca0000f0f070 */
[----:B------:R-:W-:Y:S01]  /*103c0*/  @!P1 SYNCS.ARRIVE.TRANS64.RED.A0T1 RZ, [UR4+0x38830], RZ ;  /* 0x038830ffffff99a7 */ /* 0x000fe20008200404 */
[----:B------:R-:W-:Y:S07]  /*103d0*/  @!P1 ARRIVES.LDGSTSBAR.64.TRANSCNT [UR4+0x38830] ;  /* 0x03883000ff0099b0 */ /* 0x000fee0008000a84 */
[----:B------:R-:W-:Y:S05]  /*103e0*/  @P0 BRA.U.ANY `(.L_x_4308) ;  /* 0xfffffffd00e80947 */ /* 0x000fea000393ffff */
[----:B------:R-:W-:Y:S01]  /*103f0*/  NOP ;  /* 0x0000000000007918 */ /* 0x000fe20000000000 */
[----:B--2---:R-:W-:-:S05]  /*10400*/  IMAD.U32 R2, RZ, RZ, UR36 ;  /* 0x00000024ff027e24 */ /* 0x004fca000f8e00ff */
[----:B------:R-:W-:-:S13]  /*10410*/  ISETP.NE.AND P2, PT, R2, 0x3, PT ;  /* 0x000000030200780c */ /* 0x000fda0003f45270 */
[----:B------:R-:W-:Y:S05]  /*10420*/  @!P2 BRA `(.L_x_4309) ;  /* 0x000000000004a947 */ /* 0x000fea0003800000 */
[----:B------:R-:W-:Y:S01]  /*10430*/  BPT.TRAP 0x1 ;  /* 0x000000040000795c */ /* 0x000fe20000300000 */
.L_x_4309:
[----:B------:R2:W-:Y:S01]  /*10440*/  SYNCS.ARRIVE.TRANS64.A1T0 RZ, [R6+URZ+0x38830], RZ ;  /* 0x038830ff06ff79a7 */ /* 0x0005e2000810003f */
[----:B------:R-:W-:Y:S05]  /*10450*/  @!P2 BRA `(.L_x_4310) ;  /* 0x000000000004a947 */ /* 0x000fea0003800000 */
[----:B------:R-:W-:Y:S01]  /*10460*/  BPT.TRAP 0x1 ;  /* 0x000000040000795c */ /* 0x000fe20000300000 */
.L_x_4310:
[----:B------:R-:W3:Y:S01]  /*10470*/  SYNCS.PHASECHK.TRANS64.TRYWAIT P0, [R6+URZ+0x38860], R17 ;  /* 0x03886011060075a7 */ /* 0x000ee2000800017f */
[----:B------:R-:W-:Y:S04]  /*10480*/  BSSY B1, `(.L_x_4311) ;  /* 0x0000002000017945 */ /* 0x000fe80003800000 */
[----:B---3--:R-:W-:Y:S05]  /*10490*/  @!P0 BRA `(.L_x_4312) ;  /* 0x0000003c005c8947 */ /* 0x008fea0003800000 */
.L_x_4404:
[----:B------:R-:W-:Y:S05]  /*104a0*/  BSYNC B1 ;  /* 0x0000000000017941 */ /* 0x000fea0003800000 */
.L_x_4311:
        /* <DEDUP_REMOVED lines=81> */
.L_x_4414:
        /* <DEDUP_REMOVED lines=25> */
.L_x_4314:
        /* <DEDUP_REMOVED lines=11> */
.L_x_4315:
[----:B------:R3:W-:Y:S01]  /*10c00*/  SYNCS.ARRIVE.TRANS64.A1T0 RZ, [R6+URZ+0x38850], RZ ;  /* 0x038850ff06ff79a7 */ /* 0x0007e2000810003f */
[----:B------:R-:W-:Y:S05]  /*10c10*/  @P3 BRA `(.L_x_4316) ;  /* 0xfffffff000483947 */ /* 0x000fea000383ffff */
.L_x_4303:
[----:B------:R-:W-:Y:S05]  /*10c20*/  BSYNC B0 ;  /* 0x0000000000007941 */ /* 0x000fea0003800000 */
.L_x_4302:
        /* <DEDUP_REMOVED lines=21> */
.L_x_4318:
[----:B------:R-:W-:Y:S05]  /*10d80*/  BSYNC B0 ;  /* 0x0000000000007941 */ /* 0x000fea0003800000 */
.L_x_4317:
[----:B------:R-:W-:-:S07]  /*10d90*/  SEL R24, R24, RZ, P0 ;  /* 0x000000ff18187207 */ /* 0x000fce0000000000 */
.L_x_4271:
[----:B------:R-:W-:Y:S05]  /*10da0*/  BSYNC B7 ;  /* 0x0000000000077941 */ /* 0x000fea0003800000 */
.L_x_4269:
        /* <DEDUP_REMOVED lines=11> */
.L_x_4319:
        /* <DEDUP_REMOVED lines=10> */
[----:B------:R-:W4:Y:S01]  /*10f00*/  @!P1 LDG.E R2, desc[UR44][R2.64] ;  /* 0x0000002c02029981 */ /* 0x000f22000c1e1900 */
[----:B------:R-:W-:Y:S01]  /*10f10*/  IMAD.MOV.U32 R5, RZ, RZ, RZ ;  /* 0x000000ffff057224 */ /* 0x000fe200078e00ff */
[C---:B------:R-:W-:Y:S02]  /*10f20*/  ISETP.GE.U32.AND P2, PT, R8.reuse, 0x2, PT ;  /* 0x000000020800780c */ /* 0x040fe40003f46070 */
[C---:B------:R-:W-:Y:S01]  /*10f30*/  ISETP.GE.U32.AND P3, PT, R8.reuse, 0x4, PT ;  /* 0x000000040800780c */ /* 0x040fe20003f66070 */
[----:B------:R-:W-:Y:S01]  /*10f40*/  SHFL.IDX PT, R0, R16, RZ, 0x1f ;  /* 0x00001fff10007589 */ /* 0x000fe200000e0000 */
[C---:B------:R-:W-:Y:S02]  /*10f50*/  ISETP.GE.U32.AND P4, PT, R8.reuse, 0x8, PT ;  /* 0x000000080800780c */ /* 0x040fe40003f86070 */
[C---:B------:R-:W-:Y:S01]  /*10f60*/  ISETP.GE.U32.AND P5, PT, R8.reuse, 0x10, PT ;  /* 0x000000100800780c */ /* 0x040fe20003fa6070 */
[----:B------:R-:W-:Y:S01]  /*10f70*/  SHFL.IDX PT, R4, R16, 0x1, 0x1f ;  /* 0x00201f0010047f89 */ /* 0x000fe200000e0000 */
        /* <DEDUP_REMOVED lines=18> */
.L_x_4424:
[----:B------:R-:W-:Y:S02]  /*110a0*/  ULDC UR4, c[0x0][0xd38] ;  /* 0x00034e0000047ab9 */ /* 0x000fe40000000800 */
[----:B------:R-:W-:-:S04]  /*110b0*/  IMAD.U32 R7, RZ, RZ, UR4 ;  /* 0x00000004ff077e24 */ /* 0x000fc8000f8e00ff */
[----:B--2---:R-:W-:-:S04]  /*110c0*/  IMAD R14, R14, R7, RZ ;  /* 0x000000070e0e7224 */ /* 0x004fc800078e02ff */
[----:B------:R-:W-:-:S05]  /*110d0*/  IMAD.IADD R9, R4, 0x1, R14 ;  /* 0x0000000104097824 */ /* 0x000fca00078e020e */
[----:B------:R-:W-:-:S13]  /*110e0*/  ISETP.GT.AND P6, PT, R9, R0, PT ;  /* 0x000000000900720c */ /* 0x000fda0003fc4270 */
[----:B------:R-:W-:Y:S05]  /*110f0*/  @P6 BRA `(.L_x_4322) ;  /* 0x00000000009c6947 */ /* 0x000fea0003800000 */
.L_x_4327:
        /* <DEDUP_REMOVED lines=14> */
.L_x_4325:
[----:B------:R-:W-:Y:S05]  /*111e0*/  BSYNC B0 ;  /* 0x0000000000007941 */ /* 0x000fea0003800000 */
.L_x_4324:
        /* <DEDUP_REMOVED lines=18> */
.L_x_4432:
[----:B------:R-:W-:Y:S02]  /*11310*/  ULDC UR4, c[0x0][0xd38] ;  /* 0x00034e0000047ab9 */ /* 0x000fe40000000800 */
[----:B------:R-:W-:-:S04]  /*11320*/  IMAD.U32 R7, RZ, RZ, UR4 ;  /* 0x00000004ff077e24 */ /* 0x000fc8000f8e00ff */
[----:B--2---:R-:W-:-:S04]  /*11330*/  IMAD R14, R14, R7, RZ ;  /* 0x000000070e0e7224 */ /* 0x004fc800078e02ff */
[----:B------:R-:W-:-:S05]  /*11340*/  IMAD.IADD R9, R14, 0x1, R9 ;  /* 0x000000010e097824 */ /* 0x000fca00078e0209 */
[----:B------:R-:W-:-:S13]  /*11350*/  ISETP.GT.AND P6, PT, R9, R0, PT ;  /* 0x000000000900720c */ /* 0x000fda0003fc4270 */
[----:B------:R-:W-:Y:S05]  /*11360*/  @!P6 BRA `(.L_x_4327) ;  /* 0xfffffffc0064e947 */ /* 0x000fea000383ffff */
.L_x_4322:
        /* <DEDUP_REMOVED lines=8> */
.L_x_4436:
[----:B------:R-:W-:Y:S01]  /*113f0*/  ISETP.NE.AND P0, PT, R3, RZ, PT ;  /* 0x000000ff0300720c */ /* 0x000fe20003f05270 */
[----:B------:R-:W-:-:S12]  /*11400*/  IMAD.MOV.U32 R14, RZ, RZ, RZ ;  /* 0x000000ffff0e7224 */ /* 0x000fd800078e00ff */
[----:B------:R-:W-:Y:S05]  /*11410*/  @!P0 BRA `(.L_x_4329) ;  /* 0x0000000000108947 */ /* 0x000fea0003800000 */
[----:B------:R-:W-:Y:S01]  /*11420*/  UMOV UR4, 0xffffffff ;  /* 0xffffffff00047882 */ /* 0x000fe20000000000 */
[----:B------:R-:W-:Y:S02]  /*11430*/  VIADD R12, R4, 0xffffffff ;  /* 0xffffffff040c7836 */ /* 0x000fe40000000000 */
[----:B------:R-:W-:Y:S05]  /*11440*/  BRA.DIV UR4, `(.L_x_4330) ;  /* 0x0000003e04887947 */ /* 0x000fea000b800000 */
[----:B------:R4:W0:Y:S02]  /*11450*/  SHFL.IDX PT, R14, R2, R12, 0x1f ;  /* 0x00001f0c020e7589 */ /* 0x00082400000e0000 */
.L_x_4329:
[----:B---3--:R-:W-:Y:S01]  /*11460*/  IABS R6, R5 ;  /* 0x0000000500067213 */ /* 0x008fe20000000000 */
[----:B0-----:R-:W-:Y:S02]  /*11470*/  IMAD R16, R14, R7, R16 ;  /* 0x000000070e107224 */ /* 0x001fe400078e0210 */
[----:B------:R-:W-:Y:S01]  /*11480*/  IMAD.IADD R19, R4, 0x1, R19 ;  /* 0x0000000104137824 */ /* 0x000fe200078e0213 */
[----:B------:R-:W0:Y:S01]  /*11490*/  I2F.RP R8, R6 ;  /* 0x0000000600087306 */ /* 0x000e220000209400 */
[----:B------:R-:W-:-:S05]  /*114a0*/  IMAD.IADD R10, R0, 0x1, -R16 ;  /* 0x00000001000a7824 */ /* 0x000fca00078e0a10 */
[----:B------:R-:W-:Y:S02]  /*114b0*/  IABS R0, R10 ;  /* 0x0000000a00007213 */ /* 0x000fe40000000000 */
[----:B0-----:R-:W4:Y:S02]  /*114c0*/  MUFU.RCP R8, R8 ;  /* 0x0000000800087308 */ /* 0x001f240000001000 */
[----:B----4-:R-:W-:-:S06]  /*114d0*/  VIADD R2, R8, 0xffffffe ;  /* 0x0ffffffe08027836 */ /* 0x010fcc0000000000 */
[----:B------:R0:W3:Y:S02]  /*114e0*/  F2I.FTZ.U32.TRUNC.NTZ R3, R2 ;  /* 0x0000000200037305 */ /* 0x0000e4000021f000 */
[----:B0-----:R-:W-:Y:S02]  /*114f0*/  IMAD.MOV.U32 R2, RZ, RZ, RZ ;  /* 0x000000ffff027224 */ /* 0x001fe400078e00ff */
[----:B---3--:R-:W-:-:S04]  /*11500*/  IMAD.MOV R7, RZ, RZ, -R3 ;  /* 0x000000ffff077224 */ /* 0x008fc800078e0a03 */
        /* <DEDUP_REMOVED lines=13> */
[----:B------:R-:W-:-:S05]  /*115e0*/  @P0 IADD3 R3, R3, 0x1, RZ ;  /* 0x0000000103030810 */ /* 0x000fca0007ffe0ff */
[----:B------:R-:W-:Y:S01]  /*115f0*/  @!P2 IMAD.MOV R3, RZ, RZ, -R3 ;  /* 0x000000ffff03a224 */ /* 0x000fe200078e0a03 */
[----:B------:R-:W-:-:S05]  /*11600*/  @!P1 LOP3.LUT R3, RZ, R5, RZ, 0x33, !PT ;  /* 0x00000005ff039212 */ /* 0x000fca00078e33ff */
[--C-:B------:R-:W-:Y:S02]  /*11610*/  IMAD.MOV R0, RZ, RZ, -R3.reuse ;  /* 0x000000ffff007224 */ /* 0x100fe400078e0a03 */
[----:B------:R-:W-:Y:S02]  /*11620*/  IMAD.MOV.U32 R18, RZ, RZ, R3 ;  /* 0x000000ffff127224 */ /* 0x000fe400078e0003 */
[----:B------:R-:W-:Y:S01]  /*11630*/  IMAD R17, R5, R0, R10 ;  /* 0x0000000005117224 */ /* 0x000fe200078e020a */
[----:B------:R-:W-:Y:S06]  /*11640*/  BRA `(.L_x_4331) ;  /* 0x00000000001c7947 */ /* 0x000fec0003800000 */
.L_x_4323:
[----:B------:R-:W-:Y:S01]  /*11650*/  UMOV UR4, URZ ;  /* 0x0000003f00047c82 */ /* 0x000fe20008000000 */
[----:B------:R-:W-:Y:S01]  /*11660*/  UMOV UR5, URZ ;  /* 0x0000003f00057c82 */ /* 0x000fe20008000000 */
[----:B------:R-:W-:Y:S01]  /*11670*/  ULDC UR6, c[0x0][0xd3c] ;  /* 0x00034f0000067ab9 */ /* 0x000fe20000000800 */
[----:B------:R-:W-:Y:S02]  /*11680*/  IMAD.MOV.U32 R16, RZ, RZ, R0 ;  /* 0x000000ffff107224 */ /* 0x000fe400078e0000 */
[----:B------:R-:W-:Y:S02]  /*11690*/  IMAD.U32 R17, RZ, RZ, UR4 ;  /* 0x00000004ff117e24 */ /* 0x000fe4000f8e00ff */
[----:B------:R-:W-:Y:S02]  /*116a0*/  IMAD.U32 R18, RZ, RZ, UR5 ;  /* 0x00000005ff127e24 */ /* 0x000fe4000f8e00ff */
[----:B------:R-:W-:-:S07]  /*116b0*/  IMAD.U32 R19, RZ, RZ, UR6 ;  /* 0x00000006ff137e24 */ /* 0x000fce000f8e00ff */
.L_x_4331:
        /* <DEDUP_REMOVED lines=10> */
.L_x_4320:
[----:B------:R-:W-:Y:S02]  /*11760*/  ULDC UR4, c[0x0][0xd3c] ;  /* 0x00034f0000047ab9 */ /* 0x000fe40000000800 */
[----:B0-----:R-:W-:-:S13]  /*11770*/  ISETP.GE.AND P0, PT, R19, UR4, PT ;  /* 0x0000000413007c0c */ /* 0x001fda000bf06270 */
[----:B------:R-:W-:Y:S05]  /*11780*/  @!P0 BRA `(.L_x_4332) ;  /* 0xffffffac00108947 */ /* 0x000fea000383ffff */
[----:B------:R-:W-:Y:S05]  /*11790*/  BSYNC B8 ;  /* 0x0000000000087941 */ /* 0x000fea0003800000 */
.L_x_4265:
        /* <DEDUP_REMOVED lines=12> */
.L_x_4439:
[----:B------:R-:W-:Y:S05]  /*11860*/  BSYNC B0 ;  /* 0x0000000000007941 */ /* 0x000fea0003800000 */
.L_x_4333:
[----:B------:R-:W-:-:S03]  /*11870*/  UMOV UR4, 0xffffffff ;  /* 0xffffffff00047882 */ /* 0x000fc60000000000 */
[----:B------:R-:W-:Y:S05]  /*11880*/  BRA.DIV UR4, `(.L_x_4335) ;  /* 0x0000003a04b07947 */ /* 0x000fea000b800000 */
[----:B0-----:R-:W0:Y:S02]  /*11890*/  S2R R0, SR_TID.X ;  /* 0x0000000000007919 */ /* 0x001e240000002100 */
[----:B0-----:R-:W-:-:S04]  /*118a0*/  SHF.R.U32.HI R0, RZ, 0x5, R0 ;  /* 0x00000005ff007819 */ /* 0x001fc80000011600 */
[----:B------:R-:W-:-:S05]  /*118b0*/  LOP3.LUT R0, R0, 0x3, RZ, 0xc0, !PT ;  /* 0x0000000300007812 */ /* 0x000fca00078ec0ff */
[----:B------:R0:W1:Y:S02]  /*118c0*/  SHFL.IDX PT, R14, R0, RZ, 0x1f ;  /* 0x00001fff000e7589 */ /* 0x00006400000e0000 */
.L_x_4442:
[----:B-1----:R-:W-:Y:S01]  /*118d0*/  ISETP.NE.AND P0, PT, R14, RZ, PT ;  /* 0x000000ff0e00720c */ /* 0x002fe20003f05270 */
[----:B------:R-:W-:-:S12]  /*118e0*/  BSSY B0, `(.L_x_4336) ;  /* 0x0000024000007945 */ /* 0x000fd80003800000 */
[----:B------:R-:W-:Y:S05]  /*118f0*/  @P0 BRA `(.L_x_4337) ;  /* 0x0000000000880947 */ /* 0x000fea0003800000 */
[----:B------:R-:W-:-:S03]  /*11900*/  UMOV UR4, 0xffffffff ;  /* 0xffffffff00047882 */ /* 0x000fc60000000000 */
[----:B------:R-:W-:Y:S05]  /*11910*/  BRA.DIV UR4, `(.L_x_4338) ;  /* 0x0000003a04c07947 */ /* 0x000fea000b800000 */
[----:B------:R-:W-:-:S13]  /*11920*/  ELECT P6, URZ, PT ;  /* 0x00000000003f782f */ /* 0x000fda00038c0000 */
.L_x_4445:
[----:B------:R-:W-:Y:S05]  /*11930*/  @!P6 BRA `(.L_x_4337) ;  /* 0x000000000078e947 */ /* 0x000fea0003800000 */
[----:B------:R-:W-:-:S06]  /*11940*/  ULOP3.LUT UR4, UR38, 0x2, URZ, 0xfc, !UPT ;  /* 0x0000000226047892 */ /* 0x000fcc000f8efc3f */
[----:B0-----:R-:W-:-:S05]  /*11950*/  IMAD.U32 R0, RZ, RZ, UR4 ;  /* 0x00000004ff007e24 */ /* 0x001fca000f8e00ff */
[----:B------:R-:W-:-:S13]  /*11960*/  ISETP.NE.AND P0, PT, R0, 0x3, PT ;  /* 0x000000030000780c */ /* 0x000fda0003f05270 */
[----:B------:R-:W-:Y:S05]  /*11970*/  @!P0 BRA `(.L_x_4339) ;  /* 0x0000000000048947 */ /* 0x000fea0003800000 */
[----:B------:R-:W-:Y:S01]  /*11980*/  BPT.TRAP 0x1 ;  /* 0x000000040000795c */ /* 0x000fe20000300000 */
.L_x_4339:
[----:B------:R-:W-:Y:S01]  /*11990*/  IMAD R5, R24, 0x8, R7 ;  /* 0x0000000818057824 */ /* 0x000fe200078e0207 */
[----:B------:R-:W-:Y:S01]  /*119a0*/  SHF.L.U32 R0, R26, 0x1f, RZ ;  /* 0x0000001f1a007819 */ /* 0x000fe200000006ff */
[----:B------:R-:W-:-:S03]  /*119b0*/  VIADD R24, R24, 0x1 ;  /* 0x0000000118187836 */ /* 0x000fc60000000000 */
[----:B------:R-:W0:Y:S02]  /*119c0*/  SYNCS.PHASECHK.TRANS64.TRYWAIT P1, [R5+URZ+0x38840], R0 ;  /* 0x03884000050075a7 */ /* 0x000e24000802017f */
[----:B------:R-:W-:-:S04]  /*119d0*/  ISETP.NE.AND P2, PT, R24, 0x2, PT ;  /* 0x000000021800780c */ /* 0x000fc80003f45270 */
[----:B------:R-:W-:Y:S01]  /*119e0*/  SEL R3, RZ, 0x1, P2 ;  /* 0x00000001ff037807 */ /* 0x000fe20001000000 */
[----:B0-----:R-:W-:Y:S08]  /*119f0*/  @!P1 BRA `(.L_x_4340) ;  /* 0x0000003800a89947 */ /* 0x001ff00003800000 */
.L_x_4446:
[----:B------:R-:W-:Y:S02]  /*11a00*/  SEL R24, R24, RZ, P2 ;  /* 0x000000ff18187207 */ /* 0x000fe40001000000 */
[----:B------:R-:W-:Y:S01]  /*11a10*/  LOP3.LUT R2, R26, R3, RZ, 0x3c, !PT ;  /* 0x000000031a027212 */ /* 0x000fe200078e3cff */
[----:B------:R-:W-:Y:S06]  /*11a20*/  @!P0 BRA `(.L_x_4341) ;  /* 0x0000000000048947 */ /* 0x000fec0003800000 */
[----:B------:R-:W-:Y:S01]  /*11a30*/  BPT.TRAP 0x1 ;  /* 0x000000040000795c */ /* 0x000fe20000300000 */
.L_x_4341:
[----:B------:R-:W-:Y:S01]  /*11a40*/  IMAD R3, R24, 0x8, R7 ;  /* 0x0000000818037824 */ /* 0x000fe200078e0207 */
[----:B------:R-:W-:-:S04]  /*11a50*/  SHF.L.U32 R2, R2, 0x1f, RZ ;  /* 0x0000001f02027819 */ /* 0x000fc800000006ff */
[----:B------:R-:W1:Y:S02]  /*11a60*/  SYNCS.PHASECHK.TRANS64.TRYWAIT P1, [R3+URZ+0x38840], R2 ;  /* 0x03884002030075a7 */ /* 0x000e64000802017f */
[----:B-1----:R-:W-:Y:S05]  /*11a70*/  @!P1 BRA `(.L_x_4342) ;  /* 0x00000038009c9947 */ /* 0x002fea0003800000 */
.L_x_4447:
[----:B------:R-:W-:Y:S05]  /*11a80*/  @!P0 BRA `(.L_x_4343) ;  /* 0x0000000000048947 */ /* 0x000fea0003800000 */
[----:B------:R-:W-:Y:S01]  /*11a90*/  BPT.TRAP 0x1 ;  /* 0x000000040000795c */ /* 0x000fe20000300000 */
.L_x_4343:
[----:B------:R-:W5:Y:S02]  /*11aa0*/  SYNCS.PHASECHK.TRANS64.TRYWAIT P1, [R5+URZ+0x38860], R0 ;  /* 0x03886000050075a7 */ /* 0x000f64000802017f */
[----:B-----5:R-:W-:Y:S05]  /*11ab0*/  @!P1 BRA `(.L_x_4344) ;  /* 0x0000003800a09947 */ /* 0x020fea0003800000 */
.L_x_4448:
[----:B------:R-:W-:Y:S05]  /*11ac0*/  @!P0 BRA `(.L_x_4345) ;  /* 0x0000000000048947 */ /* 0x000fea0003800000 */
[----:B------:R-:W-:Y:S01]  /*11ad0*/  BPT.TRAP 0x1 ;  /* 0x000000040000795c */ /* 0x000fe20000300000 */
.L_x_4345:
[----:B------:R0:W0:Y:S02]  /*11ae0*/  SYNCS.PHASECHK.TRANS64.TRYWAIT P0, [R3+URZ+0x38860], R2 ;  /* 0x03886002030075a7 */ /* 0x000024000800017f */
[----:B0-----:R-:W-:Y:S05]  /*11af0*/  @!P0 NANOSLEEP.SYNCS 0x989680 ;  /* 0x009896800000895d */ /* 0x001fea0003900000 */
[----:B------:R-:W0:Y:S02]  /*11b00*/  @!P0 SYNCS.PHASECHK.TRANS64 P0, [R3+URZ+0x38860], R2 ;  /* 0x03886002030085a7 */ /* 0x000e24000800007f */
[----:B0-----:R-:W-:Y:S05]  /*11b10*/  @!P0 BRA `(.L_x_4345) ;  /* 0xfffffffc00f08947 */ /* 0x001fea000383ffff */
.L_x_4337:
[----:B------:R-:W-:Y:S05]  /*11b20*/  BSYNC B0 ;  /* 0x0000000000007941 */ /* 0x000fea0003800000 */
.L_x_4336:
[----:B------:R-:W-:Y:S05]  /*11b30*/  EXIT ;  /* 0x000000000000794d */ /* 0x000fea0003800000 */
.L_x_4219:
[----:B-1----:R-:W-:-:S04]  /*11b40*/  IMAD.U32 R0, RZ, RZ, UR40 ;  /* 0x00000028ff007e24 */ /* 0x002fc8000f8e00ff */
[----:B------:R1:W2:Y:S03]  /*11b50*/  SYNCS.PHASECHK.TRANS64.TRYWAIT P1, [R0+URZ+0x38800], R3 ;  /* 0x03880003000075a7 */ /* 0x0002a6000802017f */
[----:B--2---:R-:W-:Y:S05]  /*11b60*/  @!P1 NANOSLEEP.SYNCS 0x989680 ;  /* 0x009896800000995d */ /* 0x004fea0003900000 */
[----:B------:R-:W2:Y:S02]  /*11b70*/  @!P1 SYNCS.PHASECHK.TRANS64 P1, [R0+URZ+0x38800], R3 ;  /* 0x03880003000095a7 */ /* 0x000ea4000802007f */
[----:B--2---:R-:W-:Y:S05]  /*11b80*/  @!P1 BRA `(.L_x_4219) ;  /* 0xfffffffc00ec9947 */ /* 0x004fea000383ffff */
[----:B------:R-:W-:Y:S05]  /*11b90*/  BRA `(.L_x_4346) ;  /* 0xffffff1400407947 */ /* 0x000fea000383ffff */
.L_x_4223:
[----:B--2---:R2:W3:Y:S02]  /*11ba0*/  SYNCS.PHASECHK.TRANS64.TRYWAIT P1, [R7+URZ+0x38830], R4 ;  /* 0x03883004070075a7 */ /* 0x0044e4000802017f */
[----:B---3--:R-:W-:Y:S05]  /*11bb0*/  @!P1 NANOSLEEP.SYNCS 0x989680 ;  /* 0x009896800000995d */ /* 0x008fea0003900000 */
[----:B------:R-:W3:Y:S02]  /*11bc0*/  @!P1 SYNCS.PHASECHK.TRANS64 P1, [R7+URZ+0x38830], R4 ;  /* 0x03883004070095a7 */ /* 0x000ee4000802007f */
[----:B---3--:R-:W-:Y:S05]  /*11bd0*/  @!P1 BRA `(.L_x_4223) ;  /* 0xfffffffc00f09947 */ /* 0x008fea000383ffff */
[----:B------:R-:W-:Y:S05]  /*11be0*/  BRA `(.L_x_4222) ;  /* 0xffffff1400587947 */ /* 0x000fea000383ffff */
.L_x_4224:
[----:B-1----:R-:W-:-:S04]  /*11bf0*/  IMAD.U32 R6, RZ, RZ, UR40 ;  /* 0x00000028ff067e24 */ /* 0x002fc8000f8e00ff */
[----:B------:R1:W3:Y:S03]  /*11c00*/  SYNCS.PHASECHK.TRANS64.TRYWAIT P1, [R6+URZ+0x38810], R3 ;  /* 0x03881003060075a7 */ /* 0x0002e6000802017f */
[----:B---3--:R-:W-:Y:S05]  /*11c10*/  @!P1 NANOSLEEP.SYNCS 0x989680 ;  /* 0x009896800000995d */ /* 0x008fea0003900000 */
[----:B------:R-:W3:Y:S02]  /*11c20*/  @!P1 SYNCS.PHASECHK.TRANS64 P1, [R6+URZ+0x38810], R3 ;  /* 0x03881003060095a7 */ /* 0x000ee4000802007f */
[----:B---3--:R-:W-:Y:S05]  /*11c30*/  @!P1 BRA `(.L_x_4224) ;  /* 0xfffffffc00ec9947 */ /* 0x008fea000383ffff */
[----:B------:R-:W-:Y:S05]  /*11c40*/  BRA `(.L_x_4347) ;  /* 0xffffff1400e07947 */ /* 0x000fea000383ffff */
.L_x_4228:
[----:B----4-:R4:W0:Y:S02]  /*11c50*/  SYNCS.PHASECHK.TRANS64.TRYWAIT P1, [R7+URZ+0x38850], R4 ;  /* 0x03885004070075a7 */ /* 0x010824000802017f */
[----:B0-----:R-:W-:Y:S05]  /*11c60*/  @!P1 NANOSLEEP.SYNCS 0x989680 ;  /* 0x009896800000995d */ /* 0x001fea0003900000 */
[----:B------:R-:W0:Y:S02]  /*11c70*/  @!P1 SYNCS.PHASECHK.TRANS64 P1, [R7+URZ+0x38850], R4 ;  /* 0x03885004070095a7 */ /* 0x000e24000802007f */
[----:B0-----:R-:W-:Y:S05]  /*11c80*/  @!P1 BRA `(.L_x_4228) ;  /* 0xfffffffc00f09947 */ /* 0x001fea000383ffff */
[----:B------:R-:W-:Y:S05]  /*11c90*/  BRA `(.L_x_4227) ;  /* 0xffffff1400ec7947 */ /* 0x000fea000383ffff */
.L_x_4235:
[----:B-1----:R-:W-:-:S04]  /*11ca0*/  IMAD.U32 R4, RZ, RZ, UR5 ;  /* 0x00000005ff047e24 */ /* 0x002fc8000f8e00ff */
[----:B------:R1:W2:Y:S03]  /*11cb0*/  SYNCS.PHASECHK.TRANS64.TRYWAIT P2, [R4+URZ+0x38830], R3 ;  /* 0x03883003040075a7 */ /* 0x0002a6000804017f */
[----:B--2---:R-:W-:Y:S05]  /*11cc0*/  @!P2 NANOSLEEP.SYNCS 0x989680 ;  /* 0x009896800000a95d */ /* 0x004fea0003900000 */
[----:B------:R-:W2:Y:S02]  /*11cd0*/  @!P2 SYNCS.PHASECHK.TRANS64 P2, [R4+URZ+0x38830], R3 ;  /* 0x038830030400a5a7 */ /* 0x000ea4000804007f */
[----:B--2---:R-:W-:Y:S05]  /*11ce0*/  @!P2 BRA `(.L_x_4235) ;  /* 0xfffffffc00eca947 */ /* 0x004fea000383ffff */
[----:B------:R-:W-:Y:S05]  /*11cf0*/  BRA `(.L_x_4234) ;  /* 0xffffff3800607947 */ /* 0x000fea000383ffff */
.L_x_4239:
[----:B-1----:R-:W-:-:S04]  /*11d00*/  IMAD.U32 R4, RZ, RZ, UR5 ;  /* 0x00000005ff047e24 */ /* 0x002fc8000f8e00ff */
[----:B------:R1:W3:Y:S03]  /*11d10*/  SYNCS.PHASECHK.TRANS64.TRYWAIT P2, [R4+URZ+0x38850], R3 ;  /* 0x03885003040075a7 */ /* 0x0002e6000804017f */
[----:B---3--:R-:W-:Y:S05]  /*11d20*/  @!P2 NANOSLEEP.SYNCS 0x989680 ;  /* 0x009896800000a95d */ /* 0x008fea0003900000 */
[----:B------:R-:W3:Y:S02]  /*11d30*/  @!P2 SYNCS.PHASECHK.TRANS64 P2, [R4+URZ+0x38850], R3 ;  /* 0x038850030400a5a7 */ /* 0x000ee4000804007f */
[----:B---3--:R-:W-:Y:S05]  /*11d40*/  @!P2 BRA `(.L_x_4239) ;  /* 0xfffffffc00eca947 */ /* 0x008fea000383ffff */
[----:B------:R-:W-:Y:S05]  /*11d50*/  BRA `(.L_x_4238) ;  /* 0xffffff3800d07947 */ /* 0x000fea000383ffff */
.L_x_4277:
        /* <DEDUP_REMOVED lines=10> */
.L_x_4349:
[----:B------:R-:W-:Y:S05]  /*11e00*/  BSYNC B0 ;  /* 0x0000000000007941 */ /* 0x000fea0003800000 */
.L_x_4348:
[----:B------:R-:W-:Y:S05]  /*11e10*/  BRA `(.L_x_4350) ;  /* 0xffffffb000b47947 */ /* 0x000fea000383ffff */
.L_x_4280:
[----:B0-----:R0:W1:Y:S02]  /*11e20*/  SYNCS.PHASECHK.TRANS64.TRYWAIT P0, [R30+URZ+0x38840], R0 ;  /* 0x038840001e0075a7 */ /* 0x001064000800017f */
[----:B-1----:R-:W-:Y:S05]  /*11e30*/  @!P0 NANOSLEEP.SYNCS 0x989680 ;  /* 0x009896800000895d */ /* 0x002fea0003900000 */
[----:B------:R-:W1:Y:S02]  /*11e40*/  @!P0 SYNCS.PHASECHK.TRANS64 P0, [R30+URZ+0x38840], R0 ;  /* 0x038840001e0085a7 */ /* 0x000e64000800007f */
[----:B-1----:R-:W-:Y:S05]  /*11e50*/  @!P0 BRA `(.L_x_4280) ;  /* 0xfffffffc00f08947 */ /* 0x002fea000383ffff */
[----:B------:R-:W-:Y:S05]  /*11e60*/  BRA `(.L_x_4351) ;  /* 0xffffffb400847947 */ /* 0x000fea000383ffff */
.L_x_4281:
        /* <DEDUP_REMOVED lines=8> */
.L_x_4353:
[----:B------:R-:W-:Y:S05]  /*11ef0*/  BSYNC B0 ;  /* 0x0000000000007941 */ /* 0x000fea0003800000 */
.L_x_4352:
        /* <DEDUP_REMOVED lines=9> */
.L_x_4354:
[----:B------:R-:W-:Y:S02]  /*11f90*/  IMAD.MOV.U32 R13, RZ, RZ, R4 ;  /* 0x000000ffff0d7224 */ /* 0x000fe400078e0004 */
[----:B------:R-:W-:Y:S02]  /*11fa0*/  IMAD.MOV.U32 R12, RZ, RZ, 0x1 ;  /* 0x00000001ff0c7424 */ /* 0x000fe400078e00ff */
[----:B------:R-:W-:-:S07]  /*11fb0*/  IMAD.MOV.U32 R3, RZ, RZ, R14 ;  /* 0x000000ffff037224 */ /* 0x000fce00078e000e */
[----:B------:R-:W-:Y:S05]  /*11fc0*/  WARPSYNC.COLLECTIVE R15, `(.L_x_4355) ;  /* 0x000000000f087348 */ /* 0x000fea0003c00000 */
[----:B------:R0:W1:Y:S02]  /*11fd0*/  SHFL.IDX P6, R14, R13, R12, R11 ;  /* 0x0000000c0d0e7389 */ /* 0x00006400000c000b */
[----:B01----:R-:W-:Y:S01]  /*11fe0*/  ENDCOLLECTIVE ;  /* 0x000000000000791b */ /* 0x003fe20003800000 */
.L_x_4355:
        /* <DEDUP_REMOVED lines=15> */
.L_x_4356:
[----:B------:R-:W-:Y:S02]  /*120e0*/  @P0 IMAD R6, R5, 0x2, R23 ;  /* 0x0000000205060824 */ /* 0x000fe400078e0217 */
[----:B------:R-:W-:Y:S02]  /*120f0*/  IMAD.MOV.U32 R13, RZ, RZ, R4 ;  /* 0x000000ffff0d7224 */ /* 0x000fe400078e0004 */
[----:B------:R-:W-:Y:S02]  /*12100*/  IMAD.MOV.U32 R12, RZ, RZ, 0x2 ;  /* 0x00000002ff0c7424 */ /* 0x000fe400078e00ff */
[----:B------:R-:W-:-:S07]  /*12110*/  IMAD.MOV.U32 R3, RZ, RZ, R14 ;  /* 0x000000ffff037224 */ /* 0x000fce00078e000e */
[----:B------:R-:W-:Y:S05]  /*12120*/  WARPSYNC.COLLECTIVE R15, `(.L_x_4357) ;  /* 0x000000000f087348 */ /* 0x000fea0003c00000 */
[----:B------:R0:W1:Y:S02]  /*12130*/  SHFL.IDX P6, R14, R13, R12, R11 ;  /* 0x0000000c0d0e7389 */ /* 0x00006400000c000b */
[----:B01----:R-:W-:Y:S01]  /*12140*/  ENDCOLLECTIVE ;  /* 0x000000000000791b */ /* 0x003fe20003800000 */
.L_x_4357:
        /* <DEDUP_REMOVED lines=15> */
.L_x_4358:
[----:B------:R-:W-:Y:S02]  /*12240*/  @P0 IMAD R6, R5, 0x2, R23 ;  /* 0x0000000205060824 */ /* 0x000fe400078e0217 */
[----:B------:R-:W-:Y:S02]  /*12250*/  IMAD.MOV.U32 R13, RZ, RZ, R4 ;  /* 0x000000ffff0d7224 */ /* 0x000fe400078e0004 */
[----:B------:R-:W-:Y:S02]  /*12260*/  IMAD.MOV.U32 R12, RZ, RZ, 0x3 ;  /* 0x00000003ff0c7424 */ /* 0x000fe400078e00ff */
[----:B------:R-:W-:-:S07]  /*12270*/  IMAD.MOV.U32 R3, RZ, RZ, R14 ;  /* 0x000000ffff037224 */ /* 0x000fce00078e000e */
[----:B------:R-:W-:Y:S05]  /*12280*/  WARPSYNC.COLLECTIVE R15, `(.L_x_4359) ;  /* 0x000000000f087348 */ /* 0x000fea0003c00000 */
[----:B------:R0:W1:Y:S02]  /*12290*/  SHFL.IDX P6, R14, R13, R12, R11 ;  /* 0x0000000c0d0e7389 */ /* 0x00006400000c000b */
[----:B01----:R-:W-:Y:S01]  /*122a0*/  ENDCOLLECTIVE ;  /* 0x000000000000791b */ /* 0x003fe20003800000 */
.L_x_4359:
        /* <DEDUP_REMOVED lines=10> */
.L_x_4360:
[----:B------:R-:W-:Y:S01]  /*12350*/  @!PT LDS RZ, [RZ] ;  /* 0x00000000fffff984 */ /* 0x000fe20000000800 */
[----:B------:R-:W-:Y:S01]  /*12360*/  @!PT LDS RZ, [RZ] ;  /* 0x00000000fffff984 */ /* 0x000fe20000000800 */
[----:B------:R-:W-:Y:S01]  /*12370*/  @!PT LDS RZ, [RZ] ;  /* 0x00000000fffff984 */ /* 0x000fe20000000800 */
[----:B------:R0:W-:Y:S01]  /*12380*/  @P0 LDGSTS.E.BYPASS.LTC128B.128 [R6+0x23400], desc[UR44][R2.64], !P2 ;  /* 0x2340000002060fae */ /* 0x0001e2000d101d6c */
[----:B------:R-:W-:Y:S01]  /*12390*/  IMAD.MOV.U32 R0, RZ, RZ, R14 ;  /* 0x000000ffff007224 */ /* 0x000fe200078e000e */
[----:B------:R-:W-:Y:S06]  /*123a0*/  BRA `(.L_x_4361) ;  /* 0xffffffb400547947 */ /* 0x000fec000383ffff */
.L_x_4286:
[----:B------:R-:W-:Y:S01]  /*123b0*/  IMAD.MOV.U32 R13, RZ, RZ, R2 ;  /* 0x000000ffff0d7224 */ /* 0x000fe200078e0002 */
[----:B------:R-:W-:Y:S01]  /*123c0*/  LOP3.LUT R22, R22, 0xfffffeff, RZ, 0xc0, !PT ;  /* 0xfffffeff16167812 */ /* 0x000fe200078ec0ff */
        /* <DEDUP_REMOVED lines=8> */
.L_x_4362:
[C---:B------:R-:W-:Y:S01]  /*12450*/  VIADD R6, R17.reuse, 0x10 ;  /* 0x0000001011067836 */ /* 0x040fe20000000000 */
[----:B------:R-:W-:Y:S01]  /*12460*/  ISETP.GE.AND P2, PT, R17, R3, PT ;  /* 0x000000031100720c */ /* 0x000fe20003f46270 */
[----:B------:R-:W-:-:S12]  /*12470*/  IMAD.MOV.U32 R13, RZ, RZ, R0 ;  /* 0x000000ffff0d7224 */ /* 0x000fd800078e0000 */
[----:B------:R-:W-:-:S04]  /*12480*/  @P2 LOP3.LUT R22, R22, 0x100, RZ, 0xfc, !PT ;  /* 0x0000010016162812 */ /* 0x000fc800078efcff */
[----:B------:R-:W-:Y:S01]  /*12490*/  LOP3.LUT R22, R22, 0xffffff7f, RZ, 0xc0, !PT ;  /* 0xffffff7f16167812 */ /* 0x000fe200078ec0ff */
[----:B------:R-:W-:-:S07]  /*124a0*/  IMAD.MOV.U32 R4, RZ, RZ, R14 ;  /* 0x000000ffff047224 */ /* 0x000fce00078e000e */
[----:B------:R-:W-:Y:S05]  /*124b0*/  WARPSYNC.COLLECTIVE R15, `(.L_x_4363) ;  /* 0x000000000f087348 */ /* 0x000fea0003c00000 */
[----:B------:R0:W1:Y:S02]  /*124c0*/  SHFL.IDX P6, R14, R13, R12, R11 ;  /* 0x0000000c0d0e7389 */ /* 0x00006400000c000b */
[----:B01----:R-:W-:Y:S01]  /*124d0*/  ENDCOLLECTIVE ;  /* 0x000000000000791b */ /* 0x003fe20003800000 */
.L_x_4363:
[----:B------:R-:W-:Y:S02]  /*124e0*/  IMAD.MOV.U32 R13, RZ, RZ, R2 ;  /* 0x000000ffff0d7224 */ /* 0x000fe400078e0002 */
[----:B------:R-:W-:Y:S02]  /*124f0*/  IMAD.MOV.U32 R12, RZ, RZ, 0x1 ;  /* 0x00000001ff0c7424 */ /* 0x000fe400078e00ff */
[----:B------:R-:W-:-:S07]  /*12500*/  IMAD.MOV.U32 R5, RZ, RZ, R14 ;  /* 0x000000ffff057224 */ /* 0x000fce00078e000e */
[----:B------:R-:W-:Y:S05]  /*12510*/  WARPSYNC.COLLECTIVE R15, `(.L_x_4364) ;  /* 0x000000000f087348 */ /* 0x000fea0003c00000 */
[----:B------:R0:W1:Y:S02]  /*12520*/  SHFL.IDX P6, R14, R13, R12, R11 ;  /* 0x0000000c0d0e7389 */ /* 0x00006400000c000b */
[----:B01----:R-:W-:Y:S01]  /*12530*/  ENDCOLLECTIVE ;  /* 0x000000000000791b */ /* 0x003fe20003800000 */
.L_x_4364:
        /* <DEDUP_REMOVED lines=15> */
.L_x_4365:
        /* <DEDUP_REMOVED lines=8> */
.L_x_4366:
        /* <DEDUP_REMOVED lines=16> */
.L_x_4367:
[----:B------:R-:W-:Y:S01]  /*127b0*/  @P2 LOP3.LUT R22, R22, 0x40, RZ, 0xfc, !PT ;  /* 0x0000004016162812 */ /* 0x000fe200078efcff */
[----:B------:R-:W-:Y:S02]  /*127c0*/  IMAD.MOV.U32 R13, RZ, RZ, R2 ;  /* 0x000000ffff0d7224 */ /* 0x000fe400078e0002 */
[----:B------:R-:W-:Y:S02]  /*127d0*/  IMAD.MOV.U32 R12, RZ, RZ, 0x3 ;  /* 0x00000003ff0c7424 */ /* 0x000fe400078e00ff */
[----:B------:R-:W-:-:S07]  /*127e0*/  IMAD.MOV.U32 R5, RZ, RZ, R14 ;  /* 0x000000ffff057224 */ /* 0x000fce00078e000e */
[----:B------:R-:W-:Y:S05]  /*127f0*/  WARPSYNC.COLLECTIVE R15, `(.L_x_4368) ;  /* 0x000000000f087348 */ /* 0x000fea0003c00000 */
[----:B------:R0:W1:Y:S02]  /*12800*/  SHFL.IDX P6, R14, R13, R12, R11 ;  /* 0x0000000c0d0e7389 */ /* 0x00006400000c000b */
[----:B01----:R-:W-:Y:S01]  /*12810*/  ENDCOLLECTIVE ;  /* 0x000000000000791b */ /* 0x003fe20003800000 */
.L_x_4368:
        /* <DEDUP_REMOVED lines=14> */
.L_x_4369:
[----:B------:R-:W-:Y:S01]  /*12900*/  IMAD.MOV.U32 R0, RZ, RZ, R14 ;  /* 0x000000ffff007224 */ /* 0x000fe200078e000e */
[----:B------:R-:W-:Y:S06]  /*12910*/  BRA `(.L_x_4370) ;  /* 0xffffffb800607947 */ /* 0x000fec000383ffff */
.L_x_4290:
[----:B------:R-:W-:Y:S01]  /*12920*/  LOP3.LUT R22, R22, 0xff7fffff, RZ, 0xc0, !PT ;  /* 0xff7fffff16167812 */ /* 0x000fe200078ec0ff */
[----:B------:R-:W-:Y:S01]  /*12930*/  BSSY B0, `(.L_x_4371) ;  /* 0x000002e000007945 */ /* 0x000fe20003800000 */
[----:B------:R-:W-:Y:S02]  /*12940*/  IMAD.MOV.U32 R13, RZ, RZ, R6 ;  /* 0x000000ffff0d7224 */ /* 0x000fe400078e0006 */
[----:B------:R-:W-:Y:S01]  /*12950*/  @P2 LOP3.LUT R22, R22, 0x800000, RZ, 0xfc, !PT ;  /* 0x0080000016162812 */ /* 0x000fe200078efcff */
[----:B------:R-:W-:Y:S02]  /*12960*/  IMAD.MOV.U32 R12, RZ, RZ, RZ ;  /* 0x000000ffff0c7224 */ /* 0x000fe400078e00ff */
[----:B------:R-:W-:Y:S01]  /*12970*/  IMAD.MOV.U32 R11, RZ, RZ, 0x181f ;  /* 0x0000181fff0b7424 */ /* 0x000fe200078e00ff */
[----:B------:R-:W-:Y:S01]  /*12980*/  LOP3.LUT R22, R22, 0xffbfffff, RZ, 0xc0, !PT ;  /* 0xffbfffff16167812 */ /* 0x000fe200078ec0ff */
[----:B------:R-:W-:-:S03]  /*12990*/  IMAD.MOV.U32 R15, RZ, RZ, -0x1 ;  /* 0xffffffffff0f7424 */ /* 0x000fc600078e00ff */
[----:B------:R-:W-:-:S04]  /*129a0*/  @P1 LOP3.LUT R22, R22, 0x400000, RZ, 0xfc, !PT ;  /* 0x0040000016161812 */ /* 0x000fc800078efcff */
[C---:B------:R-:W-:Y:S02]  /*129b0*/  LOP3.LUT P1, RZ, R22.reuse, 0x100, RZ, 0xc0, !PT ;  /* 0x0000010016ff7812 */ /* 0x040fe4000782c0ff */
[C---:B------:R-:W-:Y:S02]  /*129c0*/  LOP3.LUT P0, RZ, R22.reuse, 0x80, RZ, 0xc0, !PT ;  /* 0x0000008016ff7812 */ /* 0x040fe4000780c0ff */
[C---:B------:R-:W-:Y:S02]  /*129d0*/  LOP3.LUT P6, RZ, R22.reuse, 0x40, RZ, 0xc0, !PT ;  /* 0x0000004016ff7812 */ /* 0x040fe400078cc0ff */
[----:B------:R-:W-:-:S07]  /*129e0*/  LOP3.LUT R22, R22, 0xffff7fff, RZ, 0xc0, !PT ;  /* 0xffff7fff16167812 */ /* 0x000fce00078ec0ff */
[----:B------:R-:W-:-:S04]  /*129f0*/  @!P1 LOP3.LUT R7, R4, 0x40, RZ, 0xc0, !PT ;  /* 0x0000004004079812 */ /* 0x000fc800078ec0ff */
[----:B------:R-:W-:-:S04]  /*12a00*/  @!P1 SHF.R.U32.HI R7, RZ, 0x2, R7 ;  /* 0x00000002ff079819 */ /* 0x000fc80000011607 */
[----:B------:R-:W-:Y:S02]  /*12a10*/  @!P1 ISETP.NE.U32.AND P2, PT, R7, RZ, PT ;  /* 0x000000ff0700920c */ /* 0x000fe40003f45070 */
[----:B------:R-:W-:-:S04]  /*12a20*/  @!P1 LOP3.LUT R7, R5, 0x80, RZ, 0xc0, !PT ;  /* 0x0000008005079812 */ /* 0x000fc800078ec0ff */
[----:B------:R-:W-:-:S04]  /*12a30*/  @!P1 SHF.R.U32.HI R7, RZ, 0x3, R7 ;  /* 0x00000003ff079819 */ /* 0x000fc80000011607 */
[----:B------:R-:W-:Y:S02]  /*12a40*/  @!P1 ISETP.NE.U32.AND P1, PT, R7, RZ, PT ;  /* 0x000000ff0700920c */ /* 0x000fe40003f25070 */
[----:B------:R-:W-:Y:S02]  /*12a50*/  @!P0 LOP3.LUT R7, R4, 0x40, RZ, 0xc0, !PT ;  /* 0x0000004004078812 */ /* 0x000fe400078ec0ff */
[----:B------:R-:W-:Y:S02]  /*12a60*/  @P2 LOP3.LUT R22, R22, 0x8000, RZ, 0xfc, !PT ;  /* 0x0000800016162812 */ /* 0x000fe400078efcff */
[----:B------:R-:W-:Y:S02]  /*12a70*/  @!P0 SHF.R.U32.HI R7, RZ, 0x2, R7 ;  /* 0x00000002ff078819 */ /* 0x000fe40000011607 */
[C---:B------:R-:W-:Y:S02]  /*12a80*/  LOP3.LUT P2, RZ, R22.reuse, 0x800000, RZ, 0xc0, !PT ;  /* 0x0080000016ff7812 */ /* 0x040fe4000784c0ff */
[----:B------:R-:W-:-:S04]  /*12a90*/  LOP3.LUT R22, R22, 0xffffbfff, RZ, 0xc0, !PT ;  /* 0xffffbfff16167812 */ /* 0x000fc800078ec0ff */
[----:B------:R-:W-:Y:S02]  /*12aa0*/  @P1 LOP3.LUT R22, R22, 0x4000, RZ, 0xfc, !PT ;  /* 0x0000400016161812 */ /* 0x000fe400078efcff */
[----:B------:R-:W-:Y:S02]  /*12ab0*/  @!P0 ISETP.NE.U32.AND P1, PT, R7, RZ, PT ;  /* 0x000000ff0700820c */ /* 0x000fe40003f25070 */
[----:B------:R-:W-:Y:S02]  /*12ac0*/  @!P0 LOP3.LUT R7, R5, 0x80, RZ, 0xc0, !PT ;  /* 0x0000008005078812 */ /* 0x000fe400078ec0ff */
[----:B------:R-:W-:Y:S02]  /*12ad0*/  LOP3.LUT R22, R22, 0xfffbffff, RZ, 0xc0, !PT ;  /* 0xfffbffff16167812 */ /* 0x000fe400078ec0ff */
        /* <DEDUP_REMOVED lines=11> */
[----:B------:R-:W-:-:S07]  /*12b90*/  @!P6 SHF.R.U32.HI R7, RZ, 0x3, R7 ;  /* 0x00000003ff07e819 */ /* 0x000fce0000011607 */
[----:B------:R-:W-:Y:S02]  /*12ba0*/  @P0 LOP3.LUT R22, R22, 0x100000, RZ, 0xfc, !PT ;  /* 0x0010000016160812 */ /* 0x000fe400078efcff */
[----:B------:R-:W-:Y:S02]  /*12bb0*/  @!P6 ISETP.NE.U32.AND P0, PT, R7, RZ, PT ;  /* 0x000000ff0700e20c */ /* 0x000fe40003f05070 */
[----:B------:R-:W-:-:S11]  /*12bc0*/  LOP3.LUT R22, R22, 0xfff7ffff, RZ, 0xc0, !PT ;  /* 0xfff7ffff16167812 */ /* 0x000fd600078ec0ff */
[----:B------:R-:W-:-:S07]  /*12bd0*/  @P0 LOP3.LUT R22, R22, 0x80000, RZ, 0xfc, !PT ;  /* 0x0008000016160812 */ /* 0x000fce00078efcff */
[----:B------:R-:W-:Y:S05]  /*12be0*/  WARPSYNC.COLLECTIVE R15, `(.L_x_4372) ;  /* 0x000000000f087348 */ /* 0x000fea0003c00000 */
[----:B------:R0:W1:Y:S02]  /*12bf0*/  SHFL.IDX P6, R14, R13, R12, R11 ;  /* 0x0000000c0d0e7389 */ /* 0x00006400000c000b */
[----:B01----:R-:W-:Y:S01]  /*12c00*/  ENDCOLLECTIVE ;  /* 0x000000000000791b */ /* 0x003fe20003800000 */
.L_x_4372:
[----:B------:R-:W-:Y:S05]  /*12c10*/  BSYNC B0 ;  /* 0x0000000000007941 */ /* 0x000fea0003800000 */
.L_x_4371:
[----:B------:R-:W-:Y:S01]  /*12c20*/  IMAD.MOV.U32 R13, RZ, RZ, R0 ;  /* 0x000000ffff0d7224 */ /* 0x000fe200078e0000 */
[----:B------:R-:W-:Y:S01]  /*12c30*/  LOP3.LUT R22, R22, 0xbfffffff, RZ, 0xc0, !PT ;  /* 0xbfffffff16167812 */ /* 0x000fe200078ec0ff */
[----:B------:R-:W-:Y:S02]  /*12c40*/  IMAD.MOV.U32 R12, RZ, RZ, RZ ;  /* 0x000000ffff0c7224 */ /* 0x000fe400078e00ff */
[----:B------:R-:W-:Y:S01]  /*12c50*/  IMAD.MOV.U32 R11, RZ, RZ, 0x181f ;  /* 0x0000181fff0b7424 */ /* 0x000fe200078e00ff */
[----:B------:R-:W-:Y:S01]  /*12c60*/  @P2 LOP3.LUT R22, R22, 0x40000000, RZ, 0xfc, !PT ;  /* 0x4000000016162812 */ /* 0x000fe200078efcff */
[----:B------:R-:W-:Y:S02]  /*12c70*/  IMAD.MOV.U32 R15, RZ, RZ, -0x1 ;  /* 0xffffffffff0f7424 */ /* 0x000fe400078e00ff */
[----:B------:R-:W-:Y:S01]  /*12c80*/  IMAD.MOV.U32 R2, RZ, RZ, R14 ;  /* 0x000000ffff027224 */ /* 0x000fe200078e000e */
[----:B------:R-:W-:-:S13]  /*12c90*/  LOP3.LUT P2, RZ, R22, 0x100, RZ, 0xc0, !PT ;  /* 0x0000010016ff7812 */ /* 0x000fda000784c0ff */
[----:B------:R-:W-:Y:S05]  /*12ca0*/  WARPSYNC.COLLECTIVE R15, `(.L_x_4373) ;  /* 0x000000000f087348 */ /* 0x000fea0003c00000 */
[----:B------:R0:W1:Y:S02]  /*12cb0*/  SHFL.IDX P6, R14, R13, R12, R11 ;  /* 0x0000000c0d0e7389 */ /* 0x00006400000c000b */
[----:B01----:R-:W-:Y:S01]  /*12cc0*/  ENDCOLLECTIVE ;  /* 0x000000000000791b */ /* 0x003fe20003800000 */
.L_x_4373:
[----:B------:R-:W-:-:S04]  /*12cd0*/  LOP3.LUT R22, R22, 0xdfffffff, RZ, 0xc0, !PT ;  /* 0xdfffffff16167812 */ /* 0x000fc800078ec0ff */
[----:B------:R-:W-:-:S04]  /*12ce0*/  @P1 LOP3.LUT R22, R22, 0x20000000, RZ, 0xfc, !PT ;  /* 0x2000000016161812 */ /* 0x000fc800078efcff */
[C---:B------:R-:W-:Y:S01]  /*12cf0*/  LOP3.LUT P1, RZ, R22.reuse, 0x800, RZ, 0xc0, !PT ;  /* 0x0000080016ff7812 */ /* 0x040fe2000782c0ff */
[----:B------:R-:W-:Y:S02]  /*12d00*/  IMAD.MOV.U32 R13, RZ, RZ, R6 ;  /* 0x000000ffff0d7224 */ /* 0x000fe400078e0006 */
[----:B------:R-:W-:Y:S01]  /*12d10*/  IMAD.MOV.U32 R12, RZ, RZ, 0x1 ;  /* 0x00000001ff0c7424 */ /* 0x000fe200078e00ff */
[C---:B------:R-:W-:Y:S01]  /*12d20*/  LOP3.LUT P6, RZ, R22.reuse, 0x4000, RZ, 0xc0, !PT ;  /* 0x0000400016ff7812 */ /* 0x040fe200078cc0ff */
[----:B------:R-:W-:Y:S01]  /*12d30*/  IMAD.MOV.U32 R3, RZ, RZ, R14 ;  /* 0x000000ffff037224 */ /* 0x000fe200078e000e */
[----:B------:R-:W-:-:S04]  /*12d40*/  LOP3.LUT R22, R22, 0xefffffff, RZ, 0xc0, !PT ;  /* 0xefffffff16167812 */ /* 0x000fc800078ec0ff */
[----:B------:R-:W-:-:S05]  /*12d50*/  @!P2 LEA R3, P0, R8, R3, 0x1 ;  /* 0x000000030803a211 */ /* 0x000fca00078008ff */
[----:B------:R-:W-:Y:S02]  /*12d60*/  @!P2 IMAD.X R2, RZ, RZ, R2, P0 ;  /* 0x000000ffff02a224 */ /* 0x000fe400000e0602 */
[----:B------:R-:W-:-:S04]  /*12d70*/  @P6 LOP3.LUT R22, R22, 0x10000000, RZ, 0xfc, !PT ;  /* 0x1000000016166812 */ /* 0x000fc800078efcff */
[C---:B------:R-:W-:Y:S02]  /*12d80*/  LOP3.LUT P0, RZ, R22.reuse, 0x100, RZ, 0xc0, !PT ;  /* 0x0000010016ff7812 */ /* 0x040fe4000780c0ff */
[C---:B------:R-:W-:Y:S02]  /*12d90*/  LOP3.LUT P6, RZ, R22.reuse, 0x8000, RZ, 0xc0, !PT ;  /* 0x0000800016ff7812 */ /* 0x040fe400078cc0ff */
[----:B------:R-:W-:-:S09]  /*12da0*/  LOP3.LUT P2, RZ, R22, 0x40000000, RZ, 0xc0, !PT ;  /* 0x4000000016ff7812 */ /* 0x000fd2000784c0ff */
[----:B------:R-:W-:-:S04]  /*12db0*/  @!P0 LOP3.LUT R3, R3, R2, RZ, 0x3c, !PT ;  /* 0x0000000203038212 */ /* 0x000fc800078e3cff */
[----:B------:R-:W-:-:S04]  /*12dc0*/  @!P0 LOP3.LUT R2, R3, R2, RZ, 0x3c, !PT ;  /* 0x0000000203028212 */ /* 0x000fc800078e3cff */
[----:B------:R-:W-:-:S05]  /*12dd0*/  @!P0 LOP3.LUT R3, R3, R2, RZ, 0x3c, !PT ;  /* 0x0000000203038212 */ /* 0x000fca00078e3cff */
[----:B------:R-:W-:Y:S01]  /*12de0*/  @!PT LDS RZ, [RZ] ;  /* 0x00000000fffff984 */ /* 0x000fe20000000800 */
[----:B------:R-:W-:Y:S01]  /*12df0*/  @!PT LDS RZ, [RZ] ;  /* 0x00000000fffff984 */ /* 0x000fe20000000800 */
[----:B------:R-:W-:Y:S01]  /*12e00*/  @!PT LDS RZ, [RZ] ;  /* 0x00000000fffff984 */ /* 0x000fe20000000800 */
[----:B------:R0:W-:Y:S01]  /*12e10*/  @!P0 LDGSTS.E.BYPASS.LTC128B.128 [R25+0x26400], desc[UR44][R2.64], !P1 ;  /* 0x2640000002198fae */ /* 0x0001e2000c901d6c */
[C---:B------:R-:W-:Y:S02]  /*12e20*/  LOP3.LUT P1, RZ, R22.reuse, 0x20000000, RZ, 0xc0, !PT ;  /* 0x2000000016ff7812 */ /* 0x040fe4000782c0ff */
[----:B------:R-:W-:Y:S01]  /*12e30*/  LOP3.LUT R22, R22, 0xfbffffff, RZ, 0xc0, !PT ;  /* 0xfbffffff16167812 */ /* 0x000fe200078ec0ff */
[----:B------:R0:W-:Y:S03]  /*12e40*/  @!P0 LDGSTS.E.BYPASS.LTC128B.128 [R25+0x28400], desc[UR44][R2.64+0x80], !P5 ;  /* 0x2840008002198fae */ /* 0x0001e6000e901d6c */
[----:B------:R-:W-:Y:S01]  /*12e50*/  @P5 LOP3.LUT R22, R22, 0x4000000, RZ, 0xfc, !PT ;  /* 0x0400000016165812 */ /* 0x000fe200078efcff */
[----:B------:R0:W-:Y:S03]  /*12e60*/  @!P0 LDGSTS.E.BYPASS.LTC128B.128 [R25+0x2a400], desc[UR44][R2.64+0x100], !P4 ;  /* 0x2a40010002198fae */ /* 0x0001e6000e101d6c */
[C---:B------:R-:W-:Y:S01]  /*12e70*/  LOP3.LUT P5, RZ, R22.reuse, 0x800, RZ, 0xc0, !PT ;  /* 0x0000080016ff7812 */ /* 0x040fe200078ac0ff */
[----:B------:R0:W-:Y:S01]  /*12e80*/  @!P0 LDGSTS.E.BYPASS.LTC128B.128 [R25+0x2c400], desc[UR44][R2.64+0x180], !P3 ;  /* 0x2c40018002198fae */ /* 0x0001e2000d901d6c */
[----:B------:R-:W-:-:S03]  /*12e90*/  LOP3.LUT R22, R22, 0xf7ffffff, RZ, 0xc0, !PT ;  /* 0xf7ffffff16167812 */ /* 0x000fc600078ec0ff */
[----:B------:R0:W-:Y:S04]  /*12ea0*/  @!P0 LDGSTS.E.BYPASS.LTC128B.128 [R25+0x2e400], desc[UR44][R2.64+0x200], !P2 ;  /* 0x2e40020002198fae */ /* 0x0001e8000d101d6c */
[----:B------:R0:W-:Y:S04]  /*12eb0*/  @!P0 LDGSTS.E.BYPASS.LTC128B.128 [R25+0x30400], desc[UR44][R2.64+0x280], !P1 ;  /* 0x3040028002198fae */ /* 0x0001e8000c901d6c */
[----:B------:R-:W-:Y:S01]  /*12ec0*/  @P5 LOP3.LUT R22, R22, 0x8000000, RZ, 0xfc, !PT ;  /* 0x0800000016165812 */ /* 0x000fe200078efcff */
[----:B------:R0:W-:Y:S03]  /*12ed0*/  @!P0 LDGSTS.E.BYPASS.LTC128B.128 [R25+0x32400], desc[UR44][R2.64+0x300], P6 ;  /* 0x3240030002198fae */ /* 0x0001e6000b101d6c */
[----:B------:R-:W-:-:S02]  /*12ee0*/  LOP3.LUT P6, RZ, R22, 0x10000000, RZ, 0xc0, !PT ;  /* 0x1000000016ff7812 */ /* 0x000fc400078cc0ff */
[----:B------:R-:W-:-:S11]  /*12ef0*/  LOP3.LUT P5, RZ, R22, 0x80, RZ, 0xc0, !PT ;  /* 0x0000008016ff7812 */ /* 0x000fd600078ac0ff */
[----:B------:R0:W-:Y:S02]  /*12f00*/  @!P0 LDGSTS.E.BYPASS.LTC128B.128 [R25+0x34400], desc[UR44][R2.64+0x380], P6 ;  /* 0x3440038002198fae */ /* 0x0001e4000b101d6c */
[----:B0-----:R-:W-:Y:S05]  /*12f10*/  WARPSYNC.COLLECTIVE R15, `(.L_x_4374) ;  /* 0x000000000f087348 */ /* 0x001fea0003c00000 */
[----:B------:R1:W2:Y:S02]  /*12f20*/  SHFL.IDX P6, R14, R13, R12, R11 ;  /* 0x0000000c0d0e7389 */ /* 0x0002a400000c000b */
[----:B012---:R-:W-:Y:S01]  /*12f30*/  ENDCOLLECTIVE ;  /* 0x000000000000791b */ /* 0x007fe20003800000 */
.L_x_4374:
[----:B------:R-:W-:Y:S02]  /*12f40*/  IMAD.MOV.U32 R13, RZ, RZ, R0 ;  /* 0x000000ffff0d7224 */ /* 0x000fe400078e0000 */
[----:B------:R-:W-:-:S07]  /*12f50*/  IMAD.MOV.U32 R7, RZ, RZ, R14 ;  /* 0x000000ffff077224 */ /* 0x000fce00078e000e */
[----:B------:R-:W-:Y:S05]  /*12f60*/  WARPSYNC.COLLECTIVE R15, `(.L_x_4375) ;  /* 0x000000000f087348 */ /* 0x000fea0003c00000 */
[----:B------:R0:W1:Y:S02]  /*12f70*/  SHFL.IDX P6, R14, R13, R12, R11 ;  /* 0x0000000c0d0e7389 */ /* 0x00006400000c000b */
[----:B01----:R-:W-:Y:S01]  /*12f80*/  ENDCOLLECTIVE ;  /* 0x000000000000791b */ /* 0x003fe20003800000 */
.L_x_4375:
        /* <DEDUP_REMOVED lines=10> */
[----:B------:R-:W-:-:S11]  /*13030*/  LOP3.LUT P6, RZ, R22, 0x40000, RZ, 0xc0, !PT ;  /* 0x0004000016ff7812 */ /* 0x000fd600078cc0ff */
[----:B------:R-:W-:Y:S01]  /*13040*/  @!PT LDS RZ, [RZ] ;  /* 0x00000000fffff984 */ /* 0x000fe20000000800 */
[----:B------:R-:W-:Y:S01]  /*13050*/  @!PT LDS RZ, [RZ] ;  /* 0x00000000fffff984 */ /* 0x000fe20000000800 */
[----:B------:R-:W-:Y:S01]  /*13060*/  @!PT LDS RZ, [RZ] ;  /* 0x00000000fffff984 */ /* 0x000fe20000000800 */
[----:B------:R0:W-:Y:S01]  /*13070*/  @!P0 LDGSTS.E.BYPASS.LTC128B.128 [R25+0x26c00], desc[UR44][R2.64], !P5 ;  /* 0x26c0000002198fae */ /* 0x0001e2000e901d6c */
[C---:B------:R-:W-:Y:S02]  /*13080*/  LOP3.LUT P5, RZ, R22.reuse, 0x4000000, RZ, 0xc0, !PT ;  /* 0x0400000016ff7812 */ /* 0x040fe400078ac0ff */
[----:B------:R-:W-:-:S11]  /*13090*/  LOP3.LUT R22, R22, 0xff7fffff, RZ, 0xc0, !PT ;  /* 0xff7fffff16167812 */ /* 0x000fd600078ec0ff */
        /* <DEDUP_REMOVED lines=8> */
[----:B------:R0:W-:Y:S03]  /*13120*/  @!P0 LDGSTS.E.BYPASS.LTC128B.128 [R25+0x30c00], desc[UR44][R2.64+0x280], !P1 ;  /* 0x30c0028002198fae */ /* 0x0001e6000c901d6c */
[C---:B------:R-:W-:Y:S01]  /*13130*/  LOP3.LUT P5, RZ, R22.reuse, 0x40, RZ, 0xc0, !PT ;  /* 0x0000004016ff7812 */ /* 0x040fe200078ac0ff */
[----:B------:R0:W-:Y:S01]  /*13140*/  @!P0 LDGSTS.E.BYPASS.LTC128B.128 [R25+0x32c00], desc[UR44][R2.64+0x300], P6 ;  /* 0x32c0030002198fae */ /* 0x0001e2000b101d6c */
[----:B------:R-:W-:-:S13]  /*13150*/  LOP3.LUT P6, RZ, R22, 0x2000000, RZ, 0xc0, !PT ;  /* 0x0200000016ff7812 */ /* 0x000fda00078cc0ff */
[----:B------:R0:W-:Y:S02]  /*13160*/  @!P0 LDGSTS.E.BYPASS.LTC128B.128 [R25+0x34c00], desc[UR44][R2.64+0x380], P6 ;  /* 0x34c0038002198fae */ /* 0x0001e4000b101d6c */
[----:B0-----:R-:W-:Y:S05]  /*13170*/  WARPSYNC.COLLECTIVE R15, `(.L_x_4376) ;  /* 0x000000000f087348 */ /* 0x001fea0003c00000 */
[----:B------:R1:W2:Y:S02]  /*13180*/  SHFL.IDX P6, R14, R13, R12, R11 ;  /* 0x0000000c0d0e7389 */ /* 0x0002a400000c000b */
[----:B012---:R-:W-:Y:S01]  /*13190*/  ENDCOLLECTIVE ;  /* 0x000000000000791b */ /* 0x007fe20003800000 */
.L_x_4376:
[----:B------:R-:W-:Y:S02]  /*131a0*/  IMAD.MOV.U32 R13, RZ, RZ, R0 ;  /* 0x000000ffff0d7224 */ /* 0x000fe400078e0000 */
[----:B------:R-:W-:-:S07]  /*131b0*/  IMAD.MOV.U32 R7, RZ, RZ, R14 ;  /* 0x000000ffff077224 */ /* 0x000fce00078e000e */
[----:B------:R-:W-:Y:S05]  /*131c0*/  WARPSYNC.COLLECTIVE R15, `(.L_x_4377) ;  /* 0x000000000f087348 */ /* 0x000fea0003c00000 */
[----:B------:R0:W1:Y:S02]  /*131d0*/  SHFL.IDX P6, R14, R13, R12, R11 ;  /* 0x0000000c0d0e7389 */ /* 0x00006400000c000b */
[----:B01----:R-:W-:Y:S01]  /*131e0*/  ENDCOLLECTIVE ;  /* 0x000000000000791b */ /* 0x003fe20003800000 */
.L_x_4377:
        /* <DEDUP_REMOVED lines=15> */
[----:B------:R-:W-:-:S13]  /*132e0*/  LOP3.LUT P5, RZ, R22, 0x800000, RZ, 0xc0, !PT ;  /* 0x0080000016ff7812 */ /* 0x000fda00078ac0ff */
[----:B------:R0:W-:Y:S04]  /*132f0*/  @!P0 LDGSTS.E.BYPASS.LTC128B.128 [R25+0x29400], desc[UR44][R2.64+0x80], !P5 ;  /* 0x2940008002198fae */ /* 0x0001e8000e901d6c */
[----:B------:R0:W-:Y:S04]  /*13300*/  @!P0 LDGSTS.E.BYPASS.LTC128B.128 [R25+0x2b400], desc[UR44][R2.64+0x100], !P4 ;  /* 0x2b40010002198fae */ /* 0x0001e8000e101d6c */
[----:B------:R0:W-:Y:S04]  /*13310*/  @!P0 LDGSTS.E.BYPASS.LTC128B.128 [R25+0x2d400], desc[UR44][R2.64+0x180], !P3 ;  /* 0x2d40018002198fae */ /* 0x0001e8000d901d6c */
[----:B------:R0:W-:Y:S04]  /*13320*/  @!P0 LDGSTS.E.BYPASS.LTC128B.128 [R25+0x2f400], desc[UR44][R2.64+0x200], !P2 ;  /* 0x2f40020002198fae */ /* 0x0001e8000d101d6c */
[----:B------:R0:W-:Y:S04]  /*13330*/  @!P0 LDGSTS.E.BYPASS.LTC128B.128 [R25+0x31400], desc[UR44][R2.64+0x280], !P1 ;  /* 0x3140028002198fae */ /* 0x0001e8000c901d6c */
[----:B------:R0:W-:Y:S01]  /*13340*/  @!P0 LDGSTS.E.BYPASS.LTC128B.128 [R25+0x33400], desc[UR44][R2.64+0x300], P6 ;  /* 0x3340030002198fae */ /* 0x0001e2000b101d6c */
[----:B------:R-:W-:-:S13]  /*13350*/  LOP3.LUT P6, RZ, R22, 0x400000, RZ, 0xc0, !PT ;  /* 0x0040000016ff7812 */ /* 0x000fda00078cc0ff */
[----:B------:R0:W-:Y:S02]  /*13360*/  @!P0 LDGSTS.E.BYPASS.LTC128B.128 [R25+0x35400], desc[UR44][R2.64+0x380], P6 ;  /* 0x3540038002198fae */ /* 0x0001e4000b101d6c */
[----:B0-----:R-:W-:Y:S05]  /*13370*/  WARPSYNC.COLLECTIVE R15, `(.L_x_4378) ;  /* 0x000000000f087348 */ /* 0x001fea0003c00000 */
[----:B------:R1:W2:Y:S02]  /*13380*/  SHFL.IDX P6, R14, R13, R12, R11 ;  /* 0x0000000c0d0e7389 */ /* 0x0002a400000c000b */
[----:B012---:R-:W-:Y:S01]  /*13390*/  ENDCOLLECTIVE ;  /* 0x000000000000791b */ /* 0x007fe20003800000 */
.L_x_4378:
[----:B------:R-:W-:Y:S02]  /*133a0*/  IMAD.MOV.U32 R13, RZ, RZ, R0 ;  /* 0x000000ffff0d7224 */ /* 0x000fe400078e0000 */
[----:B------:R-:W-:-:S07]  /*133b0*/  IMAD.MOV.U32 R6, RZ, RZ, R14 ;  /* 0x000000ffff067224 */ /* 0x000fce00078e000e */
[----:B------:R-:W-:Y:S05]  /*133c0*/  WARPSYNC.COLLECTIVE R15, `(.L_x_4379) ;  /* 0x000000000f087348 */ /* 0x000fea0003c00000 */
[----:B------:R0:W1:Y:S02]  /*133d0*/  SHFL.IDX P6, R14, R13, R12, R11 ;  /* 0x0000000c0d0e7389 */ /* 0x00006400000c000b */
[----:B01----:R-:W-:Y:S01]  /*133e0*/  ENDCOLLECTIVE ;  /* 0x000000000000791b */ /* 0x003fe20003800000 */
.L_x_4379:
[----:B------:R-:W-:Y:S01]  /*133f0*/  IMAD.MOV.U32 R0, RZ, RZ, R14 ;  /* 0x000000ffff007224 */ /* 0x000fe200078e000e */
[----:B------:R-:W-:Y:S06]  /*13400*/  BRA `(.L_x_4380) ;  /* 0xffffffb800d87947 */ /* 0x000fec000383ffff */
.L_x_4295:
[----:B0-----:R0:W1:Y:S02]  /*13410*/  SYNCS.PHASECHK.TRANS64.TRYWAIT P0, [R23+URZ+0x38820], R0 ;  /* 0x03882000170075a7 */ /* 0x001064000800017f */
[----:B-1----:R-:W-:Y:S05]  /*13420*/  @!P0 NANOSLEEP.SYNCS 0x989680 ;  /* 0x009896800000895d */ /* 0x002fea0003900000 */
[----:B------:R-:W1:Y:S02]  /*13430*/  @!P0 SYNCS.PHASECHK.TRANS64 P0, [R23+URZ+0x38820], R0 ;  /* 0x03882000170085a7 */ /* 0x000e64000800007f */
[----:B-1----:R-:W-:Y:S05]  /*13440*/  @!P0 BRA `(.L_x_4295) ;  /* 0xfffffffc00f08947 */ /* 0x002fea000383ffff */
[----:B------:R-:W-:Y:S05]  /*13450*/  BRA `(.L_x_4381) ;  /* 0xffffffbc00747947 */ /* 0x000fea000383ffff */
.L_x_4298:
[----:B0-----:R0:W1:Y:S02]  /*13460*/  SYNCS.PHASECHK.TRANS64.TRYWAIT P0, [R30+URZ+0x38860], R0 ;  /* 0x038860001e0075a7 */ /* 0x001064000800017f */
[----:B-1----:R-:W-:Y:S05]  /*13470*/  @!P0 NANOSLEEP.SYNCS 0x989680 ;  /* 0x009896800000895d */ /* 0x002fea0003900000 */
[----:B------:R-:W1:Y:S02]  /*13480*/  @!P0 SYNCS.PHASECHK.TRANS64 P0, [R30+URZ+0x38860], R0 ;  /* 0x038860001e0085a7 */ /* 0x000e64000800007f */
[----:B-1----:R-:W-:Y:S05]  /*13490*/  @!P0 BRA `(.L_x_4298) ;  /* 0xfffffffc00f08947 */ /* 0x002fea000383ffff */
[----:B------:R-:W-:Y:S05]  /*134a0*/  BRA `(.L_x_4382) ;  /* 0xffffffbc00847947 */ /* 0x000fea000383ffff */
.L_x_4299:
        /* <DEDUP_REMOVED lines=8> */
.L_x_4384:
[----:B------:R-:W-:Y:S05]  /*13530*/  BSYNC B0 ;  /* 0x0000000000007941 */ /* 0x000fea0003800000 */
.L_x_4383:
[----:B------:R-:W0:Y:S01]  /*13540*/  S2R R7, SR_TID.X ;  /* 0x0000000000077919 */ /* 0x000e220000002100 */
[----:B------:R-:W-:Y:S01]  /*13550*/  IMAD.MOV.U32 R13, RZ, RZ, R4 ;  /* 0x000000ffff0d7224 */ /* 0x000fe200078e0004 */
[C---:B------:R-:W-:Y:S01]  /*13560*/  LOP3.LUT P5, RZ, R31.reuse, 0x2, RZ, 0xc0, !PT ;  /* 0x000000021fff7812 */ /* 0x040fe200078ac0ff */
[----:B------:R-:W-:Y:S01]  /*13570*/  IMAD.MOV.U32 R12, RZ, RZ, RZ ;  /* 0x000000ffff0c7224 */ /* 0x000fe200078e00ff */
[C---:B------:R-:W-:Y:S01]  /*13580*/  LOP3.LUT P4, RZ, R31.reuse, 0x4, RZ, 0xc0, !PT ;  /* 0x000000041fff7812 */ /* 0x040fe2000788c0ff */
[----:B------:R-:W-:Y:S01]  /*13590*/  IMAD.MOV.U32 R11, RZ, RZ, 0x181f ;  /* 0x0000181fff0b7424 */ /* 0x000fe200078e00ff */
[C---:B------:R-:W-:Y:S01]  /*135a0*/  LOP3.LUT P3, RZ, R31.reuse, 0x8, RZ, 0xc0, !PT ;  /* 0x000000081fff7812 */ /* 0x040fe2000786c0ff */
[----:B------:R-:W-:Y:S01]  /*135b0*/  IMAD.MOV.U32 R15, RZ, RZ, -0x1 ;  /* 0xffffffffff0f7424 */ /* 0x000fe200078e00ff */
[----:B------:R-:W-:Y:S01]  /*135c0*/  LOP3.LUT P2, RZ, R31, 0x10, RZ, 0xc0, !PT ;  /* 0x000000101fff7812 */ /* 0x000fe2000784c0ff */
[----:B------:R-:W-:Y:S01]  /*135d0*/  IMAD.MOV.U32 R3, RZ, RZ, R14 ;  /* 0x000000ffff037224 */ /* 0x000fe200078e000e */
[----:B------:R-:W-:Y:S01]  /*135e0*/  LOP3.LUT R22, R22, 0xffffffbf, RZ, 0xc0, !PT ;  /* 0xffffffbf16167812 */ /* 0x000fe200078ec0ff */
[----:B------:R-:W-:-:S10]  /*135f0*/  IMAD R5, R5, 0x2, R23 ;  /* 0x0000000205057824 */ /* 0x000fd400078e0217 */
[----:B0-----:R-:W-:Y:S05]  /*13600*/  WARPSYNC.COLLECTIVE R15, `(.L_x_4385) ;  /* 0x000000000f087348 */ /* 0x001fea0003c00000 */
[----:B------:R1:W2:Y:S02]  /*13610*/  SHFL.IDX P6, R14, R13, R12, R11 ;  /* 0x0000000c0d0e7389 */ /* 0x0002a400000c000b */
[----:B012---:R-:W-:Y:S01]  /*13620*/  ENDCOLLECTIVE ;  /* 0x000000000000791b */ /* 0x007fe20003800000 */
.L_x_4385:
        /* <DEDUP_REMOVED lines=8> */
[----:B------:R-:W-:Y:S02]  /*136b0*/  ISETP.NE.U32.AND P1, PT, R7, 0x1, PT ;  /* 0x000000010700780c */ /* 0x000fe40003f25070 */
[----:B------:R-:W-:Y:S01]  /*136c0*/  PRMT R7, R31, 0x8880, RZ ;  /* 0x000088801f077816 */ /* 0x000fe200000000ff */
        /* <DEDUP_REMOVED lines=8> */
[----:B------:R-:W-:Y:S02]  /*13750*/  ISETP.LT.OR P0, PT, R27, 0x1, !P5 ;  /* 0x000000011b00780c */ /* 0x000fe40006f01670 */
[----:B------:R-:W-:-:S11]  /*13760*/  LOP3.LUT R22, R22, 0xffffff7f, RZ, 0xc0, !PT ;  /* 0xffffff7f16167812 */ /* 0x000fd600078ec0ff */
        /* <DEDUP_REMOVED lines=10> */
[----:B------:R-:W-:-:S13]  /*13810*/  ISETP.LT.OR P6, PT, R27, 0x1, !P0 ;  /* 0x000000011b00780c */ /* 0x000fda00047c1670 */
[----:B------:R0:W-:Y:S01]  /*13820*/  LDGSTS.E.BYPASS.LTC128B.128 [R5+0xc400], desc[UR44][R2.64+0x300], !P6 ;  /* 0x0c40030002057fae */ /* 0x0001e2000f101d6c */
[----:B------:R-:W-:-:S13]  /*13830*/  ISETP.GT.AND P6, PT, R7, -0x1, PT ;  /* 0xffffffff0700780c */ /* 0x000fda0003fc4270 */
[----:B------:R-:W-:Y:S02]  /*13840*/  @P6 LOP3.LUT R22, R22, 0x80, RZ, 0xfc, !PT ;  /* 0x0000008016166812 */ /* 0x000fe400078efcff */
[----:B------:R-:W-:-:S13]  /*13850*/  ISETP.LT.OR P6, PT, R27, 0x1, P6 ;  /* 0x000000011b00780c */ /* 0x000fda00037c1670 */
[----:B------:R0:W-:Y:S02]  /*13860*/  LDGSTS.E.BYPASS.LTC128B.128 [R5+0xe400], desc[UR44][R2.64+0x380], !P6 ;  /* 0x0e40038002057fae */ /* 0x0001e4000f101d6c */
[----:B0-----:R-:W-:Y:S05]  /*13870*/  WARPSYNC.COLLECTIVE R15, `(.L_x_4386) ;  /* 0x000000000f087348 */ /* 0x001fea0003c00000 */
[----:B------:R1:W2:Y:S02]  /*13880*/  SHFL.IDX P6, R14, R13, R12, R11 ;  /* 0x0000000c0d0e7389 */ /* 0x0002a400000c000b */
[----:B012---:R-:W-:Y:S01]  /*13890*/  ENDCOLLECTIVE ;  /* 0x000000000000791b */ /* 0x007fe20003800000 */
.L_x_4386:
[----:B------:R-:W-:Y:S02]  /*138a0*/  IMAD.MOV.U32 R13, RZ, RZ, R4 ;  /* 0x000000ffff0d7224 */ /* 0x000fe400078e0004 */
[----:B------:R-:W-:-:S07]  /*138b0*/  IMAD.MOV.U32 R3, RZ, RZ, R14 ;  /* 0x000000ffff037224 */ /* 0x000fce00078e000e */
[----:B------:R-:W-:Y:S05]  /*138c0*/  WARPSYNC.COLLECTIVE R15, `(.L_x_4387) ;  /* 0x000000000f087348 */ /* 0x000fea0003c00000 */
[----:B------:R0:W1:Y:S02]  /*138d0*/  SHFL.IDX P6, R14, R13, R12, R11 ;  /* 0x0000000c0d0e7389 */ /* 0x00006400000c000b */
[----:B01----:R-:W-:Y:S01]  /*138e0*/  ENDCOLLECTIVE ;  /* 0x000000000000791b */ /* 0x003fe20003800000 */
.L_x_4387:
        /* <DEDUP_REMOVED lines=29> */
.L_x_4388:
[----:B------:R-:W-:Y:S01]  /*13ac0*/  IMAD.MOV.U32 R13, RZ, RZ, R4 ;  /* 0x000000ffff0d7224 */ /* 0x000fe200078e0004 */
[----:B------:R-:W-:-:S07]  /*13ad0*/  MOV R7, R14 ;  /* 0x0000000e00077202 */ /* 0x000fce0000000f00 */
[----:B------:R-:W-:Y:S05]  /*13ae0*/  WARPSYNC.COLLECTIVE R15, `(.L_x_4389) ;  /* 0x000000000f087348 */ /* 0x000fea0003c00000 */
[----:B------:R0:W1:Y:S02]  /*13af0*/  SHFL.IDX P6, R14, R13, R12, R11 ;  /* 0x0000000c0d0e7389 */ /* 0x00006400000c000b */
[----:B01----:R-:W-:Y:S01]  /*13b00*/  ENDCOLLECTIVE ;  /* 0x000000000000791b */ /* 0x003fe20003800000 */
.L_x_4389:
        /* <DEDUP_REMOVED lines=29> */
.L_x_4390:
[----:B------:R-:W-:Y:S02]  /*13ce0*/  IMAD.MOV.U32 R13, RZ, RZ, R4 ;  /* 0x000000ffff0d7224 */ /* 0x000fe400078e0004 */
[----:B------:R-:W-:-:S07]  /*13cf0*/  IMAD.MOV.U32 R6, RZ, RZ, R14 ;  /* 0x000000ffff067224 */ /* 0x000fce00078e000e */
[----:B------:R-:W-:Y:S05]  /*13d00*/  WARPSYNC.COLLECTIVE R15, `(.L_x_4391) ;  /* 0x000000000f087348 */ /* 0x000fea0003c00000 */
[----:B------:R0:W1:Y:S02]  /*13d10*/  SHFL.IDX P6, R14, R13, R12, R11 ;  /* 0x0000000c0d0e7389 */ /* 0x00006400000c000b */
[----:B01----:R-:W-:Y:S01]  /*13d20*/  ENDCOLLECTIVE ;  /* 0x000000000000791b */ /* 0x003fe20003800000 */
.L_x_4391:
[----:B------:R-:W-:Y:S01]  /*13d30*/  IMAD.MOV.U32 R2, RZ, RZ, R14 ;  /* 0x000000ffff027224 */ /* 0x000fe200078e000e */
[----:B------:R-:W-:Y:S06]  /*13d40*/  BRA `(.L_x_4392) ;  /* 0xffffffbc00187947 */ /* 0x000fec000383ffff */
.L_x_4306:
[----:B0-----:R0:W1:Y:S02]  /*13d50*/  SYNCS.PHASECHK.TRANS64.TRYWAIT P0, [R6+URZ+0x38840], R17 ;  /* 0x03884011060075a7 */ /* 0x001064000800017f */
[----:B-1----:R-:W-:Y:S05]  /*13d60*/  @!P0 NANOSLEEP.SYNCS 0x989680 ;  /* 0x009896800000895d */ /* 0x002fea0003900000 */
[----:B------:R-:W1:Y:S02]  /*13d70*/  @!P0 SYNCS.PHASECHK.TRANS64 P0, [R6+URZ+0x38840], R17 ;  /* 0x03884011060085a7 */ /* 0x000e64000800007f */
[----:B-1----:R-:W-:Y:S05]  /*13d80*/  @!P0 BRA `(.L_x_4306) ;  /* 0xfffffffc00f08947 */ /* 0x002fea000383ffff */
[----:B------:R-:W-:Y:S05]  /*13d90*/  BRA `(.L_x_4393) ;  /* 0xffffffc000b07947 */ /* 0x000fea000383ffff */
.L_x_4307:
        /* <DEDUP_REMOVED lines=8> */
.L_x_4395:
[----:B------:R-:W-:Y:S05]  /*13e20*/  BSYNC B1 ;  /* 0x0000000000017941 */ /* 0x000fea0003800000 */
.L_x_4394:
        /* <DEDUP_REMOVED lines=9> */
.L_x_4396:
[----:B------:R-:W-:Y:S02]  /*13ec0*/  IMAD.MOV.U32 R13, RZ, RZ, R27 ;  /* 0x000000ffff0d7224 */ /* 0x000fe400078e001b */
[----:B------:R-:W-:Y:S02]  /*13ed0*/  IMAD.MOV.U32 R12, RZ, RZ, 0x1 ;  /* 0x00000001ff0c7424 */ /* 0x000fe400078e00ff */
[----:B------:R-:W-:-:S07]  /*13ee0*/  IMAD.MOV.U32 R2, RZ, RZ, R14 ;  /* 0x000000ffff027224 */ /* 0x000fce00078e000e */
[----:B------:R-:W-:Y:S05]  /*13ef0*/  WARPSYNC.COLLECTIVE R15, `(.L_x_4397) ;  /* 0x000000000f087348 */ /* 0x000fea0003c00000 */
[----:B------:R0:W1:Y:S02]  /*13f00*/  SHFL.IDX P6, R14, R13, R12, R11 ;  /* 0x0000000c0d0e7389 */ /* 0x00006400000c000b */
[----:B01----:R-:W-:Y:S01]  /*13f10*/  ENDCOLLECTIVE ;  /* 0x000000000000791b */ /* 0x003fe20003800000 */
.L_x_4397:
        /* <DEDUP_REMOVED lines=11> */
.L_x_4398:
[----:B------:R-:W-:Y:S02]  /*13fd0*/  IMAD.MOV.U32 R13, RZ, RZ, R27 ;  /* 0x000000ffff0d7224 */ /* 0x000fe400078e001b */
[----:B------:R-:W-:Y:S02]  /*13fe0*/  IMAD.MOV.U32 R12, RZ, RZ, 0x2 ;  /* 0x00000002ff0c7424 */ /* 0x000fe400078e00ff */
[----:B------:R-:W-:-:S07]  /*13ff0*/  IMAD.MOV.U32 R2, RZ, RZ, R14 ;  /* 0x000000ffff027224 */ /* 0x000fce00078e000e */
[----:B------:R-:W-:Y:S05]  /*14000*/  WARPSYNC.COLLECTIVE R15, `(.L_x_4399) ;  /* 0x000000000f087348 */ /* 0x000fea0003c00000 */
[----:B------:R0:W1:Y:S02]  /*14010*/  SHFL.IDX P6, R14, R13, R12, R11 ;  /* 0x0000000c0d0e7389 */ /* 0x00006400000c000b */
[----:B01----:R-:W-:Y:S01]  /*14020*/  ENDCOLLECTIVE ;  /* 0x000000000000791b */ /* 0x003fe20003800000 */
.L_x_4399:
        /* <DEDUP_REMOVED lines=11> */
.L_x_4400:
[----:B------:R-:W-:Y:S02]  /*140e0*/  IMAD.MOV.U32 R13, RZ, RZ, R27 ;  /* 0x000000ffff0d7224 */ /* 0x000fe400078e001b */
[----:B------:R-:W-:Y:S02]  /*140f0*/  IMAD.MOV.U32 R12, RZ, RZ, 0x3 ;  /* 0x00000003ff0c7424 */ /* 0x000fe400078e00ff */
[----:B------:R-:W-:-:S07]  /*14100*/  IMAD.MOV.U32 R2, RZ, RZ, R14 ;  /* 0x000000ffff027224 */ /* 0x000fce00078e000e */
[----:B------:R-:W-:Y:S05]  /*14110*/  WARPSYNC.COLLECTIVE R15, `(.L_x_4401) ;  /* 0x000000000f087348 */ /* 0x000fea0003c00000 */
[----:B------:R0:W1:Y:S02]  /*14120*/  SHFL.IDX P6, R14, R13, R12, R11 ;  /* 0x0000000c0d0e7389 */ /* 0x00006400000c000b */
[----:B01----:R-:W-:Y:S01]  /*14130*/  ENDCOLLECTIVE ;  /* 0x000000000000791b */ /* 0x003fe20003800000 */
.L_x_4401:
        /* <DEDUP_REMOVED lines=11> */
.L_x_4402:
[----:B------:R-:W-:Y:S01]  /*141f0*/  IMAD.MOV.U32 R2, RZ, RZ, R14 ;  /* 0x000000ffff027224 */ /* 0x000fe200078e000e */
[----:B------:R-:W-:Y:S06]  /*14200*/  BRA `(.L_x_4403) ;  /* 0xffffffc000407947 */ /* 0x000fec000383ffff */
.L_x_4312:
[----:B---3--:R3:W4:Y:S02]  /*14210*/  SYNCS.PHASECHK.TRANS64.TRYWAIT P0, [R6+URZ+0x38860], R17 ;  /* 0x03886011060075a7 */ /* 0x008724000800017f */
[----:B----4-:R-:W-:Y:S05]  /*14220*/  @!P0 NANOSLEEP.SYNCS 0x989680 ;  /* 0x009896800000895d */ /* 0x010fea0003900000 */
[----:B------:R-:W4:Y:S02]  /*14230*/  @!P0 SYNCS.PHASECHK.TRANS64 P0, [R6+URZ+0x38860], R17 ;  /* 0x03886011060085a7 */ /* 0x000f24000800007f */
[----:B----4-:R-:W-:Y:S05]  /*14240*/  @!P0 BRA `(.L_x_4312) ;  /* 0xfffffffc00f08947 */ /* 0x010fea000383ffff */
[----:B------:R-:W-:Y:S05]  /*14250*/  BRA `(.L_x_4404) ;  /* 0xffffffc000907947 */ /* 0x000fea000383ffff */
.L_x_4313:
        /* <DEDUP_REMOVED lines=8> */
.L_x_4406:
[----:B------:R-:W-:Y:S05]  /*142e0*/  BSYNC B1 ;  /* 0x0000000000017941 */ /* 0x000fea0003800000 */
.L_x_4405:
        /* <DEDUP_REMOVED lines=13> */
.L_x_4407:
        /* <DEDUP_REMOVED lines=17> */
.L_x_4408:
        /* <DEDUP_REMOVED lines=16> */
.L_x_4409:
        /* <DEDUP_REMOVED lines=19> */
.L_x_4410:
        /* <DEDUP_REMOVED lines=14> */
.L_x_4411:
        /* <DEDUP_REMOVED lines=16> */
.L_x_4412:
        /* <DEDUP_REMOVED lines=14> */
.L_x_4413:
[----:B------:R-:W-:Y:S05]  /*149c0*/  BRA `(.L_x_4414) ;  /* 0xffffffbc00fc7947 */ /* 0x000fea000383ffff */
.L_x_4321:
        /* <DEDUP_REMOVED lines=8> */
.L_x_4416:
[----:B------:R-:W-:Y:S05]  /*14a50*/  BSYNC B0 ;  /* 0x0000000000007941 */ /* 0x000fea0003800000 */
.L_x_4415:
        /* <DEDUP_REMOVED lines=9> */
.L_x_4417:
        /* <DEDUP_REMOVED lines=18> */
.L_x_4418:
[----:B------:R-:W-:Y:S01]  /*14c10*/  IMAD.MOV.U32 R12, RZ, RZ, 0x2 ;  /* 0x00000002ff0c7424 */ /* 0x000fe200078e00ff */
[----:B------:R-:W-:-:S05]  /*14c20*/  SEL R6, R14, RZ, P1 ;  /* 0x000000ff0e067207 */ /* 0x000fca0000800000 */
[----:B------:R-:W-:-:S04]  /*14c30*/  IMAD.IADD R6, R5, 0x1, R6 ;  /* 0x0000000105067824 */ /* 0x000fc800078e0206 */
[----:B------:R-:W-:-:S07]  /*14c40*/  IMAD.MOV.U32 R13, RZ, RZ, R6 ;  /* 0x000000ffff0d7224 */ /* 0x000fce00078e0006 */
[----:B------:R-:W-:Y:S05]  /*14c50*/  WARPSYNC.COLLECTIVE R15, `(.L_x_4419) ;  /* 0x000000000f087348 */ /* 0x000fea0003c00000 */
[----:B------:R0:W1:Y:S02]  /*14c60*/  SHFL.UP P6, R14, R13, R12, R11 ;  /* 0x0400000c0d0e7389 */ /* 0x00006400000c000b */
[----:B01----:R-:W-:Y:S01]  /*14c70*/  ENDCOLLECTIVE ;  /* 0x000000000000791b */ /* 0x003fe20003800000 */
.L_x_4419:
[----:B------:R-:W-:Y:S01]  /*14c80*/  IMAD.MOV.U32 R12, RZ, RZ, 0x4 ;  /* 0x00000004ff0c7424 */ /* 0x000fe200078e00ff */
[----:B------:R-:W-:-:S05]  /*14c90*/  SEL R7, R14, RZ, P2 ;  /* 0x000000ff0e077207 */ /* 0x000fca0001000000 */
[----:B------:R-:W-:-:S04]  /*14ca0*/  IMAD.IADD R7, R6, 0x1, R7 ;  /* 0x0000000106077824 */ /* 0x000fc800078e0207 */
[----:B------:R-:W-:-:S07]  /*14cb0*/  IMAD.MOV.U32 R13, RZ, RZ, R7 ;  /* 0x000000ffff0d7224 */ /* 0x000fce00078e0007 */
[----:B------:R-:W-:Y:S05]  /*14cc0*/  WARPSYNC.COLLECTIVE R15, `(.L_x_4420) ;  /* 0x000000000f087348 */ /* 0x000fea0003c00000 */
[----:B------:R0:W1:Y:S02]  /*14cd0*/  SHFL.UP P6, R14, R13, R12, R11 ;  /* 0x0400000c0d0e7389 */ /* 0x00006400000c000b */
[----:B01----:R-:W-:Y:S01]  /*14ce0*/  ENDCOLLECTIVE ;  /* 0x000000000000791b */ /* 0x003fe20003800000 */
.L_x_4420:
[----:B------:R-:W-:Y:S01]  /*14cf0*/  IMAD.MOV.U32 R12, RZ, RZ, 0x8 ;  /* 0x00000008ff0c7424 */ /* 0x000fe200078e00ff */
[----:B------:R-:W-:-:S05]  /*14d00*/  SEL R2, R14, RZ, P3 ;  /* 0x000000ff0e027207 */ /* 0x000fca0001800000 */
[----:B------:R-:W-:-:S04]  /*14d10*/  IMAD.IADD R2, R7, 0x1, R2 ;  /* 0x0000000107027824 */ /* 0x000fc800078e0202 */
[----:B------:R-:W-:-:S07]  /*14d20*/  IMAD.MOV.U32 R13, RZ, RZ, R2 ;  /* 0x000000ffff0d7224 */ /* 0x000fce00078e0002 */
[----:B------:R-:W-:Y:S05]  /*14d30*/  WARPSYNC.COLLECTIVE R15, `(.L_x_4421) ;  /* 0x000000000f087348 */ /* 0x000fea0003c00000 */
[----:B------:R0:W1:Y:S02]  /*14d40*/  SHFL.UP P6, R14, R13, R12, R11 ;  /* 0x0400000c0d0e7389 */ /* 0x00006400000c000b */
[----:B01----:R-:W-:Y:S01]  /*14d50*/  ENDCOLLECTIVE ;  /* 0x000000000000791b */ /* 0x003fe20003800000 */
.L_x_4421:
[----:B------:R-:W-:Y:S01]  /*14d60*/  IMAD.MOV.U32 R12, RZ, RZ, 0x10 ;  /* 0x00000010ff0c7424 */ /* 0x000fe200078e00ff */
[----:B------:R-:W-:-:S05]  /*14d70*/  SEL R3, R14, RZ, P4 ;  /* 0x000000ff0e037207 */ /* 0x000fca0002000000 */
[----:B------:R-:W-:-:S04]  /*14d80*/  IMAD.IADD R3, R2, 0x1, R3 ;  /* 0x0000000102037824 */ /* 0x000fc800078e0203 */
[----:B------:R-:W-:-:S07]  /*14d90*/  IMAD.MOV.U32 R13, RZ, RZ, R3 ;  /* 0x000000ffff0d7224 */ /* 0x000fce00078e0003 */
[----:B------:R-:W-:Y:S05]  /*14da0*/  WARPSYNC.COLLECTIVE R15, `(.L_x_4422) ;  /* 0x000000000f087348 */ /* 0x000fea0003c00000 */
[----:B------:R0:W1:Y:S02]  /*14db0*/  SHFL.UP P6, R14, R13, R12, R11 ;  /* 0x0400000c0d0e7389 */ /* 0x00006400000c000b */
[----:B01----:R-:W-:Y:S01]  /*14dc0*/  ENDCOLLECTIVE ;  /* 0x000000000000791b */ /* 0x003fe20003800000 */
.L_x_4422:
        /* <DEDUP_REMOVED lines=8> */
.L_x_4423:
[----:B------:R-:W-:Y:S05]  /*14e50*/  BRA `(.L_x_4424) ;  /* 0xffffffc000907947 */ /* 0x000fea000383ffff */
.L_x_4326:
        /* <DEDUP_REMOVED lines=8> */
.L_x_4426:
[----:B------:R-:W-:Y:S05]  /*14ee0*/  BSYNC B0 ;  /* 0x0000000000007941 */ /* 0x000fea0003800000 */
.L_x_4425:
        /* <DEDUP_REMOVED lines=8> */
.L_x_4427:
[----:B------:R-:W-:Y:S01]  /*14f70*/  IMAD.MOV.U32 R12, RZ, RZ, 0x4 ;  /* 0x00000004ff0c7424 */ /* 0x000fe200078e00ff */
[----:B------:R-:W-:-:S05]  /*14f80*/  SEL R2, R14, RZ, P2 ;  /* 0x000000ff0e027207 */ /* 0x000fca0001000000 */
[----:B------:R-:W-:-:S04]  /*14f90*/  IMAD.IADD R2, R13, 0x1, R2 ;  /* 0x000000010d027824 */ /* 0x000fc800078e0202 */
[----:B------:R-:W-:-:S07]  /*14fa0*/  IMAD.MOV.U32 R13, RZ, RZ, R2 ;  /* 0x000000ffff0d7224 */ /* 0x000fce00078e0002 */
[----:B------:R-:W-:Y:S05]  /*14fb0*/  WARPSYNC.COLLECTIVE R15, `(.L_x_4428) ;  /* 0x000000000f087348 */ /* 0x000fea0003c00000 */
[----:B------:R0:W1:Y:S02]  /*14fc0*/  SHFL.UP P6, R14, R13, R12, R11 ;  /* 0x0400000c0d0e7389 */ /* 0x00006400000c000b */
[----:B01----:R-:W-:Y:S01]  /*14fd0*/  ENDCOLLECTIVE ;  /* 0x000000000000791b */ /* 0x003fe20003800000 */
.L_x_4428:
[----:B------:R-:W-:Y:S01]  /*14fe0*/  IMAD.MOV.U32 R12, RZ, RZ, 0x8 ;  /* 0x00000008ff0c7424 */ /* 0x000fe200078e00ff */
[----:B------:R-:W-:-:S05]  /*14ff0*/  SEL R3, R14, RZ, P3 ;  /* 0x000000ff0e037207 */ /* 0x000fca0001800000 */
[----:B------:R-:W-:-:S04]  /*15000*/  IMAD.IADD R3, R2, 0x1, R3 ;  /* 0x0000000102037824 */ /* 0x000fc800078e0203 */
[----:B------:R-:W-:-:S07]  /*15010*/  IMAD.MOV.U32 R13, RZ, RZ, R3 ;  /* 0x000000ffff0d7224 */ /* 0x000fce00078e0003 */
[----:B------:R-:W-:Y:S05]  /*15020*/  WARPSYNC.COLLECTIVE R15, `(.L_x_4429) ;  /* 0x000000000f087348 */ /* 0x000fea0003c00000 */
[----:B------:R0:W1:Y:S02]  /*15030*/  SHFL.UP P6, R14, R13, R12, R11 ;  /* 0x0400000c0d0e7389 */ /* 0x00006400000c000b */
[----:B01----:R-:W-:Y:S01]  /*15040*/  ENDCOLLECTIVE ;  /* 0x000000000000791b */ /* 0x003fe20003800000 */
.L_x_4429:
[----:B------:R-:W-:Y:S01]  /*15050*/  IMAD.MOV.U32 R12, RZ, RZ, 0x10 ;  /* 0x00000010ff0c7424 */ /* 0x000fe200078e00ff */
[----:B------:R-:W-:-:S05]  /*15060*/  SEL R4, R14, RZ, P4 ;  /* 0x000000ff0e047207 */ /* 0x000fca0002000000 */
[----:B------:R-:W-:-:S04]  /*15070*/  IMAD.IADD R4, R3, 0x1, R4 ;  /* 0x0000000103047824 */ /* 0x000fc800078e0204 */
[----:B------:R-:W-:-:S07]  /*15080*/  IMAD.MOV.U32 R13, RZ, RZ, R4 ;  /* 0x000000ffff0d7224 */ /* 0x000fce00078e0004 */
[----:B------:R-:W-:Y:S05]  /*15090*/  WARPSYNC.COLLECTIVE R15, `(.L_x_4430) ;  /* 0x000000000f087348 */ /* 0x000fea0003c00000 */
[----:B------:R0:W1:Y:S02]  /*150a0*/  SHFL.UP P6, R14, R13, R12, R11 ;  /* 0x0400000c0d0e7389 */ /* 0x00006400000c000b */
[----:B01----:R-:W-:Y:S01]  /*150b0*/  ENDCOLLECTIVE ;  /* 0x000000000000791b */ /* 0x003fe20003800000 */
.L_x_4430:
        /* <DEDUP_REMOVED lines=8> */
.L_x_4431:
[----:B------:R-:W-:Y:S05]  /*15140*/  BRA `(.L_x_4432) ;  /* 0xffffffc000707947 */ /* 0x000fea000383ffff */
.L_x_4328:
[----:B------:R-:W-:Y:S01]  /*15150*/  BSSY B0, `(.L_x_4433) ;  /* 0x0000006000007945 */ /* 0x000fe20003800000 */
[----:B------:R-:W-:Y:S01]  /*15160*/  PLOP3.LUT P6, PT, P6, PT, PT, 0x8, 0x0 ;  /* 0x000000000000781c */ /* 0x000fe200037ce170 */
[----:B------:R-:W-:-:S12]  /*15170*/  IMAD.MOV.U32 R15, RZ, RZ, -0x1 ;  /* 0xffffffffff0f7424 */ /* 0x000fd800078e00ff */
[----:B01----:R-:W-:Y:S05]  /*15180*/  WARPSYNC.COLLECTIVE R15, `(.L_x_4434) ;  /* 0x000000000f087348 */ /* 0x003fea0003c00000 */
[----:B------:R-:W-:Y:S01]  /*15190*/  VOTE.ANY R14, PT, P6 ;  /* 0x00000000000e7806 */ /* 0x000fe200030e0100 */
[----:B01----:R-:W-:Y:S06]  /*151a0*/  ENDCOLLECTIVE ;  /* 0x000000000000791b */ /* 0x003fec0003800000 */
.L_x_4434:
[----:B------:R-:W-:Y:S05]  /*151b0*/  BSYNC B0 ;  /* 0x0000000000007941 */ /* 0x000fea0003800000 */
.L_x_4433:
        /* <DEDUP_REMOVED lines=9> */
.L_x_4435:
[----:B------:R-:W-:Y:S01]  /*15250*/  IMAD.MOV.U32 R5, RZ, RZ, R14 ;  /* 0x000000ffff057224 */ /* 0x000fe200078e000e */
[----:B------:R-:W-:Y:S06]  /*15260*/  BRA `(.L_x_4436) ;  /* 0xffffffc000607947 */ /* 0x000fec000383ffff */
.L_x_4330:
[----:B------:R-:W-:Y:S01]  /*15270*/  BSSY B0, `(.L_x_4437) ;  /* 0x0000007000007945 */ /* 0x000fe20003800000 */
[----:B------:R-:W-:Y:S02]  /*15280*/  IMAD.MOV.U32 R13, RZ, RZ, R2 ;  /* 0x000000ffff0d7224 */ /* 0x000fe400078e0002 */
[----:B------:R-:W-:Y:S02]  /*15290*/  IMAD.MOV.U32 R11, RZ, RZ, 0x1f ;  /* 0x0000001fff0b7424 */ /* 0x000fe400078e00ff */
[----:B------:R-:W-:-:S07]  /*152a0*/  IMAD.MOV.U32 R15, RZ, RZ, -0x1 ;  /* 0xffffffffff0f7424 */ /* 0x000fce00078e00ff */
[----:B0123--:R-:W-:Y:S05]  /*152b0*/  WARPSYNC.COLLECTIVE R15, `(.L_x_4438) ;  /* 0x000000000f087348 */ /* 0x00ffea0003c00000 */
[----:B------:R4:W0:Y:S02]  /*152c0*/  SHFL.IDX P6, R14, R13, R12, R11 ;  /* 0x0000000c0d0e7389 */ /* 0x00082400000c000b */
[----:B01234-:R-:W-:Y:S01]  /*152d0*/  ENDCOLLECTIVE ;  /* 0x000000000000791b */ /* 0x01ffe20003800000 */
.L_x_4438:
[----:B------:R-:W-:Y:S05]  /*152e0*/  BSYNC B0 ;  /* 0x0000000000007941 */ /* 0x000fea0003800000 */
.L_x_4437:
[----:B------:R-:W-:Y:S05]  /*152f0*/  BRA `(.L_x_4329) ;  /* 0xffffffc000587947 */ /* 0x000fea000383ffff */
.L_x_4334:
[----:B0-----:R0:W1:Y:S02]  /*15300*/  SYNCS.PHASECHK.TRANS64.TRYWAIT P0, [R7+URZ+0x38820], R0 ;  /* 0x03882000070075a7 */ /* 0x001064000800017f */
[----:B-1----:R-:W-:Y:S05]  /*15310*/  @!P0 NANOSLEEP.SYNCS 0x989680 ;  /* 0x009896800000895d */ /* 0x002fea0003900000 */
[----:B------:R-:W1:Y:S02]  /*15320*/  @!P0 SYNCS.PHASECHK.TRANS64 P0, [R7+URZ+0x38820], R0 ;  /* 0x03882000070085a7 */ /* 0x000e64000800007f */
[----:B-1----:R-:W-:Y:S05]  /*15330*/  @!P0 BRA `(.L_x_4334) ;  /* 0xfffffffc00f08947 */ /* 0x002fea000383ffff */
[----:B------:R-:W-:Y:S05]  /*15340*/  BRA `(.L_x_4439) ;  /* 0xffffffc400447947 */ /* 0x000fea000383ffff */
.L_x_4335:
        /* <DEDUP_REMOVED lines=11> */
.L_x_4441:
[----:B------:R-:W-:Y:S05]  /*15400*/  BSYNC B0 ;  /* 0x0000000000007941 */ /* 0x000fea0003800000 */
.L_x_4440:
[----:B------:R-:W-:Y:S05]  /*15410*/  BRA `(.L_x_4442) ;  /* 0xffffffc4002c7947 */ /* 0x000fea000383ffff */
.L_x_4338:
[----:B------:R-:W-:Y:S01]  /*15420*/  BSSY B1, `(.L_x_4443) ;  /* 0x0000006000017945 */ /* 0x000fe20003800000 */
[----:B------:R-:W-:-:S07]  /*15430*/  IMAD.MOV.U32 R15, RZ, RZ, -0x1 ;  /* 0xffffffffff0f7424 */ /* 0x000fce00078e00ff */
[----:B0-234-:R-:W-:Y:S05]  /*15440*/  WARPSYNC.COLLECTIVE R15, `(.L_x_4444) ;  /* 0x000000000f0c7348 */ /* 0x01dfea0003c00000 */
[----:B------:R-:W-:Y:S02]  /*15450*/  ELECT P6, UR62, PT ;  /* 0x00000000003e782f */ /* 0x000fe400038c0000 */
[----:B------:R-:W-:Y:S01]  /*15460*/  MOV R14, UR62 ;  /* 0x0000003e000e7c02 */ /* 0x000fe20008000f00 */
[----:B0-234-:R-:W-:Y:S10]  /*15470*/  ENDCOLLECTIVE ;  /* 0x000000000000791b */ /* 0x01dff40003800000 */
.L_x_4444:
[----:B------:R-:W-:Y:S05]  /*15480*/  BSYNC B1 ;  /* 0x0000000000017941 */ /* 0x000fea0003800000 */
.L_x_4443:
[----:B------:R-:W-:Y:S05]  /*15490*/  BRA `(.L_x_4445) ;  /* 0xffffffc400247947 */ /* 0x000fea000383ffff */
.L_x_4340:
[----:B0-----:R0:W1:Y:S02]  /*154a0*/  SYNCS.PHASECHK.TRANS64.TRYWAIT P1, [R5+URZ+0x38840], R0 ;  /* 0x03884000050075a7 */ /* 0x001064000802017f */
[----:B-1----:R-:W-:Y:S05]  /*154b0*/  @!P1 NANOSLEEP.SYNCS 0x989680 ;  /* 0x009896800000995d */ /* 0x002fea0003900000 */
[----:B------:R-:W1:Y:S02]  /*154c0*/  @!P1 SYNCS.PHASECHK.TRANS64 P1, [R5+URZ+0x38840], R0 ;  /* 0x03884000050095a7 */ /* 0x000e64000802007f */
[----:B-1----:R-:W-:Y:S05]  /*154d0*/  @!P1 BRA `(.L_x_4340) ;  /* 0xfffffffc00f09947 */ /* 0x002fea000383ffff */
[----:B------:R-:W-:Y:S05]  /*154e0*/  BRA `(.L_x_4446) ;  /* 0xffffffc400447947 */ /* 0x000fea000383ffff */
.L_x_4342:
[----:B-1----:R1:W0:Y:S02]  /*154f0*/  SYNCS.PHASECHK.TRANS64.TRYWAIT P1, [R3+URZ+0x38840], R2 ;  /* 0x03884002030075a7 */ /* 0x002224000802017f */
[----:B0-----:R-:W-:Y:S05]  /*15500*/  @!P1 NANOSLEEP.SYNCS 0x989680 ;  /* 0x009896800000995d */ /* 0x001fea0003900000 */
[----:B------:R-:W0:Y:S02]  /*15510*/  @!P1 SYNCS.PHASECHK.TRANS64 P1, [R3+URZ+0x38840], R2 ;  /* 0x03884002030095a7 */ /* 0x000e24000802007f */
[----:B0-----:R-:W-:Y:S05]  /*15520*/  @!P1 BRA `(.L_x_4342) ;  /* 0xfffffffc00f09947 */ /* 0x001fea000383ffff */
[----:B------:R-:W-:Y:S05]  /*15530*/  BRA `(.L_x_4447) ;  /* 0xffffffc400507947 */ /* 0x000fea000383ffff */
.L_x_4344:
[----:B------:R0:W0:Y:S02]  /*15540*/  SYNCS.PHASECHK.TRANS64.TRYWAIT P1, [R5+URZ+0x38860], R0 ;  /* 0x03886000050075a7 */ /* 0x000024000802017f */
[----:B0-----:R-:W-:Y:S05]  /*15550*/  @!P1 NANOSLEEP.SYNCS 0x989680 ;  /* 0x009896800000995d */ /* 0x001fea0003900000 */
[----:B------:R-:W0:Y:S02]  /*15560*/  @!P1 SYNCS.PHASECHK.TRANS64 P1, [R5+URZ+0x38860], R0 ;  /* 0x03886000050095a7 */ /* 0x000e24000802007f */
[----:B0-----:R-:W-:Y:S05]  /*15570*/  @!P1 BRA `(.L_x_4344) ;  /* 0xfffffffc00f09947 */ /* 0x001fea000383ffff */
[----:B------:R-:W-:Y:S05]  /*15580*/  BRA `(.L_x_4448) ;  /* 0xffffffc4004c7947 */ /* 0x000fea000383ffff */
.L_x_4449:
        /* <DEDUP_REMOVED lines=15> */
.L_x_15534:


//--------------------- .text._ZN7cutlass13device_kernelIN5flash11enable_sm90INS1_16FlashAttnFwdSm90INS1_25CollectiveMainloopFwdSm90ILi2EN4cute5tupleIJNS5_1CILi1EEES8_S8_EEENS6_IJNS7_ILi64EEESA_SA_EEELi512ENS_10bfloat16_tEfNS_4arch4Sm90ELb0ELb0ELb0ELb1ELb1ELb1ELb1ELb0ELb0ELb1ELb0ELb0EEENS1_21CollectiveEpilogueFwdINS6_IJSA_NS7_ILi512EEESA_EEES9_SC_SE_Li256ELb1ELb1ELb0ELb0EEENS1_36VarlenDynamicPersistentTileSchedulerILi64ELi64ELi256ELi128ELb0ELb1ELb1ELb0ELb1ELb1EEEEEEEEEvNT_6ParamsE --------------------------
	.section	.text._ZN7cutlass13device_kernelIN5flash11enable_sm90INS1_16FlashAttnFwdSm90INS1_25CollectiveMainloopFwdSm90ILi2EN4cute5tupleIJNS5_1CILi1EEES8_S8_EEENS6_IJNS7_ILi64EEESA_SA_EEELi512ENS_10bfloat16_tEfNS_4arch4Sm90ELb0ELb0ELb0ELb1ELb1ELb1ELb1ELb0ELb0ELb1ELb0ELb0EEENS1_21CollectiveEpilogueFwdINS6_IJSA_NS7_ILi512EEESA_EEES9_SC_SE_Li256ELb1ELb1ELb0ELb0EEENS1_36VarlenDynamicPersistentTileSchedulerILi64ELi64ELi256ELi128ELb0ELb1ELb1ELb0ELb1ELb1EEEEEEEEEvNT_6ParamsE,"ax",@progbits
	.align	128
.text._ZN7cutlass13device_kernelIN5flash11enable_sm90INS1_16FlashAttnFwdSm90INS1_25CollectiveMainloopFwdSm90ILi2EN4cute5tupleIJNS5_1CILi1EEES8_S8_EEENS6_IJNS7_ILi64EEESA_SA_EEELi512ENS_10bfloat16_tEfNS_4arch4Sm90ELb0ELb0ELb0ELb1ELb1ELb1ELb1ELb0ELb0ELb1ELb0ELb0EEENS1_21CollectiveEpilogueFwdINS6_IJSA_NS7_ILi512EEESA_EEES9_SC_SE_Li256ELb1ELb1ELb0ELb0EEENS1_36VarlenDynamicPersistentTileSchedulerILi64ELi64ELi256ELi128ELb0ELb1ELb1ELb0ELb1ELb1EEEEEEEEEvNT_6ParamsE:
        .type           _ZN7cutlass13device_kernelIN5flash11enable_sm90INS1_16FlashAttnFwdSm90INS1_25CollectiveMainloopFwdSm90ILi2EN4cute5tupleIJNS5_1CILi1EEES8_S8_EEENS6_IJNS7_ILi64EEESA_SA_EEELi512ENS_10bfloat16_tEfNS_4arch4Sm90ELb0ELb0ELb0ELb1ELb1ELb1ELb1ELb0ELb0ELb1ELb0ELb0EEENS1_21CollectiveEpilogueFwdINS6_IJSA_NS7_ILi512EEESA_EEES9_SC_SE_Li256ELb1ELb1ELb0ELb0EEENS1_36VarlenDynamicPersistentTileSchedulerILi64ELi64ELi256ELi128ELb0ELb1ELb1ELb0ELb1ELb1EEEEEEEEEvNT_6ParamsE,@function
        .size           _ZN7cutlass13device_kernelIN5flash11enable_sm90INS1_16FlashAttnFwdSm90INS1_25CollectiveMainloopFwdSm90ILi2EN4cute5tupleIJNS5_1CILi1EEES8_S8_EEENS6_IJNS7_ILi64EEESA_SA_EEELi512ENS_10bfloat16_tEfNS_4arch4Sm90ELb0ELb0ELb0ELb1ELb1ELb1ELb1ELb0ELb0ELb1ELb0ELb0EEENS1_21CollectiveEpilogueFwdINS6_IJSA_NS7_ILi512EEESA_EEES9_SC_SE_Li256ELb1ELb1ELb0ELb0EEENS1_36VarlenDynamicPersistentTileSchedulerILi64ELi64ELi256ELi128ELb0ELb1ELb1ELb0ELb1ELb1EEEEEEEEEvNT_6ParamsE,(.L_x_15535 - _ZN7cutlass13device_kernelIN5flash11enable_sm90INS1_16FlashAttnFwdSm90INS1_25CollectiveMainloopFwdSm90ILi2EN4cute5tupleIJNS5_1CILi1EEES8_S8_EEENS6_IJNS7_ILi64EEESA_SA_EEELi512ENS_10bfloat16_tEfNS_4arch4Sm90ELb0ELb0ELb0ELb1ELb1ELb1ELb1ELb0ELb0ELb1ELb0ELb0EEENS1_21CollectiveEpilogueFwdINS6_IJSA_NS7_ILi512EEESA_EEES9_SC_SE_Li256ELb1ELb1ELb0ELb0EEENS1_36VarlenDynamicPersistentTileSchedulerILi64ELi64ELi256ELi128ELb0ELb1ELb1ELb0ELb1ELb1EEEEEEEEEvNT_6ParamsE)
        .other          _ZN7cutlass13device_kernelIN5flash11enable_sm90INS1_16FlashAttnFwdSm90INS1_25CollectiveMainloopFwdSm90ILi2EN4cute5tupleIJNS5_1CILi1EEES8_S8_EEENS6_IJNS7_ILi64EEESA_SA_EEELi512ENS_10bfloat16_tEfNS_4arch4Sm90ELb0ELb0ELb0ELb1ELb1ELb1ELb1ELb0ELb0ELb1ELb0ELb0EEENS1_21CollectiveEpilogueFwdINS6_IJSA_NS7_ILi512EEESA_EEES9_SC_SE_Li256ELb1ELb1ELb0ELb0EEENS1_36VarlenDynamicPersistentTileSchedulerILi64ELi64ELi256ELi128ELb0ELb1ELb1ELb0ELb1ELb1EEEEEEEEEvNT_6ParamsE,@"STO_CUDA_ENTRY STV_DEFAULT"
_ZN7cutlass13device_kernelIN5flash11enable_sm90INS1_16FlashAttnFwdSm90INS1_25CollectiveMainloopFwdSm90ILi2EN4cute5tupleIJNS5_1CILi1EEES8_S8_EEENS6_IJNS7_ILi64EEESA_SA_EEELi512ENS_10bfloat16_tEfNS_4arch4Sm90ELb0ELb0ELb0ELb1ELb1ELb1ELb1ELb0ELb0ELb1ELb0ELb0EEENS1_21CollectiveEpilogueFwdINS6_IJSA_NS7_ILi512EEESA_EEES9_SC_SE_Li256ELb1ELb1ELb0ELb0EEENS1_36VarlenDynamicPersistentTileSchedulerILi64ELi64ELi256ELi128ELb0ELb1ELb1ELb0ELb1ELb1EEEEEEEEEvNT_6ParamsE:
        /* <DEDUP_REMOVED lines=17> */
.L_x_4451:
[----:B------:R-:W-:Y:S05]  /*0110*/  BSYNC B0 ;  /* 0x0000000000007941 */ /* 0x000fea0003800000 */
.L_x_4450:
        /* <DEDUP_REMOVED lines=12> */
[----:B------:R-:W-:Y:S01]  /*01e0*/  VOTEU.ANY UP2, P0 ;  /* 0x00000000003f7886 */ /* 0x000fe20000040100 */
        /* <DEDUP_REMOVED lines=8> */
[----:B-1----:R0:W1:Y:S01]  /*0270*/  @UP0 SYNCS.EXCH.64 URZ, [UR8+0x38800], UR4 ;  /* 0x03880004083f05b2 */ /* 0x0020620008000100 */
[----:B------:R0:W2:Y:S05]  /*0280*/  @UP1 SYNCS.EXCH.64 URZ, [UR8+0x38810], UR4 ;  /* 0x03881004083f15b2 */ /* 0x0000aa0008000100 */
[----:B------:R0:W3:Y:S02]  /*0290*/  @UP2 SYNCS.EXCH.64 URZ, [UR8+0x38820], UR6 ;  /* 0x03882006083f25b2 */ /* 0x0000e40008000100 */
        /* <DEDUP_REMOVED lines=15> */
.L_x_4452:
        /* <DEDUP_REMOVED lines=22> */
.L_x_4453:
        /* <DEDUP_REMOVED lines=18> */
.L_x_4454:
        /* <DEDUP_REMOVED lines=22> */
.L_x_4455:
        /* <DEDUP_REMOVED lines=22> */
.L_x_4456:
[----:B------:R-:W-:Y:S01]  /*08d0*/  IMAD.MOV.U32 R3, RZ, RZ, 0x1 ;  /* 0x00000001ff037424 */ /* 0x000fe200078e00ff */
[----:B------:R-:W-:Y:S01]  /*08e0*/  ISETP.NE.AND P0, PT, R4, RZ, PT ;  /* 0x000000ff0400720c */ /* 0x000fe20003f05270 */
[----:B------:R-:W-:Y:S01]  /*08f0*/  NOP ;  /* 0x0000000000007918 */ /* 0x000fe20000000000 */
[----:B------:R-:W-:Y:S01]  /*0900*/  ULDC.64 UR40, c[0x0][0x208] ;  /* 0x0000820000287ab9 */ /* 0x000fe20000000a00 */
[----:B------:R-:W-:Y:S01]  /*0910*/  BSSY B9, `(.L_x_4457) ;  /* 0x0001a66000097945 */ /* 0x000fe20003800000 */
[----:B------:R-:W-:-:S05]  /*0920*/  SEL R3, R3, 0x2, !P0 ;  /* 0x0000000203037807 */ /* 0x000fca0004000000 */
[----:B------:R0:W-:Y:S02]  /*0930*/  STL [R1+0x8], R3 ;  /* 0x0000080301007387 */ /* 0x0001e40000100800 */
[----:B01234-:R-:W-:Y:S06]  /*0940*/  BAR.SYNC.DEFER_BLOCKING 0x0 ;  /* 0x0000000000007b1d */ /* 0x01ffec0000010000 */
[----:B------:R-:W-:Y:S05]  /*0950*/  @!P0 BRA `(.L_x_4458) ;  /* 0x00000124009c8947 */ /* 0x000fea0003800000 */
.L_x_4459:
        /* <DEDUP_REMOVED lines=19> */
[----:B------:R-:W2:Y:S01]  /*0a90*/  LDL.LU R18, [R1+0x8] ;  /* 0x0000080001127983 */ /* 0x000ea20000300800 */
[----:B------:R-:W-:Y:S01]  /*0aa0*/  VIADD R19, R0, 0xffffff80 ;  /* 0xffffff8000137836 */ /* 0x000fe20000000000 */
[----:B------:R-:W-:Y:S01]  /*0ab0*/  CS2R R22, SRZ ;  /* 0x0000000000167805 */ /* 0x000fe2000001ff00 */
[----:B------:R-:W-:Y:S02]  /*0ac0*/  IMAD.MOV.U32 R227, RZ, RZ, 0x20 ;  /* 0x00000020ffe37424 */ /* 0x000fe400078e00ff */
[----:B------:R-:W-:Y:S01]  /*0ad0*/  IMAD.MOV.U32 R186, RZ, RZ, RZ ;  /* 0x000000ffffba7224 */ /* 0x000fe200078e00ff */
[----:B------:R-:W-:-:S04]  /*0ae0*/  SHF.R.S32.HI R0, RZ, 0x1f, R19 ;  /* 0x0000001fff007819 */ /* 0x000fc80000011413 */
        /* <DEDUP_REMOVED lines=15> */
[----:B------:R-:W-:Y:S02]  /*0be0*/  LOP3.LUT R14, R7, 0x1ffffffe, RZ, 0xc0, !PT ;  /* 0x1ffffffe070e7812 */ /* 0x000fe400078ec0ff */
[----:B------:R-:W-:Y:S02]  /*0bf0*/  LEA.HI R13, R13, R222, RZ, 0x2 ;  /* 0x000000de0d0d7211 */ /* 0x000fe400078f10ff */
[----:B------:R-:W-:Y:S01]  /*0c00*/  SHF.R.S32.HI R7, RZ, 0x2, R6 ;  /* 0x00000002ff077819 */ /* 0x000fe20000011406 */
[----:B------:R-:W-:Y:S01]  /*0c10*/  IMAD.IADD R14, R11, 0x1, -R14 ;  /* 0x000000010b0e7824 */ /* 0x000fe200078e0a0e */
[----:B------:R-:W-:Y:S02]  /*0c20*/  SHF.R.S32.HI R8, RZ, 0x1f, R6 ;  /* 0x0000001fff087819 */ /* 0x000fe40000011406 */
[----:B------:R-:W-:Y:S01]  /*0c30*/  SHF.R.S32.HI R15, RZ, 0x7, R3 ;  /* 0x00000007ff0f7819 */ /* 0x000fe20000011403 */
[----:B------:R-:W-:Y:S01]  /*0c40*/  IMAD.SHL.U32 R14, R14, 0x8, RZ ;  /* 0x000000080e0e7824 */ /* 0x000fe200078e00ff */
[----:B------:R-:W-:-:S02]  /*0c50*/  LOP3.LUT R13, R13, 0x3ffffc, RZ, 0xc0, !PT ;  /* 0x003ffffc0d0d7812 */ /* 0x000fc400078ec0ff */
[----:B------:R-:W-:Y:S01]  /*0c60*/  LEA.HI R8, R8, R7, RZ, 0x3 ;  /* 0x0000000708087211 */ /* 0x000fe200078f18ff */
[----:B------:R-:W-:Y:S01]  /*0c70*/  IMAD R16, R15, 0x100, R9 ;  /* 0x000001000f107824 */ /* 0x000fe200078e0209 */
[----:B------:R-:W-:Y:S01]  /*0c80*/  LOP3.LUT R12, R10, 0xfffffff8, RZ, 0xc0, !PT ;  /* 0xfffffff80a0c7812 */ /* 0x000fe200078ec0ff */
[----:B------:R-:W-:Y:S01]  /*0c90*/  IMAD.IADD R13, R222, 0x1, -R13 ;  /* 0x00000001de0d7824 */ /* 0x000fe200078e0a0d */
[----:B------:R-:W-:Y:S01]  /*0ca0*/  LOP3.LUT R8, R8, 0xfffffff8, RZ, 0xc0, !PT ;  /* 0xfffffff808087812 */ /* 0x000fe200078ec0ff */
[----:B------:R-:W-:Y:S01]  /*0cb0*/  IMAD.SHL.U32 R10, R10, 0x40, RZ ;  /* 0x000000400a0a7824 */ /* 0x000fe200078e00ff */
[----:B------:R-:W-:Y:S01]  /*0cc0*/  LEA.HI R5, R5, R4, RZ, 0x5 ;  /* 0x0000000405057211 */ /* 0x000fe200078f28ff */
[----:B------:R-:W-:Y:S01]  /*0cd0*/  IMAD.IADD R12, R9, 0x1, -R12 ;  /* 0x00000001090c7824 */ /* 0x000fe200078e0a0c */
[----:B------:R-:W-:Y:S01]  /*0ce0*/  LOP3.LUT R11, R6, 0x7ffffffc, RZ, 0xc0, !PT ;  /* 0x7ffffffc060b7812 */ /* 0x000fe200078ec0ff */
[----:B------:R-:W-:Y:S01]  /*0cf0*/  IMAD R13, R13, 0x10, R16 ;  /* 0x000000100d0d7824 */ /* 0x000fe200078e0210 */
[----:B------:R-:W-:Y:S01]  /*0d00*/  SHF.R.S32.HI R5, RZ, 0x5, R5 ;  /* 0x00000005ff057819 */ /* 0x000fe20000011405 */
[----:B------:R-:W-:Y:S01]  /*0d10*/  IMAD.IADD R8, R7, 0x1, -R8 ;  /* 0x0000000107087824 */ /* 0x000fe200078e0a08 */
[----:B------:R-:W-:Y:S01]  /*0d20*/  LEA.HI R3, R3, R15, RZ, 0x1 ;  /* 0x0000000f03037211 */ /* 0x000fe200078f08ff */
[----:B------:R-:W-:Y:S01]  /*0d30*/  IMAD.IADD R11, R4, 0x1, -R11 ;  /* 0x00000001040b7824 */ /* 0x000fe200078e0a0b */
[-C--:B------:R-:W-:Y:S01]  /*0d40*/  LEA.HI R4, R0, R19.reuse, RZ, 0x3 ;  /* 0x0000001300047211 */ /* 0x080fe200078f18ff */
[----:B------:R-:W-:Y:S01]  /*0d50*/  IMAD.SHL.U32 R9, R12, 0x40, RZ ;  /* 0x000000400c097824 */ /* 0x000fe200078e00ff */
[----:B------:R-:W-:Y:S01]  /*0d60*/  LEA.HI R0, R0, R19, RZ, 0x2 ;  /* 0x0000001300007211 */ /* 0x000fe200078f10ff */
[----:B------:R-:W-:Y:S01]  /*0d70*/  IMAD.U32 R7, R13, 0x40, R14 ;  /* 0x000000400d077824 */ /* 0x000fe200078e000e */
[----:B------:R-:W-:Y:S01]  /*0d80*/  LOP3.LUT R3, R3, 0xfffffe, RZ, 0xc0, !PT ;  /* 0x00fffffe03037812 */ /* 0x000fe200078ec0ff */
[----:B------:R-:W-:Y:S01]  /*0d90*/  IMAD R194, R5, 0x10, R8 ;  /* 0x0000001005c27824 */ /* 0x000fe200078e0208 */
[----:B------:R-:W-:Y:S01]  /*0da0*/  SHF.R.S32.HI R5, RZ, 0x3, R4 ;  /* 0x00000003ff057819 */ /* 0x000fe20000011404 */
[----:B------:R-:W-:Y:S01]  /*0db0*/  IMAD.SHL.U32 R223, R11, 0x2, RZ ;  /* 0x000000020bdf7824 */ /* 0x000fe200078e00ff */
[----:B------:R-:W-:Y:S01]  /*0dc0*/  LOP3.LUT R4, R4, 0xfffffff8, RZ, 0xc0, !PT ;  /* 0xfffffff804047812 */ /* 0x000fe200078ec0ff */
[----:B------:R0:W-:Y:S01]  /*0dd0*/  STL [R1+0x78], R7 ;  /* 0x0000780701007387 */ /* 0x0001e20000100800 */
[----:B------:R-:W-:Y:S01]  /*0de0*/  LOP3.LUT R9, R9, 0x1c0, RZ, 0xc0, !PT ;  /* 0x000001c009097812 */ /* 0x000fe200078ec0ff */
[----:B------:R-:W-:Y:S01]  /*0df0*/  IMAD.IADD R3, R15, 0x1, -R3 ;  /* 0x000000010f037824 */ /* 0x000fe200078e0a03 */
[----:B------:R-:W-:Y:S01]  /*0e00*/  SHF.R.S32.HI R187, RZ, 0x2, R0 ;  /* 0x00000002ffbb7819 */ /* 0x000fe20000011400 */
[----:B------:R-:W-:Y:S01]  /*0e10*/  STL [R1+0x54], RZ ;  /* 0x000054ff01007387 */ /* 0x000fe20000100800 */
[----:B------:R-:W-:Y:S01]  /*0e20*/  LOP3.LUT R14, R9, 0x8, R14, 0xf8, !PT ;  /* 0x00000008090e7812 */ /* 0x000fe200078ef80e */
[----:B------:R-:W-:Y:S01]  /*0e30*/  IMAD.SHL.U32 R224, R3, 0x100, RZ ;  /* 0x0000010003e07824 */ /* 0x000fe200078e00ff */
[----:B------:R-:W-:-:S02]  /*0e40*/  SHF.R.S32.HI R6, RZ, 0x1f, R0 ;  /* 0x0000001fff067819 */ /* 0x000fc40000011400 */
[----:B------:R-:W-:Y:S02]  /*0e50*/  SHF.R.U32.HI R9, RZ, 0x3, R9 ;  /* 0x00000003ff097819 */ /* 0x000fe40000011609 */
[----:B0-----:R-:W-:Y:S01]  /*0e60*/  LOP3.LUT R7, R10, 0x7ffffe00, RZ, 0xc0, !PT ;  /* 0x7ffffe000a077812 */ /* 0x001fe200078ec0ff */
[C---:B------:R-:W-:Y:S01]  /*0e70*/  IMAD.IADD R10, R19.reuse, 0x1, -R4 ;  /* 0x00000001130a7824 */ /* 0x040fe200078e0a04 */
[----:B------:R-:W-:Y:S02]  /*0e80*/  LOP3.LUT R0, R0, 0xfffffffc, RZ, 0xc0, !PT ;  /* 0xfffffffc00007812 */ /* 0x000fe400078ec0ff */
[----:B------:R-:W-:Y:S01]  /*0e90*/  LOP3.LUT R14, R14, R9, RZ, 0x3c, !PT ;  /* 0x000000090e0e7212 */ /* 0x000fe200078e3cff */
[----:B------:R-:W-:Y:S01]  /*0ea0*/  IMAD.SHL.U32 R192, R10, 0x8, RZ ;  /* 0x000000080ac07824 */ /* 0x000fe200078e00ff */
[----:B------:R-:W-:Y:S01]  /*0eb0*/  LEA.HI R6, R6, R187, RZ, 0x3 ;  /* 0x000000bb06067211 */ /* 0x000fe200078f18ff */
[----:B------:R-:W-:Y:S01]  /*0ec0*/  IMAD.IADD R8, R19, 0x1, -R0 ;  /* 0x0000000113087824 */ /* 0x000fe200078e0a00 */
[----:B------:R-:W-:Y:S01]  /*0ed0*/  R2P PR, R12, 0x6 ;  /* 0x000000060c007804 */ /* 0x000fe20000000000 */
[----:B------:R-:W-:Y:S01]  /*0ee0*/  VIADD R9, R187, 0x20 ;  /* 0x00000020bb097836 */ /* 0x000fe20000000000 */
[----:B------:R-:W-:Y:S01]  /*0ef0*/  LOP3.LUT R6, R6, 0xfffffff8, RZ, 0xc0, !PT ;  /* 0xfffffff806067812 */ /* 0x000fe200078ec0ff */
[----:B------:R-:W-:Y:S01]  /*0f00*/  VIADD R37, R192, 0x40 ;  /* 0x00000040c0257836 */ /* 0x000fe20000000000 */
[----:B------:R-:W-:Y:S01]  /*0f10*/  LEA.HI R0, R8, R8, RZ, 0x1 ;  /* 0x0000000808007211 */ /* 0x000fe200078f08ff */
[C---:B------:R-:W-:Y:S01]  /*0f20*/  VIADD R36, R192.reuse, 0x80 ;  /* 0x00000080c0247836 */ /* 0x040fe20000000000 */
[----:B------:R-:W-:Y:S01]  /*0f30*/  SHF.R.S32.HI R5, RZ, 0x1f, R9 ;  /* 0x0000001fff057819 */ /* 0x000fe20000011409 */
        /* <DEDUP_REMOVED lines=8> */
[----:B------:R-:W-:Y:S01]  /*0fc0*/  VIADD R33, R192, 0x140 ;  /* 0x00000140c0217836 */ /* 0x000fe20000000000 */
[----:B------:R-:W-:Y:S01]  /*0fd0*/  SHF.R.S32.HI R36, RZ, 0x1f, R35 ;  /* 0x0000001fff247819 */ /* 0x000fe20000011423 */
[----:B------:R-:W-:Y:S01]  /*0fe0*/  IMAD.SHL.U32 R16, R8, 0x8, RZ ;  /* 0x0000000808107824 */ /* 0x000fe200078e00ff */
[----:B------:R-:W-:Y:S01]  /*0ff0*/  SHF.R.S32.HI R35, RZ, 0x1f, R34 ;  /* 0x0000001fff237819 */ /* 0x000fe20000011422 */
[----:B------:R-:W-:Y:S01]  /*1000*/  VIADD R32, R192, 0x180 ;  /* 0x00000180c0207836 */ /* 0x000fe20000000000 */
[----:B------:R-:W-:Y:S01]  /*1010*/  LOP3.LUT R4, R4, 0x1c0, RZ, 0xc0, !PT ;  /* 0x000001c004047812 */ /* 0x000fe200078ec0ff */
[----:B------:R-:W-:Y:S01]  /*1020*/  VIADD R30, R192, 0x1c0 ;  /* 0x000001c0c01e7836 */ /* 0x000fe20000000000 */
[----:B------:R-:W-:Y:S01]  /*1030*/  SHF.R.S32.HI R34, RZ, 0x1f, R33 ;  /* 0x0000001fff227819 */ /* 0x000fe20000011421 */
[----:B------:R-:W-:Y:S01]  /*1040*/  VIADD R193, R184, 0x10 ;  /* 0x00000010b8c17836 */ /* 0x000fe20000000000 */
[----:B------:R-:W-:Y:S01]  /*1050*/  SHF.R.S32.HI R33, RZ, 0x1f, R32 ;  /* 0x0000001fff217819 */ /* 0x000fe20000011420 */
[C---:B------:R-:W-:Y:S01]  /*1060*/  VIADD R215, R16.reuse, 0x60 ;  /* 0x0000006010d77836 */ /* 0x040fe20000000000 */
[----:B------:R-:W-:Y:S01]  /*1070*/  SHF.R.S32.HI R32, RZ, 0x1f, R30 ;  /* 0x0000001fff207819 */ /* 0x000fe2000001141e */
[----:B------:R-:W-:Y:S01]  /*1080*/  VIADD R214, R16, 0x80 ;  /* 0x0000008010d67836 */ /* 0x000fe20000000000 */
[----:B------:R-:W-:Y:S01]  /*1090*/  SHF.R.U32.HI R28, RZ, 0x3, R4 ;  /* 0x00000003ff1c7819 */ /* 0x000fe20000011604 */
[----:B------:R-:W-:Y:S01]  /*10a0*/  IMAD.IADD R3, R8, 0x1, -R0 ;  /* 0x0000000108037824 */ /* 0x000fe200078e0a00 */
[----:B------:R-:W-:Y:S01]  /*10b0*/  LOP3.LUT R0, R4, 0x38, R16, 0xf8, !PT ;  /* 0x0000003804007812 */ /* 0x000fe200078ef810 */
[----:B------:R-:W-:Y:S01]  /*10c0*/  IMAD.SHL.U32 R5, R5, 0x40, RZ ;  /* 0x0000004005057824 */ /* 0x000fe200078e00ff */
[----:B------:R-:W-:Y:S01]  /*10d0*/  SHF.R.S32.HI R4, RZ, 0x1f, R215 ;  /* 0x0000001fff047819 */ /* 0x000fe200000114d7 */
[----:B------:R-:W-:Y:S01]  /*10e0*/  IMAD.SHL.U32 R30, R193, 0x2, RZ ;  /* 0x00000002c11e7824 */ /* 0x000fe200078e00ff */
[----:B------:R-:W-:Y:S01]  /*10f0*/  SHF.R.S32.HI R9, RZ, 0x1f, R214 ;  /* 0x0000001fff097819 */ /* 0x000fe200000114d6 */
[C---:B------:R-:W-:Y:S01]  /*1100*/  VIADD R213, R16.reuse, 0xa0 ;  /* 0x000000a010d57836 */ /* 0x040fe20000000000 */
[----:B------:R-:W-:Y:S01]  /*1110*/  LOP3.LUT R5, R5, 0xfffffe00, RZ, 0xc0, !PT ;  /* 0xfffffe0005057812 */ /* 0x000fe200078ec0ff */
[C---:B------:R-:W-:Y:S01]  /*1120*/  VIADD R212, R16.reuse, 0xc0 ;  /* 0x000000c010d47836 */ /* 0x040fe20000000000 */
[----:B------:R0:W-:Y:S01]  /*1130*/  STL [R1+0x64], R30 ;  /* 0x0000641e01007387 */ /* 0x0001e20000100800 */
[C---:B------:R-:W-:Y:S01]  /*1140*/  VIADD R211, R16.reuse, 0xe0 ;  /* 0x000000e010d37836 */ /* 0x040fe20000000000 */
[----:B------:R-:W-:Y:S01]  /*1150*/  SHF.R.S32.HI R24, RZ, 0x1f, R193 ;  /* 0x0000001fff187819 */ /* 0x000fe200000114c1 */
[----:B------:R-:W-:Y:S01]  /*1160*/  IMAD.IADD R190, R187, 0x1, -R6 ;  /* 0x00000001bbbe7824 */ /* 0x000fe200078e0a06 */
[----:B------:R-:W-:Y:S01]  /*1170*/  SHF.R.S32.HI R6, RZ, 0x1f, R213 ;  /* 0x0000001fff067819 */ /* 0x000fe200000114d5 */
[C---:B------:R-:W-:Y:S01]  /*1180*/  VIADD R210, R16.reuse, 0x100 ;  /* 0x0000010010d27836 */ /* 0x040fe20000000000 */
[----:B------:R-:W-:Y:S01]  /*1190*/  SHF.R.S32.HI R13, RZ, 0x1f, R212 ;  /* 0x0000001fff0d7819 */ /* 0x000fe200000114d4 */
[C---:B------:R-:W-:Y:S01]  /*11a0*/  VIADD R209, R16.reuse, 0x120 ;  /* 0x0000012010d17836 */ /* 0x040fe20000000000 */
[----:B------:R-:W-:Y:S01]  /*11b0*/  SHF.R.S32.HI R8, RZ, 0x1f, R211 ;  /* 0x0000001fff087819 */ /* 0x000fe200000114d3 */
[----:B------:R-:W-:Y:S01]  /*11c0*/  VIADD R208, R16, 0x140 ;  /* 0x0000014010d07836 */ /* 0x000fe20000000000 */
[----:B0-----:R-:W-:Y:S01]  /*11d0*/  SHF.L.U64.HI R30, R215, 0x1, R4 ;  /* 0x00000001d71e7819 */ /* 0x001fe20000010204 */
[----:B------:R-:W-:Y:S01]  /*11e0*/  STL [R1+0x70], R5 ;  /* 0x0000700501007387 */ /* 0x000fe20000100800 */
[----:B------:R-:W-:Y:S01]  /*11f0*/  SHF.L.U64.HI R4, R214, 0x1, R9 ;  /* 0x00000001d6047819 */ /* 0x000fe20000010209 */
[----:B------:R-:W-:Y:S01]  /*1200*/  VIADD R207, R16, 0x160 ;  /* 0x0000016010cf7836 */ /* 0x000fe20000000000 */
[----:B------:R-:W-:Y:S01]  /*1210*/  SHF.L.U64.HI R9, R213, 0x1, R6 ;  /* 0x00000001d5097819 */ /* 0x000fe20000010206 */
[----:B------:R-:W-:Y:S01]  /*1220*/  STL [R1], R30 ;  /* 0x0000001e01007387 */ /* 0x000fe20000100800 */
[----:B------:R-:W-:Y:S01]  /*1230*/  SHF.L.U64.HI R6, R212, 0x1, R13 ;  /* 0x00000001d4067819 */ /* 0x000fe2000001020d */
[----:B------:R-:W-:Y:S01]  /*1240*/  VIADD R206, R16, 0x180 ;  /* 0x0000018010ce7836 */ /* 0x000fe20000000000 */
[----:B------:R-:W-:Y:S01]  /*1250*/  SHF.R.S32.HI R15, RZ, 0x1f, R210 ;  /* 0x0000001fff0f7819 */ /* 0x000fe200000114d2 */
[----:B------:R0:W-:Y:S01]  /*1260*/  STL [R1+0x4], R4 ;  /* 0x0000040401007387 */ /* 0x0001e20000100800 */
[----:B------:R-:W-:Y:S01]  /*1270*/  SHF.R.S32.HI R10, RZ, 0x1f, R209 ;  /* 0x0000001fff0a7819 */ /* 0x000fe200000114d1 */
[----:B------:R-:W-:Y:S01]  /*1280*/  IMAD R7, R222, 0x400, R7 ;  /* 0x00000400de077824 */ /* 0x000fe200078e0207 */
[----:B------:R-:W-:Y:S01]  /*1290*/  SHF.R.S32.HI R21, RZ, 0x1f, R208 ;  /* 0x0000001fff157819 */ /* 0x000fe200000114d0 */
[C---:B------:R-:W-:Y:S01]  /*12a0*/  VIADD R195, R16.reuse, 0x1a0 ;  /* 0x000001a010c37836 */ /* 0x040fe20000000000 */
[----:B------:R-:W-:Y:S01]  /*12b0*/  STL [R1+0x8], R9 ;  /* 0x0000080901007387 */ /* 0x000fe20000100800 */
[----:B------:R-:W-:Y:S01]  /*12c0*/  SHF.R.S32.HI R12, RZ, 0x1f, R207 ;  /* 0x0000001fff0c7819 */ /* 0x000fe200000114cf */
[----:B------:R-:W-:Y:S01]  /*12d0*/  IMAD.IADD R7, R7, 0x1, R14 ;  /* 0x0000000107077824 */ /* 0x000fe200078e020e */
[----:B------:R-:W-:Y:S01]  /*12e0*/  SHF.R.S32.HI R29, RZ, 0x1f, R206 ;  /* 0x0000001fff1d7819 */ /* 0x000fe200000114ce */
[----:B------:R1:W-:Y:S01]  /*12f0*/  STL [R1+0xc], R6 ;  /* 0x00000c0601007387 */ /* 0x0003e20000100800 */
[----:B0-----:R-:W-:Y:S01]  /*1300*/  SHF.L.U64.HI R4, R211, 0x1, R8 ;  /* 0x00000001d3047819 */ /* 0x001fe20000010208 */
[----:B------:R-:W-:Y:S01]  /*1310*/  VIADD R218, R16, 0x1c0 ;  /* 0x000001c010da7836 */ /* 0x000fe20000000000 */
[----:B------:R-:W-:Y:S01]  /*1320*/  SHF.L.U64.HI R8, R210, 0x1, R15 ;  /* 0x00000001d2087819 */ /* 0x000fe2000001020f */
[C---:B------:R-:W-:Y:S01]  /*1330*/  VIADD R217, R16.reuse, 0x1e0 ;  /* 0x000001e010d97836 */ /* 0x040fe20000000000 */
[----:B------:R-:W-:Y:S01]  /*1340*/  SHF.R.S32.HI R14, RZ, 0x1f, R195 ;  /* 0x0000001fff0e7819 */ /* 0x000fe200000114c3 */
[----:B------:R0:W-:Y:S01]  /*1350*/  STL [R1+0x10], R4 ;  /* 0x0000100401007387 */ /* 0x0001e20000100800 */
[----:B------:R-:W-:Y:S01]  /*1360*/  SHF.R.S32.HI R31, RZ, 0x1f, R218 ;  /* 0x0000001fff1f7819 */ /* 0x000fe200000114da */
[----:B------:R-:W-:Y:S01]  /*1370*/  IMAD R225, R7, 0x2, R2 ;  /* 0x0000000207e17824 */ /* 0x000fe200078e0202 */
[----:B------:R-:W-:Y:S01]  /*1380*/  SHF.R.S32.HI R20, RZ, 0x1f, R217 ;  /* 0x0000001fff147819 */ /* 0x000fe200000114d9 */
[----:B------:R3:W-:Y:S01]  /*1390*/  STL [R1+0x14], R8 ;  /* 0x0000140801007387 */ /* 0x0007e20000100800 */
[----:B-1----:R-:W-:Y:S01]  /*13a0*/  SHF.L.U64.HI R6, R209, 0x1, R10 ;  /* 0x00000001d1067819 */ /* 0x002fe2000001020a */
[----:B------:R-:W-:Y:S01]  /*13b0*/  VIADD R216, R16, 0x40 ;  /* 0x0000004010d87836 */ /* 0x000fe20000000000 */
[----:B------:R-:W-:Y:S01]  /*13c0*/  SHF.L.U64.HI R7, R218, 0x1, R31 ;  /* 0x00000001da077819 */ /* 0x000fe2000001021f */
[----:B------:R-:W-:Y:S01]  /*13d0*/  VIADD R228, R225, 0x36400 ;  /* 0x00036400e1e47836 */ /* 0x000fe20000000000 */
[----:B------:R-:W-:Y:S01]  /*13e0*/  LOP3.LUT R5, R5, R0, R28, 0xf6, !PT ;  /* 0x0000000005057212 */ /* 0x000fe200078ef61c */
[----:B------:R1:W-:Y:S01]  /*13f0*/  STL [R1+0x18], R6 ;  /* 0x0000180601007387 */ /* 0x0003e20000100800 */
[----:B0-----:R-:W-:Y:S01]  /*1400*/  SHF.L.U64.HI R4, R208, 0x1, R21 ;  /* 0x00000001d0047819 */ /* 0x001fe20000010215 */
[----:B------:R-:W-:Y:S01]  /*1410*/  IMAD R0, R3, 0x8, R194 ;  /* 0x0000000803007824 */ /* 0x000fe200078e02c2 */
[----:B------:R-:W-:Y:S01]  /*1420*/  SEL R227, R227, 0xffffffe0, !P1 ;  /* 0xffffffe0e3e37807 */ /* 0x000fe20004800000 */
[----:B------:R-:W-:Y:S01]  /*1430*/  VIADD R19, R16, 0x20 ;  /* 0x0000002010137836 */ /* 0x000fe20000000000 */
[----:B---3--:R-:W-:Y:S01]  /*1440*/  SHF.L.U64.HI R8, R207, 0x1, R12 ;  /* 0x00000001cf087819 */ /* 0x008fe2000001020c */
[----:B------:R0:W-:Y:S01]  /*1450*/  STL [R1+0x1c], R4 ;  /* 0x00001c0401007387 */ /* 0x0001e20000100800 */
[----:B------:R-:W-:Y:S01]  /*1460*/  VIADD R226, R225, 0x36440 ;  /* 0x00036440e1e27836 */ /* 0x000fe20000000000 */
[----:B------:R-:W-:Y:S01]  /*1470*/  SHF.R.S32.HI R229, RZ, 0x1f, R216 ;  /* 0x0000001fffe57819 */ /* 0x000fe200000114d8 */
[----:B------:R-:W-:Y:S01]  /*1480*/  @P2 VIADD R226, R228, 0xffffffc0 ;  /* 0xffffffc0e4e22836 */ /* 0x000fe20000000000 */
[----:B-1----:R-:W-:Y:S01]  /*1490*/  SHF.L.U64.HI R6, R206, 0x1, R29 ;  /* 0x00000001ce067819 */ /* 0x002fe2000001021d */
[----:B------:R-:W-:Y:S01]  /*14a0*/  STL [R1+0x20], R8 ;  /* 0x0000200801007387 */ /* 0x000fe20000100800 */
[----:B------:R-:W-:Y:S01]  /*14b0*/  IMAD.IADD R228, R228, 0x1, R227 ;  /* 0x00000001e4e47824 */ /* 0x000fe200078e02e3 */
[----:B------:R-:W-:Y:S01]  /*14c0*/  SHF.R.S32.HI R17, RZ, 0x1f, R16 ;  /* 0x0000001fff117819 */ /* 0x000fe20000011410 */
[----:B------:R-:W-:Y:S01]  /*14d0*/  IMAD.IADD R227, R227, 0x1, R226 ;  /* 0x00000001e3e37824 */ /* 0x000fe200078e02e2 */
[----:B------:R1:W-:Y:S01]  /*14e0*/  STL [R1+0x24], R6 ;  /* 0x0000240601007387 */ /* 0x0003e20000100800 */
[----:B0-----:R-:W-:-:S02]  /*14f0*/  SHF.L.U64.HI R4, R195, 0x1, R14 ;  /* 0x00000001c3047819 */ /* 0x001fc4000001020e */
[----:B------:R-:W-:Y:S02]  /*1500*/  SHF.R.S32.HI R191, RZ, 0x1f, R19 ;  /* 0x0000001fffbf7819 */ /* 0x000fe40000011413 */
[----:B------:R-:W-:Y:S01]  /*1510*/  SHF.L.U64.HI R229, R216, 0x1, R229 ;  /* 0x00000001d8e57819 */ /* 0x000fe200000102e5 */
[----:B------:R0:W-:Y:S01]  /*1520*/  STL [R1+0x28], R4 ;  /* 0x0000280401007387 */ /* 0x0001e20000100800 */
[----:B-1----:R-:W-:-:S03]  /*1530*/  SHF.L.U64.HI R6, R217, 0x1, R20 ;  /* 0x00000001d9067819 */ /* 0x002fc60000010214 */
[----:B------:R-:W-:Y:S04]  /*1540*/  STL [R1+0x2c], R7 ;  /* 0x00002c0701007387 */ /* 0x000fe80000100800 */
[----:B------:R-:W-:Y:S01]  /*1550*/  STL [R1+0x30], R6 ;  /* 0x0000300601007387 */ /* 0x000fe20000100800 */
[----:B0-----:R-:W-:-:S05]  /*1560*/  SHF.L.U64.HI R4, R193, 0x1, R24 ;  /* 0x00000001c1047819 */ /* 0x001fca0000010218 */
[----:B------:R0:W-:Y:S02]  /*1570*/  STL [R1+0x60], R4 ;  /* 0x0000600401007387 */ /* 0x0001e40000100800 */
[----:B0-----:R-:W-:-:S05]  /*1580*/  IMAD R4, R5, 0x2, R2 ;  /* 0x0000000205047824 */ /* 0x001fca00078e0202 */
[----:B------:R0:W-:Y:S04]  /*1590*/  STL [R1+0x68], R4 ;  /* 0x0000680401007387 */ /* 0x0001e80000100800 */
[----:B------:R0:W-:Y:S01]  /*15a0*/  STL [R1+0x74], R0 ;  /* 0x0000740001007387 */ /* 0x0001e20000100800 */
[----:B--2---:R-:W-:Y:S01]  /*15b0*/  LOP3.LUT R188, R18, 0x1, RZ, 0xfc, !PT ;  /* 0x0000000112bc7812 */ /* 0x004fe200078efcff */
[----:B0-----:R-:W-:-:S07]  /*15c0*/  IMAD.MOV.U32 R18, RZ, RZ, RZ ;  /* 0x000000ffff127224 */ /* 0x001fce00078e00ff */
.L_x_4581:
        /* <DEDUP_REMOVED lines=56> */
.L_x_4461:
[----:B------:R-:W-:Y:S02]  /*1950*/  IMAD.U32 R40, RZ, RZ, UR5 ;  /* 0x00000005ff287e24 */ /* 0x000fe4000f8e00ff */
[----:B------:R-:W-:Y:S01]  /*1960*/  IMAD.U32 R28, RZ, RZ, UR4 ;  /* 0x00000004ff1c7e24 */ /* 0x000fe2000f8e00ff */
[----:B------:R-:W-:Y:S06]  /*1970*/  @!P2 BRA `(.L_x_4462) ;  /* 0x000000000010a947 */ /* 0x000fec0003800000 */
[----:B-1----:R-:W-:-:S04]  /*1980*/  IADD3 R4, P0, R31, UR8, RZ ;  /* 0x000000081f047c10 */ /* 0x002fc8000ff1e0ff */
[----:B------:R-:W-:-:S05]  /*1990*/  IADD3.X R5, R30, UR9, RZ, P0, !PT ;  /* 0x000000091e057c10 */ /* 0x000fca00087fe4ff */
[----:B------:R0:W5:Y:S01]  /*19a0*/  LDG.E R28, desc[UR40][R4.64] ;  /* 0x00000028041c7981 */ /* 0x000162000c1e1900 */
[----:B------:R-:W-:Y:S05]  /*19b0*/  BRA `(.L_x_4463) ;  /* 0x0000000000107947 */ /* 0x000fea0003800000 */
.L_x_4462:
[----:B------:R-:W-:Y:S05]  /*19c0*/  @!P0 BRA `(.L_x_4463) ;  /* 0x00000000000c8947 */ /* 0x000fea0003800000 */
[----:B-1----:R-:W2:Y:S04]  /*19d0*/  LDG.E R5, desc[UR40][R8.64] ;  /* 0x0000002808057981 */ /* 0x002ea8000c1e1900 */
[----:B------:R-:W2:Y:S02]  /*19e0*/  LDG.E R28, desc[UR40][R8.64+0x4] ;  /* 0x00000428081c7981 */ /* 0x000ea4000c1e1900 */
[----:B--2---:R-:W-:-:S07]  /*19f0*/  IMAD.IADD R28, R28, 0x1, -R5 ;  /* 0x000000011c1c7824 */ /* 0x004fce00078e0a05 */
.L_x_4463:
        /* <DEDUP_REMOVED lines=55> */
.L_x_4466:
[----:B------:R-:W-:Y:S05]  /*1d70*/  BSYNC B6 ;  /* 0x0000000000067941 */ /* 0x000fea0003800000 */
.L_x_4465:
        /* <DEDUP_REMOVED lines=20> */
.L_x_4468:
[----:B------:R-:W-:Y:S05]  /*1ec0*/  BSYNC B6 ;  /* 0x0000000000067941 */ /* 0x000fea0003800000 */
.L_x_4467:
[----:B------:R-:W-:Y:S01]  /*1ed0*/  ULDC.64 UR4, c[0x0][0xaf0] ;  /* 0x0002bc0000047ab9 */ /* 0x000fe20000000a00 */
[----:B------:R-:W0:Y:S01]  /*1ee0*/  LDC R51, c[0x0][0x3f4] ;  /* 0x0000fd00ff337b82 */ /* 0x000e220000000800 */
[----:B------:R-:W-:-:S04]  /*1ef0*/  ISETP.NE.U32.AND P0, PT, RZ, UR4, PT ;  /* 0x00000004ff007c0c */ /* 0x000fc8000bf05070 */
[----:B------:R-:W-:-:S03]  /*1f00*/  ISETP.NE.AND.EX P0, PT, RZ, UR5, PT, P0 ;  /* 0x00000005ff007c0c */ /* 0x000fc6000bf05300 */
[----:B------:R-:W1:Y:S08]  /*1f10*/  LDC.64 R4, c[0x0][0x3f8] ;  /* 0x0000fe00ff047b82 */ /* 0x000e700000000a00 */
[----:B------:R-:W2:Y:S02]  /*1f20*/  LDC.64 R46, c[0x0][0x408] ;  /* 0x00010200ff2e7b82 */ /* 0x000ea40000000a00 */
[----:B------:R-:W-:-:S02]  /*1f30*/  @P0 IADD3 R6, P1, R31, UR4, RZ ;  /* 0x000000041f060c10 */ /* 0x000fc4000ff3e0ff */
[----:B------:R-:W-:Y:S01]  /*1f40*/  SHF.R.S32.HI R3, RZ, 0x1f, R187 ;  /* 0x0000001fff037819 */ /* 0x000fe200000114bb */
[----:B------:R-:W3:Y:S01]  /*1f50*/  S2R R12, SR_TID.X ;  /* 0x00000000000c7919 */ /* 0x000ee20000002100 */
[----:B------:R-:W-:Y:S02]  /*1f60*/  @P0 IADD3.X R7, R30, UR5, RZ, P1, !PT ;  /* 0x000000051e070c10 */ /* 0x000fe40008ffe4ff */
[--C-:B------:R-:W-:Y:S01]  /*1f70*/  SHF.R.S32.HI R185, RZ, 0x1f, R184.reuse ;  /* 0x0000001fffb97819 */ /* 0x100fe200000114b8 */
[----:B------:R-:W-:Y:S01]  /*1f80*/  IMAD.SHL.U32 R44, R190, 0x40, RZ ;  /* 0x00000040be2c7824 */ /* 0x000fe200078e00ff */
[----:B------:R-:W-:Y:S01]  /*1f90*/  ULDC UR4, c[0x0][0x2f4] ;  /* 0x0000bd0000047ab9 */ /* 0x000fe20000000800 */
[----:B------:R4:W3:Y:S01]  /*1fa0*/  @P0 LDG.E R41, desc[UR40][R6.64] ;  /* 0x0000002806290981 */ /* 0x0008e2000c1e1900 */
[----:B0-----:R-:W-:Y:S02]  /*1fb0*/  ISETP.GE.AND P0, PT, R16, R51, PT ;  /* 0x000000331000720c */ /* 0x001fe40003f06270 */
[----:B------:R-:W-:Y:S01]  /*1fc0*/  LOP3.LUT R44, R44, 0x1c0, RZ, 0xc0, !PT ;  /* 0x000001c02c2c7812 */ /* 0x000fe200078ec0ff */
[----:B------:R-:W0:Y:S01]  /*1fd0*/  S2R R30, SR_TID.X ;  /* 0x00000000001e7919 */ /* 0x000e220000002100 */
[-C--:B-1----:R-:W-:Y:S01]  /*1fe0*/  IMAD R0, R3, R4.reuse, RZ ;  /* 0x0000000403007224 */ /* 0x082fe200078e02ff */
[----:B------:R-:W-:Y:S01]  /*1ff0*/  SHF.L.U64.HI R42, R4, 0x6, R5 ;  /* 0x00000006042a7819 */ /* 0x000fe20000010205 */
[----:B------:R-:W-:Y:S01]  /*2000*/  IMAD.WIDE.U32 R20, R187, R4, R184 ;  /* 0x00000004bb147225 */ /* 0x000fe200078e00b8 */
[----:B------:R-:W-:-:S02]  /*2010*/  ISETP.GE.AND P2, PT, R16, UR4, PT ;  /* 0x0000000410007c0c */ /* 0x000fc4000bf46270 */
[----:B----45:R-:W-:Y:S01]  /*2020*/  SHF.R.S32.HI R7, RZ, 0x1f, R27 ;  /* 0x0000001fff077819 */ /* 0x030fe2000001141b */
[----:B------:R-:W-:Y:S01]  /*2030*/  IMAD R9, R187, R5, R0 ;  /* 0x00000005bb097224 */ /* 0x000fe200078e0200 */
[----:B------:R-:W-:Y:S01]  /*2040*/  SHF.R.S32.HI R48, RZ, 0x1f, R26 ;  /* 0x0000001fff307819 */ /* 0x000fe2000001141a */
[----:B--2---:R-:W-:Y:S01]  /*2050*/  IMAD R8, R3, R46, RZ ;  /* 0x0000002e03087224 */ /* 0x004fe200078e02ff */
[----:B------:R-:W-:Y:S01]  /*2060*/  SEL R3, R51, RZ, P0 ;  /* 0x000000ff33037207 */ /* 0x000fe20000000000 */
[----:B------:R-:W-:Y:S01]  /*2070*/  IMAD.WIDE.U32 R32, R187, R4, R16 ;  /* 0x00000004bb207225 */ /* 0x000fe200078e0010 */
[----:B------:R-:W-:Y:S02]  /*2080*/  SHF.L.U64.HI R45, R46, 0x6, R47 ;  /* 0x000000062e2d7819 */ /* 0x000fe4000001022f */
[----:B------:R-:W-:Y:S01]  /*2090*/  ISETP.GE.AND P1, PT, R19, UR4, PT ;  /* 0x0000000413007c0c */ /* 0x000fe2000bf26270 */
[----:B------:R-:W-:Y:S01]  /*20a0*/  IMAD.IADD R3, R16, 0x1, R3 ;  /* 0x0000000110037824 */ /* 0x000fe200078e0203 */
[----:B------:R-:W-:Y:S01]  /*20b0*/  P2R R63, PR, RZ, 0x4 ;  /* 0x00000004ff3f7803 */ /* 0x000fe20000000000 */
[----:B------:R-:W-:-:S02]  /*20c0*/  IMAD.IADD R21, R21, 0x1, R9 ;  /* 0x0000000115157824 */ /* 0x000fc400078e0209 */
[----:B------:R-:W-:Y:S01]  /*20d0*/  IMAD.IADD R33, R9, 0x1, R33 ;  /* 0x0000000109217824 */ /* 0x000fe200078e0221 */
[----:B------:R-:W-:Y:S01]  /*20e0*/  SHF.R.S32.HI R6, RZ, 0x1f, R3 ;  /* 0x0000001fff067819 */ /* 0x000fe20000011403 */
[----:B------:R-:W-:Y:S01]  /*20f0*/  IMAD R11, R187, R47, R8 ;  /* 0x0000002fbb0b7224 */ /* 0x000fe200078e0208 */
[----:B---3--:R-:W-:Y:S01]  /*2100*/  SHF.R.U32.HI R12, RZ, 0x7, R12 ;  /* 0x00000007ff0c7819 */ /* 0x008fe2000001160c */
[C---:B------:R-:W-:Y:S01]  /*2110*/  IMAD R8, R7.reuse, R4, RZ ;  /* 0x0000000407087224 */ /* 0x040fe200078e02ff */
[----:B------:R-:W-:Y:S01]  /*2120*/  LEA.HI R3, R6, R3, RZ, 0x3 ;  /* 0x0000000306037211 */ /* 0x000fe200078f18ff */
[----:B------:R-:W-:Y:S02]  /*2130*/  IMAD R6, R7, R46, RZ ;  /* 0x0000002e07067224 */ /* 0x000fe400078e02ff */
[----:B------:R-:W-:Y:S01]  /*2140*/  IMAD.WIDE.U32 R20, R27, R4, R20 ;  /* 0x000000041b147225 */ /* 0x000fe200078e0014 */
[----:B------:R-:W-:-:S03]  /*2150*/  LOP3.LUT R56, R3, 0xfffffff8, RZ, 0xc0, !PT ;  /* 0xfffffff803387812 */ /* 0x000fc600078ec0ff */
[----:B------:R-:W-:Y:S01]  /*2160*/  IMAD.WIDE.U32 R32, R27, R4, R32 ;  /* 0x000000041b207225 */ /* 0x000fe200078e0020 */
[----:B------:R-:W-:-:S03]  /*2170*/  SHF.R.S32.HI R61, RZ, 0x1f, R56 ;  /* 0x0000001fff3d7819 */ /* 0x000fc60000011438 */
[----:B0-----:R-:W-:Y:S02]  /*2180*/  VIADD R30, R30, 0xffffff80 ;  /* 0xffffff801e1e7836 */ /* 0x001fe40000000000 */
[----:B------:R-:W-:Y:S01]  /*2190*/  IMAD.SHL.U32 R43, R4, 0x40, RZ ;  /* 0x00000040042b7824 */ /* 0x000fe200078e00ff */
[----:B------:R-:W-:Y:S01]  /*21a0*/  LOP3.LUT R4, R44, 0x18, R16, 0xf8, !PT ;  /* 0x000000182c047812 */ /* 0x000fe200078ef810 */
[----:B------:R-:W-:Y:S01]  /*21b0*/  IMAD R57, R27, R47, R6 ;  /* 0x0000002f1b397224 */ /* 0x000fe200078e0206 */
[----:B------:R-:W-:Y:S01]  /*21c0*/  SHF.R.S32.HI R10, RZ, 0x1f, R30 ;  /* 0x0000001fff0a7819 */ /* 0x000fe2000001141e */
[C---:B------:R-:W-:Y:S01]  /*21d0*/  IMAD.WIDE.U32 R34, R187.reuse, R46, R184 ;  /* 0x0000002ebb227225 */ /* 0x040fe200078e00b8 */
[----:B------:R-:W-:Y:S02]  /*21e0*/  SHF.R.U32.HI R47, RZ, 0x3, R44 ;  /* 0x00000003ff2f7819 */ /* 0x000fe4000001162c */
[----:B------:R-:W-:Y:S01]  /*21f0*/  LEA.HI R10, R10, R30, RZ, 0x2 ;  /* 0x0000001e0a0a7211 */ /* 0x000fe200078f10ff */
[----:B------:R-:W-:-:S03]  /*2200*/  IMAD.WIDE.U32 R36, R187, R46, R16 ;  /* 0x0000002ebb247225 */ /* 0x000fc600078e0010 */
[----:B------:R-:W-:Y:S01]  /*2210*/  LOP3.LUT R10, R10, 0xfffffffc, RZ, 0xc0, !PT ;  /* 0xfffffffc0a0a7812 */ /* 0x000fe200078ec0ff */
[----:B------:R-:W-:Y:S01]  /*2220*/  IMAD R9, R27, R5, R8 ;  /* 0x000000051b097224 */ /* 0x000fe200078e0208 */
[-C--:B------:R-:W-:Y:S01]  /*2230*/  LOP3.LUT R5, R4, R47.reuse, RZ, 0x3c, !PT ;  /* 0x0000002f04057212 */ /* 0x080fe200078e3cff */
[----:B------:R-:W-:Y:S01]  /*2240*/  IMAD.IADD R35, R35, 0x1, R11 ;  /* 0x0000000123237824 */ /* 0x000fe200078e020b */
[----:B------:R-:W-:Y:S01]  /*2250*/  LOP3.LUT R4, R44, 0x38, R3, 0xf8, !PT ;  /* 0x000000382c047812 */ /* 0x000fe200078ef803 */
[----:B------:R-:W-:Y:S02]  /*2260*/  IMAD.IADD R37, R11, 0x1, R37 ;  /* 0x000000010b257824 */ /* 0x000fe400078e0225 */
[----:B------:R-:W-:Y:S01]  /*2270*/  IMAD R52, R222, 0x200, R5 ;  /* 0x00000200de347824 */ /* 0x000fe200078e0205 */
[----:B------:R-:W-:Y:S01]  /*2280*/  LOP3.LUT R5, R4, R47, RZ, 0x3c, !PT ;  /* 0x0000002f04057212 */ /* 0x000fe200078e3cff */
[----:B------:R-:W-:-:S04]  /*2290*/  IMAD.WIDE.U32 R34, R27, R46, R34 ;  /* 0x0000002e1b227225 */ /* 0x000fc800078e0022 */
[----:B------:R-:W-:-:S04]  /*22a0*/  IMAD.WIDE.U32 R36, R27, R46, R36 ;  /* 0x0000002e1b247225 */ /* 0x000fc800078e0024 */
[----:B------:R-:W-:Y:S02]  /*22b0*/  IMAD.IADD R10, R30, 0x1, -R10 ;  /* 0x000000011e0a7824 */ /* 0x000fe400078e0a0a */
[----:B------:R-:W-:Y:S02]  /*22c0*/  IMAD.IADD R55, R35, 0x1, R57 ;  /* 0x0000000123377824 */ /* 0x000fe400078e0239 */
[----:B------:R-:W-:Y:S02]  /*22d0*/  IMAD.IADD R0, R29, 0x1, R28 ;  /* 0x000000011d007824 */ /* 0x000fe400078e021c */
[----:B------:R-:W-:Y:S02]  /*22e0*/  IMAD.SHL.U32 R46, R46, 0x40, RZ ;  /* 0x000000402e2e7824 */ /* 0x000fe400078e00ff */
[----:B------:R-:W-:Y:S02]  /*22f0*/  VIADD R49, R12, 0x8 ;  /* 0x000000080c317836 */ /* 0x000fe40000000000 */
[----:B------:R-:W-:-:S02]  /*2300*/  IMAD R50, R10, 0x40, R187 ;  /* 0x000000400a327824 */ /* 0x000fc400078e02bb */
[----:B------:R-:W-:Y:S02]  /*2310*/  IMAD.SHL.U32 R51, R51, 0x2, RZ ;  /* 0x0000000233337824 */ /* 0x000fe400078e00ff */
[----:B------:R-:W-:Y:S02]  /*2320*/  IMAD.IADD R53, R21, 0x1, R9 ;  /* 0x0000000115357824 */ /* 0x000fe400078e0209 */
[----:B------:R-:W-:Y:S02]  /*2330*/  IMAD.IADD R54, R9, 0x1, R33 ;  /* 0x0000000109367824 */ /* 0x000fe400078e0221 */
[----:B------:R-:W-:Y:S02]  /*2340*/  IMAD.IADD R57, R57, 0x1, R37 ;  /* 0x0000000139397824 */ /* 0x000fe400078e0225 */
[----:B------:R-:W-:Y:S01]  /*2350*/  IMAD R62, R222, 0x200, R5 ;  /* 0x00000200de3e7824 */ /* 0x000fe200078e0205 */
[----:B------:R-:W-:-:S07]  /*2360*/  SHF.R.S32.HI R60, RZ, 0x1f, R41 ;  /* 0x0000001fff3c7819 */ /* 0x000fce0000011429 */
.L_x_4501:
        /* <DEDUP_REMOVED lines=93> */
.L_x_4473:
[----:B------:R-:W-:Y:S05]  /*2940*/  BSYNC B1 ;  /* 0x0000000000017941 */ /* 0x000fea0003800000 */
.L_x_4472:
        /* <DEDUP_REMOVED lines=17> */
.L_x_4474:
[----:B------:R-:W-:Y:S01]  /*2a60*/  IMAD R64, R22, 0x8, R2 ;  /* 0x0000000816407824 */ /* 0x000fe200078e0202 */
[----:B------:R-:W-:Y:S01]  /*2a70*/  SHF.L.U32 R75, R186, 0x1f, RZ ;  /* 0x0000001fba4b7819 */ /* 0x000fe200000006ff */
[----:B------:R-:W-:Y:S03]  /*2a80*/  BSSY B1, `(.L_x_4475) ;  /* 0x0000003000017945 */ /* 0x000fe60003800000 */
[----:B------:R-:W0:Y:S02]  /*2a90*/  SYNCS.PHASECHK.TRANS64.TRYWAIT P5, [R64+URZ+0x38890], R75 ;  /* 0x0388904b400075a7 */ /* 0x000e2400080a017f */
[----:B0-----:R-:W-:Y:S05]  /*2aa0*/  @!P5 BRA `(.L_x_4476) ;  /* 0x000001840038d947 */ /* 0x001fea0003800000 */
.L_x_4716:
[----:B------:R-:W-:Y:S05]  /*2ab0*/  BSYNC B1 ;  /* 0x0000000000017941 */ /* 0x000fea0003800000 */
.L_x_4475:
[----:B------:R-:W-:-:S03]  /*2ac0*/  UMOV UR4, 0xffffffff ;  /* 0xffffffff00047882 */ /* 0x000fc60000000000 */
[----:B------:R-:W-:Y:S05]  /*2ad0*/  BRA.DIV UR4, `(.L_x_4477) ;  /* 0x0000018604407947 */ /* 0x000fea000b800000 */
[----:B------:R-:W1:Y:S04]  /*2ae0*/  SHFL.IDX PT, R70, R70, RZ, 0x1c1f ;  /* 0x001c1fff46467589 */ /* 0x000e6800000e0000 */
[----:B------:R2:W3:Y:S02]  /*2af0*/  SHFL.IDX PT, R14, R71, RZ, 0x1c1f ;  /* 0x001c1fff470e7589 */ /* 0x0004e400000e0000 */
.L_x_4720:
        /* <DEDUP_REMOVED lines=21> */
[----:B------:R-:W-:Y:S01]  /*2c50*/  LOP3.LUT R30, R7, 0xffff0000, RZ, 0xc0, !PT ;  /* 0xffff0000071e7812 */ /* 0x000fe200078ec0ff */
[C---:B------:R-:W-:Y:S01]  /*2c60*/  IMAD.U32 R6, R5.reuse, 0x10000, RZ ;  /* 0x0001000005067824 */ /* 0x040fe200078e00ff */
[----:B------:R-:W-:Y:S01]  /*2c70*/  PRMT R31, R78, 0x5432, R74 ;  /* 0x000054324e1f7816 */ /* 0x000fe2000000004a */
[----:B------:R-:W-:Y:S01]  /*2c80*/  IMAD.U32 R78, R76, 0x10000, RZ ;  /* 0x000100004c4e7824 */ /* 0x000fe200078e00ff */
[----:B------:R-:W-:Y:S01]  /*2c90*/  LOP3.LUT R7, R5, 0xffff0000, RZ, 0xc0, !PT ;  /* 0xffff000005077812 */ /* 0x000fe200078ec0ff */
[----:B------:R-:W-:Y:S01]  /*2ca0*/  IMAD.U32 R5, R4, 0x10000, RZ ;  /* 0x0001000004057824 */ /* 0x000fe200078e00ff */
[----:B------:R-:W-:Y:S01]  /*2cb0*/  LOP3.LUT R74, R72, 0xffff0000, RZ, 0xc0, !PT ;  /* 0xffff0000484a7812 */ /* 0x000fe200078ec0ff */
[----:B------:R-:W-:Y:S01]  /*2cc0*/  FMUL.FTZ R81, R13, R78 ;  /* 0x0000004e0d517220 */ /* 0x000fe20000410000 */
[----:B------:R-:W-:Y:S01]  /*2cd0*/  LOP3.LUT R58, R31, 0xffff0000, RZ, 0xc0, !PT ;  /* 0xffff00001f3a7812 */ /* 0x000fe200078ec0ff */
[-C--:B------:R-:W-:Y:S01]  /*2ce0*/  FMUL.FTZ R13, R13, R71.reuse ;  /* 0x000000470d0d7220 */ /* 0x080fe20000410000 */
[----:B------:R-:W-:Y:S01]  /*2cf0*/  LOP3.LUT R76, R76, 0xffff0000, RZ, 0xc0, !PT ;  /* 0xffff00004c4c7812 */ /* 0x000fe200078ec0ff */
[----:B------:R-:W-:Y:S01]  /*2d00*/  FMUL.FTZ R79, R7, R74 ;  /* 0x0000004a074f7220 */ /* 0x000fe20000410000 */
        /* <DEDUP_REMOVED lines=23> */
.L_x_4482:
[----:B------:R-:W-:Y:S05]  /*2e80*/  BSYNC B2 ;  /* 0x0000000000027941 */ /* 0x000fea0003800000 */
.L_x_4481:
[----:B0-----:R4:W-:Y:S02]  /*2e90*/  ST.E.128 desc[UR40][R10.64], R4 ;  /* 0x000000040a007985 */ /* 0x0019e4000c101d28 */
.L_x_4480:
[----:B------:R-:W-:Y:S05]  /*2ea0*/  BSYNC B1 ;  /* 0x0000000000017941 */ /* 0x000fea0003800000 */
.L_x_4479:
        /* <DEDUP_REMOVED lines=58> */
.L_x_4484:
[----:B------:R-:W-:Y:S05]  /*3250*/  BSYNC B1 ;  /* 0x0000000000017941 */ /* 0x000fea0003800000 */
.L_x_4483:
[----:B-1----:R1:W-:Y:S01]  /*3260*/  ST.E.128 desc[UR40][R10.64], R4 ;  /* 0x000000040a007985 */ /* 0x0023e2000c101d28 */
[----:B------:R-:W-:Y:S05]  /*3270*/  BRA `(.L_x_4478) ;  /* 0x0000000c00987947 */ /* 0x000fea0003800000 */
.L_x_4471:
        /* <DEDUP_REMOVED lines=42> */
.L_x_4485:
[----:B------:R-:W-:Y:S01]  /*3520*/  IMAD R64, R22, 0x8, R2 ;  /* 0x0000000816407824 */ /* 0x000fe200078e0202 */
[----:B------:R-:W-:Y:S01]  /*3530*/  SHF.L.U32 R75, R186, 0x1f, RZ ;  /* 0x0000001fba4b7819 */ /* 0x000fe200000006ff */
[----:B------:R-:W-:Y:S03]  /*3540*/  BSSY B1, `(.L_x_4486) ;  /* 0x0000003000017945 */ /* 0x000fe60003800000 */
[----:B------:R-:W0:Y:S02]  /*3550*/  SYNCS.PHASECHK.TRANS64.TRYWAIT P6, [R64+URZ+0x38890], R75 ;  /* 0x0388904b400075a7 */ /* 0x000e2400080c017f */
[----:B0-----:R-:W-:Y:S05]  /*3560*/  @!P6 BRA `(.L_x_4487) ;  /* 0x0000017800e4e947 */ /* 0x001fea0003800000 */
.L_x_4721:
[----:B------:R-:W-:Y:S05]  /*3570*/  BSYNC B1 ;  /* 0x0000000000017941 */ /* 0x000fea0003800000 */
.L_x_4486:
[----:B------:R-:W-:-:S03]  /*3580*/  UMOV UR4, 0xffffffff ;  /* 0xffffffff00047882 */ /* 0x000fc60000000000 */
[----:B------:R-:W-:Y:S05]  /*3590*/  BRA.DIV UR4, `(.L_x_4488) ;  /* 0x0000017a04ec7947 */ /* 0x000fea000b800000 */
[----:B------:R-:W1:Y:S04]  /*35a0*/  SHFL.IDX PT, R70, R70, RZ, 0x1c1f ;  /* 0x001c1fff46467589 */ /* 0x000e6800000e0000 */
[----:B------:R-:W2:Y:S02]  /*35b0*/  SHFL.IDX PT, R71, R71, RZ, 0x1c1f ;  /* 0x001c1fff47477589 */ /* 0x000ea400000e0000 */
.L_x_4725:
        /* <DEDUP_REMOVED lines=10> */
[----:B------:R-:W-:-:S04]  /*3660*/  SHF.R.S32.HI R8, RZ, 0x4, R9 ;  /* 0x00000004ff087819 */ /* 0x000fc80000011409 */
[----:B------:R-:W-:-:S05]  /*3670*/  LEA.HI.SX32 R8, R3, R8, 0x1d ;  /* 0x0000000803087211 */ /* 0x000fca00078feaff */
[----:B------:R-:W-:-:S05]  /*3680*/  IMAD.SHL.U32 R77, R8, 0x8, RZ ;  /* 0x00000008084d7824 */ /* 0x000fca00078e00ff */
[----:B------:R-:W-:-:S04]  /*3690*/  LOP3.LUT R8, R44, 0x38, R77, 0xf8, !PT ;  /* 0x000000382c087812 */ /* 0x000fc800078ef84d */
[----:B------:R-:W-:-:S05]  /*36a0*/  LOP3.LUT R9, R8, R47, RZ, 0x3c, !PT ;  /* 0x0000002f08097212 */ /* 0x000fca00078e3cff */
[----:B------:R-:W-:Y:S02]  /*36b0*/  IMAD R8, R222, 0x200, R9 ;  /* 0x00000200de087824 */ /* 0x000fe400078e0209 */
[----:B------:R-:W-:Y:S02]  /*36c0*/  IMAD.IADD R9, R62, 0x1, R73 ;  /* 0x000000013e097824 */ /* 0x000fe400078e0249 */
[----:B------:R-:W-:Y:S02]  /*36d0*/  IMAD.IADD R73, R73, 0x1, R8 ;  /* 0x0000000149497824 */ /* 0x000fe400078e0208 */
[--C-:B------:R-:W-:Y:S02]  /*36e0*/  IMAD R9, R9, 0x2, R2.reuse ;  /* 0x0000000209097824 */ /* 0x100fe400078e0202 */
[----:B------:R-:W-:-:S04]  /*36f0*/  IMAD R73, R73, 0x2, R2 ;  /* 0x0000000249497824 */ /* 0x000fc800078e0202 */
[----:B------:R-:W1:Y:S04]  /*3700*/  LDS.128 R8, [R9+0x22400] ;  /* 0x0224000009087984 */ /* 0x000e680000000c00 */
        /* <DEDUP_REMOVED lines=25> */
[----:B------:R-:W-:Y:S01]  /*38a0*/  LOP3.LUT R82, R81, 0xffff0000, RZ, 0xc0, !PT ;  /* 0xffff000051527812 */ /* 0x000fe200078ec0ff */
[C---:B------:R-:W-:Y:S01]  /*38b0*/  FMUL.FTZ R81, R28.reuse, R79 ;  /* 0x0000004f1c517220 */ /* 0x040fe20000410000 */
[----:B------:R-:W-:Y:S01]  /*38c0*/  PRMT R78, R87, 0x5432, R78 ;  /* 0x00005432574e7816 */ /* 0x000fe2000000004e */
[-C--:B------:R-:W-:Y:S01]  /*38d0*/  FMUL.FTZ R87, R28, R83.reuse ;  /* 0x000000531c577220 */ /* 0x080fe20000410000 */
[----:B------:R-:W-:Y:S01]  /*38e0*/  LOP3.LUT R7, R9, 0xffff0000, RZ, 0xc0, !PT ;  /* 0xffff000009077812 */ /* 0x000fe200078ec0ff */
[----:B------:R-:W-:Y:S01]  /*38f0*/  FFMA.FTZ R81, R6, R83, R81 ;  /* 0x0000005306517223 */ /* 0x000fe20000010051 */
[----:B------:R-:W-:Y:S01]  /*3900*/  PRMT R80, R86, 0x5432, R80 ;  /* 0x0000543256507816 */ /* 0x000fe20000000050 */
[----:B------:R-:W-:Y:S01]  /*3910*/  FMUL.FTZ R86, R29, R82 ;  /* 0x000000521d567220 */ /* 0x000fe20000410000 */
[----:B------:R-:W-:Y:S01]  /*3920*/  LOP3.LUT R74, R74, 0xffff0000, RZ, 0xc0, !PT ;  /* 0xffff00004a4a7812 */ /* 0x000fe200078ec0ff */
[----:B------:R-:W-:Y:S01]  /*3930*/  FFMA.FTZ R87, R6, R79, -R87 ;  /* 0x0000004f06577223 */ /* 0x000fe20000010857 */
[----:B------:R-:W-:Y:S01]  /*3940*/  IMAD.U32 R28, R85, 0x10000, RZ ;  /* 0x00010000551c7824 */ /* 0x000fe200078e00ff */
[----:B------:R-:W-:Y:S01]  /*3950*/  LOP3.LUT R31, R15, 0xffff0000, RZ, 0xc0, !PT ;  /* 0xffff00000f1f7812 */ /* 0x000fe200078ec0ff */
[----:B------:R-:W-:-:S02]  /*3960*/  IMAD.U32 R6, R78, 0x10000, RZ ;  /* 0x000100004e067824 */ /* 0x000fc400078e00ff */
[-C--:B------:R-:W-:Y:S01]  /*3970*/  FMUL.FTZ R88, R29, R74.reuse ;  /* 0x0000004a1d587220 */ /* 0x080fe20000410000 */
[----:B------:R-:W-:Y:S01]  /*3980*/  FFMA.FTZ R86, R7, R74, -R86 ;  /* 0x0000004a07567223 */ /* 0x000fe20000010856 */
[----:B------:R-:W-:Y:S01]  /*3990*/  LOP3.LUT R74, R85, 0xffff0000, RZ, 0xc0, !PT ;  /* 0xffff0000554a7812 */ /* 0x000fe200078ec0ff */
[----:B------:R-:W-:Y:S02]  /*39a0*/  IMAD.U32 R9, R11, 0x10000, RZ ;  /* 0x000100000b097824 */ /* 0x000fe400078e00ff */
        /* <DEDUP_REMOVED lines=52> */
.L_x_4490:
[----:B------:R-:W-:Y:S05]  /*3cf0*/  BSYNC B1 ;  /* 0x0000000000017941 */ /* 0x000fea0003800000 */
.L_x_4489:
        /* <DEDUP_REMOVED lines=8> */
.L_x_4470:
[----:B------:R-:W-:-:S13]  /*3d80*/  ISETP.NE.AND P3, PT, R188, 0x3, PT ;  /* 0x00000003bc00780c */ /* 0x000fda0003f65270 */
[----:B------:R-:W-:Y:S05]  /*3d90*/  @!P3 BRA `(.L_x_4491) ;  /* 0x000000000004b947 */ /* 0x000fea0003800000 */
[----:B------:R-:W-:Y:S01]  /*3da0*/  BPT.TRAP 0x1 ;  /* 0x000000040000795c */ /* 0x000fe20000300000 */
.L_x_4491:
[----:B------:R-:W-:Y:S01]  /*3db0*/  IMAD R64, R22, 0x8, R2 ;  /* 0x0000000816407824 */ /* 0x000fe200078e0202 */
[----:B------:R-:W-:Y:S01]  /*3dc0*/  SHF.L.U32 R75, R186, 0x1f, RZ ;  /* 0x0000001fba4b7819 */ /* 0x000fe200000006ff */
[----:B------:R-:W-:Y:S01]  /*3dd0*/  BSSY B1, `(.L_x_4492) ;  /* 0x0000004000017945 */ /* 0x000fe20003800000 */
[----:B------:R-:W-:Y:S02]  /*3de0*/  SHF.R.S32.HI R68, RZ, 0x1f, R66 ;  /* 0x0000001fff447819 */ /* 0x000fe40000011442 */
[----:B------:R-:W1:Y:S02]  /*3df0*/  SYNCS.PHASECHK.TRANS64.TRYWAIT P4, [R64+URZ+0x38890], R75 ;  /* 0x0388904b400075a7 */ /* 0x000e64000808017f */
[----:B-1----:R-:W-:Y:S05]  /*3e00*/  @!P4 BRA `(.L_x_4493) ;  /* 0x00000174001cc947 */ /* 0x002fea0003800000 */
.L_x_4726:
[----:B------:R-:W-:Y:S05]  /*3e10*/  BSYNC B1 ;  /* 0x0000000000017941 */ /* 0x000fea0003800000 */
.L_x_4492:
        /* <DEDUP_REMOVED lines=26> */
.L_x_4730:
        /* <DEDUP_REMOVED lines=18> */
.L_x_4478:
[----:B------:R-:W-:Y:S05]  /*40e0*/  BSYNC B0 ;  /* 0x0000000000007941 */ /* 0x000fea0003800000 */
.L_x_4469:
        /* <DEDUP_REMOVED lines=17> */
.L_x_4496:
[----:B------:R-:W-:Y:S05]  /*4200*/  BSYNC B0 ;  /* 0x0000000000007941 */ /* 0x000fea0003800000 */
.L_x_4495:
[----:B------:R-:W1:Y:S01]  /*4210*/  SYNCS.PHASECHK.TRANS64.TRYWAIT P3, [R64+URZ+0x388b0], R75 ;  /* 0x0388b04b400075a7 */ /* 0x000e62000806017f */
[----:B------:R-:W-:Y:S04]  /*4220*/  BSSY B0, `(.L_x_4497) ;  /* 0x0000002000007945 */ /* 0x000fe80003800000 */
[----:B-1----:R-:W-:Y:S05]  /*4230*/  @!P3 BRA `(.L_x_4498) ;  /* 0x000001700068b947 */ /* 0x002fea0003800000 */
.L_x_4731:
[----:B------:R-:W-:Y:S05]  /*4240*/  BSYNC B0 ;  /* 0x0000000000007941 */ /* 0x000fea0003800000 */
.L_x_4497:
        /* <DEDUP_REMOVED lines=23> */
[----:B------:R-:W3:Y:S01]  /*43c0*/  LDL R31, [R1] ;  /* 0x00000000011f7983 */ /* 0x000ee20000100800 */
[----:B------:R-:W-:-:S03]  /*43d0*/  ULDC UR4, c[0x0][0x320] ;  /* 0x0000c80000047ab9 */ /* 0x000fc60000000800 */
[----:B------:R-:W4:Y:S04]  /*43e0*/  LDL R30, [R1+0x4] ;  /* 0x00000400011e7983 */ /* 0x000f280000100800 */
[----:B------:R-:W5:Y:S04]  /*43f0*/  LDL R29, [R1+0x8] ;  /* 0x00000800011d7983 */ /* 0x000f680000100800 */
[----:B------:R-:W5:Y:S01]  /*4400*/  LDL R28, [R1+0xc] ;  /* 0x00000c00011c7983 */ /* 0x000f620000100800 */
[----:B------:R-:W-:Y:S01]  /*4410*/  ISETP.GE.AND P5, PT, R16, UR4, PT ;  /* 0x0000000410007c0c */ /* 0x000fe2000bfa6270 */
[----:B------:R-:W-:-:S02]  /*4420*/  IMAD R9, R22, 0x8000, R52 ;  /* 0x0000800016097824 */ /* 0x000fc400078e0234 */
[----:B------:R-:W5:Y:S02]  /*4430*/  LDL R15, [R1+0x10] ;  /* 0x00001000010f7983 */ /* 0x000f640000100800 */
[C---:B------:R-:W-:Y:S01]  /*4440*/  IMAD R12, R9.reuse, 0x2, R2 ;  /* 0x00000002090c7824 */ /* 0x040fe200078e0202 */
[----:B------:R-:W-:Y:S01]  /*4450*/  LOP3.LUT P3, RZ, R190, 0x4, RZ, 0xc0, !PT ;  /* 0x00000004beff7812 */ /* 0x000fe2000786c0ff */
[----:B------:R-:W5:Y:S01]  /*4460*/  LDL R14, [R1+0x14] ;  /* 0x00001400010e7983 */ /* 0x000f620000100800 */
[----:B------:R-:W-:-:S03]  /*4470*/  VIADD R13, R9, 0x20 ;  /* 0x00000020090d7836 */ /* 0x000fc60000000000 */
[----:B------:R-:W5:Y:S04]  /*4480*/  LDL R58, [R1+0x18] ;  /* 0x00001800013a7983 */ /* 0x000f680000100800 */
[----:B------:R-:W1:Y:S04]  /*4490*/  @!P5 LDS.128 R4, [R12+0x400] ;  /* 0x000400000c04d984 */ /* 0x000e680000000c00 */
        /* <DEDUP_REMOVED lines=19> */
[C---:B------:R-:W-:Y:S01]  /*45d0*/  ISETP.GE.AND P5, PT, R214.reuse, UR4, PT ;  /* 0x00000004d6007c0c */ /* 0x040fe2000bfa6270 */
[----:B------:R-:W2:Y:S04]  /*45e0*/  LDL R31, [R1+0x1c] ;  /* 0x00001c00011f7983 */ /* 0x000ea80000100800 */
[----:B-1----:R0:W-:Y:S08]  /*45f0*/  @!P3 ST.E.128 desc[UR40][R8.64], R4 ;  /* 0x000000040800b985 */ /* 0x0021f0000c101d28 */
[----:B------:R-:W1:Y:S01]  /*4600*/  @!P5 LDS.128 R4, [R12+0x4400] ;  /* 0x004400000c04d984 */ /* 0x000e620000000c00 */
[----:B0-----:R-:W-:-:S05]  /*4610*/  @!P5 LEA R8, P3, R214, R11, 0x1 ;  /* 0x0000000bd608d211 */ /* 0x001fca00078608ff */
[----:B----4-:R-:W-:Y:S02]  /*4620*/  @!P5 IMAD.X R9, R10, 0x1, R30, P3 ;  /* 0x000000010a09d824 */ /* 0x010fe400018e061e */
[----:B------:R-:W3:Y:S01]  /*4630*/  LDL R30, [R1+0x20] ;  /* 0x00002000011e7983 */ /* 0x000ee20000100800 */
[----:B------:R-:W-:-:S03]  /*4640*/  ISETP.GE.AND P3, PT, R213, UR4, PT ;  /* 0x00000004d5007c0c */ /* 0x000fc6000bf66270 */
[----:B-1----:R0:W-:Y:S10]  /*4650*/  @!P5 ST.E.128 desc[UR40][R8.64], R4 ;  /* 0x000000040800d985 */ /* 0x0021f4000c101d28 */
[----:B------:R-:W1:Y:S01]  /*4660*/  @!P3 LDS.128 R4, [R13+0x4400] ;  /* 0x004400000d04b984 */ /* 0x000e620000000c00 */
[----:B0-----:R-:W-:-:S05]  /*4670*/  @!P3 LEA R8, P5, R213, R11, 0x1 ;  /* 0x0000000bd508b211 */ /* 0x001fca00078a08ff */
[----:B-----5:R-:W-:Y:S02]  /*4680*/  @!P3 IMAD.X R9, R10, 0x1, R29, P5 ;  /* 0x000000010a09b824 */ /* 0x020fe400028e061d */
[----:B------:R-:W4:Y:S01]  /*4690*/  LDL R29, [R1+0x24] ;  /* 0x00002400011d7983 */ /* 0x000f220000100800 */
[----:B------:R-:W-:-:S03]  /*46a0*/  ISETP.GE.AND P5, PT, R212, UR4, PT ;  /* 0x00000004d4007c0c */ /* 0x000fc6000bfa6270 */
[----:B-1----:R0:W-:Y:S10]  /*46b0*/  @!P3 ST.E.128 desc[UR40][R8.64], R4 ;  /* 0x000000040800b985 */ /* 0x0021f4000c101d28 */
[----:B------:R-:W1:Y:S01]  /*46c0*/  @!P5 LDS.128 R4, [R12+0x6400] ;  /* 0x006400000c04d984 */ /* 0x000e620000000c00 */
[----:B0-----:R-:W-:-:S05]  /*46d0*/  @!P5 LEA R8, P3, R212, R11, 0x1 ;  /* 0x0000000bd408d211 */ /* 0x001fca00078608ff */
[----:B------:R-:W-:Y:S02]  /*46e0*/  @!P5 IMAD.X R9, R10, 0x1, R28, P3 ;  /* 0x000000010a09d824 */ /* 0x000fe400018e061c */
[----:B------:R-:W5:Y:S01]  /*46f0*/  LDL R28, [R1+0x28] ;  /* 0x00002800011c7983 */ /* 0x000f620000100800 */
        /* <DEDUP_REMOVED lines=21> */
[----:B--2---:R-:W-:Y:S01]  /*4850*/  @!P5 IMAD.X R9, R10, 0x1, R31, P3 ;  /* 0x000000010a09d824 */ /* 0x004fe200018e061f */
        /* <DEDUP_REMOVED lines=26> */
.L_x_4500:
[----:B------:R-:W-:Y:S05]  /*4a00*/  BSYNC B0 ;  /* 0x0000000000007941 */ /* 0x000fea0003800000 */
.L_x_4499:
        /* <DEDUP_REMOVED lines=17> */
.L_x_4464:
[----:B------:R-:W3:Y:S01]  /*4b20*/  LDL R4, [R1+0x6c] ;  /* 0x00006c0001047983 */ /* 0x000ee20000100800 */
[----:B------:R-:W-:Y:S01]  /*4b30*/  BSSY B0, `(.L_x_4502) ;  /* 0x0000046000007945 */ /* 0x000fe20003800000 */
[----:B------:R-:W-:Y:S01]  /*4b40*/  CS2R R160, SRZ ;  /* 0x0000000000a07805 */ /* 0x000fe2000001ff00 */
[----:B------:R-:W-:Y:S01]  /*4b50*/  IMAD.MOV.U32 R162, RZ, RZ, RZ ;  /* 0x000000ffffa27224 */ /* 0x000fe200078e00ff */
        /* <DEDUP_REMOVED lines=67> */
.L_x_4503:
[----:B------:R-:W-:Y:S05]  /*4f90*/  BSYNC B0 ;  /* 0x0000000000007941 */ /* 0x000fea0003800000 */
.L_x_4502:
[----:B------:R-:W-:Y:S01]  /*4fa0*/  BSSY B7, `(.L_x_4504) ;  /* 0x0000ad3000077945 */ /* 0x000fe20003800000 */
[----:B--2---:R-:W-:Y:S01]  /*4fb0*/  IMAD.MOV.U32 R10, RZ, RZ, RZ ;  /* 0x000000ffff0a7224 */ /* 0x004fe200078e00ff */
[----:B------:R-:W-:Y:S01]  /*4fc0*/  CS2R R8, SRZ ;  /* 0x0000000000087805 */ /* 0x000fe2000001ff00 */
[----:B------:R-:W-:Y:S01]  /*4fd0*/  IMAD.MOV.U32 R36, RZ, RZ, RZ ;  /* 0x000000ffff247224 */ /* 0x000fe200078e00ff */
[----:B------:R-:W-:Y:S01]  /*4fe0*/  CS2R R6, SRZ ;  /* 0x0000000000067805 */ /* 0x000fe2000001ff00 */
[----:B------:R-:W-:Y:S01]  /*4ff0*/  IMAD.MOV.U32 R35, RZ, RZ, RZ ;  /* 0x000000ffff237224 */ /* 0x000fe200078e00ff */
[----:B------:R-:W-:Y:S01]  /*5000*/  CS2R R4, SRZ ;  /* 0x0000000000047805 */ /* 0x000fe2000001ff00 */
[----:B------:R-:W-:Y:S02]  /*5010*/  IMAD.MOV.U32 R32, RZ, RZ, RZ ;  /* 0x000000ffff207224 */ /* 0x000fe400078e00ff */
[----:B------:R-:W-:Y:S02]  /*5020*/  IMAD.MOV.U32 R31, RZ, RZ, RZ ;  /* 0x000000ffff1f7224 */ /* 0x000fe400078e00ff */
[----:B------:R-:W-:-:S02]  /*5030*/  IMAD.MOV.U32 R152, RZ, RZ, RZ ;  /* 0x000000ffff987224 */ /* 0x000fc400078e00ff */
[----:B------:R-:W-:Y:S02]  /*5040*/  IMAD.MOV.U32 R154, RZ, RZ, RZ ;  /* 0x000000ffff9a7224 */ /* 0x000fe400078e00ff */
[----:B------:R-:W-:Y:S01]  /*5050*/  IMAD.MOV.U32 R0, RZ, RZ, RZ ;  /* 0x000000ffff007224 */ /* 0x000fe200078e00ff */
[----:B------:R-:W-:Y:S06]  /*5060*/  @!P0 BRA `(.L_x_4505) ;  /* 0x0000001800688947 */ /* 0x000fec0003800000 */
[----:B------:R-:W-:Y:S02]  /*5070*/  ISETP.GE.AND P1, PT, R169, 0x1, PT ;  /* 0x00000001a900780c */ /* 0x000fe40003f26270 */
[----:B------:R-:W-:-:S11]  /*5080*/  PLOP3.LUT P0, PT, PT, PT, PT, 0x80, 0x0 ;  /* 0x000000000000781c */ /* 0x000fd60003f0f070 */
[----:B------:R-:W-:Y:S05]  /*5090*/  @!P1 BRA `(.L_x_4506) ;  /* 0x000000ac000c9947 */ /* 0x000fea0003800000 */
[----:B------:R-:W0:Y:S01]  /*50a0*/  S2R R20, SR_TID.X ;  /* 0x0000000000147919 */ /* 0x000e220000002100 */
[----:B------:R-:W-:Y:S01]  /*50b0*/  IMAD.MOV.U32 R5, RZ, RZ, 0x40000040 ;  /* 0x40000040ff057424 */ /* 0x000fe200078e00ff */
[----:B------:R-:W-:Y:S01]  /*50c0*/  BAR.SYNC.DEFER_BLOCKING 0xe, 0x100 ;  /* 0x0384000000007b1d */ /* 0x000fe20000010000 */
[----:B------:R-:W-:-:S03]  /*50d0*/  IMAD.MOV.U32 R7, RZ, RZ, 0x40000040 ;  /* 0x40000040ff077424 */ /* 0x000fc600078e00ff */
[----:B------:R-:W-:Y:S01]  /*50e0*/  R2UR UR5, R5 ;  /* 0x00000000050572ca */ /* 0x000fe200000e0000 */
[----:B------:R-:W-:Y:S01]  /*50f0*/  IMAD.MOV.U32 R11, RZ, RZ, 0x40000040 ;  /* 0x40000040ff0b7424 */ /* 0x000fe200078e00ff */
[----:B------:R-:W-:Y:S01]  /*5100*/  ISETP.NE.AND P2, PT, R188, 0x3, PT ;  /* 0x00000003bc00780c */ /* 0x000fe20003f45270 */
[----:B------:R-:W-:Y:S01]  /*5110*/  IMAD.MOV.U32 R9, RZ, RZ, 0x40000040 ;  /* 0x40000040ff097424 */ /* 0x000fe200078e00ff */
[----:B------:R-:W-:Y:S01]  /*5120*/  R2UR UR7, R7 ;  /* 0x00000000070772ca */ /* 0x000fe200000e0000 */
[----:B------:R-:W-:Y:S01]  /*5130*/  IMAD.MOV.U32 R7, RZ, RZ, 0x40000040 ;  /* 0x40000040ff077424 */ /* 0x000fe200078e00ff */
[----:B------:R-:W-:Y:S01]  /*5140*/  R2UR UR15, R11 ;  /* 0x000000000b0f72ca */ /* 0x000fe200000e0000 */
[----:B------:R-:W-:Y:S01]  /*5150*/  IMAD.MOV.U32 R11, RZ, RZ, 0x40000040 ;  /* 0x40000040ff0b7424 */ /* 0x000fe200078e00ff */
[----:B------:R-:W-:Y:S01]  /*5160*/  R2UR UR11, R9 ;  /* 0x00000000090b72ca */ /* 0x000fe200000e0000 */
[----:B------:R-:W-:-:S03]  /*5170*/  IMAD.MOV.U32 R9, RZ, RZ, 0x40000040 ;  /* 0x40000040ff097424 */ /* 0x000fc600078e00ff */
[----:B------:R-:W-:Y:S02]  /*5180*/  R2UR UR9, R11 ;  /* 0x000000000b0972ca */ /* 0x000fe400000e0000 */
[----:B------:R-:W-:Y:S01]  /*5190*/  R2UR UR13, R9 ;  /* 0x00000000090d72ca */ /* 0x000fe200000e0000 */
[----:B-----5:R-:W-:Y:S01]  /*51a0*/  WARPGROUP.ARRIVE ;  /* 0x00000000000079c5 */ /* 0x020fe20000000000 */
        /* <DEDUP_REMOVED lines=10> */
[----:B------:R-:W-:Y:S01]  /*5250*/  SHF.R.U32.HI R4, RZ, 0x4, R0 ;  /* 0x00000004ff047819 */ /* 0x000fe20000011600 */
[----:B------:R-:W-:-:S03]  /*5260*/  VIADD R3, R3, 0x400 ;  /* 0x0000040003037836 */ /* 0x000fc60000000000 */
[----:B------:R-:W-:Y:S02]  /*5270*/  LOP3.LUT R4, R4, 0x3fff, RZ, 0xc0, !PT ;  /* 0x00003fff04047812 */ /* 0x000fe400078ec0ff */
[----:B------:R-:W-:Y:S02]  /*5280*/  SHF.R.U32.HI R3, RZ, 0x4, R3 ;  /* 0x00000004ff037819 */ /* 0x000fe40000011603 */
[----:B------:R-:W-:Y:S02]  /*5290*/  LOP3.LUT R4, R4, 0x10000, RZ, 0xfc, !PT ;  /* 0x0001000004047812 */ /* 0x000fe400078efcff */
[----:B------:R-:W-:Y:S02]  /*52a0*/  LOP3.LUT R0, R3, 0x3fff, RZ, 0xc0, !PT ;  /* 0x00003fff03007812 */ /* 0x000fe400078ec0ff */
[----:B------:R-:W-:Y:S02]  /*52b0*/  R2UR UR4, R4 ;  /* 0x00000000040472ca */ /* 0x000fe400000e0000 */
[----:B------:R-:W-:-:S05]  /*52c0*/  LOP3.LUT R0, R0, 0x2000000, RZ, 0xfc, !PT ;  /* 0x0200000000007812 */ /* 0x000fca00078efcff */
[----:B------:R-:W-:-:S04]  /*52d0*/  IMAD R6, R18, 0x1000, R0 ;  /* 0x0000100012067824 */ /* 0x000fc800078e0200 */
[C---:B------:R-:W-:Y:S01]  /*52e0*/  VIADD R10, R6.reuse, 0x100 ;  /* 0x00000100060a7836 */ /* 0x040fe20000000000 */
[C---:B------:R-:W-:Y:S01]  /*52f0*/  R2UR UR6, R6.reuse ;  /* 0x00000000060672ca */ /* 0x040fe200000e0000 */
[C---:B------:R-:W-:Y:S02]  /*5300*/  VIADD R8, R6.reuse, 0x80 ;  /* 0x0000008006087836 */ /* 0x040fe40000000000 */
[----:B------:R-:W-:Y:S01]  /*5310*/  VIADD R6, R6, 0x180 ;  /* 0x0000018006067836 */ /* 0x000fe20000000000 */
[----:B------:R-:W-:Y:S01]  /*5320*/  R2UR UR14, R10 ;  /* 0x000000000a0e72ca */ /* 0x000fe200000e0000 */
[----:B------:R-:W-:Y:S01]  /*5330*/  VIADD R10, R4, 0x2 ;  /* 0x00000002040a7836 */ /* 0x000fe20000000000 */
[----:B------:R-:W-:Y:S01]  /*5340*/  R2UR UR10, R8 ;  /* 0x00000000080a72ca */ /* 0x000fe200000e0000 */
[----:B------:R-:W-:-:S03]  /*5350*/  VIADD R8, R4, 0x4 ;  /* 0x0000000404087836 */ /* 0x000fc60000000000 */
[----:B------:R-:W-:Y:S02]  /*5360*/  R2UR UR8, R10 ;  /* 0x000000000a0872ca */ /* 0x000fe400000e0000 */
[----:B------:R-:W-:Y:S01]  /*5370*/  R2UR UR12, R8 ;  /* 0x00000000080c72ca */ /* 0x000fe200000e0000 */
[----:B------:R-:W-:Y:S01]  /*5380*/  HGMMA.64x256x16.F32.BF16 R24, gdesc[UR4].tnspB, RZ, !UPT, gsb0 ;  /* 0x43e00000041879f0 */ /* 0x000fe2000c0018ff */
[----:B------:R-:W-:Y:S01]  /*5390*/  R2UR UR6, R6 ;  /* 0x00000000060672ca */ /* 0x000fe200000e0000 */
[----:B------:R-:W-:Y:S01]  /*53a0*/  VIADD R6, R4, 0x6 ;  /* 0x0000000604067836 */ /* 0x000fe20000000000 */
[----:B------:R-:W-:Y:S01]  /*53b0*/  R2UR UR7, R7 ;  /* 0x00000000070772ca */ /* 0x000fe200000e0000 */
[----:B------:R-:W-:-:S03]  /*53c0*/  IMAD.MOV.U32 R7, RZ, RZ, 0x40000040 ;  /* 0x40000040ff077424 */ /* 0x000fc600078e00ff */
[----:B------:R-:W-:Y:S02]  /*53d0*/  R2UR UR4, R6 ;  /* 0x00000000060472ca */ /* 0x000fe400000e0000 */
[----:B------:R-:W-:Y:S01]  /*53e0*/  R2UR UR5, R7 ;  /* 0x00000000070572ca */ /* 0x000fe200000e0000 */
        /* <DEDUP_REMOVED lines=16> */
.L_x_4507:
[----:B------:R-:W-:Y:S01]  /*54f0*/  IMAD R3, R18, 0x8, R2 ;  /* 0x0000000812037824 */ /* 0x000fe200078e0202 */
[----:B------:R-:W-:Y:S01]  /*5500*/  ISETP.GE.AND P0, PT, R169, 0x41, PT ;  /* 0x00000041a900780c */ /* 0x000fe20003f06270 */
[----:B------:R-:W-:Y:S02]  /*5510*/  BSSY B0, `(.L_x_4508) ;  /* 0x00000c2000007945 */ /* 0x000fe40003800000 */
[----:B------:R-:W-:-:S05]  /*5520*/  VIADD R3, R3, 0x38860 ;  /* 0x0003886003037836 */ /* 0x000fca0000000000 */
[----:B------:R-:W-:-:S04]  /*5530*/  PRMT R3, R189, 0x654, R3 ;  /* 0x00000654bd037816 */ /* 0x000fc80000000003 */
[----:B------:R0:W-:Y:S01]  /*5540*/  SYNCS.ARRIVE.TRANS64.RED.A1T0 RZ, [R3+URZ], RZ ;  /* 0x000000ff03ff79a7 */ /* 0x0001e2000810043f */
[----:B------:R-:W-:Y:S05]  /*5550*/  @!P0 BRA `(.L_x_4509) ;  /* 0x0000000800f48947 */ /* 0x000fea0003800000 */
[----:B------:R-:W-:-:S07]  /*5560*/  VIADD R170, R170, 0xfffffffe ;  /* 0xfffffffeaaaa7836 */ /* 0x000fce0000000000 */
.L_x_4511:
[----:B------:R-:W-:Y:S01]  /*5570*/  BAR.SYNC.DEFER_BLOCKING 0xe, 0x100 ;  /* 0x0384000000007b1d */ /* 0x000fe20000010000 */
[----:B01----:R-:W-:Y:S01]  /*5580*/  IMAD R3, R18, 0x40, R194 ;  /* 0x0000004012037824 */ /* 0x003fe200078e02c2 */
[----:B------:R-:W-:Y:S01]  /*5590*/  R2UR UR4, R4 ;  /* 0x00000000040472ca */ /* 0x000fe200000e0000 */
[----:B------:R-:W-:Y:S01]  /*55a0*/  VIADD R18, R18, 0x1 ;  /* 0x0000000112127836 */ /* 0x000fe20000000000 */
[----:B------:R-:W-:Y:S01]  /*55b0*/  R2UR UR5, R5 ;  /* 0x00000000050572ca */ /* 0x000fe200000e0000 */
[----:B------:R-:W-:Y:S02]  /*55c0*/  IMAD R3, R3, 0x4, R2 ;  /* 0x0000000403037824 */ /* 0x000fe400078e0202 */
[----:B------:R-:W-:Y:S01]  /*55d0*/  IMAD.MOV.U32 R13, RZ, RZ, 0x40000040 ;  /* 0x40000040ff0d7424 */ /* 0x000fe200078e00ff */
[----:B------:R-:W-:Y:S01]  /*55e0*/  ISETP.NE.AND P0, PT, R18, 0x2, PT ;  /* 0x000000021200780c */ /* 0x000fe20003f05270 */
[----:B------:R-:W-:-:S03]  /*55f0*/  IMAD.MOV.U32 R15, RZ, RZ, 0x40000040 ;  /* 0x40000040ff0f7424 */ /* 0x000fc600078e00ff */
[----:B------:R-:W-:Y:S02]  /*5600*/  SEL R18, R18, RZ, P0 ;  /* 0x000000ff12127207 */ /* 0x000fe40000000000 */
[----:B------:R-:W-:Y:S01]  /*5610*/  R2UR UR7, R13 ;  /* 0x000000000d0772ca */ /* 0x000fe200000e0000 */
[----:B------:R-:W-:Y:S01]  /*5620*/  IMAD.MOV.U32 R13, RZ, RZ, 0x40000040 ;  /* 0x40000040ff0d7424 */ /* 0x000fe200078e00ff */
        /* <DEDUP_REMOVED lines=66> */
[----:B------:R-:W-:-:S02]  /*5a50*/  IMAD R12, R18, 0x1000, R0 ;  /* 0x00001000120c7824 */ /* 0x000fc400078e0200 */
[-C--:B-1----:R-:W-:Y:S01]  /*5a60*/  FMUL.FTZ R26, R26, R3.reuse ;  /* 0x000000031a1a7220 */ /* 0x082fe20000410000 */
[-C--:B------:R-:W-:Y:S01]  /*5a70*/  FMUL.FTZ R27, R27, R3.reuse ;  /* 0x000000031b1b7220 */ /* 0x080fe20000410000 */
[-C--:B------:R-:W-:Y:S01]  /*5a80*/  FMUL.FTZ R30, R30, R3.reuse ;  /* 0x000000031e1e7220 */ /* 0x080fe20000410000 */
[-C--:B------:R-:W-:Y:S01]  /*5a90*/  FMUL.FTZ R31, R31, R3.reuse ;  /* 0x000000031f1f7220 */ /* 0x080fe20000410000 */
[----:B------:R-:W-:Y:S01]  /*5aa0*/  R2UR UR6, R12 ;  /* 0x000000000c0672ca */ /* 0x000fe200000e0000 */
        /* <DEDUP_REMOVED lines=60> */
[----:B------:R-:W-:-:S02]  /*5e70*/  VIADD R14, R12, 0x80 ;  /* 0x000000800c0e7836 */ /* 0x000fc40000000000 */
[----:B------:R-:W-:Y:S02]  /*5e80*/  IMAD.MOV.U32 R3, RZ, RZ, R170 ;  /* 0x000000ffff037224 */ /* 0x000fe400078e00aa */
[----:B------:R-:W-:Y:S01]  /*5e90*/  VIADD R170, R170, 0xffffffff ;  /* 0xffffffffaaaa7836 */ /* 0x000fe20000000000 */
[----:B------:R-:W-:Y:S02]  /*5ea0*/  WARPGROUP.ARRIVE ;  /* 0x00000000000079c5 */ /* 0x000fe40000000000 */
[----:B------:R-:W-:Y:S02]  /*5eb0*/  ISETP.GT.AND P1, PT, R3, RZ, PT ;  /* 0x000000ff0300720c */ /* 0x000fe40003f24270 */
[----:B------:R-:W-:Y:S02]  /*5ec0*/  SEL R3, RZ, 0x1, P0 ;  /* 0x00000001ff037807 */ /* 0x000fe40000000000 */
[----:B------:R-:W-:Y:S01]  /*5ed0*/  HGMMA.64x256x16.F32.BF16 R24, gdesc[UR4].tnspB, R24, gsb0 ;  /* 0x43e00000041879f0 */ /* 0x000fe20008001818 */
[----:B------:R-:W-:Y:S01]  /*5ee0*/  R2UR UR6, R14 ;  /* 0x000000000e0672ca */ /* 0x000fe200000e0000 */
[----:B------:R-:W-:Y:S01]  /*5ef0*/  VIADD R14, R12, 0x100 ;  /* 0x000001000c0e7836 */ /* 0x000fe20000000000 */
[----:B------:R-:W-:Y:S01]  /*5f00*/  R2UR UR7, R15 ;  /* 0x000000000f0772ca */ /* 0x000fe200000e0000 */
[----:B------:R-:W-:Y:S01]  /*5f10*/  IMAD.MOV.U32 R15, RZ, RZ, 0x40000040 ;  /* 0x40000040ff0f7424 */ /* 0x000fe200078e00ff */
[----:B------:R-:W-:Y:S01]  /*5f20*/  R2UR UR4, R10 ;  /* 0x000000000a0472ca */ /* 0x000fe200000e0000 */
[----:B------:R-:W-:Y:S01]  /*5f30*/  VIADD R12, R12, 0x180 ;  /* 0x000001800c0c7836 */ /* 0x000fe20000000000 */
[----:B------:R-:W-:-:S02]  /*5f40*/  R2UR UR5, R11 ;  /* 0x000000000b0572ca */ /* 0x000fc400000e0000 */
[----:B------:R-:W-:Y:S01]  /*5f50*/  LOP3.LUT R23, R23, R3, RZ, 0x3c, !PT ;  /* 0x0000000317177212 */ /* 0x000fe200078e3cff */
[----:B------:R-:W-:Y:S02]  /*5f60*/  WARPGROUP.DEPBAR.LE gsb0, 0x0 ;  /* 0x00008000000079c5 */ /* 0x000fe40000010000 */
[----:B------:R-:W-:-:S15]  /*5f70*/  WARPGROUP.ARRIVE ;  /* 0x00000000000079c5 */ /* 0x000fde0000000000 */
[----:B------:R-:W-:-:S01]  /*5f80*/  NOP ;  /* 0x0000000000007918 */ /* 0x000fc20000000000 */
[----:B------:R-:W-:Y:S01]  /*5f90*/  HGMMA.64x256x16.F32.BF16 R24, gdesc[UR4].tnspB, R24, gsb0 ;  /* 0x43e00000041879f0 */ /* 0x000fe20008001818 */
[----:B------:R-:W-:Y:S02]  /*5fa0*/  R2UR UR6, R14 ;  /* 0x000000000e0672ca */ /* 0x000fe400000e0000 */
[----:B------:R-:W-:Y:S02]  /*5fb0*/  R2UR UR7, R15 ;  /* 0x000000000f0772ca */ /* 0x000fe400000e0000 */
[----:B------:R-:W-:Y:S02]  /*5fc0*/  R2UR UR4, R8 ;  /* 0x00000000080472ca */ /* 0x000fe400000e0000 */
[----:B------:R-:W-:Y:S01]  /*5fd0*/  R2UR UR5, R9 ;  /* 0x00000000090572ca */ /* 0x000fe200000e0000 */
[----:B------:R-:W-:Y:S02]  /*5fe0*/  WARPGROUP.DEPBAR.LE gsb0, 0x0 ;  /* 0x00008000000079c5 */ /* 0x000fe40000010000 */
[----:B------:R-:W-:-:S15]  /*5ff0*/  WARPGROUP.ARRIVE ;  /* 0x00000000000079c5 */ /* 0x000fde0000000000 */
[----:B------:R-:W-:-:S03]  /*6000*/  NOP ;  /* 0x0000000000007918 */ /* 0x000fc60000000000 */
        /* <DEDUP_REMOVED lines=8> */
[----:B------:R-:W-:Y:S03]  /*6090*/  HGMMA.64x256x16.F32.BF16 R24, gdesc[UR4].tnspB, R24, gsb0 ;  /* 0x43e00000041879f0 */ /* 0x000fe60008001818 */
[----:B------:R-:W-:Y:S02]  /*60a0*/  WARPGROUP.DEPBAR.LE gsb0, 0x0 ;  /* 0x00008000000079c5 */ /* 0x000fe40000010000 */
[----:B------:R-:W-:Y:S06]  /*60b0*/  BAR.ARV 0xf, 0x100 ;  /* 0x03c4000000007b1d */ /* 0x000fec0000002000 */
[----:B------:R-:W-:Y:S05]  /*60c0*/  @!P2 BRA `(.L_x_4510) ;  /* 0x000000000004a947 */ /* 0x000fea0003800000 */
[----:B------:R-:W-:Y:S01]  /*60d0*/  BPT.TRAP 0x1 ;  /* 0x000000040000795c */ /* 0x000fe20000300000 */
.L_x_4510:
[----:B------:R-:W-:-:S04]  /*60e0*/  IMAD R3, R18, 0x8, R2 ;  /* 0x0000000812037824 */ /* 0x000fc800078e0202 */
[----:B------:R-:W-:-:S05]  /*60f0*/  VIADD R3, R3, 0x38860 ;  /* 0x0003886003037836 */ /* 0x000fca0000000000 */
[----:B------:R-:W-:-:S04]  /*6100*/  PRMT R3, R189, 0x654, R3 ;  /* 0x00000654bd037816 */ /* 0x000fc80000000003 */
[----:B------:R1:W-:Y:S01]  /*6110*/  SYNCS.ARRIVE.TRANS64.RED.A1T0 RZ, [R3+URZ], RZ ;  /* 0x000000ff03ff79a7 */ /* 0x0003e2000810043f */
[----:B------:R-:W-:Y:S05]  /*6120*/  @P1 BRA `(.L_x_4511) ;  /* 0xfffffff400101947 */ /* 0x000fea000383ffff */
.L_x_4509:
[----:B------:R-:W-:Y:S05]  /*6130*/  BSYNC B0 ;  /* 0x0000000000007941 */ /* 0x000fea0003800000 */
.L_x_4508:
[----:B------:R-:W-:Y:S01]  /*6140*/  BAR.SYNC.DEFER_BLOCKING 0xe, 0x100 ;  /* 0x0384000000007b1d */ /* 0x000fe20000010000 */
[C---:B01----:R-:W-:Y:S01]  /*6150*/  IMAD R3, R18.reuse, 0x40, R194 ;  /* 0x0000004012037824 */ /* 0x043fe200078e02c2 */
[----:B------:R-:W-:Y:S01]  /*6160*/  PLOP3.LUT P0, PT, PT, PT, PT, 0x8, 0x0 ;  /* 0x000000000000781c */ /* 0x000fe20003f0e170 */
[----:B------:R-:W-:Y:S02]  /*6170*/  VIADD R18, R18, 0x1 ;  /* 0x0000000112127836 */ /* 0x000fe40000000000 */
[----:B------:R-:W-:-:S03]  /*6180*/  IMAD R3, R3, 0x4, R2 ;  /* 0x0000000403037824 */ /* 0x000fc600078e0202 */
[----:B------:R-:W-:-:S04]  /*6190*/  ISETP.NE.AND P1, PT, R18, 0x2, PT ;  /* 0x000000021200780c */ /* 0x000fc80003f25270 */
[----:B------:R-:W-:Y:S01]  /*61a0*/  SEL R18, R18, RZ, P1 ;  /* 0x000000ff12127207 */ /* 0x000fe20000800000 */
        /* <DEDUP_REMOVED lines=130> */
[----:B------:R-:W-:-:S04]  /*69d0*/  SEL R2, RZ, 0x1, P1 ;  /* 0x00000001ff027807 */ /* 0x000fc80000800000 */
[----:B------:R-:W-:Y:S01]  /*69e0*/  LOP3.LUT R23, R23, R2, RZ, 0x3c, !PT ;  /* 0x0000000217177212 */ /* 0x000fe200078e3cff */
[----:B------:R-:W-:Y:S06]  /*69f0*/  BAR.ARV 0xf, 0x100 ;  /* 0x03c4000000007b1d */ /* 0x000fec0000002000 */
[----:B------:R-:W-:Y:S05]  /*6a00*/  BRA `(.L_x_4506) ;  /* 0x0000009000b07947 */ /* 0x000fea0003800000 */
.L_x_4505:
        /* <DEDUP_REMOVED lines=36> */
.L_x_4513:
[----:B------:R-:W-:Y:S05]  /*6c50*/  BSYNC B6 ;  /* 0x0000000000067941 */ /* 0x000fea0003800000 */
.L_x_4512:
        /* <DEDUP_REMOVED lines=13> */
.L_x_4517:
[----:B-1----:R1:W2:Y:S02]  /*6d30*/  SYNCS.PHASECHK.TRANS64.TRYWAIT P0, [R2+URZ+0x38800], R3 ;  /* 0x03880003020075a7 */ /* 0x0022a4000800017f */
[----:B--2---:R-:W-:Y:S05]  /*6d40*/  @!P0 NANOSLEEP.SYNCS 0x989680 ;  /* 0x009896800000895d */ /* 0x004fea0003900000 */
[----:B------:R-:W2:Y:S02]  /*6d50*/  @!P0 SYNCS.PHASECHK.TRANS64 P0, [R2+URZ+0x38800], R3 ;  /* 0x03880003020085a7 */ /* 0x000ea4000800007f */
[----:B--2---:R-:W-:Y:S05]  /*6d60*/  @!P0 BRA `(.L_x_4517) ;  /* 0xfffffffc00f08947 */ /* 0x004fea000383ffff */
.L_x_4516:
[----:B------:R-:W-:Y:S05]  /*6d70*/  BSYNC B0 ;  /* 0x0000000000007941 */ /* 0x000fea0003800000 */
.L_x_4515:
[----:B------:R-:W-:Y:S05]  /*6d80*/  BRA `(.L_x_4518) ;  /* 0x0000002000b87947 */ /* 0x000fea0003800000 */
.L_x_4514:
[----:B-----5:R-:W-:Y:S01]  /*6d90*/  SHF.R.S32.HI R0, RZ, 0x1f, R27 ;  /* 0x0000001fff007819 */ /* 0x020fe2000001141b */
[----:B------:R-:W-:Y:S01]  /*6da0*/  VIADD R3, R2, 0x20400 ;  /* 0x0002040002037836 */ /* 0x000fe20000000000 */
[----:B------:R-:W-:Y:S01]  /*6db0*/  ULDC.64 UR4, c[0x0][0x3f8] ;  /* 0x0000fe0000047ab9 */ /* 0x000fe20000000a00 */
[----:B------:R-:W-:Y:S01]  /*6dc0*/  ULDC.64 UR6, c[0x0][0x408] ;  /* 0x0001020000067ab9 */ /* 0x000fe20000000a00 */
[----:B------:R-:W-:Y:S01]  /*6dd0*/  IMAD.WIDE.U32 R4, R27, UR4, RZ ;  /* 0x000000041b047c25 */ /* 0x000fe2000f8e00ff */
[----:B------:R-:W-:Y:S01]  /*6de0*/  BSSY B6, `(.L_x_4519) ;  /* 0x0000020000067945 */ /* 0x000fe20003800000 */
[----:B------:R-:W-:Y:S02]  /*6df0*/  LOP3.LUT P0, RZ, R3, 0x3ff, RZ, 0xc0, !PT ;  /* 0x000003ff03ff7812 */ /* 0x000fe4000780c0ff */
[C---:B------:R-:W-:Y:S02]  /*6e00*/  IMAD R6, R0.reuse, UR4, RZ ;  /* 0x0000000400067c24 */ /* 0x040fe4000f8e02ff */
[----:B------:R-:W-:-:S02]  /*6e10*/  IMAD R0, R0, UR6, RZ ;  /* 0x0000000600007c24 */ /* 0x000fc4000f8e02ff */
[C---:B------:R-:W-:Y:S01]  /*6e20*/  IMAD R3, R27.reuse, UR5, R6 ;  /* 0x000000051b037c24 */ /* 0x040fe2000f8e0206 */
[----:B------:R-:W-:Y:S01]  /*6e30*/  ULDC.64 UR4, c[0x0][0x3e8] ;  /* 0x0000fa0000047ab9 */ /* 0x000fe20000000a00 */
[----:B------:R-:W-:Y:S01]  /*6e40*/  IMAD.WIDE.U32 R6, R27, UR6, RZ ;  /* 0x000000061b067c25 */ /* 0x000fe2000f8e00ff */
[----:B------:R-:W-:-:S03]  /*6e50*/  LEA R26, P1, R4, UR4, 0x1 ;  /* 0x00000004041a7c11 */ /* 0x000fc6000f8208ff */
[----:B------:R-:W-:Y:S01]  /*6e60*/  IMAD R29, R27, UR7, R0 ;  /* 0x000000071b1d7c24 */ /* 0x000fe2000f8e0200 */
[----:B------:R-:W-:Y:S01]  /*6e70*/  ULDC.64 UR6, c[0x0][0x400] ;  /* 0x0001000000067ab9 */ /* 0x000fe20000000a00 */
[----:B------:R-:W-:Y:S01]  /*6e80*/  IMAD.IADD R27, R3, 0x1, R5 ;  /* 0x00000001031b7824 */ /* 0x000fe200078e0205 */
[----:B------:R-:W-:Y:S01]  /*6e90*/  LEA R28, P2, R6, UR6, 0x1 ;  /* 0x00000006061c7c11 */ /* 0x000fe2000f8408ff */
[----:B------:R-:W-:-:S03]  /*6ea0*/  IMAD.IADD R29, R29, 0x1, R7 ;  /* 0x000000011d1d7824 */ /* 0x000fc600078e0207 */
[----:B------:R-:W-:Y:S02]  /*6eb0*/  LEA.HI.X R27, R4, UR5, R27, 0x1, P1 ;  /* 0x00000005041b7c11 */ /* 0x000fe400088f0c1b */
[----:B------:R-:W-:Y:S01]  /*6ec0*/  LEA.HI.X R29, R6, UR7, R29, 0x1, P2 ;  /* 0x00000007061d7c11 */ /* 0x000fe200090f0c1d */
        /* <DEDUP_REMOVED lines=17> */
.L_x_4520:
[----:B------:R-:W-:Y:S05]  /*6fe0*/  BSYNC B6 ;  /* 0x0000000000067941 */ /* 0x000fea0003800000 */
.L_x_4519:
        /* <DEDUP_REMOVED lines=11> */
.L_x_4737:
[----:B------:R-:W5:Y:S01]  /*70a0*/  LDL R7, [R1+0x54] ;  /* 0x0000540001077983 */ /* 0x000f620000100800 */
[----:B------:R-:W-:Y:S01]  /*70b0*/  ULDC UR4, c[0x0][0x448] ;  /* 0x0001120000047ab9 */ /* 0x000fe20000000800 */
[----:B------:R-:W-:Y:S01]  /*70c0*/  BSSY B1, `(.L_x_4524) ;  /* 0x0000022000017945 */ /* 0x000fe20003800000 */
[----:B------:R-:W-:Y:S01]  /*70d0*/  IMAD R24, R24, UR4, RZ ;  /* 0x0000000418187c24 */ /* 0x000fe2000f8e02ff */
        /* <DEDUP_REMOVED lines=8> */
[----:B------:R-:W-:Y:S01]  /*7160*/  IMAD.IADD R12, R7, 0x1, -R6 ;  /* 0x00000001070c7824 */ /* 0x000fe200078e0a06 */
[----:B------:R-:W-:-:S04]  /*7170*/  CS2R R6, SRZ ;  /* 0x0000000000067805 */ /* 0x000fc8000001ff00 */
[----:B------:R-:W-:Y:S01]  /*7180*/  SHF.L.U32 R13, R12, 0x1f, RZ ;  /* 0x0000001f0c0d7819 */ /* 0x000fe200000006ff */
        /* <DEDUP_REMOVED lines=10> */
[----:B0-----:R-:W-:Y:S01]  /*7230*/  @!P2 IMAD.WIDE R26, R184, 0x2, R8 ;  /* 0x00000002b81aa825 */ /* 0x001fe200078e0208 */
        /* <DEDUP_REMOVED lines=10> */
.L_x_4525:
[----:B------:R-:W-:Y:S05]  /*72e0*/  BSYNC B1 ;  /* 0x0000000000017941 */ /* 0x000fea0003800000 */
.L_x_4524:
[----:B------:R-:W4:Y:S01]  /*72f0*/  SYNCS.PHASECHK.TRANS64.TRYWAIT P0, [R2+URZ+0x38800], R13 ;  /* 0x0388000d020075a7 */ /* 0x000f22000800017f */
[----:B-1----:R-:W-:Y:S01]  /*7300*/  LOP3.LUT R3, R31, 0x18, R16, 0xf8, !PT ;  /* 0x000000181f037812 */ /* 0x002fe200078ef810 */
[----:B--2---:R-:W-:Y:S01]  /*7310*/  IMAD R0, R25, -0x40, R24 ;  /* 0xffffffc019007824 */ /* 0x004fe200078e0218 */
[----:B0-----:R-:W-:Y:S01]  /*7320*/  SHF.R.U32.HI R4, RZ, 0x3, R31 ;  /* 0x00000003ff047819 */ /* 0x001fe2000001161f */
[----:B---3-5:R-:W-:Y:S01]  /*7330*/  IMAD.MOV.U32 R5, RZ, RZ, R20 ;  /* 0x000000ffff057224 */ /* 0x028fe200078e0014 */
[----:B------:R-:W-:Y:S01]  /*7340*/  SHF.R.U64 R26, R10, 0x10, R11 ;  /* 0x000000100a1a7819 */ /* 0x000fe2000000120b */
[--C-:B----4-:R-:W-:Y:S01]  /*7350*/  IMAD.MOV.U32 R14, RZ, RZ, R21.reuse ;  /* 0x000000ffff0e7224 */ /* 0x110fe200078e0015 */
[----:B------:R-:W-:Y:S01]  /*7360*/  LOP3.LUT R29, R3, R4, RZ, 0x3c, !PT ;  /* 0x00000004031d7212 */ /* 0x000fe200078e3cff */
[----:B------:R-:W-:Y:S01]  /*7370*/  IMAD.MOV.U32 R3, RZ, RZ, R10 ;  /* 0x000000ffff037224 */ /* 0x000fe200078e000a */
[----:B------:R-:W-:Y:S01]  /*7380*/  SHF.R.U64 R28, R20, 0x10, R21 ;  /* 0x00000010141c7819 */ /* 0x000fe20000001215 */
[----:B------:R-:W-:Y:S01]  /*7390*/  IMAD.MOV.U32 R4, RZ, RZ, R11 ;  /* 0x000000ffff047224 */ /* 0x000fe200078e000b */
[----:B------:R-:W-:Y:S01]  /*73a0*/  SHF.R.U32.HI R27, RZ, 0x10, R21 ;  /* 0x00000010ff1b7819 */ /* 0x000fe20000011615 */
[----:B------:R-:W-:Y:S01]  /*73b0*/  IMAD R29, R222, 0x200, R29 ;  /* 0x00000200de1d7824 */ /* 0x000fe200078e021d */
[----:B------:R-:W-:Y:S01]  /*73c0*/  SHF.R.U32.HI R25, RZ, 0x10, R11 ;  /* 0x00000010ff197819 */ /* 0x000fe2000001160b */
[----:B------:R-:W-:Y:S01]  /*73d0*/  IMAD.MOV.U32 R15, RZ, RZ, R6 ;  /* 0x000000ffff0f7224 */ /* 0x000fe200078e0006 */
[--C-:B------:R-:W-:Y:S01]  /*73e0*/  SHF.R.U64 R24, R6, 0x10, R7.reuse ;  /* 0x0000001006187819 */ /* 0x100fe20000001207 */
[--C-:B------:R-:W-:Y:S01]  /*73f0*/  IMAD.MOV.U32 R20, RZ, RZ, R7.reuse ;  /* 0x000000ffff147224 */ /* 0x100fe200078e0007 */
[----:B------:R-:W-:Y:S01]  /*7400*/  SHF.R.U32.HI R21, RZ, 0x10, R7 ;  /* 0x00000010ff157819 */ /* 0x000fe20000011607 */
[----:B------:R-:W-:Y:S01]  /*7410*/  IMAD.MOV.U32 R11, RZ, RZ, R8 ;  /* 0x000000ffff0b7224 */ /* 0x000fe200078e0008 */
[----:B------:R-:W-:Y:S01]  /*7420*/  VIMNMX R36, R0, 0x40, PT ;  /* 0x0000004000247848 */ /* 0x000fe20003fe0100 */
[----:B------:R-:W-:Y:S01]  /*7430*/  IMAD R10, R29, 0x2, R2 ;  /* 0x000000021d0a7824 */ /* 0x000fe200078e0202 */
[--C-:B------:R-:W-:Y:S01]  /*7440*/  SHF.R.U64 R8, R8, 0x10, R9.reuse ;  /* 0x0000001008087819 */ /* 0x100fe20000001209 */
[--C-:B------:R-:W-:Y:S01]  /*7450*/  IMAD.MOV.U32 R6, RZ, RZ, R9.reuse ;  /* 0x000000ffff067224 */ /* 0x100fe200078e0009 */
[----:B------:R-:W-:Y:S01]  /*7460*/  SHF.R.U32.HI R7, RZ, 0x10, R9 ;  /* 0x00000010ff077819 */ /* 0x000fe20000011609 */
[----:B------:R-:W-:Y:S01]  /*7470*/  BSSY B1, `(.L_x_4526) ;  /* 0x000000b000017945 */ /* 0x000fe20003800000 */
[----:B------:R-:W-:Y:S01]  /*7480*/  PRMT R9, R3, 0x5410, R26 ;  /* 0x0000541003097816 */ /* 0x000fe2000000001a */
[----:B------:R-:W-:Y:S01]  /*7490*/  VIADD R0, R10, 0x20440 ;  /* 0x000204400a007836 */ /* 0x000fe20000000000 */
[----:B------:R-:W-:Y:S01]  /*74a0*/  PRMT R3, R4, 0x5410, R25 ;  /* 0x0000541004037816 */ /* 0x000fe20000000019 */
[----:B------:R-:W-:Y:S01]  /*74b0*/  VIADD R4, R10, 0x20400 ;  /* 0x000204000a047836 */ /* 0x000fe20000000000 */
[----:B------:R-:W-:-:S02]  /*74c0*/  PRMT R31, R5, 0x5410, R28 ;  /* 0x00005410051f7816 */ /* 0x000fc4000000001c */
[----:B------:R-:W-:Y:S02]  /*74d0*/  LOP3.LUT P2, RZ, R190, 0x4, RZ, 0xc0, !PT ;  /* 0x00000004beff7812 */ /* 0x000fe4000784c0ff */
[----:B------:R-:W-:Y:S02]  /*74e0*/  ISETP.GE.AND P1, PT, R187, R36, PT ;  /* 0x00000024bb00720c */ /* 0x000fe40003f26270 */
[----:B------:R-:W-:Y:S02]  /*74f0*/  PRMT R32, R14, 0x5410, R27 ;  /* 0x000054100e207816 */ /* 0x000fe4000000001b */
[----:B------:R-:W-:Y:S01]  /*7500*/  PRMT R33, R15, 0x5410, R24 ;  /* 0x000054100f217816 */ /* 0x000fe20000000018 */
[----:B------:R-:W-:Y:S08]  /*7510*/  @!P0 BRA `(.L_x_4527) ;  /* 0x0000014000348947 */ /* 0x000ff00003800000 */
.L_x_4738:
[----:B------:R-:W-:Y:S05]  /*7520*/  BSYNC B1 ;  /* 0x0000000000017941 */ /* 0x000fea0003800000 */
.L_x_4526:
        /* <DEDUP_REMOVED lines=11> */
[----:B------:R-:W0:Y:S01]  /*75e0*/  LDS.128 R4, [R10+0x20400] ;  /* 0x020400000a047984 */ /* 0x000e220000000c00 */
[----:B------:R-:W-:Y:S01]  /*75f0*/  IMAD.U32 R25, R33, 0x10000, RZ ;  /* 0x0001000021197824 */ /* 0x000fe200078e00ff */
        /* <DEDUP_REMOVED lines=13> */
[----:B------:R-:W-:Y:S01]  /*76d0*/  FFMA.FTZ R28, R13, R21, -R28 ;  /* 0x000000150d1c7223 */ /* 0x000fe2000001081c */
[-C--:B------:R-:W-:Y:S01]  /*76e0*/  FMUL.FTZ R29, R5, R24.reuse ;  /* 0x00000018051d7220 */ /* 0x080fe20000410000 */
[----:B------:R-:W-:Y:S01]  /*76f0*/  LOP3.LUT R7, R7, 0xffff0000, RZ, 0xc0, !PT ;  /* 0xffff000007077812 */ /* 0x000fe200078ec0ff */
[----:B------:R-:W-:Y:S01]  /*7700*/  FFMA.FTZ R25, R13, R25, R4 ;  /* 0x000000190d197223 */ /* 0x000fe20000010004 */
        /* <DEDUP_REMOVED lines=19> */
.L_x_4531:
[----:B------:R-:W-:Y:S05]  /*7840*/  BSYNC B2 ;  /* 0x0000000000027941 */ /* 0x000fea0003800000 */
.L_x_4530:
[----:B------:R-:W-:Y:S05]  /*7850*/  @P1 BRA `(.L_x_4529) ;  /* 0x0000000000981947 */ /* 0x000fea0003800000 */
[----:B-1----:R-:W0:Y:S01]  /*7860*/  LDS.128 R4, [R0] ;  /* 0x0000000000047984 */ /* 0x002e220000000c00 */
        /* <DEDUP_REMOVED lines=37> */
.L_x_4529:
[----:B------:R-:W-:Y:S05]  /*7ac0*/  BSYNC B1 ;  /* 0x0000000000017941 */ /* 0x000fea0003800000 */
.L_x_4528:
        /* <DEDUP_REMOVED lines=8> */
[----:B------:R-:W0:Y:S01]  /*7b50*/  LDS.128 R4, [R10+0x21400] ;  /* 0x021400000a047984 */ /* 0x000e220000000c00 */
[C---:B------:R-:W-:Y:S01]  /*7b60*/  IMAD.U32 R27, R33.reuse, 0x10000, RZ ;  /* 0x00010000211b7824 */ /* 0x040fe200078e00ff */
[----:B------:R-:W-:Y:S01]  /*7b70*/  LOP3.LUT R30, R33, 0xffff0000, RZ, 0xc0, !PT ;  /* 0xffff0000211e7812 */ /* 0x000fe200078ec0ff */
        /* <DEDUP_REMOVED lines=12> */
[C---:B------:R-:W-:Y:S01]  /*7c40*/  IMAD.U32 R20, R7.reuse, 0x10000, RZ ;  /* 0x0001000007147824 */ /* 0x040fe200078e00ff */
[----:B------:R-:W-:Y:S01]  /*7c50*/  LOP3.LUT R7, R7, 0xffff0000, RZ, 0xc0, !PT ;  /* 0xffff000007077812 */ /* 0x000fe200078ec0ff */
[-C--:B------:R-:W-:Y:S01]  /*7c60*/  FFMA.FTZ R4, R25, R13.reuse, -R24 ;  /* 0x0000000d19047223 */ /* 0x080fe20000010818 */
[----:B------:R-:W-:Y:S01]  /*7c70*/  FFMA.FTZ R13, R27, R13, R26 ;  /* 0x0000000d1b0d7223 */ /* 0x000fe2000001001a */
[----:B------:R-:W-:Y:S01]  /*7c80*/  FMUL.FTZ R21, R30, R5 ;  /* 0x000000051e157220 */ /* 0x000fe20000410000 */
[----:B------:R-:W-:-:S02]  /*7c90*/  IMAD.U32 R27, R32, 0x10000, RZ ;  /* 0x00010000201b7824 */ /* 0x000fc400078e00ff */
[----:B------:R-:W-:Y:S01]  /*7ca0*/  FMUL.FTZ R25, R28, R5 ;  /* 0x000000051c197220 */ /* 0x000fe20000410000 */
[----:B------:R-:W-:Y:S01]  /*7cb0*/  LOP3.LUT R32, R32, 0xffff0000, RZ, 0xc0, !PT ;  /* 0xffff000020207812 */ /* 0x000fe200078ec0ff */
[----:B------:R-:W-:Y:S01]  /*7cc0*/  FFMA.FTZ R5, R28, R14, -R21 ;  /* 0x0000000e1c057223 */ /* 0x000fe20000010815 */
[----:B------:R-:W-:Y:S01]  /*7cd0*/  FMUL.FTZ R24, R29, R6 ;  /* 0x000000061d187220 */ /* 0x000fe20000410000 */
[----:B------:R-:W-:Y:S01]  /*7ce0*/  FFMA.FTZ R14, R30, R14, R25 ;  /* 0x0000000e1e0e7223 */ /* 0x000fe20000010019 */
        /* <DEDUP_REMOVED lines=12> */
.L_x_4534:
[----:B------:R-:W-:Y:S05]  /*7db0*/  BSYNC B1 ;  /* 0x0000000000017941 */ /* 0x000fea0003800000 */
.L_x_4533:
[----:B------:R-:W-:Y:S05]  /*7dc0*/  @P1 BRA `(.L_x_4532) ;  /* 0x0000001000841947 */ /* 0x000fea0003800000 */
[----:B-1----:R-:W1:Y:S01]  /*7dd0*/  LDS.128 R4, [R0+0x1000] ;  /* 0x0010000000047984 */ /* 0x002e620000000c00 */
[----:B------:R-:W-:Y:S01]  /*7de0*/  IMAD.U32 R20, R9, 0x10000, RZ ;  /* 0x0001000009147824 */ /* 0x000fe200078e00ff */
[C---:B------:R-:W-:Y:S01]  /*7df0*/  LOP3.LUT R27, R11.reuse, 0xffff0000, RZ, 0xc0, !PT ;  /* 0xffff00000b1b7812 */ /* 0x040fe200078ec0ff */
[----:B------:R-:W-:Y:S01]  /*7e00*/  IMAD.U32 R24, R11, 0x10000, RZ ;  /* 0x000100000b187824 */ /* 0x000fe200078e00ff */
[----:B------:R-:W-:Y:S02]  /*7e10*/  LOP3.LUT R25, R9, 0xffff0000, RZ, 0xc0, !PT ;  /* 0xffff000009197812 */ /* 0x000fe400078ec0ff */
[----:B------:R-:W-:Y:S01]  /*7e20*/  LOP3.LUT R29, R8, 0xffff0000, RZ, 0xc0, !PT ;  /* 0xffff0000081d7812 */ /* 0x000fe200078ec0ff */
[C---:B-1----:R-:W-:Y:S01]  /*7e30*/  IMAD.U32 R10, R4.reuse, 0x10000, RZ ;  /* 0x00010000040a7824 */ /* 0x042fe200078e00ff */
[----:B------:R-:W-:Y:S01]  /*7e40*/  LOP3.LUT R4, R4, 0xffff0000, RZ, 0xc0, !PT ;  /* 0xffff000004047812 */ /* 0x000fe200078ec0ff */
[C---:B0-----:R-:W-:Y:S01]  /*7e50*/  IMAD.U32 R13, R5.reuse, 0x10000, RZ ;  /* 0x00010000050d7824 */ /* 0x041fe200078e00ff */
        /* <DEDUP_REMOVED lines=10> */
[-C--:B------:R-:W-:Y:S01]  /*7f00*/  FFMA.FTZ R5, R25, R13.reuse, -R14 ;  /* 0x0000000d19057223 */ /* 0x080fe2000001080e */
[----:B------:R-:W-:Y:S01]  /*7f10*/  IMAD.U32 R15, R3, 0x10000, RZ ;  /* 0x00010000030f7824 */ /* 0x000fe200078e00ff */
[----:B------:R-:W-:Y:S01]  /*7f20*/  LOP3.LUT R7, R7, 0xffff0000, RZ, 0xc0, !PT ;  /* 0xffff000007077812 */ /* 0x000fe200078ec0ff */
[----:B------:R-:W-:Y:S01]  /*7f30*/  IMAD.U32 R25, R8, 0x10000, RZ ;  /* 0x0001000008197824 */ /* 0x000fe200078e00ff */
[----:B------:R-:W-:Y:S01]  /*7f40*/  LOP3.LUT R3, R3, 0xffff0000, RZ, 0xc0, !PT ;  /* 0xffff000003037812 */ /* 0x000fe200078ec0ff */
[-C--:B------:R-:W-:Y:S01]  /*7f50*/  FMUL.FTZ R14, R15, R6.reuse ;  /* 0x000000060f0e7220 */ /* 0x080fe20000410000 */
[----:B------:R-:W-:Y:S01]  /*7f60*/  FFMA.FTZ R10, R27, R13, R10 ;  /* 0x0000000d1b0a7223 */ /* 0x000fe2000001000a */
[----:B------:R-:W-:Y:S01]  /*7f70*/  FMUL.FTZ R8, R25, R6 ;  /* 0x0000000619087220 */ /* 0x000fe20000410000 */
[-C--:B------:R-:W-:Y:S01]  /*7f80*/  FMUL.FTZ R20, R29, R7.reuse ;  /* 0x000000071d147220 */ /* 0x080fe20000410000 */
[----:B------:R-:W-:Y:S01]  /*7f90*/  FMUL.FTZ R24, R3, R7 ;  /* 0x0000000703187220 */ /* 0x000fe20000410000 */
[----:B------:R-:W-:Y:S01]  /*7fa0*/  F2FP.BF16.F32.PACK_AB R4, R21, R4 ;  /* 0x000000041504723e */ /* 0x000fe200000010ff */
[-C--:B------:R-:W-:Y:S01]  /*7fb0*/  FFMA.FTZ R6, R15, R9.reuse, -R8 ;  /* 0x000000090f067223 */ /* 0x080fe20000010808 */
[----:B------:R-:W-:Y:S01]  /*7fc0*/  FFMA.FTZ R9, R25, R9, R14 ;  /* 0x0000000919097223 */ /* 0x000fe2000001000e */
[-C--:B------:R-:W-:Y:S01]  /*7fd0*/  FFMA.FTZ R7, R3, R11.reuse, -R20 ;  /* 0x0000000b03077223 */ /* 0x080fe20000010814 */
[----:B------:R-:W-:Y:S01]  /*7fe0*/  FFMA.FTZ R24, R29, R11, R24 ;  /* 0x0000000b1d187223 */ /* 0x000fe20000010018 */
[----:B------:R-:W-:-:S02]  /*7ff0*/  F2FP.BF16.F32.PACK_AB R5, R10, R5 ;  /* 0x000000050a05723e */ /* 0x000fc400000010ff */
[----:B------:R-:W-:Y:S02]  /*8000*/  F2FP.BF16.F32.PACK_AB R6, R9, R6 ;  /* 0x000000060906723e */ /* 0x000fe400000010ff */
[----:B------:R-:W-:-:S05]  /*8010*/  F2FP.BF16.F32.PACK_AB R7, R24, R7 ;  /* 0x000000071807723e */ /* 0x000fca00000010ff */
[----:B------:R2:W-:Y:S01]  /*8020*/  STS.128 [R0+0x1000], R4 ;  /* 0x0010000400007388 */ /* 0x0005e20000000c00 */
[----:B------:R-:W-:Y:S05]  /*8030*/  BRA `(.L_x_4532) ;  /* 0x0000000c00e87947 */ /* 0x000fea0003800000 */
.L_x_4522:
[----:B------:R-:W-:-:S03]  /*8040*/  UMOV UR4, 0xffffffff ;  /* 0xffffffff00047882 */ /* 0x000fc60000000000 */
[----:B------:R-:W-:Y:S05]  /*8050*/  BRA.DIV UR4, `(.L_x_4535) ;  /* 0x0000013604787947 */ /* 0x000fea000b800000 */
[----:B------:R0:W1:Y:S04]  /*8060*/  SHFL.IDX PT, R0, R27, RZ, 0x1c1f ;  /* 0x001c1fff1b007589 */ /* 0x00006800000e0000 */
[----:B------:R0:W2:Y:S04]  /*8070*/  SHFL.IDX PT, R3, R26, RZ, 0x1c1f ;  /* 0x001c1fff1a037589 */ /* 0x0000a800000e0000 */
[----:B------:R0:W3:Y:S04]  /*8080*/  SHFL.IDX PT, R20, R29, RZ, 0x1c1f ;  /* 0x001c1fff1d147589 */ /* 0x0000e800000e0000 */
[----:B------:R0:W4:Y:S02]  /*8090*/  SHFL.IDX PT, R14, R28, RZ, 0x1c1f ;  /* 0x001c1fff1c0e7589 */ /* 0x00012400000e0000 */
.L_x_4744:
[----:B------:R-:W5:Y:S01]  /*80a0*/  LDL R6, [R1+0x54] ;  /* 0x0000540001067983 */ /* 0x000f620000100800 */
[----:B------:R-:W-:Y:S01]  /*80b0*/  ULDC UR4, c[0x0][0x448] ;  /* 0x0001120000047ab9 */ /* 0x000fe20000000800 */
[----:B0-----:R-:W0:Y:S01]  /*80c0*/  LDC R27, c[0x0][0x3f4] ;  /* 0x0000fd00ff1b7b82 */ /* 0x001e220000000800 */
[----:B------:R-:W-:Y:S01]  /*80d0*/  IMAD R24, R24, UR4, RZ ;  /* 0x0000000418187c24 */ /* 0x000fe2000f8e02ff */
        /* <DEDUP_REMOVED lines=10> */
[----:B0-----:R-:W-:Y:S06]  /*8180*/  @P0 BRA `(.L_x_4537) ;  /* 0x0000000000300947 */ /* 0x001fec0003800000 */
[----:B------:R-:W-:Y:S01]  /*8190*/  ULDC UR4, c[0x0][0x3f4] ;  /* 0x0000fd0000047ab9 */ /* 0x000fe20000000800 */
[C---:B------:R-:W-:Y:S01]  /*81a0*/  IMAD.SHL.U32 R15, R16.reuse, 0x2, RZ ;  /* 0x00000002100f7824 */ /* 0x040fe200078e00ff */
[C---:B------:R-:W-:Y:S02]  /*81b0*/  ISETP.GE.AND P2, PT, R16.reuse, UR4, PT ;  /* 0x0000000410007c0c */ /* 0x040fe4000bf46270 */
[----:B------:R-:W-:Y:S02]  /*81c0*/  SHF.L.U64.HI R5, R16, 0x1, R17 ;  /* 0x0000000110057819 */ /* 0x000fe40000010211 */
[-C--:B--2---:R-:W-:Y:S02]  /*81d0*/  IADD3 R28, P0, R3, R15.reuse, RZ ;  /* 0x0000000f031c7210 */ /* 0x084fe40007f1e0ff */
[----:B----4-:R-:W-:-:S03]  /*81e0*/  IADD3 R14, P1, R14, R15, RZ ;  /* 0x0000000f0e0e7210 */ /* 0x010fc60007f3e0ff */
[--C-:B-1----:R-:W-:Y:S02]  /*81f0*/  IMAD.X R29, R0, 0x1, R5.reuse, P0 ;  /* 0x00000001001d7824 */ /* 0x102fe400000e0605 */
[----:B---3--:R-:W-:Y:S01]  /*8200*/  IMAD.X R15, R20, 0x1, R5, P1 ;  /* 0x00000001140f7824 */ /* 0x008fe200008e0605 */
[----:B------:R-:W-:Y:S01]  /*8210*/  CS2R R4, SRZ ;  /* 0x0000000000047805 */ /* 0x000fe2000001ff00 */
[----:B------:R-:W-:Y:S06]  /*8220*/  @P2 BRA `(.L_x_4537) ;  /* 0x0000000000082947 */ /* 0x000fec0003800000 */
[----:B------:R0:W5:Y:S04]  /*8230*/  LD.E.128 R4, desc[UR40][R28.64] ;  /* 0x000000281c047980 */ /* 0x000168000c101d00 */
[----:B------:R0:W5:Y:S02]  /*8240*/  LD.E.128 R8, desc[UR40][R14.64] ;  /* 0x000000280e087980 */ /* 0x000164000c101d00 */
.L_x_4537:
[----:B------:R-:W-:Y:S05]  /*8250*/  BSYNC B1 ;  /* 0x0000000000017941 */ /* 0x000fea0003800000 */
.L_x_4536:
[----:B------:R-:W4:Y:S01]  /*8260*/  SYNCS.PHASECHK.TRANS64.TRYWAIT P1, [R2+URZ+0x38800], R31 ;  /* 0x0388001f020075a7 */ /* 0x000f22000802017f */
[----:B-1----:R-:W-:Y:S01]  /*8270*/  IMAD R0, R25, -0x40, R24 ;  /* 0xffffffc019007824 */ /* 0x002fe200078e0218 */
[----:B-----5:R-:W-:Y:S01]  /*8280*/  SHF.R.U64 R25, R8, 0x10, R9 ;  /* 0x0000001008197819 */ /* 0x020fe20000001209 */
[----:B------:R-:W-:Y:S01]  /*8290*/  IMAD.MOV.U32 R24, RZ, RZ, R8 ;  /* 0x000000ffff187224 */ /* 0x000fe200078e0008 */
[----:B------:R-:W-:Y:S01]  /*82a0*/  SHF.R.U64 R26, R6, 0x10, R7 ;  /* 0x00000010061a7819 */ /* 0x000fe20000001207 */
[----:B--2---:R-:W-:Y:S01]  /*82b0*/  IMAD.MOV.U32 R3, RZ, RZ, R6 ;  /* 0x000000ffff037224 */ /* 0x004fe200078e0006 */
[----:B------:R-:W-:Y:S01]  /*82c0*/  VIMNMX R8, R0, 0x40, PT ;  /* 0x0000004000087848 */ /* 0x000fe20003fe0100 */
[----:B------:R-:W-:Y:S01]  /*82d0*/  IMAD.MOV.U32 R21, RZ, RZ, R4 ;  /* 0x000000ffff157224 */ /* 0x000fe200078e0004 */
[--C-:B0-----:R-:W-:Y:S01]  /*82e0*/  SHF.R.U64 R28, R4, 0x10, R5.reuse ;  /* 0x00000010041c7819 */ /* 0x101fe20000001205 */
[--C-:B---3--:R-:W-:Y:S01]  /*82f0*/  IMAD.MOV.U32 R20, RZ, RZ, R5.reuse ;  /* 0x000000ffff147224 */ /* 0x108fe200078e0005 */
[----:B------:R-:W-:Y:S01]  /*8300*/  SHF.R.U32.HI R29, RZ, 0x10, R5 ;  /* 0x00000010ff1d7819 */ /* 0x000fe20000011605 */
[--C-:B------:R-:W-:Y:S01]  /*8310*/  IMAD.MOV.U32 R15, RZ, RZ, R7.reuse ;  /* 0x000000ffff0f7224 */ /* 0x100fe200078e0007 */
[----:B------:R-:W-:Y:S01]  /*8320*/  SHF.R.U32.HI R6, RZ, 0x10, R7 ;  /* 0x00000010ff067819 */ /* 0x000fe20000011607 */
[--C-:B------:R-:W-:Y:S01]  /*8330*/  IMAD.MOV.U32 R13, RZ, RZ, R9.reuse ;  /* 0x000000ffff0d7224 */ /* 0x100fe200078e0009 */
[----:B------:R-:W-:Y:S01]  /*8340*/  ISETP.GE.AND P0, PT, R16, R27, PT ;  /* 0x0000001b1000720c */ /* 0x000fe20003f06270 */
[----:B----4-:R-:W-:Y:S01]  /*8350*/  IMAD.MOV.U32 R14, RZ, RZ, R10 ;  /* 0x000000ffff0e7224 */ /* 0x010fe200078e000a */
[----:B------:R-:W-:Y:S01]  /*8360*/  SHF.R.U32.HI R4, RZ, 0x10, R9 ;  /* 0x00000010ff047819 */ /* 0x000fe20000011609 */
[--C-:B------:R-:W-:Y:S01]  /*8370*/  IMAD.MOV.U32 R0, RZ, RZ, R11.reuse ;  /* 0x000000ffff007224 */ /* 0x100fe200078e000b */
[--C-:B------:R-:W-:Y:S01]  /*8380*/  SHF.R.U64 R7, R10, 0x10, R11.reuse ;  /* 0x000000100a077819 */ /* 0x100fe2000000120b */
[C---:B------:R-:W-:Y:S01]  /*8390*/  VIADD R30, R187.reuse, 0x20 ;  /* 0x00000020bb1e7836 */ /* 0x040fe20000000000 */
[----:B------:R-:W-:Y:S01]  /*83a0*/  SHF.R.U32.HI R5, RZ, 0x10, R11 ;  /* 0x00000010ff057819 */ /* 0x000fe2000001160b */
[----:B------:R-:W-:Y:S01]  /*83b0*/  BSSY B1, `(.L_x_4538) ;  /* 0x000000c000017945 */ /* 0x000fe20003800000 */
[----:B------:R-:W-:-:S02]  /*83c0*/  ISETP.GE.OR P2, PT, R187, R8, P0 ;  /* 0x00000008bb00720c */ /* 0x000fc40000746670 */
[----:B------:R-:W-:Y:S02]  /*83d0*/  PRMT R21, R21, 0x5410, R28 ;  /* 0x0000541015157816 */ /* 0x000fe4000000001c */
[----:B------:R-:W-:Y:S02]  /*83e0*/  ISETP.GE.OR P0, PT, R30, R8, P0 ;  /* 0x000000081e00720c */ /* 0x000fe40000706670 */
[----:B------:R-:W-:Y:S02]  /*83f0*/  PRMT R20, R20, 0x5410, R29 ;  /* 0x0000541014147816 */ /* 0x000fe4000000001d */
[----:B------:R-:W-:Y:S02]  /*8400*/  PRMT R3, R3, 0x5410, R26 ;  /* 0x0000541003037816 */ /* 0x000fe4000000001a */
[----:B------:R-:W-:Y:S02]  /*8410*/  PRMT R15, R15, 0x5410, R6 ;  /* 0x000054100f0f7816 */ /* 0x000fe40000000006 */
[----:B------:R-:W-:-:S02]  /*8420*/  PRMT R24, R24, 0x5410, R25 ;  /* 0x0000541018187816 */ /* 0x000fc40000000019 */
[----:B------:R-:W-:Y:S02]  /*8430*/  PRMT R13, R13, 0x5410, R4 ;  /* 0x000054100d0d7816 */ /* 0x000fe40000000004 */
[----:B------:R-:W-:Y:S02]  /*8440*/  PRMT R14, R14, 0x5410, R7 ;  /* 0x000054100e0e7816 */ /* 0x000fe40000000007 */
[----:B------:R-:W-:Y:S01]  /*8450*/  PRMT R0, R0, 0x5410, R5 ;  /* 0x0000541000007816 */ /* 0x000fe20000000005 */
[----:B------:R-:W-:Y:S06]  /*8460*/  @!P1 BRA `(.L_x_4539) ;  /* 0x0000013000e49947 */ /* 0x000fec0003800000 */
.L_x_4745:
[----:B------:R-:W-:Y:S05]  /*8470*/  BSYNC B1 ;  /* 0x0000000000017941 */ /* 0x000fea0003800000 */
.L_x_4538:
[----:B------:R-:W-:Y:S04]  /*8480*/  BSSY B1, `(.L_x_4540) ;  /* 0x000005a000017945 */ /* 0x000fe80003800000 */
[----:B------:R-:W-:Y:S05]  /*8490*/  @P2 BRA `(.L_x_4541) ;  /* 0x0000000400602947 */ /* 0x000fea0003800000 */
[----:B------:R-:W-:Y:S01]  /*84a0*/  IMAD.SHL.U32 R4, R190, 0x40, RZ ;  /* 0x00000040be047824 */ /* 0x000fe200078e00ff */
[----:B------:R-:W-:Y:S01]  /*84b0*/  LOP3.LUT R37, R24, 0xffff0000, RZ, 0xc0, !PT ;  /* 0xffff000018257812 */ /* 0x000fe200078ec0ff */
[----:B------:R-:W-:Y:S01]  /*84c0*/  IMAD.IADD R6, R16, 0x1, R27 ;  /* 0x0000000110067824 */ /* 0x000fe200078e021b */
[C---:B------:R-:W-:Y:S01]  /*84d0*/  LOP3.LUT R35, R21.reuse, 0xffff0000, RZ, 0xc0, !PT ;  /* 0xffff000015237812 */ /* 0x040fe200078ec0ff */
[----:B------:R-:W-:Y:S01]  /*84e0*/  IMAD.U32 R36, R24, 0x10000, RZ ;  /* 0x0001000018247824 */ /* 0x000fe200078e00ff */
[----:B------:R-:W-:Y:S01]  /*84f0*/  LOP3.LUT R7, R4, 0x1c0, RZ, 0xc0, !PT ;  /* 0x000001c004077812 */ /* 0x000fe200078ec0ff */
[----:B------:R-:W-:Y:S02]  /*8500*/  IMAD.U32 R34, R21, 0x10000, RZ ;  /* 0x0001000015227824 */ /* 0x000fe400078e00ff */
[----:B------:R-:W-:Y:S01]  /*8510*/  IMAD.U32 R39, R14, 0x10000, RZ ;  /* 0x000100000e277824 */ /* 0x000fe200078e00ff */
[----:B------:R-:W-:Y:S02]  /*8520*/  SHF.R.U32.HI R9, RZ, 0x3, R7 ;  /* 0x00000003ff097819 */ /* 0x000fe40000011607 */
[----:B------:R-:W-:-:S02]  /*8530*/  LOP3.LUT R6, R7, 0x38, R6, 0xf8, !PT ;  /* 0x0000003807067812 */ /* 0x000fc400078ef806 */
        /* <DEDUP_REMOVED lines=11> */
[C---:B------:R-:W-:Y:S01]  /*85f0*/  IMAD.U32 R32, R10.reuse, 0x10000, RZ ;  /* 0x000100000a207824 */ /* 0x040fe200078e00ff */
[----:B------:R-:W-:Y:S01]  /*8600*/  LOP3.LUT R10, R10, 0xffff0000, RZ, 0xc0, !PT ;  /* 0xffff00000a0a7812 */ /* 0x000fe200078ec0ff */
[----:B------:R-:W-:Y:S01]  /*8610*/  FMUL.FTZ R38, R30, R36 ;  /* 0x000000241e267220 */ /* 0x000fe20000410000 */
[----:B--2---:R-:W-:-:S02]  /*8620*/  IMAD.U32 R25, R4, 0x10000, RZ ;  /* 0x0001000004197824 */ /* 0x004fc400078e00ff */
[-C--:B------:R-:W-:Y:S01]  /*8630*/  FMUL.FTZ R30, R30, R34.reuse ;  /* 0x000000221e1e7220 */ /* 0x080fe20000410000 */
[----:B------:R-:W-:Y:S01]  /*8640*/  LOP3.LUT R4, R4, 0xffff0000, RZ, 0xc0, !PT ;  /* 0xffff000004047812 */ /* 0x000fe200078ec0ff */
[----:B------:R-:W-:Y:S01]  /*8650*/  FMUL.FTZ R41, R8, R37 ;  /* 0x0000002508297220 */ /* 0x000fe20000410000 */
[C---:B------:R-:W-:Y:S01]  /*8660*/  FFMA.FTZ R38, R25.reuse, R34, -R38 ;  /* 0x0000002219267223 */ /* 0x040fe20000010826 */
[----:B------:R-:W-:Y:S01]  /*8670*/  FFMA.FTZ R30, R25, R36, R30 ;  /* 0x00000024191e7223 */ /* 0x000fe2000001001e */
[C---:B------:R-:W-:Y:S02]  /*8680*/  IMAD.U32 R25, R3.reuse, 0x10000, RZ ;  /* 0x0001000003197824 */ /* 0x040fe400078e00ff */
[----:B------:R-:W-:Y:S01]  /*8690*/  FMUL.FTZ R45, R32, R39 ;  /* 0x00000027202d7220 */ /* 0x000fe20000410000 */
[----:B------:R-:W-:Y:S02]  /*86a0*/  IMAD.U32 R28, R6, 0x10000, RZ ;  /* 0x00010000061c7824 */ /* 0x000fe400078e00ff */
[-C--:B------:R-:W-:Y:S01]  /*86b0*/  FMUL.FTZ R43, R8, R35.reuse ;  /* 0x00000023082b7220 */ /* 0x080fe20000410000 */
[----:B------:R-:W-:Y:S01]  /*86c0*/  FFMA.FTZ R41, R4, R35, -R41 ;  /* 0x0000002304297223 */ /* 0x000fe20000010829 */
[----:B------:R-:W-:Y:S01]  /*86d0*/  LOP3.LUT R35, R14, 0xffff0000, RZ, 0xc0, !PT ;  /* 0xffff00000e237812 */ /* 0x000fe200078ec0ff */
[-C--:B------:R-:W-:Y:S01]  /*86e0*/  FMUL.FTZ R32, R32, R25.reuse ;  /* 0x0000001920207220 */ /* 0x080fe20000410000 */
[----:B------:R-:W-:Y:S01]  /*86f0*/  FFMA.FTZ R45, R28, R25, -R45 ;  /* 0x000000191c2d7223 */ /* 0x000fe2000001082d */
[----:B------:R-:W-:Y:S01]  /*8700*/  LOP3.LUT R25, R3, 0xffff0000, RZ, 0xc0, !PT ;  /* 0xffff000003197812 */ /* 0x000fe200078ec0ff */
[----:B------:R-:W-:Y:S01]  /*8710*/  FFMA.FTZ R43, R4, R37, R43 ;  /* 0x00000025042b7223 */ /* 0x000fe2000001002b */
[----:B------:R-:W-:Y:S01]  /*8720*/  LOP3.LUT R6, R6, 0xffff0000, RZ, 0xc0, !PT ;  /* 0xffff000006067812 */ /* 0x000fe200078ec0ff */
[----:B------:R-:W-:Y:S01]  /*8730*/  FFMA.FTZ R39, R28, R39, R32 ;  /* 0x000000271c277223 */ /* 0x000fe20000010020 */
[----:B------:R-:W-:Y:S01]  /*8740*/  FMUL.FTZ R37, R10, R35 ;  /* 0x000000230a257220 */ /* 0x000fe20000410000 */
[----:B0-----:R-:W-:-:S02]  /*8750*/  IMAD.U32 R31, R9, 0x10000, RZ ;  /* 0x00010000091f7824 */ /* 0x001fc400078e00ff */
[-C--:B------:R-:W-:Y:S01]  /*8760*/  FMUL.FTZ R47, R10, R25.reuse ;  /* 0x000000190a2f7220 */ /* 0x080fe20000410000 */
[----:B------:R-:W-:Y:S02]  /*8770*/  IMAD.U32 R28, R13, 0x10000, RZ ;  /* 0x000100000d1c7824 */ /* 0x000fe400078e00ff */
[----:B------:R-:W-:Y:S01]  /*8780*/  FFMA.FTZ R34, R6, R25, -R37 ;  /* 0x0000001906227223 */ /* 0x000fe20000010825 */
[----:B------:R-:W-:Y:S02]  /*8790*/  IMAD.U32 R4, R20, 0x10000, RZ ;  /* 0x0001000014047824 */ /* 0x000fe400078e00ff */
[----:B------:R-:W-:Y:S01]  /*87a0*/  FFMA.FTZ R36, R6, R35, R47 ;  /* 0x0000002306247223 */ /* 0x000fe2000001002f */
[----:B------:R-:W-:Y:S02]  /*87b0*/  IMAD.U32 R33, R11, 0x10000, RZ ;  /* 0x000100000b217824 */ /* 0x000fe400078e00ff */
[----:B------:R-:W-:Y:S01]  /*87c0*/  FMUL.FTZ R25, R31, R28 ;  /* 0x0000001c1f197220 */ /* 0x000fe20000410000 */
[----:B------:R-:W-:-:S02]  /*87d0*/  IMAD.U32 R10, R0, 0x10000, RZ ;  /* 0x00010000000a7824 */ /* 0x000fc400078e00ff */
[----:B------:R-:W-:Y:S01]  /*87e0*/  FMUL.FTZ R31, R31, R4 ;  /* 0x000000041f1f7220 */ /* 0x000fe20000410000 */
[----:B------:R-:W-:Y:S01]  /*87f0*/  IMAD.U32 R26, R5, 0x10000, RZ ;  /* 0x00010000051a7824 */ /* 0x000fe200078e00ff */
[----:B------:R-:W-:Y:S01]  /*8800*/  LOP3.LUT R9, R9, 0xffff0000, RZ, 0xc0, !PT ;  /* 0xffff000009097812 */ /* 0x000fe200078ec0ff */
[----:B------:R-:W-:Y:S02]  /*8810*/  IMAD.U32 R8, R15, 0x10000, RZ ;  /* 0x000100000f087824 */ /* 0x000fe400078e00ff */
[----:B------:R-:W-:Y:S01]  /*8820*/  FMUL.FTZ R6, R33, R10 ;  /* 0x0000000a21067220 */ /* 0x000fe20000410000 */
[----:B------:R-:W-:Y:S02]  /*8830*/  IMAD.U32 R29, R7, 0x10000, RZ ;  /* 0x00010000071d7824 */ /* 0x000fe400078e00ff */
[C---:B------:R-:W-:Y:S01]  /*8840*/  FFMA.FTZ R31, R26.reuse, R28, R31 ;  /* 0x0000001c1a1f7223 */ /* 0x040fe2000001001f */
[----:B------:R-:W-:Y:S01]  /*8850*/  FMUL.FTZ R28, R33, R8 ;  /* 0x00000008211c7220 */ /* 0x000fe20000410000 */
[----:B------:R-:W-:Y:S01]  /*8860*/  FFMA.FTZ R25, R26, R4, -R25 ;  /* 0x000000041a197223 */ /* 0x000fe20000010819 */
[----:B------:R-:W-:Y:S01]  /*8870*/  FFMA.FTZ R33, R29, R8, -R6 ;  /* 0x000000081d217223 */ /* 0x000fe20000010806 */
[----:B------:R-:W-:Y:S01]  /*8880*/  LOP3.LUT R11, R11, 0xffff0000, RZ, 0xc0, !PT ;  /* 0xffff00000b0b7812 */ /* 0x000fe200078ec0ff */
[----:B------:R-:W-:Y:S01]  /*8890*/  FFMA.FTZ R29, R29, R10, R28 ;  /* 0x0000000a1d1d7223 */ /* 0x000fe2000001001c */
[----:B------:R-:W-:-:S02]  /*88a0*/  LOP3.LUT R8, R13, 0xffff0000, RZ, 0xc0, !PT ;  /* 0xffff00000d087812 */ /* 0x000fc400078ec0ff */
[----:B------:R-:W-:Y:S02]  /*88b0*/  LOP3.LUT R26, R0, 0xffff0000, RZ, 0xc0, !PT ;  /* 0xffff0000001a7812 */ /* 0x000fe400078ec0ff */
[----:B------:R-:W-:Y:S01]  /*88c0*/  LOP3.LUT R4, R20, 0xffff0000, RZ, 0xc0, !PT ;  /* 0xffff000014047812 */ /* 0x000fe200078ec0ff */
[----:B------:R-:W-:Y:S01]  /*88d0*/  FMUL.FTZ R10, R9, R8 ;  /* 0x00000008090a7220 */ /* 0x000fe20000410000 */
[----:B------:R-:W-:Y:S01]  /*88e0*/  LOP3.LUT R6, R15, 0xffff0000, RZ, 0xc0, !PT ;  /* 0xffff00000f067812 */ /* 0x000fe200078ec0ff */
[----:B------:R-:W-:Y:S01]  /*88f0*/  FMUL.FTZ R40, R11, R26 ;  /* 0x0000001a0b287220 */ /* 0x000fe20000410000 */
[----:B------:R-:W-:Y:S01]  /*8900*/  LOP3.LUT R5, R5, 0xffff0000, RZ, 0xc0, !PT ;  /* 0xffff000005057812 */ /* 0x000fe200078ec0ff */
[----:B------:R-:W-:Y:S01]  /*8910*/  FMUL.FTZ R9, R9, R4 ;  /* 0x0000000409097220 */ /* 0x000fe20000410000 */
[----:B------:R-:W-:Y:S01]  /*8920*/  LOP3.LUT R7, R7, 0xffff0000, RZ, 0xc0, !PT ;  /* 0xffff000007077812 */ /* 0x000fe200078ec0ff */
[----:B------:R-:W-:Y:S02]  /*8930*/  FMUL.FTZ R11, R11, R6 ;  /* 0x000000060b0b7220 */ /* 0x000fe40000410000 */
        /* <DEDUP_REMOVED lines=14> */
.L_x_4541:
[----:B------:R-:W-:Y:S05]  /*8a20*/  BSYNC B1 ;  /* 0x0000000000017941 */ /* 0x000fea0003800000 */
.L_x_4540:
        /* <DEDUP_REMOVED lines=13> */
[C---:B------:R-:W-:Y:S01]  /*8b00*/  IMAD.U32 R36, R24.reuse, 0x10000, RZ ;  /* 0x0001000018247824 */ /* 0x040fe200078e00ff */
[----:B------:R-:W-:Y:S01]  /*8b10*/  LOP3.LUT R38, R24, 0xffff0000, RZ, 0xc0, !PT ;  /* 0xffff000018267812 */ /* 0x000fe200078ec0ff */
[C---:B------:R-:W-:Y:S01]  /*8b20*/  IMAD.U32 R34, R21.reuse, 0x10000, RZ ;  /* 0x0001000015227824 */ /* 0x040fe200078e00ff */
[----:B------:R-:W-:Y:S01]  /*8b30*/  LOP3.LUT R24, R21, 0xffff0000, RZ, 0xc0, !PT ;  /* 0xffff000015187812 */ /* 0x000fe200078ec0ff */
[C---:B------:R-:W-:Y:S02]  /*8b40*/  IMAD.U32 R43, R13.reuse, 0x10000, RZ ;  /* 0x000100000d2b7824 */ /* 0x040fe400078e00ff */
[----:B------:R-:W-:Y:S01]  /*8b50*/  IMAD.U32 R41, R20, 0x10000, RZ ;  /* 0x0001000014297824 */ /* 0x000fe200078e00ff */
[----:B------:R-:W-:Y:S01]  /*8b60*/  LOP3.LUT R13, R13, 0xffff0000, RZ, 0xc0, !PT ;  /* 0xffff00000d0d7812 */ /* 0x000fe200078ec0ff */
[----:B--2---:R-:W-:-:S04]  /*8b70*/  IMAD.IADD R9, R5, 0x1, R4 ;  /* 0x0000000105097824 */ /* 0x004fc800078e0204 */
[----:B------:R-:W-:Y:S01]  /*8b80*/  IMAD R25, R9, 0x2, R2 ;  /* 0x0000000209197824 */ /* 0x000fe200078e0202 */
[----:B---3--:R-:W1:Y:S04]  /*8b90*/  LDS.128 R4, [R40+0x20400] ;  /* 0x0204000028047984 */ /* 0x008e680000000c00 */
[----:B------:R-:W2:Y:S01]  /*8ba0*/  LDS.128 R8, [R25+0x20400] ;  /* 0x0204000019087984 */ /* 0x000ea20000000c00 */
[----:B-1----:R-:W-:Y:S02]  /*8bb0*/  IMAD.U32 R26, R4, 0x10000, RZ ;  /* 0x00010000041a7824 */ /* 0x002fe400078e00ff */
[C---:B--2---:R-:W-:Y:S01]  /*8bc0*/  IMAD.U32 R30, R8.reuse, 0x10000, RZ ;  /* 0x00010000081e7824 */ /* 0x044fe200078e00ff */
[----:B------:R-:W-:Y:S02]  /*8bd0*/  LOP3.LUT R8, R8, 0xffff0000, RZ, 0xc0, !PT ;  /* 0xffff000008087812 */ /* 0x000fe400078ec0ff */
[----:B------:R-:W-:Y:S01]  /*8be0*/  LOP3.LUT R4, R4, 0xffff0000, RZ, 0xc0, !PT ;  /* 0xffff000004047812 */ /* 0x000fe200078ec0ff */
[-C--:B------:R-:W-:Y:S01]  /*8bf0*/  FMUL.FTZ R35, R36, R30.reuse ;  /* 0x0000001e24237220 */ /* 0x080fe20000410000 */
[----:B------:R-:W-:Y:S01]  /*8c00*/  FMUL.FTZ R37, R34, R30 ;  /* 0x0000001e22257220 */ /* 0x000fe20000410000 */
[-C--:B------:R-:W-:Y:S01]  /*8c10*/  FMUL.FTZ R21, R38, R8.reuse ;  /* 0x0000000826157220 */ /* 0x080fe20000410000 */
[----:B------:R-:W-:Y:S01]  /*8c20*/  FMUL.FTZ R39, R24, R8 ;  /* 0x0000000818277220 */ /* 0x000fe20000410000 */
[----:B0-----:R-:W-:-:S02]  /*8c30*/  IMAD.U32 R31, R9, 0x10000, RZ ;  /* 0x00010000091f7824 */ /* 0x001fc400078e00ff */
[----:B------:R-:W-:Y:S01]  /*8c40*/  FFMA.FTZ R35, R34, R26, -R35 ;  /* 0x0000001a22237223 */ /* 0x000fe20000010823 */
[----:B------:R-:W-:Y:S01]  /*8c50*/  FFMA.FTZ R8, R24, R4, -R21 ;  /* 0x0000000418087223 */ /* 0x000fe20000010815 */
[----:B------:R-:W-:Y:S02]  /*8c60*/  IMAD.U32 R32, R10, 0x10000, RZ ;  /* 0x000100000a207824 */ /* 0x000fe400078e00ff */
[----:B------:R-:W-:Y:S01]  /*8c70*/  FFMA.FTZ R37, R36, R26, R37 ;  /* 0x0000001a24257223 */ /* 0x000fe20000010025 */
[----:B------:R-:W-:Y:S01]  /*8c80*/  FFMA.FTZ R24, R38, R4, R39 ;  /* 0x0000000426187223 */ /* 0x000fe20000010027 */
[----:B------:R-:W-:Y:S01]  /*8c90*/  IMAD.U32 R27, R5, 0x10000, RZ ;  /* 0x00010000051b7824 */ /* 0x000fe200078e00ff */
[----:B------:R-:W-:Y:S01]  /*8ca0*/  LOP3.LUT R10, R10, 0xffff0000, RZ, 0xc0, !PT ;  /* 0xffff00000a0a7812 */ /* 0x000fe200078ec0ff */
[-C--:B------:R-:W-:Y:S01]  /*8cb0*/  FMUL.FTZ R26, R43, R31.reuse ;  /* 0x0000001f2b1a7220 */ /* 0x080fe20000410000 */
[----:B------:R-:W-:Y:S01]  /*8cc0*/  FMUL.FTZ R30, R41, R31 ;  /* 0x0000001f291e7220 */ /* 0x000fe20000410000 */
[C---:B------:R-:W-:Y:S01]  /*8cd0*/  LOP3.LUT R34, R3.reuse, 0xffff0000, RZ, 0xc0, !PT ;  /* 0xffff000003227812 */ /* 0x040fe200078ec0ff */
[C---:B------:R-:W-:Y:S01]  /*8ce0*/  IMAD.U32 R36, R14.reuse, 0x10000, RZ ;  /* 0x000100000e247824 */ /* 0x040fe200078e00ff */
[----:B------:R-:W-:Y:S01]  /*8cf0*/  LOP3.LUT R38, R14, 0xffff0000, RZ, 0xc0, !PT ;  /* 0xffff00000e267812 */ /* 0x000fe200078ec0ff */
[C---:B------:R-:W-:Y:S01]  /*8d00*/  IMAD.U32 R28, R6.reuse, 0x10000, RZ ;  /* 0x00010000061c7824 */ /* 0x040fe200078e00ff */
[----:B------:R-:W-:Y:S01]  /*8d10*/  LOP3.LUT R6, R6, 0xffff0000, RZ, 0xc0, !PT ;  /* 0xffff000006067812 */ /* 0x000fe200078ec0ff */
[----:B------:R-:W-:-:S02]  /*8d20*/  IMAD.U32 R4, R3, 0x10000, RZ ;  /* 0x0001000003047824 */ /* 0x000fc400078e00ff */
[-C--:B------:R-:W-:Y:S01]  /*8d30*/  FFMA.FTZ R26, R41, R27.reuse, -R26 ;  /* 0x0000001b291a7223 */ /* 0x080fe2000001081a */
[----:B------:R-:W-:Y:S01]  /*8d40*/  FFMA.FTZ R30, R43, R27, R30 ;  /* 0x0000001b2b1e7223 */ /* 0x000fe2000001001e */
[----:B------:R-:W-:Y:S01]  /*8d50*/  FMUL.FTZ R21, R36, R32 ;  /* 0x0000002024157220 */ /* 0x000fe20000410000 */
[-C--:B------:R-:W-:Y:S01]  /*8d60*/  FMUL.FTZ R27, R38, R10.reuse ;  /* 0x0000000a261b7220 */ /* 0x080fe20000410000 */
[----:B------:R-:W-:Y:S01]  /*8d70*/  FMUL.FTZ R31, R34, R10 ;  /* 0x0000000a221f7220 */ /* 0x000fe20000410000 */
[----:B------:R-:W-:Y:S02]  /*8d80*/  IMAD.U32 R33, R11, 0x10000, RZ ;  /* 0x000100000b217824 */ /* 0x000fe400078e00ff */
[----:B------:R-:W-:Y:S01]  /*8d90*/  FMUL.FTZ R3, R4, R32 ;  /* 0x0000002004037220 */ /* 0x000fe20000410000 */
[----:B------:R-:W-:Y:S02]  /*8da0*/  IMAD.U32 R41, R0, 0x10000, RZ ;  /* 0x0001000000297824 */ /* 0x000fe400078e00ff */
[----:B------:R-:W-:-:S02]  /*8db0*/  IMAD.U32 R39, R15, 0x10000, RZ ;  /* 0x000100000f277824 */ /* 0x000fc400078e00ff */
[----:B------:R-:W-:Y:S01]  /*8dc0*/  FFMA.FTZ R21, R4, R28, -R21 ;  /* 0x0000001c04157223 */ /* 0x000fe20000010815 */
[-C--:B------:R-:W-:Y:S01]  /*8dd0*/  FFMA.FTZ R14, R34, R6.reuse, -R27 ;  /* 0x00000006220e7223 */ /* 0x080fe2000001081b */
[----:B------:R-:W-:Y:S01]  /*8de0*/  FFMA.FTZ R31, R38, R6, R31 ;  /* 0x00000006261f7223 */ /* 0x000fe2000001001f */
[----:B------:R-:W-:Y:S01]  /*8df0*/  IMAD.U32 R29, R7, 0x10000, RZ ;  /* 0x00010000071d7824 */ /* 0x000fe200078e00ff */
[----:B------:R-:W-:Y:S01]  /*8e00*/  LOP3.LUT R9, R9, 0xffff0000, RZ, 0xc0, !PT ;  /* 0xffff000009097812 */ /* 0x000fe200078ec0ff */
[-C--:B------:R-:W-:Y:S01]  /*8e10*/  FMUL.FTZ R4, R41, R33.reuse ;  /* 0x0000002129047220 */ /* 0x080fe20000410000 */
[----:B------:R-:W-:Y:S01]  /*8e20*/  FMUL.FTZ R6, R39, R33 ;  /* 0x0000002127067220 */ /* 0x000fe20000410000 */
[----:B------:R-:W-:Y:S01]  /*8e30*/  LOP3.LUT R11, R11, 0xffff0000, RZ, 0xc0, !PT ;  /* 0xffff00000b0b7812 */ /* 0x000fe200078ec0ff */
[----:B------:R-:W-:Y:S01]  /*8e40*/  FFMA.FTZ R10, R36, R28, R3 ;  /* 0x0000001c240a7223 */ /* 0x000fe20000010003 */
[----:B------:R-:W-:Y:S02]  /*8e50*/  LOP3.LUT R33, R0, 0xffff0000, RZ, 0xc0, !PT ;  /* 0xffff000000217812 */ /* 0x000fe400078ec0ff */
[----:B------:R-:W-:-:S02]  /*8e60*/  LOP3.LUT R3, R20, 0xffff0000, RZ, 0xc0, !PT ;  /* 0xffff000014037812 */ /* 0x000fc400078ec0ff */
[----:B------:R-:W-:Y:S01]  /*8e70*/  LOP3.LUT R15, R15, 0xffff0000, RZ, 0xc0, !PT ;  /* 0xffff00000f0f7812 */ /* 0x000fe200078ec0ff */
[-C--:B------:R-:W-:Y:S01]  /*8e80*/  FFMA.FTZ R27, R39, R29.reuse, -R4 ;  /* 0x0000001d271b7223 */ /* 0x080fe20000010804 */
[----:B------:R-:W-:Y:S01]  /*8e90*/  LOP3.LUT R5, R5, 0xffff0000, RZ, 0xc0, !PT ;  /* 0xffff000005057812 */ /* 0x000fe200078ec0ff */
[----:B------:R-:W-:Y:S01]  /*8ea0*/  FFMA.FTZ R29, R41, R29, R6 ;  /* 0x0000001d291d7223 */ /* 0x000fe20000010006 */
[----:B------:R-:W-:Y:S01]  /*8eb0*/  LOP3.LUT R7, R7, 0xffff0000, RZ, 0xc0, !PT ;  /* 0xffff000007077812 */ /* 0x000fe200078ec0ff */
        /* <DEDUP_REMOVED lines=18> */
.L_x_4532:
[----:B------:R-:W-:Y:S05]  /*8fe0*/  BSYNC B0 ;  /* 0x0000000000007941 */ /* 0x000fea0003800000 */
.L_x_4521:
        /* <DEDUP_REMOVED lines=8> */
.L_x_4518:
[----:B------:R-:W-:-:S13]  /*9070*/  ISETP.NE.AND P0, PT, R188, 0x3, PT ;  /* 0x00000003bc00780c */ /* 0x000fda0003f05270 */
[----:B------:R-:W-:Y:S05]  /*9080*/  @!P0 BRA `(.L_x_4542) ;  /* 0x0000000000048947 */ /* 0x000fea0003800000 */
[----:B------:R-:W-:Y:S01]  /*9090*/  BPT.TRAP 0x1 ;  /* 0x000000040000795c */ /* 0x000fe20000300000 */
.L_x_4542:
[----:B0-----:R-:W-:Y:S01]  /*90a0*/  IMAD R13, R18, 0x8, R2 ;  /* 0x00000008120d7824 */ /* 0x001fe200078e0202 */
[----:B------:R-:W-:-:S04]  /*90b0*/  SHF.L.U32 R20, R23, 0x1f, RZ ;  /* 0x0000001f17147819 */ /* 0x000fc800000006ff */
[----:B------:R0:W4:Y:S01]  /*90c0*/  SYNCS.PHASECHK.TRANS64.TRYWAIT P1, [R13+URZ+0x38830], R20 ;  /* 0x038830140d0075a7 */ /* 0x000122000802017f */
[----:B------:R-:W-:Y:S05]  /*90d0*/  @!P0 BRA `(.L_x_4543) ;  /* 0x0000000000048947 */ /* 0x000fea0003800000 */
[----:B------:R-:W-:Y:S01]  /*90e0*/  BPT.TRAP 0x1 ;  /* 0x000000040000795c */ /* 0x000fe20000300000 */
.L_x_4543:
[C---:B--2---:R-:W-:Y:S02]  /*90f0*/  VIADD R0, R2.reuse, 0x22400 ;  /* 0x0002240002007836 */ /* 0x044fe40000000000 */
[----:B-1----:R-:W-:-:S03]  /*9100*/  VIADD R3, R2, 0x20400 ;  /* 0x0002040002037836 */ /* 0x002fc60000000000 */
[----:B------:R-:W-:Y:S02]  /*9110*/  SHF.R.U32.HI R0, RZ, 0x4, R0 ;  /* 0x00000004ff007819 */ /* 0x000fe40000011600 */
[----:B------:R-:W-:Y:S02]  /*9120*/  SHF.R.U32.HI R3, RZ, 0x4, R3 ;  /* 0x00000004ff037819 */ /* 0x000fe40000011603 */
[----:B------:R-:W-:Y:S02]  /*9130*/  LOP3.LUT R0, R0, 0x3fff, RZ, 0xc0, !PT ;  /* 0x00003fff00007812 */ /* 0x000fe400078ec0ff */
[----:B------:R-:W-:Y:S02]  /*9140*/  LOP3.LUT R3, R3, 0x3fff, RZ, 0xc0, !PT ;  /* 0x00003fff03037812 */ /* 0x000fe400078ec0ff */
[----:B------:R-:W-:Y:S01]  /*9150*/  LOP3.LUT R220, R0, 0x10000, RZ, 0xfc, !PT ;  /* 0x0001000000dc7812 */ /* 0x000fe200078efcff */
[----:B----4-:R-:W-:Y:S06]  /*9160*/  @P1 BRA `(.L_x_4544) ;  /* 0x0000000000081947 */ /* 0x010fec0003800000 */
[----:B------:R-:W1:Y:S02]  /*9170*/  SYNCS.PHASECHK.TRANS64.TRYWAIT P1, [R13+URZ+0x38830], R20 ;  /* 0x038830140d0075a7 */ /* 0x000e64000802017f */
[----:B-1----:R-:W-:Y:S05]  /*9180*/  @!P1 BRA `(.L_x_4545) ;  /* 0x0000012400b09947 */ /* 0x002fea0003800000 */
.L_x_4544:
[----:B---3--:R-:W-:Y:S01]  /*9190*/  IMAD R10, R18, 0x200, R220 ;  /* 0x00000200120a7824 */ /* 0x008fe200078e02dc */
[----:B------:R-:W-:Y:S01]  /*91a0*/  LOP3.LUT R8, R3, 0x10000, RZ, 0xfc, !PT ;  /* 0x0001000003087812 */ /* 0x000fe200078efcff */
[----:B------:R-:W-:Y:S01]  /*91b0*/  IMAD.MOV.U32 R9, RZ, RZ, 0x40000040 ;  /* 0x40000040ff097424 */ /* 0x000fe200078e00ff */
[----:B------:R-:W-:Y:S05]  /*91c0*/  WARPSYNC.ALL ;  /* 0x0000000000007948 */ /* 0x000fea0003800000 */
[----:B------:R-:W-:Y:S01]  /*91d0*/  IMAD.MOV.U32 R11, RZ, RZ, 0x40000040 ;  /* 0x40000040ff0b7424 */ /* 0x000fe200078e00ff */
[C---:B------:R-:W-:Y:S01]  /*91e0*/  R2UR UR4, R8.reuse ;  /* 0x00000000080472ca */ /* 0x040fe200000e0000 */
[----:B-----5:R-:W-:Y:S01]  /*91f0*/  WARPGROUP.ARRIVE ;  /* 0x00000000000079c5 */ /* 0x020fe20000000000 */
[----:B------:R-:W-:Y:S01]  /*9200*/  R2UR UR5, R9 ;  /* 0x00000000090572ca */ /* 0x000fe200000e0000 */
[----:B------:R-:W-:Y:S01]  /*9210*/  VIADD R4, R8, 0x2 ;  /* 0x0000000208047836 */ /* 0x000fe20000000000 */
[C---:B------:R-:W-:Y:S01]  /*9220*/  R2UR UR6, R10.reuse ;  /* 0x000000000a0672ca */ /* 0x040fe200000e0000 */
[----:B------:R-:W-:Y:S01]  /*9230*/  VIADD R6, R10, 0x2 ;  /* 0x000000020a067836 */ /* 0x000fe20000000000 */
[----:B------:R-:W-:Y:S01]  /*9240*/  R2UR UR7, R11 ;  /* 0x000000000b0772ca */ /* 0x000fe200000e0000 */
[----:B------:R-:W-:Y:S01]  /*9250*/  IMAD.MOV.U32 R5, RZ, RZ, 0x40000040 ;  /* 0x40000040ff057424 */ /* 0x000fe200078e00ff */
[----:B------:R-:W-:Y:S01]  /*9260*/  SHF.L.U32 R3, R12, 0x1f, RZ ;  /* 0x0000001f0c037819 */ /* 0x000fe200000006ff */
[----:B------:R-:W-:Y:S01]  /*9270*/  IMAD.MOV.U32 R7, RZ, RZ, 0x40000040 ;  /* 0x40000040ff077424 */ /* 0x000fe200078e00ff */
[----:B------:R-:W-:Y:S01]  /*9280*/  BSSY B0, `(.L_x_4546) ;  /* 0x0000022000007945 */ /* 0x000fe20003800000 */
[----:B------:R-:W-:-:S02]  /*9290*/  VIADD R14, R10, 0x4 ;  /* 0x000000040a0e7836 */ /* 0x000fc40000000000 */
[----:B------:R-:W-:Y:S02]  /*92a0*/  IMAD.MOV.U32 R15, RZ, RZ, 0x40000040 ;  /* 0x40000040ff0f7424 */ /* 0x000fe400078e00ff */
[----:B------:R-:W-:Y:S02]  /*92b0*/  VIADD R10, R10, 0x6 ;  /* 0x000000060a0a7836 */ /* 0x000fe40000000000 */
[----:B------:R-:W-:Y:S02]  /*92c0*/  IMAD.MOV.U32 R9, RZ, RZ, 0x40000040 ;  /* 0x40000040ff097424 */ /* 0x000fe400078e00ff */
[----:B------:R-:W-:Y:S01]  /*92d0*/  HGMMA.64x64x16.F32.BF16 R24, gdesc[UR4], RZ, !UPT, gsb0 ;  /* 0x00e00000041879f0 */ /* 0x000fe2000c0018ff */
[----:B------:R-:W-:Y:S01]  /*92e0*/  R2UR UR4, R4 ;  /* 0x00000000040472ca */ /* 0x000fe200000e0000 */
[----:B------:R-:W-:Y:S01]  /*92f0*/  IMAD.MOV.U32 R11, RZ, RZ, 0x40000040 ;  /* 0x40000040ff0b7424 */ /* 0x000fe200078e00ff */
[----:B------:R-:W-:Y:S02]  /*9300*/  R2UR UR5, R5 ;  /* 0x00000000050572ca */ /* 0x000fe400000e0000 */
[----:B------:R-:W-:Y:S01]  /*9310*/  R2UR UR6, R6 ;  /* 0x00000000060672ca */ /* 0x000fe200000e0000 */
[----:B------:R-:W-:Y:S01]  /*9320*/  VIADD R6, R8, 0x4 ;  /* 0x0000000408067836 */ /* 0x000fe20000000000 */
[----:B------:R-:W-:Y:S01]  /*9330*/  R2UR UR7, R7 ;  /* 0x00000000070772ca */ /* 0x000fe200000e0000 */
[----:B------:R-:W-:-:S02]  /*9340*/  IMAD.MOV.U32 R7, RZ, RZ, 0x40000040 ;  /* 0x40000040ff077424 */ /* 0x000fc400078e00ff */
        /* <DEDUP_REMOVED lines=19> */
[----:B------:R-:W2:Y:S02]  /*9480*/  SYNCS.PHASECHK.TRANS64.TRYWAIT P1, [R2+URZ+0x38810], R3 ;  /* 0x03881003020075a7 */ /* 0x000ea4000802017f */
[----:B--2---:R-:W-:Y:S05]  /*9490*/  @!P1 BRA `(.L_x_4547) ;  /* 0x0000012400009947 */ /* 0x004fea0003800000 */
.L_x_4746:
[----:B------:R-:W-:Y:S05]  /*94a0*/  BSYNC B0 ;  /* 0x0000000000007941 */ /* 0x000fea0003800000 */
.L_x_4546:
[----:B------:R-:W-:Y:S05]  /*94b0*/  @!P0 BRA `(.L_x_4548) ;  /* 0x0000000000048947 */ /* 0x000fea0003800000 */
[----:B------:R-:W-:Y:S01]  /*94c0*/  BPT.TRAP 0x1 ;  /* 0x000000040000795c */ /* 0x000fe20000300000 */
.L_x_4548:
[----:B------:R3:W4:Y:S01]  /*94d0*/  SYNCS.PHASECHK.TRANS64.TRYWAIT P1, [R13+URZ+0x38850], R20 ;  /* 0x038850140d0075a7 */ /* 0x000722000802017f */
[----:B------:R-:W-:Y:S05]  /*94e0*/  @!P0 BRA `(.L_x_4549) ;  /* 0x0000000000048947 */ /* 0x000fea0003800000 */
[----:B------:R-:W-:Y:S01]  /*94f0*/  BPT.TRAP 0x1 ;  /* 0x000000040000795c */ /* 0x000fe20000300000 */
.L_x_4549:
[C---:B------:R-:W-:Y:S02]  /*9500*/  VIADD R0, R2.reuse, 0x400 ;  /* 0x0000040002007836 */ /* 0x040fe40000000000 */
[----:B--2---:R-:W-:-:S03]  /*9510*/  VIADD R3, R2, 0x26400 ;  /* 0x0002640002037836 */ /* 0x004fc60000000000 */
[----:B------:R-:W-:Y:S02]  /*9520*/  SHF.R.U32.HI R0, RZ, 0x4, R0 ;  /* 0x00000004ff007819 */ /* 0x000fe40000011600 */
[----:B------:R-:W-:Y:S02]  /*9530*/  SHF.R.U32.HI R3, RZ, 0x4, R3 ;  /* 0x00000004ff037819 */ /* 0x000fe40000011603 */
[----:B------:R-:W-:Y:S02]  /*9540*/  LOP3.LUT R0, R0, 0x3fff, RZ, 0xc0, !PT ;  /* 0x00003fff00007812 */ /* 0x000fe400078ec0ff */
[----:B------:R-:W-:Y:S02]  /*9550*/  LOP3.LUT R3, R3, 0x3fff, RZ, 0xc0, !PT ;  /* 0x00003fff03037812 */ /* 0x000fe400078ec0ff */
[----:B------:R-:W-:Y:S01]  /*9560*/  LOP3.LUT R221, R0, 0x10000, RZ, 0xfc, !PT ;  /* 0x0001000000dd7812 */ /* 0x000fe200078efcff */
[----:B----4-:R-:W-:Y:S06]  /*9570*/  @P1 BRA `(.L_x_4550) ;  /* 0x0000000000081947 */ /* 0x010fec0003800000 */
[----:B------:R-:W2:Y:S02]  /*9580*/  SYNCS.PHASECHK.TRANS64.TRYWAIT P1, [R13+URZ+0x38850], R20 ;  /* 0x038850140d0075a7 */ /* 0x000ea4000802017f */
[----:B--2---:R-:W-:Y:S05]  /*9590*/  @!P1 BRA `(.L_x_4551) ;  /* 0x0000012000d49947 */ /* 0x004fea0003800000 */
.L_x_4550:
[----:B------:R-:W-:Y:S01]  /*95a0*/  LOP3.LUT R0, R3, 0x10000, RZ, 0xfc, !PT ;  /* 0x0001000003007812 */ /* 0x000fe200078efcff */
[----:B------:R-:W-:Y:S01]  /*95b0*/  IMAD R10, R18, 0x1000, R221 ;  /* 0x00001000120a7824 */ /* 0x000fe200078e02dd */
[----:B------:R-:W-:Y:S05]  /*95c0*/  WARPSYNC.ALL ;  /* 0x0000000000007948 */ /* 0x000fea0003800000 */
[----:B------:R-:W-:Y:S01]  /*95d0*/  IMAD.MOV.U32 R14, RZ, RZ, R0 ;  /* 0x000000ffff0e7224 */ /* 0x000fe200078e0000 */
[----:B------:R-:W-:Y:S01]  /*95e0*/  R2UR UR6, R10 ;  /* 0x000000000a0672ca */ /* 0x000fe200000e0000 */
[----:B------:R-:W-:Y:S01]  /*95f0*/  IMAD.MOV.U32 R15, RZ, RZ, 0x40000040 ;  /* 0x40000040ff0f7424 */ /* 0x000fe200078e00ff */
[----:B------:R-:W-:Y:S01]  /*9600*/  WARPGROUP.ARRIVE ;  /* 0x00000000000079c5 */ /* 0x000fe20000000000 */
[----:B------:R-:W-:Y:S01]  /*9610*/  IMAD.MOV.U32 R11, RZ, RZ, 0x40000040 ;  /* 0x40000040ff0b7424 */ /* 0x000fe200078e00ff */
[----:B------:R-:W-:Y:S01]  /*9620*/  R2UR UR4, R14 ;  /* 0x000000000e0472ca */ /* 0x000fe200000e0000 */
[----:B------:R-:W-:Y:S01]  /*9630*/  VIADD R14, R0, 0x2 ;  /* 0x00000002000e7836 */ /* 0x000fe20000000000 */
[----:B------:R-:W-:Y:S01]  /*9640*/  R2UR UR5, R15 ;  /* 0x000000000f0572ca */ /* 0x000fe200000e0000 */
[----:B0123--:R-:W-:Y:S01]  /*9650*/  VIADD R20, R10, 0x2 ;  /* 0x000000020a147836 */ /* 0x00ffe20000000000 */
[----:B------:R-:W-:Y:S01]  /*9660*/  R2UR UR7, R11 ;  /* 0x000000000b0772ca */ /* 0x000fe200000e0000 */
[----:B------:R-:W-:Y:S01]  /*9670*/  IMAD.MOV.U32 R15, RZ, RZ, 0x40000040 ;  /* 0x40000040ff0f7424 */ /* 0x000fe200078e00ff */
[----:B------:R-:W0:Y:S01]  /*9680*/  S2R R12, SR_TID.X ;  /* 0x00000000000c7919 */ /* 0x000e220000002100 */
[----:B------:R-:W-:-:S02]  /*9690*/  IMAD.MOV.U32 R21, RZ, RZ, 0x40000040 ;  /* 0x40000040ff157424 */ /* 0x000fc400078e00ff */
[----:B------:R-:W-:Y:S02]  /*96a0*/  VIADD R56, R10, 0x800 ;  /* 0x000008000a387836 */ /* 0x000fe40000000000 */
[----:B------:R-:W-:-:S06]  /*96b0*/  IMAD.MOV.U32 R57, RZ, RZ, 0x4 ;  /* 0x00000004ff397424 */ /* 0x000fcc00078e00ff */
[----:B------:R-:W-:Y:S01]  /*96c0*/  HGMMA.64x64x16.F32.BF16 R24, gdesc[UR4], R24, gsb0 ;  /* 0x00e00000041879f0 */ /* 0x000fe20008001818 */
[----:B------:R-:W-:Y:S01]  /*96d0*/  R2UR UR4, R14 ;  /* 0x000000000e0472ca */ /* 0x000fe200000e0000 */
[----:B------:R-:W-:Y:S01]  /*96e0*/  VIADD R14, R0, 0x4 ;  /* 0x00000004000e7836 */ /* 0x000fe20000000000 */
[----:B------:R-:W-:Y:S01]  /*96f0*/  R2UR UR5, R15 ;  /* 0x000000000f0572ca */ /* 0x000fe200000e0000 */
[----:B------:R-:W-:Y:S01]  /*9700*/  IMAD.MOV.U32 R15, RZ, RZ, 0x40000040 ;  /* 0x40000040ff0f7424 */ /* 0x000fe200078e00ff */
[----:B------:R-:W-:Y:S01]  /*9710*/  R2UR UR6, R20 ;  /* 0x00000000140672ca */ /* 0x000fe200000e0000 */
[----:B------:R-:W-:Y:S01]  /*9720*/  VIADD R20, R10, 0x4 ;  /* 0x000000040a147836 */ /* 0x000fe20000000000 */
[----:B------:R-:W-:Y:S01]  /*9730*/  R2UR UR7, R21 ;  /* 0x00000000150772ca */ /* 0x000fe200000e0000 */
[----:B------:R-:W-:Y:S01]  /*9740*/  IMAD.MOV.U32 R21, RZ, RZ, 0x40000040 ;  /* 0x40000040ff157424 */ /* 0x000fe200078e00ff */
[----:B0-----:R-:W-:-:S05]  /*9750*/  SHF.R.U32.HI R12, RZ, 0x7, R12 ;  /* 0x00000007ff0c7819 */ /* 0x001fca000001160c */
[----:B------:R0:W1:Y:S02]  /*9760*/  SHFL.IDX PT, R3, R12, RZ, 0x1f ;  /* 0x00001fff0c037589 */ /* 0x00006400000e0000 */
[----:B0-----:R-:W-:Y:S01]  /*9770*/  VIADD R12, R0, 0x800 ;  /* 0x00000800000c7836 */ /* 0x001fe20000000000 */
[----:B-1----:R-:W-:-:S04]  /*9780*/  ISETP.GT.AND P1, PT, R3, 0x7f, PT ;  /* 0x0000007f0300780c */ /* 0x002fc80003f24270 */
[----:B------:R-:W-:Y:S02]  /*9790*/  SEL R3, RZ, 0x2, !P1 ;  /* 0x00000002ff037807 */ /* 0x000fe40004800000 */
[C---:B------:R-:W-:Y:S02]  /*97a0*/  SEL R11, R57.reuse, 0x2, P1 ;  /* 0x00000002390b7807 */ /* 0x040fe40000800000 */
[----:B------:R-:W-:Y:S01]  /*97b0*/  SEL R57, R57, 0x6, !P1 ;  /* 0x0000000639397807 */ /* 0x000fe20004800000 */
[----:B------:R-:W-:Y:S02]  /*97c0*/  WARPGROUP.DEPBAR.LE gsb0, 0x0 ;  /* 0x00008000000079c5 */ /* 0x000fe40000010000 */
[----:B------:R-:W-:-:S06]  /*97d0*/  WARPGROUP.ARRIVE ;  /* 0x00000000000079c5 */ /* 0x000fcc0000000000 */
        /* <DEDUP_REMOVED lines=9> */
[----:B------:R-:W-:Y:S02]  /*9870*/  WARPGROUP.DEPBAR.LE gsb0, 0x0 ;  /* 0x00008000000079c5 */ /* 0x000fe40000010000 */
[----:B------:R-:W-:-:S09]  /*9880*/  WARPGROUP.ARRIVE ;  /* 0x00000000000079c5 */ /* 0x000fd20000000000 */
        /* <DEDUP_REMOVED lines=134> */
[----:B------:R-:W-:Y:S01]  /*a0f0*/  IMAD.IADD R14, R3, 0x1, R56 ;  /* 0x00000001030e7824 */ /* 0x000fe200078e0238 */
[----:B------:R-:W-:Y:S01]  /*a100*/  R2UR UR5, R15 ;  /* 0x000000000f0572ca */ /* 0x000fe200000e0000 */
[----:B------:R-:W-:Y:S01]  /*a110*/  IMAD.MOV.U32 R15, RZ, RZ, 0x40000040 ;  /* 0x40000040ff0f7424 */ /* 0x000fe200078e00ff */
[----:B------:R-:W-:Y:S01]  /*a120*/  R2UR UR6, R20 ;  /* 0x00000000140672ca */ /* 0x000fe200000e0000 */
[----:B------:R-:W-:Y:S01]  /*a130*/  IMAD.IADD R20, R3, 0x1, R12 ;  /* 0x0000000103147824 */ /* 0x000fe200078e020c */
[----:B------:R-:W-:Y:S01]  /*a140*/  R2UR UR7, R21 ;  /* 0x00000000150772ca */ /* 0x000fe200000e0000 */
[----:B------:R-:W-:Y:S01]  /*a150*/  IMAD.MOV.U32 R21, RZ, RZ, 0x40000040 ;  /* 0x40000040ff157424 */ /* 0x000fe200078e00ff */
[----:B------:R-:W-:Y:S02]  /*a160*/  WARPGROUP.DEPBAR.LE gsb0, 0x0 ;  /* 0x00008000000079c5 */ /* 0x000fe40000010000 */
[----:B------:R-:W-:-:S09]  /*a170*/  WARPGROUP.ARRIVE ;  /* 0x00000000000079c5 */ /* 0x000fd20000000000 */
[----:B------:R-:W-:Y:S01]  /*a180*/  HGMMA.64x64x16.F32.BF16 R24, gdesc[UR4], R24, gsb0 ;  /* 0x00e00000041879f0 */ /* 0x000fe20008001818 */
[----:B------:R-:W-:Y:S01]  /*a190*/  R2UR UR6, R14 ;  /* 0x000000000e0672ca */ /* 0x000fe200000e0000 */
[--C-:B------:R-:W-:Y:S01]  /*a1a0*/  IMAD.IADD R14, R56, 0x1, R11.reuse ;  /* 0x00000001380e7824 */ /* 0x100fe200078e020b */
        /* <DEDUP_REMOVED lines=16> */
[----:B------:R-:W-:Y:S02]  /*a2b0*/  IMAD.MOV.U32 R21, RZ, RZ, 0x40000040 ;  /* 0x40000040ff157424 */ /* 0x000fe400078e00ff */
[----:B------:R-:W-:-:S02]  /*a2c0*/  IMAD.MOV.U32 R12, RZ, RZ, 0x28 ;  /* 0x00000028ff0c7424 */ /* 0x000fc400078e00ff */
[----:B------:R-:W-:-:S03]  /*a2d0*/  VIADD R56, R10, 0xa00 ;  /* 0x00000a000a387836 */ /* 0x000fc60000000000 */
[----:B------:R-:W-:Y:S01]  /*a2e0*/  SEL R12, R12, 0x26, P1 ;  /* 0x000000260c0c7807 */ /* 0x000fe20000800000 */
[----:B------:R-:W-:Y:S02]  /*a2f0*/  WARPGROUP.DEPBAR.LE gsb0, 0x0 ;  /* 0x00008000000079c5 */ /* 0x000fe40000010000 */
[----:B------:R-:W-:-:S06]  /*a300*/  WARPGROUP.ARRIVE ;  /* 0x00000000000079c5 */ /* 0x000fcc0000000000 */
[----:B------:R-:W-:Y:S01]  /*a310*/  HGMMA.64x64x16.F32.BF16 R24, gdesc[UR4], R24, gsb0 ;  /* 0x00e00000041879f0 */ /* 0x000fe20008001818 */
[----:B------:R-:W-:Y:S01]  /*a320*/  R2UR UR4, R14 ;  /* 0x000000000e0472ca */ /* 0x000fe200000e0000 */
[----:B------:R-:W-:Y:S01]  /*a330*/  IMAD.MOV.U32 R14, RZ, RZ, 0xa00 ;  /* 0x00000a00ff0e7424 */ /* 0x000fe200078e00ff */
[----:B------:R-:W-:Y:S01]  /*a340*/  R2UR UR5, R15 ;  /* 0x000000000f0572ca */ /* 0x000fe200000e0000 */
[----:B------:R-:W-:Y:S01]  /*a350*/  IMAD.MOV.U32 R15, RZ, RZ, 0x40000040 ;  /* 0x40000040ff0f7424 */ /* 0x000fe200078e00ff */
[----:B------:R-:W-:Y:S02]  /*a360*/  R2UR UR6, R20 ;  /* 0x00000000140672ca */ /* 0x000fe400000e0000 */
[----:B------:R-:W-:Y:S02]  /*a370*/  R2UR UR7, R21 ;  /* 0x00000000150772ca */ /* 0x000fe400000e0000 */
[----:B------:R-:W-:Y:S02]  /*a380*/  SEL R14, R14, 0x980, P1 ;  /* 0x000009800e0e7807 */ /* 0x000fe40000800000 */
[----:B------:R-:W-:Y:S01]  /*a390*/  LOP3.LUT R21, R12, 0x6, RZ, 0xc0, !PT ;  /* 0x000000060c157812 */ /* 0x000fe200078ec0ff */
[----:B------:R-:W-:Y:S01]  /*a3a0*/  VIADD R12, R0, 0xa00 ;  /* 0x00000a00000c7836 */ /* 0x000fe20000000000 */
[----:B------:R-:W-:-:S04]  /*a3b0*/  LOP3.LUT R20, R14, 0xa00, RZ, 0xc0, !PT ;  /* 0x00000a000e147812 */ /* 0x000fc800078ec0ff */
[CC--:B------:R-:W-:Y:S02]  /*a3c0*/  IADD3 R14, R21.reuse, R20.reuse, R0 ;  /* 0x00000014150e7210 */ /* 0x0c0fe40007ffe000 */
[----:B------:R-:W-:Y:S01]  /*a3d0*/  IADD3 R20, R21, R20, R10 ;  /* 0x0000001415147210 */ /* 0x000fe20007ffe00a */
[----:B------:R-:W-:Y:S01]  /*a3e0*/  IMAD.MOV.U32 R21, RZ, RZ, 0x40000040 ;  /* 0x40000040ff157424 */ /* 0x000fe200078e00ff */
[----:B------:R-:W-:Y:S02]  /*a3f0*/  WARPGROUP.DEPBAR.LE gsb0, 0x0 ;  /* 0x00008000000079c5 */ /* 0x000fe40000010000 */
[----:B------:R-:W-:-:S06]  /*a400*/  WARPGROUP.ARRIVE ;  /* 0x00000000000079c5 */ /* 0x000fcc0000000000 */
        /* <DEDUP_REMOVED lines=113> */
[----:B------:R-:W-:-:S05]  /*ab20*/  IMAD.MOV.U32 R3, RZ, RZ, 0x40 ;  /* 0x00000040ff037424 */ /* 0x000fca00078e00ff */
[----:B------:R-:W-:-:S04]  /*ab30*/  SEL R3, R3, 0x3e, P1 ;  /* 0x0000003e03037807 */ /* 0x000fc80000800000 */
[----:B------:R-:W-:Y:S01]  /*ab40*/  LOP3.LUT R3, R3, 0x6, RZ, 0xc0, !PT ;  /* 0x0000000603037812 */ /* 0x000fe200078ec0ff */
        /* <DEDUP_REMOVED lines=13> */
[----:B------:R-:W-:-:S04]  /*ac20*/  LOP3.LUT R11, R11, 0x1e00, RZ, 0xc0, !PT ;  /* 0x00001e000b0b7812 */ /* 0x000fc800078ec0ff */
[----:B------:R-:W-:Y:S01]  /*ac30*/  IADD3 R10, R3, R11, R10 ;  /* 0x0000000b030a7210 */ /* 0x000fe20007ffe00a */
        /* <DEDUP_REMOVED lines=14> */
[----:B------:R-:W-:Y:S02]  /*ad20*/  R2UR UR4, R14 ;  /* 0x000000000e0472ca */ /* 0x000fe400000e0000 */
[----:B------:R-:W-:Y:S01]  /*ad30*/  R2UR UR5, R15 ;  /* 0x000000000f0572ca */ /* 0x000fe200000e0000 */
[----:B------:R-:W-:Y:S01]  /*ad40*/  IMAD.MOV.U32 R15, RZ, RZ, 0x40000040 ;  /* 0x40000040ff0f7424 */ /* 0x000fe200078e00ff */
[----:B------:R-:W-:Y:S02]  /*ad50*/  R2UR UR6, R20 ;  /* 0x00000000140672ca */ /* 0x000fe400000e0000 */
[----:B------:R-:W-:Y:S02]  /*ad60*/  R2UR UR7, R21 ;  /* 0x00000000150772ca */ /* 0x000fe400000e0000 */
[----:B------:R-:W-:Y:S01]  /*ad70*/  IADD3 R14, R3, R11, R0 ;  /* 0x0000000b030e7210 */ /* 0x000fe20007ffe000 */
[----:B------:R-:W-:Y:S01]  /*ad80*/  IMAD.MOV.U32 R11, RZ, RZ, 0x40000040 ;  /* 0x40000040ff0b7424 */ /* 0x000fe200078e00ff */
[----:B------:R-:W-:-:S02]  /*ad90*/  WARPGROUP.DEPBAR.LE gsb0, 0x0 ;  /* 0x00008000000079c5 */ /* 0x000fc40000010000 */
        /* <DEDUP_REMOVED lines=12> */
.L_x_4552:
[----:B------:R-:W-:Y:S01]  /*ae60*/  IMAD R10, R170, -0x40, R169 ;  /* 0xffffffc0aa0a7824 */ /* 0x000fe200078e02a9 */
[----:B------:R-:W-:Y:S01]  /*ae70*/  ULDC UR4, c[0x0][0xa80] ;  /* 0x0002a00000047ab9 */ /* 0x000fe20000000800 */
[----:B------:R-:W-:-:S03]  /*ae80*/  LOP3.LUT R219, R219, 0x2000000, RZ, 0xfc, !PT ;  /* 0x02000000dbdb7812 */ /* 0x000fc600078efcff */
        /* <DEDUP_REMOVED lines=57> */
[----:B------:R-:W-:Y:S02]  /*b220*/  FSEL R46, R46, -INF , P1 ;  /* 0xff8000002e2e7808 */ /* 0x000fe40000800000 */
        /* <DEDUP_REMOVED lines=10> */
[----:B------:R-:W-:-:S04]  /*b2d0*/  FMNMX.FTZ R3, R14, R3, !PT ;  /* 0x000000030e037209 */ /* 0x000fc80007810000 */
[----:B------:R-:W-:Y:S01]  /*b2e0*/  FMNMX.FTZ R11, R38, R3, !PT ;  /* 0x00000003260b7209 */ /* 0x000fe20007810000 */
[----:B------:R-:W-:-:S03]  /*b2f0*/  IMAD.U32 R3, RZ, RZ, UR4 ;  /* 0x00000004ff037e24 */ /* 0x000fc6000f8e00ff */
[----:B------:R-:W-:Y:S02]  /*b300*/  FMNMX.FTZ R11, R40, R11, !PT ;  /* 0x0000000b280b7209 */ /* 0x000fe40007810000 */
[----:B0-----:R-:W-:Y:S02]  /*b310*/  FMNMX.FTZ R21, R15, R10, !PT ;  /* 0x0000000a0f157209 */ /* 0x001fe40007810000 */
[----:B------:R-:W-:-:S03]  /*b320*/  FMNMX.FTZ R11, R42, R11, !PT ;  /* 0x0000000b2a0b7209 */ /* 0x000fc60007810000 */
[----:B------:R-:W0:Y:S01]  /*b330*/  SHFL.BFLY PT, R10, R21, 0x1, 0x1f ;  /* 0x0c201f00150a7f89 */ /* 0x000e2200000e0000 */
[----:B------:R-:W-:-:S04]  /*b340*/  FMNMX.FTZ R11, R20, R11, !PT ;  /* 0x0000000b140b7209 */ /* 0x000fc80007810000 */
[----:B------:R-:W-:-:S04]  /*b350*/  FMNMX.FTZ R11, R46, R11, !PT ;  /* 0x0000000b2e0b7209 */ /* 0x000fc80007810000 */
[----:B------:R-:W-:-:S04]  /*b360*/  FMNMX.FTZ R11, R48, R11, !PT ;  /* 0x0000000b300b7209 */ /* 0x000fc80007810000 */
[----:B------:R-:W-:Y:S02]  /*b370*/  FMNMX.FTZ R11, R50, R11, !PT ;  /* 0x0000000b320b7209 */ /* 0x000fe40007810000 */
[----:B0-----:R-:W-:-:S04]  /*b380*/  FMNMX.FTZ R10, R21, R10, !PT ;  /* 0x0000000a150a7209 */ /* 0x001fc80007810000 */
[C---:B------:R-:W-:Y:S01]  /*b390*/  FSETP.NEU.FTZ.AND P1, PT, R10.reuse, -INF , PT ;  /* 0xff8000000a00780b */ /* 0x040fe20003f3d000 */
[----:B------:R-:W-:-:S05]  /*b3a0*/  FMUL.FTZ R15, R10, R3 ;  /* 0x000000030a0f7220 */ /* 0x000fca0000410000 */
[----:B------:R-:W-:-:S05]  /*b3b0*/  FSEL R21, R15, RZ, P1 ;  /* 0x000000ff0f157208 */ /* 0x000fca0000800000 */
[-CC-:B------:R-:W-:Y:S01]  /*b3c0*/  FFMA.FTZ R152, R24, R3.reuse, -R21.reuse ;  /* 0x0000000318987223 */ /* 0x180fe20000010815 */
[----:B------:R-:W-:Y:S01]  /*b3d0*/  FSEL R24, R51, -INF , P4 ;  /* 0xff80000033187808 */ /* 0x000fe20002000000 */
        /* <DEDUP_REMOVED lines=15> */
[-CC-:B------:R-:W-:Y:S01]  /*b4d0*/  FFMA.FTZ R70, R70, R3.reuse, -R21.reuse ;  /* 0x0000000346467223 */ /* 0x180fe20000010815 */
[----:B------:R-:W1:Y:S01]  /*b4e0*/  SHFL.BFLY PT, R28, R15, 0x2, 0x1f ;  /* 0x0c401f000f1c7f89 */ /* 0x000e6200000e0000 */
[----:B------:R-:W-:-:S03]  /*b4f0*/  FFMA.FTZ R166, R52, R3, -R21 ;  /* 0x0000000334a67223 */ /* 0x000fc60000010815 */
[----:B------:R2:W-:Y:S01]  /*b500*/  MUFU.EX2 R154, R29 ;  /* 0x0000001d009a7308 */ /* 0x0005e20000000800 */
[----:B0-----:R-:W-:-:S07]  /*b510*/  FFMA.FTZ R25, R64, R3, -R21 ;  /* 0x0000000340197223 */ /* 0x001fce0000010815 */
[----:B------:R-:W-:Y:S01]  /*b520*/  MUFU.EX2 R33, R56 ;  /* 0x0000003800217308 */ /* 0x000fe20000000800 */
[-CC-:B--2---:R-:W-:Y:S01]  /*b530*/  FFMA.FTZ R29, R66, R3.reuse, -R21.reuse ;  /* 0x00000003421d7223 */ /* 0x184fe20000010815 */
[----:B------:R-:W-:-:S06]  /*b540*/  FFMA.FTZ R21, R74, R3, -R21 ;  /* 0x000000034a157223 */ /* 0x000fcc0000010815 */
[----:B------:R-:W-:Y:S01]  /*b550*/  MUFU.EX2 R32, R32 ;  /* 0x0000002000207308 */ /* 0x000fe20000000800 */
[----:B-1----:R-:W-:-:S07]  /*b560*/  FMNMX.FTZ R28, R15, R28, !PT ;  /* 0x0000001c0f1c7209 */ /* 0x002fce0007810000 */
[----:B------:R-:W0:Y:S01]  /*b570*/  MUFU.EX2 R35, R58 ;  /* 0x0000003a00237308 */ /* 0x000e220000000800 */
[----:B------:R-:W1:Y:S07]  /*b580*/  SHFL.BFLY PT, R15, R28, 0x1, 0x1f ;  /* 0x0c201f001c0f7f89 */ /* 0x000e6e00000e0000 */
[----:B------:R-:W-:Y:S08]  /*b590*/  MUFU.EX2 R158, R158 ;  /* 0x0000009e009e7308 */ /* 0x000ff00000000800 */
[----:B------:R-:W-:Y:S01]  /*b5a0*/  MUFU.EX2 R11, R11 ;  /* 0x0000000b000b7308 */ /* 0x000fe20000000800 */
[----:B0-----:R-:W-:-:S07]  /*b5b0*/  F2FP.BF16.F32.PACK_AB R156, R35, R32 ;  /* 0x00000020239c723e */ /* 0x001fce00000010ff */
[----:B------:R0:W-:Y:S01]  /*b5c0*/  MUFU.EX2 R39, R21 ;  /* 0x0000001500277308 */ /* 0x0001e20000000800 */
[----:B-1----:R-:W-:-:S04]  /*b5d0*/  FMNMX.FTZ R168, R28, R15, !PT ;  /* 0x0000000f1ca87209 */ /* 0x002fc80007810000 */
[C---:B------:R-:W-:Y:S01]  /*b5e0*/  FSETP.NEU.FTZ.AND P1, PT, R168.reuse, -INF , PT ;  /* 0xff800000a800780b */ /* 0x040fe20003f3d000 */
[----:B------:R-:W-:Y:S02]  /*b5f0*/  FMUL.FTZ R15, R168, R3 ;  /* 0x00000003a80f7220 */ /* 0x000fe40000410000 */
[----:B------:R-:W-:Y:S01]  /*b600*/  MUFU.EX2 R160, R160 ;  /* 0x000000a000a07308 */ /* 0x000fe20000000800 */
[----:B0-----:R-:W-:Y:S02]  /*b610*/  IMAD.MOV.U32 R21, RZ, RZ, 0x40000040 ;  /* 0x40000040ff157424 */ /* 0x001fe400078e00ff */
[----:B------:R-:W-:-:S03]  /*b620*/  FSEL R15, R15, RZ, P1 ;  /* 0x000000ff0f0f7208 */ /* 0x000fc60000800000 */
[----:B------:R-:W-:Y:S02]  /*b630*/  R2UR UR11, R21 ;  /* 0x00000000150b72ca */ /* 0x000fe400000e0000 */
[-CC-:B------:R-:W-:Y:S01]  /*b640*/  FFMA.FTZ R26, R26, R3.reuse, -R15.reuse ;  /* 0x000000031a1a7223 */ /* 0x180fe2000001080f */
[-CC-:B------:R-:W-:Y:S01]  /*b650*/  FFMA.FTZ R27, R27, R3.reuse, -R15.reuse ;  /* 0x000000031b1b7223 */ /* 0x180fe2000001080f */
[-CC-:B------:R-:W-:Y:S01]  /*b660*/  FFMA.FTZ R30, R30, R3.reuse, -R15.reuse ;  /* 0x000000031e1e7223 */ /* 0x180fe2000001080f */
[-CC-:B------:R-:W-:Y:S01]  /*b670*/  FFMA.FTZ R28, R12, R3.reuse, -R15.reuse ;  /* 0x000000030c1c7223 */ /* 0x180fe2000001080f */
[----:B------:R-:W-:Y:S02]  /*b680*/  VIADD R12, R13, 0x38840 ;  /* 0x000388400d0c7836 */ /* 0x000fe40000000000 */
[-CC-:B------:R-:W-:Y:S01]  /*b690*/  FFMA.FTZ R34, R34, R3.reuse, -R15.reuse ;  /* 0x0000000322227223 */ /* 0x180fe2000001080f */
[----:B------:R-:W-:Y:S01]  /*b6a0*/  MUFU.EX2 R26, R26 ;  /* 0x0000001a001a7308 */ /* 0x000fe20000000800 */
[-CC-:B------:R-:W-:Y:S01]  /*b6b0*/  FFMA.FTZ R14, R14, R3.reuse, -R15.reuse ;  /* 0x000000030e0e7223 */ /* 0x180fe2000001080f */
[-CC-:B------:R-:W-:Y:S01]  /*b6c0*/  FFMA.FTZ R38, R38, R3.reuse, -R15.reuse ;  /* 0x0000000326267223 */ /* 0x180fe2000001080f */
[----:B------:R-:W-:Y:S01]  /*b6d0*/  PRMT R12, R189, 0x654, R12 ;  /* 0x00000654bd0c7816 */ /* 0x000fe2000000000c */
[-CC-:B------:R-:W-:Y:S01]  /*b6e0*/  FFMA.FTZ R40, R40, R3.reuse, -R15.reuse ;  /* 0x0000000328287223 */ /* 0x180fe2000001080f */
[-CC-:B------:R-:W-:Y:S01]  /*b6f0*/  FFMA.FTZ R42, R42, R3.reuse, -R15.reuse ;  /* 0x000000032a2a7223 */ /* 0x180fe2000001080f */
[-CC-:B------:R-:W-:Y:S01]  /*b700*/  FFMA.FTZ R46, R46, R3.reuse, -R15.reuse ;  /* 0x000000032e2e7223 */ /* 0x180fe2000001080f */
[----:B------:R0:W-:Y:S01]  /*b710*/  SYNCS.ARRIVE.TRANS64.RED.A1T0 RZ, [R12+URZ], RZ ;  /* 0x000000ff0cff79a7 */ /* 0x0001e2000810043f */
[----:B------:R-:W1:Y:S01]  /*b720*/  MUFU.EX2 R27, R27 ;  /* 0x0000001b001b7308 */ /* 0x000e620000000800 */
[-CC-:B------:R-:W-:Y:S01]  /*b730*/  FFMA.FTZ R48, R48, R3.reuse, -R15.reuse ;  /* 0x0000000330307223 */ /* 0x180fe2000001080f */
[-CC-:B------:R-:W-:Y:S01]  /*b740*/  FFMA.FTZ R50, R50, R3.reuse, -R15.reuse ;  /* 0x0000000332327223 */ /* 0x180fe2000001080f */
[-CC-:B------:R-:W-:Y:S01]  /*b750*/  FFMA.FTZ R24, R24, R3.reuse, -R15.reuse ;  /* 0x0000000318187223 */ /* 0x180fe2000001080f */
[-CC-:B------:R-:W-:Y:S01]  /*b760*/  FFMA.FTZ R54, R54, R3.reuse, -R15.reuse ;  /* 0x0000000336367223 */ /* 0x180fe2000001080f */
[-CC-:B------:R-:W-:Y:S01]  /*b770*/  FFMA.FTZ R72, R72, R3.reuse, -R15.reuse ;  /* 0x0000000348487223 */ /* 0x180fe2000001080f */
[----:B------:R-:W-:Y:S01]  /*b780*/  R2UR UR15, R21 ;  /* 0x00000000150f72ca */ /* 0x000fe200000e0000 */
[----:B0-----:R-:W-:Y:S01]  /*b790*/  FFMA.FTZ R12, R20, R3, -R15 ;  /* 0x00000003140c7223 */ /* 0x001fe2000001080f */
[----:B------:R-:W0:Y:S01]  /*b7a0*/  MUFU.EX2 R30, R30 ;  /* 0x0000001e001e7308 */ /* 0x000e220000000800 */
[----:B------:R-:W-:-:S05]  /*b7b0*/  IMAD.MOV.U32 R15, RZ, RZ, 0x40000040 ;  /* 0x40000040ff0f7424 */ /* 0x000fca00078e00ff */
[----:B------:R-:W-:Y:S01]  /*b7c0*/  R2UR UR7, R15 ;  /* 0x000000000f0772ca */ /* 0x000fe200000e0000 */
[----:B------:R-:W-:Y:S01]  /*b7d0*/  FADD.FTZ R15, R152, R31 ;  /* 0x0000001f980f7221 */ /* 0x000fe20000010000 */
[----:B------:R0:W2:Y:S01]  /*b7e0*/  MUFU.EX2 R155, R28 ;  /* 0x0000001c009b7308 */ /* 0x0000a20000000800 */
[----:B-1----:R-:W-:Y:S01]  /*b7f0*/  FADD.FTZ R41, R26, R27 ;  /* 0x0000001b1a297221 */ /* 0x002fe20000010000 */
[----:B------:R-:W-:Y:S02]  /*b800*/  F2FP.BF16.F32.PACK_AB R152, R31, R152 ;  /* 0x000000981f98723e */ /* 0x000fe400000010ff */
[----:B------:R-:W-:-:S04]  /*b810*/  F2FP.BF16.F32.PACK_AB R153, R27, R26 ;  /* 0x0000001a1b99723e */ /* 0x000fc800000010ff */
[----:B------:R-:W1:Y:S01]  /*b820*/  MUFU.EX2 R34, R34 ;  /* 0x0000002200227308 */ /* 0x000e620000000800 */
[----:B0-----:R-:W-:-:S07]  /*b830*/  FADD.FTZ R28, R30, R41 ;  /* 0x000000291e1c7221 */ /* 0x001fce0000010000 */
[----:B------:R0:W3:Y:S01]  /*b840*/  MUFU.EX2 R157, R14 ;  /* 0x0000000e009d7308 */ /* 0x0000e20000000800 */
[C---:B--2---:R-:W-:Y:S01]  /*b850*/  FADD.FTZ R41, R155.reuse, R28 ;  /* 0x0000001c9b297221 */ /* 0x044fe20000010000 */
[----:B------:R-:W-:-:S06]  /*b860*/  F2FP.BF16.F32.PACK_AB R155, R155, R30 ;  /* 0x0000001e9b9b723e */ /* 0x000fcc00000010ff */
[----:B------:R2:W-:Y:S01]  /*b870*/  MUFU.EX2 R161, R12 ;  /* 0x0000000c00a17308 */ /* 0x0005e20000000800 */
[----:B0-----:R-:W-:Y:S02]  /*b880*/  IMAD R14, R18, 0x1000, R219 ;  /* 0x00001000120e7824 */ /* 0x001fe400078e02db */
[----:B-1----:R-:W-:Y:S02]  /*b890*/  FADD.FTZ R28, R34, R41 ;  /* 0x00000029221c7221 */ /* 0x002fe40000010000 */
[C---:B------:R-:W-:Y:S01]  /*b8a0*/  VIADD R20, R14.reuse, 0x80 ;  /* 0x000000800e147836 */ /* 0x040fe20000000000 */
[----:B------:R-:W-:Y:S02]  /*b8b0*/  R2UR UR6, R14 ;  /* 0x000000000e0672ca */ /* 0x000fe400000e0000 */
[----:B------:R-:W0:Y:S01]  /*b8c0*/  MUFU.EX2 R38, R38 ;  /* 0x0000002600267308 */ /* 0x000e220000000800 */
[----:B--2---:R-:W-:Y:S01]  /*b8d0*/  FADD.FTZ R12, R154, R15 ;  /* 0x0000000f9a0c7221 */ /* 0x004fe20000010000 */
[----:B------:R-:W-:Y:S01]  /*b8e0*/  R2UR UR10, R20 ;  /* 0x00000000140a72ca */ /* 0x000fe200000e0000 */
[----:B------:R-:W-:-:S02]  /*b8f0*/  VIADD R20, R14, 0x100 ;  /* 0x000001000e147836 */ /* 0x000fc40000000000 */
[----:B---3--:R-:W-:Y:S01]  /*b900*/  FADD.FTZ R41, R157, R28 ;  /* 0x0000001c9d297221 */ /* 0x008fe20000010000 */
[C---:B------:R-:W-:Y:S01]  /*b910*/  FADD.FTZ R15, R33.reuse, R12 ;  /* 0x0000000c210f7221 */ /* 0x040fe20000010000 */
[----:B------:R-:W-:Y:S01]  /*b920*/  VIADD R14, R14, 0x180 ;  /* 0x000001800e0e7836 */ /* 0x000fe20000000000 */
[----:B------:R-:W-:Y:S01]  /*b930*/  F2FP.BF16.F32.PACK_AB R154, R33, R154 ;  /* 0x0000009a219a723e */ /* 0x000fe200000010ff */
[----:B------:R-:W1:Y:S01]  /*b940*/  MUFU.EX2 R159, R40 ;  /* 0x00000028009f7308 */ /* 0x000e620000000800 */
[----:B------:R-:W-:Y:S01]  /*b950*/  FADD.FTZ R12, R32, R15 ;  /* 0x0000000f200c7221 */ /* 0x000fe20000010000 */
[----:B------:R-:W-:Y:S01]  /*b960*/  IMAD.MOV.U32 R15, RZ, RZ, 0x40000040 ;  /* 0x40000040ff0f7424 */ /* 0x000fe200078e00ff */
[----:B------:R-:W-:Y:S01]  /*b970*/  R2UR UR18, R14 ;  /* 0x000000000e1272ca */ /* 0x000fe200000e0000 */
[----:B------:R-:W-:Y:S01]  /*b980*/  BAR.SYNC.DEFER_BLOCKING 0xf, 0x100 ;  /* 0x03c4000000007b1d */ /* 0x000fe20000010000 */
[----:B------:R-:W-:Y:S01]  /*b990*/  FADD.FTZ R21, R35, R12 ;  /* 0x0000000c23157221 */ /* 0x000fe20000010000 */
[----:B------:R-:W-:-:S02]  /*b9a0*/  F2FP.BF16.F32.PACK_AB R157, R157, R34 ;  /* 0x000000229d9d723e */ /* 0x000fc400000010ff */
[----:B------:R-:W-:Y:S01]  /*b9b0*/  R2UR UR19, R15 ;  /* 0x000000000f1372ca */ /* 0x000fe200000e0000 */
[----:B------:R-:W-:Y:S01]  /*b9c0*/  FADD.FTZ R12, R158, R21 ;  /* 0x000000159e0c7221 */ /* 0x000fe20000010000 */
[----:B------:R-:W2:Y:S01]  /*b9d0*/  MUFU.EX2 R42, R42 ;  /* 0x0000002a002a7308 */ /* 0x000ea20000000800 */
[----:B0-----:R-:W-:Y:S01]  /*b9e0*/  FADD.FTZ R14, R38, R41 ;  /* 0x00000029260e7221 */ /* 0x001fe20000010000 */
[C---:B------:R-:W-:Y:S01]  /*b9f0*/  F2FP.BF16.F32.PACK_AB R158, R11.reuse, R158 ;  /* 0x0000009e0b9e723e */ /* 0x040fe200000010ff */
[----:B------:R-:W-:Y:S01]  /*ba00*/  FADD.FTZ R15, R11, R12 ;  /* 0x0000000c0b0f7221 */ /* 0x000fe20000010000 */
[----:B------:R-:W-:Y:S01]  /*ba10*/  R2UR UR14, R20 ;  /* 0x00000000140e72ca */ /* 0x000fe200000e0000 */
[----:B-1----:R-:W-:-:S03]  /*ba20*/  FADD.FTZ R21, R159, R14 ;  /* 0x0000000e9f157221 */ /* 0x002fc60000010000 */
[----:B------:R-:W0:Y:S01]  /*ba30*/  MUFU.EX2 R25, R25 ;  /* 0x0000001900197308 */ /* 0x000e220000000800 */
[----:B------:R-:W-:Y:S01]  /*ba40*/  FADD.FTZ R12, R160, R15 ;  /* 0x0000000fa00c7221 */ /* 0x000fe20000010000 */
[----:B------:R-:W-:-:S06]  /*ba50*/  F2FP.BF16.F32.PACK_AB R159, R159, R38 ;  /* 0x000000269f9f723e */ /* 0x000fcc00000010ff */
[----:B------:R-:W1:Y:S01]  /*ba60*/  MUFU.EX2 R162, R162 ;  /* 0x000000a200a27308 */ /* 0x000e620000000800 */
[----:B--2---:R-:W-:Y:S01]  /*ba70*/  FADD.FTZ R14, R42, R21 ;  /* 0x000000152a0e7221 */ /* 0x004fe20000010000 */
[----:B------:R2:W-:Y:S03]  /*ba80*/  STSM.16.M88.4 [R225+0x36400], R152 ;  /* 0x03640098e1007844 */ /* 0x0005e60000000200 */
[C---:B------:R-:W-:Y:S01]  /*ba90*/  FADD.FTZ R21, R161.reuse, R14 ;  /* 0x0000000ea1157221 */ /* 0x040fe20000010000 */
[----:B------:R-:W-:Y:S01]  /*baa0*/  F2FP.BF16.F32.PACK_AB R161, R161, R42 ;  /* 0x0000002aa1a1723e */ /* 0x000fe200000010ff */
[----:B------:R2:W-:Y:S01]  /*bab0*/  STSM.16.M88.4 [R228], R156 ;  /* 0x0000009ce4007844 */ /* 0x0005e20000000200 */
[----:B------:R-:W3:Y:S01]  /*bac0*/  MUFU.EX2 R46, R46 ;  /* 0x0000002e002e7308 */ /* 0x000ee20000000800 */
[C---:B0-----:R-:W-:Y:S01]  /*bad0*/  FADD.FTZ R15, R25.reuse, R12 ;  /* 0x0000000c190f7221 */ /* 0x041fe20000010000 */
[----:B------:R-:W-:-:S06]  /*bae0*/  F2FP.BF16.F32.PACK_AB R160, R25, R160 ;  /* 0x000000a019a0723e */ /* 0x000fcc00000010ff */
[----:B------:R-:W0:Y:S01]  /*baf0*/  MUFU.EX2 R29, R29 ;  /* 0x0000001d001d7308 */ /* 0x000e220000000800 */
[----:B-1----:R-:W-:-:S07]  /*bb00*/  FADD.FTZ R12, R162, R15 ;  /* 0x0000000fa20c7221 */ /* 0x002fce0000010000 */
[----:B------:R-:W1:Y:S01]  /*bb10*/  MUFU.EX2 R163, R48 ;  /* 0x0000003000a37308 */ /* 0x000e620000000800 */
[----:B---3--:R-:W-:-:S07]  /*bb20*/  FADD.FTZ R14, R46, R21 ;  /* 0x000000152e0e7221 */ /* 0x008fce0000010000 */
[----:B------:R-:W3:Y:S01]  /*bb30*/  MUFU.EX2 R164, R164 ;  /* 0x000000a400a47308 */ /* 0x000ee20000000800 */
[C---:B0-----:R-:W-:Y:S01]  /*bb40*/  FADD.FTZ R11, R29.reuse, R12 ;  /* 0x0000000c1d0b7221 */ /* 0x041fe20000010000 */
[----:B------:R-:W-:-:S06]  /*bb50*/  F2FP.BF16.F32.PACK_AB R162, R29, R162 ;  /* 0x000000a21da2723e */ /* 0x000fcc00000010ff */
[----:B------:R-:W0:Y:S01]  /*bb60*/  MUFU.EX2 R50, R50 ;  /* 0x0000003200327308 */ /* 0x000e220000000800 */
[C---:B-1----:R-:W-:Y:S01]  /*bb70*/  FADD.FTZ R15, R163.reuse, R14 ;  /* 0x0000000ea30f7221 */ /* 0x042fe20000010000 */
[----:B------:R-:W-:-:S05]  /*bb80*/  F2FP.BF16.F32.PACK_AB R163, R163, R46 ;  /* 0x0000002ea3a3723e */ /* 0x000fca00000010ff */
[----:B------:R2:W-:Y:S01]  /*bb90*/  STSM.16.M88.4 [R226], R160 ;  /* 0x000000a0e2007844 */ /* 0x0005e20000000200 */
[----:B------:R-:W1:Y:S01]  /*bba0*/  MUFU.EX2 R37, R70 ;  /* 0x0000004600257308 */ /* 0x000e620000000800 */
[----:B---3--:R-:W-:-:S07]  /*bbb0*/  FADD.FTZ R12, R164, R11 ;  /* 0x0000000ba40c7221 */ /* 0x008fce0000010000 */
[----:B------:R-:W3:Y:S01]  /*bbc0*/  MUFU.EX2 R165, R24 ;  /* 0x0000001800a57308 */ /* 0x000ee20000000800 */
[----:B0-----:R-:W-:-:S07]  /*bbd0*/  FADD.FTZ R14, R50, R15 ;  /* 0x0000000f320e7221 */ /* 0x001fce0000010000 */
[----:B------:R-:W0:Y:S01]  /*bbe0*/  MUFU.EX2 R166, R166 ;  /* 0x000000a600a67308 */ /* 0x000e220000000800 */
[C---:B-1----:R-:W-:Y:S01]  /*bbf0*/  FADD.FTZ R11, R37.reuse, R12 ;  /* 0x0000000c250b7221 */ /* 0x042fe20000010000 */
[----:B------:R-:W-:-:S06]  /*bc00*/  F2FP.BF16.F32.PACK_AB R164, R37, R164 ;  /* 0x000000a425a4723e */ /* 0x000fcc00000010ff */
[----:B------:R-:W1:Y:S01]  /*bc10*/  MUFU.EX2 R54, R54 ;  /* 0x0000003600367308 */ /* 0x000e620000000800 */
[C---:B---3--:R-:W-:Y:S01]  /*bc20*/  FADD.FTZ R15, R165.reuse, R14 ;  /* 0x0000000ea50f7221 */ /* 0x048fe20000010000 */
[----:B------:R-:W-:-:S06]  /*bc30*/  F2FP.BF16.F32.PACK_AB R165, R165, R50 ;  /* 0x00000032a5a5723e */ /* 0x000fcc00000010ff */
[----:B------:R-:W3:Y:S01]  /*bc40*/  MUFU.EX2 R167, R72 ;  /* 0x0000004800a77308 */ /* 0x000ee20000000800 */
[----:B0-----:R-:W-:Y:S01]  /*bc50*/  FADD.FTZ R12, R166, R11 ;  /* 0x0000000ba60c7221 */ /* 0x001fe20000010000 */
[----:B------:R-:W-:-:S03]  /*bc60*/  F2FP.BF16.F32.PACK_AB R166, R39, R166 ;  /* 0x000000a627a6723e */ /* 0x000fc600000010ff */
[----:B------:R-:W-:Y:S01]  /*bc70*/  FADD.FTZ R11, R39, R12 ;  /* 0x0000000c270b7221 */ /* 0x000fe20000010000 */
[----:B-1----:R-:W-:-:S04]  /*bc80*/  FADD.FTZ R14, R54, R15 ;  /* 0x0000000f360e7221 */ /* 0x002fc80000010000 */
[C---:B---3--:R-:W-:Y:S01]  /*bc90*/  FADD.FTZ R12, R167.reuse, R14 ;  /* 0x0000000ea70c7221 */ /* 0x048fe20000010000 */
[----:B------:R-:W-:-:S05]  /*bca0*/  F2FP.BF16.F32.PACK_AB R167, R167, R54 ;  /* 0x00000036a7a7723e */ /* 0x000fca00000010ff */
[----:B------:R2:W-:Y:S01]  /*bcb0*/  STSM.16.M88.4 [R227], R164 ;  /* 0x000000a4e3007844 */ /* 0x0005e20000000200 */
        /* <DEDUP_REMOVED lines=23> */
[----:B--2---:R-:W-:Y:S05]  /*be30*/  @!P0 BRA `(.L_x_4553) ;  /* 0x0000000000048947 */ /* 0x004fea0003800000 */
[----:B------:R-:W-:Y:S01]  /*be40*/  BPT.TRAP 0x1 ;  /* 0x000000040000795c */ /* 0x000fe20000300000 */
.L_x_4553:
[----:B------:R-:W-:Y:S01]  /*be50*/  ISETP.GE.AND P1, PT, R169, 0x41, PT ;  /* 0x00000041a900780c */ /* 0x000fe20003f26270 */
[----:B------:R-:W-:Y:S01]  /*be60*/  VIADD R13, R13, 0x38860 ;  /* 0x000388600d0d7836 */ /* 0x000fe20000000000 */
[----:B------:R-:W-:Y:S01]  /*be70*/  ULDC UR36, c[0x0][0xa80] ;  /* 0x0002a00000247ab9 */ /* 0x000fe20000000800 */
[----:B------:R-:W-:Y:S03]  /*be80*/  BSSY B0, `(.L_x_4554) ;  /* 0x000033a000007945 */ /* 0x000fe60003800000 */
[----:B------:R-:W-:-:S04]  /*be90*/  PRMT R13, R189, 0x654, R13 ;  /* 0x00000654bd0d7816 */ /* 0x000fc8000000000d */
[----:B------:R0:W-:Y:S03]  /*bea0*/  SYNCS.ARRIVE.TRANS64.RED.A1T0 RZ, [R13+URZ], RZ ;  /* 0x000000ff0dff79a7 */ /* 0x0001e6000810043f */
[----:B------:R-:W-:Y:S05]  /*beb0*/  @!P1 BRA `(.L_x_4555) ;  /* 0x0000003000d89947 */ /* 0x000fea0003800000 */
[----:B0-----:R-:W-:Y:S02]  /*bec0*/  VIADD R13, R170, 0xfffffffe ;  /* 0xfffffffeaa0d7836 */ /* 0x001fe40000000000 */
[----:B------:R-:W-:Y:S02]  /*bed0*/  IMAD.MOV.U32 R15, RZ, RZ, R168 ;  /* 0x000000ffff0f7224 */ /* 0x000fe400078e00a8 */
[----:B------:R-:W-:Y:S02]  /*bee0*/  IMAD.MOV.U32 R21, RZ, RZ, R10 ;  /* 0x000000ffff157224 */ /* 0x000fe400078e000a */
[----:B------:R-:W-:-:S07]  /*bef0*/  IMAD.MOV.U32 R20, RZ, RZ, R18 ;  /* 0x000000ffff147224 */ /* 0x000fce00078e0012 */
.L_x_4568:
[----:B------:R-:W-:Y:S02]  /*bf00*/  VIADD R18, R20, 0x1 ;  /* 0x0000000114127836 */ /* 0x000fe40000000000 */
[----:B------:R-:W-:Y:S02]  /*bf10*/  IMAD.MOV.U32 R3, RZ, RZ, R13 ;  /* 0x000000ffff037224 */ /* 0x000fe400078e000d */
[----:B------:R-:W-:Y:S01]  /*bf20*/  VIADD R13, R13, 0xffffffff ;  /* 0xffffffff0d0d7836 */ /* 0x000fe20000000000 */
[C---:B------:R-:W-:Y:S02]  /*bf30*/  ISETP.NE.AND P2, PT, R18.reuse, 0x2, PT ;  /* 0x000000021200780c */ /* 0x040fe40003f45270 */
[----:B------:R-:W-:Y:S02]  /*bf40*/  ISETP.GT.AND P1, PT, R3, RZ, PT ;  /* 0x000000ff0300720c */ /* 0x000fe40003f24270 */
[----:B------:R-:W-:Y:S02]  /*bf50*/  SEL R3, RZ, 0x1, P2 ;  /* 0x00000001ff037807 */ /* 0x000fe40001000000 */
[----:B------:R-:W-:-:S02]  /*bf60*/  SEL R18, R18, RZ, P2 ;  /* 0x000000ff12127207 */ /* 0x000fc40001000000 */
[----:B------:R-:W-:Y:S01]  /*bf70*/  LOP3.LUT R23, R23, R3, RZ, 0x3c, !PT ;  /* 0x0000000317177212 */ /* 0x000fe200078e3cff */
[----:B-1----:R-:W-:Y:S06]  /*bf80*/  @!P0 BRA `(.L_x_4556) ;  /* 0x0000000000048947 */ /* 0x002fec0003800000 */
[----:B------:R-:W-:Y:S01]  /*bf90*/  BPT.TRAP 0x1 ;  /* 0x000000040000795c */ /* 0x000fe20000300000 */
.L_x_4556:
[----:B------:R-:W-:Y:S01]  /*bfa0*/  IMAD R14, R18, 0x8, R2 ;  /* 0x00000008120e7824 */ /* 0x000fe200078e0202 */
[----:B------:R-:W-:-:S04]  /*bfb0*/  SHF.L.U32 R3, R23, 0x1f, RZ ;  /* 0x0000001f17037819 */ /* 0x000fc800000006ff */
[----:B------:R0:W1:Y:S01]  /*bfc0*/  SYNCS.PHASECHK.TRANS64.TRYWAIT P2, [R14+URZ+0x38830], R3 ;  /* 0x038830030e0075a7 */ /* 0x000062000804017f */
[----:B------:R-:W-:Y:S05]  /*bfd0*/  @!P0 BRA `(.L_x_4557) ;  /* 0x0000000000048947 */ /* 0x000fea0003800000 */
[----:B------:R-:W-:Y:S01]  /*bfe0*/  BPT.TRAP 0x1 ;  /* 0x000000040000795c */ /* 0x000fe20000300000 */
.L_x_4557:
[----:B------:R-:W-:Y:S01]  /*bff0*/  VIADD R10, R2, 0x20400 ;  /* 0x00020400020a7836 */ /* 0x000fe20000000000 */
[----:B------:R-:W-:Y:S01]  /*c000*/  BSSY B1, `(.L_x_4558) ;  /* 0x0000009000017945 */ /* 0x000fe20003800000 */
[----:B------:R-:W-:Y:S02]  /*c010*/  IMAD R156, R18, 0x200, R220 ;  /* 0x00000200129c7824 */ /* 0x000fe400078e02dc */
[----:B------:R-:W-:Y:S01]  /*c020*/  IMAD.MOV.U32 R157, RZ, RZ, 0x40000040 ;  /* 0x40000040ff9d7424 */ /* 0x000fe200078e00ff */
[----:B------:R-:W-:-:S04]  /*c030*/  SHF.R.U32.HI R10, RZ, 0x4, R10 ;  /* 0x00000004ff0a7819 */ /* 0x000fc8000001160a */
[----:B------:R-:W-:-:S04]  /*c040*/  LOP3.LUT R10, R10, 0x3fff, RZ, 0xc0, !PT ;  /* 0x00003fff0a0a7812 */ /* 0x000fc800078ec0ff */
[----:B------:R-:W-:Y:S01]  /*c050*/  LOP3.LUT R152, R10, 0x10000, RZ, 0xfc, !PT ;  /* 0x000100000a987812 */ /* 0x000fe200078efcff */
[----:B-1----:R-:W-:Y:S06]  /*c060*/  @P2 BRA `(.L_x_4559) ;  /* 0x0000000000082947 */ /* 0x002fec0003800000 */
[----:B------:R-:W1:Y:S02]  /*c070*/  SYNCS.PHASECHK.TRANS64.TRYWAIT P2, [R14+URZ+0x38830], R3 ;  /* 0x038830030e0075a7 */ /* 0x000e64000804017f */
[----:B-1----:R-:W-:Y:S05]  /*c080*/  @!P2 BRA `(.L_x_4560) ;  /* 0x000000f8002ca947 */ /* 0x002fea0003800000 */
.L_x_4559:
[----:B------:R-:W-:Y:S05]  /*c090*/  BSYNC B1 ;  /* 0x0000000000017941 */ /* 0x000fea0003800000 */
.L_x_4558:
        /* <DEDUP_REMOVED lines=36> */
.L_x_4561:
[----:B------:R2:W3:Y:S01]  /*c2e0*/  SYNCS.PHASECHK.TRANS64.TRYWAIT P2, [R14+URZ+0x38850], R3 ;  /* 0x038850030e0075a7 */ /* 0x0004e2000804017f */
[----:B------:R-:W-:Y:S05]  /*c2f0*/  @!P0 BRA `(.L_x_4562) ;  /* 0x0000000000048947 */ /* 0x000fea0003800000 */
[----:B------:R-:W-:Y:S01]  /*c300*/  BPT.TRAP 0x1 ;  /* 0x000000040000795c */ /* 0x000fe20000300000 */
.L_x_4562:
[----:B------:R-:W-:Y:S01]  /*c310*/  VIADD R10, R2, 0x26400 ;  /* 0x00026400020a7836 */ /* 0x000fe20000000000 */
[----:B------:R-:W-:Y:S04]  /*c320*/  BSSY B1, `(.L_x_4563) ;  /* 0x0000005000017945 */ /* 0x000fe80003800000 */
[----:B------:R-:W-:Y:S01]  /*c330*/  SHF.R.U32.HI R10, RZ, 0x4, R10 ;  /* 0x00000004ff0a7819 */ /* 0x000fe2000001160a */
[----:B---3--:R-:W-:Y:S06]  /*c340*/  @P2 BRA `(.L_x_4564) ;  /* 0x0000000000082947 */ /* 0x008fec0003800000 */
[----:B------:R-:W3:Y:S02]  /*c350*/  SYNCS.PHASECHK.TRANS64.TRYWAIT P2, [R14+URZ+0x38850], R3 ;  /* 0x038850030e0075a7 */ /* 0x000ee4000804017f */
[----:B---3--:R-:W-:Y:S05]  /*c360*/  @!P2 BRA `(.L_x_4565) ;  /* 0x000000f40088a947 */ /* 0x008fea0003800000 */
.L_x_4564:
[----:B------:R-:W-:Y:S05]  /*c370*/  BSYNC B1 ;  /* 0x0000000000017941 */ /* 0x000fea0003800000 */
.L_x_4563:
[----:B0123--:R-:W-:Y:S01]  /*c380*/  LOP3.LUT R3, R10, 0x3fff, RZ, 0xc0, !PT ;  /* 0x00003fff0a037812 */ /* 0x00ffe200078ec0ff */
[C---:B------:R-:W-:Y:S01]  /*c390*/  VIADD R198, R0.reuse, 0x2 ;  /* 0x0000000200c67836 */ /* 0x040fe20000000000 */
[----:B------:R-:W-:Y:S01]  /*c3a0*/  WARPGROUP.ARRIVE ;  /* 0x00000000000079c5 */ /* 0x000fe20000000000 */
[----:B------:R-:W-:-:S05]  /*c3b0*/  VIADD R200, R0, 0x6 ;  /* 0x0000000600c87836 */ /* 0x000fca0000000000 */
[----:B------:R-:W0:Y:S01]  /*c3c0*/  S2R R10, SR_TID.X ;  /* 0x00000000000a7919 */ /* 0x000e220000002100 */
[----:B------:R-:W-:Y:S01]  /*c3d0*/  VIADD R202, R0, 0x4 ;  /* 0x0000000400ca7836 */ /* 0x000fe20000000000 */
[----:B------:R-:W-:Y:S01]  /*c3e0*/  LOP3.LUT R0, R3, 0x10000, RZ, 0xfc, !PT ;  /* 0x0001000003007812 */ /* 0x000fe200078efcff */
[----:B------:R-:W-:Y:S02]  /*c3f0*/  IMAD R196, R18, 0x1000, R221 ;  /* 0x0000100012c47824 */ /* 0x000fe400078e02dd */
[----:B------:R-:W-:Y:S02]  /*c400*/  IMAD.MOV.U32 R197, RZ, RZ, 0x40000040 ;  /* 0x40000040ffc57424 */ /* 0x000fe400078e00ff */
[----:B------:R-:W-:Y:S01]  /*c410*/  IMAD.MOV.U32 R204, RZ, RZ, R0 ;  /* 0x000000ffffcc7224 */ /* 0x000fe200078e0000 */
[----:B------:R-:W-:Y:S01]  /*c420*/  R2UR UR6, R196 ;  /* 0x00000000c40672ca */ /* 0x000fe200000e0000 */
[----:B------:R-:W-:Y:S01]  /*c430*/  IMAD.MOV.U32 R205, RZ, RZ, 0x40000040 ;  /* 0x40000040ffcd7424 */ /* 0x000fe200078e00ff */
[----:B------:R-:W-:Y:S01]  /*c440*/  R2UR UR7, R197 ;  /* 0x00000000c50772ca */ /* 0x000fe200000e0000 */
[----:B------:R-:W-:Y:S01]  /*c450*/  IMAD.MOV.U32 R199, RZ, RZ, 0x40000040 ;  /* 0x40000040ffc77424 */ /* 0x000fe200078e00ff */
[----:B------:R-:W-:Y:S01]  /*c460*/  R2UR UR4, R204 ;  /* 0x00000000cc0472ca */ /* 0x000fe200000e0000 */
[----:B------:R-:W-:Y:S01]  /*c470*/  IMAD.MOV.U32 R203, RZ, RZ, 0x40000040 ;  /* 0x40000040ffcb7424 */ /* 0x000fe200078e00ff */
[----:B------:R-:W-:Y:S01]  /*c480*/  R2UR UR5, R205 ;  /* 0x00000000cd0572ca */ /* 0x000fe200000e0000 */
[----:B------:R-:W-:-:S12]  /*c490*/  IMAD.MOV.U32 R201, RZ, RZ, 0x40000040 ;  /* 0x40000040ffc97424 */ /* 0x000fd800078e00ff */
[----:B------:R-:W-:Y:S01]  /*c4a0*/  HGMMA.64x64x16.F32.BF16 R152, gdesc[UR4], R152, gsb0 ;  /* 0x00e00000049879f0 */ /* 0x000fe20008001898 */
[----:B------:R-:W-:Y:S01]  /*c4b0*/  R2UR UR4, R198 ;  /* 0x00000000c60472ca */ /* 0x000fe200000e0000 */
[----:B------:R-:W-:Y:S01]  /*c4c0*/  VIADD R198, R196, 0x2 ;  /* 0x00000002c4c67836 */ /* 0x000fe20000000000 */
[----:B------:R-:W-:Y:S01]  /*c4d0*/  R2UR UR5, R199 ;  /* 0x00000000c70572ca */ /* 0x000fe200000e0000 */
[----:B------:R-:W-:Y:S01]  /*c4e0*/  IMAD.MOV.U32 R199, RZ, RZ, 0x40000040 ;  /* 0x40000040ffc77424 */ /* 0x000fe200078e00ff */
[----:B0-----:R-:W-:Y:S02]  /*c4f0*/  SHF.R.U32.HI R10, RZ, 0x7, R10 ;  /* 0x00000007ff0a7819 */ /* 0x001fe4000001160a */
[----:B------:R-:W-:Y:S01]  /*c500*/  R2UR UR6, R198 ;  /* 0x00000000c60672ca */ /* 0x000fe200000e0000 */
[----:B------:R-:W-:Y:S01]  /*c510*/  VIADD R198, R196, 0x4 ;  /* 0x00000004c4c67836 */ /* 0x000fe20000000000 */
[----:B------:R-:W-:Y:S01]  /*c520*/  R2UR UR7, R199 ;  /* 0x00000000c70772ca */ /* 0x000fe200000e0000 */
[----:B------:R-:W-:Y:S01]  /*c530*/  IMAD.MOV.U32 R199, RZ, RZ, 0x40000040 ;  /* 0x40000040ffc77424 */ /* 0x000fe200078e00ff */
[----:B------:R0:W1:Y:S02]  /*c540*/  SHFL.IDX PT, R3, R10, RZ, 0x1f ;  /* 0x00001fff0a037589 */ /* 0x00006400000e0000 */
[----:B0-----:R-:W-:Y:S01]  /*c550*/  IMAD.MOV.U32 R10, RZ, RZ, 0x4 ;  /* 0x00000004ff0a7424 */ /* 0x001fe200078e00ff */
[----:B-1----:R-:W-:-:S04]  /*c560*/  ISETP.GT.AND P2, PT, R3, 0x7f, PT ;  /* 0x0000007f0300780c */ /* 0x002fc80003f44270 */
[----:B------:R-:W-:Y:S02]  /*c570*/  SEL R3, RZ, 0x2, !P2 ;  /* 0x00000002ff037807 */ /* 0x000fe40005000000 */
[C---:B------:R-:W-:Y:S02]  /*c580*/  SEL R197, R10.reuse, 0x2, P2 ;  /* 0x000000020ac57807 */ /* 0x040fe40001000000 */
[----:B------:R-:W-:Y:S01]  /*c590*/  SEL R10, R10, 0x6, !P2 ;  /* 0x000000060a0a7807 */ /* 0x000fe20005000000 */
[----:B------:R-:W-:Y:S02]  /*c5a0*/  WARPGROUP.DEPBAR.LE gsb0, 0x0 ;  /* 0x00008000000079c5 */ /* 0x000fe40000010000 */
[----:B------:R-:W-:-:S06]  /*c5b0*/  WARPGROUP.ARRIVE ;  /* 0x00000000000079c5 */ /* 0x000fcc0000000000 */
[----:B------:R-:W-:Y:S01]  /*c5c0*/  HGMMA.64x64x16.F32.BF16 R152, gdesc[UR4], R152, gsb0 ;  /* 0x00e00000049879f0 */ /* 0x000fe20008001898 */
[----:B------:R-:W-:Y:S02]  /*c5d0*/  R2UR UR4, R202 ;  /* 0x00000000ca0472ca */ /* 0x000fe400000e0000 */
[----:B------:R-:W-:Y:S02]  /*c5e0*/  R2UR UR5, R203 ;  /* 0x00000000cb0572ca */ /* 0x000fe400000e0000 */
        /* <DEDUP_REMOVED lines=10> */
[----:B------:R-:W-:Y:S01]  /*c690*/  VIADD R201, R0, 0x800 ;  /* 0x0000080000c97836 */ /* 0x000fe20000000000 */
        /* <DEDUP_REMOVED lines=10> */
[----:B------:R-:W-:-:S03]  /*c740*/  IMAD.MOV.U32 R199, RZ, RZ, 0x40000040 ;  /* 0x40000040ffc77424 */ /* 0x000fc600078e00ff */
        /* <DEDUP_REMOVED lines=156> */
[----:B------:R-:W-:Y:S02]  /*d110*/  IMAD.MOV.U32 R199, RZ, RZ, 0x40000040 ;  /* 0x40000040ffc77424 */ /* 0x000fe400078e00ff */
[----:B------:R-:W-:Y:S01]  /*d120*/  IMAD.MOV.U32 R200, RZ, RZ, 0x28 ;  /* 0x00000028ffc87424 */ /* 0x000fe200078e00ff */
[----:B------:R-:W-:Y:S02]  /*d130*/  R2UR UR6, R198 ;  /* 0x00000000c60672ca */ /* 0x000fe400000e0000 */
[----:B------:R-:W-:Y:S01]  /*d140*/  R2UR UR7, R199 ;  /* 0x00000000c70772ca */ /* 0x000fe200000e0000 */
[----:B------:R-:W-:Y:S01]  /*d150*/  IMAD.MOV.U32 R199, RZ, RZ, 0x40000040 ;  /* 0x40000040ffc77424 */ /* 0x000fe200078e00ff */
[----:B------:R-:W-:-:S04]  /*d160*/  SEL R200, R200, 0x26, P2 ;  /* 0x00000026c8c87807 */ /* 0x000fc80001000000 */
[----:B------:R-:W-:-:S04]  /*d170*/  LOP3.LUT R200, R200, 0x6, RZ, 0xc0, !PT ;  /* 0x00000006c8c87812 */ /* 0x000fc800078ec0ff */
[CC--:B------:R-:W-:Y:S02]  /*d180*/  IADD3 R198, R200.reuse, R201.reuse, R0 ;  /* 0x000000c9c8c67210 */ /* 0x0c0fe40007ffe000 */
[----:B------:R-:W-:Y:S01]  /*d190*/  IADD3 R200, R200, R201, R196 ;  /* 0x000000c9c8c87210 */ /* 0x000fe20007ffe0c4 */
[----:B------:R-:W-:Y:S01]  /*d1a0*/  IMAD.MOV.U32 R201, RZ, RZ, 0x40000040 ;  /* 0x40000040ffc97424 */ /* 0x000fe200078e00ff */
[----:B------:R-:W-:Y:S02]  /*d1b0*/  WARPGROUP.DEPBAR.LE gsb0, 0x0 ;  /* 0x00008000000079c5 */ /* 0x000fe40000010000 */
[----:B------:R-:W-:-:S06]  /*d1c0*/  WARPGROUP.ARRIVE ;  /* 0x00000000000079c5 */ /* 0x000fcc0000000000 */
[----:B------:R-:W-:Y:S01]  /*d1d0*/  HGMMA.64x64x16.F32.BF16 R152, gdesc[UR4], R152, gsb0 ;  /* 0x00e00000049879f0 */ /* 0x000fe20008001898 */
[----:B------:R-:W-:Y:S02]  /*d1e0*/  R2UR UR4, R198 ;  /* 0x00000000c60472ca */ /* 0x000fe400000e0000 */
[----:B------:R-:W-:Y:S01]  /*d1f0*/  R2UR UR5, R199 ;  /* 0x00000000c70572ca */ /* 0x000fe200000e0000 */
[----:B------:R-:W-:Y:S01]  /*d200*/  IMAD.MOV.U32 R199, RZ, RZ, 0x40000040 ;  /* 0x40000040ffc77424 */ /* 0x000fe200078e00ff */
[----:B------:R-:W-:Y:S01]  /*d210*/  R2UR UR6, R200 ;  /* 0x00000000c80672ca */ /* 0x000fe200000e0000 */
[----:B------:R-:W-:Y:S01]  /*d220*/  VIADD R200, R0, 0xa00 ;  /* 0x00000a0000c87836 */ /* 0x000fe20000000000 */
[----:B------:R-:W-:Y:S01]  /*d230*/  R2UR UR7, R201 ;  /* 0x00000000c90772ca */ /* 0x000fe200000e0000 */
[----:B------:R-:W-:Y:S02]  /*d240*/  VIADD R201, R196, 0xa00 ;  /* 0x00000a00c4c97836 */ /* 0x000fe40000000000 */
[----:B------:R-:W-:Y:S01]  /*d250*/  IMAD.IADD R198, R200, 0x1, R3 ;  /* 0x00000001c8c67824 */ /* 0x000fe200078e0203 */
[----:B------:R-:W-:-:S02]  /*d260*/  WARPGROUP.DEPBAR.LE gsb0, 0x0 ;  /* 0x00008000000079c5 */ /* 0x000fc40000010000 */
[----:B------:R-:W-:-:S07]  /*d270*/  WARPGROUP.ARRIVE ;  /* 0x00000000000079c5 */ /* 0x000fce0000000000 */
        /* <DEDUP_REMOVED lines=108> */
[----:B------:R-:W-:Y:S02]  /*d940*/  IMAD.MOV.U32 R199, RZ, RZ, 0x40000040 ;  /* 0x40000040ffc77424 */ /* 0x000fe400078e00ff */
[----:B------:R-:W-:Y:S01]  /*d950*/  IMAD.MOV.U32 R3, RZ, RZ, 0x1000 ;  /* 0x00001000ff037424 */ /* 0x000fe200078e00ff */
[----:B------:R-:W-:Y:S01]  /*d960*/  R2UR UR4, R198 ;  /* 0x00000000c60472ca */ /* 0x000fe200000e0000 */
[----:B------:R-:W-:Y:S01]  /*d970*/  IMAD.IADD R198, R201, 0x1, R197 ;  /* 0x00000001c9c67824 */ /* 0x000fe200078e02c5 */
[----:B------:R-:W-:Y:S01]  /*d980*/  R2UR UR5, R199 ;  /* 0x00000000c70572ca */ /* 0x000fe200000e0000 */
[----:B------:R-:W-:Y:S01]  /*d990*/  IMAD.MOV.U32 R199, RZ, RZ, 0x40000040 ;  /* 0x40000040ffc77424 */ /* 0x000fe200078e00ff */
[----:B------:R-:W-:-:S04]  /*d9a0*/  SEL R3, R3, 0xf80, P2 ;  /* 0x00000f8003037807 */ /* 0x000fc80001000000 */
[----:B------:R-:W-:Y:S01]  /*d9b0*/  LOP3.LUT R3, R3, 0x1e00, RZ, 0xc0, !PT ;  /* 0x00001e0003037812 */ /* 0x000fe200078ec0ff */
[----:B------:R-:W-:Y:S02]  /*d9c0*/  WARPGROUP.DEPBAR.LE gsb0, 0x0 ;  /* 0x00008000000079c5 */ /* 0x000fe40000010000 */
[----:B------:R-:W-:-:S06]  /*d9d0*/  WARPGROUP.ARRIVE ;  /* 0x00000000000079c5 */ /* 0x000fcc0000000000 */
[----:B------:R-:W-:Y:S01]  /*d9e0*/  HGMMA.64x64x16.F32.BF16 R152, gdesc[UR4], R152, gsb0 ;  /* 0x00e00000049879f0 */ /* 0x000fe20008001898 */
[----:B------:R-:W-:Y:S01]  /*d9f0*/  R2UR UR4, R198 ;  /* 0x00000000c60472ca */ /* 0x000fe200000e0000 */
[--C-:B------:R-:W-:Y:S01]  /*da00*/  IMAD.IADD R198, R197, 0x1, R200.reuse ;  /* 0x00000001c5c67824 */ /* 0x100fe200078e02c8 */
[----:B------:R-:W-:Y:S01]  /*da10*/  R2UR UR5, R199 ;  /* 0x00000000c70572ca */ /* 0x000fe200000e0000 */
[----:B------:R-:W-:Y:S02]  /*da20*/  IMAD.MOV.U32 R199, RZ, RZ, 0x40000040 ;  /* 0x40000040ffc77424 */ /* 0x000fe400078e00ff */
[----:B------:R-:W-:Y:S01]  /*da30*/  IMAD.IADD R200, R10, 0x1, R200 ;  /* 0x000000010ac87824 */ /* 0x000fe200078e02c8 */
[----:B------:R-:W-:Y:S01]  /*da40*/  R2UR UR6, R198 ;  /* 0x00000000c60672ca */ /* 0x000fe200000e0000 */
[----:B------:R-:W-:Y:S01]  /*da50*/  IMAD.IADD R198, R201, 0x1, R10 ;  /* 0x00000001c9c67824 */ /* 0x000fe200078e020a */
[----:B------:R-:W-:Y:S01]  /*da60*/  R2UR UR7, R199 ;  /* 0x00000000c70772ca */ /* 0x000fe200000e0000 */
[----:B------:R-:W-:-:S02]  /*da70*/  IMAD.MOV.U32 R199, RZ, RZ, 0x40000040 ;  /* 0x40000040ffc77424 */ /* 0x000fc400078e00ff */
        /* <DEDUP_REMOVED lines=28> */
.L_x_4566:
        /* <DEDUP_REMOVED lines=17> */
[----:B0-----:R-:W-:-:S05]  /*dd50*/  FMNMX.FTZ R10, R3, R10, !PT ;  /* 0x0000000a030a7209 */ /* 0x001fca0007810000 */
[----:B------:R-:W0:Y:S02]  /*dd60*/  SHFL.BFLY PT, R3, R10, 0x1, 0x1f ;  /* 0x0c201f000a037f89 */ /* 0x000e2400000e0000 */
[----:B0-----:R-:W-:Y:S01]  /*dd70*/  FMNMX.FTZ R10, R10, R3, !PT ;  /* 0x000000030a0a7209 */ /* 0x001fe20007810000 */
[----:B------:R-:W-:-:S04]  /*dd80*/  IMAD.U32 R3, RZ, RZ, UR36 ;  /* 0x00000024ff037e24 */ /* 0x000fc8000f8e00ff */
[C---:B------:R-:W-:Y:S01]  /*dd90*/  FMUL.FTZ R196, R10.reuse, R3 ;  /* 0x000000030ac47220 */ /* 0x040fe20000410000 */
[----:B------:R-:W-:-:S03]  /*dda0*/  FADD.FTZ R197, -R10, R21 ;  /* 0x000000150ac57221 */ /* 0x000fc60000010100 */
        /* <DEDUP_REMOVED lines=18> */
[----:B------:R-:W-:-:S05]  /*ded0*/  FFMA.FTZ R181, R181, R3, -R196 ;  /* 0x00000003b5b57223 */ /* 0x000fca00000108c4 */
[----:B------:R-:W1:Y:S08]  /*dee0*/  MUFU.EX2 R153, R153 ;  /* 0x0000009900997308 */ /* 0x000e700000000800 */
[----:B------:R-:W2:Y:S01]  /*def0*/  MUFU.EX2 R156, R156 ;  /* 0x0000009c009c7308 */ /* 0x000ea20000000800 */
[----:B0-----:R-:W-:Y:S01]  /*df00*/  FFMA.FTZ R11, R157, R11, R152 ;  /* 0x0000000b9d0b7223 */ /* 0x001fe20000010098 */
[-C--:B------:R-:W-:Y:S01]  /*df10*/  FMUL.FTZ R24, R24, R157.reuse ;  /* 0x0000009d18187220 */ /* 0x080fe20000410000 */
[-C--:B------:R-:W-:Y:S01]  /*df20*/  FMUL.FTZ R25, R25, R157.reuse ;  /* 0x0000009d19197220 */ /* 0x080fe20000410000 */
[-C--:B------:R-:W-:Y:S01]  /*df30*/  FMUL.FTZ R28, R28, R157.reuse ;  /* 0x0000009d1c1c7220 */ /* 0x080fe20000410000 */
[-C--:B------:R-:W-:Y:S01]  /*df40*/  FMUL.FTZ R29, R29, R157.reuse ;  /* 0x0000009d1d1d7220 */ /* 0x080fe20000410000 */
[-C--:B------:R-:W-:Y:S01]  /*df50*/  FMUL.FTZ R32, R32, R157.reuse ;  /* 0x0000009d20207220 */ /* 0x080fe20000410000 */
[----:B------:R-:W-:Y:S01]  /*df60*/  FMUL.FTZ R33, R33, R157 ;  /* 0x0000009d21217220 */ /* 0x000fe20000410000 */
[----:B------:R-:W0:Y:S01]  /*df70*/  MUFU.EX2 R196, R21 ;  /* 0x0000001500c47308 */ /* 0x000e220000000800 */
[C---:B-1----:R-:W-:Y:S01]  /*df80*/  FADD.FTZ R11, R153.reuse, R11 ;  /* 0x0000000b990b7221 */ /* 0x042fe20000010000 */
[----:B------:R-:W-:Y:S01]  /*df90*/  F2FP.BF16.F32.PACK_AB R152, R153, R152 ;  /* 0x000000989998723e */ /* 0x000fe200000010ff */
[----:B------:R-:W-:-:S02]  /*dfa0*/  IMAD.MOV R153, RZ, RZ, -R224 ;  /* 0x000000ffff997224 */ /* 0x000fc400078e0ae0 */
[-C--:B------:R-:W-:Y:S01]  /*dfb0*/  FMUL.FTZ R36, R36, R157.reuse ;  /* 0x0000009d24247220 */ /* 0x080fe20000410000 */
[-C--:B------:R-:W-:Y:S01]  /*dfc0*/  FMUL.FTZ R37, R37, R157.reuse ;  /* 0x0000009d25257220 */ /* 0x080fe20000410000 */
[-C--:B------:R-:W-:Y:S01]  /*dfd0*/  FMUL.FTZ R40, R40, R157.reuse ;  /* 0x0000009d28287220 */ /* 0x080fe20000410000 */
[----:B------:R-:W-:Y:S01]  /*dfe0*/  FMUL.FTZ R41, R41, R157 ;  /* 0x0000009d29297220 */ /* 0x000fe20000410000 */
[----:B------:R-:W-:Y:S01]  /*dff0*/  ISETP.NE.AND P2, PT, R223, R153, PT ;  /* 0x00000099df00720c */ /* 0x000fe20003f45270 */
[----:B------:R-:W-:Y:S01]  /*e000*/  VIADD R153, R14, 0x38840 ;  /* 0x000388400e997836 */ /* 0x000fe20000000000 */
[----:B------:R-:W1:Y:S01]  /*e010*/  MUFU.EX2 R160, R160 ;  /* 0x000000a000a07308 */ /* 0x000e620000000800 */
[----:B--2---:R-:W-:Y:S01]  /*e020*/  FADD.FTZ R11, R156, R11 ;  /* 0x0000000b9c0b7221 */ /* 0x004fe20000010000 */
[-C--:B------:R-:W-:Y:S01]  /*e030*/  FMUL.FTZ R44, R44, R157.reuse ;  /* 0x0000009d2c2c7220 */ /* 0x080fe20000410000 */
[-C--:B------:R-:W-:Y:S01]  /*e040*/  FMUL.FTZ R45, R45, R157.reuse ;  /* 0x0000009d2d2d7220 */ /* 0x080fe20000410000 */
[----:B------:R-:W-:Y:S01]  /*e050*/  PRMT R153, R189, 0x654, R153 ;  /* 0x00000654bd997816 */ /* 0x000fe20000000099 */
[-C--:B------:R-:W-:Y:S01]  /*e060*/  FMUL.FTZ R48, R48, R157.reuse ;  /* 0x0000009d30307220 */ /* 0x080fe20000410000 */
[-C--:B------:R-:W-:Y:S01]  /*e070*/  FMUL.FTZ R49, R49, R157.reuse ;  /* 0x0000009d31317220 */ /* 0x080fe20000410000 */
[----:B0-----:R-:W-:Y:S01]  /*e080*/  FADD.FTZ R11, R196, R11 ;  /* 0x0000000bc40b7221 */ /* 0x001fe20000010000 */
[----:B------:R0:W-:Y:S01]  /*e090*/  SYNCS.ARRIVE.TRANS64.RED.A1T0 RZ, [R153+URZ], RZ ;  /* 0x000000ff99ff79a7 */ /* 0x0001e2000810043f */
[----:B------:R-:W2:Y:S01]  /*e0a0*/  MUFU.EX2 R161, R161 ;  /* 0x000000a100a17308 */ /* 0x000ea20000000800 */
[----:B------:R-:W-:Y:S01]  /*e0b0*/  FMUL.FTZ R52, R52, R157 ;  /* 0x0000009d34347220 */ /* 0x000fe20000410000 */
[----:B------:R-:W-:-:S02]  /*e0c0*/  @!P2 IMAD R20, R20, 0x40, R194 ;  /* 0x000000401414a824 */ /* 0x000fc400078e02c2 */
[-C--:B------:R-:W-:Y:S01]  /*e0d0*/  FMUL.FTZ R53, R53, R157.reuse ;  /* 0x0000009d35357220 */ /* 0x080fe20000410000 */
[-C--:B------:R-:W-:Y:S01]  /*e0e0*/  FMUL.FTZ R56, R56, R157.reuse ;  /* 0x0000009d38387220 */ /* 0x080fe20000410000 */
[----:B------:R-:W-:Y:S01]  /*e0f0*/  FMUL.FTZ R57, R57, R157 ;  /* 0x0000009d39397220 */ /* 0x000fe20000410000 */
[----:B------:R-:W-:Y:S01]  /*e100*/  @!P2 IMAD R20, R20, 0x4, R2 ;  /* 0x000000041414a824 */ /* 0x000fe200078e0202 */
[----:B0-----:R-:W-:Y:S01]  /*e110*/  FMNMX.FTZ R153, R154, R15, !PT ;  /* 0x0000000f9a997209 */ /* 0x001fe20007810000 */
[----:B------:R-:W0:Y:S01]  /*e120*/  MUFU.EX2 R164, R164 ;  /* 0x000000a400a47308 */ /* 0x000e220000000800 */
[----:B-1----:R-:W-:Y:S01]  /*e130*/  FADD.FTZ R11, R160, R11 ;  /* 0x0000000ba00b7221 */ /* 0x002fe20000010000 */
[----:B------:R-:W-:Y:S01]  /*e140*/  FMUL.FTZ R60, R60, R157 ;  /* 0x0000009d3c3c7220 */ /* 0x000fe20000410000 */
[----:B------:R-:W-:Y:S01]  /*e150*/  FMNMX.FTZ R153, R155, R153, !PT ;  /* 0x000000999b997209 */ /* 0x000fe20007810000 */
[----:B------:R-:W-:Y:S01]  /*e160*/  @!P2 STS [R20+0x38400], R157 ;  /* 0x0384009d1400a388 */ /* 0x000fe20000000800 */
[-C--:B------:R-:W-:Y:S01]  /*e170*/  FMUL.FTZ R61, R61, R157.reuse ;  /* 0x0000009d3d3d7220 */ /* 0x080fe20000410000 */
[----:B------:R-:W-:Y:S01]  /*e180*/  FMUL.FTZ R64, R64, R157 ;  /* 0x0000009d40407220 */ /* 0x000fe20000410000 */
[----:B------:R-:W-:Y:S01]  /*e190*/  FMNMX.FTZ R153, R158, R153, !PT ;  /* 0x000000999e997209 */ /* 0x000fe20007810000 */
[----:B------:R-:W1:Y:S01]  /*e1a0*/  MUFU.EX2 R197, R197 ;  /* 0x000000c500c57308 */ /* 0x000e620000000800 */
[----:B--2---:R-:W-:Y:S01]  /*e1b0*/  FADD.FTZ R11, R161, R11 ;  /* 0x0000000ba10b7221 */ /* 0x004fe20000010000 */
[----:B------:R-:W-:Y:S01]  /*e1c0*/  FMUL.FTZ R65, R65, R157 ;  /* 0x0000009d41417220 */ /* 0x000fe20000410000 */
[----:B------:R-:W-:Y:S01]  /*e1d0*/  FMNMX.FTZ R153, R159, R153, !PT ;  /* 0x000000999f997209 */ /* 0x000fe20007810000 */
[-C--:B------:R-:W-:Y:S01]  /*e1e0*/  FMUL.FTZ R68, R68, R157.reuse ;  /* 0x0000009d44447220 */ /* 0x080fe20000410000 */
[-C--:B------:R-:W-:Y:S01]  /*e1f0*/  FMUL.FTZ R69, R69, R157.reuse ;  /* 0x0000009d45457220 */ /* 0x080fe20000410000 */
[----:B------:R-:W-:Y:S01]  /*e200*/  FMUL.FTZ R72, R72, R157 ;  /* 0x0000009d48487220 */ /* 0x000fe20000410000 */
[----:B------:R-:W-:Y:S01]  /*e210*/  FMNMX.FTZ R153, R162, R153, !PT ;  /* 0x00000099a2997209 */ /* 0x000fe20007810000 */
[----:B------:R-:W2:Y:S01]  /*e220*/  MUFU.EX2 R165, R165 ;  /* 0x000000a500a57308 */ /* 0x000ea20000000800 */
[----:B0-----:R-:W-:Y:S01]  /*e230*/  FADD.FTZ R11, R164, R11 ;  /* 0x0000000ba40b7221 */ /* 0x001fe20000010000 */
[----:B------:R-:W-:Y:S01]  /*e240*/  FMUL.FTZ R73, R73, R157 ;  /* 0x0000009d49497220 */ /* 0x000fe20000410000 */
[----:B------:R-:W-:Y:S01]  /*e250*/  FMNMX.FTZ R153, R163, R153, !PT ;  /* 0x00000099a3997209 */ /* 0x000fe20007810000 */
[-C--:B------:R-:W-:Y:S01]  /*e260*/  FMUL.FTZ R76, R76, R157.reuse ;  /* 0x0000009d4c4c7220 */ /* 0x080fe20000410000 */
[-C--:B------:R-:W-:Y:S01]  /*e270*/  FMUL.FTZ R77, R77, R157.reuse ;  /* 0x0000009d4d4d7220 */ /* 0x080fe20000410000 */
[----:B------:R-:W-:Y:S01]  /*e280*/  FMUL.FTZ R80, R80, R157 ;  /* 0x0000009d50507220 */ /* 0x000fe20000410000 */
[----:B------:R-:W-:Y:S01]  /*e290*/  FMNMX.FTZ R153, R166, R153, !PT ;  /* 0x00000099a6997209 */ /* 0x000fe20007810000 */
[----:B------:R-:W0:Y:S01]  /*e2a0*/  MUFU.EX2 R169, R169 ;  /* 0x000000a900a97308 */ /* 0x000e220000000800 */
[----:B-1----:R-:W-:Y:S01]  /*e2b0*/  FADD.FTZ R11, R197, R11 ;  /* 0x0000000bc50b7221 */ /* 0x002fe20000010000 */
[----:B------:R-:W-:Y:S01]  /*e2c0*/  FMUL.FTZ R81, R81, R157 ;  /* 0x0000009d51517220 */ /* 0x000fe20000410000 */
[----:B------:R-:W-:Y:S01]  /*e2d0*/  FMNMX.FTZ R153, R167, R153, !PT ;  /* 0x00000099a7997209 */ /* 0x000fe20007810000 */
[-C--:B------:R-:W-:Y:S01]  /*e2e0*/  FMUL.FTZ R84, R84, R157.reuse ;  /* 0x0000009d54547220 */ /* 0x080fe20000410000 */
        /* <DEDUP_REMOVED lines=33> */
[-C--:B------:R-:W-:Y:S01]  /*e500*/  FMUL.FTZ R120, R120, R157.reuse ;  /* 0x0000009d78787220 */ /* 0x080fe20000410000 */
[-C--:B------:R-:W-:Y:S01]  /*e510*/  FMUL.FTZ R121, R121, R157.reuse ;  /* 0x0000009d79797220 */ /* 0x080fe20000410000 */
[----:B------:R-:W2:Y:S01]  /*e520*/  SHFL.BFLY PT, R153, R168, 0x2, 0x1f ;  /* 0x0c401f00a8997f89 */ /* 0x000ea200000e0000 */
[----:B------:R-:W-:Y:S01]  /*e530*/  MUFU.EX2 R199, R181 ;  /* 0x000000b500c77308 */ /* 0x000fe20000000800 */
[----:B0-----:R-:W-:Y:S01]  /*e540*/  FADD.FTZ R11, R176, R11 ;  /* 0x0000000bb00b7221 */ /* 0x001fe20000010000 */
[-C--:B------:R-:W-:Y:S01]  /*e550*/  FMUL.FTZ R124, R124, R157.reuse ;  /* 0x0000009d7c7c7220 */ /* 0x080fe20000410000 */
[-C--:B------:R-:W-:Y:S01]  /*e560*/  FMUL.FTZ R125, R125, R157.reuse ;  /* 0x0000009d7d7d7220 */ /* 0x080fe20000410000 */
[-C--:B------:R-:W-:Y:S01]  /*e570*/  FMUL.FTZ R128, R128, R157.reuse ;  /* 0x0000009d80807220 */ /* 0x080fe20000410000 */
[-C--:B------:R-:W-:Y:S01]  /*e580*/  FMUL.FTZ R129, R129, R157.reuse ;  /* 0x0000009d81817220 */ /* 0x080fe20000410000 */
[-C--:B------:R-:W-:Y:S01]  /*e590*/  FMUL.FTZ R132, R132, R157.reuse ;  /* 0x0000009d84847220 */ /* 0x080fe20000410000 */
[-C--:B------:R-:W-:Y:S01]  /*e5a0*/  FMUL.FTZ R133, R133, R157.reuse ;  /* 0x0000009d85857220 */ /* 0x080fe20000410000 */
[----:B-1----:R-:W-:Y:S01]  /*e5b0*/  FADD.FTZ R11, R177, R11 ;  /* 0x0000000bb10b7221 */ /* 0x002fe20000010000 */
        /* <DEDUP_REMOVED lines=8> */
[----:B--2---:R-:W-:-:S05]  /*e640*/  FMNMX.FTZ R168, R168, R153, !PT ;  /* 0x00000099a8a87209 */ /* 0x004fca0007810000 */
[----:B------:R-:W0:Y:S02]  /*e650*/  SHFL.BFLY PT, R153, R168, 0x1, 0x1f ;  /* 0x0c201f00a8997f89 */ /* 0x000e2400000e0000 */
[----:B0-----:R-:W-:-:S05]  /*e660*/  FMNMX.FTZ R168, R168, R153, !PT ;  /* 0x00000099a8a87209 */ /* 0x001fca0007810000 */
[----:B------:R-:W-:-:S04]  /*e670*/  FADD.FTZ R15, -R168, R15 ;  /* 0x0000000fa80f7221 */ /* 0x000fc80000010100 */
[----:B------:R-:W-:-:S06]  /*e680*/  FMUL.FTZ R15, R15, R3 ;  /* 0x000000030f0f7220 */ /* 0x000fcc0000410000 */
[----:B------:R-:W0:Y:S02]  /*e690*/  MUFU.EX2 R15, R15 ;  /* 0x0000000f000f7308 */ /* 0x000e240000000800 */
[----:B0-----:R0:W-:Y:S01]  /*e6a0*/  @!P2 STS [R20+0x38420], R15 ;  /* 0x0384200f1400a388 */ /* 0x0011e20000000800 */
        /* <DEDUP_REMOVED lines=9> */
[----:B0-----:R-:W-:Y:S01]  /*e740*/  FMUL.FTZ R20, R168, R3 ;  /* 0x00000003a8147220 */ /* 0x001fe20000410000 */
        /* <DEDUP_REMOVED lines=20> */
[----:B------:R-:W-:Y:S01]  /*e890*/  FFMA.FTZ R163, R179, R3, -R20 ;  /* 0x00000003b3a37223 */ /* 0x000fe20000010814 */
[----:B------:R-:W-:-:S02]  /*e8a0*/  IMAD R20, R18, 0x1000, R219 ;  /* 0x0000100012147824 */ /* 0x000fc400078e02db */
[-C--:B------:R-:W-:Y:S01]  /*e8b0*/  FMUL.FTZ R50, R50, R15.reuse ;  /* 0x0000000f32327220 */ /* 0x080fe20000410000 */
[-C--:B------:R-:W-:Y:S01]  /*e8c0*/  FMUL.FTZ R51, R51, R15.reuse ;  /* 0x0000000f33337220 */ /* 0x080fe20000410000 */
[-C--:B------:R-:W-:Y:S01]  /*e8d0*/  FMUL.FTZ R54, R54, R15.reuse ;  /* 0x0000000f36367220 */ /* 0x080fe20000410000 */
[----:B------:R-:W2:Y:S01]  /*e8e0*/  MUFU.EX2 R166, R180 ;  /* 0x000000b400a67308 */ /* 0x000ea20000000800 */
[----:B0-----:R-:W-:Y:S01]  /*e8f0*/  FFMA.FTZ R12, R15, R12, R21 ;  /* 0x0000000c0f0c7223 */ /* 0x001fe20000010015 */
[----:B------:R-:W-:Y:S01]  /*e900*/  R2UR UR6, R20 ;  /* 0x00000000140672ca */ /* 0x000fe200000e0000 */
[-C--:B------:R-:W-:Y:S01]  /*e910*/  FMUL.FTZ R55, R55, R15.reuse ;  /* 0x0000000f37377220 */ /* 0x080fe20000410000 */
[-C--:B------:R-:W-:Y:S01]  /*e920*/  FMUL.FTZ R58, R58, R15.reuse ;  /* 0x0000000f3a3a7220 */ /* 0x080fe20000410000 */
[-C--:B------:R-:W-:Y:S01]  /*e930*/  FMUL.FTZ R59, R59, R15.reuse ;  /* 0x0000000f3b3b7220 */ /* 0x080fe20000410000 */
[-C--:B------:R-:W-:Y:S01]  /*e940*/  FMUL.FTZ R62, R62, R15.reuse ;  /* 0x0000000f3e3e7220 */ /* 0x080fe20000410000 */
[----:B------:R-:W-:Y:S01]  /*e950*/  FMUL.FTZ R63, R63, R15 ;  /* 0x0000000f3f3f7220 */ /* 0x000fe20000410000 */
[----:B------:R0:W-:Y:S01]  /*e960*/  MUFU.EX2 R180, R154 ;  /* 0x0000009a00b47308 */ /* 0x0001e20000000800 */
[C---:B-1----:R-:W-:Y:S01]  /*e970*/  FADD.FTZ R12, R153.reuse, R12 ;  /* 0x0000000c990c7221 */ /* 0x042fe20000010000 */
[----:B------:R-:W-:Y:S01]  /*e980*/  F2FP.BF16.F32.PACK_AB R153, R153, R21 ;  /* 0x000000159999723e */ /* 0x000fe200000010ff */
[----:B------:R-:W-:-:S02]  /*e990*/  IMAD.MOV.U32 R21, RZ, RZ, 0x40000040 ;  /* 0x40000040ff157424 */ /* 0x000fc400078e00ff */
[-C--:B------:R-:W-:Y:S01]  /*e9a0*/  FMUL.FTZ R66, R66, R15.reuse ;  /* 0x0000000f42427220 */ /* 0x080fe20000410000 */
[-C--:B------:R-:W-:Y:S01]  /*e9b0*/  FMUL.FTZ R67, R67, R15.reuse ;  /* 0x0000000f43437220 */ /* 0x080fe20000410000 */
[-C--:B------:R-:W-:Y:S01]  /*e9c0*/  FMUL.FTZ R70, R70, R15.reuse ;  /* 0x0000000f46467220 */ /* 0x080fe20000410000 */
[-C--:B------:R-:W-:Y:S01]  /*e9d0*/  FMUL.FTZ R71, R71, R15.reuse ;  /* 0x0000000f47477220 */ /* 0x080fe20000410000 */
[----:B------:R-:W-:Y:S01]  /*e9e0*/  MUFU.EX2 R170, R200 ;  /* 0x000000c800aa7308 */ /* 0x000fe20000000800 */
[----:B0-----:R-:W-:Y:S01]  /*e9f0*/  F2FP.BF16.F32.PACK_AB R154, R196, R156 ;  /* 0x0000009cc49a723e */ /* 0x001fe200000010ff */
[----:B--2---:R-:W-:Y:S01]  /*ea00*/  FADD.FTZ R11, R166, R11 ;  /* 0x0000000ba60b7221 */ /* 0x004fe20000010000 */
[----:B------:R-:W-:Y:S01]  /*ea10*/  F2FP.BF16.F32.PACK_AB R156, R161, R160 ;  /* 0x000000a0a19c723e */ /* 0x000fe200000010ff */
[----:B------:R-:W-:Y:S01]  /*ea20*/  FMUL.FTZ R74, R74, R15 ;  /* 0x0000000f4a4a7220 */ /* 0x000fe20000410000 */
[----:B------:R-:W-:Y:S01]  /*ea30*/  F2FP.BF16.F32.PACK_AB R160, R169, R165 ;  /* 0x000000a5a9a0723e */ /* 0x000fe200000010ff */
[-C--:B------:R-:W-:Y:S01]  /*ea40*/  FMUL.FTZ R75, R75, R15.reuse ;  /* 0x0000000f4b4b7220 */ /* 0x080fe20000410000 */
[----:B------:R-:W-:Y:S01]  /*ea50*/  R2UR UR7, R21 ;  /* 0x00000000150772ca */ /* 0x000fe200000e0000 */
[----:B------:R-:W-:Y:S01]  /*ea60*/  MUFU.EX2 R171, R201 ;  /* 0x000000c900ab7308 */ /* 0x000fe20000000800 */
[----:B------:R-:W-:Y:S01]  /*ea70*/  F2FP.BF16.F32.PACK_AB R166, R199, R166 ;  /* 0x000000a6c7a6723e */ /* 0x000fe200000010ff */
[-C--:B------:R-:W-:Y:S01]  /*ea80*/  FMUL.FTZ R78, R78, R15.reuse ;  /* 0x0000000f4e4e7220 */ /* 0x080fe20000410000 */
[-C--:B------:R-:W-:Y:S01]  /*ea90*/  FMUL.FTZ R79, R79, R15.reuse ;  /* 0x0000000f4f4f7220 */ /* 0x080fe20000410000 */
[-C--:B------:R-:W-:Y:S01]  /*eaa0*/  FMUL.FTZ R82, R82, R15.reuse ;  /* 0x0000000f52527220 */ /* 0x080fe20000410000 */
[-C--:B------:R-:W-:Y:S01]  /*eab0*/  FMUL.FTZ R83, R83, R15.reuse ;  /* 0x0000000f53537220 */ /* 0x080fe20000410000 */
[-C--:B------:R-:W-:Y:S01]  /*eac0*/  FMUL.FTZ R86, R86, R15.reuse ;  /* 0x0000000f56567220 */ /* 0x080fe20000410000 */
[-C--:B------:R-:W-:Y:S01]  /*ead0*/  FMUL.FTZ R87, R87, R15.reuse ;  /* 0x0000000f57577220 */ /* 0x080fe20000410000 */
[----:B------:R0:W1:Y:S01]  /*eae0*/  MUFU.EX2 R181, R158 ;  /* 0x0000009e00b57308 */ /* 0x0000620000000800 */
        /* <DEDUP_REMOVED lines=10> */
[----:B------:R-:W-:Y:S01]  /*eb90*/  F2FP.BF16.F32.PACK_AB R164, R177, R176 ;  /* 0x000000b0b1a4723e */ /* 0x000fe200000010ff */
        /* <DEDUP_REMOVED lines=20> */
[----:B------:R-:W2:Y:S01]  /*ece0*/  MUFU.EX2 R179, R167 ;  /* 0x000000a700b37308 */ /* 0x000ea20000000800 */
[----:B0-----:R-:W-:Y:S01]  /*ecf0*/  F2FP.BF16.F32.PACK_AB R157, R175, R174 ;  /* 0x000000aeaf9d723e */ /* 0x001fe200000010ff */
[-C--:B------:R-:W-:Y:S01]  /*ed00*/  FMUL.FTZ R139, R139, R15.reuse ;  /* 0x0000000f8b8b7220 */ /* 0x080fe20000410000 */
[-C--:B------:R-:W-:Y:S01]  /*ed10*/  FMUL.FTZ R142, R142, R15.reuse ;  /* 0x0000000f8e8e7220 */ /* 0x080fe20000410000 */
[-C--:B------:R-:W-:Y:S01]  /*ed20*/  FMUL.FTZ R143, R143, R15.reuse ;  /* 0x0000000f8f8f7220 */ /* 0x080fe20000410000 */
[-C--:B------:R-:W-:Y:S01]  /*ed30*/  FMUL.FTZ R146, R146, R15.reuse ;  /* 0x0000000f92927220 */ /* 0x080fe20000410000 */
[-C--:B------:R-:W-:Y:S01]  /*ed40*/  FMUL.FTZ R147, R147, R15.reuse ;  /* 0x0000000f93937220 */ /* 0x080fe20000410000 */
[-C--:B------:R-:W-:Y:S01]  /*ed50*/  FMUL.FTZ R150, R150, R15.reuse ;  /* 0x0000000f96967220 */ /* 0x080fe20000410000 */
[----:B------:R0:W-:Y:S01]  /*ed60*/  MUFU.EX2 R169, R162 ;  /* 0x000000a200a97308 */ /* 0x0001e20000000800 */
[----:B------:R-:W-:Y:S01]  /*ed70*/  FMUL.FTZ R151, R151, R15 ;  /* 0x0000000f97977220 */ /* 0x000fe20000410000 */
[----:B------:R-:W-:-:S02]  /*ed80*/  IMAD.MOV.U32 R21, RZ, RZ, 0x40000040 ;  /* 0x40000040ff157424 */ /* 0x000fc400078e00ff */
[----:B------:R-:W-:Y:S01]  /*ed90*/  FADD.FTZ R12, R170, R12 ;  /* 0x0000000caa0c7221 */ /* 0x000fe20000010000 */
[----:B------:R-:W-:-:S03]  /*eda0*/  FADD.FTZ R11, R199, R11 ;  /* 0x0000000bc70b7221 */ /* 0x000fc60000010000 */
[----:B------:R-:W-:Y:S01]  /*edb0*/  FADD.FTZ R12, R171, R12 ;  /* 0x0000000cab0c7221 */ /* 0x000fe20000010000 */
[----:B------:R3:W-:Y:S01]  /*edc0*/  MUFU.EX2 R196, R155 ;  /* 0x0000009b00c47308 */ /* 0x0007e20000000800 */
[----:B0-----:R-:W-:Y:S02]  /*edd0*/  F2FP.BF16.F32.PACK_AB R162, R173, R172 ;  /* 0x000000acada2723e */ /* 0x001fe400000010ff */
[----:B------:R-:W-:-:S04]  /*ede0*/  FADD.FTZ R12, R174, R12 ;  /* 0x0000000cae0c7221 */ /* 0x000fc80000010000 */
[----:B------:R-:W-:Y:S01]  /*edf0*/  FADD.FTZ R12, R175, R12 ;  /* 0x0000000caf0c7221 */ /* 0x000fe20000010000 */
[----:B------:R0:W4:Y:S01]  /*ee00*/  MUFU.EX2 R197, R159 ;  /* 0x0000009f00c57308 */ /* 0x0001220000000800 */
[----:B---3--:R-:W-:Y:S01]  /*ee10*/  F2FP.BF16.F32.PACK_AB R155, R171, R170 ;  /* 0x000000aaab9b723e */ /* 0x008fe200000010ff */
[----:B------:R-:W-:Y:S01]  /*ee20*/  BAR.SYNC.DEFER_BLOCKING 0xf, 0x100 ;  /* 0x03c4000000007b1d */ /* 0x000fe20000010000 */
[----:B-1----:R-:W-:-:S04]  /*ee30*/  FADD.FTZ R12, R178, R12 ;  /* 0x0000000cb20c7221 */ /* 0x002fc80000010000 */
[C---:B--2---:R-:W-:Y:S01]  /*ee40*/  FADD.FTZ R12, R179.reuse, R12 ;  /* 0x0000000cb30c7221 */ /* 0x044fe20000010000 */
[----:B------:R4:W1:Y:S01]  /*ee50*/  MUFU.EX2 R172, R163 ;  /* 0x000000a300ac7308 */ /* 0x0008620000000800 */
[----:B0-----:R-:W-:Y:S02]  /*ee60*/  F2FP.BF16.F32.PACK_AB R159, R179, R178 ;  /* 0x000000b2b39f723e */ /* 0x001fe400000010ff */
[----:B------:R-:W-:-:S04]  /*ee70*/  FADD.FTZ R12, R180, R12 ;  /* 0x0000000cb40c7221 */ /* 0x000fc80000010000 */
[----:B------:R-:W-:Y:S01]  /*ee80*/  FADD.FTZ R12, R181, R12 ;  /* 0x0000000cb50c7221 */ /* 0x000fe20000010000 */
[----:B------:R-:W0:Y:S01]  /*ee90*/  MUFU.EX2 R182, R182 ;  /* 0x000000b600b67308 */ /* 0x000e220000000800 */
[----:B----4-:R-:W-:Y:S02]  /*eea0*/  F2FP.BF16.F32.PACK_AB R163, R197, R196 ;  /* 0x000000c4c5a3723e */ /* 0x010fe400000010ff */
[----:B------:R-:W-:-:S04]  /*eeb0*/  FADD.FTZ R12, R196, R12 ;  /* 0x0000000cc40c7221 */ /* 0x000fc80000010000 */
[----:B------:R-:W-:Y:S01]  /*eec0*/  FADD.FTZ R12, R197, R12 ;  /* 0x0000000cc50c7221 */ /* 0x000fe20000010000 */
[----:B------:R-:W2:Y:S01]  /*eed0*/  MUFU.EX2 R183, R183 ;  /* 0x000000b700b77308 */ /* 0x000ea20000000800 */
[----:B-1----:R-:W-:Y:S01]  /*eee0*/  F2FP.BF16.F32.PACK_AB R165, R172, R169 ;  /* 0x000000a9aca5723e */ /* 0x002fe200000010ff */
[----:B------:R1:W-:Y:S01]  /*eef0*/  STSM.16.M88.4 [R225+0x36400], R152 ;  /* 0x03640098e1007844 */ /* 0x0003e20000000200 */
[----:B------:R-:W-:-:S03]  /*ef00*/  FADD.FTZ R12, R169, R12 ;  /* 0x0000000ca90c7221 */ /* 0x000fc60000010000 */
[----:B------:R3:W-:Y:S01]  /*ef10*/  STSM.16.M88.4 [R228], R156 ;  /* 0x0000009ce4007844 */ /* 0x0007e20000000200 */
[----:B------:R-:W-:-:S03]  /*ef20*/  FADD.FTZ R12, R172, R12 ;  /* 0x0000000cac0c7221 */ /* 0x000fc60000010000 */
[----:B------:R3:W-:Y:S01]  /*ef30*/  STSM.16.M88.4 [R226], R160 ;  /* 0x000000a0e2007844 */ /* 0x0007e20000000200 */
[----:B0-----:R-:W-:Y:S01]  /*ef40*/  FADD.FTZ R12, R182, R12 ;  /* 0x0000000cb60c7221 */ /* 0x001fe20000010000 */
[----:B--2---:R-:W-:-:S03]  /*ef50*/  F2FP.BF16.F32.PACK_AB R167, R183, R182 ;  /* 0x000000b6b7a7723e */ /* 0x004fc600000010ff */
[----:B------:R-:W-:Y:S02]  /*ef60*/  FADD.FTZ R12, R183, R12 ;  /* 0x0000000cb70c7221 */ /* 0x000fe40000010000 */
[----:B------:R3:W-:Y:S01]  /*ef70*/  STSM.16.M88.4 [R227], R164 ;  /* 0x000000a4e3007844 */ /* 0x0007e20000000200 */
[----:B------:R-:W-:-:S06]  /*ef80*/  WARPGROUP.ARRIVE ;  /* 0x00000000000079c5 */ /* 0x000fcc0000000000 */
[----:B------:R-:W-:Y:S03]  /*ef90*/  HGMMA.64x256x16.F32.BF16 R24, R152, gdesc[UR4].tnspB, R24, gsb0 ;  /* 0x43e0000498187df0 */ /* 0x000fe60008001818 */
[----:B------:R-:W-:Y:S02]  /*efa0*/  WARPGROUP.DEPBAR.LE gsb0, 0x0 ;  /* 0x00008000000079c5 */ /* 0x000fe40000010000 */
[----:B-1----:R-:W-:Y:S01]  /*efb0*/  VIADD R152, R20, 0x80 ;  /* 0x0000008014987836 */ /* 0x002fe20000000000 */
[----:B------:R-:W-:Y:S01]  /*efc0*/  WARPGROUP.ARRIVE ;  /* 0x00000000000079c5 */ /* 0x000fe20000000000 */
[----:B------:R-:W-:-:S03]  /*efd0*/  IMAD.MOV.U32 R153, RZ, RZ, 0x40000040 ;  /* 0x40000040ff997424 */ /* 0x000fc600078e00ff */
[----:B------:R-:W-:Y:S01]  /*efe0*/  R2UR UR6, R152 ;  /* 0x00000000980672ca */ /* 0x000fe200000e0000 */
[C---:B------:R-:W-:Y:S01]  /*eff0*/  VIADD R152, R20.reuse, 0x100 ;  /* 0x0000010014987836 */ /* 0x040fe20000000000 */
[----:B------:R-:W-:Y:S01]  /*f000*/  R2UR UR7, R153 ;  /* 0x00000000990772ca */ /* 0x000fe200000e0000 */
[----:B------:R-:W-:Y:S02]  /*f010*/  IMAD.MOV.U32 R153, RZ, RZ, 0x40000040 ;  /* 0x40000040ff997424 */ /* 0x000fe400078e00ff */
[----:B------:R-:W-:-:S13]  /*f020*/  VIADD R20, R20, 0x180 ;  /* 0x0000018014147836 */ /* 0x000fda0000000000 */
[----:B------:R-:W-:Y:S01]  /*f030*/  HGMMA.64x256x16.F32.BF16 R24, R156, gdesc[UR4].tnspB, R24, gsb0 ;  /* 0x43e000049c187df0 */ /* 0x000fe20008001818 */
[----:B------:R-:W-:Y:S02]  /*f040*/  R2UR UR6, R152 ;  /* 0x00000000980672ca */ /* 0x000fe400000e0000 */
[----:B------:R-:W-:Y:S01]  /*f050*/  R2UR UR7, R153 ;  /* 0x00000000990772ca */ /* 0x000fe200000e0000 */
[----:B------:R-:W-:Y:S02]  /*f060*/  WARPGROUP.DEPBAR.LE gsb0, 0x0 ;  /* 0x00008000000079c5 */ /* 0x000fe40000010000 */
[----:B------:R-:W-:-:S15]  /*f070*/  WARPGROUP.ARRIVE ;  /* 0x00000000000079c5 */ /* 0x000fde0000000000 */
[----:B------:R-:W-:-:S07]  /*f080*/  NOP ;  /* 0x0000000000007918 */ /* 0x000fce0000000000 */
        /* <DEDUP_REMOVED lines=16> */
[----:B---3--:R-:W-:Y:S05]  /*f190*/  @!P0 BRA `(.L_x_4567) ;  /* 0x0000000000048947 */ /* 0x008fea0003800000 */
[----:B------:R-:W-:Y:S01]  /*f1a0*/  BPT.TRAP 0x1 ;  /* 0x000000040000795c */ /* 0x000fe20000300000 */
.L_x_4567:
[----:B------:R-:W-:Y:S02]  /*f1b0*/  VIADD R14, R14, 0x38860 ;  /* 0x000388600e0e7836 */ /* 0x000fe40000000000 */
[----:B------:R-:W-:Y:S02]  /*f1c0*/  IMAD.MOV.U32 R15, RZ, RZ, R168 ;  /* 0x000000ffff0f7224 */ /* 0x000fe400078e00a8 */
[----:B------:R-:W-:Y:S01]  /*f1d0*/  IMAD.MOV.U32 R21, RZ, RZ, R10 ;  /* 0x000000ffff157224 */ /* 0x000fe200078e000a */
[----:B------:R-:W-:Y:S01]  /*f1e0*/  PRMT R14, R189, 0x654, R14 ;  /* 0x00000654bd0e7816 */ /* 0x000fe2000000000e */
[----:B------:R-:W-:-:S03]  /*f1f0*/  IMAD.MOV.U32 R20, RZ, RZ, R18 ;  /* 0x000000ffff147224 */ /* 0x000fc600078e0012 */
[----:B------:R1:W-:Y:S01]  /*f200*/  SYNCS.ARRIVE.TRANS64.RED.A1T0 RZ, [R14+URZ], RZ ;  /* 0x000000ff0eff79a7 */ /* 0x0003e2000810043f */
[----:B------:R-:W-:Y:S05]  /*f210*/  @P1 BRA `(.L_x_4568) ;  /* 0xffffffcc00381947 */ /* 0x000fea000383ffff */
.L_x_4555:
[----:B------:R-:W-:Y:S05]  /*f220*/  BSYNC B0 ;  /* 0x0000000000007941 */ /* 0x000fea0003800000 */
.L_x_4554:
[----:B------:R-:W2:Y:S01]  /*f230*/  LDL.LU R163, [R1+0x54] ;  /* 0x0000540001a37983 */ /* 0x000ea20000300800 */
[----:B------:R-:W-:Y:S02]  /*f240*/  IMAD.MOV.U32 R161, RZ, RZ, -0x800000 ;  /* 0xff800000ffa17424 */ /* 0x000fe400078e00ff */
[----:B------:R-:W-:Y:S01]  /*f250*/  IMAD.MOV.U32 R162, RZ, RZ, -0x800000 ;  /* 0xff800000ffa27424 */ /* 0x000fe200078e00ff */
[----:B------:R-:W3:Y:S04]  /*f260*/  SHFL.BFLY PT, R5, R12, 0x2, 0x1f ;  /* 0x0c401f000c057f89 */ /* 0x000ee800000e0000 */
[----:B------:R-:W4:Y:S01]  /*f270*/  SHFL.BFLY PT, R0, R11, 0x2, 0x1f ;  /* 0x0c401f000b007f89 */ /* 0x000f2200000e0000 */
[----:B---3--:R-:W-:Y:S01]  /*f280*/  FADD.FTZ R4, R5, R12 ;  /* 0x0000000c05047221 */ /* 0x008fe20000010000 */
[----:B----4-:R-:W-:-:S04]  /*f290*/  FADD.FTZ R0, R0, R11 ;  /* 0x0000000b00007221 */ /* 0x010fc80000010000 */
[----:B------:R-:W3:Y:S04]  /*f2a0*/  SHFL.BFLY PT, R7, R4, 0x1, 0x1f ;  /* 0x0c201f0004077f89 */ /* 0x000ee800000e0000 */
[----:B------:R-:W4:Y:S01]  /*f2b0*/  SHFL.BFLY PT, R5, R0, 0x1, 0x1f ;  /* 0x0c201f0000057f89 */ /* 0x000f2200000e0000 */
[----:B---3--:R-:W-:Y:S01]  /*f2c0*/  FADD.FTZ R7, R4, R7 ;  /* 0x0000000704077221 */ /* 0x008fe20000010000 */
[----:B----4-:R-:W-:Y:S01]  /*f2d0*/  FADD.FTZ R5, R0, R5 ;  /* 0x0000000500057221 */ /* 0x010fe20000010000 */
[----:B------:R-:W-:Y:S08]  /*f2e0*/  BAR.ARV 0x8, 0x100 ;  /* 0x0204000000007b1d */ /* 0x000ff00000002000 */
[----:B------:R-:W-:Y:S01]  /*f2f0*/  BAR.SYNC.DEFER_BLOCKING 0xf, 0x100 ;  /* 0x03c4000000007b1d */ /* 0x000fe20000010000 */
[----:B------:R-:W-:-:S02]  /*f300*/  FSETP.NE.FTZ.AND P1, PT, R7, RZ, PT ;  /* 0x000000ff0700720b */ /* 0x000fc40003f35000 */
[----:B------:R-:W-:-:S11]  /*f310*/  FSETP.NE.FTZ.AND P0, PT, R5, RZ, PT ;  /* 0x000000ff0500720b */ /* 0x000fd60003f15000 */
[----:B------:R-:W3:Y:S01]  /*f320*/  @P1 MUFU.LG2 R8, R7 ;  /* 0x0000000700081308 */ /* 0x000ee20000000c00 */
[C---:B------:R-:W-:Y:S01]  /*f330*/  @P1 FMUL.FTZ R0, R3.reuse, 0.69314718246459960938 ;  /* 0x3f31721803001820 */ /* 0x040fe20000410000 */
[----:B------:R-:W-:-:S06]  /*f340*/  @P0 FMUL.FTZ R9, R3, 0.69314718246459960938 ;  /* 0x3f31721803090820 */ /* 0x000fcc0000410000 */
[----:B------:R-:W4:Y:S01]  /*f350*/  @P0 MUFU.LG2 R6, R5 ;  /* 0x0000000500060308 */ /* 0x000f220000000c00 */
[----:B---3--:R-:W-:-:S04]  /*f360*/  @P1 FMUL.FTZ R3, R8, 0.69314718246459960938 ;  /* 0x3f31721808031820 */ /* 0x008fc80000410000 */
[----:B------:R-:W-:Y:S01]  /*f370*/  @P1 FFMA.FTZ R161, R0, R168, R3 ;  /* 0x000000a800a11223 */ /* 0x000fe20000010003 */
[----:B------:R-:W-:Y:S02]  /*f380*/  IMAD.MOV R0, RZ, RZ, -R224 ;  /* 0x000000ffff007224 */ /* 0x000fe400078e0ae0 */
[----:B------:R-:W-:Y:S02]  /*f390*/  IMAD.MOV.U32 R3, RZ, RZ, RZ ;  /* 0x000000ffff037224 */ /* 0x000fe400078e00ff */
[----:B----4-:R-:W-:Y:S01]  /*f3a0*/  @P0 FMUL.FTZ R6, R6, 0.69314718246459960938 ;  /* 0x3f31721806060820 */ /* 0x010fe20000410000 */
[----:B------:R-:W-:Y:S01]  /*f3b0*/  ISETP.NE.AND P2, PT, R223, R0, PT ;  /* 0x00000000df00720c */ /* 0x000fe20003f45270 */
[----:B------:R-:W-:Y:S02]  /*f3c0*/  IMAD.MOV.U32 R0, RZ, RZ, RZ ;  /* 0x000000ffff007224 */ /* 0x000fe400078e00ff */
[----:B------:R-:W-:Y:S01]  /*f3d0*/  @P0 FFMA.FTZ R162, R9, R10, R6 ;  /* 0x0000000a09a20223 */ /* 0x000fe20000010006 */
[----:B------:R-:W3:Y:S08]  /*f3e0*/  @P1 MUFU.RCP R3, R7 ;  /* 0x0000000700031308 */ /* 0x000ef00000001000 */
[----:B------:R3:W4:Y:S01]  /*f3f0*/  @P0 MUFU.RCP R0, R5 ;  /* 0x0000000500000308 */ /* 0x0007220000001000 */
[----:B------:R-:W-:Y:S01]  /*f400*/  PLOP3.LUT P0, PT, PT, PT, PT, 0x8, 0x0 ;  /* 0x000000000000781c */ /* 0x000fe20003f0e170 */
[----:B------:R-:W-:-:S02]  /*f410*/  @!P2 IMAD R9, R18, 0x40, R194 ;  /* 0x000000401209a824 */ /* 0x000fc400078e02c2 */
[----:B------:R-:W-:Y:S02]  /*f420*/  VIADD R18, R18, 0x1 ;  /* 0x0000000112127836 */ /* 0x000fe40000000000 */
[----:B------:R-:W-:-:S03]  /*f430*/  @!P2 IMAD R9, R9, 0x4, R2 ;  /* 0x000000040909a824 */ /* 0x000fc600078e0202 */
[----:B------:R-:W-:Y:S01]  /*f440*/  ISETP.NE.AND P1, PT, R18, 0x2, PT ;  /* 0x000000021200780c */ /* 0x000fe20003f25270 */
[-C--:B---3--:R-:W-:Y:S01]  /*f450*/  FMUL.FTZ R5, R26, R3.reuse ;  /* 0x000000031a057220 */ /* 0x088fe20000410000 */
[----:B------:R-:W-:Y:S01]  /*f460*/  @!P2 STS [R9+0x38420], R3 ;  /* 0x038420030900a388 */ /* 0x000fe20000000800 */
[-C--:B------:R-:W-:Y:S01]  /*f470*/  FMUL.FTZ R7, R30, R3.reuse ;  /* 0x000000031e077220 */ /* 0x080fe20000410000 */
[----:B------:R-:W-:Y:S01]  /*f480*/  SEL R2, RZ, 0x1, P1 ;  /* 0x00000001ff027807 */ /* 0x000fe20000800000 */
[-C--:B------:R-:W-:Y:S01]  /*f490*/  FMUL.FTZ R31, R31, R3.reuse ;  /* 0x000000031f1f7220 */ /* 0x080fe20000410000 */
[-C--:B------:R-:W-:Y:S01]  /*f4a0*/  FMUL.FTZ R35, R35, R3.reuse ;  /* 0x0000000323237220 */ /* 0x080fe20000410000 */
[-C--:B------:R-:W-:Y:S01]  /*f4b0*/  FMUL.FTZ R11, R38, R3.reuse ;  /* 0x00000003260b7220 */ /* 0x080fe20000410000 */
[----:B----4-:R3:W-:Y:S01]  /*f4c0*/  @!P2 STS [R9+0x38400], R0 ;  /* 0x038400000900a388 */ /* 0x0107e20000000800 */
        /* <DEDUP_REMOVED lines=125> */
[----:B--2---:R-:W-:-:S05]  /*fca0*/  VIADD R163, R163, 0x1 ;  /* 0x00000001a3a37836 */ /* 0x004fca0000000000 */
[----:B------:R0:W-:Y:S01]  /*fcb0*/  STL [R1+0x54], R163 ;  /* 0x000054a301007387 */ /* 0x0001e20000100800 */
[----:B------:R-:W-:Y:S06]  /*fcc0*/  BAR.ARV 0xe, 0x100 ;  /* 0x0384000000007b1d */ /* 0x000fec0000002000 */
.L_x_4506:
[----:B------:R-:W-:Y:S05]  /*fcd0*/  BSYNC B7 ;  /* 0x0000000000077941 */ /* 0x000fea0003800000 */
.L_x_4504:
        /* <DEDUP_REMOVED lines=10> */
[----:B------:R-:W4:Y:S01]  /*fd80*/  S2R R3, SR_SWINHI ;  /* 0x0000000000037919 */ /* 0x000f220000002f00 */
[----:B------:R-:W-:Y:S01]  /*fd90*/  F2FP.BF16.F32.PACK_AB R7, R31, R7 ;  /* 0x000000071f07723e */ /* 0x000fe200000010ff */
[----:B------:R-:W-:Y:S01]  /*fda0*/  ULDC.64 UR4, c[0x0][0xd00] ;  /* 0x0003400000047ab9 */ /* 0x000fe20000000a00 */
[----:B------:R-:W-:Y:S01]  /*fdb0*/  F2FP.BF16.F32.PACK_AB R4, R4, R6 ;  /* 0x000000060404723e */ /* 0x000fe200000010ff */
[----:B------:R-:W2:Y:S01]  /*fdc0*/  LDL.LU R70, [R1+0x38] ;  /* 0x0000380001467983 */ /* 0x000ea20000300800 */
[----:B------:R-:W-:-:S03]  /*fdd0*/  F2FP.BF16.F32.PACK_AB R5, R0, R5 ;  /* 0x000000050005723e */ /* 0x000fc600000010ff */
[----:B------:R-:W2:Y:S01]  /*fde0*/  LDL.LU R66, [R1+0x3c] ;  /* 0x00003c0001427983 */ /* 0x000ea20000300800 */
[----:B------:R-:W-:Y:S02]  /*fdf0*/  F2FP.BF16.F32.PACK_AB R6, R152, R154 ;  /* 0x0000009a9806723e */ /* 0x000fe400000010ff */
[----:B------:R-:W-:Y:S02]  /*fe00*/  MOV R20, R2 ;  /* 0x0000000200147202 */ /* 0x000fe40000000f00 */
[----:B----4-:R-:W-:Y:S02]  /*fe10*/  MOV R21, R3 ;  /* 0x0000000300157202 */ /* 0x010fe40000000f00 */
        /* <DEDUP_REMOVED lines=18> */
[----:B------:R-:W-:Y:S02]  /*ff40*/  IADD3 R3, P0, R44, 0x20, RZ ;  /* 0x000000202c037810 */ /* 0x000fe40007f1e0ff */
[----:B------:R-:W-:-:S05]  /*ff50*/  MOV R30, R30 ;  /* 0x0000001e001e7202 */ /* 0x000fca0000000f00 */
[----:B------:R3:W-:Y:S01]  /*ff60*/  STSM.16.M88.4 [R30], R4 ;  /* 0x000000041e007844 */ /* 0x0007e20000000200 */
[----:B------:R-:W-:Y:S01]  /*ff70*/  LOP3.LUT R0, R3, 0x380, RZ, 0xc0, !PT ;  /* 0x0000038003007812 */ /* 0x000fe200078ec0ff */
[----:B---3--:R-:W-:Y:S01]  /*ff80*/  IMAD.X R5, RZ, RZ, R45, P0 ;  /* 0x000000ffff057224 */ /* 0x008fe200000e062d */
        /* <DEDUP_REMOVED lines=41> */
[C---:B---3--:R-:W-:Y:S02]  /*10220*/  IADD3 R9, P0, R44.reuse, 0x4020, RZ ;  /* 0x000040202c097810 */ /* 0x048fe40007f1e0ff */
[C---:B------:R-:W-:Y:S02]  /*10230*/  IADD3 R11, P2, R44.reuse, 0x6000, RZ ;  /* 0x000060002c0b7810 */ /* 0x040fe40007f5e0ff */
[C---:B----4-:R-:W-:Y:S02]  /*10240*/  IADD3 R6, P6, R44.reuse, 0x6020, RZ ;  /* 0x000060202c067810 */ /* 0x050fe40007fde0ff */
        /* <DEDUP_REMOVED lines=38> */
[----:B--2---:R-:W-:Y:S02]  /*104b0*/  MOV R24, R8 ;  /* 0x0000000800187202 */ /* 0x004fe40000000f00 */
        /* <DEDUP_REMOVED lines=13> */
[----:B------:R-:W-:Y:S02]  /*10590*/  F2FP.BF16.F32.PACK_AB R14, R69, R68 ;  /* 0x00000044450e723e */ /* 0x000fe400000010ff */
[----:B------:R-:W-:Y:S02]  /*105a0*/  MOV R47, R34 ;  /* 0x00000022002f7202 */ /* 0x000fe40000000f00 */
[----:B------:R-:W-:Y:S02]  /*105b0*/  F2FP.BF16.F32.PACK_AB R28, R73, R72 ;  /* 0x00000048491c723e */ /* 0x000fe400000010ff */
[----:B------:R-:W-:-:S02]  /*105c0*/  F2FP.BF16.F32.PACK_AB R30, R77, R76 ;  /* 0x0000004c4d1e723e */ /* 0x000fc400000010ff */
[----:B------:R-:W-:Y:S01]  /*105d0*/  F2FP.BF16.F32.PACK_AB R31, R79, R78 ;  /* 0x0000004e4f1f723e */ /* 0x000fe200000010ff */
[----:B------:R-:W-:Y:S01]  /*105e0*/  STSM.16.M88.4 [R56], R4 ;  /* 0x0000000438007844 */ /* 0x000fe20000000200 */
[----:B------:R-:W-:Y:S02]  /*105f0*/  F2FP.BF16.F32.PACK_AB R34, R85, R84 ;  /* 0x000000545522723e */ /* 0x000fe400000010ff */
        /* <DEDUP_REMOVED lines=10> */
[----:B--2---:R-:W-:Y:S02]  /*106a0*/  F2FP.BF16.F32.PACK_AB R38, R93, R92 ;  /* 0x0000005c5d26723e */ /* 0x004fe400000010ff */
[----:B------:R-:W-:Y:S02]  /*106b0*/  F2FP.BF16.F32.PACK_AB R4, R105, R104 ;  /* 0x000000686904723e */ /* 0x000fe400000010ff */
[----:B------:R-:W-:Y:S02]  /*106c0*/  F2FP.BF16.F32.PACK_AB R5, R107, R106 ;  /* 0x0000006a6b05723e */ /* 0x000fe400000010ff */
[----:B---3--:R-:W-:-:S02]  /*106d0*/  F2FP.BF16.F32.PACK_AB R36, R89, R88 ;  /* 0x000000585924723e */ /* 0x008fc400000010ff */
[----:B------:R-:W-:Y:S02]  /*106e0*/  F2FP.BF16.F32.PACK_AB R6, R109, R108 ;  /* 0x0000006c6d06723e */ /* 0x000fe400000010ff */
[----:B----4-:R-:W-:Y:S02]  /*106f0*/  F2FP.BF16.F32.PACK_AB R39, R95, R94 ;  /* 0x0000005e5f27723e */ /* 0x010fe400000010ff */
        /* <DEDUP_REMOVED lines=20> */
[----:B--2---:R-:W-:Y:S02]  /*10840*/  IADD3 R8, P1, R70, UR4, RZ ;  /* 0x0000000446087c10 */ /* 0x004fe4000ff3e0ff */
        /* <DEDUP_REMOVED lines=19> */
[----:B--2---:R-:W-:Y:S01]  /*10980*/  @P6 IADD3 R4, P4, R70, UR4, RZ ;  /* 0x0000000446046c10 */ /* 0x004fe2000ff9e0ff */
[----:B------:R-:W-:-:S02]  /*10990*/  ULDC UR4, c[0x0][0xb88] ;  /* 0x0002e20000047ab9 */ /* 0x000fc40000000800 */
[----:B------:R-:W-:Y:S01]  /*109a0*/  IMAD.U32 R0, RZ, RZ, UR4 ;  /* 0x00000004ff007e24 */ /* 0x000fe2000f8e00ff */
[----:B------:R-:W-:Y:S01]  /*109b0*/  @P6 IADD3.X R5, R66, UR5, RZ, P4, !PT ;  /* 0x0000000542056c10 */ /* 0x000fe2000a7fe4ff */
[----:B------:R2:W5:Y:S04]  /*109c0*/  @P0 LDG.E R24, desc[UR40][R8.64] ;  /* 0x0000002808180981 */ /* 0x000568000c1e1900 */
[----:B------:R2:W5:Y:S01]  /*109d0*/  @P6 LDG.E R0, desc[UR40][R4.64] ;  /* 0x0000002804006981 */ /* 0x000562000c1e1900 */
[----:B------:R-:W3:Y:S02]  /*109e0*/  S2R R90, SR_TID.X ;  /* 0x00000000005a7919 */ /* 0x000ee40000002100 */
[----:B---3--:R-:W-:-:S05]  /*109f0*/  VIADD R90, R90, 0xffffff80 ;  /* 0xffffff805a5a7836 */ /* 0x008fca0000000000 */
        /* <DEDUP_REMOVED lines=55> */
.L_x_4571:
[----:B------:R-:W2:Y:S01]  /*10d70*/  LDL.LU R8, [R1+0x40] ;  /* 0x0000400001087983 */ /* 0x000ea20000300800 */
[----:B------:R-:W-:-:S03]  /*10d80*/  ISETP.NE.AND P6, PT, R6, RZ, PT ;  /* 0x000000ff0600720c */ /* 0x000fc60003fc5270 */
[----:B------:R-:W3:Y:S01]  /*10d90*/  LDL.LU R7, [R1+0x5c] ;  /* 0x00005c0001077983 */ /* 0x000ee20000300800 */
[----:B------:R-:W4:Y:S01]  /*10da0*/  S2R R4, SR_TID.X ;  /* 0x0000000000047919 */ /* 0x000f220000002100 */
[--C-:B------:R-:W-:Y:S02]  /*10db0*/  IMAD.X R57, RZ, RZ, R21.reuse, P5 ;  /* 0x000000ffff397224 */ /* 0x100fe400028e0615 */
[----:B------:R-:W-:Y:S01]  /*10dc0*/  IMAD.X R37, RZ, RZ, R21, P6 ;  /* 0x000000ffff257224 */ /* 0x000fe200030e0615 */
[----:B------:R-:W3:Y:S04]  /*10dd0*/  LDL R82, [R1+0x34] ;  /* 0x0000340001527983 */ /* 0x000ee80000100800 */
[----:B------:R0:W5:Y:S01]  /*10de0*/  LDL R84, [R1+0x58] ;  /* 0x0000580001547983 */ /* 0x0001620000100800 */
[----:B----4-:R-:W-:-:S05]  /*10df0*/  VIADD R4, R4, 0xffffff80 ;  /* 0xffffff8004047836 */ /* 0x010fca0000000000 */
[----:B------:R-:W-:-:S04]  /*10e00*/  SHF.R.S32.HI R3, RZ, 0x1f, R4 ;  /* 0x0000001fff037819 */ /* 0x000fc80000011404 */
[----:B------:R-:W-:-:S04]  /*10e10*/  LEA.HI R3, R3, R4, RZ, 0x7 ;  /* 0x0000000403037211 */ /* 0x000fc800078f38ff */
[----:B------:R-:W-:-:S06]  /*10e20*/  SHF.R.S32.HI R3, RZ, 0x7, R3 ;  /* 0x00000007ff037819 */ /* 0x000fcc0000011403 */
[----:B------:R-:W4:Y:S01]  /*10e30*/  SHFL.IDX PT, R3, R3, RZ, 0x1f ;  /* 0x00001fff03037589 */ /* 0x000f2200000e0000 */
        /* <DEDUP_REMOVED lines=13> */
[----:B----4-:R-:W-:Y:S02]  /*10f10*/  ISETP.NE.AND P5, PT, R3, RZ, PT ;  /* 0x000000ff0300720c */ /* 0x010fe40003fa5270 */
        /* <DEDUP_REMOVED lines=18> */
[----:B------:R-:W-:Y:S01]  /*11040*/  IMAD.MOV.U32 R5, RZ, RZ, R21 ;  /* 0x000000ffff057224 */ /* 0x000fe200078e0015 */
[----:B------:R-:W-:-:S02]  /*11050*/  LOP3.LUT R76, R3, R6, RZ, 0x3c, !PT ;  /* 0x00000006034c7212 */ /* 0x000fc400078e3cff */
[----:B-----5:R-:W-:Y:S02]  /*11060*/  SHF.R.S32.HI R21, RZ, 0x1f, R24 ;  /* 0x0000001fff157819 */ /* 0x020fe40000011418 */
[----:B--2---:R-:W-:Y:S02]  /*11070*/  SEL R3, R8, RZ, !P0 ;  /* 0x000000ff08037207 */ /* 0x004fe40004000000 */
[----:B---3--:R-:W-:Y:S02]  /*11080*/  SEL R80, R7, RZ, !P0 ;  /* 0x000000ff07507207 */ /* 0x008fe40004000000 */
[----:B------:R-:W-:Y:S01]  /*11090*/  SHF.R.S32.HI R81, RZ, 0x1f, R82 ;  /* 0x0000001fff517819 */ /* 0x000fe20000011452 */
[----:B0-----:R-:W-:Y:S06]  /*110a0*/  @P5 BRA `(.L_x_4572) ;  /* 0x0000000000bc5947 */ /* 0x001fec0003800000 */
[----:B------:R-:W2:Y:S01]  /*110b0*/  LDL R7, [R1+0x74] ;  /* 0x0000740001077983 */ /* 0x000ea20000100800 */
[----:B------:R-:W0:Y:S01]  /*110c0*/  LDC R35, c[0x0][0xce8] ;  /* 0x00033a00ff237b82 */ /* 0x000e220000000800 */
[----:B------:R-:W-:Y:S01]  /*110d0*/  ULDC.64 UR4, c[0x0][0xc90] ;  /* 0x0003240000047ab9 */ /* 0x000fe20000000a00 */
[----:B------:R-:W-:Y:S02]  /*110e0*/  IMAD.MOV.U32 R6, RZ, RZ, R24 ;  /* 0x000000ffff067224 */ /* 0x000fe400078e0018 */
[----:B------:R-:W-:Y:S02]  /*110f0*/  IMAD R8, R81, UR4, RZ ;  /* 0x0000000451087c24 */ /* 0x000fe4000f8e02ff */
[----:B------:R-:W-:Y:S02]  /*11100*/  IMAD R30, R84, 0x40, R194 ;  /* 0x00000040541e7824 */ /* 0x000fe400078e02c2 */
[----:B------:R-:W-:Y:S01]  /*11110*/  IMAD R15, R82, UR5, R8 ;  /* 0x00000005520f7c24 */ /* 0x000fe2000f8e0208 */
[----:B0-----:R-:W-:-:S13]  /*11120*/  ISETP.NE.AND P0, PT, R35, 0x1, PT ;  /* 0x000000012300780c */ /* 0x001fda0003f05270 */
[----:B------:R-:W0:Y:S08]  /*11130*/  @P0 LDC R9, c[0x0][0xcec] ;  /* 0x00033b00ff090b82 */ /* 0x000e300000000800 */
[----:B------:R-:W3:Y:S01]  /*11140*/  @P0 LDC R31, c[0x0][0xcf0] ;  /* 0x00033c00ff1f0b82 */ /* 0x000ee20000000800 */
[----:B--2---:R-:W-:Y:S02]  /*11150*/  IMAD R20, R84, 0x40, R7 ;  /* 0x0000004054147824 */ /* 0x004fe400078e0207 */
[----:B------:R-:W-:-:S02]  /*11160*/  IMAD.MOV.U32 R7, RZ, RZ, R21 ;  /* 0x000000ffff077224 */ /* 0x000fc400078e0015 */
[----:B0-----:R-:W-:-:S04]  /*11170*/  @P0 IMAD.HI.U32 R8, R20, R9, RZ ;  /* 0x0000000914080227 */ /* 0x001fc800078e00ff */
[----:B------:R-:W-:Y:S01]  /*11180*/  IMAD.MOV.U32 R9, RZ, RZ, R20 ;  /* 0x000000ffff097224 */ /* 0x000fe200078e0014 */
[----:B---3--:R-:W-:Y:S01]  /*11190*/  @P0 SHF.R.U32.HI R9, RZ, R31, R8 ;  /* 0x0000001fff090219 */ /* 0x008fe20000011608 */
[----:B------:R-:W-:Y:S01]  /*111a0*/  IMAD.WIDE.U32 R6, R82, UR4, R6 ;  /* 0x0000000452067c25 */ /* 0x000fe2000f8e0006 */
[----:B------:R-:W-:Y:S02]  /*111b0*/  ULDC.64 UR4, c[0x0][0xc98] ;  /* 0x0003260000047ab9 */ /* 0x000fe40000000a00 */
[----:B------:R-:W-:Y:S01]  /*111c0*/  SHF.R.S32.HI R31, RZ, 0x1f, R9 ;  /* 0x0000001fff1f7819 */ /* 0x000fe20000011409 */
[----:B------:R-:W-:Y:S02]  /*111d0*/  IMAD.IADD R7, R7, 0x1, R15 ;  /* 0x0000000107077824 */ /* 0x000fe400078e020f */
[----:B------:R-:W-:Y:S02]  /*111e0*/  IMAD.MOV R14, RZ, RZ, -R9 ;  /* 0x000000ffff0e7224 */ /* 0x000fe400078e0a09 */
[----:B------:R-:W-:-:S02]  /*111f0*/  IMAD R8, R80, UR4, RZ ;  /* 0x0000000450087c24 */ /* 0x000fc4000f8e02ff */
[----:B------:R-:W-:-:S04]  /*11200*/  IMAD.WIDE.U32 R6, R3, UR4, R6 ;  /* 0x0000000403067c25 */ /* 0x000fc8000f8e0006 */
[----:B------:R-:W-:Y:S01]  /*11210*/  IMAD R15, R35, R14, R20 ;  /* 0x0000000e230f7224 */ /* 0x000fe200078e0214 */
[----:B------:R-:W-:Y:S01]  /*11220*/  IADD3 R6, P0, R9, R6, RZ ;  /* 0x0000000609067210 */ /* 0x000fe20007f1e0ff */
[----:B------:R-:W-:Y:S01]  /*11230*/  IMAD R14, R3, UR5, R8 ;  /* 0x00000005030e7c24 */ /* 0x000fe2000f8e0208 */
[----:B------:R-:W-:Y:S01]  /*11240*/  ULDC.64 UR4, c[0x0][0xc88] ;  /* 0x0003220000047ab9 */ /* 0x000fe20000000a00 */
[----:B------:R-:W-:Y:S01]  /*11250*/  IMAD R35, R0, R35, RZ ;  /* 0x0000002300237224 */ /* 0x000fe200078e02ff */
[----:B------:R-:W-:Y:S02]  /*11260*/  SHF.R.S32.HI R8, RZ, 0x1f, R15 ;  /* 0x0000001fff087819 */ /* 0x000fe4000001140f */
[----:B------:R-:W-:Y:S01]  /*11270*/  IADD3.X R7, R31, R7, R14, P0, !PT ;  /* 0x000000071f077210 */ /* 0x000fe200007fe40e */
[----:B------:R-:W-:Y:S02]  /*11280*/  IMAD.MOV R14, RZ, RZ, -R224 ;  /* 0x000000ffff0e7224 */ /* 0x000fe400078e0ae0 */
[----:B------:R-:W-:-:S02]  /*11290*/  IMAD R8, R8, UR4, RZ ;  /* 0x0000000408087c24 */ /* 0x000fc4000f8e02ff */
[----:B------:R-:W-:-:S04]  /*112a0*/  IMAD.WIDE.U32 R6, R15, UR4, R6 ;  /* 0x000000040f067c25 */ /* 0x000fc8000f8e0006 */
[----:B------:R-:W-:Y:S01]  /*112b0*/  IMAD R15, R15, UR5, R8 ;  /* 0x000000050f0f7c24 */ /* 0x000fe2000f8e0208 */
[----:B------:R-:W-:-:S03]  /*112c0*/  ULDC.64 UR4, c[0x0][0xc50] ;  /* 0x0003140000047ab9 */ /* 0x000fc60000000a00 */
[----:B------:R-:W-:Y:S01]  /*112d0*/  IMAD.IADD R7, R7, 0x1, R15 ;  /* 0x0000000107077824 */ /* 0x000fe200078e020f */
[----:B------:R-:W-:-:S04]  /*112e0*/  LEA R15, P0, R6, UR4, 0x2 ;  /* 0x00000004060f7c11 */ /* 0x000fc8000f8010ff */
[----:B------:R-:W-:Y:S01]  /*112f0*/  LEA.HI.X R20, R6, UR5, R7, 0x2, P0 ;  /* 0x0000000506147c11 */ /* 0x000fe200080f1407 */
[----:B------:R-:W-:Y:S01]  /*11300*/  SHFL.IDX PT, R8, R15, 0x1, 0x1c1f ;  /* 0x003c1f000f087f89 */ /* 0x000fe200000e0000 */
[----:B------:R-:W-:Y:S01]  /*11310*/  ISETP.NE.AND P0, PT, R223, R14, PT ;  /* 0x0000000edf00720c */ /* 0x000fe20003f05270 */
[C---:B------:R-:W-:Y:S02]  /*11320*/  VIADD R14, R30.reuse, 0x8 ;  /* 0x000000081e0e7836 */ /* 0x040fe40000000000 */
[----:B------:R-:W-:Y:S01]  /*11330*/  SHFL.IDX PT, R6, R15, RZ, 0x1c1f ;  /* 0x001c1fff0f067589 */ /* 0x000fe200000e0000 */
[-C--:B------:R-:W-:Y:S02]  /*11340*/  ISETP.GE.OR P1, PT, R30, R35.reuse, P0 ;  /* 0x000000231e00720c */ /* 0x080fe40000726670 */
[----:B------:R-:W-:Y:S01]  /*11350*/  ISETP.GE.OR P0, PT, R14, R35, P0 ;  /* 0x000000230e00720c */ /* 0x000fe20000706670 */
[----:B------:R-:W0:Y:S04]  /*11360*/  SHFL.IDX PT, R7, R20, RZ, 0x1c1f ;  /* 0x001c1fff14077589 */ /* 0x000e2800000e0000 */
[----:B------:R-:W2:Y:S06]  /*11370*/  SHFL.IDX PT, R9, R20, 0x1, 0x1c1f ;  /* 0x003c1f0014097f89 */ /* 0x000eac00000e0000 */
[----:B0-----:R0:W-:Y:S04]  /*11380*/  @!P1 ST.E desc[UR40][R6.64], R162 ;  /* 0x000000a206009985 */ /* 0x0011e8000c101928 */
[----:B--2---:R0:W-:Y:S02]  /*11390*/  @!P0 ST.E desc[UR40][R8.64], R161 ;  /* 0x000000a108008985 */ /* 0x0041e4000c101928 */
.L_x_4572:
[----:B------:R-:W2:Y:S01]  /*113a0*/  LDC R87, c[0x0][0xce8] ;  /* 0x00033a00ff577b82 */ /* 0x000ea20000000800 */
[----:B------:R-:W-:Y:S01]  /*113b0*/  ULDC.64 UR4, c[0x0][0xba0] ;  /* 0x0002e80000047ab9 */ /* 0x000fe20000000a00 */
[----:B0-----:R-:W5:Y:S01]  /*113c0*/  LD.E.128 R4, desc[UR40][R4.64] ;  /* 0x0000002804047980 */ /* 0x001f62000c101d00 */
[----:B------:R-:W-:-:S03]  /*113d0*/  IMAD R21, R21, UR4, RZ ;  /* 0x0000000415157c24 */ /* 0x000fc6000f8e02ff */
[----:B------:R-:W5:Y:S01]  /*113e0*/  LD.E.128 R8, desc[UR40][R10.64] ;  /* 0x000000280a087980 */ /* 0x000f62000c101d00 */
[C---:B------:R-:W-:Y:S01]  /*113f0*/  IMAD R83, R24.reuse, UR5, R21 ;  /* 0x0000000518537c24 */ /* 0x040fe2000f8e0215 */
[----:B------:R-:W0:Y:S01]  /*11400*/  LDC R85, c[0x0][0xbc8] ;  /* 0x0002f200ff557b82 */ /* 0x000e220000000800 */
[----:B------:R-:W-:Y:S01]  /*11410*/  IMAD.WIDE.U32 R20, R24, UR4, RZ ;  /* 0x0000000418147c25 */ /* 0x000fe2000f8e00ff */
[----:B------:R-:W-:Y:S01]  /*11420*/  ULDC.64 UR4, c[0x0][0xbe8] ;  /* 0x0002fa0000047ab9 */ /* 0x000fe20000000a00 */
[----:B------:R-:W5:Y:S02]  /*11430*/  LD.E.128 R12, desc[UR40][R12.64] ;  /* 0x000000280c0c7980 */ /* 0x000f64000c101d00 */
[----:B------:R-:W-:Y:S02]  /*11440*/  IMAD.IADD R21, R21, 0x1, R83 ;  /* 0x0000000115157824 */ /* 0x000fe400078e0253 */
[----:B------:R-:W-:Y:S01]  /*11450*/  IMAD R81, R81, UR4, RZ ;  /* 0x0000000451517c24 */ /* 0x000fe2000f8e02ff */
[----:B------:R-:W5:Y:S04]  /*11460*/  LD.E.128 R28, desc[UR40][R28.64] ;  /* 0x000000281c1c7980 */ /* 0x000f68000c101d00 */
[----:B------:R-:W5:Y:S01]  /*11470*/  LD.E.128 R32, desc[UR40][R32.64] ;  /* 0x0000002820207980 */ /* 0x000f62000c101d00 */
[----:B--2---:R-:W-:Y:S01]  /*11480*/  ISETP.NE.AND P1, PT, R87, 0x1, PT ;  /* 0x000000015700780c */ /* 0x004fe20003f25270 */
[----:B------:R-:W-:-:S02]  /*11490*/  IMAD R81, R82, UR5, R81 ;  /* 0x0000000552517c24 */ /* 0x000fc4000f8e0251 */
[----:B------:R-:W5:Y:S01]  /*114a0*/  LD.E.128 R36, desc[UR40][R36.64] ;  /* 0x0000002824247980 */ /* 0x000f62000c101d00 */
[----:B------:R-:W-:Y:S01]  /*114b0*/  IMAD.WIDE.U32 R20, R82, UR4, R20 ;  /* 0x0000000452147c25 */ /* 0x000fe2000f8e0014 */
[----:B------:R-:W-:Y:S01]  /*114c0*/  SHF.R.S32.HI R82, RZ, 0x1f, R90 ;  /* 0x0000001fff527819 */ /* 0x000fe2000001145a */
[----:B------:R-:W-:Y:S01]  /*114d0*/  ULDC.64 UR4, c[0x0][0xbf0] ;  /* 0x0002fc0000047ab9 */ /* 0x000fe20000000a00 */
[----:B------:R-:W5:Y:S02]  /*114e0*/  LD.E.128 R40, desc[UR40][R40.64] ;  /* 0x0000002828287980 */ /* 0x000f64000c101d00 */
[----:B------:R-:W-:Y:S02]  /*114f0*/  LEA.HI R82, R82, R90, RZ, 0x3 ;  /* 0x0000005a52527211 */ /* 0x000fe400078f18ff */
[----:B------:R-:W5:Y:S02]  /*11500*/  LD.E.128 R44, desc[UR40][R44.64] ;  /* 0x000000282c2c7980 */ /* 0x000f64000c101d00 */
[----:B------:R-:W2:Y:S01]  /*11510*/  @P1 LDC R83, c[0x0][0xcec] ;  /* 0x00033b00ff531b82 */ /* 0x000ea20000000800 */
[----:B------:R-:W-:Y:S01]  /*11520*/  LOP3.LUT R82, R82, 0xfffffff8, RZ, 0xc0, !PT ;  /* 0xfffffff852527812 */ /* 0x000fe200078ec0ff */
[----:B------:R-:W5:Y:S04]  /*11530*/  LD.E.128 R48, desc[UR40][R48.64] ;  /* 0x0000002830307980 */ /* 0x000f68000c101d00 */
[----:B------:R-:W5:Y:S02]  /*11540*/  LD.E.128 R52, desc[UR40][R52.64] ;  /* 0x0000002834347980 */ /* 0x000f64000c101d00 */
[----:B------:R-:W3:Y:S01]  /*11550*/  @P1 LDC R89, c[0x0][0xcf0] ;  /* 0x00033c00ff591b82 */ /* 0x000ee20000000800 */
[----:B------:R-:W-:Y:S01]  /*11560*/  IMAD.IADD R82, R90, 0x1, -R82 ;  /* 0x000000015a527824 */ /* 0x000fe200078e0a52 */
[----:B------:R-:W5:Y:S03]  /*11570*/  LD.E.128 R56, desc[UR40][R56.64] ;  /* 0x0000002838387980 */ /* 0x000f66000c101d00 */
[----:B------:R-:W-:Y:S01]  /*11580*/  IMAD R24, R82, 0x20, R98 ;  /* 0x0000002052187824 */ /* 0x000fe200078e0262 */
[----:B------:R-:W5:Y:S01]  /*11590*/  LD.E.128 R60, desc[UR40][R60.64] ;  /* 0x000000283c3c7980 */ /* 0x000f62000c101d00 */
[----:B------:R-:W-:-:S02]  /*115a0*/  VIADD R101, R192, 0x40 ;  /* 0x00000040c0657836 */ /* 0x000fc40000000000 */
[----:B------:R-:W-:Y:S01]  /*115b0*/  IMAD R82, R84, 0x40, R24 ;  /* 0x0000004054527824 */ /* 0x000fe200078e0218 */
[----:B------:R-:W5:Y:S01]  /*115c0*/  LD.E.128 R64, desc[UR40][R64.64] ;  /* 0x0000002840407980 */ /* 0x000f62000c101d00 */
[----:B------:R-:W-:Y:S01]  /*115d0*/  IMAD.IADD R21, R21, 0x1, R81 ;  /* 0x0000000115157824 */ /* 0x000fe200078e0251 */
[----:B0-----:R-:W-:Y:S01]  /*115e0*/  ISETP.GE.AND P0, PT, R101, R85, PT ;  /* 0x000000556500720c */ /* 0x001fe20003f06270 */
[----:B------:R-:W-:Y:S01]  /*115f0*/  IMAD R80, R80, UR4, RZ ;  /* 0x0000000450507c24 */ /* 0x000fe2000f8e02ff */
[----:B------:R-:W5:Y:S01]  /*11600*/  LD.E.128 R68, desc[UR40][R68.64] ;  /* 0x0000002844447980 */ /* 0x000f62000c101d00 */
[----:B------:R-:W-:Y:S02]  /*11610*/  VIADD R99, R192, 0x80 ;  /* 0x00000080c0637836 */ /* 0x000fe40000000000 */
[----:B--2---:R-:W-:Y:S01]  /*11620*/  @P1 IMAD.HI.U32 R24, R82, R83, RZ ;  /* 0x0000005352181227 */ /* 0x004fe200078e00ff */
[----:B------:R-:W5:Y:S03]  /*11630*/  LD.E.128 R72, desc[UR40][R72.64] ;  /* 0x0000002848487980 */ /* 0x000f66000c101d00 */
[C---:B------:R-:W-:Y:S01]  /*11640*/  IMAD R81, R3.reuse, UR5, R80 ;  /* 0x0000000503517c24 */ /* 0x040fe2000f8e0250 */
        /* <DEDUP_REMOVED lines=33> */
[----:B------:R-:W-:Y:S01]  /*11860*/  ISETP.GE.AND P0, PT, R93, R85, PT ;  /* 0x000000555d00720c */ /* 0x000fe20003f06270 */
[----:B------:R-:W-:Y:S01]  /*11870*/  IMAD.WIDE.U32 R20, R3, UR4, R20 ;  /* 0x0000000403147c25 */ /* 0x000fe2000f8e0014 */
[----:B------:R-:W-:Y:S01]  /*11880*/  LOP3.LUT R24, R83, 0x8, R24, 0xe2, !PT ;  /* 0x0000000853187812 */ /* 0x000fe200078ee218 */
[----:B------:R-:W-:Y:S02]  /*11890*/  BSSY B1, `(.L_x_4573) ;  /* 0x000004f000017945 */ /* 0x000fe40003800000 */
[----:B------:R-:W-:Y:S01]  /*118a0*/  IMAD.SHL.U32 R89, R80, 0x10, RZ ;  /* 0x0000001050597824 */ /* 0x000fe200078e00ff */
[----:B------:R-:W-:Y:S01]  /*118b0*/  SHF.R.S32.HI R80, RZ, 0x1f, R81 ;  /* 0x0000001fff507819 */ /* 0x000fe20000011451 */
[----:B------:R-:W-:Y:S01]  /*118c0*/  IMAD R83, R3, UR5, R82 ;  /* 0x0000000503537c24 */ /* 0x000fe2000f8e0252 */
[----:B------:R-:W-:Y:S01]  /*118d0*/  ULDC.64 UR4, c[0x0][0xbd8] ;  /* 0x0002f60000047ab9 */ /* 0x000fe20000000a00 */
[----:B------:R-:W-:Y:S01]  /*118e0*/  IMAD R88, R0, R87, RZ ;  /* 0x0000005700587224 */ /* 0x000fe200078e02ff */
[----:B------:R-:W-:Y:S01]  /*118f0*/  SEL R3, RZ, 0xffffffff, P0 ;  /* 0xffffffffff037807 */ /* 0x000fe20000000000 */
[----:B------:R-:W-:Y:S01]  /*11900*/  IMAD.IADD R21, R21, 0x1, R83 ;  /* 0x0000000115157824 */ /* 0x000fe200078e0253 */
[----:B------:R-:W-:Y:S01]  /*11910*/  LOP3.LUT R24, R89, 0x10, R24, 0xe2, !PT ;  /* 0x0000001059187812 */ /* 0x000fe200078ee218 */
[----:B------:R-:W-:-:S02]  /*11920*/  IMAD R80, R80, UR4, RZ ;  /* 0x0000000450507c24 */ /* 0x000fc4000f8e02ff */
[----:B------:R-:W-:Y:S02]  /*11930*/  IMAD R87, R84, 0x40, R98 ;  /* 0x0000004054577824 */ /* 0x000fe400078e0262 */
[----:B------:R-:W-:Y:S02]  /*11940*/  VIADD R91, R192, 0x180 ;  /* 0x00000180c05b7836 */ /* 0x000fe40000000000 */
[----:B------:R-:W-:Y:S01]  /*11950*/  IMAD R83, R81, UR5, R80 ;  /* 0x0000000551537c24 */ /* 0x000fe2000f8e0250 */
[----:B------:R-:W-:Y:S01]  /*11960*/  ISETP.GE.AND P1, PT, R87, R88, PT ;  /* 0x000000585700720c */ /* 0x000fe20003f26270 */
[----:B------:R-:W-:Y:S01]  /*11970*/  IMAD.WIDE.U32 R20, R81, UR4, R20 ;  /* 0x0000000451147c25 */ /* 0x000fe2000f8e0014 */
[----:B------:R-:W-:Y:S01]  /*11980*/  ULDC.64 UR4, c[0x0][0xb80] ;  /* 0x0002e00000047ab9 */ /* 0x000fe20000000a00 */
[----:B------:R-:W-:Y:S02]  /*11990*/  ISETP.GE.AND P0, PT, R91, R85, PT ;  /* 0x000000555b00720c */ /* 0x000fe40003f06270 */
[----:B------:R-:W-:Y:S01]  /*119a0*/  IMAD.SHL.U32 R3, R3, 0x20, RZ ;  /* 0x0000002003037824 */ /* 0x000fe200078e00ff */
[----:B------:R-:W-:Y:S01]  /*119b0*/  LEA R84, P2, R20, UR4, 0x1 ;  /* 0x0000000414547c11 */ /* 0x000fe2000f8408ff */
[----:B------:R-:W-:-:S02]  /*119c0*/  VIADD R90, R192, 0x1c0 ;  /* 0x000001c0c05a7836 */ /* 0x000fc40000000000 */
[----:B------:R-:W-:Y:S01]  /*119d0*/  IMAD.IADD R21, R21, 0x1, R83 ;  /* 0x0000000115157824 */ /* 0x000fe200078e0253 */
[----:B------:R-:W-:Y:S01]  /*119e0*/  LOP3.LUT R24, R3, 0x20, R24, 0xe2, !PT ;  /* 0x0000002003187812 */ /* 0x000fe200078ee218 */
[----:B------:R-:W-:Y:S01]  /*119f0*/  VIADD R0, R2, 0x38820 ;  /* 0x0003882002007836 */ /* 0x000fe20000000000 */
[----:B------:R-:W-:Y:S01]  /*11a00*/  SEL R3, RZ, 0x40, P0 ;  /* 0x00000040ff037807 */ /* 0x000fe20000000000 */
[----:B------:R-:W-:Y:S01]  /*11a10*/  VIADD R89, R192, 0x1c0 ;  /* 0x000001c0c0597836 */ /* 0x000fe20000000000 */
[----:B------:R-:W-:Y:S01]  /*11a20*/  ISETP.GE.AND P0, PT, R90, R85, PT ;  /* 0x000000555a00720c */ /* 0x000fe20003f06270 */
[----:B------:R-:W-:Y:S01]  /*11a30*/  VIADD R92, R192, 0x180 ;  /* 0x00000180c05c7836 */ /* 0x000fe20000000000 */
[----:B------:R-:W-:Y:S01]  /*11a40*/  LEA.HI.X R86, R20, UR5, R21, 0x1, P2 ;  /* 0x0000000514567c11 */ /* 0x000fe200090f0c15 */
[C---:B------:R-:W-:Y:S01]  /*11a50*/  VIADD R94, R192.reuse, 0x140 ;  /* 0x00000140c05e7836 */ /* 0x040fe20000000000 */
[----:B------:R-:W-:Y:S01]  /*11a60*/  PRMT R0, RZ, 0x654, R0 ;  /* 0x00000654ff007816 */ /* 0x000fe20000000000 */
[----:B------:R-:W-:Y:S01]  /*11a70*/  VIADD R96, R192, 0x100 ;  /* 0x00000100c0607836 */ /* 0x000fe20000000000 */
[----:B------:R-:W-:Y:S01]  /*11a80*/  LOP3.LUT R3, R24, R3, RZ, 0xfc, !PT ;  /* 0x0000000318037212 */ /* 0x000fe200078efcff */
[C---:B------:R-:W-:Y:S01]  /*11a90*/  VIADD R98, R192.reuse, 0xc0 ;  /* 0x000000c0c0627836 */ /* 0x040fe20000000000 */
[----:B------:R-:W-:Y:S01]  /*11aa0*/  SEL R24, RZ, 0x80, P0 ;  /* 0x00000080ff187807 */ /* 0x000fe20000000000 */
[C---:B------:R-:W-:Y:S01]  /*11ab0*/  VIADD R100, R192.reuse, 0x80 ;  /* 0x00000080c0647836 */ /* 0x040fe20000000000 */
[----:B0-----:R0:W-:Y:S01]  /*11ac0*/  SYNCS.ARRIVE.TRANS64.RED.A1T0 RZ, [R0+URZ], RZ ;  /* 0x000000ff00ff79a7 */ /* 0x0011e2000810043f */
[----:B------:R-:W-:Y:S01]  /*11ad0*/  VIADD R102, R192, 0x40 ;  /* 0x00000040c0667836 */ /* 0x000fe20000000000 */
[----:B------:R0:W2:Y:S01]  /*11ae0*/  SHFL.IDX PT, R20, R84, RZ, 0x181f ;  /* 0x00181fff54147589 */ /* 0x0000a200000e0000 */
[----:B------:R-:W-:-:S02]  /*11af0*/  LOP3.LUT R24, R3, R24, RZ, 0xfc, !PT ;  /* 0x0000001803187212 */ /* 0x000fc400078efcff */
[----:B------:R-:W-:Y:S01]  /*11b00*/  SHF.R.S32.HI R89, RZ, 0x1f, R89 ;  /* 0x0000001fff597819 */ /* 0x000fe20000011459 */
[----:B------:R0:W3:Y:S01]  /*11b10*/  SHFL.IDX PT, R21, R86, RZ, 0x181f ;  /* 0x00181fff56157589 */ /* 0x0000e200000e0000 */
[----:B------:R-:W-:Y:S02]  /*11b20*/  SHF.R.S32.HI R92, RZ, 0x1f, R92 ;  /* 0x0000001fff5c7819 */ /* 0x000fe4000001145c */
[----:B------:R-:W-:Y:S02]  /*11b30*/  SHF.R.S32.HI R94, RZ, 0x1f, R94 ;  /* 0x0000001fff5e7819 */ /* 0x000fe4000001145e */
[----:B------:R-:W-:Y:S02]  /*11b40*/  SHF.R.S32.HI R96, RZ, 0x1f, R96 ;  /* 0x0000001fff607819 */ /* 0x000fe40000011460 */
[----:B------:R-:W-:Y:S02]  /*11b50*/  SHF.R.S32.HI R98, RZ, 0x1f, R98 ;  /* 0x0000001fff627819 */ /* 0x000fe40000011462 */
[----:B------:R-:W-:-:S02]  /*11b60*/  SHF.R.S32.HI R100, RZ, 0x1f, R100 ;  /* 0x0000001fff647819 */ /* 0x000fc40000011464 */
        /* <DEDUP_REMOVED lines=33> */
.L_x_4574:
[----:B------:R-:W-:Y:S05]  /*11d80*/  BSYNC B1 ;  /* 0x0000000000017941 */ /* 0x000fea0003800000 */
.L_x_4573:
        /* <DEDUP_REMOVED lines=38> */
.L_x_4570:
        /* <DEDUP_REMOVED lines=26> */
.L_x_4576:
        /* <DEDUP_REMOVED lines=12> */
[----:B--2---:R-:W-:Y:S02]  /*12250*/  IMAD R5, R0, R11, RZ ;  /* 0x0000000b00057224 */ /* 0x004fe400078e02ff */
[----:B0-----:R-:W-:-:S04]  /*12260*/  IMAD R4, R20, 0x40, R4 ;  /* 0x0000004014047824 */ /* 0x001fc800078e0204 */
        /* <DEDUP_REMOVED lines=36> */
.L_x_4578:
[----:B------:R-:W-:Y:S05]  /*124b0*/  BSYNC B1 ;  /* 0x0000000000017941 */ /* 0x000fea0003800000 */
.L_x_4577:
        /* <DEDUP_REMOVED lines=135> */
.L_x_4580:
[----:B------:R-:W-:Y:S05]  /*12d30*/  BSYNC B1 ;  /* 0x0000000000017941 */ /* 0x000fea0003800000 */
.L_x_4579:
        /* <DEDUP_REMOVED lines=36> */
.L_x_4575:
[----:B------:R-:W-:Y:S05]  /*12f80*/  BSYNC B0 ;  /* 0x0000000000007941 */ /* 0x000fea0003800000 */
.L_x_4569:
[----:B------:R-:W-:Y:S02]  /*12f90*/  ULDC UR4, c[0x0][0xd3c] ;  /* 0x00034f0000047ab9 */ /* 0x000fe40000000800 */
[----:B------:R-:W-:-:S13]  /*12fa0*/  ISETP.GE.AND P0, PT, R27, UR4, PT ;  /* 0x000000041b007c0c */ /* 0x000fda000bf06270 */
[----:B------:R-:W-:Y:S05]  /*12fb0*/  @!P0 BRA `(.L_x_4581) ;  /* 0xfffffee400848947 */ /* 0x000fea000383ffff */
[----:B------:R-:W-:Y:S05]  /*12fc0*/  BRA `(.L_x_4460) ;  /* 0x0000007c00e87947 */ /* 0x000fea0003800000 */
.L_x_4458:
        /* <DEDUP_REMOVED lines=16> */
.L_x_4582:
        /* <DEDUP_REMOVED lines=41> */
.L_x_4588:
        /* <DEDUP_REMOVED lines=12> */
.L_x_4587:
[----:B------:R-:W-:Y:S05]  /*13420*/  BSYNC B0 ;  /* 0x0000000000007941 */ /* 0x000fea0003800000 */
.L_x_4586:
        /* <DEDUP_REMOVED lines=21> */
.L_x_4584:
        /* <DEDUP_REMOVED lines=15> */
.L_x_4589:
        /* <DEDUP_REMOVED lines=28> */
.L_x_4585:
[----:B------:R-:W-:Y:S02]  /*13830*/  IMAD.MOV.U32 R17, RZ, RZ, RZ ;  /* 0x000000ffff117224 */ /* 0x000fe400078e00ff */
[----:B------:R-:W-:Y:S02]  /*13840*/  IMAD.U32 R16, RZ, RZ, UR6 ;  /* 0x00000006ff107e24 */ /* 0x000fe4000f8e00ff */
[----:B------:R-:W-:-:S07]  /*13850*/  IMAD.MOV.U32 R18, RZ, RZ, RZ ;  /* 0x000000ffff127224 */ /* 0x000fce00078e00ff */
.L_x_4590:
[----:B------:R-:W-:-:S13]  /*13860*/  ISETP.NE.AND P0, PT, R5, RZ, PT ;  /* 0x000000ff0500720c */ /* 0x000fda0003f05270 */
[----:B------:R-:W0:Y:S01]  /*13870*/  @!P0 S2R R3, SR_CgaCtaId ;  /* 0x0000000000038919 */ /* 0x000e220000008800 */
[----:B------:R-:W-:-:S04]  /*13880*/  @!P0 MOV R2, 0x400 ;  /* 0x0000040000028802 */ /* 0x000fc80000000f00 */
[----:B0-----:R-:W-:-:S05]  /*13890*/  @!P0 LEA R2, R3, R2, 0x18 ;  /* 0x0000000203028211 */ /* 0x001fca00078ec0ff */
[----:B------:R1:W-:Y:S01]  /*138a0*/  @!P0 STS.128 [R2+0x388d0], R16 ;  /* 0x0388d01002008388 */ /* 0x0003e20000000c00 */
[----:B------:R-:W-:Y:S06]  /*138b0*/  BAR.ARV 0x5, 0x180 ;  /* 0x0146000000007b1d */ /* 0x000fec0000002000 */
.L_x_4583:
[----:B------:R2:W-:Y:S01]  /*138c0*/  STL [R1+0x28], RZ ;  /* 0x000028ff01007387 */ /* 0x0005e20000100800 */
[----:B------:R-:W-:Y:S01]  /*138d0*/  ULDC UR4, c[0x0][0xd3c] ;  /* 0x00034f0000047ab9 */ /* 0x000fe20000000800 */
[----:B------:R-:W-:Y:S01]  /*138e0*/  IMAD.MOV.U32 R28, RZ, RZ, 0x1 ;  /* 0x00000001ff1c7424 */ /* 0x000fe200078e00ff */
[----:B0-----:R-:W-:Y:S01]  /*138f0*/  ISETP.GE.AND P0, PT, R19, UR4, PT ;  /* 0x0000000413007c0c */ /* 0x001fe2000bf06270 */
[----:B------:R-:W-:-:S12]  /*13900*/  IMAD.MOV.U32 R25, RZ, RZ, RZ ;  /* 0x000000ffff197224 */ /* 0x000fd800078e00ff */
[----:B--2---:R-:W-:Y:S05]  /*13910*/  @P0 BRA `(.L_x_4591) ;  /* 0x0000007000b80947 */ /* 0x004fea0003800000 */
[----:B------:R-:W2:Y:S01]  /*13920*/  LDL R4, [R1+0x8] ;  /* 0x0000080001047983 */ /* 0x000ea20000100800 */
[----:B------:R-:W0:Y:S01]  /*13930*/  S2UR UR5, SR_CgaCtaId ;  /* 0x00000000000579c3 */ /* 0x000e220000008800 */
[C---:B-1----:R-:W-:Y:S01]  /*13940*/  IMAD.SHL.U32 R2, R0.reuse, 0x8, RZ ;  /* 0x0000000800027824 */ /* 0x042fe200078e00ff */
[----:B------:R-:W-:Y:S01]  /*13950*/  LOP3.LUT R5, R0, 0x7f, RZ, 0xc0, !PT ;  /* 0x0000007f00057812 */ /* 0x000fe200078ec0ff */
[----:B------:R-:W-:Y:S01]  /*13960*/  UMOV UR4, 0x400 ;  /* 0x0000040000047882 */ /* 0x000fe20000000000 */
[----:B------:R-:W-:Y:S01]  /*13970*/  BSSY B8, `(.L_x_4591) ;  /* 0x0000728000087945 */ /* 0x000fe20003800000 */
[----:B------:R-:W-:Y:S01]  /*13980*/  IMAD.MOV.U32 R29, RZ, RZ, 0x1 ;  /* 0x00000001ff1d7424 */ /* 0x000fe200078e00ff */
[C---:B------:R-:W-:Y:S01]  /*13990*/  LOP3.LUT R3, R2.reuse, 0x1f8, RZ, 0xc0, !PT ;  /* 0x000001f802037812 */ /* 0x040fe200078ec0ff */
[----:B------:R-:W-:Y:S01]  /*139a0*/  IMAD.SHL.U32 R36, R5, 0x8, RZ ;  /* 0x0000000805247824 */ /* 0x000fe200078e00ff */
[----:B------:R-:W-:Y:S02]  /*139b0*/  LOP3.LUT R2, R2, 0x38, RZ, 0xc0, !PT ;  /* 0x0000003802027812 */ /* 0x000fe400078ec0ff */
[----:B------:R-:W-:-:S02]  /*139c0*/  CS2R R24, SRZ ;  /* 0x0000000000187805 */ /* 0x000fc4000001ff00 */
[----:B------:R-:W-:Y:S01]  /*139d0*/  LOP3.LUT R3, R3, 0x38, R0, 0x78, !PT ;  /* 0x0000003803037812 */ /* 0x000fe200078e7800 */
[----:B------:R-:W-:Y:S01]  /*139e0*/  IMAD.SHL.U32 R0, R0, 0x10, RZ ;  /* 0x0000001000007824 */ /* 0x000fe200078e00ff */
[----:B------:R-:W-:Y:S01]  /*139f0*/  ULDC.64 UR38, c[0x0][0x198] ;  /* 0x0000660000267ab9 */ /* 0x000fe20000000a00 */
[----:B------:R-:W-:Y:S01]  /*13a00*/  IMAD.MOV.U32 R28, RZ, RZ, 0x1 ;  /* 0x00000001ff1c7424 */ /* 0x000fe200078e00ff */
[----:B------:R-:W-:Y:S01]  /*13a10*/  LOP3.LUT R36, R3, 0x200, R36, 0xf8, !PT ;  /* 0x0000020003247812 */ /* 0x000fe200078ef824 */
[----:B------:R-:W-:Y:S01]  /*13a20*/  ULDC UR36, c[0x0][0xc] ;  /* 0x0000030000247ab9 */ /* 0x000fe20000000800 */
[----:B------:R-:W-:-:S04]  /*13a30*/  SHF.R.U32.HI R3, RZ, 0x3, R5 ;  /* 0x00000003ff037819 */ /* 0x000fc80000011605 */
[----:B------:R-:W-:Y:S02]  /*13a40*/  LOP3.LUT R3, R3, 0x70, R0, 0xf8, !PT ;  /* 0x0000007003037812 */ /* 0x000fe400078ef800 */
[C---:B------:R-:W-:Y:S01]  /*13a50*/  LOP3.LUT R0, R2.reuse, 0x40, RZ, 0xfc, !PT ;  /* 0x0000004002007812 */ /* 0x040fe200078efcff */
[----:B0-----:R-:W-:Y:S01]  /*13a60*/  ULEA UR4, UR5, UR4, 0x18 ;  /* 0x0000000405047291 */ /* 0x001fe2000f8ec03f */
[C---:B------:R-:W-:Y:S02]  /*13a70*/  LOP3.LUT R3, R2.reuse, 0xc0, RZ, 0xfc, !PT ;  /* 0x000000c002037812 */ /* 0x040fe400078efcff */
[C---:B------:R-:W-:Y:S02]  /*13a80*/  LOP3.LUT R0, R2.reuse, 0x100, RZ, 0xfc, !PT ;  /* 0x0000010002007812 */ /* 0x040fe400078efcff */
[C---:B------:R-:W-:Y:S01]  /*13a90*/  LOP3.LUT R3, R2.reuse, 0x180, RZ, 0xfc, !PT ;  /* 0x0000018002037812 */ /* 0x040fe200078efcff */
[----:B------:R-:W-:Y:S01]  /*13aa0*/  IMAD.U32 R23, RZ, RZ, UR4 ;  /* 0x00000004ff177e24 */ /* 0x000fe2000f8e00ff */
[----:B------:R-:W-:-:S03]  /*13ab0*/  LOP3.LUT R0, R2, 0x1c0, RZ, 0xfc, !PT ;  /* 0x000001c002007812 */ /* 0x000fc600078efcff */
[----:B------:R-:W-:Y:S01]  /*13ac0*/  IMAD R26, R36, 0x2, R23 ;  /* 0x00000002241a7824 */ /* 0x000fe200078e0217 */
[----:B--2---:R-:W-:-:S05]  /*13ad0*/  LOP3.LUT R4, R4, 0x2, RZ, 0xfc, !PT ;  /* 0x0000000204047812 */ /* 0x004fca00078efcff */
[----:B------:R0:W-:Y:S04]  /*13ae0*/  STL [R1+0x50], R4 ;  /* 0x0000500401007387 */ /* 0x0001e80000100800 */
[----:B------:R1:W-:Y:S01]  /*13af0*/  STL [R1+0x28], RZ ;  /* 0x000028ff01007387 */ /* 0x0003e20000100800 */
[C---:B0-----:R-:W-:Y:S02]  /*13b00*/  LOP3.LUT R4, R2.reuse, 0x80, RZ, 0xfc, !PT ;  /* 0x0000008002047812 */ /* 0x041fe400078efcff */
[----:B-1----:R-:W-:-:S07]  /*13b10*/  LOP3.LUT R4, R2, 0x140, RZ, 0xfc, !PT ;  /* 0x0000014002047812 */ /* 0x002fce00078efcff */
.L_x_4704:
[----:B0-----:R-:W0:Y:S02]  /*13b20*/  LDC.64 R2, c[0x0][0xd88] ;  /* 0x00036200ff027b82 */ /* 0x001e240000000a00 */
[----:B0-----:R-:W-:-:S05]  /*13b30*/  IMAD.WIDE R2, R19, 0x4, R2 ;  /* 0x0000000413027825 */ /* 0x001fca00078e0202 */
[----:B--2---:R-:W2:Y:S01]  /*13b40*/  LDG.E R37, desc[UR40][R2.64] ;  /* 0x0000002802257981 */ /* 0x004ea2000c1e1900 */
[----:B------:R-:W-:Y:S05]  /*13b50*/  YIELD ;  /* 0x0000000000007946 */ /* 0x000fea0003800000 */
[----:B------:R-:W-:Y:S01]  /*13b60*/  ULDC.64 UR4, c[0x0][0xb20] ;  /* 0x0002c80000047ab9 */ /* 0x000fe20000000a00 */
[----:B------:R-:W-:Y:S01]  /*13b70*/  IMAD.MOV.U32 R34, RZ, RZ, RZ ;  /* 0x000000ffff227224 */ /* 0x000fe200078e00ff */
[----:B------:R-:W-:Y:S01]  /*13b80*/  ISETP.NE.U32.AND P0, PT, RZ, UR4, PT ;  /* 0x00000004ff007c0c */ /* 0x000fe2000bf05070 */
[----:B---3--:R-:W-:Y:S01]  /*13b90*/  IMAD.MOV.U32 R6, RZ, RZ, RZ ;  /* 0x000000ffff067224 */ /* 0x008fe200078e00ff */
[----:B------:R-:W-:Y:S01]  /*13ba0*/  ULDC.64 UR8, c[0x0][0xb10] ;  /* 0x0002c40000087ab9 */ /* 0x000fe20000000a00 */
[----:B------:R-:W-:Y:S01]  /*13bb0*/  ULDC.64 UR6, c[0x0][0xb08] ;  /* 0x0002c20000067ab9 */ /* 0x000fe20000000a00 */
[----:B------:R-:W-:-:S02]  /*13bc0*/  ISETP.NE.AND.EX P0, PT, RZ, UR5, PT, P0 ;  /* 0x00000005ff007c0c */ /* 0x000fc4000bf05300 */
        /* <DEDUP_REMOVED lines=24> */
[----:B--2---:R0:W-:Y:S02]  /*13d50*/  STL [R1], R6 ;  /* 0x0000000601007387 */ /* 0x0041e40000100800 */
        /* <DEDUP_REMOVED lines=19> */
.L_x_4592:
        /* <DEDUP_REMOVED lines=9> */
.L_x_4593:
        /* <DEDUP_REMOVED lines=9> */
.L_x_4594:
        /* <DEDUP_REMOVED lines=9> */
[----:B------:R-:W-:Y:S01]  /*14040*/  LEA.HI R4, R3, R2, RZ, 0x6 ;  /* 0x0000000203047211 */ /* 0x000fe200078f30ff */
[----:B------:R-:W-:-:S03]  /*14050*/  IMAD.MOV R2, RZ, RZ, -R7 ;  /* 0x000000ffff027224 */ /* 0x000fc600078e0a07 */
        /* <DEDUP_REMOVED lines=21> */
.L_x_4749:
[----:B--2---:R-:W-:Y:S02]  /*141b0*/  ISETP.NE.AND P0, PT, R14, RZ, PT ;  /* 0x000000ff0e00720c */ /* 0x004fe40003f05270 */
[----:B------:R-:W-:-:S11]  /*141c0*/  PLOP3.LUT P6, PT, PT, PT, PT, 0x8, 0x0 ;  /* 0x000000000000781c */ /* 0x000fd60003fce170 */
[----:B------:R-:W-:Y:S05]  /*141d0*/  @P0 BRA `(.L_x_4598) ;  /* 0x00000000000c0947 */ /* 0x000fea0003800000 */
[----:B------:R-:W-:-:S03]  /*141e0*/  UMOV UR4, 0xffffffff ;  /* 0xffffffff00047882 */ /* 0x000fc60000000000 */
[----:B------:R-:W-:Y:S05]  /*141f0*/  BRA.DIV UR4, `(.L_x_4599) ;  /* 0x0000007a042c7947 */ /* 0x000fea000b800000 */
[----:B------:R-:W-:-:S13]  /*14200*/  ELECT P6, URZ, PT ;  /* 0x00000000003f782f */ /* 0x000fda00038c0000 */
.L_x_4598:
        /* <DEDUP_REMOVED lines=9> */
.L_x_4752:
[----:B------:R-:W-:Y:S05]  /*142a0*/  BSYNC B1 ;  /* 0x0000000000017941 */ /* 0x000fea0003800000 */
.L_x_4600:
        /* <DEDUP_REMOVED lines=10> */
.L_x_4753:
[----:B------:R-:W-:Y:S05]  /*14350*/  BSYNC B2 ;  /* 0x0000000000027941 */ /* 0x000fea0003800000 */
.L_x_4604:
        /* <DEDUP_REMOVED lines=9> */
.L_x_4607:
[----:B------:R-:W-:Y:S05]  /*143f0*/  BSYNC B2 ;  /* 0x0000000000027941 */ /* 0x000fea0003800000 */
.L_x_4606:
        /* <DEDUP_REMOVED lines=12> */
.L_x_4608:
        /* <DEDUP_REMOVED lines=13> */
.L_x_4754:
[----:B------:R-:W-:Y:S05]  /*14590*/  BSYNC B2 ;  /* 0x0000000000027941 */ /* 0x000fea0003800000 */
.L_x_4609:
        /* <DEDUP_REMOVED lines=11> */
.L_x_4612:
[----:B------:R-:W-:Y:S05]  /*14650*/  BSYNC B2 ;  /* 0x0000000000027941 */ /* 0x000fea0003800000 */
.L_x_4611:
        /* <DEDUP_REMOVED lines=9> */
.L_x_4613:
        /* <DEDUP_REMOVED lines=15> */
.L_x_4614:
        /* <DEDUP_REMOVED lines=15> */
.L_x_4615:
        /* <DEDUP_REMOVED lines=15> */
.L_x_4616:
        /* <DEDUP_REMOVED lines=15> */
.L_x_4617:
        /* <DEDUP_REMOVED lines=15> */
.L_x_4618:
        /* <DEDUP_REMOVED lines=15> */
.L_x_4619:
        /* <DEDUP_REMOVED lines=15> */
.L_x_4620:
        /* <DEDUP_REMOVED lines=10> */
.L_x_4603:
[----:B------:R-:W-:Y:S05]  /*14e20*/  BSYNC B1 ;  /* 0x0000000000017941 */ /* 0x000fea0003800000 */
.L_x_4602:
        /* <DEDUP_REMOVED lines=9> */
.L_x_4640:
        /* <DEDUP_REMOVED lines=11> */
.L_x_4755:
[----:B------:R-:W-:Y:S05]  /*14f70*/  BSYNC B2 ;  /* 0x0000000000027941 */ /* 0x000fea0003800000 */
.L_x_4623:
        /* <DEDUP_REMOVED lines=9> */
.L_x_4626:
[----:B------:R-:W-:Y:S05]  /*15010*/  BSYNC B2 ;  /* 0x0000000000027941 */ /* 0x000fea0003800000 */
.L_x_4625:
        /* <DEDUP_REMOVED lines=11> */
.L_x_4627:
        /* <DEDUP_REMOVED lines=13> */
.L_x_4756:
[----:B------:R-:W-:Y:S05]  /*151a0*/  BSYNC B2 ;  /* 0x0000000000027941 */ /* 0x000fea0003800000 */
.L_x_4628:
        /* <DEDUP_REMOVED lines=11> */
.L_x_4631:
[----:B------:R-:W-:Y:S05]  /*15260*/  BSYNC B2 ;  /* 0x0000000000027941 */ /* 0x000fea0003800000 */
.L_x_4630:
        /* <DEDUP_REMOVED lines=9> */
.L_x_4632:
        /* <DEDUP_REMOVED lines=15> */
.L_x_4633:
        /* <DEDUP_REMOVED lines=15> */
.L_x_4634:
        /* <DEDUP_REMOVED lines=15> */
.L_x_4635:
        /* <DEDUP_REMOVED lines=15> */
.L_x_4636:
        /* <DEDUP_REMOVED lines=15> */
.L_x_4637:
        /* <DEDUP_REMOVED lines=15> */
.L_x_4638:
        /* <DEDUP_REMOVED lines=15> */
.L_x_4639:
        /* <DEDUP_REMOVED lines=10> */
.L_x_4622:
[----:B------:R-:W-:Y:S05]  /*15a30*/  BSYNC B1 ;  /* 0x0000000000017941 */ /* 0x000fea0003800000 */
.L_x_4621:
        /* <DEDUP_REMOVED lines=8> */
.L_x_4596:
[----:B------:R-:W-:Y:S05]  /*15ac0*/  BSYNC B0 ;  /* 0x0000000000007941 */ /* 0x000fea0003800000 */
.L_x_4595:
        /* <DEDUP_REMOVED lines=23> */
.L_x_4642:
        /* <DEDUP_REMOVED lines=20> */
.L_x_4645:
[----:B------:R-:W-:Y:S05]  /*15d80*/  BSYNC B6 ;  /* 0x0000000000067941 */ /* 0x000fea0003800000 */
.L_x_4644:
        /* <DEDUP_REMOVED lines=20> */
.L_x_4648:
        /* <DEDUP_REMOVED lines=15> */
.L_x_4647:
[----:B------:R-:W-:Y:S05]  /*15fc0*/  BSYNC B6 ;  /* 0x0000000000067941 */ /* 0x000fea0003800000 */
.L_x_4646:
[----:B------:R-:W-:Y:S01]  /*15fd0*/  ULDC.64 UR4, c[0x0][0xaf0] ;  /* 0x0002bc0000047ab9 */ /* 0x000fe20000000a00 */
[----:B------:R-:W2:Y:S01]  /*15fe0*/  S2R R20, SR_TID.X ;  /* 0x0000000000147919 */ /* 0x000ea20000002100 */
[----:B------:R-:W-:Y:S01]  /*15ff0*/  ISETP.NE.U32.AND P0, PT, RZ, UR4, PT ;  /* 0x00000004ff007c0c */ /* 0x000fe2000bf05070 */
[----:B------:R-:W3:Y:S03]  /*16000*/  LDC R10, c[0x0][0x430] ;  /* 0x00010c00ff0a7b82 */ /* 0x000ee60000000800 */
[----:B------:R-:W-:-:S13]  /*16010*/  ISETP.NE.AND.EX P0, PT, RZ, UR5, PT, P0 ;  /* 0x00000005ff007c0c */ /* 0x000fda000bf05300 */
[----:B------:R-:W-:Y:S01]  /*16020*/  @P0 IADD3 R2, P1, R27, UR4, RZ ;  /* 0x000000041b020c10 */ /* 0x000fe2000ff3e0ff */
[----:B------:R-:W4:Y:S01]  /*16030*/  S2R R11, SR_TID.X ;  /* 0x00000000000b7919 */ /* 0x000f220000002100 */
[----:B------:R-:W-:Y:S02]  /*16040*/  ULDC UR4, c[0x0][0x320] ;  /* 0x0000c80000047ab9 */ /* 0x000fe40000000800 */
[----:B-1----:R-:W-:-:S05]  /*16050*/  @P0 IADD3.X R3, R30, UR5, RZ, P1, !PT ;  /* 0x000000051e030c10 */ /* 0x002fca0008ffe4ff */
[----:B------:R1:W5:Y:S01]  /*16060*/  @P0 LDG.E R32, desc[UR40][R2.64] ;  /* 0x0000002802200981 */ /* 0x000362000c1e1900 */
[----:B--2---:R-:W-:-:S04]  /*16070*/  LOP3.LUT R20, R20, 0x7f, RZ, 0xc0, !PT ;  /* 0x0000007f14147812 */ /* 0x004fc800078ec0ff */
[----:B------:R-:W-:Y:S02]  /*16080*/  SHF.R.U32.HI R21, RZ, 0x3, R20 ;  /* 0x00000003ff157819 */ /* 0x000fe40000011614 */
[----:B------:R-:W2:Y:S02]  /*16090*/  S2R R20, SR_TID.X ;  /* 0x0000000000147919 */ /* 0x000ea40000002100 */
[----:B--2---:R-:W-:-:S05]  /*160a0*/  IMAD.SHL.U32 R20, R20, 0x10, RZ ;  /* 0x0000001014147824 */ /* 0x004fca00078e00ff */
[----:B------:R-:W-:Y:S02]  /*160b0*/  LOP3.LUT R20, R21, 0x70, R20, 0xf8, !PT ;  /* 0x0000007015147812 */ /* 0x000fe400078ef814 */
[----:B------:R-:W2:Y:S01]  /*160c0*/  S2R R21, SR_TID.X ;  /* 0x0000000000157919 */ /* 0x000ea20000002100 */
[----:B---3--:R-:W-:Y:S01]  /*160d0*/  ISETP.NE.AND P1, PT, R10, 0x1, PT ;  /* 0x000000010a00780c */ /* 0x008fe20003f25270 */
[----:B------:R-:W-:-:S12]  /*160e0*/  VIADD R31, R31, 0xffffffc0 ;  /* 0xffffffc01f1f7836 */ /* 0x000fd80000000000 */
[----:B-1----:R-:W1:Y:S01]  /*160f0*/  @P1 LDC R3, c[0x0][0x434] ;  /* 0x00010d00ff031b82 */ /* 0x002e620000000800 */
[----:B--2---:R-:W-:-:S07]  /*16100*/  IMAD.SHL.U32 R21, R21, 0x8, RZ ;  /* 0x0000000815157824 */ /* 0x004fce00078e00ff */
[----:B------:R-:W2:Y:S01]  /*16110*/  @P1 LDC R2, c[0x0][0x438] ;  /* 0x00010e00ff021b82 */ /* 0x000ea20000000800 */
[----:B------:R-:W-:-:S04]  /*16120*/  LOP3.LUT R21, R21, 0x38, RZ, 0xc0, !PT ;  /* 0x0000003815157812 */ /* 0x000fc800078ec0ff */
[----:B------:R-:W-:-:S04]  /*16130*/  LOP3.LUT R21, R21, 0x40, RZ, 0xfc, !PT ;  /* 0x0000004015157812 */ /* 0x000fc800078efcff */
[----:B------:R-:W-:Y:S02]  /*16140*/  ISETP.GE.AND P2, PT, R21, UR4, PT ;  /* 0x0000000415007c0c */ /* 0x000fe4000bf46270 */
[----:B------:R-:W3:Y:S01]  /*16150*/  S2R R21, SR_TID.X ;  /* 0x0000000000157919 */ /* 0x000ee20000002100 */
[----:B------:R-:W-:-:S05]  /*16160*/  IMAD.IADD R4, R20, 0x1, R31 ;  /* 0x0000000114047824 */ /* 0x000fca00078e021f */
[C---:B------:R-:W-:Y:S01]  /*16170*/  ISETP.GE.AND P0, PT, R4.reuse, R35, PT ;  /* 0x000000230400720c */ /* 0x040fe20003f06270 */
[----:B------:R-:W-:Y:S02]  /*16180*/  IMAD.IADD R0, R4, 0x1, R34 ;  /* 0x0000000104007824 */ /* 0x000fe400078e0222 */
[----:B----4-:R-:W-:Y:S01]  /*16190*/  IMAD.SHL.U32 R11, R11, 0x8, RZ ;  /* 0x000000080b0b7824 */ /* 0x010fe200078e00ff */
[----:B------:R-:W-:Y:S01]  /*161a0*/  ISETP.GT.U32.OR P0, PT, R20, 0x3f, P0 ;  /* 0x0000003f1400780c */ /* 0x000fe20000704470 */
[----:B-1----:R-:W-:-:S03]  /*161b0*/  @P1 IMAD.HI.U32 R3, R0, R3, RZ ;  /* 0x0000000300031227 */ /* 0x002fc600078e00ff */
[----:B------:R-:W-:Y:S01]  /*161c0*/  LOP3.LUT R11, R11, 0x38, RZ, 0xc0, !PT ;  /* 0x000000380b0b7812 */ /* 0x000fe200078ec0ff */
[----:B0-----:R-:W-:Y:S01]  /*161d0*/  IMAD.MOV.U32 R8, RZ, RZ, R0 ;  /* 0x000000ffff087224 */ /* 0x001fe200078e0000 */
[----:B--2---:R-:W-:Y:S02]  /*161e0*/  @P1 SHF.R.U32.HI R8, RZ, R2, R3 ;  /* 0x00000002ff081219 */ /* 0x004fe40000011603 */
[----:B------:R-:W-:Y:S02]  /*161f0*/  ISETP.GE.AND P1, PT, R11, UR4, PT ;  /* 0x000000040b007c0c */ /* 0x000fe4000bf26270 */
[----:B------:R-:W-:Y:S02]  /*16200*/  LOP3.LUT R22, R22, 0xffffffbf, RZ, 0xc0, !PT ;  /* 0xffffffbf16167812 */ /* 0x000fe400078ec0ff */
[----:B------:R-:W-:Y:S01]  /*16210*/  SEL R9, RZ, 0xffffffff, P2 ;  /* 0xffffffffff097807 */ /* 0x000fe20001000000 */
[----:B------:R-:W0:Y:S01]  /*16220*/  @!P0 LDC.64 R2, c[0x0][0x428] ;  /* 0x00010a00ff028b82 */ /* 0x000e220000000a00 */
[----:B------:R-:W-:Y:S01]  /*16230*/  @P2 LOP3.LUT R22, R22, 0x40, RZ, 0xfc, !PT ;  /* 0x0000004016162812 */ /* 0x000fe200078efcff */
[----:B---3--:R-:W-:Y:S01]  /*16240*/  IMAD.SHL.U32 R21, R21, 0x8, RZ ;  /* 0x0000000815157824 */ /* 0x008fe200078e00ff */
[----:B------:R-:W-:Y:S01]  /*16250*/  SEL R4, RZ, 0x1, P1 ;  /* 0x00000001ff047807 */ /* 0x000fe20000800000 */
[----:B------:R-:W-:-:S03]  /*16260*/  IMAD.SHL.U32 R9, R9, 0x2, RZ ;  /* 0x0000000209097824 */ /* 0x000fc600078e00ff */
[----:B------:R-:W-:Y:S02]  /*16270*/  LOP3.LUT R21, R21, 0x38, RZ, 0xc0, !PT ;  /* 0x0000003815157812 */ /* 0x000fe400078ec0ff */
[----:B------:R-:W-:Y:S02]  /*16280*/  LOP3.LUT R22, R22, 0xffffff7f, RZ, 0xc0, !PT ;  /* 0xffffff7f16167812 */ /* 0x000fe400078ec0ff */
[C---:B------:R-:W-:Y:S02]  /*16290*/  LOP3.LUT R33, R21.reuse, 0x80, RZ, 0xfc, !PT ;  /* 0x0000008015217812 */ /* 0x040fe400078efcff */
[----:B------:R-:W-:Y:S02]  /*162a0*/  LOP3.LUT R21, R21, 0xc0, RZ, 0xfc, !PT ;  /* 0x000000c015157812 */ /* 0x000fe400078efcff */
[----:B------:R-:W-:Y:S02]  /*162b0*/  @P1 LOP3.LUT R22, R22, 0x80, RZ, 0xfc, !PT ;  /* 0x0000008016161812 */ /* 0x000fe400078efcff */
[----:B------:R-:W-:-:S02]  /*162c0*/  LOP3.LUT R9, R9, 0x2, R4, 0xe2, !PT ;  /* 0x0000000209097812 */ /* 0x000fc400078ee204 */
[----:B------:R-:W-:Y:S01]  /*162d0*/  ISETP.GE.AND P2, PT, R33, UR4, PT ;  /* 0x0000000421007c0c */ /* 0x000fe2000bf46270 */
[----:B------:R-:W1:Y:S01]  /*162e0*/  @!P0 LDC.64 R4, c[0x0][0x418] ;  /* 0x00010600ff048b82 */ /* 0x000e620000000a00 */
[----:B------:R-:W-:Y:S02]  /*162f0*/  ISETP.GE.AND P1, PT, R21, UR4, PT ;  /* 0x0000000415007c0c */ /* 0x000fe4000bf26270 */
[----:B------:R-:W-:Y:S02]  /*16300*/  SEL R6, RZ, 0x4, P2 ;  /* 0x00000004ff067807 */ /* 0x000fe40001000000 */
[----:B------:R-:W-:-:S04]  /*16310*/  SEL R7, RZ, 0x8, P1 ;  /* 0x00000008ff077807 */ /* 0x000fc80000800000 */
[----:B------:R-:W-:Y:S01]  /*16320*/  LOP3.LUT R9, R7, R9, R6, 0xfe, !PT ;  /* 0x0000000907097212 */ /* 0x000fe200078efe06 */
[--C-:B------:R-:W-:Y:S01]  /*16330*/  @!P0 IMAD.MOV.U32 R6, RZ, RZ, R8.reuse ;  /* 0x000000ffff068224 */ /* 0x100fe200078e0008 */
[----:B------:R-:W-:Y:S02]  /*16340*/  @!P0 SHF.R.S32.HI R7, RZ, 0x1f, R8 ;  /* 0x0000001fff078819 */ /* 0x000fe40000011408 */
[----:B------:R-:W-:-:S04]  /*16350*/  LOP3.LUT R22, R22, 0xffffffdf, RZ, 0xc0, !PT ;  /* 0xffffffdf16167812 */ /* 0x000fc800078ec0ff */
[----:B------:R-:W-:-:S04]  /*16360*/  @P2 LOP3.LUT R22, R22, 0x20, RZ, 0xfc, !PT ;  /* 0x0000002016162812 */ /* 0x000fc800078efcff */
[----:B------:R-:W-:-:S04]  /*16370*/  LOP3.LUT R22, R22, 0xffffffef, RZ, 0xc0, !PT ;  /* 0xffffffef16167812 */ /* 0x000fc800078ec0ff */
[----:B------:R-:W-:Y:S02]  /*16380*/  @P1 LOP3.LUT R22, R22, 0x10, RZ, 0xfc, !PT ;  /* 0x0000001016161812 */ /* 0x000fe400078efcff */
[----:B-----5:R-:W-:Y:S01]  /*16390*/  SHF.R.S32.HI R35, RZ, 0x1f, R32 ;  /* 0x0000001fff237819 */ /* 0x020fe20000011420 */
[----:B0-----:R-:W-:-:S04]  /*163a0*/  @!P0 IMAD.WIDE.U32 R6, R32, R2, R6 ;  /* 0x0000000220068225 */ /* 0x001fc800078e0006 */
[----:B------:R-:W-:-:S04]  /*163b0*/  @!P0 IMAD R2, R35, R2, RZ ;  /* 0x0000000223028224 */ /* 0x000fc800078e02ff */
[----:B------:R-:W-:Y:S01]  /*163c0*/  @!P0 IMAD R3, R32, R3, R2 ;  /* 0x0000000320038224 */ /* 0x000fe200078e0202 */
[----:B-1----:R-:W-:-:S03]  /*163d0*/  @!P0 LEA R4, P1, R6, R4, 0x2 ;  /* 0x0000000406048211 */ /* 0x002fc600078210ff */
[----:B------:R-:W-:Y:S02]  /*163e0*/  @!P0 IMAD.IADD R3, R7, 0x1, R3 ;  /* 0x0000000107038824 */ /* 0x000fe400078e0203 */
[----:B------:R-:W-:-:S03]  /*163f0*/  IMAD.MOV.U32 R2, RZ, RZ, RZ ;  /* 0x000000ffff027224 */ /* 0x000fc600078e00ff */
[----:B------:R-:W-:-:S05]  /*16400*/  @!P0 LEA.HI.X R5, R6, R5, R3, 0x2, P1 ;  /* 0x0000000506058211 */ /* 0x000fca00008f1403 */
[----:B------:R0:W2:Y:S01]  /*16410*/  @!P0 LDG.E R2, desc[UR40][R4.64] ;  /* 0x0000002804028981 */ /* 0x0000a2000c1e1900 */
[----:B------:R-:W1:Y:S01]  /*16420*/  S2R R33, SR_TID.X ;  /* 0x0000000000217919 */ /* 0x000e620000002100 */
[----:B------:R-:W3:Y:S01]  /*16430*/  S2R R21, SR_TID.X ;  /* 0x0000000000157919 */ /* 0x000ee20000002100 */
[----:B-1----:R-:W-:Y:S02]  /*16440*/  IMAD.SHL.U32 R33, R33, 0x8, RZ ;  /* 0x0000000821217824 */ /* 0x002fe400078e00ff */
[----:B---3--:R-:W-:-:S03]  /*16450*/  IMAD.SHL.U32 R21, R21, 0x8, RZ ;  /* 0x0000000815157824 */ /* 0x008fc600078e00ff */
[----:B------:R-:W-:-:S04]  /*16460*/  LOP3.LUT R33, R33, 0x38, RZ, 0xc0, !PT ;  /* 0x0000003821217812 */ /* 0x000fc800078ec0ff */
[----:B------:R-:W-:Y:S02]  /*16470*/  LOP3.LUT R12, R33, 0x180, RZ, 0xfc, !PT ;  /* 0x00000180210c7812 */ /* 0x000fe400078efcff */
[----:B------:R-:W-:Y:S02]  /*16480*/  LOP3.LUT R21, R21, 0x38, RZ, 0xc0, !PT ;  /* 0x0000003815157812 */ /* 0x000fe400078ec0ff */
[----:B------:R-:W-:Y:S02]  /*16490*/  ISETP.GE.AND P0, PT, R12, UR4, PT ;  /* 0x000000040c007c0c */ /* 0x000fe4000bf06270 */
[C---:B------:R-:W-:Y:S02]  /*164a0*/  LOP3.LUT R13, R21.reuse, 0x100, RZ, 0xfc, !PT ;  /* 0x00000100150d7812 */ /* 0x040fe400078efcff */
[----:B------:R-:W-:Y:S02]  /*164b0*/  LOP3.LUT R12, R21, 0x140, RZ, 0xfc, !PT ;  /* 0x00000140150c7812 */ /* 0x000fe400078efcff */
[----:B------:R-:W-:-:S02]  /*164c0*/  ISETP.GE.AND P3, PT, R13, UR4, PT ;  /* 0x000000040d007c0c */ /* 0x000fc4000bf66270 */
[----:B------:R-:W-:Y:S02]  /*164d0*/  ISETP.GE.AND P2, PT, R12, UR4, PT ;  /* 0x000000040c007c0c */ /* 0x000fe4000bf46270 */
[----:B------:R-:W-:Y:S02]  /*164e0*/  SEL R3, RZ, 0x10, P3 ;  /* 0x00000010ff037807 */ /* 0x000fe40001800000 */
[----:B0-----:R-:W-:-:S04]  /*164f0*/  SEL R4, RZ, 0x20, P2 ;  /* 0x00000020ff047807 */ /* 0x001fc80001000000 */
[----:B------:R-:W-:Y:S02]  /*16500*/  LOP3.LUT R3, R4, R9, R3, 0xfe, !PT ;  /* 0x0000000904037212 */ /* 0x000fe400078efe03 */
[----:B------:R-:W-:Y:S02]  /*16510*/  LOP3.LUT R14, R21, 0x1c0, RZ, 0xfc, !PT ;  /* 0x000001c0150e7812 */ /* 0x000fe400078efcff */
[----:B------:R-:W-:-:S04]  /*16520*/  LOP3.LUT R22, R22, 0xfffffff7, RZ, 0xc0, !PT ;  /* 0xfffffff716167812 */ /* 0x000fc800078ec0ff */
[----:B------:R-:W-:-:S04]  /*16530*/  @P3 LOP3.LUT R22, R22, 0x8, RZ, 0xfc, !PT ;  /* 0x0000000816163812 */ /* 0x000fc800078efcff */
[----:B------:R-:W-:Y:S01]  /*16540*/  LOP3.LUT R22, R22, 0xfffffffb, RZ, 0xc0, !PT ;  /* 0xfffffffb16167812 */ /* 0x000fe200078ec0ff */
[----:B------:R-:W-:-:S03]  /*16550*/  UMOV UR5, 0xffffffff ;  /* 0xffffffff00057882 */ /* 0x000fc60000000000 */
[----:B------:R-:W-:-:S04]  /*16560*/  @P2 LOP3.LUT R22, R22, 0x4, RZ, 0xfc, !PT ;  /* 0x0000000416162812 */ /* 0x000fc800078efcff */
[----:B------:R-:W-:Y:S01]  /*16570*/  LOP3.LUT R22, R22, 0xfffffffd, RZ, 0xc0, !PT ;  /* 0xfffffffd16167812 */ /* 0x000fe200078ec0ff */
[----:B--2---:R0:W-:Y:S02]  /*16580*/  STL [R1+0x4], R2 ;  /* 0x0000040201007387 */ /* 0x0041e40000100800 */
[----:B0-----:R-:W-:-:S04]  /*16590*/  SEL R2, RZ, 0x40, P0 ;  /* 0x00000040ff027807 */ /* 0x001fc80000000000 */
[----:B------:R-:W-:Y:S01]  /*165a0*/  LOP3.LUT R5, R3, R2, RZ, 0xfc, !PT ;  /* 0x0000000203057212 */ /* 0x000fe200078efcff */
[----:B------:R-:W-:-:S04]  /*165b0*/  IMAD.MOV R2, RZ, RZ, -R8 ;  /* 0x000000ffff027224 */ /* 0x000fc800078e0a08 */
[----:B------:R-:W-:Y:S01]  /*165c0*/  IMAD R0, R10, R2, R0 ;  /* 0x000000020a007224 */ /* 0x000fe200078e0200 */
[----:B------:R0:W-:Y:S01]  /*165d0*/  STL [R1+0x48], R5 ;  /* 0x0000480501007387 */ /* 0x0001e20000100800 */
[----:B------:R-:W-:Y:S01]  /*165e0*/  ISETP.GE.AND P0, PT, R14, UR4, PT ;  /* 0x000000040e007c0c */ /* 0x000fe2000bf06270 */
[----:B------:R-:W-:Y:S02]  /*165f0*/  ULDC UR4, c[0x0][0x2f4] ;  /* 0x0000bd0000047ab9 */ /* 0x000fe40000000800 */
[----:B------:R0:W-:Y:S01]  /*16600*/  STL [R1+0xc], R0 ;  /* 0x00000c0001007387 */ /* 0x0001e20000100800 */
[----:B------:R-:W-:Y:S02]  /*16610*/  SEL R33, RZ, 0x80, P0 ;  /* 0x00000080ff217807 */ /* 0x000fe40000000000 */
[----:B------:R-:W-:-:S13]  /*16620*/  ISETP.GE.AND P0, PT, R11, UR4, PT ;  /* 0x000000040b007c0c */ /* 0x000fda000bf06270 */
[----:B------:R-:W-:Y:S01]  /*16630*/  @P0 LOP3.LUT R22, R22, 0x2, RZ, 0xfc, !PT ;  /* 0x0000000216160812 */ /* 0x000fe200078efcff */
[----:B0-----:R-:W-:Y:S06]  /*16640*/  BRA.DIV UR5, `(.L_x_4649) ;  /* 0x00000056059c7947 */ /* 0x001fec000b800000 */
.L_x_4759:
[----:B------:R-:W2:Y:S01]  /*16650*/  LDL R0, [R1+0x50] ;  /* 0x0000500001007983 */ /* 0x000ea20000100800 */
[----:B------:R-:W-:Y:S02]  /*16660*/  ISETP.GT.U32.AND P1, PT, R20, 0x3f, PT ;  /* 0x0000003f1400780c */ /* 0x000fe40003f24070 */
[----:B------:R-:W-:Y:S02]  /*16670*/  LOP3.LUT R22, R22, 0xfffffeff, RZ, 0xc0, !PT ;  /* 0xfffffeff16167812 */ /* 0x000fe400078ec0ff */
[----:B------:R-:W-:Y:S02]  /*16680*/  LOP3.LUT R33, R5, R33, RZ, 0xfc, !PT ;  /* 0x0000002105217212 */ /* 0x000fe400078efcff */
[----:B------:R-:W-:Y:S02]  /*16690*/  LOP3.LUT R22, R22, 0xfffffffe, RZ, 0xc0, !PT ;  /* 0xfffffffe16167812 */ /* 0x000fe400078ec0ff */
[----:B------:R-:W-:-:S05]  /*166a0*/  SHF.R.S32.HI R30, RZ, 0x1f, R18 ;  /* 0x0000001fff1e7819 */ /* 0x000fca0000011412 */
[----:B------:R-:W-:Y:S02]  /*166b0*/  @P1 LOP3.LUT R22, R22, 0x1, RZ, 0xfc, !PT ;  /* 0x0000000116161812 */ /* 0x000fe400078efcff */
[----:B--2---:R-:W-:-:S13]  /*166c0*/  ISETP.NE.AND P0, PT, R0, 0x3, PT ;  /* 0x000000030000780c */ /* 0x004fda0003f05270 */
[----:B------:R-:W-:Y:S01]  /*166d0*/  @P0 LOP3.LUT R22, R22, 0x100, RZ, 0xfc, !PT ;  /* 0x0000010016160812 */ /* 0x000fe200078efcff */
[----:B------:R-:W-:Y:S06]  /*166e0*/  @!P0 BRA `(.L_x_4650) ;  /* 0x0000000000048947 */ /* 0x000fec0003800000 */
[----:B------:R-:W-:Y:S01]  /*166f0*/  BPT.TRAP 0x1 ;  /* 0x000000040000795c */ /* 0x000fe20000300000 */
.L_x_4650:
[----:B------:R-:W-:Y:S01]  /*16700*/  IMAD R27, R25, 0x8, R23 ;  /* 0x00000008191b7824 */ /* 0x000fe200078e0217 */
[----:B------:R-:W-:Y:S01]  /*16710*/  SHF.L.U32 R0, R28, 0x1f, RZ ;  /* 0x0000001f1c007819 */ /* 0x000fe200000006ff */
[----:B------:R-:W-:Y:S03]  /*16720*/  BSSY B0, `(.L_x_4651) ;  /* 0x0000003000007945 */ /* 0x000fe60003800000 */
[----:B------:R-:W0:Y:S02]  /*16730*/  SYNCS.PHASECHK.TRANS64.TRYWAIT P0, [R27+URZ+0x38840], R0 ;  /* 0x038840001b0075a7 */ /* 0x000e24000800017f */
[----:B0-----:R-:W-:Y:S05]  /*16740*/  @!P0 BRA `(.L_x_4652) ;  /* 0x0000005400908947 */ /* 0x001fea0003800000 */
.L_x_4760:
[----:B------:R-:W-:Y:S05]  /*16750*/  BSYNC B0 ;  /* 0x0000000000007941 */ /* 0x000fea0003800000 */
.L_x_4651:
[----:B------:R-:W0:Y:S01]  /*16760*/  LDL R2, [R1+0xc] ;  /* 0x00000c0001027983 */ /* 0x000e220000100800 */
[----:B------:R-:W-:-:S03]  /*16770*/  ULDC.64 UR4, c[0x0][0x300] ;  /* 0x0000c00000047ab9 */ /* 0x000fc60000000a00 */
[----:B------:R-:W2:Y:S04]  /*16780*/  LDL R4, [R1+0x4] ;  /* 0x0000040001047983 */ /* 0x000ea80000100800 */
[----:B------:R-:W3:Y:S01]  /*16790*/  LDL R6, [R1+0x10] ;  /* 0x0000100001067983 */ /* 0x000ee20000100800 */
[----:B------:R-:W-:Y:S01]  /*167a0*/  LOP3.LUT P2, RZ, R22, 0x2, RZ, 0xc0, !PT ;  /* 0x0000000216ff7812 */ /* 0x000fe2000784c0ff */
[----:B------:R-:W1:Y:S02]  /*167b0*/  S2R R7, SR_TID.X ;  /* 0x0000000000077919 */ /* 0x000e640000002100 */
[----:B-1----:R-:W-:-:S05]  /*167c0*/  IMAD.SHL.U32 R7, R7, 0x8, RZ ;  /* 0x0000000807077824 */ /* 0x002fca00078e00ff */
[----:B------:R-:W-:Y:S02]  /*167d0*/  LOP3.LUT R7, R7, 0x38, RZ, 0xc0, !PT ;  /* 0x0000003807077812 */ /* 0x000fe400078ec0ff */
[----:B0-----:R-:W-:Y:S02]  /*167e0*/  SHF.R.S32.HI R0, RZ, 0x1f, R2 ;  /* 0x0000001fff007819 */ /* 0x001fe40000011402 */
[----:B--2---:R-:W-:-:S03]  /*167f0*/  SHF.R.S32.HI R5, RZ, 0x1f, R4 ;  /* 0x0000001fff057819 */ /* 0x004fc60000011404 */
        /* <DEDUP_REMOVED lines=10> */
[----:B------:R-:W-:Y:S01]  /*168a0*/  ULDC.64 UR4, c[0x0][0x308] ;  /* 0x0000c20000047ab9 */ /* 0x000fe20000000a00 */
[----:B------:R-:W0:Y:S02]  /*168b0*/  S2R R4, SR_TID.X ;  /* 0x0000000000047919 */ /* 0x000e240000002100 */
[----:B------:R-:W-:Y:S02]  /*168c0*/  IMAD.IADD R3, R3, 0x1, R0 ;  /* 0x0000000103037824 */ /* 0x000fe400078e0200 */
[----:B------:R-:W-:Y:S02]  /*168d0*/  IMAD R0, R30, UR4, RZ ;  /* 0x000000041e007c24 */ /* 0x000fe4000f8e02ff */
[----:B------:R-:W-:-:S04]  /*168e0*/  IMAD.WIDE.U32 R2, R18, UR4, R2 ;  /* 0x0000000412027c25 */ /* 0x000fc8000f8e0002 */
[----:B------:R-:W-:Y:S01]  /*168f0*/  IMAD R0, R18, UR5, R0 ;  /* 0x0000000512007c24 */ /* 0x000fe2000f8e0200 */
[----:B------:R-:W-:Y:S01]  /*16900*/  ULDC.64 UR4, c[0x0][0x2e8] ;  /* 0x0000ba0000047ab9 */ /* 0x000fe20000000a00 */
[----:B0-----:R-:W-:-:S04]  /*16910*/  LOP3.LUT R4, R4, 0x7f, RZ, 0xc0, !PT ;  /* 0x0000007f04047812 */ /* 0x001fc800078ec0ff */
[----:B-1----:R-:W-:Y:S01]  /*16920*/  SHF.R.U32.HI R5, RZ, 0x3, R4 ;  /* 0x00000003ff057819 */ /* 0x002fe20000011604 */
[----:B------:R-:W-:Y:S01]  /*16930*/  IMAD.IADD R4, R3, 0x1, R0 ;  /* 0x0000000103047824 */ /* 0x000fe200078e0200 */
[C---:B------:R-:W-:Y:S01]  /*16940*/  LEA R0, P0, R2.reuse, UR4, 0x1 ;  /* 0x0000000402007c11 */ /* 0x040fe2000f8008ff */
[----:B------:R-:W-:Y:S01]  /*16950*/  UMOV UR4, 0xffffffff ;  /* 0xffffffff00047882 */ /* 0x000fe20000000000 */
[----:B---3--:R-:W-:Y:S01]  /*16960*/  IADD3 R31, -R5, R6, -R31 ;  /* 0x00000006051f7210 */ /* 0x008fe20007ffe91f */
[----:B------:R-:W-:Y:S01]  /*16970*/  IMAD R5, R25, 0x1000, R36 ;  /* 0x0000100019057824 */ /* 0x000fe200078e0224 */
[----:B------:R-:W-:Y:S02]  /*16980*/  LEA.HI.X R4, R2, UR5, R4, 0x1, P0 ;  /* 0x0000000502047c11 */ /* 0x000fe400080f0c04 */
[----:B------:R-:W-:Y:S01]  /*16990*/  ISETP.GE.AND P0, PT, R31, 0x1, PT ;  /* 0x000000011f00780c */ /* 0x000fe20003f06270 */
[----:B------:R-:W-:-:S12]  /*169a0*/  BRA.DIV UR4, `(.L_x_4653) ;  /* 0x00000056040c7947 */ /* 0x000fd8000b800000 */
        /* <DEDUP_REMOVED lines=32> */
.L_x_4770:
        /* <DEDUP_REMOVED lines=10> */
.L_x_4654:
        /* <DEDUP_REMOVED lines=11> */
.L_x_4655:
[----:B------:R1:W5:Y:S01]  /*16d00*/  LDL.LU R0, [R1+0x20] ;  /* 0x0000200001007983 */ /* 0x0003620000300800 */
[----:B------:R1:W-:Y:S03]  /*16d10*/  SYNCS.ARRIVE.TRANS64.A1T0 RZ, [R27+URZ+0x38830], RZ ;  /* 0x038830ff1bff79a7 */ /* 0x0003e6000810003f */
[----:B0-----:R1:W5:Y:S02]  /*16d20*/  LDL R2, [R1] ;  /* 0x0000000001027983 */ /* 0x0013640000100800 */
[----:B------:R-:W-:Y:S05]  /*16d30*/  WARPSYNC.ALL ;  /* 0x0000000000007948 */ /* 0x000fea0003800000 */
[----:B------:R-:W-:Y:S01]  /*16d40*/  ULDC.64 UR4, c[0x0][0xaf8] ;  /* 0x0002be0000047ab9 */ /* 0x000fe20000000a00 */
[----:B------:R-:W-:Y:S01]  /*16d50*/  BSSY B6, `(.L_x_4656) ;  /* 0x000001d000067945 */ /* 0x000fe20003800000 */
[----:B------:R-:W-:Y:S01]  /*16d60*/  BAR.SYNC.DEFER_BLOCKING 0x8, 0x100 ;  /* 0x0204000000007b1d */ /* 0x000fe20000010000 */
[----:B------:R-:W-:-:S04]  /*16d70*/  ISETP.NE.U32.AND P0, PT, RZ, UR4, PT ;  /* 0x00000004ff007c0c */ /* 0x000fc8000bf05070 */
[----:B------:R-:W-:-:S04]  /*16d80*/  ISETP.NE.AND.EX P0, PT, RZ, UR5, PT, P0 ;  /* 0x00000005ff007c0c */ /* 0x000fc8000bf05300 */
[----:B------:R-:W-:-:S05]  /*16d90*/  SEL R4, R37, RZ, !P0 ;  /* 0x000000ff25047207 */ /* 0x000fca0004000000 */
[----:B------:R0:W-:Y:S01]  /*16da0*/  STL [R1+0x14], R4 ;  /* 0x0000140401007387 */ /* 0x0001e20000100800 */
[----:B-----5:R-:W-:Y:S01]  /*16db0*/  SEL R3, R0, RZ, !P0 ;  /* 0x000000ff00037207 */ /* 0x020fe20004000000 */
[----:B------:R-:W-:-:S04]  /*16dc0*/  VIADD R0, R23, 0x20400 ;  /* 0x0002040017007836 */ /* 0x000fc80000000000 */
[----:B------:R0:W-:Y:S01]  /*16dd0*/  STL [R1+0x30], R3 ;  /* 0x0000300301007387 */ /* 0x0001e20000100800 */
[----:B------:R-:W-:Y:S02]  /*16de0*/  LOP3.LUT P0, RZ, R0, 0x3ff, RZ, 0xc0, !PT ;  /* 0x000003ff00ff7812 */ /* 0x000fe4000780c0ff */
[----:B------:R-:W-:-:S05]  /*16df0*/  SHF.R.S32.HI R0, RZ, 0x1f, R2 ;  /* 0x0000001fff007819 */ /* 0x000fca0000011402 */
[----:B------:R0:W-:Y:S06]  /*16e00*/  STL [R1+0x2c], R0 ;  /* 0x00002c0001007387 */ /* 0x0001ec0000100800 */
        /* <DEDUP_REMOVED lines=17> */
.L_x_4657:
[----:B------:R-:W-:Y:S05]  /*16f20*/  BSYNC B6 ;  /* 0x0000000000067941 */ /* 0x000fea0003800000 */
.L_x_4656:
[----:B------:R-:W2:Y:S01]  /*16f30*/  LDL R20, [R1+0x30] ;  /* 0x0000300001147983 */ /* 0x000ea20000100800 */
[----:B------:R-:W3:Y:S01]  /*16f40*/  LDC R6, c[0x0][0x448] ;  /* 0x00011200ff067b82 */ /* 0x000ee20000000800 */
[----:B------:R-:W-:Y:S02]  /*16f50*/  ULDC.64 UR4, c[0x0][0x298] ;  /* 0x0000a60000047ab9 */ /* 0x000fe40000000a00 */
[----:B0-----:R-:W4:Y:S04]  /*16f60*/  LDL R4, [R1+0x2c] ;  /* 0x00002c0001047983 */ /* 0x001f280000100800 */
[----:B------:R-:W4:Y:S04]  /*16f70*/  LDL R5, [R1] ;  /* 0x0000000001057983 */ /* 0x000f280000100800 */
[----:B------:R0:W5:Y:S01]  /*16f80*/  LDL R9, [R1+0x1c] ;  /* 0x00001c0001097983 */ /* 0x0001620000100800 */
[----:B------:R-:W1:Y:S01]  /*16f90*/  S2R R2, SR_TID.X ;  /* 0x0000000000027919 */ /* 0x000e620000002100 */
[----:B------:R-:W0:Y:S01]  /*16fa0*/  S2R R0, SR_TID.X ;  /* 0x0000000000007919 */ /* 0x000e220000002100 */
[----:B---3--:R-:W-:-:S13]  /*16fb0*/  ISETP.NE.AND P0, PT, R6, 0x1, PT ;  /* 0x000000010600780c */ /* 0x008fda0003f05270 */
[----:B------:R-:W3:Y:S01]  /*16fc0*/  @P0 LDC R3, c[0x0][0x450] ;  /* 0x00011400ff030b82 */ /* 0x000ee20000000800 */
[----:B-1----:R-:W-:-:S04]  /*16fd0*/  LOP3.LUT R2, R2, 0x7f, RZ, 0xc0, !PT ;  /* 0x0000007f02027812 */ /* 0x002fc800078ec0ff */
[----:B------:R-:W-:Y:S01]  /*16fe0*/  SHF.R.U32.HI R2, RZ, 0x3, R2 ;  /* 0x00000003ff027819 */ /* 0x000fe20000011602 */
[----:B0-----:R-:W-:Y:S02]  /*16ff0*/  IMAD.SHL.U32 R0, R0, 0x10, RZ ;  /* 0x0000001000007824 */ /* 0x001fe400078e00ff */
[----:B--2---:R-:W-:Y:S02]  /*17000*/  IMAD.MOV.U32 R21, RZ, RZ, R20 ;  /* 0x000000ffff157224 */ /* 0x004fe400078e0014 */
[----:B------:R-:W2:Y:S01]  /*17010*/  LDL R20, [R1+0x14] ;  /* 0x0000140001147983 */ /* 0x000ea20000100800 */
[----:B------:R-:W-:Y:S02]  /*17020*/  LOP3.LUT R0, R2, 0x70, R0, 0xf8, !PT ;  /* 0x0000007002007812 */ /* 0x000fe400078ef800 */
[----:B------:R-:W0:Y:S03]  /*17030*/  @P0 LDC R2, c[0x0][0x44c] ;  /* 0x00011300ff020b82 */ /* 0x000e260000000800 */
[----:B------:R-:W-:-:S02]  /*17040*/  IMAD R37, R17, 0x40, R0 ;  /* 0x0000004011257824 */ /* 0x000fc400078e0200 */
[----:B----4-:R-:W-:Y:S02]  /*17050*/  IMAD R4, R4, UR4, RZ ;  /* 0x0000000404047c24 */ /* 0x010fe4000f8e02ff */
[----:B------:R-:W-:Y:S02]  /*17060*/  IMAD.MOV.U32 R0, RZ, RZ, R37 ;  /* 0x000000ffff007224 */ /* 0x000fe400078e0025 */
[----:B------:R-:W-:Y:S02]  /*17070*/  IMAD R4, R5, UR5, R4 ;  /* 0x0000000505047c24 */ /* 0x000fe4000f8e0204 */
[----:B0-----:R-:W-:-:S05]  /*17080*/  @P0 IMAD.HI.U32 R2, R37, R2, RZ ;  /* 0x0000000225020227 */ /* 0x001fca00078e00ff */
[----:B---3--:R-:W-:Y:S01]  /*17090*/  @P0 SHF.R.U32.HI R0, RZ, R3, R2 ;  /* 0x00000003ff000219 */ /* 0x008fe20000011602 */
        /* <DEDUP_REMOVED lines=8> */
[----:B------:R-:W-:Y:S01]  /*17120*/  IMAD R4, R21, UR4, RZ ;  /* 0x0000000415047c24 */ /* 0x000fe2000f8e02ff */
[----:B------:R-:W0:Y:S02]  /*17130*/  S2R R7, SR_TID.X ;  /* 0x0000000000077919 */ /* 0x000e240000002100 */
[----:B0-----:R-:W-:-:S05]  /*17140*/  IMAD.SHL.U32 R7, R7, 0x8, RZ ;  /* 0x0000000807077824 */ /* 0x001fca00078e00ff */
[----:B------:R-:W-:Y:S01]  /*17150*/  LOP3.LUT R7, R7, 0x38, RZ, 0xc0, !PT ;  /* 0x0000003807077812 */ /* 0x000fe200078ec0ff */
[C---:B--2---:R-:W-:Y:S02]  /*17160*/  IMAD R4, R20.reuse, UR5, R4 ;  /* 0x0000000514047c24 */ /* 0x044fe4000f8e0204 */
[----:B------:R-:W-:Y:S01]  /*17170*/  IMAD.WIDE.U32 R2, R20, UR4, R2 ;  /* 0x0000000414027c25 */ /* 0x000fe2000f8e0002 */
[----:B------:R-:W-:-:S03]  /*17180*/  ULDC.64 UR4, c[0x0][0x2d0] ;  /* 0x0000b40000047ab9 */ /* 0x000fc60000000a00 */
[----:B------:R-:W-:Y:S01]  /*17190*/  IMAD.IADD R3, R3, 0x1, R4 ;  /* 0x0000000103037824 */ /* 0x000fe200078e0204 */
[----:B------:R-:W-:Y:S01]  /*171a0*/  SHF.R.S32.HI R4, RZ, 0x1f, R0 ;  /* 0x0000001fff047819 */ /* 0x000fe20000011400 */
[----:B------:R-:W0:Y:S04]  /*171b0*/  S2R R20, SR_TID.X ;  /* 0x0000000000147919 */ /* 0x000e280000002100 */
        /* <DEDUP_REMOVED lines=15> */
[----:B0-----:R-:W-:-:S03]  /*172b0*/  LOP3.LUT R20, R20, 0x7f, RZ, 0xc0, !PT ;  /* 0x0000007f14147812 */ /* 0x001fc600078ec0ff */
[----:B------:R-:W-:Y:S01]  /*172c0*/  LEA.HI.X R3, R2, UR5, R3, 0x1, P0 ;  /* 0x0000000502037c11 */ /* 0x000fe200080f0c03 */
[----:B------:R-:W-:Y:S01]  /*172d0*/  UMOV UR5, 0xffffffff ;  /* 0xffffffff00057882 */ /* 0x000fe20000000000 */
[----:B------:R-:W-:Y:S02]  /*172e0*/  ISETP.GE.AND P1, PT, R7, UR4, PT ;  /* 0x0000000407007c0c */ /* 0x000fe4000bf26270 */
[----:B------:R-:W-:Y:S01]  /*172f0*/  SHF.R.U32.HI R8, RZ, 0x3, R20 ;  /* 0x00000003ff087819 */ /* 0x000fe20000011614 */
[----:B------:R-:W-:Y:S10]  /*17300*/  BRA.DIV UR5, `(.L_x_4658) ;  /* 0x0000005205047947 */ /* 0x000ff4000b800000 */
[----:B------:R-:W0:Y:S01]  /*17310*/  SHFL.IDX PT, R4, R0, RZ, 0x181f ;  /* 0x00181fff00047589 */ /* 0x000e2200000e0000 */
[----:B-----5:R-:W-:Y:S02]  /*17320*/  IMAD R2, R9, R6, RZ ;  /* 0x0000000609027224 */ /* 0x020fe400078e02ff */
[----:B------:R-:W-:Y:S01]  /*17330*/  IMAD R17, R17, 0x40, R8 ;  /* 0x0000004011117824 */ /* 0x000fe200078e0208 */
[----:B------:R-:W1:Y:S03]  /*17340*/  SHFL.IDX PT, R5, R3, RZ, 0x181f ;  /* 0x00181fff03057589 */ /* 0x000e6600000e0000 */
[C---:B------:R-:W-:Y:S01]  /*17350*/  VIADD R6, R17.reuse, 0x10 ;  /* 0x0000001011067836 */ /* 0x040fe20000000000 */
[C---:B------:R-:W-:Y:S01]  /*17360*/  ISETP.GE.AND P0, PT, R17.reuse, R2, PT ;  /* 0x000000021100720c */ /* 0x040fe20003f06270 */
[----:B------:R-:W-:-:S03]  /*17370*/  VIADD R8, R17, 0x20 ;  /* 0x0000002011087836 */ /* 0x000fc60000000000 */
[----:B------:R-:W-:Y:S04]  /*17380*/  STL [R1+0x20], R6 ;  /* 0x0000200601007387 */ /* 0x000fe80000100800 */
[----:B------:R-:W-:Y:S05]  /*17390*/  STL [R1+0x24], R8 ;  /* 0x0000240801007387 */ /* 0x000fea0000100800 */
[----:B0-----:R-:W-:-:S05]  /*173a0*/  @!P0 LEA R4, P2, R7, R4, 0x1 ;  /* 0x0000000407048211 */ /* 0x001fca00078408ff */
[----:B-1----:R-:W-:-:S05]  /*173b0*/  @!P0 IMAD.X R5, RZ, RZ, R5, P2 ;  /* 0x000000ffff058224 */ /* 0x002fca00010e0605 */
[----:B------:R-:W-:Y:S01]  /*173c0*/  @!PT LDS RZ, [RZ] ;  /* 0x00000000fffff984 */ /* 0x000fe20000000800 */
[----:B------:R0:W-:Y:S01]  /*173d0*/  @!P0 LDGSTS.E.BYPASS.LTC128B.128 [R26+0x20400], desc[UR40][R4.64], !P1 ;  /* 0x20400000041a8fae */ /* 0x0001e2000c901d68 */
[----:B------:R-:W-:-:S03]  /*173e0*/  ISETP.GE.AND P0, PT, R6, R2, PT ;  /* 0x000000020600720c */ /* 0x000fc60003f06270 */
[----:B------:R-:W-:Y:S04]  /*173f0*/  SHFL.IDX PT, R6, R3, 0x2, 0x181f ;  /* 0x00581f0003067f89 */ /* 0x000fe800000e0000 */
[----:B0-----:R-:W0:Y:S04]  /*17400*/  SHFL.IDX PT, R5, R0, 0x1, 0x181f ;  /* 0x00381f0000057f89 */ /* 0x001e2800000e0000 */
[----:B------:R-:W1:Y:S04]  /*17410*/  SHFL.IDX PT, R4, R3, 0x1, 0x181f ;  /* 0x00381f0003047f89 */ /* 0x000e6800000e0000 */
[----:B------:R-:W-:Y:S01]  /*17420*/  SHFL.IDX PT, R3, R3, 0x3, 0x181f ;  /* 0x00781f0003037f89 */ /* 0x000fe200000e0000 */
[----:B0-----:R-:W-:-:S05]  /*17430*/  @!P0 LEA R5, P2, R7, R5, 0x1 ;  /* 0x0000000507058211 */ /* 0x001fca00078408ff */
[----:B-1----:R-:W-:-:S05]  /*17440*/  @!P0 IMAD.X R4, RZ, RZ, R4, P2 ;  /* 0x000000ffff048224 */ /* 0x002fca00010e0604 */
[----:B------:R-:W-:-:S04]  /*17450*/  @!P0 LOP3.LUT R5, R5, R4, RZ, 0x3c, !PT ;  /* 0x0000000405058212 */ /* 0x000fc800078e3cff */
[----:B------:R-:W-:-:S04]  /*17460*/  @!P0 LOP3.LUT R4, R5, R4, RZ, 0x3c, !PT ;  /* 0x0000000405048212 */ /* 0x000fc800078e3cff */
[----:B------:R-:W-:-:S05]  /*17470*/  @!P0 LOP3.LUT R5, R5, R4, RZ, 0x3c, !PT ;  /* 0x0000000405058212 */ /* 0x000fca00078e3cff */
[----:B------:R0:W-:Y:S01]  /*17480*/  @!P0 LDGSTS.E.BYPASS.LTC128B.128 [R26+0x20c00], desc[UR40][R4.64], !P1 ;  /* 0x20c00000041a8fae */ /* 0x0001e2000c901d68 */
[----:B------:R-:W-:-:S03]  /*17490*/  ISETP.GE.AND P0, PT, R8, R2, PT ;  /* 0x000000020800720c */ /* 0x000fc60003f06270 */
[----:B0-----:R-:W0:Y:S04]  /*174a0*/  SHFL.IDX PT, R4, R0, 0x2, 0x181f ;  /* 0x00581f0000047f89 */ /* 0x001e2800000e0000 */
[----:B------:R-:W1:Y:S06]  /*174b0*/  SHFL.IDX PT, R0, R0, 0x3, 0x181f ;  /* 0x00781f0000007f89 */ /* 0x000e6c00000e0000 */
[----:B0-----:R-:W-:-:S05]  /*174c0*/  @!P0 LEA R5, P2, R7, R4, 0x1 ;  /* 0x0000000407058211 */ /* 0x001fca00078408ff */
[----:B------:R-:W-:-:S05]  /*174d0*/  @!P0 IMAD.X R4, RZ, RZ, R6, P2 ;  /* 0x000000ffff048224 */ /* 0x000fca00010e0606 */
[----:B------:R-:W-:-:S04]  /*174e0*/  @!P0 LOP3.LUT R5, R5, R4, RZ, 0x3c, !PT ;  /* 0x0000000405058212 */ /* 0x000fc800078e3cff */
[----:B------:R-:W-:-:S04]  /*174f0*/  @!P0 LOP3.LUT R4, R5, R4, RZ, 0x3c, !PT ;  /* 0x0000000405048212 */ /* 0x000fc800078e3cff */
[----:B------:R-:W-:-:S05]  /*17500*/  @!P0 LOP3.LUT R5, R5, R4, RZ, 0x3c, !PT ;  /* 0x0000000405058212 */ /* 0x000fca00078e3cff */
[----:B-1----:R2:W-:Y:S02]  /*17510*/  @!P0 LDGSTS.E.BYPASS.LTC128B.128 [R26+0x21400], desc[UR40][R4.64], !P1 ;  /* 0x21400000041a8fae */ /* 0x0025e4000c901d68 */
.L_x_4779:
[----:B0-2---:R-:W-:-:S05]  /*17520*/  VIADD R4, R17, 0x30 ;  /* 0x0000003011047836 */ /* 0x005fca0000000000 */
[----:B------:R-:W-:Y:S01]  /*17530*/  ISETP.GE.AND P0, PT, R4, R2, PT ;  /* 0x000000020400720c */ /* 0x000fe20003f06270 */
[----:B------:R0:W-:-:S12]  /*17540*/  STL [R1+0x34], R4 ;  /* 0x0000340401007387 */ /* 0x0001d80000100800 */
[----:B------:R-:W-:-:S05]  /*17550*/  @!P0 LEA R2, P2, R7, R0, 0x1 ;  /* 0x0000000007028211 */ /* 0x000fca00078408ff */
[----:B------:R-:W-:-:S05]  /*17560*/  @!P0 IMAD.X R3, RZ, RZ, R3, P2 ;  /* 0x000000ffff038224 */ /* 0x000fca00010e0603 */
[----:B------:R-:W-:Y:S01]  /*17570*/  @!PT LDS RZ, [RZ] ;  /* 0x00000000fffff984 */ /* 0x000fe20000000800 */
[----:B------:R-:W-:Y:S01]  /*17580*/  @!PT LDS RZ, [RZ] ;  /* 0x00000000fffff984 */ /* 0x000fe20000000800 */
[----:B------:R-:W-:Y:S01]  /*17590*/  @!PT LDS RZ, [RZ] ;  /* 0x00000000fffff984 */ /* 0x000fe20000000800 */
[----:B------:R0:W-:Y:S01]  /*175a0*/  @!P0 LDGSTS.E.BYPASS.LTC128B.128 [R26+0x21c00], desc[UR40][R2.64], !P1 ;  /* 0x21c00000021a8fae */ /* 0x0001e2000c901d68 */
[----:B------:R-:W-:Y:S01]  /*175b0*/  PLOP3.LUT P0, PT, PT, PT, PT, 0x80, 0x0 ;  /* 0x000000000000781c */ /* 0x000fe20003f0f070 */
[----:B------:R-:W-:-:S12]  /*175c0*/  NOP ;  /* 0x0000000000007918 */ /* 0x000fd80000000000 */
.L_x_4659:
        /* <DEDUP_REMOVED lines=28> */
.L_x_4661:
[----:B------:R-:W-:Y:S05]  /*17790*/  BSYNC B6 ;  /* 0x0000000000067941 */ /* 0x000fea0003800000 */
.L_x_4660:
[----:B------:R-:W2:Y:S01]  /*177a0*/  LDL.LU R0, [R1+0x2c] ;  /* 0x00002c0001007983 */ /* 0x000ea20000300800 */
[----:B------:R-:W1:Y:S01]  /*177b0*/  LDC R6, c[0x0][0x448] ;  /* 0x00011200ff067b82 */ /* 0x000e620000000800 */
[----:B------:R-:W-:Y:S02]  /*177c0*/  ULDC.64 UR4, c[0x0][0x398] ;  /* 0x0000e60000047ab9 */ /* 0x000fe40000000a00 */
[----:B0-----:R-:W3:Y:S04]  /*177d0*/  LDL.LU R2, [R1] ;  /* 0x0000000001027983 */ /* 0x001ee80000300800 */
[----:B------:R-:W4:Y:S04]  /*177e0*/  LDL.LU R21, [R1+0x30] ;  /* 0x0000300001157983 */ /* 0x000f280000300800 */
[----:B------:R-:W5:Y:S01]  /*177f0*/  LDL.LU R20, [R1+0x14] ;  /* 0x0000140001147983 */ /* 0x000f620000300800 */
[----:B------:R-:W-:Y:S01]  /*17800*/  IMAD.MOV.U32 R4, RZ, RZ, R37 ;  /* 0x000000ffff047224 */ /* 0x000fe200078e0025 */
[----:B------:R-:W-:Y:S01]  /*17810*/  LOP3.LUT R22, R22, 0xfffff7ff, RZ, 0xc0, !PT ;  /* 0xfffff7ff16167812 */ /* 0x000fe200078ec0ff */
[----:B------:R-:W0:Y:S01]  /*17820*/  S2R R8, SR_TID.X ;  /* 0x0000000000087919 */ /* 0x000e220000002100 */
[----:B-1----:R-:W-:-:S13]  /*17830*/  ISETP.NE.AND P0, PT, R6, 0x1, PT ;  /* 0x000000010600780c */ /* 0x002fda0003f05270 */
[----:B------:R-:W1:Y:S01]  /*17840*/  @P0 LDC R5, c[0x0][0x450] ;  /* 0x00011400ff050b82 */ /* 0x000e620000000800 */
[----:B0-----:R-:W-:-:S05]  /*17850*/  IMAD.SHL.U32 R8, R8, 0x8, RZ ;  /* 0x0000000808087824 */ /* 0x001fca00078e00ff */
[----:B------:R-:W-:-:S04]  /*17860*/  LOP3.LUT R8, R8, 0x38, RZ, 0xc0, !PT ;  /* 0x0000003808087812 */ /* 0x000fc800078ec0ff */
[----:B------:R-:W-:Y:S01]  /*17870*/  LOP3.LUT R8, R8, 0xc0, RZ, 0xfc, !PT ;  /* 0x000000c008087812 */ /* 0x000fe200078efcff */
[----:B--2---:R-:W-:-:S04]  /*17880*/  IMAD R0, R0, UR4, RZ ;  /* 0x0000000400007c24 */ /* 0x004fc8000f8e02ff */
[C---:B---3--:R-:W-:Y:S02]  /*17890*/  IMAD R0, R2.reuse, UR5, R0 ;  /* 0x0000000502007c24 */ /* 0x048fe4000f8e0200 */
        /* <DEDUP_REMOVED lines=8> */
[----:B----4-:R-:W-:Y:S02]  /*17920*/  IMAD R0, R21, UR4, RZ ;  /* 0x0000000415007c24 */ /* 0x010fe4000f8e02ff */
[C---:B-----5:R-:W-:Y:S01]  /*17930*/  IMAD.WIDE.U32 R2, R20.reuse, UR4, R2 ;  /* 0x0000000414027c25 */ /* 0x060fe2000f8e0002 */
[----:B------:R-:W0:Y:S03]  /*17940*/  S2R R21, SR_TID.X ;  /* 0x0000000000157919 */ /* 0x000e260000002100 */
[----:B------:R-:W-:Y:S01]  /*17950*/  IMAD R0, R20, UR5, R0 ;  /* 0x0000000514007c24 */ /* 0x000fe2000f8e0200 */
[----:B------:R-:W-:Y:S01]  /*17960*/  ULDC.64 UR4, c[0x0][0x3d0] ;  /* 0x0000f40000047ab9 */ /* 0x000fe20000000a00 */
[----:B------:R-:W2:Y:S02]  /*17970*/  S2R R20, SR_TID.X ;  /* 0x0000000000147919 */ /* 0x000ea40000002100 */
[----:B------:R-:W-:-:S02]  /*17980*/  IMAD.IADD R3, R3, 0x1, R0 ;  /* 0x0000000103037824 */ /* 0x000fc400078e0200 */
[----:B------:R-:W3:Y:S01]  /*17990*/  @P0 LDC R0, c[0x0][0x44c] ;  /* 0x00011300ff000b82 */ /* 0x000ee20000000800 */
[----:B0-----:R-:W-:Y:S02]  /*179a0*/  IMAD.SHL.U32 R21, R21, 0x8, RZ ;  /* 0x0000000815157824 */ /* 0x001fe400078e00ff */
[----:B---3--:R-:W-:-:S03]  /*179b0*/  @P0 IMAD.HI.U32 R0, R37, R0, RZ ;  /* 0x0000000025000227 */ /* 0x008fc600078e00ff */
[----:B------:R-:W-:Y:S01]  /*179c0*/  LOP3.LUT R21, R21, 0x38, RZ, 0xc0, !PT ;  /* 0x0000003815157812 */ /* 0x000fe200078ec0ff */
[----:B--2---:R-:W-:Y:S01]  /*179d0*/  IMAD.SHL.U32 R20, R20, 0x8, RZ ;  /* 0x0000000814147824 */ /* 0x004fe200078e00ff */
[----:B-1----:R-:W-:Y:S02]  /*179e0*/  @P0 SHF.R.U32.HI R4, RZ, R5, R0 ;  /* 0x00000005ff040219 */ /* 0x002fe40000011600 */
[----:B------:R-:W-:Y:S02]  /*179f0*/  LOP3.LUT R7, R21, 0x80, RZ, 0xfc, !PT ;  /* 0x0000008015077812 */ /* 0x000fe400078efcff */
[--C-:B------:R-:W-:Y:S01]  /*17a00*/  SHF.R.S32.HI R5, RZ, 0x1f, R4.reuse ;  /* 0x0000001fff057819 */ /* 0x100fe20000011404 */
[----:B------:R-:W-:Y:S01]  /*17a10*/  IMAD.MOV R0, RZ, RZ, -R4 ;  /* 0x000000ffff007224 */ /* 0x000fe200078e0a04 */
[----:B------:R-:W0:Y:S01]  /*17a20*/  S2R R21, SR_TID.X ;  /* 0x0000000000157919 */ /* 0x000e220000002100 */
[----:B------:R-:W-:Y:S01]  /*17a30*/  IMAD.WIDE.U32 R2, R4, UR4, R2 ;  /* 0x0000000404027c25 */ /* 0x000fe2000f8e0002 */
[----:B------:R-:W-:-:S03]  /*17a40*/  LOP3.LUT R20, R20, 0x38, RZ, 0xc0, !PT ;  /* 0x0000003814147812 */ /* 0x000fc600078ec0ff */
[----:B------:R-:W-:Y:S02]  /*17a50*/  IMAD R0, R6, R0, R37 ;  /* 0x0000000006007224 */ /* 0x000fe400078e0225 */
        /* <DEDUP_REMOVED lines=11> */
[----:B------:R-:W-:Y:S02]  /*17b10*/  ULDC UR4, c[0x0][0x3b8] ;  /* 0x0000ee0000047ab9 */ /* 0x000fe40000000800 */
[----:B------:R-:W-:Y:S02]  /*17b20*/  ISETP.GE.AND P1, PT, R20, UR4, PT ;  /* 0x0000000414007c0c */ /* 0x000fe4000bf26270 */
[----:B------:R-:W-:Y:S01]  /*17b30*/  LEA.HI.X R4, R2, UR5, R4, 0x1, P0 ;  /* 0x0000000502047c11 */ /* 0x000fe200080f0c04 */
[----:B0-----:R-:W-:Y:S01]  /*17b40*/  IMAD.SHL.U32 R21, R21, 0x8, RZ ;  /* 0x0000000815157824 */ /* 0x001fe200078e00ff */
[----:B------:R-:W-:-:S02]  /*17b50*/  ISETP.GE.AND P0, PT, R7, UR4, PT ;  /* 0x0000000407007c0c */ /* 0x000fc4000bf06270 */
[----:B------:R-:W0:Y:S01]  /*17b60*/  S2R R7, SR_TID.X ;  /* 0x0000000000077919 */ /* 0x000e220000002100 */
[----:B------:R-:W-:Y:S02]  /*17b70*/  SEL R0, RZ, 0x1, P1 ;  /* 0x00000001ff007807 */ /* 0x000fe40000800000 */
[----:B------:R-:W-:Y:S02]  /*17b80*/  LOP3.LUT R21, R21, 0x38, RZ, 0xc0, !PT ;  /* 0x0000003815157812 */ /* 0x000fe400078ec0ff */
[----:B------:R-:W-:Y:S02]  /*17b90*/  SEL R2, RZ, 0x4, P0 ;  /* 0x00000004ff027807 */ /* 0x000fe40000000000 */
[----:B------:R-:W-:Y:S02]  /*17ba0*/  @P1 LOP3.LUT R22, R22, 0x800, RZ, 0xfc, !PT ;  /* 0x0000080016161812 */ /* 0x000fe400078efcff */
[----:B------:R-:W-:Y:S02]  /*17bb0*/  ISETP.GE.AND P5, PT, R8, UR4, PT ;  /* 0x0000000408007c0c */ /* 0x000fe4000bfa6270 */
[----:B------:R-:W-:-:S04]  /*17bc0*/  LOP3.LUT R22, R22, 0xfffffdff, RZ, 0xc0, !PT ;  /* 0xfffffdff16167812 */ /* 0x000fc800078ec0ff */
[----:B------:R-:W-:-:S04]  /*17bd0*/  @P0 LOP3.LUT R22, R22, 0x200, RZ, 0xfc, !PT ;  /* 0x0000020016160812 */ /* 0x000fc800078efcff */
[----:B------:R-:W-:Y:S01]  /*17be0*/  LOP3.LUT R22, R22, 0xfffffbff, RZ, 0xc0, !PT ;  /* 0xfffffbff16167812 */ /* 0x000fe200078ec0ff */
[----:B0-----:R-:W-:-:S05]  /*17bf0*/  IMAD.SHL.U32 R7, R7, 0x8, RZ ;  /* 0x0000000807077824 */ /* 0x001fca00078e00ff */
[----:B------:R-:W-:-:S04]  /*17c00*/  LOP3.LUT R7, R7, 0x38, RZ, 0xc0, !PT ;  /* 0x0000003807077812 */ /* 0x000fc800078ec0ff */
[----:B------:R-:W-:-:S04]  /*17c10*/  LOP3.LUT R7, R7, 0x40, RZ, 0xfc, !PT ;  /* 0x0000004007077812 */ /* 0x000fc800078efcff */
[----:B------:R-:W-:Y:S02]  /*17c20*/  ISETP.GE.AND P0, PT, R7, UR4, PT ;  /* 0x0000000407007c0c */ /* 0x000fe4000bf06270 */
[----:B------:R-:W-:Y:S02]  /*17c30*/  LOP3.LUT R7, R21, 0x100, RZ, 0xfc, !PT ;  /* 0x0000010015077812 */ /* 0x000fe400078efcff */
[----:B------:R-:W0:Y:S01]  /*17c40*/  S2R R21, SR_TID.X ;  /* 0x0000000000157919 */ /* 0x000e220000002100 */
[----:B------:R-:W-:Y:S02]  /*17c50*/  SEL R3, RZ, 0x2, P0 ;  /* 0x00000002ff037807 */ /* 0x000fe40000000000 */
[----:B------:R-:W-:Y:S02]  /*17c60*/  ISETP.GE.AND P4, PT, R7, UR4, PT ;  /* 0x0000000407007c0c */ /* 0x000fe4000bf86270 */
[----:B------:R-:W1:Y:S01]  /*17c70*/  S2R R7, SR_TID.X ;  /* 0x0000000000077919 */ /* 0x000e620000002100 */
[----:B------:R-:W-:-:S02]  /*17c80*/  IADD3 R0, R2, R3, R0 ;  /* 0x0000000302007210 */ /* 0x000fc40007ffe000 */
[----:B------:R-:W-:Y:S02]  /*17c90*/  SEL R2, RZ, 0x10, P4 ;  /* 0x00000010ff027807 */ /* 0x000fe40002000000 */
[----:B------:R-:W-:Y:S02]  /*17ca0*/  @P0 LOP3.LUT R22, R22, 0x400, RZ, 0xfc, !PT ;  /* 0x0000040016160812 */ /* 0x000fe400078efcff */
[----:B------:R-:W-:-:S04]  /*17cb0*/  SEL R3, RZ, 0x8, P5 ;  /* 0x00000008ff037807 */ /* 0x000fc80002800000 */
[----:B------:R-:W-:Y:S01]  /*17cc0*/  IADD3 R0, R2, R0, R3 ;  /* 0x0000000002007210 */ /* 0x000fe20007ffe003 */
[----:B0-----:R-:W-:Y:S02]  /*17cd0*/  IMAD.SHL.U32 R21, R21, 0x8, RZ ;  /* 0x0000000815157824 */ /* 0x001fe400078e00ff */
[----:B-1----:R-:W-:-:S03]  /*17ce0*/  IMAD.SHL.U32 R7, R7, 0x8, RZ ;  /* 0x0000000807077824 */ /* 0x002fc600078e00ff */
[----:B------:R-:W-:Y:S02]  /*17cf0*/  LOP3.LUT R21, R21, 0x38, RZ, 0xc0, !PT ;  /* 0x0000003815157812 */ /* 0x000fe400078ec0ff */
[----:B------:R-:W-:Y:S02]  /*17d00*/  LOP3.LUT R7, R7, 0x38, RZ, 0xc0, !PT ;  /* 0x0000003807077812 */ /* 0x000fe400078ec0ff */
[----:B------:R-:W-:Y:S02]  /*17d10*/  LOP3.LUT R8, R21, 0x140, RZ, 0xfc, !PT ;  /* 0x0000014015087812 */ /* 0x000fe400078efcff */
[----:B------:R-:W-:Y:S02]  /*17d20*/  LOP3.LUT R7, R7, 0x180, RZ, 0xfc, !PT ;  /* 0x0000018007077812 */ /* 0x000fe400078efcff */
[----:B------:R-:W-:Y:S02]  /*17d30*/  ISETP.GE.AND P3, PT, R8, UR4, PT ;  /* 0x0000000408007c0c */ /* 0x000fe4000bf66270 */
[----:B------:R-:W-:-:S02]  /*17d40*/  ISETP.GE.AND P0, PT, R7, UR4, PT ;  /* 0x0000000407007c0c */ /* 0x000fc4000bf06270 */
[----:B------:R-:W-:Y:S02]  /*17d50*/  LOP3.LUT R7, R21, 0x1c0, RZ, 0xfc, !PT ;  /* 0x000001c015077812 */ /* 0x000fe400078efcff */
[----:B------:R-:W-:Y:S02]  /*17d60*/  SEL R2, RZ, 0x40, P0 ;  /* 0x00000040ff027807 */ /* 0x000fe40000000000 */
[----:B------:R-:W-:Y:S02]  /*17d70*/  SEL R3, RZ, 0x20, P3 ;  /* 0x00000020ff037807 */ /* 0x000fe40001800000 */
[----:B------:R-:W-:Y:S01]  /*17d80*/  ISETP.GE.AND P0, PT, R7, UR4, PT ;  /* 0x0000000407007c0c */ /* 0x000fe2000bf06270 */
[----:B------:R-:W-:Y:S01]  /*17d90*/  UMOV UR4, 0xffffffff ;  /* 0xffffffff00047882 */ /* 0x000fe20000000000 */
[----:B------:R-:W-:Y:S02]  /*17da0*/  IADD3 R0, R2, R0, R3 ;  /* 0x0000000002007210 */ /* 0x000fe40007ffe003 */
[----:B------:R-:W-:-:S05]  /*17db0*/  SEL R7, RZ, 0x80, P0 ;  /* 0x00000080ff077807 */ /* 0x000fca0000000000 */
[----:B------:R-:W-:Y:S01]  /*17dc0*/  IMAD.IADD R7, R0, 0x1, R7 ;  /* 0x0000000100077824 */ /* 0x000fe200078e0207 */
[----:B------:R-:W-:Y:S06]  /*17dd0*/  BRA.DIV UR4, `(.L_x_4662) ;  /* 0x0000004a04907947 */ /* 0x000fec000b800000 */
[----:B------:R-:W2:Y:S04]  /*17de0*/  LDL.LU R9, [R1+0x1c] ;  /* 0x00001c0001097983 */ /* 0x000ea80000300800 */
[----:B------:R-:W3:Y:S04]  /*17df0*/  LDL.LU R3, [R1+0x24] ;  /* 0x0000240001037983 */ /* 0x000ee80000300800 */
[----:B------:R-:W4:Y:S01]  /*17e00*/  LDL.LU R8, [R1+0x20] ;  /* 0x0000200001087983 */ /* 0x000f220000300800 */
[----:B------:R-:W-:-:S03]  /*17e10*/  LOP3.LUT R22, R22, 0xffbfffff, RZ, 0xc0, !PT ;  /* 0xffbfffff16167812 */ /* 0x000fc600078ec0ff */
[----:B------:R-:W-:Y:S01]  /*17e20*/  SHFL.IDX PT, R14, R5, 0x2, 0x181f ;  /* 0x00581f00050e7f89 */ /* 0x000fe200000e0000 */
[----:B------:R-:W-:-:S04]  /*17e30*/  @P4 LOP3.LUT R22, R22, 0x400000, RZ, 0xfc, !PT ;  /* 0x0040000016164812 */ /* 0x000fc800078efcff */
[C---:B------:R-:W-:Y:S02]  /*17e40*/  LOP3.LUT P4, RZ, R22.reuse, 0x800, RZ, 0xc0, !PT ;  /* 0x0000080016ff7812 */ /* 0x040fe4000788c0ff */
[----:B------:R-:W-:-:S04]  /*17e50*/  LOP3.LUT R22, R22, 0xffdfffff, RZ, 0xc0, !PT ;  /* 0xffdfffff16167812 */ /* 0x000fc800078ec0ff */
[----:B------:R-:W-:-:S04]  /*17e60*/  @P3 LOP3.LUT R22, R22, 0x200000, RZ, 0xfc, !PT ;  /* 0x0020000016163812 */ /* 0x000fc800078efcff */
[----:B------:R-:W-:Y:S01]  /*17e70*/  LOP3.LUT P3, RZ, R22, 0x400, RZ, 0xc0, !PT ;  /* 0x0000040016ff7812 */ /* 0x000fe2000786c0ff */
[----:B--2---:R-:W-:Y:S02]  /*17e80*/  IMAD R6, R9, R6, RZ ;  /* 0x0000000609067224 */ /* 0x004fe400078e02ff */
[----:B---3--:R-:W-:-:S03]  /*17e90*/  IMAD.MOV.U32 R9, RZ, RZ, R3 ;  /* 0x000000ffff097224 */ /* 0x008fc600078e0003 */
[----:B------:R-:W-:Y:S01]  /*17ea0*/  ISETP.GE.AND P0, PT, R17, R6, PT ;  /* 0x000000061100720c */ /* 0x000fe20003f06270 */
[----:B------:R-:W0:-:S12]  /*17eb0*/  SHFL.IDX PT, R3, R5, RZ, 0x181f ;  /* 0x00181fff05037589 */ /* 0x000e1800000e0000 */
[----:B------:R-:W-:-:S04]  /*17ec0*/  @!P0 LOP3.LUT R2, R0, 0x40, RZ, 0xc0, !PT ;  /* 0x0000004000028812 */ /* 0x000fc800078ec0ff */
[----:B------:R-:W-:-:S04]  /*17ed0*/  @!P0 SHF.R.U32.HI R2, RZ, 0x2, R2 ;  /* 0x00000002ff028819 */ /* 0x000fc80000011602 */
[----:B------:R-:W-:Y:S02]  /*17ee0*/  @!P0 ISETP.NE.U32.AND P2, PT, R2, RZ, PT ;  /* 0x000000ff0200820c */ /* 0x000fe40003f45070 */
[----:B------:R-:W-:Y:S02]  /*17ef0*/  @!P0 LOP3.LUT R2, R7, 0x80, RZ, 0xc0, !PT ;  /* 0x0000008007028812 */ /* 0x000fe400078ec0ff */
[----:B0-----:R-:W-:Y:S02]  /*17f00*/  @!P0 LEA R3, P6, R20, R3, 0x1 ;  /* 0x0000000314038211 */ /* 0x001fe400078c08ff */
[----:B------:R-:W-:-:S04]  /*17f10*/  @!P0 SHF.R.U32.HI R2, RZ, 0x3, R2 ;  /* 0x00000003ff028819 */ /* 0x000fc80000011602 */
[----:B------:R-:W-:Y:S02]  /*17f20*/  @!P0 ISETP.NE.U32.AND P1, PT, R2, RZ, PT ;  /* 0x000000ff0200820c */ /* 0x000fe40003f25070 */
[----:B------:R-:W0:Y:S02]  /*17f30*/  SHFL.IDX PT, R2, R4, RZ, 0x181f ;  /* 0x00181fff04027589 */ /* 0x000e2400000e0000 */
[----:B0-----:R-:W-:Y:S01]  /*17f40*/  @!P0 IMAD.X R2, RZ, RZ, R2, P6 ;  /* 0x000000ffff028224 */ /* 0x001fe200030e0602 */
[----:B------:R-:W-:-:S04]  /*17f50*/  LOP3.LUT P6, RZ, R22, 0x200, RZ, 0xc0, !PT ;  /* 0x0000020016ff7812 */ /* 0x000fc800078cc0ff */
[----:B------:R-:W-:-:S04]  /*17f60*/  @!P0 LOP3.LUT R3, R3, R2, RZ, 0x3c, !PT ;  /* 0x0000000203038212 */ /* 0x000fc800078e3cff */
[----:B------:R-:W-:-:S04]  /*17f70*/  @!P0 LOP3.LUT R2, R3, R2, RZ, 0x3c, !PT ;  /* 0x0000000203028212 */ /* 0x000fc800078e3cff */
[----:B------:R-:W-:-:S05]  /*17f80*/  @!P0 LOP3.LUT R3, R3, R2, RZ, 0x3c, !PT ;  /* 0x0000000203038212 */ /* 0x000fca00078e3cff */
[----:B------:R-:W-:Y:S01]  /*17f90*/  @!P0 LDGSTS.E.BYPASS.LTC128B.128 [R26+0x26400], desc[UR40][R2.64], !P4 ;  /* 0x26400000021a8fae */ /* 0x000fe2000e101d68 */
[----:B------:R-:W-:-:S03]  /*17fa0*/  LOP3.LUT P4, RZ, R22, 0x400000, RZ, 0xc0, !PT ;  /* 0x0040000016ff7812 */ /* 0x000fc6000788c0ff */
[----:B------:R-:W-:Y:S01]  /*17fb0*/  @!P0 LDGSTS.E.BYPASS.LTC128B.128 [R26+0x28400], desc[UR40][R2.64+0x80], !P3 ;  /* 0x28400080021a8fae */ /* 0x000fe2000d901d68 */
[C---:B------:R-:W-:Y:S02]  /*17fc0*/  LOP3.LUT P3, RZ, R22.reuse, 0x200000, RZ, 0xc0, !PT ;  /* 0x0020000016ff7812 */ /* 0x040fe4000786c0ff */
[----:B------:R-:W-:Y:S01]  /*17fd0*/  LOP3.LUT R22, R22, 0xffefffff, RZ, 0xc0, !PT ;  /* 0xffefffff16167812 */ /* 0x000fe200078ec0ff */
[----:B------:R-:W-:Y:S03]  /*17fe0*/  @!P0 LDGSTS.E.BYPASS.LTC128B.128 [R26+0x2a400], desc[UR40][R2.64+0x100], !P6 ;  /* 0x2a400100021a8fae */ /* 0x000fe6000f101d68 */
[----:B------:R-:W-:Y:S01]  /*17ff0*/  @P6 LOP3.LUT R22, R22, 0x100000, RZ, 0xfc, !PT ;  /* 0x0010000016166812 */ /* 0x000fe200078efcff */
[----:B------:R-:W-:Y:S03]  /*18000*/  @!P0 LDGSTS.E.BYPASS.LTC128B.128 [R26+0x2c400], desc[UR40][R2.64+0x180], !P5 ;  /* 0x2c400180021a8fae */ /* 0x000fe6000e901d68 */
[C---:B------:R-:W-:Y:S01]  /*18010*/  LOP3.LUT P6, RZ, R22.reuse, 0x800, RZ, 0xc0, !PT ;  /* 0x0000080016ff7812 */ /* 0x040fe200078cc0ff */
[----:B------:R-:W-:Y:S01]  /*18020*/  @!P0 LDGSTS.E.BYPASS.LTC128B.128 [R26+0x2e400], desc[UR40][R2.64+0x200], !P4 ;  /* 0x2e400200021a8fae */ /* 0x000fe2000e101d68 */
[----:B------:R-:W-:-:S03]  /*18030*/  LOP3.LUT R22, R22, 0xffff7fff, RZ, 0xc0, !PT ;  /* 0xffff7fff16167812 */ /* 0x000fc600078ec0ff */
[----:B------:R-:W-:Y:S04]  /*18040*/  @!P0 LDGSTS.E.BYPASS.LTC128B.128 [R26+0x30400], desc[UR40][R2.64+0x280], !P3 ;  /* 0x30400280021a8fae */ /* 0x000fe8000d901d68 */
[----:B------:R-:W-:Y:S04]  /*18050*/  @!P0 LDGSTS.E.BYPASS.LTC128B.128 [R26+0x32400], desc[UR40][R2.64+0x300], P2 ;  /* 0x32400300021a8fae */ /* 0x000fe80009101d68 */
[----:B------:R0:W-:Y:S01]  /*18060*/  @!P0 LDGSTS.E.BYPASS.LTC128B.128 [R26+0x34400], desc[UR40][R2.64+0x380], P1 ;  /* 0x34400380021a8fae */ /* 0x0001e20008901d68 */
[----:B----4-:R-:W-:-:S03]  /*18070*/  ISETP.GE.AND P0, PT, R8, R6, PT ;  /* 0x000000060800720c */ /* 0x010fc60003f06270 */
[----:B------:R-:W-:Y:S10]  /*18080*/  SHFL.IDX PT, R8, R4, 0x2, 0x181f ;  /* 0x00581f0004087f89 */ /* 0x000ff400000e0000 */
[----:B0-----:R-:W-:-:S02]  /*18090*/  @!P0 LOP3.LUT R3, R0, 0x40, RZ, 0xc0, !PT ;  /* 0x0000004000038812 */ /* 0x001fc400078ec0ff */
[----:B------:R-:W-:Y:S02]  /*180a0*/  @!P0 LOP3.LUT R2, R7, 0x80, RZ, 0xc0, !PT ;  /* 0x0000008007028812 */ /* 0x000fe400078ec0ff */
[----:B------:R-:W-:Y:S02]  /*180b0*/  @!P0 SHF.R.U32.HI R3, RZ, 0x2, R3 ;  /* 0x00000002ff038819 */ /* 0x000fe40000011603 */
[----:B------:R-:W-:Y:S02]  /*180c0*/  @!P0 SHF.R.U32.HI R2, RZ, 0x3, R2 ;  /* 0x00000003ff028819 */ /* 0x000fe40000011602 */
[----:B------:R-:W-:Y:S02]  /*180d0*/  @!P0 ISETP.NE.U32.AND P2, PT, R3, RZ, PT ;  /* 0x000000ff0300820c */ /* 0x000fe40003f45070 */
[----:B------:R-:W0:Y:S01]  /*180e0*/  SHFL.IDX PT, R3, R5, 0x1, 0x181f ;  /* 0x00381f0005037f89 */ /* 0x000e2200000e0000 */
[----:B------:R-:W-:-:S03]  /*180f0*/  @!P0 ISETP.NE.U32.AND P1, PT, R2, RZ, PT ;  /* 0x000000ff0200820c */ /* 0x000fc60003f25070 */
[----:B------:R-:W1:Y:S04]  /*18100*/  SHFL.IDX PT, R2, R4, 0x1, 0x181f ;  /* 0x00381f0004027f89 */ /* 0x000e6800000e0000 */
[----:B------:R-:W2:Y:S03]  /*18110*/  SHFL.IDX PT, R4, R4, 0x3, 0x181f ;  /* 0x00781f0004047f89 */ /* 0x000ea600000e0000 */
[----:B------:R-:W-:-:S04]  /*18120*/  @P2 LOP3.LUT R22, R22, 0x8000, RZ, 0xfc, !PT ;  /* 0x0000800016162812 */ /* 0x000fc800078efcff */
[----:B------:R-:W-:-:S04]  /*18130*/  LOP3.LUT R22, R22, 0xfff7ffff, RZ, 0xc0, !PT ;  /* 0xfff7ffff16167812 */ /* 0x000fc800078ec0ff */
[----:B------:R-:W-:-:S04]  /*18140*/  @P1 LOP3.LUT R22, R22, 0x80000, RZ, 0xfc, !PT ;  /* 0x0008000016161812 */ /* 0x000fc800078efcff */
[----:B------:R-:W-:Y:S02]  /*18150*/  LOP3.LUT P1, RZ, R22, 0x8000, RZ, 0xc0, !PT ;  /* 0x0000800016ff7812 */ /* 0x000fe4000782c0ff */
[----:B0-----:R-:W-:-:S05]  /*18160*/  @!P0 LEA R3, P2, R20, R3, 0x1 ;  /* 0x0000000314038211 */ /* 0x001fca00078408ff */
[----:B-1----:R-:W-:Y:S01]  /*18170*/  @!P0 IMAD.X R2, RZ, RZ, R2, P2 ;  /* 0x000000ffff028224 */ /* 0x002fe200010e0602 */
[----:B------:R-:W-:-:S04]  /*18180*/  LOP3.LUT P2, RZ, R22, 0x400, RZ, 0xc0, !PT ;  /* 0x0000040016ff7812 */ /* 0x000fc8000784c0ff */
[----:B------:R-:W-:-:S04]  /*18190*/  @!P0 LOP3.LUT R3, R3, R2, RZ, 0x3c, !PT ;  /* 0x0000000203038212 */ /* 0x000fc800078e3cff */
[----:B------:R-:W-:-:S04]  /*181a0*/  @!P0 LOP3.LUT R2, R3, R2, RZ, 0x3c, !PT ;  /* 0x0000000203028212 */ /* 0x000fc800078e3cff */
[----:B------:R-:W-:-:S05]  /*181b0*/  @!P0 LOP3.LUT R3, R3, R2, RZ, 0x3c, !PT ;  /* 0x0000000203038212 */ /* 0x000fca00078e3cff */
[----:B------:R-:W-:Y:S01]  /*181c0*/  @!P0 LDGSTS.E.BYPASS.LTC128B.128 [R26+0x26c00], desc[UR40][R2.64], !P6 ;  /* 0x26c00000021a8fae */ /* 0x000fe2000f101d68 */
[----:B------:R-:W-:-:S03]  /*181d0*/  LOP3.LUT P6, RZ, R22, 0x100000, RZ, 0xc0, !PT ;  /* 0x0010000016ff7812 */ /* 0x000fc600078cc0ff */
[----:B------:R-:W-:Y:S10]  /*181e0*/  @!P0 LDGSTS.E.BYPASS.LTC128B.128 [R26+0x28c00], desc[UR40][R2.64+0x80], !P2 ;  /* 0x28c00080021a8fae */ /* 0x000ff4000d101d68 */
[----:B------:R-:W-:Y:S04]  /*181f0*/  @!P0 LDGSTS.E.BYPASS.LTC128B.128 [R26+0x2ac00], desc[UR40][R2.64+0x100], !P6 ;  /* 0x2ac00100021a8fae */ /* 0x000fe8000f101d68 */
[----:B------:R-:W-:Y:S04]  /*18200*/  @!P0 LDGSTS.E.BYPASS.LTC128B.128 [R26+0x2cc00], desc[UR40][R2.64+0x180], !P5 ;  /* 0x2cc00180021a8fae */ /* 0x000fe8000e901d68 */
[----:B------:R-:W-:Y:S04]  /*18210*/  @!P0 LDGSTS.E.BYPASS.LTC128B.128 [R26+0x2ec00], desc[UR40][R2.64+0x200], !P4 ;  /* 0x2ec00200021a8fae */ /* 0x000fe8000e101d68 */
[----:B------:R-:W-:Y:S04]  /*18220*/  @!P0 LDGSTS.E.BYPASS.LTC128B.128 [R26+0x30c00], desc[UR40][R2.64+0x280], !P3 ;  /* 0x30c00280021a8fae */ /* 0x000fe8000d901d68 */
[----:B------:R-:W-:Y:S01]  /*18230*/  @!P0 LDGSTS.E.BYPASS.LTC128B.128 [R26+0x32c00], desc[UR40][R2.64+0x300], P1 ;  /* 0x32c00300021a8fae */ /* 0x000fe20008901d68 */
[----:B------:R-:W-:-:S13]  /*18240*/  LOP3.LUT P1, RZ, R22, 0x80000, RZ, 0xc0, !PT ;  /* 0x0008000016ff7812 */ /* 0x000fda000782c0ff */
[----:B------:R0:W-:Y:S01]  /*18250*/  @!P0 LDGSTS.E.BYPASS.LTC128B.128 [R26+0x34c00], desc[UR40][R2.64+0x380], P1 ;  /* 0x34c00380021a8fae */ /* 0x0001e20008901d68 */
[----:B------:R-:W-:-:S13]  /*18260*/  ISETP.GE.AND P0, PT, R9, R6, PT ;  /* 0x000000060900720c */ /* 0x000fda0003f06270 */
[----:B------:R-:W-:-:S05]  /*18270*/  @!P0 LEA R9, P1, R20, R14, 0x1 ;  /* 0x0000000e14098211 */ /* 0x000fca00078208ff */
[----:B------:R-:W-:Y:S01]  /*18280*/  @!P0 IMAD.X R10, RZ, RZ, R8, P1 ;  /* 0x000000ffff0a8224 */ /* 0x000fe200008e0608 */
[----:B------:R-:W-:Y:S01]  /*18290*/  LOP3.LUT P1, RZ, R22, 0x800, RZ, 0xc0, !PT ;  /* 0x0000080016ff7812 */ /* 0x000fe2000782c0ff */
[----:B0-----:R-:W-:Y:S01]  /*182a0*/  @!P0 IMAD.MOV.U32 R2, RZ, RZ, R9 ;  /* 0x000000ffff028224 */ /* 0x001fe200078e0009 */
[----:B------:R-:W-:Y:S01]  /*182b0*/  @!P0 LOP3.LUT R8, R0, 0x40, RZ, 0xc0, !PT ;  /* 0x0000004000088812 */ /* 0x000fe200078ec0ff */
[----:B------:R-:W-:-:S03]  /*182c0*/  @!P0 IMAD.MOV.U32 R3, RZ, RZ, R10 ;  /* 0x000000ffff038224 */ /* 0x000fc600078e000a */
        /* <DEDUP_REMOVED lines=11> */
[----:B------:R-:W-:-:S13]  /*18380*/  @!P0 ISETP.NE.U32.AND P1, PT, R8, RZ, PT ;  /* 0x000000ff0800820c */ /* 0x000fda0003f25070 */
[----:B------:R0:W-:Y:S04]  /*18390*/  @!P0 LDGSTS.E.BYPASS.LTC128B.128 [R26+0x35400], desc[UR40][R2.64+0x380], P1 ;  /* 0x35400380021a8fae */ /* 0x0001e80008901d68 */
[----:B0-2---:R0:W1:Y:S02]  /*183a0*/  SHFL.IDX PT, R2, R5, 0x3, 0x181f ;  /* 0x00781f0005027f89 */ /* 0x00506400000e0000 */
.L_x_4789:
[----:B------:R-:W2:Y:S01]  /*183b0*/  LDL.LU R3, [R1+0x34] ;  /* 0x0000340001037983 */ /* 0x000ea20000300800 */
[----:B------:R-:W-:Y:S01]  /*183c0*/  BSSY B0, `(.L_x_4663) ;  /* 0x0000019000007945 */ /* 0x000fe20003800000 */
[----:B--2---:R-:W-:-:S13]  /*183d0*/  ISETP.GE.AND P0, PT, R3, R6, PT ;  /* 0x000000060300720c */ /* 0x004fda0003f06270 */
[----:B------:R-:W-:Y:S05]  /*183e0*/  @P0 BRA `(.L_x_4664) ;  /* 0x0000000000580947 */ /* 0x000fea0003800000 */
[----:B------:R-:W-:Y:S02]  /*183f0*/  LOP3.LUT R0, R0, 0x40, RZ, 0xc0, !PT ;  /* 0x0000004000007812 */ /* 0x000fe400078ec0ff */
[----:B------:R-:W-:Y:S02]  /*18400*/  LOP3.LUT P6, RZ, R22, 0x800, RZ, 0xc0, !PT ;  /* 0x0000080016ff7812 */ /* 0x000fe400078cc0ff */
[----:B-1----:R-:W-:Y:S02]  /*18410*/  LEA R2, P0, R20, R2, 0x1 ;  /* 0x0000000214027211 */ /* 0x002fe400078008ff */
[C---:B------:R-:W-:Y:S02]  /*18420*/  LOP3.LUT P2, RZ, R22.reuse, 0x400, RZ, 0xc0, !PT ;  /* 0x0000040016ff7812 */ /* 0x040fe4000784c0ff */
[----:B------:R-:W-:Y:S01]  /*18430*/  LOP3.LUT P1, RZ, R22, 0x200, RZ, 0xc0, !PT ;  /* 0x0000020016ff7812 */ /* 0x000fe2000782c0ff */
[----:B------:R-:W-:Y:S01]  /*18440*/  IMAD.X R3, RZ, RZ, R4, P0 ;  /* 0x000000ffff037224 */ /* 0x000fe200000e0604 */
[----:B------:R-:W-:-:S02]  /*18450*/  SHF.R.U32.HI R0, RZ, 0x2, R0 ;  /* 0x00000002ff007819 */ /* 0x000fc40000011600 */
[----:B------:R-:W-:Y:S02]  /*18460*/  LOP3.LUT R7, R7, 0x80, RZ, 0xc0, !PT ;  /* 0x0000008007077812 */ /* 0x000fe400078ec0ff */
[----:B------:R-:W-:Y:S01]  /*18470*/  ISETP.NE.U32.AND P0, PT, R0, RZ, PT ;  /* 0x000000ff0000720c */ /* 0x000fe20003f05070 */
[----:B------:R-:W-:Y:S01]  /*18480*/  @!PT LDS RZ, [RZ] ;  /* 0x00000000fffff984 */ /* 0x000fe20000000800 */
[----:B------:R-:W-:Y:S01]  /*18490*/  @!PT LDS RZ, [RZ] ;  /* 0x00000000fffff984 */ /* 0x000fe20000000800 */
[----:B------:R-:W-:Y:S01]  /*184a0*/  @!PT LDS RZ, [RZ] ;  /* 0x00000000fffff984 */ /* 0x000fe20000000800 */
[----:B------:R2:W-:Y:S01]  /*184b0*/  LDGSTS.E.BYPASS.LTC128B.128 [R26+0x27c00], desc[UR40][R2.64], !P6 ;  /* 0x27c00000021a7fae */ /* 0x0005e2000f101d68 */
[----:B------:R-:W-:-:S03]  /*184c0*/  SHF.R.U32.HI R7, RZ, 0x3, R7 ;  /* 0x00000003ff077819 */ /* 0x000fc60000011607 */
        /* <DEDUP_REMOVED lines=8> */
.L_x_4664:
[----:B------:R-:W-:Y:S05]  /*18550*/  BSYNC B0 ;  /* 0x0000000000007941 */ /* 0x000fea0003800000 */
.L_x_4663:
[----:B------:R-:W-:Y:S01]  /*18560*/  NOP ;  /* 0x0000000000007918 */ /* 0x000fe20000000000 */
[----:B------:R-:W-:-:S13]  /*18570*/  PLOP3.LUT P0, PT, PT, PT, PT, 0x80, 0x0 ;  /* 0x000000000000781c */ /* 0x000fda0003f0f070 */
.L_x_4665:
[----:B------:R-:W-:Y:S02]  /*18580*/  PLOP3.LUT P1, PT, P1, P0, PT, 0xa2, 0x0 ;  /* 0x000000000000781c */ /* 0x000fe40000f21472 */
[----:B------:R-:W-:-:S08]  /*18590*/  @P0 R2UR P1, UR4, R23 ;  /* 0x00000000170402ca */ /* 0x000fd00000020000 */
[----:B------:R-:W-:-:S05]  /*185a0*/  @P0 PLOP3.LUT P0, PT, P1, PT, PT, 0x80, 0x0 ;  /* 0x000000000000081c */ /* 0x000fca0000f0f070 */
[----:B------:R-:W-:Y:S01]  /*185b0*/  @!P1 SYNCS.ARRIVE.TRANS64.RED.A0T1 RZ, [UR4+0x38810], RZ ;  /* 0x038810ffffff99a7 */ /* 0x000fe20008200404 */
[----:B------:R-:W-:Y:S07]  /*185c0*/  @!P1 ARRIVES.LDGSTSBAR.64.TRANSCNT [UR4+0x38810] ;  /* 0x03881000ff0099b0 */ /* 0x000fee0008000a84 */
[----:B------:R-:W-:Y:S05]  /*185d0*/  @P0 BRA.U.ANY `(.L_x_4665) ;  /* 0xfffffffd00e80947 */ /* 0x000fea000393ffff */
[----:B-12---:R-:W2:Y:S02]  /*185e0*/  LDL.LU R2, [R1+0x28] ;  /* 0x0000280001027983 */ /* 0x006ea40000300800 */
        /* <DEDUP_REMOVED lines=9> */
[----:B------:R-:W2:Y:S03]  /*18680*/  SYNCS.PHASECHK.TRANS64.TRYWAIT P0, [R23+URZ+0x38820], R0 ;  /* 0x03882000170075a7 */ /* 0x000ea6000800017f */
[----:B-12---:R-:W-:Y:S05]  /*18690*/  @!P0 BRA `(.L_x_4667) ;  /* 0x0000004c00208947 */ /* 0x006fea0003800000 */
.L_x_4790:
[----:B------:R-:W-:Y:S05]  /*186a0*/  BSYNC B0 ;  /* 0x0000000000007941 */ /* 0x000fea0003800000 */
.L_x_4666:
[----:B------:R-:W2:Y:S02]  /*186b0*/  LDL R2, [R1+0x50] ;  /* 0x0000500001027983 */ /* 0x000ea40000100800 */
[----:B--2---:R-:W-:-:S13]  /*186c0*/  ISETP.NE.AND P0, PT, R2, 0x3, PT ;  /* 0x000000030200780c */ /* 0x004fda0003f05270 */
[----:B------:R-:W-:Y:S05]  /*186d0*/  @!P0 BRA `(.L_x_4668) ;  /* 0x0000000000048947 */ /* 0x000fea0003800000 */
[----:B------:R-:W-:Y:S01]  /*186e0*/  BPT.TRAP 0x1 ;  /* 0x000000040000795c */ /* 0x000fe20000300000 */
.L_x_4668:
[----:B-1----:R-:W-:Y:S01]  /*186f0*/  SHF.L.U32 R0, R28, 0x1f, RZ ;  /* 0x0000001f1c007819 */ /* 0x002fe200000006ff */
[----:B------:R-:W-:Y:S03]  /*18700*/  BSSY B0, `(.L_x_4669) ;  /* 0x0000003000007945 */ /* 0x000fe60003800000 */
[----:B------:R-:W1:Y:S02]  /*18710*/  SYNCS.PHASECHK.TRANS64.TRYWAIT P0, [R27+URZ+0x38860], R0 ;  /* 0x038860001b0075a7 */ /* 0x000e64000800017f */
[----:B-1----:R-:W-:Y:S05]  /*18720*/  @!P0 BRA `(.L_x_4670) ;  /* 0x0000004c00108947 */ /* 0x002fea0003800000 */
.L_x_4791:
[----:B------:R-:W-:Y:S05]  /*18730*/  BSYNC B0 ;  /* 0x0000000000007941 */ /* 0x000fea0003800000 */
.L_x_4669:
[----:B------:R-:W1:Y:S01]  /*18740*/  LDL.LU R3, [R1+0x3c] ;  /* 0x00003c0001037983 */ /* 0x000e620000300800 */
[----:B------:R-:W-:-:S03]  /*18750*/  ULDC.64 UR4, c[0x0][0x328] ;  /* 0x0000ca0000047ab9 */ /* 0x000fc60000000a00 */
[----:B------:R-:W2:Y:S04]  /*18760*/  LDL.LU R2, [R1+0xc] ;  /* 0x00000c0001027983 */ /* 0x000ea80000300800 */
[----:B0-----:R-:W3:Y:S04]  /*18770*/  LDL.LU R5, [R1+0x44] ;  /* 0x0000440001057983 */ /* 0x001ee80000300800 */
[----:B------:R-:W4:Y:S01]  /*18780*/  LDL.LU R4, [R1+0x4] ;  /* 0x0000040001047983 */ /* 0x000f220000300800 */
[----:B-1----:R-:W-:-:S04]  /*18790*/  IMAD R0, R3, UR4, RZ ;  /* 0x0000000403007c24 */ /* 0x002fc8000f8e02ff */
[C---:B--2---:R-:W-:Y:S02]  /*187a0*/  IMAD R0, R2.reuse, UR5, R0 ;  /* 0x0000000502007c24 */ /* 0x044fe4000f8e0200 */
[----:B------:R-:W-:Y:S01]  /*187b0*/  IMAD.WIDE.U32 R2, R2, UR4, RZ ;  /* 0x0000000402027c25 */ /* 0x000fe2000f8e00ff */
[----:B------:R-:W-:-:S03]  /*187c0*/  ULDC.64 UR4, c[0x0][0x338] ;  /* 0x0000ce0000047ab9 */ /* 0x000fc60000000a00 */
[----:B------:R-:W-:Y:S02]  /*187d0*/  IMAD.IADD R3, R3, 0x1, R0 ;  /* 0x0000000103037824 */ /* 0x000fe400078e0200 */
[----:B---3--:R-:W-:Y:S02]  /*187e0*/  IMAD R0, R5, UR4, RZ ;  /* 0x0000000405007c24 */ /* 0x008fe4000f8e02ff */
[----:B----4-:R-:W-:-:S04]  /*187f0*/  IMAD.WIDE.U32 R2, R4, UR4, R2 ;  /* 0x0000000404027c25 */ /* 0x010fc8000f8e0002 */
        /* <DEDUP_REMOVED lines=18> */
[C---:B------:R-:W-:Y:S01]  /*18920*/  LOP3.LUT P3, RZ, R33.reuse, 0x8, RZ, 0xc0, !PT ;  /* 0x0000000821ff7812 */ /* 0x040fe2000786c0ff */
[----:B------:R-:W2:Y:S01]  /*18930*/  SHFL.IDX PT, R3, R6, RZ, 0x181f ;  /* 0x00181fff06037589 */ /* 0x000ea200000e0000 */
[----:B------:R-:W-:Y:S02]  /*18940*/  LOP3.LUT P2, RZ, R33, 0x10, RZ, 0xc0, !PT ;  /* 0x0000001021ff7812 */ /* 0x000fe4000784c0ff */
[----:B------:R-:W-:Y:S01]  /*18950*/  LOP3.LUT R22, R22, 0xfffffdff, RZ, 0xc0, !PT ;  /* 0xfffffdff16167812 */ /* 0x000fe200078ec0ff */
[----:B0-----:R-:W-:-:S05]  /*18960*/  IMAD.SHL.U32 R7, R7, 0x8, RZ ;  /* 0x0000000807077824 */ /* 0x001fca00078e00ff */
[----:B------:R-:W-:-:S05]  /*18970*/  LOP3.LUT R7, R7, 0x38, RZ, 0xc0, !PT ;  /* 0x0000003807077812 */ /* 0x000fca00078ec0ff */
[----:B------:R-:W-:Y:S01]  /*18980*/  IMAD.SHL.U32 R0, R7, 0x2, RZ ;  /* 0x0000000207007824 */ /* 0x000fe200078e00ff */
[----:B------:R-:W-:-:S04]  /*18990*/  LOP3.LUT R7, R33, 0x1, RZ, 0xc0, !PT ;  /* 0x0000000121077812 */ /* 0x000fc800078ec0ff */
[----:B-1----:R-:W-:Y:S02]  /*189a0*/  IADD3 R2, P0, R2, R0, RZ ;  /* 0x0000000002027210 */ /* 0x002fe40007f1e0ff */
[----:B------:R-:W-:Y:S02]  /*189b0*/  ISETP.NE.U32.AND P1, PT, R7, 0x1, PT ;  /* 0x000000010700780c */ /* 0x000fe40003f25070 */
[----:B------:R-:W-:Y:S01]  /*189c0*/  PRMT R7, R33, 0x8880, RZ ;  /* 0x0000888021077816 */ /* 0x000fe200000000ff */
[----:B--2---:R-:W-:Y:S01]  /*189d0*/  IMAD.X R3, RZ, RZ, R3, P0 ;  /* 0x000000ffff037224 */ /* 0x004fe200000e0603 */
[----:B------:R-:W-:-:S09]  /*189e0*/  ISETP.LT.OR P0, PT, R31, 0x1, P1 ;  /* 0x000000011f00780c */ /* 0x000fd20000f01670 */
[----:B------:R-:W-:Y:S02]  /*189f0*/  @P1 LOP3.LUT R22, R22, 0x200, RZ, 0xfc, !PT ;  /* 0x0000020016161812 */ /* 0x000fe400078efcff */
[----:B------:R-:W-:Y:S02]  /*18a00*/  LOP3.LUT P1, RZ, R33, 0x20, RZ, 0xc0, !PT ;  /* 0x0000002021ff7812 */ /* 0x000fe4000782c0ff */
[----:B------:R-:W-:Y:S01]  /*18a10*/  @!PT LDS RZ, [RZ] ;  /* 0x00000000fffff984 */ /* 0x000fe20000000800 */
[----:B------:R-:W-:Y:S01]  /*18a20*/  LDGSTS.E.BYPASS.LTC128B.128 [R4+0x400], desc[UR40][R2.64], !P0 ;  /* 0x0040000002047fae */ /* 0x000fe2000c101d68 */
[----:B------:R-:W-:Y:S02]  /*18a30*/  ISETP.LT.OR P0, PT, R31, 0x1, !P5 ;  /* 0x000000011f00780c */ /* 0x000fe40006f01670 */
[----:B------:R-:W-:-:S11]  /*18a40*/  LOP3.LUT R22, R22, 0xfffffbff, RZ, 0xc0, !PT ;  /* 0xfffffbff16167812 */ /* 0x000fd600078ec0ff */
        /* <DEDUP_REMOVED lines=62> */
.L_x_4801:
        /* <DEDUP_REMOVED lines=34> */
.L_x_4672:
        /* <DEDUP_REMOVED lines=11> */
.L_x_4673:
        /* <DEDUP_REMOVED lines=9> */
[----:B--2---:R-:W-:Y:S02]  /*19190*/  LOP3.LUT R2, R2, 0x40, RZ, 0xc0, !PT ;  /* 0x0000004002027812 */ /* 0x004fe400078ec0ff */
[----:B---3--:R-:W-:Y:S02]  /*191a0*/  LEA.HI.SX32 R7, R3, 0xfffffffe, 0x1a ;  /* 0xfffffffe03077811 */ /* 0x008fe400078fd2ff */
[----:B------:R-:W-:-:S07]  /*191b0*/  SHF.R.U32.HI R33, RZ, 0x2, R2 ;  /* 0x00000002ff217819 */ /* 0x000fce0000011602 */
.L_x_4688:
[----:B--2---:R-:W2:Y:S01]  /*191c0*/  LDL R10, [R1+0x50] ;  /* 0x00005000010a7983 */ /* 0x004ea20000100800 */
[----:B0-----:R-:W0:Y:S01]  /*191d0*/  LDC R5, c[0x0][0x430] ;  /* 0x00010c00ff057b82 */ /* 0x001e220000000800 */
[----:B-1----:R-:W1:Y:S01]  /*191e0*/  S2R R2, SR_TID.X ;  /* 0x0000000000027919 */ /* 0x002e620000002100 */
[----:B---3--:R-:W3:Y:S01]  /*191f0*/  S2R R8, SR_TID.X ;  /* 0x0000000000087919 */ /* 0x008ee20000002100 */
[----:B0-----:R-:W-:Y:S02]  /*19200*/  ISETP.NE.AND P0, PT, R5, 0x1, PT ;  /* 0x000000010500780c */ /* 0x001fe40003f05270 */
[----:B-1----:R-:W-:-:S11]  /*19210*/  LOP3.LUT R2, R2, 0x7f, RZ, 0xc0, !PT ;  /* 0x0000007f02027812 */ /* 0x002fd600078ec0ff */
[----:B------:R-:W0:Y:S01]  /*19220*/  @P0 LDC R6, c[0x0][0x434] ;  /* 0x00010d00ff060b82 */ /* 0x000e220000000800 */
[----:B---3--:R-:W-:Y:S01]  /*19230*/  IMAD.SHL.U32 R8, R8, 0x10, RZ ;  /* 0x0000001008087824 */ /* 0x008fe200078e00ff */
[----:B------:R-:W-:-:S04]  /*19240*/  SHF.R.U32.HI R2, RZ, 0x3, R2 ;  /* 0x00000003ff027819 */ /* 0x000fc80000011602 */
[----:B------:R-:W-:Y:S02]  /*19250*/  LOP3.LUT R8, R2, 0x70, R8, 0xf8, !PT ;  /* 0x0000007002087812 */ /* 0x000fe400078ef808 */
[----:B------:R-:W1:Y:S02]  /*19260*/  @P0 LDC R3, c[0x0][0x438] ;  /* 0x00010e00ff030b82 */ /* 0x000e640000000800 */
[----:B------:R-:W-:Y:S01]  /*19270*/  ISETP.GT.U32.AND P1, PT, R8, 0x3f, PT ;  /* 0x0000003f0800780c */ /* 0x000fe20003f24070 */
[----:B------:R-:W-:-:S04]  /*19280*/  IMAD R4, R7, 0x40, R34 ;  /* 0x0000004007047824 */ /* 0x000fc800078e0222 */
[----:B------:R-:W-:-:S08]  /*19290*/  IMAD.IADD R4, R8, 0x1, R4 ;  /* 0x0000000108047824 */ /* 0x000fd000078e0204 */
[----:B------:R-:W3:Y:S01]  /*192a0*/  @!P1 LDC.64 R8, c[0x0][0x428] ;  /* 0x00010a00ff089b82 */ /* 0x000ee20000000a00 */
[----:B0-----:R-:W-:-:S04]  /*192b0*/  @P0 IMAD.HI.U32 R6, R4, R6, RZ ;  /* 0x0000000604060227 */ /* 0x001fc800078e00ff */
[----:B------:R-:W-:Y:S01]  /*192c0*/  IMAD.MOV.U32 R2, RZ, RZ, R4 ;  /* 0x000000ffff027224 */ /* 0x000fe200078e0004 */
[----:B-1----:R-:W-:-:S05]  /*192d0*/  @P0 SHF.R.U32.HI R2, RZ, R3, R6 ;  /* 0x00000003ff020219 */ /* 0x002fca0000011606 */
[----:B------:R-:W-:-:S04]  /*192e0*/  IMAD.MOV R3, RZ, RZ, -R2 ;  /* 0x000000ffff037224 */ /* 0x000fc800078e0a02 */
[----:B------:R-:W-:Y:S01]  /*192f0*/  IMAD R5, R5, R3, R4 ;  /* 0x0000000305057224 */ /* 0x000fe200078e0204 */
[--C-:B------:R-:W-:Y:S01]  /*19300*/  @!P1 SHF.R.S32.HI R3, RZ, 0x1f, R2.reuse ;  /* 0x0000001fff039819 */ /* 0x100fe20000011402 */
[-C--:B---3--:R-:W-:Y:S02]  /*19310*/  @!P1 IMAD R4, R35, R8.reuse, RZ ;  /* 0x0000000823049224 */ /* 0x088fe400078e02ff */
[----:B------:R-:W-:-:S04]  /*19320*/  @!P1 IMAD.WIDE.U32 R2, R32, R8, R2 ;  /* 0x0000000820029225 */ /* 0x000fc800078e0002 */
[----:B------:R-:W-:Y:S02]  /*19330*/  @!P1 IMAD R4, R32, R9, R4 ;  /* 0x0000000920049224 */ /* 0x000fe400078e0204 */
[----:B------:R-:W0:Y:S02]  /*19340*/  @!P1 LDC.64 R8, c[0x0][0x418] ;  /* 0x00010600ff089b82 */ /* 0x000e240000000a00 */
[----:B------:R-:W-:Y:S02]  /*19350*/  @!P1 IMAD.IADD R3, R4, 0x1, R3 ;  /* 0x0000000104039824 */ /* 0x000fe400078e0203 */
[----:B------:R-:W-:Y:S02]  /*19360*/  IMAD.MOV.U32 R4, RZ, RZ, RZ ;  /* 0x000000ffff047224 */ /* 0x000fe400078e00ff */
[----:B------:R-:W-:Y:S01]  /*19370*/  VIADD R25, R25, 0x1 ;  /* 0x0000000119197836 */ /* 0x000fe20000000000 */
[----:B0-----:R-:W-:-:S04]  /*19380*/  @!P1 LEA R8, P0, R2, R8, 0x2 ;  /* 0x0000000802089211 */ /* 0x001fc800078010ff */
[----:B------:R-:W-:Y:S02]  /*19390*/  @!P1 LEA.HI.X R9, R2, R9, R3, 0x2, P0 ;  /* 0x0000000902099211 */ /* 0x000fe400000f1403 */
[----:B------:R-:W-:-:S03]  /*193a0*/  ISETP.NE.AND P0, PT, R25, 0x2, PT ;  /* 0x000000021900780c */ /* 0x000fc60003f05270 */
[----:B------:R0:W5:Y:S01]  /*193b0*/  @!P1 LDG.E R4, desc[UR40][R8.64] ;  /* 0x0000002808049981 */ /* 0x000162000c1e1900 */
[----:B------:R-:W-:Y:S01]  /*193c0*/  SEL R2, RZ, 0x1, P0 ;  /* 0x00000001ff027807 */ /* 0x000fe20000000000 */
[----:B------:R-:W-:Y:S05]  /*193d0*/  YIELD ;  /* 0x0000000000007946 */ /* 0x000fea0003800000 */
[----:B------:R-:W-:Y:S01]  /*193e0*/  LOP3.LUT R28, R28, R2, RZ, 0x3c, !PT ;  /* 0x000000021c1c7212 */ /* 0x000fe200078e3cff */
[----:B------:R-:W-:Y:S01]  /*193f0*/  IMAD.MOV.U32 R2, RZ, RZ, R7 ;  /* 0x000000ffff027224 */ /* 0x000fe200078e0007 */
[----:B------:R-:W-:Y:S01]  /*19400*/  SEL R25, R25, RZ, P0 ;  /* 0x000000ff19197207 */ /* 0x000fe20000000000 */
[----:B------:R-:W-:-:S03]  /*19410*/  VIADD R7, R7, 0xffffffff ;  /* 0xffffffff07077836 */ /* 0x000fc60000000000 */
[----:B------:R-:W-:Y:S02]  /*19420*/  ISETP.GT.AND P3, PT, R2, RZ, PT ;  /* 0x000000ff0200720c */ /* 0x000fe40003f64270 */
[----:B--2---:R-:W-:-:S13]  /*19430*/  ISETP.NE.AND P1, PT, R10, 0x3, PT ;  /* 0x000000030a00780c */ /* 0x004fda0003f25270 */
[----:B0-----:R-:W-:Y:S05]  /*19440*/  @!P1 BRA `(.L_x_4676) ;  /* 0x0000000000049947 */ /* 0x001fea0003800000 */
[----:B------:R-:W-:Y:S01]  /*19450*/  BPT.TRAP 0x1 ;  /* 0x000000040000795c */ /* 0x000fe20000300000 */
.L_x_4676:
[----:B------:R-:W-:Y:S01]  /*19460*/  IMAD R6, R25, 0x8, R23 ;  /* 0x0000000819067824 */ /* 0x000fe200078e0217 */
[----:B------:R-:W-:Y:S01]  /*19470*/  SHF.L.U32 R21, R28, 0x1f, RZ ;  /* 0x0000001f1c157819 */ /* 0x000fe200000006ff */
[----:B------:R-:W-:Y:S01]  /*19480*/  BSSY B1, `(.L_x_4677) ;  /* 0x0000004000017945 */ /* 0x000fe20003800000 */
[----:B------:R-:W-:Y:S02]  /*19490*/  SHF.R.S32.HI R9, RZ, 0x1f, R5 ;  /* 0x0000001fff097819 */ /* 0x000fe40000011405 */
[----:B------:R-:W0:Y:S02]  /*194a0*/  SYNCS.PHASECHK.TRANS64.TRYWAIT P0, [R6+URZ+0x38840], R21 ;  /* 0x03884015060075a7 */ /* 0x000e24000800017f */
[----:B0-----:R-:W-:Y:S05]  /*194b0*/  @!P0 BRA `(.L_x_4678) ;  /* 0x0000004400e88947 */ /* 0x001fea0003800000 */
.L_x_4802:
[----:B------:R-:W-:Y:S05]  /*194c0*/  BSYNC B1 ;  /* 0x0000000000017941 */ /* 0x000fea0003800000 */
.L_x_4677:
        /* <DEDUP_REMOVED lines=42> */
.L_x_4812:
        /* <DEDUP_REMOVED lines=8> */
.L_x_4680:
[----:B------:R-:W-:Y:S02]  /*197f0*/  PLOP3.LUT P1, PT, P1, P0, PT, 0xa2, 0x0 ;  /* 0x000000000000781c */ /* 0x000fe40000f21472 */
[----:B------:R-:W-:-:S08]  /*19800*/  @P0 R2UR P1, UR4, R6 ;  /* 0x00000000060402ca */ /* 0x000fd00000020000 */
[----:B------:R-:W-:-:S05]  /*19810*/  @P0 PLOP3.LUT P0, PT, P1, PT, PT, 0x80, 0x0 ;  /* 0x000000000000081c */ /* 0x000fca0000f0f070 */
[----:B------:R-:W-:Y:S01]  /*19820*/  @!P1 SYNCS.ARRIVE.TRANS64.RED.A0T1 RZ, [UR4+0x38830], RZ ;  /* 0x038830ffffff99a7 */ /* 0x000fe20008200404 */
[----:B------:R-:W-:Y:S07]  /*19830*/  @!P1 ARRIVES.LDGSTSBAR.64.TRANSCNT [UR4+0x38830] ;  /* 0x03883000ff0099b0 */ /* 0x000fee0008000a84 */
[----:B------:R-:W-:Y:S05]  /*19840*/  @P0 BRA.U.ANY `(.L_x_4680) ;  /* 0xfffffffd00e80947 */ /* 0x000fea000393ffff */
[----:B------:R-:W-:Y:S01]  /*19850*/  NOP ;  /* 0x0000000000007918 */ /* 0x000fe20000000000 */
[----:B--2---:R-:W2:Y:S02]  /*19860*/  LDL R2, [R1+0x50] ;  /* 0x0000500001027983 */ /* 0x004ea40000100800 */
[----:B--2---:R-:W-:-:S13]  /*19870*/  ISETP.NE.AND P2, PT, R2, 0x3, PT ;  /* 0x000000030200780c */ /* 0x004fda0003f45270 */
[----:B------:R-:W-:Y:S05]  /*19880*/  @!P2 BRA `(.L_x_4681) ;  /* 0x000000000004a947 */ /* 0x000fea0003800000 */
[----:B------:R-:W-:Y:S01]  /*19890*/  BPT.TRAP 0x1 ;  /* 0x000000040000795c */ /* 0x000fe20000300000 */
.L_x_4681:
[----:B------:R2:W-:Y:S01]  /*198a0*/  SYNCS.ARRIVE.TRANS64.A1T0 RZ, [R6+URZ+0x38830], RZ ;  /* 0x038830ff06ff79a7 */ /* 0x0005e2000810003f */
[----:B------:R-:W-:Y:S05]  /*198b0*/  @!P2 BRA `(.L_x_4682) ;  /* 0x000000000004a947 */ /* 0x000fea0003800000 */
[----:B------:R-:W-:Y:S01]  /*198c0*/  BPT.TRAP 0x1 ;  /* 0x000000040000795c */ /* 0x000fe20000300000 */
.L_x_4682:
[----:B------:R-:W3:Y:S01]  /*198d0*/  SYNCS.PHASECHK.TRANS64.TRYWAIT P0, [R6+URZ+0x38860], R21 ;  /* 0x03886015060075a7 */ /* 0x000ee2000800017f */
[----:B------:R-:W-:Y:S04]  /*198e0*/  BSSY B1, `(.L_x_4683) ;  /* 0x0000002000017945 */ /* 0x000fe80003800000 */
[----:B---3--:R-:W-:Y:S05]  /*198f0*/  @!P0 BRA `(.L_x_4684) ;  /* 0x0000004800088947 */ /* 0x008fea0003800000 */
.L_x_4813:
[----:B------:R-:W-:Y:S05]  /*19900*/  BSYNC B1 ;  /* 0x0000000000017941 */ /* 0x000fea0003800000 */
.L_x_4683:
[----:B------:R-:W-:Y:S01]  /*19910*/  ULDC.64 UR4, c[0x0][0x328] ;  /* 0x0000ca0000047ab9 */ /* 0x000fe20000000a00 */
[C---:B------:R-:W-:Y:S01]  /*19920*/  LOP3.LUT P5, RZ, R22.reuse, 0x8, RZ, 0xc0, !PT ;  /* 0x0000000816ff7812 */ /* 0x040fe200078ac0ff */
[----:B------:R-:W-:Y:S01]  /*19930*/  IMAD R9, R9, UR4, RZ ;  /* 0x0000000409097c24 */ /* 0x000fe2000f8e02ff */
[----:B------:R-:W-:Y:S01]  /*19940*/  LOP3.LUT P4, RZ, R22, 0x4, RZ, 0xc0, !PT ;  /* 0x0000000416ff7812 */ /* 0x000fe2000788c0ff */
[----:B------:R-:W-:-:S04]  /*19950*/  IMAD.WIDE.U32 R2, R5, UR4, RZ ;  /* 0x0000000405027c25 */ /* 0x000fc8000f8e00ff */
[----:B------:R-:W-:Y:S01]  /*19960*/  IMAD R9, R5, UR5, R9 ;  /* 0x0000000505097c24 */ /* 0x000fe2000f8e0209 */
[----:B------:R-:W-:Y:S01]  /*19970*/  ULDC.64 UR4, c[0x0][0x338] ;  /* 0x0000ce0000047ab9 */ /* 0x000fe20000000a00 */
[----:B-1----:R-:W-:Y:S02]  /*19980*/  IMAD R17, R25, 0x7000, R8 ;  /* 0x0000700019117824 */ /* 0x002fe400078e0208 */
        /* <DEDUP_REMOVED lines=15> */
[----:B------:R-:W1:Y:S01]  /*19a80*/  SHFL.IDX PT, R2, R9, RZ, 0x181f ;  /* 0x00181fff09027589 */ /* 0x000e6200000e0000 */
[C---:B------:R-:W-:Y:S01]  /*19a90*/  LOP3.LUT P1, RZ, R22.reuse, 0x80, RZ, 0xc0, !PT ;  /* 0x0000008016ff7812 */ /* 0x040fe2000782c0ff */
[----:B------:R-:W-:Y:S01]  /*19aa0*/  IMAD R17, R17, 0x2, R23 ;  /* 0x0000000211117824 */ /* 0x000fe200078e0217 */
[C---:B------:R-:W-:Y:S01]  /*19ab0*/  LOP3.LUT P2, RZ, R22.reuse, 0x40, RZ, 0xc0, !PT ;  /* 0x0000004016ff7812 */ /* 0x040fe2000784c0ff */
[----:B------:R-:W4:Y:S01]  /*19ac0*/  SHFL.IDX PT, R3, R10, RZ, 0x181f ;  /* 0x00181fff0a037589 */ /* 0x000f2200000e0000 */
[----:B------:R-:W-:-:S03]  /*19ad0*/  LOP3.LUT R22, R22, 0xfff7ffff, RZ, 0xc0, !PT ;  /* 0xfff7ffff16167812 */ /* 0x000fc600078ec0ff */
[----:B------:R-:W5:Y:S01]  /*19ae0*/  SHFL.IDX PT, R14, R9, 0x1, 0x181f ;  /* 0x00381f00090e7f89 */ /* 0x000f6200000e0000 */
[----:B------:R-:W-:-:S03]  /*19af0*/  @P3 LOP3.LUT R22, R22, 0x80000, RZ, 0xfc, !PT ;  /* 0x0008000016163812 */ /* 0x000fc600078efcff */
[----:B------:R-:W0:Y:S01]  /*19b00*/  SHFL.IDX PT, R5, R10, 0x1, 0x181f ;  /* 0x00381f000a057f89 */ /* 0x000e2200000e0000 */
[C---:B------:R-:W-:Y:S02]  /*19b10*/  LOP3.LUT P3, RZ, R22.reuse, 0x20, RZ, 0xc0, !PT ;  /* 0x0000002016ff7812 */ /* 0x040fe4000786c0ff */
[C---:B------:R-:W-:Y:S01]  /*19b20*/  LOP3.LUT P6, RZ, R22.reuse, 0x10, RZ, 0xc0, !PT ;  /* 0x0000001016ff7812 */ /* 0x040fe200078cc0ff */
[----:B------:R-:W-:Y:S01]  /*19b30*/  SHFL.IDX PT, R8, R10, 0x2, 0x181f ;  /* 0x00581f000a087f89 */ /* 0x000fe200000e0000 */
[----:B------:R-:W-:-:S03]  /*19b40*/  LOP3.LUT R22, R22, 0xffdfffff, RZ, 0xc0, !PT ;  /* 0xffdfffff16167812 */ /* 0x000fc600078ec0ff */
[----:B------:R-:W-:Y:S01]  /*19b50*/  SHFL.IDX PT, R10, R10, 0x3, 0x181f ;  /* 0x00781f000a0a7f89 */ /* 0x000fe200000e0000 */
[----:B-1----:R-:W-:-:S05]  /*19b60*/  IADD3 R2, P0, R2, R0, RZ ;  /* 0x0000000002027210 */ /* 0x002fca0007f1e0ff */
[----:B------:R-:W-:Y:S01]  /*19b70*/  @P3 LOP3.LUT R22, R22, 0x200000, RZ, 0xfc, !PT ;  /* 0x0020000016163812 */ /* 0x000fe200078efcff */
[----:B----4-:R-:W-:Y:S01]  /*19b80*/  IMAD.X R3, RZ, RZ, R3, P0 ;  /* 0x000000ffff037224 */ /* 0x010fe200000e0603 */
[----:B------:R-:W-:-:S04]  /*19b90*/  ISETP.NE.U32.AND P0, PT, R33, RZ, PT ;  /* 0x000000ff2100720c */ /* 0x000fc80003f05070 */
[----:B------:R-:W-:Y:S01]  /*19ba0*/  LDGSTS.E.BYPASS.LTC128B.128 [R17+0x400], desc[UR40][R2.64], !P1 ;  /* 0x0040000002117fae */ /* 0x000fe2000c901d68 */
[----:B------:R-:W-:-:S03]  /*19bb0*/  ISETP.NE.U32.AND P1, PT, R31, RZ, PT ;  /* 0x000000ff1f00720c */ /* 0x000fc60003f25070 */
[----:B------:R-:W-:Y:S01]  /*19bc0*/  LDGSTS.E.BYPASS.LTC128B.128 [R17+0x2400], desc[UR40][R2.64+0x80], !P2 ;  /* 0x0240008002117fae */ /* 0x000fe2000d101d68 */
[----:B-----5:R-:W-:-:S03]  /*19bd0*/  IADD3 R4, P2, R14, R0, RZ ;  /* 0x000000000e047210 */ /* 0x020fc60007f5e0ff */
[----:B------:R-:W-:Y:S01]  /*19be0*/  LDGSTS.E.BYPASS.LTC128B.128 [R17+0x4400], desc[UR40][R2.64+0x100], !P3 ;  /* 0x0440010002117fae */ /* 0x000fe2000d901d68 */
[C---:B------:R-:W-:Y:S01]  /*19bf0*/  LOP3.LUT P3, RZ, R22.reuse, 0x80, RZ, 0xc0, !PT ;  /* 0x0000008016ff7812 */ /* 0x040fe2000786c0ff */
[----:B0-----:R-:W-:Y:S01]  /*19c00*/  IMAD.X R5, RZ, RZ, R5, P2 ;  /* 0x000000ffff057224 */ /* 0x001fe200010e0605 */
        /* <DEDUP_REMOVED lines=33> */
.L_x_4823:
[----:B------:R-:W-:Y:S02]  /*19e20*/  LOP3.LUT R22, R22, 0xffefffff, RZ, 0xc0, !PT ;  /* 0xffefffff16167812 */ /* 0x000fe400078ec0ff */
[----:B-1----:R-:W-:Y:S02]  /*19e30*/  IADD3 R2, P2, R14, R0, RZ ;  /* 0x000000000e027210 */ /* 0x002fe40007f5e0ff */
        /* <DEDUP_REMOVED lines=23> */
.L_x_4686:
[----:B------:R-:W-:Y:S02]  /*19fb0*/  PLOP3.LUT P1, PT, P1, P0, PT, 0xa2, 0x0 ;  /* 0x000000000000781c */ /* 0x000fe40000f21472 */
[----:B------:R-:W-:-:S08]  /*19fc0*/  @P0 R2UR P1, UR4, R6 ;  /* 0x00000000060402ca */ /* 0x000fd00000020000 */
[----:B------:R-:W-:-:S05]  /*19fd0*/  @P0 PLOP3.LUT P0, PT, P1, PT, PT, 0x80, 0x0 ;  /* 0x000000000000081c */ /* 0x000fca0000f0f070 */
[----:B------:R-:W-:Y:S01]  /*19fe0*/  @!P1 SYNCS.ARRIVE.TRANS64.RED.A0T1 RZ, [UR4+0x38850], RZ ;  /* 0x038850ffffff99a7 */ /* 0x000fe20008200404 */
[----:B------:R-:W-:Y:S07]  /*19ff0*/  @!P1 ARRIVES.LDGSTSBAR.64.TRANSCNT [UR4+0x38850] ;  /* 0x03885000ff0099b0 */ /* 0x000fee0008000a84 */
[----:B------:R-:W-:Y:S05]  /*1a000*/  @P0 BRA.U.ANY `(.L_x_4686) ;  /* 0xfffffffd00e80947 */ /* 0x000fea000393ffff */
[----:B------:R-:W-:Y:S01]  /*1a010*/  NOP ;  /* 0x0000000000007918 */ /* 0x000fe20000000000 */
[----:B0-----:R-:W4:Y:S02]  /*1a020*/  LDL R2, [R1+0x50] ;  /* 0x0000500001027983 */ /* 0x001f240000100800 */
[----:B----4-:R-:W-:-:S13]  /*1a030*/  ISETP.NE.AND P2, PT, R2, 0x3, PT ;  /* 0x000000030200780c */ /* 0x010fda0003f45270 */
[----:B------:R-:W-:Y:S05]  /*1a040*/  @!P2 BRA `(.L_x_4687) ;  /* 0x000000000004a947 */ /* 0x000fea0003800000 */
[----:B------:R-:W-:Y:S01]  /*1a050*/  BPT.TRAP 0x1 ;  /* 0x000000040000795c */ /* 0x000fe20000300000 */
.L_x_4687:
[----:B------:R1:W-:Y:S01]  /*1a060*/  SYNCS.ARRIVE.TRANS64.A1T0 RZ, [R6+URZ+0x38850], RZ ;  /* 0x038850ff06ff79a7 */ /* 0x0003e2000810003f */
[----:B------:R-:W-:Y:S05]  /*1a070*/  @P3 BRA `(.L_x_4688) ;  /* 0xfffffff000503947 */ /* 0x000fea000383ffff */
.L_x_4675:
[----:B------:R-:W-:Y:S05]  /*1a080*/  BSYNC B0 ;  /* 0x0000000000007941 */ /* 0x000fea0003800000 */
.L_x_4674:
        /* <DEDUP_REMOVED lines=21> */
.L_x_4690:
[----:B------:R-:W-:Y:S05]  /*1a1e0*/  BSYNC B0 ;  /* 0x0000000000007941 */ /* 0x000fea0003800000 */
.L_x_4689:
[----:B------:R-:W-:-:S07]  /*1a1f0*/  SEL R25, R25, RZ, P0 ;  /* 0x000000ff19197207 */ /* 0x000fce0000000000 */
.L_x_4643:
[----:B------:R-:W-:Y:S05]  /*1a200*/  BSYNC B7 ;  /* 0x0000000000077941 */ /* 0x000fea0003800000 */
.L_x_4641:
        /* <DEDUP_REMOVED lines=11> */
.L_x_4691:
        /* <DEDUP_REMOVED lines=36> */
.L_x_4833:
[----:B------:R-:W-:Y:S02]  /*1a500*/  ULDC UR4, c[0x0][0xd38] ;  /* 0x00034e0000047ab9 */ /* 0x000fe40000000800 */
[----:B------:R-:W-:-:S04]  /*1a510*/  IMAD.U32 R16, RZ, RZ, UR4 ;  /* 0x00000004ff107e24 */ /* 0x000fc8000f8e00ff */
[----:B-1----:R-:W-:-:S04]  /*1a520*/  IMAD R5, R14, R16, RZ ;  /* 0x000000100e057224 */ /* 0x002fc800078e02ff */
[----:B------:R-:W-:-:S05]  /*1a530*/  IMAD.IADD R4, R4, 0x1, R5 ;  /* 0x0000000104047824 */ /* 0x000fca00078e0205 */
[----:B------:R-:W-:-:S13]  /*1a540*/  ISETP.GT.AND P6, PT, R4, R0, PT ;  /* 0x000000000400720c */ /* 0x000fda0003fc4270 */
[----:B------:R-:W-:Y:S05]  /*1a550*/  @P6 BRA `(.L_x_4694) ;  /* 0x00000000009c6947 */ /* 0x000fea0003800000 */
.L_x_4699:
        /* <DEDUP_REMOVED lines=14> */
.L_x_4697:
[----:B------:R-:W-:Y:S05]  /*1a640*/  BSYNC B0 ;  /* 0x0000000000007941 */ /* 0x000fea0003800000 */
.L_x_4696:
        /* <DEDUP_REMOVED lines=18> */
.L_x_4841:
[----:B------:R-:W-:Y:S02]  /*1a770*/  ULDC UR4, c[0x0][0xd38] ;  /* 0x00034e0000047ab9 */ /* 0x000fe40000000800 */
[----:B------:R-:W-:-:S04]  /*1a780*/  IMAD.U32 R16, RZ, RZ, UR4 ;  /* 0x00000004ff107e24 */ /* 0x000fc8000f8e00ff */
[----:B-1----:R-:W-:-:S04]  /*1a790*/  IMAD R5, R14, R16, RZ ;  /* 0x000000100e057224 */ /* 0x002fc800078e02ff */
[----:B------:R-:W-:-:S05]  /*1a7a0*/  IMAD.IADD R4, R5, 0x1, R4 ;  /* 0x0000000105047824 */ /* 0x000fca00078e0204 */
[----:B------:R-:W-:-:S13]  /*1a7b0*/  ISETP.GT.AND P6, PT, R4, R0, PT ;  /* 0x000000000400720c */ /* 0x000fda0003fc4270 */
[----:B------:R-:W-:Y:S05]  /*1a7c0*/  @!P6 BRA `(.L_x_4699) ;  /* 0xfffffffc0064e947 */ /* 0x000fea000383ffff */
.L_x_4694:
        /* <DEDUP_REMOVED lines=8> */
.L_x_4845:
[----:B------:R-:W-:Y:S01]  /*1a850*/  ISETP.NE.AND P0, PT, R6, RZ, PT ;  /* 0x000000ff0600720c */ /* 0x000fe20003f05270 */
[----:B------:R-:W-:-:S12]  /*1a860*/  IMAD.MOV.U32 R14, RZ, RZ, RZ ;  /* 0x000000ffff0e7224 */ /* 0x000fd800078e00ff */
[----:B------:R-:W-:Y:S05]  /*1a870*/  @!P0 BRA `(.L_x_4701) ;  /* 0x0000000000108947 */ /* 0x000fea0003800000 */
[----:B------:R-:W-:Y:S01]  /*1a880*/  UMOV UR4, 0xffffffff ;  /* 0xffffffff00047882 */ /* 0x000fe20000000000 */
[----:B------:R-:W-:Y:S02]  /*1a890*/  VIADD R12, R4, 0xffffffff ;  /* 0xffffffff040c7836 */ /* 0x000fe40000000000 */
[----:B------:R-:W-:Y:S05]  /*1a8a0*/  BRA.DIV UR4, `(.L_x_4702) ;  /* 0x0000004a04347947 */ /* 0x000fea000b800000 */
[----:B------:R3:W4:Y:S02]  /*1a8b0*/  SHFL.IDX PT, R14, R3, R12, 0x1f ;  /* 0x00001f0c030e7589 */ /* 0x00072400000e0000 */
.L_x_4701:
        /* <DEDUP_REMOVED lines=31> */
.L_x_4695:
[----:B------:R-:W-:Y:S01]  /*1aab0*/  UMOV UR4, URZ ;  /* 0x0000003f00047c82 */ /* 0x000fe20008000000 */
[----:B------:R-:W-:Y:S01]  /*1aac0*/  UMOV UR5, URZ ;  /* 0x0000003f00057c82 */ /* 0x000fe20008000000 */
[----:B------:R-:W-:Y:S01]  /*1aad0*/  ULDC UR6, c[0x0][0xd3c] ;  /* 0x00034f0000067ab9 */ /* 0x000fe20000000800 */
[----:B------:R-:W-:Y:S02]  /*1aae0*/  IMAD.MOV.U32 R16, RZ, RZ, R0 ;  /* 0x000000ffff107224 */ /* 0x000fe400078e0000 */
[----:B------:R-:W-:Y:S02]  /*1aaf0*/  IMAD.U32 R17, RZ, RZ, UR4 ;  /* 0x00000004ff117e24 */ /* 0x000fe4000f8e00ff */
[----:B------:R-:W-:Y:S02]  /*1ab00*/  IMAD.U32 R18, RZ, RZ, UR5 ;  /* 0x00000005ff127e24 */ /* 0x000fe4000f8e00ff */
[----:B------:R-:W-:-:S07]  /*1ab10*/  IMAD.U32 R19, RZ, RZ, UR6 ;  /* 0x00000006ff137e24 */ /* 0x000fce000f8e00ff */
.L_x_4703:
        /* <DEDUP_REMOVED lines=10> */
.L_x_4692:
[----:B------:R-:W-:Y:S02]  /*1abc0*/  ULDC UR4, c[0x0][0xd3c] ;  /* 0x00034f0000047ab9 */ /* 0x000fe40000000800 */
[----:B----4-:R-:W-:-:S13]  /*1abd0*/  ISETP.GE.AND P0, PT, R19, UR4, PT ;  /* 0x0000000413007c0c */ /* 0x010fda000bf06270 */
[----:B------:R-:W-:Y:S05]  /*1abe0*/  @!P0 BRA `(.L_x_4704) ;  /* 0xffffff8c00cc8947 */ /* 0x000fea000383ffff */
[----:B------:R-:W-:Y:S05]  /*1abf0*/  BSYNC B8 ;  /* 0x0000000000087941 */ /* 0x000fea0003800000 */
.L_x_4591:
        /* <DEDUP_REMOVED lines=12> */
.L_x_4848:
[----:B------:R-:W-:Y:S05]  /*1acc0*/  BSYNC B0 ;  /* 0x0000000000007941 */ /* 0x000fea0003800000 */
.L_x_4705:
[----:B------:R-:W-:-:S03]  /*1acd0*/  UMOV UR4, 0xffffffff ;  /* 0xffffffff00047882 */ /* 0x000fc60000000000 */
[----:B------:R-:W-:Y:S05]  /*1ace0*/  BRA.DIV UR4, `(.L_x_4707) ;  /* 0x00000046045c7947 */ /* 0x000fea000b800000 */
[----:B0-----:R-:W0:Y:S02]  /*1acf0*/  S2R R0, SR_TID.X ;  /* 0x0000000000007919 */ /* 0x001e240000002100 */
[----:B0-----:R-:W-:-:S04]  /*1ad00*/  SHF.R.U32.HI R0, RZ, 0x5, R0 ;  /* 0x00000005ff007819 */ /* 0x001fc80000011600 */
[----:B------:R-:W-:-:S05]  /*1ad10*/  LOP3.LUT R0, R0, 0x3, RZ, 0xc0, !PT ;  /* 0x0000000300007812 */ /* 0x000fca00078ec0ff */
[----:B------:R0:W1:Y:S02]  /*1ad20*/  SHFL.IDX PT, R14, R0, RZ, 0x1f ;  /* 0x00001fff000e7589 */ /* 0x00006400000e0000 */
.L_x_4851:
[----:B-1----:R-:W-:-:S13]  /*1ad30*/  ISETP.NE.AND P0, PT, R14, RZ, PT ;  /* 0x000000ff0e00720c */ /* 0x002fda0003f05270 */
[----:B------:R-:W-:Y:S05]  /*1ad40*/  @P0 BRA `(.L_x_4460) ;  /* 0x0000000000880947 */ /* 0x000fea0003800000 */
[----:B------:R-:W-:-:S03]  /*1ad50*/  UMOV UR4, 0xffffffff ;  /* 0xffffffff00047882 */ /* 0x000fc60000000000 */
[----:B------:R-:W-:Y:S05]  /*1ad60*/  BRA.DIV UR4, `(.L_x_4708) ;  /* 0x0000004604707947 */ /* 0x000fea000b800000 */
[----:B------:R-:W-:-:S13]  /*1ad70*/  ELECT P6, URZ, PT ;  /* 0x00000000003f782f */ /* 0x000fda00038c0000 */
.L_x_4854:
[----:B------:R-:W-:Y:S05]  /*1ad80*/  @!P6 BRA `(.L_x_4460) ;  /* 0x000000000078e947 */ /* 0x000fea0003800000 */
[----:B0-----:R-:W4:Y:S02]  /*1ad90*/  LDL.LU R0, [R1+0x8] ;  /* 0x0000080001007983 */ /* 0x001f240000300800 */
[----:B----4-:R-:W-:-:S04]  /*1ada0*/  LOP3.LUT R0, R0, 0x2, RZ, 0xfc, !PT ;  /* 0x0000000200007812 */ /* 0x010fc800078efcff */
[----:B------:R-:W-:-:S13]  /*1adb0*/  ISETP.NE.AND P0, PT, R0, 0x3, PT ;  /* 0x000000030000780c */ /* 0x000fda0003f05270 */
[----:B------:R-:W-:Y:S05]  /*1adc0*/  @!P0 BRA `(.L_x_4709) ;  /* 0x0000000000048947 */ /* 0x000fea0003800000 */
[----:B------:R-:W-:Y:S01]  /*1add0*/  BPT.TRAP 0x1 ;  /* 0x000000040000795c */ /* 0x000fe20000300000 */
.L_x_4709:
[C---:B------:R-:W-:Y:S01]  /*1ade0*/  IMAD R5, R25.reuse, 0x8, R4 ;  /* 0x0000000819057824 */ /* 0x040fe200078e0204 */
[----:B------:R-:W-:Y:S01]  /*1adf0*/  SHF.L.U32 R0, R28, 0x1f, RZ ;  /* 0x0000001f1c007819 */ /* 0x000fe200000006ff */
[----:B------:R-:W-:-:S03]  /*1ae00*/  VIADD R25, R25, 0x1 ;  /* 0x0000000119197836 */ /* 0x000fc60000000000 */
[----:B------:R-:W0:Y:S02]  /*1ae10*/  SYNCS.PHASECHK.TRANS64.TRYWAIT P1, [R5+URZ+0x38840], R0 ;  /* 0x03884000050075a7 */ /* 0x000e24000802017f */
[----:B------:R-:W-:-:S04]  /*1ae20*/  ISETP.NE.AND P2, PT, R25, 0x2, PT ;  /* 0x000000021900780c */ /* 0x000fc80003f45270 */
[----:B------:R-:W-:Y:S01]  /*1ae30*/  SEL R3, RZ, 0x1, P2 ;  /* 0x00000001ff037807 */ /* 0x000fe20001000000 */
[----:B0-----:R-:W-:Y:S08]  /*1ae40*/  @!P1 BRA `(.L_x_4710) ;  /* 0x0000004400589947 */ /* 0x001ff00003800000 */
.L_x_4855:
[----:B------:R-:W-:Y:S02]  /*1ae50*/  SEL R25, R25, RZ, P2 ;  /* 0x000000ff19197207 */ /* 0x000fe40001000000 */
[----:B------:R-:W-:Y:S01]  /*1ae60*/  LOP3.LUT R2, R28, R3, RZ, 0x3c, !PT ;  /* 0x000000031c027212 */ /* 0x000fe200078e3cff */
[----:B------:R-:W-:Y:S06]  /*1ae70*/  @!P0 BRA `(.L_x_4711) ;  /* 0x0000000000048947 */ /* 0x000fec0003800000 */
[----:B------:R-:W-:Y:S01]  /*1ae80*/  BPT.TRAP 0x1 ;  /* 0x000000040000795c */ /* 0x000fe20000300000 */
.L_x_4711:
[----:B------:R-:W-:Y:S01]  /*1ae90*/  IMAD R25, R25, 0x8, R4 ;  /* 0x0000000819197824 */ /* 0x000fe200078e0204 */
[----:B------:R-:W-:-:S04]  /*1aea0*/  SHF.L.U32 R2, R2, 0x1f, RZ ;  /* 0x0000001f02027819 */ /* 0x000fc800000006ff */
[----:B------:R-:W1:Y:S02]  /*1aeb0*/  SYNCS.PHASECHK.TRANS64.TRYWAIT P1, [R25+URZ+0x38840], R2 ;  /* 0x03884002190075a7 */ /* 0x000e64000802017f */
[----:B-1----:R-:W-:Y:S05]  /*1aec0*/  @!P1 BRA `(.L_x_4712) ;  /* 0x00000044004c9947 */ /* 0x002fea0003800000 */
.L_x_4856:
[----:B------:R-:W-:Y:S05]  /*1aed0*/  @!P0 BRA `(.L_x_4713) ;  /* 0x0000000000048947 */ /* 0x000fea0003800000 */
[----:B------:R-:W-:Y:S01]  /*1aee0*/  BPT.TRAP 0x1 ;  /* 0x000000040000795c */ /* 0x000fe20000300000 */
.L_x_4713:
[----:B------:R-:W4:Y:S02]  /*1aef0*/  SYNCS.PHASECHK.TRANS64.TRYWAIT P1, [R5+URZ+0x38860], R0 ;  /* 0x03886000050075a7 */ /* 0x000f24000802017f */
[----:B----4-:R-:W-:Y:S05]  /*1af00*/  @!P1 BRA `(.L_x_4714) ;  /* 0x0000004400509947 */ /* 0x010fea0003800000 */
.L_x_4857:
[----:B------:R-:W-:Y:S05]  /*1af10*/  @!P0 BRA `(.L_x_4715) ;  /* 0x0000000000048947 */ /* 0x000fea0003800000 */
[----:B------:R-:W-:Y:S01]  /*1af20*/  BPT.TRAP 0x1 ;  /* 0x000000040000795c */ /* 0x000fe20000300000 */
.L_x_4715:
[----:B------:R0:W0:Y:S02]  /*1af30*/  SYNCS.PHASECHK.TRANS64.TRYWAIT P0, [R25+URZ+0x38860], R2 ;  /* 0x03886002190075a7 */ /* 0x000024000800017f */
[----:B0-----:R-:W-:Y:S05]  /*1af40*/  @!P0 NANOSLEEP.SYNCS 0x989680 ;  /* 0x009896800000895d */ /* 0x001fea0003900000 */
[----:B------:R-:W0:Y:S02]  /*1af50*/  @!P0 SYNCS.PHASECHK.TRANS64 P0, [R25+URZ+0x38860], R2 ;  /* 0x03886002190085a7 */ /* 0x000e24000800007f */
[----:B0-----:R-:W-:Y:S05]  /*1af60*/  @!P0 BRA `(.L_x_4715) ;  /* 0xfffffffc00f08947 */ /* 0x001fea000383ffff */
.L_x_4460:
[----:B------:R-:W-:Y:S05]  /*1af70*/  BSYNC B9 ;  /* 0x0000000000097941 */ /* 0x000fea0003800000 */
.L_x_4457:
[----:B------:R-:W-:Y:S05]  /*1af80*/  EXIT ;  /* 0x000000000000794d */ /* 0x000fea0003800000 */
.L_x_4476:
[----:B0-----:R0:W1:Y:S02]  /*1af90*/  SYNCS.PHASECHK.TRANS64.TRYWAIT P5, [R64+URZ+0x38890], R75 ;  /* 0x0388904b400075a7 */ /* 0x00106400080a017f */
[----:B-1----:R-:W-:Y:S05]  /*1afa0*/  @!P5 NANOSLEEP.SYNCS 0x989680 ;  /* 0x009896800000d95d */ /* 0x002fea0003900000 */
[----:B------:R-:W1:Y:S02]  /*1afb0*/  @!P5 SYNCS.PHASECHK.TRANS64 P5, [R64+URZ+0x38890], R75 ;  /* 0x0388904b4000d5a7 */ /* 0x000e6400080a007f */
[----:B-1----:R-:W-:Y:S05]  /*1afc0*/  @!P5 BRA `(.L_x_4476) ;  /* 0xfffffffc00f0d947 */ /* 0x002fea000383ffff */
[----:B------:R-:W-:Y:S05]  /*1afd0*/  BRA `(.L_x_4716) ;  /* 0xfffffe7800b47947 */ /* 0x000fea000383ffff */
.L_x_4477:
        /* <DEDUP_REMOVED lines=8> */
.L_x_4718:
[----:B------:R-:W-:Y:S05]  /*1b060*/  BSYNC B1 ;  /* 0x0000000000017941 */ /* 0x000fea0003800000 */
.L_x_4717:
        /* <DEDUP_REMOVED lines=8> */
.L_x_4719:
[----:B------:R-:W-:Y:S05]  /*1b0f0*/  BRA `(.L_x_4720) ;  /* 0xfffffe7800807947 */ /* 0x000fea000383ffff */
.L_x_4487:
[----:B0-----:R0:W1:Y:S02]  /*1b100*/  SYNCS.PHASECHK.TRANS64.TRYWAIT P6, [R64+URZ+0x38890], R75 ;  /* 0x0388904b400075a7 */ /* 0x00106400080c017f */
[----:B-1----:R-:W-:Y:S05]  /*1b110*/  @!P6 NANOSLEEP.SYNCS 0x989680 ;  /* 0x009896800000e95d */ /* 0x002fea0003900000 */
[----:B------:R-:W1:Y:S02]  /*1b120*/  @!P6 SYNCS.PHASECHK.TRANS64 P6, [R64+URZ+0x38890], R75 ;  /* 0x0388904b4000e5a7 */ /* 0x000e6400080c007f */
[----:B-1----:R-:W-:Y:S05]  /*1b130*/  @!P6 BRA `(.L_x_4487) ;  /* 0xfffffffc00f0e947 */ /* 0x002fea000383ffff */
[----:B------:R-:W-:Y:S05]  /*1b140*/  BRA `(.L_x_4721) ;  /* 0xfffffe8400087947 */ /* 0x000fea000383ffff */
.L_x_4488:
        /* <DEDUP_REMOVED lines=8> */
.L_x_4723:
[----:B------:R-:W-:Y:S05]  /*1b1d0*/  BSYNC B1 ;  /* 0x0000000000017941 */ /* 0x000fea0003800000 */
.L_x_4722:
        /* <DEDUP_REMOVED lines=8> */
.L_x_4724:
[----:B------:R-:W-:Y:S01]  /*1b260*/  IMAD.MOV.U32 R71, RZ, RZ, R14 ;  /* 0x000000ffff477224 */ /* 0x000fe200078e000e */
[----:B------:R-:W-:Y:S06]  /*1b270*/  BRA `(.L_x_4725) ;  /* 0xfffffe8000d07947 */ /* 0x000fec000383ffff */
.L_x_4493:
[----:B-1----:R1:W2:Y:S02]  /*1b280*/  SYNCS.PHASECHK.TRANS64.TRYWAIT P4, [R64+URZ+0x38890], R75 ;  /* 0x0388904b400075a7 */ /* 0x0022a4000808017f */
[----:B--2---:R-:W-:Y:S05]  /*1b290*/  @!P4 NANOSLEEP.SYNCS 0x989680 ;  /* 0x009896800000c95d */ /* 0x004fea0003900000 */
[----:B------:R-:W2:Y:S02]  /*1b2a0*/  @!P4 SYNCS.PHASECHK.TRANS64 P4, [R64+URZ+0x38890], R75 ;  /* 0x0388904b4000c5a7 */ /* 0x000ea4000808007f */
[----:B--2---:R-:W-:Y:S05]  /*1b2b0*/  @!P4 BRA `(.L_x_4493) ;  /* 0xfffffffc00f0c947 */ /* 0x004fea000383ffff */
[----:B------:R-:W-:Y:S05]  /*1b2c0*/  BRA `(.L_x_4726) ;  /* 0xfffffe8800d07947 */ /* 0x000fea000383ffff */
.L_x_4494:
[----:B------:R-:W-:Y:S01]  /*1b2d0*/  BSSY B1, `(.L_x_4727) ;  /* 0x0000007000017945 */ /* 0x000fe20003800000 */
[----:B------:R-:W-:Y:S02]  /*1b2e0*/  IMAD.MOV.U32 R12, RZ, RZ, RZ ;  /* 0x000000ffff0c7224 */ /* 0x000fe400078e00ff */
[----:B------:R-:W-:Y:S02]  /*1b2f0*/  IMAD.MOV.U32 R11, RZ, RZ, 0x1c1f ;  /* 0x00001c1fff0b7424 */ /* 0x000fe400078e00ff */
[----:B------:R-:W-:-:S07]  /*1b300*/  IMAD.MOV.U32 R15, RZ, RZ, -0x1 ;  /* 0xffffffffff0f7424 */ /* 0x000fce00078e00ff */
[----:B-1----:R-:W-:Y:S05]  /*1b310*/  WARPSYNC.COLLECTIVE R15, `(.L_x_4728) ;  /* 0x000000000f087348 */ /* 0x002fea0003c00000 */
[----:B------:R0:W2:Y:S02]  /*1b320*/  SHFL.IDX P6, R14, R13, R12, R11 ;  /* 0x0000000c0d0e7389 */ /* 0x0000a400000c000b */
[----:B012---:R-:W-:Y:S01]  /*1b330*/  ENDCOLLECTIVE ;  /* 0x000000000000791b */ /* 0x007fe20003800000 */
.L_x_4728:
[----:B------:R-:W-:Y:S05]  /*1b340*/  BSYNC B1 ;  /* 0x0000000000017941 */ /* 0x000fea0003800000 */
.L_x_4727:
        /* <DEDUP_REMOVED lines=8> */
.L_x_4729:
[----:B------:R-:W-:Y:S05]  /*1b3d0*/  BRA `(.L_x_4730) ;  /* 0xfffffe8800f87947 */ /* 0x000fea000383ffff */
.L_x_4498:
[----:B-1----:R1:W3:Y:S02]  /*1b3e0*/  SYNCS.PHASECHK.TRANS64.TRYWAIT P3, [R64+URZ+0x388b0], R75 ;  /* 0x0388b04b400075a7 */ /* 0x0022e4000806017f */
[----:B---3--:R-:W-:Y:S05]  /*1b3f0*/  @!P3 NANOSLEEP.SYNCS 0x989680 ;  /* 0x009896800000b95d */ /* 0x008fea0003900000 */
[----:B------:R-:W3:Y:S02]  /*1b400*/  @!P3 SYNCS.PHASECHK.TRANS64 P3, [R64+URZ+0x388b0], R75 ;  /* 0x0388b04b4000b5a7 */ /* 0x000ee4000806007f */
[----:B---3--:R-:W-:Y:S05]  /*1b410*/  @!P3 BRA `(.L_x_4498) ;  /* 0xfffffffc00f0b947 */ /* 0x008fea000383ffff */
[----:B------:R-:W-:Y:S05]  /*1b420*/  BRA `(.L_x_4731) ;  /* 0xfffffe8c00847947 */ /* 0x000fea000383ffff */
.L_x_4523:
        /* <DEDUP_REMOVED lines=8> */
.L_x_4733:
[----:B------:R-:W-:Y:S05]  /*1b4b0*/  BSYNC B1 ;  /* 0x0000000000017941 */ /* 0x000fea0003800000 */
.L_x_4732:
        /* <DEDUP_REMOVED lines=8> */
.L_x_4734:
[----:B------:R-:W-:Y:S02]  /*1b540*/  IMAD.MOV.U32 R13, RZ, RZ, R29 ;  /* 0x000000ffff0d7224 */ /* 0x000fe400078e001d */
[----:B------:R-:W-:-:S07]  /*1b550*/  IMAD.MOV.U32 R0, RZ, RZ, R14 ;  /* 0x000000ffff007224 */ /* 0x000fce00078e000e */
[----:B------:R-:W-:Y:S05]  /*1b560*/  WARPSYNC.COLLECTIVE R15, `(.L_x_4735) ;  /* 0x000000000f087348 */ /* 0x000fea0003c00000 */
[----:B------:R0:W1:Y:S02]  /*1b570*/  SHFL.IDX P6, R14, R13, R12, R11 ;  /* 0x0000000c0d0e7389 */ /* 0x00006400000c000b */
[----:B01----:R-:W-:Y:S01]  /*1b580*/  ENDCOLLECTIVE ;  /* 0x000000000000791b */ /* 0x003fe20003800000 */
.L_x_4735:
[----:B------:R-:W-:Y:S02]  /*1b590*/  IMAD.MOV.U32 R13, RZ, RZ, R28 ;  /* 0x000000ffff0d7224 */ /* 0x000fe400078e001c */
[----:B------:R-:W-:-:S07]  /*1b5a0*/  IMAD.MOV.U32 R5, RZ, RZ, R14 ;  /* 0x000000ffff057224 */ /* 0x000fce00078e000e */
[----:B------:R-:W-:Y:S05]  /*1b5b0*/  WARPSYNC.COLLECTIVE R15, `(.L_x_4736) ;  /* 0x000000000f087348 */ /* 0x000fea0003c00000 */
[----:B------:R0:W1:Y:S02]  /*1b5c0*/  SHFL.IDX P6, R14, R13, R12, R11 ;  /* 0x0000000c0d0e7389 */ /* 0x00006400000c000b */
[----:B01----:R-:W-:Y:S01]  /*1b5d0*/  ENDCOLLECTIVE ;  /* 0x000000000000791b */ /* 0x003fe20003800000 */
.L_x_4736:
[----:B------:R-:W-:Y:S05]  /*1b5e0*/  BRA `(.L_x_4737) ;  /* 0xfffffeb800ac7947 */ /* 0x000fea000383ffff */
.L_x_4527:
[----:B0-----:R0:W1:Y:S02]  /*1b5f0*/  SYNCS.PHASECHK.TRANS64.TRYWAIT P0, [R2+URZ+0x38800], R13 ;  /* 0x0388000d020075a7 */ /* 0x001064000800017f */
[----:B-1----:R-:W-:Y:S05]  /*1b600*/  @!P0 NANOSLEEP.SYNCS 0x989680 ;  /* 0x009896800000895d */ /* 0x002fea0003900000 */
[----:B------:R-:W1:Y:S02]  /*1b610*/  @!P0 SYNCS.PHASECHK.TRANS64 P0, [R2+URZ+0x38800], R13 ;  /* 0x0388000d020085a7 */ /* 0x000e64000800007f */
[----:B-1----:R-:W-:Y:S05]  /*1b620*/  @!P0 BRA `(.L_x_4527) ;  /* 0xfffffffc00f08947 */ /* 0x002fea000383ffff */
[----:B------:R-:W-:Y:S05]  /*1b630*/  BRA `(.L_x_4738) ;  /* 0xfffffebc00b87947 */ /* 0x000fea000383ffff */
.L_x_4535:
        /* <DEDUP_REMOVED lines=8> */
.L_x_4740:
[----:B------:R-:W-:Y:S05]  /*1b6c0*/  BSYNC B1 ;  /* 0x0000000000017941 */ /* 0x000fea0003800000 */
.L_x_4739:
        /* <DEDUP_REMOVED lines=8> */
.L_x_4741:
[----:B------:R-:W-:Y:S02]  /*1b750*/  IMAD.MOV.U32 R13, RZ, RZ, R29 ;  /* 0x000000ffff0d7224 */ /* 0x000fe400078e001d */
[----:B------:R-:W-:-:S07]  /*1b760*/  IMAD.MOV.U32 R3, RZ, RZ, R14 ;  /* 0x000000ffff037224 */ /* 0x000fce00078e000e */
[----:B------:R-:W-:Y:S05]  /*1b770*/  WARPSYNC.COLLECTIVE R15, `(.L_x_4742) ;  /* 0x000000000f087348 */ /* 0x000fea0003c00000 */
[----:B------:R0:W1:Y:S02]  /*1b780*/  SHFL.IDX P6, R14, R13, R12, R11 ;  /* 0x0000000c0d0e7389 */ /* 0x00006400000c000b */
[----:B01----:R-:W-:Y:S01]  /*1b790*/  ENDCOLLECTIVE ;  /* 0x000000000000791b */ /* 0x003fe20003800000 */
.L_x_4742:
[----:B------:R-:W-:Y:S02]  /*1b7a0*/  IMAD.MOV.U32 R13, RZ, RZ, R28 ;  /* 0x000000ffff0d7224 */ /* 0x000fe400078e001c */
[----:B------:R-:W-:-:S07]  /*1b7b0*/  IMAD.MOV.U32 R20, RZ, RZ, R14 ;  /* 0x000000ffff147224 */ /* 0x000fce00078e000e */
[----:B------:R-:W-:Y:S05]  /*1b7c0*/  WARPSYNC.COLLECTIVE R15, `(.L_x_4743) ;  /* 0x000000000f087348 */ /* 0x000fea0003c00000 */
[----:B------:R0:W1:Y:S02]  /*1b7d0*/  SHFL.IDX P6, R14, R13, R12, R11 ;  /* 0x0000000c0d0e7389 */ /* 0x00006400000c000b */
[----:B01----:R-:W-:Y:S01]  /*1b7e0*/  ENDCOLLECTIVE ;  /* 0x000000000000791b */ /* 0x003fe20003800000 */
.L_x_4743:
[----:B------:R-:W-:Y:S05]  /*1b7f0*/  BRA `(.L_x_4744) ;  /* 0xfffffec800287947 */ /* 0x000fea000383ffff */
.L_x_4539:
[----:B0-----:R0:W1:Y:S02]  /*1b800*/  SYNCS.PHASECHK.TRANS64.TRYWAIT P1, [R2+URZ+0x38800], R31 ;  /* 0x0388001f020075a7 */ /* 0x001064000802017f */
[----:B-1----:R-:W-:Y:S05]  /*1b810*/  @!P1 NANOSLEEP.SYNCS 0x989680 ;  /* 0x009896800000995d */ /* 0x002fea0003900000 */
[----:B------:R-:W1:Y:S02]  /*1b820*/  @!P1 SYNCS.PHASECHK.TRANS64 P1, [R2+URZ+0x38800], R31 ;  /* 0x0388001f020095a7 */ /* 0x000e64000802007f */
[----:B-1----:R-:W-:Y:S05]  /*1b830*/  @!P1 BRA `(.L_x_4539) ;  /* 0xfffffffc00f09947 */ /* 0x002fea000383ffff */
[----:B------:R-:W-:Y:S05]  /*1b840*/  BRA `(.L_x_4745) ;  /* 0xfffffecc00087947 */ /* 0x000fea000383ffff */
.L_x_4545:
[----:B-1----:R1:W2:Y:S02]  /*1b850*/  SYNCS.PHASECHK.TRANS64.TRYWAIT P1, [R13+URZ+0x38830], R20 ;  /* 0x038830140d0075a7 */ /* 0x0022a4000802017f */
[----:B--2---:R-:W-:Y:S05]  /*1b860*/  @!P1 NANOSLEEP.SYNCS 0x989680 ;  /* 0x009896800000995d */ /* 0x004fea0003900000 */
[----:B------:R-:W2:Y:S02]  /*1b870*/  @!P1 SYNCS.PHASECHK.TRANS64 P1, [R13+URZ+0x38830], R20 ;  /* 0x038830140d0095a7 */ /* 0x000ea4000802007f */
[----:B--2---:R-:W-:Y:S05]  /*1b880*/  @!P1 BRA `(.L_x_4545) ;  /* 0xfffffffc00f09947 */ /* 0x004fea000383ffff */
[----:B------:R-:W-:Y:S05]  /*1b890*/  BRA `(.L_x_4544) ;  /* 0xfffffed8003c7947 */ /* 0x000fea000383ffff */
.L_x_4547:
[----:B--2---:R2:W3:Y:S02]  /*1b8a0*/  SYNCS.PHASECHK.TRANS64.TRYWAIT P1, [R2+URZ+0x38810], R3 ;  /* 0x03881003020075a7 */ /* 0x0044e4000802017f */
[----:B---3--:R-:W-:Y:S05]  /*1b8b0*/  @!P1 NANOSLEEP.SYNCS 0x989680 ;  /* 0x009896800000995d */ /* 0x008fea0003900000 */
[----:B------:R-:W3:Y:S02]  /*1b8c0*/  @!P1 SYNCS.PHASECHK.TRANS64 P1, [R2+URZ+0x38810], R3 ;  /* 0x03881003020095a7 */ /* 0x000ee4000802007f */
[----:B---3--:R-:W-:Y:S05]  /*1b8d0*/  @!P1 BRA `(.L_x_4547) ;  /* 0xfffffffc00f09947 */ /* 0x008fea000383ffff */
[----:B------:R-:W-:Y:S05]  /*1b8e0*/  BRA `(.L_x_4746) ;  /* 0xfffffed800ec7947 */ /* 0x000fea000383ffff */
.L_x_4551:
[----:B--2---:R2:W4:Y:S02]  /*1b8f0*/  SYNCS.PHASECHK.TRANS64.TRYWAIT P1, [R13+URZ+0x38850], R20 ;  /* 0x038850140d0075a7 */ /* 0x004524000802017f */
[----:B----4-:R-:W-:Y:S05]  /*1b900*/  @!P1 NANOSLEEP.SYNCS 0x989680 ;  /* 0x009896800000995d */ /* 0x010fea0003900000 */
[----:B------:R-:W4:Y:S02]  /*1b910*/  @!P1 SYNCS.PHASECHK.TRANS64 P1, [R13+URZ+0x38850], R20 ;  /* 0x038850140d0095a7 */ /* 0x000f24000802007f */
[----:B----4-:R-:W-:Y:S05]  /*1b920*/  @!P1 BRA `(.L_x_4551) ;  /* 0xfffffffc00f09947 */ /* 0x010fea000383ffff */
[----:B------:R-:W-:Y:S05]  /*1b930*/  BRA `(.L_x_4550) ;  /* 0xfffffedc00187947 */ /* 0x000fea000383ffff */
.L_x_4560:
[----:B-1----:R1:W2:Y:S02]  /*1b940*/  SYNCS.PHASECHK.TRANS64.TRYWAIT P2, [R14+URZ+0x38830], R3 ;  /* 0x038830030e0075a7 */ /* 0x0022a4000804017f */
[----:B--2---:R-:W-:Y:S05]  /*1b950*/  @!P2 NANOSLEEP.SYNCS 0x989680 ;  /* 0x009896800000a95d */ /* 0x004fea0003900000 */
[----:B------:R-:W2:Y:S02]  /*1b960*/  @!P2 SYNCS.PHASECHK.TRANS64 P2, [R14+URZ+0x38830], R3 ;  /* 0x038830030e00a5a7 */ /* 0x000ea4000804007f */
[----:B--2---:R-:W-:Y:S05]  /*1b970*/  @!P2 BRA `(.L_x_4560) ;  /* 0xfffffffc00f0a947 */ /* 0x004fea000383ffff */
[----:B------:R-:W-:Y:S05]  /*1b980*/  BRA `(.L_x_4559) ;  /* 0xffffff0400c07947 */ /* 0x000fea000383ffff */
.L_x_4565:
[----:B---3--:R3:W4:Y:S02]  /*1b990*/  SYNCS.PHASECHK.TRANS64.TRYWAIT P2, [R14+URZ+0x38850], R3 ;  /* 0x038850030e0075a7 */ /* 0x008724000804017f */
[----:B----4-:R-:W-:Y:S05]  /*1b9a0*/  @!P2 NANOSLEEP.SYNCS 0x989680 ;  /* 0x009896800000a95d */ /* 0x010fea0003900000 */
[----:B------:R-:W4:Y:S02]  /*1b9b0*/  @!P2 SYNCS.PHASECHK.TRANS64 P2, [R14+URZ+0x38850], R3 ;  /* 0x038850030e00a5a7 */ /* 0x000f24000804007f */
[----:B----4-:R-:W-:Y:S05]  /*1b9c0*/  @!P2 BRA `(.L_x_4565) ;  /* 0xfffffffc00f0a947 */ /* 0x010fea000383ffff */
[----:B------:R-:W-:Y:S05]  /*1b9d0*/  BRA `(.L_x_4564) ;  /* 0xffffff0800647947 */ /* 0x000fea000383ffff */
.L_x_4597:
        /* <DEDUP_REMOVED lines=11> */
.L_x_4748:
[----:B------:R-:W-:Y:S05]  /*1ba90*/  BSYNC B1 ;  /* 0x0000000000017941 */ /* 0x000fea0003800000 */
.L_x_4747:
[----:B------:R-:W-:Y:S05]  /*1baa0*/  BRA `(.L_x_4749) ;  /* 0xffffff8400c07947 */ /* 0x000fea000383ffff */
.L_x_4599:
[----:B------:R-:W-:Y:S01]  /*1bab0*/  BSSY B1, `(.L_x_4750) ;  /* 0x0000006000017945 */ /* 0x000fe20003800000 */
[----:B------:R-:W-:-:S07]  /*1bac0*/  IMAD.MOV.U32 R15, RZ, RZ, -0x1 ;  /* 0xffffffffff0f7424 */ /* 0x000fce00078e00ff */
[----:B01----:R-:W-:Y:S05]  /*1bad0*/  WARPSYNC.COLLECTIVE R15, `(.L_x_4751) ;  /* 0x000000000f0c7348 */ /* 0x003fea0003c00000 */
[----:B------:R-:W-:Y:S02]  /*1bae0*/  ELECT P6, UR62, PT ;  /* 0x00000000003e782f */ /* 0x000fe400038c0000 */
[----:B------:R-:W-:Y:S01]  /*1baf0*/  MOV R14, UR62 ;  /* 0x0000003e000e7c02 */ /* 0x000fe20008000f00 */
[----:B01----:R-:W-:Y:S10]  /*1bb00*/  ENDCOLLECTIVE ;  /* 0x000000000000791b */ /* 0x003ff40003800000 */
.L_x_4751:
[----:B------:R-:W-:Y:S05]  /*1bb10*/  BSYNC B1 ;  /* 0x0000000000017941 */ /* 0x000fea0003800000 */
.L_x_4750:
[----:B------:R-:W-:Y:S05]  /*1bb20*/  BRA `(.L_x_4598) ;  /* 0xffffff8400b87947 */ /* 0x000fea000383ffff */
.L_x_4601:
[----:B-1----:R1:W2:Y:S02]  /*1bb30*/  SYNCS.PHASECHK.TRANS64.TRYWAIT P0, [R23+URZ+0x38820], R3 ;  /* 0x03882003170075a7 */ /* 0x0022a4000800017f */
[----:B--2---:R-:W-:Y:S05]  /*1bb40*/  @!P0 NANOSLEEP.SYNCS 0x989680 ;  /* 0x009896800000895d */ /* 0x004fea0003900000 */
[----:B------:R-:W2:Y:S02]  /*1bb50*/  @!P0 SYNCS.PHASECHK.TRANS64 P0, [R23+URZ+0x38820], R3 ;  /* 0x03882003170085a7 */ /* 0x000ea4000800007f */
[----:B--2---:R-:W-:Y:S05]  /*1bb60*/  @!P0 BRA `(.L_x_4601) ;  /* 0xfffffffc00f08947 */ /* 0x004fea000383ffff */
[----:B------:R-:W-:Y:S05]  /*1bb70*/  BRA `(.L_x_4752) ;  /* 0xffffff8400c87947 */ /* 0x000fea000383ffff */
.L_x_4605:
[----:B-1----:R1:W2:Y:S02]  /*1bb80*/  SYNCS.PHASECHK.TRANS64.TRYWAIT P0, [R3+URZ+0x388a0], R6 ;  /* 0x0388a006030075a7 */ /* 0x0022a4000800017f */
[----:B--2---:R-:W-:Y:S05]  /*1bb90*/  @!P0 NANOSLEEP.SYNCS 0x989680 ;  /* 0x009896800000895d */ /* 0x004fea0003900000 */
[----:B------:R-:W2:Y:S02]  /*1bba0*/  @!P0 SYNCS.PHASECHK.TRANS64 P0, [R3+URZ+0x388a0], R6 ;  /* 0x0388a006030085a7 */ /* 0x000ea4000800007f */
[----:B--2---:R-:W-:Y:S05]  /*1bbb0*/  @!P0 BRA `(.L_x_4605) ;  /* 0xfffffffc00f08947 */ /* 0x004fea000383ffff */
[----:B------:R-:W-:Y:S05]  /*1bbc0*/  BRA `(.L_x_4753) ;  /* 0xffffff8400e07947 */ /* 0x000fea000383ffff */
.L_x_4610:
[----:B0-----:R0:W2:Y:S02]  /*1bbd0*/  SYNCS.PHASECHK.TRANS64.TRYWAIT P0, [R3+URZ+0x388c0], R6 ;  /* 0x0388c006030075a7 */ /* 0x0010a4000800017f */
[----:B--2---:R-:W-:Y:S05]  /*1bbe0*/  @!P0 NANOSLEEP.SYNCS 0x989680 ;  /* 0x009896800000895d */ /* 0x004fea0003900000 */
[----:B------:R-:W2:Y:S02]  /*1bbf0*/  @!P0 SYNCS.PHASECHK.TRANS64 P0, [R3+URZ+0x388c0], R6 ;  /* 0x0388c006030085a7 */ /* 0x000ea4000800007f */
[----:B--2---:R-:W-:Y:S05]  /*1bc00*/  @!P0 BRA `(.L_x_4610) ;  /* 0xfffffffc00f08947 */ /* 0x004fea000383ffff */
[----:B------:R-:W-:Y:S05]  /*1bc10*/  BRA `(.L_x_4754) ;  /* 0xffffff88005c7947 */ /* 0x000fea000383ffff */
.L_x_4624:
[----:B-1----:R1:W2:Y:S02]  /*1bc20*/  SYNCS.PHASECHK.TRANS64.TRYWAIT P1, [R6+URZ+0x388a0], R2 ;  /* 0x0388a002060075a7 */ /* 0x0022a4000802017f */
[----:B--2---:R-:W-:Y:S05]  /*1bc30*/  @!P1 NANOSLEEP.SYNCS 0x989680 ;  /* 0x009896800000995d */ /* 0x004fea0003900000 */
[----:B------:R-:W2:Y:S02]  /*1bc40*/  @!P1 SYNCS.PHASECHK.TRANS64 P1, [R6+URZ+0x388a0], R2 ;  /* 0x0388a002060095a7 */ /* 0x000ea4000802007f */
[----:B--2---:R-:W-:Y:S05]  /*1bc50*/  @!P1 BRA `(.L_x_4624) ;  /* 0xfffffffc00f09947 */ /* 0x004fea000383ffff */
[----:B------:R-:W-:Y:S05]  /*1bc60*/  BRA `(.L_x_4755) ;  /* 0xffffff9000c07947 */ /* 0x000fea000383ffff */
.L_x_4629:
[----:B0-----:R0:W2:Y:S02]  /*1bc70*/  SYNCS.PHASECHK.TRANS64.TRYWAIT P1, [R6+URZ+0x388c0], R2 ;  /* 0x0388c002060075a7 */ /* 0x0010a4000802017f */
[----:B--2---:R-:W-:Y:S05]  /*1bc80*/  @!P1 NANOSLEEP.SYNCS 0x989680 ;  /* 0x009896800000995d */ /* 0x004fea0003900000 */
[----:B------:R-:W2:Y:S02]  /*1bc90*/  @!P1 SYNCS.PHASECHK.TRANS64 P1, [R6+URZ+0x388c0], R2 ;  /* 0x0388c002060095a7 */ /* 0x000ea4000802007f */
[----:B--2---:R-:W-:Y:S05]  /*1bca0*/  @!P1 BRA `(.L_x_4629) ;  /* 0xfffffffc00f09947 */ /* 0x004fea000383ffff */
[----:B------:R-:W-:Y:S05]  /*1bcb0*/  BRA `(.L_x_4756) ;  /* 0xffffff9400387947 */ /* 0x000fea000383ffff */
.L_x_4649:
        /* <DEDUP_REMOVED lines=8> */
[----:B------:R-:W-:Y:S05]  /*1bd40*/  WARPSYNC.COLLECTIVE R15, `(.L_x_4758) ;  /* 0x000000000f087348 */ /* 0x000fea0003c00000 */
[----:B------:R0:W1:Y:S02]  /*1bd50*/  SHFL.IDX P6, R14, R13, R12, R11 ;  /* 0x0000000c0d0e7389 */ /* 0x00006400000c000b */
[----:B01----:R-:W-:Y:S01]  /*1bd60*/  ENDCOLLECTIVE ;  /* 0x000000000000791b */ /* 0x003fe20003800000 */
.L_x_4758:
[----:B------:R-:W-:Y:S05]  /*1bd70*/  BSYNC B0 ;  /* 0x0000000000007941 */ /* 0x000fea0003800000 */
.L_x_4757:
[----:B------:R-:W-:Y:S05]  /*1bd80*/  BRA `(.L_x_4759) ;  /* 0xffffffa800307947 */ /* 0x000fea000383ffff */
.L_x_4652:
[----:B0-----:R0:W1:Y:S02]  /*1bd90*/  SYNCS.PHASECHK.TRANS64.TRYWAIT P0, [R27+URZ+0x38840], R0 ;  /* 0x038840001b0075a7 */ /* 0x001064000800017f */
[----:B-1----:R-:W-:Y:S05]  /*1bda0*/  @!P0 NANOSLEEP.SYNCS 0x989680 ;  /* 0x009896800000895d */ /* 0x002fea0003900000 */
[----:B------:R-:W1:Y:S02]  /*1bdb0*/  @!P0 SYNCS.PHASECHK.TRANS64 P0, [R27+URZ+0x38840], R0 ;  /* 0x038840001b0085a7 */ /* 0x000e64000800007f */
[----:B-1----:R-:W-:Y:S05]  /*1bdc0*/  @!P0 BRA `(.L_x_4652) ;  /* 0xfffffffc00f08947 */ /* 0x002fea000383ffff */
[----:B------:R-:W-:Y:S05]  /*1bdd0*/  BRA `(.L_x_4760) ;  /* 0xffffffa8005c7947 */ /* 0x000fea000383ffff */
.L_x_4653:
        /* <DEDUP_REMOVED lines=8> */
.L_x_4762:
[----:B------:R-:W-:Y:S05]  /*1be60*/  BSYNC B0 ;  /* 0x0000000000007941 */ /* 0x000fea0003800000 */
.L_x_4761:
        /* <DEDUP_REMOVED lines=9> */
.L_x_4763:
[----:B------:R-:W-:Y:S02]  /*1bf00*/  IMAD.MOV.U32 R13, RZ, RZ, R4 ;  /* 0x000000ffff0d7224 */ /* 0x000fe400078e0004 */
[----:B------:R-:W-:Y:S02]  /*1bf10*/  IMAD.MOV.U32 R12, RZ, RZ, 0x1 ;  /* 0x00000001ff0c7424 */ /* 0x000fe400078e00ff */
[----:B------:R-:W-:-:S07]  /*1bf20*/  IMAD.MOV.U32 R3, RZ, RZ, R14 ;  /* 0x000000ffff037224 */ /* 0x000fce00078e000e */
[----:B------:R-:W-:Y:S05]  /*1bf30*/  WARPSYNC.COLLECTIVE R15, `(.L_x_4764) ;  /* 0x000000000f087348 */ /* 0x000fea0003c00000 */
[----:B------:R0:W1:Y:S02]  /*1bf40*/  SHFL.IDX P6, R14, R13, R12, R11 ;  /* 0x0000000c0d0e7389 */ /* 0x00006400000c000b */
[----:B01----:R-:W-:Y:S01]  /*1bf50*/  ENDCOLLECTIVE ;  /* 0x000000000000791b */ /* 0x003fe20003800000 */
.L_x_4764:
        /* <DEDUP_REMOVED lines=15> */
.L_x_4765:
[----:B------:R-:W-:Y:S02]  /*1c050*/  @P0 IMAD R6, R5, 0x2, R23 ;  /* 0x0000000205060824 */ /* 0x000fe400078e0217 */
[----:B------:R-:W-:Y:S02]  /*1c060*/  IMAD.MOV.U32 R13, RZ, RZ, R4 ;  /* 0x000000ffff0d7224 */ /* 0x000fe400078e0004 */
[----:B------:R-:W-:Y:S02]  /*1c070*/  IMAD.MOV.U32 R12, RZ, RZ, 0x2 ;  /* 0x00000002ff0c7424 */ /* 0x000fe400078e00ff */
[----:B------:R-:W-:-:S07]  /*1c080*/  IMAD.MOV.U32 R3, RZ, RZ, R14 ;  /* 0x000000ffff037224 */ /* 0x000fce00078e000e */
[----:B------:R-:W-:Y:S05]  /*1c090*/  WARPSYNC.COLLECTIVE R15, `(.L_x_4766) ;  /* 0x000000000f087348 */ /* 0x000fea0003c00000 */
[----:B------:R0:W1:Y:S02]  /*1c0a0*/  SHFL.IDX P6, R14, R13, R12, R11 ;  /* 0x0000000c0d0e7389 */ /* 0x00006400000c000b */
[----:B01----:R-:W-:Y:S01]  /*1c0b0*/  ENDCOLLECTIVE ;  /* 0x000000000000791b */ /* 0x003fe20003800000 */
.L_x_4766:
        /* <DEDUP_REMOVED lines=15> */
.L_x_4767:
[----:B------:R-:W-:Y:S02]  /*1c1b0*/  @P0 IMAD R6, R5, 0x2, R23 ;  /* 0x0000000205060824 */ /* 0x000fe400078e0217 */
[----:B------:R-:W-:Y:S02]  /*1c1c0*/  IMAD.MOV.U32 R13, RZ, RZ, R4 ;  /* 0x000000ffff0d7224 */ /* 0x000fe400078e0004 */
[----:B------:R-:W-:Y:S02]  /*1c1d0*/  IMAD.MOV.U32 R12, RZ, RZ, 0x3 ;  /* 0x00000003ff0c7424 */ /* 0x000fe400078e00ff */
[----:B------:R-:W-:-:S07]  /*1c1e0*/  IMAD.MOV.U32 R3, RZ, RZ, R14 ;  /* 0x000000ffff037224 */ /* 0x000fce00078e000e */
[----:B------:R-:W-:Y:S05]  /*1c1f0*/  WARPSYNC.COLLECTIVE R15, `(.L_x_4768) ;  /* 0x000000000f087348 */ /* 0x000fea0003c00000 */
[----:B------:R0:W1:Y:S02]  /*1c200*/  SHFL.IDX P6, R14, R13, R12, R11 ;  /* 0x0000000c0d0e7389 */ /* 0x00006400000c000b */
[----:B01----:R-:W-:Y:S01]  /*1c210*/  ENDCOLLECTIVE ;  /* 0x000000000000791b */ /* 0x003fe20003800000 */
.L_x_4768:
        /* <DEDUP_REMOVED lines=10> */
.L_x_4769:
[----:B------:R-:W-:Y:S01]  /*1c2c0*/  @!PT LDS RZ, [RZ] ;  /* 0x00000000fffff984 */ /* 0x000fe20000000800 */
[----:B------:R-:W-:Y:S01]  /*1c2d0*/  @!PT LDS RZ, [RZ] ;  /* 0x00000000fffff984 */ /* 0x000fe20000000800 */
[----:B------:R-:W-:Y:S01]  /*1c2e0*/  @!PT LDS RZ, [RZ] ;  /* 0x00000000fffff984 */ /* 0x000fe20000000800 */
[----:B------:R1:W-:Y:S01]  /*1c2f0*/  @P0 LDGSTS.E.BYPASS.LTC128B.128 [R6+0x23400], desc[UR40][R2.64], !P2 ;  /* 0x2340000002060fae */ /* 0x0003e2000d101d68 */
[----:B------:R-:W-:Y:S01]  /*1c300*/  IMAD.MOV.U32 R0, RZ, RZ, R14 ;  /* 0x000000ffff007224 */ /* 0x000fe200078e000e */
[----:B------:R-:W-:Y:S06]  /*1c310*/  BRA `(.L_x_4770) ;  /* 0xffffffa800247947 */ /* 0x000fec000383ffff */
.L_x_4658:
        /* <DEDUP_REMOVED lines=9> */
.L_x_4771:
[C---:B------:R-:W-:Y:S01]  /*1c3b0*/  VIADD R10, R17.reuse, 0x10 ;  /* 0x00000010110a7836 */ /* 0x040fe20000000000 */
[C---:B------:R-:W-:Y:S01]  /*1c3c0*/  ISETP.GE.AND P0, PT, R17.reuse, R2, PT ;  /* 0x000000021100720c */ /* 0x040fe20003f06270 */
[----:B------:R-:W-:-:S03]  /*1c3d0*/  VIADD R8, R17, 0x20 ;  /* 0x0000002011087836 */ /* 0x000fc60000000000 */
[----:B------:R0:W-:Y:S04]  /*1c3e0*/  STL [R1+0x20], R10 ;  /* 0x0000200a01007387 */ /* 0x0001e80000100800 */
[----:B------:R0:W-:Y:S01]  /*1c3f0*/  STL [R1+0x24], R8 ;  /* 0x0000240801007387 */ /* 0x0001e20000100800 */
[----:B------:R-:W-:Y:S02]  /*1c400*/  IMAD.MOV.U32 R13, RZ, RZ, R0 ;  /* 0x000000ffff0d7224 */ /* 0x000fe400078e0000 */
[----:B------:R-:W-:-:S07]  /*1c410*/  IMAD.MOV.U32 R5, RZ, RZ, R14 ;  /* 0x000000ffff057224 */ /* 0x000fce00078e000e */
[----:B0-----:R-:W-:Y:S05]  /*1c420*/  WARPSYNC.COLLECTIVE R15, `(.L_x_4772) ;  /* 0x000000000f087348 */ /* 0x001fea0003c00000 */
[----:B------:R1:W2:Y:S02]  /*1c430*/  SHFL.IDX P6, R14, R13, R12, R11 ;  /* 0x0000000c0d0e7389 */ /* 0x0002a400000c000b */
[----:B012---:R-:W-:Y:S01]  /*1c440*/  ENDCOLLECTIVE ;  /* 0x000000000000791b */ /* 0x007fe20003800000 */
.L_x_4772:
[----:B------:R-:W-:Y:S02]  /*1c450*/  IMAD.MOV.U32 R13, RZ, RZ, R3 ;  /* 0x000000ffff0d7224 */ /* 0x000fe400078e0003 */
[----:B------:R-:W-:Y:S02]  /*1c460*/  IMAD.MOV.U32 R12, RZ, RZ, 0x1 ;  /* 0x00000001ff0c7424 */ /* 0x000fe400078e00ff */
[----:B------:R-:W-:-:S07]  /*1c470*/  IMAD.MOV.U32 R4, RZ, RZ, R14 ;  /* 0x000000ffff047224 */ /* 0x000fce00078e000e */
[----:B------:R-:W-:Y:S05]  /*1c480*/  WARPSYNC.COLLECTIVE R15, `(.L_x_4773) ;  /* 0x000000000f087348 */ /* 0x000fea0003c00000 */
[----:B------:R0:W1:Y:S02]  /*1c490*/  SHFL.IDX P6, R14, R13, R12, R11 ;  /* 0x0000000c0d0e7389 */ /* 0x00006400000c000b */
[----:B01----:R-:W-:Y:S01]  /*1c4a0*/  ENDCOLLECTIVE ;  /* 0x000000000000791b */ /* 0x003fe20003800000 */
.L_x_4773:
[----:B------:R-:W-:-:S05]  /*1c4b0*/  @!P0 LEA R4, P2, R7, R4, 0x1 ;  /* 0x0000000407048211 */ /* 0x000fca00078408ff */
[----:B------:R-:W-:-:S05]  /*1c4c0*/  @!P0 IMAD.X R5, RZ, RZ, R5, P2 ;  /* 0x000000ffff058224 */ /* 0x000fca00010e0605 */
[----:B------:R-:W-:Y:S01]  /*1c4d0*/  @!PT LDS RZ, [RZ] ;  /* 0x00000000fffff984 */ /* 0x000fe20000000800 */
[----:B------:R-:W-:Y:S01]  /*1c4e0*/  @!PT LDS RZ, [RZ] ;  /* 0x00000000fffff984 */ /* 0x000fe20000000800 */
[----:B------:R-:W-:Y:S01]  /*1c4f0*/  @!PT LDS RZ, [RZ] ;  /* 0x00000000fffff984 */ /* 0x000fe20000000800 */
[----:B------:R0:W-:Y:S01]  /*1c500*/  @!P0 LDGSTS.E.BYPASS.LTC128B.128 [R26+0x20400], desc[UR40][R4.64], !P1 ;  /* 0x20400000041a8fae */ /* 0x0001e2000c901d68 */
[----:B------:R-:W-:Y:S01]  /*1c510*/  IMAD.MOV.U32 R13, RZ, RZ, R0 ;  /* 0x000000ffff0d7224 */ /* 0x000fe200078e0000 */
[----:B------:R-:W-:Y:S01]  /*1c520*/  ISETP.GE.AND P0, PT, R10, R2, PT ;  /* 0x000000020a00720c */ /* 0x000fe20003f06270 */
[----:B0-----:R-:W-:-:S12]  /*1c530*/  IMAD.MOV.U32 R4, RZ, RZ, R14 ;  /* 0x000000ffff047224 */ /* 0x001fd800078e000e */
[----:B------:R-:W-:Y:S05]  /*1c540*/  WARPSYNC.COLLECTIVE R15, `(.L_x_4774) ;  /* 0x000000000f087348 */ /* 0x000fea0003c00000 */
[----:B------:R0:W1:Y:S02]  /*1c550*/  SHFL.IDX P6, R14, R13, R12, R11 ;  /* 0x0000000c0d0e7389 */ /* 0x00006400000c000b */
[----:B01----:R-:W-:Y:S01]  /*1c560*/  ENDCOLLECTIVE ;  /* 0x000000000000791b */ /* 0x003fe20003800000 */
.L_x_4774:
[----:B------:R-:W-:Y:S02]  /*1c570*/  IMAD.MOV.U32 R13, RZ, RZ, R3 ;  /* 0x000000ffff0d7224 */ /* 0x000fe400078e0003 */
[----:B------:R-:W-:Y:S02]  /*1c580*/  IMAD.MOV.U32 R12, RZ, RZ, 0x2 ;  /* 0x00000002ff0c7424 */ /* 0x000fe400078e00ff */
[----:B------:R-:W-:-:S07]  /*1c590*/  IMAD.MOV.U32 R5, RZ, RZ, R14 ;  /* 0x000000ffff057224 */ /* 0x000fce00078e000e */
[----:B------:R-:W-:Y:S05]  /*1c5a0*/  WARPSYNC.COLLECTIVE R15, `(.L_x_4775) ;  /* 0x000000000f087348 */ /* 0x000fea0003c00000 */
[----:B------:R0:W1:Y:S02]  /*1c5b0*/  SHFL.IDX P6, R14, R13, R12, R11 ;  /* 0x0000000c0d0e7389 */ /* 0x00006400000c000b */
[----:B01----:R-:W-:Y:S01]  /*1c5c0*/  ENDCOLLECTIVE ;  /* 0x000000000000791b */ /* 0x003fe20003800000 */
.L_x_4775:
        /* <DEDUP_REMOVED lines=10> */
.L_x_4776:
[----:B------:R-:W-:Y:S01]  /*1c670*/  @!PT LDS RZ, [RZ] ;  /* 0x00000000fffff984 */ /* 0x000fe20000000800 */
[----:B------:R-:W-:Y:S01]  /*1c680*/  @!PT LDS RZ, [RZ] ;  /* 0x00000000fffff984 */ /* 0x000fe20000000800 */
[----:B------:R-:W-:Y:S01]  /*1c690*/  @!PT LDS RZ, [RZ] ;  /* 0x00000000fffff984 */ /* 0x000fe20000000800 */
[----:B------:R0:W-:Y:S01]  /*1c6a0*/  @!P0 LDGSTS.E.BYPASS.LTC128B.128 [R26+0x20c00], desc[UR40][R4.64], !P1 ;  /* 0x20c00000041a8fae */ /* 0x0001e2000c901d68 */
[----:B------:R-:W-:Y:S01]  /*1c6b0*/  ISETP.GE.AND P0, PT, R8, R2, PT ;  /* 0x000000020800720c */ /* 0x000fe20003f06270 */
[----:B------:R-:W-:Y:S02]  /*1c6c0*/  IMAD.MOV.U32 R13, RZ, RZ, R3 ;  /* 0x000000ffff0d7224 */ /* 0x000fe400078e0003 */
[----:B------:R-:W-:Y:S02]  /*1c6d0*/  IMAD.MOV.U32 R12, RZ, RZ, 0x3 ;  /* 0x00000003ff0c7424 */ /* 0x000fe400078e00ff */
[----:B0-----:R-:W-:-:S08]  /*1c6e0*/  IMAD.MOV.U32 R4, RZ, RZ, R14 ;  /* 0x000000ffff047224 */ /* 0x001fd000078e000e */
[----:B------:R-:W-:Y:S05]  /*1c6f0*/  WARPSYNC.COLLECTIVE R15, `(.L_x_4777) ;  /* 0x000000000f087348 */ /* 0x000fea0003c00000 */
[----:B------:R0:W1:Y:S02]  /*1c700*/  SHFL.IDX P6, R14, R13, R12, R11 ;  /* 0x0000000c0d0e7389 */ /* 0x00006400000c000b */
[----:B01----:R-:W-:Y:S01]  /*1c710*/  ENDCOLLECTIVE ;  /* 0x000000000000791b */ /* 0x003fe20003800000 */
.L_x_4777:
        /* <DEDUP_REMOVED lines=10> */
.L_x_4778:
[----:B------:R-:W-:Y:S01]  /*1c7c0*/  @!PT LDS RZ, [RZ] ;  /* 0x00000000fffff984 */ /* 0x000fe20000000800 */
[----:B------:R-:W-:Y:S01]  /*1c7d0*/  @!PT LDS RZ, [RZ] ;  /* 0x00000000fffff984 */ /* 0x000fe20000000800 */
[----:B------:R-:W-:Y:S01]  /*1c7e0*/  @!PT LDS RZ, [RZ] ;  /* 0x00000000fffff984 */ /* 0x000fe20000000800 */
[----:B------:R0:W-:Y:S01]  /*1c7f0*/  @!P0 LDGSTS.E.BYPASS.LTC128B.128 [R26+0x21400], desc[UR40][R4.64], !P1 ;  /* 0x21400000041a8fae */ /* 0x0001e2000c901d68 */
[----:B------:R-:W-:Y:S01]  /*1c800*/  IMAD.MOV.U32 R0, RZ, RZ, R14 ;  /* 0x000000ffff007224 */ /* 0x000fe200078e000e */
[----:B------:R-:W-:Y:S06]  /*1c810*/  BRA `(.L_x_4779) ;  /* 0xffffffac00407947 */ /* 0x000fec000383ffff */
.L_x_4662:
[----:B------:R-:W2:Y:S04]  /*1c820*/  LDL.LU R10, [R1+0x1c] ;  /* 0x00001c00010a7983 */ /* 0x000ea80000300800 */
[----:B------:R-:W3:Y:S04]  /*1c830*/  LDL.LU R9, [R1+0x20] ;  /* 0x0000200001097983 */ /* 0x000ee80000300800 */
[----:B------:R-:W4:Y:S01]  /*1c840*/  LDL.LU R8, [R1+0x24] ;  /* 0x0000240001087983 */ /* 0x000f220000300800 */
[----:B------:R-:W-:Y:S01]  /*1c850*/  LOP3.LUT R22, R22, 0xffffdfff, RZ, 0xc0, !PT ;  /* 0xffffdfff16167812 */ /* 0x000fe200078ec0ff */
[----:B------:R-:W-:Y:S01]  /*1c860*/  BSSY B0, `(.L_x_4780) ;  /* 0x0000029000007945 */ /* 0x000fe20003800000 */
[----:B------:R-:W-:-:S02]  /*1c870*/  IMAD.MOV.U32 R13, RZ, RZ, R4 ;  /* 0x000000ffff0d7224 */ /* 0x000fc400078e0004 */
[----:B------:R-:W-:Y:S02]  /*1c880*/  IMAD.MOV.U32 R12, RZ, RZ, RZ ;  /* 0x000000ffff0c7224 */ /* 0x000fe400078e00ff */
[----:B------:R-:W-:Y:S02]  /*1c890*/  IMAD.MOV.U32 R11, RZ, RZ, 0x181f ;  /* 0x0000181fff0b7424 */ /* 0x000fe400078e00ff */
[----:B------:R-:W-:Y:S02]  /*1c8a0*/  IMAD.MOV.U32 R15, RZ, RZ, -0x1 ;  /* 0xffffffffff0f7424 */ /* 0x000fe400078e00ff */
[----:B--2---:R-:W-:-:S05]  /*1c8b0*/  IMAD R6, R10, R6, RZ ;  /* 0x000000060a067224 */ /* 0x004fca00078e02ff */
[-C--:B------:R-:W-:Y:S02]  /*1c8c0*/  ISETP.GE.AND P2, PT, R17, R6.reuse, PT ;  /* 0x000000061100720c */ /* 0x080fe40003f46270 */
[-C--:B---3--:R-:W-:Y:S02]  /*1c8d0*/  ISETP.GE.AND P1, PT, R9, R6.reuse, PT ;  /* 0x000000060900720c */ /* 0x088fe40003f26270 */
[----:B----4-:R-:W-:-:S09]  /*1c8e0*/  ISETP.GE.AND P0, PT, R8, R6, PT ;  /* 0x000000060800720c */ /* 0x010fd20003f06270 */
[C---:B------:R-:W-:Y:S02]  /*1c8f0*/  @!P2 LOP3.LUT R2, R0.reuse, 0x40, RZ, 0xc0, !PT ;  /* 0x000000400002a812 */ /* 0x040fe400078ec0ff */
[----:B------:R-:W-:Y:S02]  /*1c900*/  @!P1 LOP3.LUT R3, R0, 0x40, RZ, 0xc0, !PT ;  /* 0x0000004000039812 */ /* 0x000fe400078ec0ff */
[----:B------:R-:W-:Y:S02]  /*1c910*/  @!P2 SHF.R.U32.HI R2, RZ, 0x2, R2 ;  /* 0x00000002ff02a819 */ /* 0x000fe40000011602 */
[----:B------:R-:W-:Y:S02]  /*1c920*/  @!P1 SHF.R.U32.HI R3, RZ, 0x2, R3 ;  /* 0x00000002ff039819 */ /* 0x000fe40000011603 */
[----:B------:R-:W-:Y:S02]  /*1c930*/  @!P2 ISETP.NE.U32.AND P6, PT, R2, RZ, PT ;  /* 0x000000ff0200a20c */ /* 0x000fe40003fc5070 */
[----:B------:R-:W-:-:S02]  /*1c940*/  @!P2 LOP3.LUT R2, R7, 0x80, RZ, 0xc0, !PT ;  /* 0x000000800702a812 */ /* 0x000fc400078ec0ff */
[----:B------:R-:W-:Y:S02]  /*1c950*/  @!P0 LOP3.LUT R8, R0, 0x40, RZ, 0xc0, !PT ;  /* 0x0000004000088812 */ /* 0x000fe400078ec0ff */
[----:B------:R-:W-:Y:S02]  /*1c960*/  @!P2 SHF.R.U32.HI R2, RZ, 0x3, R2 ;  /* 0x00000003ff02a819 */ /* 0x000fe40000011602 */
[----:B------:R-:W-:-:S05]  /*1c970*/  @!P0 SHF.R.U32.HI R8, RZ, 0x2, R8 ;  /* 0x00000002ff088819 */ /* 0x000fca0000011608 */
[----:B------:R-:W-:Y:S02]  /*1c980*/  @P6 LOP3.LUT R22, R22, 0x2000, RZ, 0xfc, !PT ;  /* 0x0000200016166812 */ /* 0x000fe400078efcff */
[----:B------:R-:W-:Y:S02]  /*1c990*/  @!P2 ISETP.NE.U32.AND P6, PT, R2, RZ, PT ;  /* 0x000000ff0200a20c */ /* 0x000fe40003fc5070 */
[----:B------:R-:W-:Y:S02]  /*1c9a0*/  LOP3.LUT R22, R22, 0xffffefff, RZ, 0xc0, !PT ;  /* 0xffffefff16167812 */ /* 0x000fe400078ec0ff */
[----:B------:R-:W-:-:S04]  /*1c9b0*/  @!P1 LOP3.LUT R2, R7, 0x80, RZ, 0xc0, !PT ;  /* 0x0000008007029812 */ /* 0x000fc800078ec0ff */
[----:B------:R-:W-:-:S05]  /*1c9c0*/  @!P1 SHF.R.U32.HI R2, RZ, 0x3, R2 ;  /* 0x00000003ff029819 */ /* 0x000fca0000011602 */
[----:B------:R-:W-:Y:S02]  /*1c9d0*/  @P6 LOP3.LUT R22, R22, 0x1000, RZ, 0xfc, !PT ;  /* 0x0000100016166812 */ /* 0x000fe400078efcff */
[----:B------:R-:W-:Y:S02]  /*1c9e0*/  @!P1 ISETP.NE.U32.AND P6, PT, R3, RZ, PT ;  /* 0x000000ff0300920c */ /* 0x000fe40003fc5070 */
[----:B------:R-:W-:-:S11]  /*1c9f0*/  LOP3.LUT R22, R22, 0xffff7fff, RZ, 0xc0, !PT ;  /* 0xffff7fff16167812 */ /* 0x000fd600078ec0ff */
[----:B------:R-:W-:Y:S02]  /*1ca00*/  @P6 LOP3.LUT R22, R22, 0x8000, RZ, 0xfc, !PT ;  /* 0x0000800016166812 */ /* 0x000fe400078efcff */
[----:B------:R-:W-:Y:S02]  /*1ca10*/  @!P1 ISETP.NE.U32.AND P6, PT, R2, RZ, PT ;  /* 0x000000ff0200920c */ /* 0x000fe40003fc5070 */
[----:B------:R-:W-:-:S11]  /*1ca20*/  LOP3.LUT R22, R22, 0xffffbfff, RZ, 0xc0, !PT ;  /* 0xffffbfff16167812 */ /* 0x000fd600078ec0ff */
        /* <DEDUP_REMOVED lines=12> */
.L_x_4781:
[----:B------:R-:W-:Y:S05]  /*1caf0*/  BSYNC B0 ;  /* 0x0000000000007941 */ /* 0x000fea0003800000 */
.L_x_4780:
        /* <DEDUP_REMOVED lines=11> */
.L_x_4782:
[----:B------:R-:W-:-:S04]  /*1cbb0*/  LOP3.LUT R22, R22, 0xfdffffff, RZ, 0xc0, !PT ;  /* 0xfdffffff16167812 */ /* 0x000fc800078ec0ff */
[----:B------:R-:W-:-:S04]  /*1cbc0*/  @P3 LOP3.LUT R22, R22, 0x2000000, RZ, 0xfc, !PT ;  /* 0x0200000016163812 */ /* 0x000fc800078efcff */
[C---:B------:R-:W-:Y:S02]  /*1cbd0*/  LOP3.LUT P3, RZ, R22.reuse, 0x400, RZ, 0xc0, !PT ;  /* 0x0000040016ff7812 */ /* 0x040fe4000786c0ff */
[----:B------:R-:W-:Y:S01]  /*1cbe0*/  LOP3.LUT R22, R22, 0xfeffffff, RZ, 0xc0, !PT ;  /* 0xfeffffff16167812 */ /* 0x000fe200078ec0ff */
[----:B------:R-:W-:-:S03]  /*1cbf0*/  IMAD.MOV.U32 R13, RZ, RZ, R4 ;  /* 0x000000ffff0d7224 */ /* 0x000fc600078e0004 */
[----:B------:R-:W-:Y:S01]  /*1cc00*/  @P1 LOP3.LUT R22, R22, 0x1000000, RZ, 0xfc, !PT ;  /* 0x0100000016161812 */ /* 0x000fe200078efcff */
[----:B------:R-:W-:-:S03]  /*1cc10*/  IMAD.MOV.U32 R12, RZ, RZ, 0x1 ;  /* 0x00000001ff0c7424 */ /* 0x000fc600078e00ff */
[C---:B------:R-:W-:Y:S02]  /*1cc20*/  LOP3.LUT P1, RZ, R22.reuse, 0x200, RZ, 0xc0, !PT ;  /* 0x0000020016ff7812 */ /* 0x040fe4000782c0ff */
[----:B------:R-:W-:Y:S01]  /*1cc30*/  LOP3.LUT R22, R22, 0xffdfffff, RZ, 0xc0, !PT ;  /* 0xffdfffff16167812 */ /* 0x000fe200078ec0ff */
[----:B------:R-:W-:-:S03]  /*1cc40*/  IMAD.MOV.U32 R3, RZ, RZ, R14 ;  /* 0x000000ffff037224 */ /* 0x000fc600078e000e */
[----:B------:R-:W-:Y:S02]  /*1cc50*/  @P0 LOP3.LUT R22, R22, 0x200000, RZ, 0xfc, !PT ;  /* 0x0020000016160812 */ /* 0x000fe400078efcff */
[----:B------:R-:W-:Y:S02]  /*1cc60*/  @!P2 LEA R3, P6, R20, R3, 0x1 ;  /* 0x000000031403a211 */ /* 0x000fe400078c08ff */
[----:B------:R-:W-:-:S03]  /*1cc70*/  LOP3.LUT P0, RZ, R22, 0x2000, RZ, 0xc0, !PT ;  /* 0x0000200016ff7812 */ /* 0x000fc6000780c0ff */
        /* <DEDUP_REMOVED lines=9> */
[----:B------:R-:W-:-:S03]  /*1cd10*/  LOP3.LUT P4, RZ, R22, 0x4000000, RZ, 0xc0, !PT ;  /* 0x0400000016ff7812 */ /* 0x000fc6000788c0ff */
[----:B------:R0:W-:Y:S01]  /*1cd20*/  @!P2 LDGSTS.E.BYPASS.LTC128B.128 [R26+0x28400], desc[UR40][R2.64+0x80], !P3 ;  /* 0x28400080021aafae */ /* 0x0001e2000d901d68 */
[----:B------:R-:W-:-:S03]  /*1cd30*/  LOP3.LUT P3, RZ, R22, 0x2000000, RZ, 0xc0, !PT ;  /* 0x0200000016ff7812 */ /* 0x000fc6000786c0ff */
        /* <DEDUP_REMOVED lines=9> */
[----:B------:R0:W-:Y:S04]  /*1cdd0*/  @!P2 LDGSTS.E.BYPASS.LTC128B.128 [R26+0x32400], desc[UR40][R2.64+0x300], P0 ;  /* 0x32400300021aafae */ /* 0x0001e80008101d68 */
[----:B------:R0:W-:Y:S04]  /*1cde0*/  @!P2 LDGSTS.E.BYPASS.LTC128B.128 [R26+0x34400], desc[UR40][R2.64+0x380], P6 ;  /* 0x34400380021aafae */ /* 0x0001e8000b101d68 */
[----:B0-----:R-:W-:Y:S05]  /*1cdf0*/  WARPSYNC.COLLECTIVE R15, `(.L_x_4783) ;  /* 0x000000000f087348 */ /* 0x001fea0003c00000 */
[----:B------:R1:W2:Y:S02]  /*1ce00*/  SHFL.IDX P6, R14, R13, R12, R11 ;  /* 0x0000000c0d0e7389 */ /* 0x0002a400000c000b */
[----:B012---:R-:W-:Y:S01]  /*1ce10*/  ENDCOLLECTIVE ;  /* 0x000000000000791b */ /* 0x007fe20003800000 */
.L_x_4783:
[----:B------:R-:W-:-:S04]  /*1ce20*/  @P5 LOP3.LUT R22, R22, 0x800000, RZ, 0xfc, !PT ;  /* 0x0080000016165812 */ /* 0x000fc800078efcff */
[C---:B------:R-:W-:Y:S02]  /*1ce30*/  LOP3.LUT P5, RZ, R22.reuse, 0x800, RZ, 0xc0, !PT ;  /* 0x0000080016ff7812 */ /* 0x040fe400078ac0ff */
[----:B------:R-:W-:Y:S01]  /*1ce40*/  LOP3.LUT P0, RZ, R22, 0x8000, RZ, 0xc0, !PT ;  /* 0x0000800016ff7812 */ /* 0x000fe2000780c0ff */
[----:B------:R-:W-:Y:S02]  /*1ce50*/  IMAD.MOV.U32 R13, RZ, RZ, R5 ;  /* 0x000000ffff0d7224 */ /* 0x000fe400078e0005 */
[----:B------:R-:W-:-:S10]  /*1ce60*/  IMAD.MOV.U32 R2, RZ, RZ, R14 ;  /* 0x000000ffff027224 */ /* 0x000fd400078e000e */
[----:B------:R-:W-:Y:S05]  /*1ce70*/  WARPSYNC.COLLECTIVE R15, `(.L_x_4784) ;  /* 0x000000000f087348 */ /* 0x000fea0003c00000 */
[----:B------:R0:W1:Y:S02]  /*1ce80*/  SHFL.IDX P6, R14, R13, R12, R11 ;  /* 0x0000000c0d0e7389 */ /* 0x00006400000c000b */
[----:B01----:R-:W-:Y:S01]  /*1ce90*/  ENDCOLLECTIVE ;  /* 0x000000000000791b */ /* 0x003fe20003800000 */
.L_x_4784:
[----:B------:R-:W-:Y:S02]  /*1cea0*/  IMAD.MOV.U32 R13, RZ, RZ, R4 ;  /* 0x000000ffff0d7224 */ /* 0x000fe400078e0004 */
[----:B------:R-:W-:Y:S02]  /*1ceb0*/  IMAD.MOV.U32 R12, RZ, RZ, 0x2 ;  /* 0x00000002ff0c7424 */ /* 0x000fe400078e00ff */
[----:B------:R-:W-:Y:S01]  /*1cec0*/  IMAD.MOV.U32 R3, RZ, RZ, R14 ;  /* 0x000000ffff037224 */ /* 0x000fe200078e000e */
[----:B------:R-:W-:-:S04]  /*1ced0*/  LOP3.LUT P6, RZ, R22, 0x4000, RZ, 0xc0, !PT ;  /* 0x0000400016ff7812 */ /* 0x000fc800078cc0ff */
[----:B------:R-:W-:-:S05]  /*1cee0*/  @!P1 LEA R3, P2, R20, R3, 0x1 ;  /* 0x0000000314039211 */ /* 0x000fca00078408ff */
[----:B------:R-:W-:Y:S01]  /*1cef0*/  @!P1 IMAD.X R2, RZ, RZ, R2, P2 ;  /* 0x000000ffff029224 */ /* 0x000fe200010e0602 */
[C---:B------:R-:W-:Y:S02]  /*1cf00*/  LOP3.LUT P2, RZ, R22.reuse, 0x10000, RZ, 0xc0, !PT ;  /* 0x0001000016ff7812 */ /* 0x040fe4000784c0ff */
[----:B------:R-:W-:Y:S02]  /*1cf10*/  LOP3.LUT R22, R22, 0xfff7ffff, RZ, 0xc0, !PT ;  /* 0xfff7ffff16167812 */ /* 0x000fe400078ec0ff */
[----:B------:R-:W-:-:S04]  /*1cf20*/  @!P1 LOP3.LUT R3, R3, R2, RZ, 0x3c, !PT ;  /* 0x0000000203039212 */ /* 0x000fc800078e3cff */
[----:B------:R-:W-:-:S04]  /*1cf30*/  @!P1 LOP3.LUT R2, R3, R2, RZ, 0x3c, !PT ;  /* 0x0000000203029212 */ /* 0x000fc800078e3cff */
[----:B------:R-:W-:Y:S02]  /*1cf40*/  @!P1 LOP3.LUT R3, R3, R2, RZ, 0x3c, !PT ;  /* 0x0000000203039212 */ /* 0x000fe400078e3cff */
[----:B------:R-:W-:-:S03]  /*1cf50*/  @P2 LOP3.LUT R22, R22, 0x80000, RZ, 0xfc, !PT ;  /* 0x0008000016162812 */ /* 0x000fc600078efcff */
[----:B------:R-:W-:Y:S01]  /*1cf60*/  @!PT LDS RZ, [RZ] ;  /* 0x00000000fffff984 */ /* 0x000fe20000000800 */
[----:B------:R-:W-:Y:S01]  /*1cf70*/  @!PT LDS RZ, [RZ] ;  /* 0x00000000fffff984 */ /* 0x000fe20000000800 */
[----:B------:R-:W-:Y:S01]  /*1cf80*/  @!PT LDS RZ, [RZ] ;  /* 0x00000000fffff984 */ /* 0x000fe20000000800 */
[----:B------:R0:W-:Y:S01]  /*1cf90*/  @!P1 LDGSTS.E.BYPASS.LTC128B.128 [R26+0x26c00], desc[UR40][R2.64], !P5 ;  /* 0x26c00000021a9fae */ /* 0x0001e2000e901d68 */
[C---:B------:R-:W-:Y:S02]  /*1cfa0*/  LOP3.LUT P2, RZ, R22.reuse, 0x400, RZ, 0xc0, !PT ;  /* 0x0000040016ff7812 */ /* 0x040fe4000784c0ff */
[C---:B------:R-:W-:Y:S02]  /*1cfb0*/  LOP3.LUT P5, RZ, R22.reuse, 0x800000, RZ, 0xc0, !PT ;  /* 0x0080000016ff7812 */ /* 0x040fe400078ac0ff */
[----:B------:R-:W-:-:S09]  /*1cfc0*/  LOP3.LUT R22, R22, 0xffefffff, RZ, 0xc0, !PT ;  /* 0xffefffff16167812 */ /* 0x000fd200078ec0ff */
[----:B------:R-:W-:Y:S01]  /*1cfd0*/  @P2 LOP3.LUT R22, R22, 0x100000, RZ, 0xfc, !PT ;  /* 0x0010000016162812 */ /* 0x000fe200078efcff */
[----:B------:R0:W-:Y:S03]  /*1cfe0*/  @!P1 LDGSTS.E.BYPASS.LTC128B.128 [R26+0x28c00], desc[UR40][R2.64+0x80], !P2 ;  /* 0x28c00080021a9fae */ /* 0x0001e6000d101d68 */
[C---:B------:R-:W-:Y:S01]  /*1cff0*/  LOP3.LUT P2, RZ, R22.reuse, 0x800, RZ, 0xc0, !PT ;  /* 0x0000080016ff7812 */ /* 0x040fe2000784c0ff */
[----:B------:R0:W-:Y:S01]  /*1d000*/  @!P1 LDGSTS.E.BYPASS.LTC128B.128 [R26+0x2ac00], desc[UR40][R2.64+0x100], !P5 ;  /* 0x2ac00100021a9fae */ /* 0x0001e2000e901d68 */
[----:B------:R-:W-:-:S13]  /*1d010*/  LOP3.LUT P5, RZ, R22, 0x400000, RZ, 0xc0, !PT ;  /* 0x0040000016ff7812 */ /* 0x000fda00078ac0ff */
[----:B------:R0:W-:Y:S04]  /*1d020*/  @!P1 LDGSTS.E.BYPASS.LTC128B.128 [R26+0x2cc00], desc[UR40][R2.64+0x180], !P5 ;  /* 0x2cc00180021a9fae */ /* 0x0001e8000e901d68 */
[----:B------:R0:W-:Y:S04]  /*1d030*/  @!P1 LDGSTS.E.BYPASS.LTC128B.128 [R26+0x2ec00], desc[UR40][R2.64+0x200], !P4 ;  /* 0x2ec00200021a9fae */ /* 0x0001e8000e101d68 */
[----:B------:R0:W-:Y:S04]  /*1d040*/  @!P1 LDGSTS.E.BYPASS.LTC128B.128 [R26+0x30c00], desc[UR40][R2.64+0x280], !P3 ;  /* 0x30c00280021a9fae */ /* 0x0001e8000d901d68 */
[----:B------:R0:W-:Y:S01]  /*1d050*/  @!P1 LDGSTS.E.BYPASS.LTC128B.128 [R26+0x32c00], desc[UR40][R2.64+0x300], P0 ;  /* 0x32c00300021a9fae */ /* 0x0001e20008101d68 */
[----:B------:R-:W-:-:S03]  /*1d060*/  LOP3.LUT P0, RZ, R22, 0x200000, RZ, 0xc0, !PT ;  /* 0x0020000016ff7812 */ /* 0x000fc6000780c0ff */
[----:B------:R0:W-:Y:S10]  /*1d070*/  @!P1 LDGSTS.E.BYPASS.LTC128B.128 [R26+0x34c00], desc[UR40][R2.64+0x380], P6 ;  /* 0x34c00380021a9fae */ /* 0x0001f4000b101d68 */
[----:B0-----:R-:W-:Y:S05]  /*1d080*/  WARPSYNC.COLLECTIVE R15, `(.L_x_4785) ;  /* 0x000000000f087348 */ /* 0x001fea0003c00000 */
[----:B------:R1:W2:Y:S02]  /*1d090*/  SHFL.IDX P6, R14, R13, R12, R11 ;  /* 0x0000000c0d0e7389 */ /* 0x0002a400000c000b */
[----:B012---:R-:W-:Y:S01]  /*1d0a0*/  ENDCOLLECTIVE ;  /* 0x000000000000791b */ /* 0x007fe20003800000 */
.L_x_4785:
[----:B------:R-:W-:Y:S02]  /*1d0b0*/  IMAD.MOV.U32 R13, RZ, RZ, R5 ;  /* 0x000000ffff0d7224 */ /* 0x000fe400078e0005 */
[----:B------:R-:W-:-:S07]  /*1d0c0*/  IMAD.MOV.U32 R8, RZ, RZ, R14 ;  /* 0x000000ffff087224 */ /* 0x000fce00078e000e */
[----:B------:R-:W-:Y:S05]  /*1d0d0*/  WARPSYNC.COLLECTIVE R15, `(.L_x_4786) ;  /* 0x000000000f087348 */ /* 0x000fea0003c00000 */
[----:B------:R0:W1:Y:S02]  /*1d0e0*/  SHFL.IDX P6, R14, R13, R12, R11 ;  /* 0x0000000c0d0e7389 */ /* 0x00006400000c000b */
[----:B01----:R-:W-:Y:S01]  /*1d0f0*/  ENDCOLLECTIVE ;  /* 0x000000000000791b */ /* 0x003fe20003800000 */
.L_x_4786:
[----:B------:R-:W-:Y:S02]  /*1d100*/  IMAD.MOV.U32 R13, RZ, RZ, R4 ;  /* 0x000000ffff0d7224 */ /* 0x000fe400078e0004 */
[----:B------:R-:W-:Y:S01]  /*1d110*/  IMAD.MOV.U32 R12, RZ, RZ, 0x3 ;  /* 0x00000003ff0c7424 */ /* 0x000fe200078e00ff */
[----:B------:R-:W-:Y:S02]  /*1d120*/  @!P0 LEA R9, P1, R20, R14, 0x1 ;  /* 0x0000000e14098211 */ /* 0x000fe400078208ff */
[----:B------:R-:W-:-:S03]  /*1d130*/  LOP3.LUT P6, RZ, R22, 0x20000, RZ, 0xc0, !PT ;  /* 0x0002000016ff7812 */ /* 0x000fc600078cc0ff */
[----:B------:R-:W-:Y:S01]  /*1d140*/  @!P0 IMAD.X R10, RZ, RZ, R8, P1 ;  /* 0x000000ffff0a8224 */ /* 0x000fe200008e0608 */
[----:B------:R-:W-:Y:S01]  /*1d150*/  LOP3.LUT P1, RZ, R22, 0x200, RZ, 0xc0, !PT ;  /* 0x0000020016ff7812 */ /* 0x000fe2000782c0ff */
[----:B------:R-:W-:Y:S02]  /*1d160*/  @!P0 IMAD.MOV.U32 R2, RZ, RZ, R9 ;  /* 0x000000ffff028224 */ /* 0x000fe400078e0009 */
[----:B------:R-:W-:-:S05]  /*1d170*/  @!P0 IMAD.MOV.U32 R3, RZ, RZ, R10 ;  /* 0x000000ffff038224 */ /* 0x000fca00078e000a */
[----:B------:R-:W-:Y:S01]  /*1d180*/  @!PT LDS RZ, [RZ] ;  /* 0x00000000fffff984 */ /* 0x000fe20000000800 */
[----:B------:R-:W-:Y:S01]  /*1d190*/  @!PT LDS RZ, [RZ] ;  /* 0x00000000fffff984 */ /* 0x000fe20000000800 */
[----:B------:R-:W-:Y:S01]  /*1d1a0*/  @!PT LDS RZ, [RZ] ;  /* 0x00000000fffff984 */ /* 0x000fe20000000800 */
[----:B------:R0:W-:Y:S01]  /*1d1b0*/  @!P0 LDGSTS.E.BYPASS.LTC128B.128 [R26+0x27400], desc[UR40][R2.64], !P2 ;  /* 0x27400000021a8fae */ /* 0x0001e2000d101d68 */
[----:B------:R-:W-:-:S13]  /*1d1c0*/  LOP3.LUT P2, RZ, R22, 0x100000, RZ, 0xc0, !PT ;  /* 0x0010000016ff7812 */ /* 0x000fda000784c0ff */
[----:B------:R0:W-:Y:S01]  /*1d1d0*/  @!P0 LDGSTS.E.BYPASS.LTC128B.128 [R26+0x29400], desc[UR40][R2.64+0x80], !P2 ;  /* 0x29400080021a8fae */ /* 0x0001e2000d101d68 */
[----:B------:R-:W-:-:S03]  /*1d1e0*/  LOP3.LUT P2, RZ, R22, 0x80000, RZ, 0xc0, !PT ;  /* 0x0008000016ff7812 */ /* 0x000fc6000784c0ff */
[----:B------:R0:W-:Y:S04]  /*1d1f0*/  @!P0 LDGSTS.E.BYPASS.LTC128B.128 [R26+0x2b400], desc[UR40][R2.64+0x100], !P1 ;  /* 0x2b400100021a8fae */ /* 0x0001e8000c901d68 */
[----:B------:R0:W-:Y:S04]  /*1d200*/  @!P0 LDGSTS.E.BYPASS.LTC128B.128 [R26+0x2d400], desc[UR40][R2.64+0x180], !P5 ;  /* 0x2d400180021a8fae */ /* 0x0001e8000e901d68 */
[----:B------:R0:W-:Y:S04]  /*1d210*/  @!P0 LDGSTS.E.BYPASS.LTC128B.128 [R26+0x2f400], desc[UR40][R2.64+0x200], !P4 ;  /* 0x2f400200021a8fae */ /* 0x0001e8000e101d68 */
[----:B------:R0:W-:Y:S04]  /*1d220*/  @!P0 LDGSTS.E.BYPASS.LTC128B.128 [R26+0x31400], desc[UR40][R2.64+0x280], !P3 ;  /* 0x31400280021a8fae */ /* 0x0001e8000d901d68 */
[----:B------:R0:W-:Y:S02]  /*1d230*/  @!P0 LDGSTS.E.BYPASS.LTC128B.128 [R26+0x33400], desc[UR40][R2.64+0x300], P6 ;  /* 0x33400300021a8fae */ /* 0x0001e4000b101d68 */
[----:B0-----:R-:W-:Y:S05]  /*1d240*/  WARPSYNC.COLLECTIVE R15, `(.L_x_4787) ;  /* 0x000000000f087348 */ /* 0x001fea0003c00000 */
[----:B------:R1:W2:Y:S02]  /*1d250*/  SHFL.IDX P6, R14, R13, R12, R11 ;  /* 0x0000000c0d0e7389 */ /* 0x0002a400000c000b */
[----:B012---:R-:W-:Y:S01]  /*1d260*/  ENDCOLLECTIVE ;  /* 0x000000000000791b */ /* 0x007fe20003800000 */
.L_x_4787:
[----:B------:R-:W-:Y:S01]  /*1d270*/  @!PT LDS RZ, [RZ] ;  /* 0x00000000fffff984 */ /* 0x000fe20000000800 */
[----:B------:R-:W-:Y:S01]  /*1d280*/  @!PT LDS RZ, [RZ] ;  /* 0x00000000fffff984 */ /* 0x000fe20000000800 */
[----:B------:R-:W-:Y:S01]  /*1d290*/  @!PT LDS RZ, [RZ] ;  /* 0x00000000fffff984 */ /* 0x000fe20000000800 */
[----:B------:R0:W-:Y:S01]  /*1d2a0*/  @!P0 LDGSTS.E.BYPASS.LTC128B.128 [R26+0x35400], desc[UR40][R2.64+0x380], P2 ;  /* 0x35400380021a8fae */ /* 0x0001e20009101d68 */
[----:B------:R-:W-:Y:S02]  /*1d2b0*/  IMAD.MOV.U32 R13, RZ, RZ, R5 ;  /* 0x000000ffff0d7224 */ /* 0x000fe400078e0005 */
[----:B------:R-:W-:-:S07]  /*1d2c0*/  IMAD.MOV.U32 R4, RZ, RZ, R14 ;  /* 0x000000ffff047224 */ /* 0x000fce00078e000e */
[----:B0-----:R-:W-:Y:S05]  /*1d2d0*/  WARPSYNC.COLLECTIVE R15, `(.L_x_4788) ;  /* 0x000000000f087348 */ /* 0x001fea0003c00000 */
[----:B------:R1:W2:Y:S02]  /*1d2e0*/  SHFL.IDX P6, R14, R13, R12, R11 ;  /* 0x0000000c0d0e7389 */ /* 0x0002a400000c000b */
[----:B012---:R-:W-:Y:S01]  /*1d2f0*/  ENDCOLLECTIVE ;  /* 0x000000000000791b */ /* 0x007fe20003800000 */
.L_x_4788:
[----:B------:R-:W-:Y:S01]  /*1d300*/  IMAD.MOV.U32 R2, RZ, RZ, R14 ;  /* 0x000000ffff027224 */ /* 0x000fe200078e000e */
[----:B------:R-:W-:Y:S06]  /*1d310*/  BRA `(.L_x_4789) ;  /* 0xffffffb000247947 */ /* 0x000fec000383ffff */
.L_x_4667:
[----:B-1----:R1:W2:Y:S02]  /*1d320*/  SYNCS.PHASECHK.TRANS64.TRYWAIT P0, [R23+URZ+0x38820], R0 ;  /* 0x03882000170075a7 */ /* 0x0022a4000800017f */
[----:B--2---:R-:W-:Y:S05]  /*1d330*/  @!P0 NANOSLEEP.SYNCS 0x989680 ;  /* 0x009896800000895d */ /* 0x004fea0003900000 */
[----:B------:R-:W2:Y:S02]  /*1d340*/  @!P0 SYNCS.PHASECHK.TRANS64 P0, [R23+URZ+0x38820], R0 ;  /* 0x03882000170085a7 */ /* 0x000ea4000800007f */
[----:B--2---:R-:W-:Y:S05]  /*1d350*/  @!P0 BRA `(.L_x_4667) ;  /* 0xfffffffc00f08947 */ /* 0x004fea000383ffff */
[----:B------:R-:W-:Y:S05]  /*1d360*/  BRA `(.L_x_4790) ;  /* 0xffffffb000cc7947 */ /* 0x000fea000383ffff */
.L_x_4670:
[----:B-1----:R1:W2:Y:S02]  /*1d370*/  SYNCS.PHASECHK.TRANS64.TRYWAIT P0, [R27+URZ+0x38860], R0 ;  /* 0x038860001b0075a7 */ /* 0x0022a4000800017f */
[----:B--2---:R-:W-:Y:S05]  /*1d380*/  @!P0 NANOSLEEP.SYNCS 0x989680 ;  /* 0x009896800000895d */ /* 0x004fea0003900000 */
[----:B------:R-:W2:Y:S02]  /*1d390*/  @!P0 SYNCS.PHASECHK.TRANS64 P0, [R27+URZ+0x38860], R0 ;  /* 0x038860001b0085a7 */ /* 0x000ea4000800007f */
[----:B--2---:R-:W-:Y:S05]  /*1d3a0*/  @!P0 BRA `(.L_x_4670) ;  /* 0xfffffffc00f08947 */ /* 0x004fea000383ffff */
[----:B------:R-:W-:Y:S05]  /*1d3b0*/  BRA `(.L_x_4791) ;  /* 0xffffffb000dc7947 */ /* 0x000fea000383ffff */
.L_x_4671:
        /* <DEDUP_REMOVED lines=8> */
.L_x_4793:
[----:B------:R-:W-:Y:S05]  /*1d440*/  BSYNC B0 ;  /* 0x0000000000007941 */ /* 0x000fea0003800000 */
.L_x_4792:
        /* <DEDUP_REMOVED lines=15> */
.L_x_4794:
        /* <DEDUP_REMOVED lines=39> */
.L_x_4795:
[----:B------:R-:W-:Y:S02]  /*1d7b0*/  IMAD.MOV.U32 R13, RZ, RZ, R5 ;  /* 0x000000ffff0d7224 */ /* 0x000fe400078e0005 */
[----:B------:R-:W-:-:S07]  /*1d7c0*/  IMAD.MOV.U32 R3, RZ, RZ, R14 ;  /* 0x000000ffff037224 */ /* 0x000fce00078e000e */
[----:B------:R-:W-:Y:S05]  /*1d7d0*/  WARPSYNC.COLLECTIVE R15, `(.L_x_4796) ;  /* 0x000000000f087348 */ /* 0x000fea0003c00000 */
[----:B------:R0:W1:Y:S02]  /*1d7e0*/  SHFL.IDX P6, R14, R13, R12, R11 ;  /* 0x0000000c0d0e7389 */ /* 0x00006400000c000b */
[----:B01----:R-:W-:Y:S01]  /*1d7f0*/  ENDCOLLECTIVE ;  /* 0x000000000000791b */ /* 0x003fe20003800000 */
.L_x_4796:
        /* <DEDUP_REMOVED lines=29> */
.L_x_4797:
[----:B------:R-:W-:Y:S02]  /*1d9d0*/  IMAD.MOV.U32 R13, RZ, RZ, R5 ;  /* 0x000000ffff0d7224 */ /* 0x000fe400078e0005 */
[----:B------:R-:W-:-:S07]  /*1d9e0*/  IMAD.MOV.U32 R7, RZ, RZ, R14 ;  /* 0x000000ffff077224 */ /* 0x000fce00078e000e */
[----:B------:R-:W-:Y:S05]  /*1d9f0*/  WARPSYNC.COLLECTIVE R15, `(.L_x_4798) ;  /* 0x000000000f087348 */ /* 0x000fea0003c00000 */
[----:B------:R0:W1:Y:S02]  /*1da00*/  SHFL.IDX P6, R14, R13, R12, R11 ;  /* 0x0000000c0d0e7389 */ /* 0x00006400000c000b */
[----:B01----:R-:W-:Y:S01]  /*1da10*/  ENDCOLLECTIVE ;  /* 0x000000000000791b */ /* 0x003fe20003800000 */
.L_x_4798:
        /* <DEDUP_REMOVED lines=29> */
.L_x_4799:
[----:B------:R-:W-:Y:S02]  /*1dbf0*/  IMAD.MOV.U32 R13, RZ, RZ, R5 ;  /* 0x000000ffff0d7224 */ /* 0x000fe400078e0005 */
[----:B------:R-:W-:-:S07]  /*1dc00*/  IMAD.MOV.U32 R6, RZ, RZ, R14 ;  /* 0x000000ffff067224 */ /* 0x000fce00078e000e */
[----:B------:R-:W-:Y:S05]  /*1dc10*/  WARPSYNC.COLLECTIVE R15, `(.L_x_4800) ;  /* 0x000000000f087348 */ /* 0x000fea0003c00000 */
[----:B------:R0:W1:Y:S02]  /*1dc20*/  SHFL.IDX P6, R14, R13, R12, R11 ;  /* 0x0000000c0d0e7389 */ /* 0x00006400000c000b */
[----:B01----:R-:W-:Y:S01]  /*1dc30*/  ENDCOLLECTIVE ;  /* 0x000000000000791b */ /* 0x003fe20003800000 */
.L_x_4800:
[----:B------:R-:W-:Y:S01]  /*1dc40*/  IMAD.MOV.U32 R2, RZ, RZ, R14 ;  /* 0x000000ffff027224 */ /* 0x000fe200078e000e */
[----:B------:R-:W-:Y:S06]  /*1dc50*/  BRA `(.L_x_4801) ;  /* 0xffffffb000747947 */ /* 0x000fec000383ffff */
.L_x_4678:
[----:B0-----:R0:W1:Y:S02]  /*1dc60*/  SYNCS.PHASECHK.TRANS64.TRYWAIT P0, [R6+URZ+0x38840], R21 ;  /* 0x03884015060075a7 */ /* 0x001064000800017f */
[----:B-1----:R-:W-:Y:S05]  /*1dc70*/  @!P0 NANOSLEEP.SYNCS 0x989680 ;  /* 0x009896800000895d */ /* 0x002fea0003900000 */
[----:B------:R-:W1:Y:S02]  /*1dc80*/  @!P0 SYNCS.PHASECHK.TRANS64 P0, [R6+URZ+0x38840], R21 ;  /* 0x03884015060085a7 */ /* 0x000e64000800007f */
[----:B-1----:R-:W-:Y:S05]  /*1dc90*/  @!P0 BRA `(.L_x_4678) ;  /* 0xfffffffc00f08947 */ /* 0x002fea000383ffff */
[----:B------:R-:W-:Y:S05]  /*1dca0*/  BRA `(.L_x_4802) ;  /* 0xffffffb800047947 */ /* 0x000fea000383ffff */
.L_x_4679:
        /* <DEDUP_REMOVED lines=8> */
.L_x_4804:
[----:B------:R-:W-:Y:S05]  /*1dd30*/  BSYNC B1 ;  /* 0x0000000000017941 */ /* 0x000fea0003800000 */
.L_x_4803:
        /* <DEDUP_REMOVED lines=9> */
.L_x_4805:
[----:B------:R-:W-:Y:S02]  /*1ddd0*/  IMAD.MOV.U32 R13, RZ, RZ, R27 ;  /* 0x000000ffff0d7224 */ /* 0x000fe400078e001b */
[----:B------:R-:W-:Y:S02]  /*1dde0*/  IMAD.MOV.U32 R12, RZ, RZ, 0x1 ;  /* 0x00000001ff0c7424 */ /* 0x000fe400078e00ff */
[----:B------:R-:W-:-:S07]  /*1ddf0*/  IMAD.MOV.U32 R2, RZ, RZ, R14 ;  /* 0x000000ffff027224 */ /* 0x000fce00078e000e */
[----:B------:R-:W-:Y:S05]  /*1de00*/  WARPSYNC.COLLECTIVE R15, `(.L_x_4806) ;  /* 0x000000000f087348 */ /* 0x000fea0003c00000 */
[----:B------:R0:W1:Y:S02]  /*1de10*/  SHFL.IDX P6, R14, R13, R12, R11 ;  /* 0x0000000c0d0e7389 */ /* 0x00006400000c000b */
[----:B01----:R-:W-:Y:S01]  /*1de20*/  ENDCOLLECTIVE ;  /* 0x000000000000791b */ /* 0x003fe20003800000 */
.L_x_4806:
        /* <DEDUP_REMOVED lines=11> */
.L_x_4807:
[----:B------:R-:W-:Y:S02]  /*1dee0*/  IMAD.MOV.U32 R13, RZ, RZ, R27 ;  /* 0x000000ffff0d7224 */ /* 0x000fe400078e001b */
[----:B------:R-:W-:Y:S02]  /*1def0*/  IMAD.MOV.U32 R12, RZ, RZ, 0x2 ;  /* 0x00000002ff0c7424 */ /* 0x000fe400078e00ff */
[----:B------:R-:W-:-:S07]  /*1df00*/  IMAD.MOV.U32 R2, RZ, RZ, R14 ;  /* 0x000000ffff027224 */ /* 0x000fce00078e000e */
[----:B------:R-:W-:Y:S05]  /*1df10*/  WARPSYNC.COLLECTIVE R15, `(.L_x_4808) ;  /* 0x000000000f087348 */ /* 0x000fea0003c00000 */
[----:B------:R0:W1:Y:S02]  /*1df20*/  SHFL.IDX P6, R14, R13, R12, R11 ;  /* 0x0000000c0d0e7389 */ /* 0x00006400000c000b */
[----:B01----:R-:W-:Y:S01]  /*1df30*/  ENDCOLLECTIVE ;  /* 0x000000000000791b */ /* 0x003fe20003800000 */
.L_x_4808:
        /* <DEDUP_REMOVED lines=11> */
.L_x_4809:
[----:B------:R-:W-:Y:S02]  /*1dff0*/  IMAD.MOV.U32 R13, RZ, RZ, R27 ;  /* 0x000000ffff0d7224 */ /* 0x000fe400078e001b */
[----:B------:R-:W-:Y:S02]  /*1e000*/  IMAD.MOV.U32 R12, RZ, RZ, 0x3 ;  /* 0x00000003ff0c7424 */ /* 0x000fe400078e00ff */
[----:B------:R-:W-:-:S07]  /*1e010*/  IMAD.MOV.U32 R2, RZ, RZ, R14 ;  /* 0x000000ffff027224 */ /* 0x000fce00078e000e */
[----:B------:R-:W-:Y:S05]  /*1e020*/  WARPSYNC.COLLECTIVE R15, `(.L_x_4810) ;  /* 0x000000000f087348 */ /* 0x000fea0003c00000 */
[----:B------:R0:W1:Y:S02]  /*1e030*/  SHFL.IDX P6, R14, R13, R12, R11 ;  /* 0x0000000c0d0e7389 */ /* 0x00006400000c000b */
[----:B01----:R-:W-:Y:S01]  /*1e040*/  ENDCOLLECTIVE ;  /* 0x000000000000791b */ /* 0x003fe20003800000 */
.L_x_4810:
        /* <DEDUP_REMOVED lines=11> */
.L_x_4811:
[----:B------:R-:W-:Y:S01]  /*1e100*/  IMAD.MOV.U32 R2, RZ, RZ, R14 ;  /* 0x000000ffff027224 */ /* 0x000fe200078e000e */
[----:B------:R-:W-:Y:S06]  /*1e110*/  BRA `(.L_x_4812) ;  /* 0xffffffb400947947 */ /* 0x000fec000383ffff */
.L_x_4684:
[----:B---3--:R3:W4:Y:S02]  /*1e120*/  SYNCS.PHASECHK.TRANS64.TRYWAIT P0, [R6+URZ+0x38860], R21 ;  /* 0x03886015060075a7 */ /* 0x008724000800017f */
[----:B----4-:R-:W-:Y:S05]  /*1e130*/  @!P0 NANOSLEEP.SYNCS 0x989680 ;  /* 0x009896800000895d */ /* 0x010fea0003900000 */
[----:B------:R-:W4:Y:S02]  /*1e140*/  @!P0 SYNCS.PHASECHK.TRANS64 P0, [R6+URZ+0x38860], R21 ;  /* 0x03886015060085a7 */ /* 0x000f24000800007f */
[----:B----4-:R-:W-:Y:S05]  /*1e150*/  @!P0 BRA `(.L_x_4684) ;  /* 0xfffffffc00f08947 */ /* 0x010fea000383ffff */
[----:B------:R-:W-:Y:S05]  /*1e160*/  BRA `(.L_x_4813) ;  /* 0xffffffb400e47947 */ /* 0x000fea000383ffff */
.L_x_4685:
[----:B------:R-:W-:Y:S01]  /*1e170*/  BSSY B1, `(.L_x_4814) ;  /* 0x0000008000017945 */ /* 0x000fe20003800000 */
[----:B------:R-:W-:Y:S02]  /*1e180*/  IMAD.MOV.U32 R13, RZ, RZ, R10 ;  /* 0x000000ffff0d7224 */ /* 0x000fe400078e000a */
[----:B------:R-:W-:Y:S02]  /*1e190*/  IMAD.MOV.U32 R12, RZ, RZ, RZ ;  /* 0x000000ffff0c7224 */ /* 0x000fe400078e00ff */
[----:B------:R-:W-:Y:S02]  /*1e1a0*/  IMAD.MOV.U32 R11, RZ, RZ, 0x181f ;  /* 0x0000181fff0b7424 */ /* 0x000fe400078e00ff */
[----:B------:R-:W-:-:S07]  /*1e1b0*/  IMAD.MOV.U32 R15, RZ, RZ, -0x1 ;  /* 0xffffffffff0f7424 */ /* 0x000fce00078e00ff */
[----:B0-23--:R-:W-:Y:S05]  /*1e1c0*/  WARPSYNC.COLLECTIVE R15, `(.L_x_4815) ;  /* 0x000000000f087348 */ /* 0x00dfea0003c00000 */
[----:B------:R1:W4:Y:S02]  /*1e1d0*/  SHFL.IDX P6, R14, R13, R12, R11 ;  /* 0x0000000c0d0e7389 */ /* 0x00032400000c000b */
[----:B01234-:R-:W-:Y:S01]  /*1e1e0*/  ENDCOLLECTIVE ;  /* 0x000000000000791b */ /* 0x01ffe20003800000 */
.L_x_4815:
[----:B------:R-:W-:Y:S05]  /*1e1f0*/  BSYNC B1 ;  /* 0x0000000000017941 */ /* 0x000fea0003800000 */
.L_x_4814:
        /* <DEDUP_REMOVED lines=13> */
.L_x_4816:
        /* <DEDUP_REMOVED lines=17> */
.L_x_4817:
        /* <DEDUP_REMOVED lines=16> */
.L_x_4818:
        /* <DEDUP_REMOVED lines=19> */
.L_x_4819:
        /* <DEDUP_REMOVED lines=14> */
.L_x_4820:
        /* <DEDUP_REMOVED lines=16> */
.L_x_4821:
        /* <DEDUP_REMOVED lines=14> */
.L_x_4822:
[----:B------:R-:W-:Y:S05]  /*1e8d0*/  BRA `(.L_x_4823) ;  /* 0xffffffb400507947 */ /* 0x000fea000383ffff */
.L_x_4693:
        /* <DEDUP_REMOVED lines=8> */
.L_x_4825:
[----:B------:R-:W-:Y:S05]  /*1e960*/  BSYNC B0 ;  /* 0x0000000000007941 */ /* 0x000fea0003800000 */
.L_x_4824:
        /* <DEDUP_REMOVED lines=9> */
.L_x_4826:
        /* <DEDUP_REMOVED lines=18> */
.L_x_4827:
[----:B------:R-:W-:Y:S01]  /*1eb20*/  IMAD.MOV.U32 R12, RZ, RZ, 0x2 ;  /* 0x00000002ff0c7424 */ /* 0x000fe200078e00ff */
[----:B------:R-:W-:-:S05]  /*1eb30*/  SEL R5, R14, RZ, P1 ;  /* 0x000000ff0e057207 */ /* 0x000fca0000800000 */
[----:B------:R-:W-:-:S04]  /*1eb40*/  IMAD.IADD R5, R2, 0x1, R5 ;  /* 0x0000000102057824 */ /* 0x000fc800078e0205 */
[----:B------:R-:W-:-:S07]  /*1eb50*/  IMAD.MOV.U32 R13, RZ, RZ, R5 ;  /* 0x000000ffff0d7224 */ /* 0x000fce00078e0005 */
[----:B------:R-:W-:Y:S05]  /*1eb60*/  WARPSYNC.COLLECTIVE R15, `(.L_x_4828) ;  /* 0x000000000f087348 */ /* 0x000fea0003c00000 */
[----:B------:R0:W1:Y:S02]  /*1eb70*/  SHFL.UP P6, R14, R13, R12, R11 ;  /* 0x0400000c0d0e7389 */ /* 0x00006400000c000b */
[----:B01----:R-:W-:Y:S01]  /*1eb80*/  ENDCOLLECTIVE ;  /* 0x000000000000791b */ /* 0x003fe20003800000 */
.L_x_4828:
[----:B------:R-:W-:Y:S01]  /*1eb90*/  IMAD.MOV.U32 R12, RZ, RZ, 0x4 ;  /* 0x00000004ff0c7424 */ /* 0x000fe200078e00ff */
[----:B------:R-:W-:-:S05]  /*1eba0*/  SEL R6, R14, RZ, P2 ;  /* 0x000000ff0e067207 */ /* 0x000fca0001000000 */
[----:B------:R-:W-:-:S04]  /*1ebb0*/  IMAD.IADD R6, R5, 0x1, R6 ;  /* 0x0000000105067824 */ /* 0x000fc800078e0206 */
[----:B------:R-:W-:-:S07]  /*1ebc0*/  IMAD.MOV.U32 R13, RZ, RZ, R6 ;  /* 0x000000ffff0d7224 */ /* 0x000fce00078e0006 */
[----:B------:R-:W-:Y:S05]  /*1ebd0*/  WARPSYNC.COLLECTIVE R15, `(.L_x_4829) ;  /* 0x000000000f087348 */ /* 0x000fea0003c00000 */
[----:B------:R0:W1:Y:S02]  /*1ebe0*/  SHFL.UP P6, R14, R13, R12, R11 ;  /* 0x0400000c0d0e7389 */ /* 0x00006400000c000b */
[----:B01----:R-:W-:Y:S01]  /*1ebf0*/  ENDCOLLECTIVE ;  /* 0x000000000000791b */ /* 0x003fe20003800000 */
.L_x_4829:
[----:B------:R-:W-:Y:S01]  /*1ec00*/  IMAD.MOV.U32 R12, RZ, RZ, 0x8 ;  /* 0x00000008ff0c7424 */ /* 0x000fe200078e00ff */
[----:B------:R-:W-:-:S05]  /*1ec10*/  SEL R7, R14, RZ, P3 ;  /* 0x000000ff0e077207 */ /* 0x000fca0001800000 */
[----:B------:R-:W-:-:S04]  /*1ec20*/  IMAD.IADD R7, R6, 0x1, R7 ;  /* 0x0000000106077824 */ /* 0x000fc800078e0207 */
[----:B------:R-:W-:-:S07]  /*1ec30*/  IMAD.MOV.U32 R13, RZ, RZ, R7 ;  /* 0x000000ffff0d7224 */ /* 0x000fce00078e0007 */
[----:B------:R-:W-:Y:S05]  /*1ec40*/  WARPSYNC.COLLECTIVE R15, `(.L_x_4830) ;  /* 0x000000000f087348 */ /* 0x000fea0003c00000 */
[----:B------:R0:W1:Y:S02]  /*1ec50*/  SHFL.UP P6, R14, R13, R12, R11 ;  /* 0x0400000c0d0e7389 */ /* 0x00006400000c000b */
[----:B01----:R-:W-:Y:S01]  /*1ec60*/  ENDCOLLECTIVE ;  /* 0x000000000000791b */ /* 0x003fe20003800000 */
.L_x_4830:
[----:B------:R-:W-:Y:S01]  /*1ec70*/  IMAD.MOV.U32 R12, RZ, RZ, 0x10 ;  /* 0x00000010ff0c7424 */ /* 0x000fe200078e00ff */
[----:B------:R-:W-:-:S05]  /*1ec80*/  SEL R14, R14, RZ, P4 ;  /* 0x000000ff0e0e7207 */ /* 0x000fca0002000000 */
[----:B------:R-:W-:-:S04]  /*1ec90*/  IMAD.IADD R5, R7, 0x1, R14 ;  /* 0x0000000107057824 */ /* 0x000fc800078e020e */
[----:B------:R-:W-:-:S07]  /*1eca0*/  IMAD.MOV.U32 R13, RZ, RZ, R5 ;  /* 0x000000ffff0d7224 */ /* 0x000fce00078e0005 */
[----:B------:R-:W-:Y:S05]  /*1ecb0*/  WARPSYNC.COLLECTIVE R15, `(.L_x_4831) ;  /* 0x000000000f087348 */ /* 0x000fea0003c00000 */
[----:B------:R0:W1:Y:S02]  /*1ecc0*/  SHFL.UP P6, R14, R13, R12, R11 ;  /* 0x0400000c0d0e7389 */ /* 0x00006400000c000b */
[----:B01----:R-:W-:Y:S01]  /*1ecd0*/  ENDCOLLECTIVE ;  /* 0x000000000000791b */ /* 0x003fe20003800000 */
.L_x_4831:
        /* <DEDUP_REMOVED lines=8> */
.L_x_4832:
[----:B------:R-:W-:Y:S05]  /*1ed60*/  BRA `(.L_x_4833) ;  /* 0xffffffb400e47947 */ /* 0x000fea000383ffff */
.L_x_4698:
        /* <DEDUP_REMOVED lines=8> */
.L_x_4835:
[----:B------:R-:W-:Y:S05]  /*1edf0*/  BSYNC B0 ;  /* 0x0000000000007941 */ /* 0x000fea0003800000 */
.L_x_4834:
        /* <DEDUP_REMOVED lines=8> */
.L_x_4836:
[----:B------:R-:W-:Y:S01]  /*1ee80*/  IMAD.MOV.U32 R12, RZ, RZ, 0x4 ;  /* 0x00000004ff0c7424 */ /* 0x000fe200078e00ff */
[----:B------:R-:W-:-:S05]  /*1ee90*/  SEL R14, R14, RZ, P2 ;  /* 0x000000ff0e0e7207 */ /* 0x000fca0001000000 */
[----:B------:R-:W-:-:S04]  /*1eea0*/  IMAD.IADD R3, R13, 0x1, R14 ;  /* 0x000000010d037824 */ /* 0x000fc800078e020e */
[----:B------:R-:W-:-:S07]  /*1eeb0*/  IMAD.MOV.U32 R13, RZ, RZ, R3 ;  /* 0x000000ffff0d7224 */ /* 0x000fce00078e0003 */
[----:B------:R-:W-:Y:S05]  /*1eec0*/  WARPSYNC.COLLECTIVE R15, `(.L_x_4837) ;  /* 0x000000000f087348 */ /* 0x000fea0003c00000 */
[----:B------:R0:W1:Y:S02]  /*1eed0*/  SHFL.UP P6, R14, R13, R12, R11 ;  /* 0x0400000c0d0e7389 */ /* 0x00006400000c000b */
[----:B01----:R-:W-:Y:S01]  /*1eee0*/  ENDCOLLECTIVE ;  /* 0x000000000000791b */ /* 0x003fe20003800000 */
.L_x_4837:
[----:B------:R-:W-:Y:S01]  /*1eef0*/  IMAD.MOV.U32 R12, RZ, RZ, 0x8 ;  /* 0x00000008ff0c7424 */ /* 0x000fe200078e00ff */
[----:B------:R-:W-:-:S05]  /*1ef00*/  SEL R14, R14, RZ, P3 ;  /* 0x000000ff0e0e7207 */ /* 0x000fca0001800000 */
[----:B------:R-:W-:-:S04]  /*1ef10*/  IMAD.IADD R5, R3, 0x1, R14 ;  /* 0x0000000103057824 */ /* 0x000fc800078e020e */
[----:B------:R-:W-:-:S07]  /*1ef20*/  IMAD.MOV.U32 R13, RZ, RZ, R5 ;  /* 0x000000ffff0d7224 */ /* 0x000fce00078e0005 */
[----:B------:R-:W-:Y:S05]  /*1ef30*/  WARPSYNC.COLLECTIVE R15, `(.L_x_4838) ;  /* 0x000000000f087348 */ /* 0x000fea0003c00000 */
[----:B------:R0:W1:Y:S02]  /*1ef40*/  SHFL.UP P6, R14, R13, R12, R11 ;  /* 0x0400000c0d0e7389 */ /* 0x00006400000c000b */
[----:B01----:R-:W-:Y:S01]  /*1ef50*/  ENDCOLLECTIVE ;  /* 0x000000000000791b */ /* 0x003fe20003800000 */
.L_x_4838:
[----:B------:R-:W-:Y:S01]  /*1ef60*/  IMAD.MOV.U32 R12, RZ, RZ, 0x10 ;  /* 0x00000010ff0c7424 */ /* 0x000fe200078e00ff */
[----:B------:R-:W-:-:S05]  /*1ef70*/  SEL R6, R14, RZ, P4 ;  /* 0x000000ff0e067207 */ /* 0x000fca0002000000 */
[----:B------:R-:W-:-:S04]  /*1ef80*/  IMAD.IADD R6, R5, 0x1, R6 ;  /* 0x0000000105067824 */ /* 0x000fc800078e0206 */
[----:B------:R-:W-:-:S07]  /*1ef90*/  IMAD.MOV.U32 R13, RZ, RZ, R6 ;  /* 0x000000ffff0d7224 */ /* 0x000fce00078e0006 */
[----:B------:R-:W-:Y:S05]  /*1efa0*/  WARPSYNC.COLLECTIVE R15, `(.L_x_4839) ;  /* 0x000000000f087348 */ /* 0x000fea0003c00000 */
[----:B------:R0:W1:Y:S02]  /*1efb0*/  SHFL.UP P6, R14, R13, R12, R11 ;  /* 0x0400000c0d0e7389 */ /* 0x00006400000c000b */
[----:B01----:R-:W-:Y:S01]  /*1efc0*/  ENDCOLLECTIVE ;  /* 0x000000000000791b */ /* 0x003fe20003800000 */
.L_x_4839:
        /* <DEDUP_REMOVED lines=8> */
.L_x_4840:
[----:B------:R-:W-:Y:S05]  /*1f050*/  BRA `(.L_x_4841) ;  /* 0xffffffb400c47947 */ /* 0x000fea000383ffff */
.L_x_4700:
[----:B------:R-:W-:Y:S01]  /*1f060*/  BSSY B0, `(.L_x_4842) ;  /* 0x0000006000007945 */ /* 0x000fe20003800000 */
[----:B------:R-:W-:Y:S01]  /*1f070*/  PLOP3.LUT P6, PT, P6, PT, PT, 0x8, 0x0 ;  /* 0x000000000000781c */ /* 0x000fe200037ce170 */
[----:B------:R-:W-:-:S12]  /*1f080*/  IMAD.MOV.U32 R15, RZ, RZ, -0x1 ;  /* 0xffffffffff0f7424 */ /* 0x000fd800078e00ff */
[----:B0-----:R-:W-:Y:S05]  /*1f090*/  WARPSYNC.COLLECTIVE R15, `(.L_x_4843) ;  /* 0x000000000f087348 */ /* 0x001fea0003c00000 */
[----:B------:R-:W-:Y:S01]  /*1f0a0*/  VOTE.ANY R14, PT, P6 ;  /* 0x00000000000e7806 */ /* 0x000fe200030e0100 */
[----:B0-----:R-:W-:Y:S06]  /*1f0b0*/  ENDCOLLECTIVE ;  /* 0x000000000000791b */ /* 0x001fec0003800000 */
.L_x_4843:
[----:B------:R-:W-:Y:S05]  /*1f0c0*/  BSYNC B0 ;  /* 0x0000000000007941 */ /* 0x000fea0003800000 */
.L_x_4842:
        /* <DEDUP_REMOVED lines=9> */
.L_x_4844:
[----:B------:R-:W-:Y:S01]  /*1f160*/  IMAD.MOV.U32 R17, RZ, RZ, R14 ;  /* 0x000000ffff117224 */ /* 0x000fe200078e000e */
[----:B------:R-:W-:Y:S06]  /*1f170*/  BRA `(.L_x_4845) ;  /* 0xffffffb400b47947 */ /* 0x000fec000383ffff */
.L_x_4702:
[----:B------:R-:W-:Y:S01]  /*1f180*/  BSSY B0, `(.L_x_4846) ;  /* 0x0000007000007945 */ /* 0x000fe20003800000 */
[----:B------:R-:W-:Y:S02]  /*1f190*/  IMAD.MOV.U32 R13, RZ, RZ, R3 ;  /* 0x000000ffff0d7224 */ /* 0x000fe400078e0003 */
[----:B------:R-:W-:Y:S02]  /*1f1a0*/  IMAD.MOV.U32 R11, RZ, RZ, 0x1f ;  /* 0x0000001fff0b7424 */ /* 0x000fe400078e00ff */
[----:B------:R-:W-:-:S07]  /*1f1b0*/  IMAD.MOV.U32 R15, RZ, RZ, -0x1 ;  /* 0xffffffffff0f7424 */ /* 0x000fce00078e00ff */
[----:B012---:R-:W-:Y:S05]  /*1f1c0*/  WARPSYNC.COLLECTIVE R15, `(.L_x_4847) ;  /* 0x000000000f087348 */ /* 0x007fea0003c00000 */
[----:B------:R3:W4:Y:S02]  /*1f1d0*/  SHFL.IDX P6, R14, R13, R12, R11 ;  /* 0x0000000c0d0e7389 */ /* 0x00072400000c000b */
[----:B01234-:R-:W-:Y:S01]  /*1f1e0*/  ENDCOLLECTIVE ;  /* 0x000000000000791b */ /* 0x01ffe20003800000 */
.L_x_4847:
[----:B------:R-:W-:Y:S05]  /*1f1f0*/  BSYNC B0 ;  /* 0x0000000000007941 */ /* 0x000fea0003800000 */
.L_x_4846:
[----:B------:R-:W-:Y:S05]  /*1f200*/  BRA `(.L_x_4701) ;  /* 0xffffffb400ac7947 */ /* 0x000fea000383ffff */
.L_x_4706:
[----:B0-----:R0:W1:Y:S02]  /*1f210*/  SYNCS.PHASECHK.TRANS64.TRYWAIT P0, [R4+URZ+0x38820], R0 ;  /* 0x03882000040075a7 */ /* 0x001064000800017f */
[----:B-1----:R-:W-:Y:S05]  /*1f220*/  @!P0 NANOSLEEP.SYNCS 0x989680 ;  /* 0x009896800000895d */ /* 0x002fea0003900000 */
[----:B------:R-:W1:Y:S02]  /*1f230*/  @!P0 SYNCS.PHASECHK.TRANS64 P0, [R4+URZ+0x38820], R0 ;  /* 0x03882000040085a7 */ /* 0x000e64000800007f */
[----:B-1----:R-:W-:Y:S05]  /*1f240*/  @!P0 BRA `(.L_x_4706) ;  /* 0xfffffffc00f08947 */ /* 0x002fea000383ffff */
[----:B------:R-:W-:Y:S05]  /*1f250*/  BRA `(.L_x_4848) ;  /* 0xffffffb800987947 */ /* 0x000fea000383ffff */
.L_x_4707:
        /* <DEDUP_REMOVED lines=11> */
.L_x_4850:
[----:B------:R-:W-:Y:S05]  /*1f310*/  BSYNC B0 ;  /* 0x0000000000007941 */ /* 0x000fea0003800000 */
.L_x_4849:
[----:B------:R-:W-:Y:S05]  /*1f320*/  BRA `(.L_x_4851) ;  /* 0xffffffb800807947 */ /* 0x000fea000383ffff */
.L_x_4708:
[----:B------:R-:W-:Y:S01]  /*1f330*/  BSSY B0, `(.L_x_4852) ;  /* 0x0000006000007945 */ /* 0x000fe20003800000 */
[----:B------:R-:W-:-:S07]  /*1f340*/  IMAD.MOV.U32 R15, RZ, RZ, -0x1 ;  /* 0xffffffffff0f7424 */ /* 0x000fce00078e00ff */
[----:B0-23--:R-:W-:Y:S05]  /*1f350*/  WARPSYNC.COLLECTIVE R15, `(.L_x_4853) ;  /* 0x000000000f0c7348 */ /* 0x00dfea0003c00000 */
[----:B------:R-:W-:Y:S02]  /*1f360*/  ELECT P6, UR62, PT ;  /* 0x00000000003e782f */ /* 0x000fe400038c0000 */
[----:B------:R-:W-:Y:S01]  /*1f370*/  MOV R14, UR62 ;  /* 0x0000003e000e7c02 */ /* 0x000fe20008000f00 */
[----:B0-23--:R-:W-:Y:S10]  /*1f380*/  ENDCOLLECTIVE ;  /* 0x000000000000791b */ /* 0x00dff40003800000 */
.L_x_4853:
[----:B------:R-:W-:Y:S05]  /*1f390*/  BSYNC B0 ;  /* 0x0000000000007941 */ /* 0x000fea0003800000 */
.L_x_4852:
[----:B------:R-:W-:Y:S05]  /*1f3a0*/  BRA `(.L_x_4854) ;  /* 0xffffffb800747947 */ /* 0x000fea000383ffff */
.L_x_4710:
[----:B0-----:R0:W1:Y:S02]  /*1f3b0*/  SYNCS.PHASECHK.TRANS64.TRYWAIT P1, [R5+URZ+0x38840], R0 ;  /* 0x03884000050075a7 */ /* 0x001064000802017f */
[----:B-1----:R-:W-:Y:S05]  /*1f3c0*/  @!P1 NANOSLEEP.SYNCS 0x989680 ;  /* 0x009896800000995d */ /* 0x002fea0003900000 */
[----:B------:R-:W1:Y:S02]  /*1f3d0*/  @!P1 SYNCS.PHASECHK.TRANS64 P1, [R5+URZ+0x38840], R0 ;  /* 0x03884000050095a7 */ /* 0x000e64000802007f */
[----:B-1----:R-:W-:Y:S05]  /*1f3e0*/  @!P1 BRA `(.L_x_4710) ;  /* 0xfffffffc00f09947 */ /* 0x002fea000383ffff */
[----:B------:R-:W-:Y:S05]  /*1f3f0*/  BRA `(.L_x_4855) ;  /* 0xffffffb800947947 */ /* 0x000fea000383ffff */
.L_x_4712:
[----:B-1----:R1:W4:Y:S02]  /*1f400*/  SYNCS.PHASECHK.TRANS64.TRYWAIT P1, [R25+URZ+0x38840], R2 ;  /* 0x03884002190075a7 */ /* 0x002324000802017f */
[----:B----4-:R-:W-:Y:S05]  /*1f410*/  @!P1 NANOSLEEP.SYNCS 0x989680 ;  /* 0x009896800000995d */ /* 0x010fea0003900000 */
[----:B------:R-:W4:Y:S02]  /*1f420*/  @!P1 SYNCS.PHASECHK.TRANS64 P1, [R25+URZ+0x38840], R2 ;  /* 0x03884002190095a7 */ /* 0x000f24000802007f */
[----:B----4-:R-:W-:Y:S05]  /*1f430*/  @!P1 BRA `(.L_x_4712) ;  /* 0xfffffffc00f09947 */ /* 0x010fea000383ffff */
[----:B------:R-:W-:Y:S05]  /*1f440*/  BRA `(.L_x_4856) ;  /* 0xffffffb800a07947 */ /* 0x000fea000383ffff */
.L_x_4714:
[----:B----4-:R4:W0:Y:S02]  /*1f450*/  SYNCS.PHASECHK.TRANS64.TRYWAIT P1, [R5+URZ+0x38860], R0 ;  /* 0x03886000050075a7 */ /* 0x010824000802017f */
[----:B0-----:R-:W-:Y:S05]  /*1f460*/  @!P1 NANOSLEEP.SYNCS 0x989680 ;  /* 0x009896800000995d */ /* 0x001fea0003900000 */
[----:B------:R-:W0:Y:S02]  /*1f470*/  @!P1 SYNCS.PHASECHK.TRANS64 P1, [R5+URZ+0x38860], R0 ;  /* 0x03886000050095a7 */ /* 0x000e24000802007f */
[----:B0-----:R-:W-:Y:S05]  /*1f480*/  @!P1 BRA `(.L_x_4714) ;  /* 0xfffffffc00f09947 */ /* 0x001fea000383ffff */
[----:B------:R-:W-:Y:S05]  /*1f490*/  BRA `(.L_x_4857) ;  /* 0xffffffb8009c7947 */ /* 0x000fea000383ffff */
.L_x_4858:
        /* <DEDUP_REMOVED lines=14> */
.L_x_15535:


//--------------------- .text._ZN7cutlass13device_kernelIN5flash11enable_sm90INS1_16FlashAttnFwdSm90INS1_25CollectiveMainloopFwdSm90ILi2EN4cute5tupleIJNS5_1CILi1EEES8_S8_EEENS6_IJNS7_ILi64EEESA_SA_EEELi512ENS_10bfloat16_tEfNS_4arch4Sm90ELb0ELb1ELb0ELb0ELb1ELb0ELb0ELb0ELb0ELb1ELb0ELb0EEENS1_21CollectiveEpilogueFwdINS6_IJSA_NS7_ILi512EEESA_EEES9_SC_SE_Li256ELb0ELb1ELb0ELb0EEENS1_30DynamicPersistentTileSchedulerILi256ELi128ELb0ELb1ELb1EEEEEEEEEvNT_6ParamsE --------------------------
	.section	.text._ZN7cutlass13device_kernelIN5flash11enable_sm90INS1_16FlashAttnFwdSm90INS1_25CollectiveMainloopFwdSm90ILi2EN4cute5tupleIJNS5_1CILi1EEES8_S8_EEENS6_IJNS7_ILi64EEESA_SA_EEELi512ENS_10bfloat16_tEfNS_4arch4Sm90ELb0ELb1ELb0ELb0ELb1ELb0ELb0ELb0ELb0ELb1ELb0ELb0EEENS1_21CollectiveEpilogueFwdINS6_IJSA_NS7_ILi512EEESA_EEES9_SC_SE_Li256ELb0ELb1ELb0ELb0EEENS1_30DynamicPersistentTileSchedulerILi256ELi128ELb0ELb1ELb1EEEEEEEEEvNT_6ParamsE,"ax",@progbits
	.align	128
.text._ZN7cutlass13device_kernelIN5flash11enable_sm90INS1_16FlashAttnFwdSm90INS1_25CollectiveMainloopFwdSm90ILi2EN4cute5tupleIJNS5_1CILi1EEES8_S8_EEENS6_IJNS7_ILi64EEESA_SA_EEELi512ENS_10bfloat16_tEfNS_4arch4Sm90ELb0ELb1ELb0ELb0ELb1ELb0ELb0ELb0ELb0ELb1ELb0ELb0EEENS1_21CollectiveEpilogueFwdINS6_IJSA_NS7_ILi512EEESA_EEES9_SC_SE_Li256ELb0ELb1ELb0ELb0EEENS1_30DynamicPersistentTileSchedulerILi256ELi128ELb0ELb1ELb1EEEEEEEEEvNT_6ParamsE:
        .type           _ZN7cutlass13device_kernelIN5flash11enable_sm90INS1_16FlashAttnFwdSm90INS1_25CollectiveMainloopFwdSm90ILi2EN4cute5tupleIJNS5_1CILi1EEES8_S8_EEENS6_IJNS7_ILi64EEESA_SA_EEELi512ENS_10bfloat16_tEfNS_4arch4Sm90ELb0ELb1ELb0ELb0ELb1ELb0ELb0ELb0ELb0ELb1ELb0ELb0EEENS1_21CollectiveEpilogueFwdINS6_IJSA_NS7_ILi512EEESA_EEES9_SC_SE_Li256ELb0ELb1ELb0ELb0EEENS1_30DynamicPersistentTileSchedulerILi256ELi128ELb0ELb1ELb1EEEEEEEEEvNT_6ParamsE,@function
        .size           _ZN7cutlass13device_kernelIN5flash11enable_sm90INS1_16FlashAttnFwdSm90INS1_25CollectiveMainloopFwdSm90ILi2EN4cute5tupleIJNS5_1CILi1EEES8_S8_EEENS6_IJNS7_ILi64EEESA_SA_EEELi512ENS_10bfloat16_tEfNS_4arch4Sm90ELb0ELb1ELb0ELb0ELb1ELb0ELb0ELb0ELb0ELb1ELb0ELb0EEENS1_21CollectiveEpilogueFwdINS6_IJSA_NS7_ILi512EEESA_EEES9_SC_SE_Li256ELb0ELb1ELb0ELb0EEENS1_30DynamicPersistentTileSchedulerILi256ELi128ELb0ELb1ELb1EEEEEEEEEvNT_6ParamsE,(.L_x_15536 - _ZN7cutlass13device_kernelIN5flash11enable_sm90INS1_16FlashAttnFwdSm90INS1_25CollectiveMainloopFwdSm90ILi2EN4cute5tupleIJNS5_1CILi1EEES8_S8_EEENS6_IJNS7_ILi64EEESA_SA_EEELi512ENS_10bfloat16_tEfNS_4arch4Sm90ELb0ELb1ELb0ELb0ELb1ELb0ELb0ELb0ELb0ELb1ELb0ELb0EEENS1_21CollectiveEpilogueFwdINS6_IJSA_NS7_ILi512EEESA_EEES9_SC_SE_Li256ELb0ELb1ELb0ELb0EEENS1_30DynamicPersistentTileSchedulerILi256ELi128ELb0ELb1ELb1EEEEEEEEEvNT_6ParamsE)
        .other          _ZN7cutlass13device_kernelIN5flash11enable_sm90INS1_16FlashAttnFwdSm90INS1_25CollectiveMainloopFwdSm90ILi2EN4cute5tupleIJNS5_1CILi1EEES8_S8_EEENS6_IJNS7_ILi64EEESA_SA_EEELi512ENS_10bfloat16_tEfNS_4arch4Sm90ELb0ELb1ELb0ELb0ELb1ELb0ELb0ELb0ELb0ELb1ELb0ELb0EEENS1_21CollectiveEpilogueFwdINS6_IJSA_NS7_ILi512EEESA_EEES9_SC_SE_Li256ELb0ELb1ELb0ELb0EEENS1_30DynamicPersistentTileSchedulerILi256ELi128ELb0ELb1ELb1EEEEEEEEEvNT_6ParamsE,@"STO_CUDA_ENTRY STV_DEFAULT"
_ZN7cutlass13device_kernelIN5flash11enable_sm90INS1_16FlashAttnFwdSm90INS1_25CollectiveMainloopFwdSm90ILi2EN4cute5tupleIJNS5_1CILi1EEES8_S8_EEENS6_IJNS7_ILi64EEESA_SA_EEELi512ENS_10bfloat16_tEfNS_4arch4Sm90ELb0ELb1ELb0ELb0ELb1ELb0ELb0ELb0ELb0ELb1ELb0ELb0EEENS1_21CollectiveEpilogueFwdINS6_IJSA_NS7_ILi512EEESA_EEES9_SC_SE_Li256ELb0ELb1ELb0ELb0EEENS1_30DynamicPersistentTileSchedulerILi256ELi128ELb0ELb1ELb1EEEEEEEEEvNT_6ParamsE:
        /* <DEDUP_REMOVED lines=41> */
.L_x_4859:
        /* <DEDUP_REMOVED lines=22> */
.L_x_4860:
        /* <DEDUP_REMOVED lines=18> */
.L_x_4861:
        /* <DEDUP_REMOVED lines=22> */
.L_x_4862:
        /* <DEDUP_REMOVED lines=23> */
.L_x_4863:
        /* <DEDUP_REMOVED lines=8> */
.L_x_4865:
[----:B------:R-:W-:-:S08]  /*0860*/  NOP ;  /* 0x0000000000007918 */ /* 0x000fd00000000000 */
[----:B------:R-:W0:Y:S02]  /*0870*/  USETMAXREG.TRY_ALLOC.CTAPOOL UP0, 0xe8 ;  /* 0x000000e8000079c8 */ /* 0x000e240008000600 */
[----:B0-----:R-:W-:-:S13]  /*0880*/  PLOP3.LUT P0, PT, PT, PT, UP0, 0x80, 0x0 ;  /* 0x000000000000781c */ /* 0x001fda0003f0f008 */
[----:B------:R-:W-:Y:S05]  /*0890*/  @!P0 BRA `(.L_x_4865) ;  /* 0xfffffffc00f08947 */ /* 0x000fea000383ffff */
[----:B------:R-:W-:Y:S01]  /*08a0*/  LOP3.LUT R2, R0, 0xffffff80, RZ, 0xc0, !PT ;  /* 0xffffff8000027812 */ /* 0x000fe200078ec0ff */
[----:B------:R-:W0:Y:S08]  /*08b0*/  S2UR UR4, SR_CTAID.X ;  /* 0x00000000000479c3 */ /* 0x000e300000002500 */
[----:B------:R-:W-:Y:S06]  /*08c0*/  BAR.ARV 0x4, 0x180 ;  /* 0x0106000000007b1d */ /* 0x000fec0000002000 */
[----:B------:R-:W-:-:S02]  /*08d0*/  ISETP.NE.AND P0, PT, R2, 0x80, PT ;  /* 0x000000800200780c */ /* 0x000fc40003f05270 */
[----:B------:R-:W0:Y:S11]  /*08e0*/  LDC R2, c[0x0][0xc38] ;  /* 0x00030e00ff027b82 */ /* 0x000e360000000800 */
        /* <DEDUP_REMOVED lines=17> */
[CC--:B------:R-:W-:Y:S02]  /*0a00*/  LEA.HI R6, R3.reuse, R0.reuse, RZ, 0x7 ;  /* 0x0000000003067211 */ /* 0x0c0fe400078f38ff */
[----:B------:R-:W-:Y:S02]  /*0a10*/  LEA.HI R212, R3, R0, RZ, 0x3 ;  /* 0x0000000003d47211 */ /* 0x000fe400078f18ff */
[----:B------:R-:W-:Y:S02]  /*0a20*/  LOP3.LUT R11, R7, 0xfffffffc, RZ, 0xc0, !PT ;  /* 0xfffffffc070b7812 */ /* 0x000fe400078ec0ff */
[----:B------:R-:W-:Y:S02]  /*0a30*/  SHF.R.S32.HI R7, RZ, 0x4, R2 ;  /* 0x00000004ff077819 */ /* 0x000fe40000011402 */
[----:B------:R-:W-:Y:S01]  /*0a40*/  LOP3.LUT R3, R2, 0xfffffff0, RZ, 0xc0, !PT ;  /* 0xfffffff002037812 */ /* 0x000fe200078ec0ff */
[----:B------:R-:W-:Y:S01]  /*0a50*/  IMAD.IADD R10, R0, 0x1, -R11 ;  /* 0x00000001000a7824 */ /* 0x000fe200078e0a0b */
[--C-:B------:R-:W-:Y:S01]  /*0a60*/  SHF.R.S32.HI R5, RZ, 0x5, R4.reuse ;  /* 0x00000005ff057819 */ /* 0x100fe20000011404 */
[----:B0-----:R-:W-:Y:S01]  /*0a70*/  ULEA UR42, UR40, UR42, 0x18 ;  /* 0x0000002a282a7291 */ /* 0x001fe2000f8ec03f */
[----:B------:R-:W-:-:S02]  /*0a80*/  SHF.R.S32.HI R8, RZ, 0x1f, R4 ;  /* 0x0000001fff087819 */ /* 0x000fc40000011404 */
[----:B------:R-:W-:Y:S02]  /*0a90*/  LOP3.LUT R9, R6, 0xffffff80, RZ, 0xc0, !PT ;  /* 0xffffff8006097812 */ /* 0x000fe400078ec0ff */
[----:B------:R-:W-:Y:S01]  /*0aa0*/  LEA.HI R4, R2, R7, RZ, 0x1 ;  /* 0x0000000702047211 */ /* 0x000fe200078f08ff */
[----:B------:R-:W-:Y:S01]  /*0ab0*/  IMAD.IADD R2, R0, 0x1, -R3 ;  /* 0x0000000100027824 */ /* 0x000fe200078e0a03 */
[----:B------:R-:W-:Y:S01]  /*0ac0*/  LOP3.LUT R211, R212, 0xfffffff8, RZ, 0xc0, !PT ;  /* 0xfffffff8d4d37812 */ /* 0x000fe200078ec0ff */
[----:B------:R-:W-:Y:S01]  /*0ad0*/  IMAD.IADD R9, R0, 0x1, -R9 ;  /* 0x0000000100097824 */ /* 0x000fe200078e0a09 */
[----:B------:R-:W-:Y:S02]  /*0ae0*/  LEA.HI R8, R8, R5, RZ, 0x2 ;  /* 0x0000000508087211 */ /* 0x000fe400078f10ff */
[----:B------:R-:W-:Y:S01]  /*0af0*/  LOP3.LUT R4, R4, 0x1ffffffe, RZ, 0xc0, !PT ;  /* 0x1ffffffe04047812 */ /* 0x000fe200078ec0ff */
[----:B------:R-:W-:Y:S01]  /*0b00*/  IMAD.IADD R211, R0, 0x1, -R211 ;  /* 0x0000000100d37824 */ /* 0x000fe200078e0ad3 */
[----:B------:R-:W-:-:S02]  /*0b10*/  SHF.R.S32.HI R3, RZ, 0x1f, R2 ;  /* 0x0000001fff037819 */ /* 0x000fc40000011402 */
[----:B------:R-:W-:Y:S01]  /*0b20*/  SHF.R.S32.HI R213, RZ, 0x7, R6 ;  /* 0x00000007ffd57819 */ /* 0x000fe20000011406 */
[----:B------:R-:W-:Y:S01]  /*0b30*/  IMAD.IADD R4, R7, 0x1, -R4 ;  /* 0x0000000107047824 */ /* 0x000fe200078e0a04 */
[----:B------:R-:W-:Y:S01]  /*0b40*/  LOP3.LUT R8, R8, 0x3ffffc, RZ, 0xc0, !PT ;  /* 0x003ffffc08087812 */ /* 0x000fe200078ec0ff */
[----:B------:R-:W-:Y:S01]  /*0b50*/  IMAD.SHL.U32 R184, R211, 0x8, RZ ;  /* 0x00000008d3b87824 */ /* 0x000fe200078e00ff */
[----:B------:R-:W-:Y:S01]  /*0b60*/  SHF.R.S32.HI R0, RZ, 0x1f, R9 ;  /* 0x0000001fff007819 */ /* 0x000fe20000011409 */
[----:B------:R-:W-:Y:S01]  /*0b70*/  IMAD R15, R213, 0x100, R2 ;  /* 0x00000100d50f7824 */ /* 0x000fe200078e0202 */
[----:B------:R-:W-:Y:S01]  /*0b80*/  LEA.HI R11, R10, R10, RZ, 0x1 ;  /* 0x0000000a0a0b7211 */ /* 0x000fe200078f08ff */
[----:B------:R-:W-:Y:S01]  /*0b90*/  IMAD.IADD R8, R5, 0x1, -R8 ;  /* 0x0000000105087824 */ /* 0x000fe200078e0a08 */
[----:B------:R-:W-:Y:S01]  /*0ba0*/  LEA.HI R7, R3, R2, RZ, 0x3 ;  /* 0x0000000203077211 */ /* 0x000fe200078f18ff */
[----:B------:R-:W-:Y:S01]  /*0bb0*/  IMAD.SHL.U32 R4, R4, 0x8, RZ ;  /* 0x0000000804047824 */ /* 0x000fe200078e00ff */
[-C--:B------:R-:W-:Y:S01]  /*0bc0*/  LEA.HI R3, R0, R9.reuse, RZ, 0x2 ;  /* 0x0000000900037211 */ /* 0x080fe200078f10ff */
[----:B------:R-:W-:Y:S01]  /*0bd0*/  IMAD R15, R8, 0x10, R15 ;  /* 0x00000010080f7824 */ /* 0x000fe200078e020f */
[----:B------:R-:W-:Y:S01]  /*0be0*/  LOP3.LUT R13, R11, 0x1ffffffe, RZ, 0xc0, !PT ;  /* 0x1ffffffe0b0d7812 */ /* 0x000fe200078ec0ff */
[C---:B------:R-:W-:Y:S01]  /*0bf0*/  VIADD R190, R184.reuse, 0x40 ;  /* 0x00000040b8be7836 */ /* 0x040fe20000000000 */
[----:B------:R-:W-:Y:S01]  /*0c00*/  LOP3.LUT R11, R7, 0xfffffff8, RZ, 0xc0, !PT ;  /* 0xfffffff8070b7812 */ /* 0x000fe200078ec0ff */
[----:B------:R-:W-:Y:S01]  /*0c10*/  VIADD R189, R184, 0x80 ;  /* 0x00000080b8bd7836 */ /* 0x000fe20000000000 */
[----:B------:R-:W-:Y:S01]  /*0c20*/  LOP3.LUT R8, R3, 0x7ffffffc, RZ, 0xc0, !PT ;  /* 0x7ffffffc03087812 */ /* 0x000fe200078ec0ff */
[----:B------:R-:W-:Y:S01]  /*0c30*/  IMAD.IADD R13, R10, 0x1, -R13 ;  /* 0x000000010a0d7824 */ /* 0x000fe200078e0a0d */
[----:B------:R-:W-:Y:S01]  /*0c40*/  LEA R216, R15, R4, 0x6 ;  /* 0x000000040fd87211 */ /* 0x000fe200078e30ff */
[----:B------:R-:W-:Y:S01]  /*0c50*/  IMAD.IADD R11, R2, 0x1, -R11 ;  /* 0x00000001020b7824 */ /* 0x000fe200078e0a0b */
[----:B------:R-:W-:Y:S01]  /*0c60*/  LEA.HI R2, R0, R9, RZ, 0x5 ;  /* 0x0000000900027211 */ /* 0x000fe200078f28ff */
[----:B------:R-:W-:Y:S01]  /*0c70*/  IMAD.IADD R10, R9, 0x1, -R8 ;  /* 0x00000001090a7824 */ /* 0x000fe200078e0a08 */
[--C-:B------:R-:W-:Y:S01]  /*0c80*/  SHF.R.S32.HI R0, RZ, 0x2, R3.reuse ;  /* 0x00000002ff007819 */ /* 0x100fe20000011403 */
[----:B------:R-:W-:Y:S01]  /*0c90*/  IMAD.SHL.U32 R8, R11, 0x40, RZ ;  /* 0x000000400b087824 */ /* 0x000fe200078e00ff */
[----:B------:R-:W-:Y:S01]  /*0ca0*/  SHF.R.S32.HI R3, RZ, 0x1f, R3 ;  /* 0x0000001fff037819 */ /* 0x000fe20000011403 */
[----:B------:R-:W-:Y:S01]  /*0cb0*/  IMAD.SHL.U32 R9, R7, 0x40, RZ ;  /* 0x0000004007097824 */ /* 0x000fe200078e00ff */
[----:B------:R-:W-:Y:S01]  /*0cc0*/  R2P PR, R11, 0x6 ;  /* 0x000000060b007804 */ /* 0x000fe20000000000 */
[----:B------:R-:W-:Y:S01]  /*0cd0*/  VIADD R188, R184, 0xc0 ;  /* 0x000000c0b8bc7836 */ /* 0x000fe20000000000 */
[----:B------:R-:W-:Y:S01]  /*0ce0*/  LOP3.LUT R7, R8, 0x1c0, RZ, 0xc0, !PT ;  /* 0x000001c008077812 */ /* 0x000fe200078ec0ff */
[C---:B------:R-:W-:Y:S01]  /*0cf0*/  VIADD R187, R184.reuse, 0x100 ;  /* 0x00000100b8bb7836 */ /* 0x040fe20000000000 */
[----:B------:R-:W-:Y:S01]  /*0d00*/  LOP3.LUT R8, R9, 0x7ffffe00, RZ, 0xc0, !PT ;  /* 0x7ffffe0009087812 */ /* 0x000fe200078ec0ff */
[C---:B------:R-:W-:Y:S01]  /*0d10*/  VIADD R186, R184.reuse, 0x140 ;  /* 0x00000140b8ba7836 */ /* 0x040fe20000000000 */
[----:B------:R-:W-:Y:S01]  /*0d20*/  LOP3.LUT R4, R7, 0x8, R4, 0xf8, !PT ;  /* 0x0000000807047812 */ /* 0x000fe200078ef804 */
[C---:B------:R-:W-:Y:S01]  /*0d30*/  VIADD R215, R184.reuse, 0x180 ;  /* 0x00000180b8d77836 */ /* 0x040fe20000000000 */
[----:B------:R-:W-:Y:S01]  /*0d40*/  SHF.R.U32.HI R7, RZ, 0x3, R7 ;  /* 0x00000003ff077819 */ /* 0x000fe20000011607 */
[----:B------:R-:W-:Y:S01]  /*0d50*/  IMAD R8, R5, 0x400, R8 ;  /* 0x0000040005087824 */ /* 0x000fe200078e0208 */
[----:B------:R-:W-:Y:S01]  /*0d60*/  LEA.HI R3, R3, R0, RZ, 0x3 ;  /* 0x0000000003037211 */ /* 0x000fe200078f18ff */
[----:B------:R-:W-:Y:S01]  /*0d70*/  VIADD R214, R184, 0x1c0 ;  /* 0x000001c0b8d67836 */ /* 0x000fe20000000000 */
[----:B------:R-:W-:-:S02]  /*0d80*/  LOP3.LUT R7, R4, R7, RZ, 0x3c, !PT ;  /* 0x0000000704077212 */ /* 0x000fc400078e3cff */
[----:B------:R-:W-:Y:S02]  /*0d90*/  LOP3.LUT R3, R3, 0xfffffff8, RZ, 0xc0, !PT ;  /* 0xfffffff803037812 */ /* 0x000fe400078ec0ff */
[----:B------:R-:W-:Y:S01]  /*0da0*/  LEA.HI R6, R6, R213, RZ, 0x1 ;  /* 0x000000d506067211 */ /* 0x000fe200078f08ff */
[----:B------:R-:W-:Y:S01]  /*0db0*/  IMAD.IADD R7, R8, 0x1, R7 ;  /* 0x0000000108077824 */ /* 0x000fe200078e0207 */
[----:B------:R-:W-:Y:S01]  /*0dc0*/  SHF.R.S32.HI R2, RZ, 0x5, R2 ;  /* 0x00000005ff027819 */ /* 0x000fe20000011402 */
[----:B------:R-:W-:Y:S01]  /*0dd0*/  IMAD.IADD R3, R0, 0x1, -R3 ;  /* 0x0000000100037824 */ /* 0x000fe200078e0a03 */
[----:B------:R-:W-:Y:S02]  /*0de0*/  LOP3.LUT R6, R6, 0xfffffe, RZ, 0xc0, !PT ;  /* 0x00fffffe06067812 */ /* 0x000fe400078ec0ff */
[----:B------:R-:W-:Y:S01]  /*0df0*/  LEA R18, R7, UR42, 0x1 ;  /* 0x0000002a07127c11 */ /* 0x000fe2000f8e08ff */
[----:B------:R-:W-:Y:S01]  /*0e00*/  IMAD R16, R2, 0x10, R3 ;  /* 0x0000001002107824 */ /* 0x000fe200078e0203 */
[----:B------:R-:W-:Y:S01]  /*0e10*/  SEL R22, R22, 0xffffffe0, !P1 ;  /* 0xffffffe016167807 */ /* 0x000fe20004800000 */
[----:B------:R-:W-:Y:S01]  /*0e20*/  IMAD.IADD R6, R213, 0x1, -R6 ;  /* 0x00000001d5067824 */ /* 0x000fe200078e0a06 */
[C---:B------:R-:W-:Y:S01]  /*0e30*/  IADD3 R23, R18.reuse, 0x26800, RZ ;  /* 0x0002680012177810 */ /* 0x040fe20007ffe0ff */
[----:B------:R-:W-:Y:S01]  /*0e40*/  VIADD R19, R18, 0x26840 ;  /* 0x0002684012137836 */ /* 0x000fe20000000000 */
[----:B------:R-:W-:Y:S01]  /*0e50*/  SHF.R.S32.HI R212, RZ, 0x3, R212 ;  /* 0x00000003ffd47819 */ /* 0x000fe200000114d4 */
[----:B------:R-:W-:Y:S01]  /*0e60*/  IMAD.SHL.U32 R17, R6, 0x100, RZ ;  /* 0x0000010006117824 */ /* 0x000fe200078e00ff */
        /* <DEDUP_REMOVED lines=9> */
[----:B------:R-:W-:Y:S01]  /*0f00*/  IMAD.IADD R22, R22, 0x1, R19 ;  /* 0x0000000116167824 */ /* 0x000fe200078e0213 */
[----:B------:R-:W-:-:S02]  /*0f10*/  SHF.R.S32.HI R218, RZ, 0x1f, R215 ;  /* 0x0000001fffda7819 */ /* 0x000fc400000114d7 */
[----:B------:R-:W-:-:S07]  /*0f20*/  SHF.R.S32.HI R217, RZ, 0x1f, R214 ;  /* 0x0000001fffd97819 */ /* 0x000fce00000114d6 */
.L_x_4980:
[----:B------:R-:W-:Y:S01]  /*0f30*/  ULDC UR5, c[0x0][0xc60] ;  /* 0x0003180000057ab9 */ /* 0x000fe20000000800 */
[----:B------:R-:W-:Y:S01]  /*0f40*/  UMOV UR8, UR4 ;  /* 0x0000000400087c82 */ /* 0x000fe20008000000 */
[----:B------:R-:W-:-:S11]  /*0f50*/  UISETP.NE.AND UP0, UPT, UR5, 0x1, UPT ;  /* 0x000000010500788c */ /* 0x000fd6000bf05270 */
        /* <DEDUP_REMOVED lines=9> */
[----:B012345:R-:W-:Y:S05]  /*0ff0*/  @!P0 BRA `(.L_x_4866) ;  /* 0x0000000000208947 */ /* 0x03ffea0003800000 */
        /* <DEDUP_REMOVED lines=8> */
.L_x_4866:
[----:B------:R-:W-:Y:S01]  /*1080*/  ULDC UR7, c[0x0][0xc54] ;  /* 0x0003150000077ab9 */ /* 0x000fe20000000800 */
[----:B------:R-:W-:Y:S01]  /*1090*/  UMOV UR6, UR9 ;  /* 0x0000000900067c82 */ /* 0x000fe20008000000 */
[----:B------:R-:W-:-:S11]  /*10a0*/  UISETP.NE.AND UP0, UPT, UR7, 0x1, UPT ;  /* 0x000000010700788c */ /* 0x000fd6000bf05270 */
[----:B------:R-:W-:Y:S02]  /*10b0*/  @UP0 ULDC.64 UR10, c[0x0][0xc58] ;  /* 0x00031600000a0ab9 */ /* 0x000fe40000000a00 */
[----:B------:R-:W-:-:S04]  /*10c0*/  UIMAD.WIDE.U32 UR4, UR9, UR10, URZ ;  /* 0x0000000a090472a5 */ /* 0x000fc8000f8e003f */
[----:B------:R-:W-:-:S04]  /*10d0*/  @UP0 USHF.R.U32.HI UR6, URZ, UR11, UR5 ;  /* 0x0000000b3f060299 */ /* 0x000fc80008011605 */
[----:B------:R-:W-:-:S12]  /*10e0*/  UIMAD UR4, UR6, UR7, URZ ;  /* 0x00000007060472a4 */ /* 0x000fd8000f8e023f */
.L_x_4867:
[----:B------:R-:W-:Y:S01]  /*10f0*/  ULDC UR45, c[0x0][0xc48] ;  /* 0x00031200002d7ab9 */ /* 0x000fe20000000800 */
[----:B------:R-:W-:Y:S01]  /*1100*/  ULDC.64 UR10, c[0x0][0x418] ;  /* 0x00010600000a7ab9 */ /* 0x000fe20000000a00 */
[----:B------:R-:W-:Y:S02]  /*1110*/  UISETP.NE.AND UP1, UPT, UR45, 0x1, UPT ;  /* 0x000000012d00788c */ /* 0x000fe4000bf25270 */
[----:B------:R-:W-:Y:S02]  /*1120*/  UISETP.NE.U32.AND UP0, UPT, UR10, URZ, UPT ;  /* 0x0000003f0a00728c */ /* 0x000fe4000bf05070 */
[----:B------:R-:W-:Y:S02]  /*1130*/  UIADD3 UR4, UR9, -UR4, URZ ;  /* 0x8000000409047290 */ /* 0x000fe4000fffe03f */
[----:B------:R-:W-:Y:S01]  /*1140*/  UISETP.NE.AND.EX UP0, UPT, UR11, URZ, UPT, UP0 ;  /* 0x0000003f0b00728c */ /* 0x000fe2000bf05300 */
[----:B------:R-:W-:Y:S01]  /*1150*/  ULDC UR7, c[0x0][0xc54] ;  /* 0x0003150000077ab9 */ /* 0x000fe20000000800 */
[----:B------:R-:W-:Y:S01]  /*1160*/  ULDC UR49, c[0x0][0x424] ;  /* 0x0001090000317ab9 */ /* 0x000fe20000000800 */
[----:B------:R-:W-:-:S02]  /*1170*/  UISETP.NE.AND UP2, UPT, UR46, 0x1, UPT ;  /* 0x000000012e00788c */ /* 0x000fc4000bf45270 */
[----:B------:R-:W-:Y:S02]  /*1180*/  ULOP3.LUT UR5, URZ, UR6, URZ, 0x33, !UPT ;  /* 0x000000063f057292 */ /* 0x000fe4000f8e333f */
[----:B------:R-:W-:Y:S02]  /*1190*/  UIMAD UR8, UR8, UR7, UR4 ;  /* 0x00000007080872a4 */ /* 0x000fe4000f8e0204 */
[----:B------:R-:W-:Y:S01]  /*11a0*/  USEL UR49, UR49, 0x1, UP0 ;  /* 0x0000000131317887 */ /* 0x000fe20008000000 */
[----:B------:R-:W-:Y:S01]  /*11b0*/  PLOP3.LUT P0, PT, PT, PT, UP2, 0x80, 0x0 ;  /* 0x000000000000781c */ /* 0x000fe20003f0f028 */
[----:B------:R-:W-:Y:S01]  /*11c0*/  ULDC UR44, c[0x0][0xc3c] ;  /* 0x00030f00002c7ab9 */ /* 0x000fe20000000800 */
[----:B------:R-:W-:Y:S01]  /*11d0*/  ULDC UR6, c[0x0][0x2f0] ;  /* 0x0000bc0000067ab9 */ /* 0x000fe20000000800 */
[----:B------:R-:W-:Y:S01]  /*11e0*/  @UP1 ULDC UR4, c[0x0][0xc4c] ;  /* 0x0003130000041ab9 */ /* 0x000fe20000000800 */
[----:B------:R-:W-:Y:S02]  /*11f0*/  UIADD3 UR44, UR5, UR44, URZ ;  /* 0x0000002c052c7290 */ /* 0x000fe4000fffe03f */
[----:B------:R-:W-:-:S02]  /*1200*/  UIMAD.WIDE.U32 UR4, UR8, UR4, URZ ;  /* 0x00000004080472a5 */ /* 0x000fc4000f8e003f */
[----:B------:R-:W-:Y:S01]  /*1210*/  UIMAD UR7, UR49, UR6, 0x3f ;  /* 0x0000003f310774a4 */ /* 0x000fe2000f8e0206 */
[----:B------:R-:W-:Y:S01]  /*1220*/  @UP1 ULDC UR9, c[0x0][0xc50] ;  /* 0x0003140000091ab9 */ /* 0x000fe20000000800 */
[----:B------:R-:W-:Y:S01]  /*1230*/  UMOV UR43, UR8 ;  /* 0x00000008002b7c82 */ /* 0x000fe20008000000 */
[----:B------:R-:W-:Y:S02]  /*1240*/  @UP1 USHF.R.U32.HI UR43, URZ, UR9, UR5 ;  /* 0x000000093f2b1299 */ /* 0x000fe40008011605 */
[----:B------:R-:W-:Y:S02]  /*1250*/  USHF.R.S32.HI UR4, URZ, 0x1f, UR7 ;  /* 0x0000001f3f047899 */ /* 0x000fe40008011407 */
[----:B------:R-:W-:Y:S02]  /*1260*/  UIADD3 UR5, -UR43, URZ, URZ ;  /* 0x0000003f2b057290 */ /* 0x000fe4000fffe13f */
[----:B------:R-:W-:Y:S02]  /*1270*/  ULEA.HI UR7, UR4, UR7, URZ, 0x6 ;  /* 0x0000000704077291 */ /* 0x000fe4000f8f303f */
[----:B------:R-:W-:-:S02]  /*1280*/  USHF.L.U32 UR44, UR44, 0x6, URZ ;  /* 0x000000062c2c7899 */ /* 0x000fc4000800063f */
[----:B------:R-:W-:Y:S02]  /*1290*/  UIMAD UR45, UR45, UR5, UR8 ;  /* 0x000000052d2d72a4 */ /* 0x000fe4000f8e0208 */
[----:B------:R-:W-:Y:S01]  /*12a0*/  USHF.R.S32.HI UR7, URZ, 0x6, UR7 ;  /* 0x000000063f077899 */ /* 0x000fe20008011407 */
[----:B------:R-:W-:Y:S11]  /*12b0*/  @!P0 BRA `(.L_x_4868) ;  /* 0x0000002000388947 */ /* 0x000ff60003800000 */
[----:B------:R-:W0:Y:S01]  /*12c0*/  LDC R0, c[0x0][0x448] ;  /* 0x00011200ff007b82 */ /* 0x000e220000000800 */
[----:B------:R-:W-:Y:S01]  /*12d0*/  UIADD3 UR8, UR44, 0x3f, URZ ;  /* 0x0000003f2c087890 */ /* 0x000fe2000fffe03f */
[----:B------:R-:W-:Y:S02]  /*12e0*/  ULDC UR5, c[0x0][0x288] ;  /* 0x0000a20000057ab9 */ /* 0x000fe40000000800 */
[----:B------:R-:W-:-:S04]  /*12f0*/  UIADD3 UR4, -UR5, 0x1, URZ ;  /* 0x0000000105047890 */ /* 0x000fc8000fffe13f */
[----:B------:R-:W1:Y:S01]  /*1300*/  LDC.64 R6, c[0x0][0x9e0] ;  /* 0x00027800ff067b82 */ /* 0x000e620000000a00 */
[----:B------:R-:W-:Y:S01]  /*1310*/  UIMAD UR4, UR49, UR6, UR4 ;  /* 0x00000006310472a4 */ /* 0x000fe2000f8e0204 */
[----:B0-----:R-:W-:Y:S01]  /*1320*/  ISETP.NE.AND P1, PT, R0, 0x1, PT ;  /* 0x000000010000780c */ /* 0x001fe20003f25270 */
[----:B------:R-:W-:Y:S01]  /*1330*/  IMAD.U32 R0, RZ, RZ, UR8 ;  /* 0x00000008ff007e24 */ /* 0x000fe2000f8e00ff */
[----:B-1----:R-:W-:-:S11]  /*1340*/  ISETP.GE.AND P2, PT, R7, 0x1, PT ;  /* 0x000000010700780c */ /* 0x002fd60003f46270 */
[----:B------:R-:W0:Y:S08]  /*1350*/  @P1 LDC R3, c[0x0][0x44c] ;  /* 0x00011300ff031b82 */ /* 0x000e300000000800 */
[----:B------:R-:W1:Y:S01]  /*1360*/  @P1 LDC R4, c[0x0][0x450] ;  /* 0x00011400ff041b82 */ /* 0x000e620000000800 */
[----:B0-----:R-:W-:-:S05]  /*1370*/  @P1 IMAD.HI.U32 R3, R3, UR8, RZ ;  /* 0x0000000803031c27 */ /* 0x001fca000f8e00ff */
[----:B-1----:R-:W-:-:S05]  /*1380*/  @P1 SHF.R.U32.HI R0, RZ, R4, R3 ;  /* 0x00000004ff001219 */ /* 0x002fca0000011603 */
[----:B------:R-:W-:-:S04]  /*1390*/  VIADD R9, R0, UR4 ;  /* 0x0000000400097c36 */ /* 0x000fc80008000000 */
        /* <DEDUP_REMOVED lines=12> */
.L_x_4870:
[----:B------:R-:W-:-:S13]  /*1460*/  ISETP.NE.AND P0, PT, R7, 0x1, PT ;  /* 0x000000010700780c */ /* 0x000fda0003f05270 */
[----:B------:R-:W0:Y:S02]  /*1470*/  @P0 LDC.64 R4, c[0x0][0x9e8] ;  /* 0x00027a00ff040b82 */ /* 0x000e240000000a00 */
[----:B0-----:R-:W-:-:S05]  /*1480*/  @P0 IMAD.HI.U32 R4, R3, R4, RZ ;  /* 0x0000000403040227 */ /* 0x001fca00078e00ff */
[----:B------:R-:W-:-:S07]  /*1490*/  @P0 SHF.R.U32.HI R3, RZ, R5, R4 ;  /* 0x00000005ff030219 */ /* 0x000fce0000011604 */
.L_x_4871:
[----:B------:R-:W-:-:S05]  /*14a0*/  IMAD R3, R3, R7, R7 ;  /* 0x0000000703037224 */ /* 0x000fca00078e0207 */
[----:B------:R-:W-:-:S07]  /*14b0*/  VIMNMX R0, R0, R3, PT ;  /* 0x0000000300007248 */ /* 0x000fce0003fe0100 */
.L_x_4869:
[----:B------:R-:W0:Y:S01]  /*14c0*/  @P1 LDC R5, c[0x0][0x44c] ;  /* 0x00011300ff051b82 */ /* 0x000e220000000800 */
[----:B------:R-:W-:Y:S01]  /*14d0*/  VIADD R0, R0, 0x3f ;  /* 0x0000003f00007836 */ /* 0x000fe20000000000 */
[----:B------:R-:W-:Y:S01]  /*14e0*/  UIMAD UR6, UR49, UR6, -UR5 ;  /* 0x00000006310672a4 */ /* 0x000fe2000f8e0a05 */
[----:B------:R-:W-:Y:S01]  /*14f0*/  IMAD.U32 R4, RZ, RZ, UR44 ;  /* 0x0000002cff047e24 */ /* 0x000fe2000f8e00ff */
[----:B------:R-:W-:Y:S02]  /*1500*/  ULDC UR4, c[0x0][0x9dc] ;  /* 0x0002770000047ab9 */ /* 0x000fe40000000800 */
[----:B------:R-:W-:Y:S02]  /*1510*/  SHF.R.S32.HI R3, RZ, 0x1f, R0 ;  /* 0x0000001fff037819 */ /* 0x000fe40000011400 */
[----:B------:R-:W1:Y:S02]  /*1520*/  @P1 LDC R6, c[0x0][0x450] ;  /* 0x00011400ff061b82 */ /* 0x000e640000000800 */
[----:B------:R-:W-:-:S04]  /*1530*/  LEA.HI R3, R3, R0, RZ, 0x6 ;  /* 0x0000000003037211 */ /* 0x000fc800078f30ff */
[----:B------:R-:W-:Y:S01]  /*1540*/  SHF.R.S32.HI R3, RZ, 0x6, R3 ;  /* 0x00000006ff037819 */ /* 0x000fe20000011403 */
[----:B0-----:R-:W-:-:S05]  /*1550*/  @P1 IMAD.HI.U32 R5, R5, UR44, RZ ;  /* 0x0000002c05051c27 */ /* 0x001fca000f8e00ff */
[----:B-1----:R-:W-:-:S05]  /*1560*/  @P1 SHF.R.U32.HI R4, RZ, R6, R5 ;  /* 0x00000006ff041219 */ /* 0x002fca0000011605 */
[----:B------:R-:W-:Y:S01]  /*1570*/  VIADD R0, R4, UR6 ;  /* 0x0000000604007c36 */ /* 0x000fe20008000000 */
[----:B------:R-:W-:-:S03]  /*1580*/  VIMNMX R4, R3, UR7, PT ;  /* 0x0000000703047c48 */ /* 0x000fc6000bfe0100 */
        /* <DEDUP_REMOVED lines=11> */
.L_x_4873:
[----:B------:R-:W-:-:S13]  /*1640*/  ISETP.NE.AND P0, PT, R7, 0x1, PT ;  /* 0x000000010700780c */ /* 0x000fda0003f05270 */
[----:B------:R-:W0:Y:S02]  /*1650*/  @P0 LDC.64 R8, c[0x0][0x9e8] ;  /* 0x00027a00ff080b82 */ /* 0x000e240000000a00 */
[----:B0-----:R-:W-:-:S05]  /*1660*/  @P0 IMAD.HI.U32 R6, R0, R8, RZ ;  /* 0x0000000800060227 */ /* 0x001fca00078e00ff */
[----:B------:R-:W-:-:S07]  /*1670*/  @P0 SHF.R.U32.HI R0, RZ, R9, R6 ;  /* 0x00000009ff000219 */ /* 0x000fce0000011606 */
.L_x_4874:
[----:B------:R-:W-:-:S05]  /*1680*/  IMAD R0, R0, R7, RZ ;  /* 0x0000000700007224 */ /* 0x000fca00078e02ff */
[----:B------:R-:W-:-:S07]  /*1690*/  VIMNMX R3, R3, R0, !PT ;  /* 0x0000000003037248 */ /* 0x000fce0007fe0100 */
.L_x_4872:
[----:B------:R-:W-:Y:S02]  /*16a0*/  SHF.R.S32.HI R6, RZ, 0x1f, R3 ;  /* 0x0000001fff067819 */ /* 0x000fe40000011403 */
[----:B------:R-:W-:Y:S02]  /*16b0*/  CS2R R150, SRZ ;  /* 0x0000000000967805 */ /* 0x000fe4000001ff00 */
[----:B------:R-:W-:Y:S02]  /*16c0*/  PLOP3.LUT P0, PT, PT, PT, PT, 0x80, 0x0 ;  /* 0x000000000000781c */ /* 0x000fe40003f0f070 */
[----:B------:R-:W-:Y:S02]  /*16d0*/  CS2R R148, SRZ ;  /* 0x0000000000947805 */ /* 0x000fe4000001ff00 */
[----:B------:R-:W-:Y:S01]  /*16e0*/  LEA.HI R6, R6, R3, RZ, 0x6 ;  /* 0x0000000306067211 */ /* 0x000fe200078f30ff */
[----:B------:R-:W-:Y:S01]  /*16f0*/  IMAD.MOV.U32 R3, RZ, RZ, RZ ;  /* 0x000000ffff037224 */ /* 0x000fe200078e00ff */
[----:B------:R-:W-:-:S02]  /*1700*/  MOV R0, RZ ;  /* 0x000000ff00007202 */ /* 0x000fc40000000f00 */
[----:B------:R-:W-:Y:S02]  /*1710*/  CS2R R146, SRZ ;  /* 0x0000000000927805 */ /* 0x000fe4000001ff00 */
[----:B------:R-:W-:Y:S02]  /*1720*/  SHF.R.S32.HI R5, RZ, 0x6, R6 ;  /* 0x00000006ff057819 */ /* 0x000fe40000011406 */
[----:B------:R-:W-:Y:S02]  /*1730*/  CS2R R144, SRZ ;  /* 0x0000000000907805 */ /* 0x000fe4000001ff00 */
        /* <DEDUP_REMOVED lines=11> */
[----:B------:R-:W-:Y:S01]  /*17f0*/  CS2R R154, SRZ ;  /* 0x00000000009a7805 */ /* 0x000fe2000001ff00 */
[----:B------:R-:W-:Y:S01]  /*1800*/  IMAD.MOV.U32 R153, RZ, RZ, RZ ;  /* 0x000000ffff997224 */ /* 0x000fe200078e00ff */
        /* <DEDUP_REMOVED lines=49> */
[----:B------:R-:W-:Y:S01]  /*1b20*/  CS2R R26, SRZ ;  /* 0x00000000001a7805 */ /* 0x000fe2000001ff00 */
[----:B------:R-:W-:Y:S01]  /*1b30*/  IMAD.MOV.U32 R210, RZ, RZ, RZ ;  /* 0x000000ffffd27224 */ /* 0x000fe200078e00ff */
[----:B------:R-:W-:Y:S06]  /*1b40*/  @!P1 BRA `(.L_x_4875) ;  /* 0x000000b000c49947 */ /* 0x000fec0003800000 */
        /* <DEDUP_REMOVED lines=14> */
.L_x_4876:
[----:B------:R-:W-:Y:S01]  /*1c30*/  ULEA UR21, UR38, UR42, 0x3 ;  /* 0x0000002a26157291 */ /* 0x000fe2000f8e183f */
[----:B------:R-:W-:-:S05]  /*1c40*/  IMAD.U32 R0, RZ, RZ, UR37 ;  /* 0x00000025ff007e24 */ /* 0x000fca000f8e00ff */
[----:B------:R-:W-:-:S04]  /*1c50*/  SHF.L.U32 R0, R0, 0x1f, RZ ;  /* 0x0000001f00007819 */ /* 0x000fc800000006ff */
[----:B------:R-:W0:Y:S02]  /*1c60*/  SYNCS.PHASECHK.TRANS64.TRYWAIT P1, [UR21+0x28c50], R0 ;  /* 0x028c5000ff0075a7 */ /* 0x000e240008020155 */
[----:B0-----:R-:W-:Y:S05]  /*1c70*/  @!P1 BRA `(.L_x_4877) ;  /* 0x0000012000009947 */ /* 0x001fea0003800000 */
.L_x_5050:
[----:B------:R-:W-:Y:S01]  /*1c80*/  BAR.SYNC.DEFER_BLOCKING 0xe, 0x100 ;  /* 0x0384000000007b1d */ /* 0x000fe20000010000 */
[----:B------:R-:W-:Y:S02]  /*1c90*/  UIADD3 UR4, UR42, 0x26800, URZ ;  /* 0x000268002a047890 */ /* 0x000fe4000fffe03f */
[----:B------:R-:W-:Y:S02]  /*1ca0*/  ULEA UR18, UR38, UR20, 0xc ;  /* 0x0000001426127291 */ /* 0x000fe4000f8e603f */
[----:B------:R-:W-:Y:S01]  /*1cb0*/  USHF.R.U32.HI UR4, URZ, 0x4, UR4 ;  /* 0x000000043f047899 */ /* 0x000fe20008011604 */
[----:B------:R-:W-:Y:S01]  /*1cc0*/  UMOV UR19, 0x40000040 ;  /* 0x4000004000137882 */ /* 0x000fe20000000000 */
[----:B------:R-:W-:Y:S02]  /*1cd0*/  UMOV UR17, 0x40000040 ;  /* 0x4000004000117882 */ /* 0x000fe40000000000 */
[----:B------:R-:W-:Y:S02]  /*1ce0*/  ULOP3.LUT UR4, UR4, 0x3fff, URZ, 0xc0, !UPT ;  /* 0x00003fff04047892 */ /* 0x000fe4000f8ec03f */
[----:B------:R-:W-:-:S02]  /*1cf0*/  UIADD3 UR6, UR18, 0x80, URZ ;  /* 0x0000008012067890 */ /* 0x000fc4000fffe03f */
[----:B------:R-:W-:Y:S01]  /*1d00*/  ULOP3.LUT UR16, UR4, 0x10000, URZ, 0xfc, !UPT ;  /* 0x0001000004107892 */ /* 0x000fe2000f8efc3f */
[----:B------:R-:W-:Y:S01]  /*1d10*/  UMOV UR7, 0x40000040 ;  /* 0x4000004000077882 */ /* 0x000fe20000000000 */
[----:B------:R-:W-:Y:S02]  /*1d20*/  UMOV UR5, 0x40000040 ;  /* 0x4000004000057882 */ /* 0x000fe40000000000 */
[----:B------:R-:W-:Y:S02]  /*1d30*/  UIADD3 UR4, UR16, 0x2, URZ ;  /* 0x0000000210047890 */ /* 0x000fe4000fffe03f */
[----:B------:R-:W-:Y:S02]  /*1d40*/  UIADD3 UR10, UR18, 0x100, URZ ;  /* 0x00000100120a7890 */ /* 0x000fe4000fffe03f */
[----:B------:R-:W-:Y:S01]  /*1d50*/  UIADD3 UR8, UR16, 0x4, URZ ;  /* 0x0000000410087890 */ /* 0x000fe2000fffe03f */
[----:B------:R-:W-:Y:S01]  /*1d60*/  UMOV UR11, 0x40000040 ;  /* 0x40000040000b7882 */ /* 0x000fe20000000000 */
[----:B------:R-:W-:Y:S01]  /*1d70*/  WARPGROUP.ARRIVE ;  /* 0x00000000000079c5 */ /* 0x000fe20000000000 */
[----:B------:R-:W-:Y:S01]  /*1d80*/  UMOV UR9, 0x40000040 ;  /* 0x4000004000097882 */ /* 0x000fe20000000000 */
[----:B------:R-:W-:-:S02]  /*1d90*/  UIADD3 UR14, UR18, 0x180, URZ ;  /* 0x00000180120e7890 */ /* 0x000fc4000fffe03f */
[----:B------:R-:W-:Y:S02]  /*1da0*/  UIADD3 UR12, UR16, 0x6, URZ ;  /* 0x00000006100c7890 */ /* 0x000fe4000fffe03f */
[----:B------:R-:W-:Y:S01]  /*1db0*/  HGMMA.64x256x16.F32.BF16 R24, gdesc[UR16].tnspB, RZ, !UPT, gsb0 ;  /* 0x43e00000101879f0 */ /* 0x000fe2000c0018ff */
[----:B------:R-:W-:Y:S01]  /*1dc0*/  UMOV UR15, 0x40000040 ;  /* 0x40000040000f7882 */ /* 0x000fe20000000000 */
[----:B------:R-:W-:Y:S01]  /*1dd0*/  UMOV UR13, 0x40000040 ;  /* 0x40000040000d7882 */ /* 0x000fe20000000000 */
        /* <DEDUP_REMOVED lines=16> */
.L_x_4878:
[----:B------:R-:W-:Y:S01]  /*1ee0*/  VIADD R4, R4, 0xfffffffe ;  /* 0xfffffffe04047836 */ /* 0x000fe20000000000 */
[----:B------:R-:W-:-:S04]  /*1ef0*/  UIADD3 UR6, UR21, 0x28c60, URZ ;  /* 0x00028c6015067890 */ /* 0x000fc8000fffe03f */
[----:B------:R-:W-:Y:S01]  /*1f00*/  ISETP.GE.AND P1, PT, R4, R5, PT ;  /* 0x000000050400720c */ /* 0x000fe20003f26270 */
[----:B------:R-:W-:-:S09]  /*1f10*/  UPRMT UR6, UR40, 0x654, UR6 ;  /* 0x0000065428067896 */ /* 0x000fd20008000006 */
[----:B------:R-:W-:Y:S03]  /*1f20*/  SYNCS.ARRIVE.TRANS64.RED.A1T0 RZ, [UR6], RZ ;  /* 0x000000ffffff79a7 */ /* 0x000fe60008100406 */
[----:B------:R-:W-:Y:S05]  /*1f30*/  @!P1 BRA `(.L_x_4879) ;  /* 0x0000000800d89947 */ /* 0x000fea0003800000 */
.L_x_4885:
[----:B------:R-:W-:Y:S01]  /*1f40*/  BAR.SYNC.DEFER_BLOCKING 0xe, 0x100 ;  /* 0x0384000000007b1d */ /* 0x000fe20000010000 */
[----:B01----:R-:W-:Y:S01]  /*1f50*/  IMAD.U32 R3, RZ, RZ, UR38 ;  /* 0x00000026ff037e24 */ /* 0x003fe2000f8e00ff */
[----:B------:R-:W-:Y:S01]  /*1f60*/  UIADD3 UR38, UR38, 0x1, URZ ;  /* 0x0000000126267890 */ /* 0x000fe2000fffe03f */
[C---:B------:R-:W-:Y:S01]  /*1f70*/  ISETP.GT.AND P2, PT, R4.reuse, R5, PT ;  /* 0x000000050400720c */ /* 0x040fe20003f44270 */
[----:B------:R-:W-:Y:S02]  /*1f80*/  VIADD R4, R4, 0xffffffff ;  /* 0xffffffff04047836 */ /* 0x000fe40000000000 */
        /* <DEDUP_REMOVED lines=138> */
.L_x_4880:
[----:B------:R-:W-:Y:S01]  /*2830*/  ULEA UR21, UR38, UR42, 0x3 ;  /* 0x0000002a26157291 */ /* 0x000fe2000f8e183f */
[----:B------:R-:W-:-:S05]  /*2840*/  IMAD.U32 R0, RZ, RZ, UR37 ;  /* 0x00000025ff007e24 */ /* 0x000fca000f8e00ff */
[----:B------:R-:W-:-:S04]  /*2850*/  SHF.L.U32 R0, R0, 0x1f, RZ ;  /* 0x0000001f00007819 */ /* 0x000fc800000006ff */
[----:B------:R0:W1:Y:S01]  /*2860*/  SYNCS.PHASECHK.TRANS64.TRYWAIT P1, [UR21+0x28c50], R0 ;  /* 0x028c5000ff0075a7 */ /* 0x0000620008020155 */
[----:B------:R-:W-:Y:S05]  /*2870*/  @!P0 BRA `(.L_x_4881) ;  /* 0x0000000000048947 */ /* 0x000fea0003800000 */
[----:B------:R-:W-:Y:S01]  /*2880*/  BPT.TRAP 0x1 ;  /* 0x000000040000795c */ /* 0x000fe20000300000 */
.L_x_4881:
[----:B-1----:R-:W-:Y:S05]  /*2890*/  @P1 BRA `(.L_x_4882) ;  /* 0x0000000000081947 */ /* 0x002fea0003800000 */
[----:B------:R-:W1:Y:S02]  /*28a0*/  SYNCS.PHASECHK.TRANS64.TRYWAIT P1, [UR21+0x28c50], R0 ;  /* 0x028c5000ff0075a7 */ /* 0x000e640008020155 */
[----:B-1----:R-:W-:Y:S05]  /*28b0*/  @!P1 BRA `(.L_x_4883) ;  /* 0x0000011400089947 */ /* 0x002fea0003800000 */
.L_x_4882:
[----:B------:R-:W-:Y:S01]  /*28c0*/  ULEA UR18, UR38, UR20, 0xc ;  /* 0x0000001426127291 */ /* 0x000fe2000f8e603f */
[----:B------:R-:W-:Y:S01]  /*28d0*/  WARPGROUP.ARRIVE ;  /* 0x00000000000079c5 */ /* 0x000fe20000000000 */
[----:B------:R-:W-:Y:S01]  /*28e0*/  UMOV UR19, 0x40000040 ;  /* 0x4000004000137882 */ /* 0x000fe20000000000 */
[----:B------:R-:W-:Y:S01]  /*28f0*/  UMOV UR7, 0x40000040 ;  /* 0x4000004000077882 */ /* 0x000fe20000000000 */
[----:B------:R-:W-:Y:S02]  /*2900*/  UIADD3 UR6, UR18, 0x80, URZ ;  /* 0x0000008012067890 */ /* 0x000fe4000fffe03f */
[----:B------:R-:W-:Y:S01]  /*2910*/  UIADD3 UR10, UR18, 0x100, URZ ;  /* 0x00000100120a7890 */ /* 0x000fe2000fffe03f */
[----:B------:R-:W-:Y:S02]  /*2920*/  UMOV UR11, 0x40000040 ;  /* 0x40000040000b7882 */ /* 0x000fe40000000000 */
[----:B------:R-:W-:Y:S01]  /*2930*/  HGMMA.64x256x16.F32.BF16 R24, gdesc[UR16].tnspB, R24, gsb0 ;  /* 0x43e00000101879f0 */ /* 0x000fe20008001818 */
[----:B------:R-:W-:Y:S01]  /*2940*/  UIADD3 UR14, UR18, 0x180, URZ ;  /* 0x00000180120e7890 */ /* 0x000fe2000fffe03f */
[----:B------:R-:W-:Y:S01]  /*2950*/  UMOV UR15, 0x40000040 ;  /* 0x40000040000f7882 */ /* 0x000fe20000000000 */
[----:B------:R-:W-:-:S02]  /*2960*/  WARPGROUP.DEPBAR.LE gsb0, 0x0 ;  /* 0x00008000000079c5 */ /* 0x000fc40000010000 */
        /* <DEDUP_REMOVED lines=15> */
.L_x_4884:
[----:B------:R-:W-:-:S04]  /*2a60*/  UIADD3 UR6, UR21, 0x28c60, URZ ;  /* 0x00028c6015067890 */ /* 0x000fc8000fffe03f */
[----:B------:R-:W-:-:S09]  /*2a70*/  UPRMT UR6, UR40, 0x654, UR6 ;  /* 0x0000065428067896 */ /* 0x000fd20008000006 */
[----:B------:R-:W-:Y:S01]  /*2a80*/  SYNCS.ARRIVE.TRANS64.RED.A1T0 RZ, [UR6], RZ ;  /* 0x000000ffffff79a7 */ /* 0x000fe20008100406 */
[----:B------:R-:W-:Y:S05]  /*2a90*/  @P2 BRA `(.L_x_4885) ;  /* 0xfffffff400282947 */ /* 0x000fea000383ffff */
.L_x_4879:
[----:B------:R-:W-:Y:S01]  /*2aa0*/  BAR.SYNC.DEFER_BLOCKING 0xe, 0x100 ;  /* 0x0384000000007b1d */ /* 0x000fe20000010000 */
[----:B01----:R-:W-:Y:S01]  /*2ab0*/  IMAD.U32 R3, RZ, RZ, UR38 ;  /* 0x00000026ff037e24 */ /* 0x003fe2000f8e00ff */
[----:B------:R-:W-:Y:S01]  /*2ac0*/  UIADD3 UR38, UR38, 0x1, URZ ;  /* 0x0000000126267890 */ /* 0x000fe2000fffe03f */
[----:B------:R-:W-:Y:S02]  /*2ad0*/  PLOP3.LUT P0, PT, PT, PT, PT, 0x8, 0x0 ;  /* 0x000000000000781c */ /* 0x000fe40003f0e170 */
        /* <DEDUP_REMOVED lines=136> */
[----:B------:R-:W-:-:S02]  /*3360*/  IMAD.MOV.U32 R0, RZ, RZ, RZ ;  /* 0x000000ffff007224 */ /* 0x000fc400078e00ff */
[----:B------:R-:W-:Y:S01]  /*3370*/  IMAD.MOV.U32 R3, RZ, RZ, RZ ;  /* 0x000000ffff037224 */ /* 0x000fe200078e00ff */
[----:B------:R-:W-:Y:S06]  /*3380*/  BAR.ARV 0xf, 0x100 ;  /* 0x03c4000000007b1d */ /* 0x000fec0000002000 */
[----:B------:R-:W-:Y:S05]  /*3390*/  BRA `(.L_x_4875) ;  /* 0x0000009800b07947 */ /* 0x000fea0003800000 */
.L_x_4868:
[----:B------:R-:W-:Y:S01]  /*33a0*/  ULDC UR4, c[0x0][0x448] ;  /* 0x0001120000047ab9 */ /* 0x000fe20000000800 */
[----:B------:R-:W-:Y:S02]  /*33b0*/  UIADD3 UR10, UR44, 0x3f, URZ ;  /* 0x0000003f2c0a7890 */ /* 0x000fe4000fffe03f */
[----:B------:R-:W-:Y:S01]  /*33c0*/  UISETP.NE.AND UP0, UPT, UR4, 0x1, UPT ;  /* 0x000000010400788c */ /* 0x000fe2000bf05270 */
[----:B------:R-:W-:Y:S02]  /*33d0*/  ULDC UR11, c[0x0][0x288] ;  /* 0x0000a200000b7ab9 */ /* 0x000fe40000000800 */
[----:B------:R-:W-:Y:S01]  /*33e0*/  ULDC.64 UR4, c[0x0][0x9e0] ;  /* 0x0002780000047ab9 */ /* 0x000fe20000000a00 */
[----:B------:R-:W-:Y:S02]  /*33f0*/  UP2UR UR51, UPR, URZ, 0x1 ;  /* 0x000000013f337883 */ /* 0x000fe40008000000 */
[----:B------:R-:W-:-:S04]  /*3400*/  UIADD3 UR12, -UR11, 0x1, URZ ;  /* 0x000000010b0c7890 */ /* 0x000fc8000fffe13f */
[----:B------:R-:W-:Y:S01]  /*3410*/  UIMAD UR12, UR49, UR6, UR12 ;  /* 0x00000006310c72a4 */ /* 0x000fe2000f8e020c */
[----:B------:R-:W-:Y:S01]  /*3420*/  @UP0 ULDC UR8, c[0x0][0x44c] ;  /* 0x0001130000080ab9 */ /* 0x000fe20000000800 */
[----:B------:R-:W-:Y:S01]  /*3430*/  @UP0 ULDC UR13, c[0x0][0x450] ;  /* 0x00011400000d0ab9 */ /* 0x000fe20000000800 */
[----:B------:R-:W-:-:S04]  /*3440*/  UIMAD.WIDE.U32 UR8, UR10, UR8, URZ ;  /* 0x000000080a0872a5 */ /* 0x000fc8000f8e003f */
[----:B------:R-:W-:Y:S02]  /*3450*/  @UP0 USHF.R.U32.HI UR10, URZ, UR13, UR9 ;  /* 0x0000000d3f0a0299 */ /* 0x000fe40008011609 */
[----:B------:R-:W-:Y:S02]  /*3460*/  UISETP.GE.AND UP0, UPT, UR5, 0x1, UPT ;  /* 0x000000010500788c */ /* 0x000fe4000bf06270 */
[----:B------:R-:W-:Y:S02]  /*3470*/  UIADD3 UR10, UR12, UR10, URZ ;  /* 0x0000000a0c0a7290 */ /* 0x000fe4000fffe03f */
[----:B------:R-:W-:Y:S02]  /*3480*/  UP2UR UR50, UPR, URZ, 0x1 ;  /* 0x000000013f327883 */ /* 0x000fe40008000000 */
[----:B------:R-:W-:Y:S01]  /*3490*/  PLOP3.LUT P0, PT, PT, PT, UP0, 0x40, 0x0 ;  /* 0x000000000000781c */ /* 0x000fe20003f0e808 */
[----:B------:R-:W-:-:S06]  /*34a0*/  UIADD3 UR4, UR10, UR4, URZ ;  /* 0x000000040a047290 */ /* 0x000fcc000fffe03f */
[----:B------:R-:W-:-:S06]  /*34b0*/  MOV R0, UR4 ;  /* 0x0000000400007c02 */ /* 0x000fcc0008000f00 */
[----:B------:R-:W-:Y:S05]  /*34c0*/  @P0 BRA `(.L_x_4886) ;  /* 0x0000000000400947 */ /* 0x000fea0003800000 */
        /* <DEDUP_REMOVED lines=10> */
.L_x_4887:
[----:B------:R-:W-:-:S11]  /*3570*/  UISETP.NE.AND UP0, UPT, UR5, 0x1, UPT ;  /* 0x000000010500788c */ /* 0x000fd6000bf05270 */
[----:B------:R-:W-:Y:S02]  /*3580*/  @UP0 ULDC.64 UR12, c[0x0][0x9e8] ;  /* 0x00027a00000c0ab9 */ /* 0x000fe40000000a00 */
[----:B------:R-:W-:-:S04]  /*3590*/  UIMAD.WIDE.U32 UR8, UR4, UR12, URZ ;  /* 0x0000000c040872a5 */ /* 0x000fc8000f8e003f */
[----:B------:R-:W-:-:S12]  /*35a0*/  @UP0 USHF.R.U32.HI UR4, URZ, UR13, UR9 ;  /* 0x0000000d3f040299 */ /* 0x000fd80008011609 */
.L_x_4888:
[----:B------:R-:W-:-:S06]  /*35b0*/  UIMAD UR4, UR4, UR5, UR5 ;  /* 0x00000005040472a4 */ /* 0x000fcc000f8e0205 */
[----:B------:R-:W-:-:S07]  /*35c0*/  VIMNMX R0, R0, UR4, PT ;  /* 0x0000000400007c48 */ /* 0x000fce000bfe0100 */
.L_x_4886:
[----:B------:R-:W-:Y:S01]  /*35d0*/  UISETP.NE.AND UP0, UPT, UR51, URZ, UPT ;  /* 0x0000003f3300728c */ /* 0x000fe2000bf05270 */
[----:B------:R-:W-:Y:S01]  /*35e0*/  VIADD R0, R0, 0x3f ;  /* 0x0000003f00007836 */ /* 0x000fe20000000000 */
[----:B------:R-:W-:Y:S01]  /*35f0*/  UMOV UR4, UR44 ;  /* 0x0000002c00047c82 */ /* 0x000fe20008000000 */
[----:B------:R-:W-:-:S03]  /*3600*/  UIMAD UR6, UR49, UR6, -UR11 ;  /* 0x00000006310672a4 */ /* 0x000fc6000f8e0a0b */
[----:B------:R-:W-:-:S04]  /*3610*/  SHF.R.S32.HI R3, RZ, 0x1f, R0 ;  /* 0x0000001fff037819 */ /* 0x000fc80000011400 */
[----:B------:R-:W-:Y:S01]  /*3620*/  LEA.HI R3, R3, R0, RZ, 0x6 ;  /* 0x0000000003037211 */ /* 0x000fe200078f30ff */
[----:B------:R-:W-:Y:S01]  /*3630*/  @UP0 ULDC UR8, c[0x0][0x44c] ;  /* 0x0001130000080ab9 */ /* 0x000fe20000000800 */
[----:B------:R-:W-:Y:S01]  /*3640*/  @UP0 ULDC UR10, c[0x0][0x450] ;  /* 0x00011400000a0ab9 */ /* 0x000fe20000000800 */
[----:B------:R-:W-:Y:S01]  /*3650*/  UIMAD.WIDE.U32 UR8, UR44, UR8, URZ ;  /* 0x000000082c0872a5 */ /* 0x000fe2000f8e003f */
[----:B------:R-:W-:-:S03]  /*3660*/  SHF.R.S32.HI R3, RZ, 0x6, R3 ;  /* 0x00000006ff037819 */ /* 0x000fc60000011403 */
[----:B------:R-:W-:Y:S01]  /*3670*/  @UP0 USHF.R.U32.HI UR4, URZ, UR10, UR9 ;  /* 0x0000000a3f040299 */ /* 0x000fe20008011609 */
[----:B------:R-:W-:Y:S01]  /*3680*/  VIMNMX R152, R3, UR7, PT ;  /* 0x0000000703987c48 */ /* 0x000fe2000bfe0100 */
[----:B------:R-:W-:Y:S02]  /*3690*/  UISETP.GE.AND UP0, UPT, UR5, 0x1, UPT ;  /* 0x000000010500788c */ /* 0x000fe4000bf06270 */
[----:B------:R-:W-:Y:S01]  /*36a0*/  UIADD3 UR4, UR6, UR4, URZ ;  /* 0x0000000406047290 */ /* 0x000fe2000fffe03f */
[----:B------:R-:W-:-:S03]  /*36b0*/  ULDC UR8, c[0x0][0x9dc] ;  /* 0x0002770000087ab9 */ /* 0x000fc60000000800 */
[----:B------:R-:W-:Y:S01]  /*36c0*/  PLOP3.LUT P0, PT, PT, PT, UP0, 0x40, 0x0 ;  /* 0x000000000000781c */ /* 0x000fe20003f0e808 */
[----:B------:R-:W-:-:S12]  /*36d0*/  UIADD3 UR8, UR4, -UR8, URZ ;  /* 0x8000000804087290 */ /* 0x000fd8000fffe03f */
[----:B------:R-:W-:Y:S05]  /*36e0*/  @P0 BRA `(.L_x_4889) ;  /* 0x0000000000440947 */ /* 0x000fea0003800000 */
        /* <DEDUP_REMOVED lines=10> */
.L_x_4890:
[----:B------:R-:W-:-:S11]  /*3790*/  UISETP.NE.AND UP0, UPT, UR5, 0x1, UPT ;  /* 0x000000010500788c */ /* 0x000fd6000bf05270 */
[----:B------:R-:W-:Y:S02]  /*37a0*/  @UP0 ULDC.64 UR10, c[0x0][0x9e8] ;  /* 0x00027a00000a0ab9 */ /* 0x000fe40000000a00 */
[----:B------:R-:W-:-:S04]  /*37b0*/  UIMAD.WIDE.U32 UR6, UR4, UR10, URZ ;  /* 0x0000000a040672a5 */ /* 0x000fc8000f8e003f */
[----:B------:R-:W-:-:S12]  /*37c0*/  @UP0 USHF.R.U32.HI UR4, URZ, UR11, UR7 ;  /* 0x0000000b3f040299 */ /* 0x000fd80008011607 */
.L_x_4891:
[----:B------:R-:W-:-:S04]  /*37d0*/  UIMAD UR4, UR4, UR5, URZ ;  /* 0x00000005040472a4 */ /* 0x000fc8000f8e023f */
[----:B------:R-:W-:-:S04]  /*37e0*/  UISETP.LT.AND UP0, UPT, UR8, UR4, UPT ;  /* 0x000000040800728c */ /* 0x000fc8000bf01270 */
[----:B------:R-:W-:-:S12]  /*37f0*/  USEL UR8, UR8, UR4, !UP0 ;  /* 0x0000000408087287 */ /* 0x000fd8000c000000 */
.L_x_4889:
[----:B------:R-:W-:Y:S01]  /*3800*/  USHF.R.S32.HI UR4, URZ, 0x1f, UR8 ;  /* 0x0000001f3f047899 */ /* 0x000fe20008011408 */
[----:B------:R-:W-:Y:S01]  /*3810*/  PLOP3.LUT P0, PT, PT, PT, PT, 0x80, 0x0 ;  /* 0x000000000000781c */ /* 0x000fe20003f0f070 */
[----:B------:R-:W-:Y:S01]  /*3820*/  IMAD.MOV.U32 R0, RZ, RZ, RZ ;  /* 0x000000ffff007224 */ /* 0x000fe200078e00ff */
[----:B------:R-:W-:Y:S01]  /*3830*/  CS2R R150, SRZ ;  /* 0x0000000000967805 */ /* 0x000fe2000001ff00 */
[----:B------:R-:W-:Y:S01]  /*3840*/  ULEA.HI UR4, UR4, UR8, URZ, 0x6 ;  /* 0x0000000804047291 */ /* 0x000fe2000f8f303f */
[----:B------:R-:W-:Y:S01]  /*3850*/  IMAD.MOV.U32 R3, RZ, RZ, RZ ;  /* 0x000000ffff037224 */ /* 0x000fe200078e00ff */
[----:B------:R-:W-:Y:S02]  /*3860*/  CS2R R148, SRZ ;  /* 0x0000000000947805 */ /* 0x000fe4000001ff00 */
[----:B------:R-:W-:Y:S01]  /*3870*/  CS2R R146, SRZ ;  /* 0x0000000000927805 */ /* 0x000fe2000001ff00 */
[----:B------:R-:W-:Y:S01]  /*3880*/  USHF.R.S32.HI UR4, URZ, 0x6, UR4 ;  /* 0x000000063f047899 */ /* 0x000fe20008011404 */
[----:B------:R-:W-:-:S02]  /*3890*/  CS2R R144, SRZ ;  /* 0x0000000000907805 */ /* 0x000fc4000001ff00 */
[----:B------:R-:W-:Y:S02]  /*38a0*/  CS2R R164, SRZ ;  /* 0x0000000000a47805 */ /* 0x000fe4000001ff00 */
[----:B------:R-:W-:Y:S01]  /*38b0*/  CS2R R140, SRZ ;  /* 0x00000000008c7805 */ /* 0x000fe2000001ff00 */
[----:B------:R-:W-:Y:S01]  /*38c0*/  UISETP.LT.AND UP0, UPT, URZ, UR4, UPT ;  /* 0x000000043f00728c */ /* 0x000fe2000bf01270 */
[----:B------:R-:W-:Y:S02]  /*38d0*/  CS2R R162, SRZ ;  /* 0x0000000000a27805 */ /* 0x000fe4000001ff00 */
[----:B------:R-:W-:Y:S02]  /*38e0*/  CS2R R136, SRZ ;  /* 0x0000000000887805 */ /* 0x000fe4000001ff00 */
[----:B------:R-:W-:Y:S01]  /*38f0*/  CS2R R160, SRZ ;  /* 0x0000000000a07805 */ /* 0x000fe2000001ff00 */
[----:B------:R-:W-:Y:S01]  /*3900*/  USEL UR47, URZ, UR4, !UP0 ;  /* 0x000000043f2f7287 */ /* 0x000fe2000c000000 */
[----:B------:R-:W-:-:S02]  /*3910*/  CS2R R132, SRZ ;  /* 0x0000000000847805 */ /* 0x000fc4000001ff00 */
[----:B------:R-:W-:Y:S02]  /*3920*/  CS2R R158, SRZ ;  /* 0x00000000009e7805 */ /* 0x000fe4000001ff00 */
[----:B------:R-:W-:Y:S02]  /*3930*/  CS2R R156, SRZ ;  /* 0x00000000009c7805 */ /* 0x000fe4000001ff00 */
[----:B------:R-:W-:Y:S02]  /*3940*/  CS2R R128, SRZ ;  /* 0x0000000000807805 */ /* 0x000fe4000001ff00 */
[----:B------:R-:W-:Y:S02]  /*3950*/  CS2R R154, SRZ ;  /* 0x00000000009a7805 */ /* 0x000fe4000001ff00 */
[----:B------:R-:W-:Y:S01]  /*3960*/  ISETP.GT.AND P1, PT, R152, UR47, PT ;  /* 0x0000002f98007c0c */ /* 0x000fe2000bf24270 */
        /* <DEDUP_REMOVED lines=52> */
[----:B------:R-:W-:Y:S06]  /*3cb0*/  @!P1 BRA `(.L_x_4875) ;  /* 0x0000009000689947 */ /* 0x000fec0003800000 */
        /* <DEDUP_REMOVED lines=11> */
[----:B------:R-:W-:-:S04]  /*3d70*/  ULOP3.LUT UR5, UR5, 0x3fff, URZ, 0xc0, !UPT ;  /* 0x00003fff05057892 */ /* 0x000fc8000f8ec03f */
[----:B------:R-:W-:-:S04]  /*3d80*/  ULOP3.LUT UR48, UR5, 0x2000000, URZ, 0xfc, !UPT ;  /* 0x0200000005307892 */ /* 0x000fc8000f8efc3f */
        /* <DEDUP_REMOVED lines=9> */
[----:B------:R-:W-:Y:S01]  /*3e20*/  MOV R13, RZ ;  /* 0x000000ff000d7202 */ /* 0x000fe20000000f00 */
[----:B------:R-:W-:Y:S02]  /*3e30*/  IMAD.U32 R6, RZ, RZ, UR4 ;  /* 0x00000004ff067e24 */ /* 0x000fe4000f8e00ff */
[----:B------:R-:W-:-:S02]  /*3e40*/  IMAD.U32 R7, RZ, RZ, UR5 ;  /* 0x00000005ff077e24 */ /* 0x000fc4000f8e00ff */
[----:B------:R-:W-:Y:S02]  /*3e50*/  IMAD.U32 R11, RZ, RZ, UR7 ;  /* 0x00000007ff0b7e24 */ /* 0x000fe4000f8e00ff */
[----:B------:R-:W-:Y:S02]  /*3e60*/  IMAD.MOV.U32 R8, RZ, RZ, 0x70 ;  /* 0x00000070ff087424 */ /* 0x000fe400078e00ff */
[----:B0-----:R-:W-:-:S07]  /*3e70*/  IMAD.MOV.U32 R12, RZ, RZ, 0x1 ;  /* 0x00000001ff0c7424 */ /* 0x001fce00078e00ff */
[----:B------:R-:W-:-:S07]  /*3e80*/  LEPC R20, `(.L_x_4892) ;  /* 0x000000001014794e */ /* 0x000fce0000000000 */
[----:B-1----:R-:W-:Y:S05]  /*3e90*/  CALL.ABS.NOINC R14 ;  /* 0x000000000e007343 */ /* 0x002fea0003c00000 */
.L_x_4892:
        /* <DEDUP_REMOVED lines=9> */
.L_x_5051:
[----:B------:R-:W-:Y:S05]  /*3f30*/  @!P0 BRA `(.L_x_4894) ;  /* 0x0000000000048947 */ /* 0x000fea0003800000 */
[----:B------:R-:W-:Y:S01]  /*3f40*/  BPT.TRAP 0x1 ;  /* 0x000000040000795c */ /* 0x000fe20000300000 */
.L_x_4894:
[----:B------:R-:W-:Y:S02]  /*3f50*/  IMAD.U32 R9, RZ, RZ, UR38 ;  /* 0x00000026ff097e24 */ /* 0x000fe4000f8e00ff */
[----:B------:R-:W-:-:S03]  /*3f60*/  IMAD.U32 R10, RZ, RZ, UR37 ;  /* 0x00000025ff0a7e24 */ /* 0x000fc6000f8e00ff */
[----:B------:R-:W-:Y:S02]  /*3f70*/  LEA R9, R9, UR42, 0x3 ;  /* 0x0000002a09097c11 */ /* 0x000fe4000f8e18ff */
[----:B------:R-:W-:-:S04]  /*3f80*/  SHF.L.U32 R10, R10, 0x1f, RZ ;  /* 0x0000001f0a0a7819 */ /* 0x000fc800000006ff */
[----:B------:R1:W2:Y:S01]  /*3f90*/  SYNCS.PHASECHK.TRANS64.TRYWAIT P1, [R9+URZ+0x28c30], R10 ;  /* 0x028c300a090075a7 */ /* 0x0002a2000802017f */
[----:B------:R-:W-:Y:S05]  /*3fa0*/  @!P0 BRA `(.L_x_4895) ;  /* 0x0000000000048947 */ /* 0x000fea0003800000 */
[----:B------:R-:W-:Y:S01]  /*3fb0*/  BPT.TRAP 0x1 ;  /* 0x000000040000795c */ /* 0x000fe20000300000 */
.L_x_4895:
[----:B--2---:R-:W-:Y:S05]  /*3fc0*/  @P1 BRA `(.L_x_4896) ;  /* 0x0000000000081947 */ /* 0x004fea0003800000 */
[----:B------:R-:W2:Y:S02]  /*3fd0*/  SYNCS.PHASECHK.TRANS64.TRYWAIT P1, [R9+URZ+0x28c30], R10 ;  /* 0x028c300a090075a7 */ /* 0x000ea4000802017f */
[----:B--2---:R-:W-:Y:S05]  /*3fe0*/  @!P1 BRA `(.L_x_4897) ;  /* 0x000000fc006c9947 */ /* 0x004fea0003800000 */
.L_x_4896:
        /* <DEDUP_REMOVED lines=40> */
.L_x_4898:
[----:B------:R-:W-:Y:S01]  /*4270*/  UISETP.NE.AND UP1, UPT, UR51, URZ, UPT ;  /* 0x0000003f3300728c */ /* 0x000fe2000bf25270 */
[----:B------:R-:W0:Y:S01]  /*4280*/  LDC R7, c[0x0][0x2f0] ;  /* 0x0000bc00ff077b82 */ /* 0x000e220000000800 */
[----:B------:R-:W-:Y:S01]  /*4290*/  VIADD R3, R185, UR44 ;  /* 0x0000002cb9037c36 */ /* 0x000fe20008000000 */
[----:B------:R-:W-:Y:S01]  /*42a0*/  R2UR UR6, R9 ;  /* 0x00000000090672ca */ /* 0x000fe200000e0000 */
[----:B------:R-:W-:Y:S01]  /*42b0*/  UISETP.NE.AND UP0, UPT, UR50, URZ, UPT ;  /* 0x0000003f3200728c */ /* 0x000fe2000bf05270 */
[----:B------:R-:W-:Y:S01]  /*42c0*/  LEA R12, R152, 0xffffffc0, 0x6 ;  /* 0xffffffc0980c7811 */ /* 0x000fe200078e30ff */
[----:B------:R-:W-:Y:S01]  /*42d0*/  IMAD.MOV.U32 R4, RZ, RZ, R3 ;  /* 0x000000ffff047224 */ /* 0x000fe200078e0003 */
[----:B------:R-:W-:Y:S01]  /*42e0*/  PLOP3.LUT P1, PT, PT, PT, UP1, 0x80, 0x0 ;  /* 0x000000000000781c */ /* 0x000fe20003f2f018 */
[----:B------:R-:W-:Y:S01]  /*42f0*/  ULDC UR11, c[0x0][0x9dc] ;  /* 0x00027700000b7ab9 */ /* 0x000fe20000000800 */
[----:B------:R-:W-:Y:S01]  /*4300*/  PLOP3.LUT P2, PT, PT, PT, UP1, 0x80, 0x0 ;  /* 0x000000000000781c */ /* 0x000fe20003f4f018 */
[----:B------:R-:W3:Y:S01]  /*4310*/  LDC R8, c[0x0][0x288] ;  /* 0x0000a200ff087b82 */ /* 0x000ee20000000800 */
[----:B------:R-:W-:Y:S01]  /*4320*/  @UP1 ULDC UR7, c[0x0][0x44c] ;  /* 0x0001130000071ab9 */ /* 0x000fe20000000800 */
[----:B------:R-:W-:-:S04]  /*4330*/  ULDC UR18, c[0x0][0x9e0] ;  /* 0x0002780000127ab9 */ /* 0x000fc80000000800 */
[----:B------:R-:W-:-:S04]  /*4340*/  UIADD3 UR6, UR6, 0x28c40, URZ ;  /* 0x00028c4006067890 */ /* 0x000fc8000fffe03f */
[----:B------:R-:W-:Y:S01]  /*4350*/  @P1 IMAD.HI.U32 R5, R3, UR7, RZ ;  /* 0x0000000703051c27 */ /* 0x000fe2000f8e00ff */
[----:B------:R-:W-:Y:S01]  /*4360*/  @UP1 ULDC UR7, c[0x0][0x450] ;  /* 0x0001140000071ab9 */ /* 0x000fe20000000800 */
[----:B------:R-:W-:Y:S01]  /*4370*/  UPRMT UR6, UR40, 0x654, UR6 ;  /* 0x0000065428067896 */ /* 0x000fe20008000006 */
[----:B------:R-:W-:Y:S01]  /*4380*/  PLOP3.LUT P1, PT, PT, PT, UP0, 0x40, 0x0 ;  /* 0x000000000000781c */ /* 0x000fe20003f2e808 */
[----:B------:R-:W-:Y:S01]  /*4390*/  IMAD.MOV.U32 R3, RZ, RZ, -0x40 ;  /* 0xffffffc0ff037424 */ /* 0x000fe200078e00ff */
[----:B------:R-:W-:-:S03]  /*43a0*/  @P2 SHF.R.U32.HI R4, RZ, UR7, R5 ;  /* 0x00000007ff042c19 */ /* 0x000fc60008011605 */
[----:B------:R-:W-:Y:S02]  /*43b0*/  IMAD R6, R152, R3, 0x41 ;  /* 0x0000004198067424 */ /* 0x000fe400078e0203 */
[----:B------:R-:W4:Y:S01]  /*43c0*/  SHFL.IDX PT, R56, R4, RZ, 0x1c1f ;  /* 0x001c1fff04387589 */ /* 0x000f2200000e0000 */
[----:B------:R-:W-:Y:S01]  /*43d0*/  SYNCS.ARRIVE.TRANS64.RED.A1T0 RZ, [UR6], RZ ;  /* 0x000000ffffff79a7 */ /* 0x000fe20008100406 */
[C---:B0-----:R-:W-:Y:S01]  /*43e0*/  IMAD R5, R7.reuse, UR49, R6 ;  /* 0x0000003107057c24 */ /* 0x041fe2000f8e0206 */
[----:B------:R-:W-:Y:S01]  /*43f0*/  ULOP3.LUT UR6, URZ, UR11, URZ, 0x33, !UPT ;  /* 0x0000000b3f067292 */ /* 0x000fe2000f8e333f */
[----:B------:R-:W-:Y:S02]  /*4400*/  IMAD R3, R7, UR49, -R12 ;  /* 0x0000003107037c24 */ /* 0x000fe4000f8e0a0c */
[----:B------:R-:W-:Y:S01]  /*4410*/  VIADD R20, R6, 0xffffffff ;  /* 0xffffffff06147836 */ /* 0x000fe20000000000 */
[--C-:B---3--:R-:W-:Y:S01]  /*4420*/  IADD3 R5, R5, -R8, -R2.reuse ;  /* 0x8000000805057210 */ /* 0x108fe20007ffe802 */
[----:B------:R-:W-:-:S04]  /*4430*/  IMAD.IADD R13, R3, 0x1, -R2 ;  /* 0x00000001030d7824 */ /* 0x000fc800078e0a02 */
[C---:B------:R-:W-:Y:S02]  /*4440*/  VIADD R14, R5.reuse, UR18 ;  /* 0x00000012050e7c36 */ /* 0x040fe40008000000 */
[----:B------:R-:W-:-:S03]  /*4450*/  VIADD R15, R5, UR6 ;  /* 0x00000006050f7c36 */ /* 0x000fc60008000000 */
[----:B----4-:R-:W-:Y:S01]  /*4460*/  VIADDMNMX R3, R56, R14, R13, PT ;  /* 0x0000000e38037246 */ /* 0x010fe2000380010d */
[----:B------:R-:W-:Y:S01]  /*4470*/  IMAD.IADD R5, R15, 0x1, R56 ;  /* 0x000000010f057824 */ /* 0x000fe200078e0238 */
[----:B------:R-:W-:Y:S06]  /*4480*/  @P1 BRA `(.L_x_4899) ;  /* 0x0000000000641947 */ /* 0x000fec0003800000 */
[----:B------:R-:W-:Y:S01]  /*4490*/  IMAD R11, R7, UR49, R56 ;  /* 0x00000031070b7c24 */ /* 0x000fe2000f8e0238 */
[----:B------:R-:W-:Y:S03]  /*44a0*/  BSSY B0, `(.L_x_4900) ;  /* 0x0000013000007945 */ /* 0x000fe60003800000 */
[----:B------:R-:W-:-:S05]  /*44b0*/  IMAD.IADD R11, R11, 0x1, -R8 ;  /* 0x000000010b0b7824 */ /* 0x000fca00078e0a08 */
        /* <DEDUP_REMOVED lines=11> */
.L_x_4901:
[----:B------:R-:W-:Y:S02]  /*4570*/  ULDC UR6, c[0x0][0x9e4] ;  /* 0x0002790000067ab9 */ /* 0x000fe40000000800 */
[----:B------:R-:W-:-:S04]  /*4580*/  MOV R21, UR6 ;  /* 0x0000000600157c02 */ /* 0x000fc80008000f00 */
[----:B------:R-:W-:-:S13]  /*4590*/  ISETP.NE.AND P1, PT, R21, 0x1, PT ;  /* 0x000000011500780c */ /* 0x000fda0003f25270 */
[----:B------:R-:W0:Y:S02]  /*45a0*/  @P1 LDC.64 R56, c[0x0][0x9e8] ;  /* 0x00027a00ff381b82 */ /* 0x000e240000000a00 */
[----:B0-----:R-:W-:-:S05]  /*45b0*/  @P1 IMAD.HI.U32 R6, R11, R56, RZ ;  /* 0x000000380b061227 */ /* 0x001fca00078e00ff */
[----:B------:R-:W-:-:S07]  /*45c0*/  @P1 SHF.R.U32.HI R11, RZ, R57, R6 ;  /* 0x00000039ff0b1219 */ /* 0x000fce0000011606 */
.L_x_4902:
[----:B------:R-:W-:Y:S05]  /*45d0*/  BSYNC B0 ;  /* 0x0000000000007941 */ /* 0x000fea0003800000 */
.L_x_4900:
[----:B------:R-:W-:-:S04]  /*45e0*/  IMAD R11, R11, R21, -R12 ;  /* 0x000000150b0b7224 */ /* 0x000fc800078e0a0c */
[----:B------:R-:W-:-:S05]  /*45f0*/  IMAD.IADD R6, R11, 0x1, -R2 ;  /* 0x000000010b067824 */ /* 0x000fca00078e0a02 */
[----:B------:R-:W-:Y:S02]  /*4600*/  VIADDMNMX R3, R6, R21, R3, PT ;  /* 0x0000001506037246 */ /* 0x000fe40003800103 */
[----:B------:R-:W-:-:S07]  /*4610*/  VIMNMX R5, R5, R6, !PT ;  /* 0x0000000605057248 */ /* 0x000fce0007fe0100 */
.L_x_4899:
[C---:B------:R-:W-:Y:S01]  /*4620*/  ISETP.GE.AND P2, PT, R20.reuse, 0x9, PT ;  /* 0x000000091400780c */ /* 0x040fe20003f46270 */
[----:B------:R-:W0:Y:S01]  /*4630*/  SHFL.IDX PT, R4, R4, 0x1, 0x1c1f ;  /* 0x003c1f0004047f89 */ /* 0x000e2200000e0000 */
[C---:B------:R-:W-:Y:S01]  /*4640*/  ISETP.GE.AND P1, PT, R20.reuse, 0x2, PT ;  /* 0x000000021400780c */ /* 0x040fe20003f26270 */
[----:B------:R-:W-:Y:S01]  /*4650*/  UISETP.NE.AND UP0, UPT, UR50, URZ, UPT ;  /* 0x0000003f3200728c */ /* 0x000fe2000bf05270 */
[C---:B------:R-:W-:Y:S02]  /*4660*/  ISETP.GT.AND P3, PT, R5.reuse, 0x8, !P2 ;  /* 0x000000080500780c */ /* 0x040fe40005764270 */
[----:B------:R-:W-:Y:S02]  /*4670*/  ISETP.GT.AND P4, PT, R5, 0x1, !P1 ;  /* 0x000000010500780c */ /* 0x000fe40004f84270 */
[----:B------:R-:W-:Y:S02]  /*4680*/  ISETP.LT.OR P3, PT, R3, 0x9, P3 ;  /* 0x000000090300780c */ /* 0x000fe40001f61670 */
[----:B------:R-:W-:-:S02]  /*4690*/  ISETP.GE.AND P5, PT, R20, 0x11, PT ;  /* 0x000000111400780c */ /* 0x000fc40003fa6270 */
[----:B------:R-:W-:Y:S02]  /*46a0*/  FSEL R57, R28, -INF , !P3 ;  /* 0xff8000001c397808 */ /* 0x000fe40005800000 */
[----:B------:R-:W-:Y:S02]  /*46b0*/  ISETP.LT.OR P4, PT, R3, 0x2, P4 ;  /* 0x000000020300780c */ /* 0x000fe40002781670 */
[----:B------:R-:W-:Y:S02]  /*46c0*/  ISETP.GT.AND P3, PT, R5, 0x10, !P5 ;  /* 0x000000100500780c */ /* 0x000fe40006f64270 */
[----:B------:R-:W-:Y:S02]  /*46d0*/  ISETP.GE.AND P6, PT, R20, 0xa, PT ;  /* 0x0000000a1400780c */ /* 0x000fe40003fc6270 */
[----:B------:R-:W-:Y:S02]  /*46e0*/  FSEL R25, R25, -INF , !P4 ;  /* 0xff80000019197808 */ /* 0x000fe40006000000 */
[----:B------:R-:W-:-:S02]  /*46f0*/  P2R R58, PR, RZ, 0x20 ;  /* 0x00000020ff3a7803 */ /* 0x000fc40000000000 */
[----:B------:R-:W-:Y:S01]  /*4700*/  ISETP.LT.OR P3, PT, R3, 0x11, P3 ;  /* 0x000000110300780c */ /* 0x000fe20001f61670 */
[----:B0-----:R-:W-:Y:S01]  /*4710*/  IMAD.IADD R6, R15, 0x1, R4 ;  /* 0x000000010f067824 */ /* 0x001fe200078e0204 */
[----:B------:R-:W-:Y:S02]  /*4720*/  ISETP.GT.AND P4, PT, R5, 0x9, !P6 ;  /* 0x000000090500780c */ /* 0x000fe40007784270 */
[----:B------:R-:W-:Y:S02]  /*4730*/  ISETP.GE.AND P5, PT, R20, 0x12, PT ;  /* 0x000000121400780c */ /* 0x000fe40003fa6270 */
[----:B------:R-:W-:Y:S02]  /*4740*/  FSEL R59, R32, -INF , !P3 ;  /* 0xff800000203b7808 */ /* 0x000fe40005800000 */
[----:B------:R-:W-:Y:S02]  /*4750*/  ISETP.LT.OR P4, PT, R3, 0xa, P4 ;  /* 0x0000000a0300780c */ /* 0x000fe40002781670 */
[----:B------:R-:W-:-:S02]  /*4760*/  ISETP.GT.AND P3, PT, R5, 0x11, !P5 ;  /* 0x000000110500780c */ /* 0x000fc40006f64270 */
[----:B------:R-:W-:Y:S02]  /*4770*/  FSEL R29, R29, -INF , !P4 ;  /* 0xff8000001d1d7808 */ /* 0x000fe40006000000 */
        /* <DEDUP_REMOVED lines=11> */
[C---:B------:R-:W-:Y:S02]  /*4830*/  ISETP.GE.AND P4, PT, R20.reuse, 0x21, PT ;  /* 0x000000211400780c */ /* 0x040fe40003f86270 */
        /* <DEDUP_REMOVED lines=19> */
[----:B------:R-:W-:Y:S02]  /*4970*/  P2R R28, PR, RZ, 0x20 ;  /* 0x00000020ff1c7803 */ /* 0x000fe40000000000 */
[----:B------:R-:W-:Y:S02]  /*4980*/  FSEL R45, R45, -INF , !P3 ;  /* 0xff8000002d2d7808 */ /* 0x000fe40005800000 */
[----:B------:R-:W-:Y:S02]  /*4990*/  ISETP.GE.AND P3, PT, R20, 0x31, PT ;  /* 0x000000311400780c */ /* 0x000fe40003f66270 */
[----:B------:R-:W-:-:S02]  /*49a0*/  P2R R56, PR, RZ, 0x40 ;  /* 0x00000040ff387803 */ /* 0x000fc40000000000 */
        /* <DEDUP_REMOVED lines=18> */
[----:B------:R-:W-:-:S04]  /*4ad0*/  ISETP.GT.AND P6, PT, R5, 0x39, !P6 ;  /* 0x000000390500780c */ /* 0x000fc800077c4270 */
[----:B------:R-:W-:Y:S02]  /*4ae0*/  ISETP.LT.OR P6, PT, R3, 0x3a, P6 ;  /* 0x0000003a0300780c */ /* 0x000fe400037c1670 */
[----:B------:R-:W-:Y:S02]  /*4af0*/  VIADDMNMX R3, R4, R14, R13, PT ;  /* 0x0000000e04037246 */ /* 0x000fe4000380010d */
[----:B------:R-:W-:Y:S02]  /*4b00*/  FSEL R53, R53, -INF , !P6 ;  /* 0xff80000035357808 */ /* 0x000fe40007000000 */
[----:B------:R-:W-:-:S13]  /*4b10*/  PLOP3.LUT P6, PT, PT, PT, UP0, 0x40, 0x0 ;  /* 0x000000000000781c */ /* 0x000fda0003fce808 */
[----:B------:R-:W-:Y:S05]  /*4b20*/  @P6 BRA `(.L_x_4903) ;  /* 0x0000000000646947 */ /* 0x000fea0003800000 */
        /* <DEDUP_REMOVED lines=14> */
.L_x_4905:
[----:B------:R-:W-:Y:S02]  /*4c10*/  ULDC UR6, c[0x0][0x9e4] ;  /* 0x0002790000067ab9 */ /* 0x000fe40000000800 */
[----:B------:R-:W-:-:S05]  /*4c20*/  IMAD.U32 R14, RZ, RZ, UR6 ;  /* 0x00000006ff0e7e24 */ /* 0x000fca000f8e00ff */
[----:B------:R-:W-:-:S13]  /*4c30*/  ISETP.NE.AND P6, PT, R14, 0x1, PT ;  /* 0x000000010e00780c */ /* 0x000fda0003fc5270 */
[----:B------:R-:W0:Y:S02]  /*4c40*/  @P6 LDC.64 R70, c[0x0][0x9e8] ;  /* 0x00027a00ff466b82 */ /* 0x000e240000000a00 */
[----:B0-----:R-:W-:-:S05]  /*4c50*/  @P6 IMAD.HI.U32 R4, R5, R70, RZ ;  /* 0x0000004605046227 */ /* 0x001fca00078e00ff */
[----:B------:R-:W-:-:S07]  /*4c60*/  @P6 SHF.R.U32.HI R5, RZ, R71, R4 ;  /* 0x00000047ff056219 */ /* 0x000fce0000011604 */
.L_x_4906:
[----:B------:R-:W-:Y:S05]  /*4c70*/  BSYNC B0 ;  /* 0x0000000000007941 */ /* 0x000fea0003800000 */
.L_x_4904:
[----:B------:R-:W-:-:S04]  /*4c80*/  IMAD R5, R5, R14, -R12 ;  /* 0x0000000e05057224 */ /* 0x000fc800078e0a0c */
[----:B------:R-:W-:-:S05]  /*4c90*/  IMAD.IADD R5, R5, 0x1, -R2 ;  /* 0x0000000105057824 */ /* 0x000fca00078e0a02 */
[----:B------:R-:W-:Y:S02]  /*4ca0*/  VIADDMNMX R3, R5, R14, R3, PT ;  /* 0x0000000e05037246 */ /* 0x000fe40003800103 */
[----:B------:R-:W-:-:S07]  /*4cb0*/  VIMNMX R6, R6, R5, !PT ;  /* 0x0000000506067248 */ /* 0x000fce0007fe0100 */
.L_x_4903:
[----:B------:R-:W-:Y:S01]  /*4cc0*/  ISETP.GT.AND P1, PT, R6, 0x1, !P1 ;  /* 0x000000010600780c */ /* 0x000fe20004f24270 */
[----:B------:R-:W-:Y:S01]  /*4cd0*/  ULDC UR10, c[0x0][0x988] ;  /* 0x00026200000a7ab9 */ /* 0x000fe20000000800 */
[----:B------:R-:W-:Y:S01]  /*4ce0*/  FMNMX.FTZ R4, R21, R25, !PT ;  /* 0x0000001915047209 */ /* 0x000fe20007810000 */
[----:B------:R-:W-:Y:S01]  /*4cf0*/  BAR.SYNC.DEFER_BLOCKING 0xf, 0x100 ;  /* 0x03c4000000007b1d */ /* 0x000fe20000010000 */
[----:B------:R-:W-:Y:S02]  /*4d00*/  ISETP.LT.OR P1, PT, R3, 0x2, P1 ;  /* 0x000000020300780c */ /* 0x000fe40000f21670 */
[----:B------:R-:W-:Y:S02]  /*4d10*/  FMNMX.FTZ R4, R57, R4, !PT ;  /* 0x0000000439047209 */ /* 0x000fe40007810000 */
[----:B------:R-:W-:Y:S02]  /*4d20*/  FSEL R27, R27, -INF , !P1 ;  /* 0xff8000001b1b7808 */ /* 0x000fe40004800000 */
[----:B------:R-:W-:-:S02]  /*4d30*/  ISETP.NE.AND P1, PT, R56, RZ, PT ;  /* 0x000000ff3800720c */ /* 0x000fc40003f25270 */
[----:B------:R-:W-:Y:S02]  /*4d40*/  FMNMX.FTZ R4, R29, R4, !PT ;  /* 0x000000041d047209 */ /* 0x000fe40007810000 */
        /* <DEDUP_REMOVED lines=24> */
[----:B------:R-:W-:Y:S02]  /*4ed0*/  ISETP.GT.AND P2, PT, R6, 0x8, !P2 ;  /* 0x000000080600780c */ /* 0x000fe40005744270 */
[----:B------:R-:W-:Y:S02]  /*4ee0*/  FSEL R38, R38, -INF , !P1 ;  /* 0xff80000026267808 */ /* 0x000fe40004800000 */
[----:B------:R-:W-:Y:S02]  /*4ef0*/  ISETP.NE.AND P1, PT, R36, RZ, PT ;  /* 0x000000ff2400720c */ /* 0x000fe40003f25270 */
[----:B------:R-:W-:Y:S02]  /*4f00*/  FMNMX.FTZ R4, R69, R4, !PT ;  /* 0x0000000445047209 */ /* 0x000fe40007810000 */
[----:B------:R-:W-:-:S02]  /*4f10*/  ISETP.GT.AND P1, PT, R6, 0x19, !P1 ;  /* 0x000000190600780c */ /* 0x000fc40004f24270 */
[C---:B------:R-:W-:Y:S02]  /*4f20*/  ISETP.LT.OR P2, PT, R3.reuse, 0x9, P2 ;  /* 0x000000090300780c */ /* 0x040fe40001741670 */
[----:B------:R-:W-:Y:S02]  /*4f30*/  ISETP.LT.OR P1, PT, R3, 0x1a, P1 ;  /* 0x0000001a0300780c */ /* 0x000fe40000f21670 */
[----:B------:R-:W-:Y:S02]  /*4f40*/  FMNMX.FTZ R12, R53, R4, !PT ;  /* 0x00000004350c7209 */ /* 0x000fe40007810000 */
[----:B------:R-:W-:Y:S02]  /*4f50*/  FSEL R39, R39, -INF , !P1 ;  /* 0xff80000027277808 */ /* 0x000fe40004800000 */
[----:B------:R-:W-:Y:S01]  /*4f60*/  ISETP.NE.AND P1, PT, R60, RZ, PT ;  /* 0x000000ff3c00720c */ /* 0x000fe20003f25270 */
[----:B------:R-:W0:Y:S01]  /*4f70*/  SHFL.BFLY PT, R5, R12, 0x2, 0x1f ;  /* 0x0c401f000c057f89 */ /* 0x000e2200000e0000 */
[----:B------:R-:W-:-:S02]  /*4f80*/  FSEL R30, R30, -INF , !P2 ;  /* 0xff8000001e1e7808 */ /* 0x000fc40005000000 */
[----:B------:R-:W-:Y:S02]  /*4f90*/  ISETP.GT.AND P1, PT, R6, 0x20, !P1 ;  /* 0x000000200600780c */ /* 0x000fe40004f24270 */
[----:B------:R-:W-:Y:S02]  /*4fa0*/  ISETP.NE.AND P2, PT, R40, RZ, PT ;  /* 0x000000ff2800720c */ /* 0x000fe40003f45270 */
[----:B------:R-:W-:Y:S02]  /*4fb0*/  ISETP.LT.OR P1, PT, R3, 0x21, P1 ;  /* 0x000000210300780c */ /* 0x000fe40000f21670 */
[----:B------:R-:W-:Y:S02]  /*4fc0*/  ISETP.NE.AND P6, PT, R11, RZ, PT ;  /* 0x000000ff0b00720c */ /* 0x000fe40003fc5270 */
[----:B------:R-:W-:Y:S02]  /*4fd0*/  FSEL R42, R42, -INF , !P1 ;  /* 0xff8000002a2a7808 */ /* 0x000fe40004800000 */
[----:B------:R-:W-:-:S02]  /*4fe0*/  ISETP.GT.AND P1, PT, R6, 0x21, !P2 ;  /* 0x000000210600780c */ /* 0x000fc40005724270 */
[----:B------:R-:W-:Y:S02]  /*4ff0*/  ISETP.NE.AND P2, PT, R44, RZ, PT ;  /* 0x000000ff2c00720c */ /* 0x000fe40003f45270 */
[----:B------:R-:W-:Y:S02]  /*5000*/  ISETP.LT.OR P1, PT, R3, 0x22, P1 ;  /* 0x000000220300780c */ /* 0x000fe40000f21670 */
[C---:B------:R-:W-:Y:S02]  /*5010*/  ISETP.GT.AND P2, PT, R6.reuse, 0x29, !P2 ;  /* 0x000000290600780c */ /* 0x040fe40005744270 */
[----:B------:R-:W-:Y:S02]  /*5020*/  FSEL R43, R43, -INF , !P1 ;  /* 0xff8000002b2b7808 */ /* 0x000fe40004800000 */
[----:B------:R-:W-:Y:S02]  /*5030*/  ISETP.GT.AND P1, PT, R6, RZ, !P6 ;  /* 0x000000ff0600720c */ /* 0x000fe40007724270 */
[----:B0-----:R-:W-:-:S02]  /*5040*/  FMNMX.FTZ R13, R12, R5, !PT ;  /* 0x000000050c0d7209 */ /* 0x001fc40007810000 */
[----:B------:R-:W-:Y:S02]  /*5050*/  ISETP.LT.OR P1, PT, R3, 0x1, P1 ;  /* 0x000000010300780c */ /* 0x000fe40000f21670 */
[----:B------:R-:W-:Y:S01]  /*5060*/  ISETP.GT.AND P3, PT, R6, 0x30, !P3 ;  /* 0x000000300600780c */ /* 0x000fe20005f64270 */
[----:B------:R-:W0:Y:S01]  /*5070*/  SHFL.BFLY PT, R14, R13, 0x1, 0x1f ;  /* 0x0c201f000d0e7f89 */ /* 0x000e2200000e0000 */
        /* <DEDUP_REMOVED lines=9> */
[----:B------:R-:W-:-:S02]  /*5110*/  ISETP.LT.OR P2, PT, R3, 0x2a, P2 ;  /* 0x0000002a0300780c */ /* 0x000fc40001741670 */
[----:B------:R-:W-:Y:S02]  /*5120*/  FMNMX.FTZ R11, R35, R4, !PT ;  /* 0x00000004230b7209 */ /* 0x000fe40007810000 */
[----:B------:R-:W-:Y:S02]  /*5130*/  ISETP.GT.AND P4, PT, R6, 0x31, !P4 ;  /* 0x000000310600780c */ /* 0x000fe40006784270 */
[----:B------:R-:W-:Y:S02]  /*5140*/  FMNMX.FTZ R4, R38, R11, !PT ;  /* 0x0000000b26047209 */ /* 0x000fe40007810000 */
[----:B0-----:R-:W-:Y:S02]  /*5150*/  FMNMX.FTZ R5, R13, R14, !PT ;  /* 0x0000000e0d057209 */ /* 0x001fe40007810000 */
[----:B------:R-:W-:Y:S02]  /*5160*/  FMNMX.FTZ R11, R39, R4, !PT ;  /* 0x00000004270b7209 */ /* 0x000fe40007810000 */
[----:B------:R-:W-:Y:S01]  /*5170*/  ISETP.LT.OR P3, PT, R3, 0x31, P3 ;  /* 0x000000310300780c */ /* 0x000fe20001f61670 */
[----:B------:R-:W-:Y:S01]  /*5180*/  FMUL.FTZ R12, R5, UR10 ;  /* 0x0000000a050c7c20 */ /* 0x000fe20008410000 */
[----:B------:R-:W-:-:S02]  /*5190*/  FMNMX.FTZ R4, R42, R11, !PT ;  /* 0x0000000b2a047209 */ /* 0x000fc40007810000 */
[----:B------:R-:W-:Y:S02]  /*51a0*/  FSEL R47, R47, -INF , !P2 ;  /* 0xff8000002f2f7808 */ /* 0x000fe40005000000 */
[----:B------:R-:W-:Y:S02]  /*51b0*/  FMNMX.FTZ R11, R43, R4, !PT ;  /* 0x000000042b0b7209 */ /* 0x000fe40007810000 */
[----:B------:R-:W-:Y:S02]  /*51c0*/  FSETP.NEU.FTZ.AND P1, PT, R5, -INF , PT ;  /* 0xff8000000500780b */ /* 0x000fe40003f3d000 */
[----:B------:R-:W-:Y:S02]  /*51d0*/  FMNMX.FTZ R4, R46, R11, !PT ;  /* 0x0000000b2e047209 */ /* 0x000fe40007810000 */
[----:B------:R-:W-:Y:S02]  /*51e0*/  ISETP.NE.AND P6, PT, R20, RZ, PT ;  /* 0x000000ff1400720c */ /* 0x000fe40003fc5270 */
[----:B------:R-:W-:-:S02]  /*51f0*/  ISETP.GT.AND P5, PT, R6, 0x38, !P5 ;  /* 0x000000380600780c */ /* 0x000fc40006fa4270 */
[----:B------:R-:W-:Y:S02]  /*5200*/  ISETP.LT.OR P4, PT, R3, 0x32, P4 ;  /* 0x000000320300780c */ /* 0x000fe40002781670 */
[----:B------:R-:W-:Y:S02]  /*5210*/  FSEL R50, R50, -INF , !P3 ;  /* 0xff80000032327808 */ /* 0x000fe40005800000 */
[----:B------:R-:W-:Y:S02]  /*5220*/  FMNMX.FTZ R11, R47, R4, !PT ;  /* 0x000000042f0b7209 */ /* 0x000fe40007810000 */
[----:B------:R-:W-:Y:S02]  /*5230*/  FSEL R12, R12, RZ, P1 ;  /* 0x000000ff0c0c7208 */ /* 0x000fe40000800000 */
[----:B------:R-:W-:Y:S02]  /*5240*/  ISETP.GT.AND P1, PT, R6, 0x39, !P6 ;  /* 0x000000390600780c */ /* 0x000fe40007724270 */
[----:B------:R-:W-:Y:S01]  /*5250*/  ISETP.LT.OR P5, PT, R3, 0x39, P5 ;  /* 0x000000390300780c */ /* 0x000fe20002fa1670 */
[--C-:B------:R-:W-:Y:S01]  /*5260*/  FFMA.FTZ R6, R21, UR10, -R12.reuse ;  /* 0x0000000a15067c23 */ /* 0x100fe2000801080c */
[----:B------:R-:W-:Y:S01]  /*5270*/  FSEL R51, R51, -INF , !P4 ;  /* 0xff80000033337808 */ /* 0x000fe20006000000 */
[--C-:B------:R-:W-:Y:S01]  /*5280*/  FFMA.FTZ R13, R25, UR10, -R12.reuse ;  /* 0x0000000a190d7c23 */ /* 0x100fe2000801080c */
[----:B------:R-:W-:Y:S01]  /*5290*/  FMNMX.FTZ R4, R50, R11, !PT ;  /* 0x0000000b32047209 */ /* 0x000fe20007810000 */
[----:B------:R0:W-:Y:S01]  /*52a0*/  MUFU.EX2 R156, R6 ;  /* 0x00000006009c7308 */ /* 0x0001e20000000800 */
[----:B------:R-:W-:Y:S01]  /*52b0*/  ISETP.LT.OR P1, PT, R3, 0x3a, P1 ;  /* 0x0000003a0300780c */ /* 0x000fe20000f21670 */
[--C-:B------:R-:W-:Y:S01]  /*52c0*/  FFMA.FTZ R11, R29, UR10, -R12.reuse ;  /* 0x0000000a1d0b7c23 */ /* 0x100fe2000801080c */
[----:B------:R-:W-:Y:S01]  /*52d0*/  FSEL R54, R54, -INF , !P5 ;  /* 0xff80000036367808 */ /* 0x000fe20006800000 */
[--C-:B------:R-:W-:Y:S01]  /*52e0*/  FFMA.FTZ R14, R59, UR10, -R12.reuse ;  /* 0x0000000a3b0e7c23 */ /* 0x100fe2000801080c */
[----:B------:R-:W-:Y:S01]  /*52f0*/  FMNMX.FTZ R3, R51, R4, !PT ;  /* 0x0000000433037209 */ /* 0x000fe20007810000 */
[--C-:B------:R-:W-:Y:S01]  /*5300*/  FFMA.FTZ R15, R33, UR10, -R12.reuse ;  /* 0x0000000a210f7c23 */ /* 0x100fe2000801080c */
[----:B------:R-:W-:Y:S01]  /*5310*/  FSEL R55, R55, -INF , !P1 ;  /* 0xff80000037377808 */ /* 0x000fe20004800000 */
[----:B------:R-:W3:Y:S01]  /*5320*/  MUFU.EX2 R13, R13 ;  /* 0x0000000d000d7308 */ /* 0x000ee20000000800 */
[----:B------:R-:W-:Y:S01]  /*5330*/  FMNMX.FTZ R4, R54, R3, !PT ;  /* 0x0000000336047209 */ /* 0x000fe20007810000 */
[--C-:B0-----:R-:W-:Y:S01]  /*5340*/  FFMA.FTZ R6, R57, UR10, -R12.reuse ;  /* 0x0000000a39067c23 */ /* 0x101fe2000801080c */
[--C-:B------:R-:W-:Y:S01]  /*5350*/  FFMA.FTZ R21, R37, UR10, -R12.reuse ;  /* 0x0000000a25157c23 */ /* 0x100fe2000801080c */
[--C-:B------:R-:W-:Y:S01]  /*5360*/  FFMA.FTZ R20, R61, UR10, -R12.reuse ;  /* 0x0000000a3d147c23 */ /* 0x100fe2000801080c */
[----:B------:R-:W-:Y:S01]  /*5370*/  FMNMX.FTZ R4, R55, R4, !PT ;  /* 0x0000000437047209 */ /* 0x000fe20007810000 */
[--C-:B------:R-:W-:Y:S01]  /*5380*/  FFMA.FTZ R24, R63, UR10, -R12.reuse ;  /* 0x0000000a3f187c23 */ /* 0x100fe2000801080c */
[--C-:B------:R-:W-:Y:S01]  /*5390*/  FFMA.FTZ R28, R65, UR10, -R12.reuse ;  /* 0x0000000a411c7c23 */ /* 0x100fe2000801080c */
[----:B------:R-:W0:Y:S01]  /*53a0*/  MUFU.EX2 R158, R6 ;  /* 0x00000006009e7308 */ /* 0x000e220000000800 */
[--C-:B------:R-:W-:Y:S01]  /*53b0*/  FFMA.FTZ R29, R45, UR10, -R12.reuse ;  /* 0x0000000a2d1d7c23 */ /* 0x100fe2000801080c */
[----:B------:R-:W4:Y:S01]  /*53c0*/  SHFL.BFLY PT, R3, R4, 0x2, 0x1f ;  /* 0x0c401f0004037f89 */ /* 0x000f2200000e0000 */
[--C-:B------:R-:W-:Y:S01]  /*53d0*/  FFMA.FTZ R32, R67, UR10, -R12.reuse ;  /* 0x0000000a43207c23 */ /* 0x100fe2000801080c */
[----:B------:R-:W-:-:S04]  /*53e0*/  FFMA.FTZ R33, R49, UR10, -R12 ;  /* 0x0000000a31217c23 */ /* 0x000fc8000801080c */
[----:B------:R-:W5:Y:S01]  /*53f0*/  MUFU.EX2 R11, R11 ;  /* 0x0000000b000b7308 */ /* 0x000f620000000800 */
[----:B---3--:R-:W-:Y:S01]  /*5400*/  FADD.FTZ R37, R156, R13 ;  /* 0x0000000d9c257221 */ /* 0x008fe20000010000 */
[----:B------:R-:W-:-:S06]  /*5410*/  F2FP.BF16.F32.PACK_AB R156, R13, R156 ;  /* 0x0000009c0d9c723e */ /* 0x000fcc00000010ff */
[----:B------:R-:W3:Y:S01]  /*5420*/  MUFU.EX2 R14, R14 ;  /* 0x0000000e000e7308 */ /* 0x000ee20000000800 */
[----:B0-----:R-:W-:-:S07]  /*5430*/  FADD.FTZ R36, R158, R37 ;  /* 0x000000259e247221 */ /* 0x001fce0000010000 */
[----:B------:R-:W0:Y:S01]  /*5440*/  MUFU.EX2 R15, R15 ;  /* 0x0000000f000f7308 */ /* 0x000e220000000800 */
[----:B-----5:R-:W-:Y:S02]  /*5450*/  F2FP.BF16.F32.PACK_AB R158, R11, R158 ;  /* 0x0000009e0b9e723e */ /* 0x020fe400000010ff */
[----:B----4-:R-:W-:Y:S01]  /*5460*/  FMNMX.FTZ R3, R4, R3, !PT ;  /* 0x0000000304037209 */ /* 0x010fe20007810000 */
[----:B------:R-:W-:Y:S01]  /*5470*/  FFMA.FTZ R4, R41, UR10, -R12 ;  /* 0x0000000a29047c23 */ /* 0x000fe2000801080c */
[----:B------:R-:W-:-:S03]  /*5480*/  FADD.FTZ R41, R11, R36 ;  /* 0x000000240b297221 */ /* 0x000fc60000010000 */
[----:B------:R-:W4:Y:S01]  /*5490*/  SHFL.BFLY PT, R6, R3, 0x1, 0x1f ;  /* 0x0c201f0003067f89 */ /* 0x000f2200000e0000 */
[----:B------:R-:W-:Y:S01]  /*54a0*/  MUFU.EX2 R25, R4 ;  /* 0x0000000400197308 */ /* 0x000fe20000000800 */
[----:B---3--:R-:W-:-:S07]  /*54b0*/  FADD.FTZ R40, R14, R41 ;  /* 0x000000290e287221 */ /* 0x008fce0000010000 */
[----:B------:R-:W3:Y:S01]  /*54c0*/  MUFU.EX2 R20, R20 ;  /* 0x0000001400147308 */ /* 0x000ee20000000800 */
[C---:B0-----:R-:W-:Y:S01]  /*54d0*/  FADD.FTZ R41, R15.reuse, R40 ;  /* 0x000000280f297221 */ /* 0x041fe20000010000 */
[----:B------:R-:W-:-:S06]  /*54e0*/  F2FP.BF16.F32.PACK_AB R160, R15, R14 ;  /* 0x0000000e0fa0723e */ /* 0x000fcc00000010ff */
[----:B------:R-:W0:Y:S01]  /*54f0*/  MUFU.EX2 R21, R21 ;  /* 0x0000001500157308 */ /* 0x000e220000000800 */
[----:B----4-:R-:W-:-:S07]  /*5500*/  FMNMX.FTZ R6, R3, R6, !PT ;  /* 0x0000000603067209 */ /* 0x010fce0007810000 */
[----:B------:R-:W4:Y:S01]  /*5510*/  MUFU.EX2 R24, R24 ;  /* 0x0000001800187308 */ /* 0x000f220000000800 */
[----:B---3--:R-:W-:Y:S01]  /*5520*/  FADD.FTZ R40, R20, R41 ;  /* 0x0000002914287221 */ /* 0x008fe20000010000 */
[--C-:B------:R-:W-:Y:S01]  /*5530*/  FFMA.FTZ R3, R69, UR10, -R12.reuse ;  /* 0x0000000a45037c23 */ /* 0x100fe2000801080c */
[C---:B------:R-:W-:Y:S01]  /*5540*/  FSETP.NEU.FTZ.AND P1, PT, R6.reuse, -INF , PT ;  /* 0xff8000000600780b */ /* 0x040fe20003f3d000 */
[----:B------:R-:W-:Y:S01]  /*5550*/  FMUL.FTZ R4, R6, UR10 ;  /* 0x0000000a06047c20 */ /* 0x000fe20008410000 */
[----:B------:R-:W-:-:S03]  /*5560*/  FFMA.FTZ R12, R53, UR10, -R12 ;  /* 0x0000000a350c7c23 */ /* 0x000fc6000801080c */
[----:B------:R-:W-:Y:S01]  /*5570*/  MUFU.EX2 R28, R28 ;  /* 0x0000001c001c7308 */ /* 0x000fe20000000800 */
[----:B------:R-:W-:Y:S02]  /*5580*/  FSEL R4, R4, RZ, P1 ;  /* 0x000000ff04047208 */ /* 0x000fe40000800000 */
[----:B0-----:R-:W-:-:S03]  /*5590*/  F2FP.BF16.F32.PACK_AB R162, R21, R20 ;  /* 0x0000001415a2723e */ /* 0x001fc600000010ff */
        /* <DEDUP_REMOVED lines=14> */
[----:B------:R-:W0:Y:S01]  /*5680*/  MUFU.EX2 R27, R27 ;  /* 0x0000001b001b7308 */ /* 0x000e220000000800 */
[--C-:B------:R-:W-:Y:S01]  /*5690*/  FFMA.FTZ R51, R51, UR10, -R4.reuse ;  /* 0x0000000a33337c23 */ /* 0x100fe20008010804 */
[--C-:B------:R-:W-:Y:S01]  /*56a0*/  FFMA.FTZ R54, R54, UR10, -R4.reuse ;  /* 0x0000000a36367c23 */ /* 0x100fe20008010804 */
[----:B------:R-:W-:Y:S01]  /*56b0*/  FFMA.FTZ R4, R55, UR10, -R4 ;  /* 0x0000000a37047c23 */ /* 0x000fe20008010804 */
[----:B----4-:R-:W-:-:S04]  /*56c0*/  F2FP.BF16.F32.PACK_AB R164, R25, R24 ;  /* 0x0000001819a4723e */ /* 0x010fc800000010ff */
[----:B------:R-:W3:Y:S08]  /*56d0*/  MUFU.EX2 R30, R30 ;  /* 0x0000001e001e7308 */ /* 0x000ef00000000800 */
[----:B------:R-:W4:Y:S01]  /*56e0*/  MUFU.EX2 R31, R31 ;  /* 0x0000001f001f7308 */ /* 0x000f220000000800 */
[----:B0-----:R-:W-:Y:S01]  /*56f0*/  FADD.FTZ R37, R26, R27 ;  /* 0x0000001b1a257221 */ /* 0x001fe20000010000 */
[----:B------:R-:W-:-:S06]  /*5700*/  F2FP.BF16.F32.PACK_AB R157, R27, R26 ;  /* 0x0000001a1b9d723e */ /* 0x000fcc00000010ff */
[----:B------:R-:W0:Y:S01]  /*5710*/  MUFU.EX2 R34, R34 ;  /* 0x0000002200227308 */ /* 0x000e220000000800 */
[----:B---3--:R-:W-:-:S07]  /*5720*/  FADD.FTZ R36, R30, R37 ;  /* 0x000000251e247221 */ /* 0x008fce0000010000 */
[----:B------:R-:W3:Y:S01]  /*5730*/  MUFU.EX2 R35, R35 ;  /* 0x0000002300237308 */ /* 0x000ee20000000800 */
[C---:B----4-:R-:W-:Y:S01]  /*5740*/  FADD.FTZ R37, R31.reuse, R36 ;  /* 0x000000241f257221 */ /* 0x050fe20000010000 */
[----:B------:R-:W-:-:S05]  /*5750*/  F2FP.BF16.F32.PACK_AB R159, R31, R30 ;  /* 0x0000001e1f9f723e */ /* 0x000fca00000010ff */
[----:B------:R4:W-:Y:S01]  /*5760*/  STSM.16.M88.4 [R18+0x26800], R156 ;  /* 0x0268009c12007844 */ /* 0x0009e20000000200 */
[----:B------:R-:W5:Y:S01]  /*5770*/  MUFU.EX2 R38, R38 ;  /* 0x0000002600267308 */ /* 0x000f620000000800 */
[----:B0-----:R-:W-:Y:S01]  /*5780*/  FADD.FTZ R36, R34, R37 ;  /* 0x0000002522247221 */ /* 0x001fe20000010000 */
[----:B------:R-:W-:-:S06]  /*5790*/  FADD.FTZ R37, R21, R40 ;  /* 0x0000002815257221 */ /* 0x000fcc0000010000 */
[----:B------:R-:W0:Y:S01]  /*57a0*/  MUFU.EX2 R39, R39 ;  /* 0x0000002700277308 */ /* 0x000e220000000800 */
[C---:B---3--:R-:W-:Y:S01]  /*57b0*/  FADD.FTZ R13, R35.reuse, R36 ;  /* 0x00000024230d7221 */ /* 0x048fe20000010000 */
[----:B------:R-:W-:Y:S01]  /*57c0*/  FADD.FTZ R36, R24, R37 ;  /* 0x0000002518247221 */ /* 0x000fe20000010000 */
[----:B------:R-:W-:-:S03]  /*57d0*/  F2FP.BF16.F32.PACK_AB R161, R35, R34 ;  /* 0x0000002223a1723e */ /* 0x000fc600000010ff */
[----:B------:R-:W-:Y:S02]  /*57e0*/  FADD.FTZ R15, R25, R36 ;  /* 0x00000024190f7221 */ /* 0x000fe40000010000 */
[----:B------:R-:W3:Y:S01]  /*57f0*/  MUFU.EX2 R42, R42 ;  /* 0x0000002a002a7308 */ /* 0x000ee20000000800 */
[----:B-----5:R-:W-:-:S07]  /*5800*/  FADD.FTZ R14, R38, R13 ;  /* 0x0000000d260e7221 */ /* 0x020fce0000010000 */
[----:B------:R-:W5:Y:S01]  /*5810*/  MUFU.EX2 R43, R43 ;  /* 0x0000002b002b7308 */ /* 0x000f620000000800 */
[C---:B0-----:R-:W-:Y:S01]  /*5820*/  FADD.FTZ R13, R39.reuse, R14 ;  /* 0x0000000e270d7221 */ /* 0x041fe20000010000 */
[----:B------:R-:W-:-:S05]  /*5830*/  F2FP.BF16.F32.PACK_AB R163, R39, R38 ;  /* 0x0000002627a3723e */ /* 0x000fca00000010ff */
[----:B------:R4:W-:Y:S01]  /*5840*/  STSM.16.M88.4 [R23], R160 ;  /* 0x000000a017007844 */ /* 0x0009e20000000200 */
[----:B------:R-:W0:Y:S01]  /*5850*/  MUFU.EX2 R46, R46 ;  /* 0x0000002e002e7308 */ /* 0x000e220000000800 */
[----:B---3--:R-:W-:-:S07]  /*5860*/  FADD.FTZ R14, R42, R13 ;  /* 0x0000000d2a0e7221 */ /* 0x008fce0000010000 */
[----:B------:R-:W3:Y:S01]  /*5870*/  MUFU.EX2 R29, R29 ;  /* 0x0000001d001d7308 */ /* 0x000ee20000000800 */
[C---:B-----5:R-:W-:Y:S01]  /*5880*/  FADD.FTZ R13, R43.reuse, R14 ;  /* 0x0000000e2b0d7221 */ /* 0x060fe20000010000 */
[----:B------:R-:W-:-:S06]  /*5890*/  F2FP.BF16.F32.PACK_AB R165, R43, R42 ;  /* 0x0000002a2ba5723e */ /* 0x000fcc00000010ff */
[----:B------:R-:W5:Y:S01]  /*58a0*/  MUFU.EX2 R47, R47 ;  /* 0x0000002f002f7308 */ /* 0x000f620000000800 */
[----:B0-----:R-:W-:-:S07]  /*58b0*/  FADD.FTZ R14, R46, R13 ;  /* 0x0000000d2e0e7221 */ /* 0x001fce0000010000 */
[----:B------:R-:W-:Y:S01]  /*58c0*/  MUFU.EX2 R32, R32 ;  /* 0x0000002000207308 */ /* 0x000fe20000000800 */
[----:B---3--:R-:W-:-:S07]  /*58d0*/  F2FP.BF16.F32.PACK_AB R166, R29, R28 ;  /* 0x0000001c1da6723e */ /* 0x008fce00000010ff */
[----:B------:R-:W0:Y:S01]  /*58e0*/  MUFU.EX2 R33, R33 ;  /* 0x0000002100217308 */ /* 0x000e220000000800 */
[C---:B-----5:R-:W-:Y:S01]  /*58f0*/  F2FP.BF16.F32.PACK_AB R167, R47.reuse, R46 ;  /* 0x0000002e2fa7723e */ /* 0x060fe200000010ff */
[----:B------:R-:W-:-:S04]  /*5900*/  FADD.FTZ R47, R47, R14 ;  /* 0x0000000e2f2f7221 */ /* 0x000fc80000010000 */
[----:B------:R4:W-:Y:S02]  /*5910*/  STSM.16.M88.4 [R19], R164 ;  /* 0x000000a413007844 */ /* 0x0009e40000000200 */
[----:B------:R-:W-:Y:S08]  /*5920*/  MUFU.EX2 R50, R50 ;  /* 0x0000003200327308 */ /* 0x000ff00000000800 */
[----:B------:R-:W3:Y:S01]  /*5930*/  MUFU.EX2 R51, R51 ;  /* 0x0000003300337308 */ /* 0x000ee20000000800 */
[----:B0-----:R-:W-:-:S07]  /*5940*/  F2FP.BF16.F32.PACK_AB R168, R33, R32 ;  /* 0x0000002021a8723e */ /* 0x001fce00000010ff */
[----:B------:R-:W-:Y:S08]  /*5950*/  MUFU.EX2 R3, R3 ;  /* 0x0000000300037308 */ /* 0x000ff00000000800 */
[----:B------:R-:W0:Y:S01]  /*5960*/  MUFU.EX2 R12, R12 ;  /* 0x0000000c000c7308 */ /* 0x000e220000000800 */
[----:B---3--:R-:W-:Y:S01]  /*5970*/  F2FP.BF16.F32.PACK_AB R169, R51, R50 ;  /* 0x0000003233a9723e */ /* 0x008fe200000010ff */
[----:B------:R-:W-:-:S04]  /*5980*/  FADD.FTZ R50, R50, R47 ;  /* 0x0000002f32327221 */ /* 0x000fc80000010000 */
[----:B------:R-:W-:Y:S02]  /*5990*/  FADD.FTZ R51, R51, R50 ;  /* 0x0000003233337221 */ /* 0x000fe40000010000 */
[----:B------:R-:W3:Y:S08]  /*59a0*/  MUFU.EX2 R54, R54 ;  /* 0x0000003600367308 */ /* 0x000ef00000000800 */
[----:B------:R5:W1:Y:S01]  /*59b0*/  MUFU.EX2 R11, R4 ;  /* 0x00000004000b7308 */ /* 0x000a620000000800 */
[----:B0-----:R-:W-:Y:S01]  /*59c0*/  F2FP.BF16.F32.PACK_AB R170, R12, R3 ;  /* 0x000000030caa723e */ /* 0x001fe200000010ff */
[----:B-----5:R-:W-:-:S04]  /*59d0*/  FADD.FTZ R4, R28, R15 ;  /* 0x0000000f1c047221 */ /* 0x020fc80000010000 */
[----:B------:R-:W-:Y:S01]  /*59e0*/  FADD.FTZ R29, R29, R4 ;  /* 0x000000041d1d7221 */ /* 0x000fe20000010000 */
[----:B---3--:R-:W-:-:S03]  /*59f0*/  FADD.FTZ R4, R54, R51 ;  /* 0x0000003336047221 */ /* 0x008fc60000010000 */
[----:B------:R-:W-:Y:S01]  /*5a00*/  FADD.FTZ R32, R32, R29 ;  /* 0x0000001d20207221 */ /* 0x000fe20000010000 */
[C---:B-1----:R-:W-:Y:S01]  /*5a10*/  F2FP.BF16.F32.PACK_AB R171, R11.reuse, R54 ;  /* 0x000000360bab723e */ /* 0x042fe200000010ff */
[----:B------:R-:W-:Y:S02]  /*5a20*/  FADD.FTZ R4, R11, R4 ;  /* 0x000000040b047221 */ /* 0x000fe40000010000 */
[----:B------:R-:W-:Y:S02]  /*5a30*/  FADD.FTZ R32, R33, R32 ;  /* 0x0000002021207221 */ /* 0x000fe40000010000 */
[----:B------:R4:W-:Y:S02]  /*5a40*/  STSM.16.M88.4 [R22], R168 ;  /* 0x000000a816007844 */ /* 0x0009e40000000200 */
[----:B------:R-:W-:-:S04]  /*5a50*/  FADD.FTZ R3, R3, R32 ;  /* 0x0000002003037221 */ /* 0x000fc80000010000 */
[----:B------:R-:W-:Y:S01]  /*5a60*/  FADD.FTZ R3, R12, R3 ;  /* 0x000000030c037221 */ /* 0x000fe20000010000 */
[----:B------:R-:W-:Y:S06]  /*5a70*/  @!P0 BRA `(.L_x_4907) ;  /* 0x0000000000048947 */ /* 0x000fec0003800000 */
[----:B------:R-:W-:Y:S01]  /*5a80*/  BPT.TRAP 0x1 ;  /* 0x000000040000795c */ /* 0x000fe20000300000 */
.L_x_4907:
[----:B------:R0:W1:Y:S01]  /*5a90*/  SYNCS.PHASECHK.TRANS64.TRYWAIT P1, [R9+URZ+0x28c50], R10 ;  /* 0x028c500a090075a7 */ /* 0x000062000802017f */
[----:B------:R-:W-:Y:S05]  /*5aa0*/  @!P0 BRA `(.L_x_4908) ;  /* 0x0000000000048947 */ /* 0x000fea0003800000 */
[----:B------:R-:W-:Y:S01]  /*5ab0*/  BPT.TRAP 0x1 ;  /* 0x000000040000795c */ /* 0x000fe20000300000 */
.L_x_4908:
[----:B-1----:R-:W-:Y:S05]  /*5ac0*/  @P1 BRA `(.L_x_4909) ;  /* 0x0000000000081947 */ /* 0x002fea0003800000 */
[----:B------:R-:W1:Y:S02]  /*5ad0*/  SYNCS.PHASECHK.TRANS64.TRYWAIT P1, [R9+URZ+0x28c50], R10 ;  /* 0x028c500a090075a7 */ /* 0x000e64000802017f */
[----:B-1----:R-:W-:Y:S05]  /*5ae0*/  @!P1 BRA `(.L_x_4910) ;  /* 0x000000e000c09947 */ /* 0x002fea0003800000 */
.L_x_4909:
        /* <DEDUP_REMOVED lines=34> */
.L_x_4911:
[----:B------:R-:W-:Y:S01]  /*5d10*/  UISETP.NE.AND UP1, UPT, UR51, URZ, UPT ;  /* 0x0000003f3300728c */ /* 0x000fe2000bf25270 */
[----:B------:R-:W-:Y:S01]  /*5d20*/  R2UR UR14, R9 ;  /* 0x00000000090e72ca */ /* 0x000fe200000e0000 */
[----:B------:R-:W-:Y:S01]  /*5d30*/  UISETP.NE.AND UP0, UPT, UR50, URZ, UPT ;  /* 0x0000003f3200728c */ /* 0x000fe2000bf05270 */
[----:B012---:R-:W-:Y:S01]  /*5d40*/  IMAD R9, R7, UR49, -R8 ;  /* 0x0000003107097c24 */ /* 0x007fe2000f8e0a08 */
[----:B------:R-:W-:Y:S01]  /*5d50*/  UMOV UR15, UR44 ;  /* 0x0000002c000f7c82 */ /* 0x000fe20008000000 */
[----:B------:R-:W-:-:S03]  /*5d60*/  VIADD R12, R152, 0xfffffffe ;  /* 0xfffffffe980c7836 */ /* 0x000fc60000000000 */
[----:B------:R-:W-:-:S03]  /*5d70*/  PLOP3.LUT P1, PT, PT, PT, UP0, 0x40, 0x0 ;  /* 0x000000000000781c */ /* 0x000fc60003f2e808 */
[----:B------:R-:W-:Y:S01]  /*5d80*/  @UP1 ULDC UR6, c[0x0][0x44c] ;  /* 0x0001130000061ab9 */ /* 0x000fe20000000800 */
[----:B------:R-:W-:Y:S01]  /*5d90*/  @UP1 ULDC UR19, c[0x0][0x450] ;  /* 0x0001140000131ab9 */ /* 0x000fe20000000800 */
[----:B------:R-:W-:Y:S02]  /*5da0*/  UIMAD.WIDE.U32 UR6, UR44, UR6, URZ ;  /* 0x000000062c0672a5 */ /* 0x000fe4000f8e003f */
[----:B------:R-:W-:Y:S02]  /*5db0*/  UIADD3 UR14, UR14, 0x28c60, URZ ;  /* 0x00028c600e0e7890 */ /* 0x000fe4000fffe03f */
[----:B------:R-:W-:Y:S02]  /*5dc0*/  @UP1 USHF.R.U32.HI UR15, URZ, UR19, UR7 ;  /* 0x000000133f0f1299 */ /* 0x000fe40008011607 */
[----:B------:R-:W-:-:S04]  /*5dd0*/  UPRMT UR14, UR40, 0x654, UR14 ;  /* 0x00000654280e7896 */ /* 0x000fc8000800000e */
[----:B------:R-:W-:-:S04]  /*5de0*/  VIADD R9, R9, UR15 ;  /* 0x0000000f09097c36 */ /* 0x000fc80008000000 */
[----:B------:R-:W-:Y:S01]  /*5df0*/  VIADD R10, R9, UR18 ;  /* 0x00000012090a7c36 */ /* 0x000fe20008000000 */
[----:B------:R-:W-:Y:S04]  /*5e00*/  SYNCS.ARRIVE.TRANS64.RED.A1T0 RZ, [UR14], RZ ;  /* 0x000000ffffff79a7 */ /* 0x000fe8000810040e */
[----:B------:R-:W-:Y:S01]  /*5e10*/  R2UR UR14, R10 ;  /* 0x000000000a0e72ca */ /* 0x000fe200000e0000 */
[----:B------:R-:W-:-:S14]  /*5e20*/  @P1 BRA `(.L_x_4912) ;  /* 0x0000000000541947 */ /* 0x000fdc0003800000 */
[C---:B------:R-:W-:Y:S01]  /*5e30*/  ISETP.GT.AND P1, PT, R9.reuse, RZ, PT ;  /* 0x000000ff0900720c */ /* 0x040fe20003f24270 */
[----:B------:R-:W-:-:S05]  /*5e40*/  VIADD R10, R9, 0xffffffff ;  /* 0xffffffff090a7836 */ /* 0x000fca0000000000 */
[----:B------:R-:W-:-:S07]  /*5e50*/  R2UR UR15, R10 ;  /* 0x000000000a0f72ca */ /* 0x000fce00000e0000 */
[----:B------:R-:W-:Y:S08]  /*5e60*/  @P1 BRA `(.L_x_4913) ;  /* 0x0000000000241947 */ /* 0x000ff00003800000 */
[----:B------:R-:W-:Y:S01]  /*5e70*/  R2UR UR15, R9 ;  /* 0x00000000090f72ca */ /* 0x000fe200000e0000 */
[----:B------:R-:W-:Y:S02]  /*5e80*/  ULDC UR18, c[0x0][0x9e4] ;  /* 0x0002790000127ab9 */ /* 0x000fe40000000800 */
[----:B------:R-:W-:-:S10]  /*5e90*/  UISETP.NE.AND UP0, UPT, UR18, 0x1, UPT ;  /* 0x000000011200788c */ /* 0x000fd4000bf05270 */
[----:B------:R-:W-:Y:S01]  /*5ea0*/  UIADD3 UR15, -UR15, URZ, URZ ;  /* 0x0000003f0f0f7290 */ /* 0x000fe2000fffe13f */
[----:B------:R-:W-:-:S03]  /*5eb0*/  @UP0 ULDC.64 UR20, c[0x0][0x9e8] ;  /* 0x00027a0000140ab9 */ /* 0x000fc60000000a00 */
[----:B------:R-:W-:-:S04]  /*5ec0*/  UIMAD.WIDE.U32 UR6, UR15, UR20, URZ ;  /* 0x000000140f0672a5 */ /* 0x000fc8000f8e003f */
[----:B------:R-:W-:-:S04]  /*5ed0*/  @UP0 USHF.R.U32.HI UR15, URZ, UR21, UR7 ;  /* 0x000000153f0f0299 */ /* 0x000fc80008011607 */
[----:B------:R-:W-:Y:S01]  /*5ee0*/  ULOP3.LUT UR15, URZ, UR15, URZ, 0x33, !UPT ;  /* 0x0000000f3f0f7292 */ /* 0x000fe2000f8e333f */
[----:B------:R-:W-:Y:S11]  /*5ef0*/  BRA `(.L_x_4914) ;  /* 0x0000000000147947 */ /* 0x000ff60003800000 */
.L_x_4913:
[----:B------:R-:W-:Y:S02]  /*5f00*/  ULDC UR18, c[0x0][0x9e4] ;  /* 0x0002790000127ab9 */ /* 0x000fe40000000800 */
[----:B------:R-:W-:-:S11]  /*5f10*/  UISETP.NE.AND UP0, UPT, UR18, 0x1, UPT ;  /* 0x000000011200788c */ /* 0x000fd6000bf05270 */
[----:B------:R-:W-:Y:S02]  /*5f20*/  @UP0 ULDC.64 UR20, c[0x0][0x9e8] ;  /* 0x00027a0000140ab9 */ /* 0x000fe40000000a00 */
[----:B------:R-:W-:-:S04]  /*5f30*/  UIMAD.WIDE.U32 UR6, UR15, UR20, URZ ;  /* 0x000000140f0672a5 */ /* 0x000fc8000f8e003f */
[----:B------:R-:W-:-:S12]  /*5f40*/  @UP0 USHF.R.U32.HI UR15, URZ, UR21, UR7 ;  /* 0x000000153f0f0299 */ /* 0x000fd80008011607 */
.L_x_4914:
[----:B------:R-:W-:-:S04]  /*5f50*/  UIMAD UR15, UR15, UR18, UR18 ;  /* 0x000000120f0f72a4 */ /* 0x000fc8000f8e0212 */
[----:B------:R-:W-:-:S04]  /*5f60*/  UISETP.LT.AND UP0, UPT, UR14, UR15, UPT ;  /* 0x0000000f0e00728c */ /* 0x000fc8000bf01270 */
[----:B------:R-:W-:-:S12]  /*5f70*/  USEL UR14, UR14, UR15, UP0 ;  /* 0x0000000f0e0e7287 */ /* 0x000fd80008000000 */
.L_x_4912:
[----:B------:R-:W-:-:S04]  /*5f80*/  USHF.R.S32.HI UR6, URZ, 0x1f, UR14 ;  /* 0x0000001f3f067899 */ /* 0x000fc8000801140e */
[----:B------:R-:W-:-:S04]  /*5f90*/  ULEA.HI UR6, UR6, UR14, URZ, 0x6 ;  /* 0x0000000e06067291 */ /* 0x000fc8000f8f303f */
[----:B------:R-:W-:-:S04]  /*5fa0*/  USHF.R.S32.HI UR6, URZ, 0x6, UR6 ;  /* 0x000000063f067899 */ /* 0x000fc80008011406 */
[----:B------:R-:W-:-:S04]  /*5fb0*/  UISETP.LT.AND UP0, UPT, UR47, UR6, UPT ;  /* 0x000000062f00728c */ /* 0x000fc8000bf01270 */
[----:B------:R-:W-:-:S06]  /*5fc0*/  USEL UR20, UR47, UR6, !UP0 ;  /* 0x000000062f147287 */ /* 0x000fcc000c000000 */
[----:B------:R-:W-:-:S13]  /*5fd0*/  ISETP.GE.AND P1, PT, R12, UR20, PT ;  /* 0x000000140c007c0c */ /* 0x000fda000bf26270 */
[----:B------:R-:W-:Y:S05]  /*5fe0*/  @!P1 BRA `(.L_x_4915) ;  /* 0x0000002400109947 */ /* 0x000fea0003800000 */
[----:B------:R-:W-:Y:S01]  /*5ff0*/  IMAD.MOV.U32 R13, RZ, RZ, R6 ;  /* 0x000000ffff0d7224 */ /* 0x000fe200078e0006 */
[----:B------:R-:W-:Y:S01]  /*6000*/  UMOV UR26, UR38 ;  /* 0x00000026001a7c82 */ /* 0x000fe20008000000 */
[----:B------:R-:W-:Y:S01]  /*6010*/  IMAD.MOV.U32 R14, RZ, RZ, R5 ;  /* 0x000000ffff0e7224 */ /* 0x000fe200078e0005 */
[----:B------:R-:W-:Y:S01]  /*6020*/  ULDC UR24, c[0x0][0x9e4] ;  /* 0x0002790000187ab9 */ /* 0x000fe20000000800 */
[----:B------:R-:W-:Y:S01]  /*6030*/  ULDC UR22, c[0x0][0x9dc] ;  /* 0x0002770000167ab9 */ /* 0x000fe20000000800 */
[----:B------:R-:W-:Y:S01]  /*6040*/  ULDC UR23, c[0x0][0x988] ;  /* 0x0002620000177ab9 */ /* 0x000fe20000000800 */
[----:B------:R-:W-:-:S05]  /*6050*/  ULDC UR25, c[0x0][0x9e0] ;  /* 0x0002780000197ab9 */ /* 0x000fca0000000800 */
.L_x_4934:
[----:B------:R-:W-:-:S04]  /*6060*/  UIADD3 UR38, UR26, 0x1, URZ ;  /* 0x000000011a267890 */ /* 0x000fc8000fffe03f */
[----:B------:R-:W-:-:S04]  /*6070*/  UISETP.NE.AND UP0, UPT, UR38, 0x2, UPT ;  /* 0x000000022600788c */ /* 0x000fc8000bf05270 */
[----:B------:R-:W-:Y:S02]  /*6080*/  USEL UR6, URZ, 0x1, UP0 ;  /* 0x000000013f067887 */ /* 0x000fe40008000000 */
[----:B------:R-:W-:Y:S02]  /*6090*/  USEL UR38, UR38, URZ, UP0 ;  /* 0x0000003f26267287 */ /* 0x000fe40008000000 */
[----:B------:R-:W-:Y:S01]  /*60a0*/  ULOP3.LUT UR37, UR37, UR6, URZ, 0x3c, !UPT ;  /* 0x0000000625257292 */ /* 0x000fe2000f8e3c3f */
[----:B012---:R-:W-:Y:S11]  /*60b0*/  @!P0 BRA `(.L_x_4916) ;  /* 0x0000000000048947 */ /* 0x007ff60003800000 */
[----:B------:R-:W-:Y:S01]  /*60c0*/  BPT.TRAP 0x1 ;  /* 0x000000040000795c */ /* 0x000fe20000300000 */
.L_x_4916:
[----:B------:R-:W-:Y:S01]  /*60d0*/  ULEA UR21, UR38, UR42, 0x3 ;  /* 0x0000002a26157291 */ /* 0x000fe2000f8e183f */
[----:B------:R-:W-:-:S05]  /*60e0*/  IMAD.U32 R9, RZ, RZ, UR37 ;  /* 0x00000025ff097e24 */ /* 0x000fca000f8e00ff */
[----:B------:R-:W-:-:S04]  /*60f0*/  SHF.L.U32 R9, R9, 0x1f, RZ ;  /* 0x0000001f09097819 */ /* 0x000fc800000006ff */
[----:B------:R0:W1:Y:S01]  /*6100*/  SYNCS.PHASECHK.TRANS64.TRYWAIT P1, [UR21+0x28c30], R9 ;  /* 0x028c3009ff0075a7 */ /* 0x0000620008020155 */
[----:B------:R-:W-:Y:S05]  /*6110*/  @!P0 BRA `(.L_x_4917) ;  /* 0x0000000000048947 */ /* 0x000fea0003800000 */
[----:B------:R-:W-:Y:S01]  /*6120*/  BPT.TRAP 0x1 ;  /* 0x000000040000795c */ /* 0x000fe20000300000 */
.L_x_4917:
[----:B-1----:R-:W-:Y:S05]  /*6130*/  @P1 BRA `(.L_x_4918) ;  /* 0x0000000000081947 */ /* 0x002fea0003800000 */
[----:B------:R-:W1:Y:S02]  /*6140*/  SYNCS.PHASECHK.TRANS64.TRYWAIT P1, [UR21+0x28c30], R9 ;  /* 0x028c3009ff0075a7 */ /* 0x000e640008020155 */
[----:B-1----:R-:W-:Y:S05]  /*6150*/  @!P1 BRA `(.L_x_4919) ;  /* 0x000000dc00389947 */ /* 0x002fea0003800000 */
.L_x_4918:
[----:B------:R-:W-:Y:S01]  /*6160*/  R2UR UR18, R0 ;  /* 0x00000000001272ca */ /* 0x000fe200000e0000 */
[----:B----4-:R-:W-:Y:S01]  /*6170*/  WARPGROUP.ARRIVE ;  /* 0x00000000000079c5 */ /* 0x010fe20000000000 */
[----:B------:R-:W-:Y:S01]  /*6180*/  UMOV UR19, 0x40000040 ;  /* 0x4000004000137882 */ /* 0x000fe20000000000 */
[----:B------:R-:W-:Y:S01]  /*6190*/  UMOV UR7, 0x40000040 ;  /* 0x4000004000077882 */ /* 0x000fe20000000000 */
[----:B------:R-:W-:Y:S01]  /*61a0*/  UMOV UR11, 0x40000040 ;  /* 0x40000040000b7882 */ /* 0x000fe20000000000 */
[----:B------:R-:W-:-:S08]  /*61b0*/  UMOV UR15, 0x40000040 ;  /* 0x40000040000f7882 */ /* 0x000fd00000000000 */
[----:B------:R-:W-:-:S04]  /*61c0*/  ULEA UR18, UR38, UR18, 0x9 ;  /* 0x0000001226127291 */ /* 0x000fc8000f8e483f */
[----:B------:R-:W-:Y:S02]  /*61d0*/  UIADD3 UR6, UR18, 0x2, URZ ;  /* 0x0000000212067890 */ /* 0x000fe4000fffe03f */
[----:B------:R-:W-:Y:S02]  /*61e0*/  UIADD3 UR10, UR18, 0x4, URZ ;  /* 0x00000004120a7890 */ /* 0x000fe4000fffe03f */
[----:B------:R-:W-:Y:S02]  /*61f0*/  UIADD3 UR14, UR18, 0x6, URZ ;  /* 0x00000006120e7890 */ /* 0x000fe4000fffe03f */
        /* <DEDUP_REMOVED lines=13> */
.L_x_4920:
[----:B------:R-:W-:Y:S01]  /*62d0*/  UISETP.NE.AND UP1, UPT, UR51, URZ, UPT ;  /* 0x0000003f3300728c */ /* 0x000fe2000bf25270 */
[----:B-1----:R-:W-:Y:S01]  /*62e0*/  VIADD R6, R185, UR44 ;  /* 0x0000002cb9067c36 */ /* 0x002fe20008000000 */
[----:B------:R-:W1:Y:S01]  /*62f0*/  LDC R7, c[0x0][0x2f0] ;  /* 0x0000bc00ff077b82 */ /* 0x000e620000000800 */
[----:B------:R-:W-:Y:S01]  /*6300*/  UISETP.NE.AND UP0, UPT, UR50, URZ, UPT ;  /* 0x0000003f3200728c */ /* 0x000fe2000bf05270 */
[----:B------:R-:W-:Y:S02]  /*6310*/  UMOV UR11, UR22 ;  /* 0x00000016000b7c82 */ /* 0x000fe40008000000 */
[----:B------:R-:W-:Y:S02]  /*6320*/  PLOP3.LUT P1, PT, PT, PT, UP1, 0x80, 0x0 ;  /* 0x000000000000781c */ /* 0x000fe40003f2f018 */
[----:B------:R-:W-:Y:S02]  /*6330*/  PLOP3.LUT P2, PT, PT, PT, UP1, 0x80, 0x0 ;  /* 0x000000000000781c */ /* 0x000fe40003f4f018 */
[----:B------:R-:W2:Y:S01]  /*6340*/  LDC R8, c[0x0][0x288] ;  /* 0x0000a200ff087b82 */ /* 0x000ea20000000800 */
[----:B------:R-:W-:-:S08]  /*6350*/  @UP1 ULDC UR6, c[0x0][0x44c] ;  /* 0x0001130000061ab9 */ /* 0x000fd00000000800 */
[----:B------:R-:W-:Y:S01]  /*6360*/  @P1 IMAD.HI.U32 R5, R6, UR6, RZ ;  /* 0x0000000606051c27 */ /* 0x000fe2000f8e00ff */
[----:B------:R-:W-:Y:S01]  /*6370*/  @UP1 ULDC UR6, c[0x0][0x450] ;  /* 0x0001140000061ab9 */ /* 0x000fe20000000800 */
[----:B------:R-:W-:-:S03]  /*6380*/  PLOP3.LUT P1, PT, PT, PT, UP0, 0x40, 0x0 ;  /* 0x000000000000781c */ /* 0x000fc60003f2e808 */
[----:B------:R-:W-:Y:S01]  /*6390*/  @P2 SHF.R.U32.HI R6, RZ, UR6, R5 ;  /* 0x00000006ff062c19 */ /* 0x000fe20008011605 */
[----:B------:R-:W-:Y:S01]  /*63a0*/  UIADD3 UR6, UR21, 0x28c40, URZ ;  /* 0x00028c4015067890 */ /* 0x000fe2000fffe03f */
[----:B------:R-:W-:-:S03]  /*63b0*/  IMAD.SHL.U32 R5, R12, 0x40, RZ ;  /* 0x000000400c057824 */ /* 0x000fc600078e00ff */
[----:B------:R-:W3:Y:S01]  /*63c0*/  SHFL.IDX PT, R192, R6, RZ, 0x1c1f ;  /* 0x001c1fff06c07589 */ /* 0x000ee200000e0000 */
[----:B------:R-:W-:Y:S01]  /*63d0*/  UPRMT UR6, UR40, 0x654, UR6 ;  /* 0x0000065428067896 */ /* 0x000fe20008000006 */
[----:B------:R-:W-:-:S05]  /*63e0*/  IADD3 R10, -R2, 0x1, -R5 ;  /* 0x00000001020a7810 */ /* 0x000fca0007ffe905 */
[----:B-1----:R-:W-:-:S03]  /*63f0*/  IMAD R11, R7, UR49, R10 ;  /* 0x00000031070b7c24 */ /* 0x002fc6000f8e020a */
[----:B------:R-:W-:Y:S01]  /*6400*/  SYNCS.ARRIVE.TRANS64.RED.A1T0 RZ, [UR6], RZ ;  /* 0x000000ffffff79a7 */ /* 0x000fe20008100406 */
[----:B------:R-:W-:Y:S01]  /*6410*/  ULOP3.LUT UR6, URZ, UR11, URZ, 0x33, !UPT ;  /* 0x0000000b3f067292 */ /* 0x000fe2000f8e333f */
[----:B--2---:R-:W-:-:S05]  /*6420*/  IADD3 R11, R11, -R8, RZ ;  /* 0x800000080b0b7210 */ /* 0x004fca0007ffe0ff */
[C---:B------:R-:W-:Y:S02]  /*6430*/  VIADD R191, R11.reuse, UR25 ;  /* 0x000000190bbf7c36 */ /* 0x040fe40008000000 */
[----:B------:R-:W-:Y:S02]  /*6440*/  VIADD R193, R11, UR6 ;  /* 0x000000060bc17c36 */ /* 0x000fe40008000000 */
[----:B---3--:R-:W-:Y:S02]  /*6450*/  IMAD.IADD R20, R191, 0x1, R192 ;  /* 0x00000001bf147824 */ /* 0x008fe400078e02c0 */
[----:B------:R-:W-:Y:S01]  /*6460*/  IMAD.IADD R21, R192, 0x1, R193 ;  /* 0x00000001c0157824 */ /* 0x000fe200078e02c1 */
[----:B------:R-:W-:Y:S06]  /*6470*/  @P1 BRA `(.L_x_4921) ;  /* 0x00000000005c1947 */ /* 0x000fec0003800000 */
[----:B------:R-:W-:Y:S01]  /*6480*/  IMAD R11, R7, UR49, R192 ;  /* 0x00000031070b7c24 */ /* 0x000fe2000f8e02c0 */
[----:B------:R-:W-:Y:S03]  /*6490*/  BSSY B0, `(.L_x_4922) ;  /* 0x0000011000007945 */ /* 0x000fe60003800000 */
[----:B------:R-:W-:-:S05]  /*64a0*/  IMAD.IADD R15, R11, 0x1, -R8 ;  /* 0x000000010b0f7824 */ /* 0x000fca00078e0a08 */
[----:B------:R-:W-:-:S13]  /*64b0*/  ISETP.GT.AND P1, PT, R15, -0x1, PT ;  /* 0xffffffff0f00780c */ /* 0x000fda0003f24270 */
[----:B------:R-:W-:Y:S05]  /*64c0*/  @P1 BRA `(.L_x_4923) ;  /* 0x0000000000201947 */ /* 0x000fea0003800000 */
[----:B------:R-:W-:Y:S01]  /*64d0*/  IMAD.U32 R192, RZ, RZ, UR24 ;  /* 0x00000018ffc07e24 */ /* 0x000fe2000f8e00ff */
[----:B------:R-:W-:-:S04]  /*64e0*/  LOP3.LUT R15, RZ, R15, RZ, 0x33, !PT ;  /* 0x0000000fff0f7212 */ /* 0x000fc800078e33ff */
[----:B------:R-:W-:-:S13]  /*64f0*/  ISETP.NE.AND P1, PT, R192, 0x1, PT ;  /* 0x00000001c000780c */ /* 0x000fda0003f25270 */
[----:B------:R-:W1:Y:S02]  /*6500*/  @P1 LDC.64 R10, c[0x0][0x9e8] ;  /* 0x00027a00ff0a1b82 */ /* 0x000e640000000a00 */
[----:B-1----:R-:W-:-:S05]  /*6510*/  @P1 IMAD.HI.U32 R10, R15, R10, RZ ;  /* 0x0000000a0f0a1227 */ /* 0x002fca00078e00ff */
[----:B------:R-:W-:-:S04]  /*6520*/  @P1 SHF.R.U32.HI R15, RZ, R11, R10 ;  /* 0x0000000bff0f1219 */ /* 0x000fc8000001160a */
[----:B------:R-:W-:Y:S01]  /*6530*/  LOP3.LUT R15, RZ, R15, RZ, 0x33, !PT ;  /* 0x0000000fff0f7212 */ /* 0x000fe200078e33ff */
[----:B------:R-:W-:Y:S06]  /*6540*/  BRA `(.L_x_4924) ;  /* 0x0000000000147947 */ /* 0x000fec0003800000 */
.L_x_4923:
[----:B------:R-:W-:-:S05]  /*6550*/  IMAD.U32 R192, RZ, RZ, UR24 ;  /* 0x00000018ffc07e24 */ /* 0x000fca000f8e00ff */
[----:B------:R-:W-:-:S13]  /*6560*/  ISETP.NE.AND P1, PT, R192, 0x1, PT ;  /* 0x00000001c000780c */ /* 0x000fda0003f25270 */
[----:B------:R-:W1:Y:S02]  /*6570*/  @P1 LDC.64 R10, c[0x0][0x9e8] ;  /* 0x00027a00ff0a1b82 */ /* 0x000e640000000a00 */
[----:B-1----:R-:W-:-:S05]  /*6580*/  @P1 IMAD.HI.U32 R10, R15, R10, RZ ;  /* 0x0000000a0f0a1227 */ /* 0x002fca00078e00ff */
[----:B------:R-:W-:-:S07]  /*6590*/  @P1 SHF.R.U32.HI R15, RZ, R11, R10 ;  /* 0x0000000bff0f1219 */ /* 0x000fce000001160a */
.L_x_4924:
[----:B------:R-:W-:Y:S05]  /*65a0*/  BSYNC B0 ;  /* 0x0000000000007941 */ /* 0x000fea0003800000 */
.L_x_4922:
[----:B------:R-:W-:-:S04]  /*65b0*/  IMAD R15, R15, R192, -R5 ;  /* 0x000000c00f0f7224 */ /* 0x000fc800078e0a05 */
[----:B------:R-:W-:-:S05]  /*65c0*/  IMAD.IADD R15, R15, 0x1, -R2 ;  /* 0x000000010f0f7824 */ /* 0x000fca00078e0a02 */
[----:B------:R-:W-:Y:S02]  /*65d0*/  VIADDMNMX R20, R15, R192, R20, PT ;  /* 0x000000c00f147246 */ /* 0x000fe40003800114 */
[----:B------:R-:W-:-:S07]  /*65e0*/  VIMNMX R21, R21, R15, !PT ;  /* 0x0000000f15157248 */ /* 0x000fce0007fe0100 */
.L_x_4921:
[----:B------:R-:W-:Y:S01]  /*65f0*/  ISETP.GT.AND P1, PT, R12, -0x1, PT ;  /* 0xffffffff0c00780c */ /* 0x000fe20003f24270 */
[----:B------:R-:W1:Y:S01]  /*6600*/  SHFL.IDX PT, R10, R6, 0x1, 0x1c1f ;  /* 0x003c1f00060a7f89 */ /* 0x000e6200000e0000 */
[----:B------:R-:W-:Y:S02]  /*6610*/  UISETP.NE.AND UP0, UPT, UR50, URZ, UPT ;  /* 0x0000003f3200728c */ /* 0x000fe4000bf05270 */
[C---:B------:R-:W-:Y:S02]  /*6620*/  ISETP.GT.AND P4, PT, R21.reuse, 0x1, P1 ;  /* 0x000000011500780c */ /* 0x040fe40000f84270 */
[----:B------:R-:W-:Y:S02]  /*6630*/  ISETP.GT.AND P5, PT, R21, RZ, P1 ;  /* 0x000000ff1500720c */ /* 0x000fe40000fa4270 */
[C---:B------:R-:W-:Y:S02]  /*6640*/  ISETP.LT.OR P4, PT, R20.reuse, 0x2, P4 ;  /* 0x000000021400780c */ /* 0x040fe40002781670 */
[----:B------:R-:W-:-:S02]  /*6650*/  ISETP.LT.OR P5, PT, R20, 0x1, P5 ;  /* 0x000000011400780c */ /* 0x000fc40002fa1670 */
[----:B------:R-:W-:Y:S02]  /*6660*/  FSEL R153, R153, -INF , !P4 ;  /* 0xff80000099997808 */ /* 0x000fe40006000000 */
[C---:B------:R-:W-:Y:S02]  /*6670*/  ISETP.GT.AND P4, PT, R21.reuse, 0x18, P1 ;  /* 0x000000181500780c */ /* 0x040fe40000f84270 */
[----:B------:R-:W-:Y:S02]  /*6680*/  FSEL R15, R152, -INF , !P5 ;  /* 0xff800000980f7808 */ /* 0x000fe40006800000 */
[----:B------:R-:W-:Y:S02]  /*6690*/  ISETP.LT.OR P4, PT, R20, 0x19, P4 ;  /* 0x000000191400780c */ /* 0x000fe40002781670 */
[C---:B------:R-:W-:Y:S02]  /*66a0*/  ISETP.GT.AND P6, PT, R21.reuse, 0x8, P1 ;  /* 0x000000081500780c */ /* 0x040fe40000fc4270 */
[----:B------:R-:W-:-:S02]  /*66b0*/  ISETP.GT.AND P2, PT, R21, 0x9, P1 ;  /* 0x000000091500780c */ /* 0x000fc40000f44270 */
[----:B------:R-:W-:Y:S01]  /*66c0*/  ISETP.GT.AND P3, PT, R21, 0x10, P1 ;  /* 0x000000101500780c */ /* 0x000fe20000f64270 */
[----:B-1----:R-:W-:Y:S01]  /*66d0*/  IMAD.IADD R6, R191, 0x1, R10 ;  /* 0x00000001bf067824 */ /* 0x002fe200078e020a */
[C---:B------:R-:W-:Y:S02]  /*66e0*/  ISETP.GT.AND P5, PT, R21.reuse, 0x11, P1 ;  /* 0x000000111500780c */ /* 0x040fe40000fa4270 */
[----:B------:R-:W-:Y:S02]  /*66f0*/  FSEL R164, R164, -INF , !P4 ;  /* 0xff800000a4a47808 */ /* 0x000fe40006000000 */
[----:B------:R-:W-:Y:S02]  /*6700*/  ISETP.GT.AND P4, PT, R21, 0x29, P1 ;  /* 0x000000291500780c */ /* 0x000fe40000f84270 */
[C---:B------:R-:W-:Y:S02]  /*6710*/  ISETP.LT.OR P6, PT, R20.reuse, 0x9, P6 ;  /* 0x000000091400780c */ /* 0x040fe400037c1670 */
[----:B------:R-:W-:-:S02]  /*6720*/  ISETP.LT.OR P2, PT, R20, 0xa, P2 ;  /* 0x0000000a1400780c */ /* 0x000fc40001741670 */
[C---:B------:R-:W-:Y:S02]  /*6730*/  ISETP.LT.OR P3, PT, R20.reuse, 0x11, P3 ;  /* 0x000000111400780c */ /* 0x040fe40001f61670 */
[C---:B------:R-:W-:Y:S02]  /*6740*/  ISETP.LT.OR P5, PT, R20.reuse, 0x12, P5 ;  /* 0x000000121400780c */ /* 0x040fe40002fa1670 */
[----:B------:R-:W-:Y:S02]  /*6750*/  ISETP.LT.OR P4, PT, R20, 0x2a, P4 ;  /* 0x0000002a1400780c */ /* 0x000fe40002781670 */
[----:B------:R-:W-:Y:S02]  /*6760*/  FSEL R156, R156, -INF , !P6 ;  /* 0xff8000009c9c7808 */ /* 0x000fe40007000000 */
[----:B------:R-:W-:Y:S02]  /*6770*/  FSEL R157, R157, -INF , !P2 ;  /* 0xff8000009d9d7808 */ /* 0x000fe40005000000 */
[----:B------:R-:W-:-:S02]  /*6780*/  FSEL R160, R160, -INF , !P3 ;  /* 0xff800000a0a07808 */ /* 0x000fc40005800000 */
[----:B------:R-:W-:Y:S02]  /*6790*/  FSEL R161, R161, -INF , !P5 ;  /* 0xff800000a1a17808 */ /* 0x000fe40006800000 */
[C---:B------:R-:W-:Y:S02]  /*67a0*/  ISETP.GT.AND P6, PT, R21.reuse, 0x19, P1 ;  /* 0x000000191500780c */ /* 0x040fe40000fc4270 */
[C---:B------:R-:W-:Y:S02]  /*67b0*/  ISETP.GT.AND P2, PT, R21.reuse, 0x20, P1 ;  /* 0x000000201500780c */ /* 0x040fe40000f44270 */
[C---:B------:R-:W-:Y:S02]  /*67c0*/  ISETP.GT.AND P3, PT, R21.reuse, 0x21, P1 ;  /* 0x000000211500780c */ /* 0x040fe40000f64270 */
[----:B------:R-:W-:Y:S02]  /*67d0*/  ISETP.GT.AND P5, PT, R21, 0x28, P1 ;  /* 0x000000281500780c */ /* 0x000fe40000fa4270 */
[----:B------:R-:W-:-:S02]  /*67e0*/  FSEL R173, R173, -INF , !P4 ;  /* 0xff800000adad7808 */ /* 0x000fc40006000000 */
[----:B------:R-:W-:Y:S02]  /*67f0*/  PLOP3.LUT P4, PT, PT, PT, UP0, 0x40, 0x0 ;  /* 0x000000000000781c */ /* 0x000fe40003f8e808 */
[C---:B------:R-:W-:Y:S02]  /*6800*/  ISETP.LT.OR P6, PT, R20.reuse, 0x1a, P6 ;  /* 0x0000001a1400780c */ /* 0x040fe400037c1670 */
[C---:B------:R-:W-:Y:S02]  /*6810*/  ISETP.LT.OR P2, PT, R20.reuse, 0x21, P2 ;  /* 0x000000211400780c */ /* 0x040fe40001741670 */
[C---:B------:R-:W-:Y:S02]  /*6820*/  ISETP.LT.OR P3, PT, R20.reuse, 0x22, P3 ;  /* 0x000000221400780c */ /* 0x040fe40001f61670 */
[----:B------:R-:W-:Y:S02]  /*6830*/  ISETP.LT.OR P5, PT, R20, 0x29, P5 ;  /* 0x000000291400780c */ /* 0x000fe40002fa1670 */
[----:B------:R-:W-:-:S02]  /*6840*/  FSEL R165, R165, -INF , !P6 ;  /* 0xff800000a5a57808 */ /* 0x000fc40007000000 */
[----:B------:R-:W-:Y:S02]  /*6850*/  FSEL R168, R168, -INF , !P2 ;  /* 0xff800000a8a87808 */ /* 0x000fe40005000000 */
[----:B------:R-:W-:Y:S02]  /*6860*/  FSEL R169, R169, -INF , !P3 ;  /* 0xff800000a9a97808 */ /* 0x000fe40005800000 */
[----:B------:R-:W-:Y:S02]  /*6870*/  FSEL R172, R172, -INF , !P5 ;  /* 0xff800000acac7808 */ /* 0x000fe40006800000 */
[C---:B------:R-:W-:Y:S02]  /*6880*/  ISETP.GT.AND P6, PT, R21.reuse, 0x30, P1 ;  /* 0x000000301500780c */ /* 0x040fe40000fc4270 */
[C---:B------:R-:W-:Y:S02]  /*6890*/  ISETP.GT.AND P2, PT, R21.reuse, 0x31, P1 ;  /* 0x000000311500780c */ /* 0x040fe40000f44270 */
[----:B------:R-:W-:-:S02]  /*68a0*/  ISETP.GT.AND P3, PT, R21, 0x38, P1 ;  /* 0x000000381500780c */ /* 0x000fc40000f64270 */
[----:B------:R-:W-:Y:S02]  /*68b0*/  ISETP.GT.AND P5, PT, R21, 0x39, P1 ;  /* 0x000000391500780c */ /* 0x000fe40000fa4270 */
[C---:B------:R-:W-:Y:S02]  /*68c0*/  ISETP.LT.OR P6, PT, R20.reuse, 0x31, P6 ;  /* 0x000000311400780c */ /* 0x040fe400037c1670 */
[C---:B------:R-:W-:Y:S02]  /*68d0*/  ISETP.LT.OR P2, PT, R20.reuse, 0x32, P2 ;  /* 0x000000321400780c */ /* 0x040fe40001741670 */
[C---:B------:R-:W-:Y:S02]  /*68e0*/  ISETP.LT.OR P3, PT, R20.reuse, 0x39, P3 ;  /* 0x000000391400780c */ /* 0x040fe40001f61670 */
[----:B------:R-:W-:Y:S01]  /*68f0*/  ISETP.LT.OR P5, PT, R20, 0x3a, P5 ;  /* 0x0000003a1400780c */ /* 0x000fe20002fa1670 */
[----:B------:R-:W-:Y:S01]  /*6900*/  IMAD.IADD R20, R193, 0x1, R10 ;  /* 0x00000001c1147824 */ /* 0x000fe200078e020a */
[----:B------:R-:W-:-:S02]  /*6910*/  FSEL R176, R176, -INF , !P6 ;  /* 0xff800000b0b07808 */ /* 0x000fc40007000000 */
[----:B------:R-:W-:Y:S02]  /*6920*/  FSEL R177, R177, -INF , !P2 ;  /* 0xff800000b1b17808 */ /* 0x000fe40005000000 */
[----:B------:R-:W-:Y:S02]  /*6930*/  FSEL R180, R180, -INF , !P3 ;  /* 0xff800000b4b47808 */ /* 0x000fe40005800000 */
[----:B------:R-:W-:Y:S01]  /*6940*/  FSEL R181, R181, -INF , !P5 ;  /* 0xff800000b5b57808 */ /* 0x000fe20006800000 */
        /* <DEDUP_REMOVED lines=14> */
.L_x_4927:
[----:B------:R-:W-:-:S05]  /*6a30*/  IMAD.U32 R152, RZ, RZ, UR24 ;  /* 0x00000018ff987e24 */ /* 0x000fca000f8e00ff */
[----:B------:R-:W-:-:S13]  /*6a40*/  ISETP.NE.AND P2, PT, R152, 0x1, PT ;  /* 0x000000019800780c */ /* 0x000fda0003f45270 */
[----:B------:R-:W1:Y:S02]  /*6a50*/  @P2 LDC.64 R10, c[0x0][0x9e8] ;  /* 0x00027a00ff0a2b82 */ /* 0x000e640000000a00 */
[----:B-1----:R-:W-:-:S05]  /*6a60*/  @P2 IMAD.HI.U32 R10, R21, R10, RZ ;  /* 0x0000000a150a2227 */ /* 0x002fca00078e00ff */
[----:B------:R-:W-:-:S07]  /*6a70*/  @P2 SHF.R.U32.HI R21, RZ, R11, R10 ;  /* 0x0000000bff152219 */ /* 0x000fce000001160a */
.L_x_4928:
[----:B------:R-:W-:Y:S05]  /*6a80*/  BSYNC B0 ;  /* 0x0000000000007941 */ /* 0x000fea0003800000 */
.L_x_4926:
[----:B------:R-:W-:-:S04]  /*6a90*/  IMAD R5, R21, R152, -R5 ;  /* 0x0000009815057224 */ /* 0x000fc800078e0a05 */
[----:B------:R-:W-:-:S05]  /*6aa0*/  IMAD.IADD R5, R5, 0x1, -R2 ;  /* 0x0000000105057824 */ /* 0x000fca00078e0a02 */
[----:B------:R-:W-:Y:S02]  /*6ab0*/  VIADDMNMX R6, R5, R152, R6, PT ;  /* 0x0000009805067246 */ /* 0x000fe40003800106 */
[----:B------:R-:W-:-:S07]  /*6ac0*/  VIMNMX R20, R20, R5, !PT ;  /* 0x0000000514147248 */ /* 0x000fce0007fe0100 */
.L_x_4925:
[----:B------:R-:W-:Y:S01]  /*6ad0*/  FMNMX.FTZ R10, R15, R14, !PT ;  /* 0x0000000e0f0a7209 */ /* 0x000fe20007810000 */
[----:B------:R-:W-:Y:S01]  /*6ae0*/  UMOV UR10, UR23 ;  /* 0x00000017000a7c82 */ /* 0x000fe20008000000 */
[C---:B------:R-:W-:Y:S02]  /*6af0*/  ISETP.GT.AND P3, PT, R20.reuse, RZ, P1 ;  /* 0x000000ff1400720c */ /* 0x040fe40000f64270 */
[----:B------:R-:W-:Y:S02]  /*6b00*/  FMNMX.FTZ R5, R153, R10, !PT ;  /* 0x0000000a99057209 */ /* 0x000fe40007810000 */
[----:B------:R-:W-:Y:S02]  /*6b10*/  ISETP.GT.AND P4, PT, R20, 0x1, P1 ;  /* 0x000000011400780c */ /* 0x000fe40000f84270 */
[----:B------:R-:W-:Y:S02]  /*6b20*/  FMNMX.FTZ R10, R156, R5, !PT ;  /* 0x000000059c0a7209 */ /* 0x000fe40007810000 */
[----:B------:R-:W-:-:S02]  /*6b30*/  ISETP.LT.OR P3, PT, R6, 0x1, P3 ;  /* 0x000000010600780c */ /* 0x000fc40001f61670 */
[----:B------:R-:W-:Y:S02]  /*6b40*/  FMNMX.FTZ R5, R157, R10, !PT ;  /* 0x0000000a9d057209 */ /* 0x000fe40007810000 */
[----:B------:R-:W-:Y:S02]  /*6b50*/  ISETP.GT.AND P6, PT, R20, 0x8, P1 ;  /* 0x000000081400780c */ /* 0x000fe40000fc4270 */
[----:B------:R-:W-:Y:S02]  /*6b60*/  FMNMX.FTZ R10, R160, R5, !PT ;  /* 0x00000005a00a7209 */ /* 0x000fe40007810000 */
[----:B------:R-:W-:Y:S02]  /*6b70*/  ISETP.LT.OR P4, PT, R6, 0x2, P4 ;  /* 0x000000020600780c */ /* 0x000fe40002781670 */
[----:B------:R-:W-:Y:S02]  /*6b80*/  FMNMX.FTZ R5, R161, R10, !PT ;  /* 0x0000000aa1057209 */ /* 0x000fe40007810000 */
[----:B------:R-:W-:-:S02]  /*6b90*/  FSEL R154, R154, -INF , !P3 ;  /* 0xff8000009a9a7808 */ /* 0x000fc40005800000 */
        /* <DEDUP_REMOVED lines=15> */
[----:B------:R-:W-:Y:S02]  /*6c90*/  FSEL R159, R159, -INF , !P2 ;  /* 0xff8000009f9f7808 */ /* 0x000fe40005000000 */
[----:B------:R-:W-:Y:S02]  /*6ca0*/  FMNMX.FTZ R10, R180, R5, !PT ;  /* 0x00000005b40a7209 */ /* 0x000fe40007810000 */
[----:B------:R-:W-:-:S02]  /*6cb0*/  ISETP.LT.OR P5, PT, R6, 0x11, P5 ;  /* 0x000000110600780c */ /* 0x000fc40002fa1670 */
[----:B------:R-:W-:Y:S02]  /*6cc0*/  FMNMX.FTZ R10, R181, R10, !PT ;  /* 0x0000000ab50a7209 */ /* 0x000fe40007810000 */
[----:B------:R-:W-:Y:S02]  /*6cd0*/  ISETP.GT.AND P6, PT, R20, 0x18, P1 ;  /* 0x000000181400780c */ /* 0x000fe40000fc4270 */
[----:B------:R-:W-:Y:S01]  /*6ce0*/  ISETP.LT.OR P4, PT, R6, 0x12, P4 ;  /* 0x000000120600780c */ /* 0x000fe20002781670 */
[----:B------:R-:W1:Y:S01]  /*6cf0*/  SHFL.BFLY PT, R5, R10, 0x2, 0x1f ;  /* 0x0c401f000a057f89 */ /* 0x000e6200000e0000 */
[----:B------:R-:W-:Y:S02]  /*6d00*/  FSEL R162, R162, -INF , !P5 ;  /* 0xff800000a2a27808 */ /* 0x000fe40006800000 */
[----:B------:R-:W-:Y:S02]  /*6d10*/  ISETP.GT.AND P2, PT, R20, 0x19, P1 ;  /* 0x000000191400780c */ /* 0x000fe40000f44270 */
[----:B------:R-:W-:-:S02]  /*6d20*/  ISETP.LT.OR P6, PT, R6, 0x19, P6 ;  /* 0x000000190600780c */ /* 0x000fc400037c1670 */
[----:B------:R-:W-:Y:S02]  /*6d30*/  FSEL R163, R163, -INF , !P4 ;  /* 0xff800000a3a37808 */ /* 0x000fe40006000000 */
[----:B------:R-:W-:Y:S02]  /*6d40*/  ISETP.GT.AND P3, PT, R20, 0x20, P1 ;  /* 0x000000201400780c */ /* 0x000fe40000f64270 */
[----:B------:R-:W-:Y:S02]  /*6d50*/  FSEL R166, R166, -INF , !P6 ;  /* 0xff800000a6a67808 */ /* 0x000fe40007000000 */
[C---:B------:R-:W-:Y:S02]  /*6d60*/  ISETP.LT.OR P2, PT, R6.reuse, 0x1a, P2 ;  /* 0x0000001a0600780c */ /* 0x040fe40001741670 */
[----:B------:R-:W-:Y:S02]  /*6d70*/  ISETP.LT.OR P3, PT, R6, 0x21, P3 ;  /* 0x000000210600780c */ /* 0x000fe40001f61670 */
[----:B------:R-:W-:-:S02]  /*6d80*/  ISETP.GT.AND P5, PT, R20, 0x21, P1 ;  /* 0x000000211400780c */ /* 0x000fc40000fa4270 */
[----:B------:R-:W-:Y:S02]  /*6d90*/  FSEL R167, R167, -INF , !P2 ;  /* 0xff800000a7a77808 */ /* 0x000fe40005000000 */
[----:B------:R-:W-:Y:S02]  /*6da0*/  FSEL R170, R170, -INF , !P3 ;  /* 0xff800000aaaa7808 */ /* 0x000fe40005800000 */
[----:B------:R-:W-:Y:S02]  /*6db0*/  ISETP.GT.AND P4, PT, R20, 0x28, P1 ;  /* 0x000000281400780c */ /* 0x000fe40000f84270 */
[----:B-1----:R-:W-:Y:S02]  /*6dc0*/  FMNMX.FTZ R11, R10, R5, !PT ;  /* 0x000000050a0b7209 */ /* 0x002fe40007810000 */
[----:B------:R-:W-:Y:S02]  /*6dd0*/  FMNMX.FTZ R10, R154, R13, !PT ;  /* 0x0000000d9a0a7209 */ /* 0x000fe40007810000 */
[----:B------:R-:W-:Y:S01]  /*6de0*/  ISETP.LT.OR P5, PT, R6, 0x22, P5 ;  /* 0x000000220600780c */ /* 0x000fe20002fa1670 */
[----:B------:R-:W1:Y:S01]  /*6df0*/  SHFL.BFLY PT, R152, R11, 0x1, 0x1f ;  /* 0x0c201f000b987f89 */ /* 0x000e6200000e0000 */
[----:B------:R-:W-:-:S02]  /*6e00*/  ISETP.GT.AND P6, PT, R20, 0x29, P1 ;  /* 0x000000291400780c */ /* 0x000fc40000fc4270 */
[----:B------:R-:W-:Y:S02]  /*6e10*/  ISETP.LT.OR P4, PT, R6, 0x29, P4 ;  /* 0x000000290600780c */ /* 0x000fe40002781670 */
[----:B------:R-:W-:Y:S02]  /*6e20*/  FSEL R171, R171, -INF , !P5 ;  /* 0xff800000abab7808 */ /* 0x000fe40006800000 */
[----:B------:R-:W-:Y:S02]  /*6e30*/  ISETP.GT.AND P2, PT, R20, 0x30, P1 ;  /* 0x000000301400780c */ /* 0x000fe40000f44270 */
[----:B------:R-:W-:Y:S02]  /*6e40*/  FSEL R174, R174, -INF , !P4 ;  /* 0xff800000aeae7808 */ /* 0x000fe40006000000 */
[----:B------:R-:W-:Y:S02]  /*6e50*/  ISETP.LT.OR P6, PT, R6, 0x2a, P6 ;  /* 0x0000002a0600780c */ /* 0x000fe400037c1670 */
[----:B------:R-:W-:-:S02]  /*6e60*/  ISETP.GT.AND P5, PT, R20, 0x31, P1 ;  /* 0x000000311400780c */ /* 0x000fc40000fa4270 */
[C---:B------:R-:W-:Y:S02]  /*6e70*/  ISETP.GT.AND P4, PT, R20.reuse, 0x38, P1 ;  /* 0x000000381400780c */ /* 0x040fe40000f84270 */
[----:B------:R-:W-:Y:S02]  /*6e80*/  ISETP.GT.AND P1, PT, R20, 0x39, P1 ;  /* 0x000000391400780c */ /* 0x000fe40000f24270 */
[C---:B------:R-:W-:Y:S02]  /*6e90*/  ISETP.LT.OR P2, PT, R6.reuse, 0x31, P2 ;  /* 0x000000310600780c */ /* 0x040fe40001741670 */
[----:B------:R-:W-:Y:S02]  /*6ea0*/  FSEL R175, R175, -INF , !P6 ;  /* 0xff800000afaf7808 */ /* 0x000fe40007000000 */
[----:B------:R-:W-:Y:S02]  /*6eb0*/  ISETP.LT.OR P5, PT, R6, 0x32, P5 ;  /* 0x000000320600780c */ /* 0x000fe40002fa1670 */
[----:B-1----:R-:W-:-:S02]  /*6ec0*/  FMNMX.FTZ R5, R11, R152, !PT ;  /* 0x000000980b057209 */ /* 0x002fc40007810000 */
[----:B------:R-:W-:Y:S02]  /*6ed0*/  FMNMX.FTZ R11, R155, R10, !PT ;  /* 0x0000000a9b0b7209 */ /* 0x000fe40007810000 */
[C---:B------:R-:W-:Y:S01]  /*6ee0*/  FSETP.NEU.FTZ.AND P3, PT, R5.reuse, -INF , PT ;  /* 0xff8000000500780b */ /* 0x040fe20003f7d000 */
[----:B------:R-:W-:Y:S01]  /*6ef0*/  FMUL.FTZ R21, R5, UR10 ;  /* 0x0000000a05157c20 */ /* 0x000fe20008410000 */
[----:B------:R-:W-:Y:S02]  /*6f00*/  FMNMX.FTZ R10, R158, R11, !PT ;  /* 0x0000000b9e0a7209 */ /* 0x000fe40007810000 */
[----:B------:R-:W-:Y:S02]  /*6f10*/  FSEL R178, R178, -INF , !P2 ;  /* 0xff800000b2b27808 */ /* 0x000fe40005000000 */
[----:B------:R-:W-:Y:S02]  /*6f20*/  FMNMX.FTZ R11, R159, R10, !PT ;  /* 0x0000000a9f0b7209 */ /* 0x000fe40007810000 */
[----:B------:R-:W-:-:S02]  /*6f30*/  ISETP.LT.OR P4, PT, R6, 0x39, P4 ;  /* 0x000000390600780c */ /* 0x000fc40002781670 */
[----:B------:R-:W-:Y:S02]  /*6f40*/  FMNMX.FTZ R10, R162, R11, !PT ;  /* 0x0000000ba20a7209 */ /* 0x000fe40007810000 */
[----:B------:R-:W-:Y:S02]  /*6f50*/  FSEL R179, R179, -INF , !P5 ;  /* 0xff800000b3b37808 */ /* 0x000fe40006800000 */
[----:B------:R-:W-:Y:S02]  /*6f60*/  FMNMX.FTZ R11, R163, R10, !PT ;  /* 0x0000000aa30b7209 */ /* 0x000fe40007810000 */
[----:B------:R-:W-:Y:S02]  /*6f70*/  FSEL R10, R21, RZ, P3 ;  /* 0x000000ff150a7208 */ /* 0x000fe40001800000 */
[----:B------:R-:W-:Y:S02]  /*6f80*/  FMNMX.FTZ R152, R166, R11, !PT ;  /* 0x0000000ba6987209 */ /* 0x000fe40007810000 */
[----:B------:R-:W-:Y:S01]  /*6f90*/  ISETP.LT.OR P1, PT, R6, 0x3a, P1 ;  /* 0x0000003a0600780c */ /* 0x000fe20000f21670 */
[--C-:B------:R-:W-:Y:S01]  /*6fa0*/  FFMA.FTZ R21, R15, UR10, -R10.reuse ;  /* 0x0000000a0f157c23 */ /* 0x100fe2000801080a */
[----:B------:R-:W-:Y:S01]  /*6fb0*/  FMNMX.FTZ R11, R167, R152, !PT ;  /* 0x00000098a70b7209 */ /* 0x000fe20007810000 */
[--C-:B------:R-:W-:Y:S01]  /*6fc0*/  FFMA.FTZ R157, R157, UR10, -R10.reuse ;  /* 0x0000000a9d9d7c23 */ /* 0x100fe2000801080a */
[----:B------:R-:W-:Y:S01]  /*6fd0*/  FSEL R182, R182, -INF , !P4 ;  /* 0xff800000b6b67808 */ /* 0x000fe20006000000 */
[----:B------:R1:W-:Y:S01]  /*6fe0*/  MUFU.EX2 R152, R21 ;  /* 0x0000001500987308 */ /* 0x0003e20000000800 */
[----:B------:R-:W-:Y:S01]  /*6ff0*/  FMNMX.FTZ R192, R170, R11, !PT ;  /* 0x0000000baac07209 */ /* 0x000fe20007810000 */
[--C-:B------:R-:W-:Y:S01]  /*7000*/  FFMA.FTZ R11, R153, UR10, -R10.reuse ;  /* 0x0000000a990b7c23 */ /* 0x100fe2000801080a */
[----:B------:R-:W-:Y:S01]  /*7010*/  FSEL R183, R183, -INF , !P1 ;  /* 0xff800000b7b77808 */ /* 0x000fe20004800000 */
[--C-:B------:R-:W-:Y:S01]  /*7020*/  FFMA.FTZ R153, R164, UR10, -R10.reuse ;  /* 0x0000000aa4997c23 */ /* 0x100fe2000801080a */
[----:B------:R-:W-:Y:S01]  /*7030*/  FMNMX.FTZ R15, R171, R192, !PT ;  /* 0x000000c0ab0f7209 */ /* 0x000fe20007810000 */
[--C-:B------:R-:W-:Y:S01]  /*7040*/  FFMA.FTZ R164, R169, UR10, -R10.reuse ;  /* 0x0000000aa9a47c23 */ /* 0x100fe2000801080a */
[--C-:B------:R-:W-:Y:S01]  /*7050*/  FFMA.FTZ R169, R177, UR10, -R10.reuse ;  /* 0x0000000ab1a97c23 */ /* 0x100fe2000801080a */
[----:B------:R-:W-:Y:S01]  /*7060*/  MUFU.EX2 R11, R11 ;  /* 0x0000000b000b7308 */ /* 0x000fe20000000800 */
[----:B------:R-:W-:Y:S01]  /*7070*/  FMNMX.FTZ R20, R174, R15, !PT ;  /* 0x0000000fae147209 */ /* 0x000fe20007810000 */
[--C-:B------:R-:W-:Y:S01]  /*7080*/  FFMA.FTZ R15, R156, UR10, -R10.reuse ;  /* 0x0000000a9c0f7c23 */ /* 0x100fe2000801080a */
[--C-:B------:R-:W-:Y:S01]  /*7090*/  FFMA.FTZ R156, R160, UR10, -R10.reuse ;  /* 0x0000000aa09c7c23 */ /* 0x100fe2000801080a */
[--C-:B------:R-:W-:Y:S01]  /*70a0*/  FFMA.FTZ R160, R165, UR10, -R10.reuse ;  /* 0x0000000aa5a07c23 */ /* 0x100fe2000801080a */
[----:B-1----:R-:W-:Y:S01]  /*70b0*/  FMNMX.FTZ R21, R175, R20, !PT ;  /* 0x00000014af157209 */ /* 0x002fe20007810000 */
[----:B------:R-:W-:Y:S01]  /*70c0*/  IMAD.MOV R177, RZ, RZ, -R17 ;  /* 0x000000ffffb17224 */ /* 0x000fe200078e0a11 */
[----:B------:R-:W-:Y:S01]  /*70d0*/  FSEL R165, R5, RZ, P3 ;  /* 0x000000ff05a57208 */ /* 0x000fe20001800000 */
[----:B------:R-:W-:Y:S01]  /*70e0*/  MUFU.EX2 R15, R15 ;  /* 0x0000000f000f7308 */ /* 0x000fe20000000800 */
[----:B------:R-:W-:Y:S01]  /*70f0*/  FMNMX.FTZ R20, R178, R21, !PT ;  /* 0x00000015b2147209 */ /* 0x000fe20007810000 */
[----:B------:R-:W-:Y:S01]  /*7100*/  FFMA.FTZ R173, R173, UR10, -R10 ;  /* 0x0000000aadad7c23 */ /* 0x000fe2000801080a */
[----:B------:R-:W-:Y:S01]  /*7110*/  ISETP.NE.AND P1, PT, R2, R177, PT ;  /* 0x000000b10200720c */ /* 0x000fe20003f25270 */
[----:B------:R-:W-:Y:S01]  /*7120*/  FADD.FTZ R165, -R165, R14 ;  /* 0x0000000ea5a57221 */ /* 0x000fe20000010100 */
[----:B------:R-:W-:Y:S01]  /*7130*/  FMNMX.FTZ R21, R179, R20, !PT ;  /* 0x00000014b3157209 */ /* 0x000fe20007810000 */
[----:B------:R-:W-:-:S02]  /*7140*/  FFMA.FTZ R177, R181, UR10, -R10 ;  /* 0x0000000ab5b17c23 */ /* 0x000fc4000801080a */
[----:B------:R-:W-:Y:S01]  /*7150*/  FMUL.FTZ R165, R165, UR10 ;  /* 0x0000000aa5a57c20 */ /* 0x000fe20008410000 */
[----:B------:R-:W-:Y:S01]  /*7160*/  FMNMX.FTZ R6, R182, R21, !PT ;  /* 0x00000015b6067209 */ /* 0x000fe20007810000 */
[----:B------:R-:W-:Y:S01]  /*7170*/  FFMA.FTZ R21, R161, UR10, -R10 ;  /* 0x0000000aa1157c23 */ /* 0x000fe2000801080a */
[----:B------:R1:W-:Y:S02]  /*7180*/  MUFU.EX2 R20, R157 ;  /* 0x0000009d00147308 */ /* 0x0003e40000000800 */
[----:B------:R-:W-:-:S05]  /*7190*/  FMNMX.FTZ R6, R183, R6, !PT ;  /* 0x00000006b7067209 */ /* 0x000fca0007810000 */
[----:B------:R-:W2:Y:S01]  /*71a0*/  SHFL.BFLY PT, R161, R6, 0x2, 0x1f ;  /* 0x0c401f0006a17f89 */ /* 0x000ea200000e0000 */
[----:B------:R-:W3:Y:S01]  /*71b0*/  MUFU.EX2 R165, R165 ;  /* 0x000000a500a57308 */ /* 0x000ee20000000800 */
[--C-:B-1----:R-:W-:Y:S01]  /*71c0*/  FFMA.FTZ R157, R168, UR10, -R10.reuse ;  /* 0x0000000aa89d7c23 */ /* 0x102fe2000801080a */
[----:B------:R-:W-:-:S06]  /*71d0*/  FFMA.FTZ R168, R176, UR10, -R10 ;  /* 0x0000000ab0a87c23 */ /* 0x000fcc000801080a */
[----:B------:R-:W1:Y:S08]  /*71e0*/  MUFU.EX2 R156, R156 ;  /* 0x0000009c009c7308 */ /* 0x000e700000000800 */
[----:B------:R-:W4:Y:S01]  /*71f0*/  MUFU.EX2 R21, R21 ;  /* 0x0000001500157308 */ /* 0x000f220000000800 */
[----:B---3--:R-:W-:Y:S01]  /*7200*/  FFMA.FTZ R176, R165, R3, R152 ;  /* 0x00000003a5b07223 */ /* 0x008fe20000010098 */
[----:B------:R-:W-:Y:S01]  /*7210*/  F2FP.BF16.F32.PACK_AB R152, R11, R152 ;  /* 0x000000980b98723e */ /* 0x000fe200000010ff */
[-C--:B------:R-:W-:Y:S01]  /*7220*/  FMUL.FTZ R24, R24, R165.reuse ;  /* 0x000000a518187220 */ /* 0x080fe20000410000 */
[-C--:B------:R-:W-:Y:S01]  /*7230*/  FMUL.FTZ R25, R25, R165.reuse ;  /* 0x000000a519197220 */ /* 0x080fe20000410000 */
[----:B------:R-:W-:Y:S01]  /*7240*/  FADD.FTZ R176, R11, R176 ;  /* 0x000000b00bb07221 */ /* 0x000fe20000010000 */
[----:B------:R-:W-:Y:S01]  /*7250*/  FMUL.FTZ R28, R28, R165 ;  /* 0x000000a51c1c7220 */ /* 0x000fe20000410000 */
[----:B--2---:R-:W-:Y:S01]  /*7260*/  FMNMX.FTZ R191, R6, R161, !PT ;  /* 0x000000a106bf7209 */ /* 0x004fe20007810000 */
[----:B------:R-:W2:Y:S01]  /*7270*/  MUFU.EX2 R153, R153 ;  /* 0x0000009900997308 */ /* 0x000ea20000000800 */
[----:B------:R-:W-:Y:S01]  /*7280*/  FADD.FTZ R181, R15, R176 ;  /* 0x000000b00fb57221 */ /* 0x000fe20000010000 */
[--C-:B------:R-:W-:Y:S01]  /*7290*/  FFMA.FTZ R161, R172, UR10, -R10.reuse ;  /* 0x0000000aaca17c23 */ /* 0x100fe2000801080a */
[----:B------:R-:W-:Y:S01]  /*72a0*/  FFMA.FTZ R172, R180, UR10, -R10 ;  /* 0x0000000ab4ac7c23 */ /* 0x000fe2000801080a */
[----:B------:R-:W3:Y:S01]  /*72b0*/  SHFL.BFLY PT, R6, R191, 0x1, 0x1f ;  /* 0x0c201f00bf067f89 */ /* 0x000ee200000e0000 */
[----:B------:R-:W-:Y:S01]  /*72c0*/  FADD.FTZ R181, R20, R181 ;  /* 0x000000b514b57221 */ /* 0x000fe20000010000 */
[-C--:B------:R-:W-:Y:S01]  /*72d0*/  FMUL.FTZ R29, R29, R165.reuse ;  /* 0x000000a51d1d7220 */ /* 0x080fe20000410000 */
[-C--:B------:R-:W-:Y:S01]  /*72e0*/  FMUL.FTZ R32, R32, R165.reuse ;  /* 0x000000a520207220 */ /* 0x080fe20000410000 */
[----:B------:R-:W5:Y:S01]  /*72f0*/  MUFU.EX2 R160, R160 ;  /* 0x000000a000a07308 */ /* 0x000f620000000800 */
[----:B-1----:R-:W-:Y:S01]  /*7300*/  FADD.FTZ R180, R156, R181 ;  /* 0x000000b59cb47221 */ /* 0x002fe20000010000 */
[----:B----4-:R-:W-:Y:S01]  /*7310*/  F2FP.BF16.F32.PACK_AB R156, R21, R156 ;  /* 0x0000009c159c723e */ /* 0x010fe200000010ff */
[-C--:B------:R-:W-:Y:S01]  /*7320*/  FMUL.FTZ R33, R33, R165.reuse ;  /* 0x000000a521217220 */ /* 0x080fe20000410000 */
[-C--:B------:R-:W-:Y:S01]  /*7330*/  FMUL.FTZ R36, R36, R165.reuse ;  /* 0x000000a524247220 */ /* 0x080fe20000410000 */
[----:B------:R-:W-:Y:S01]  /*7340*/  FADD.FTZ R180, R21, R180 ;  /* 0x000000b415b47221 */ /* 0x000fe20000010000 */
[-C--:B------:R-:W-:Y:S01]  /*7350*/  FMUL.FTZ R37, R37, R165.reuse ;  /* 0x000000a525257220 */ /* 0x080fe20000410000 */
[-C--:B------:R-:W-:Y:S01]  /*7360*/  FMUL.FTZ R40, R40, R165.reuse ;  /* 0x000000a528287220 */ /* 0x080fe20000410000 */
[----:B------:R-:W1:Y:S01]  /*7370*/  MUFU.EX2 R157, R157 ;  /* 0x0000009d009d7308 */ /* 0x000e620000000800 */
        /* <DEDUP_REMOVED lines=8> */
[-C--:B------:R-:W-:Y:S01]  /*7400*/  FMUL.FTZ R53, R53, R165.reuse ;  /* 0x000000a535357220 */ /* 0x080fe20000410000 */
[-C--:B------:R-:W-:Y:S01]  /*7410*/  FMUL.FTZ R56, R56, R165.reuse ;  /* 0x000000a538387220 */ /* 0x080fe20000410000 */
[-C--:B------:R-:W-:Y:S01]  /*7420*/  FMUL.FTZ R57, R57, R165.reuse ;  /* 0x000000a539397220 */ /* 0x080fe20000410000 */
[----:B---3--:R-:W-:Y:S01]  /*7430*/  FMNMX.FTZ R6, R191, R6, !PT ;  /* 0x00000006bf067209 */ /* 0x008fe20007810000 */
[-C--:B------:R-:W-:Y:S01]  /*7440*/  FMUL.FTZ R60, R60, R165.reuse ;  /* 0x000000a53c3c7220 */ /* 0x080fe20000410000 */
[----:B------:R-:W-:Y:S01]  /*7450*/  MOV R191, UR26 ;  /* 0x0000001a00bf7c02 */ /* 0x000fe20008000f00 */
[-C--:B------:R-:W-:Y:S01]  /*7460*/  FMUL.FTZ R61, R61, R165.reuse ;  /* 0x000000a53d3d7220 */ /* 0x080fe20000410000 */
[C---:B------:R-:W-:Y:S01]  /*7470*/  FSETP.NEU.FTZ.AND P2, PT, R6.reuse, -INF , PT ;  /* 0xff8000000600780b */ /* 0x040fe20003f5d000 */
[----:B------:R-:W-:Y:S01]  /*7480*/  FMUL.FTZ R3, R6, UR10 ;  /* 0x0000000a06037c20 */ /* 0x000fe20008410000 */
[----:B------:R3:W-:Y:S01]  /*7490*/  MUFU.EX2 R14, R173 ;  /* 0x000000ad000e7308 */ /* 0x0007e20000000800 */
[-C--:B------:R-:W-:Y:S01]  /*74a0*/  FMUL.FTZ R64, R64, R165.reuse ;  /* 0x000000a540407220 */ /* 0x080fe20000410000 */
[----:B------:R-:W-:Y:S01]  /*74b0*/  FSEL R10, R6, RZ, P2 ;  /* 0x000000ff060a7208 */ /* 0x000fe20001000000 */
[-C--:B------:R-:W-:Y:S01]  /*74c0*/  FMUL.FTZ R65, R65, R165.reuse ;  /* 0x000000a541417220 */ /* 0x080fe20000410000 */
[----:B------:R-:W-:Y:S01]  /*74d0*/  FSEL R3, R3, RZ, P2 ;  /* 0x000000ff03037208 */ /* 0x000fe20001000000 */
[-C--:B------:R-:W-:Y:S01]  /*74e0*/  FMUL.FTZ R68, R68, R165.reuse ;  /* 0x000000a544447220 */ /* 0x080fe20000410000 */
[----:B------:R-:W-:Y:S01]  /*74f0*/  FMUL.FTZ R69, R69, R165 ;  /* 0x000000a545457220 */ /* 0x000fe20000410000 */
[----:B------:R-:W-:Y:S01]  /*7500*/  FADD.FTZ R10, -R10, R13 ;  /* 0x0000000d0a0a7221 */ /* 0x000fe20000010100 */
[----:B------:R-:W4:Y:S01]  /*7510*/  MUFU.EX2 R161, R161 ;  /* 0x000000a100a17308 */ /* 0x000f220000000800 */
[----:B---3--:R-:W-:Y:S01]  /*7520*/  FFMA.FTZ R173, R154, UR10, -R3 ;  /* 0x0000000a9aad7c23 */ /* 0x008fe20008010803 */
[----:B------:R-:W-:-:S02]  /*7530*/  @!P1 IMAD R154, R191, 0x40, R16 ;  /* 0x00000040bf9a9824 */ /* 0x000fc400078e0210 */
[----:B------:R-:W-:Y:S01]  /*7540*/  FMUL.FTZ R10, R10, UR10 ;  /* 0x0000000a0a0a7c20 */ /* 0x000fe20008410000 */
[--C-:B------:R-:W-:Y:S01]  /*7550*/  FFMA.FTZ R176, R155, UR10, -R3.reuse ;  /* 0x0000000a9bb07c23 */ /* 0x100fe20008010803 */
[--C-:B------:R-:W-:Y:S01]  /*7560*/  FFMA.FTZ R155, R158, UR10, -R3.reuse ;  /* 0x0000000a9e9b7c23 */ /* 0x100fe20008010803 */
[----:B------:R-:W-:Y:S01]  /*7570*/  FFMA.FTZ R159, R159, UR10, -R3 ;  /* 0x0000000a9f9f7c23 */ /* 0x000fe20008010803 */
[----:B------:R-:W-:Y:S01]  /*7580*/  @!P1 LEA R13, R154, UR42, 0x2 ;  /* 0x0000002a9a0d9c11 */ /* 0x000fe2000f8e10ff */
[----:B-----5:R-:W-:Y:S01]  /*7590*/  FADD.FTZ R154, R160, R181 ;  /* 0x000000b5a09a7221 */ /* 0x020fe20000010000 */
[----:B------:R-:W3:Y:S01]  /*75a0*/  MUFU.EX2 R168, R168 ;  /* 0x000000a800a87308 */ /* 0x000ee20000000800 */
[--C-:B------:R-:W-:Y:S01]  /*75b0*/  FFMA.FTZ R180, R162, UR10, -R3.reuse ;  /* 0x0000000aa2b47c23 */ /* 0x100fe20008010803 */
[--C-:B------:R-:W-:Y:S01]  /*75c0*/  FFMA.FTZ R191, R170, UR10, -R3.reuse ;  /* 0x0000000aaabf7c23 */ /* 0x100fe20008010803 */
[----:B-1----:R-:W-:Y:S01]  /*75d0*/  FADD.FTZ R193, R157, R154 ;  /* 0x0000009a9dc17221 */ /* 0x002fe20000010000 */
[--C-:B------:R-:W-:Y:S01]  /*75e0*/  FFMA.FTZ R163, R163, UR10, -R3.reuse ;  /* 0x0000000aa3a37c23 */ /* 0x100fe20008010803 */
[--C-:B------:R-:W-:Y:S01]  /*75f0*/  FFMA.FTZ R181, R166, UR10, -R3.reuse ;  /* 0x0000000aa6b57c23 */ /* 0x100fe20008010803 */
[----:B------:R-:W-:Y:S01]  /*7600*/  FFMA.FTZ R167, R167, UR10, -R3 ;  /* 0x0000000aa7a77c23 */ /* 0x000fe20008010803 */
[----:B--2---:R-:W-:Y:S01]  /*7610*/  FADD.FTZ R154, R164, R193 ;  /* 0x000000c1a49a7221 */ /* 0x004fe20000010000 */
[----:B------:R-:W1:Y:S01]  /*7620*/  MUFU.EX2 R169, R169 ;  /* 0x000000a900a97308 */ /* 0x000e620000000800 */
[--C-:B------:R-:W-:Y:S01]  /*7630*/  FFMA.FTZ R171, R171, UR10, -R3.reuse ;  /* 0x0000000aabab7c23 */ /* 0x100fe20008010803 */
[--C-:B------:R-:W-:Y:S01]  /*7640*/  FFMA.FTZ R174, R174, UR10, -R3.reuse ;  /* 0x0000000aaeae7c23 */ /* 0x100fe20008010803 */
[----:B----4-:R-:W-:Y:S01]  /*7650*/  FADD.FTZ R193, R161, R154 ;  /* 0x0000009aa1c17221 */ /* 0x010fe20000010000 */
[--C-:B------:R-:W-:Y:S01]  /*7660*/  FFMA.FTZ R175, R175, UR10, -R3.reuse ;  /* 0x0000000aafaf7c23 */ /* 0x100fe20008010803 */
[--C-:B------:R-:W-:Y:S01]  /*7670*/  FFMA.FTZ R178, R178, UR10, -R3.reuse ;  /* 0x0000000ab2b27c23 */ /* 0x100fe20008010803 */
[----:B------:R-:W-:Y:S01]  /*7680*/  FFMA.FTZ R179, R179, UR10, -R3 ;  /* 0x0000000ab3b37c23 */ /* 0x000fe20008010803 */
[----:B------:R-:W-:Y:S01]  /*7690*/  FADD.FTZ R193, R14, R193 ;  /* 0x000000c10ec17221 */ /* 0x000fe20000010000 */
[----:B------:R-:W-:Y:S01]  /*76a0*/  MUFU.EX2 R173, R173 ;  /* 0x000000ad00ad7308 */ /* 0x000fe20000000800 */
[--C-:B------:R-:W-:Y:S01]  /*76b0*/  FFMA.FTZ R182, R182, UR10, -R3.reuse ;  /* 0x0000000ab6b67c23 */ /* 0x100fe20008010803 */
[----:B------:R-:W-:Y:S01]  /*76c0*/  FFMA.FTZ R183, R183, UR10, -R3 ;  /* 0x0000000ab7b77c23 */ /* 0x000fe20008010803 */
[----:B---3--:R-:W-:Y:S01]  /*76d0*/  FADD.FTZ R158, R168, R193 ;  /* 0x000000c1a89e7221 */ /* 0x008fe20000010000 */
[----:B------:R-:W-:Y:S01]  /*76e0*/  F2FP.BF16.F32.PACK_AB R162, R14, R161 ;  /* 0x000000a10ea2723e */ /* 0x000fe200000010ff */
[----:B------:R2:W-:Y:S01]  /*76f0*/  @!P1 STS [R13+0x28800], R165 ;  /* 0x028800a50d009388 */ /* 0x0005e20000000800 */
[----:B------:R-:W-:Y:S01]  /*7700*/  F2FP.BF16.F32.PACK_AB R154, R20, R15 ;  /* 0x0000000f149a723e */ /* 0x000fe200000010ff */
[----:B------:R-:W-:Y:S01]  /*7710*/  FMUL.FTZ R72, R72, R165 ;  /* 0x000000a548487220 */ /* 0x000fe20000410000 */
[----:B------:R-:W3:Y:S01]  /*7720*/  MUFU.EX2 R10, R10 ;  /* 0x0000000a000a7308 */ /* 0x000ee20000000800 */
[----:B-1----:R-:W-:Y:S01]  /*7730*/  FADD.FTZ R3, R169, R158 ;  /* 0x0000009ea9037221 */ /* 0x002fe20000010000 */
[----:B------:R-:W-:Y:S01]  /*7740*/  F2FP.BF16.F32.PACK_AB R158, R160, R153 ;  /* 0x00000099a09e723e */ /* 0x000fe200000010ff */
[----:B------:R-:W-:Y:S01]  /*7750*/  FMUL.FTZ R73, R73, R165 ;  /* 0x000000a549497220 */ /* 0x000fe20000410000 */
[----:B------:R-:W-:Y:S01]  /*7760*/  F2FP.BF16.F32.PACK_AB R160, R164, R157 ;  /* 0x0000009da4a0723e */ /* 0x000fe200000010ff */
[-C--:B------:R-:W-:Y:S01]  /*7770*/  FMUL.FTZ R76, R76, R165.reuse ;  /* 0x000000a54c4c7220 */ /* 0x080fe20000410000 */
[----:B------:R-:W-:Y:S01]  /*7780*/  F2FP.BF16.F32.PACK_AB R164, R169, R168 ;  /* 0x000000a8a9a4723e */ /* 0x000fe200000010ff */
        /* <DEDUP_REMOVED lines=9> */
[----:B------:R-:W4:Y:S01]  /*7820*/  MUFU.EX2 R155, R155 ;  /* 0x0000009b009b7308 */ /* 0x000f220000000800 */
[----:B---3--:R-:W-:Y:S01]  /*7830*/  FFMA.FTZ R11, R10, R4, R173 ;  /* 0x000000040a0b7223 */ /* 0x008fe200000100ad */
[----:B------:R3:W-:Y:S01]  /*7840*/  @!P1 STS [R13+0x28820], R10 ;  /* 0x0288200a0d009388 */ /* 0x0007e20000000800 */
[-C--:B------:R-:W-:Y:S01]  /*7850*/  FMUL.FTZ R93, R93, R165.reuse ;  /* 0x000000a55d5d7220 */ /* 0x080fe20000410000 */
[-C--:B------:R-:W-:Y:S01]  /*7860*/  FMUL.FTZ R96, R96, R165.reuse ;  /* 0x000000a560607220 */ /* 0x080fe20000410000 */
[-C--:B------:R-:W-:Y:S01]  /*7870*/  FMUL.FTZ R97, R97, R165.reuse ;  /* 0x000000a561617220 */ /* 0x080fe20000410000 */
[-C--:B------:R-:W-:Y:S01]  /*7880*/  FMUL.FTZ R100, R100, R165.reuse ;  /* 0x000000a564647220 */ /* 0x080fe20000410000 */
[----:B------:R-:W-:Y:S01]  /*7890*/  FMUL.FTZ R101, R101, R165 ;  /* 0x000000a565657220 */ /* 0x000fe20000410000 */
[----:B------:R-:W5:Y:S01]  /*78a0*/  MUFU.EX2 R170, R159 ;  /* 0x0000009f00aa7308 */ /* 0x000f620000000800 */
[C---:B-1----:R-:W-:Y:S01]  /*78b0*/  FADD.FTZ R4, R176.reuse, R11 ;  /* 0x0000000bb0047221 */ /* 0x042fe20000010000 */
[----:B------:R-:W-:Y:S01]  /*78c0*/  F2FP.BF16.F32.PACK_AB R153, R176, R173 ;  /* 0x000000adb099723e */ /* 0x000fe200000010ff */
[-C--:B------:R-:W-:Y:S01]  /*78d0*/  FMUL.FTZ R104, R104, R165.reuse ;  /* 0x000000a568687220 */ /* 0x080fe20000410000 */
[-C--:B------:R-:W-:Y:S01]  /*78e0*/  FMUL.FTZ R105, R105, R165.reuse ;  /* 0x000000a569697220 */ /* 0x080fe20000410000 */
[-C--:B------:R-:W-:Y:S01]  /*78f0*/  FMUL.FTZ R108, R108, R165.reuse ;  /* 0x000000a56c6c7220 */ /* 0x080fe20000410000 */
[-C--:B------:R-:W-:Y:S01]  /*7900*/  FMUL.FTZ R109, R109, R165.reuse ;  /* 0x000000a56d6d7220 */ /* 0x080fe20000410000 */
[-C--:B------:R-:W-:Y:S01]  /*7910*/  FMUL.FTZ R112, R112, R165.reuse ;  /* 0x000000a570707220 */ /* 0x080fe20000410000 */
[----:B------:R-:W1:Y:S01]  /*7920*/  MUFU.EX2 R172, R172 ;  /* 0x000000ac00ac7308 */ /* 0x000e620000000800 */
        /* <DEDUP_REMOVED lines=10> */
[----:B------:R-:W-:Y:S01]  /*79d0*/  BAR.SYNC.DEFER_BLOCKING 0xf, 0x100 ;  /* 0x03c4000000007b1d */ /* 0x000fe20000010000 */
[-C--:B------:R-:W-:Y:S01]  /*79e0*/  FMUL.FTZ R125, R125, R165.reuse ;  /* 0x000000a57d7d7220 */ /* 0x080fe20000410000 */
[-C--:B------:R-:W-:Y:S01]  /*79f0*/  FMUL.FTZ R128, R128, R165.reuse ;  /* 0x000000a580807220 */ /* 0x080fe20000410000 */
[-C--:B------:R-:W-:Y:S01]  /*7a00*/  FMUL.FTZ R129, R129, R165.reuse ;  /* 0x000000a581817220 */ /* 0x080fe20000410000 */
[-C--:B------:R-:W-:Y:S01]  /*7a10*/  FMUL.FTZ R132, R132, R165.reuse ;  /* 0x000000a584847220 */ /* 0x080fe20000410000 */
[-C--:B------:R-:W-:Y:S01]  /*7a20*/  FMUL.FTZ R133, R133, R165.reuse ;  /* 0x000000a585857220 */ /* 0x080fe20000410000 */
[----:B------:R-:W5:Y:S01]  /*7a30*/  MUFU.EX2 R177, R177 ;  /* 0x000000b100b17308 */ /* 0x000f620000000800 */
[----:B-1----:R-:W-:Y:S01]  /*7a40*/  FADD.FTZ R20, R172, R3 ;  /* 0x00000003ac147221 */ /* 0x002fe20000010000 */
[-C--:B------:R-:W-:Y:S01]  /*7a50*/  FMUL.FTZ R136, R136, R165.reuse ;  /* 0x000000a588887220 */ /* 0x080fe20000410000 */
        /* <DEDUP_REMOVED lines=8> */
[----:B------:R-:W-:Y:S01]  /*7ae0*/  FMUL.FTZ R149, R149, R165 ;  /* 0x000000a595957220 */ /* 0x000fe20000410000 */
[-C--:B------:R-:W-:Y:S01]  /*7af0*/  FMUL.FTZ R26, R26, R10.reuse ;  /* 0x0000000a1a1a7220 */ /* 0x080fe20000410000 */
[-C--:B------:R-:W-:Y:S01]  /*7b00*/  FMUL.FTZ R27, R27, R10.reuse ;  /* 0x0000000a1b1b7220 */ /* 0x080fe20000410000 */
[-C--:B------:R-:W-:Y:S01]  /*7b10*/  FMUL.FTZ R30, R30, R10.reuse ;  /* 0x0000000a1e1e7220 */ /* 0x080fe20000410000 */
[----:B------:R-:W-:Y:S01]  /*7b20*/  FMUL.FTZ R31, R31, R10 ;  /* 0x0000000a1f1f7220 */ /* 0x000fe20000410000 */
[----:B------:R-:W4:Y:S01]  /*7b30*/  MUFU.EX2 R159, R181 ;  /* 0x000000b5009f7308 */ /* 0x000f220000000800 */
[C---:B-----5:R-:W-:Y:S01]  /*7b40*/  FADD.FTZ R3, R177.reuse, R20 ;  /* 0x00000014b1037221 */ /* 0x060fe20000010000 */
[----:B------:R-:W-:Y:S01]  /*7b50*/  F2FP.BF16.F32.PACK_AB R166, R177, R172 ;  /* 0x000000acb1a6723e */ /* 0x000fe200000010ff */
[----:B------:R3:W-:Y:S01]  /*7b60*/  STSM.16.M88.4 [R18+0x26800], R152 ;  /* 0x0268009812007844 */ /* 0x0007e20000000200 */
        /* <DEDUP_REMOVED lines=19> */
[-C--:B------:R-:W-:Y:S01]  /*7ca0*/  FMUL.FTZ R62, R62, R10.reuse ;  /* 0x0000000a3e3e7220 */ /* 0x080fe20000410000 */
[----:B------:R-:W4:Y:S01]  /*7cb0*/  MUFU.EX2 R20, R171 ;  /* 0x000000ab00147308 */ /* 0x000f220000000800 */
[C---:B-----5:R-:W-:Y:S01]  /*7cc0*/  FADD.FTZ R168, R14.reuse, R11 ;  /* 0x0000000b0ea87221 */ /* 0x060fe20000010000 */
[----:B------:R-:W-:Y:S01]  /*7cd0*/  F2FP.BF16.F32.PACK_AB R159, R14, R159 ;  /* 0x0000009f0e9f723e */ /* 0x000fe200000010ff */
[-C--:B------:R-:W-:Y:S01]  /*7ce0*/  FMUL.FTZ R63, R63, R10.reuse ;  /* 0x0000000a3f3f7220 */ /* 0x080fe20000410000 */
[-C--:B------:R-:W-:Y:S01]  /*7cf0*/  FMUL.FTZ R66, R66, R10.reuse ;  /* 0x0000000a42427220 */ /* 0x080fe20000410000 */
[-C--:B------:R-:W-:Y:S01]  /*7d00*/  FMUL.FTZ R67, R67, R10.reuse ;  /* 0x0000000a43437220 */ /* 0x080fe20000410000 */
[-C--:B------:R-:W-:Y:S01]  /*7d10*/  FMUL.FTZ R70, R70, R10.reuse ;  /* 0x0000000a46467220 */ /* 0x080fe20000410000 */
[----:B------:R3:W-:Y:S01]  /*7d20*/  STSM.16.M88.4 [R23], R156 ;  /* 0x0000009c17007844 */ /* 0x0007e20000000200 */
        /* <DEDUP_REMOVED lines=17> */
[----:B-----5:R-:W-:Y:S01]  /*7e40*/  FADD.FTZ R11, R163, R168 ;  /* 0x000000a8a30b7221 */ /* 0x020fe20000010000 */
[-C--:B------:R-:W-:Y:S01]  /*7e50*/  FMUL.FTZ R94, R94, R10.reuse ;  /* 0x0000000a5e5e7220 */ /* 0x080fe20000410000 */
[-C--:B------:R-:W-:Y:S01]  /*7e60*/  FMUL.FTZ R95, R95, R10.reuse ;  /* 0x0000000a5f5f7220 */ /* 0x080fe20000410000 */
[-C--:B------:R-:W-:Y:S01]  /*7e70*/  FMUL.FTZ R98, R98, R10.reuse ;  /* 0x0000000a62627220 */ /* 0x080fe20000410000 */
[-C--:B------:R-:W-:Y:S01]  /*7e80*/  FMUL.FTZ R99, R99, R10.reuse ;  /* 0x0000000a63637220 */ /* 0x080fe20000410000 */
[-C--:B------:R-:W-:Y:S01]  /*7e90*/  FMUL.FTZ R102, R102, R10.reuse ;  /* 0x0000000a66667220 */ /* 0x080fe20000410000 */
[-C--:B------:R-:W-:Y:S01]  /*7ea0*/  FMUL.FTZ R103, R103, R10.reuse ;  /* 0x0000000a67677220 */ /* 0x080fe20000410000 */
[----:B------:R-:W5:Y:S01]  /*7eb0*/  MUFU.EX2 R179, R179 ;  /* 0x000000b300b37308 */ /* 0x000f620000000800 */
[C---:B-1----:R-:W-:Y:S01]  /*7ec0*/  FADD.FTZ R11, R4.reuse, R11 ;  /* 0x0000000b040b7221 */ /* 0x042fe20000010000 */
[----:B------:R-:W-:Y:S01]  /*7ed0*/  F2FP.BF16.F32.PACK_AB R163, R4, R163 ;  /* 0x000000a304a3723e */ /* 0x000fe200000010ff */
[-C--:B------:R-:W-:Y:S01]  /*7ee0*/  FMUL.FTZ R106, R106, R10.reuse ;  /* 0x0000000a6a6a7220 */ /* 0x080fe20000410000 */
[-C--:B------:R-:W-:Y:S01]  /*7ef0*/  FMUL.FTZ R107, R107, R10.reuse ;  /* 0x0000000a6b6b7220 */ /* 0x080fe20000410000 */
[-C--:B------:R-:W-:Y:S01]  /*7f00*/  FMUL.FTZ R110, R110, R10.reuse ;  /* 0x0000000a6e6e7220 */ /* 0x080fe20000410000 */
[-C--:B------:R-:W-:Y:S01]  /*7f10*/  FMUL.FTZ R111, R111, R10.reuse ;  /* 0x0000000a6f6f7220 */ /* 0x080fe20000410000 */
[----:B------:R3:W-:Y:S01]  /*7f20*/  STSM.16.M88.4 [R19], R160 ;  /* 0x000000a013007844 */ /* 0x0007e20000000200 */
        /* <DEDUP_REMOVED lines=10> */
[----:B--2---:R-:W-:Y:S01]  /*7fd0*/  F2FP.BF16.F32.PACK_AB R165, R179, R178 ;  /* 0x000000b2b3a5723e */ /* 0x004fe200000010ff */
        /* <DEDUP_REMOVED lines=14> */
[C---:B----4-:R-:W-:Y:S01]  /*80c0*/  F2FP.BF16.F32.PACK_AB R167, R168.reuse, R167 ;  /* 0x000000a7a8a7723e */ /* 0x050fe200000010ff */
[----:B------:R-:W-:Y:S01]  /*80d0*/  FADD.FTZ R4, R168, R11 ;  /* 0x0000000ba8047221 */ /* 0x000fe20000010000 */
[----:B------:R-:W-:-:S03]  /*80e0*/  FMUL.FTZ R151, R151, R10 ;  /* 0x0000000a97977220 */ /* 0x000fc60000410000 */
[----:B------:R3:W-:Y:S01]  /*80f0*/  STSM.16.M88.4 [R22], R164 ;  /* 0x000000a416007844 */ /* 0x0007e20000000200 */
[----:B------:R-:W-:Y:S05]  /*8100*/  @!P0 BRA `(.L_x_4929) ;  /* 0x0000000000048947 */ /* 0x000fea0003800000 */
[----:B------:R-:W-:Y:S01]  /*8110*/  BPT.TRAP 0x1 ;  /* 0x000000040000795c */ /* 0x000fe20000300000 */
.L_x_4929:
[----:B------:R1:W2:Y:S01]  /*8120*/  SYNCS.PHASECHK.TRANS64.TRYWAIT P1, [UR21+0x28c50], R9 ;  /* 0x028c5009ff0075a7 */ /* 0x0002a20008020155 */
[----:B------:R-:W-:Y:S05]  /*8130*/  @!P0 BRA `(.L_x_4930) ;  /* 0x0000000000048947 */ /* 0x000fea0003800000 */
[----:B------:R-:W-:Y:S01]  /*8140*/  BPT.TRAP 0x1 ;  /* 0x000000040000795c */ /* 0x000fe20000300000 */
.L_x_4930:
[----:B--2---:R-:W-:Y:S05]  /*8150*/  @P1 BRA `(.L_x_4931) ;  /* 0x0000000000081947 */ /* 0x004fea0003800000 */
[----:B------:R-:W2:Y:S02]  /*8160*/  SYNCS.PHASECHK.TRANS64.TRYWAIT P1, [UR21+0x28c50], R9 ;  /* 0x028c5009ff0075a7 */ /* 0x000ea40008020155 */
[----:B--2---:R-:W-:Y:S05]  /*8170*/  @!P1 BRA `(.L_x_4932) ;  /* 0x000000bc00489947 */ /* 0x004fea0003800000 */
.L_x_4931:
        /* <DEDUP_REMOVED lines=34> */
.L_x_4933:
[----:B------:R-:W-:Y:S01]  /*83a0*/  UIADD3 UR21, UR21, 0x28c60, URZ ;  /* 0x00028c6015157890 */ /* 0x000fe2000fffe03f */
[C---:B------:R-:W-:Y:S01]  /*83b0*/  ISETP.GT.AND P1, PT, R12.reuse, UR20, PT ;  /* 0x000000140c007c0c */ /* 0x040fe2000bf24270 */
[----:B------:R-:W-:Y:S01]  /*83c0*/  UMOV UR26, UR38 ;  /* 0x00000026001a7c82 */ /* 0x000fe20008000000 */
[----:B------:R-:W-:Y:S01]  /*83d0*/  VIADD R12, R12, 0xffffffff ;  /* 0xffffffff0c0c7836 */ /* 0x000fe20000000000 */
[----:B------:R-:W-:Y:S01]  /*83e0*/  UPRMT UR21, UR40, 0x654, UR21 ;  /* 0x0000065428157896 */ /* 0x000fe20008000015 */
[----:B---3--:R-:W-:Y:S02]  /*83f0*/  IMAD.MOV.U32 R13, RZ, RZ, R6 ;  /* 0x000000ffff0d7224 */ /* 0x008fe400078e0006 */
[----:B------:R-:W-:-:S06]  /*8400*/  IMAD.MOV.U32 R14, RZ, RZ, R5 ;  /* 0x000000ffff0e7224 */ /* 0x000fcc00078e0005 */
[----:B------:R-:W-:Y:S01]  /*8410*/  SYNCS.ARRIVE.TRANS64.RED.A1T0 RZ, [UR21], RZ ;  /* 0x000000ffffff79a7 */ /* 0x000fe20008100415 */
[----:B------:R-:W-:Y:S05]  /*8420*/  @P1 BRA `(.L_x_4934) ;  /* 0xffffffdc000c1947 */ /* 0x000fea000383ffff */
.L_x_4915:
[----:B------:R-:W-:Y:S01]  /*8430*/  UISETP.NE.AND UP1, UPT, UR51, URZ, UPT ;  /* 0x0000003f3300728c */ /* 0x000fe2000bf25270 */
[----:B------:R-:W-:Y:S01]  /*8440*/  IADD3 R8, -R8, 0x1, RZ ;  /* 0x0000000108087810 */ /* 0x000fe20007ffe1ff */
[----:B------:R-:W-:Y:S02]  /*8450*/  UISETP.NE.AND UP0, UPT, UR50, URZ, UPT ;  /* 0x0000003f3200728c */ /* 0x000fe4000bf05270 */
[----:B------:R-:W-:Y:S02]  /*8460*/  UIADD3 UR14, UR44, 0x3f, URZ ;  /* 0x0000003f2c0e7890 */ /* 0x000fe4000fffe03f */
[----:B------:R-:W-:Y:S02]  /*8470*/  IMAD R7, R7, UR49, R8 ;  /* 0x0000003107077c24 */ /* 0x000fe4000f8e0208 */
[----:B------:R-:W-:-:S03]  /*8480*/  PLOP3.LUT P1, PT, PT, PT, UP0, 0x40, 0x0 ;  /* 0x000000000000781c */ /* 0x000fc60003f2e808 */
[----:B------:R-:W-:Y:S01]  /*8490*/  @UP1 ULDC UR6, c[0x0][0x44c] ;  /* 0x0001130000061ab9 */ /* 0x000fe20000000800 */
[----:B------:R-:W-:Y:S01]  /*84a0*/  @UP1 ULDC UR15, c[0x0][0x450] ;  /* 0x00011400000f1ab9 */ /* 0x000fe20000000800 */
[----:B------:R-:W-:-:S04]  /*84b0*/  UIMAD.WIDE.U32 UR6, UR14, UR6, URZ ;  /* 0x000000060e0672a5 */ /* 0x000fc8000f8e003f */
[----:B------:R-:W-:-:S06]  /*84c0*/  @UP1 USHF.R.U32.HI UR14, URZ, UR15, UR7 ;  /* 0x0000000f3f0e1299 */ /* 0x000fcc0008011607 */
[----:B------:R-:W-:-:S04]  /*84d0*/  VIADD R7, R7, UR14 ;  /* 0x0000000e07077c36 */ /* 0x000fc80008000000 */
[----:B------:R-:W-:Y:S01]  /*84e0*/  VIADD R8, R7, -UR11 ;  /* 0x8000000b07087c36 */ /* 0x000fe20008000000 */
[----:B------:R-:W-:Y:S06]  /*84f0*/  @P1 BRA `(.L_x_4935) ;  /* 0x0000000000441947 */ /* 0x000fec0003800000 */
[----:B------:R-:W-:-:S13]  /*8500*/  ISETP.GT.AND P1, PT, R7, -0x1, PT ;  /* 0xffffffff0700780c */ /* 0x000fda0003f24270 */
[----:B------:R-:W-:Y:S05]  /*8510*/  @P1 BRA `(.L_x_4936) ;  /* 0x0000000000201947 */ /* 0x000fea0003800000 */
[----:B------:R-:W3:Y:S01]  /*8520*/  LDC R14, c[0x0][0x9e4] ;  /* 0x00027900ff0e7b82 */ /* 0x000ee20000000800 */
[----:B------:R-:W-:Y:S02]  /*8530*/  LOP3.LUT R7, RZ, R7, RZ, 0x33, !PT ;  /* 0x00000007ff077212 */ /* 0x000fe400078e33ff */
[----:B---3--:R-:W-:-:S13]  /*8540*/  ISETP.NE.AND P1, PT, R14, 0x1, PT ;  /* 0x000000010e00780c */ /* 0x008fda0003f25270 */
[----:B--2---:R-:W2:Y:S02]  /*8550*/  @P1 LDC.64 R10, c[0x0][0x9e8] ;  /* 0x00027a00ff0a1b82 */ /* 0x004ea40000000a00 */
[----:B--2---:R-:W-:-:S05]  /*8560*/  @P1 IMAD.HI.U32 R10, R7, R10, RZ ;  /* 0x0000000a070a1227 */ /* 0x004fca00078e00ff */
[----:B------:R-:W-:-:S04]  /*8570*/  @P1 SHF.R.U32.HI R7, RZ, R11, R10 ;  /* 0x0000000bff071219 */ /* 0x000fc8000001160a */
[----:B------:R-:W-:Y:S01]  /*8580*/  LOP3.LUT R7, RZ, R7, RZ, 0x33, !PT ;  /* 0x00000007ff077212 */ /* 0x000fe200078e33ff */
[----:B------:R-:W-:Y:S06]  /*8590*/  BRA `(.L_x_4937) ;  /* 0x0000000000147947 */ /* 0x000fec0003800000 */
.L_x_4936:
[----:B------:R-:W3:Y:S02]  /*85a0*/  LDC R14, c[0x0][0x9e4] ;  /* 0x00027900ff0e7b82 */ /* 0x000ee40000000800 */
[----:B---3--:R-:W-:-:S13]  /*85b0*/  ISETP.NE.AND P1, PT, R14, 0x1, PT ;  /* 0x000000010e00780c */ /* 0x008fda0003f25270 */
[----:B--2---:R-:W2:Y:S02]  /*85c0*/  @P1 LDC.64 R10, c[0x0][0x9e8] ;  /* 0x00027a00ff0a1b82 */ /* 0x004ea40000000a00 */
[----:B--2---:R-:W-:-:S05]  /*85d0*/  @P1 IMAD.HI.U32 R10, R7, R10, RZ ;  /* 0x0000000a070a1227 */ /* 0x004fca00078e00ff */
[----:B------:R-:W-:-:S07]  /*85e0*/  @P1 SHF.R.U32.HI R7, RZ, R11, R10 ;  /* 0x0000000bff071219 */ /* 0x000fce000001160a */
.L_x_4937:
[----:B------:R-:W-:-:S05]  /*85f0*/  IMAD R7, R7, R14, RZ ;  /* 0x0000000e07077224 */ /* 0x000fca00078e02ff */
[----:B------:R-:W-:-:S07]  /*8600*/  VIMNMX R8, R8, R7, !PT ;  /* 0x0000000708087248 */ /* 0x000fce0007fe0100 */
.L_x_4935:
[----:B------:R-:W-:-:S05]  /*8610*/  VIADD R8, R8, 0x3f ;  /* 0x0000003f08087836 */ /* 0x000fca0000000000 */
[----:B------:R-:W-:-:S04]  /*8620*/  SHF.R.S32.HI R7, RZ, 0x1f, R8 ;  /* 0x0000001fff077819 */ /* 0x000fc80000011408 */
[----:B------:R-:W-:-:S04]  /*8630*/  LEA.HI R7, R7, R8, RZ, 0x6 ;  /* 0x0000000807077211 */ /* 0x000fc800078f30ff */
[----:B------:R-:W-:-:S04]  /*8640*/  SHF.R.S32.HI R7, RZ, 0x6, R7 ;  /* 0x00000006ff077819 */ /* 0x000fc80000011407 */
[----:B------:R-:W-:-:S04]  /*8650*/  VIMNMX R7, R7, UR47, !PT ;  /* 0x0000002f07077c48 */ /* 0x000fc8000ffe0100 */
[----:B------:R-:W-:-:S13]  /*8660*/  ISETP.GE.AND P1, PT, R12, R7, PT ;  /* 0x000000070c00720c */ /* 0x000fda0003f26270 */
[----:B------:R-:W-:Y:S05]  /*8670*/  @!P1 BRA `(.L_x_4938) ;  /* 0x0000001800389947 */ /* 0x000fea0003800000 */
[----:B------:R-:W-:Y:S01]  /*8680*/  IMAD.MOV.U32 R11, RZ, RZ, R6 ;  /* 0x000000ffff0b7224 */ /* 0x000fe200078e0006 */
[----:B------:R-:W-:Y:S01]  /*8690*/  UMOV UR22, UR38 ;  /* 0x0000002600167c82 */ /* 0x000fe20008000000 */
[----:B------:R-:W-:Y:S01]  /*86a0*/  IMAD.MOV.U32 R8, RZ, RZ, R5 ;  /* 0x000000ffff087224 */ /* 0x000fe200078e0005 */
[----:B------:R-:W-:-:S06]  /*86b0*/  ULDC UR20, c[0x0][0x988] ;  /* 0x0002620000147ab9 */ /* 0x000fcc0000000800 */
.L_x_4949:
[----:B------:R-:W-:Y:S01]  /*86c0*/  UIADD3 UR38, UR22, 0x1, URZ ;  /* 0x0000000116267890 */ /* 0x000fe2000fffe03f */
[C---:B------:R-:W-:Y:S01]  /*86d0*/  ISETP.GT.AND P1, PT, R12.reuse, R7, PT ;  /* 0x000000070c00720c */ /* 0x040fe20003f24270 */
[----:B------:R-:W-:Y:S02]  /*86e0*/  VIADD R12, R12, 0xffffffff ;  /* 0xffffffff0c0c7836 */ /* 0x000fe40000000000 */
[----:B------:R-:W-:-:S04]  /*86f0*/  UISETP.NE.AND UP0, UPT, UR38, 0x2, UPT ;  /* 0x000000022600788c */ /* 0x000fc8000bf05270 */
[----:B------:R-:W-:Y:S02]  /*8700*/  USEL UR6, URZ, 0x1, UP0 ;  /* 0x000000013f067887 */ /* 0x000fe40008000000 */
[----:B------:R-:W-:Y:S02]  /*8710*/  USEL UR38, UR38, URZ, UP0 ;  /* 0x0000003f26267287 */ /* 0x000fe40008000000 */
[----:B------:R-:W-:Y:S01]  /*8720*/  ULOP3.LUT UR37, UR37, UR6, URZ, 0x3c, !UPT ;  /* 0x0000000625257292 */ /* 0x000fe2000f8e3c3f */
[----:B---3--:R-:W-:Y:S11]  /*8730*/  @!P0 BRA `(.L_x_4939) ;  /* 0x0000000000048947 */ /* 0x008ff60003800000 */
[----:B------:R-:W-:Y:S01]  /*8740*/  BPT.TRAP 0x1 ;  /* 0x000000040000795c */ /* 0x000fe20000300000 */
.L_x_4939:
[----:B------:R-:W-:Y:S01]  /*8750*/  ULEA UR21, UR38, UR42, 0x3 ;  /* 0x0000002a26157291 */ /* 0x000fe2000f8e183f */
[----:B012---:R-:W-:-:S05]  /*8760*/  IMAD.U32 R9, RZ, RZ, UR37 ;  /* 0x00000025ff097e24 */ /* 0x007fca000f8e00ff */
[----:B------:R-:W-:-:S04]  /*8770*/  SHF.L.U32 R9, R9, 0x1f, RZ ;  /* 0x0000001f09097819 */ /* 0x000fc800000006ff */
[----:B------:R0:W1:Y:S01]  /*8780*/  SYNCS.PHASECHK.TRANS64.TRYWAIT P2, [UR21+0x28c30], R9 ;  /* 0x028c3009ff0075a7 */ /* 0x0000620008040155 */
[----:B------:R-:W-:Y:S05]  /*8790*/  @!P0 BRA `(.L_x_4940) ;  /* 0x0000000000048947 */ /* 0x000fea0003800000 */
[----:B------:R-:W-:Y:S01]  /*87a0*/  BPT.TRAP 0x1 ;  /* 0x000000040000795c */ /* 0x000fe20000300000 */
.L_x_4940:
[----:B-1----:R-:W-:Y:S05]  /*87b0*/  @P2 BRA `(.L_x_4941) ;  /* 0x0000000000082947 */ /* 0x002fea0003800000 */
[----:B------:R-:W1:Y:S02]  /*87c0*/  SYNCS.PHASECHK.TRANS64.TRYWAIT P2, [UR21+0x28c30], R9 ;  /* 0x028c3009ff0075a7 */ /* 0x000e640008040155 */
[----:B-1----:R-:W-:Y:S05]  /*87d0*/  @!P2 BRA `(.L_x_4942) ;  /* 0x000000b400c8a947 */ /* 0x002fea0003800000 */
.L_x_4941:
        /* <DEDUP_REMOVED lines=23> */
.L_x_4943:
[----:B-1----:R-:W-:Y:S01]  /*8950*/  FMNMX.FTZ R6, R152, R8, !PT ;  /* 0x0000000898067209 */ /* 0x002fe20007810000 */
[----:B------:R-:W-:Y:S01]  /*8960*/  UMOV UR10, UR20 ;  /* 0x00000014000a7c82 */ /* 0x000fe20008000000 */
[----:B------:R-:W-:Y:S02]  /*8970*/  UIADD3 UR6, UR21, 0x28c40, URZ ;  /* 0x00028c4015067890 */ /* 0x000fe4000fffe03f */
[----:B------:R-:W-:Y:S02]  /*8980*/  FMNMX.FTZ R5, R153, R6, !PT ;  /* 0x0000000699057209 */ /* 0x000fe40007810000 */
[----:B------:R-:W-:Y:S02]  /*8990*/  UPRMT UR6, UR40, 0x654, UR6 ;  /* 0x0000065428067896 */ /* 0x000fe40008000006 */
[----:B------:R-:W-:-:S04]  /*89a0*/  FMNMX.FTZ R6, R156, R5, !PT ;  /* 0x000000059c067209 */ /* 0x000fc80007810000 */
[----:B------:R-:W-:-:S03]  /*89b0*/  FMNMX.FTZ R5, R157, R6, !PT ;  /* 0x000000069d057209 */ /* 0x000fc60007810000 */
[----:B------:R-:W-:Y:S01]  /*89c0*/  SYNCS.ARRIVE.TRANS64.RED.A1T0 RZ, [UR6], RZ ;  /* 0x000000ffffff79a7 */ /* 0x000fe20008100406 */
        /* <DEDUP_REMOVED lines=13> */
[----:B------:R-:W1:Y:S02]  /*8aa0*/  SHFL.BFLY PT, R5, R10, 0x2, 0x1f ;  /* 0x0c401f000a057f89 */ /* 0x000e6400000e0000 */
[----:B-1----:R-:W-:Y:S02]  /*8ab0*/  FMNMX.FTZ R14, R10, R5, !PT ;  /* 0x000000050a0e7209 */ /* 0x002fe40007810000 */
[----:B------:R-:W-:-:S03]  /*8ac0*/  FMNMX.FTZ R5, R155, R6, !PT ;  /* 0x000000069b057209 */ /* 0x000fc60007810000 */
[----:B------:R-:W1:Y:S01]  /*8ad0*/  SHFL.BFLY PT, R13, R14, 0x1, 0x1f ;  /* 0x0c201f000e0d7f89 */ /* 0x000e6200000e0000 */
[----:B------:R-:W-:-:S04]  /*8ae0*/  FMNMX.FTZ R6, R158, R5, !PT ;  /* 0x000000059e067209 */ /* 0x000fc80007810000 */
[----:B------:R-:W-:-:S04]  /*8af0*/  FMNMX.FTZ R5, R159, R6, !PT ;  /* 0x000000069f057209 */ /* 0x000fc80007810000 */
[----:B------:R-:W-:Y:S02]  /*8b00*/  FMNMX.FTZ R6, R162, R5, !PT ;  /* 0x00000005a2067209 */ /* 0x000fe40007810000 */
[----:B-1----:R-:W-:Y:S02]  /*8b10*/  FMNMX.FTZ R5, R14, R13, !PT ;  /* 0x0000000d0e057209 */ /* 0x002fe40007810000 */
[----:B------:R-:W-:-:S03]  /*8b20*/  FMNMX.FTZ R13, R163, R6, !PT ;  /* 0x00000006a30d7209 */ /* 0x000fc60007810000 */
[C---:B------:R-:W-:Y:S01]  /*8b30*/  FMUL.FTZ R191, R5.reuse, UR10 ;  /* 0x0000000a05bf7c20 */ /* 0x040fe20008410000 */
[----:B------:R-:W-:Y:S01]  /*8b40*/  FMNMX.FTZ R6, R166, R13, !PT ;  /* 0x0000000da6067209 */ /* 0x000fe20007810000 */
[----:B------:R-:W-:Y:S02]  /*8b50*/  FADD.FTZ R8, -R5, R8 ;  /* 0x0000000805087221 */ /* 0x000fe40000010100 */
[--C-:B------:R-:W-:Y:S01]  /*8b60*/  FFMA.FTZ R21, R165, UR10, -R191.reuse ;  /* 0x0000000aa5157c23 */ /* 0x100fe200080108bf */
[----:B------:R-:W-:Y:S01]  /*8b70*/  FMNMX.FTZ R13, R167, R6, !PT ;  /* 0x00000006a70d7209 */ /* 0x000fe20007810000 */
[--C-:B------:R-:W-:Y:S01]  /*8b80*/  FFMA.FTZ R165, R173, UR10, -R191.reuse ;  /* 0x0000000aada57c23 */ /* 0x100fe200080108bf */
[----:B------:R-:W-:Y:S01]  /*8b90*/  FMUL.FTZ R8, R8, UR10 ;  /* 0x0000000a08087c20 */ /* 0x000fe20008410000 */
        /* <DEDUP_REMOVED lines=8> */
[----:B------:R-:W1:Y:S01]  /*8c20*/  MUFU.EX2 R8, R8 ;  /* 0x0000000800087308 */ /* 0x000e620000000800 */
[----:B------:R-:W-:Y:S01]  /*8c30*/  FMNMX.FTZ R6, R174, R15, !PT ;  /* 0x0000000fae067209 */ /* 0x000fe20007810000 */
[--C-:B------:R-:W-:Y:S01]  /*8c40*/  FFMA.FTZ R10, R156, UR10, -R191.reuse ;  /* 0x0000000a9c0a7c23 */ /* 0x100fe200080108bf */
[--C-:B------:R-:W-:Y:S01]  /*8c50*/  FFMA.FTZ R156, R160, UR10, -R191.reuse ;  /* 0x0000000aa09c7c23 */ /* 0x100fe200080108bf */
[--C-:B------:R-:W-:Y:S01]  /*8c60*/  FFMA.FTZ R160, R168, UR10, -R191.reuse ;  /* 0x0000000aa8a07c23 */ /* 0x100fe200080108bf */
[----:B------:R-:W-:Y:S01]  /*8c70*/  FMNMX.FTZ R15, R175, R6, !PT ;  /* 0x00000006af0f7209 */ /* 0x000fe20007810000 */
[--C-:B------:R-:W-:Y:S01]  /*8c80*/  FFMA.FTZ R168, R180, UR10, -R191.reuse ;  /* 0x0000000ab4a87c23 */ /* 0x100fe200080108bf */
[----:B------:R-:W-:Y:S01]  /*8c90*/  FFMA.FTZ R181, R181, UR10, -R191 ;  /* 0x0000000ab5b57c23 */ /* 0x000fe200080108bf */
[----:B------:R-:W2:Y:S01]  /*8ca0*/  MUFU.EX2 R13, R13 ;  /* 0x0000000d000d7308 */ /* 0x000ea20000000800 */
[----:B------:R-:W-:-:S04]  /*8cb0*/  FMNMX.FTZ R6, R178, R15, !PT ;  /* 0x0000000fb2067209 */ /* 0x000fc80007810000 */
[----:B------:R-:W-:-:S03]  /*8cc0*/  FMNMX.FTZ R15, R179, R6, !PT ;  /* 0x00000006b30f7209 */ /* 0x000fc60007810000 */
[----:B------:R-:W3:Y:S01]  /*8cd0*/  MUFU.EX2 R152, R152 ;  /* 0x0000009800987308 */ /* 0x000ee20000000800 */
[----:B------:R-:W-:Y:S01]  /*8ce0*/  FMNMX.FTZ R6, R182, R15, !PT ;  /* 0x0000000fb6067209 */ /* 0x000fe20007810000 */
[--C-:B------:R-:W-:Y:S01]  /*8cf0*/  FFMA.FTZ R15, R161, UR10, -R191.reuse ;  /* 0x0000000aa10f7c23 */ /* 0x100fe200080108bf */
[--C-:B------:R-:W-:Y:S01]  /*8d00*/  FFMA.FTZ R161, R169, UR10, -R191.reuse ;  /* 0x0000000aa9a17c23 */ /* 0x100fe200080108bf */
[----:B------:R-:W-:Y:S01]  /*8d10*/  FFMA.FTZ R169, R177, UR10, -R191 ;  /* 0x0000000ab1a97c23 */ /* 0x000fe200080108bf */
[----:B------:R-:W-:Y:S01]  /*8d20*/  FMNMX.FTZ R6, R183, R6, !PT ;  /* 0x00000006b7067209 */ /* 0x000fe20007810000 */
[-C--:B-1----:R-:W-:Y:S01]  /*8d30*/  FMUL.FTZ R24, R24, R8.reuse ;  /* 0x0000000818187220 */ /* 0x082fe20000410000 */
[-C--:B------:R-:W-:Y:S01]  /*8d40*/  FMUL.FTZ R25, R25, R8.reuse ;  /* 0x0000000819197220 */ /* 0x080fe20000410000 */
[----:B------:R-:W-:Y:S01]  /*8d50*/  MUFU.EX2 R10, R10 ;  /* 0x0000000a000a7308 */ /* 0x000fe20000000800 */
[-C--:B------:R-:W-:Y:S01]  /*8d60*/  FMUL.FTZ R28, R28, R8.reuse ;  /* 0x000000081c1c7220 */ /* 0x080fe20000410000 */
[----:B------:R-:W1:Y:S01]  /*8d70*/  SHFL.BFLY PT, R157, R6, 0x2, 0x1f ;  /* 0x0c401f00069d7f89 */ /* 0x000e6200000e0000 */
        /* <DEDUP_REMOVED lines=23> */
[----:B-1----:R-:W-:Y:S01]  /*8ef0*/  FMNMX.FTZ R157, R6, R157, !PT ;  /* 0x0000009d069d7209 */ /* 0x002fe20007810000 */
[-C--:B------:R-:W-:Y:S01]  /*8f00*/  FMUL.FTZ R69, R69, R8.reuse ;  /* 0x0000000845457220 */ /* 0x080fe20000410000 */
[-C--:B------:R-:W-:Y:S01]  /*8f10*/  FMUL.FTZ R72, R72, R8.reuse ;  /* 0x0000000848487220 */ /* 0x080fe20000410000 */
[-C--:B------:R-:W-:Y:S01]  /*8f20*/  FMUL.FTZ R73, R73, R8.reuse ;  /* 0x0000000849497220 */ /* 0x080fe20000410000 */
[-C--:B------:R-:W-:Y:S01]  /*8f30*/  FMUL.FTZ R76, R76, R8.reuse ;  /* 0x000000084c4c7220 */ /* 0x080fe20000410000 */
[----:B------:R-:W1:Y:S01]  /*8f40*/  SHFL.BFLY PT, R6, R157, 0x1, 0x1f ;  /* 0x0c201f009d067f89 */ /* 0x000e6200000e0000 */
        /* <DEDUP_REMOVED lines=23> */
[----:B-1----:R-:W-:Y:S01]  /*90c0*/  FMNMX.FTZ R6, R157, R6, !PT ;  /* 0x000000069d067209 */ /* 0x002fe20007810000 */
[----:B------:R-:W-:Y:S01]  /*90d0*/  MUFU.EX2 R161, R161 ;  /* 0x000000a100a17308 */ /* 0x000fe20000000800 */
[-C--:B------:R-:W-:Y:S01]  /*90e0*/  FMUL.FTZ R117, R117, R8.reuse ;  /* 0x0000000875757220 */ /* 0x080fe20000410000 */
[-C--:B------:R-:W-:Y:S01]  /*90f0*/  FMUL.FTZ R120, R120, R8.reuse ;  /* 0x0000000878787220 */ /* 0x080fe20000410000 */
[-C--:B------:R-:W-:Y:S01]  /*9100*/  FMUL.FTZ R121, R121, R8.reuse ;  /* 0x0000000879797220 */ /* 0x080fe20000410000 */
[----:B------:R-:W-:Y:S01]  /*9110*/  FADD.FTZ R157, -R6, R11 ;  /* 0x0000000b069d7221 */ /* 0x000fe20000010100 */
[-C--:B------:R-:W-:Y:S01]  /*9120*/  FMUL.FTZ R124, R124, R8.reuse ;  /* 0x000000087c7c7220 */ /* 0x080fe20000410000 */
[-C--:B------:R-:W-:Y:S01]  /*9130*/  FMUL.FTZ R125, R125, R8.reuse ;  /* 0x000000087d7d7220 */ /* 0x080fe20000410000 */
[-C--:B------:R-:W-:Y:S01]  /*9140*/  FMUL.FTZ R128, R128, R8.reuse ;  /* 0x0000000880807220 */ /* 0x080fe20000410000 */
[----:B------:R-:W-:Y:S01]  /*9150*/  FMUL.FTZ R173, R157, UR10 ;  /* 0x0000000a9dad7c20 */ /* 0x000fe20008410000 */
[----:B------:R-:W-:Y:S01]  /*9160*/  FMUL.FTZ R157, R6, UR10 ;  /* 0x0000000a069d7c20 */ /* 0x000fe20008410000 */
[----:B------:R-:W-:Y:S01]  /*9170*/  MUFU.EX2 R20, R20 ;  /* 0x0000001400147308 */ /* 0x000fe20000000800 */
[-C--:B------:R-:W-:Y:S01]  /*9180*/  FMUL.FTZ R129, R129, R8.reuse ;  /* 0x0000000881817220 */ /* 0x080fe20000410000 */
[----:B------:R-:W-:Y:S01]  /*9190*/  FMUL.FTZ R132, R132, R8 ;  /* 0x0000000884847220 */ /* 0x000fe20000410000 */
[--C-:B------:R-:W-:Y:S01]  /*91a0*/  FFMA.FTZ R172, R154, UR10, -R157.reuse ;  /* 0x0000000a9aac7c23 */ /* 0x100fe2000801089d */
[--C-:B------:R-:W-:Y:S01]  /*91b0*/  FFMA.FTZ R176, R163, UR10, -R157.reuse ;  /* 0x0000000aa3b07c23 */ /* 0x100fe2000801089d */
[----:B------:R-:W-:Y:S01]  /*91c0*/  FFMA.FTZ R163, R167, UR10, -R157 ;  /* 0x0000000aa7a37c23 */ /* 0x000fe2000801089d */
[----:B------:R-:W-:-:S02]  /*91d0*/  IMAD.MOV R167, RZ, RZ, -R17 ;  /* 0x000000ffffa77224 */ /* 0x000fc400078e0a11 */
[--C-:B------:R-:W-:Y:S01]  /*91e0*/  FFMA.FTZ R155, R155, UR10, -R157.reuse ;  /* 0x0000000a9b9b7c23 */ /* 0x100fe2000801089d */
[----:B------:R-:W-:Y:S01]  /*91f0*/  MUFU.EX2 R173, R173 ;  /* 0x000000ad00ad7308 */ /* 0x000fe20000000800 */
[--C-:B------:R-:W-:Y:S01]  /*9200*/  FFMA.FTZ R158, R158, UR10, -R157.reuse ;  /* 0x0000000a9e9e7c23 */ /* 0x100fe2000801089d */
[--C-:B------:R-:W-:Y:S01]  /*9210*/  FFMA.FTZ R177, R159, UR10, -R157.reuse ;  /* 0x0000000a9fb17c23 */ /* 0x100fe2000801089d */
[----:B------:R-:W-:Y:S01]  /*9220*/  ISETP.NE.AND P2, PT, R2, R167, PT ;  /* 0x000000a70200720c */ /* 0x000fe20003f45270 */
[--C-:B------:R-:W-:Y:S01]  /*9230*/  FFMA.FTZ R159, R162, UR10, -R157.reuse ;  /* 0x0000000aa29f7c23 */ /* 0x100fe2000801089d */
[--C-:B------:R-:W-:Y:S01]  /*9240*/  FFMA.FTZ R167, R171, UR10, -R157.reuse ;  /* 0x0000000aaba77c23 */ /* 0x100fe2000801089d */
[----:B------:R-:W-:Y:S02]  /*9250*/  IMAD.U32 R171, RZ, RZ, UR22 ;  /* 0x00000016ffab7e24 */ /* 0x000fe4000f8e00ff */
[--C-:B------:R-:W-:Y:S01]  /*9260*/  FFMA.FTZ R162, R166, UR10, -R157.reuse ;  /* 0x0000000aa6a27c23 */ /* 0x100fe2000801089d */
[----:B------:R-:W1:Y:S01]  /*9270*/  MUFU.EX2 R172, R172 ;  /* 0x000000ac00ac7308 */ /* 0x000e620000000800 */
[--C-:B------:R-:W-:Y:S01]  /*9280*/  FFMA.FTZ R166, R170, UR10, -R157.reuse ;  /* 0x0000000aaaa67c23 */ /* 0x100fe2000801089d */
[--C-:B------:R-:W-:Y:S01]  /*9290*/  FFMA.FTZ R179, R179, UR10, -R157.reuse ;  /* 0x0000000ab3b37c23 */ /* 0x100fe2000801089d */
[--C-:B------:R-:W-:Y:S01]  /*92a0*/  FFMA.FTZ R182, R182, UR10, -R157.reuse ;  /* 0x0000000ab6b67c23 */ /* 0x100fe2000801089d */
[----:B------:R-:W-:Y:S01]  /*92b0*/  FFMA.FTZ R183, R183, UR10, -R157 ;  /* 0x0000000ab7b77c23 */ /* 0x000fe2000801089d */
[-C--:B------:R-:W-:Y:S01]  /*92c0*/  FMUL.FTZ R133, R133, R8.reuse ;  /* 0x0000000885857220 */ /* 0x080fe20000410000 */
[-C--:B------:R-:W-:Y:S01]  /*92d0*/  FMUL.FTZ R136, R136, R8.reuse ;  /* 0x0000000888887220 */ /* 0x080fe20000410000 */
[----:B------:R-:W-:Y:S01]  /*92e0*/  FMUL.FTZ R137, R137, R8 ;  /* 0x0000000889897220 */ /* 0x000fe20000410000 */
[----:B------:R-:W4:Y:S01]  /*92f0*/  MUFU.EX2 R155, R155 ;  /* 0x0000009b009b7308 */ /* 0x000f220000000800 */
[----:B------:R-:W-:-:S02]  /*9300*/  @!P2 IMAD R154, R171, 0x40, R16 ;  /* 0x00000040ab9aa824 */ /* 0x000fc400078e0210 */
[----:B--2---:R-:W-:Y:S01]  /*9310*/  FFMA.FTZ R171, R8, R3, R13 ;  /* 0x0000000308ab7223 */ /* 0x004fe2000001000d */
[----:B------:R-:W-:Y:S01]  /*9320*/  FFMA.FTZ R3, R174, UR10, -R157 ;  /* 0x0000000aae037c23 */ /* 0x000fe2000801089d */
[-C--:B------:R-:W-:Y:S01]  /*9330*/  FMUL.FTZ R140, R140, R8.reuse ;  /* 0x000000088c8c7220 */ /* 0x080fe20000410000 */
[----:B------:R-:W-:Y:S01]  /*9340*/  FMUL.FTZ R141, R141, R8 ;  /* 0x000000088d8d7220 */ /* 0x000fe20000410000 */
[C---:B---3--:R-:W-:Y:S01]  /*9350*/  FADD.FTZ R171, R152.reuse, R171 ;  /* 0x000000ab98ab7221 */ /* 0x048fe20000010000 */
[----:B------:R-:W-:Y:S01]  /*9360*/  F2FP.BF16.F32.PACK_AB R152, R152, R13 ;  /* 0x0000000d9898723e */ /* 0x000fe200000010ff */
[----:B------:R-:W2:Y:S01]  /*9370*/  MUFU.EX2 R158, R158 ;  /* 0x0000009e009e7308 */ /* 0x000ea20000000800 */
[----:B-1----:R-:W-:Y:S01]  /*9380*/  FFMA.FTZ R170, R173, R4, R172 ;  /* 0x00000004adaa7223 */ /* 0x002fe200000100ac */
[----:B------:R-:W-:Y:S01]  /*9390*/  FFMA.FTZ R4, R175, UR10, -R157 ;  /* 0x0000000aaf047c23 */ /* 0x000fe2000801089d */
[----:B------:R-:W-:Y:S01]  /*93a0*/  FADD.FTZ R174, R10, R171 ;  /* 0x000000ab0aae7221 */ /* 0x000fe20000010000 */
[-C--:B------:R-:W-:Y:S01]  /*93b0*/  FMUL.FTZ R144, R144, R8.reuse ;  /* 0x0000000890907220 */ /* 0x080fe20000410000 */
[-C--:B------:R-:W-:Y:S01]  /*93c0*/  FMUL.FTZ R145, R145, R8.reuse ;  /* 0x0000000891917220 */ /* 0x080fe20000410000 */
[-C--:B------:R-:W-:Y:S01]  /*93d0*/  FMUL.FTZ R148, R148, R8.reuse ;  /* 0x0000000894947220 */ /* 0x080fe20000410000 */
[----:B------:R-:W-:Y:S01]  /*93e0*/  FADD.FTZ R171, R153, R174 ;  /* 0x000000ae99ab7221 */ /* 0x000fe20000010000 */
[----:B------:R-:W1:Y:S01]  /*93f0*/  MUFU.EX2 R177, R177 ;  /* 0x000000b100b17308 */ /* 0x000e620000000800 */
[----:B----4-:R-:W-:Y:S01]  /*9400*/  FADD.FTZ R175, R155, R170 ;  /* 0x000000aa9baf7221 */ /* 0x010fe20000010000 */
[----:B------:R-:W-:Y:S01]  /*9410*/  FFMA.FTZ R170, R178, UR10, -R157 ;  /* 0x0000000ab2aa7c23 */ /* 0x000fe2000801089d */
[----:B------:R-:W-:Y:S01]  /*9420*/  FADD.FTZ R174, R156, R171 ;  /* 0x000000ab9cae7221 */ /* 0x000fe20000010000 */
[----:B------:R-:W-:Y:S01]  /*9430*/  @!P2 LEA R157, R154, UR42, 0x2 ;  /* 0x0000002a9a9dac11 */ /* 0x000fe2000f8e10ff */
[----:B------:R-:W-:Y:S01]  /*9440*/  FMUL.FTZ R149, R149, R8 ;  /* 0x0000000895957220 */ /* 0x000fe20000410000 */
[C---:B------:R-:W-:Y:S01]  /*9450*/  F2FP.BF16.F32.PACK_AB R156, R15.reuse, R156 ;  /* 0x0000009c0f9c723e */ /* 0x040fe200000010ff */
[-C--:B------:R-:W-:Y:S01]  /*9460*/  FMUL.FTZ R26, R26, R173.reuse ;  /* 0x000000ad1a1a7220 */ /* 0x080fe20000410000 */
[----:B------:R-:W3:Y:S01]  /*9470*/  MUFU.EX2 R159, R159 ;  /* 0x0000009f009f7308 */ /* 0x000ee20000000800 */
[----:B--2---:R-:W-:Y:S01]  /*9480*/  FADD.FTZ R178, R158, R175 ;  /* 0x000000af9eb27221 */ /* 0x004fe20000010000 */
[----:B------:R-:W-:Y:S01]  /*9490*/  FADD.FTZ R175, R15, R174 ;  /* 0x000000ae0faf7221 */ /* 0x000fe20000010000 */
[----:B------:R-:W-:Y:S01]  /*94a0*/  @!P2 STS [R157+0x28800], R8 ;  /* 0x028800089d00a388 */ /* 0x000fe20000000800 */
[-C--:B------:R-:W-:Y:S01]  /*94b0*/  FMUL.FTZ R27, R27, R173.reuse ;  /* 0x000000ad1b1b7220 */ /* 0x080fe20000410000 */
[-C--:B------:R-:W-:Y:S01]  /*94c0*/  FMUL.FTZ R30, R30, R173.reuse ;  /* 0x000000ad1e1e7220 */ /* 0x080fe20000410000 */
[----:B------:R-:W-:Y:S01]  /*94d0*/  FADD.FTZ R154, R14, R175 ;  /* 0x000000af0e9a7221 */ /* 0x000fe20000010000 */
[----:B------:R2:W-:Y:S01]  /*94e0*/  @!P2 STS [R157+0x28820], R173 ;  /* 0x028820ad9d00a388 */ /* 0x0005e20000000800 */
[----:B------:R-:W4:Y:S01]  /*94f0*/  MUFU.EX2 R176, R176 ;  /* 0x000000b000b07308 */ /* 0x000f220000000800 */
[----:B-1----:R-:W-:Y:S01]  /*9500*/  FADD.FTZ R178, R177, R178 ;  /* 0x000000b2b1b27221 */ /* 0x002fe20000010000 */
[----:B------:R-:W-:Y:S01]  /*9510*/  FADD.FTZ R13, R21, R154 ;  /* 0x0000009a150d7221 */ /* 0x000fe20000010000 */
[----:B------:R-:W-:Y:S01]  /*9520*/  F2FP.BF16.F32.PACK_AB R154, R153, R10 ;  /* 0x0000000a999a723e */ /* 0x000fe200000010ff */
[-C--:B------:R-:W-:Y:S01]  /*9530*/  FMUL.FTZ R31, R31, R173.reuse ;  /* 0x000000ad1f1f7220 */ /* 0x080fe20000410000 */
[----:B------:R-:W-:Y:S01]  /*9540*/  F2FP.BF16.F32.PACK_AB R153, R155, R172 ;  /* 0x000000ac9b99723e */ /* 0x000fe200000010ff */
[----:B------:R-:W-:Y:S01]  /*9550*/  FADD.FTZ R10, R160, R13 ;  /* 0x0000000da00a7221 */ /* 0x000fe20000010000 */
[----:B------:R-:W-:Y:S01]  /*9560*/  F2FP.BF16.F32.PACK_AB R155, R177, R158 ;  /* 0x0000009eb19b723e */ /* 0x000fe200000010ff */
[----:B------:R-:W1:Y:S01]  /*9570*/  MUFU.EX2 R162, R162 ;  /* 0x000000a200a27308 */ /* 0x000e620000000800 */
[----:B---3--:R-:W-:Y:S01]  /*9580*/  FADD.FTZ R171, R159, R178 ;  /* 0x000000b29fab7221 */ /* 0x008fe20000010000 */
[----:B------:R-:W-:Y:S01]  /*9590*/  BAR.SYNC.DEFER_BLOCKING 0xf, 0x100 ;  /* 0x03c4000000007b1d */ /* 0x000fe20000010000 */
[----:B------:R-:W-:Y:S01]  /*95a0*/  FADD.FTZ R13, R161, R10 ;  /* 0x0000000aa10d7221 */ /* 0x000fe20000010000 */
[----:B------:R-:W-:Y:S01]  /*95b0*/  F2FP.BF16.F32.PACK_AB R158, R21, R14 ;  /* 0x0000000e159e723e */ /* 0x000fe200000010ff */
[----:B------:R-:W-:Y:S01]  /*95c0*/  FMUL.FTZ R34, R34, R173 ;  /* 0x000000ad22227220 */ /* 0x000fe20000410000 */
[----:B------:R-:W-:Y:S01]  /*95d0*/  F2FP.BF16.F32.PACK_AB R160, R161, R160 ;  /* 0x000000a0a1a0723e */ /* 0x000fe200000010ff */
[----:B------:R-:W-:Y:S01]  /*95e0*/  FADD.FTZ R10, R20, R13 ;  /* 0x0000000d140a7221 */ /* 0x000fe20000010000 */
[----:B------:R-:W3:Y:S01]  /*95f0*/  MUFU.EX2 R163, R163 ;  /* 0x000000a300a37308 */ /* 0x000ee20000000800 */
[C---:B----4-:R-:W-:Y:S01]  /*9600*/  FADD.FTZ R171, R176.reuse, R171 ;  /* 0x000000abb0ab7221 */ /* 0x050fe20000010000 */
[----:B--2---:R-:W-:Y:S01]  /*9610*/  F2FP.BF16.F32.PACK_AB R157, R176, R159 ;  /* 0x0000009fb09d723e */ /* 0x004fe200000010ff */
[-C--:B------:R-:W-:Y:S01]  /*9620*/  FMUL.FTZ R35, R35, R173.reuse ;  /* 0x000000ad23237220 */ /* 0x080fe20000410000 */
[-C--:B------:R-:W-:Y:S01]  /*9630*/  FMUL.FTZ R38, R38, R173.reuse ;  /* 0x000000ad26267220 */ /* 0x080fe20000410000 */
[-C--:B------:R-:W-:Y:S01]  /*9640*/  FMUL.FTZ R39, R39, R173.reuse ;  /* 0x000000ad27277220 */ /* 0x080fe20000410000 */
[-C--:B------:R-:W-:Y:S01]  /*9650*/  FMUL.FTZ R42, R42, R173.reuse ;  /* 0x000000ad2a2a7220 */ /* 0x080fe20000410000 */
[-C--:B------:R-:W-:Y:S01]  /*9660*/  FMUL.FTZ R43, R43, R173.reuse ;  /* 0x000000ad2b2b7220 */ /* 0x080fe20000410000 */
[----:B------:R-:W2:Y:S01]  /*9670*/  MUFU.EX2 R166, R166 ;  /* 0x000000a600a67308 */ /* 0x000ea20000000800 */
        /* <DEDUP_REMOVED lines=40> */
[C---:B--2---:R-:W-:Y:S01]  /*9900*/  FADD.FTZ R15, R165.reuse, R10 ;  /* 0x0000000aa50f7221 */ /* 0x044fe20000010000 */
[----:B------:R-:W-:Y:S01]  /*9910*/  F2FP.BF16.F32.PACK_AB R162, R165, R20 ;  /* 0x00000014a5a2723e */ /* 0x000fe200000010ff */
[-C--:B------:R-:W-:Y:S01]  /*9920*/  FMUL.FTZ R98, R98, R173.reuse ;  /* 0x000000ad62627220 */ /* 0x080fe20000410000 */
[-C--:B------:R-:W-:Y:S01]  /*9930*/  FMUL.FTZ R99, R99, R173.reuse ;  /* 0x000000ad63637220 */ /* 0x080fe20000410000 */
[-C--:B------:R-:W-:Y:S01]  /*9940*/  FMUL.FTZ R102, R102, R173.reuse ;  /* 0x000000ad66667220 */ /* 0x080fe20000410000 */
[-C--:B------:R-:W-:Y:S01]  /*9950*/  FMUL.FTZ R103, R103, R173.reuse ;  /* 0x000000ad67677220 */ /* 0x080fe20000410000 */
[----:B------:R-:W-:Y:S01]  /*9960*/  FMUL.FTZ R106, R106, R173 ;  /* 0x000000ad6a6a7220 */ /* 0x000fe20000410000 */
[----:B------:R-:W2:Y:S01]  /*9970*/  MUFU.EX2 R170, R170 ;  /* 0x000000aa00aa7308 */ /* 0x000ea20000000800 */
        /* <DEDUP_REMOVED lines=34> */
[----:B------:R-:W-:-:S05]  /*9ba0*/  FMUL.FTZ R151, R151, R173 ;  /* 0x000000ad97977220 */ /* 0x000fca0000410000 */
[----:B------:R-:W4:Y:S01]  /*9bb0*/  MUFU.EX2 R182, R182 ;  /* 0x000000b600b67308 */ /* 0x000f220000000800 */
[C---:B--2---:R-:W-:Y:S01]  /*9bc0*/  F2FP.BF16.F32.PACK_AB R166, R11.reuse, R168 ;  /* 0x000000a80ba6723e */ /* 0x044fe200000010ff */
[----:B------:R-:W-:-:S06]  /*9bd0*/  FADD.FTZ R3, R11, R4 ;  /* 0x000000040b037221 */ /* 0x000fcc0000010000 */
[----:B------:R-:W2:Y:S01]  /*9be0*/  MUFU.EX2 R183, R183 ;  /* 0x000000b700b77308 */ /* 0x000ea20000000800 */
[C---:B-1----:R-:W-:Y:S01]  /*9bf0*/  FADD.FTZ R15, R179.reuse, R14 ;  /* 0x0000000eb30f7221 */ /* 0x042fe20000010000 */
[----:B------:R-:W-:-:S03]  /*9c00*/  F2FP.BF16.F32.PACK_AB R165, R179, R170 ;  /* 0x000000aab3a5723e */ /* 0x000fc600000010ff */
[----:B----4-:R-:W-:Y:S01]  /*9c10*/  FADD.FTZ R10, R182, R15 ;  /* 0x0000000fb60a7221 */ /* 0x010fe20000010000 */
[----:B--2---:R-:W-:-:S03]  /*9c20*/  F2FP.BF16.F32.PACK_AB R167, R183, R182 ;  /* 0x000000b6b7a7723e */ /* 0x004fc600000010ff */
[----:B------:R-:W-:Y:S02]  /*9c30*/  FADD.FTZ R4, R183, R10 ;  /* 0x0000000ab7047221 */ /* 0x000fe40000010000 */
[----:B------:R3:W-:Y:S01]  /*9c40*/  STSM.16.M88.4 [R22], R164 ;  /* 0x000000a416007844 */ /* 0x0007e20000000200 */
[----:B------:R-:W-:Y:S05]  /*9c50*/  @!P0 BRA `(.L_x_4944) ;  /* 0x0000000000048947 */ /* 0x000fea0003800000 */
[----:B------:R-:W-:Y:S01]  /*9c60*/  BPT.TRAP 0x1 ;  /* 0x000000040000795c */ /* 0x000fe20000300000 */
.L_x_4944:
[----:B------:R1:W2:Y:S01]  /*9c70*/  SYNCS.PHASECHK.TRANS64.TRYWAIT P2, [UR21+0x28c50], R9 ;  /* 0x028c5009ff0075a7 */ /* 0x0002a20008040155 */
[----:B------:R-:W-:Y:S05]  /*9c80*/  @!P0 BRA `(.L_x_4945) ;  /* 0x0000000000048947 */ /* 0x000fea0003800000 */
[----:B------:R-:W-:Y:S01]  /*9c90*/  BPT.TRAP 0x1 ;  /* 0x000000040000795c */ /* 0x000fe20000300000 */
.L_x_4945:
[----:B--2---:R-:W-:Y:S05]  /*9ca0*/  @P2 BRA `(.L_x_4946) ;  /* 0x0000000000082947 */ /* 0x004fea0003800000 */
[----:B------:R-:W2:Y:S02]  /*9cb0*/  SYNCS.PHASECHK.TRANS64.TRYWAIT P2, [UR21+0x28c50], R9 ;  /* 0x028c5009ff0075a7 */ /* 0x000ea40008040155 */
[----:B--2---:R-:W-:Y:S05]  /*9cc0*/  @!P2 BRA `(.L_x_4947) ;  /* 0x000000a000a4a947 */ /* 0x004fea0003800000 */
.L_x_4946:
        /* <DEDUP_REMOVED lines=34> */
.L_x_4948:
[----:B------:R-:W-:Y:S01]  /*9ef0*/  UIADD3 UR21, UR21, 0x28c60, URZ ;  /* 0x00028c6015157890 */ /* 0x000fe2000fffe03f */
[----:B------:R-:W-:Y:S01]  /*9f00*/  IMAD.MOV.U32 R11, RZ, RZ, R6 ;  /* 0x000000ffff0b7224 */ /* 0x000fe200078e0006 */
[----:B------:R-:W-:Y:S01]  /*9f10*/  UMOV UR22, UR38 ;  /* 0x0000002600167c82 */ /* 0x000fe20008000000 */
[----:B--2---:R-:W-:Y:S01]  /*9f20*/  MOV R8, R5 ;  /* 0x0000000500087202 */ /* 0x004fe20000000f00 */
[----:B------:R-:W-:-:S09]  /*9f30*/  UPRMT UR21, UR40, 0x654, UR21 ;  /* 0x0000065428157896 */ /* 0x000fd20008000015 */
[----:B------:R-:W-:Y:S01]  /*9f40*/  SYNCS.ARRIVE.TRANS64.RED.A1T0 RZ, [UR21], RZ ;  /* 0x000000ffffff79a7 */ /* 0x000fe20008100415 */
[----:B------:R-:W-:Y:S05]  /*9f50*/  @P1 BRA `(.L_x_4949) ;  /* 0xffffffe400d81947 */ /* 0x000fea000383ffff */
.L_x_4938:
[----:B------:R-:W-:-:S13]  /*9f60*/  ISETP.GE.AND P1, PT, R12, UR47, PT ;  /* 0x0000002f0c007c0c */ /* 0x000fda000bf26270 */
[----:B------:R-:W-:Y:S05]  /*9f70*/  @!P1 BRA `(.L_x_4950) ;  /* 0x00000024000c9947 */ /* 0x000fea0003800000 */
[----:B012---:R-:W-:Y:S01]  /*9f80*/  IMAD.MOV.U32 R9, RZ, RZ, R6 ;  /* 0x000000ffff097224 */ /* 0x007fe200078e0006 */
[----:B------:R-:W-:Y:S01]  /*9f90*/  UMOV UR22, UR38 ;  /* 0x0000002600167c82 */ /* 0x000fe20008000000 */
[----:B------:R-:W-:Y:S01]  /*9fa0*/  IMAD.MOV.U32 R10, RZ, RZ, R5 ;  /* 0x000000ffff0a7224 */ /* 0x000fe200078e0005 */
[----:B------:R-:W-:Y:S01]  /*9fb0*/  ULDC UR24, c[0x0][0x9e4] ;  /* 0x0002790000187ab9 */ /* 0x000fe20000000800 */
[----:B------:R-:W-:Y:S01]  /*9fc0*/  ULDC UR25, c[0x0][0x9dc] ;  /* 0x0002770000197ab9 */ /* 0x000fe20000000800 */
[----:B------:R-:W-:Y:S01]  /*9fd0*/  ULDC UR26, c[0x0][0x288] ;  /* 0x0000a200001a7ab9 */ /* 0x000fe20000000800 */
[----:B------:R-:W-:Y:S01]  /*9fe0*/  ULDC UR20, c[0x0][0x988] ;  /* 0x0002620000147ab9 */ /* 0x000fe20000000800 */
[----:B------:R-:W-:-:S05]  /*9ff0*/  ULDC UR23, c[0x0][0x9e0] ;  /* 0x0002780000177ab9 */ /* 0x000fca0000000800 */
.L_x_4969:
[----:B------:R-:W-:-:S04]  /*a000*/  UIADD3 UR38, UR22, 0x1, URZ ;  /* 0x0000000116267890 */ /* 0x000fc8000fffe03f */
[----:B------:R-:W-:-:S04]  /*a010*/  UISETP.NE.AND UP0, UPT, UR38, 0x2, UPT ;  /* 0x000000022600788c */ /* 0x000fc8000bf05270 */
[----:B------:R-:W-:Y:S02]  /*a020*/  USEL UR6, URZ, 0x1, UP0 ;  /* 0x000000013f067887 */ /* 0x000fe40008000000 */
[----:B------:R-:W-:Y:S02]  /*a030*/  USEL UR38, UR38, URZ, UP0 ;  /* 0x0000003f26267287 */ /* 0x000fe40008000000 */
[----:B------:R-:W-:Y:S01]  /*a040*/  ULOP3.LUT UR37, UR37, UR6, URZ, 0x3c, !UPT ;  /* 0x0000000625257292 */ /* 0x000fe2000f8e3c3f */
[----:B-12---:R-:W-:Y:S11]  /*a050*/  @!P0 BRA `(.L_x_4951) ;  /* 0x0000000000048947 */ /* 0x006ff60003800000 */
[----:B------:R-:W-:Y:S01]  /*a060*/  BPT.TRAP 0x1 ;  /* 0x000000040000795c */ /* 0x000fe20000300000 */
.L_x_4951:
[----:B------:R-:W-:Y:S01]  /*a070*/  ULEA UR21, UR38, UR42, 0x3 ;  /* 0x0000002a26157291 */ /* 0x000fe2000f8e183f */
[----:B------:R-:W-:-:S05]  /*a080*/  IMAD.U32 R8, RZ, RZ, UR37 ;  /* 0x00000025ff087e24 */ /* 0x000fca000f8e00ff */
[----:B------:R-:W-:-:S04]  /*a090*/  SHF.L.U32 R8, R8, 0x1f, RZ ;  /* 0x0000001f08087819 */ /* 0x000fc800000006ff */
[----:B------:R0:W1:Y:S01]  /*a0a0*/  SYNCS.PHASECHK.TRANS64.TRYWAIT P1, [UR21+0x28c30], R8 ;  /* 0x028c3008ff0075a7 */ /* 0x0000620008020155 */
[----:B------:R-:W-:Y:S05]  /*a0b0*/  @!P0 BRA `(.L_x_4952) ;  /* 0x0000000000048947 */ /* 0x000fea0003800000 */
[----:B------:R-:W-:Y:S01]  /*a0c0*/  BPT.TRAP 0x1 ;  /* 0x000000040000795c */ /* 0x000fe20000300000 */
.L_x_4952:
[----:B-1----:R-:W-:Y:S05]  /*a0d0*/  @P1 BRA `(.L_x_4953) ;  /* 0x0000000000081947 */ /* 0x002fea0003800000 */
[----:B------:R-:W1:Y:S02]  /*a0e0*/  SYNCS.PHASECHK.TRANS64.TRYWAIT P1, [UR21+0x28c30], R8 ;  /* 0x028c3008ff0075a7 */ /* 0x000e640008020155 */
[----:B-1----:R-:W-:Y:S05]  /*a0f0*/  @!P1 BRA `(.L_x_4954) ;  /* 0x0000009c00b09947 */ /* 0x002fea0003800000 */
.L_x_4953:
[----:B------:R-:W-:Y:S01]  /*a100*/  R2UR UR18, R0 ;  /* 0x00000000001272ca */ /* 0x000fe200000e0000 */
[----:B---34-:R-:W-:Y:S01]  /*a110*/  WARPGROUP.ARRIVE ;  /* 0x00000000000079c5 */ /* 0x018fe20000000000 */
        /* <DEDUP_REMOVED lines=21> */
.L_x_4955:
[----:B------:R-:W-:Y:S01]  /*a270*/  UISETP.NE.AND UP1, UPT, UR51, URZ, UPT ;  /* 0x0000003f3300728c */ /* 0x000fe2000bf25270 */
[----:B------:R-:W-:Y:S01]  /*a280*/  VIADD R14, R185, UR44 ;  /* 0x0000002cb90e7c36 */ /* 0x000fe20008000000 */
[----:B------:R-:W2:Y:S01]  /*a290*/  LDC R13, c[0x0][0x2f0] ;  /* 0x0000bc00ff0d7b82 */ /* 0x000ea20000000800 */
[----:B------:R-:W-:-:S03]  /*a2a0*/  UISETP.NE.AND UP0, UPT, UR50, URZ, UPT ;  /* 0x0000003f3200728c */ /* 0x000fc6000bf05270 */
[----:B------:R-:W-:Y:S02]  /*a2b0*/  PLOP3.LUT P1, PT, PT, PT, UP1, 0x80, 0x0 ;  /* 0x000000000000781c */ /* 0x000fe40003f2f018 */
[----:B------:R-:W-:-:S03]  /*a2c0*/  PLOP3.LUT P2, PT, PT, PT, UP1, 0x80, 0x0 ;  /* 0x000000000000781c */ /* 0x000fc60003f4f018 */
[----:B------:R-:W-:Y:S01]  /*a2d0*/  @UP1 ULDC UR6, c[0x0][0x44c] ;  /* 0x0001130000061ab9 */ /* 0x000fe20000000800 */
[----:B------:R-:W-:-:S07]  /*a2e0*/  @UP1 ULDC UR7, c[0x0][0x450] ;  /* 0x0001140000071ab9 */ /* 0x000fce0000000800 */
[----:B-1----:R-:W-:Y:S01]  /*a2f0*/  @P1 IMAD.HI.U32 R5, R14, UR6, RZ ;  /* 0x000000060e051c27 */ /* 0x002fe2000f8e00ff */
[----:B------:R-:W-:Y:S01]  /*a300*/  UIADD3 UR6, UR21, 0x28c40, URZ ;  /* 0x00028c4015067890 */ /* 0x000fe2000fffe03f */
[----:B------:R-:W-:-:S03]  /*a310*/  PLOP3.LUT P1, PT, PT, PT, UP0, 0x40, 0x0 ;  /* 0x000000000000781c */ /* 0x000fc60003f2e808 */
[----:B------:R-:W-:Y:S01]  /*a320*/  @P2 SHF.R.U32.HI R14, RZ, UR7, R5 ;  /* 0x00000007ff0e2c19 */ /* 0x000fe20008011605 */
[----:B------:R-:W-:Y:S01]  /*a330*/  IMAD.SHL.U32 R5, R12, 0x40, RZ ;  /* 0x000000400c057824 */ /* 0x000fe200078e00ff */
[----:B------:R-:W-:-:S03]  /*a340*/  UPRMT UR6, UR40, 0x654, UR6 ;  /* 0x0000065428067896 */ /* 0x000fc60008000006 */
[----:B------:R-:W1:Y:S01]  /*a350*/  SHFL.IDX PT, R192, R14, RZ, 0x1c1f ;  /* 0x001c1fff0ec07589 */ /* 0x000e6200000e0000 */
[----:B------:R-:W-:-:S05]  /*a360*/  IADD3 R6, -R2, 0x1, -R5 ;  /* 0x0000000102067810 */ /* 0x000fca0007ffe905 */
[----:B--2---:R-:W-:Y:S01]  /*a370*/  IMAD R6, R13, UR49, R6 ;  /* 0x000000310d067c24 */ /* 0x004fe2000f8e0206 */
[----:B------:R-:W-:Y:S01]  /*a380*/  SYNCS.ARRIVE.TRANS64.RED.A1T0 RZ, [UR6], RZ ;  /* 0x000000ffffff79a7 */ /* 0x000fe20008100406 */
[----:B------:R-:W-:Y:S02]  /*a390*/  ULOP3.LUT UR6, URZ, UR25, URZ, 0x33, !UPT ;  /* 0x000000193f067292 */ /* 0x000fe4000f8e333f */
[----:B------:R-:W-:-:S04]  /*a3a0*/  VIADD R6, R6, -UR26 ;  /* 0x8000001a06067c36 */ /* 0x000fc80008000000 */
[C---:B------:R-:W-:Y:S02]  /*a3b0*/  VIADD R21, R6.reuse, UR23 ;  /* 0x0000001706157c36 */ /* 0x040fe40008000000 */
[----:B------:R-:W-:Y:S02]  /*a3c0*/  VIADD R191, R6, UR6 ;  /* 0x0000000606bf7c36 */ /* 0x000fe40008000000 */
[--C-:B-1----:R-:W-:Y:S02]  /*a3d0*/  IMAD.IADD R15, R21, 0x1, R192.reuse ;  /* 0x00000001150f7824 */ /* 0x102fe400078e02c0 */
[----:B------:R-:W-:Y:S01]  /*a3e0*/  IMAD.IADD R20, R191, 0x1, R192 ;  /* 0x00000001bf147824 */ /* 0x000fe200078e02c0 */
[----:B------:R-:W-:Y:S06]  /*a3f0*/  @P1 BRA `(.L_x_4956) ;  /* 0x00000000005c1947 */ /* 0x000fec0003800000 */
[----:B------:R-:W-:Y:S01]  /*a400*/  IMAD R6, R13, UR49, R192 ;  /* 0x000000310d067c24 */ /* 0x000fe2000f8e02c0 */
[----:B------:R-:W-:Y:S03]  /*a410*/  BSSY B0, `(.L_x_4957) ;  /* 0x0000011000007945 */ /* 0x000fe60003800000 */
[----:B------:R-:W-:-:S05]  /*a420*/  VIADD R11, R6, -UR26 ;  /* 0x8000001a060b7c36 */ /* 0x000fca0008000000 */
        /* <DEDUP_REMOVED lines=10> */
.L_x_4958:
[----:B------:R-:W-:-:S05]  /*a4d0*/  IMAD.U32 R192, RZ, RZ, UR24 ;  /* 0x00000018ffc07e24 */ /* 0x000fca000f8e00ff */
[----:B------:R-:W-:-:S13]  /*a4e0*/  ISETP.NE.AND P1, PT, R192, 0x1, PT ;  /* 0x00000001c000780c */ /* 0x000fda0003f25270 */
[----:B------:R-:W1:Y:S02]  /*a4f0*/  @P1 LDC.64 R6, c[0x0][0x9e8] ;  /* 0x00027a00ff061b82 */ /* 0x000e640000000a00 */
[----:B-1----:R-:W-:-:S05]  /*a500*/  @P1 IMAD.HI.U32 R6, R11, R6, RZ ;  /* 0x000000060b061227 */ /* 0x002fca00078e00ff */
[----:B------:R-:W-:-:S07]  /*a510*/  @P1 SHF.R.U32.HI R11, RZ, R7, R6 ;  /* 0x00000007ff0b1219 */ /* 0x000fce0000011606 */
.L_x_4959:
[----:B------:R-:W-:Y:S05]  /*a520*/  BSYNC B0 ;  /* 0x0000000000007941 */ /* 0x000fea0003800000 */
.L_x_4957:
[----:B------:R-:W-:-:S04]  /*a530*/  IMAD R11, R11, R192, -R5 ;  /* 0x000000c00b0b7224 */ /* 0x000fc800078e0a05 */
[----:B------:R-:W-:-:S05]  /*a540*/  IMAD.IADD R11, R11, 0x1, -R2 ;  /* 0x000000010b0b7824 */ /* 0x000fca00078e0a02 */
[----:B------:R-:W-:Y:S02]  /*a550*/  VIADDMNMX R15, R11, R192, R15, PT ;  /* 0x000000c00b0f7246 */ /* 0x000fe4000380010f */
[----:B------:R-:W-:-:S07]  /*a560*/  VIMNMX R20, R20, R11, !PT ;  /* 0x0000000b14147248 */ /* 0x000fce0007fe0100 */
.L_x_4956:
        /* <DEDUP_REMOVED lines=8> */
[----:B------:R-:W-:Y:S02]  /*a5f0*/  ISETP.GT.AND P4, PT, R20, 0x18, P1 ;  /* 0x000000181400780c */ /* 0x000fe40000f84270 */
[----:B------:R-:W-:Y:S02]  /*a600*/  FSEL R11, R152, -INF , !P5 ;  /* 0xff800000980b7808 */ /* 0x000fe40006800000 */
[----:B------:R-:W-:Y:S02]  /*a610*/  ISETP.LT.OR P4, PT, R15, 0x19, P4 ;  /* 0x000000190f00780c */ /* 0x000fe40002781670 */
[C---:B------:R-:W-:Y:S02]  /*a620*/  ISETP.GT.AND P6, PT, R20.reuse, 0x8, P1 ;  /* 0x000000081400780c */ /* 0x040fe40000fc4270 */
[----:B------:R-:W-:-:S02]  /*a630*/  ISETP.GT.AND P2, PT, R20, 0x9, P1 ;  /* 0x000000091400780c */ /* 0x000fc40000f44270 */
[C---:B------:R-:W-:Y:S01]  /*a640*/  ISETP.GT.AND P3, PT, R20.reuse, 0x10, P1 ;  /* 0x000000101400780c */ /* 0x040fe20000f64270 */
[----:B-1----:R-:W-:Y:S01]  /*a650*/  IMAD.IADD R14, R21, 0x1, R6 ;  /* 0x00000001150e7824 */ /* 0x002fe200078e0206 */
[----:B------:R-:W-:Y:S02]  /*a660*/  ISETP.GT.AND P5, PT, R20, 0x11, P1 ;  /* 0x000000111400780c */ /* 0x000fe40000fa4270 */
        /* <DEDUP_REMOVED lines=32> */
[----:B------:R-:W-:Y:S02]  /*a870*/  ISETP.LT.OR P5, PT, R15, 0x3a, P5 ;  /* 0x0000003a0f00780c */ /* 0x000fe40002fa1670 */
[----:B------:R-:W-:-:S02]  /*a880*/  IADD3 R15, R191, R6, RZ ;  /* 0x00000006bf0f7210 */ /* 0x000fc40007ffe0ff */
[----:B------:R-:W-:Y:S02]  /*a890*/  FSEL R176, R176, -INF , !P6 ;  /* 0xff800000b0b07808 */ /* 0x000fe40007000000 */
[----:B------:R-:W-:Y:S02]  /*a8a0*/  FSEL R177, R177, -INF , !P2 ;  /* 0xff800000b1b17808 */ /* 0x000fe40005000000 */
[----:B------:R-:W-:Y:S02]  /*a8b0*/  FSEL R180, R180, -INF , !P3 ;  /* 0xff800000b4b47808 */ /* 0x000fe40005800000 */
[----:B------:R-:W-:Y:S01]  /*a8c0*/  FSEL R181, R181, -INF , !P5 ;  /* 0xff800000b5b57808 */ /* 0x000fe20006800000 */
        /* <DEDUP_REMOVED lines=14> */
.L_x_4962:
[----:B------:R-:W-:-:S05]  /*a9b0*/  IMAD.U32 R20, RZ, RZ, UR24 ;  /* 0x00000018ff147e24 */ /* 0x000fca000f8e00ff */
[----:B------:R-:W-:-:S13]  /*a9c0*/  ISETP.NE.AND P2, PT, R20, 0x1, PT ;  /* 0x000000011400780c */ /* 0x000fda0003f45270 */
[----:B------:R-:W1:Y:S02]  /*a9d0*/  @P2 LDC.64 R6, c[0x0][0x9e8] ;  /* 0x00027a00ff062b82 */ /* 0x000e640000000a00 */
[----:B-1----:R-:W-:-:S05]  /*a9e0*/  @P2 IMAD.HI.U32 R6, R13, R6, RZ ;  /* 0x000000060d062227 */ /* 0x002fca00078e00ff */
[----:B------:R-:W-:-:S07]  /*a9f0*/  @P2 SHF.R.U32.HI R13, RZ, R7, R6 ;  /* 0x00000007ff0d2219 */ /* 0x000fce0000011606 */
.L_x_4963:
[----:B------:R-:W-:Y:S05]  /*aa00*/  BSYNC B0 ;  /* 0x0000000000007941 */ /* 0x000fea0003800000 */
.L_x_4961:
[----:B------:R-:W-:-:S04]  /*aa10*/  IMAD R5, R13, R20, -R5 ;  /* 0x000000140d057224 */ /* 0x000fc800078e0a05 */
[----:B------:R-:W-:-:S05]  /*aa20*/  IMAD.IADD R5, R5, 0x1, -R2 ;  /* 0x0000000105057824 */ /* 0x000fca00078e0a02 */
[----:B------:R-:W-:Y:S02]  /*aa30*/  VIADDMNMX R14, R5, R20, R14, PT ;  /* 0x00000014050e7246 */ /* 0x000fe4000380010e */
[----:B------:R-:W-:-:S07]  /*aa40*/  VIMNMX R15, R15, R5, !PT ;  /* 0x000000050f0f7248 */ /* 0x000fce0007fe0100 */
.L_x_4960:
[----:B------:R-:W-:Y:S01]  /*aa50*/  FMNMX.FTZ R6, R11, R10, !PT ;  /* 0x0000000a0b067209 */ /* 0x000fe20007810000 */
[----:B------:R-:W-:Y:S01]  /*aa60*/  UMOV UR10, UR20 ;  /* 0x00000014000a7c82 */ /* 0x000fe20008000000 */
[----:B------:R-:W-:Y:S02]  /*aa70*/  ISETP.GT.AND P3, PT, R15, RZ, P1 ;  /* 0x000000ff0f00720c */ /* 0x000fe40000f64270 */
        /* <DEDUP_REMOVED lines=29> */
[C---:B------:R-:W-:Y:S02]  /*ac50*/  ISETP.GT.AND P6, PT, R15.reuse, 0x18, P1 ;  /* 0x000000180f00780c */ /* 0x040fe40000fc4270 */
[----:B------:R-:W-:Y:S01]  /*ac60*/  ISETP.LT.OR P4, PT, R14, 0x12, P4 ;  /* 0x000000120e00780c */ /* 0x000fe20002781670 */
[----:B------:R-:W1:Y:S01]  /*ac70*/  SHFL.BFLY PT, R5, R6, 0x2, 0x1f ;  /* 0x0c401f0006057f89 */ /* 0x000e6200000e0000 */
[----:B------:R-:W-:Y:S02]  /*ac80*/  FSEL R162, R162, -INF , !P5 ;  /* 0xff800000a2a27808 */ /* 0x000fe40006800000 */
[----:B------:R-:W-:Y:S02]  /*ac90*/  ISETP.GT.AND P2, PT, R15, 0x19, P1 ;  /* 0x000000190f00780c */ /* 0x000fe40000f44270 */
[----:B------:R-:W-:-:S02]  /*aca0*/  ISETP.LT.OR P6, PT, R14, 0x19, P6 ;  /* 0x000000190e00780c */ /* 0x000fc400037c1670 */
[----:B------:R-:W-:Y:S02]  /*acb0*/  FSEL R163, R163, -INF , !P4 ;  /* 0xff800000a3a37808 */ /* 0x000fe40006000000 */
[C---:B------:R-:W-:Y:S02]  /*acc0*/  ISETP.GT.AND P3, PT, R15.reuse, 0x20, P1 ;  /* 0x000000200f00780c */ /* 0x040fe40000f64270 */
[----:B------:R-:W-:Y:S02]  /*acd0*/  FSEL R166, R166, -INF , !P6 ;  /* 0xff800000a6a67808 */ /* 0x000fe40007000000 */
[C---:B------:R-:W-:Y:S02]  /*ace0*/  ISETP.LT.OR P2, PT, R14.reuse, 0x1a, P2 ;  /* 0x0000001a0e00780c */ /* 0x040fe40001741670 */
[----:B------:R-:W-:Y:S02]  /*acf0*/  ISETP.LT.OR P3, PT, R14, 0x21, P3 ;  /* 0x000000210e00780c */ /* 0x000fe40001f61670 */
[----:B------:R-:W-:-:S02]  /*ad00*/  ISETP.GT.AND P5, PT, R15, 0x21, P1 ;  /* 0x000000210f00780c */ /* 0x000fc40000fa4270 */
[----:B------:R-:W-:Y:S02]  /*ad10*/  FSEL R167, R167, -INF , !P2 ;  /* 0xff800000a7a77808 */ /* 0x000fe40005000000 */
[----:B------:R-:W-:Y:S02]  /*ad20*/  FSEL R170, R170, -INF , !P3 ;  /* 0xff800000aaaa7808 */ /* 0x000fe40005800000 */
[C---:B------:R-:W-:Y:S02]  /*ad30*/  ISETP.GT.AND P4, PT, R15.reuse, 0x28, P1 ;  /* 0x000000280f00780c */ /* 0x040fe40000f84270 */
[----:B-1----:R-:W-:Y:S02]  /*ad40*/  FMNMX.FTZ R7, R6, R5, !PT ;  /* 0x0000000506077209 */ /* 0x002fe40007810000 */
[----:B------:R-:W-:Y:S02]  /*ad50*/  FMNMX.FTZ R6, R154, R9, !PT ;  /* 0x000000099a067209 */ /* 0x000fe40007810000 */
[----:B------:R-:W-:Y:S01]  /*ad60*/  ISETP.LT.OR P5, PT, R14, 0x22, P5 ;  /* 0x000000220e00780c */ /* 0x000fe20002fa1670 */
[----:B------:R-:W1:Y:S01]  /*ad70*/  SHFL.BFLY PT, R20, R7, 0x1, 0x1f ;  /* 0x0c201f0007147f89 */ /* 0x000e6200000e0000 */
[----:B------:R-:W-:-:S02]  /*ad80*/  ISETP.GT.AND P6, PT, R15, 0x29, P1 ;  /* 0x000000290f00780c */ /* 0x000fc40000fc4270 */
[----:B------:R-:W-:Y:S02]  /*ad90*/  ISETP.LT.OR P4, PT, R14, 0x29, P4 ;  /* 0x000000290e00780c */ /* 0x000fe40002781670 */
[----:B------:R-:W-:Y:S02]  /*ada0*/  FSEL R171, R171, -INF , !P5 ;  /* 0xff800000abab7808 */ /* 0x000fe40006800000 */
[C---:B------:R-:W-:Y:S02]  /*adb0*/  ISETP.GT.AND P2, PT, R15.reuse, 0x30, P1 ;  /* 0x000000300f00780c */ /* 0x040fe40000f44270 */
[----:B------:R-:W-:Y:S02]  /*adc0*/  FSEL R174, R174, -INF , !P4 ;  /* 0xff800000aeae7808 */ /* 0x000fe40006000000 */
[----:B------:R-:W-:Y:S02]  /*add0*/  ISETP.LT.OR P6, PT, R14, 0x2a, P6 ;  /* 0x0000002a0e00780c */ /* 0x000fe400037c1670 */
[----:B------:R-:W-:-:S02]  /*ade0*/  ISETP.GT.AND P5, PT, R15, 0x31, P1 ;  /* 0x000000310f00780c */ /* 0x000fc40000fa4270 */
[C---:B------:R-:W-:Y:S02]  /*adf0*/  ISETP.LT.OR P2, PT, R14.reuse, 0x31, P2 ;  /* 0x000000310e00780c */ /* 0x040fe40001741670 */
[----:B------:R-:W-:Y:S02]  /*ae00*/  FSEL R175, R175, -INF , !P6 ;  /* 0xff800000afaf7808 */ /* 0x000fe40007000000 */
[----:B------:R-:W-:Y:S02]  /*ae10*/  ISETP.GT.AND P4, PT, R15, 0x38, P1 ;  /* 0x000000380f00780c */ /* 0x000fe40000f84270 */
[----:B------:R-:W-:Y:S02]  /*ae20*/  ISETP.LT.OR P5, PT, R14, 0x32, P5 ;  /* 0x000000320e00780c */ /* 0x000fe40002fa1670 */
[----:B------:R-:W-:Y:S02]  /*ae30*/  FSEL R178, R178, -INF , !P2 ;  /* 0xff800000b2b27808 */ /* 0x000fe40005000000 */
[----:B-1----:R-:W-:-:S02]  /*ae40*/  FMNMX.FTZ R5, R7, R20, !PT ;  /* 0x0000001407057209 */ /* 0x002fc40007810000 */
[----:B------:R-:W-:Y:S02]  /*ae50*/  FMNMX.FTZ R7, R155, R6, !PT ;  /* 0x000000069b077209 */ /* 0x000fe40007810000 */
[C---:B------:R-:W-:Y:S01]  /*ae60*/  FSETP.NEU.FTZ.AND P3, PT, R5.reuse, -INF , PT ;  /* 0xff8000000500780b */ /* 0x040fe20003f7d000 */
[----:B------:R-:W-:Y:S01]  /*ae70*/  FMUL.FTZ R20, R5, UR10 ;  /* 0x0000000a05147c20 */ /* 0x000fe20008410000 */
[----:B------:R-:W-:Y:S02]  /*ae80*/  FMNMX.FTZ R6, R158, R7, !PT ;  /* 0x000000079e067209 */ /* 0x000fe40007810000 */
[----:B------:R-:W-:Y:S02]  /*ae90*/  ISETP.GT.AND P1, PT, R15, 0x39, P1 ;  /* 0x000000390f00780c */ /* 0x000fe40000f24270 */
[----:B------:R-:W-:Y:S02]  /*aea0*/  FMNMX.FTZ R7, R159, R6, !PT ;  /* 0x000000069f077209 */ /* 0x000fe40007810000 */
[----:B------:R-:W-:-:S02]  /*aeb0*/  FSEL R20, R20, RZ, P3 ;  /* 0x000000ff14147208 */ /* 0x000fc40001800000 */
[----:B------:R-:W-:Y:S02]  /*aec0*/  FMNMX.FTZ R6, R162, R7, !PT ;  /* 0x00000007a2067209 */ /* 0x000fe40007810000 */
[----:B------:R-:W-:Y:S01]  /*aed0*/  ISETP.LT.OR P4, PT, R14, 0x39, P4 ;  /* 0x000000390e00780c */ /* 0x000fe20002781670 */
[--C-:B------:R-:W-:Y:S01]  /*aee0*/  FFMA.FTZ R152, R11, UR10, -R20.reuse ;  /* 0x0000000a0b987c23 */ /* 0x100fe20008010814 */
[----:B------:R-:W-:Y:S01]  /*aef0*/  FMNMX.FTZ R7, R163, R6, !PT ;  /* 0x00000006a3077209 */ /* 0x000fe20007810000 */
[--C-:B------:R-:W-:Y:S01]  /*af00*/  FFMA.FTZ R15, R164, UR10, -R20.reuse ;  /* 0x0000000aa40f7c23 */ /* 0x100fe20008010814 */
[----:B------:R-:W-:Y:S01]  /*af10*/  FSEL R179, R179, -INF , !P5 ;  /* 0xff800000b3b37808 */ /* 0x000fe20006800000 */
[--C-:B------:R-:W-:Y:S01]  /*af20*/  FFMA.FTZ R164, R169, UR10, -R20.reuse ;  /* 0x0000000aa9a47c23 */ /* 0x100fe20008010814 */
[----:B------:R-:W-:Y:S01]  /*af30*/  FMNMX.FTZ R6, R166, R7, !PT ;  /* 0x00000007a6067209 */ /* 0x000fe20007810000 */
[----:B------:R-:W-:Y:S01]  /*af40*/  MUFU.EX2 R152, R152 ;  /* 0x0000009800987308 */ /* 0x000fe20000000800 */
[----:B------:R-:W-:Y:S01]  /*af50*/  ISETP.LT.OR P1, PT, R14, 0x3a, P1 ;  /* 0x0000003a0e00780c */ /* 0x000fe20000f21670 */
[--C-:B------:R-:W-:Y:S01]  /*af60*/  FFMA.FTZ R14, R157, UR10, -R20.reuse ;  /* 0x0000000a9d0e7c23 */ /* 0x100fe20008010814 */
[----:B------:R-:W-:Y:S01]  /*af70*/  FMNMX.FTZ R7, R167, R6, !PT ;  /* 0x00000006a7077209 */ /* 0x000fe20007810000 */
[--C-:B------:R-:W-:Y:S01]  /*af80*/  FFMA.FTZ R173, R173, UR10, -R20.reuse ;  /* 0x0000000aadad7c23 */ /* 0x100fe20008010814 */
[----:B------:R-:W-:Y:S01]  /*af90*/  FSEL R182, R182, -INF , !P4 ;  /* 0xff800000b6b67808 */ /* 0x000fe20006000000 */
[----:B------:R-:W-:Y:S01]  /*afa0*/  IMAD.MOV R169, RZ, RZ, -R17 ;  /* 0x000000ffffa97224 */ /* 0x000fe200078e0a11 */
[----:B------:R-:W-:Y:S01]  /*afb0*/  FMNMX.FTZ R6, R170, R7, !PT ;  /* 0x00000007aa067209 */ /* 0x000fe20007810000 */
[--C-:B------:R-:W-:Y:S01]  /*afc0*/  FFMA.FTZ R7, R153, UR10, -R20.reuse ;  /* 0x0000000a99077c23 */ /* 0x100fe20008010814 */
[----:B------:R-:W-:Y:S01]  /*afd0*/  FSEL R183, R183, -INF , !P1 ;  /* 0xff800000b7b77808 */ /* 0x000fe20004800000 */
[----:B------:R-:W-:Y:S01]  /*afe0*/  MUFU.EX2 R14, R14 ;  /* 0x0000000e000e7308 */ /* 0x000fe20000000800 */
[----:B------:R-:W-:Y:S01]  /*aff0*/  FMNMX.FTZ R11, R171, R6, !PT ;  /* 0x00000006ab0b7209 */ /* 0x000fe20007810000 */
[--C-:B------:R-:W-:Y:S01]  /*b000*/  FFMA.FTZ R21, R168, UR10, -R20.reuse ;  /* 0x0000000aa8157c23 */ /* 0x100fe20008010814 */
[----:B------:R-:W-:Y:S01]  /*b010*/  FSEL R157, R5, RZ, P3 ;  /* 0x000000ff059d7208 */ /* 0x000fe20001800000 */
[--C-:B------:R-:W-:Y:S01]  /*b020*/  FFMA.FTZ R180, R180, UR10, -R20.reuse ;  /* 0x0000000ab4b47c23 */ /* 0x100fe20008010814 */
[----:B------:R-:W-:Y:S01]  /*b030*/  FMNMX.FTZ R6, R174, R11, !PT ;  /* 0x0000000bae067209 */ /* 0x000fe20007810000 */
[--C-:B------:R-:W-:Y:S01]  /*b040*/  FFMA.FTZ R11, R156, UR10, -R20.reuse ;  /* 0x0000000a9c0b7c23 */ /* 0x100fe20008010814 */
[----:B------:R-:W-:Y:S01]  /*b050*/  FFMA.FTZ R156, R160, UR10, -R20 ;  /* 0x0000000aa09c7c23 */ /* 0x000fe20008010814 */
[----:B------:R-:W-:Y:S01]  /*b060*/  FADD.FTZ R157, -R157, R10 ;  /* 0x0000000a9d9d7221 */ /* 0x000fe20000010100 */
[----:B------:R-:W-:Y:S01]  /*b070*/  FMNMX.FTZ R13, R175, R6, !PT ;  /* 0x00000006af0d7209 */ /* 0x000fe20007810000 */
[--C-:B------:R-:W-:Y:S01]  /*b080*/  FFMA.FTZ R160, R165, UR10, -R20.reuse ;  /* 0x0000000aa5a07c23 */ /* 0x100fe20008010814 */
[----:B------:R-:W-:Y:S01]  /*b090*/  MUFU.EX2 R7, R7 ;  /* 0x0000000700077308 */ /* 0x000fe20000000800 */
[----:B------:R-:W-:Y:S01]  /*b0a0*/  FMUL.FTZ R157, R157, UR10 ;  /* 0x0000000a9d9d7c20 */ /* 0x000fe20008410000 */
[----:B------:R-:W-:Y:S01]  /*b0b0*/  FMNMX.FTZ R6, R178, R13, !PT ;  /* 0x0000000db2067209 */ /* 0x000fe20007810000 */
[----:B------:R-:W-:Y:S01]  /*b0c0*/  FFMA.FTZ R168, R177, UR10, -R20 ;  /* 0x0000000ab1a87c23 */ /* 0x000fe20008010814 */
[----:B------:R-:W-:Y:S01]  /*b0d0*/  ISETP.NE.AND P2, PT, R2, R169, PT ;  /* 0x000000a90200720c */ /* 0x000fe20003f45270 */
[----:B------:R-:W-:Y:S01]  /*b0e0*/  IMAD.U32 R177, RZ, RZ, UR22 ;  /* 0x00000016ffb17e24 */ /* 0x000fe2000f8e00ff */
[----:B------:R-:W-:-:S02]  /*b0f0*/  FMNMX.FTZ R13, R179, R6, !PT ;  /* 0x00000006b30d7209 */ /* 0x000fc40007810000 */
[----:B------:R-:W1:Y:S02]  /*b100*/  MUFU.EX2 R157, R157 ;  /* 0x0000009d009d7308 */ /* 0x000e640000000800 */
[----:B------:R-:W-:Y:S01]  /*b110*/  FMNMX.FTZ R6, R182, R13, !PT ;  /* 0x0000000db6067209 */ /* 0x000fe20007810000 */
[--C-:B------:R-:W-:Y:S01]  /*b120*/  FFMA.FTZ R13, R161, UR10, -R20.reuse ;  /* 0x0000000aa10d7c23 */ /* 0x100fe20008010814 */
[----:B------:R-:W-:Y:S02]  /*b130*/  FFMA.FTZ R161, R176, UR10, -R20 ;  /* 0x0000000ab0a17c23 */ /* 0x000fe40008010814 */
[----:B------:R-:W-:Y:S02]  /*b140*/  FMNMX.FTZ R6, R183, R6, !PT ;  /* 0x00000006b7067209 */ /* 0x000fe40007810000 */
[----:B------:R-:W2:Y:S03]  /*b150*/  MUFU.EX2 R11, R11 ;  /* 0x0000000b000b7308 */ /* 0x000ea60000000800 */
[----:B------:R-:W3:Y:S05]  /*b160*/  SHFL.BFLY PT, R153, R6, 0x2, 0x1f ;  /* 0x0c401f0006997f89 */ /* 0x000eea00000e0000 */
[----:B------:R-:W4:Y:S01]  /*b170*/  MUFU.EX2 R156, R156 ;  /* 0x0000009c009c7308 */ /* 0x000f220000000800 */
[----:B-1----:R-:W-:Y:S01]  /*b180*/  FFMA.FTZ R176, R157, R3, R152 ;  /* 0x000000039db07223 */ /* 0x002fe20000010098 */
[----:B------:R-:W-:Y:S01]  /*b190*/  F2FP.BF16.F32.PACK_AB R152, R7, R152 ;  /* 0x000000980798723e */ /* 0x000fe200000010ff */
[-C--:B------:R-:W-:Y:S01]  /*b1a0*/  FMUL.FTZ R24, R24, R157.reuse ;  /* 0x0000009d18187220 */ /* 0x080fe20000410000 */
[-C--:B------:R-:W-:Y:S01]  /*b1b0*/  FMUL.FTZ R25, R25, R157.reuse ;  /* 0x0000009d19197220 */ /* 0x080fe20000410000 */
[----:B------:R-:W-:Y:S01]  /*b1c0*/  FADD.FTZ R176, R7, R176 ;  /* 0x000000b007b07221 */ /* 0x000fe20000010000 */
        /* <DEDUP_REMOVED lines=10> */
[----:B------:R-:W5:Y:S01]  /*b270*/  MUFU.EX2 R15, R15 ;  /* 0x0000000f000f7308 */ /* 0x000f620000000800 */
[-C--:B------:R-:W-:Y:S01]  /*b280*/  FMUL.FTZ R45, R45, R157.reuse ;  /* 0x0000009d2d2d7220 */ /* 0x080fe20000410000 */
[----:B------:R-:W-:Y:S01]  /*b290*/  FMUL.FTZ R48, R48, R157 ;  /* 0x0000009d30307220 */ /* 0x000fe20000410000 */
[----:B---3--:R-:W-:Y:S01]  /*b2a0*/  FMNMX.FTZ R165, R6, R153, !PT ;  /* 0x0000009906a57209 */ /* 0x008fe20007810000 */
[--C-:B------:R-:W-:Y:S01]  /*b2b0*/  FFMA.FTZ R153, R172, UR10, -R20.reuse ;  /* 0x0000000aac997c23 */ /* 0x100fe20008010814 */
[----:B------:R-:W-:Y:S01]  /*b2c0*/  FFMA.FTZ R172, R181, UR10, -R20 ;  /* 0x0000000ab5ac7c23 */ /* 0x000fe20008010814 */
[-C--:B------:R-:W-:Y:S01]  /*b2d0*/  FMUL.FTZ R49, R49, R157.reuse ;  /* 0x0000009d31317220 */ /* 0x080fe20000410000 */
[-C--:B------:R-:W-:Y:S01]  /*b2e0*/  FMUL.FTZ R52, R52, R157.reuse ;  /* 0x0000009d34347220 */ /* 0x080fe20000410000 */
[----:B------:R-:W3:Y:S01]  /*b2f0*/  SHFL.BFLY PT, R6, R165, 0x1, 0x1f ;  /* 0x0c201f00a5067f89 */ /* 0x000ee200000e0000 */
[----:B------:R2:W-:Y:S01]  /*b300*/  MUFU.EX2 R10, R173 ;  /* 0x000000ad000a7308 */ /* 0x0005e20000000800 */
        /* <DEDUP_REMOVED lines=8> */
[----:B--2---:R-:W-:Y:S01]  /*b390*/  FADD.FTZ R173, R11, R176 ;  /* 0x000000b00bad7221 */ /* 0x004fe20000010000 */
[-C--:B------:R-:W-:Y:S01]  /*b3a0*/  FMUL.FTZ R68, R68, R157.reuse ;  /* 0x0000009d44447220 */ /* 0x080fe20000410000 */
[-C--:B------:R-:W-:Y:S01]  /*b3b0*/  FMUL.FTZ R69, R69, R157.reuse ;  /* 0x0000009d45457220 */ /* 0x080fe20000410000 */
[-C--:B------:R-:W-:Y:S01]  /*b3c0*/  FMUL.FTZ R72, R72, R157.reuse ;  /* 0x0000009d48487220 */ /* 0x080fe20000410000 */
[----:B------:R-:W-:Y:S01]  /*b3d0*/  FADD.FTZ R173, R14, R173 ;  /* 0x000000ad0ead7221 */ /* 0x000fe20000010000 */
[-C--:B------:R-:W-:Y:S01]  /*b3e0*/  FMUL.FTZ R73, R73, R157.reuse ;  /* 0x0000009d49497220 */ /* 0x080fe20000410000 */
[-C--:B------:R-:W-:Y:S01]  /*b3f0*/  FMUL.FTZ R76, R76, R157.reuse ;  /* 0x0000009d4c4c7220 */ /* 0x080fe20000410000 */
[----:B------:R-:W2:Y:S01]  /*b400*/  MUFU.EX2 R21, R21 ;  /* 0x0000001500157308 */ /* 0x000ea20000000800 */
[-C--:B------:R-:W-:Y:S01]  /*b410*/  FMUL.FTZ R77, R77, R157.reuse ;  /* 0x0000009d4d4d7220 */ /* 0x080fe20000410000 */
[-C--:B------:R-:W-:Y:S01]  /*b420*/  FMUL.FTZ R80, R80, R157.reuse ;  /* 0x0000009d50507220 */ /* 0x080fe20000410000 */
[-C--:B------:R-:W-:Y:S01]  /*b430*/  FMUL.FTZ R81, R81, R157.reuse ;  /* 0x0000009d51517220 */ /* 0x080fe20000410000 */
[-C--:B------:R-:W-:Y:S01]  /*b440*/  FMUL.FTZ R84, R84, R157.reuse ;  /* 0x0000009d54547220 */ /* 0x080fe20000410000 */
[-C--:B------:R-:W-:Y:S01]  /*b450*/  FMUL.FTZ R85, R85, R157.reuse ;  /* 0x0000009d55557220 */ /* 0x080fe20000410000 */
[-C--:B------:R-:W-:Y:S01]  /*b460*/  FMUL.FTZ R88, R88, R157.reuse ;  /* 0x0000009d58587220 */ /* 0x080fe20000410000 */
[----:B---3--:R-:W-:Y:S01]  /*b470*/  FMNMX.FTZ R6, R165, R6, !PT ;  /* 0x00000006a5067209 */ /* 0x008fe20007810000 */
[----:B------:R-:W3:Y:S01]  /*b480*/  MUFU.EX2 R164, R164 ;  /* 0x000000a400a47308 */ /* 0x000ee20000000800 */
[-C--:B------:R-:W-:Y:S01]  /*b490*/  FMUL.FTZ R89, R89, R157.reuse ;  /* 0x0000009d59597220 */ /* 0x080fe20000410000 */
[-C--:B------:R-:W-:Y:S01]  /*b4a0*/  FMUL.FTZ R92, R92, R157.reuse ;  /* 0x0000009d5c5c7220 */ /* 0x080fe20000410000 */
[C---:B------:R-:W-:Y:S01]  /*b4b0*/  FSETP.NEU.FTZ.AND P1, PT, R6.reuse, -INF , PT ;  /* 0xff8000000600780b */ /* 0x040fe20003f3d000 */
[----:B------:R-:W-:Y:S01]  /*b4c0*/  FMUL.FTZ R3, R6, UR10 ;  /* 0x0000000a06037c20 */ /* 0x000fe20008410000 */
[-C--:B------:R-:W-:Y:S01]  /*b4d0*/  FMUL.FTZ R93, R93, R157.reuse ;  /* 0x0000009d5d5d7220 */ /* 0x080fe20000410000 */
[-C--:B------:R-:W-:Y:S01]  /*b4e0*/  FMUL.FTZ R96, R96, R157.reuse ;  /* 0x0000009d60607220 */ /* 0x080fe20000410000 */
[----:B------:R-:W-:Y:S01]  /*b4f0*/  FSEL R20, R6, RZ, P1 ;  /* 0x000000ff06147208 */ /* 0x000fe20000800000 */
[----:B------:R4:W-:Y:S01]  /*b500*/  MUFU.EX2 R165, R180 ;  /* 0x000000b400a57308 */ /* 0x0009e20000000800 */
[----:B------:R-:W-:Y:S01]  /*b510*/  FSEL R3, R3, RZ, P1 ;  /* 0x000000ff03037208 */ /* 0x000fe20000800000 */
[-C--:B------:R-:W-:Y:S01]  /*b520*/  FMUL.FTZ R97, R97, R157.reuse ;  /* 0x0000009d61617220 */ /* 0x080fe20000410000 */
[-C--:B------:R-:W-:Y:S01]  /*b530*/  FMUL.FTZ R100, R100, R157.reuse ;  /* 0x0000009d64647220 */ /* 0x080fe20000410000 */
[----:B------:R-:W-:Y:S01]  /*b540*/  FADD.FTZ R20, -R20, R9 ;  /* 0x0000000914147221 */ /* 0x000fe20000010100 */
[----:B------:R-:W-:Y:S01]  /*b550*/  FMUL.FTZ R101, R101, R157 ;  /* 0x0000009d65657220 */ /* 0x000fe20000410000 */
[----:B------:R-:W-:Y:S01]  /*b560*/  FFMA.FTZ R169, R154, UR10, -R3 ;  /* 0x0000000a9aa97c23 */ /* 0x000fe20008010803 */
[----:B------:R-:W-:Y:S01]  /*b570*/  @!P2 IMAD R154, R177, 0x40, R16 ;  /* 0x00000040b19aa824 */ /* 0x000fe200078e0210 */
[----:B------:R-:W3:Y:S01]  /*b580*/  MUFU.EX2 R153, R153 ;  /* 0x0000009900997308 */ /* 0x000ee20000000800 */
[----:B----4-:R-:W-:Y:S01]  /*b590*/  FADD.FTZ R180, R156, R173 ;  /* 0x000000ad9cb47221 */ /* 0x010fe20000010000 */
[----:B------:R-:W-:Y:S01]  /*b5a0*/  FMUL.FTZ R20, R20, UR10 ;  /* 0x0000000a14147c20 */ /* 0x000fe20008410000 */
[--C-:B------:R-:W-:Y:S01]  /*b5b0*/  FFMA.FTZ R176, R155, UR10, -R3.reuse ;  /* 0x0000000a9bb07c23 */ /* 0x100fe20008010803 */
[----:B------:R-:W-:Y:S01]  /*b5c0*/  @!P2 LEA R9, R154, UR42, 0x2 ;  /* 0x0000002a9a09ac11 */ /* 0x000fe2000f8e10ff */
[----:B-1----:R-:W-:Y:S01]  /*b5d0*/  FADD.FTZ R180, R13, R180 ;  /* 0x000000b40db47221 */ /* 0x002fe20000010000 */
[--C-:B------:R-:W-:Y:S01]  /*b5e0*/  FFMA.FTZ R155, R158, UR10, -R3.reuse ;  /* 0x0000000a9e9b7c23 */ /* 0x100fe20008010803 */
[--C-:B------:R-:W-:Y:S01]  /*b5f0*/  FFMA.FTZ R159, R159, UR10, -R3.reuse ;  /* 0x0000000a9f9f7c23 */ /* 0x100fe20008010803 */
[----:B------:R-:W1:Y:S01]  /*b600*/  MUFU.EX2 R161, R161 ;  /* 0x000000a100a17308 */ /* 0x000e620000000800 */
[----:B-----5:R-:W-:Y:S01]  /*b610*/  FADD.FTZ R177, R15, R180 ;  /* 0x000000b40fb17221 */ /* 0x020fe20000010000 */
[--C-:B------:R-:W-:Y:S01]  /*b620*/  FFMA.FTZ R173, R162, UR10, -R3.reuse ;  /* 0x0000000aa2ad7c23 */ /* 0x100fe20008010803 */
[--C-:B------:R-:W-:Y:S01]  /*b630*/  FFMA.FTZ R180, R170, UR10, -R3.reuse ;  /* 0x0000000aaab47c23 */ /* 0x100fe20008010803 */
[----:B------:R-:W-:Y:S01]  /*b640*/  FFMA.FTZ R163, R163, UR10, -R3 ;  /* 0x0000000aa3a37c23 */ /* 0x000fe20008010803 */
[----:B0-----:R-:W-:Y:S01]  /*b650*/  FADD.FTZ R154, R160, R177 ;  /* 0x000000b1a09a7221 */ /* 0x001fe20000010000 */
[--C-:B------:R-:W-:Y:S01]  /*b660*/  FFMA.FTZ R177, R166, UR10, -R3.reuse ;  /* 0x0000000aa6b17c23 */ /* 0x100fe20008010803 */
[--C-:B------:R-:W-:Y:S01]  /*b670*/  FFMA.FTZ R167, R167, UR10, -R3.reuse ;  /* 0x0000000aa7a77c23 */ /* 0x100fe20008010803 */
[----:B------:R-:W-:Y:S01]  /*b680*/  MUFU.EX2 R169, R169 ;  /* 0x000000a900a97308 */ /* 0x000fe20000000800 */
[----:B--2---:R-:W-:Y:S01]  /*b690*/  FADD.FTZ R181, R21, R154 ;  /* 0x0000009a15b57221 */ /* 0x004fe20000010000 */
[--C-:B------:R-:W-:Y:S01]  /*b6a0*/  FFMA.FTZ R171, R171, UR10, -R3.reuse ;  /* 0x0000000aabab7c23 */ /* 0x100fe20008010803 */
[--C-:B------:R-:W-:Y:S01]  /*b6b0*/  FFMA.FTZ R174, R174, UR10, -R3.reuse ;  /* 0x0000000aaeae7c23 */ /* 0x100fe20008010803 */
[----:B------:R-:W-:Y:S01]  /*b6c0*/  FFMA.FTZ R175, R175, UR10, -R3 ;  /* 0x0000000aafaf7c23 */ /* 0x000fe20008010803 */
[----:B---3--:R-:W-:Y:S01]  /*b6d0*/  FADD.FTZ R154, R164, R181 ;  /* 0x000000b5a49a7221 */ /* 0x008fe20000010000 */
[--C-:B------:R-:W-:Y:S01]  /*b6e0*/  FFMA.FTZ R178, R178, UR10, -R3.reuse ;  /* 0x0000000ab2b27c23 */ /* 0x100fe20008010803 */
[--C-:B------:R-:W-:Y:S01]  /*b6f0*/  FFMA.FTZ R179, R179, UR10, -R3.reuse ;  /* 0x0000000ab3b37c23 */ /* 0x100fe20008010803 */
[----:B------:R-:W0:Y:S01]  /*b700*/  MUFU.EX2 R20, R20 ;  /* 0x0000001400147308 */ /* 0x000e220000000800 */
[----:B------:R-:W-:Y:S01]  /*b710*/  FADD.FTZ R181, R153, R154 ;  /* 0x0000009a99b57221 */ /* 0x000fe20000010000 */
[--C-:B------:R-:W-:Y:S01]  /*b720*/  FFMA.FTZ R182, R182, UR10, -R3.reuse ;  /* 0x0000000ab6b67c23 */ /* 0x100fe20008010803 */
[----:B------:R-:W-:Y:S01]  /*b730*/  FFMA.FTZ R183, R183, UR10, -R3 ;  /* 0x0000000ab7b77c23 */ /* 0x000fe20008010803 */
[C---:B------:R-:W-:Y:S01]  /*b740*/  F2FP.BF16.F32.PACK_AB R162, R10.reuse, R153 ;  /* 0x000000990aa2723e */ /* 0x040fe200000010ff */
[----:B------:R-:W-:Y:S01]  /*b750*/  FADD.FTZ R154, R10, R181 ;  /* 0x000000b50a9a7221 */ /* 0x000fe20000010000 */
[----:B------:R-:W-:Y:S01]  /*b760*/  F2FP.BF16.F32.PACK_AB R158, R160, R15 ;  /* 0x0000000fa09e723e */ /* 0x000fe200000010ff */
[----:B------:R2:W-:Y:S01]  /*b770*/  @!P2 STS [R9+0x28800], R157 ;  /* 0x0288009d0900a388 */ /* 0x0005e20000000800 */
[----:B------:R-:W3:Y:S01]  /*b780*/  MUFU.EX2 R168, R168 ;  /* 0x000000a800a87308 */ /* 0x000ee20000000800 */
[----:B-1----:R-:W-:Y:S01]  /*b790*/  FADD.FTZ R3, R161, R154 ;  /* 0x0000009aa1037221 */ /* 0x002fe20000010000 */
[----:B------:R-:W-:Y:S01]  /*b7a0*/  F2FP.BF16.F32.PACK_AB R154, R14, R11 ;  /* 0x0000000b0e9a723e */ /* 0x000fe200000010ff */
[----:B------:R-:W-:Y:S01]  /*b7b0*/  FMUL.FTZ R104, R104, R157 ;  /* 0x0000009d68687220 */ /* 0x000fe20000410000 */
[----:B------:R-:W-:Y:S01]  /*b7c0*/  F2FP.BF16.F32.PACK_AB R160, R164, R21 ;  /* 0x00000015a4a0723e */ /* 0x000fe200000010ff */
[-C--:B------:R-:W-:Y:S01]  /*b7d0*/  FMUL.FTZ R105, R105, R157.reuse ;  /* 0x0000009d69697220 */ /* 0x080fe20000410000 */
[-C--:B------:R-:W-:Y:S01]  /*b7e0*/  FMUL.FTZ R108, R108, R157.reuse ;  /* 0x0000009d6c6c7220 */ /* 0x080fe20000410000 */
[-C--:B------:R-:W-:Y:S01]  /*b7f0*/  FMUL.FTZ R109, R109, R157.reuse ;  /* 0x0000009d6d6d7220 */ /* 0x080fe20000410000 */
[----:B------:R-:W1:Y:S01]  /*b800*/  MUFU.EX2 R176, R176 ;  /* 0x000000b000b07308 */ /* 0x000e620000000800 */
[----:B0-----:R-:W-:Y:S01]  /*b810*/  FFMA.FTZ R7, R20, R4, R169 ;  /* 0x0000000414077223 */ /* 0x001fe200000100a9 */
[----:B------:R0:W-:Y:S01]  /*b820*/  @!P2 STS [R9+0x28820], R20 ;  /* 0x028820140900a388 */ /* 0x0001e20000000800 */
[-C--:B------:R-:W-:Y:S01]  /*b830*/  FMUL.FTZ R112, R112, R157.reuse ;  /* 0x0000009d70707220 */ /* 0x080fe20000410000 */
[-C--:B------:R-:W-:Y:S01]  /*b840*/  FMUL.FTZ R113, R113, R157.reuse ;  /* 0x0000009d71717220 */ /* 0x080fe20000410000 */
[-C--:B------:R-:W-:Y:S01]  /*b850*/  FMUL.FTZ R116, R116, R157.reuse ;  /* 0x0000009d74747220 */ /* 0x080fe20000410000 */
[-C--:B------:R-:W-:Y:S01]  /*b860*/  FMUL.FTZ R117, R117, R157.reuse ;  /* 0x0000009d75757220 */ /* 0x080fe20000410000 */
[----:B------:R-:W-:Y:S01]  /*b870*/  FMUL.FTZ R120, R120, R157 ;  /* 0x0000009d78787220 */ /* 0x000fe20000410000 */
[----:B------:R-:W4:Y:S01]  /*b880*/  MUFU.EX2 R155, R155 ;  /* 0x0000009b009b7308 */ /* 0x000f220000000800 */
[C---:B---3--:R-:W-:Y:S01]  /*b890*/  FADD.FTZ R14, R168.reuse, R3 ;  /* 0x00000003a80e7221 */ /* 0x048fe20000010000 */
[----:B------:R-:W-:Y:S01]  /*b8a0*/  F2FP.BF16.F32.PACK_AB R164, R168, R161 ;  /* 0x000000a1a8a4723e */ /* 0x000fe200000010ff */
[-C--:B------:R-:W-:Y:S01]  /*b8b0*/  FMUL.FTZ R121, R121, R157.reuse ;  /* 0x0000009d79797220 */ /* 0x080fe20000410000 */
[-C--:B------:R-:W-:Y:S01]  /*b8c0*/  FMUL.FTZ R124, R124, R157.reuse ;  /* 0x0000009d7c7c7220 */ /* 0x080fe20000410000 */
[----:B------:R-:W-:Y:S01]  /*b8d0*/  FADD.FTZ R3, R165, R14 ;  /* 0x0000000ea5037221 */ /* 0x000fe20000010000 */
[-C--:B------:R-:W-:Y:S01]  /*b8e0*/  FMUL.FTZ R125, R125, R157.reuse ;  /* 0x0000009d7d7d7220 */ /* 0x080fe20000410000 */
[----:B------:R-:W-:Y:S01]  /*b8f0*/  FMUL.FTZ R128, R128, R157 ;  /* 0x0000009d80807220 */ /* 0x000fe20000410000 */
[----:B------:R-:W3:Y:S01]  /*b900*/  MUFU.EX2 R172, R172 ;  /* 0x000000ac00ac7308 */ /* 0x000ee20000000800 */
        /* <DEDUP_REMOVED lines=18> */
[----:B------:R-:W-:Y:S01]  /*ba30*/  FMUL.FTZ R26, R26, R20 ;  /* 0x000000141a1a7220 */ /* 0x000fe20000410000 */
[----:B------:R-:W-:Y:S01]  /*ba40*/  F2FP.BF16.F32.PACK_AB R156, R13, R156 ;  /* 0x0000009c0d9c723e */ /* 0x000fe200000010ff */
[-C--:B------:R-:W-:Y:S01]  /*ba50*/  FMUL.FTZ R27, R27, R20.reuse ;  /* 0x000000141b1b7220 */ /* 0x080fe20000410000 */
[-C--:B------:R-:W-:Y:S01]  /*ba60*/  FMUL.FTZ R30, R30, R20.reuse ;  /* 0x000000141e1e7220 */ /* 0x080fe20000410000 */
[-C--:B------:R-:W-:Y:S01]  /*ba70*/  FMUL.FTZ R31, R31, R20.reuse ;  /* 0x000000141f1f7220 */ /* 0x080fe20000410000 */
[----:B------:R-:W3:Y:S01]  /*ba80*/  MUFU.EX2 R10, R163 ;  /* 0x000000a3000a7308 */ /* 0x000ee20000000800 */
[C---:B-1----:R-:W-:Y:S01]  /*ba90*/  FADD.FTZ R172, R170.reuse, R7 ;  /* 0x00000007aaac7221 */ /* 0x042fe20000010000 */
[----:B------:R-:W-:Y:S01]  /*baa0*/  F2FP.BF16.F32.PACK_AB R155, R170, R155 ;  /* 0x0000009baa9b723e */ /* 0x000fe200000010ff */
[----:B------:R-:W-:Y:S01]  /*bab0*/  BAR.SYNC.DEFER_BLOCKING 0xf, 0x100 ;  /* 0x03c4000000007b1d */ /* 0x000fe20000010000 */
        /* <DEDUP_REMOVED lines=14> */
[C---:B---3--:R-:W-:Y:S01]  /*bba0*/  FADD.FTZ R172, R10.reuse, R7 ;  /* 0x000000070aac7221 */ /* 0x048fe20000010000 */
        /* <DEDUP_REMOVED lines=8> */
[----:B------:R0:W-:Y:S01]  /*bc30*/  STSM.16.M88.4 [R18+0x26800], R152 ;  /* 0x0268009812007844 */ /* 0x0001e20000000200 */
[-C--:B------:R-:W-:Y:S01]  /*bc40*/  FMUL.FTZ R66, R66, R20.reuse ;  /* 0x0000001442427220 */ /* 0x080fe20000410000 */
[-C--:B------:R-:W-:Y:S01]  /*bc50*/  FMUL.FTZ R67, R67, R20.reuse ;  /* 0x0000001443437220 */ /* 0x080fe20000410000 */
[-C--:B------:R-:W-:Y:S01]  /*bc60*/  FMUL.FTZ R70, R70, R20.reuse ;  /* 0x0000001446467220 */ /* 0x080fe20000410000 */
[-C--:B------:R-:W-:Y:S01]  /*bc70*/  FMUL.FTZ R71, R71, R20.reuse ;  /* 0x0000001447477220 */ /* 0x080fe20000410000 */
[-C--:B------:R-:W-:Y:S01]  /*bc80*/  FMUL.FTZ R74, R74, R20.reuse ;  /* 0x000000144a4a7220 */ /* 0x080fe20000410000 */
[----:B------:R-:W1:Y:S01]  /*bc90*/  MUFU.EX2 R168, R171 ;  /* 0x000000ab00a87308 */ /* 0x000e620000000800 */
[----:B----4-:R-:W-:Y:S01]  /*bca0*/  F2FP.BF16.F32.PACK_AB R159, R14, R159 ;  /* 0x0000009f0e9f723e */ /* 0x010fe200000010ff */
[-C--:B------:R-:W-:Y:S01]  /*bcb0*/  FMUL.FTZ R75, R75, R20.reuse ;  /* 0x000000144b4b7220 */ /* 0x080fe20000410000 */
[-C--:B------:R-:W-:Y:S01]  /*bcc0*/  FMUL.FTZ R78, R78, R20.reuse ;  /* 0x000000144e4e7220 */ /* 0x080fe20000410000 */
[-C--:B------:R-:W-:Y:S01]  /*bcd0*/  FMUL.FTZ R79, R79, R20.reuse ;  /* 0x000000144f4f7220 */ /* 0x080fe20000410000 */
[-C--:B------:R-:W-:Y:S01]  /*bce0*/  FMUL.FTZ R82, R82, R20.reuse ;  /* 0x0000001452527220 */ /* 0x080fe20000410000 */
[----:B------:R0:W-:Y:S01]  /*bcf0*/  STSM.16.M88.4 [R23], R156 ;  /* 0x0000009c17007844 */ /* 0x0001e20000000200 */
[-C--:B------:R-:W-:Y:S01]  /*bd00*/  FMUL.FTZ R83, R83, R20.reuse ;  /* 0x0000001453537220 */ /* 0x080fe20000410000 */
[----:B------:R3:W4:Y:S01]  /*bd10*/  MUFU.EX2 R163, R174 ;  /* 0x000000ae00a37308 */ /* 0x0007220000000800 */
        /* <DEDUP_REMOVED lines=8> */
[----:B---3--:R-:W-:Y:S01]  /*bda0*/  FADD.FTZ R174, R14, R7 ;  /* 0x000000070eae7221 */ /* 0x008fe20000010000 */
[-C--:B------:R-:W-:Y:S01]  /*bdb0*/  FMUL.FTZ R99, R99, R20.reuse ;  /* 0x0000001463637220 */ /* 0x080fe20000410000 */
[-C--:B------:R-:W-:Y:S01]  /*bdc0*/  FMUL.FTZ R102, R102, R20.reuse ;  /* 0x0000001466667220 */ /* 0x080fe20000410000 */
[-C--:B------:R-:W-:Y:S01]  /*bdd0*/  FMUL.FTZ R103, R103, R20.reuse ;  /* 0x0000001467677220 */ /* 0x080fe20000410000 */
[----:B--2---:R-:W-:Y:S01]  /*bde0*/  FADD.FTZ R7, R161, R174 ;  /* 0x000000aea1077221 */ /* 0x004fe20000010000 */
[----:B-1----:R-:W-:Y:S01]  /*bdf0*/  F2FP.BF16.F32.PACK_AB R161, R168, R161 ;  /* 0x000000a1a8a1723e */ /* 0x002fe200000010ff */
[-C--:B------:R-:W-:Y:S01]  /*be00*/  FMUL.FTZ R106, R106, R20.reuse ;  /* 0x000000146a6a7220 */ /* 0x080fe20000410000 */
[----:B------:R5:W1:Y:S01]  /*be10*/  MUFU.EX2 R165, R178 ;  /* 0x000000b200a57308 */ /* 0x000a620000000800 */
[----:B------:R-:W-:Y:S01]  /*be20*/  FADD.FTZ R174, R168, R7 ;  /* 0x00000007a8ae7221 */ /* 0x000fe20000010000 */
[-C--:B------:R-:W-:Y:S01]  /*be30*/  FMUL.FTZ R107, R107, R20.reuse ;  /* 0x000000146b6b7220 */ /* 0x080fe20000410000 */
[-C--:B------:R-:W-:Y:S01]  /*be40*/  FMUL.FTZ R110, R110, R20.reuse ;  /* 0x000000146e6e7220 */ /* 0x080fe20000410000 */
[-C--:B------:R-:W-:Y:S01]  /*be50*/  FMUL.FTZ R111, R111, R20.reuse ;  /* 0x000000146f6f7220 */ /* 0x080fe20000410000 */
[----:B----4-:R-:W-:Y:S01]  /*be60*/  FADD.FTZ R7, R163, R174 ;  /* 0x000000aea3077221 */ /* 0x010fe20000010000 */
[-C--:B------:R-:W-:Y:S01]  /*be70*/  FMUL.FTZ R114, R114, R20.reuse ;  /* 0x0000001472727220 */ /* 0x080fe20000410000 */
[-C--:B------:R-:W-:Y:S01]  /*be80*/  FMUL.FTZ R115, R115, R20.reuse ;  /* 0x0000001473737220 */ /* 0x080fe20000410000 */
[----:B------:R-:W2:Y:S01]  /*be90*/  MUFU.EX2 R172, R179 ;  /* 0x000000b300ac7308 */ /* 0x000ea20000000800 */
[C---:B-----5:R-:W-:Y:S01]  /*bea0*/  FADD.FTZ R178, R4.reuse, R7 ;  /* 0x0000000704b27221 */ /* 0x060fe20000010000 */
[----:B------:R-:W-:Y:S01]  /*beb0*/  F2FP.BF16.F32.PACK_AB R163, R4, R163 ;  /* 0x000000a304a3723e */ /* 0x000fe200000010ff */
[-C--:B------:R-:W-:Y:S01]  /*bec0*/  FMUL.FTZ R118, R118, R20.reuse ;  /* 0x0000001476767220 */ /* 0x080fe20000410000 */
[-C--:B------:R-:W-:Y:S01]  /*bed0*/  FMUL.FTZ R119, R119, R20.reuse ;  /* 0x0000001477777220 */ /* 0x080fe20000410000 */
[-C--:B------:R-:W-:Y:S01]  /*bee0*/  FMUL.FTZ R122, R122, R20.reuse ;  /* 0x000000147a7a7220 */ /* 0x080fe20000410000 */
[-C--:B------:R-:W-:Y:S01]  /*bef0*/  FMUL.FTZ R123, R123, R20.reuse ;  /* 0x000000147b7b7220 */ /* 0x080fe20000410000 */
[----:B------:R0:W-:Y:S01]  /*bf00*/  STSM.16.M88.4 [R19], R160 ;  /* 0x000000a013007844 */ /* 0x0001e20000000200 */
[----:B------:R-:W3:Y:S01]  /*bf10*/  MUFU.EX2 R167, R182 ;  /* 0x000000b600a77308 */ /* 0x000ee20000000800 */
        /* <DEDUP_REMOVED lines=8> */
[C---:B--2---:R-:W-:Y:S01]  /*bfa0*/  FADD.FTZ R176, R172.reuse, R7 ;  /* 0x00000007acb07221 */ /* 0x044fe20000010000 */
[----:B------:R-:W-:Y:S01]  /*bfb0*/  F2FP.BF16.F32.PACK_AB R165, R172, R165 ;  /* 0x000000a5aca5723e */ /* 0x000fe200000010ff */
[-C--:B------:R-:W-:Y:S01]  /*bfc0*/  FMUL.FTZ R138, R138, R20.reuse ;  /* 0x000000148a8a7220 */ /* 0x080fe20000410000 */
[-C--:B------:R-:W-:Y:S01]  /*bfd0*/  FMUL.FTZ R139, R139, R20.reuse ;  /* 0x000000148b8b7220 */ /* 0x080fe20000410000 */
[-C--:B------:R-:W-:Y:S01]  /*bfe0*/  FMUL.FTZ R142, R142, R20.reuse ;  /* 0x000000148e8e7220 */ /* 0x080fe20000410000 */
[-C--:B------:R-:W-:Y:S01]  /*bff0*/  FMUL.FTZ R143, R143, R20.reuse ;  /* 0x000000148f8f7220 */ /* 0x080fe20000410000 */
[-C--:B------:R-:W-:Y:S01]  /*c000*/  FMUL.FTZ R146, R146, R20.reuse ;  /* 0x0000001492927220 */ /* 0x080fe20000410000 */
[-C--:B------:R-:W-:Y:S01]  /*c010*/  FMUL.FTZ R147, R147, R20.reuse ;  /* 0x0000001493937220 */ /* 0x080fe20000410000 */
[----:B---3--:R-:W-:Y:S01]  /*c020*/  FADD.FTZ R7, R167, R176 ;  /* 0x000000b0a7077221 */ /* 0x008fe20000010000 */
[-C--:B------:R-:W-:Y:S01]  /*c030*/  FMUL.FTZ R150, R150, R20.reuse ;  /* 0x0000001496967220 */ /* 0x080fe20000410000 */
[----:B------:R-:W-:Y:S01]  /*c040*/  FMUL.FTZ R151, R151, R20 ;  /* 0x0000001497977220 */ /* 0x000fe20000410000 */
[C---:B-1----:R-:W-:Y:S01]  /*c050*/  F2FP.BF16.F32.PACK_AB R167, R174.reuse, R167 ;  /* 0x000000a7aea7723e */ /* 0x042fe200000010ff */
[----:B------:R-:W-:-:S04]  /*c060*/  FADD.FTZ R4, R174, R7 ;  /* 0x00000007ae047221 */ /* 0x000fc80000010000 */
[----:B------:R0:W-:Y:S01]  /*c070*/  STSM.16.M88.4 [R22], R164 ;  /* 0x000000a416007844 */ /* 0x0001e20000000200 */
[----:B------:R-:W-:Y:S05]  /*c080*/  @!P0 BRA `(.L_x_4964) ;  /* 0x0000000000048947 */ /* 0x000fea0003800000 */
[----:B------:R-:W-:Y:S01]  /*c090*/  BPT.TRAP 0x1 ;  /* 0x000000040000795c */ /* 0x000fe20000300000 */
.L_x_4964:
[----:B------:R1:W2:Y:S01]  /*c0a0*/  SYNCS.PHASECHK.TRANS64.TRYWAIT P1, [UR21+0x28c50], R8 ;  /* 0x028c5008ff0075a7 */ /* 0x0002a20008020155 */
[----:B------:R-:W-:Y:S05]  /*c0b0*/  @!P0 BRA `(.L_x_4965) ;  /* 0x0000000000048947 */ /* 0x000fea0003800000 */
[----:B------:R-:W-:Y:S01]  /*c0c0*/  BPT.TRAP 0x1 ;  /* 0x000000040000795c */ /* 0x000fe20000300000 */
.L_x_4965:
[----:B--2---:R-:W-:Y:S05]  /*c0d0*/  @P1 BRA `(.L_x_4966) ;  /* 0x0000000000081947 */ /* 0x004fea0003800000 */
[----:B------:R-:W2:Y:S02]  /*c0e0*/  SYNCS.PHASECHK.TRANS64.TRYWAIT P1, [UR21+0x28c50], R8 ;  /* 0x028c5008ff0075a7 */ /* 0x000ea40008020155 */
[----:B--2---:R-:W-:Y:S05]  /*c0f0*/  @!P1 BRA `(.L_x_4967) ;  /* 0x0000007c00c89947 */ /* 0x004fea0003800000 */
.L_x_4966:
        /* <DEDUP_REMOVED lines=34> */
.L_x_4968:
[----:B------:R-:W-:Y:S01]  /*c320*/  UIADD3 UR21, UR21, 0x28c60, URZ ;  /* 0x00028c6015157890 */ /* 0x000fe2000fffe03f */
[C---:B------:R-:W-:Y:S01]  /*c330*/  ISETP.GT.AND P1, PT, R12.reuse, UR47, PT ;  /* 0x0000002f0c007c0c */ /* 0x040fe2000bf24270 */
[----:B------:R-:W-:Y:S01]  /*c340*/  UMOV UR22, UR38 ;  /* 0x0000002600167c82 */ /* 0x000fe20008000000 */
[----:B------:R-:W-:Y:S01]  /*c350*/  VIADD R12, R12, 0xffffffff ;  /* 0xffffffff0c0c7836 */ /* 0x000fe20000000000 */
[----:B------:R-:W-:Y:S01]  /*c360*/  UPRMT UR21, UR40, 0x654, UR21 ;  /* 0x0000065428157896 */ /* 0x000fe20008000015 */
[----:B0-----:R-:W-:Y:S02]  /*c370*/  IMAD.MOV.U32 R9, RZ, RZ, R6 ;  /* 0x000000ffff097224 */ /* 0x001fe400078e0006 */
[----:B------:R-:W-:-:S06]  /*c380*/  IMAD.MOV.U32 R10, RZ, RZ, R5 ;  /* 0x000000ffff0a7224 */ /* 0x000fcc00078e0005 */
[----:B------:R-:W-:Y:S01]  /*c390*/  SYNCS.ARRIVE.TRANS64.RED.A1T0 RZ, [UR21], RZ ;  /* 0x000000ffffff79a7 */ /* 0x000fe20008100415 */
[----:B------:R-:W-:Y:S05]  /*c3a0*/  @P1 BRA `(.L_x_4969) ;  /* 0xffffffdc00141947 */ /* 0x000fea000383ffff */
.L_x_4950:
[----:B------:R-:W5:Y:S01]  /*c3b0*/  SHFL.BFLY PT, R0, R3, 0x2, 0x1f ;  /* 0x0c401f0003007f89 */ /* 0x000f6200000e0000 */
[----:B------:R-:W-:Y:S01]  /*c3c0*/  IMAD.MOV R13, RZ, RZ, -R17 ;  /* 0x000000ffff0d7224 */ /* 0x000fe200078e0a11 */
[----:B-12---:R-:W-:Y:S01]  /*c3d0*/  MOV R8, UR10 ;  /* 0x0000000a00087c02 */ /* 0x006fe20008000f00 */
[----:B------:R-:W-:Y:S01]  /*c3e0*/  IMAD.U32 R12, RZ, RZ, UR10 ;  /* 0x0000000aff0c7e24 */ /* 0x000fe2000f8e00ff */
[----:B0-----:R-:W0:Y:S01]  /*c3f0*/  SHFL.BFLY PT, R9, R4, 0x2, 0x1f ;  /* 0x0c401f0004097f89 */ /* 0x001e2200000e0000 */
[----:B------:R-:W-:Y:S01]  /*c400*/  UIADD3 UR36, UR36, 0x1, URZ ;  /* 0x0000000124247890 */ /* 0x000fe2000fffe03f */
[----:B------:R-:W-:Y:S08]  /*c410*/  BAR.ARV 0x8, 0x100 ;  /* 0x0204000000007b1d */ /* 0x000ff00000002000 */
[----:B------:R-:W-:Y:S01]  /*c420*/  BAR.SYNC.DEFER_BLOCKING 0xf, 0x100 ;  /* 0x03c4000000007b1d */ /* 0x000fe20000010000 */
[----:B------:R-:W-:Y:S01]  /*c430*/  ISETP.NE.AND P0, PT, R2, R13, PT ;  /* 0x0000000d0200720c */ /* 0x000fe20003f05270 */
[----:B-----5:R-:W-:Y:S01]  /*c440*/  FADD.FTZ R7, R0, R3 ;  /* 0x0000000300077221 */ /* 0x020fe20000010000 */
[----:B------:R-:W-:Y:S01]  /*c450*/  IMAD.U32 R3, RZ, RZ, UR38 ;  /* 0x00000026ff037e24 */ /* 0x000fe2000f8e00ff */
[----:B------:R-:W-:Y:S01]  /*c460*/  UIADD3 UR38, UR38, 0x1, URZ ;  /* 0x0000000126267890 */ /* 0x000fe2000fffe03f */
[----:B0-----:R-:W-:-:S02]  /*c470*/  FADD.FTZ R9, R9, R4 ;  /* 0x0000000409097221 */ /* 0x001fc40000010000 */
[----:B------:R-:W0:Y:S01]  /*c480*/  SHFL.BFLY PT, R0, R7, 0x1, 0x1f ;  /* 0x0c201f0007007f89 */ /* 0x000e2200000e0000 */
[----:B------:R-:W-:Y:S01]  /*c490*/  IMAD.MOV.U32 R4, RZ, RZ, RZ ;  /* 0x000000ffff047224 */ /* 0x000fe200078e00ff */
[----:B------:R-:W-:-:S05]  /*c4a0*/  UISETP.NE.AND UP0, UPT, UR38, 0x2, UPT ;  /* 0x000000022600788c */ /* 0x000fca000bf05270 */
[----:B------:R-:W-:Y:S01]  /*c4b0*/  @!P0 IMAD R3, R3, 0x40, R16 ;  /* 0x0000004003038824 */ /* 0x000fe200078e0210 */
[----:B------:R-:W1:Y:S01]  /*c4c0*/  SHFL.BFLY PT, R10, R9, 0x1, 0x1f ;  /* 0x0c201f00090a7f89 */ /* 0x000e6200000e0000 */
[----:B------:R-:W-:Y:S02]  /*c4d0*/  USEL UR4, URZ, 0x1, UP0 ;  /* 0x000000013f047887 */ /* 0x000fe40008000000 */
[----:B------:R-:W-:Y:S02]  /*c4e0*/  USEL UR38, UR38, URZ, UP0 ;  /* 0x0000003f26267287 */ /* 0x000fe40008000000 */
[----:B------:R-:W-:Y:S01]  /*c4f0*/  ULOP3.LUT UR37, UR37, UR4, URZ, 0x3c, !UPT ;  /* 0x0000000425257292 */ /* 0x000fe2000f8e3c3f */
[----:B0-----:R-:W-:Y:S01]  /*c500*/  FADD.FTZ R11, R7, R0 ;  /* 0x00000000070b7221 */ /* 0x001fe20000010000 */
[----:B------:R-:W-:Y:S02]  /*c510*/  IMAD.MOV.U32 R0, RZ, RZ, RZ ;  /* 0x000000ffff007224 */ /* 0x000fe400078e00ff */
[----:B-1----:R-:W-:-:S02]  /*c520*/  FADD.FTZ R10, R9, R10 ;  /* 0x0000000a090a7221 */ /* 0x002fc40000010000 */
[----:B------:R-:W-:Y:S02]  /*c530*/  FSETP.NE.FTZ.AND P1, PT, R11, RZ, PT ;  /* 0x000000ff0b00720b */ /* 0x000fe40003f35000 */
[----:B------:R-:W-:Y:S01]  /*c540*/  @!P0 LEA R9, R3, UR42, 0x2 ;  /* 0x0000002a03098c11 */ /* 0x000fe2000f8e10ff */
[----:B------:R-:W-:Y:S01]  /*c550*/  IMAD.MOV.U32 R3, RZ, RZ, -0x800000 ;  /* 0xff800000ff037424 */ /* 0x000fe200078e00ff */
[----:B------:R-:W-:-:S09]  /*c560*/  FSETP.NE.FTZ.AND P2, PT, R10, RZ, PT ;  /* 0x000000ff0a00720b */ /* 0x000fd20003f55000 */
[----:B------:R-:W0:Y:S01]  /*c570*/  @P1 MUFU.RCP R0, R11 ;  /* 0x0000000b00001308 */ /* 0x000e220000001000 */
[----:B------:R-:W-:-:S07]  /*c580*/  @P1 FMUL.FTZ R8, R8, 0.69314718246459960938 ;  /* 0x3f31721808081820 */ /* 0x000fce0000410000 */
        /* <DEDUP_REMOVED lines=19> */
[-C--:B------:R-:W-:Y:S01]  /*c6c0*/  FMUL.FTZ R197, R49, R0.reuse ;  /* 0x0000000031c57220 */ /* 0x080fe20000410000 */
[----:B-1----:R-:W-:Y:S01]  /*c6d0*/  @P2 FMUL.FTZ R9, R12, 0.69314718246459960938 ;  /* 0x3f3172180c092820 */ /* 0x002fe20000410000 */
[-C--:B------:R-:W-:Y:S01]  /*c6e0*/  FMUL.FTZ R198, R52, R0.reuse ;  /* 0x0000000034c67220 */ /* 0x080fe20000410000 */
[-C--:B------:R-:W-:Y:S01]  /*c6f0*/  FMUL.FTZ R195, R53, R0.reuse ;  /* 0x0000000035c37220 */ /* 0x080fe20000410000 */
[-C--:B------:R-:W-:Y:S01]  /*c700*/  FMUL.FTZ R196, R56, R0.reuse ;  /* 0x0000000038c47220 */ /* 0x080fe20000410000 */
[-C--:B------:R-:W-:Y:S01]  /*c710*/  FMUL.FTZ R193, R57, R0.reuse ;  /* 0x0000000039c17220 */ /* 0x080fe20000410000 */
[-C--:B------:R-:W-:Y:S01]  /*c720*/  FMUL.FTZ R194, R60, R0.reuse ;  /* 0x000000003cc27220 */ /* 0x080fe20000410000 */
[----:B0-----:R-:W-:Y:S01]  /*c730*/  @P2 FMUL.FTZ R10, R10, 0.69314718246459960938 ;  /* 0x3f3172180a0a2820 */ /* 0x001fe20000410000 */
        /* <DEDUP_REMOVED lines=14> */
[-C--:B----4-:R-:W-:Y:S01]  /*c820*/  FMUL.FTZ R170, R89, R0.reuse ;  /* 0x0000000059aa7220 */ /* 0x090fe20000410000 */
[-C--:B------:R-:W-:Y:S01]  /*c830*/  FMUL.FTZ R171, R92, R0.reuse ;  /* 0x000000005cab7220 */ /* 0x080fe20000410000 */
[-C--:B------:R-:W-:Y:S01]  /*c840*/  FMUL.FTZ R168, R93, R0.reuse ;  /* 0x000000005da87220 */ /* 0x080fe20000410000 */
[-C--:B------:R-:W-:Y:S01]  /*c850*/  FMUL.FTZ R169, R96, R0.reuse ;  /* 0x0000000060a97220 */ /* 0x080fe20000410000 */
        /* <DEDUP_REMOVED lines=27> */
[----:B------:R-:W-:Y:S01]  /*ca10*/  IMAD.MOV.U32 R0, RZ, RZ, -0x800000 ;  /* 0xff800000ff007424 */ /* 0x000fe200078e00ff */
        /* <DEDUP_REMOVED lines=68> */
.L_x_4875:
[----:B------:R-:W0:Y:S08]  /*ce60*/  S2UR UR40, SR_CgaCtaId ;  /* 0x00000000002879c3 */ /* 0x000e300000008800 */
[----:B------:R-:W-:Y:S06]  /*ce70*/  BAR.SYNC.DEFER_BLOCKING 0x5, 0x180 ;  /* 0x0146000000007b1d */ /* 0x000fec0000010000 */
[----:B------:R-:W-:Y:S01]  /*ce80*/  UMOV UR42, 0x400 ;  /* 0x00000400002a7882 */ /* 0x000fe20000000000 */
[----:B------:R-:W-:Y:S01]  /*ce90*/  BSSY B0, `(.L_x_4970) ;  /* 0x00002a9000007945 */ /* 0x000fe20003800000 */
[----:B0-----:R-:W-:-:S09]  /*cea0*/  ULEA UR42, UR40, UR42, 0x18 ;  /* 0x0000002a282a7291 */ /* 0x001fd2000f8ec03f */
[----:B------:R-:W0:Y:S02]  /*ceb0*/  LDS R4, [UR42+0x28cd0] ;  /* 0x028cd02aff047984 */ /* 0x000e240008000800 */
[----:B0-----:R-:W-:Y:S01]  /*cec0*/  R2UR UR4, R4 ;  /* 0x00000000040472ca */ /* 0x001fe200000e0000 */
[----:B------:R-:W-:Y:S06]  /*ced0*/  BAR.ARV 0x4, 0x180 ;  /* 0x0106000000007b1d */ /* 0x000fec0000002000 */
[----:B------:R-:W-:Y:S08]  /*cee0*/  @P0 BRA `(.L_x_4971) ;  /* 0x0000001c00900947 */ /* 0x000ff00003800000 */
[----:B------:R-:W0:Y:S01]  /*cef0*/  S2UR UR5, SR_SWINHI ;  /* 0x00000000000579c3 */ /* 0x000e220000002f00 */
[----:B------:R-:W-:-:S07]  /*cf00*/  IMAD R9, R212, 0x40, R184 ;  /* 0x00000040d4097824 */ /* 0x000fce00078e02b8 */
[----:B------:R-:W-:Y:S01]  /*cf10*/  BAR.SYNC.DEFER_BLOCKING 0x1, 0x100 ;  /* 0x0044000000007b1d */ /* 0x000fe20000010000 */
[----:B------:R-:W-:Y:S01]  /*cf20*/  F2FP.BF16.F32.PACK_AB R6, R7, R208 ;  /* 0x000000d00706723e */ /* 0x000fe200000010ff */
[----:B------:R-:W-:Y:S01]  /*cf30*/  USHF.R.S32.HI UR12, URZ, 0x1f, UR45 ;  /* 0x0000001f3f0c7899 */ /* 0x000fe2000801142d */
[----:B------:R-:W-:Y:S01]  /*cf40*/  F2FP.BF16.F32.PACK_AB R7, R31, R30 ;  /* 0x0000001e1f07723e */ /* 0x000fe200000010ff */
[----:B------:R-:W-:Y:S01]  /*cf50*/  USHF.R.S32.HI UR13, URZ, 0x1f, UR43 ;  /* 0x0000001f3f0d7899 */ /* 0x000fe2000801142b */
        /* <DEDUP_REMOVED lines=15> */
[----:B------:R-:W-:-:S02]  /*d050*/  F2FP.BF16.F32.PACK_AB R145, R147, R146 ;  /* 0x000000929391723e */ /* 0x000fc400000010ff */
[----:B------:R-:W-:Y:S01]  /*d060*/  F2FP.BF16.F32.PACK_AB R146, R149, R148 ;  /* 0x000000949592723e */ /* 0x000fe200000010ff */
[----:B------:R-:W-:Y:S01]  /*d070*/  IMAD.WIDE R4, R216, 0x2, R96 ;  /* 0x00000002d8047825 */ /* 0x000fe200078e0260 */
[----:B------:R-:W-:-:S03]  /*d080*/  F2FP.BF16.F32.PACK_AB R147, R151, R150 ;  /* 0x000000969793723e */ /* 0x000fc600000010ff */
[----:B------:R-:W-:Y:S01]  /*d090*/  IMAD.WIDE R96, R9, 0x2, R96 ;  /* 0x0000000209607825 */ /* 0x000fe200078e0260 */
[C---:B------:R-:W-:Y:S02]  /*d0a0*/  IADD3 R25, P2, R4.reuse, 0x60, RZ ;  /* 0x0000006004197810 */ /* 0x040fe40007f5e0ff */
[----:B------:R-:W-:Y:S02]  /*d0b0*/  IADD3 R29, P1, R4, 0x2000, RZ ;  /* 0x00002000041d7810 */ /* 0x000fe40007f3e0ff */
[----:B------:R-:W-:Y:S02]  /*d0c0*/  LOP3.LUT R24, R25, 0x380, RZ, 0xc0, !PT ;  /* 0x0000038019187812 */ /* 0x000fe400078ec0ff */
[----:B------:R-:W-:Y:S02]  /*d0d0*/  LOP3.LUT R28, R29, 0x380, RZ, 0xc0, !PT ;  /* 0x000003801d1c7812 */ /* 0x000fe400078ec0ff */
[----:B------:R-:W-:Y:S02]  /*d0e0*/  SHF.R.U64 R24, R24, 0x3, RZ ;  /* 0x0000000318187819 */ /* 0x000fe400000012ff */
[----:B------:R-:W-:-:S02]  /*d0f0*/  SHF.R.U64 R28, R28, 0x3, RZ ;  /* 0x000000031c1c7819 */ /* 0x000fc400000012ff */
[----:B------:R-:W-:Y:S01]  /*d100*/  LOP3.LUT R24, R24, R25, RZ, 0x3c, !PT ;  /* 0x0000001918187212 */ /* 0x000fe200078e3cff */
[----:B------:R-:W-:Y:S01]  /*d110*/  IMAD.X R25, RZ, RZ, R5, P2 ;  /* 0x000000ffff197224 */ /* 0x000fe200010e0605 */
[C---:B------:R-:W-:Y:S02]  /*d120*/  IADD3 R131, P2, R4.reuse, 0x4040, RZ ;  /* 0x0000404004837810 */ /* 0x040fe40007f5e0ff */
[C---:B------:R-:W-:Y:S02]  /*d130*/  IADD3 R13, P4, R4.reuse, 0x20, RZ ;  /* 0x00000020040d7810 */ /* 0x040fe40007f9e0ff */
[----:B------:R-:W-:Y:S02]  /*d140*/  LOP3.LUT R130, R131, 0x380, RZ, 0xc0, !PT ;  /* 0x0000038083827812 */ /* 0x000fe400078ec0ff */
[----:B------:R-:W-:Y:S02]  /*d150*/  IADD3 R15, P3, R4, 0x40, RZ ;  /* 0x00000040040f7810 */ /* 0x000fe40007f7e0ff */
[----:B------:R-:W-:-:S02]  /*d160*/  SHF.R.U64 R130, R130, 0x3, RZ ;  /* 0x0000000382827819 */ /* 0x000fc400000012ff */
[----:B------:R-:W-:Y:S01]  /*d170*/  LOP3.LUT R28, R28, R29, RZ, 0x3c, !PT ;  /* 0x0000001d1c1c7212 */ /* 0x000fe200078e3cff */
[----:B------:R-:W-:Y:S01]  /*d180*/  IMAD.X R29, RZ, RZ, R5, P1 ;  /* 0x000000ffff1d7224 */ /* 0x000fe200008e0605 */
[----:B------:R-:W-:Y:S02]  /*d190*/  LOP3.LUT R130, R130, R131, RZ, 0x3c, !PT ;  /* 0x0000008382827212 */ /* 0x000fe400078e3cff */
[----:B------:R-:W-:Y:S02]  /*d1a0*/  LOP3.LUT R12, R13, 0x380, RZ, 0xc0, !PT ;  /* 0x000003800d0c7812 */ /* 0x000fe400078ec0ff */
[----:B------:R-:W-:Y:S02]  /*d1b0*/  LOP3.LUT R14, R15, 0x380, RZ, 0xc0, !PT ;  /* 0x000003800f0e7812 */ /* 0x000fe400078ec0ff */
[----:B------:R-:W-:Y:S02]  /*d1c0*/  IADD3 R135, P1, R4, 0x4060, RZ ;  /* 0x0000406004877810 */ /* 0x000fe40007f3e0ff */
[----:B------:R-:W-:-:S02]  /*d1d0*/  IADD3.X R131, RZ, R5, RZ, P2, !PT ;  /* 0x00000005ff837210 */ /* 0x000fc400017fe4ff */
[----:B------:R-:W-:Y:S02]  /*d1e0*/  IADD3 R33, P2, R96, 0x2000, RZ ;  /* 0x0000200060217810 */ /* 0x000fe40007f5e0ff */
[----:B------:R-:W-:Y:S02]  /*d1f0*/  SHF.R.U64 R12, R12, 0x3, RZ ;  /* 0x000000030c0c7819 */ /* 0x000fe400000012ff */
[----:B------:R-:W-:Y:S02]  /*d200*/  SHF.R.U64 R14, R14, 0x3, RZ ;  /* 0x000000030e0e7819 */ /* 0x000fe400000012ff */
[----:B------:R-:W-:Y:S02]  /*d210*/  LOP3.LUT R134, R135, 0x380, RZ, 0xc0, !PT ;  /* 0x0000038087867812 */ /* 0x000fe400078ec0ff */
[----:B------:R-:W-:Y:S02]  /*d220*/  LOP3.LUT R32, R33, 0x380, RZ, 0xc0, !PT ;  /* 0x0000038021207812 */ /* 0x000fe400078ec0ff */
[----:B------:R-:W-:Y:S01]  /*d230*/  LOP3.LUT R12, R12, R13, RZ, 0x3c, !PT ;  /* 0x0000000d0c0c7212 */ /* 0x000fe200078e3cff */
[--C-:B------:R-:W-:Y:S01]  /*d240*/  IMAD.X R13, RZ, RZ, R5.reuse, P4 ;  /* 0x000000ffff0d7224 */ /* 0x100fe200020e0605 */
[----:B------:R-:W-:Y:S01]  /*d250*/  LOP3.LUT R14, R14, R15, RZ, 0x3c, !PT ;  /* 0x0000000f0e0e7212 */ /* 0x000fe200078e3cff */
[----:B------:R-:W-:Y:S01]  /*d260*/  IMAD.X R15, RZ, RZ, R5, P3 ;  /* 0x000000ffff0f7224 */ /* 0x000fe200018e0605 */
[----:B------:R-:W-:-:S02]  /*d270*/  SHF.R.U64 R134, R134, 0x3, RZ ;  /* 0x0000000386867819 */ /* 0x000fc400000012ff */
[----:B------:R-:W-:Y:S02]  /*d280*/  SHF.R.U64 R32, R32, 0x3, RZ ;  /* 0x0000000320207819 */ /* 0x000fe400000012ff */
[C---:B------:R-:W-:Y:S02]  /*d290*/  IADD3 R49, P0, R4.reuse, 0x2020, RZ ;  /* 0x0000202004317810 */ /* 0x040fe40007f1e0ff */
[C---:B------:R-:W-:Y:S02]  /*d2a0*/  IADD3 R65, P6, R4.reuse, 0x2040, RZ ;  /* 0x0000204004417810 */ /* 0x040fe40007fde0ff */
[C---:B------:R-:W-:Y:S02]  /*d2b0*/  IADD3 R101, P5, R4.reuse, 0x2060, RZ ;  /* 0x0000206004657810 */ /* 0x040fe40007fbe0ff */
[C---:B------:R-:W-:Y:S02]  /*d2c0*/  IADD3 R123, P4, R4.reuse, 0x4000, RZ ;  /* 0x00004000047b7810 */ /* 0x040fe40007f9e0ff */
[----:B------:R-:W-:-:S02]  /*d2d0*/  IADD3 R127, P3, R4, 0x4020, RZ ;  /* 0x00004020047f7810 */ /* 0x000fc40007f7e0ff */
[----:B------:R-:W-:Y:S01]  /*d2e0*/  LOP3.LUT R134, R134, R135, RZ, 0x3c, !PT ;  /* 0x0000008786867212 */ /* 0x000fe200078e3cff */
[----:B------:R-:W-:Y:S01]  /*d2f0*/  IMAD.X R135, RZ, RZ, R5, P1 ;  /* 0x000000ffff877224 */ /* 0x000fe200008e0605 */
[----:B------:R-:W-:Y:S01]  /*d300*/  LOP3.LUT R32, R32, R33, RZ, 0x3c, !PT ;  /* 0x0000002120207212 */ /* 0x000fe200078e3cff */
[----:B------:R-:W-:Y:S01]  /*d310*/  IMAD.X R33, RZ, RZ, R97, P2 ;  /* 0x000000ffff217224 */ /* 0x000fe200010e0661 */
[----:B------:R-:W-:Y:S02]  /*d320*/  LOP3.LUT R48, R49, 0x380, RZ, 0xc0, !PT ;  /* 0x0000038031307812 */ /* 0x000fe400078ec0ff */
[----:B------:R-:W-:Y:S02]  /*d330*/  LOP3.LUT R64, R65, 0x380, RZ, 0xc0, !PT ;  /* 0x0000038041407812 */ /* 0x000fe400078ec0ff */
[----:B------:R-:W-:Y:S02]  /*d340*/  LOP3.LUT R100, R101, 0x380, RZ, 0xc0, !PT ;  /* 0x0000038065647812 */ /* 0x000fe400078ec0ff */
[----:B------:R-:W-:-:S02]  /*d350*/  LOP3.LUT R122, R123, 0x380, RZ, 0xc0, !PT ;  /* 0x000003807b7a7812 */ /* 0x000fc400078ec0ff */
[----:B------:R-:W-:Y:S02]  /*d360*/  LOP3.LUT R126, R127, 0x380, RZ, 0xc0, !PT ;  /* 0x000003807f7e7812 */ /* 0x000fe400078ec0ff */
[C---:B------:R-:W-:Y:S02]  /*d370*/  IADD3 R37, P1, R96.reuse, 0x3000, RZ ;  /* 0x0000300060257810 */ /* 0x040fe40007f3e0ff */
[----:B------:R-:W-:Y:S02]  /*d380*/  IADD3 R69, P2, R96, 0x9000, RZ ;  /* 0x0000900060457810 */ /* 0x000fe40007f5e0ff */
[----:B------:R-:W-:Y:S02]  /*d390*/  SHF.R.U64 R48, R48, 0x3, RZ ;  /* 0x0000000330307819 */ /* 0x000fe400000012ff */
[----:B------:R-:W-:Y:S02]  /*d3a0*/  SHF.R.U64 R64, R64, 0x3, RZ ;  /* 0x0000000340407819 */ /* 0x000fe400000012ff */
[----:B------:R-:W-:-:S02]  /*d3b0*/  SHF.R.U64 R100, R100, 0x3, RZ ;  /* 0x0000000364647819 */ /* 0x000fc400000012ff */
[----:B------:R-:W-:Y:S02]  /*d3c0*/  SHF.R.U64 R122, R122, 0x3, RZ ;  /* 0x000000037a7a7819 */ /* 0x000fe400000012ff */
[----:B------:R-:W-:Y:S02]  /*d3d0*/  SHF.R.U64 R126, R126, 0x3, RZ ;  /* 0x000000037e7e7819 */ /* 0x000fe400000012ff */
[----:B------:R-:W-:Y:S02]  /*d3e0*/  LOP3.LUT R36, R37, 0x380, RZ, 0xc0, !PT ;  /* 0x0000038025247812 */ /* 0x000fe400078ec0ff */
[----:B------:R-:W-:Y:S02]  /*d3f0*/  LOP3.LUT R68, R69, 0x380, RZ, 0xc0, !PT ;  /* 0x0000038045447812 */ /* 0x000fe400078ec0ff */
        /* <DEDUP_REMOVED lines=15> */
[----:B------:R-:W-:Y:S02]  /*d4f0*/  IADD3 R11, P4, R4, 0x6060, RZ ;  /* 0x00006060040b7810 */ /* 0x000fe40007f9e0ff */
[----:B------:R-:W-:-:S02]  /*d500*/  IADD3 R21, P3, R96, 0x1000, RZ ;  /* 0x0000100060157810 */ /* 0x000fc40007f7e0ff */
[----:B------:R-:W-:Y:S01]  /*d510*/  LOP3.LUT R36, R36, R37, RZ, 0x3c, !PT ;  /* 0x0000002524247212 */ /* 0x000fe200078e3cff */
[----:B------:R-:W-:Y:S01]  /*d520*/  IMAD.X R37, RZ, RZ, R97, P1 ;  /* 0x000000ffff257224 */ /* 0x000fe200008e0661 */
[----:B------:R-:W-:Y:S02]  /*d530*/  LOP3.LUT R68, R68, R69, RZ, 0x3c, !PT ;  /* 0x0000004544447212 */ /* 0x000fe400078e3cff */
[----:B------:R-:W-:Y:S02]  /*d540*/  LOP3.LUT R138, R139, 0x380, RZ, 0xc0, !PT ;  /* 0x000003808b8a7812 */ /* 0x000fe400078ec0ff */
[----:B------:R-:W-:Y:S02]  /*d550*/  LOP3.LUT R142, R143, 0x380, RZ, 0xc0, !PT ;  /* 0x000003808f8e7812 */ /* 0x000fe400078ec0ff */
[----:B------:R-:W-:Y:S02]  /*d560*/  LOP3.LUT R8, R9, 0x380, RZ, 0xc0, !PT ;  /* 0x0000038009087812 */ /* 0x000fe400078ec0ff */
[----:B------:R-:W-:-:S02]  /*d570*/  LOP3.LUT R10, R11, 0x380, RZ, 0xc0, !PT ;  /* 0x000003800b0a7812 */ /* 0x000fc400078ec0ff */
[----:B------:R-:W-:Y:S02]  /*d580*/  LOP3.LUT R20, R21, 0x380, RZ, 0xc0, !PT ;  /* 0x0000038015147812 */ /* 0x000fe400078ec0ff */
[----:B------:R-:W-:Y:S02]  /*d590*/  IADD3 R73, P1, R96, 0xa000, RZ ;  /* 0x0000a00060497810 */ /* 0x000fe40007f3e0ff */
[----:B------:R-:W-:Y:S02]  /*d5a0*/  LOP3.LUT R69, R4, 0x380, RZ, 0xc0, !PT ;  /* 0x0000038004457812 */ /* 0x000fe400078ec0ff */
[----:B------:R-:W-:Y:S02]  /*d5b0*/  SHF.R.U64 R138, R138, 0x3, RZ ;  /* 0x000000038a8a7819 */ /* 0x000fe400000012ff */
[----:B------:R-:W-:Y:S02]  /*d5c0*/  SHF.R.U64 R142, R142, 0x3, RZ ;  /* 0x000000038e8e7819 */ /* 0x000fe400000012ff */
[----:B------:R-:W-:-:S02]  /*d5d0*/  SHF.R.U64 R8, R8, 0x3, RZ ;  /* 0x0000000308087819 */ /* 0x000fc400000012ff */
[----:B------:R-:W-:Y:S02]  /*d5e0*/  SHF.R.U64 R10, R10, 0x3, RZ ;  /* 0x000000030a0a7819 */ /* 0x000fe400000012ff */
[----:B------:R-:W-:Y:S02]  /*d5f0*/  SHF.R.U64 R20, R20, 0x3, RZ ;  /* 0x0000000314147819 */ /* 0x000fe400000012ff */
[----:B------:R-:W-:Y:S02]  /*d600*/  LOP3.LUT R72, R73, 0x380, RZ, 0xc0, !PT ;  /* 0x0000038049487812 */ /* 0x000fe400078ec0ff */
        /* <DEDUP_REMOVED lines=9> */
[----:B------:R-:W-:Y:S01]  /*d6a0*/  LOP3.LUT R20, R20, R21, RZ, 0x3c, !PT ;  /* 0x0000001514147212 */ /* 0x000fe200078e3cff */
[----:B------:R-:W-:Y:S01]  /*d6b0*/  IMAD.X R21, RZ, RZ, R97, P3 ;  /* 0x000000ffff157224 */ /* 0x000fe200018e0661 */
[----:B------:R-:W-:-:S02]  /*d6c0*/  SHF.R.U64 R72, R72, 0x3, RZ ;  /* 0x0000000348487819 */ /* 0x000fc400000012ff */
[----:B------:R-:W-:Y:S01]  /*d6d0*/  LOP3.LUT R4, R69, R4, RZ, 0x3c, !PT ;  /* 0x0000000445047212 */ /* 0x000fe200078e3cff */
[----:B------:R-:W-:Y:S01]  /*d6e0*/  IMAD.X R69, RZ, RZ, R97, P2 ;  /* 0x000000ffff457224 */ /* 0x000fe200010e0661 */
[C---:B------:R-:W-:Y:S02]  /*d6f0*/  IADD3 R41, P0, R96.reuse, 0x4000, RZ ;  /* 0x0000400060297810 */ /* 0x040fe40007f1e0ff */
[C---:B------:R-:W-:Y:S02]  /*d700*/  IADD3 R45, P6, R96.reuse, 0x5000, RZ ;  /* 0x00005000602d7810 */ /* 0x040fe40007fde0ff */
[C---:B------:R-:W-:Y:S02]  /*d710*/  IADD3 R53, P5, R96.reuse, 0x6000, RZ ;  /* 0x0000600060357810 */ /* 0x040fe40007fbe0ff */
[C---:B------:R-:W-:Y:S02]  /*d720*/  IADD3 R57, P4, R96.reuse, 0x7000, RZ ;  /* 0x0000700060397810 */ /* 0x040fe40007f9e0ff */
[----:B------:R-:W-:-:S02]  /*d730*/  IADD3 R61, P3, R96, 0x8000, RZ ;  /* 0x00008000603d7810 */ /* 0x000fc40007f7e0ff */
[----:B------:R-:W-:Y:S02]  /*d740*/  LOP3.LUT R72, R72, R73, RZ, 0x3c, !PT ;  /* 0x0000004948487212 */ /* 0x000fe400078e3cff */
[----:B------:R-:W-:Y:S01]  /*d750*/  MOV R224, R4 ;  /* 0x0000000400e07202 */ /* 0x000fe20000000f00 */
[----:B------:R-:W0:Y:S01]  /*d760*/  SHFL.IDX PT, R73, R213, RZ, 0x1f ;  /* 0x00001fffd5497589 */ /* 0x000e2200000e0000 */
[----:B------:R-:W-:Y:S02]  /*d770*/  F2FP.BF16.F32.PACK_AB R4, R207, R210 ;  /* 0x000000d2cf04723e */ /* 0x000fe400000010ff */
[----:B------:R-:W-:Y:S02]  /*d780*/  F2FP.BF16.F32.PACK_AB R5, R27, R26 ;  /* 0x0000001a1b05723e */ /* 0x000fe400000010ff */
[----:B------:R-:W-:Y:S02]  /*d790*/  LOP3.LUT R40, R41, 0x380, RZ, 0xc0, !PT ;  /* 0x0000038029287812 */ /* 0x000fe400078ec0ff */
[----:B------:R-:W-:Y:S01]  /*d7a0*/  LOP3.LUT R44, R45, 0x380, RZ, 0xc0, !PT ;  /* 0x000003802d2c7812 */ /* 0x000fe200078ec0ff */
[----:B------:R1:W-:Y:S01]  /*d7b0*/  STSM.16.M88.4 [R224], R4 ;  /* 0x00000004e0007844 */ /* 0x0003e20000000200 */
        /* <DEDUP_REMOVED lines=8> */
[----:B------:R-:W-:Y:S02]  /*d840*/  SHF.R.U64 R60, R60, 0x3, RZ ;  /* 0x000000033c3c7819 */ /* 0x000fe400000012ff */
[----:B------:R-:W-:Y:S02]  /*d850*/  MOV R26, R12 ;  /* 0x0000000c001a7202 */ /* 0x000fe40000000f00 */
[----:B-1----:R-:W-:Y:S02]  /*d860*/  F2FP.BF16.F32.PACK_AB R4, R205, R209 ;  /* 0x000000d1cd04723e */ /* 0x002fe400000010ff */
[----:B------:R-:W-:Y:S02]  /*d870*/  F2FP.BF16.F32.PACK_AB R5, R35, R34 ;  /* 0x000000222305723e */ /* 0x000fe400000010ff */
[----:B------:R-:W-:-:S02]  /*d880*/  F2FP.BF16.F32.PACK_AB R6, R203, R206 ;  /* 0x000000cecb06723e */ /* 0x000fc400000010ff */
[----:B------:R-:W-:Y:S02]  /*d890*/  F2FP.BF16.F32.PACK_AB R7, R39, R38 ;  /* 0x000000262707723e */ /* 0x000fe400000010ff */
        /* <DEDUP_REMOVED lines=11> */
[----:B------:R-:W-:Y:S01]  /*d950*/  MOV R34, R8 ;  /* 0x0000000800227202 */ /* 0x000fe20000000f00 */
[----:B------:R1:W-:Y:S01]  /*d960*/  STSM.16.M88.4 [R26], R4 ;  /* 0x000000041a007844 */ /* 0x0003e20000000200 */
[----:B------:R-:W-:-:S02]  /*d970*/  MOV R35, R10 ;  /* 0x0000000a00237202 */ /* 0x000fc40000000f00 */
[----:B------:R-:W-:Y:S02]  /*d980*/  MOV R152, R14 ;  /* 0x0000000e00987202 */ /* 0x000fe40000000f00 */
[----:B------:R-:W-:Y:S02]  /*d990*/  F2FP.BF16.F32.PACK_AB R8, R201, R204 ;  /* 0x000000ccc908723e */ /* 0x000fe400000010ff */
[----:B------:R-:W-:Y:S02]  /*d9a0*/  F2FP.BF16.F32.PACK_AB R9, R43, R42 ;  /* 0x0000002a2b09723e */ /* 0x000fe400000010ff */
[----:B------:R-:W-:Y:S02]  /*d9b0*/  F2FP.BF16.F32.PACK_AB R10, R199, R202 ;  /* 0x000000cac70a723e */ /* 0x000fe400000010ff */
[----:B------:R-:W-:Y:S02]  /*d9c0*/  F2FP.BF16.F32.PACK_AB R11, R47, R46 ;  /* 0x0000002e2f0b723e */ /* 0x000fe400000010ff */
[----:B------:R-:W-:-:S02]  /*d9d0*/  IADD3 R77, P0, R96, 0xb000, RZ ;  /* 0x0000b000604d7810 */ /* 0x000fc40007f1e0ff */
[C---:B------:R-:W-:Y:S01]  /*d9e0*/  IADD3 R81, P6, R96.reuse, 0xc000, RZ ;  /* 0x0000c00060517810 */ /* 0x040fe20007fde0ff */
[----:B------:R-:W-:Y:S01]  /*d9f0*/  STSM.16.M88.4 [R152], R8 ;  /* 0x0000000898007844 */ /* 0x000fe20000000200 */
[C---:B------:R-:W-:Y:S02]  /*da00*/  IADD3 R85, P5, R96.reuse, 0xd000, RZ ;  /* 0x0000d00060557810 */ /* 0x040fe40007fbe0ff */
[C---:B------:R-:W-:Y:S02]  /*da10*/  IADD3 R89, P4, R96.reuse, 0xe000, RZ ;  /* 0x0000e00060597810 */ /* 0x040fe40007f9e0ff */
[----:B------:R-:W-:Y:S02]  /*da20*/  IADD3 R92, P3, R96, 0xf000, RZ ;  /* 0x0000f000605c7810 */ /* 0x000fe40007f7e0ff */
[----:B------:R-:W-:Y:S02]  /*da30*/  MOV R207, R24 ;  /* 0x0000001800cf7202 */ /* 0x000fe40000000f00 */
[----:B------:R-:W-:-:S02]  /*da40*/  F2FP.BF16.F32.PACK_AB R12, R197, R200 ;  /* 0x000000c8c50c723e */ /* 0x000fc400000010ff */
[----:B------:R-:W-:Y:S02]  /*da50*/  F2FP.BF16.F32.PACK_AB R13, R51, R50 ;  /* 0x00000032330d723e */ /* 0x000fe400000010ff */
[----:B------:R-:W-:Y:S02]  /*da60*/  F2FP.BF16.F32.PACK_AB R14, R195, R198 ;  /* 0x000000c6c30e723e */ /* 0x000fe400000010ff */
[----:B------:R-:W-:Y:S02]  /*da70*/  F2FP.BF16.F32.PACK_AB R15, R55, R54 ;  /* 0x00000036370f723e */ /* 0x000fe400000010ff */
[----:B------:R-:W-:Y:S02]  /*da80*/  LOP3.LUT R96, R27, R96, RZ, 0x3c, !PT ;  /* 0x000000601b607212 */ /* 0x000fe400078e3cff */
[----:B------:R-:W-:Y:S01]  /*da90*/  MOV R208, R28 ;  /* 0x0000001c00d07202 */ /* 0x000fe20000000f00 */
[----:B------:R-:W-:Y:S01]  /*daa0*/  STSM.16.M88.4 [R207], R12 ;  /* 0x0000000ccf007844 */ /* 0x000fe20000000200 */
[----:B-1----:R-:W-:-:S02]  /*dab0*/  F2FP.BF16.F32.PACK_AB R4, R193, R196 ;  /* 0x000000c4c104723e */ /* 0x002fc400000010ff */
[----:B------:R-:W-:Y:S02]  /*dac0*/  F2FP.BF16.F32.PACK_AB R5, R59, R58 ;  /* 0x0000003a3b05723e */ /* 0x000fe400000010ff */
[----:B------:R-:W-:Y:S02]  /*dad0*/  F2FP.BF16.F32.PACK_AB R6, R191, R194 ;  /* 0x000000c2bf06723e */ /* 0x000fe400000010ff */
[----:B------:R-:W-:Y:S02]  /*dae0*/  F2FP.BF16.F32.PACK_AB R7, R63, R62 ;  /* 0x0000003e3f07723e */ /* 0x000fe400000010ff */
[----:B------:R-:W-:Y:S02]  /*daf0*/  MOV R48, R48 ;  /* 0x0000003000307202 */ /* 0x000fe40000000f00 */
[----:B------:R-:W-:Y:S01]  /*db00*/  F2FP.BF16.F32.PACK_AB R24, R182, R192 ;  /* 0x000000c0b618723e */ /* 0x000fe200000010ff */
[----:B------:R-:W-:Y:S01]  /*db10*/  STSM.16.M88.4 [R208], R4 ;  /* 0x00000004d0007844 */ /* 0x000fe20000000200 */
[----:B------:R-:W-:-:S02]  /*db20*/  F2FP.BF16.F32.PACK_AB R25, R67, R66 ;  /* 0x000000424319723e */ /* 0x000fc400000010ff */
[----:B------:R-:W-:Y:S02]  /*db30*/  F2FP.BF16.F32.PACK_AB R26, R180, R183 ;  /* 0x000000b7b41a723e */ /* 0x000fe400000010ff */
[----:B------:R-:W-:Y:S02]  /*db40*/  F2FP.BF16.F32.PACK_AB R27, R71, R70 ;  /* 0x00000046471b723e */ /* 0x000fe400000010ff */
[----:B------:R-:W-:Y:S02]  /*db50*/  MOV R64, R64 ;  /* 0x0000004000407202 */ /* 0x000fe40000000f00 */
[----:B------:R-:W-:Y:S01]  /*db60*/  F2FP.BF16.F32.PACK_AB R28, R178, R181 ;  /* 0x000000b5b21c723e */ /* 0x000fe200000010ff */
[----:B------:R1:W-:Y:S01]  /*db70*/  STSM.16.M88.4 [R48], R24 ;  /* 0x0000001830007844 */ /* 0x0003e20000000200 */
[----:B------:R-:W-:Y:S02]  /*db80*/  F2FP.BF16.F32.PACK_AB R29, R75, R74 ;  /* 0x0000004a4b1d723e */ /* 0x000fe400000010ff */
[----:B------:R-:W-:-:S02]  /*db90*/  MOV R100, R100 ;  /* 0x0000006400647202 */ /* 0x000fc40000000f00 */
[----:B------:R-:W-:Y:S01]  /*dba0*/  F2FP.BF16.F32.PACK_AB R49, R83, R82 ;  /* 0x000000525331723e */ /* 0x000fe200000010ff */
[----:B------:R2:W-:Y:S01]  /*dbb0*/  STSM.16.M88.4 [R64], R28 ;  /* 0x0000001c40007844 */ /* 0x0005e20000000200 */
[----:B------:R-:W-:Y:S02]  /*dbc0*/  F2FP.BF16.F32.PACK_AB R50, R172, R175 ;  /* 0x000000afac32723e */ /* 0x000fe400000010ff */
[----:B------:R-:W-:Y:S02]  /*dbd0*/  F2FP.BF16.F32.PACK_AB R51, R87, R86 ;  /* 0x000000565733723e */ /* 0x000fe400000010ff */
[----:B------:R-:W-:Y:S02]  /*dbe0*/  MOV R122, R122 ;  /* 0x0000007a007a7202 */ /* 0x000fe40000000f00 */
[----:B------:R-:W-:Y:S02]  /*dbf0*/  F2FP.BF16.F32.PACK_AB R65, R91, R90 ;  /* 0x0000005a5b41723e */ /* 0x000fe400000010ff */
[----:B------:R-:W-:-:S02]  /*dc00*/  F2FP.BF16.F32.PACK_AB R66, R168, R171 ;  /* 0x000000aba842723e */ /* 0x000fc400000010ff */
[----:B-1----:R-:W-:Y:S02]  /*dc10*/  F2FP.BF16.F32.PACK_AB R48, R174, R177 ;  /* 0x000000b1ae30723e */ /* 0x002fe400000010ff */
[----:B------:R-:W-:Y:S02]  /*dc20*/  F2FP.BF16.F32.PACK_AB R67, R95, R94 ;  /* 0x0000005e5f43723e */ /* 0x000fe400000010ff */
[----:B------:R-:W-:Y:S01]  /*dc30*/  MOV R126, R126 ;  /* 0x0000007e007e7202 */ /* 0x000fe20000000f00 */
[----:B------:R-:W-:Y:S01]  /*dc40*/  STSM.16.M88.4 [R100], R48 ;  /* 0x0000003064007844 */ /* 0x000fe20000000200 */
[----:B--2---:R-:W-:Y:S02]  /*dc50*/  F2FP.BF16.F32.PACK_AB R64, R170, R173 ;  /* 0x000000adaa40723e */ /* 0x004fe400000010ff */
[----:B------:R-:W-:Y:S02]  /*dc60*/  F2FP.BF16.F32.PACK_AB R4, R166, R169 ;  /* 0x000000a9a604723e */ /* 0x000fe400000010ff */
[----:B------:R-:W-:Y:S01]  /*dc70*/  F2FP.BF16.F32.PACK_AB R5, R99, R98 ;  /* 0x000000626305723e */ /* 0x000fe200000010ff */
[----:B------:R1:W-:Y:S01]  /*dc80*/  STSM.16.M88.4 [R122], R64 ;  /* 0x000000407a007844 */ /* 0x0003e20000000200 */
        /* <DEDUP_REMOVED lines=8> */
[----:B0-----:R-:W-:Y:S01]  /*dd10*/  ISETP.NE.AND P2, PT, R73, RZ, PT ;  /* 0x000000ff4900720c */ /* 0x001fe20003f45270 */
[----:B------:R-:W-:Y:S01]  /*dd20*/  IMAD.X R73, RZ, RZ, R97, P1 ;  /* 0x000000ffff497224 */ /* 0x000fe200008e0661 */
[----:B------:R-:W-:Y:S01]  /*dd30*/  MOV R134, R134 ;  /* 0x0000008600867202 */ /* 0x000fe20000000f00 */
[----:B------:R0:W-:Y:S01]  /*dd40*/  STSM.16.M88.4 [R130], R8 ;  /* 0x0000000882007844 */ /* 0x0001e20000000200 */
[----:B------:R-:W-:Y:S02]  /*dd50*/  MOV R138, R138 ;  /* 0x0000008a008a7202 */ /* 0x000fe40000000f00 */
[----:B-1----:R-:W-:Y:S01]  /*dd60*/  F2FP.BF16.F32.PACK_AB R122, R125, R124 ;  /* 0x0000007c7d7a723e */ /* 0x002fe200000010ff */
[----:B------:R1:W-:Y:S01]  /*dd70*/  STSM.16.M88.4 [R134], R112 ;  /* 0x0000007086007844 */ /* 0x0003e20000000200 */
[----:B------:R-:W-:Y:S02]  /*dd80*/  F2FP.BF16.F32.PACK_AB R123, R155, R153 ;  /* 0x000000999b7b723e */ /* 0x000fe400000010ff */
[----:B------:R-:W-:-:S02]  /*dd90*/  MOV R142, R142 ;  /* 0x0000008e008e7202 */ /* 0x000fc40000000f00 */
[----:B------:R-:W-:Y:S01]  /*dda0*/  F2FP.BF16.F32.PACK_AB R131, R161, R160 ;  /* 0x000000a0a183723e */ /* 0x000fe200000010ff */
[----:B------:R1:W-:Y:S01]  /*ddb0*/  STSM.16.M88.4 [R138], R120 ;  /* 0x000000788a007844 */ /* 0x0003e20000000200 */
[----:B--2---:R-:W-:Y:S02]  /*ddc0*/  F2FP.BF16.F32.PACK_AB R4, R137, R136 ;  /* 0x000000888904723e */ /* 0x004fe400000010ff */
[----:B------:R-:W-:Y:S02]  /*ddd0*/  F2FP.BF16.F32.PACK_AB R5, R163, R162 ;  /* 0x000000a2a305723e */ /* 0x000fe400000010ff */
[----:B------:R-:W-:Y:S02]  /*dde0*/  F2FP.BF16.F32.PACK_AB R6, R141, R140 ;  /* 0x0000008c8d06723e */ /* 0x000fe400000010ff */
[----:B0-----:R-:W-:Y:S02]  /*ddf0*/  F2FP.BF16.F32.PACK_AB R130, R133, R132 ;  /* 0x000000848582723e */ /* 0x001fe400000010ff */
[----:B------:R-:W-:-:S02]  /*de00*/  F2FP.BF16.F32.PACK_AB R7, R165, R164 ;  /* 0x000000a4a507723e */ /* 0x000fc400000010ff */
[----:B------:R-:W-:Y:S01]  /*de10*/  LOP3.LUT R76, R77, 0x380, RZ, 0xc0, !PT ;  /* 0x000003804d4c7812 */ /* 0x000fe200078ec0ff */
[----:B------:R1:W-:Y:S01]  /*de20*/  STSM.16.M88.4 [R142], R128 ;  /* 0x000000808e007844 */ /* 0x0003e20000000200 */
[----:B------:R-:W-:Y:S02]  /*de30*/  LOP3.LUT R80, R81, 0x380, RZ, 0xc0, !PT ;  /* 0x0000038051507812 */ /* 0x000fe400078ec0ff */
[----:B------:R-:W-:Y:S01]  /*de40*/  LOP3.LUT R84, R85, 0x380, RZ, 0xc0, !PT ;  /* 0x0000038055547812 */ /* 0x000fe200078ec0ff */
[----:B------:R1:W-:Y:S01]  /*de50*/  STSM.16.M88.4 [R34], R4 ;  /* 0x0000000422007844 */ /* 0x0003e20000000200 */
[----:B------:R-:W-:Y:S02]  /*de60*/  LOP3.LUT R88, R89, 0x380, RZ, 0xc0, !PT ;  /* 0x0000038059587812 */ /* 0x000fe400078ec0ff */
[----:B------:R-:W-:Y:S01]  /*de70*/  LOP3.LUT R93, R92, 0x380, RZ, 0xc0, !PT ;  /* 0x000003805c5d7812 */ /* 0x000fe200078ec0ff */
[----:B------:R1:W-:Y:S01]  /*de80*/  STSM.16.M88.4 [R35], R144 ;  /* 0x0000009023007844 */ /* 0x0003e20000000200 */
[----:B------:R-:W-:-:S02]  /*de90*/  SHF.R.U64 R76, R76, 0x3, RZ ;  /* 0x000000034c4c7819 */ /* 0x000fc400000012ff */
[----:B------:R-:W-:Y:S02]  /*dea0*/  SHF.R.U64 R80, R80, 0x3, RZ ;  /* 0x0000000350507819 */ /* 0x000fe400000012ff */
        /* <DEDUP_REMOVED lines=16> */
[----:B------:R-:W-:Y:S01]  /*dfb0*/  VIADD R10, R185, UR44 ;  /* 0x0000002cb90a7c36 */ /* 0x000fe20008000000 */
[----:B------:R-:W-:Y:S01]  /*dfc0*/  ULDC.64 UR8, c[0x0][0xb90] ;  /* 0x0002e40000087ab9 */ /* 0x000fe20000000a00 */
[----:B------:R-:W-:Y:S01]  /*dfd0*/  ULDC.64 UR10, c[0x0][0xb98] ;  /* 0x0002e600000a7ab9 */ /* 0x000fe20000000a00 */
[----:B------:R-:W-:Y:S01]  /*dfe0*/  UIMAD UR5, UR12, UR8, URZ ;  /* 0x000000080c0572a4 */ /* 0x000fe2000f8e023f */
[----:B------:R-:W-:Y:S01]  /*dff0*/  IMAD.MOV.U32 R4, RZ, RZ, R10 ;  /* 0x000000ffff047224 */ /* 0x000fe200078e000a */
[----:B------:R-:W-:Y:S01]  /*e000*/  UIMAD.WIDE.U32 UR6, UR45, UR8, URZ ;  /* 0x000000082d0672a5 */ /* 0x000fe2000f8e003f */
[----:B------:R-:W-:Y:S01]  /*e010*/  IMAD.MOV R9, RZ, RZ, -R17 ;  /* 0x000000ffff097224 */ /* 0x000fe200078e0a11 */
[----:B------:R-:W-:Y:S01]  /*e020*/  UIMAD UR5, UR45, UR9, UR5 ;  /* 0x000000092d0572a4 */ /* 0x000fe2000f8e0205 */
[----:B------:R-:W-:Y:S01]  /*e030*/  VIADD R13, R16, UR44 ;  /* 0x0000002c100d7c36 */ /* 0x000fe20008000000 */
[----:B------:R-:W-:-:S02]  /*e040*/  UIMAD UR8, UR13, UR10, URZ ;  /* 0x0000000a0d0872a4 */ /* 0x000fc4000f8e023f */
[----:B------:R-:W-:Y:S02]  /*e050*/  UIADD3 UR7, UR7, UR5, URZ ;  /* 0x0000000507077290 */ /* 0x000fe4000fffe03f */
[----:B------:R-:W-:Y:S02]  /*e060*/  UIMAD UR8, UR43, UR11, UR8 ;  /* 0x0000000b2b0872a4 */ /* 0x000fe4000f8e0208 */
[----:B------:R-:W-:Y:S01]  /*e070*/  UIMAD.WIDE.U32 UR6, UR43, UR10, UR6 ;  /* 0x0000000a2b0672a5 */ /* 0x000fe2000f8e0006 */
[----:B------:R-:W-:Y:S01]  /*e080*/  ULDC UR5, c[0x0][0xa88] ;  /* 0x0002a20000057ab9 */ /* 0x000fe20000000800 */
[----:B0-----:R-:W-:-:S13]  /*e090*/  ISETP.NE.AND P0, PT, R8, 0x1, PT ;  /* 0x000000010800780c */ /* 0x001fda0003f05270 */
[----:B------:R-:W0:Y:S08]  /*e0a0*/  @P0 LDC R5, c[0x0][0xbec] ;  /* 0x0002fb00ff050b82 */ /* 0x000e300000000800 */
[----:B------:R-:W1:Y:S01]  /*e0b0*/  @P0 LDC R6, c[0x0][0xbf0] ;  /* 0x0002fc00ff060b82 */ /* 0x000e620000000800 */
[----:B0-----:R-:W-:-:S05]  /*e0c0*/  @P0 IMAD.HI.U32 R5, R10, R5, RZ ;  /* 0x000000050a050227 */ /* 0x001fca00078e00ff */
[----:B-1----:R-:W-:-:S04]  /*e0d0*/  @P0 SHF.R.U32.HI R4, RZ, R6, R5 ;  /* 0x00000006ff040219 */ /* 0x002fc80000011605 */
[--C-:B------:R-:W-:Y:S01]  /*e0e0*/  SHF.R.S32.HI R5, RZ, 0x1f, R4.reuse ;  /* 0x0000001fff057819 */ /* 0x100fe20000011404 */
[----:B------:R-:W-:Y:S01]  /*e0f0*/  IMAD.MOV R7, RZ, RZ, -R4 ;  /* 0x000000ffff077224 */ /* 0x000fe200078e0a04 */
[----:B------:R-:W-:-:S03]  /*e100*/  IADD3 R4, P0, R4, UR6, RZ ;  /* 0x0000000604047c10 */ /* 0x000fc6000ff1e0ff */
[C---:B------:R-:W-:Y:S02]  /*e110*/  IMAD R7, R8.reuse, R7, R10 ;  /* 0x0000000708077224 */ /* 0x040fe400078e020a */
[----:B------:R-:W-:Y:S02]  /*e120*/  IMAD.U32 R10, RZ, RZ, UR8 ;  /* 0x00000008ff0a7e24 */ /* 0x000fe4000f8e00ff */
[----:B------:R-:W-:Y:S01]  /*e130*/  IMAD R8, R8, UR5, RZ ;  /* 0x0000000508087c24 */ /* 0x000fe2000f8e02ff */
[----:B------:R-:W-:Y:S02]  /*e140*/  SHF.R.S32.HI R6, RZ, 0x1f, R7 ;  /* 0x0000001fff067819 */ /* 0x000fe40000011407 */
[----:B------:R-:W-:Y:S01]  /*e150*/  IADD3.X R5, R5, UR7, R10, P0, !PT ;  /* 0x0000000705057c10 */ /* 0x000fe200087fe40a */
[----:B------:R-:W-:Y:S02]  /*e160*/  ULDC.64 UR6, c[0x0][0xb88] ;  /* 0x0002e20000067ab9 */ /* 0x000fe40000000a00 */
[----:B------:R-:W-:-:S02]  /*e170*/  IMAD R6, R6, UR6, RZ ;  /* 0x0000000606067c24 */ /* 0x000fc4000f8e02ff */
[----:B------:R-:W-:-:S04]  /*e180*/  IMAD.WIDE.U32 R4, R7, UR6, R4 ;  /* 0x0000000607047c25 */ /* 0x000fc8000f8e0004 */
[----:B------:R-:W-:Y:S01]  /*e190*/  IMAD R7, R7, UR7, R6 ;  /* 0x0000000707077c24 */ /* 0x000fe2000f8e0206 */
[----:B------:R-:W-:Y:S02]  /*e1a0*/  ULDC.64 UR6, c[0x0][0xb50] ;  /* 0x0002d40000067ab9 */ /* 0x000fe40000000a00 */
[----:B------:R-:W-:Y:S01]  /*e1b0*/  LEA R10, P0, R4, UR6, 0x2 ;  /* 0x00000006040a7c11 */ /* 0x000fe2000f8010ff */
[----:B------:R-:W-:-:S04]  /*e1c0*/  IMAD.IADD R5, R5, 0x1, R7 ;  /* 0x0000000105057824 */ /* 0x000fc800078e0207 */
[----:B------:R-:W-:Y:S01]  /*e1d0*/  SHFL.IDX PT, R6, R10, 0x1, 0x1c1f ;  /* 0x003c1f000a067f89 */ /* 0x000fe200000e0000 */
[----:B------:R-:W-:Y:S02]  /*e1e0*/  LEA.HI.X R11, R4, UR7, R5, 0x2, P0 ;  /* 0x00000007040b7c11 */ /* 0x000fe400080f1405 */
        /* <DEDUP_REMOVED lines=9> */
.L_x_4972:
[----:B------:R-:W1:Y:S01]  /*e280*/  LDC R15, c[0x0][0xbe8] ;  /* 0x0002fa00ff0f7b82 */ /* 0x000e620000000800 */
[----:B------:R-:W-:Y:S01]  /*e290*/  ULDC UR10, c[0x0][0xac8] ;  /* 0x0002b200000a7ab9 */ /* 0x000fe20000000800 */
[----:B------:R-:W-:Y:S01]  /*e2a0*/  ULDC.64 UR8, c[0x0][0xae8] ;  /* 0x0002ba0000087ab9 */ /* 0x000fe20000000a00 */
[----:B------:R-:W-:Y:S01]  /*e2b0*/  ISETP.GE.AND P0, PT, R190, UR10, PT ;  /* 0x0000000abe007c0c */ /* 0x000fe2000bf06270 */
[----:B------:R-:W5:Y:S01]  /*e2c0*/  LD.E.128 R96, desc[UR52][R96.64] ;  /* 0x0000003460607980 */ /* 0x000f62000c101d00 */
[----:B------:R-:W-:Y:S02]  /*e2d0*/  ISETP.GE.AND P1, PT, R184, UR10, PT ;  /* 0x0000000ab8007c0c */ /* 0x000fe4000bf26270 */
[----:B0-----:R-:W-:Y:S01]  /*e2e0*/  SEL R3, RZ, 0xffffffff, P0 ;  /* 0xffffffffff037807 */ /* 0x001fe20000000000 */
[----:B------:R0:W5:Y:S01]  /*e2f0*/  LD.E.128 R4, desc[UR52][R20.64] ;  /* 0x0000003414047980 */ /* 0x000162000c101d00 */
[----:B------:R-:W-:Y:S02]  /*e300*/  ISETP.GE.AND P0, PT, R189, UR10, PT ;  /* 0x0000000abd007c0c */ /* 0x000fe4000bf06270 */
[----:B------:R-:W-:Y:S01]  /*e310*/  SEL R0, RZ, 0x1, P1 ;  /* 0x00000001ff007807 */ /* 0x000fe20000800000 */
[----:B------:R-:W-:Y:S01]  /*e320*/  IMAD.SHL.U32 R11, R3, 0x2, RZ ;  /* 0x00000002030b7824 */ /* 0x000fe200078e00ff */
[----:B------:R-:W5:Y:S04]  /*e330*/  LD.E.128 R32, desc[UR52][R32.64] ;  /* 0x0000003420207980 */ /* 0x000f68000c101d00 */
[----:B------:R-:W5:Y:S04]  /*e340*/  LD.E.128 R36, desc[UR52][R36.64] ;  /* 0x0000003424247980 */ /* 0x000f68000c101d00 */
[----:B------:R-:W5:Y:S01]  /*e350*/  LD.E.128 R40, desc[UR52][R40.64] ;  /* 0x0000003428287980 */ /* 0x000f62000c101d00 */
[----:B-1----:R-:W-:-:S03]  /*e360*/  ISETP.NE.AND P2, PT, R15, 0x1, PT ;  /* 0x000000010f00780c */ /* 0x002fc60003f45270 */
[----:B------:R-:W5:Y:S01]  /*e370*/  LD.E.128 R44, desc[UR52][R44.64] ;  /* 0x000000342c2c7980 */ /* 0x000f62000c101d00 */
[----:B------:R-:W-:Y:S02]  /*e380*/  SEL R3, RZ, 0xffffffff, P0 ;  /* 0xffffffffff037807 */ /* 0x000fe40000000000 */
[----:B------:R-:W-:Y:S01]  /*e390*/  LOP3.LUT R0, R11, 0x2, R0, 0xe2, !PT ;  /* 0x000000020b007812 */ /* 0x000fe200078ee200 */
[----:B------:R-:W5:Y:S04]  /*e3a0*/  LD.E.128 R52, desc[UR52][R52.64] ;  /* 0x0000003434347980 */ /* 0x000f68000c101d00 */
[----:B------:R-:W5:Y:S02]  /*e3b0*/  LD.E.128 R56, desc[UR52][R56.64] ;  /* 0x0000003438387980 */ /* 0x000f64000c101d00 */
[----:B------:R-:W1:Y:S01]  /*e3c0*/  @P2 LDC R9, c[0x0][0xbec] ;  /* 0x0002fb00ff092b82 */ /* 0x000e620000000800 */
[----:B------:R-:W-:Y:S01]  /*e3d0*/  IMAD.SHL.U32 R3, R3, 0x4, RZ ;  /* 0x0000000403037824 */ /* 0x000fe200078e00ff */
[----:B------:R-:W-:Y:S01]  /*e3e0*/  ISETP.GE.AND P0, PT, R188, UR10, PT ;  /* 0x0000000abc007c0c */ /* 0x000fe2000bf06270 */
[----:B------:R-:W5:Y:S04]  /*e3f0*/  LD.E.128 R60, desc[UR52][R60.64] ;  /* 0x000000343c3c7980 */ /* 0x000f68000c101d00 */
[----:B------:R-:W5:Y:S01]  /*e400*/  LD.E.128 R68, desc[UR52][R68.64] ;  /* 0x0000003444447980 */ /* 0x000f62000c101d00 */
[----:B------:R-:W2:Y:S01]  /*e410*/  @P2 LDC R11, c[0x0][0xbf0] ;  /* 0x0002fc00ff0b2b82 */ /* 0x000ea20000000800 */
[----:B------:R-:W-:Y:S01]  /*e420*/  LOP3.LUT R3, R3, 0x4, R0, 0xe2, !PT ;  /* 0x0000000403037812 */ /* 0x000fe200078ee200 */
[----:B------:R-:W-:Y:S01]  /*e430*/  IMAD R0, R211, 0x20, R212 ;  /* 0x00000020d3007824 */ /* 0x000fe200078e02d4 */
[----:B------:R-:W-:Y:S01]  /*e440*/  SEL R8, RZ, 0xffffffff, P0 ;  /* 0xffffffffff087807 */ /* 0x000fe20000000000 */
[----:B------:R-:W5:Y:S01]  /*e450*/  LD.E.128 R72, desc[UR52][R72.64] ;  /* 0x0000003448487980 */ /* 0x000f62000c101d00 */
[----:B------:R-:W-:Y:S01]  /*e460*/  ISETP.GE.AND P0, PT, R187, UR10, PT ;  /* 0x0000000abb007c0c */ /* 0x000fe2000bf06270 */
[----:B------:R-:W-:Y:S01]  /*e470*/  UIMAD UR5, UR12, UR8, URZ ;  /* 0x000000080c0572a4 */ /* 0x000fe2000f8e023f */
[----:B------:R-:W-:Y:S01]  /*e480*/  VIADD R14, R0, UR44 ;  /* 0x0000002c000e7c36 */ /* 0x000fe20008000000 */
[----:B------:R-:W5:Y:S01]  /*e490*/  LD.E.128 R76, desc[UR52][R76.64] ;  /* 0x000000344c4c7980 */ /* 0x000f62000c101d00 */
[----:B------:R-:W-:Y:S01]  /*e4a0*/  SEL R0, RZ, 0xffffffff, P0 ;  /* 0xffffffffff007807 */ /* 0x000fe20000000000 */
[----:B------:R-:W-:-:S02]  /*e4b0*/  UIMAD.WIDE.U32 UR6, UR45, UR8, URZ ;  /* 0x000000082d0672a5 */ /* 0x000fc4000f8e003f */
[----:B------:R-:W-:Y:S01]  /*e4c0*/  UIMAD UR5, UR45, UR9, UR5 ;  /* 0x000000092d0572a4 */ /* 0x000fe2000f8e0205 */
[----:B------:R-:W-:Y:S01]  /*e4d0*/  SHF.L.U32 R8, R8, 0x3, RZ ;  /* 0x0000000308087819 */ /* 0x000fe200000006ff */
[----:B------:R-:W-:Y:S01]  /*e4e0*/  IMAD.SHL.U32 R13, R0, 0x10, RZ ;  /* 0x00000010000d7824 */ /* 0x000fe200078e00ff */
[----:B------:R-:W-:Y:S01]  /*e4f0*/  ULDC.64 UR8, c[0x0][0xaf0] ;  /* 0x0002bc0000087ab9 */ /* 0x000fe20000000a00 */
[----:B-1----:R-:W-:Y:S01]  /*e500*/  @P2 IMAD.HI.U32 R0, R14, R9, RZ ;  /* 0x000000090e002227 */ /* 0x002fe200078e00ff */
[----:B------:R-:W-:Y:S01]  /*e510*/  UIADD3 UR7, UR7, UR5, URZ ;  /* 0x0000000507077290 */ /* 0x000fe2000fffe03f */
[----:B------:R-:W-:Y:S01]  /*e520*/  LOP3.LUT R8, R8, 0x8, R3, 0xe2, !PT ;  /* 0x0000000808087812 */ /* 0x000fe200078ee203 */
[----:B------:R-:W-:Y:S01]  /*e530*/  UIMAD UR5, UR13, UR8, URZ ;  /* 0x000000080d0572a4 */ /* 0x000fe2000f8e023f */
[----:B------:R-:W-:Y:S01]  /*e540*/  IMAD.MOV.U32 R3, RZ, RZ, R14 ;  /* 0x000000ffff037224 */ /* 0x000fe200078e000e */
[----:B------:R-:W-:Y:S01]  /*e550*/  UIMAD.WIDE.U32 UR6, UR43, UR8, UR6 ;  /* 0x000000082b0672a5 */ /* 0x000fe2000f8e0006 */
[----:B------:R-:W5:Y:S01]  /*e560*/  LD.E.128 R80, desc[UR52][R80.64] ;  /* 0x0000003450507980 */ /* 0x000f62000c101d00 */
[----:B--2---:R-:W-:Y:S01]  /*e570*/  @P2 SHF.R.U32.HI R3, RZ, R11, R0 ;  /* 0x0000000bff032219 */ /* 0x004fe20000011600 */
[----:B------:R-:W-:Y:S01]  /*e580*/  UIMAD UR5, UR43, UR9, UR5 ;  /* 0x000000092b0572a4 */ /* 0x000fe2000f8e0205 */
[----:B------:R-:W-:Y:S01]  /*e590*/  LOP3.LUT R10, R13, 0x10, R8, 0xe2, !PT ;  /* 0x000000100d0a7812 */ /* 0x000fe200078ee208 */
[----:B------:R-:W5:Y:S01]  /*e5a0*/  LD.E.128 R84, desc[UR52][R84.64] ;  /* 0x0000003454547980 */ /* 0x000f62000c101d00 */
[--C-:B------:R-:W-:Y:S01]  /*e5b0*/  SHF.R.S32.HI R11, RZ, 0x1f, R3.reuse ;  /* 0x0000001fff0b7819 */ /* 0x100fe20000011403 */
[----:B------:R-:W-:Y:S01]  /*e5c0*/  UIADD3 UR5, UR7, UR5, URZ ;  /* 0x0000000507057290 */ /* 0x000fe2000fffe03f */
[----:B------:R-:W-:Y:S01]  /*e5d0*/  ISETP.GE.AND P0, PT, R186, UR10, PT ;  /* 0x0000000aba007c0c */ /* 0x000fe2000bf06270 */
[----:B------:R-:W-:Y:S01]  /*e5e0*/  IMAD.U32 R8, RZ, RZ, UR6 ;  /* 0x00000006ff087e24 */ /* 0x000fe2000f8e00ff */
[----:B------:R-:W5:Y:S01]  /*e5f0*/  LD.E.128 R88, desc[UR52][R88.64] ;  /* 0x0000003458587980 */ /* 0x000f62000c101d00 */
[----:B------:R-:W-:Y:S01]  /*e600*/  IMAD.U32 R9, RZ, RZ, UR7 ;  /* 0x00000007ff097e24 */ /* 0x000fe2000f8e00ff */
[----:B------:R-:W-:Y:S01]  /*e610*/  ULDC.64 UR6, c[0x0][0xae0] ;  /* 0x0002b80000067ab9 */ /* 0x000fe20000000a00 */
[----:B------:R-:W-:Y:S01]  /*e620*/  IMAD.MOV R13, RZ, RZ, -R3 ;  /* 0x000000ffff0d7224 */ /* 0x000fe200078e0a03 */
[----:B------:R-:W-:Y:S01]  /*e630*/  SEL R0, RZ, 0xffffffff, P0 ;  /* 0xffffffffff007807 */ /* 0x000fe20000000000 */
[----:B------:R-:W-:Y:S01]  /*e640*/  IMAD R12, R11, UR6, RZ ;  /* 0x000000060b0c7c24 */ /* 0x000fe2000f8e02ff */
[----:B------:R-:W5:Y:S01]  /*e650*/  LD.E.128 R92, desc[UR52][R92.64] ;  /* 0x000000345c5c7980 */ /* 0x000f62000c101d00 */
[----:B------:R-:W-:Y:S01]  /*e660*/  IMAD R11, R15, R13, R14 ;  /* 0x0000000d0f0b7224 */ /* 0x000fe200078e020e */
[----:B------:R-:W-:Y:S01]  /*e670*/  ISETP.GE.AND P0, PT, R215, UR10, PT ;  /* 0x0000000ad7007c0c */ /* 0x000fe2000bf06270 */
[----:B------:R-:W-:Y:S01]  /*e680*/  IMAD.U32 R9, RZ, RZ, UR5 ;  /* 0x00000005ff097e24 */ /* 0x000fe2000f8e00ff */
[----:B------:R-:W-:Y:S01]  /*e690*/  @!PT LDS RZ, [RZ] ;  /* 0x00000000fffff984 */ /* 0x000fe20000000800 */
[----:B------:R-:W-:Y:S01]  /*e6a0*/  @!PT LDS RZ, [RZ] ;  /* 0x00000000fffff984 */ /* 0x000fe20000000800 */
[----:B------:R-:W-:Y:S01]  /*e6b0*/  @!PT LDS RZ, [RZ] ;  /* 0x00000000fffff984 */ /* 0x000fe20000000800 */
[----:B------:R-:W-:Y:S01]  /*e6c0*/  @!PT LDS RZ, [RZ] ;  /* 0x00000000fffff984 */ /* 0x000fe20000000800 */
[----:B------:R1:W-:Y:S06]  /*e6d0*/  MEMBAR.ALL.CTA ;  /* 0x0000000000007992 */ /* 0x0003ec0000008000 */
[----:B-1----:R-:W1:Y:S01]  /*e6e0*/  FENCE.VIEW.ASYNC.S ;  /* 0x00000000000073c6 */ /* 0x002e620000000000 */
[----:B0-----:R-:W-:Y:S01]  /*e6f0*/  IMAD.SHL.U32 R21, R0, 0x20, RZ ;  /* 0x0000002000157824 */ /* 0x001fe200078e00ff */
[----:B------:R-:W-:Y:S01]  /*e700*/  SHF.R.S32.HI R0, RZ, 0x1f, R11 ;  /* 0x0000001fff007819 */ /* 0x000fe2000001140b */
[C---:B------:R-:W-:Y:S01]  /*e710*/  IMAD R13, R3.reuse, UR7, R12 ;  /* 0x00000007030d7c24 */ /* 0x040fe2000f8e020c */
[----:B------:R-:W-:Y:S01]  /*e720*/  ULDC UR8, c[0x0][0xa88] ;  /* 0x0002a20000087ab9 */ /* 0x000fe20000000800 */
[----:B------:R-:W-:Y:S01]  /*e730*/  IMAD.WIDE.U32 R8, R3, UR6, R8 ;  /* 0x0000000603087c25 */ /* 0x000fe2000f8e0008 */
[----:B------:R-:W-:Y:S01]  /*e740*/  ULDC.64 UR6, c[0x0][0xad8] ;  /* 0x0002b60000067ab9 */ /* 0x000fe20000000a00 */
[----:B------:R-:W-:Y:S01]  /*e750*/  SEL R3, RZ, 0x40, P0 ;  /* 0x00000040ff037807 */ /* 0x000fe20000000000 */
[----:B------:R-:W-:Y:S01]  /*e760*/  UIADD3 UR5, UR42, 0x28c20, URZ ;  /* 0x00028c202a057890 */ /* 0x000fe2000fffe03f */
[----:B------:R-:W-:Y:S01]  /*e770*/  IMAD.IADD R9, R9, 0x1, R13 ;  /* 0x0000000109097824 */ /* 0x000fe200078e020d */
[----:B------:R-:W-:Y:S01]  /*e780*/  ISETP.GE.AND P0, PT, R214, UR10, PT ;  /* 0x0000000ad6007c0c */ /* 0x000fe2000bf06270 */
[----:B------:R-:W-:Y:S01]  /*e790*/  IMAD R0, R0, UR6, RZ ;  /* 0x0000000600007c24 */ /* 0x000fe2000f8e02ff */
[----:B------:R-:W-:Y:S01]  /*e7a0*/  UPRMT UR5, URZ, 0x654, UR5 ;  /* 0x000006543f057896 */ /* 0x000fe20008000005 */
[----:B------:R-:W-:Y:S01]  /*e7b0*/  VIADD R28, R212, UR44 ;  /* 0x0000002cd41c7c36 */ /* 0x000fe20008000000 */
[----:B------:R-:W-:Y:S01]  /*e7c0*/  LOP3.LUT R10, R21, 0x20, R10, 0xe2, !PT ;  /* 0x00000020150a7812 */ /* 0x000fe200078ee20a */
[----:B------:R-:W-:Y:S01]  /*e7d0*/  IMAD R29, R15, UR8, RZ ;  /* 0x000000080f1d7c24 */ /* 0x000fe2000f8e02ff */
[----:B------:R-:W-:Y:S01]  /*e7e0*/  BSSY B1, `(.L_x_4973) ;  /* 0x000002e000017945 */ /* 0x000fe20003800000 */
[C---:B------:R-:W-:Y:S01]  /*e7f0*/  IMAD R13, R11.reuse, UR7, R0 ;  /* 0x000000070b0d7c24 */ /* 0x040fe2000f8e0200 */
[----:B------:R-:W-:Y:S01]  /*e800*/  SEL R0, RZ, 0x80, P0 ;  /* 0x00000080ff007807 */ /* 0x000fe20000000000 */
[----:B------:R-:W-:Y:S01]  /*e810*/  IMAD.WIDE.U32 R8, R11, UR6, R8 ;  /* 0x000000060b087c25 */ /* 0x000fe2000f8e0008 */
[----:B------:R-:W-:Y:S01]  /*e820*/  ISETP.GE.AND P0, PT, R28, R29, PT ;  /* 0x0000001d1c00720c */ /* 0x000fe20003f06270 */
[----:B------:R-:W-:Y:S01]  /*e830*/  ULDC.64 UR6, c[0x0][0xa80] ;  /* 0x0002a00000067ab9 */ /* 0x000fe20000000a00 */
[----:B------:R-:W-:Y:S01]  /*e840*/  LOP3.LUT R3, R10, R3, RZ, 0xfc, !PT ;  /* 0x000000030a037212 */ /* 0x000fe200078efcff */
[----:B------:R-:W-:Y:S01]  /*e850*/  IMAD.IADD R9, R9, 0x1, R13 ;  /* 0x0000000109097824 */ /* 0x000fe200078e020d */
[----:B------:R-:W-:Y:S01]  /*e860*/  LEA R26, P1, R8, UR6, 0x1 ;  /* 0x00000006081a7c11 */ /* 0x000fe2000f8208ff */
[----:B-1----:R-:W-:Y:S01]  /*e870*/  SYNCS.ARRIVE.TRANS64.RED.A1T0 RZ, [UR5], RZ ;  /* 0x000000ffffff79a7 */ /* 0x002fe20008100405 */
[----:B------:R-:W-:-:S02]  /*e880*/  LOP3.LUT R0, R3, R0, RZ, 0xfc, !PT ;  /* 0x0000000003007212 */ /* 0x000fc400078efcff */
[----:B------:R-:W-:Y:S01]  /*e890*/  LEA.HI.X R27, R8, UR7, R9, 0x1, P1 ;  /* 0x00000007081b7c11 */ /* 0x000fe200088f0c09 */
[----:B------:R0:W1:Y:S04]  /*e8a0*/  SHFL.IDX PT, R10, R26, RZ, 0x181f ;  /* 0x00181fff1a0a7589 */ /* 0x00006800000e0000 */
        /* <DEDUP_REMOVED lines=22> */
[-C--:B------:R-:W-:Y:S02]  /*ea10*/  @P0 LEA R24, P3, R215, R10.reuse, 0x1 ;  /* 0x0000000ad7180211 */ /* 0x080fe400078608ff */
[-C--:B--2---:R-:W-:Y:S02]  /*ea20*/  @!P1 LEA R12, P6, R186, R10.reuse, 0x1 ;  /* 0x0000000aba0c9211 */ /* 0x084fe400078c08ff */
        /* <DEDUP_REMOVED lines=9> */
.L_x_4974:
[----:B------:R-:W-:Y:S05]  /*eac0*/  BSYNC B1 ;  /* 0x0000000000017941 */ /* 0x000fea0003800000 */
.L_x_4973:
[----:B---3--:R-:W-:Y:S01]  /*ead0*/  VIADD R8, R28, 0x20 ;  /* 0x000000201c087836 */ /* 0x008fe20000000000 */
[----:B--2---:R4:W2:Y:S04]  /*eae0*/  SHFL.IDX PT, R11, R27, 0x1, 0x181f ;  /* 0x00381f001b0b7f89 */ /* 0x0048a800000e0000 */
[----:B------:R-:W-:Y:S01]  /*eaf0*/  ISETP.GE.AND P0, PT, R8, R29, PT ;  /* 0x0000001d0800720c */ /* 0x000fe20003f06270 */
[----:B-1----:R4:W1:-:S12]  /*eb00*/  SHFL.IDX PT, R10, R26, 0x1, 0x181f ;  /* 0x00381f001a0a7f89 */ /* 0x00285800000e0000 */
[----:B----4-:R-:W-:Y:S05]  /*eb10*/  @P0 BRA `(.L_x_4975) ;  /* 0x0000000c00800947 */ /* 0x010fea0003800000 */
[----:B------:R-:W-:Y:S02]  /*eb20*/  ISETP.GE.AND P0, PT, R184, UR10, PT ;  /* 0x0000000ab8007c0c */ /* 0x000fe4000bf06270 */
[----:B------:R-:W-:Y:S02]  /*eb30*/  ISETP.GE.AND P5, PT, R190, UR10, PT ;  /* 0x0000000abe007c0c */ /* 0x000fe4000bfa6270 */
[----:B------:R-:W-:Y:S02]  /*eb40*/  ISETP.GE.AND P3, PT, R189, UR10, PT ;  /* 0x0000000abd007c0c */ /* 0x000fe4000bf66270 */
[----:B------:R-:W-:Y:S02]  /*eb50*/  ISETP.GE.AND P2, PT, R188, UR10, PT ;  /* 0x0000000abc007c0c */ /* 0x000fe4000bf46270 */
[----:B------:R-:W-:-:S05]  /*eb60*/  ISETP.GE.AND P1, PT, R187, UR10, PT ;  /* 0x0000000abb007c0c */ /* 0x000fca000bf26270 */
[----:B-12---:R-:W-:Y:S02]  /*eb70*/  @!P0 IMAD.WIDE R8, R184, 0x2, R10 ;  /* 0x00000002b8088825 */ /* 0x006fe400078e020a */
[-C--:B------:R-:W-:Y:S02]  /*eb80*/  @!P5 LEA R12, P4, R190, R10.reuse, 0x1 ;  /* 0x0000000abe0cd211 */ /* 0x080fe400078808ff */
[----:B------:R-:W-:Y:S01]  /*eb90*/  @!P3 LEA R14, P6, R189, R10, 0x1 ;  /* 0x0000000abd0eb211 */ /* 0x000fe200078c08ff */
[----:B-----5:R1:W-:Y:S01]  /*eba0*/  @!P0 ST.E.128 desc[UR52][R8.64], R4 ;  /* 0x0000000408008985 */ /* 0x0203e2000c101d34 */
        /* <DEDUP_REMOVED lines=8> */
[----:B-1----:R-:W-:-:S03]  /*ec30*/  @!P1 LEA R4, P6, R187, R10, 0x1 ;  /* 0x0000000abb049211 */ /* 0x002fc600078c08ff */
        /* <DEDUP_REMOVED lines=15> */
.L_x_4971:
[----:B------:R-:W0:Y:S01]  /*ed30*/  LDC R10, c[0x0][0xbe8] ;  /* 0x0002fa00ff0a7b82 */ /* 0x000e220000000800 */
[----:B------:R-:W1:Y:S01]  /*ed40*/  S2R R6, SR_TID.X ;  /* 0x0000000000067919 */ /* 0x000e620000002100 */
[----:B------:R-:W-:Y:S01]  /*ed50*/  ULDC UR12, c[0x0][0xac8] ;  /* 0x0002b200000c7ab9 */ /* 0x000fe20000000800 */
[----:B------:R-:W-:Y:S01]  /*ed60*/  USHF.R.S32.HI UR8, URZ, 0x1f, UR45 ;  /* 0x0000001f3f087899 */ /* 0x000fe2000801142d */
[----:B------:R-:W-:Y:S01]  /*ed70*/  BSSY B1, `(.L_x_4976) ;  /* 0x0000031000017945 */ /* 0x000fe20003800000 */
[----:B------:R-:W-:Y:S01]  /*ed80*/  USHF.R.S32.HI UR9, URZ, 0x1f, UR43 ;  /* 0x0000001f3f097899 */ /* 0x000fe2000801142b */
[----:B------:R-:W-:Y:S01]  /*ed90*/  ISETP.GE.AND P1, PT, R190, UR12, PT ;  /* 0x0000000cbe007c0c */ /* 0x000fe2000bf26270 */
[----:B------:R-:W-:Y:S01]  /*eda0*/  IMAD R8, R211, 0x20, R212 ;  /* 0x00000020d3087824 */ /* 0x000fe200078e02d4 */
[----:B0-----:R-:W-:Y:S01]  /*edb0*/  ISETP.NE.AND P0, PT, R10, 0x1, PT ;  /* 0x000000010a00780c */ /* 0x001fe20003f05270 */
[----:B-1----:R-:W-:-:S12]  /*edc0*/  VIADD R0, R6, 0xffffff80 ;  /* 0xffffff8006007836 */ /* 0x002fd80000000000 */
[----:B------:R-:W0:Y:S01]  /*edd0*/  @P0 LDC R9, c[0x0][0xbec] ;  /* 0x0002fb00ff090b82 */ /* 0x000e220000000800 */
[----:B------:R-:W-:-:S07]  /*ede0*/  ISETP.GE.AND P2, PT, R0, 0x40, PT ;  /* 0x000000400000780c */ /* 0x000fce0003f46270 */
[----:B------:R-:W1:Y:S06]  /*edf0*/  @P0 LDC R11, c[0x0][0xbf0] ;  /* 0x0002fc00ff0b0b82 */ /* 0x000e6c0000000800 */
[----:B------:R-:W-:Y:S05]  /*ee00*/  @P2 BRA `(.L_x_4977) ;  /* 0x00000000009c2947 */ /* 0x000fea0003800000 */
[----:B------:R-:W2:Y:S01]  /*ee10*/  LDC R5, c[0x0][0xbe8] ;  /* 0x0002fa00ff057b82 */ /* 0x000ea20000000800 */
[----:B------:R-:W-:Y:S01]  /*ee20*/  IMAD.U32 R7, RZ, RZ, UR44 ;  /* 0x0000002cff077e24 */ /* 0x000fe2000f8e00ff */
[----:B------:R-:W-:-:S04]  /*ee30*/  ULDC UR5, c[0x0][0xa88] ;  /* 0x0002a20000057ab9 */ /* 0x000fc80000000800 */
[----:B------:R-:W-:Y:S01]  /*ee40*/  IADD3 R6, R7, -0x80, R6 ;  /* 0xffffff8007067810 */ /* 0x000fe20007ffe006 */
[----:B--2---:R-:W-:-:S05]  /*ee50*/  IMAD R3, R5, UR5, RZ ;  /* 0x0000000505037c24 */ /* 0x004fca000f8e02ff */
[----:B------:R-:W-:-:S13]  /*ee60*/  ISETP.GE.AND P2, PT, R6, R3, PT ;  /* 0x000000030600720c */ /* 0x000fda0003f46270 */
[----:B------:R-:W-:Y:S05]  /*ee70*/  @P2 BRA `(.L_x_4977) ;  /* 0x0000000000802947 */ /* 0x000fea0003800000 */
[----:B------:R-:W-:Y:S01]  /*ee80*/  ISETP.NE.AND P2, PT, R5, 0x1, PT ;  /* 0x000000010500780c */ /* 0x000fe20003f45270 */
[----:B------:R-:W-:Y:S01]  /*ee90*/  ULDC.64 UR10, c[0x0][0xb90] ;  /* 0x0002e400000a7ab9 */ /* 0x000fe20000000a00 */
[----:B------:R-:W-:Y:S01]  /*eea0*/  MOV R4, R6 ;  /* 0x0000000600047202 */ /* 0x000fe20000000f00 */
[----:B------:R-:W-:Y:S02]  /*eeb0*/  UIMAD UR5, UR8, UR10, URZ ;  /* 0x0000000a080572a4 */ /* 0x000fe4000f8e023f */
[----:B------:R-:W-:Y:S02]  /*eec0*/  UIMAD.WIDE.U32 UR6, UR45, UR10, URZ ;  /* 0x0000000a2d0672a5 */ /* 0x000fe4000f8e003f */
[----:B------:R-:W-:-:S03]  /*eed0*/  UIMAD UR5, UR45, UR11, UR5 ;  /* 0x0000000b2d0572a4 */ /* 0x000fc6000f8e0205 */
[----:B------:R-:W-:Y:S01]  /*eee0*/  ULDC.64 UR10, c[0x0][0xb98] ;  /* 0x0002e600000a7ab9 */ /* 0x000fe20000000a00 */
[----:B------:R-:W-:Y:S02]  /*eef0*/  UIADD3 UR7, UR7, UR5, URZ ;  /* 0x0000000507077290 */ /* 0x000fe4000fffe03f */
[----:B------:R-:W2:Y:S01]  /*ef00*/  @P2 LDC R3, c[0x0][0xbec] ;  /* 0x0002fb00ff032b82 */ /* 0x000ea20000000800 */
[----:B------:R-:W-:Y:S02]  /*ef10*/  UIMAD UR5, UR9, UR10, URZ ;  /* 0x0000000a090572a4 */ /* 0x000fe4000f8e023f */
[----:B------:R-:W-:Y:S02]  /*ef20*/  UIMAD.WIDE.U32 UR6, UR43, UR10, UR6 ;  /* 0x0000000a2b0672a5 */ /* 0x000fe4000f8e0006 */
[----:B------:R-:W-:-:S03]  /*ef30*/  UIMAD UR5, UR43, UR11, UR5 ;  /* 0x0000000b2b0572a4 */ /* 0x000fc6000f8e0205 */
[----:B------:R-:W3:Y:S01]  /*ef40*/  @P2 LDC R7, c[0x0][0xbf0] ;  /* 0x0002fc00ff072b82 */ /* 0x000ee20000000800 */
[----:B------:R-:W-:Y:S01]  /*ef50*/  ULDC.64 UR10, c[0x0][0xb88] ;  /* 0x0002e200000a7ab9 */ /* 0x000fe20000000a00 */
[----:B--2---:R-:W-:-:S05]  /*ef60*/  @P2 IMAD.HI.U32 R0, R6, R3, RZ ;  /* 0x0000000306002227 */ /* 0x004fca00078e00ff */
[----:B---3--:R-:W-:-:S05]  /*ef70*/  @P2 SHF.R.U32.HI R4, RZ, R7, R0 ;  /* 0x00000007ff042219 */ /* 0x008fca0000011600 */
[----:B------:R-:W-:-:S04]  /*ef80*/  IMAD.MOV R3, RZ, RZ, -R4 ;  /* 0x000000ffff037224 */ /* 0x000fc800078e0a04 */
[----:B------:R-:W-:Y:S01]  /*ef90*/  IMAD R3, R5, R3, R6 ;  /* 0x0000000305037224 */ /* 0x000fe200078e0206 */
[----:B------:R-:W-:Y:S01]  /*efa0*/  SHF.R.S32.HI R5, RZ, 0x1f, R4 ;  /* 0x0000001fff057819 */ /* 0x000fe20000011404 */
[----:B------:R-:W-:Y:S01]  /*efb0*/  IMAD.U32 R6, RZ, RZ, UR5 ;  /* 0x00000005ff067e24 */ /* 0x000fe2000f8e00ff */
        /* <DEDUP_REMOVED lines=12> */
.L_x_4977:
[----:B------:R-:W-:Y:S05]  /*f080*/  BSYNC B1 ;  /* 0x0000000000017941 */ /* 0x000fea0003800000 */
.L_x_4976:
[----:B--2---:R-:W-:Y:S01]  /*f090*/  SEL R3, RZ, 0xffffffff, P1 ;  /* 0xffffffffff037807 */ /* 0x004fe20000800000 */
[----:B------:R-:W-:Y:S01]  /*f0a0*/  ULDC.64 UR10, c[0x0][0xae8] ;  /* 0x0002ba00000a7ab9 */ /* 0x000fe20000000a00 */
[----:B------:R-:W-:Y:S01]  /*f0b0*/  ISETP.GE.AND P2, PT, R184, UR12, PT ;  /* 0x0000000cb8007c0c */ /* 0x000fe2000bf46270 */
[----:B------:R-:W-:Y:S01]  /*f0c0*/  VIADD R8, R8, UR44 ;  /* 0x0000002c08087c36 */ /* 0x000fe20008000000 */
[----:B------:R-:W-:Y:S01]  /*f0d0*/  ISETP.GE.AND P1, PT, R189, UR12, PT ;  /* 0x0000000cbd007c0c */ /* 0x000fe2000bf26270 */
[----:B------:R-:W-:Y:S01]  /*f0e0*/  IMAD.SHL.U32 R3, R3, 0x2, RZ ;  /* 0x0000000203037824 */ /* 0x000fe200078e00ff */
[----:B------:R-:W-:Y:S01]  /*f0f0*/  SEL R0, RZ, 0x1, P2 ;  /* 0x00000001ff007807 */ /* 0x000fe20001000000 */
[----:B------:R-:W-:Y:S01]  /*f100*/  UIMAD UR5, UR8, UR10, URZ ;  /* 0x0000000a080572a4 */ /* 0x000fe2000f8e023f */
[----:B------:R-:W-:Y:S01]  /*f110*/  SEL R5, RZ, 0xffffffff, P1 ;  /* 0xffffffffff057807 */ /* 0x000fe20000800000 */
[----:B------:R-:W-:Y:S01]  /*f120*/  UIMAD.WIDE.U32 UR6, UR45, UR10, URZ ;  /* 0x0000000a2d0672a5 */ /* 0x000fe2000f8e003f */
[----:B------:R-:W-:Y:S01]  /*f130*/  LOP3.LUT R4, R3, 0x2, R0, 0xe2, !PT ;  /* 0x0000000203047812 */ /* 0x000fe200078ee200 */
[----:B0-----:R-:W-:Y:S01]  /*f140*/  @P0 IMAD.HI.U32 R0, R8, R9, RZ ;  /* 0x0000000908000227 */ /* 0x001fe200078e00ff */
[----:B------:R-:W-:Y:S01]  /*f150*/  UIMAD UR5, UR45, UR11, UR5 ;  /* 0x0000000b2d0572a4 */ /* 0x000fe2000f8e0205 */
[----:B------:R-:W-:Y:S01]  /*f160*/  ISETP.GE.AND P1, PT, R188, UR12, PT ;  /* 0x0000000cbc007c0c */ /* 0x000fe2000bf26270 */
[----:B------:R-:W-:Y:S01]  /*f170*/  BSSY B1, `(.L_x_4978) ;  /* 0x0000056000017945 */ /* 0x000fe20003800000 */
[----:B------:R-:W-:Y:S01]  /*f180*/  IMAD.MOV.U32 R3, RZ, RZ, R8 ;  /* 0x000000ffff037224 */ /* 0x000fe200078e0008 */
[----:B------:R-:W-:Y:S01]  /*f190*/  ULDC.64 UR10, c[0x0][0xaf0] ;  /* 0x0002bc00000a7ab9 */ /* 0x000fe20000000a00 */
[----:B------:R-:W-:Y:S01]  /*f1a0*/  UIADD3 UR7, UR7, UR5, URZ ;  /* 0x0000000507077290 */ /* 0x000fe2000fffe03f */
[----:B-1----:R-:W-:Y:S01]  /*f1b0*/  @P0 SHF.R.U32.HI R3, RZ, R11, R0 ;  /* 0x0000000bff030219 */ /* 0x002fe20000011600 */
[----:B------:R-:W-:Y:S01]  /*f1c0*/  UIMAD UR5, UR9, UR10, URZ ;  /* 0x0000000a090572a4 */ /* 0x000fe2000f8e023f */
[----:B------:R-:W-:Y:S01]  /*f1d0*/  SEL R0, RZ, 0xffffffff, P1 ;  /* 0xffffffffff007807 */ /* 0x000fe20000800000 */
[----:B------:R-:W-:Y:S01]  /*f1e0*/  IMAD.SHL.U32 R5, R5, 0x4, RZ ;  /* 0x0000000405057824 */ /* 0x000fe200078e00ff */
[----:B------:R-:W-:Y:S01]  /*f1f0*/  UIMAD.WIDE.U32 UR6, UR43, UR10, UR6 ;  /* 0x0000000a2b0672a5 */ /* 0x000fe2000f8e0006 */
[--C-:B------:R-:W-:Y:S01]  /*f200*/  IMAD.MOV R7, RZ, RZ, -R3.reuse ;  /* 0x000000ffff077224 */ /* 0x100fe200078e0a03 */
[----:B------:R-:W-:Y:S01]  /*f210*/  UIMAD UR5, UR43, UR11, UR5 ;  /* 0x0000000b2b0572a4 */ /* 0x000fe2000f8e0205 */
[----:B------:R-:W-:Y:S01]  /*f220*/  IMAD.SHL.U32 R11, R0, 0x8, RZ ;  /* 0x00000008000b7824 */ /* 0x000fe200078e00ff */
[----:B------:R-:W-:Y:S01]  /*f230*/  LOP3.LUT R4, R5, 0x4, R4, 0xe2, !PT ;  /* 0x0000000405047812 */ /* 0x000fe200078ee204 */
[----:B------:R-:W-:Y:S01]  /*f240*/  IMAD R7, R10, R7, R8 ;  /* 0x000000070a077224 */ /* 0x000fe200078e0208 */
[----:B------:R-:W-:Y:S01]  /*f250*/  UIADD3 UR5, UR7, UR5, URZ ;  /* 0x0000000507057290 */ /* 0x000fe2000fffe03f */
[----:B------:R-:W-:Y:S01]  /*f260*/  SHF.R.S32.HI R0, RZ, 0x1f, R3 ;  /* 0x0000001fff007819 */ /* 0x000fe20000011403 */
[----:B------:R-:W-:Y:S01]  /*f270*/  IMAD.U32 R5, RZ, RZ, UR7 ;  /* 0x00000007ff057e24 */ /* 0x000fe2000f8e00ff */
[----:B------:R-:W-:Y:S01]  /*f280*/  LOP3.LUT R11, R11, 0x8, R4, 0xe2, !PT ;  /* 0x000000080b0b7812 */ /* 0x000fe200078ee204 */
[----:B------:R-:W-:Y:S01]  /*f290*/  IMAD.U32 R4, RZ, RZ, UR6 ;  /* 0x00000006ff047e24 */ /* 0x000fe2000f8e00ff */
[----:B------:R-:W-:Y:S01]  /*f2a0*/  ULDC.64 UR6, c[0x0][0xae0] ;  /* 0x0002b80000067ab9 */ /* 0x000fe20000000a00 */
[----:B------:R-:W-:Y:S01]  /*f2b0*/  IMAD.U32 R5, RZ, RZ, UR5 ;  /* 0x00000005ff057e24 */ /* 0x000fe2000f8e00ff */
[----:B------:R-:W-:Y:S01]  /*f2c0*/  ISETP.GE.AND P1, PT, R187, UR12, PT ;  /* 0x0000000cbb007c0c */ /* 0x000fe2000bf26270 */
[----:B------:R-:W-:Y:S01]  /*f2d0*/  IMAD R6, R0, UR6, RZ ;  /* 0x0000000600067c24 */ /* 0x000fe2000f8e02ff */
[----:B------:R-:W-:Y:S01]  /*f2e0*/  SHF.R.S32.HI R0, RZ, 0x1f, R7 ;  /* 0x0000001fff007819 */ /* 0x000fe20000011407 */
[C---:B------:R-:W-:Y:S01]  /*f2f0*/  IMAD.WIDE.U32 R4, R3.reuse, UR6, R4 ;  /* 0x0000000603047c25 */ /* 0x040fe2000f8e0004 */
[----:B------:R-:W-:Y:S01]  /*f300*/  ISETP.GE.AND P0, PT, R186, UR12, PT ;  /* 0x0000000cba007c0c */ /* 0x000fe2000bf06270 */
[----:B------:R-:W-:Y:S01]  /*f310*/  ULDC UR5, c[0x0][0xa88] ;  /* 0x0002a20000057ab9 */ /* 0x000fe20000000800 */
[----:B------:R-:W-:Y:S01]  /*f320*/  SEL R8, RZ, 0xffffffff, P1 ;  /* 0xffffffffff087807 */ /* 0x000fe20000800000 */
[----:B------:R-:W-:Y:S01]  /*f330*/  IMAD R9, R3, UR7, R6 ;  /* 0x0000000703097c24 */ /* 0x000fe2000f8e0206 */
[----:B------:R-:W-:Y:S01]  /*f340*/  ULDC.64 UR6, c[0x0][0xad8] ;  /* 0x0002b60000067ab9 */ /* 0x000fe20000000a00 */
[----:B------:R-:W-:Y:S01]  /*f350*/  SEL R12, RZ, 0xffffffff, P0 ;  /* 0xffffffffff0c7807 */ /* 0x000fe20000000000 */
[----:B------:R-:W-:Y:S01]  /*f360*/  IMAD R0, R0, UR6, RZ ;  /* 0x0000000600007c24 */ /* 0x000fe2000f8e02ff */
[----:B------:R-:W-:Y:S01]  /*f370*/  ISETP.GE.AND P0, PT, R215, UR12, PT ;  /* 0x0000000cd7007c0c */ /* 0x000fe2000bf06270 */
[----:B------:R-:W-:Y:S01]  /*f380*/  VIADD R26, R212, UR44 ;  /* 0x0000002cd41a7c36 */ /* 0x000fe20008000000 */
[----:B------:R-:W-:Y:S01]  /*f390*/  IADD3 R5, R5, R9, RZ ;  /* 0x0000000905057210 */ /* 0x000fe20007ffe0ff */
[----:B------:R-:W-:Y:S01]  /*f3a0*/  IMAD R25, R10, UR5, RZ ;  /* 0x000000050a197c24 */ /* 0x000fe2000f8e02ff */
[----:B------:R-:W-:Y:S01]  /*f3b0*/  ISETP.GE.AND P2, PT, R214, UR12, PT ;  /* 0x0000000cd6007c0c */ /* 0x000fe2000bf46270 */
[----:B------:R-:W-:-:S02]  /*f3c0*/  IMAD.SHL.U32 R8, R8, 0x10, RZ ;  /* 0x0000001008087824 */ /* 0x000fc400078e00ff */
        /* <DEDUP_REMOVED lines=8> */
[----:B------:R-:W-:-:S03]  /*f450*/  IMAD.IADD R3, R5, 0x1, R3 ;  /* 0x0000000105037824 */ /* 0x000fc600078e0203 */
[----:B------:R-:W-:Y:S01]  /*f460*/  LOP3.LUT R11, R12, 0x20, R11, 0xe2, !PT ;  /* 0x000000200c0b7812 */ /* 0x000fe200078ee20b */
[----:B------:R0:W1:Y:S01]  /*f470*/  SHFL.IDX PT, R6, R20, RZ, 0x181f ;  /* 0x00181fff14067589 */ /* 0x00006200000e0000 */
[----:B------:R-:W-:Y:S02]  /*f480*/  LEA.HI.X R3, R4, UR7, R3, 0x1, P1 ;  /* 0x0000000704037c11 */ /* 0x000fe400088f0c03 */
[----:B------:R-:W-:Y:S02]  /*f490*/  LOP3.LUT R21, R11, R0, RZ, 0xfc, !PT ;  /* 0x000000000b157212 */ /* 0x000fe400078efcff */
[----:B------:R-:W-:Y:S01]  /*f4a0*/  SEL R0, RZ, 0x80, P2 ;  /* 0x00000080ff007807 */ /* 0x000fe20001000000 */
[----:B------:R0:W2:Y:S03]  /*f4b0*/  SHFL.IDX PT, R7, R3, RZ, 0x181f ;  /* 0x00181fff03077589 */ /* 0x0000a600000e0000 */
        /* <DEDUP_REMOVED lines=33> */
.L_x_4979:
[----:B------:R-:W-:Y:S05]  /*f6d0*/  BSYNC B1 ;  /* 0x0000000000017941 */ /* 0x000fea0003800000 */
.L_x_4978:
        /* <DEDUP_REMOVED lines=36> */
.L_x_4975:
[----:B------:R-:W-:Y:S05]  /*f920*/  BSYNC B0 ;  /* 0x0000000000007941 */ /* 0x000fea0003800000 */
.L_x_4970:
[----:B------:R-:W-:Y:S02]  /*f930*/  ULDC UR5, c[0x0][0xc38] ;  /* 0x00030e0000057ab9 */ /* 0x000fe40000000800 */
[----:B------:R-:W-:-:S06]  /*f940*/  UISETP.GE.AND UP0, UPT, UR4, UR5, UPT ;  /* 0x000000050400728c */ /* 0x000fcc000bf06270 */
[----:B------:R-:W-:-:S13]  /*f950*/  PLOP3.LUT P0, PT, PT, PT, UP0, 0x80, 0x0 ;  /* 0x000000000000781c */ /* 0x000fda0003f0f008 */
[----:B------:R-:W-:Y:S05]  /*f960*/  @!P0 BRA `(.L_x_4980) ;  /* 0xffffff1400708947 */ /* 0x000fea000383ffff */
[----:B------:R-:W-:Y:S05]  /*f970*/  EXIT ;  /* 0x000000000000794d */ /* 0x000fea0003800000 */
.L_x_4864:
[----:B------:R-:W-:-:S08]  /*f980*/  NOP ;  /* 0x0000000000007918 */ /* 0x000fd00000000000 */
[----:B------:R-:W0:-:S00]  /*f990*/  USETMAXREG.DEALLOC.CTAPOOL 0x28 ;  /* 0x00000028000079c8 */ /* 0x000e0000080e0500 */
[----:B0-----:R-:W-:-:S06]  /*f9a0*/  LOP3.LUT R2, R2, 0x3, RZ, 0xc0, !PT ;  /* 0x0000000302027812 */ /* 0x001fcc00078ec0ff */
[----:B------:R-:W0:Y:S01]  /*f9b0*/  S2UR UR10, SR_CTAID.X ;  /* 0x00000000000a79c3 */ /* 0x000e220000002500 */
[----:B------:R-:W-:Y:S01]  /*f9c0*/  LOP3.LUT R16, R16, 0xffffdfff, RZ, 0xc0, !PT ;  /* 0xffffdfff10107812 */ /* 0x000fe200078ec0ff */
[----:B------:R-:W-:Y:S01]  /*f9d0*/  STL [R1+0x4], RZ ;  /* 0x000004ff01007387 */ /* 0x000fe20000100800 */
        /* <DEDUP_REMOVED lines=9> */
[----:B------:R-:W-:Y:S01]  /*fa70*/  IMAD.SHL.U32 R31, R0, 0x8, RZ ;  /* 0x00000008001f7824 */ /* 0x000fe200078e00ff */
[----:B------:R-:W-:Y:S01]  /*fa80*/  ULDC UR4, c[0x0][0x320] ;  /* 0x0000c80000047ab9 */ /* 0x000fe20000000800 */
[----:B------:R-:W-:Y:S01]  /*fa90*/  LOP3.LUT R16, R16, 0xffffffbf, RZ, 0xc0, !PT ;  /* 0xffffffbf10107812 */ /* 0x000fe200078ec0ff */
[----:B------:R-:W0:Y:S01]  /*faa0*/  S2UR UR8, SR_CgaCtaId ;  /* 0x00000000000879c3 */ /* 0x000e220000008800 */
[----:B------:R-:W-:Y:S01]  /*fab0*/  LOP3.LUT R10, R0, 0x7f, RZ, 0xc0, !PT ;  /* 0x0000007f000a7812 */ /* 0x000fe200078ec0ff */
[----:B------:R-:W-:Y:S01]  /*fac0*/  ULDC.64 UR6, c[0x0][0x2f0] ;  /* 0x0000bc0000067ab9 */ /* 0x000fe20000000a00 */
[----:B------:R-:W-:Y:S01]  /*fad0*/  LOP3.LUT R8, R31, 0x38, RZ, 0xc0, !PT ;  /* 0x000000381f087812 */ /* 0x000fe200078ec0ff */
[----:B------:R1:W-:Y:S01]  /*fae0*/  STL [R1+0x4], RZ ;  /* 0x000004ff01007387 */ /* 0x0003e20000100800 */
[----:B------:R-:W-:Y:S01]  /*faf0*/  SHF.R.U32.HI R36, RZ, 0x3, R10 ;  /* 0x00000003ff247819 */ /* 0x000fe2000001160a */
[----:B------:R-:W-:Y:S01]  /*fb00*/  ULDC UR9, c[0x0][0x2b8] ;  /* 0x0000ae0000097ab9 */ /* 0x000fe20000000800 */
[C---:B------:R-:W-:Y:S01]  /*fb10*/  LOP3.LUT R2, R8.reuse, 0x40, RZ, 0xfc, !PT ;  /* 0x0000004008027812 */ /* 0x040fe200078efcff */
[----:B------:R-:W-:Y:S01]  /*fb20*/  ULDC UR38, c[0x0][0x288] ;  /* 0x0000a20000267ab9 */ /* 0x000fe20000000800 */
[----:B------:R-:W-:Y:S01]  /*fb30*/  ISETP.GE.AND P0, PT, R8, UR4, PT ;  /* 0x0000000408007c0c */ /* 0x000fe2000bf06270 */
[----:B------:R-:W-:Y:S01]  /*fb40*/  ULDC UR36, c[0x0][0x448] ;  /* 0x0001120000247ab9 */ /* 0x000fe20000000800 */
[----:B------:R-:W-:Y:S01]  /*fb50*/  ISETP.GE.AND P1, PT, R2, UR4, PT ;  /* 0x0000000402007c0c */ /* 0x000fe2000bf26270 */
[----:B------:R-:W-:Y:S01]  /*fb60*/  IMAD.U32 R33, RZ, RZ, UR10 ;  /* 0x0000000aff217e24 */ /* 0x000fe2000f8e00ff */
[C---:B------:R-:W-:Y:S01]  /*fb70*/  LOP3.LUT R3, R8.reuse, 0x80, RZ, 0xfc, !PT ;  /* 0x0000008008037812 */ /* 0x040fe200078efcff */
[----:B------:R-:W-:Y:S01]  /*fb80*/  IMAD.MOV.U32 R22, RZ, RZ, 0x1 ;  /* 0x00000001ff167424 */ /* 0x000fe200078e00ff */
[----:B------:R-:W-:Y:S01]  /*fb90*/  LOP3.LUT R4, R8, 0xc0, RZ, 0xfc, !PT ;  /* 0x000000c008047812 */ /* 0x000fe200078efcff */
[----:B------:R-:W-:Y:S01]  /*fba0*/  IMAD.MOV.U32 R18, RZ, RZ, RZ ;  /* 0x000000ffff127224 */ /* 0x000fe200078e00ff */
[----:B------:R-:W-:Y:S01]  /*fbb0*/  ISETP.GE.AND P3, PT, R3, UR4, PT ;  /* 0x0000000403007c0c */ /* 0x000fe2000bf66270 */
[----:B------:R-:W-:Y:S01]  /*fbc0*/  UIMAD UR36, UR36, UR38, URZ ;  /* 0x00000026242472a4 */ /* 0x000fe2000f8e023f */
[----:B------:R-:W-:Y:S01]  /*fbd0*/  ISETP.GE.AND P2, PT, R4, UR4, PT ;  /* 0x0000000404007c0c */ /* 0x000fe2000bf46270 */
[----:B------:R-:W-:Y:S01]  /*fbe0*/  ULDC UR46, c[0x0][0xc] ;  /* 0x00000300002e7ab9 */ /* 0x000fe20000000800 */
[----:B------:R-:W-:Y:S01]  /*fbf0*/  SEL R3, RZ, 0xffffffff, P1 ;  /* 0xffffffffff037807 */ /* 0x000fe20000800000 */
[----:B------:R-:W-:Y:S01]  /*fc00*/  ULOP3.LUT UR47, UR39, 0x2, URZ, 0xfc, !UPT ;  /* 0x00000002272f7892 */ /* 0x000fe2000f8efc3f */
[----:B------:R-:W-:-:S02]  /*fc10*/  LOP3.LUT R5, R8, 0x180, RZ, 0xfc, !PT ;  /* 0x0000018008057812 */ /* 0x000fc400078efcff */
[----:B------:R-:W-:Y:S01]  /*fc20*/  @P1 LOP3.LUT R16, R16, 0x40, RZ, 0xfc, !PT ;  /* 0x0000004010101812 */ /* 0x000fe200078efcff */
[----:B------:R-:W-:Y:S01]  /*fc30*/  IMAD.SHL.U32 R3, R3, 0x2, RZ ;  /* 0x0000000203037824 */ /* 0x000fe200078e00ff */
[----:B------:R-:W-:Y:S02]  /*fc40*/  LOP3.LUT R6, R8, 0x1c0, RZ, 0xfc, !PT ;  /* 0x000001c008067812 */ /* 0x000fe400078efcff */
[----:B------:R-:W-:Y:S02]  /*fc50*/  LOP3.LUT R16, R16, 0xffffff7f, RZ, 0xc0, !PT ;  /* 0xffffff7f10107812 */ /* 0x000fe400078ec0ff */
[----:B------:R-:W-:Y:S02]  /*fc60*/  SEL R2, RZ, 0x1, P0 ;  /* 0x00000001ff027807 */ /* 0x000fe40000000000 */
[----:B------:R-:W-:Y:S02]  /*fc70*/  @P0 LOP3.LUT R16, R16, 0x80, RZ, 0xfc, !PT ;  /* 0x0000008010100812 */ /* 0x000fe400078efcff */
[----:B------:R-:W-:-:S02]  /*fc80*/  ISETP.GE.AND P1, PT, R5, UR4, PT ;  /* 0x0000000405007c0c */ /* 0x000fc4000bf26270 */
[----:B------:R-:W-:Y:S02]  /*fc90*/  LOP3.LUT R16, R16, 0xffffffdf, RZ, 0xc0, !PT ;  /* 0xffffffdf10107812 */ /* 0x000fe400078ec0ff */
[----:B------:R-:W-:Y:S02]  /*fca0*/  ISETP.GE.AND P0, PT, R6, UR4, PT ;  /* 0x0000000406007c0c */ /* 0x000fe4000bf06270 */
[----:B------:R-:W-:Y:S02]  /*fcb0*/  @P3 LOP3.LUT R16, R16, 0x20, RZ, 0xfc, !PT ;  /* 0x0000002010103812 */ /* 0x000fe400078efcff */
[----:B------:R-:W-:Y:S02]  /*fcc0*/  LOP3.LUT R5, R8, 0x100, RZ, 0xfc, !PT ;  /* 0x0000010008057812 */ /* 0x000fe400078efcff */
[----:B------:R-:W-:Y:S02]  /*fcd0*/  LOP3.LUT R16, R16, 0xffffffef, RZ, 0xc0, !PT ;  /* 0xffffffef10107812 */ /* 0x000fe400078ec0ff */
[----:B------:R-:W-:-:S02]  /*fce0*/  LOP3.LUT R6, R8, 0x140, RZ, 0xfc, !PT ;  /* 0x0000014008067812 */ /* 0x000fc400078efcff */
[----:B------:R-:W-:Y:S02]  /*fcf0*/  LOP3.LUT R2, R3, 0x2, R2, 0xe2, !PT ;  /* 0x0000000203027812 */ /* 0x000fe400078ee202 */
[----:B------:R-:W-:Y:S02]  /*fd00*/  @P2 LOP3.LUT R16, R16, 0x10, RZ, 0xfc, !PT ;  /* 0x0000001010102812 */ /* 0x000fe400078efcff */
[----:B------:R-:W-:Y:S02]  /*fd10*/  SEL R3, RZ, 0x4, P3 ;  /* 0x00000004ff037807 */ /* 0x000fe40001800000 */
[----:B------:R-:W-:Y:S02]  /*fd20*/  SEL R4, RZ, 0x8, P2 ;  /* 0x00000008ff047807 */ /* 0x000fe40001000000 */
[----:B------:R-:W-:Y:S02]  /*fd30*/  ISETP.GE.AND P3, PT, R5, UR4, PT ;  /* 0x0000000405007c0c */ /* 0x000fe4000bf66270 */
[----:B------:R-:W-:Y:S01]  /*fd40*/  ISETP.GE.AND P2, PT, R6, UR4, PT ;  /* 0x0000000406007c0c */ /* 0x000fe2000bf46270 */
[----:B------:R-:W-:Y:S01]  /*fd50*/  ULDC.64 UR4, c[0x0][0x418] ;  /* 0x0001060000047ab9 */ /* 0x000fe20000000a00 */
[----:B------:R-:W-:Y:S01]  /*fd60*/  LOP3.LUT R4, R4, R2, R3, 0xfe, !PT ;  /* 0x0000000204047212 */ /* 0x000fe200078efe03 */
[----:B------:R-:W-:Y:S01]  /*fd70*/  UISETP.NE.U32.AND UP0, UPT, UR4, URZ, UPT ;  /* 0x0000003f0400728c */ /* 0x000fe2000bf05070 */
[----:B------:R-:W-:-:S02]  /*fd80*/  LOP3.LUT R3, R31, 0x1f8, RZ, 0xc0, !PT ;  /* 0x000001f81f037812 */ /* 0x000fc400078ec0ff */
[----:B------:R-:W-:Y:S01]  /*fd90*/  LOP3.LUT R16, R16, 0xfffffff7, RZ, 0xc0, !PT ;  /* 0xfffffff710107812 */ /* 0x000fe200078ec0ff */
[----:B------:R-:W-:Y:S01]  /*fda0*/  UISETP.NE.AND.EX UP0, UPT, UR5, URZ, UPT, UP0 ;  /* 0x0000003f0500728c */ /* 0x000fe2000bf05300 */
[----:B------:R-:W-:Y:S01]  /*fdb0*/  LOP3.LUT R2, R3, 0x38, R0, 0x78, !PT ;  /* 0x0000003803027812 */ /* 0x000fe200078e7800 */
[----:B------:R-:W-:Y:S01]  /*fdc0*/  IMAD.SHL.U32 R3, R0, 0x10, RZ ;  /* 0x0000001000037824 */ /* 0x000fe200078e00ff */
[----:B------:R-:W-:Y:S01]  /*fdd0*/  UMOV UR5, 0x400 ;  /* 0x0000040000057882 */ /* 0x000fe20000000000 */
[----:B------:R-:W-:Y:S01]  /*fde0*/  @P3 LOP3.LUT R16, R16, 0x8, RZ, 0xfc, !PT ;  /* 0x0000000810103812 */ /* 0x000fe200078efcff */
[----:B0-----:R-:W-:Y:S01]  /*fdf0*/  ULEA UR8, UR8, UR5, 0x18 ;  /* 0x0000000508087291 */ /* 0x001fe2000f8ec03f */
[----:B------:R-:W-:Y:S01]  /*fe00*/  LOP3.LUT R31, R2, 0x200, R31, 0xf8, !PT ;  /* 0x00000200021f7812 */ /* 0x000fe200078ef81f */
[----:B------:R-:W-:Y:S01]  /*fe10*/  ULDC UR4, c[0x0][0x424] ;  /* 0x0001090000047ab9 */ /* 0x000fe20000000800 */
[----:B------:R-:W-:Y:S01]  /*fe20*/  LOP3.LUT R0, R36, 0x70, R3, 0xf8, !PT ;  /* 0x0000007024007812 */ /* 0x000fe200078ef803 */
[----:B------:R-:W-:Y:S01]  /*fe30*/  USEL UR4, UR4, 0x1, UP0 ;  /* 0x0000000104047887 */ /* 0x000fe20008000000 */
[----:B------:R-:W-:Y:S01]  /*fe40*/  SEL R7, RZ, 0x40, P1 ;  /* 0x00000040ff077807 */ /* 0x000fe20000800000 */
[----:B------:R-:W-:Y:S01]  /*fe50*/  IMAD.U32 R17, RZ, RZ, UR8 ;  /* 0x00000008ff117e24 */ /* 0x000fe2000f8e00ff */
[----:B------:R-:W-:Y:S01]  /*fe60*/  ISETP.GE.AND P1, PT, R8, UR7, PT ;  /* 0x0000000708007c0c */ /* 0x000fe2000bf26270 */
[----:B------:R-:W-:Y:S01]  /*fe70*/  UIMAD UR37, UR4, UR6, URZ ;  /* 0x00000006042572a4 */ /* 0x000fe2000f8e023f */
[----:B------:R-:W-:Y:S01]  /*fe80*/  LOP3.LUT R16, R16, 0xfffffffb, RZ, 0xc0, !PT ;  /* 0xfffffffb10107812 */ /* 0x000fe200078ec0ff */
[----:B------:R-:W-:Y:S01]  /*fe90*/  IMAD R0, R31, 0x2, R17 ;  /* 0x000000021f007824 */ /* 0x000fe200078e0211 */
[----:B------:R-:W-:Y:S01]  /*fea0*/  SEL R5, RZ, 0x10, P3 ;  /* 0x00000010ff057807 */ /* 0x000fe20001800000 */
[----:B------:R-:W-:Y:S01]  /*feb0*/  UIADD3 UR4, UR37, 0x3f, URZ ;  /* 0x0000003f25047890 */ /* 0x000fe2000fffe03f */
[----:B------:R-:W-:Y:S01]  /*fec0*/  SEL R6, RZ, 0x20, P2 ;  /* 0x00000020ff067807 */ /* 0x000fe20001000000 */
[----:B------:R-:W-:Y:S01]  /*fed0*/  UIADD3 UR48, UR37, 0x1, -UR38 ;  /* 0x0000000125307890 */ /* 0x000fe2000fffe826 */
[----:B------:R1:W-:Y:S01]  /*fee0*/  STL [R1+0x8], R0 ;  /* 0x0000080001007387 */ /* 0x0003e20000100800 */
[----:B------:R-:W-:Y:S01]  /*fef0*/  @P2 LOP3.LUT R16, R16, 0x4, RZ, 0xfc, !PT ;  /* 0x0000000410102812 */ /* 0x000fe200078efcff */
[----:B------:R-:W-:Y:S01]  /*ff00*/  USHF.R.S32.HI UR5, URZ, 0x1f, UR4 ;  /* 0x0000001f3f057899 */ /* 0x000fe20008011404 */
[----:B------:R-:W-:Y:S01]  /*ff10*/  LOP3.LUT R4, R6, R4, R5, 0xfe, !PT ;  /* 0x0000000406047212 */ /* 0x000fe200078efe05 */
[----:B------:R-:W-:Y:S01]  /*ff20*/  UIADD3 UR38, UR37, -UR38, URZ ;  /* 0x8000002625267290 */ /* 0x000fe2000fffe03f */
[----:B------:R-:W-:Y:S01]  /*ff30*/  SEL R9, RZ, 0x80, P0 ;  /* 0x00000080ff097807 */ /* 0x000fe20000000000 */
[----:B------:R-:W-:Y:S01]  /*ff40*/  ULEA.HI UR5, UR5, UR4, URZ, 0x6 ;  /* 0x0000000405057291 */ /* 0x000fe2000f8f303f */
[----:B------:R-:W-:-:S02]  /*ff50*/  ISETP.GE.AND P0, PT, R8, UR9, PT ;  /* 0x0000000908007c0c */ /* 0x000fc4000bf06270 */
[----:B------:R-:W-:Y:S01]  /*ff60*/  LOP3.LUT R4, R4, R7, RZ, 0xfc, !PT ;  /* 0x0000000704047212 */ /* 0x000fe200078efcff */
[----:B------:R-:W-:Y:S01]  /*ff70*/  USHF.R.S32.HI UR40, URZ, 0x6, UR5 ;  /* 0x000000063f287899 */ /* 0x000fe20008011405 */
[----:B------:R-:W-:Y:S02]  /*ff80*/  LOP3.LUT R16, R16, 0xfffffffd, RZ, 0xc0, !PT ;  /* 0xfffffffd10107812 */ /* 0x000fe400078ec0ff */
[----:B------:R-:W-:Y:S02]  /*ff90*/  LOP3.LUT R32, R4, R9, RZ, 0xfc, !PT ;  /* 0x0000000904207212 */ /* 0x000fe400078efcff */
[----:B------:R-:W-:Y:S02]  /*ffa0*/  @P1 LOP3.LUT R16, R16, 0x2, RZ, 0xfc, !PT ;  /* 0x0000000210101812 */ /* 0x000fe400078efcff */
[----:B------:R-:W-:Y:S02]  /*ffb0*/  LOP3.LUT R28, R4, 0x40, RZ, 0xc0, !PT ;  /* 0x00000040041c7812 */ /* 0x000fe400078ec0ff */
[----:B------:R-:W-:-:S02]  /*ffc0*/  LOP3.LUT R26, R32, 0x80, RZ, 0xc0, !PT ;  /* 0x00000080201a7812 */ /* 0x000fc400078ec0ff */
[----:B------:R-:W-:Y:S02]  /*ffd0*/  LOP3.LUT R16, R16, 0xffffefff, RZ, 0xc0, !PT ;  /* 0xffffefff10107812 */ /* 0x000fe400078ec0ff */
[----:B------:R-:W-:Y:S02]  /*ffe0*/  SHF.R.U32.HI R28, RZ, 0x2, R28 ;  /* 0x00000002ff1c7819 */ /* 0x000fe4000001161c */
[----:B------:R-:W-:Y:S02]  /*fff0*/  SHF.R.U32.HI R26, RZ, 0x3, R26 ;  /* 0x00000003ff1a7819 */ /* 0x000fe4000001161a */
[----:B-1----:R-:W-:-:S07]  /*10000*/  @P0 LOP3.LUT R16, R16, 0x1000, RZ, 0xfc, !PT ;  /* 0x0000100010100812 */ /* 0x002fce00078efcff */
.L_x_5036:
        /* <DEDUP_REMOVED lines=13> */
[----:B012--5:R-:W-:Y:S05]  /*100e0*/  @P0 BRA `(.L_x_4982) ;  /* 0x0000000000200947 */ /* 0x027fea0003800000 */
        /* <DEDUP_REMOVED lines=8> */
.L_x_4982:
[----:B------:R-:W-:Y:S01]  /*10170*/  ULDC UR8, c[0x0][0xc54] ;  /* 0x0003150000087ab9 */ /* 0x000fe20000000800 */
[----:B------:R-:W-:Y:S01]  /*10180*/  UMOV UR6, UR7 ;  /* 0x0000000700067c82 */ /* 0x000fe20008000000 */
[----:B------:R-:W-:-:S11]  /*10190*/  UISETP.NE.AND UP0, UPT, UR8, 0x1, UPT ;  /* 0x000000010800788c */ /* 0x000fd6000bf05270 */
[----:B------:R-:W-:Y:S02]  /*101a0*/  @UP0 ULDC.64 UR10, c[0x0][0xc58] ;  /* 0x00031600000a0ab9 */ /* 0x000fe40000000a00 */
[----:B------:R-:W-:-:S04]  /*101b0*/  UIMAD.WIDE.U32 UR4, UR7, UR10, URZ ;  /* 0x0000000a070472a5 */ /* 0x000fc8000f8e003f */
[----:B------:R-:W-:-:S04]  /*101c0*/  @UP0 USHF.R.U32.HI UR6, URZ, UR11, UR5 ;  /* 0x0000000b3f060299 */ /* 0x000fc80008011605 */
[----:B------:R-:W-:-:S12]  /*101d0*/  UIMAD UR4, UR6, UR8, URZ ;  /* 0x00000008060472a4 */ /* 0x000fd8000f8e023f */
.L_x_4983:
        /* <DEDUP_REMOVED lines=18> */
[----:B------:R-:W-:Y:S01]  /*10300*/  MOV R3, UR5 ;  /* 0x0000000500037c02 */ /* 0x000fe20008000f00 */
[----:B------:R-:W-:Y:S01]  /*10310*/  IMAD.U32 R2, RZ, RZ, UR4 ;  /* 0x00000004ff027e24 */ /* 0x000fe2000f8e00ff */
[----:B------:R-:W-:Y:S01]  /*10320*/  ULDC UR5, c[0x0][0x448] ;  /* 0x0001120000057ab9 */ /* 0x000fe20000000800 */
        /* <DEDUP_REMOVED lines=27> */
.L_x_4985:
[----:B------:R-:W-:-:S11]  /*104e0*/  UISETP.NE.AND UP1, UPT, UR5, 0x1, UPT ;  /* 0x000000010500788c */ /* 0x000fd6000bf25270 */
[----:B------:R-:W-:Y:S02]  /*104f0*/  @UP1 ULDC.64 UR10, c[0x0][0x9e8] ;  /* 0x00027a00000a1ab9 */ /* 0x000fe40000000a00 */
[----:B------:R-:W-:-:S04]  /*10500*/  UIMAD.WIDE.U32 UR6, UR8, UR10, URZ ;  /* 0x0000000a080672a5 */ /* 0x000fc8000f8e003f */
[----:B------:R-:W-:-:S12]  /*10510*/  @UP1 USHF.R.U32.HI UR8, URZ, UR11, UR7 ;  /* 0x0000000b3f081299 */ /* 0x000fd80008011607 */
.L_x_4986:
[----:B------:R-:W-:-:S04]  /*10520*/  UIMAD UR8, UR8, UR5, UR5 ;  /* 0x00000005080872a4 */ /* 0x000fc8000f8e0205 */
[----:B------:R-:W-:-:S04]  /*10530*/  UISETP.LT.AND UP1, UPT, UR4, UR8, UPT ;  /* 0x000000080400728c */ /* 0x000fc8000bf21270 */
[----:B------:R-:W-:-:S12]  /*10540*/  USEL UR4, UR4, UR8, UP1 ;  /* 0x0000000804047287 */ /* 0x000fd80008800000 */
.L_x_4984:
[----:B------:R-:W-:Y:S01]  /*10550*/  UISETP.NE.AND UP1, UPT, UR49, URZ, UPT ;  /* 0x0000003f3100728c */ /* 0x000fe2000bf25270 */
[----:B------:R-:W-:Y:S01]  /*10560*/  PLOP3.LUT P0, PT, PT, PT, UP0, 0x40, 0x0 ;  /* 0x000000000000781c */ /* 0x000fe20003f0e808 */
[----:B------:R-:W-:-:S04]  /*10570*/  UIADD3 UR4, UR4, 0x3f, URZ ;  /* 0x0000003f04047890 */ /* 0x000fc8000fffe03f */
[----:B------:R-:W-:-:S04]  /*10580*/  USHF.R.S32.HI UR8, URZ, 0x1f, UR4 ;  /* 0x0000001f3f087899 */ /* 0x000fc80008011404 */
[----:B------:R-:W-:Y:S01]  /*10590*/  ULEA.HI UR8, UR8, UR4, URZ, 0x6 ;  /* 0x0000000408087291 */ /* 0x000fe2000f8f303f */
[----:B------:R-:W-:Y:S01]  /*105a0*/  @UP1 ULDC UR6, c[0x0][0x44c] ;  /* 0x0001130000061ab9 */ /* 0x000fe20000000800 */
[----:B------:R-:W-:Y:S01]  /*105b0*/  @UP1 ULDC UR9, c[0x0][0x450] ;  /* 0x0001140000091ab9 */ /* 0x000fe20000000800 */
[----:B------:R-:W-:Y:S02]  /*105c0*/  UIMAD.WIDE.U32 UR6, UR43, UR6, URZ ;  /* 0x000000062b0672a5 */ /* 0x000fe4000f8e003f */
[----:B------:R-:W-:Y:S01]  /*105d0*/  UMOV UR4, UR43 ;  /* 0x0000002b00047c82 */ /* 0x000fe20008000000 */
[----:B------:R-:W-:Y:S02]  /*105e0*/  USHF.R.S32.HI UR8, URZ, 0x6, UR8 ;  /* 0x000000063f087899 */ /* 0x000fe40008011408 */
[----:B------:R-:W-:Y:S02]  /*105f0*/  @UP1 USHF.R.U32.HI UR4, URZ, UR9, UR7 ;  /* 0x000000093f041299 */ /* 0x000fe40008011607 */
[----:B------:R-:W-:-:S02]  /*10600*/  UISETP.LT.AND UP1, UPT, UR40, UR8, UPT ;  /* 0x000000082800728c */ /* 0x000fc4000bf21270 */
[----:B------:R-:W-:Y:S01]  /*10610*/  UIADD3 UR4, UR38, UR4, URZ ;  /* 0x0000000426047290 */ /* 0x000fe2000fffe03f */
[----:B------:R-:W-:Y:S01]  /*10620*/  ULDC UR6, c[0x0][0x9dc] ;  /* 0x0002770000067ab9 */ /* 0x000fe20000000800 */
[----:B------:R-:W-:Y:S02]  /*10630*/  USEL UR44, UR40, UR8, UP1 ;  /* 0x00000008282c7287 */ /* 0x000fe40008800000 */
[----:B------:R-:W-:Y:S01]  /*10640*/  UIADD3 UR8, UR4, -UR6, URZ ;  /* 0x8000000604087290 */ /* 0x000fe2000fffe03f */
[----:B------:R-:W-:Y:S11]  /*10650*/  @P0 BRA `(.L_x_4987) ;  /* 0x0000000000440947 */ /* 0x000ff60003800000 */
        /* <DEDUP_REMOVED lines=10> */
.L_x_4988:
[----:B------:R-:W-:-:S11]  /*10700*/  UISETP.NE.AND UP0, UPT, UR5, 0x1, UPT ;  /* 0x000000010500788c */ /* 0x000fd6000bf05270 */
[----:B------:R-:W-:Y:S02]  /*10710*/  @UP0 ULDC.64 UR10, c[0x0][0x9e8] ;  /* 0x00027a00000a0ab9 */ /* 0x000fe40000000a00 */
[----:B------:R-:W-:-:S04]  /*10720*/  UIMAD.WIDE.U32 UR6, UR4, UR10, URZ ;  /* 0x0000000a040672a5 */ /* 0x000fc8000f8e003f */
[----:B------:R-:W-:-:S12]  /*10730*/  @UP0 USHF.R.U32.HI UR4, URZ, UR11, UR7 ;  /* 0x0000000b3f040299 */ /* 0x000fd80008011607 */
.L_x_4989:
[----:B------:R-:W-:-:S04]  /*10740*/  UIMAD UR4, UR4, UR5, URZ ;  /* 0x00000005040472a4 */ /* 0x000fc8000f8e023f */
[----:B------:R-:W-:-:S04]  /*10750*/  UISETP.LT.AND UP0, UPT, UR8, UR4, UPT ;  /* 0x000000040800728c */ /* 0x000fc8000bf01270 */
[----:B------:R-:W-:-:S12]  /*10760*/  USEL UR8, UR8, UR4, !UP0 ;  /* 0x0000000408087287 */ /* 0x000fd8000c000000 */
.L_x_4987:
[----:B------:R-:W-:Y:S01]  /*10770*/  USHF.R.S32.HI UR4, URZ, 0x1f, UR8 ;  /* 0x0000001f3f047899 */ /* 0x000fe20008011408 */
[----:B------:R-:W-:Y:S03]  /*10780*/  BSSY B7, `(.L_x_4990) ;  /* 0x00002fc000077945 */ /* 0x000fe60003800000 */
[----:B------:R-:W-:-:S04]  /*10790*/  ULEA.HI UR4, UR4, UR8, URZ, 0x6 ;  /* 0x0000000804047291 */ /* 0x000fc8000f8f303f */
[----:B------:R-:W-:-:S04]  /*107a0*/  USHF.R.S32.HI UR4, URZ, 0x6, UR4 ;  /* 0x000000063f047899 */ /* 0x000fc80008011404 */
        /* <DEDUP_REMOVED lines=22> */
.L_x_4991:
        /* <DEDUP_REMOVED lines=20> */
.L_x_4994:
[----:B------:R-:W-:Y:S05]  /*10a50*/  BSYNC B6 ;  /* 0x0000000000067941 */ /* 0x000fea0003800000 */
.L_x_4993:
        /* <DEDUP_REMOVED lines=20> */
.L_x_4997:
        /* <DEDUP_REMOVED lines=15> */
.L_x_4996:
[----:B------:R-:W-:Y:S05]  /*10c90*/  BSYNC B6 ;  /* 0x0000000000067941 */ /* 0x000fea0003800000 */
.L_x_4995:
        /* <DEDUP_REMOVED lines=9> */
[----:B------:R-:W-:Y:S01]  /*10d30*/  MOV R3, UR5 ;  /* 0x0000000500037c02 */ /* 0x000fe20008000f00 */
[----:B------:R-:W-:Y:S01]  /*10d40*/  IMAD.U32 R27, RZ, RZ, UR44 ;  /* 0x0000002cff1b7e24 */ /* 0x000fe2000f8e00ff */
[----:B------:R-:W-:-:S03]  /*10d50*/  ULDC UR4, c[0x0][0xc48] ;  /* 0x0003120000047ab9 */ /* 0x000fc60000000800 */
[----:B------:R1:W5:Y:S01]  /*10d60*/  @P0 LDG.E R24, desc[UR52][R2.64] ;  /* 0x0000003402180981 */ /* 0x000362000c1e1900 */
[----:B------:R-:W-:Y:S01]  /*10d70*/  UMOV UR5, 0xffffffff ;  /* 0xffffffff00057882 */ /* 0x000fe20000000000 */
[----:B------:R-:W-:Y:S01]  /*10d80*/  IMAD.U32 R19, RZ, RZ, UR4 ;  /* 0x00000004ff137e24 */ /* 0x000fe2000f8e00ff */
[----:B------:R-:W-:Y:S01]  /*10d90*/  LEA R27, R27, 0xffffffc0, 0x6 ;  /* 0xffffffc01b1b7811 */ /* 0x000fe200078e30ff */
[----:B------:R-:W-:Y:S06]  /*10da0*/  BRA.DIV UR5, `(.L_x_4998) ;  /* 0x0000003205b47947 */ /* 0x000fec000b800000 */
.L_x_5053:
[----:B------:R-:W2:Y:S01]  /*10db0*/  S2R R8, SR_TID.X ;  /* 0x0000000000087919 */ /* 0x000ea20000002100 */
[----:B0-----:R-:W-:Y:S01]  /*10dc0*/  ISETP.NE.AND P1, PT, R10, 0x1, PT ;  /* 0x000000010a00780c */ /* 0x001fe20003f25270 */
[----:B------:R-:W-:Y:S01]  /*10dd0*/  IMAD.MOV.U32 R34, RZ, RZ, RZ ;  /* 0x000000ffff227224 */ /* 0x000fe200078e00ff */
[----:B-----5:R-:W-:Y:S02]  /*10de0*/  SHF.R.S32.HI R29, RZ, 0x1f, R24 ;  /* 0x0000001fff1d7819 */ /* 0x020fe40000011418 */
[----:B------:R-:W-:-:S09]  /*10df0*/  LOP3.LUT R16, R16, 0xfffffbff, RZ, 0xc0, !PT ;  /* 0xfffffbff10107812 */ /* 0x000fd200078ec0ff */
[----:B------:R-:W0:Y:S01]  /*10e00*/  @P1 LDC R0, c[0x0][0x434] ;  /* 0x00010d00ff001b82 */ /* 0x000e220000000800 */
[----:B------:R-:W-:-:S07]  /*10e10*/  @P1 LOP3.LUT R16, R16, 0x400, RZ, 0xfc, !PT ;  /* 0x0000040010101812 */ /* 0x000fce00078efcff */
[----:B-1----:R-:W1:Y:S01]  /*10e20*/  @P1 LDC R3, c[0x0][0x438] ;  /* 0x00010e00ff031b82 */ /* 0x002e620000000800 */
[----:B--2---:R-:W-:-:S05]  /*10e30*/  IMAD.SHL.U32 R8, R8, 0x10, RZ ;  /* 0x0000001008087824 */ /* 0x004fca00078e00ff */
[----:B------:R-:W-:-:S05]  /*10e40*/  LOP3.LUT R8, R36, 0x70, R8, 0xf8, !PT ;  /* 0x0000007024087812 */ /* 0x000fca00078ef808 */
[----:B------:R-:W-:-:S05]  /*10e50*/  IMAD.IADD R35, R8, 0x1, R27 ;  /* 0x0000000108237824 */ /* 0x000fca00078e021b */
[C---:B------:R-:W-:Y:S01]  /*10e60*/  ISETP.GE.AND P0, PT, R35.reuse, UR37, PT ;  /* 0x0000002523007c0c */ /* 0x040fe2000bf06270 */
[----:B------:R-:W-:-:S03]  /*10e70*/  IMAD.IADD R35, R35, 0x1, R30 ;  /* 0x0000000123237824 */ /* 0x000fc600078e021e */
[----:B------:R-:W-:Y:S01]  /*10e80*/  ISETP.GT.U32.OR P0, PT, R8, 0x3f, P0 ;  /* 0x0000003f0800780c */ /* 0x000fe20000704470 */
[----:B0-----:R-:W-:-:S04]  /*10e90*/  @P1 IMAD.HI.U32 R0, R35, R0, RZ ;  /* 0x0000000023001227 */ /* 0x001fc800078e00ff */
[----:B------:R-:W-:Y:S01]  /*10ea0*/  IMAD.MOV.U32 R9, RZ, RZ, R35 ;  /* 0x000000ffff097224 */ /* 0x000fe200078e0023 */
[----:B-1----:R-:W-:-:S07]  /*10eb0*/  @P1 SHF.R.U32.HI R9, RZ, R3, R0 ;  /* 0x00000003ff091219 */ /* 0x002fce0000011600 */
[----:B------:R-:W0:Y:S01]  /*10ec0*/  @!P0 LDC.64 R6, c[0x0][0x428] ;  /* 0x00010a00ff068b82 */ /* 0x000e220000000a00 */
[--C-:B------:R-:W-:Y:S01]  /*10ed0*/  @!P0 SHF.R.S32.HI R3, RZ, 0x1f, R9.reuse ;  /* 0x0000001fff038819 */ /* 0x100fe20000011409 */
[----:B------:R-:W-:-:S06]  /*10ee0*/  @!P0 IMAD.MOV.U32 R2, RZ, RZ, R9 ;  /* 0x000000ffff028224 */ /* 0x000fcc00078e0009 */
[----:B------:R-:W1:Y:S01]  /*10ef0*/  @!P0 LDC.64 R4, c[0x0][0x418] ;  /* 0x00010600ff048b82 */ /* 0x000e620000000a00 */
[-C--:B0-----:R-:W-:Y:S02]  /*10f00*/  @!P0 IMAD R0, R29, R6.reuse, RZ ;  /* 0x000000061d008224 */ /* 0x081fe400078e02ff */
[----:B------:R-:W-:-:S04]  /*10f10*/  @!P0 IMAD.WIDE.U32 R2, R24, R6, R2 ;  /* 0x0000000618028225 */ /* 0x000fc800078e0002 */
[----:B------:R-:W-:Y:S01]  /*10f20*/  @!P0 IMAD R7, R24, R7, R0 ;  /* 0x0000000718078224 */ /* 0x000fe200078e0200 */
[----:B-1----:R-:W-:-:S03]  /*10f30*/  @!P0 LEA R4, P1, R2, R4, 0x2 ;  /* 0x0000000402048211 */ /* 0x002fc600078210ff */
[----:B------:R-:W-:-:S05]  /*10f40*/  @!P0 IMAD.IADD R0, R3, 0x1, R7 ;  /* 0x0000000103008824 */ /* 0x000fca00078e0207 */
[----:B------:R-:W-:Y:S01]  /*10f50*/  @!P0 LEA.HI.X R5, R2, R5, R0, 0x2, P1 ;  /* 0x0000000502058211 */ /* 0x000fe200008f1400 */
[----:B------:R-:W-:Y:S02]  /*10f60*/  IMAD.U32 R2, RZ, RZ, UR47 ;  /* 0x0000002fff027e24 */ /* 0x000fe4000f8e00ff */
[----:B------:R-:W-:Y:S02]  /*10f70*/  IMAD.MOV R0, RZ, RZ, -R9 ;  /* 0x000000ffff007224 */ /* 0x000fe400078e0a09 */
[----:B------:R0:W5:Y:S01]  /*10f80*/  @!P0 LDG.E R34, desc[UR52][R4.64] ;  /* 0x0000003404228981 */ /* 0x000162000c1e1900 */
[----:B------:R-:W-:Y:S01]  /*10f90*/  ISETP.NE.AND P2, PT, R2, 0x3, PT ;  /* 0x000000030200780c */ /* 0x000fe20003f45270 */
[----:B------:R-:W-:Y:S01]  /*10fa0*/  IMAD R35, R10, R0, R35 ;  /* 0x000000000a237224 */ /* 0x000fe200078e0223 */
[----:B------:R-:W-:Y:S01]  /*10fb0*/  ISETP.GT.U32.AND P0, PT, R8, 0x3f, PT ;  /* 0x0000003f0800780c */ /* 0x000fe20003f04070 */
[----:B------:R-:W-:Y:S01]  /*10fc0*/  IMAD R0, RZ, RZ, -UR42 ;  /* 0x8000002aff007e24 */ /* 0x000fe2000f8e02ff */
[----:B------:R-:W-:-:S03]  /*10fd0*/  LOP3.LUT R16, R16, 0xfffffeff, RZ, 0xc0, !PT ;  /* 0xfffffeff10107812 */ /* 0x000fc600078ec0ff */
[----:B------:R-:W-:-:S05]  /*10fe0*/  IMAD R19, R19, R0, UR41 ;  /* 0x0000002913137e24 */ /* 0x000fca000f8e0200 */
[----:B------:R-:W-:Y:S02]  /*10ff0*/  SHF.R.S32.HI R23, RZ, 0x1f, R19 ;  /* 0x0000001fff177819 */ /* 0x000fe40000011413 */
[----:B------:R-:W-:-:S04]  /*11000*/  @P2 LOP3.LUT R16, R16, 0x100, RZ, 0xfc, !PT ;  /* 0x0000010010102812 */ /* 0x000fc800078efcff */
[----:B------:R-:W-:-:S04]  /*11010*/  LOP3.LUT R16, R16, 0xfffffffe, RZ, 0xc0, !PT ;  /* 0xfffffffe10107812 */ /* 0x000fc800078ec0ff */
[----:B------:R-:W-:Y:S01]  /*11020*/  @P0 LOP3.LUT R16, R16, 0x1, RZ, 0xfc, !PT ;  /* 0x0000000110100812 */ /* 0x000fe200078efcff */
[----:B0-----:R-:W-:Y:S06]  /*11030*/  @!P2 BRA `(.L_x_4999) ;  /* 0x000000000004a947 */ /* 0x001fec0003800000 */
[----:B------:R-:W-:Y:S01]  /*11040*/  BPT.TRAP 0x1 ;  /* 0x000000040000795c */ /* 0x000fe20000300000 */
.L_x_4999:
[----:B------:R-:W-:Y:S01]  /*11050*/  IMAD R25, R18, 0x8, R17 ;  /* 0x0000000812197824 */ /* 0x000fe200078e0211 */
[----:B------:R-:W-:Y:S01]  /*11060*/  SHF.L.U32 R0, R22, 0x1f, RZ ;  /* 0x0000001f16007819 */ /* 0x000fe200000006ff */
[----:B------:R-:W-:Y:S03]  /*11070*/  BSSY B0, `(.L_x_5000) ;  /* 0x0000003000007945 */ /* 0x000fe60003800000 */
[----:B------:R-:W0:Y:S02]  /*11080*/  SYNCS.PHASECHK.TRANS64.TRYWAIT P0, [R25+URZ+0x28c40], R0 ;  /* 0x028c4000190075a7 */ /* 0x000e24000800017f */
[----:B0-----:R-:W-:Y:S05]  /*11090*/  @!P0 BRA `(.L_x_5001) ;  /* 0x0000003000248947 */ /* 0x001fea0003800000 */
.L_x_5054:
[----:B------:R-:W-:Y:S05]  /*110a0*/  BSYNC B0 ;  /* 0x0000000000007941 */ /* 0x000fea0003800000 */
.L_x_5000:
[----:B------:R-:W-:Y:S01]  /*110b0*/  SHF.R.S32.HI R37, RZ, 0x1f, R35 ;  /* 0x0000001fff257819 */ /* 0x000fe20000011423 */
[----:B------:R-:W1:Y:S01]  /*110c0*/  S2R R6, SR_TID.X ;  /* 0x0000000000067919 */ /* 0x000e620000002100 */
[----:B------:R-:W-:Y:S01]  /*110d0*/  ULDC.64 UR4, c[0x0][0x300] ;  /* 0x0000c00000047ab9 */ /* 0x000fe20000000a00 */
[----:B-----5:R-:W-:Y:S01]  /*110e0*/  SHF.R.S32.HI R4, RZ, 0x1f, R34 ;  /* 0x0000001fff047819 */ /* 0x020fe20000011422 */
[----:B------:R-:W-:Y:S01]  /*110f0*/  IMAD.WIDE.U32 R2, R35, UR4, RZ ;  /* 0x0000000423027c25 */ /* 0x000fe2000f8e00ff */
[----:B------:R-:W-:Y:S02]  /*11100*/  IADD3 R27, -R36, UR37, -R27 ;  /* 0x00000025241b7c10 */ /* 0x000fe4000fffe91b */
[----:B------:R-:W-:Y:S01]  /*11110*/  LOP3.LUT P2, RZ, R16, 0x2, RZ, 0xc0, !PT ;  /* 0x0000000210ff7812 */ /* 0x000fe2000784c0ff */
[----:B0-----:R-:W-:Y:S01]  /*11120*/  IMAD R0, R37, UR4, RZ ;  /* 0x0000000425007c24 */ /* 0x001fe2000f8e02ff */
[----:B------:R0:W-:Y:S03]  /*11130*/  STL [R1], R4 ;  /* 0x0000000401007387 */ /* 0x0001e60000100800 */
[----:B------:R-:W-:Y:S01]  /*11140*/  IMAD R5, R35, UR5, R0 ;  /* 0x0000000523057c24 */ /* 0x000fe2000f8e0200 */
[----:B------:R-:W-:-:S03]  /*11150*/  ULDC.64 UR4, c[0x0][0x310] ;  /* 0x0000c40000047ab9 */ /* 0x000fc60000000a00 */
[----:B------:R-:W-:Y:S02]  /*11160*/  IMAD.IADD R3, R3, 0x1, R5 ;  /* 0x0000000103037824 */ /* 0x000fe400078e0205 */
[----:B------:R-:W-:Y:S02]  /*11170*/  IMAD R5, R4, UR4, RZ ;  /* 0x0000000404057c24 */ /* 0x000fe4000f8e02ff */
[----:B------:R-:W-:-:S04]  /*11180*/  IMAD.WIDE.U32 R2, R34, UR4, R2 ;  /* 0x0000000422027c25 */ /* 0x000fc8000f8e0002 */
[----:B------:R-:W-:Y:S01]  /*11190*/  IMAD R5, R34, UR5, R5 ;  /* 0x0000000522057c24 */ /* 0x000fe2000f8e0205 */
[----:B------:R-:W-:Y:S01]  /*111a0*/  ULDC.64 UR4, c[0x0][0x308] ;  /* 0x0000c20000047ab9 */ /* 0x000fe20000000a00 */
[----:B0-----:R-:W-:Y:S02]  /*111b0*/  IMAD R4, R18, 0x1000, R31 ;  /* 0x0000100012047824 */ /* 0x001fe400078e021f */
[----:B------:R-:W-:Y:S02]  /*111c0*/  IMAD.IADD R3, R3, 0x1, R5 ;  /* 0x0000000103037824 */ /* 0x000fe400078e0205 */
[----:B------:R-:W-:Y:S02]  /*111d0*/  IMAD R0, R23, UR4, RZ ;  /* 0x0000000417007c24 */ /* 0x000fe4000f8e02ff */
[----:B------:R-:W-:-:S04]  /*111e0*/  IMAD.WIDE.U32 R2, R19, UR4, R2 ;  /* 0x0000000413027c25 */ /* 0x000fc8000f8e0002 */
[----:B------:R-:W-:Y:S01]  /*111f0*/  IMAD R5, R19, UR5, R0 ;  /* 0x0000000513057c24 */ /* 0x000fe2000f8e0200 */
[----:B------:R-:W-:Y:S01]  /*11200*/  ULDC.64 UR4, c[0x0][0x2e8] ;  /* 0x0000ba0000047ab9 */ /* 0x000fe20000000a00 */
[----:B-1----:R-:W-:Y:S01]  /*11210*/  IMAD.SHL.U32 R6, R6, 0x8, RZ ;  /* 0x0000000806067824 */ /* 0x002fe200078e00ff */
[----:B------:R-:W-:Y:S01]  /*11220*/  LEA R0, P0, R2, UR4, 0x1 ;  /* 0x0000000402007c11 */ /* 0x000fe2000f8008ff */
[----:B------:R-:W-:Y:S01]  /*11230*/  UMOV UR4, 0xffffffff ;  /* 0xffffffff00047882 */ /* 0x000fe20000000000 */
[----:B------:R-:W-:Y:S02]  /*11240*/  IADD3 R5, R3, R5, RZ ;  /* 0x0000000503057210 */ /* 0x000fe40007ffe0ff */
[----:B------:R-:W-:Y:S02]  /*11250*/  LOP3.LUT R6, R6, 0x38, RZ, 0xc0, !PT ;  /* 0x0000003806067812 */ /* 0x000fe400078ec0ff */
[----:B------:R-:W-:Y:S02]  /*11260*/  LEA.HI.X R5, R2, UR5, R5, 0x1, P0 ;  /* 0x0000000502057c11 */ /* 0x000fe400080f0c05 */
[----:B------:R-:W-:Y:S01]  /*11270*/  ISETP.GE.AND P0, PT, R27, 0x1, PT ;  /* 0x000000011b00780c */ /* 0x000fe20003f06270 */
[----:B------:R-:W-:-:S12]  /*11280*/  BRA.DIV UR4, `(.L_x_5002) ;  /* 0x0000002e04bc7947 */ /* 0x000fd8000b800000 */
[----:B------:R-:W0:Y:S01]  /*11290*/  SHFL.IDX PT, R14, R0, RZ, 0x181f ;  /* 0x00181fff000e7589 */ /* 0x000e2200000e0000 */
[----:B------:R-:W-:-:S03]  /*112a0*/  @P0 IMAD R7, R4, 0x2, R17 ;  /* 0x0000000204070824 */ /* 0x000fc600078e0211 */
[----:B------:R-:W1:Y:S01]  /*112b0*/  SHFL.IDX PT, R2, R5, RZ, 0x181f ;  /* 0x00181fff05027589 */ /* 0x000e6200000e0000 */
[----:B0-----:R-:W-:-:S05]  /*112c0*/  @P0 LEA R14, P1, R6, R14, 0x1 ;  /* 0x0000000e060e0211 */ /* 0x001fca00078208ff */
[----:B-1----:R-:W-:Y:S02]  /*112d0*/  @P0 IMAD.X R3, RZ, RZ, R2, P1 ;  /* 0x000000ffff030224 */ /* 0x002fe400008e0602 */
[----:B------:R-:W-:Y:S02]  /*112e0*/  @P0 IMAD.MOV.U32 R2, RZ, RZ, R14 ;  /* 0x000000ffff020224 */ /* 0x000fe400078e000e */
[----:B------:R-:W0:Y:S04]  /*112f0*/  SHFL.IDX PT, R14, R0, 0x1, 0x181f ;  /* 0x00381f00000e7f89 */ /* 0x000e2800000e0000 */
[----:B------:R1:W-:Y:S01]  /*11300*/  @P0 LDGSTS.E.BYPASS.LTC128B.128 [R7+0x22400], desc[UR52][R2.64], !P2 ;  /* 0x2240000002070fae */ /* 0x0003e2000d101d74 */
[----:B------:R-:W-:-:S03]  /*11310*/  ISETP.GE.AND P0, PT, R27, 0x11, PT ;  /* 0x000000111b00780c */ /* 0x000fc60003f06270 */
[----:B-1----:R-:W1:Y:S10]  /*11320*/  SHFL.IDX PT, R2, R5, 0x1, 0x181f ;  /* 0x00381f0005027f89 */ /* 0x002e7400000e0000 */
[----:B------:R-:W-:Y:S01]  /*11330*/  @P0 IMAD R9, R4, 0x2, R17 ;  /* 0x0000000204090824 */ /* 0x000fe200078e0211 */
        /* <DEDUP_REMOVED lines=8> */
[----:B------:R-:W2:Y:S01]  /*113c0*/  SHFL.IDX PT, R5, R5, 0x3, 0x181f ;  /* 0x00781f0005057f89 */ /* 0x000ea200000e0000 */
[----:B0-----:R-:W-:-:S05]  /*113d0*/  @P0 LEA R14, P1, R6, R14, 0x1 ;  /* 0x0000000e060e0211 */ /* 0x001fca00078208ff */
[----:B-1----:R-:W-:Y:S02]  /*113e0*/  @P0 IMAD.X R3, RZ, RZ, R2, P1 ;  /* 0x000000ffff030224 */ /* 0x002fe400008e0602 */
[----:B------:R-:W-:Y:S02]  /*113f0*/  @P0 IMAD.MOV.U32 R2, RZ, RZ, R14 ;  /* 0x000000ffff020224 */ /* 0x000fe400078e000e */
[----:B------:R0:W1:Y:S04]  /*11400*/  SHFL.IDX PT, R14, R0, 0x3, 0x181f ;  /* 0x00781f00000e7f89 */ /* 0x00006800000e0000 */
[----:B--2---:R0:W-:Y:S02]  /*11410*/  @P0 LDGSTS.E.BYPASS.LTC128B.128 [R7+0x23400], desc[UR52][R2.64], !P2 ;  /* 0x2340000002070fae */ /* 0x0041e4000d101d74 */
.L_x_5064:
[----:B------:R-:W-:-:S13]  /*11420*/  ISETP.GE.AND P0, PT, R27, 0x31, PT ;  /* 0x000000311b00780c */ /* 0x000fda0003f06270 */
[----:B01----:R-:W-:-:S05]  /*11430*/  @P0 LEA R2, P1, R6, R14, 0x1 ;  /* 0x0000000e06020211 */ /* 0x003fca00078208ff */
[----:B------:R-:W-:Y:S02]  /*11440*/  @P0 IMAD.X R3, RZ, RZ, R5, P1 ;  /* 0x000000ffff030224 */ /* 0x000fe400008e0605 */
[----:B------:R-:W-:-:S05]  /*11450*/  @P0 IMAD R5, R4, 0x2, R17 ;  /* 0x0000000204050824 */ /* 0x000fca00078e0211 */
[----:B------:R-:W-:Y:S01]  /*11460*/  @!PT LDS RZ, [RZ] ;  /* 0x00000000fffff984 */ /* 0x000fe20000000800 */
[----:B------:R-:W-:Y:S01]  /*11470*/  @!PT LDS RZ, [RZ] ;  /* 0x00000000fffff984 */ /* 0x000fe20000000800 */
[----:B------:R-:W-:Y:S01]  /*11480*/  @!PT LDS RZ, [RZ] ;  /* 0x00000000fffff984 */ /* 0x000fe20000000800 */
[----:B------:R0:W-:Y:S01]  /*11490*/  @P0 LDGSTS.E.BYPASS.LTC128B.128 [R5+0x23c00], desc[UR52][R2.64], !P2 ;  /* 0x23c0000002050fae */ /* 0x0001e2000d101d74 */
[----:B------:R-:W-:Y:S01]  /*114a0*/  PLOP3.LUT P0, PT, PT, PT, PT, 0x80, 0x0 ;  /* 0x000000000000781c */ /* 0x000fe20003f0f070 */
[----:B------:R-:W-:-:S12]  /*114b0*/  NOP ;  /* 0x0000000000007918 */ /* 0x000fd80000000000 */
.L_x_5003:
        /* <DEDUP_REMOVED lines=11> */
.L_x_5004:
[----:B------:R-:W-:Y:S01]  /*11570*/  VIADD R0, R17, 0x20400 ;  /* 0x0002040011007836 */ /* 0x000fe20000000000 */
[----:B------:R1:W-:Y:S06]  /*11580*/  SYNCS.ARRIVE.TRANS64.A1T0 RZ, [R25+URZ+0x28c30], RZ ;  /* 0x028c30ff19ff79a7 */ /* 0x0003ec000810003f */
[----:B------:R-:W-:Y:S05]  /*11590*/  WARPSYNC.ALL ;  /* 0x0000000000007948 */ /* 0x000fea0003800000 */
[----:B------:R-:W-:Y:S01]  /*115a0*/  BAR.SYNC.DEFER_BLOCKING 0x8, 0x100 ;  /* 0x0204000000007b1d */ /* 0x000fe20000010000 */
[----:B------:R-:W-:-:S05]  /*115b0*/  LOP3.LUT P0, RZ, R0, 0x3ff, RZ, 0xc0, !PT ;  /* 0x000003ff00ff7812 */ /* 0x000fca000780c0ff */
[----:B------:R-:W-:Y:S08]  /*115c0*/  BSSY B6, `(.L_x_5005) ;  /* 0x0000012000067945 */ /* 0x000ff00003800000 */
        /* <DEDUP_REMOVED lines=17> */
.L_x_5006:
[----:B------:R-:W-:Y:S05]  /*116e0*/  BSYNC B6 ;  /* 0x0000000000067941 */ /* 0x000fea0003800000 */
.L_x_5005:
[----:B------:R2:W5:Y:S01]  /*116f0*/  LDL R8, [R1+0x8] ;  /* 0x0000080001087983 */ /* 0x0005620000100800 */
[----:B------:R-:W-:Y:S01]  /*11700*/  UISETP.NE.AND UP0, UPT, UR49, URZ, UPT ;  /* 0x0000003f3100728c */ /* 0x000fe2000bf05270 */
[----:B0-----:R-:W0:Y:S01]  /*11710*/  S2R R2, SR_TID.X ;  /* 0x0000000000027919 */ /* 0x001e220000002100 */
[----:B------:R-:W-:Y:S01]  /*11720*/  R2UR UR6, R23 ;  /* 0x00000000170672ca */ /* 0x000fe200000e0000 */
[----:B------:R-:W-:-:S03]  /*11730*/  ULDC.64 UR8, c[0x0][0x2d8] ;  /* 0x0000b60000087ab9 */ /* 0x000fc60000000a00 */
[----:B------:R-:W-:Y:S02]  /*11740*/  PLOP3.LUT P0, PT, PT, PT, UP0, 0x80, 0x0 ;  /* 0x000000000000781c */ /* 0x000fe40003f0f008 */
[----:B------:R-:W-:-:S03]  /*11750*/  LOP3.LUT P5, RZ, R16, 0x1000, RZ, 0xc0, !PT ;  /* 0x0000100010ff7812 */ /* 0x000fc600078ac0ff */
[----:B------:R-:W-:Y:S01]  /*11760*/  @UP0 ULDC UR4, c[0x0][0x44c] ;  /* 0x0001130000040ab9 */ /* 0x000fe20000000800 */
[----:B0-----:R-:W-:-:S05]  /*11770*/  IMAD.SHL.U32 R2, R2, 0x10, RZ ;  /* 0x0000001002027824 */ /* 0x001fca00078e00ff */
[----:B------:R-:W-:-:S05]  /*11780*/  LOP3.LUT R2, R36, 0x70, R2, 0xf8, !PT ;  /* 0x0000007024027812 */ /* 0x000fca00078ef802 */
[----:B------:R-:W-:-:S04]  /*11790*/  VIADD R0, R2, UR43 ;  /* 0x0000002b02007c36 */ /* 0x000fc80008000000 */
[----:B------:R-:W-:Y:S01]  /*117a0*/  @P0 IMAD.HI.U32 R3, R0, UR4, RZ ;  /* 0x0000000400030c27 */ /* 0x000fe2000f8e00ff */
[----:B------:R-:W-:Y:S01]  /*117b0*/  PLOP3.LUT P0, PT, PT, PT, UP0, 0x80, 0x0 ;  /* 0x000000000000781c */ /* 0x000fe20003f0f008 */
[----:B------:R-:W-:Y:S01]  /*117c0*/  @UP0 ULDC UR4, c[0x0][0x450] ;  /* 0x0001140000040ab9 */ /* 0x000fe20000000800 */
[----:B------:R-:W-:Y:S01]  /*117d0*/  R2UR UR7, R19 ;  /* 0x00000000130772ca */ /* 0x000fe200000e0000 */
[----:B------:R-:W-:Y:S01]  /*117e0*/  IMAD.MOV.U32 R2, RZ, RZ, R0 ;  /* 0x000000ffff027224 */ /* 0x000fe200078e0000 */
[----:B------:R-:W-:-:S09]  /*117f0*/  UIMAD UR6, UR6, UR8, URZ ;  /* 0x00000008060672a4 */ /* 0x000fd2000f8e023f */
[----:B------:R-:W-:Y:S02]  /*11800*/  @P0 SHF.R.U32.HI R2, RZ, UR4, R3 ;  /* 0x00000004ff020c19 */ /* 0x000fe40008011603 */
[----:B------:R-:W-:Y:S01]  /*11810*/  R2UR UR4, R19 ;  /* 0x00000000130472ca */ /* 0x000fe200000e0000 */
[----:B------:R-:W-:Y:S02]  /*11820*/  UIMAD UR7, UR7, UR9, UR6 ;  /* 0x00000009070772a4 */ /* 0x000fe4000f8e0206 */
[----:B------:R-:W-:Y:S01]  /*11830*/  USHF.R.S32.HI UR6, URZ, 0x1f, UR42 ;  /* 0x0000001f3f067899 */ /* 0x000fe2000801142a */
[----:B------:R-:W0:Y:S01]  /*11840*/  S2R R10, SR_TID.X ;  /* 0x00000000000a7919 */ /* 0x000e220000002100 */
[----:B------:R-:W-:-:S08]  /*11850*/  IMAD.MOV R5, RZ, RZ, -R2 ;  /* 0x000000ffff057224 */ /* 0x000fd000078e0a02 */
        /* <DEDUP_REMOVED lines=24> */
[----:B------:R-:W-:Y:S01]  /*119e0*/  UMOV UR4, 0xffffffff ;  /* 0xffffffff00047882 */ /* 0x000fe20000000000 */
[----:B0-----:R-:W-:-:S03]  /*119f0*/  SHF.L.U32 R10, R10, 0x3, RZ ;  /* 0x000000030a0a7819 */ /* 0x001fc600000006ff */
[----:B------:R-:W-:Y:S02]  /*11a00*/  LEA.HI.X R5, R2, UR5, R5, 0x1, P0 ;  /* 0x0000000502057c11 */ /* 0x000fe400080f0c05 */
[----:B------:R-:W-:Y:S01]  /*11a10*/  LOP3.LUT R10, R10, 0x38, RZ, 0xc0, !PT ;  /* 0x000000380a0a7812 */ /* 0x000fe200078ec0ff */
[----:B--2---:R-:W-:Y:S06]  /*11a20*/  BRA.DIV UR4, `(.L_x_5007) ;  /* 0x0000002a04fc7947 */ /* 0x004fec000b800000 */
[----:B------:R-:W0:Y:S01]  /*11a30*/  SHFL.IDX PT, R14, R0, RZ, 0x181f ;  /* 0x00181fff000e7589 */ /* 0x000e2200000e0000 */
[----:B------:R-:W-:-:S03]  /*11a40*/  VIADD R4, R36, UR43 ;  /* 0x0000002b24047c36 */ /* 0x000fc60008000000 */
[----:B------:R-:W2:Y:S01]  /*11a50*/  SHFL.IDX PT, R2, R5, RZ, 0x181f ;  /* 0x00181fff05027589 */ /* 0x000ea200000e0000 */
[C---:B------:R-:W-:Y:S01]  /*11a60*/  VIADD R6, R4.reuse, 0x10 ;  /* 0x0000001004067836 */ /* 0x040fe20000000000 */
[----:B------:R-:W-:-:S13]  /*11a70*/  ISETP.GE.AND P0, PT, R4, UR36, PT ;  /* 0x0000002404007c0c */ /* 0x000fda000bf06270 */
[----:B0-----:R-:W-:-:S05]  /*11a80*/  @!P0 LEA R14, P1, R10, R14, 0x1 ;  /* 0x0000000e0a0e8211 */ /* 0x001fca00078208ff */
[----:B--2---:R-:W-:Y:S02]  /*11a90*/  @!P0 IMAD.X R3, RZ, RZ, R2, P1 ;  /* 0x000000ffff038224 */ /* 0x004fe400008e0602 */
[----:B------:R-:W-:Y:S02]  /*11aa0*/  @!P0 IMAD.MOV.U32 R2, RZ, RZ, R14 ;  /* 0x000000ffff028224 */ /* 0x000fe400078e000e */
[----:B------:R-:W0:Y:S04]  /*11ab0*/  SHFL.IDX PT, R14, R0, 0x1, 0x181f ;  /* 0x00381f00000e7f89 */ /* 0x000e2800000e0000 */
[----:B-----5:R2:W-:Y:S01]  /*11ac0*/  @!P0 LDGSTS.E.BYPASS.LTC128B.128 [R8+0x20400], desc[UR52][R2.64], !P5 ;  /* 0x2040000002088fae */ /* 0x0205e2000e901d74 */
[----:B------:R-:W-:Y:S01]  /*11ad0*/  ISETP.GE.AND P0, PT, R6, UR36, PT ;  /* 0x0000002406007c0c */ /* 0x000fe2000bf06270 */
[----:B------:R-:W-:-:S02]  /*11ae0*/  VIADD R6, R4, 0x20 ;  /* 0x0000002004067836 */ /* 0x000fc40000000000 */
[----:B--2---:R-:W2:Y:S10]  /*11af0*/  SHFL.IDX PT, R2, R5, 0x1, 0x181f ;  /* 0x00381f0005027f89 */ /* 0x004eb400000e0000 */
[----:B0-----:R-:W-:-:S05]  /*11b00*/  @!P0 LEA R14, P1, R10, R14, 0x1 ;  /* 0x0000000e0a0e8211 */ /* 0x001fca00078208ff */
[----:B--2---:R-:W-:Y:S02]  /*11b10*/  @!P0 IMAD.X R3, RZ, RZ, R2, P1 ;  /* 0x000000ffff038224 */ /* 0x004fe400008e0602 */
[----:B------:R-:W-:Y:S02]  /*11b20*/  @!P0 IMAD.MOV.U32 R2, RZ, RZ, R14 ;  /* 0x000000ffff028224 */ /* 0x000fe400078e000e */
[----:B------:R-:W0:Y:S04]  /*11b30*/  SHFL.IDX PT, R14, R0, 0x2, 0x181f ;  /* 0x00581f00000e7f89 */ /* 0x000e2800000e0000 */
[----:B------:R2:W-:Y:S01]  /*11b40*/  @!P0 LDGSTS.E.BYPASS.LTC128B.128 [R8+0x20c00], desc[UR52][R2.64], !P5 ;  /* 0x20c0000002088fae */ /* 0x0005e2000e901d74 */
[----:B------:R-:W-:-:S03]  /*11b50*/  ISETP.GE.AND P0, PT, R6, UR36, PT ;  /* 0x0000002406007c0c */ /* 0x000fc6000bf06270 */
[----:B--2---:R-:W2:Y:S04]  /*11b60*/  SHFL.IDX PT, R2, R5, 0x2, 0x181f ;  /* 0x00581f0005027f89 */ /* 0x004ea800000e0000 */
[----:B------:R-:W3:Y:S06]  /*11b70*/  SHFL.IDX PT, R5, R5, 0x3, 0x181f ;  /* 0x00781f0005057f89 */ /* 0x000eec00000e0000 */
[----:B0-----:R-:W-:-:S05]  /*11b80*/  @!P0 LEA R14, P1, R10, R14, 0x1 ;  /* 0x0000000e0a0e8211 */ /* 0x001fca00078208ff */
[----:B--2---:R-:W-:Y:S02]  /*11b90*/  @!P0 IMAD.X R3, RZ, RZ, R2, P1 ;  /* 0x000000ffff038224 */ /* 0x004fe400008e0602 */
[----:B------:R-:W-:Y:S02]  /*11ba0*/  @!P0 IMAD.MOV.U32 R2, RZ, RZ, R14 ;  /* 0x000000ffff028224 */ /* 0x000fe400078e000e */
[----:B------:R0:W2:Y:S04]  /*11bb0*/  SHFL.IDX PT, R14, R0, 0x3, 0x181f ;  /* 0x00781f00000e7f89 */ /* 0x0000a800000e0000 */
[----:B---3--:R0:W-:Y:S02]  /*11bc0*/  @!P0 LDGSTS.E.BYPASS.LTC128B.128 [R8+0x21400], desc[UR52][R2.64], !P5 ;  /* 0x2140000002088fae */ /* 0x0081e4000e901d74 */
.L_x_5073:
[----:B------:R-:W-:-:S05]  /*11bd0*/  VIADD R4, R4, 0x30 ;  /* 0x0000003004047836 */ /* 0x000fca0000000000 */
[----:B------:R-:W-:-:S13]  /*11be0*/  ISETP.GE.AND P0, PT, R4, UR36, PT ;  /* 0x0000002404007c0c */ /* 0x000fda000bf06270 */
[----:B0-2---:R-:W-:-:S05]  /*11bf0*/  @!P0 LEA R2, P1, R10, R14, 0x1 ;  /* 0x0000000e0a028211 */ /* 0x005fca00078208ff */
[----:B------:R-:W-:-:S05]  /*11c00*/  @!P0 IMAD.X R3, RZ, RZ, R5, P1 ;  /* 0x000000ffff038224 */ /* 0x000fca00008e0605 */
[----:B------:R-:W-:Y:S01]  /*11c10*/  @!PT LDS RZ, [RZ] ;  /* 0x00000000fffff984 */ /* 0x000fe20000000800 */
[----:B------:R-:W-:Y:S01]  /*11c20*/  @!PT LDS RZ, [RZ] ;  /* 0x00000000fffff984 */ /* 0x000fe20000000800 */
[----:B------:R-:W-:Y:S01]  /*11c30*/  @!PT LDS RZ, [RZ] ;  /* 0x00000000fffff984 */ /* 0x000fe20000000800 */
[----:B------:R0:W-:Y:S01]  /*11c40*/  @!P0 LDGSTS.E.BYPASS.LTC128B.128 [R8+0x21c00], desc[UR52][R2.64], !P5 ;  /* 0x21c0000002088fae */ /* 0x0001e2000e901d74 */
[----:B------:R-:W-:Y:S01]  /*11c50*/  PLOP3.LUT P0, PT, PT, PT, PT, 0x80, 0x0 ;  /* 0x000000000000781c */ /* 0x000fe20003f0f070 */
[----:B------:R-:W-:-:S12]  /*11c60*/  NOP ;  /* 0x0000000000007918 */ /* 0x000fd80000000000 */
.L_x_5008:
        /* <DEDUP_REMOVED lines=17> */
[----:B0-2---:R-:W-:Y:S05]  /*11d80*/  @!P0 BRA `(.L_x_5010) ;  /* 0x0000002c003c8947 */ /* 0x005fea0003800000 */
.L_x_5074:
[----:B------:R-:W-:Y:S05]  /*11d90*/  BSYNC B0 ;  /* 0x0000000000007941 */ /* 0x000fea0003800000 */
.L_x_5009:
[----:B------:R-:W-:-:S05]  /*11da0*/  IMAD.U32 R2, RZ, RZ, UR47 ;  /* 0x0000002fff027e24 */ /* 0x000fca000f8e00ff */
[----:B------:R-:W-:-:S13]  /*11db0*/  ISETP.NE.AND P0, PT, R2, 0x3, PT ;  /* 0x000000030200780c */ /* 0x000fda0003f05270 */
[----:B------:R-:W-:Y:S05]  /*11dc0*/  @!P0 BRA `(.L_x_5011) ;  /* 0x0000000000048947 */ /* 0x000fea0003800000 */
[----:B------:R-:W-:Y:S01]  /*11dd0*/  BPT.TRAP 0x1 ;  /* 0x000000040000795c */ /* 0x000fe20000300000 */
.L_x_5011:
[----:B0-----:R-:W-:Y:S01]  /*11de0*/  SHF.L.U32 R0, R22, 0x1f, RZ ;  /* 0x0000001f16007819 */ /* 0x001fe200000006ff */
[----:B------:R-:W-:Y:S03]  /*11df0*/  BSSY B0, `(.L_x_5012) ;  /* 0x0000003000007945 */ /* 0x000fe60003800000 */
[----:B------:R-:W0:Y:S02]  /*11e00*/  SYNCS.PHASECHK.TRANS64.TRYWAIT P0, [R25+URZ+0x28c60], R0 ;  /* 0x028c6000190075a7 */ /* 0x000e24000800017f */
[----:B0-----:R-:W-:Y:S05]  /*11e10*/  @!P0 BRA `(.L_x_5013) ;  /* 0x0000002c002c8947 */ /* 0x001fea0003800000 */
.L_x_5075:
[----:B------:R-:W-:Y:S05]  /*11e20*/  BSYNC B0 ;  /* 0x0000000000007941 */ /* 0x000fea0003800000 */
.L_x_5012:
[----:B------:R-:W2:Y:S01]  /*11e30*/  LDL.LU R4, [R1] ;  /* 0x0000000001047983 */ /* 0x000ea20000300800 */
[----:B------:R-:W-:Y:S01]  /*11e40*/  ULDC.64 UR4, c[0x0][0x328] ;  /* 0x0000ca0000047ab9 */ /* 0x000fe20000000a00 */
[----:B------:R-:W-:Y:S01]  /*11e50*/  LOP3.LUT R16, R16, 0xfffff7ff, RZ, 0xc0, !PT ;  /* 0xfffff7ff10107812 */ /* 0x000fe200078ec0ff */
[----:B0-----:R-:W-:Y:S02]  /*11e60*/  IMAD R0, R37, UR4, RZ ;  /* 0x0000000425007c24 */ /* 0x001fe4000f8e02ff */
[----:B------:R-:W-:-:S04]  /*11e70*/  IMAD.WIDE.U32 R2, R35, UR4, RZ ;  /* 0x0000000423027c25 */ /* 0x000fc8000f8e00ff */
[----:B------:R-:W-:Y:S01]  /*11e80*/  IMAD R5, R35, UR5, R0 ;  /* 0x0000000523057c24 */ /* 0x000fe2000f8e0200 */
[----:B------:R-:W-:-:S03]  /*11e90*/  ULDC.64 UR4, c[0x0][0x338] ;  /* 0x0000ce0000047ab9 */ /* 0x000fc60000000a00 */
[----:B------:R-:W-:Y:S02]  /*11ea0*/  IMAD.IADD R3, R3, 0x1, R5 ;  /* 0x0000000103037824 */ /* 0x000fe400078e0205 */
[----:B------:R-:W-:-:S04]  /*11eb0*/  IMAD.WIDE.U32 R2, R34, UR4, R2 ;  /* 0x0000000422027c25 */ /* 0x000fc8000f8e0002 */
[----:B--2---:R-:W-:Y:S01]  /*11ec0*/  IMAD R5, R4, UR4, RZ ;  /* 0x0000000404057c24 */ /* 0x004fe2000f8e02ff */
[----:B------:R-:W-:-:S03]  /*11ed0*/  PRMT R4, R32, 0x8880, RZ ;  /* 0x0000888020047816 */ /* 0x000fc600000000ff */
[----:B------:R-:W-:Y:S01]  /*11ee0*/  IMAD R5, R34, UR5, R5 ;  /* 0x0000000522057c24 */ /* 0x000fe2000f8e0205 */
[----:B------:R-:W-:Y:S02]  /*11ef0*/  ULDC.64 UR4, c[0x0][0x330] ;  /* 0x0000cc0000047ab9 */ /* 0x000fe40000000a00 */
[----:B------:R-:W-:Y:S02]  /*11f00*/  IMAD R0, R23, UR4, RZ ;  /* 0x0000000417007c24 */ /* 0x000fe4000f8e02ff */
[----:B------:R-:W-:Y:S01]  /*11f10*/  IADD3 R3, R3, R5, RZ ;  /* 0x0000000503037210 */ /* 0x000fe20007ffe0ff */
[----:B------:R-:W-:Y:S02]  /*11f20*/  IMAD R5, R18, 0x8000, R31 ;  /* 0x0000800012057824 */ /* 0x000fe400078e021f */
[C---:B------:R-:W-:Y:S02]  /*11f30*/  IMAD R7, R19.reuse, UR5, R0 ;  /* 0x0000000513077c24 */ /* 0x040fe4000f8e0200 */
[----:B------:R-:W-:Y:S01]  /*11f40*/  IMAD.WIDE.U32 R2, R19, UR4, R2 ;  /* 0x0000000413027c25 */ /* 0x000fe2000f8e0002 */
[----:B------:R-:W-:-:S03]  /*11f50*/  ULDC.64 UR4, c[0x0][0x318] ;  /* 0x0000c60000047ab9 */ /* 0x000fc60000000a00 */
[----:B------:R-:W-:Y:S01]  /*11f60*/  IMAD.IADD R7, R3, 0x1, R7 ;  /* 0x0000000103077824 */ /* 0x000fe200078e0207 */
[----:B------:R-:W-:Y:S01]  /*11f70*/  LEA R6, P0, R2, UR4, 0x1 ;  /* 0x0000000402067c11 */ /* 0x000fe2000f8008ff */
[----:B------:R-:W-:-:S03]  /*11f80*/  UMOV UR4, 0xffffffff ;  /* 0xffffffff00047882 */ /* 0x000fc60000000000 */
[----:B------:R-:W-:Y:S02]  /*11f90*/  LEA.HI.X R7, R2, UR5, R7, 0x1, P0 ;  /* 0x0000000502077c11 */ /* 0x000fe400080f0c07 */
[----:B------:R-:W-:-:S13]  /*11fa0*/  ISETP.GT.AND P0, PT, R4, -0x1, PT ;  /* 0xffffffff0400780c */ /* 0x000fda0003f04270 */
[----:B------:R-:W-:Y:S01]  /*11fb0*/  @P0 LOP3.LUT R16, R16, 0x800, RZ, 0xfc, !PT ;  /* 0x0000080010100812 */ /* 0x000fe200078efcff */
[----:B------:R-:W-:Y:S06]  /*11fc0*/  BRA.DIV UR4, `(.L_x_5014) ;  /* 0x0000002a04d47947 */ /* 0x000fec000b800000 */
[----:B------:R-:W0:Y:S01]  /*11fd0*/  S2R R2, SR_TID.X ;  /* 0x0000000000027919 */ /* 0x000e220000002100 */
[C---:B------:R-:W-:Y:S01]  /*11fe0*/  LOP3.LUT P1, RZ, R32.reuse, 0x1, RZ, 0xc0, !PT ;  /* 0x0000000120ff7812 */ /* 0x040fe2000782c0ff */
[----:B------:R-:W-:Y:S01]  /*11ff0*/  IMAD R5, R5, 0x2, R17 ;  /* 0x0000000205057824 */ /* 0x000fe200078e0211 */
[C---:B------:R-:W-:Y:S01]  /*12000*/  LOP3.LUT P5, RZ, R32.reuse, 0x2, RZ, 0xc0, !PT ;  /* 0x0000000220ff7812 */ /* 0x040fe200078ac0ff */
[----:B------:R-:W2:Y:S01]  /*12010*/  SHFL.IDX PT, R14, R6, RZ, 0x181f ;  /* 0x00181fff060e7589 */ /* 0x000ea200000e0000 */
[C---:B------:R-:W-:Y:S02]  /*12020*/  LOP3.LUT P4, RZ, R32.reuse, 0x4, RZ, 0xc0, !PT ;  /* 0x0000000420ff7812 */ /* 0x040fe4000788c0ff */
[C---:B------:R-:W-:Y:S01]  /*12030*/  LOP3.LUT P3, RZ, R32.reuse, 0x8, RZ, 0xc0, !PT ;  /* 0x0000000820ff7812 */ /* 0x040fe2000786c0ff */
[----:B------:R-:W3:Y:S01]  /*12040*/  SHFL.IDX PT, R3, R7, RZ, 0x181f ;  /* 0x00181fff07037589 */ /* 0x000ee200000e0000 */
[----:B------:R-:W-:Y:S02]  /*12050*/  LOP3.LUT P2, RZ, R32, 0x10, RZ, 0xc0, !PT ;  /* 0x0000001020ff7812 */ /* 0x000fe4000784c0ff */
[----:B------:R-:W-:Y:S01]  /*12060*/  LOP3.LUT R16, R16, 0xfffffdff, RZ, 0xc0, !PT ;  /* 0xfffffdff10107812 */ /* 0x000fe200078ec0ff */
[----:B------:R-:W-:Y:S03]  /*12070*/  SHFL.IDX PT, R8, R7, 0x2, 0x181f ;  /* 0x00581f0007087f89 */ /* 0x000fe600000e0000 */
[----:B------:R-:W-:Y:S01]  /*12080*/  @P1 LOP3.LUT R16, R16, 0x200, RZ, 0xfc, !PT ;  /* 0x0000020010101812 */ /* 0x000fe200078efcff */
[----:B0-----:R-:W-:-:S05]  /*12090*/  IMAD.SHL.U32 R2, R2, 0x8, RZ ;  /* 0x0000000802027824 */ /* 0x001fca00078e00ff */
[----:B------:R-:W-:-:S05]  /*120a0*/  LOP3.LUT R2, R2, 0x38, RZ, 0xc0, !PT ;  /* 0x0000003802027812 */ /* 0x000fca00078ec0ff */
[----:B------:R-:W-:-:S05]  /*120b0*/  IMAD.SHL.U32 R0, R2, 0x2, RZ ;  /* 0x0000000202007824 */ /* 0x000fca00078e00ff */
[----:B--2---:R-:W-:Y:S02]  /*120c0*/  IADD3 R2, P0, R14, R0, RZ ;  /* 0x000000000e027210 */ /* 0x004fe40007f1e0ff */
[----:B------:R-:W0:Y:S03]  /*120d0*/  SHFL.IDX PT, R14, R6, 0x1, 0x181f ;  /* 0x00381f00060e7f89 */ /* 0x000e2600000e0000 */
[----:B---3--:R-:W-:Y:S01]  /*120e0*/  IMAD.X R3, RZ, RZ, R3, P0 ;  /* 0x000000ffff037224 */ /* 0x008fe200000e0603 */
[----:B------:R-:W-:Y:S02]  /*120f0*/  ISETP.LT.OR P0, PT, R27, 0x1, !P1 ;  /* 0x000000011b00780c */ /* 0x000fe40004f01670 */
[----:B------:R-:W-:-:S11]  /*12100*/  LOP3.LUT P1, RZ, R32, 0x20, RZ, 0xc0, !PT ;  /* 0x0000002020ff7812 */ /* 0x000fd6000782c0ff */
        /* <DEDUP_REMOVED lines=14> */
[----:B------:R-:W-:-:S04]  /*121f0*/  ISETP.GT.AND P6, PT, R4, -0x1, PT ;  /* 0xffffffff0400780c */ /* 0x000fc80003fc4270 */
[----:B------:R-:W-:-:S13]  /*12200*/  ISETP.LT.OR P6, PT, R27, 0x1, P6 ;  /* 0x000000011b00780c */ /* 0x000fda00037c1670 */
[----:B------:R2:W-:Y:S04]  /*12210*/  LDGSTS.E.BYPASS.LTC128B.128 [R5+0xe400], desc[UR52][R2.64+0x380], !P6 ;  /* 0x0e40038002057fae */ /* 0x0005e8000f101d74 */
[----:B--2---:R-:W2:Y:S01]  /*12220*/  SHFL.IDX PT, R3, R7, 0x1, 0x181f ;  /* 0x00381f0007037f89 */ /* 0x004ea200000e0000 */
[----:B0-----:R-:W-:-:S03]  /*12230*/  IADD3 R2, P6, R14, R0, RZ ;  /* 0x000000000e027210 */ /* 0x001fc60007fde0ff */
[----:B------:R-:W0:Y:S04]  /*12240*/  SHFL.IDX PT, R14, R6, 0x2, 0x181f ;  /* 0x00581f00060e7f89 */ /* 0x000e2800000e0000 */
[----:B------:R-:W3:Y:S01]  /*12250*/  SHFL.IDX PT, R7, R7, 0x3, 0x181f ;  /* 0x00781f0007077f89 */ /* 0x000ee200000e0000 */
[----:B--2---:R-:W-:Y:S01]  /*12260*/  IMAD.X R3, RZ, RZ, R3, P6 ;  /* 0x000000ffff037224 */ /* 0x004fe200030e0603 */
[----:B------:R-:W-:-:S04]  /*12270*/  LOP3.LUT P6, RZ, R16, 0x200, RZ, 0xc0, !PT ;  /* 0x0000020010ff7812 */ /* 0x000fc800078cc0ff */
        /* <DEDUP_REMOVED lines=14> */
[----:B------:R-:W-:-:S04]  /*12360*/  ISETP.GT.AND P6, PT, R4, -0x1, PT ;  /* 0xffffffff0400780c */ /* 0x000fc80003fc4270 */
[----:B------:R-:W-:-:S13]  /*12370*/  ISETP.LT.OR P6, PT, R27, 0x11, P6 ;  /* 0x000000111b00780c */ /* 0x000fda00037c1670 */
[----:B------:R0:W-:Y:S02]  /*12380*/  LDGSTS.E.BYPASS.LTC128B.128 [R5+0xec00], desc[UR52][R2.64+0x380], !P6 ;  /* 0x0ec0038002057fae */ /* 0x0001e4000f101d74 */
[----:B0-----:R-:W-:Y:S02]  /*12390*/  IADD3 R2, P6, R14, R0, RZ ;  /* 0x000000000e027210 */ /* 0x001fe40007fde0ff */
[----:B------:R0:W2:Y:S03]  /*123a0*/  SHFL.IDX PT, R14, R6, 0x3, 0x181f ;  /* 0x00781f00060e7f89 */ /* 0x0000a600000e0000 */
[----:B------:R-:W-:Y:S01]  /*123b0*/  IMAD.X R3, RZ, RZ, R8, P6 ;  /* 0x000000ffff037224 */ /* 0x000fe200030e0608 */
[----:B------:R-:W-:-:S04]  /*123c0*/  LOP3.LUT P6, RZ, R16, 0x200, RZ, 0xc0, !PT ;  /* 0x0000020010ff7812 */ /* 0x000fc800078cc0ff */
        /* <DEDUP_REMOVED lines=14> */
[----:B------:R-:W-:-:S04]  /*124b0*/  ISETP.GT.AND P6, PT, R4, -0x1, PT ;  /* 0xffffffff0400780c */ /* 0x000fc80003fc4270 */
[----:B------:R-:W-:-:S13]  /*124c0*/  ISETP.LT.OR P6, PT, R27, 0x21, P6 ;  /* 0x000000211b00780c */ /* 0x000fda00037c1670 */
[----:B--23--:R0:W-:Y:S02]  /*124d0*/  LDGSTS.E.BYPASS.LTC128B.128 [R5+0xf400], desc[UR52][R2.64+0x380], !P6 ;  /* 0x0f40038002057fae */ /* 0x00c1e4000f101d74 */
.L_x_5085:
[----:B0-----:R-:W-:Y:S02]  /*124e0*/  IADD3 R2, P6, R14, R0, RZ ;  /* 0x000000000e027210 */ /* 0x001fe40007fde0ff */
[C---:B------:R-:W-:Y:S02]  /*124f0*/  ISETP.LT.OR P5, PT, R27.reuse, 0x31, !P5 ;  /* 0x000000311b00780c */ /* 0x040fe40006fa1670 */
[C---:B------:R-:W-:Y:S01]  /*12500*/  ISETP.LT.OR P4, PT, R27.reuse, 0x31, !P4 ;  /* 0x000000311b00780c */ /* 0x040fe20006781670 */
[----:B------:R-:W-:Y:S01]  /*12510*/  IMAD.X R3, RZ, RZ, R7, P6 ;  /* 0x000000ffff037224 */ /* 0x000fe200030e0607 */
[----:B------:R-:W-:Y:S02]  /*12520*/  LOP3.LUT P6, RZ, R16, 0x200, RZ, 0xc0, !PT ;  /* 0x0000020010ff7812 */ /* 0x000fe400078cc0ff */
[C---:B------:R-:W-:Y:S02]  /*12530*/  ISETP.LT.OR P3, PT, R27.reuse, 0x31, !P3 ;  /* 0x000000311b00780c */ /* 0x040fe40005f61670 */
[----:B------:R-:W-:-:S02]  /*12540*/  ISETP.LT.OR P6, PT, R27, 0x31, !P6 ;  /* 0x000000311b00780c */ /* 0x000fc400077c1670 */
[C---:B------:R-:W-:Y:S02]  /*12550*/  ISETP.LT.OR P2, PT, R27.reuse, 0x31, !P2 ;  /* 0x000000311b00780c */ /* 0x040fe40005741670 */
[C---:B------:R-:W-:Y:S02]  /*12560*/  ISETP.LT.OR P1, PT, R27.reuse, 0x31, !P1 ;  /* 0x000000311b00780c */ /* 0x040fe40004f21670 */
[----:B------:R-:W-:-:S07]  /*12570*/  ISETP.LT.OR P0, PT, R27, 0x31, !P0 ;  /* 0x000000311b00780c */ /* 0x000fce0004701670 */
[----:B------:R-:W-:Y:S01]  /*12580*/  @!PT LDS RZ, [RZ] ;  /* 0x00000000fffff984 */ /* 0x000fe20000000800 */
[----:B------:R-:W-:Y:S01]  /*12590*/  @!PT LDS RZ, [RZ] ;  /* 0x00000000fffff984 */ /* 0x000fe20000000800 */
[----:B------:R-:W-:Y:S01]  /*125a0*/  @!PT LDS RZ, [RZ] ;  /* 0x00000000fffff984 */ /* 0x000fe20000000800 */
[----:B------:R0:W-:Y:S01]  /*125b0*/  LDGSTS.E.BYPASS.LTC128B.128 [R5+0x1c00], desc[UR52][R2.64], !P6 ;  /* 0x01c0000002057fae */ /* 0x0001e2000f101d74 */
[----:B------:R-:W-:-:S03]  /*125c0*/  ISETP.GT.AND P6, PT, R4, -0x1, PT ;  /* 0xffffffff0400780c */ /* 0x000fc60003fc4270 */
[----:B------:R0:W-:Y:S04]  /*125d0*/  LDGSTS.E.BYPASS.LTC128B.128 [R5+0x3c00], desc[UR52][R2.64+0x80], !P5 ;  /* 0x03c0008002057fae */ /* 0x0001e8000e901d74 */
[----:B------:R0:W-:Y:S04]  /*125e0*/  LDGSTS.E.BYPASS.LTC128B.128 [R5+0x5c00], desc[UR52][R2.64+0x100], !P4 ;  /* 0x05c0010002057fae */ /* 0x0001e8000e101d74 */
[----:B------:R0:W-:Y:S04]  /*125f0*/  LDGSTS.E.BYPASS.LTC128B.128 [R5+0x7c00], desc[UR52][R2.64+0x180], !P3 ;  /* 0x07c0018002057fae */ /* 0x0001e8000d901d74 */
[----:B------:R0:W-:Y:S04]  /*12600*/  LDGSTS.E.BYPASS.LTC128B.128 [R5+0x9c00], desc[UR52][R2.64+0x200], !P2 ;  /* 0x09c0020002057fae */ /* 0x0001e8000d101d74 */
[----:B------:R0:W-:Y:S04]  /*12610*/  LDGSTS.E.BYPASS.LTC128B.128 [R5+0xbc00], desc[UR52][R2.64+0x280], !P1 ;  /* 0x0bc0028002057fae */ /* 0x0001e8000c901d74 */
[----:B------:R0:W-:Y:S01]  /*12620*/  LDGSTS.E.BYPASS.LTC128B.128 [R5+0xdc00], desc[UR52][R2.64+0x300], !P0 ;  /* 0x0dc0030002057fae */ /* 0x0001e2000c101d74 */
[----:B------:R-:W-:-:S13]  /*12630*/  ISETP.LT.OR P0, PT, R27, 0x31, P6 ;  /* 0x000000311b00780c */ /* 0x000fda0003701670 */
[----:B------:R0:W-:Y:S01]  /*12640*/  LDGSTS.E.BYPASS.LTC128B.128 [R5+0xfc00], desc[UR52][R2.64+0x380], !P0 ;  /* 0x0fc0038002057fae */ /* 0x0001e2000c101d74 */
[----:B------:R-:W-:Y:S01]  /*12650*/  PLOP3.LUT P0, PT, PT, PT, PT, 0x80, 0x0 ;  /* 0x000000000000781c */ /* 0x000fe20003f0f070 */
[----:B------:R-:W-:-:S12]  /*12660*/  NOP ;  /* 0x0000000000007918 */ /* 0x000fd80000000000 */
.L_x_5015:
        /* <DEDUP_REMOVED lines=11> */
.L_x_5016:
[----:B------:R-:W-:Y:S01]  /*12720*/  UIADD3 UR4, UR44, -0x2, URZ ;  /* 0xfffffffe2c047890 */ /* 0x000fe2000fffe03f */
[----:B------:R0:W-:Y:S03]  /*12730*/  SYNCS.ARRIVE.TRANS64.A1T0 RZ, [R25+URZ+0x28c50], RZ ;  /* 0x028c50ff19ff79a7 */ /* 0x0001e6000810003f */
[----:B------:R-:W-:-:S06]  /*12740*/  UISETP.GE.AND UP0, UPT, UR4, UR45, UPT ;  /* 0x0000002d0400728c */ /* 0x000fcc000bf06270 */
[----:B------:R-:W-:-:S13]  /*12750*/  PLOP3.LUT P0, PT, PT, PT, UP0, 0x40, 0x0 ;  /* 0x000000000000781c */ /* 0x000fda0003f0e808 */
[----:B0-----:R-:W-:Y:S05]  /*12760*/  @P0 BRA `(.L_x_5017) ;  /* 0x0000000c00980947 */ /* 0x001fea0003800000 */
[----:B------:R-:W-:Y:S01]  /*12770*/  BSSY B0, `(.L_x_5017) ;  /* 0x00000e5000007945 */ /* 0x000fe20003800000 */
[----:B------:R-:W-:-:S07]  /*12780*/  IMAD.U32 R9, RZ, RZ, UR4 ;  /* 0x00000004ff097e24 */ /* 0x000fce000f8e00ff */
.L_x_5030:
[----:B0-----:R-:W0:Y:S01]  /*12790*/  S2R R2, SR_TID.X ;  /* 0x0000000000027919 */ /* 0x001e220000002100 */
[----:B------:R-:W2:Y:S01]  /*127a0*/  LDC R3, c[0x0][0x430] ;  /* 0x00010c00ff037b82 */ /* 0x000ea20000000800 */
[----:B-1----:R-:W-:Y:S02]  /*127b0*/  IMAD R8, R9, 0x40, R30 ;  /* 0x0000004009087824 */ /* 0x002fe400078e021e */
[----:B------:R-:W-:Y:S01]  /*127c0*/  VIADD R18, R18, 0x1 ;  /* 0x0000000112127836 */ /* 0x000fe20000000000 */
[----:B--2---:R-:W-:Y:S01]  /*127d0*/  ISETP.NE.AND P0, PT, R3, 0x1, PT ;  /* 0x000000010300780c */ /* 0x004fe20003f05270 */
[----:B0-----:R-:W-:-:S05]  /*127e0*/  IMAD.SHL.U32 R2, R2, 0x10, RZ ;  /* 0x0000001002027824 */ /* 0x001fca00078e00ff */
[----:B------:R-:W-:-:S07]  /*127f0*/  LOP3.LUT R2, R36, 0x70, R2, 0xf8, !PT ;  /* 0x0000007024027812 */ /* 0x000fce00078ef802 */
[----:B------:R-:W0:Y:S01]  /*12800*/  @P0 LDC R3, c[0x0][0x434] ;  /* 0x00010d00ff030b82 */ /* 0x000e220000000800 */
[C---:B------:R-:W-:Y:S01]  /*12810*/  ISETP.GT.U32.AND P1, PT, R2.reuse, 0x3f, PT ;  /* 0x0000003f0200780c */ /* 0x040fe20003f24070 */
[----:B------:R-:W-:-:S06]  /*12820*/  IMAD.IADD R8, R2, 0x1, R8 ;  /* 0x0000000102087824 */ /* 0x000fcc00078e0208 */
[----:B------:R-:W2:Y:S01]  /*12830*/  @P0 LDC R7, c[0x0][0x438] ;  /* 0x00010e00ff070b82 */ /* 0x000ea20000000800 */
[----:B------:R-:W-:-:S07]  /*12840*/  IMAD.MOV.U32 R10, RZ, RZ, R8 ;  /* 0x000000ffff0a7224 */ /* 0x000fce00078e0008 */
[----:B------:R-:W3:Y:S01]  /*12850*/  @!P1 LDC.64 R4, c[0x0][0x428] ;  /* 0x00010a00ff049b82 */ /* 0x000ee20000000a00 */
[----:B0-----:R-:W-:-:S05]  /*12860*/  @P0 IMAD.HI.U32 R2, R8, R3, RZ ;  /* 0x0000000308020227 */ /* 0x001fca00078e00ff */
[----:B--2---:R-:W-:Y:S02]  /*12870*/  @P0 SHF.R.U32.HI R10, RZ, R7, R2 ;  /* 0x00000007ff0a0219 */ /* 0x004fe40000011602 */
[----:B------:R-:W0:Y:S02]  /*12880*/  @!P1 LDC.64 R6, c[0x0][0x418] ;  /* 0x00010600ff069b82 */ /* 0x000e240000000a00 */
[----:B------:R-:W-:Y:S01]  /*12890*/  @!P1 SHF.R.S32.HI R3, RZ, 0x1f, R10 ;  /* 0x0000001fff039819 */ /* 0x000fe2000001140a */
[----:B---3--:R-:W-:-:S04]  /*128a0*/  @!P1 IMAD R2, R29, R4, RZ ;  /* 0x000000041d029224 */ /* 0x008fc800078e02ff */
[----:B------:R-:W-:Y:S01]  /*128b0*/  @!P1 IMAD R5, R24, R5, R2 ;  /* 0x0000000518059224 */ /* 0x000fe200078e0202 */
[----:B------:R-:W-:-:S05]  /*128c0*/  @!P1 MOV R2, R10 ;  /* 0x0000000a00029202 */ /* 0x000fca0000000f00 */
[----:B------:R-:W-:-:S04]  /*128d0*/  @!P1 IMAD.WIDE.U32 R2, R24, R4, R2 ;  /* 0x0000000418029225 */ /* 0x000fc800078e0002 */
[----:B------:R-:W-:Y:S02]  /*128e0*/  @!P1 IMAD.IADD R3, R5, 0x1, R3 ;  /* 0x0000000105039824 */ /* 0x000fe400078e0203 */
[----:B------:R-:W-:Y:S01]  /*128f0*/  IMAD.MOV.U32 R4, RZ, RZ, RZ ;  /* 0x000000ffff047224 */ /* 0x000fe200078e00ff */
[----:B0-----:R-:W-:Y:S01]  /*12900*/  @!P1 LEA R6, P0, R2, R6, 0x2 ;  /* 0x0000000602069211 */ /* 0x001fe200078010ff */
[----:B------:R-:W-:-:S03]  /*12910*/  IMAD.U32 R11, RZ, RZ, UR47 ;  /* 0x0000002fff0b7e24 */ /* 0x000fc6000f8e00ff */
[----:B------:R-:W-:Y:S01]  /*12920*/  @!P1 LEA.HI.X R7, R2, R7, R3, 0x2, P0 ;  /* 0x0000000702079211 */ /* 0x000fe200000f1403 */
[----:B------:R-:W-:Y:S01]  /*12930*/  IMAD.MOV R5, RZ, RZ, -R10 ;  /* 0x000000ffff057224 */ /* 0x000fe200078e0a0a */
[----:B------:R-:W-:-:S03]  /*12940*/  ISETP.NE.AND P0, PT, R18, 0x2, PT ;  /* 0x000000021200780c */ /* 0x000fc60003f05270 */
[----:B------:R0:W5:Y:S01]  /*12950*/  @!P1 LDG.E R4, desc[UR52][R6.64] ;  /* 0x0000003406049981 */ /* 0x000162000c1e1900 */
[----:B------:R-:W-:Y:S01]  /*12960*/  ISETP.NE.AND P1, PT, R11, 0x3, PT ;  /* 0x000000030b00780c */ /* 0x000fe20003f25270 */
[----:B------:R-:W-:Y:S05]  /*12970*/  YIELD ;  /* 0x0000000000007946 */ /* 0x000fea0003800000 */
[----:B------:R-:W-:Y:S01]  /*12980*/  ULDC UR4, c[0x0][0x430] ;  /* 0x00010c0000047ab9 */ /* 0x000fe20000000800 */
[----:B------:R-:W-:Y:S01]  /*12990*/  IMAD.MOV.U32 R2, RZ, RZ, R9 ;  /* 0x000000ffff027224 */ /* 0x000fe200078e0009 */
[----:B------:R-:W-:Y:S01]  /*129a0*/  SEL R3, RZ, 0x1, P0 ;  /* 0x00000001ff037807 */ /* 0x000fe20000000000 */
[----:B------:R-:W-:Y:S01]  /*129b0*/  IMAD R5, R5, UR4, R8 ;  /* 0x0000000405057c24 */ /* 0x000fe2000f8e0208 */
[----:B------:R-:W-:Y:S01]  /*129c0*/  SEL R18, R18, RZ, P0 ;  /* 0x000000ff12127207 */ /* 0x000fe20000000000 */
[----:B------:R-:W-:Y:S01]  /*129d0*/  VIADD R9, R9, 0xffffffff ;  /* 0xffffffff09097836 */ /* 0x000fe20000000000 */
[----:B------:R-:W-:-:S02]  /*129e0*/  LOP3.LUT R22, R22, R3, RZ, 0x3c, !PT ;  /* 0x0000000316167212 */ /* 0x000fc400078e3cff */
[----:B------:R-:W-:Y:S01]  /*129f0*/  ISETP.GT.AND P3, PT, R2, UR45, PT ;  /* 0x0000002d02007c0c */ /* 0x000fe2000bf64270 */
[----:B0-----:R-:W-:-:S12]  /*12a00*/  @!P1 BRA `(.L_x_5018) ;  /* 0x0000000000049947 */ /* 0x001fd80003800000 */
[----:B------:R-:W-:Y:S01]  /*12a10*/  BPT.TRAP 0x1 ;  /* 0x000000040000795c */ /* 0x000fe20000300000 */
.L_x_5018:
[----:B------:R-:W-:Y:S01]  /*12a20*/  IMAD R8, R18, 0x8, R17 ;  /* 0x0000000812087824 */ /* 0x000fe200078e0211 */
[----:B------:R-:W-:Y:S01]  /*12a30*/  SHF.L.U32 R20, R22, 0x1f, RZ ;  /* 0x0000001f16147819 */ /* 0x000fe200000006ff */
[----:B------:R-:W-:Y:S01]  /*12a40*/  BSSY B1, `(.L_x_5019) ;  /* 0x0000004000017945 */ /* 0x000fe20003800000 */
[----:B------:R-:W-:Y:S02]  /*12a50*/  SHF.R.S32.HI R7, RZ, 0x1f, R5 ;  /* 0x0000001fff077819 */ /* 0x000fe40000011405 */
[----:B------:R-:W0:Y:S02]  /*12a60*/  SYNCS.PHASECHK.TRANS64.TRYWAIT P0, [R8+URZ+0x28c40], R20 ;  /* 0x028c4014080075a7 */ /* 0x000e24000800017f */
[----:B0-----:R-:W-:Y:S05]  /*12a70*/  @!P0 BRA `(.L_x_5020) ;  /* 0x0000002800308947 */ /* 0x001fea0003800000 */
.L_x_5086:
[----:B------:R-:W-:Y:S05]  /*12a80*/  BSYNC B1 ;  /* 0x0000000000017941 */ /* 0x000fea0003800000 */
.L_x_5019:
[----:B------:R-:W-:Y:S01]  /*12a90*/  ULDC.64 UR4, c[0x0][0x300] ;  /* 0x0000c00000047ab9 */ /* 0x000fe20000000a00 */
[----:B-----5:R-:W-:Y:S01]  /*12aa0*/  SHF.R.S32.HI R10, RZ, 0x1f, R4 ;  /* 0x0000001fff0a7819 */ /* 0x020fe20000011404 */
[----:B------:R-:W-:Y:S01]  /*12ab0*/  IMAD R2, R7, UR4, RZ ;  /* 0x0000000407027c24 */ /* 0x000fe2000f8e02ff */
[----:B------:R-:W-:-:S03]  /*12ac0*/  LOP3.LUT P1, RZ, R16, 0x2, RZ, 0xc0, !PT ;  /* 0x0000000210ff7812 */ /* 0x000fc6000782c0ff */
        /* <DEDUP_REMOVED lines=15> */
[----:B------:R-:W-:Y:S01]  /*12bc0*/  UMOV UR4, 0xffffffff ;  /* 0xffffffff00047882 */ /* 0x000fe20000000000 */
[----:B------:R-:W-:Y:S02]  /*12bd0*/  IMAD R6, R18, 0x1000, R31 ;  /* 0x0000100012067824 */ /* 0x000fe400078e021f */
[----:B------:R-:W-:Y:S01]  /*12be0*/  LEA.HI.X R27, R2, UR5, R27, 0x1, P0 ;  /* 0x00000005021b7c11 */ /* 0x000fe200080f0c1b */
[----:B------:R-:W-:Y:S08]  /*12bf0*/  BRA.DIV UR4, `(.L_x_5021) ;  /* 0x0000002604e47947 */ /* 0x000ff0000b800000 */
[----:B------:R-:W2:Y:S01]  /*12c00*/  SHFL.IDX PT, R14, R21, RZ, 0x181f ;  /* 0x00181fff150e7589 */ /* 0x000ea200000e0000 */
[----:B-1----:R-:W-:-:S03]  /*12c10*/  IMAD R25, R6, 0x2, R17 ;  /* 0x0000000206197824 */ /* 0x002fc600078e0211 */
[----:B------:R-:W1:Y:S01]  /*12c20*/  SHFL.IDX PT, R3, R27, RZ, 0x181f ;  /* 0x00181fff1b037589 */ /* 0x000e6200000e0000 */
[----:B--2---:R-:W-:-:S03]  /*12c30*/  IADD3 R2, P0, R14, R0, RZ ;  /* 0x000000000e027210 */ /* 0x004fc60007f1e0ff */
[----:B------:R-:W2:Y:S02]  /*12c40*/  SHFL.IDX PT, R14, R21, 0x1, 0x181f ;  /* 0x00381f00150e7f89 */ /* 0x000ea400000e0000 */
[----:B-1----:R-:W-:-:S05]  /*12c50*/  IMAD.X R3, RZ, RZ, R3, P0 ;  /* 0x000000ffff037224 */ /* 0x002fca00000e0603 */
[----:B------:R1:W-:Y:S04]  /*12c60*/  LDGSTS.E.BYPASS.LTC128B.128 [R25+0x22400], desc[UR52][R2.64], !P1 ;  /* 0x2240000002197fae */ /* 0x0003e8000c901d74 */
[----:B-1----:R-:W1:Y:S01]  /*12c70*/  SHFL.IDX PT, R3, R27, 0x1, 0x181f ;  /* 0x00381f001b037f89 */ /* 0x002e6200000e0000 */
[----:B--2---:R-:W-:-:S03]  /*12c80*/  IADD3 R2, P0, R14, R0, RZ ;  /* 0x000000000e027210 */ /* 0x004fc60007f1e0ff */
[----:B------:R-:W2:Y:S01]  /*12c90*/  SHFL.IDX PT, R14, R21, 0x2, 0x181f ;  /* 0x00581f00150e7f89 */ /* 0x000ea200000e0000 */
[----:B-1----:R-:W-:-:S05]  /*12ca0*/  IADD3.X R3, RZ, R3, RZ, P0, !PT ;  /* 0x00000003ff037210 */ /* 0x002fca00007fe4ff */
[----:B------:R1:W-:Y:S04]  /*12cb0*/  LDGSTS.E.BYPASS.LTC128B.128 [R25+0x22c00], desc[UR52][R2.64], !P1 ;  /* 0x22c0000002197fae */ /* 0x0003e8000c901d74 */
[----:B-1----:R-:W1:Y:S01]  /*12cc0*/  SHFL.IDX PT, R3, R27, 0x2, 0x181f ;  /* 0x00581f001b037f89 */ /* 0x002e6200000e0000 */
[----:B--2---:R-:W-:-:S03]  /*12cd0*/  IADD3 R2, P0, R14, R0, RZ ;  /* 0x000000000e027210 */ /* 0x004fc60007f1e0ff */
[----:B------:R2:W3:Y:S04]  /*12ce0*/  SHFL.IDX PT, R14, R21, 0x3, 0x181f ;  /* 0x00781f00150e7f89 */ /* 0x0004e800000e0000 */
[----:B------:R-:W4:Y:S01]  /*12cf0*/  SHFL.IDX PT, R27, R27, 0x3, 0x181f ;  /* 0x00781f001b1b7f89 */ /* 0x000f2200000e0000 */
[----:B-1----:R-:W-:-:S05]  /*12d00*/  IMAD.X R3, RZ, RZ, R3, P0 ;  /* 0x000000ffff037224 */ /* 0x002fca00000e0603 */
[----:B---3--:R2:W-:Y:S02]  /*12d10*/  LDGSTS.E.BYPASS.LTC128B.128 [R25+0x23400], desc[UR52][R2.64], !P1 ;  /* 0x2340000002197fae */ /* 0x0085e4000c901d74 */
.L_x_5096:
[----:B--2---:R-:W-:-:S05]  /*12d20*/  IADD3 R2, P0, R14, R0, RZ ;  /* 0x000000000e027210 */ /* 0x004fca0007f1e0ff */
[----:B----4-:R-:W-:Y:S01]  /*12d30*/  IMAD.X R3, RZ, RZ, R27, P0 ;  /* 0x000000ffff037224 */ /* 0x010fe200000e061b */
[----:B------:R-:W-:-:S04]  /*12d40*/  PLOP3.LUT P0, PT, PT, PT, PT, 0x80, 0x0 ;  /* 0x000000000000781c */ /* 0x000fc80003f0f070 */
[----:B------:R-:W-:Y:S01]  /*12d50*/  @!PT LDS RZ, [RZ] ;  /* 0x00000000fffff984 */ /* 0x000fe20000000800 */
[----:B------:R-:W-:Y:S01]  /*12d60*/  @!PT LDS RZ, [RZ] ;  /* 0x00000000fffff984 */ /* 0x000fe20000000800 */
[----:B------:R-:W-:Y:S01]  /*12d70*/  @!PT LDS RZ, [RZ] ;  /* 0x00000000fffff984 */ /* 0x000fe20000000800 */
[----:B------:R1:W-:Y:S01]  /*12d80*/  LDGSTS.E.BYPASS.LTC128B.128 [R25+0x23c00], desc[UR52][R2.64], !P1 ;  /* 0x23c0000002197fae */ /* 0x0003e2000c901d74 */
[----:B------:R-:W-:-:S08]  /*12d90*/  NOP ;  /* 0x0000000000007918 */ /* 0x000fd00000000000 */
.L_x_5022:
        /* <DEDUP_REMOVED lines=11> */
.L_x_5023:
[----:B------:R1:W-:Y:S01]  /*12e50*/  SYNCS.ARRIVE.TRANS64.A1T0 RZ, [R8+URZ+0x28c30], RZ ;  /* 0x028c30ff08ff79a7 */ /* 0x0003e2000810003f */
[----:B------:R-:W-:Y:S05]  /*12e60*/  @!P2 BRA `(.L_x_5024) ;  /* 0x000000000004a947 */ /* 0x000fea0003800000 */
[----:B------:R-:W-:Y:S01]  /*12e70*/  BPT.TRAP 0x1 ;  /* 0x000000040000795c */ /* 0x000fe20000300000 */
.L_x_5024:
[----:B------:R-:W2:Y:S01]  /*12e80*/  SYNCS.PHASECHK.TRANS64.TRYWAIT P0, [R8+URZ+0x28c60], R20 ;  /* 0x028c6014080075a7 */ /* 0x000ea2000800017f */
[----:B------:R-:W-:Y:S04]  /*12e90*/  BSSY B1, `(.L_x_5025) ;  /* 0x0000002000017945 */ /* 0x000fe80003800000 */
[----:B--2---:R-:W-:Y:S05]  /*12ea0*/  @!P0 BRA `(.L_x_5026) ;  /* 0x0000002800448947 */ /* 0x004fea0003800000 */
.L_x_5097:
[----:B------:R-:W-:Y:S05]  /*12eb0*/  BSYNC B1 ;  /* 0x0000000000017941 */ /* 0x000fea0003800000 */
.L_x_5025:
[----:B------:R-:W-:Y:S01]  /*12ec0*/  ULDC.64 UR4, c[0x0][0x328] ;  /* 0x0000ca0000047ab9 */ /* 0x000fe20000000a00 */
[C---:B------:R-:W-:Y:S01]  /*12ed0*/  LOP3.LUT P5, RZ, R16.reuse, 0x8, RZ, 0xc0, !PT ;  /* 0x0000000810ff7812 */ /* 0x040fe200078ac0ff */
        /* <DEDUP_REMOVED lines=19> */
[----:B0-2---:R-:W-:Y:S01]  /*13010*/  LEA.HI.X R20, R2, UR5, R3, 0x1, P0 ;  /* 0x0000000502147c11 */ /* 0x005fe200080f0c03 */
[----:B------:R-:W-:Y:S08]  /*13020*/  BRA.DIV UR4, `(.L_x_5027) ;  /* 0x0000002604f87947 */ /* 0x000ff0000b800000 */
[----:B------:R-:W0:Y:S01]  /*13030*/  SHFL.IDX PT, R14, R10, RZ, 0x181f ;  /* 0x00181fff0a0e7589 */ /* 0x000e2200000e0000 */
[C---:B------:R-:W-:Y:S01]  /*13040*/  LOP3.LUT P1, RZ, R16.reuse, 0x80, RZ, 0xc0, !PT ;  /* 0x0000008010ff7812 */ /* 0x040fe2000782c0ff */
[----:B------:R-:W-:Y:S01]  /*13050*/  IMAD R21, R21, 0x2, R17 ;  /* 0x0000000215157824 */ /* 0x000fe200078e0211 */
[----:B------:R-:W-:Y:S01]  /*13060*/  P2R R11, PR, RZ, 0x8 ;  /* 0x00000008ff0b7803 */ /* 0x000fe20000000000 */
[----:B------:R-:W2:Y:S01]  /*13070*/  SHFL.IDX PT, R3, R20, RZ, 0x181f ;  /* 0x00181fff14037589 */ /* 0x000ea200000e0000 */
[C---:B------:R-:W-:Y:S02]  /*13080*/  LOP3.LUT P3, RZ, R16.reuse, 0x40, RZ, 0xc0, !PT ;  /* 0x0000004010ff7812 */ /* 0x040fe4000786c0ff */
[C---:B------:R-:W-:Y:S01]  /*13090*/  LOP3.LUT P6, RZ, R16.reuse, 0x20, RZ, 0xc0, !PT ;  /* 0x0000002010ff7812 */ /* 0x040fe200078cc0ff */
[----:B------:R-:W-:Y:S01]  /*130a0*/  SHFL.IDX PT, R2, R10, 0x2, 0x181f ;  /* 0x00581f000a027f89 */ /* 0x000fe200000e0000 */
[----:B------:R-:W-:Y:S02]  /*130b0*/  LOP3.LUT P2, RZ, R16, 0x10, RZ, 0xc0, !PT ;  /* 0x0000001010ff7812 */ /* 0x000fe4000784c0ff */
[----:B------:R-:W-:-:S02]  /*130c0*/  P2R R12, PR, RZ, 0x8 ;  /* 0x00000008ff0c7803 */ /* 0x000fc40000000000 */
[----:B0-----:R-:W-:Y:S02]  /*130d0*/  IADD3 R6, P0, R14, R0, RZ ;  /* 0x000000000e067210 */ /* 0x001fe40007f1e0ff */
        /* <DEDUP_REMOVED lines=10> */
[----:B------:R-:W-:Y:S02]  /*13180*/  LDGSTS.E.BYPASS.LTC128B.128 [R21+0x8400], desc[UR52][R6.64+0x200], !P5 ;  /* 0x0840020006157fae */ /* 0x000fe4000e901d74 */
[----:B--2---:R-:W-:Y:S01]  /*13190*/  IMAD.X R5, RZ, RZ, R3, P0 ;  /* 0x000000ffff057224 */ /* 0x004fe200000e0603 */
[----:B------:R-:W-:Y:S01]  /*131a0*/  IADD3 R2, P0, R2, R0, RZ ;  /* 0x0000000002027210 */ /* 0x000fe20007f1e0ff */
[----:B------:R-:W0:Y:S04]  /*131b0*/  SHFL.IDX PT, R3, R20, 0x2, 0x181f ;  /* 0x00581f0014037f89 */ /* 0x000e2800000e0000 */
[----:B------:R-:W-:Y:S04]  /*131c0*/  LDGSTS.E.BYPASS.LTC128B.128 [R21+0xa400], desc[UR52][R6.64+0x280], !P4 ;  /* 0x0a40028006157fae */ /* 0x000fe8000e101d74 */
[----:B------:R2:W3:Y:S04]  /*131d0*/  SHFL.IDX PT, R14, R10, 0x3, 0x181f ;  /* 0x00781f000a0e7f89 */ /* 0x0004e800000e0000 */
[----:B------:R-:W4:Y:S01]  /*131e0*/  SHFL.IDX PT, R20, R20, 0x3, 0x181f ;  /* 0x00781f0014147f89 */ /* 0x000f2200000e0000 */
[----:B0-----:R-:W-:Y:S01]  /*131f0*/  IMAD.X R3, RZ, RZ, R3, P0 ;  /* 0x000000ffff037224 */ /* 0x001fe200000e0603 */
[----:B------:R-:W-:-:S13]  /*13200*/  ISETP.NE.U32.AND P0, PT, R28, RZ, PT ;  /* 0x000000ff1c00720c */ /* 0x000fda0003f05070 */
[----:B------:R-:W-:Y:S04]  /*13210*/  LDGSTS.E.BYPASS.LTC128B.128 [R21+0xc400], desc[UR52][R6.64+0x300], P0 ;  /* 0x0c40030006157fae */ /* 0x000fe80008101d74 */
[----:B------:R0:W-:Y:S04]  /*13220*/  LDGSTS.E.BYPASS.LTC128B.128 [R21+0xe400], desc[UR52][R6.64+0x380], P1 ;  /* 0x0e40038006157fae */ /* 0x0001e80008901d74 */
[----:B------:R2:W-:Y:S01]  /*13230*/  LDGSTS.E.BYPASS.LTC128B.128 [R21+0xc00], desc[UR52][R4.64], !P3 ;  /* 0x00c0000004157fae */ /* 0x0005e2000d901d74 */
[----:B------:R-:W-:-:S04]  /*13240*/  ISETP.NE.AND P3, PT, R12, RZ, PT ;  /* 0x000000ff0c00720c */ /* 0x000fc80003f65270 */
[----:B0-----:R-:W-:-:S09]  /*13250*/  P2R R6, PR, RZ, 0x8 ;  /* 0x00000008ff067803 */ /* 0x001fd20000000000 */
        /* <DEDUP_REMOVED lines=10> */
[----:B------:R2:W-:Y:S01]  /*13300*/  LDGSTS.E.BYPASS.LTC128B.128 [R21+0x3400], desc[UR52][R2.64+0x80], !P3 ;  /* 0x0340008002157fae */ /* 0x0005e2000d901d74 */
[----:B------:R-:W-:-:S03]  /*13310*/  ISETP.NE.AND P3, PT, R11, RZ, PT ;  /* 0x000000ff0b00720c */ /* 0x000fc60003f65270 */
[----:B------:R2:W-:Y:S04]  /*13320*/  LDGSTS.E.BYPASS.LTC128B.128 [R21+0x5400], desc[UR52][R2.64+0x100], !P6 ;  /* 0x0540010002157fae */ /* 0x0005e8000f101d74 */
[----:B------:R2:W-:Y:S04]  /*13330*/  LDGSTS.E.BYPASS.LTC128B.128 [R21+0x7400], desc[UR52][R2.64+0x180], !P2 ;  /* 0x0740018002157fae */ /* 0x0005e8000d101d74 */
[----:B------:R2:W-:Y:S04]  /*13340*/  LDGSTS.E.BYPASS.LTC128B.128 [R21+0x9400], desc[UR52][R2.64+0x200], !P5 ;  /* 0x0940020002157fae */ /* 0x0005e8000e901d74 */
[----:B------:R2:W-:Y:S04]  /*13350*/  LDGSTS.E.BYPASS.LTC128B.128 [R21+0xb400], desc[UR52][R2.64+0x280], !P4 ;  /* 0x0b40028002157fae */ /* 0x0005e8000e101d74 */
[----:B------:R2:W-:Y:S04]  /*13360*/  LDGSTS.E.BYPASS.LTC128B.128 [R21+0xd400], desc[UR52][R2.64+0x300], P0 ;  /* 0x0d40030002157fae */ /* 0x0005e80008101d74 */
[----:B---34-:R2:W-:Y:S02]  /*13370*/  LDGSTS.E.BYPASS.LTC128B.128 [R21+0xf400], desc[UR52][R2.64+0x380], P1 ;  /* 0x0f40038002157fae */ /* 0x0185e40008901d74 */
.L_x_5107:
[----:B--2---:R-:W-:Y:S02]  /*13380*/  P2R R4, PR, RZ, 0x2 ;  /* 0x00000002ff047803 */ /* 0x004fe40000000000 */
[----:B------:R-:W-:Y:S02]  /*13390*/  LOP3.LUT P1, RZ, R16, 0x80, RZ, 0xc0, !PT ;  /* 0x0000008010ff7812 */ /* 0x000fe4000782c0ff */
[----:B------:R-:W-:Y:S02]  /*133a0*/  IADD3 R2, P2, R14, R0, RZ ;  /* 0x000000000e027210 */ /* 0x000fe40007f5e0ff */
[----:B------:R-:W-:Y:S02]  /*133b0*/  P2R R5, PR, RZ, 0x8 ;  /* 0x00000008ff057803 */ /* 0x000fe40000000000 */
[C---:B------:R-:W-:Y:S01]  /*133c0*/  LOP3.LUT P3, RZ, R16.reuse, 0x40, RZ, 0xc0, !PT ;  /* 0x0000004010ff7812 */ /* 0x040fe2000786c0ff */
[----:B------:R-:W-:Y:S01]  /*133d0*/  IMAD.X R3, RZ, RZ, R20, P2 ;  /* 0x000000ffff037224 */ /* 0x000fe200010e0614 */
[----:B------:R-:W-:-:S02]  /*133e0*/  LOP3.LUT P2, RZ, R16, 0x20, RZ, 0xc0, !PT ;  /* 0x0000002010ff7812 */ /* 0x000fc4000784c0ff */
[----:B------:R-:W-:-:S03]  /*133f0*/  LOP3.LUT P6, RZ, R16, 0x10, RZ, 0xc0, !PT ;  /* 0x0000001010ff7812 */ /* 0x000fc600078cc0ff */
[----:B------:R-:W-:Y:S01]  /*13400*/  @!PT LDS RZ, [RZ] ;  /* 0x00000000fffff984 */ /* 0x000fe20000000800 */
[----:B------:R-:W-:Y:S01]  /*13410*/  @!PT LDS RZ, [RZ] ;  /* 0x00000000fffff984 */ /* 0x000fe20000000800 */
[----:B------:R-:W-:Y:S01]  /*13420*/  @!PT LDS RZ, [RZ] ;  /* 0x00000000fffff984 */ /* 0x000fe20000000800 */
[----:B------:R0:W-:Y:S01]  /*13430*/  LDGSTS.E.BYPASS.LTC128B.128 [R21+0x1c00], desc[UR52][R2.64], !P1 ;  /* 0x01c0000002157fae */ /* 0x0001e2000c901d74 */
[----:B------:R-:W-:-:S05]  /*13440*/  ISETP.NE.AND P1, PT, R4, RZ, PT ;  /* 0x000000ff0400720c */ /* 0x000fca0003f25270 */
[----:B------:R0:W-:Y:S01]  /*13450*/  LDGSTS.E.BYPASS.LTC128B.128 [R21+0x3c00], desc[UR52][R2.64+0x80], !P3 ;  /* 0x03c0008002157fae */ /* 0x0001e2000d901d74 */
[----:B------:R-:W-:-:S03]  /*13460*/  ISETP.NE.AND P3, PT, R5, RZ, PT ;  /* 0x000000ff0500720c */ /* 0x000fc60003f65270 */
        /* <DEDUP_REMOVED lines=8> */
.L_x_5028:
        /* <DEDUP_REMOVED lines=11> */
.L_x_5029:
[----:B------:R0:W-:Y:S01]  /*135a0*/  SYNCS.ARRIVE.TRANS64.A1T0 RZ, [R8+URZ+0x28c50], RZ ;  /* 0x028c50ff08ff79a7 */ /* 0x0001e2000810003f */
[----:B------:R-:W-:Y:S05]  /*135b0*/  @P3 BRA `(.L_x_5030) ;  /* 0xfffffff000743947 */ /* 0x000fea000383ffff */
[----:B------:R-:W-:Y:S05]  /*135c0*/  BSYNC B0 ;  /* 0x0000000000007941 */ /* 0x000fea0003800000 */
.L_x_5017:
[----:B------:R-:W2:Y:S01]  /*135d0*/  S2R R0, SR_TID.X ;  /* 0x0000000000007919 */ /* 0x000ea20000002100 */
[----:B------:R-:W-:Y:S01]  /*135e0*/  VIADD R18, R18, 0x1 ;  /* 0x0000000112127836 */ /* 0x000fe20000000000 */
[----:B------:R-:W-:Y:S04]  /*135f0*/  BSSY B0, `(.L_x_5031) ;  /* 0x0000013000007945 */ /* 0x000fe80003800000 */
[----:B------:R-:W-:-:S04]  /*13600*/  ISETP.NE.AND P0, PT, R18, 0x2, PT ;  /* 0x000000021200780c */ /* 0x000fc80003f05270 */
[----:B------:R-:W-:Y:S02]  /*13610*/  SEL R18, R18, RZ, P0 ;  /* 0x000000ff12127207 */ /* 0x000fe40000000000 */
[----:B------:R-:W-:Y:S02]  /*13620*/  SEL R5, RZ, 0x1, P0 ;  /* 0x00000001ff057807 */ /* 0x000fe40000000000 */
[----:B--2---:R-:W-:-:S04]  /*13630*/  LOP3.LUT R0, R0, 0x7f, RZ, 0xc0, !PT ;  /* 0x0000007f00007812 */ /* 0x004fc800078ec0ff */
[----:B------:R-:W-:-:S13]  /*13640*/  ISETP.NE.AND P1, PT, R0, RZ, PT ;  /* 0x000000ff0000720c */ /* 0x000fda0003f25270 */
[----:B------:R-:W-:Y:S05]  /*13650*/  @P1 BRA `(.L_x_5032) ;  /* 0x0000000000301947 */ /* 0x000fea0003800000 */
[----:B------:R-:W2:Y:S01]  /*13660*/  S2R R9, SR_LANEID ;  /* 0x0000000000097919 */ /* 0x000ea20000000000 */
[----:B------:R-:W-:Y:S01]  /*13670*/  VOTEU.ANY UR4, UPT, PT ;  /* 0x0000000000047886 */ /* 0x000fe200038e0100 */
[----:B------:R-:W3:Y:S01]  /*13680*/  LDC.64 R2, c[0x0][0xc80] ;  /* 0x00032000ff027b82 */ /* 0x000ee20000000a00 */
[----:B------:R-:W2:Y:S08]  /*13690*/  FLO.U32 R0, UR4 ;  /* 0x0000000400007d00 */ /* 0x000eb000080e0000 */
[----:B------:R-:W3:Y:S01]  /*136a0*/  POPC R7, UR4 ;  /* 0x0000000400077d09 */ /* 0x000ee20008000000 */
[----:B--2---:R-:W-:-:S13]  /*136b0*/  ISETP.EQ.U32.AND P0, PT, R0, R9, PT ;  /* 0x000000090000720c */ /* 0x004fda0003f02070 */
[----:B---3--:R-:W2:Y:S01]  /*136c0*/  @P0 ATOMG.E.ADD.STRONG.GPU PT, R3, desc[UR52][R2.64], R7 ;  /* 0x00000007020309a8 */ /* 0x008ea200081ee1f4 */
[----:B------:R-:W3:Y:S02]  /*136d0*/  S2R R4, SR_LTMASK ;  /* 0x0000000000047919 */ /* 0x000ee40000003900 */
[----:B---3--:R-:W-:-:S04]  /*136e0*/  LOP3.LUT R4, R4, UR4, RZ, 0xc0, !PT ;  /* 0x0000000404047c12 */ /* 0x008fc8000f8ec0ff */
[----:B------:R-:W3:Y:S01]  /*136f0*/  POPC R33, R4 ;  /* 0x0000000400217309 */ /* 0x000ee20000000000 */
[----:B--2---:R-:W3:Y:S02]  /*13700*/  SHFL.IDX PT, R0, R3, R0, 0x1f ;  /* 0x00001f0003007589 */ /* 0x004ee400000e0000 */
[----:B---3--:R-:W-:-:S07]  /*13710*/  IADD3 R33, R0, UR46, R33 ;  /* 0x0000002e00217c10 */ /* 0x008fce000fffe021 */
.L_x_5032:
[----:B------:R-:W-:Y:S05]  /*13720*/  BSYNC B0 ;  /* 0x0000000000007941 */ /* 0x000fea0003800000 */
.L_x_5031:
[----:B------:R-:W-:-:S07]  /*13730*/  LOP3.LUT R22, R22, R5, RZ, 0x3c, !PT ;  /* 0x0000000516167212 */ /* 0x000fce00078e3cff */
.L_x_4992:
[----:B------:R-:W-:Y:S05]  /*13740*/  BSYNC B7 ;  /* 0x0000000000077941 */ /* 0x000fea0003800000 */
.L_x_4990:
        /* <DEDUP_REMOVED lines=8> */
[----:B------:R2:W3:Y:S01]  /*137d0*/  LDS R33, [R17+0x28cd0] ;  /* 0x028cd00011217984 */ /* 0x0004e20000000800 */
[----:B------:R-:W-:Y:S06]  /*137e0*/  BAR.ARV 0x4, 0x180 ;  /* 0x0106000000007b1d */ /* 0x000fec0000002000 */
[----:B------:R-:W-:Y:S05]  /*137f0*/  BRA `(.L_x_5034) ;  /* 0x00000000002c7947 */ /* 0x000fea0003800000 */
.L_x_5033:
[----:B------:R-:W-:-:S03]  /*13800*/  UMOV UR4, 0xffffffff ;  /* 0xffffffff00047882 */ /* 0x000fc60000000000 */
[----:B------:R-:W-:Y:S05]  /*13810*/  BRA.DIV UR4, `(.L_x_5035) ;  /* 0x0000002604cc7947 */ /* 0x000fea000b800000 */
[----:B------:R2:W3:Y:S02]  /*13820*/  SHFL.IDX PT, R14, R33, RZ, 0x1f ;  /* 0x00001fff210e7589 */ /* 0x0004e400000e0000 */
.L_x_5110:
[----:B------:R-:W4:Y:S01]  /*13830*/  @!P1 S2R R3, SR_CgaCtaId ;  /* 0x0000000000039919 */ /* 0x000f220000008800 */
[----:B------:R-:W-:Y:S05]  /*13840*/  WARPSYNC.ALL ;  /* 0x0000000000007948 */ /* 0x000fea0003800000 */
[----:B------:R-:W-:Y:S01]  /*13850*/  BAR.SYNC.DEFER_BLOCKING 0x4, 0x180 ;  /* 0x0106000000007b1d */ /* 0x000fe20000010000 */
[----:B------:R-:W-:-:S04]  /*13860*/  @!P1 MOV R0, 0x400 ;  /* 0x0000040000009802 */ /* 0x000fc80000000f00 */
[----:B----4-:R-:W-:-:S05]  /*13870*/  @!P1 LEA R17, R3, R0, 0x18 ;  /* 0x0000000003119211 */ /* 0x010fca00078ec0ff */
[----:B------:R2:W-:Y:S02]  /*13880*/  @!P1 STS [R17+0x28cd0], R33 ;  /* 0x028cd02111009388 */ /* 0x0005e40000000800 */
[----:B--23--:R-:W-:Y:S01]  /*13890*/  MOV R33, R14 ;  /* 0x0000000e00217202 */ /* 0x00cfe20000000f00 */
[----:B------:R-:W-:Y:S06]  /*138a0*/  BAR.ARV 0x5, 0x180 ;  /* 0x0146000000007b1d */ /* 0x000fec0000002000 */
.L_x_5034:
[----:B------:R-:W-:Y:S02]  /*138b0*/  ULDC UR4, c[0x0][0xc38] ;  /* 0x00030e0000047ab9 */ /* 0x000fe40000000800 */
[----:B---3--:R-:W-:-:S13]  /*138c0*/  ISETP.GE.AND P0, PT, R33, UR4, PT ;  /* 0x0000000421007c0c */ /* 0x008fda000bf06270 */
[----:B------:R-:W-:Y:S05]  /*138d0*/  @!P0 BRA `(.L_x_5036) ;  /* 0xffffffc400cc8947 */ /* 0x000fea000383ffff */
.L_x_4981:
[----:B------:R-:W3:Y:S01]  /*138e0*/  LDL.LU R0, [R1+0x4] ;  /* 0x0000040001007983 */ /* 0x000ee20000300800 */
[----:B------:R-:W-:Y:S01]  /*138f0*/  BSSY B0, `(.L_x_5037) ;  /* 0x000000b000007945 */ /* 0x000fe20003800000 */
[----:B------:R-:W4:Y:S01]  /*13900*/  S2R R5, SR_CgaCtaId ;  /* 0x0000000000057919 */ /* 0x000f220000008800 */
[----:B---3--:R-:W-:-:S05]  /*13910*/  VIADD R0, R0, 0x1 ;  /* 0x0000000100007836 */ /* 0x008fca0000000000 */
[----:B------:R-:W-:-:S04]  /*13920*/  LEA.HI R2, R0, R0, RZ, 0x1 ;  /* 0x0000000000027211 */ /* 0x000fc800078f08ff */
[----:B------:R-:W-:Y:S02]  /*13930*/  LOP3.LUT R3, R2, 0xfffffffe, RZ, 0xc0, !PT ;  /* 0xfffffffe02037812 */ /* 0x000fe400078ec0ff */
[----:B------:R-:W-:-:S03]  /*13940*/  MOV R2, 0x400 ;  /* 0x0000040000027802 */ /* 0x000fc60000000f00 */
[----:B------:R-:W-:Y:S01]  /*13950*/  IMAD.IADD R0, R0, 0x1, -R3 ;  /* 0x0000000100007824 */ /* 0x000fe200078e0a03 */
[----:B----4-:R-:W-:-:S04]  /*13960*/  LEA R7, R5, R2, 0x18 ;  /* 0x0000000205077211 */ /* 0x010fc800078ec0ff */
[----:B------:R-:W-:-:S04]  /*13970*/  SHF.L.U32 R0, R0, 0x1f, RZ ;  /* 0x0000001f00007819 */ /* 0x000fc800000006ff */
[----:B------:R-:W3:Y:S02]  /*13980*/  SYNCS.PHASECHK.TRANS64.TRYWAIT P0, [R7+URZ+0x28c20], R0 ;  /* 0x028c2000070075a7 */ /* 0x000ee4000800017f */
[----:B---3--:R-:W-:Y:S05]  /*13990*/  @!P0 BRA `(.L_x_5038) ;  /* 0x0000002400948947 */ /* 0x008fea0003800000 */
.L_x_5111:
[----:B------:R-:W-:Y:S05]  /*139a0*/  BSYNC B0 ;  /* 0x0000000000007941 */ /* 0x000fea0003800000 */
.L_x_5037:
[----:B------:R-:W-:-:S03]  /*139b0*/  UMOV UR4, 0xffffffff ;  /* 0xffffffff00047882 */ /* 0x000fc60000000000 */
[----:B------:R-:W-:Y:S05]  /*139c0*/  BRA.DIV UR4, `(.L_x_5039) ;  /* 0x00000026049c7947 */ /* 0x000fea000b800000 */
[----:B---3--:R-:W3:Y:S02]  /*139d0*/  S2R R0, SR_TID.X ;  /* 0x0000000000007919 */ /* 0x008ee40000002100 */
[----:B---3--:R-:W-:-:S04]  /*139e0*/  SHF.R.U32.HI R0, RZ, 0x5, R0 ;  /* 0x00000005ff007819 */ /* 0x008fc80000011600 */
[----:B------:R-:W-:-:S05]  /*139f0*/  LOP3.LUT R0, R0, 0x3, RZ, 0xc0, !PT ;  /* 0x0000000300007812 */ /* 0x000fca00078ec0ff */
[----:B------:R3:W4:Y:S02]  /*13a00*/  SHFL.IDX PT, R14, R0, RZ, 0x1f ;  /* 0x00001fff000e7589 */ /* 0x00072400000e0000 */
.L_x_5114:
[----:B----4-:R-:W-:Y:S01]  /*13a10*/  ISETP.NE.AND P0, PT, R14, RZ, PT ;  /* 0x000000ff0e00720c */ /* 0x010fe20003f05270 */
[----:B------:R-:W-:-:S12]  /*13a20*/  BSSY B0, `(.L_x_5040) ;  /* 0x0000024000007945 */ /* 0x000fd80003800000 */
[----:B------:R-:W-:Y:S05]  /*13a30*/  @P0 BRA `(.L_x_5041) ;  /* 0x0000000000880947 */ /* 0x000fea0003800000 */
[----:B------:R-:W-:-:S03]  /*13a40*/  UMOV UR4, 0xffffffff ;  /* 0xffffffff00047882 */ /* 0x000fc60000000000 */
[----:B------:R-:W-:Y:S05]  /*13a50*/  BRA.DIV UR4, `(.L_x_5042) ;  /* 0x0000002604ac7947 */ /* 0x000fea000b800000 */
[----:B------:R-:W-:-:S13]  /*13a60*/  ELECT P6, URZ, PT ;  /* 0x00000000003f782f */ /* 0x000fda00038c0000 */
.L_x_5117:
[----:B------:R-:W-:Y:S05]  /*13a70*/  @!P6 BRA `(.L_x_5041) ;  /* 0x000000000078e947 */ /* 0x000fea0003800000 */
[----:B------:R-:W-:-:S06]  /*13a80*/  ULOP3.LUT UR4, UR39, 0x2, URZ, 0xfc, !UPT ;  /* 0x0000000227047892 */ /* 0x000fcc000f8efc3f */
[----:B---3--:R-:W-:-:S05]  /*13a90*/  IMAD.U32 R0, RZ, RZ, UR4 ;  /* 0x00000004ff007e24 */ /* 0x008fca000f8e00ff */
[----:B------:R-:W-:-:S13]  /*13aa0*/  ISETP.NE.AND P0, PT, R0, 0x3, PT ;  /* 0x000000030000780c */ /* 0x000fda0003f05270 */
[----:B------:R-:W-:Y:S05]  /*13ab0*/  @!P0 BRA `(.L_x_5043) ;  /* 0x0000000000048947 */ /* 0x000fea0003800000 */
[----:B------:R-:W-:Y:S01]  /*13ac0*/  BPT.TRAP 0x1 ;  /* 0x000000040000795c */ /* 0x000fe20000300000 */
.L_x_5043:
[----:B------:R-:W-:Y:S01]  /*13ad0*/  IMAD R5, R18, 0x8, R7 ;  /* 0x0000000812057824 */ /* 0x000fe200078e0207 */
[----:B------:R-:W-:Y:S01]  /*13ae0*/  SHF.L.U32 R0, R22, 0x1f, RZ ;  /* 0x0000001f16007819 */ /* 0x000fe200000006ff */
[----:B------:R-:W-:-:S03]  /*13af0*/  VIADD R18, R18, 0x1 ;  /* 0x0000000112127836 */ /* 0x000fc60000000000 */
[----:B------:R-:W3:Y:S02]  /*13b00*/  SYNCS.PHASECHK.TRANS64.TRYWAIT P1, [R5+URZ+0x28c40], R0 ;  /* 0x028c4000050075a7 */ /* 0x000ee4000802017f */
[----:B------:R-:W-:-:S04]  /*13b10*/  ISETP.NE.AND P2, PT, R18, 0x2, PT ;  /* 0x000000021200780c */ /* 0x000fc80003f45270 */
[----:B------:R-:W-:Y:S01]  /*13b20*/  SEL R3, RZ, 0x1, P2 ;  /* 0x00000001ff037807 */ /* 0x000fe20001000000 */
[----:B---3--:R-:W-:Y:S08]  /*13b30*/  @!P1 BRA `(.L_x_5044) ;  /* 0x0000002400949947 */ /* 0x008ff00003800000 */
.L_x_5118:
[----:B------:R-:W-:Y:S02]  /*13b40*/  SEL R18, R18, RZ, P2 ;  /* 0x000000ff12127207 */ /* 0x000fe40001000000 */
[----:B------:R-:W-:Y:S01]  /*13b50*/  LOP3.LUT R2, R22, R3, RZ, 0x3c, !PT ;  /* 0x0000000316027212 */ /* 0x000fe200078e3cff */
[----:B------:R-:W-:Y:S06]  /*13b60*/  @!P0 BRA `(.L_x_5045) ;  /* 0x0000000000048947 */ /* 0x000fec0003800000 */
[----:B------:R-:W-:Y:S01]  /*13b70*/  BPT.TRAP 0x1 ;  /* 0x000000040000795c */ /* 0x000fe20000300000 */
.L_x_5045:
[----:B------:R-:W-:Y:S01]  /*13b80*/  IMAD R3, R18, 0x8, R7 ;  /* 0x0000000812037824 */ /* 0x000fe200078e0207 */
[----:B------:R-:W-:-:S04]  /*13b90*/  SHF.L.U32 R2, R2, 0x1f, RZ ;  /* 0x0000001f02027819 */ /* 0x000fc800000006ff */
[----:B------:R-:W4:Y:S02]  /*13ba0*/  SYNCS.PHASECHK.TRANS64.TRYWAIT P1, [R3+URZ+0x28c40], R2 ;  /* 0x028c4002030075a7 */ /* 0x000f24000802017f */
[----:B----4-:R-:W-:Y:S05]  /*13bb0*/  @!P1 BRA `(.L_x_5046) ;  /* 0x0000002400889947 */ /* 0x010fea0003800000 */
.L_x_5119:
[----:B------:R-:W-:Y:S05]  /*13bc0*/  @!P0 BRA `(.L_x_5047) ;  /* 0x0000000000048947 */ /* 0x000fea0003800000 */
[----:B------:R-:W-:Y:S01]  /*13bd0*/  BPT.TRAP 0x1 ;  /* 0x000000040000795c */ /* 0x000fe20000300000 */
.L_x_5047:
[----:B------:R-:W0:Y:S02]  /*13be0*/  SYNCS.PHASECHK.TRANS64.TRYWAIT P1, [R5+URZ+0x28c60], R0 ;  /* 0x028c6000050075a7 */ /* 0x000e24000802017f */
[----:B0-----:R-:W-:Y:S05]  /*13bf0*/  @!P1 BRA `(.L_x_5048) ;  /* 0x00000024008c9947 */ /* 0x001fea0003800000 */
.L_x_5120:
[----:B------:R-:W-:Y:S05]  /*13c00*/  @!P0 BRA `(.L_x_5049) ;  /* 0x0000000000048947 */ /* 0x000fea0003800000 */
[----:B------:R-:W-:Y:S01]  /*13c10*/  BPT.TRAP 0x1 ;  /* 0x000000040000795c */ /* 0x000fe20000300000 */
.L_x_5049:
[----:B------:R0:W0:Y:S02]  /*13c20*/  SYNCS.PHASECHK.TRANS64.TRYWAIT P0, [R3+URZ+0x28c60], R2 ;  /* 0x028c6002030075a7 */ /* 0x000024000800017f */
[----:B0-----:R-:W-:Y:S05]  /*13c30*/  @!P0 NANOSLEEP.SYNCS 0x989680 ;  /* 0x009896800000895d */ /* 0x001fea0003900000 */
[----:B------:R-:W0:Y:S02]  /*13c40*/  @!P0 SYNCS.PHASECHK.TRANS64 P0, [R3+URZ+0x28c60], R2 ;  /* 0x028c6002030085a7 */ /* 0x000e24000800007f */
[----:B0-----:R-:W-:Y:S05]  /*13c50*/  @!P0 BRA `(.L_x_5049) ;  /* 0xfffffffc00f08947 */ /* 0x001fea000383ffff */
.L_x_5041:
[----:B------:R-:W-:Y:S05]  /*13c60*/  BSYNC B0 ;  /* 0x0000000000007941 */ /* 0x000fea0003800000 */
.L_x_5040:
[----:B------:R-:W-:Y:S05]  /*13c70*/  EXIT ;  /* 0x000000000000794d */ /* 0x000fea0003800000 */
.L_x_4877:
[----:B0-----:R-:W-:-:S04]  /*13c80*/  IMAD.U32 R3, RZ, RZ, UR21 ;  /* 0x00000015ff037e24 */ /* 0x001fc8000f8e00ff */
[----:B------:R0:W1:Y:S03]  /*13c90*/  SYNCS.PHASECHK.TRANS64.TRYWAIT P1, [R3+URZ+0x28c50], R0 ;  /* 0x028c5000030075a7 */ /* 0x000066000802017f */
[----:B-1----:R-:W-:Y:S05]  /*13ca0*/  @!P1 NANOSLEEP.SYNCS 0x989680 ;  /* 0x009896800000995d */ /* 0x002fea0003900000 */
[----:B------:R-:W1:Y:S02]  /*13cb0*/  @!P1 SYNCS.PHASECHK.TRANS64 P1, [R3+URZ+0x28c50], R0 ;  /* 0x028c5000030095a7 */ /* 0x000e64000802007f */
[----:B-1----:R-:W-:Y:S05]  /*13cc0*/  @!P1 BRA `(.L_x_4877) ;  /* 0xfffffffc00ec9947 */ /* 0x002fea000383ffff */
[----:B------:R-:W-:Y:S05]  /*13cd0*/  BRA `(.L_x_5050) ;  /* 0xfffffedc00e87947 */ /* 0x000fea000383ffff */
.L_x_4883:
[----:B-1----:R-:W-:-:S04]  /*13ce0*/  IMAD.U32 R3, RZ, RZ, UR21 ;  /* 0x00000015ff037e24 */ /* 0x002fc8000f8e00ff */
[----:B------:R1:W2:Y:S03]  /*13cf0*/  SYNCS.PHASECHK.TRANS64.TRYWAIT P1, [R3+URZ+0x28c50], R0 ;  /* 0x028c5000030075a7 */ /* 0x0002a6000802017f */
[----:B--2---:R-:W-:Y:S05]  /*13d00*/  @!P1 NANOSLEEP.SYNCS 0x989680 ;  /* 0x009896800000995d */ /* 0x004fea0003900000 */
[----:B------:R-:W2:Y:S02]  /*13d10*/  @!P1 SYNCS.PHASECHK.TRANS64 P1, [R3+URZ+0x28c50], R0 ;  /* 0x028c5000030095a7 */ /* 0x000ea4000802007f */
[----:B--2---:R-:W-:Y:S05]  /*13d20*/  @!P1 BRA `(.L_x_4883) ;  /* 0xfffffffc00ec9947 */ /* 0x004fea000383ffff */
[----:B------:R-:W-:Y:S05]  /*13d30*/  BRA `(.L_x_4882) ;  /* 0xfffffee800e07947 */ /* 0x000fea000383ffff */
.L_x_4893:
[----:B0-----:R-:W-:-:S04]  /*13d40*/  IMAD.U32 R3, RZ, RZ, UR42 ;  /* 0x0000002aff037e24 */ /* 0x001fc8000f8e00ff */
[----:B------:R0:W1:Y:S03]  /*13d50*/  SYNCS.PHASECHK.TRANS64.TRYWAIT P1, [R3+URZ+0x28c00], R0 ;  /* 0x028c0000030075a7 */ /* 0x000066000802017f */
[----:B-1----:R-:W-:Y:S05]  /*13d60*/  @!P1 NANOSLEEP.SYNCS 0x989680 ;  /* 0x009896800000995d */ /* 0x002fea0003900000 */
[----:B------:R-:W1:Y:S02]  /*13d70*/  @!P1 SYNCS.PHASECHK.TRANS64 P1, [R3+URZ+0x28c00], R0 ;  /* 0x028c0000030095a7 */ /* 0x000e64000802007f */
[----:B-1----:R-:W-:Y:S05]  /*13d80*/  @!P1 BRA `(.L_x_4893) ;  /* 0xfffffffc00ec9947 */ /* 0x002fea000383ffff */
[----:B------:R-:W-:Y:S05]  /*13d90*/  BRA `(.L_x_5051) ;  /* 0xffffff0000647947 */ /* 0x000fea000383ffff */
.L_x_4897:
[----:B--2---:R2:W3:Y:S02]  /*13da0*/  SYNCS.PHASECHK.TRANS64.TRYWAIT P1, [R9+URZ+0x28c30], R10 ;  /* 0x028c300a090075a7 */ /* 0x0044e4000802017f */
[----:B---3--:R-:W-:Y:S05]  /*13db0*/  @!P1 NANOSLEEP.SYNCS 0x989680 ;  /* 0x009896800000995d */ /* 0x008fea0003900000 */
[----:B------:R-:W3:Y:S02]  /*13dc0*/  @!P1 SYNCS.PHASECHK.TRANS64 P1, [R9+URZ+0x28c30], R10 ;  /* 0x028c300a090095a7 */ /* 0x000ee4000802007f */
[----:B---3--:R-:W-:Y:S05]  /*13dd0*/  @!P1 BRA `(.L_x_4897) ;  /* 0xfffffffc00f09947 */ /* 0x008fea000383ffff */
[----:B------:R-:W-:Y:S05]  /*13de0*/  BRA `(.L_x_4896) ;  /* 0xffffff0000807947 */ /* 0x000fea000383ffff */
.L_x_4910:
[----:B-1----:R1:W3:Y:S02]  /*13df0*/  SYNCS.PHASECHK.TRANS64.TRYWAIT P1, [R9+URZ+0x28c50], R10 ;  /* 0x028c500a090075a7 */ /* 0x0022e4000802017f */
[----:B---3--:R-:W-:Y:S05]  /*13e00*/  @!P1 NANOSLEEP.SYNCS 0x989680 ;  /* 0x009896800000995d */ /* 0x008fea0003900000 */
[----:B------:R-:W3:Y:S02]  /*13e10*/  @!P1 SYNCS.PHASECHK.TRANS64 P1, [R9+URZ+0x28c50], R10 ;  /* 0x028c500a090095a7 */ /* 0x000ee4000802007f */
[----:B---3--:R-:W-:Y:S05]  /*13e20*/  @!P1 BRA `(.L_x_4910) ;  /* 0xfffffffc00f09947 */ /* 0x008fea000383ffff */
[----:B------:R-:W-:Y:S05]  /*13e30*/  BRA `(.L_x_4909) ;  /* 0xffffff1c002c7947 */ /* 0x000fea000383ffff */
.L_x_4919:
[----:B-1----:R-:W-:-:S04]  /*13e40*/  IMAD.U32 R6, RZ, RZ, UR21 ;  /* 0x00000015ff067e24 */ /* 0x002fc8000f8e00ff */
[----:B------:R1:W2:Y:S03]  /*13e50*/  SYNCS.PHASECHK.TRANS64.TRYWAIT P1, [R6+URZ+0x28c30], R9 ;  /* 0x028c3009060075a7 */ /* 0x0002a6000802017f */
[----:B--2---:R-:W-:Y:S05]  /*13e60*/  @!P1 NANOSLEEP.SYNCS 0x989680 ;  /* 0x009896800000995d */ /* 0x004fea0003900000 */
[----:B------:R-:W2:Y:S02]  /*13e70*/  @!P1 SYNCS.PHASECHK.TRANS64 P1, [R6+URZ+0x28c30], R9 ;  /* 0x028c3009060095a7 */ /* 0x000ea4000802007f */
[----:B--2---:R-:W-:Y:S05]  /*13e80*/  @!P1 BRA `(.L_x_4919) ;  /* 0xfffffffc00ec9947 */ /* 0x004fea000383ffff */
[----:B------:R-:W-:Y:S05]  /*13e90*/  BRA `(.L_x_4918) ;  /* 0xffffff2000b07947 */ /* 0x000fea000383ffff */
.L_x_4932:
[----:B--23--:R-:W-:-:S04]  /*13ea0*/  IMAD.U32 R10, RZ, RZ, UR21 ;  /* 0x00000015ff0a7e24 */ /* 0x00cfc8000f8e00ff */
[----:B------:R2:W3:Y:S03]  /*13eb0*/  SYNCS.PHASECHK.TRANS64.TRYWAIT P1, [R10+URZ+0x28c50], R9 ;  /* 0x028c50090a0075a7 */ /* 0x0004e6000802017f */
[----:B---3--:R-:W-:Y:S05]  /*13ec0*/  @!P1 NANOSLEEP.SYNCS 0x989680 ;  /* 0x009896800000995d */ /* 0x008fea0003900000 */
[----:B------:R-:W3:Y:S02]  /*13ed0*/  @!P1 SYNCS.PHASECHK.TRANS64 P1, [R10+URZ+0x28c50], R9 ;  /* 0x028c50090a0095a7 */ /* 0x000ee4000802007f */
[----:B---3--:R-:W-:Y:S05]  /*13ee0*/  @!P1 BRA `(.L_x_4932) ;  /* 0xfffffffc00ec9947 */ /* 0x008fea000383ffff */
[----:B------:R-:W-:Y:S05]  /*13ef0*/  BRA `(.L_x_4931) ;  /* 0xffffff4000a07947 */ /* 0x000fea000383ffff */
.L_x_4942:
[----:B-1----:R-:W-:-:S04]  /*13f00*/  IMAD.U32 R6, RZ, RZ, UR21 ;  /* 0x00000015ff067e24 */ /* 0x002fc8000f8e00ff */
[----:B------:R1:W2:Y:S03]  /*13f10*/  SYNCS.PHASECHK.TRANS64.TRYWAIT P2, [R6+URZ+0x28c30], R9 ;  /* 0x028c3009060075a7 */ /* 0x0002a6000804017f */
[----:B--2---:R-:W-:Y:S05]  /*13f20*/  @!P2 NANOSLEEP.SYNCS 0x989680 ;  /* 0x009896800000a95d */ /* 0x004fea0003900000 */
[----:B------:R-:W2:Y:S02]  /*13f30*/  @!P2 SYNCS.PHASECHK.TRANS64 P2, [R6+URZ+0x28c30], R9 ;  /* 0x028c30090600a5a7 */ /* 0x000ea4000804007f */
[----:B--2---:R-:W-:Y:S05]  /*13f40*/  @!P2 BRA `(.L_x_4942) ;  /* 0xfffffffc00eca947 */ /* 0x004fea000383ffff */
[----:B------:R-:W-:Y:S05]  /*13f50*/  BRA `(.L_x_4941) ;  /* 0xffffff4800207947 */ /* 0x000fea000383ffff */
.L_x_4947:
[----:B--2---:R-:W-:-:S04]  /*13f60*/  IMAD.U32 R8, RZ, RZ, UR21 ;  /* 0x00000015ff087e24 */ /* 0x004fc8000f8e00ff */
[----:B------:R2:W4:Y:S03]  /*13f70*/  SYNCS.PHASECHK.TRANS64.TRYWAIT P2, [R8+URZ+0x28c50], R9 ;  /* 0x028c5009080075a7 */ /* 0x000526000804017f */
[----:B----4-:R-:W-:Y:S05]  /*13f80*/  @!P2 NANOSLEEP.SYNCS 0x989680 ;  /* 0x009896800000a95d */ /* 0x010fea0003900000 */
[----:B------:R-:W4:Y:S02]  /*13f90*/  @!P2 SYNCS.PHASECHK.TRANS64 P2, [R8+URZ+0x28c50], R9 ;  /* 0x028c50090800a5a7 */ /* 0x000f24000804007f */
[----:B----4-:R-:W-:Y:S05]  /*13fa0*/  @!P2 BRA `(.L_x_4947) ;  /* 0xfffffffc00eca947 */ /* 0x010fea000383ffff */
[----:B------:R-:W-:Y:S05]  /*13fb0*/  BRA `(.L_x_4946) ;  /* 0xffffff5c00447947 */ /* 0x000fea000383ffff */
.L_x_4954:
[----:B-1----:R-:W-:-:S04]  /*13fc0*/  IMAD.U32 R5, RZ, RZ, UR21 ;  /* 0x00000015ff057e24 */ /* 0x002fc8000f8e00ff */
[----:B------:R1:W2:Y:S03]  /*13fd0*/  SYNCS.PHASECHK.TRANS64.TRYWAIT P1, [R5+URZ+0x28c30], R8 ;  /* 0x028c3008050075a7 */ /* 0x0002a6000802017f */
[----:B--2---:R-:W-:Y:S05]  /*13fe0*/  @!P1 NANOSLEEP.SYNCS 0x989680 ;  /* 0x009896800000995d */ /* 0x004fea0003900000 */
[----:B------:R-:W2:Y:S02]  /*13ff0*/  @!P1 SYNCS.PHASECHK.TRANS64 P1, [R5+URZ+0x28c30], R8 ;  /* 0x028c3008050095a7 */ /* 0x000ea4000802007f */
[----:B--2---:R-:W-:Y:S05]  /*14000*/  @!P1 BRA `(.L_x_4954) ;  /* 0xfffffffc00ec9947 */ /* 0x004fea000383ffff */
[----:B------:R-:W-:Y:S05]  /*14010*/  BRA `(.L_x_4953) ;  /* 0xffffff6000387947 */ /* 0x000fea000383ffff */
.L_x_4967:
[----:B--2---:R-:W-:-:S04]  /*14020*/  MOV R7, UR21 ;  /* 0x0000001500077c02 */ /* 0x004fc80008000f00 */
[----:B------:R2:W3:Y:S03]  /*14030*/  SYNCS.PHASECHK.TRANS64.TRYWAIT P1, [R7+URZ+0x28c50], R8 ;  /* 0x028c5008070075a7 */ /* 0x0004e6000802017f */
[----:B---3--:R-:W-:Y:S05]  /*14040*/  @!P1 NANOSLEEP.SYNCS 0x989680 ;  /* 0x009896800000995d */ /* 0x008fea0003900000 */
[----:B------:R-:W3:Y:S02]  /*14050*/  @!P1 SYNCS.PHASECHK.TRANS64 P1, [R7+URZ+0x28c50], R8 ;  /* 0x028c5008070095a7 */ /* 0x000ee4000802007f */
[----:B---3--:R-:W-:Y:S05]  /*14060*/  @!P1 BRA `(.L_x_4967) ;  /* 0xfffffffc00ec9947 */ /* 0x008fea000383ffff */
[----:B------:R-:W-:Y:S05]  /*14070*/  BRA `(.L_x_4966) ;  /* 0xffffff8000207947 */ /* 0x000fea000383ffff */
.L_x_4998:
        /* <DEDUP_REMOVED lines=10> */
.L_x_5052:
[----:B------:R-:W-:Y:S05]  /*14120*/  BRA `(.L_x_5053) ;  /* 0xffffffcc00207947 */ /* 0x000fea000383ffff */
.L_x_5001:
[----:B0-----:R0:W1:Y:S02]  /*14130*/  SYNCS.PHASECHK.TRANS64.TRYWAIT P0, [R25+URZ+0x28c40], R0 ;  /* 0x028c4000190075a7 */ /* 0x001064000800017f */
[----:B-1----:R-:W-:Y:S05]  /*14140*/  @!P0 NANOSLEEP.SYNCS 0x989680 ;  /* 0x009896800000895d */ /* 0x002fea0003900000 */
[----:B------:R-:W1:Y:S02]  /*14150*/  @!P0 SYNCS.PHASECHK.TRANS64 P0, [R25+URZ+0x28c40], R0 ;  /* 0x028c4000190085a7 */ /* 0x000e64000800007f */
[----:B-1----:R-:W-:Y:S05]  /*14160*/  @!P0 BRA `(.L_x_5001) ;  /* 0xfffffffc00f08947 */ /* 0x002fea000383ffff */
[----:B------:R-:W-:Y:S05]  /*14170*/  BRA `(.L_x_5054) ;  /* 0xffffffcc00c87947 */ /* 0x000fea000383ffff */
.L_x_5002:
        /* <DEDUP_REMOVED lines=8> */
.L_x_5056:
[----:B------:R-:W-:Y:S05]  /*14200*/  BSYNC B0 ;  /* 0x0000000000007941 */ /* 0x000fea0003800000 */
.L_x_5055:
[----:B------:R-:W-:Y:S01]  /*14210*/  IMAD.MOV.U32 R13, RZ, RZ, R0 ;  /* 0x000000ffff0d7224 */ /* 0x000fe200078e0000 */
[----:B------:R-:W-:Y:S01]  /*14220*/  @P0 LEA R7, R4, R17, 0x1 ;  /* 0x0000001104070211 */ /* 0x000fe200078e08ff */
[----:B------:R-:W-:Y:S02]  /*14230*/  IMAD.MOV.U32 R12, RZ, RZ, RZ ;  /* 0x000000ffff0c7224 */ /* 0x000fe400078e00ff */
[----:B------:R-:W-:Y:S02]  /*14240*/  IMAD.MOV.U32 R11, RZ, RZ, 0x181f ;  /* 0x0000181fff0b7424 */ /* 0x000fe400078e00ff */
[----:B------:R-:W-:Y:S02]  /*14250*/  IMAD.MOV.U32 R15, RZ, RZ, -0x1 ;  /* 0xffffffffff0f7424 */ /* 0x000fe400078e00ff */
[----:B------:R-:W-:-:S07]  /*14260*/  IMAD.MOV.U32 R2, RZ, RZ, R14 ;  /* 0x000000ffff027224 */ /* 0x000fce00078e000e */
[----:B------:R-:W-:Y:S05]  /*14270*/  WARPSYNC.COLLECTIVE R15, `(.L_x_5057) ;  /* 0x000000000f087348 */ /* 0x000fea0003c00000 */
[----:B------:R0:W1:Y:S02]  /*14280*/  SHFL.IDX P6, R14, R13, R12, R11 ;  /* 0x0000000c0d0e7389 */ /* 0x00006400000c000b */
[----:B01----:R-:W-:Y:S01]  /*14290*/  ENDCOLLECTIVE ;  /* 0x000000000000791b */ /* 0x003fe20003800000 */
.L_x_5057:
        /* <DEDUP_REMOVED lines=8> */
.L_x_5058:
[----:B------:R-:W-:Y:S01]  /*14320*/  @!PT LDS RZ, [RZ] ;  /* 0x00000000fffff984 */ /* 0x000fe20000000800 */
[----:B------:R-:W-:Y:S01]  /*14330*/  @!PT LDS RZ, [RZ] ;  /* 0x00000000fffff984 */ /* 0x000fe20000000800 */
[----:B------:R-:W-:Y:S01]  /*14340*/  @!PT LDS RZ, [RZ] ;  /* 0x00000000fffff984 */ /* 0x000fe20000000800 */
[----:B------:R0:W-:Y:S01]  /*14350*/  @P0 LDGSTS.E.BYPASS.LTC128B.128 [R7+0x22400], desc[UR52][R2.64], !P2 ;  /* 0x2240000002070fae */ /* 0x0001e2000d101d74 */
[----:B------:R-:W-:Y:S01]  /*14360*/  ISETP.GE.AND P0, PT, R27, 0x11, PT ;  /* 0x000000111b00780c */ /* 0x000fe20003f06270 */
[----:B------:R-:W-:-:S12]  /*14370*/  IMAD.MOV.U32 R13, RZ, RZ, R0 ;  /* 0x000000ffff0d7224 */ /* 0x000fd800078e0000 */
[----:B------:R-:W-:Y:S02]  /*14380*/  @P0 IMAD R9, R4, 0x2, R17 ;  /* 0x0000000204090824 */ /* 0x000fe400078e0211 */
[----:B0-----:R-:W-:-:S07]  /*14390*/  IMAD.MOV.U32 R2, RZ, RZ, R14 ;  /* 0x000000ffff027224 */ /* 0x001fce00078e000e */
[----:B------:R-:W-:Y:S05]  /*143a0*/  WARPSYNC.COLLECTIVE R15, `(.L_x_5059) ;  /* 0x000000000f087348 */ /* 0x000fea0003c00000 */
[----:B------:R0:W1:Y:S02]  /*143b0*/  SHFL.IDX P6, R14, R13, R12, R11 ;  /* 0x0000000c0d0e7389 */ /* 0x00006400000c000b */
[----:B01----:R-:W-:Y:S01]  /*143c0*/  ENDCOLLECTIVE ;  /* 0x000000000000791b */ /* 0x003fe20003800000 */
.L_x_5059:
        /* <DEDUP_REMOVED lines=8> */
.L_x_5060:
        /* <DEDUP_REMOVED lines=11> */
.L_x_5061:
        /* <DEDUP_REMOVED lines=8> */
.L_x_5062:
[----:B------:R-:W-:Y:S01]  /*14580*/  @!PT LDS RZ, [RZ] ;  /* 0x00000000fffff984 */ /* 0x000fe20000000800 */
[----:B------:R-:W-:Y:S01]  /*14590*/  @!PT LDS RZ, [RZ] ;  /* 0x00000000fffff984 */ /* 0x000fe20000000800 */
[----:B------:R-:W-:Y:S01]  /*145a0*/  @!PT LDS RZ, [RZ] ;  /* 0x00000000fffff984 */ /* 0x000fe20000000800 */
[----:B------:R0:W-:Y:S01]  /*145b0*/  @P0 LDGSTS.E.BYPASS.LTC128B.128 [R7+0x23400], desc[UR52][R2.64], !P2 ;  /* 0x2340000002070fae */ /* 0x0001e2000d101d74 */
[----:B------:R-:W-:Y:S02]  /*145c0*/  IMAD.MOV.U32 R13, RZ, RZ, R0 ;  /* 0x000000ffff0d7224 */ /* 0x000fe400078e0000 */
[----:B------:R-:W-:-:S07]  /*145d0*/  IMAD.MOV.U32 R5, RZ, RZ, R14 ;  /* 0x000000ffff057224 */ /* 0x000fce00078e000e */
[----:B0-----:R-:W-:Y:S05]  /*145e0*/  WARPSYNC.COLLECTIVE R15, `(.L_x_5063) ;  /* 0x000000000f087348 */ /* 0x001fea0003c00000 */
[----:B------:R1:W2:Y:S02]  /*145f0*/  SHFL.IDX P6, R14, R13, R12, R11 ;  /* 0x0000000c0d0e7389 */ /* 0x0002a400000c000b */
[----:B012---:R-:W-:Y:S01]  /*14600*/  ENDCOLLECTIVE ;  /* 0x000000000000791b */ /* 0x007fe20003800000 */
.L_x_5063:
[----:B------:R-:W-:Y:S05]  /*14610*/  BRA `(.L_x_5064) ;  /* 0xffffffcc00807947 */ /* 0x000fea000383ffff */
.L_x_5007:
[----:B------:R-:W-:Y:S02]  /*14620*/  IMAD.MOV.U32 R13, RZ, RZ, R5 ;  /* 0x000000ffff0d7224 */ /* 0x000fe400078e0005 */
[----:B------:R-:W-:Y:S02]  /*14630*/  IMAD.MOV.U32 R12, RZ, RZ, RZ ;  /* 0x000000ffff0c7224 */ /* 0x000fe400078e00ff */
[----:B------:R-:W-:Y:S02]  /*14640*/  IMAD.MOV.U32 R11, RZ, RZ, 0x181f ;  /* 0x0000181fff0b7424 */ /* 0x000fe400078e00ff */
[----:B------:R-:W-:Y:S02]  /*14650*/  IMAD.MOV.U32 R15, RZ, RZ, -0x1 ;  /* 0xffffffffff0f7424 */ /* 0x000fe400078e00ff */
[----:B------:R-:W-:-:S07]  /*14660*/  VIADD R4, R36, UR43 ;  /* 0x0000002b24047c36 */ /* 0x000fce0008000000 */
[----:B-1---5:R-:W-:Y:S05]  /*14670*/  WARPSYNC.COLLECTIVE R15, `(.L_x_5065) ;  /* 0x000000000f087348 */ /* 0x022fea0003c00000 */
[----:B------:R0:W2:Y:S02]  /*14680*/  SHFL.IDX P6, R14, R13, R12, R11 ;  /* 0x0000000c0d0e7389 */ /* 0x0000a400000c000b */
[----:B012--5:R-:W-:Y:S01]  /*14690*/  ENDCOLLECTIVE ;  /* 0x000000000000791b */ /* 0x027fe20003800000 */
.L_x_5065:
[C---:B------:R-:W-:Y:S01]  /*146a0*/  VIADD R6, R4.reuse, 0x10 ;  /* 0x0000001004067836 */ /* 0x040fe20000000000 */
[----:B------:R-:W-:Y:S01]  /*146b0*/  ISETP.GE.AND P0, PT, R4, UR36, PT ;  /* 0x0000002404007c0c */ /* 0x000fe2000bf06270 */
[----:B------:R-:W-:Y:S02]  /*146c0*/  IMAD.MOV.U32 R13, RZ, RZ, R0 ;  /* 0x000000ffff0d7224 */ /* 0x000fe400078e0000 */
[----:B------:R-:W-:-:S10]  /*146d0*/  IMAD.MOV.U32 R2, RZ, RZ, R14 ;  /* 0x000000ffff027224 */ /* 0x000fd400078e000e */
[----:B------:R-:W-:Y:S05]  /*146e0*/  WARPSYNC.COLLECTIVE R15, `(.L_x_5066) ;  /* 0x000000000f087348 */ /* 0x000fea0003c00000 */
[----:B------:R0:W1:Y:S02]  /*146f0*/  SHFL.IDX P6, R14, R13, R12, R11 ;  /* 0x0000000c0d0e7389 */ /* 0x00006400000c000b */
[----:B01----:R-:W-:Y:S01]  /*14700*/  ENDCOLLECTIVE ;  /* 0x000000000000791b */ /* 0x003fe20003800000 */
.L_x_5066:
        /* <DEDUP_REMOVED lines=8> */
.L_x_5067:
[----:B------:R-:W-:Y:S01]  /*14790*/  @!PT LDS RZ, [RZ] ;  /* 0x00000000fffff984 */ /* 0x000fe20000000800 */
[----:B------:R-:W-:Y:S01]  /*147a0*/  @!PT LDS RZ, [RZ] ;  /* 0x00000000fffff984 */ /* 0x000fe20000000800 */
[----:B------:R-:W-:Y:S01]  /*147b0*/  @!PT LDS RZ, [RZ] ;  /* 0x00000000fffff984 */ /* 0x000fe20000000800 */
[----:B------:R0:W-:Y:S01]  /*147c0*/  @!P0 LDGSTS.E.BYPASS.LTC128B.128 [R8+0x20400], desc[UR52][R2.64], !P5 ;  /* 0x2040000002088fae */ /* 0x0001e2000e901d74 */
[----:B------:R-:W-:Y:S01]  /*147d0*/  ISETP.GE.AND P0, PT, R6, UR36, PT ;  /* 0x0000002406007c0c */ /* 0x000fe2000bf06270 */
[----:B------:R-:W-:Y:S02]  /*147e0*/  VIADD R6, R4, 0x20 ;  /* 0x0000002004067836 */ /* 0x000fe40000000000 */
[----:B------:R-:W-:Y:S02]  /*147f0*/  IMAD.MOV.U32 R13, RZ, RZ, R0 ;  /* 0x000000ffff0d7224 */ /* 0x000fe400078e0000 */
[----:B0-----:R-:W-:-:S08]  /*14800*/  IMAD.MOV.U32 R2, RZ, RZ, R14 ;  /* 0x000000ffff027224 */ /* 0x001fd000078e000e */
[----:B------:R-:W-:Y:S05]  /*14810*/  WARPSYNC.COLLECTIVE R15, `(.L_x_5068) ;  /* 0x000000000f087348 */ /* 0x000fea0003c00000 */
[----:B------:R0:W1:Y:S02]  /*14820*/  SHFL.IDX P6, R14, R13, R12, R11 ;  /* 0x0000000c0d0e7389 */ /* 0x00006400000c000b */
[----:B01----:R-:W-:Y:S01]  /*14830*/  ENDCOLLECTIVE ;  /* 0x000000000000791b */ /* 0x003fe20003800000 */
.L_x_5068:
        /* <DEDUP_REMOVED lines=8> */
.L_x_5069:
[----:B------:R-:W-:Y:S01]  /*148c0*/  @!PT LDS RZ, [RZ] ;  /* 0x00000000fffff984 */ /* 0x000fe20000000800 */
[----:B------:R-:W-:Y:S01]  /*148d0*/  @!PT LDS RZ, [RZ] ;  /* 0x00000000fffff984 */ /* 0x000fe20000000800 */
[----:B------:R-:W-:Y:S01]  /*148e0*/  @!PT LDS RZ, [RZ] ;  /* 0x00000000fffff984 */ /* 0x000fe20000000800 */
[----:B------:R0:W-:Y:S01]  /*148f0*/  @!P0 LDGSTS.E.BYPASS.LTC128B.128 [R8+0x20c00], desc[UR52][R2.64], !P5 ;  /* 0x20c0000002088fae */ /* 0x0001e2000e901d74 */
[----:B------:R-:W-:Y:S01]  /*14900*/  ISETP.GE.AND P0, PT, R6, UR36, PT ;  /* 0x0000002406007c0c */ /* 0x000fe2000bf06270 */
[----:B------:R-:W-:Y:S02]  /*14910*/  IMAD.MOV.U32 R13, RZ, RZ, R0 ;  /* 0x000000ffff0d7224 */ /* 0x000fe400078e0000 */
[----:B0-----:R-:W-:-:S10]  /*14920*/  IMAD.MOV.U32 R2, RZ, RZ, R14 ;  /* 0x000000ffff027224 */ /* 0x001fd400078e000e */
[----:B------:R-:W-:Y:S05]  /*14930*/  WARPSYNC.COLLECTIVE R15, `(.L_x_5070) ;  /* 0x000000000f087348 */ /* 0x000fea0003c00000 */
[----:B------:R0:W1:Y:S02]  /*14940*/  SHFL.IDX P6, R14, R13, R12, R11 ;  /* 0x0000000c0d0e7389 */ /* 0x00006400000c000b */
[----:B01----:R-:W-:Y:S01]  /*14950*/  ENDCOLLECTIVE ;  /* 0x000000000000791b */ /* 0x003fe20003800000 */
.L_x_5070:
        /* <DEDUP_REMOVED lines=8> */
.L_x_5071:
[----:B------:R-:W-:Y:S01]  /*149e0*/  @!PT LDS RZ, [RZ] ;  /* 0x00000000fffff984 */ /* 0x000fe20000000800 */
[----:B------:R-:W-:Y:S01]  /*149f0*/  @!PT LDS RZ, [RZ] ;  /* 0x00000000fffff984 */ /* 0x000fe20000000800 */
[----:B------:R-:W-:Y:S01]  /*14a00*/  @!PT LDS RZ, [RZ] ;  /* 0x00000000fffff984 */ /* 0x000fe20000000800 */
[----:B------:R0:W-:Y:S01]  /*14a10*/  @!P0 LDGSTS.E.BYPASS.LTC128B.128 [R8+0x21400], desc[UR52][R2.64], !P5 ;  /* 0x2140000002088fae */ /* 0x0001e2000e901d74 */
[----:B------:R-:W-:Y:S01]  /*14a20*/  IMAD.MOV.U32 R13, RZ, RZ, R0 ;  /* 0x000000ffff0d7224 */ /* 0x000fe200078e0000 */
[----:B------:R-:W-:-:S07]  /*14a30*/  MOV R5, R14 ;  /* 0x0000000e00057202 */ /* 0x000fce0000000f00 */
[----:B0-----:R-:W-:Y:S05]  /*14a40*/  WARPSYNC.COLLECTIVE R15, `(.L_x_5072) ;  /* 0x000000000f087348 */ /* 0x001fea0003c00000 */
[----:B------:R1:W2:Y:S02]  /*14a50*/  SHFL.IDX P6, R14, R13, R12, R11 ;  /* 0x0000000c0d0e7389 */ /* 0x0002a400000c000b */
[----:B012---:R-:W-:Y:S01]  /*14a60*/  ENDCOLLECTIVE ;  /* 0x000000000000791b */ /* 0x007fe20003800000 */
.L_x_5072:
[----:B------:R-:W-:Y:S05]  /*14a70*/  BRA `(.L_x_5073) ;  /* 0xffffffd000547947 */ /* 0x000fea000383ffff */
.L_x_5010:
[----:B0-----:R0:W2:Y:S02]  /*14a80*/  SYNCS.PHASECHK.TRANS64.TRYWAIT P0, [R17+URZ+0x28c20], R0 ;  /* 0x028c2000110075a7 */ /* 0x0010a4000800017f */
[----:B--2---:R-:W-:Y:S05]  /*14a90*/  @!P0 NANOSLEEP.SYNCS 0x989680 ;  /* 0x009896800000895d */ /* 0x004fea0003900000 */
[----:B------:R-:W2:Y:S02]  /*14aa0*/  @!P0 SYNCS.PHASECHK.TRANS64 P0, [R17+URZ+0x28c20], R0 ;  /* 0x028c2000110085a7 */ /* 0x000ea4000800007f */
[----:B--2---:R-:W-:Y:S05]  /*14ab0*/  @!P0 BRA `(.L_x_5010) ;  /* 0xfffffffc00f08947 */ /* 0x004fea000383ffff */
[----:B------:R-:W-:Y:S05]  /*14ac0*/  BRA `(.L_x_5074) ;  /* 0xffffffd000b07947 */ /* 0x000fea000383ffff */
.L_x_5013:
[----:B0-----:R0:W2:Y:S02]  /*14ad0*/  SYNCS.PHASECHK.TRANS64.TRYWAIT P0, [R25+URZ+0x28c60], R0 ;  /* 0x028c6000190075a7 */ /* 0x0010a4000800017f */
[----:B--2---:R-:W-:Y:S05]  /*14ae0*/  @!P0 NANOSLEEP.SYNCS 0x989680 ;  /* 0x009896800000895d */ /* 0x004fea0003900000 */
[----:B------:R-:W2:Y:S02]  /*14af0*/  @!P0 SYNCS.PHASECHK.TRANS64 P0, [R25+URZ+0x28c60], R0 ;  /* 0x028c6000190085a7 */ /* 0x000ea4000800007f */
[----:B--2---:R-:W-:Y:S05]  /*14b00*/  @!P0 BRA `(.L_x_5013) ;  /* 0xfffffffc00f08947 */ /* 0x004fea000383ffff */
[----:B------:R-:W-:Y:S05]  /*14b10*/  BRA `(.L_x_5075) ;  /* 0xffffffd000c07947 */ /* 0x000fea000383ffff */
.L_x_5014:
        /* <DEDUP_REMOVED lines=8> */
.L_x_5077:
[----:B------:R-:W-:Y:S05]  /*14ba0*/  BSYNC B0 ;  /* 0x0000000000007941 */ /* 0x000fea0003800000 */
.L_x_5076:
        /* <DEDUP_REMOVED lines=8> */
[C---:B------:R-:W-:Y:S01]  /*14c30*/  LOP3.LUT P3, RZ, R32.reuse, 0x8, RZ, 0xc0, !PT ;  /* 0x0000000820ff7812 */ /* 0x040fe2000786c0ff */
[----:B------:R-:W-:Y:S01]  /*14c40*/  IMAD.MOV.U32 R3, RZ, RZ, R14 ;  /* 0x000000ffff037224 */ /* 0x000fe200078e000e */
[----:B------:R-:W-:Y:S01]  /*14c50*/  LOP3.LUT P2, RZ, R32, 0x10, RZ, 0xc0, !PT ;  /* 0x0000001020ff7812 */ /* 0x000fe2000784c0ff */
[----:B------:R-:W-:-:S12]  /*14c60*/  IMAD R5, R5, 0x2, R17 ;  /* 0x0000000205057824 */ /* 0x000fd800078e0211 */
[----:B0-----:R-:W-:Y:S05]  /*14c70*/  WARPSYNC.COLLECTIVE R15, `(.L_x_5078) ;  /* 0x000000000f087348 */ /* 0x001fea0003c00000 */
[----:B------:R1:W2:Y:S02]  /*14c80*/  SHFL.IDX P6, R14, R13, R12, R11 ;  /* 0x0000000c0d0e7389 */ /* 0x0002a400000c000b */
[----:B012---:R-:W-:Y:S01]  /*14c90*/  ENDCOLLECTIVE ;  /* 0x000000000000791b */ /* 0x007fe20003800000 */
.L_x_5078:
[----:B------:R-:W-:-:S04]  /*14ca0*/  LOP3.LUT R16, R16, 0xfffffdff, RZ, 0xc0, !PT ;  /* 0xfffffdff10107812 */ /* 0x000fc800078ec0ff */
[----:B------:R-:W-:Y:S02]  /*14cb0*/  @P1 LOP3.LUT R16, R16, 0x200, RZ, 0xfc, !PT ;  /* 0x0000020010101812 */ /* 0x000fe400078efcff */
[----:B------:R-:W-:Y:S01]  /*14cc0*/  MOV R13, R7 ;  /* 0x00000007000d7202 */ /* 0x000fe20000000f00 */
[----:B------:R-:W-:Y:S02]  /*14cd0*/  IMAD.MOV.U32 R12, RZ, RZ, 0x1 ;  /* 0x00000001ff0c7424 */ /* 0x000fe400078e00ff */
[----:B------:R-:W-:-:S05]  /*14ce0*/  IMAD.SHL.U32 R8, R8, 0x8, RZ ;  /* 0x0000000808087824 */ /* 0x000fca00078e00ff */
[----:B------:R-:W-:-:S05]  /*14cf0*/  LOP3.LUT R8, R8, 0x38, RZ, 0xc0, !PT ;  /* 0x0000003808087812 */ /* 0x000fca00078ec0ff */
[----:B------:R-:W-:-:S05]  /*14d00*/  IMAD.SHL.U32 R0, R8, 0x2, RZ ;  /* 0x0000000208007824 */ /* 0x000fca00078e00ff */
[----:B------:R-:W-:-:S05]  /*14d10*/  IADD3 R2, P0, R14, R0, RZ ;  /* 0x000000000e027210 */ /* 0x000fca0007f1e0ff */
[----:B------:R-:W-:Y:S01]  /*14d20*/  IMAD.X R3, RZ, RZ, R3, P0 ;  /* 0x000000ffff037224 */ /* 0x000fe200000e0603 */
[----:B------:R-:W-:Y:S02]  /*14d30*/  ISETP.LT.OR P0, PT, R27, 0x1, !P1 ;  /* 0x000000011b00780c */ /* 0x000fe40004f01670 */
[----:B------:R-:W-:-:S11]  /*14d40*/  LOP3.LUT P1, RZ, R32, 0x20, RZ, 0xc0, !PT ;  /* 0x0000002020ff7812 */ /* 0x000fd6000782c0ff */
        /* <DEDUP_REMOVED lines=17> */
[----:B------:R-:W-:-:S04]  /*14e60*/  ISETP.GT.AND P6, PT, R4, -0x1, PT ;  /* 0xffffffff0400780c */ /* 0x000fc80003fc4270 */
[----:B------:R-:W-:-:S13]  /*14e70*/  ISETP.LT.OR P6, PT, R27, 0x1, P6 ;  /* 0x000000011b00780c */ /* 0x000fda00037c1670 */
[----:B------:R0:W-:Y:S02]  /*14e80*/  LDGSTS.E.BYPASS.LTC128B.128 [R5+0xe400], desc[UR52][R2.64+0x380], !P6 ;  /* 0x0e40038002057fae */ /* 0x0001e4000f101d74 */
[----:B0-----:R-:W-:Y:S05]  /*14e90*/  WARPSYNC.COLLECTIVE R15, `(.L_x_5079) ;  /* 0x000000000f087348 */ /* 0x001fea0003c00000 */
[----:B------:R1:W2:Y:S02]  /*14ea0*/  SHFL.IDX P6, R14, R13, R12, R11 ;  /* 0x0000000c0d0e7389 */ /* 0x0002a400000c000b */
[----:B012---:R-:W-:Y:S01]  /*14eb0*/  ENDCOLLECTIVE ;  /* 0x000000000000791b */ /* 0x007fe20003800000 */
.L_x_5079:
[----:B------:R-:W-:Y:S02]  /*14ec0*/  IMAD.MOV.U32 R13, RZ, RZ, R6 ;  /* 0x000000ffff0d7224 */ /* 0x000fe400078e0006 */
[----:B------:R-:W-:-:S07]  /*14ed0*/  IMAD.MOV.U32 R3, RZ, RZ, R14 ;  /* 0x000000ffff037224 */ /* 0x000fce00078e000e */
[----:B------:R-:W-:Y:S05]  /*14ee0*/  WARPSYNC.COLLECTIVE R15, `(.L_x_5080) ;  /* 0x000000000f087348 */ /* 0x000fea0003c00000 */
[----:B------:R0:W1:Y:S02]  /*14ef0*/  SHFL.IDX P6, R14, R13, R12, R11 ;  /* 0x0000000c0d0e7389 */ /* 0x00006400000c000b */
[----:B01----:R-:W-:Y:S01]  /*14f00*/  ENDCOLLECTIVE ;  /* 0x000000000000791b */ /* 0x003fe20003800000 */
.L_x_5080:
[----:B------:R-:W-:Y:S02]  /*14f10*/  IMAD.MOV.U32 R13, RZ, RZ, R7 ;  /* 0x000000ffff0d7224 */ /* 0x000fe400078e0007 */
[----:B------:R-:W-:Y:S01]  /*14f20*/  IMAD.MOV.U32 R12, RZ, RZ, 0x2 ;  /* 0x00000002ff0c7424 */ /* 0x000fe200078e00ff */
[----:B------:R-:W-:-:S05]  /*14f30*/  IADD3 R2, P6, R14, R0, RZ ;  /* 0x000000000e027210 */ /* 0x000fca0007fde0ff */
[----:B------:R-:W-:Y:S01]  /*14f40*/  IMAD.X R3, RZ, RZ, R3, P6 ;  /* 0x000000ffff037224 */ /* 0x000fe200030e0603 */
[----:B------:R-:W-:-:S04]  /*14f50*/  LOP3.LUT P6, RZ, R16, 0x200, RZ, 0xc0, !PT ;  /* 0x0000020010ff7812 */ /* 0x000fc800078cc0ff */
[----:B------:R-:W-:-:S13]  /*14f60*/  ISETP.LT.OR P6, PT, R27, 0x11, !P6 ;  /* 0x000000111b00780c */ /* 0x000fda00077c1670 */
        /* <DEDUP_REMOVED lines=22> */
.L_x_5081:
[----:B------:R-:W-:Y:S02]  /*150d0*/  IMAD.MOV.U32 R13, RZ, RZ, R6 ;  /* 0x000000ffff0d7224 */ /* 0x000fe400078e0006 */
[----:B------:R-:W-:-:S07]  /*150e0*/  IMAD.MOV.U32 R8, RZ, RZ, R14 ;  /* 0x000000ffff087224 */ /* 0x000fce00078e000e */
[----:B------:R-:W-:Y:S05]  /*150f0*/  WARPSYNC.COLLECTIVE R15, `(.L_x_5082) ;  /* 0x000000000f087348 */ /* 0x000fea0003c00000 */
[----:B------:R0:W1:Y:S02]  /*15100*/  SHFL.IDX P6, R14, R13, R12, R11 ;  /* 0x0000000c0d0e7389 */ /* 0x00006400000c000b */
[----:B01----:R-:W-:Y:S01]  /*15110*/  ENDCOLLECTIVE ;  /* 0x000000000000791b */ /* 0x003fe20003800000 */
.L_x_5082:
        /* <DEDUP_REMOVED lines=28> */
.L_x_5083:
[----:B------:R-:W-:Y:S02]  /*152e0*/  IMAD.MOV.U32 R13, RZ, RZ, R6 ;  /* 0x000000ffff0d7224 */ /* 0x000fe400078e0006 */
[----:B------:R-:W-:-:S07]  /*152f0*/  IMAD.MOV.U32 R7, RZ, RZ, R14 ;  /* 0x000000ffff077224 */ /* 0x000fce00078e000e */
[----:B------:R-:W-:Y:S05]  /*15300*/  WARPSYNC.COLLECTIVE R15, `(.L_x_5084) ;  /* 0x000000000f087348 */ /* 0x000fea0003c00000 */
[----:B------:R0:W1:Y:S02]  /*15310*/  SHFL.IDX P6, R14, R13, R12, R11 ;  /* 0x0000000c0d0e7389 */ /* 0x00006400000c000b */
[----:B01----:R-:W-:Y:S01]  /*15320*/  ENDCOLLECTIVE ;  /* 0x000000000000791b */ /* 0x003fe20003800000 */
.L_x_5084:
[----:B------:R-:W-:Y:S05]  /*15330*/  BRA `(.L_x_5085) ;  /* 0xffffffd000687947 */ /* 0x000fea000383ffff */
.L_x_5020:
[----:B0-----:R0:W2:Y:S02]  /*15340*/  SYNCS.PHASECHK.TRANS64.TRYWAIT P0, [R8+URZ+0x28c40], R20 ;  /* 0x028c4014080075a7 */ /* 0x0010a4000800017f */
[----:B--2---:R-:W-:Y:S05]  /*15350*/  @!P0 NANOSLEEP.SYNCS 0x989680 ;  /* 0x009896800000895d */ /* 0x004fea0003900000 */
[----:B------:R-:W2:Y:S02]  /*15360*/  @!P0 SYNCS.PHASECHK.TRANS64 P0, [R8+URZ+0x28c40], R20 ;  /* 0x028c4014080085a7 */ /* 0x000ea4000800007f */
[----:B--2---:R-:W-:Y:S05]  /*15370*/  @!P0 BRA `(.L_x_5020) ;  /* 0xfffffffc00f08947 */ /* 0x004fea000383ffff */
[----:B------:R-:W-:Y:S05]  /*15380*/  BRA `(.L_x_5086) ;  /* 0xffffffd400bc7947 */ /* 0x000fea000383ffff */
.L_x_5021:
        /* <DEDUP_REMOVED lines=8> */
.L_x_5088:
[----:B------:R-:W-:Y:S05]  /*15410*/  BSYNC B1 ;  /* 0x0000000000017941 */ /* 0x000fea0003800000 */
.L_x_5087:
        /* <DEDUP_REMOVED lines=9> */
.L_x_5089:
[----:B------:R-:W-:Y:S02]  /*154b0*/  IMAD.MOV.U32 R13, RZ, RZ, R27 ;  /* 0x000000ffff0d7224 */ /* 0x000fe400078e001b */
[----:B------:R-:W-:Y:S01]  /*154c0*/  IMAD.MOV.U32 R12, RZ, RZ, 0x1 ;  /* 0x00000001ff0c7424 */ /* 0x000fe200078e00ff */
[----:B------:R-:W-:-:S13]  /*154d0*/  IADD3 R2, P0, R14, R0, RZ ;  /* 0x000000000e027210 */ /* 0x000fda0007f1e0ff */
[----:B------:R-:W-:Y:S05]  /*154e0*/  WARPSYNC.COLLECTIVE R15, `(.L_x_5090) ;  /* 0x000000000f087348 */ /* 0x000fea0003c00000 */
[----:B------:R0:W1:Y:S02]  /*154f0*/  SHFL.IDX P6, R14, R13, R12, R11 ;  /* 0x0000000c0d0e7389 */ /* 0x00006400000c000b */
[----:B01----:R-:W-:Y:S01]  /*15500*/  ENDCOLLECTIVE ;  /* 0x000000000000791b */ /* 0x003fe20003800000 */
.L_x_5090:
        /* <DEDUP_REMOVED lines=10> */
.L_x_5091:
[----:B------:R-:W-:Y:S01]  /*155b0*/  MOV R13, R27 ;  /* 0x0000001b000d7202 */ /* 0x000fe20000000f00 */
[----:B------:R-:W-:Y:S01]  /*155c0*/  IMAD.MOV.U32 R12, RZ, RZ, 0x2 ;  /* 0x00000002ff0c7424 */ /* 0x000fe200078e00ff */
[----:B------:R-:W-:-:S13]  /*155d0*/  IADD3 R2, P0, R14, R0, RZ ;  /* 0x000000000e027210 */ /* 0x000fda0007f1e0ff */
[----:B------:R-:W-:Y:S05]  /*155e0*/  WARPSYNC.COLLECTIVE R15, `(.L_x_5092) ;  /* 0x000000000f087348 */ /* 0x000fea0003c00000 */
[----:B------:R0:W1:Y:S02]  /*155f0*/  SHFL.IDX P6, R14, R13, R12, R11 ;  /* 0x0000000c0d0e7389 */ /* 0x00006400000c000b */
[----:B01----:R-:W-:Y:S01]  /*15600*/  ENDCOLLECTIVE ;  /* 0x000000000000791b */ /* 0x003fe20003800000 */
.L_x_5092:
        /* <DEDUP_REMOVED lines=10> */
.L_x_5093:
[----:B------:R-:W-:Y:S02]  /*156b0*/  IMAD.MOV.U32 R13, RZ, RZ, R27 ;  /* 0x000000ffff0d7224 */ /* 0x000fe400078e001b */
[----:B------:R-:W-:Y:S01]  /*156c0*/  IMAD.MOV.U32 R12, RZ, RZ, 0x3 ;  /* 0x00000003ff0c7424 */ /* 0x000fe200078e00ff */
[----:B------:R-:W-:-:S13]  /*156d0*/  IADD3 R2, P0, R14, R0, RZ ;  /* 0x000000000e027210 */ /* 0x000fda0007f1e0ff */
[----:B------:R-:W-:Y:S05]  /*156e0*/  WARPSYNC.COLLECTIVE R15, `(.L_x_5094) ;  /* 0x000000000f087348 */ /* 0x000fea0003c00000 */
[----:B------:R0:W1:Y:S02]  /*156f0*/  SHFL.IDX P6, R14, R13, R12, R11 ;  /* 0x0000000c0d0e7389 */ /* 0x00006400000c000b */
[----:B01----:R-:W-:Y:S01]  /*15700*/  ENDCOLLECTIVE ;  /* 0x000000000000791b */ /* 0x003fe20003800000 */
.L_x_5094:
        /* <DEDUP_REMOVED lines=10> */
.L_x_5095:
[----:B------:R-:W-:Y:S05]  /*157b0*/  BRA `(.L_x_5096) ;  /* 0xffffffd400587947 */ /* 0x000fea000383ffff */
.L_x_5026:
[----:B--2---:R2:W3:Y:S02]  /*157c0*/  SYNCS.PHASECHK.TRANS64.TRYWAIT P0, [R8+URZ+0x28c60], R20 ;  /* 0x028c6014080075a7 */ /* 0x0044e4000800017f */
[----:B---3--:R-:W-:Y:S05]  /*157d0*/  @!P0 NANOSLEEP.SYNCS 0x989680 ;  /* 0x009896800000895d */ /* 0x008fea0003900000 */
[----:B------:R-:W3:Y:S02]  /*157e0*/  @!P0 SYNCS.PHASECHK.TRANS64 P0, [R8+URZ+0x28c60], R20 ;  /* 0x028c6014080085a7 */ /* 0x000ee4000800007f */
[----:B---3--:R-:W-:Y:S05]  /*157f0*/  @!P0 BRA `(.L_x_5026) ;  /* 0xfffffffc00f08947 */ /* 0x008fea000383ffff */
[----:B------:R-:W-:Y:S05]  /*15800*/  BRA `(.L_x_5097) ;  /* 0xffffffd400a87947 */ /* 0x000fea000383ffff */
.L_x_5027:
        /* <DEDUP_REMOVED lines=8> */
.L_x_5099:
[----:B------:R-:W-:Y:S05]  /*15890*/  BSYNC B1 ;  /* 0x0000000000017941 */ /* 0x000fea0003800000 */
.L_x_5098:
[----:B------:R-:W-:Y:S01]  /*158a0*/  IMAD.MOV.U32 R13, RZ, RZ, R10 ;  /* 0x000000ffff0d7224 */ /* 0x000fe200078e000a */
[----:B------:R-:W-:Y:S01]  /*158b0*/  MOV R12, RZ ;  /* 0x000000ff000c7202 */ /* 0x000fe20000000f00 */
[----:B------:R-:W-:Y:S01]  /*158c0*/  IMAD.MOV.U32 R11, RZ, RZ, 0x181f ;  /* 0x0000181fff0b7424 */ /* 0x000fe200078e00ff */
[C---:B------:R-:W-:Y:S01]  /*158d0*/  LOP3.LUT P2, RZ, R16.reuse, 0x40, RZ, 0xc0, !PT ;  /* 0x0000004010ff7812 */ /* 0x040fe2000784c0ff */
[----:B------:R-:W-:Y:S01]  /*158e0*/  IMAD.MOV.U32 R15, RZ, RZ, -0x1 ;  /* 0xffffffffff0f7424 */ /* 0x000fe200078e00ff */
[----:B------:R-:W-:Y:S01]  /*158f0*/  LOP3.LUT P1, RZ, R16, 0x20, RZ, 0xc0, !PT ;  /* 0x0000002010ff7812 */ /* 0x000fe2000782c0ff */
[----:B------:R-:W-:Y:S01]  /*15900*/  IMAD.MOV.U32 R3, RZ, RZ, R14 ;  /* 0x000000ffff037224 */ /* 0x000fe200078e000e */
[----:B------:R-:W-:Y:S01]  /*15910*/  P2R R4, PR, RZ, 0x8 ;  /* 0x00000008ff047803 */ /* 0x000fe20000000000 */
[----:B------:R-:W-:-:S10]  /*15920*/  IMAD R21, R21, 0x2, R17 ;  /* 0x0000000215157824 */ /* 0x000fd400078e0211 */
[----:B------:R-:W-:Y:S05]  /*15930*/  WARPSYNC.COLLECTIVE R15, `(.L_x_5100) ;  /* 0x000000000f087348 */ /* 0x000fea0003c00000 */
[----:B------:R0:W1:Y:S02]  /*15940*/  SHFL.IDX P6, R14, R13, R12, R11 ;  /* 0x0000000c0d0e7389 */ /* 0x00006400000c000b */
[----:B01----:R-:W-:Y:S01]  /*15950*/  ENDCOLLECTIVE ;  /* 0x000000000000791b */ /* 0x003fe20003800000 */
.L_x_5100:
[----:B------:R-:W-:-:S04]  /*15960*/  LOP3.LUT P3, RZ, R16, 0x10, RZ, 0xc0, !PT ;  /* 0x0000001010ff7812 */ /* 0x000fc8000786c0ff */
[----:B------:R-:W-:Y:S01]  /*15970*/  P2R R5, PR, RZ, 0x8 ;  /* 0x00000008ff057803 */ /* 0x000fe20000000000 */
        /* <DEDUP_REMOVED lines=13> */
.L_x_5101:
        /* <DEDUP_REMOVED lines=17> */
.L_x_5102:
        /* <DEDUP_REMOVED lines=17> */
.L_x_5103:
        /* <DEDUP_REMOVED lines=14> */
.L_x_5104:
[----:B------:R-:W-:Y:S02]  /*15d50*/  IMAD.MOV.U32 R13, RZ, RZ, R20 ;  /* 0x000000ffff0d7224 */ /* 0x000fe400078e0014 */
[----:B------:R-:W-:Y:S02]  /*15d60*/  IMAD.MOV.U32 R12, RZ, RZ, 0x3 ;  /* 0x00000003ff0c7424 */ /* 0x000fe400078e00ff */
[----:B------:R-:W-:Y:S01]  /*15d70*/  IMAD.MOV.U32 R2, RZ, RZ, R14 ;  /* 0x000000ffff027224 */ /* 0x000fe200078e000e */
[----:B------:R-:W-:-:S04]  /*15d80*/  LOP3.LUT P6, RZ, R16, 0x20, RZ, 0xc0, !PT ;  /* 0x0000002010ff7812 */ /* 0x000fc800078cc0ff */
[----:B------:R-:W-:-:S04]  /*15d90*/  IADD3 R2, P2, R2, R0, RZ ;  /* 0x0000000002027210 */ /* 0x000fc80007f5e0ff */
[----:B------:R-:W-:Y:S02]  /*15da0*/  IADD3.X R3, RZ, R3, RZ, P2, !PT ;  /* 0x00000003ff037210 */ /* 0x000fe400017fe4ff */
[----:B------:R-:W-:-:S03]  /*15db0*/  LOP3.LUT P2, RZ, R16, 0x40, RZ, 0xc0, !PT ;  /* 0x0000004010ff7812 */ /* 0x000fc6000784c0ff */
[----:B------:R-:W-:Y:S01]  /*15dc0*/  @!PT LDS RZ, [RZ] ;  /* 0x00000000fffff984 */ /* 0x000fe20000000800 */
[----:B------:R-:W-:Y:S01]  /*15dd0*/  @!PT LDS RZ, [RZ] ;  /* 0x00000000fffff984 */ /* 0x000fe20000000800 */
[----:B------:R-:W-:Y:S01]  /*15de0*/  @!PT LDS RZ, [RZ] ;  /* 0x00000000fffff984 */ /* 0x000fe20000000800 */
[----:B------:R0:W-:Y:S01]  /*15df0*/  LDGSTS.E.BYPASS.LTC128B.128 [R21+0x1400], desc[UR52][R2.64], !P3 ;  /* 0x0140000002157fae */ /* 0x0001e2000d901d74 */
[----:B------:R-:W-:-:S09]  /*15e00*/  ISETP.NE.AND P3, PT, R5, RZ, PT ;  /* 0x000000ff0500720c */ /* 0x000fd20003f65270 */
[----:B------:R0:W-:Y:S04]  /*15e10*/  LDGSTS.E.BYPASS.LTC128B.128 [R21+0x3400], desc[UR52][R2.64+0x80], !P2 ;  /* 0x0340008002157fae */ /* 0x0001e8000d101d74 */
[----:B------:R0:W-:Y:S02]  /*15e20*/  LDGSTS.E.BYPASS.LTC128B.128 [R21+0x5400], desc[UR52][R2.64+0x100], !P6 ;  /* 0x0540010002157fae */ /* 0x0001e4000f101d74 */
[----:B0-----:R-:W-:Y:S05]  /*15e30*/  WARPSYNC.COLLECTIVE R15, `(.L_x_5105) ;  /* 0x000000000f087348 */ /* 0x001fea0003c00000 */
[----:B------:R1:W2:Y:S02]  /*15e40*/  SHFL.IDX P6, R14, R13, R12, R11 ;  /* 0x0000000c0d0e7389 */ /* 0x0002a400000c000b */
[----:B012---:R-:W-:Y:S01]  /*15e50*/  ENDCOLLECTIVE ;  /* 0x000000000000791b */ /* 0x007fe20003800000 */
.L_x_5105:
[----:B------:R-:W-:Y:S01]  /*15e60*/  @!PT LDS RZ, [RZ] ;  /* 0x00000000fffff984 */ /* 0x000fe20000000800 */
[----:B------:R-:W-:Y:S01]  /*15e70*/  @!PT LDS RZ, [RZ] ;  /* 0x00000000fffff984 */ /* 0x000fe20000000800 */
[----:B------:R-:W-:Y:S01]  /*15e80*/  @!PT LDS RZ, [RZ] ;  /* 0x00000000fffff984 */ /* 0x000fe20000000800 */
[----:B------:R0:W-:Y:S01]  /*15e90*/  LDGSTS.E.BYPASS.LTC128B.128 [R21+0x7400], desc[UR52][R2.64+0x180], !P3 ;  /* 0x0740018002157fae */ /* 0x0001e2000d901d74 */
[----:B------:R-:W-:-:S03]  /*15ea0*/  ISETP.NE.AND P3, PT, R4, RZ, PT ;  /* 0x000000ff0400720c */ /* 0x000fc60003f65270 */
        /* <DEDUP_REMOVED lines=9> */
.L_x_5106:
[----:B------:R-:W-:Y:S05]  /*15f40*/  BRA `(.L_x_5107) ;  /* 0xffffffd4000c7947 */ /* 0x000fea000383ffff */
.L_x_5035:
[----:B------:R-:W-:Y:S01]  /*15f50*/  BSSY B0, `(.L_x_5108) ;  /* 0x0000008000007945 */ /* 0x000fe20003800000 */
[----:B------:R-:W-:Y:S02]  /*15f60*/  IMAD.MOV.U32 R13, RZ, RZ, R33 ;  /* 0x000000ffff0d7224 */ /* 0x000fe400078e0021 */
[----:B------:R-:W-:Y:S02]  /*15f70*/  IMAD.MOV.U32 R12, RZ, RZ, RZ ;  /* 0x000000ffff0c7224 */ /* 0x000fe400078e00ff */
[----:B------:R-:W-:Y:S02]  /*15f80*/  IMAD.MOV.U32 R11, RZ, RZ, 0x1f ;  /* 0x0000001fff0b7424 */ /* 0x000fe400078e00ff */
[----:B------:R-:W-:-:S07]  /*15f90*/  IMAD.MOV.U32 R15, RZ, RZ, -0x1 ;  /* 0xffffffffff0f7424 */ /* 0x000fce00078e00ff */
[----:B01---5:R-:W-:Y:S05]  /*15fa0*/  WARPSYNC.COLLECTIVE R15, `(.L_x_5109) ;  /* 0x000000000f087348 */ /* 0x023fea0003c00000 */
[----:B------:R2:W3:Y:S02]  /*15fb0*/  SHFL.IDX P6, R14, R13, R12, R11 ;  /* 0x0000000c0d0e7389 */ /* 0x0004e400000c000b */
[----:B0123-5:R-:W-:Y:S01]  /*15fc0*/  ENDCOLLECTIVE ;  /* 0x000000000000791b */ /* 0x02ffe20003800000 */
.L_x_5109:
[----:B------:R-:W-:Y:S05]  /*15fd0*/  BSYNC B0 ;  /* 0x0000000000007941 */ /* 0x000fea0003800000 */
.L_x_5108:
[----:B------:R-:W-:Y:S05]  /*15fe0*/  BRA `(.L_x_5110) ;  /* 0xffffffd800107947 */ /* 0x000fea000383ffff */
.L_x_5038:
[----:B---3--:R3:W4:Y:S02]  /*15ff0*/  SYNCS.PHASECHK.TRANS64.TRYWAIT P0, [R7+URZ+0x28c20], R0 ;  /* 0x028c2000070075a7 */ /* 0x008724000800017f */
[----:B----4-:R-:W-:Y:S05]  /*16000*/  @!P0 NANOSLEEP.SYNCS 0x989680 ;  /* 0x009896800000895d */ /* 0x010fea0003900000 */
[----:B------:R-:W4:Y:S02]  /*16010*/  @!P0 SYNCS.PHASECHK.TRANS64 P0, [R7+URZ+0x28c20], R0 ;  /* 0x028c2000070085a7 */ /* 0x000f24000800007f */
[----:B----4-:R-:W-:Y:S05]  /*16020*/  @!P0 BRA `(.L_x_5038) ;  /* 0xfffffffc00f08947 */ /* 0x010fea000383ffff */
[----:B------:R-:W-:Y:S05]  /*16030*/  BRA `(.L_x_5111) ;  /* 0xffffffd800587947 */ /* 0x000fea000383ffff */
.L_x_5039:
[----:B------:R-:W4:Y:S01]  /*16040*/  S2R R2, SR_TID.X ;  /* 0x0000000000027919 */ /* 0x000f220000002100 */
[----:B------:R-:W-:Y:S01]  /*16050*/  BSSY B0, `(.L_x_5112) ;  /* 0x000000a000007945 */ /* 0x000fe20003800000 */
[----:B------:R-:W-:Y:S02]  /*16060*/  IMAD.MOV.U32 R12, RZ, RZ, RZ ;  /* 0x000000ffff0c7224 */ /* 0x000fe400078e00ff */
[----:B------:R-:W-:Y:S02]  /*16070*/  IMAD.MOV.U32 R11, RZ, RZ, 0x1f ;  /* 0x0000001fff0b7424 */ /* 0x000fe400078e00ff */
[----:B------:R-:W-:Y:S01]  /*16080*/  IMAD.MOV.U32 R15, RZ, RZ, -0x1 ;  /* 0xffffffffff0f7424 */ /* 0x000fe200078e00ff */
[----:B----4-:R-:W-:-:S04]  /*16090*/  SHF.R.U32.HI R2, RZ, 0x5, R2 ;  /* 0x00000005ff027819 */ /* 0x010fc80000011602 */
[----:B------:R-:W-:-:S05]  /*160a0*/  LOP3.LUT R2, R2, 0x3, RZ, 0xc0, !PT ;  /* 0x0000000302027812 */ /* 0x000fca00078ec0ff */
[----:B------:R-:W-:-:S07]  /*160b0*/  IMAD.MOV.U32 R13, RZ, RZ, R2 ;  /* 0x000000ffff0d7224 */ /* 0x000fce00078e0002 */
[----:B0123-5:R-:W-:Y:S05]  /*160c0*/  WARPSYNC.COLLECTIVE R15, `(.L_x_5113) ;  /* 0x000000000f087348 */ /* 0x02ffea0003c00000 */
[----:B------:R4:W0:Y:S02]  /*160d0*/  SHFL.IDX P6, R14, R13, R12, R11 ;  /* 0x0000000c0d0e7389 */ /* 0x00082400000c000b */
[----:B012345:R-:W-:Y:S01]  /*160e0*/  ENDCOLLECTIVE ;  /* 0x000000000000791b */ /* 0x03ffe20003800000 */
.L_x_5113:
[----:B------:R-:W-:Y:S05]  /*160f0*/  BSYNC B0 ;  /* 0x0000000000007941 */ /* 0x000fea0003800000 */
.L_x_5112:
[----:B------:R-:W-:Y:S05]  /*16100*/  BRA `(.L_x_5114) ;  /* 0xffffffd800407947 */ /* 0x000fea000383ffff */
.L_x_5042:
[----:B------:R-:W-:Y:S01]  /*16110*/  BSSY B1, `(.L_x_5115) ;  /* 0x0000006000017945 */ /* 0x000fe20003800000 */
[----:B------:R-:W-:-:S07]  /*16120*/  IMAD.MOV.U32 R15, RZ, RZ, -0x1 ;  /* 0xffffffffff0f7424 */ /* 0x000fce00078e00ff */
[----:B0123-5:R-:W-:Y:S05]  /*16130*/  WARPSYNC.COLLECTIVE R15, `(.L_x_5116) ;  /* 0x000000000f0c7348 */ /* 0x02ffea0003c00000 */
[----:B------:R-:W-:Y:S02]  /*16140*/  ELECT P6, UR62, PT ;  /* 0x00000000003e782f */ /* 0x000fe400038c0000 */
[----:B------:R-:W-:Y:S01]  /*16150*/  MOV R14, UR62 ;  /* 0x0000003e000e7c02 */ /* 0x000fe20008000f00 */
[----:B0123-5:R-:W-:Y:S10]  /*16160*/  ENDCOLLECTIVE ;  /* 0x000000000000791b */ /* 0x02fff40003800000 */
.L_x_5116:
[----:B------:R-:W-:Y:S05]  /*16170*/  BSYNC B1 ;  /* 0x0000000000017941 */ /* 0x000fea0003800000 */
.L_x_5115:
[----:B------:R-:W-:Y:S05]  /*16180*/  BRA `(.L_x_5117) ;  /* 0xffffffd800387947 */ /* 0x000fea000383ffff */
.L_x_5044:
[----:B---3--:R3:W4:Y:S02]  /*16190*/  SYNCS.PHASECHK.TRANS64.TRYWAIT P1, [R5+URZ+0x28c40], R0 ;  /* 0x028c4000050075a7 */ /* 0x008724000802017f */
[----:B----4-:R-:W-:Y:S05]  /*161a0*/  @!P1 NANOSLEEP.SYNCS 0x989680 ;  /* 0x009896800000995d */ /* 0x010fea0003900000 */
[----:B------:R-:W4:Y:S02]  /*161b0*/  @!P1 SYNCS.PHASECHK.TRANS64 P1, [R5+URZ+0x28c40], R0 ;  /* 0x028c4000050095a7 */ /* 0x000f24000802007f */
[----:B----4-:R-:W-:Y:S05]  /*161c0*/  @!P1 BRA `(.L_x_5044) ;  /* 0xfffffffc00f09947 */ /* 0x010fea000383ffff */
[----:B------:R-:W-:Y:S05]  /*161d0*/  BRA `(.L_x_5118) ;  /* 0xffffffd800587947 */ /* 0x000fea000383ffff */
.L_x_5046:
[----:B----4-:R4:W0:Y:S02]  /*161e0*/  SYNCS.PHASECHK.TRANS64.TRYWAIT P1, [R3+URZ+0x28c40], R2 ;  /* 0x028c4002030075a7 */ /* 0x010824000802017f */
[----:B0-----:R-:W-:Y:S05]  /*161f0*/  @!P1 NANOSLEEP.SYNCS 0x989680 ;  /* 0x009896800000995d */ /* 0x001fea0003900000 */
[----:B------:R-:W0:Y:S02]  /*16200*/  @!P1 SYNCS.PHASECHK.TRANS64 P1, [R3+URZ+0x28c40], R2 ;  /* 0x028c4002030095a7 */ /* 0x000e24000802007f */
[----:B0-----:R-:W-:Y:S05]  /*16210*/  @!P1 BRA `(.L_x_5046) ;  /* 0xfffffffc00f09947 */ /* 0x001fea000383ffff */
[----:B------:R-:W-:Y:S05]  /*16220*/  BRA `(.L_x_5119) ;  /* 0xffffffd800647947 */ /* 0x000fea000383ffff */
.L_x_5048:
[----:B------:R0:W0:Y:S02]  /*16230*/  SYNCS.PHASECHK.TRANS64.TRYWAIT P1, [R5+URZ+0x28c60], R0 ;  /* 0x028c6000050075a7 */ /* 0x000024000802017f */
[----:B0-----:R-:W-:Y:S05]  /*16240*/  @!P1 NANOSLEEP.SYNCS 0x989680 ;  /* 0x009896800000995d */ /* 0x001fea0003900000 */
[----:B------:R-:W0:Y:S02]  /*16250*/  @!P1 SYNCS.PHASECHK.TRANS64 P1, [R5+URZ+0x28c60], R0 ;  /* 0x028c6000050095a7 */ /* 0x000e24000802007f */
[----:B0-----:R-:W-:Y:S05]  /*16260*/  @!P1 BRA `(.L_x_5048) ;  /* 0xfffffffc00f09947 */ /* 0x001fea000383ffff */
[----:B------:R-:W-:Y:S05]  /*16270*/  BRA `(.L_x_5120) ;  /* 0xffffffd800607947 */ /* 0x000fea000383ffff */
.L_x_5121:
        /* <DEDUP_REMOVED lines=16> */
.L_x_15536:


//--------------------- .text._ZN7cutlass13device_kernelIN5flash11enable_sm90INS1_16FlashAttnFwdSm90INS1_25CollectiveMainloopFwdSm90ILi2EN4cute5tupleIJNS5_1CILi1EEES8_S8_EEENS6_IJNS7_ILi64EEESA_SA_EEELi512ENS_10bfloat16_tEfNS_4arch4Sm90ELb0ELb1ELb0ELb0ELb1ELb0ELb1ELb0ELb0ELb1ELb0ELb0EEENS1_21CollectiveEpilogueFwdINS6_IJSA_NS7_ILi512EEESA_EEES9_SC_SE_Li256ELb0ELb1ELb0ELb0EEENS1_30DynamicPersistentTileSchedulerILi256ELi128ELb0ELb1ELb1EEEEEEEEEvNT_6ParamsE --------------------------
	.section	.text._ZN7cutlass13device_kernelIN5flash11enable_sm90INS1_16FlashAttnFwdSm90INS1_25CollectiveMainloopFwdSm90ILi2EN4cute5tupleIJNS5_1CILi1EEES8_S8_EEENS6_IJNS7_ILi64EEESA_SA_EEELi512ENS_10bfloat16_tEfNS_4arch4Sm90ELb0ELb1ELb0ELb0ELb1ELb0ELb1ELb0ELb0ELb1ELb0ELb0EEENS1_21CollectiveEpilogueFwdINS6_IJSA_NS7_ILi512EEESA_EEES9_SC_SE_Li256ELb0ELb1ELb0ELb0EEENS1_30DynamicPersistentTileSchedulerILi256ELi128ELb0ELb1ELb1EEEEEEEEEvNT_6ParamsE,"ax",@progbits
	.align	128
.text._ZN7cutlass13device_kernelIN5flash11enable_sm90INS1_16FlashAttnFwdSm90INS1_25CollectiveMainloopFwdSm90ILi2EN4cute5tupleIJNS5_1CILi1EEES8_S8_EEENS6_IJNS7_ILi64EEESA_SA_EEELi512ENS_10bfloat16_tEfNS_4arch4Sm90ELb0ELb1ELb0ELb0ELb1ELb0ELb1ELb0ELb0ELb1ELb0ELb0EEENS1_21CollectiveEpilogueFwdINS6_IJSA_NS7_ILi512EEESA_EEES9_SC_SE_Li256ELb0ELb1ELb0ELb0EEENS1_30DynamicPersistentTileSchedulerILi256ELi128ELb0ELb1ELb1EEEEEEEEEvNT_6ParamsE:
        .type           _ZN7cutlass13device_kernelIN5flash11enable_sm90INS1_16FlashAttnFwdSm90INS1_25CollectiveMainloopFwdSm90ILi2EN4cute5tupleIJNS5_1CILi1EEES8_S8_EEENS6_IJNS7_ILi64EEESA_SA_EEELi512ENS_10bfloat16_tEfNS_4arch4Sm90ELb0ELb1ELb0ELb0ELb1ELb0ELb1ELb0ELb0ELb1ELb0ELb0EEENS1_21CollectiveEpilogueFwdINS6_IJSA_NS7_ILi512EEESA_EEES9_SC_SE_Li256ELb0ELb1ELb0ELb0EEENS1_30DynamicPersistentTileSchedulerILi256ELi128ELb0ELb1ELb1EEEEEEEEEvNT_6ParamsE,@function
        .size           _ZN7cutlass13device_kernelIN5flash11enable_sm90INS1_16FlashAttnFwdSm90INS1_25CollectiveMainloopFwdSm90ILi2EN4cute5tupleIJNS5_1CILi1EEES8_S8_EEENS6_IJNS7_ILi64EEESA_SA_EEELi512ENS_10bfloat16_tEfNS_4arch4Sm90ELb0ELb1ELb0ELb0ELb1ELb0ELb1ELb0ELb0ELb1ELb0ELb0EEENS1_21CollectiveEpilogueFwdINS6_IJSA_NS7_ILi512EEESA_EEES9_SC_SE_Li256ELb0ELb1ELb0ELb0EEENS1_30DynamicPersistentTileSchedulerILi256ELi128ELb0ELb1ELb1EEEEEEEEEvNT_6ParamsE,(.L_x_15537 - _ZN7cutlass13device_kernelIN5flash11enable_sm90INS1_16FlashAttnFwdSm90INS1_25CollectiveMainloopFwdSm90ILi2EN4cute5tupleIJNS5_1CILi1EEES8_S8_EEENS6_IJNS7_ILi64EEESA_SA_EEELi512ENS_10bfloat16_tEfNS_4arch4Sm90ELb0ELb1ELb0ELb0ELb1ELb0ELb1ELb0ELb0ELb1ELb0ELb0EEENS1_21CollectiveEpilogueFwdINS6_IJSA_NS7_ILi512EEESA_EEES9_SC_SE_Li256ELb0ELb1ELb0ELb0EEENS1_30DynamicPersistentTileSchedulerILi256ELi128ELb0ELb1ELb1EEEEEEEEEvNT_6ParamsE)
        .other          _ZN7cutlass13device_kernelIN5flash11enable_sm90INS1_16FlashAttnFwdSm90INS1_25CollectiveMainloopFwdSm90ILi2EN4cute5tupleIJNS5_1CILi1EEES8_S8_EEENS6_IJNS7_ILi64EEESA_SA_EEELi512ENS_10bfloat16_tEfNS_4arch4Sm90ELb0ELb1ELb0ELb0ELb1ELb0ELb1ELb0ELb0ELb1ELb0ELb0EEENS1_21CollectiveEpilogueFwdINS6_IJSA_NS7_ILi512EEESA_EEES9_SC_SE_Li256ELb0ELb1ELb0ELb0EEENS1_30DynamicPersistentTileSchedulerILi256ELi128ELb0ELb1ELb1EEEEEEEEEvNT_6ParamsE,@"STO_CUDA_ENTRY STV_DEFAULT"
_ZN7cutlass13device_kernelIN5flash11enable_sm90INS1_16FlashAttnFwdSm90INS1_25CollectiveMainloopFwdSm90ILi2EN4cute5tupleIJNS5_1CILi1EEES8_S8_EEENS6_IJNS7_ILi64EEESA_SA_EEELi512ENS_10bfloat16_tEfNS_4arch4Sm90ELb0ELb1ELb0ELb0ELb1ELb0ELb1ELb0ELb0ELb1ELb0ELb0EEENS1_21CollectiveEpilogueFwdINS6_IJSA_NS7_ILi512EEESA_EEES9_SC_SE_Li256ELb0ELb1ELb0ELb0EEENS1_30DynamicPersistentTileSchedulerILi256ELi128ELb0ELb1ELb1EEEEEEEEEvNT_6ParamsE:
        /* <DEDUP_REMOVED lines=43> */
.L_x_5122:
        /* <DEDUP_REMOVED lines=22> */
.L_x_5123:
        /* <DEDUP_REMOVED lines=18> */
.L_x_5124:
        /* <DEDUP_REMOVED lines=22> */
.L_x_5125:
[----:B------:R-:W5:Y:S01]  /*0690*/  SHFL.IDX PT, R2, R0, RZ, 0x1f ;  /* 0x00001fff00027589 */ /* 0x000f6200000e0000 */
[----:B0-----:R-:W-:Y:S01]  /*06a0*/  R2UR UR4, R3 ;  /* 0x00000000030472ca */ /* 0x001fe200000e0000 */
[----:B------:R-:W-:-:S12]  /*06b0*/  NOP ;  /* 0x0000000000007918 */ /* 0x000fd80000000000 */
[----:B------:R-:W-:-:S05]  /*06c0*/  IMAD.U32 R4, RZ, RZ, UR4 ;  /* 0x00000004ff047e24 */ /* 0x000fca000f8e00ff */
[----:B------:R0:W-:Y:S01]  /*06d0*/  STL [R1+0x410], R4 ;  /* 0x0004100401007387 */ /* 0x0001e20000100800 */
[----:B-----5:R-:W-:-:S13]  /*06e0*/  ISETP.NE.AND P0, PT, R2, RZ, PT ;  /* 0x000000ff0200720c */ /* 0x020fda0003f05270 */
[----:B0-----:R-:W-:Y:S05]  /*06f0*/  @P0 BRA `(.L_x_5126) ;  /* 0x0000000000480947 */ /* 0x001fea0003800000 */
        /* <DEDUP_REMOVED lines=18> */
.L_x_5126:
[----:B0-----:R-:W-:Y:S01]  /*0820*/  R2UR UR4, R4 ;  /* 0x00000000040472ca */ /* 0x001fe200000e0000 */
[----:B------:R-:W-:Y:S01]  /*0830*/  UMOV UR61, 0x1 ;  /* 0x00000001003d7882 */ /* 0x000fe20000000000 */
[----:B------:R-:W-:Y:S01]  /*0840*/  NOP ;  /* 0x0000000000007918 */ /* 0x000fe20000000000 */
[----:B------:R-:W-:-:S10]  /*0850*/  ULDC.64 UR36, c[0x0][0x208] ;  /* 0x0000820000247ab9 */ /* 0x000fd40000000a00 */
[----:B------:R-:W-:-:S03]  /*0860*/  UISETP.NE.AND UP0, UPT, UR4, URZ, UPT ;  /* 0x0000003f0400728c */ /* 0x000fc6000bf05270 */
[----:B------:R-:W-:Y:S01]  /*0870*/  ULDC UR4, c[0x0][0x20] ;  /* 0x0000080000047ab9 */ /* 0x000fe20000000800 */
[----:B------:R-:W-:Y:S01]  /*0880*/  USEL UR61, UR61, 0x2, !UP0 ;  /* 0x000000023d3d7887 */ /* 0x000fe2000c000000 */
[----:B-1234-:R-:W-:Y:S01]  /*0890*/  BAR.SYNC.DEFER_BLOCKING 0x0 ;  /* 0x0000000000007b1d */ /* 0x01efe20000010000 */
[----:B------:R-:W-:Y:S02]  /*08a0*/  PLOP3.LUT P1, PT, PT, PT, UP0, 0x80, 0x0 ;  /* 0x000000000000781c */ /* 0x000fe40003f2f008 */
[----:B------:R-:W-:-:S03]  /*08b0*/  IADD3 R2, P0, R1, UR4, RZ ;  /* 0x0000000401027c10 */ /* 0x000fc6000ff1e0ff */
[----:B------:R-:W-:Y:S02]  /*08c0*/  ULDC UR4, c[0x0][0x24] ;  /* 0x0000090000047ab9 */ /* 0x000fe40000000800 */
[----:B------:R-:W-:-:S06]  /*08d0*/  IMAD.X R18, RZ, RZ, UR4, P0 ;  /* 0x00000004ff127e24 */ /* 0x000fcc00080e06ff */
[----:B------:R-:W-:Y:S05]  /*08e0*/  @!P1 BRA `(.L_x_5127) ;  /* 0x0000023800509947 */ /* 0x000fea0003800000 */
.L_x_5128:
[----:B------:R-:W-:-:S08]  /*08f0*/  NOP ;  /* 0x0000000000007918 */ /* 0x000fd00000000000 */
[----:B------:R-:W0:Y:S02]  /*0900*/  USETMAXREG.TRY_ALLOC.CTAPOOL UP0, 0xe8 ;  /* 0x000000e8000079c8 */ /* 0x000e240008000600 */
[----:B0-----:R-:W-:-:S13]  /*0910*/  PLOP3.LUT P0, PT, PT, PT, UP0, 0x80, 0x0 ;  /* 0x000000000000781c */ /* 0x001fda0003f0f008 */
[----:B------:R-:W-:Y:S05]  /*0920*/  @!P0 BRA `(.L_x_5128) ;  /* 0xfffffffc00f08947 */ /* 0x000fea000383ffff */
[----:B------:R-:W0:Y:S01]  /*0930*/  S2R R3, SR_TID.X ;  /* 0x0000000000037919 */ /* 0x000e220000002100 */
[----:B------:R-:W1:Y:S08]  /*0940*/  S2UR UR5, SR_CTAID.X ;  /* 0x00000000000579c3 */ /* 0x000e700000002500 */
[----:B------:R-:W-:Y:S06]  /*0950*/  BAR.ARV 0x4, 0x180 ;  /* 0x0106000000007b1d */ /* 0x000fec0000002000 */
[----:B------:R-:W-:-:S02]  /*0960*/  IADD3 R210, P1, R2, 0x1c0, RZ ;  /* 0x000001c002d27810 */ /* 0x000fc40007f3e0ff */
[----:B------:R-:W-:Y:S01]  /*0970*/  IADD3 R212, P2, R2, 0x1cc, RZ ;  /* 0x000001cc02d47810 */ /* 0x000fe20007f5e0ff */
[----:B------:R2:W-:Y:S02]  /*0980*/  STL.64 [R1+0x1c0], RZ ;  /* 0x0001c0ff01007387 */ /* 0x0005e40000100a00 */
[--C-:B------:R-:W-:Y:S02]  /*0990*/  IMAD.X R207, RZ, RZ, R18.reuse, P1 ;  /* 0x000000ffffcf7224 */ /* 0x100fe400008e0612 */
[----:B------:R2:W-:Y:S01]  /*09a0*/  STL [R1+0x1c8], RZ ;  /* 0x0001c8ff01007387 */ /* 0x0005e20000100800 */
[----:B------:R-:W-:-:S03]  /*09b0*/  IMAD.X R211, RZ, RZ, R18, P2 ;  /* 0x000000ffffd37224 */ /* 0x000fc600010e0612 */
[----:B------:R2:W-:Y:S01]  /*09c0*/  STL [R1+0x1cc], RZ ;  /* 0x0001ccff01007387 */ /* 0x0005e20000100800 */
[----:B0-----:R-:W-:-:S04]  /*09d0*/  LOP3.LUT R0, R3, 0xffffff80, RZ, 0xc0, !PT ;  /* 0xffffff8003007812 */ /* 0x001fc800078ec0ff */
[----:B------:R-:W-:Y:S02]  /*09e0*/  ISETP.NE.AND P0, PT, R0, 0x80, PT ;  /* 0x000000800000780c */ /* 0x000fe40003f05270 */
[----:B------:R-:W1:Y:S11]  /*09f0*/  LDC R0, c[0x0][0xd38] ;  /* 0x00034e00ff007b82 */ /* 0x000e760000000800 */
[----:B------:R-:W-:Y:S06]  /*0a00*/  @!P0 BAR.ARV 0x8, 0x100 ;  /* 0x0204000000008b1d */ /* 0x000fec0000002000 */
[----:B------:R-:W-:-:S13]  /*0a10*/  ISETP.GE.U32.AND P0, PT, R3, 0x100, PT ;  /* 0x000001000300780c */ /* 0x000fda0003f06070 */
[----:B------:R-:W-:Y:S06]  /*0a20*/  @P0 BAR.ARV 0xf, 0x100 ;  /* 0x03c4000000000b1d */ /* 0x000fec0000002000 */
[----:B-1----:R-:W-:-:S13]  /*0a30*/  ISETP.LE.AND P0, PT, R0, UR5, PT ;  /* 0x0000000500007c0c */ /* 0x002fda000bf03270 */
[----:B--2---:R-:W-:Y:S05]  /*0a40*/  @P0 EXIT ;  /* 0x000000000000094d */ /* 0x004fea0003800000 */
[----:B------:R-:W0:Y:S01]  /*0a50*/  S2R R7, SR_CgaCtaId ;  /* 0x0000000000077919 */ /* 0x000e220000008800 */
[----:B------:R-:W-:Y:S01]  /*0a60*/  VIADD R204, R3, 0xffffff80 ;  /* 0xffffff8003cc7836 */ /* 0x000fe20000000000 */
[----:B------:R-:W-:Y:S01]  /*0a70*/  MOV R0, 0x400 ;  /* 0x0000040000007802 */ /* 0x000fe20000000f00 */
[----:B------:R-:W1:Y:S01]  /*0a80*/  S2UR UR4, SR_SWINHI ;  /* 0x00000000000479c3 */ /* 0x000e620000002f00 */
[----:B------:R-:W-:Y:S02]  /*0a90*/  ULOP3.LUT UR6, UR61, 0x1, URZ, 0xfc, !UPT ;  /* 0x000000013d067892 */ /* 0x000fe4000f8efc3f */
[----:B------:R-:W-:-:S04]  /*0aa0*/  SHF.R.S32.HI R3, RZ, 0x1f, R204 ;  /* 0x0000001fff037819 */ /* 0x000fc800000114cc */
[CC--:B------:R-:W-:Y:S02]  /*0ab0*/  LEA.HI R6, R3.reuse, R204.reuse, RZ, 0x7 ;  /* 0x000000cc03067211 */ /* 0x0c0fe400078f38ff */
[CC--:B------:R-:W-:Y:S02]  /*0ac0*/  LEA.HI R4, R3.reuse, R204.reuse, RZ, 0x5 ;  /* 0x000000cc03047211 */ /* 0x0c0fe400078f28ff */
[----:B------:R-:W-:Y:S02]  /*0ad0*/  LOP3.LUT R5, R6, 0xffffff80, RZ, 0xc0, !PT ;  /* 0xffffff8006057812 */ /* 0x000fe400078ec0ff */
[--C-:B------:R-:W-:Y:S02]  /*0ae0*/  SHF.R.S32.HI R214, RZ, 0x5, R4.reuse ;  /* 0x00000005ffd67819 */ /* 0x100fe40000011404 */
[----:B------:R-:W-:Y:S01]  /*0af0*/  SHF.R.S32.HI R9, RZ, 0x1f, R4 ;  /* 0x0000001fff097819 */ /* 0x000fe20000011404 */
[----:B------:R-:W-:Y:S01]  /*0b00*/  IMAD.IADD R8, R204, 0x1, -R5 ;  /* 0x00000001cc087824 */ /* 0x000fe200078e0a05 */
[----:B------:R-:W-:-:S02]  /*0b10*/  LEA.HI R5, R3, R204, RZ, 0x2 ;  /* 0x000000cc03057211 */ /* 0x000fc400078f10ff */
[----:B------:R-:W-:Y:S02]  /*0b20*/  LEA.HI R9, R9, R214, RZ, 0x2 ;  /* 0x000000d609097211 */ /* 0x000fe400078f10ff */
[----:B------:R-:W-:Y:S02]  /*0b30*/  SHF.R.S32.HI R11, RZ, 0x1f, R8 ;  /* 0x0000001fff0b7819 */ /* 0x000fe40000011408 */
[----:B------:R-:W-:Y:S02]  /*0b40*/  LOP3.LUT R15, R5, 0xfffffffc, RZ, 0xc0, !PT ;  /* 0xfffffffc050f7812 */ /* 0x000fe400078ec0ff */
[----:B------:R-:W-:Y:S02]  /*0b50*/  LEA.HI R4, R11, R8, RZ, 0x2 ;  /* 0x000000080b047211 */ /* 0x000fe400078f10ff */
[----:B------:R-:W-:Y:S01]  /*0b60*/  SHF.R.S32.HI R205, RZ, 0x7, R6 ;  /* 0x00000007ffcd7819 */ /* 0x000fe20000011406 */
[----:B------:R-:W-:Y:S01]  /*0b70*/  IMAD.IADD R15, R204, 0x1, -R15 ;  /* 0x00000001cc0f7824 */ /* 0x000fe200078e0a0f */
[----:B0-----:R-:W-:-:S02]  /*0b80*/  LEA R0, R7, R0, 0x18 ;  /* 0x0000000007007211 */ /* 0x001fc400078ec0ff */
[--C-:B------:R-:W-:Y:S02]  /*0b90*/  SHF.R.S32.HI R10, RZ, 0x2, R4.reuse ;  /* 0x00000002ff0a7819 */ /* 0x100fe40000011404 */
[----:B------:R-:W-:Y:S02]  /*0ba0*/  R2UR UR44, R0 ;  /* 0x00000000002c72ca */ /* 0x000fe400000e0000 */
[----:B------:R-:W-:Y:S02]  /*0bb0*/  LEA.HI R0, R3, R204, RZ, 0x4 ;  /* 0x000000cc03007211 */ /* 0x000fe400078f20ff */
[----:B------:R-:W-:Y:S02]  /*0bc0*/  SHF.R.S32.HI R13, RZ, 0x1f, R4 ;  /* 0x0000001fff0d7819 */ /* 0x000fe40000011404 */
[----:B------:R-:W-:Y:S02]  /*0bd0*/  SHF.R.S32.HI R5, RZ, 0x4, R0 ;  /* 0x00000004ff057819 */ /* 0x000fe40000011400 */
[----:B------:R-:W-:-:S02]  /*0be0*/  LOP3.LUT R215, R0, 0xfffffff0, RZ, 0xc0, !PT ;  /* 0xfffffff000d77812 */ /* 0x000fc400078ec0ff */
[----:B------:R-:W-:Y:S02]  /*0bf0*/  LEA.HI R0, R0, R5, RZ, 0x1 ;  /* 0x0000000500007211 */ /* 0x000fe400078f08ff */
[----:B------:R-:W-:Y:S01]  /*0c00*/  LEA.HI R13, R13, R10, RZ, 0x3 ;  /* 0x0000000a0d0d7211 */ /* 0x000fe200078f18ff */
[----:B------:R-:W-:Y:S01]  /*0c10*/  IMAD.IADD R215, R204, 0x1, -R215 ;  /* 0x00000001ccd77824 */ /* 0x000fe200078e0ad7 */
[----:B------:R-:W-:Y:S01]  /*0c20*/  LOP3.LUT R0, R0, 0x1ffffffe, RZ, 0xc0, !PT ;  /* 0x1ffffffe00007812 */ /* 0x000fe200078ec0ff */
[----:B------:R-:W-:Y:S01]  /*0c30*/  UMOV UR38, UR44 ;  /* 0x0000002c00267c82 */ /* 0x000fe20008000000 */
[----:B-1----:R-:W-:Y:S01]  /*0c40*/  UMOV UR39, UR4 ;  /* 0x0000000400277c82 */ /* 0x002fe20008000000 */
[----:B------:R-:W-:Y:S01]  /*0c50*/  LOP3.LUT R13, R13, 0xfffffff8, RZ, 0xc0, !PT ;  /* 0xfffffff80d0d7812 */ /* 0x000fe200078ec0ff */
[----:B------:R-:W-:Y:S01]  /*0c60*/  IMAD R12, R205, 0x100, R215 ;  /* 0x00000100cd0c7824 */ /* 0x000fe200078e02d7 */
[----:B------:R-:W-:Y:S01]  /*0c70*/  LOP3.LUT R9, R9, 0x3ffffc, RZ, 0xc0, !PT ;  /* 0x003ffffc09097812 */ /* 0x000fe200078ec0ff */
[----:B------:R-:W-:Y:S01]  /*0c80*/  IMAD.IADD R0, R5, 0x1, -R0 ;  /* 0x0000000105007824 */ /* 0x000fe200078e0a00 */
[----:B------:R-:W-:Y:S01]  /*0c90*/  LEA.HI R5, R15, R15, RZ, 0x1 ;  /* 0x0000000f0f057211 */ /* 0x000fe200078f08ff */
[----:B------:R-:W-:Y:S01]  /*0ca0*/  IMAD.IADD R22, R10, 0x1, -R13 ;  /* 0x000000010a167824 */ /* 0x000fe200078e0a0d */
[----:B------:R-:W-:Y:S01]  /*0cb0*/  LEA.HI R3, R3, R204, RZ, 0x3 ;  /* 0x000000cc03037211 */ /* 0x000fe200078f18ff */
[----:B------:R-:W-:Y:S01]  /*0cc0*/  IMAD.IADD R9, R214, 0x1, -R9 ;  /* 0x00000001d6097824 */ /* 0x000fe200078e0a09 */
[----:B------:R-:W-:Y:S01]  /*0cd0*/  LOP3.LUT R10, R5, 0x1ffffffe, RZ, 0xc0, !PT ;  /* 0x1ffffffe050a7812 */ /* 0x000fe200078ec0ff */
[----:B------:R-:W-:Y:S01]  /*0ce0*/  IMAD.SHL.U32 R226, R0, 0x8, RZ ;  /* 0x0000000800e27824 */ /* 0x000fe200078e00ff */
[----:B------:R-:W-:Y:S01]  /*0cf0*/  LOP3.LUT R5, R3, 0xfffffff8, RZ, 0xc0, !PT ;  /* 0xfffffff803057812 */ /* 0x000fe200078ec0ff */
[----:B------:R-:W-:Y:S01]  /*0d00*/  IMAD R17, R9, 0x10, R12 ;  /* 0x0000001009117824 */ /* 0x000fe200078e020c */
[----:B------:R-:W-:Y:S01]  /*0d10*/  LEA.HI R6, R6, R205, RZ, 0x1 ;  /* 0x000000cd06067211 */ /* 0x000fe200078f08ff */
[----:B------:R-:W-:Y:S01]  /*0d20*/  IMAD.IADD R227, R15, 0x1, -R10 ;  /* 0x000000010fe37824 */ /* 0x000fe200078e0a0a */
[----:B------:R-:W-:Y:S01]  /*0d30*/  LEA.HI R11, R11, R8, RZ, 0x5 ;  /* 0x000000080b0b7211 */ /* 0x000fe200078f28ff */
[----:B------:R-:W-:Y:S01]  /*0d40*/  IMAD.IADD R206, R204, 0x1, -R5 ;  /* 0x00000001ccce7824 */ /* 0x000fe200078e0a05 */
[----:B------:R-:W-:Y:S01]  /*0d50*/  LOP3.LUT R9, R4, 0x7ffffffc, RZ, 0xc0, !PT ;  /* 0x7ffffffc04097812 */ /* 0x000fe200078ec0ff */
[----:B------:R-:W-:Y:S01]  /*0d60*/  IMAD.U32 R208, RZ, RZ, UR38 ;  /* 0x00000026ffd07e24 */ /* 0x000fe2000f8e00ff */
[----:B------:R-:W-:Y:S01]  /*0d70*/  LOP3.LUT R6, R6, 0xfffffe, RZ, 0xc0, !PT ;  /* 0x00fffffe06067812 */ /* 0x000fe200078ec0ff */
[----:B------:R-:W-:Y:S01]  /*0d80*/  IMAD.SHL.U32 R192, R206, 0x8, RZ ;  /* 0x00000008cec07824 */ /* 0x000fe200078e00ff */
[----:B------:R-:W-:Y:S01]  /*0d90*/  SHF.R.S32.HI R11, RZ, 0x5, R11 ;  /* 0x00000005ff0b7819 */ /* 0x000fe2000001140b */
[----:B------:R-:W-:Y:S01]  /*0da0*/  IMAD.IADD R9, R8, 0x1, -R9 ;  /* 0x0000000108097824 */ /* 0x000fe200078e0a09 */
[----:B------:R-:W-:Y:S01]  /*0db0*/  SHF.R.S32.HI R195, RZ, 0x3, R3 ;  /* 0x00000003ffc37819 */ /* 0x000fe20000011403 */
[----:B------:R-:W-:Y:S01]  /*0dc0*/  IMAD.IADD R6, R205, 0x1, -R6 ;  /* 0x00000001cd067824 */ /* 0x000fe200078e0a06 */
[----:B------:R-:W-:Y:S01]  /*0dd0*/  UMOV UR4, UR5 ;  /* 0x0000000500047c82 */ /* 0x000fe20008000000 */
[----:B------:R-:W-:-:S02]  /*0de0*/  VIADD R190, R192, 0x40 ;  /* 0x00000040c0be7836 */ /* 0x000fc40000000000 */
        /* <DEDUP_REMOVED lines=11> */
[----:B------:R-:W-:Y:S01]  /*0ea0*/  IMAD R22, R11, 0x10, R22 ;  /* 0x000000100b167824 */ /* 0x000fe200078e0216 */
[----:B------:R-:W-:Y:S01]  /*0eb0*/  SHF.R.S32.HI R198, RZ, 0x1f, R194 ;  /* 0x0000001fffc67819 */ /* 0x000fe200000114c2 */
[----:B------:R-:W-:Y:S01]  /*0ec0*/  IMAD.U32 R209, RZ, RZ, UR39 ;  /* 0x00000027ffd17e24 */ /* 0x000fe2000f8e00ff */
[----:B------:R-:W-:Y:S01]  /*0ed0*/  SHF.R.S32.HI R197, RZ, 0x1f, R193 ;  /* 0x0000001fffc57819 */ /* 0x000fe200000114c1 */
[----:B------:R-:W-:-:S02]  /*0ee0*/  IMAD.SHL.U32 R213, R6, 0x100, RZ ;  /* 0x0000010006d57824 */ /* 0x000fc400078e00ff */
[----:B------:R-:W-:Y:S02]  /*0ef0*/  IMAD.U32 R17, R17, 0x40, R226 ;  /* 0x0000004011117824 */ /* 0x000fe400078e00e2 */
[----:B------:R-:W-:Y:S02]  /*0f00*/  IMAD.SHL.U32 R216, R9, 0x2, RZ ;  /* 0x0000000209d87824 */ /* 0x000fe400078e00ff */
[----:B------:R-:W-:-:S04]  /*0f10*/  IMAD.WIDE R16, R17, 0x2, R208 ;  /* 0x0000000211107825 */ /* 0x000fc800078e02d0 */
[----:B------:R-:W-:Y:S02]  /*0f20*/  IMAD.IADD R23, R216, 0x1, R213 ;  /* 0x00000001d8177824 */ /* 0x000fe400078e02d5 */
[----:B------:R-:W-:-:S07]  /*0f30*/  IMAD R227, R227, 0x8, R22 ;  /* 0x00000008e3e37824 */ /* 0x000fce00078e0216 */
.L_x_5265:
        /* <DEDUP_REMOVED lines=12> */
[----:B01234-:R-:W-:Y:S05]  /*1000*/  @!P0 BRA `(.L_x_5129) ;  /* 0x0000000000208947 */ /* 0x01ffea0003800000 */
        /* <DEDUP_REMOVED lines=8> */
.L_x_5129:
[----:B------:R-:W-:Y:S01]  /*1090*/  ULDC UR7, c[0x0][0xd54] ;  /* 0x0003550000077ab9 */ /* 0x000fe20000000800 */
[----:B------:R-:W-:Y:S01]  /*10a0*/  UMOV UR6, UR9 ;  /* 0x0000000900067c82 */ /* 0x000fe20008000000 */
[----:B------:R-:W-:-:S11]  /*10b0*/  UISETP.NE.AND UP0, UPT, UR7, 0x1, UPT ;  /* 0x000000010700788c */ /* 0x000fd6000bf05270 */
[----:B------:R-:W-:Y:S02]  /*10c0*/  @UP0 ULDC.64 UR10, c[0x0][0xd58] ;  /* 0x00035600000a0ab9 */ /* 0x000fe40000000a00 */
[----:B------:R-:W-:-:S04]  /*10d0*/  UIMAD.WIDE.U32 UR4, UR9, UR10, URZ ;  /* 0x0000000a090472a5 */ /* 0x000fc8000f8e003f */
[----:B------:R-:W-:-:S04]  /*10e0*/  @UP0 USHF.R.U32.HI UR6, URZ, UR11, UR5 ;  /* 0x0000000b3f060299 */ /* 0x000fc80008011605 */
[----:B------:R-:W-:-:S12]  /*10f0*/  UIMAD UR4, UR6, UR7, URZ ;  /* 0x00000007060472a4 */ /* 0x000fd8000f8e023f */
.L_x_5130:
[----:B------:R-:W2:Y:S01]  /*1100*/  LDL R0, [R1+0x410] ;  /* 0x0004100001007983 */ /* 0x000ea20000100800 */
[----:B------:R-:W-:Y:S01]  /*1110*/  ULDC UR60, c[0x0][0xd48] ;  /* 0x00035200003c7ab9 */ /* 0x000fe20000000800 */
[----:B------:R-:W-:Y:S01]  /*1120*/  UIADD3 UR4, UR9, -UR4, URZ ;  /* 0x8000000409047290 */ /* 0x000fe2000fffe03f */
[----:B------:R-:W-:Y:S01]  /*1130*/  IADD3 R32, P0, R2, 0x3e0, RZ ;  /* 0x000003e002207810 */ /* 0x000fe20007f1e0ff */
[----:B------:R-:W-:Y:S01]  /*1140*/  UISETP.NE.AND UP1, UPT, UR60, 0x1, UPT ;  /* 0x000000013c00788c */ /* 0x000fe2000bf25270 */
[----:B------:R0:W-:Y:S01]  /*1150*/  STL.128 [R1+0x3e0], RZ ;  /* 0x0003e0ff01007387 */ /* 0x0001e20000100c00 */
[----:B------:R-:W-:Y:S01]  /*1160*/  ULDC UR5, c[0x0][0xd54] ;  /* 0x0003550000057ab9 */ /* 0x000fe20000000800 */
[----:B------:R-:W-:Y:S01]  /*1170*/  ULOP3.LUT UR59, URZ, UR6, URZ, 0x33, !UPT ;  /* 0x000000063f3b7292 */ /* 0x000fe2000f8e333f */
[----:B------:R-:W-:Y:S01]  /*1180*/  IMAD.X R37, RZ, RZ, R18, P0 ;  /* 0x000000ffff257224 */ /* 0x000fe200000e0612 */
[----:B------:R0:W-:Y:S01]  /*1190*/  STL.128 [R1+0x3f0], RZ ;  /* 0x0003f0ff01007387 */ /* 0x0001e20000100c00 */
[----:B------:R-:W-:Y:S01]  /*11a0*/  UIMAD UR8, UR8, UR5, UR4 ;  /* 0x00000005080872a4 */ /* 0x000fe2000f8e0204 */
[----:B------:R-:W-:-:S02]  /*11b0*/  ULDC.64 UR10, c[0x0][0x418] ;  /* 0x00010600000a7ab9 */ /* 0x000fc40000000a00 */
[----:B------:R0:W-:Y:S01]  /*11c0*/  STL.128 [R1+0x1d0], RZ ;  /* 0x0001d0ff01007387 */ /* 0x0001e20000100c00 */
[----:B------:R-:W-:Y:S01]  /*11d0*/  ULDC UR6, c[0x0][0xd3c] ;  /* 0x00034f0000067ab9 */ /* 0x000fe20000000800 */
[----:B------:R-:W-:Y:S01]  /*11e0*/  @UP1 ULDC UR4, c[0x0][0xd4c] ;  /* 0x0003530000041ab9 */ /* 0x000fe20000000800 */
[----:B------:R-:W-:Y:S01]  /*11f0*/  UISETP.NE.U32.AND UP0, UPT, UR10, URZ, UPT ;  /* 0x0000003f0a00728c */ /* 0x000fe2000bf05070 */
[----:B------:R0:W-:Y:S01]  /*1200*/  STL.128 [R1+0x1e0], RZ ;  /* 0x0001e0ff01007387 */ /* 0x0001e20000100c00 */
[----:B------:R-:W-:Y:S02]  /*1210*/  UIMAD.WIDE.U32 UR4, UR8, UR4, URZ ;  /* 0x00000004080472a5 */ /* 0x000fe4000f8e003f */
[----:B------:R-:W-:Y:S01]  /*1220*/  UIADD3 UR59, UR59, UR6, URZ ;  /* 0x000000063b3b7290 */ /* 0x000fe2000fffe03f */
[----:B------:R0:W-:Y:S01]  /*1230*/  STL.128 [R1+0x1f0], RZ ;  /* 0x0001f0ff01007387 */ /* 0x0001e20000100c00 */
[----:B------:R-:W-:Y:S01]  /*1240*/  UMOV UR58, UR8 ;  /* 0x00000008003a7c82 */ /* 0x000fe20008000000 */
[----:B------:R-:W-:Y:S01]  /*1250*/  @UP1 ULDC UR6, c[0x0][0xd50] ;  /* 0x0003540000061ab9 */ /* 0x000fe20000000800 */
[----:B------:R-:W-:Y:S01]  /*1260*/  UISETP.NE.AND.EX UP0, UPT, UR11, URZ, UPT, UP0 ;  /* 0x0000003f0b00728c */ /* 0x000fe2000bf05300 */
[----:B------:R0:W-:Y:S01]  /*1270*/  STL.128 [R1+0x200], RZ ;  /* 0x000200ff01007387 */ /* 0x0001e20000100c00 */
[----:B------:R-:W-:Y:S01]  /*1280*/  @UP1 USHF.R.U32.HI UR58, URZ, UR6, UR5 ;  /* 0x000000063f3a1299 */ /* 0x000fe20008011605 */
[----:B------:R-:W-:-:S02]  /*1290*/  ULDC UR47, c[0x0][0x424] ;  /* 0x00010900002f7ab9 */ /* 0x000fc40000000800 */
[----:B------:R0:W-:Y:S01]  /*12a0*/  STL.128 [R1+0x210], RZ ;  /* 0x000210ff01007387 */ /* 0x0001e20000100c00 */
[----:B------:R-:W-:Y:S02]  /*12b0*/  USEL UR47, UR47, 0x1, UP0 ;  /* 0x000000012f2f7887 */ /* 0x000fe40008000000 */
[----:B------:R-:W-:Y:S01]  /*12c0*/  UIADD3 UR4, -UR58, URZ, URZ ;  /* 0x0000003f3a047290 */ /* 0x000fe2000fffe13f */
[----:B------:R0:W-:Y:S01]  /*12d0*/  STL.128 [R1+0x220], RZ ;  /* 0x000220ff01007387 */ /* 0x0001e20000100c00 */
[----:B------:R-:W-:Y:S02]  /*12e0*/  ULDC UR7, c[0x0][0x2f0] ;  /* 0x0000bc0000077ab9 */ /* 0x000fe40000000800 */
[----:B------:R-:W-:Y:S01]  /*12f0*/  UIMAD UR47, UR47, UR7, URZ ;  /* 0x000000072f2f72a4 */ /* 0x000fe2000f8e023f */
[----:B------:R0:W-:Y:S01]  /*1300*/  STL.128 [R1+0x230], RZ ;  /* 0x000230ff01007387 */ /* 0x0001e20000100c00 */
[----:B------:R-:W-:-:S03]  /*1310*/  UIMAD UR60, UR60, UR4, UR8 ;  /* 0x000000043c3c72a4 */ /* 0x000fc6000f8e0208 */
[----:B------:R0:W-:Y:S04]  /*1320*/  STL.128 [R1+0x240], RZ ;  /* 0x000240ff01007387 */ /* 0x0001e80000100c00 */
        /* <DEDUP_REMOVED lines=23> */
[----:B------:R0:W-:Y:S01]  /*14a0*/  STL.128 [R1+0x3c0], RZ ;  /* 0x0003c0ff01007387 */ /* 0x0001e20000100c00 */
[----:B--2---:R-:W-:-:S02]  /*14b0*/  R2UR UR12, R0 ;  /* 0x00000000000c72ca */ /* 0x004fc400000e0000 */
[----:B------:R-:W1:Y:S11]  /*14c0*/  LDC R0, c[0x0][0xa80] ;  /* 0x0002a000ff007b82 */ /* 0x000e760000000800 */
[----:B------:R-:W-:-:S06]  /*14d0*/  UISETP.NE.AND UP2, UPT, UR12, 0x1, UPT ;  /* 0x000000010c00788c */ /* 0x000fcc000bf45270 */
[----:B------:R-:W-:Y:S01]  /*14e0*/  PLOP3.LUT P1, PT, PT, PT, UP2, 0x80, 0x0 ;  /* 0x000000000000781c */ /* 0x000fe20003f2f028 */
[----:B-1----:R0:W-:-:S12]  /*14f0*/  STL [R1+0x400], R0 ;  /* 0x0004000001007387 */ /* 0x0021d80000100800 */
[----:B------:R-:W-:Y:S05]  /*1500*/  @!P1 BRA `(.L_x_5131) ;  /* 0x0000007c00e09947 */ /* 0x000fea0003800000 */
[----:B------:R-:W1:Y:S01]  /*1510*/  LDC.64 R8, c[0x0][0xad8] ;  /* 0x0002b600ff087b82 */ /* 0x000e620000000a00 */
[----:B------:R-:W-:Y:S01]  /*1520*/  ULDC UR4, c[0x0][0x448] ;  /* 0x0001120000047ab9 */ /* 0x000fe20000000800 */
[----:B------:R-:W-:Y:S02]  /*1530*/  USHF.L.U32 UR6, UR59, 0x6, URZ ;  /* 0x000000063b067899 */ /* 0x000fe4000800063f */
[----:B------:R-:W-:Y:S01]  /*1540*/  UISETP.NE.AND UP0, UPT, UR4, 0x1, UPT ;  /* 0x000000010400788c */ /* 0x000fe2000bf05270 */
[----:B------:R-:W-:Y:S01]  /*1550*/  ULDC UR9, c[0x0][0x288] ;  /* 0x0000a20000097ab9 */ /* 0x000fe20000000800 */
[----:B------:R-:W-:Y:S02]  /*1560*/  UIADD3 UR7, UR6, 0x3f, URZ ;  /* 0x0000003f06077890 */ /* 0x000fe4000fffe03f */
[----:B------:R-:W-:-:S07]  /*1570*/  UIADD3 UR8, UR47, 0x1, -UR9 ;  /* 0x000000012f087890 */ /* 0x000fce000fffe809 */
[----:B------:R-:W-:Y:S01]  /*1580*/  @UP0 UIADD3 UR4, UR6, 0x3f, URZ ;  /* 0x0000003f06040890 */ /* 0x000fe2000fffe03f */
[----:B------:R-:W-:Y:S01]  /*1590*/  @UP0 ULDC UR5, c[0x0][0x44c] ;  /* 0x0001130000050ab9 */ /* 0x000fe20000000800 */
[----:B------:R-:W-:Y:S02]  /*15a0*/  @UP0 ULDC UR10, c[0x0][0x450] ;  /* 0x00011400000a0ab9 */ /* 0x000fe40000000800 */
[----:B------:R-:W-:-:S04]  /*15b0*/  UIMAD.WIDE.U32 UR4, UR4, UR5, URZ ;  /* 0x00000005040472a5 */ /* 0x000fc8000f8e003f */
[----:B------:R-:W-:Y:S01]  /*15c0*/  @UP0 USHF.R.U32.HI UR7, URZ, UR10, UR5 ;  /* 0x0000000a3f070299 */ /* 0x000fe20008011605 */
[----:B-1----:R-:W-:-:S03]  /*15d0*/  ISETP.GE.AND P1, PT, R9, 0x1, PT ;  /* 0x000000010900780c */ /* 0x002fc60003f26270 */
[----:B------:R-:W-:-:S06]  /*15e0*/  UIADD3 UR7, UR8, UR7, URZ ;  /* 0x0000000708077290 */ /* 0x000fcc000fffe03f */
[----:B0-----:R-:W-:-:S04]  /*15f0*/  VIADD R0, R8, UR7 ;  /* 0x0000000708007c36 */ /* 0x001fc80008000000 */
[----:B------:R-:W-:Y:S05]  /*1600*/  @!P1 BRA `(.L_x_5132) ;  /* 0x0000000000449947 */ /* 0x000fea0003800000 */
[----:B------:R-:W-:Y:S01]  /*1610*/  ISETP.LT.AND P0, PT, RZ, UR7, PT ;  /* 0x00000007ff007c0c */ /* 0x000fe2000bf01270 */
[----:B------:R-:W-:-:S06]  /*1620*/  UIADD3 UR4, UR7, -0x1, URZ ;  /* 0xffffffff07047890 */ /* 0x000fcc000fffe03f */
[----:B------:R-:W-:-:S06]  /*1630*/  IMAD.U32 R3, RZ, RZ, UR4 ;  /* 0x00000004ff037e24 */ /* 0x000fcc000f8e00ff */
[----:B------:R-:W-:Y:S05]  /*1640*/  @P0 BRA `(.L_x_5133) ;  /* 0x00000000001c0947 */ /* 0x000fea0003800000 */
[----:B------:R-:W-:Y:S01]  /*1650*/  ISETP.NE.AND P0, PT, R9, 0x1, PT ;  /* 0x000000010900780c */ /* 0x000fe20003f05270 */
[----:B------:R-:W-:-:S12]  /*1660*/  IMAD R3, RZ, RZ, -UR7 ;  /* 0x80000007ff037e24 */ /* 0x000fd8000f8e02ff */
[----:B------:R-:W0:Y:S02]  /*1670*/  @P0 LDC.64 R4, c[0x0][0xae0] ;  /* 0x0002b800ff040b82 */ /* 0x000e240000000a00 */
[----:B0-----:R-:W-:-:S05]  /*1680*/  @P0 IMAD.HI.U32 R4, R3, R4, RZ ;  /* 0x0000000403040227 */ /* 0x001fca00078e00ff */
[----:B------:R-:W-:-:S04]  /*1690*/  @P0 SHF.R.U32.HI R3, RZ, R5, R4 ;  /* 0x00000005ff030219 */ /* 0x000fc80000011604 */
[----:B------:R-:W-:Y:S01]  /*16a0*/  LOP3.LUT R3, RZ, R3, RZ, 0x33, !PT ;  /* 0x00000003ff037212 */ /* 0x000fe200078e33ff */
[----:B------:R-:W-:Y:S06]  /*16b0*/  BRA `(.L_x_5134) ;  /* 0x0000000000107947 */ /* 0x000fec0003800000 */
.L_x_5133:
[----:B------:R-:W-:-:S13]  /*16c0*/  ISETP.NE.AND P0, PT, R9, 0x1, PT ;  /* 0x000000010900780c */ /* 0x000fda0003f05270 */
[----:B------:R-:W0:Y:S02]  /*16d0*/  @P0 LDC.64 R4, c[0x0][0xae0] ;  /* 0x0002b800ff040b82 */ /* 0x000e240000000a00 */
[----:B0-----:R-:W-:-:S05]  /*16e0*/  @P0 IMAD.HI.U32 R4, R3, R4, RZ ;  /* 0x0000000403040227 */ /* 0x001fca00078e00ff */
[----:B------:R-:W-:-:S07]  /*16f0*/  @P0 SHF.R.U32.HI R3, RZ, R5, R4 ;  /* 0x00000005ff030219 */ /* 0x000fce0000011604 */
.L_x_5134:
[----:B------:R-:W-:-:S05]  /*1700*/  IMAD R3, R3, R9, R9 ;  /* 0x0000000903037224 */ /* 0x000fca00078e0209 */
[----:B------:R-:W-:-:S07]  /*1710*/  VIMNMX R0, R0, R3, PT ;  /* 0x0000000300007248 */ /* 0x000fce0003fe0100 */
.L_x_5132:
[----:B------:R-:W-:Y:S01]  /*1720*/  @UP0 ULDC UR4, c[0x0][0x44c] ;  /* 0x0001130000040ab9 */ /* 0x000fe20000000800 */
[----:B------:R-:W-:Y:S01]  /*1730*/  UIADD3 UR7, UR47, 0x3f, URZ ;  /* 0x0000003f2f077890 */ /* 0x000fe2000fffe03f */
[----:B------:R-:W-:Y:S01]  /*1740*/  VIADD R0, R0, 0x3f ;  /* 0x0000003f00007836 */ /* 0x000fe20000000000 */
[----:B------:R-:W-:Y:S01]  /*1750*/  UIMAD.WIDE.U32 UR4, UR6, UR4, URZ ;  /* 0x00000004060472a5 */ /* 0x000fe2000f8e003f */
[----:B------:R-:W-:Y:S01]  /*1760*/  @UP0 ULDC UR10, c[0x0][0x450] ;  /* 0x00011400000a0ab9 */ /* 0x000fe20000000800 */
[----:B------:R-:W-:Y:S02]  /*1770*/  USHF.R.S32.HI UR8, URZ, 0x1f, UR7 ;  /* 0x0000001f3f087899 */ /* 0x000fe40008011407 */
[----:B------:R-:W-:Y:S01]  /*1780*/  SHF.R.S32.HI R3, RZ, 0x1f, R0 ;  /* 0x0000001fff037819 */ /* 0x000fe20000011400 */
[----:B------:R-:W-:Y:S02]  /*1790*/  @UP0 USHF.R.U32.HI UR6, URZ, UR10, UR5 ;  /* 0x0000000a3f060299 */ /* 0x000fe40008011605 */
[----:B------:R-:W-:Y:S01]  /*17a0*/  ULEA.HI UR8, UR8, UR7, URZ, 0x6 ;  /* 0x0000000708087291 */ /* 0x000fe2000f8f303f */
[----:B------:R-:W-:Y:S01]  /*17b0*/  LEA.HI R3, R3, R0, RZ, 0x6 ;  /* 0x0000000003037211 */ /* 0x000fe200078f30ff */
[----:B------:R-:W-:Y:S01]  /*17c0*/  UIADD3 UR6, UR6, -UR9, UR47 ;  /* 0x8000000906067290 */ /* 0x000fe2000fffe02f */
[----:B------:R-:W-:Y:S01]  /*17d0*/  ULDC UR4, c[0x0][0xad4] ;  /* 0x0002b50000047ab9 */ /* 0x000fe20000000800 */
[----:B------:R-:W-:Y:S01]  /*17e0*/  USHF.R.S32.HI UR8, URZ, 0x6, UR8 ;  /* 0x000000063f087899 */ /* 0x000fe20008011408 */
[----:B------:R-:W-:Y:S01]  /*17f0*/  SHF.R.S32.HI R3, RZ, 0x6, R3 ;  /* 0x00000006ff037819 */ /* 0x000fe20000011403 */
[----:B------:R-:W-:-:S04]  /*1800*/  UIADD3 UR4, UR6, -UR4, URZ ;  /* 0x8000000406047290 */ /* 0x000fc8000fffe03f */
[----:B------:R-:W-:Y:S02]  /*1810*/  VIMNMX R219, R3, UR8, PT ;  /* 0x0000000803db7c48 */ /* 0x000fe4000bfe0100 */
[----:B------:R-:W-:Y:S01]  /*1820*/  IMAD.U32 R3, RZ, RZ, UR4 ;  /* 0x00000004ff037e24 */ /* 0x000fe2000f8e00ff */
[----:B------:R-:W-:Y:S06]  /*1830*/  @!P1 BRA `(.L_x_5135) ;  /* 0x0000000000409947 */ /* 0x000fec0003800000 */
[----:B------:R-:W-:-:S05]  /*1840*/  IMAD.U32 R0, RZ, RZ, UR6 ;  /* 0x00000006ff007e24 */ /* 0x000fca000f8e00ff */
        /* <DEDUP_REMOVED lines=9> */
.L_x_5136:
[----:B------:R-:W-:-:S13]  /*18e0*/  ISETP.NE.AND P0, PT, R9, 0x1, PT ;  /* 0x000000010900780c */ /* 0x000fda0003f05270 */
[----:B------:R-:W0:Y:S02]  /*18f0*/  @P0 LDC.64 R4, c[0x0][0xae0] ;  /* 0x0002b800ff040b82 */ /* 0x000e240000000a00 */
[----:B0-----:R-:W-:-:S05]  /*1900*/  @P0 IMAD.HI.U32 R4, R0, R4, RZ ;  /* 0x0000000400040227 */ /* 0x001fca00078e00ff */
[----:B------:R-:W-:-:S07]  /*1910*/  @P0 SHF.R.U32.HI R0, RZ, R5, R4 ;  /* 0x00000005ff000219 */ /* 0x000fce0000011604 */
.L_x_5137:
[----:B------:R-:W-:-:S05]  /*1920*/  IMAD R0, R0, R9, RZ ;  /* 0x0000000900007224 */ /* 0x000fca00078e02ff */
[----:B------:R-:W-:-:S07]  /*1930*/  VIMNMX R3, R3, R0, !PT ;  /* 0x0000000003037248 */ /* 0x000fce0007fe0100 */
.L_x_5135:
[----:B------:R-:W-:-:S04]  /*1940*/  SHF.R.S32.HI R0, RZ, 0x1f, R3 ;  /* 0x0000001fff007819 */ /* 0x000fc80000011403 */
[----:B------:R-:W-:Y:S02]  /*1950*/  LEA.HI R0, R0, R3, RZ, 0x6 ;  /* 0x0000000300007211 */ /* 0x000fe400078f30ff */
[----:B------:R-:W-:Y:S02]  /*1960*/  PRMT R3, RZ, 0x7610, R3 ;  /* 0x00007610ff037816 */ /* 0x000fe40000000003 */
[----:B------:R-:W-:-:S04]  /*1970*/  SHF.R.S32.HI R0, RZ, 0x6, R0 ;  /* 0x00000006ff007819 */ /* 0x000fc80000011400 */
[----:B------:R-:W-:-:S04]  /*1980*/  VIMNMX R0, RZ, R0, !PT ;  /* 0x00000000ff007248 */ /* 0x000fc80007fe0100 */
[----:B------:R-:W-:-:S13]  /*1990*/  ISETP.GT.AND P0, PT, R219, R0, PT ;  /* 0x00000000db00720c */ /* 0x000fda0003f04270 */
[----:B------:R-:W-:Y:S05]  /*19a0*/  @!P0 BRA `(.L_x_5138) ;  /* 0x000001f800bc8947 */ /* 0x000fea0003800000 */
[----:B------:R-:W2:Y:S04]  /*19b0*/  LDL R24, [R1+0x1c0] ;  /* 0x0001c00001187983 */ /* 0x000ea80000100800 */
[----:B------:R-:W3:Y:S04]  /*19c0*/  LDL R26, [R1+0x1d0] ;  /* 0x0001d000011a7983 */ /* 0x000ee80000100800 */
[----:B------:R-:W4:Y:S04]  /*19d0*/  LDL R60, [R1+0x1d4] ;  /* 0x0001d400013c7983 */ /* 0x000f280000100800 */
        /* <DEDUP_REMOVED lines=126> */
[----:B------:R-:W0:Y:S02]  /*21c0*/  SHFL.IDX PT, R3, R205, RZ, 0x1f ;  /* 0x00001fffcd037589 */ /* 0x000e2400000e0000 */
[----:B0-----:R-:W-:-:S04]  /*21d0*/  LEA.HI R4, R3, R3, RZ, 0x1 ;  /* 0x0000000303047211 */ /* 0x001fc800078f08ff */
[----:B------:R-:W-:-:S05]  /*21e0*/  LOP3.LUT R4, R4, 0x1fffe, RZ, 0xc0, !PT ;  /* 0x0001fffe04047812 */ /* 0x000fca00078ec0ff */
[----:B------:R-:W-:-:S05]  /*21f0*/  IMAD.IADD R4, R3, 0x1, -R4 ;  /* 0x0000000103047824 */ /* 0x000fca00078e0a04 */
[----:B------:R-:W-:-:S05]  /*2200*/  LEA R4, R4, UR44, 0xf ;  /* 0x0000002c04047c11 */ /* 0x000fca000f8e78ff */
[----:B------:R-:W-:-:S05]  /*2210*/  VIADD R4, R4, 0x400 ;  /* 0x0000040004047836 */ /* 0x000fca0000000000 */
[----:B------:R-:W-:-:S04]  /*2220*/  SHF.R.U32.HI R4, RZ, 0x4, R4 ;  /* 0x00000004ff047819 */ /* 0x000fc80000011604 */
[----:B------:R-:W-:Y:S01]  /*2230*/  LOP3.LUT R3, R4, 0x3fff, RZ, 0xc0, !PT ;  /* 0x00003fff04037812 */ /* 0x000fe200078ec0ff */
[----:B------:R-:W-:-:S03]  /*2240*/  UIADD3 UR4, UR44, 0x36400, URZ ;  /* 0x000364002c047890 */ /* 0x000fc6000fffe03f */
[----:B------:R-:W-:Y:S01]  /*2250*/  LOP3.LUT R3, R3, 0x2000000, RZ, 0xfc, !PT ;  /* 0x0200000003037812 */ /* 0x000fe200078efcff */
[----:B------:R-:W-:Y:S01]  /*2260*/  IMAD.MOV.U32 R5, RZ, RZ, 0x40000040 ;  /* 0x40000040ff057424 */ /* 0x000fe200078e00ff */
[----:B------:R-:W-:-:S03]  /*2270*/  USHF.R.U32.HI UR4, URZ, 0x4, UR4 ;  /* 0x000000043f047899 */ /* 0x000fc60008011604 */
[----:B--2---:R-:W-:Y:S01]  /*2280*/  IMAD R4, R24, 0x1000, R3 ;  /* 0x0000100018047824 */ /* 0x004fe200078e0203 */
[----:B------:R-:W-:Y:S01]  /*2290*/  R2UR UR15, R5 ;  /* 0x00000000050f72ca */ /* 0x000fe200000e0000 */
[----:B------:R-:W-:-:S03]  /*22a0*/  ULOP3.LUT UR4, UR4, 0x3fff, URZ, 0xc0, !UPT ;  /* 0x00003fff04047892 */ /* 0x000fc6000f8ec03f */
[----:B------:R-:W-:Y:S01]  /*22b0*/  R2UR UR14, R4 ;  /* 0x00000000040e72ca */ /* 0x000fe200000e0000 */
[----:B------:R-:W-:Y:S01]  /*22c0*/  ULOP3.LUT UR12, UR4, 0x10000, URZ, 0xfc, !UPT ;  /* 0x00010000040c7892 */ /* 0x000fe2000f8efc3f */
[----:B---3--:R-:W-:Y:S04]  /*22d0*/  STL [R1+0x1d0], R26 ;  /* 0x0001d01a01007387 */ /* 0x008fe80000100800 */
[----:B----4-:R-:W-:Y:S04]  /*22e0*/  STL [R1+0x1d4], R60 ;  /* 0x0001d43c01007387 */ /* 0x010fe80000100800 */
[----:B------:R-:W-:Y:S04]  /*22f0*/  STL [R1+0x1d8], R62 ;  /* 0x0001d83e01007387 */ /* 0x000fe80000100800 */
        /* <DEDUP_REMOVED lines=66> */
[----:B------:R0:W-:Y:S01]  /*2720*/  STL [R1+0x2f4], R37 ;  /* 0x0002f42501007387 */ /* 0x0001e20000100800 */
[----:B------:R-:W-:Y:S06]  /*2730*/  BAR.SYNC.DEFER_BLOCKING 0xe, 0x100 ;  /* 0x0384000000007b1d */ /* 0x000fec0000010000 */
[----:B------:R-:W-:Y:S01]  /*2740*/  UMOV UR13, 0x40000040 ;  /* 0x40000040000d7882 */ /* 0x000fe20000000000 */
[----:B0-----:R-:W-:-:S06]  /*2750*/  WARPGROUP.ARRIVE ;  /* 0x00000000000079c5 */ /* 0x001fcc0000000000 */
[----:B------:R-:W-:Y:S01]  /*2760*/  HGMMA.64x256x16.F32.BF16 R24, gdesc[UR12].tnspB, RZ, !UPT, gsb0 ;  /* 0x43e000000c1879f0 */ /* 0x000fe2000c0018ff */
[----:B------:R0:W-:Y:S04]  /*2770*/  STL [R1+0x2fc], R8 ;  /* 0x0002fc0801007387 */ /* 0x0001e80000100800 */
[----:B------:R1:W-:Y:S01]  /*2780*/  STL [R1+0x370], R9 ;  /* 0x0003700901007387 */ /* 0x0003e20000100800 */
[----:B0-----:R-:W-:Y:S02]  /*2790*/  VIADD R8, R4, 0x80 ;  /* 0x0000008004087836 */ /* 0x001fe40000000000 */
[----:B-1----:R-:W-:-:S03]  /*27a0*/  IMAD.MOV.U32 R9, RZ, RZ, 0x40000040 ;  /* 0x40000040ff097424 */ /* 0x002fc600078e00ff */
[----:B------:R-:W-:Y:S02]  /*27b0*/  R2UR UR18, R8 ;  /* 0x00000000081272ca */ /* 0x000fe400000e0000 */
[----:B------:R-:W-:Y:S01]  /*27c0*/  R2UR UR19, R9 ;  /* 0x00000000091372ca */ /* 0x000fe200000e0000 */
[----:B------:R-:W-:Y:S01]  /*27d0*/  UIADD3 UR16, UR12, 0x2, URZ ;  /* 0x000000020c107890 */ /* 0x000fe2000fffe03f */
        /* <DEDUP_REMOVED lines=55> */
[----:B------:R-:W-:Y:S01]  /*2b50*/  STL [R1+0x3cc], R187 ;  /* 0x0003ccbb01007387 */ /* 0x000fe20000100800 */
[----:B------:R-:W-:Y:S01]  /*2b60*/  UMOV UR17, 0x40000040 ;  /* 0x4000004000117882 */ /* 0x000fe20000000000 */
[----:B------:R-:W-:-:S02]  /*2b70*/  WARPGROUP.DEPBAR.LE gsb0, 0x0 ;  /* 0x00008000000079c5 */ /* 0x000fc40000010000 */
[----:B------:R-:W-:Y:S04]  /*2b80*/  STL.128 [R1+0x1d0], R24 ;  /* 0x0001d01801007387 */ /* 0x000fe80000100c00 */
        /* <DEDUP_REMOVED lines=30> */
[----:B------:R0:W-:Y:S02]  /*2d70*/  STL.128 [R1+0x3c0], R148 ;  /* 0x0003c09401007387 */ /* 0x0001e40000100c00 */
[----:B0-----:R-:W-:-:S06]  /*2d80*/  WARPGROUP.ARRIVE ;  /* 0x00000000000079c5 */ /* 0x001fcc0000000000 */
[----:B------:R-:W-:Y:S01]  /*2d90*/  HGMMA.64x256x16.F32.BF16 R24, gdesc[UR16].tnspB, R24, gsb0 ;  /* 0x43e00000101879f0 */ /* 0x000fe20008001818 */
[----:B------:R-:W-:Y:S02]  /*2da0*/  VIADD R8, R4, 0x100 ;  /* 0x0000010004087836 */ /* 0x000fe40000000000 */
[----:B------:R-:W-:-:S03]  /*2db0*/  IMAD.MOV.U32 R9, RZ, RZ, 0x40000040 ;  /* 0x40000040ff097424 */ /* 0x000fc600078e00ff */
[----:B------:R-:W-:Y:S02]  /*2dc0*/  R2UR UR6, R8 ;  /* 0x00000000080672ca */ /* 0x000fe400000e0000 */
[----:B------:R-:W-:Y:S01]  /*2dd0*/  R2UR UR7, R9 ;  /* 0x00000000090772ca */ /* 0x000fe200000e0000 */
[----:B------:R-:W-:Y:S01]  /*2de0*/  UIADD3 UR4, UR12, 0x4, URZ ;  /* 0x000000040c047890 */ /* 0x000fe2000fffe03f */
[----:B------:R-:W-:Y:S01]  /*2df0*/  UMOV UR5, 0x40000040 ;  /* 0x4000004000057882 */ /* 0x000fe20000000000 */
[----:B------:R-:W-:Y:S02]  /*2e00*/  VIADD R4, R4, 0x180 ;  /* 0x0000018004047836 */ /* 0x000fe40000000000 */
[----:B------:R-:W-:-:S03]  /*2e10*/  IMAD.MOV.U32 R5, RZ, RZ, 0x40000040 ;  /* 0x40000040ff057424 */ /* 0x000fc600078e00ff */
[----:B------:R-:W-:Y:S02]  /*2e20*/  R2UR UR10, R4 ;  /* 0x00000000040a72ca */ /* 0x000fe400000e0000 */
[----:B------:R-:W-:Y:S01]  /*2e30*/  R2UR UR11, R5 ;  /* 0x00000000050b72ca */ /* 0x000fe200000e0000 */
[----:B------:R-:W-:Y:S01]  /*2e40*/  UIADD3 UR8, UR12, 0x6, URZ ;  /* 0x000000060c087890 */ /* 0x000fe2000fffe03f */
[----:B------:R0:W5:Y:S01]  /*2e50*/  LDL R5, [R1+0x1c0] ;  /* 0x0001c00001057983 */ /* 0x0001620000100800 */
[----:B------:R-:W-:Y:S01]  /*2e60*/  UMOV UR9, 0x40000040 ;  /* 0x4000004000097882 */ /* 0x000fe20000000000 */
[----:B------:R-:W-:Y:S02]  /*2e70*/  WARPGROUP.DEPBAR.LE gsb0, 0x0 ;  /* 0x00008000000079c5 */ /* 0x000fe40000010000 */
        /* <DEDUP_REMOVED lines=32> */
[----:B-1----:R-:W-:-:S06]  /*3080*/  WARPGROUP.ARRIVE ;  /* 0x00000000000079c5 */ /* 0x002fcc0000000000 */
[----:B------:R-:W-:Y:S03]  /*3090*/  HGMMA.64x256x16.F32.BF16 R24, gdesc[UR4].tnspB, R24, gsb0 ;  /* 0x43e00000041879f0 */ /* 0x000fe60008001818 */
        /* <DEDUP_REMOVED lines=48> */
[----:B------:R1:W-:Y:S04]  /*33a0*/  STL.128 [R1+0x290], R72 ;  /* 0x0002904801007387 */ /* 0x0003e80000100c00 */
        /* <DEDUP_REMOVED lines=19> */
[----:B------:R-:W4:Y:S04]  /*34e0*/  LDL R4, [R1+0x1d0] ;  /* 0x0001d00001047983 */ /* 0x000f280000100800 */
[----:B-1----:R-:W4:Y:S04]  /*34f0*/  LDL R74, [R1+0x1d4] ;  /* 0x0001d400014a7983 */ /* 0x002f280000100800 */
[----:B--2---:R-:W2:Y:S04]  /*3500*/  LDL R76, [R1+0x1d8] ;  /* 0x0001d800014c7983 */ /* 0x004ea80000100800 */
[----:B------:R-:W2:Y:S04]  /*3510*/  LDL R78, [R1+0x1dc] ;  /* 0x0001dc00014e7983 */ /* 0x000ea80000100800 */
[----:B------:R-:W2:Y:S04]  /*3520*/  LDL R6, [R1+0x1e0] ;  /* 0x0001e00001067983 */ /* 0x000ea80000100800 */
[----:B---3--:R-:W3:Y:S04]  /*3530*/  LDL R80, [R1+0x1e4] ;  /* 0x0001e40001507983 */ /* 0x008ee80000100800 */
[----:B------:R-:W3:Y:S04]  /*3540*/  LDL R82, [R1+0x1e8] ;  /* 0x0001e80001527983 */ /* 0x000ee80000100800 */
[----:B----4-:R-:W4:Y:S04]  /*3550*/  LDL R84, [R1+0x1ec] ;  /* 0x0001ec0001547983 */ /* 0x010f280000100800 */
[----:B------:R-:W4:Y:S04]  /*3560*/  LDL R8, [R1+0x1f0] ;  /* 0x0001f00001087983 */ /* 0x000f280000100800 */
[----:B------:R-:W4:Y:S04]  /*3570*/  LDL R86, [R1+0x1f4] ;  /* 0x0001f40001567983 */ /* 0x000f280000100800 */
[----:B0-----:R-:W4:Y:S04]  /*3580*/  LDL R88, [R1+0x1f8] ;  /* 0x0001f80001587983 */ /* 0x001f280000100800 */
        /* <DEDUP_REMOVED lines=116> */
[----:B------:R-:W4:Y:S01]  /*3cd0*/  LDL R79, [R1+0x3cc] ;  /* 0x0003cc00014f7983 */ /* 0x000f220000100800 */
[----:B------:R-:W-:-:S03]  /*3ce0*/  ULOP3.LUT UR20, UR61, 0x1, URZ, 0xfc, !UPT ;  /* 0x000000013d147892 */ /* 0x000fc6000f8efc3f */
[----:B------:R0:W-:Y:S01]  /*3cf0*/  STL [R1+0x1d0], R4 ;  /* 0x0001d00401007387 */ /* 0x0001e20000100800 */
[----:B------:R-:W-:-:S03]  /*3d00*/  UISETP.NE.AND UP0, UPT, UR20, 0x3, UPT ;  /* 0x000000031400788c */ /* 0x000fc6000bf05270 */
[----:B------:R0:W-:Y:S04]  /*3d10*/  STL [R1+0x1d4], R74 ;  /* 0x0001d44a01007387 */ /* 0x0001e80000100800 */
[----:B--2---:R0:W-:Y:S04]  /*3d20*/  STL [R1+0x1d8], R76 ;  /* 0x0001d84c01007387 */ /* 0x0041e80000100800 */
[----:B------:R0:W-:Y:S04]  /*3d30*/  STL [R1+0x1dc], R78 ;  /* 0x0001dc4e01007387 */ /* 0x0001e80000100800 */
[----:B------:R0:W-:Y:S04]  /*3d40*/  STL [R1+0x1e0], R6 ;  /* 0x0001e00601007387 */ /* 0x0001e80000100800 */
[----:B---3--:R0:W-:Y:S04]  /*3d50*/  STL [R1+0x1e4], R80 ;  /* 0x0001e45001007387 */ /* 0x0081e80000100800 */
[----:B------:R0:W-:Y:S04]  /*3d60*/  STL [R1+0x1e8], R82 ;  /* 0x0001e85201007387 */ /* 0x0001e80000100800 */
[----:B----4-:R0:W-:Y:S04]  /*3d70*/  STL [R1+0x1ec], R84 ;  /* 0x0001ec5401007387 */ /* 0x0101e80000100800 */
[----:B------:R0:W-:Y:S04]  /*3d80*/  STL [R1+0x1f0], R8 ;  /* 0x0001f00801007387 */ /* 0x0001e80000100800 */
        /* <DEDUP_REMOVED lines=118> */
[----:B------:R0:W-:Y:S01]  /*44f0*/  STL [R1+0x3cc], R79 ;  /* 0x0003cc4f01007387 */ /* 0x0001e20000100800 */
[----:B------:R-:W-:Y:S06]  /*4500*/  BAR.ARV 0xf, 0x100 ;  /* 0x03c4000000007b1d */ /* 0x000fec0000002000 */
[----:B------:R-:W-:-:S13]  /*4510*/  PLOP3.LUT P1, PT, PT, PT, UP0, 0x80, 0x0 ;  /* 0x000000000000781c */ /* 0x000fda0003f2f008 */
[----:B0-----:R-:W-:Y:S05]  /*4520*/  @!P1 BRA `(.L_x_5139) ;  /* 0x0000000000049947 */ /* 0x001fea0003800000 */
[----:B------:R-:W-:Y:S01]  /*4530*/  BPT.TRAP 0x1 ;  /* 0x000000040000795c */ /* 0x000fe20000300000 */
.L_x_5139:
[----:B-----5:R-:W-:-:S05]  /*4540*/  LEA R5, R5, UR44, 0x3 ;  /* 0x0000002c05057c11 */ /* 0x020fca000f8e18ff */
[----:B------:R-:W-:-:S05]  /*4550*/  VIADD R4, R5, 0x38860 ;  /* 0x0003886005047836 */ /* 0x000fca0000000000 */
[----:B------:R-:W-:-:S04]  /*4560*/  PRMT R4, R7, 0x654, R4 ;  /* 0x0000065407047816 */ /* 0x000fc80000000004 */
[----:B------:R0:W-:Y:S02]  /*4570*/  SYNCS.ARRIVE.TRANS64.RED.A1T0 RZ, [R4+URZ], RZ ;  /* 0x000000ff04ff79a7 */ /* 0x0001e4000810043f */
[----:B0-----:R-:W-:-:S05]  /*4580*/  VIADD R4, R219, 0xfffffffe ;  /* 0xfffffffedb047836 */ /* 0x001fca0000000000 */
[----:B------:R-:W-:-:S13]  /*4590*/  ISETP.GE.AND P0, PT, R4, R0, PT ;  /* 0x000000000400720c */ /* 0x000fda0003f06270 */
[----:B------:R-:W-:Y:S05]  /*45a0*/  @!P0 BRA `(.L_x_5140) ;  /* 0x0000003c005c8947 */ /* 0x000fea0003800000 */
.L_x_5142:
[----:B------:R-:W2:Y:S04]  /*45b0*/  LDL R5, [R1+0x1c0] ;  /* 0x0001c00001057983 */ /* 0x000ea80000100800 */
[----:B------:R-:W3:Y:S04]  /*45c0*/  LDL.64 R122, [R1+0x270] ;  /* 0x00027000017a7983 */ /* 0x000ee80000100a00 */
[----:B------:R-:W4:Y:S04]  /*45d0*/  LDL.64 R104, [R1+0x2e0] ;  /* 0x0002e00001687983 */ /* 0x000f280000100a00 */
        /* <DEDUP_REMOVED lines=61> */
[----:B------:R-:W4:Y:S01]  /*49b0*/  LDL.64 R10, [R1+0x3c8] ;  /* 0x0003c800010a7983 */ /* 0x000f220000100a00 */
[----:B0-2---:R-:W-:-:S05]  /*49c0*/  IMAD R6, R5, 0x40, R22 ;  /* 0x0000004005067824 */ /* 0x005fca00078e0216 */
[----:B------:R-:W-:Y:S01]  /*49d0*/  LEA R130, R6, UR44, 0x2 ;  /* 0x0000002c06827c11 */ /* 0x000fe2000f8e10ff */
[----:B------:R-:W-:Y:S06]  /*49e0*/  BAR.SYNC.DEFER_BLOCKING 0xe, 0x100 ;  /* 0x0384000000007b1d */ /* 0x000fec0000010000 */
[----:B------:R-:W3:Y:S02]  /*49f0*/  LDS R6, [R130+0x38400] ;  /* 0x0384000082067984 */ /* 0x000ee40000000800 */
[C---:B---3--:R-:W-:Y:S01]  /*4a00*/  FMUL.FTZ R123, R6.reuse, R123 ;  /* 0x0000007b067b7220 */ /* 0x048fe20000410000 */
[----:B------:R-:W-:-:S05]  /*4a10*/  FMUL.FTZ R122, R6, R122 ;  /* 0x0000007a067a7220 */ /* 0x000fca0000410000 */
[----:B------:R4:W-:Y:S02]  /*4a20*/  STL.64 [R1+0x270], R122 ;  /* 0x0002707a01007387 */ /* 0x0009e40000100a00 */
[C---:B----4-:R-:W-:Y:S02]  /*4a30*/  FMUL.FTZ R122, R6.reuse, R104 ;  /* 0x00000068067a7220 */ /* 0x050fe40000410000 */
[----:B------:R-:W0:Y:S01]  /*4a40*/  LDS R104, [R130+0x38420] ;  /* 0x0384200082687984 */ /* 0x000e220000000800 */
[C---:B------:R-:W-:Y:S01]  /*4a50*/  FMUL.FTZ R133, R6.reuse, R133 ;  /* 0x0000008506857220 */ /* 0x040fe20000410000 */
        /* <DEDUP_REMOVED lines=55> */
[----:B------:R-:W-:Y:S01]  /*4dd0*/  FMUL.FTZ R100, R6, R100 ;  /* 0x0000006406647220 */ /* 0x000fe20000410000 */
[-C--:B------:R-:W-:Y:S01]  /*4de0*/  FMUL.FTZ R102, R102, R6.reuse ;  /* 0x0000000666667220 */ /* 0x080fe20000410000 */
[----:B------:R-:W-:Y:S01]  /*4df0*/  FMUL.FTZ R103, R103, R6 ;  /* 0x0000000667677220 */ /* 0x000fe20000410000 */
[C---:B------:R-:W-:Y:S01]  /*4e00*/  FMUL.FTZ R79, R6.reuse, R79 ;  /* 0x0000004f064f7220 */ /* 0x040fe20000410000 */
[----:B------:R-:W-:Y:S01]  /*4e10*/  FMUL.FTZ R78, R6, R78 ;  /* 0x0000004e064e7220 */ /* 0x000fe20000410000 */
[C---:B0-----:R-:W-:Y:S01]  /*4e20*/  FMUL.FTZ R77, R104.reuse, R77 ;  /* 0x0000004d684d7220 */ /* 0x041fe20000410000 */
        /* <DEDUP_REMOVED lines=63> */
[----:B------:R-:W-:Y:S04]  /*5220*/  STL.64 [R1+0x1e0], R132 ;  /* 0x0001e08401007387 */ /* 0x000fe80000100a00 */
        /* <DEDUP_REMOVED lines=31> */
[----:B------:R0:W-:Y:S04]  /*5420*/  STL.64 [R1+0x1e8], R74 ;  /* 0x0001e84a01007387 */ /* 0x0001e80000100a00 */
        /* <DEDUP_REMOVED lines=29> */
[----:B------:R2:W-:Y:S04]  /*5600*/  STL.64 [R1+0x3c8], R10 ;  /* 0x0003c80a01007387 */ /* 0x0005e80000100a00 */
[----:B0-----:R-:W3:Y:S04]  /*5610*/  LDL R74, [R1+0x1d4] ;  /* 0x0001d400014a7983 */ /* 0x001ee80000100800 */
[----:B------:R-:W4:Y:S04]  /*5620*/  LDL R76, [R1+0x1d8] ;  /* 0x0001d800014c7983 */ /* 0x000f280000100800 */
[----:B------:R-:W4:Y:S04]  /*5630*/  LDL R78, [R1+0x1dc] ;  /* 0x0001dc00014e7983 */ /* 0x000f280000100800 */
[----:B------:R-:W4:Y:S04]  /*5640*/  LDL R6, [R1+0x1e0] ;  /* 0x0001e00001067983 */ /* 0x000f280000100800 */
[----:B------:R-:W4:Y:S04]  /*5650*/  LDL R80, [R1+0x1e4] ;  /* 0x0001e40001507983 */ /* 0x000f280000100800 */
[----:B------:R-:W4:Y:S04]  /*5660*/  LDL R82, [R1+0x1e8] ;  /* 0x0001e80001527983 */ /* 0x000f280000100800 */
[----:B------:R-:W4:Y:S04]  /*5670*/  LDL R84, [R1+0x1ec] ;  /* 0x0001ec0001547983 */ /* 0x000f280000100800 */
[----:B-1----:R-:W4:Y:S04]  /*5680*/  LDL R8, [R1+0x1f0] ;  /* 0x0001f00001087983 */ /* 0x002f280000100800 */
[----:B------:R-:W4:Y:S04]  /*5690*/  LDL R86, [R1+0x1f4] ;  /* 0x0001f40001567983 */ /* 0x000f280000100800 */
[----:B------:R-:W4:Y:S04]  /*56a0*/  LDL R88, [R1+0x1f8] ;  /* 0x0001f80001587983 */ /* 0x000f280000100800 */
[----:B------:R-:W4:Y:S04]  /*56b0*/  LDL R90, [R1+0x1fc] ;  /* 0x0001fc00015a7983 */ /* 0x000f280000100800 */
[----:B--2---:R-:W2:Y:S04]  /*56c0*/  LDL R10, [R1+0x200] ;  /* 0x00020000010a7983 */ /* 0x004ea80000100800 */
[----:B------:R-:W2:Y:S04]  /*56d0*/  LDL R92, [R1+0x204] ;  /* 0x00020400015c7983 */ /* 0x000ea80000100800 */
        /* <DEDUP_REMOVED lines=114> */
[----:B------:R-:W-:Y:S04]  /*5e00*/  STL [R1+0x1d0], R102 ;  /* 0x0001d06601007387 */ /* 0x000fe80000100800 */
        /* <DEDUP_REMOVED lines=11> */
[----:B--2---:R-:W-:Y:S04]  /*5ec0*/  STL [R1+0x200], R10 ;  /* 0x0002000a01007387 */ /* 0x004fe80000100800 */
        /* <DEDUP_REMOVED lines=78> */
[----:B------:R0:W-:Y:S04]  /*63b0*/  STL [R1+0x33c], R27 ;  /* 0x00033c1b01007387 */ /* 0x0001e80000100800 */
[----:B------:R-:W-:Y:S04]  /*63c0*/  STL [R1+0x340], R56 ;  /* 0x0003403801007387 */ /* 0x000fe80000100800 */
[----:B------:R-:W-:Y:S04]  /*63d0*/  STL [R1+0x344], R29 ;  /* 0x0003441d01007387 */ /* 0x000fe80000100800 */
[----:B------:R1:W-:Y:S04]  /*63e0*/  STL [R1+0x348], R31 ;  /* 0x0003481f01007387 */ /* 0x0003e80000100800 */
[----:B------:R-:W-:Y:S04]  /*63f0*/  STL [R1+0x34c], R33 ;  /* 0x00034c2101007387 */ /* 0x000fe80000100800 */
[----:B------:R-:W-:Y:S04]  /*6400*/  STL [R1+0x350], R58 ;  /* 0x0003503a01007387 */ /* 0x000fe80000100800 */
[----:B------:R2:W-:Y:S04]  /*6410*/  STL [R1+0x354], R35 ;  /* 0x0003542301007387 */ /* 0x0005e80000100800 */
        /* <DEDUP_REMOVED lines=29> */
[----:B------:R4:W-:Y:S04]  /*65f0*/  STL [R1+0x3cc], R81 ;  /* 0x0003cc5101007387 */ /* 0x0009e80000100800 */
[----:B0-----:R-:W4:Y:S04]  /*6600*/  LDL.128 R24, [R1+0x1d0] ;  /* 0x0001d00001187983 */ /* 0x001f280000100c00 */
[----:B-1----:R-:W4:Y:S04]  /*6610*/  LDL.128 R28, [R1+0x1e0] ;  /* 0x0001e000011c7983 */ /* 0x002f280000100c00 */
[----:B--2---:R-:W2:Y:S04]  /*6620*/  LDL.128 R32, [R1+0x1f0] ;  /* 0x0001f00001207983 */ /* 0x004ea80000100c00 */
[----:B---3--:R-:W2:Y:S04]  /*6630*/  LDL.128 R36, [R1+0x200] ;  /* 0x0002000001247983 */ /* 0x008ea80000100c00 */
[----:B----4-:R-:W2:Y:S04]  /*6640*/  LDL.128 R40, [R1+0x210] ;  /* 0x0002100001287983 */ /* 0x010ea80000100c00 */
[----:B------:R-:W2:Y:S04]  /*6650*/  LDL.128 R44, [R1+0x220] ;  /* 0x00022000012c7983 */ /* 0x000ea80000100c00 */
        /* <DEDUP_REMOVED lines=25> */
[----:B------:R-:W2:Y:S01]  /*67f0*/  LDL.128 R148, [R1+0x3c0] ;  /* 0x0003c00001947983 */ /* 0x000ea20000100c00 */
[----:B------:R-:W-:-:S05]  /*6800*/  VIADD R6, R5, 0x1 ;  /* 0x0000000105067836 */ /* 0x000fca0000000000 */
[----:B------:R-:W-:Y:S01]  /*6810*/  ISETP.NE.AND P0, PT, R6, 0x2, PT ;  /* 0x000000020600780c */ /* 0x000fe20003f05270 */
[----:B------:R0:W-:Y:S01]  /*6820*/  STL [R1+0x1c0], R6 ;  /* 0x0001c00601007387 */ /* 0x0001e20000100800 */
[----:B------:R-:W-:-:S11]  /*6830*/  IMAD.MOV.U32 R9, RZ, RZ, 0x40000040 ;  /* 0x40000040ff097424 */ /* 0x000fd600078e00ff */
[----:B0-----:R-:W-:-:S04]  /*6840*/  @!P0 IMAD.MOV.U32 R6, RZ, RZ, RZ ;  /* 0x000000ffff068224 */ /* 0x001fc800078e00ff */
[----:B------:R-:W-:Y:S01]  /*6850*/  IMAD R8, R6, 0x1000, R3 ;  /* 0x0000100006087824 */ /* 0x000fe200078e0203 */
[----:B------:R-:W-:Y:S01]  /*6860*/  R2UR UR15, R9 ;  /* 0x00000000090f72ca */ /* 0x000fe200000e0000 */
[----:B------:R-:W-:Y:S01]  /*6870*/  IMAD.MOV.U32 R11, RZ, RZ, 0x40000040 ;  /* 0x40000040ff0b7424 */ /* 0x000fe200078e00ff */
[----:B------:R-:W3:Y:S02]  /*6880*/  LDL R6, [R1+0x1c8] ;  /* 0x0001c80001067983 */ /* 0x000ee40000100800 */
[C---:B------:R-:W-:Y:S01]  /*6890*/  R2UR UR14, R8.reuse ;  /* 0x00000000080e72ca */ /* 0x040fe200000e0000 */
[----:B------:R-:W-:Y:S01]  /*68a0*/  VIADD R10, R8, 0x80 ;  /* 0x00000080080a7836 */ /* 0x000fe20000000000 */
[----:B------:R-:W-:-:S04]  /*68b0*/  R2UR UR19, R11 ;  /* 0x000000000b1372ca */ /* 0x000fc800000e0000 */
[----:B------:R-:W-:Y:S01]  /*68c0*/  R2UR UR18, R10 ;  /* 0x000000000a1272ca */ /* 0x000fe200000e0000 */
[----:B--2---:R-:W-:-:S06]  /*68d0*/  WARPGROUP.ARRIVE ;  /* 0x00000000000079c5 */ /* 0x004fcc0000000000 */
[----:B------:R-:W-:Y:S01]  /*68e0*/  HGMMA.64x256x16.F32.BF16 R24, gdesc[UR12].tnspB, R24, gsb0 ;  /* 0x43e000000c1879f0 */ /* 0x000fe20008001818 */
[----:B------:R-:W-:Y:S02]  /*68f0*/  VIADD R10, R8, 0x100 ;  /* 0x00000100080a7836 */ /* 0x000fe40000000000 */
[----:B------:R-:W-:-:S03]  /*6900*/  IMAD.MOV.U32 R11, RZ, RZ, 0x40000040 ;  /* 0x40000040ff0b7424 */ /* 0x000fc600078e00ff */
[----:B------:R-:W-:Y:S02]  /*6910*/  R2UR UR6, R10 ;  /* 0x000000000a0672ca */ /* 0x000fe400000e0000 */
[----:B------:R-:W-:Y:S01]  /*6920*/  R2UR UR7, R11 ;  /* 0x000000000b0772ca */ /* 0x000fe200000e0000 */
        /* <DEDUP_REMOVED lines=39> */
[----:B------:R-:W2:Y:S01]  /*6ba0*/  @!P0 LDL R8, [R1+0x1c4] ;  /* 0x0001c40001088983 */ /* 0x000ea20000100800 */
[----:B------:R-:W-:-:S03]  /*6bb0*/  WARPGROUP.DEPBAR.LE gsb0, 0x0 ;  /* 0x00008000000079c5 */ /* 0x000fc60000010000 */
        /* <DEDUP_REMOVED lines=34> */
[----:B------:R-:W-:Y:S04]  /*6de0*/  @!P0 STL [R1+0x1c0], RZ ;  /* 0x0001c0ff01008387 */ /* 0x000fe80000100800 */
[----:B------:R0:W5:Y:S01]  /*6df0*/  LDL R5, [R1+0x1c0] ;  /* 0x0001c00001057983 */ /* 0x0001620000100800 */
        /* <DEDUP_REMOVED lines=68> */
[----:B------:R-:W2:Y:S04]  /*7240*/  LDL R10, [R1+0x1d0] ;  /* 0x0001d000010a7983 */ /* 0x000ea80000100800 */
[----:B-1----:R-:W2:Y:S04]  /*7250*/  LDL R80, [R1+0x1d4] ;  /* 0x0001d40001507983 */ /* 0x002ea80000100800 */
[----:B------:R-:W2:Y:S04]  /*7260*/  LDL R82, [R1+0x1d8] ;  /* 0x0001d80001527983 */ /* 0x000ea80000100800 */
[----:B----4-:R-:W4:Y:S04]  /*7270*/  LDL R84, [R1+0x1dc] ;  /* 0x0001dc0001547983 */ /* 0x010f280000100800 */
[----:B------:R-:W4:Y:S04]  /*7280*/  LDL R12, [R1+0x1e0] ;  /* 0x0001e000010c7983 */ /* 0x000f280000100800 */
[----:B------:R-:W4:Y:S04]  /*7290*/  LDL R86, [R1+0x1e4] ;  /* 0x0001e40001567983 */ /* 0x000f280000100800 */
[----:B---3--:R-:W3:Y:S04]  /*72a0*/  LDL R88, [R1+0x1e8] ;  /* 0x0001e80001587983 */ /* 0x008ee80000100800 */
[----:B------:R-:W3:Y:S04]  /*72b0*/  LDL R90, [R1+0x1ec] ;  /* 0x0001ec00015a7983 */ /* 0x000ee80000100800 */
[----:B------:R-:W3:Y:S04]  /*72c0*/  LDL R14, [R1+0x1f0] ;  /* 0x0001f000010e7983 */ /* 0x000ee80000100800 */
[----:B0-----:R-:W3:Y:S04]  /*72d0*/  LDL R92, [R1+0x1f4] ;  /* 0x0001f400015c7983 */ /* 0x001ee80000100800 */
[----:B------:R-:W3:Y:S04]  /*72e0*/  LDL R94, [R1+0x1f8] ;  /* 0x0001f800015e7983 */ /* 0x000ee80000100800 */
        /* <DEDUP_REMOVED lines=116> */
[----:B------:R-:W2:Y:S01]  /*7a30*/  LDL R85, [R1+0x3cc] ;  /* 0x0003cc0001557983 */ /* 0x000ea20000100800 */
[----:B------:R-:W-:-:S03]  /*7a40*/  VIADD R6, R6, 0x1 ;  /* 0x0000000106067836 */ /* 0x000fc60000000000 */
[----:B------:R0:W-:Y:S04]  /*7a50*/  STL [R1+0x1d0], R10 ;  /* 0x0001d00a01007387 */ /* 0x0001e80000100800 */
[----:B------:R0:W-:Y:S04]  /*7a60*/  STL [R1+0x1c8], R6 ;  /* 0x0001c80601007387 */ /* 0x0001e80000100800 */
[----:B------:R0:W-:Y:S04]  /*7a70*/  STL [R1+0x1d4], R80 ;  /* 0x0001d45001007387 */ /* 0x0001e80000100800 */
[----:B------:R0:W-:Y:S04]  /*7a80*/  STL [R1+0x1d8], R82 ;  /* 0x0001d85201007387 */ /* 0x0001e80000100800 */
[----:B----4-:R0:W-:Y:S04]  /*7a90*/  STL [R1+0x1dc], R84 ;  /* 0x0001dc5401007387 */ /* 0x0101e80000100800 */
[----:B------:R0:W-:Y:S04]  /*7aa0*/  STL [R1+0x1e0], R12 ;  /* 0x0001e00c01007387 */ /* 0x0001e80000100800 */
[----:B------:R0:W-:Y:S04]  /*7ab0*/  STL [R1+0x1e4], R86 ;  /* 0x0001e45601007387 */ /* 0x0001e80000100800 */
[----:B---3--:R0:W-:Y:S04]  /*7ac0*/  STL [R1+0x1e8], R88 ;  /* 0x0001e85801007387 */ /* 0x0081e80000100800 */
[----:B------:R0:W-:Y:S04]  /*7ad0*/  STL [R1+0x1ec], R90 ;  /* 0x0001ec5a01007387 */ /* 0x0001e80000100800 */
[----:B------:R0:W-:Y:S04]  /*7ae0*/  STL [R1+0x1f0], R14 ;  /* 0x0001f00e01007387 */ /* 0x0001e80000100800 */
[----:B------:R0:W-:Y:S04]  /*7af0*/  STL [R1+0x1f4], R92 ;  /* 0x0001f45c01007387 */ /* 0x0001e80000100800 */
[----:B------:R0:W-:Y:S04]  /*7b00*/  STL [R1+0x1f8], R94 ;  /* 0x0001f85e01007387 */ /* 0x0001e80000100800 */
[----:B--2---:R0:W-:Y:S04]  /*7b10*/  STL [R1+0x1fc], R96 ;  /* 0x0001fc6001007387 */ /* 0x0041e80000100800 */
        /* <DEDUP_REMOVED lines=116> */
[----:B------:R-:W-:-:S05]  /*8260*/  @!P0 LOP3.LUT R8, R8, 0x1, RZ, 0x3c, !PT ;  /* 0x0000000108088812 */ /* 0x000fca00078e3cff */
[----:B------:R0:W-:Y:S01]  /*8270*/  @!P0 STL [R1+0x1c4], R8 ;  /* 0x0001c40801008387 */ /* 0x0001e20000100800 */
[----:B------:R-:W-:Y:S06]  /*8280*/  BAR.ARV 0xf, 0x100 ;  /* 0x03c4000000007b1d */ /* 0x000fec0000002000 */
[C---:B------:R-:W-:Y:S01]  /*8290*/  ISETP.GT.AND P0, PT, R4.reuse, R0, PT ;  /* 0x000000000400720c */ /* 0x040fe20003f04270 */
[----:B------:R-:W-:Y:S01]  /*82a0*/  VIADD R4, R4, 0xffffffff ;  /* 0xffffffff04047836 */ /* 0x000fe20000000000 */
[----:B------:R-:W-:Y:S11]  /*82b0*/  @!P1 BRA `(.L_x_5141) ;  /* 0x0000000000049947 */ /* 0x000ff60003800000 */
[----:B------:R-:W-:Y:S01]  /*82c0*/  BPT.TRAP 0x1 ;  /* 0x000000040000795c */ /* 0x000fe20000300000 */
.L_x_5141:
[----:B-----5:R-:W-:-:S05]  /*82d0*/  LEA R5, R5, UR44, 0x3 ;  /* 0x0000002c05057c11 */ /* 0x020fca000f8e18ff */
[----:B0-----:R-:W-:-:S05]  /*82e0*/  VIADD R6, R5, 0x38860 ;  /* 0x0003886005067836 */ /* 0x001fca0000000000 */
[----:B------:R-:W-:-:S04]  /*82f0*/  PRMT R6, R7, 0x654, R6 ;  /* 0x0000065407067816 */ /* 0x000fc80000000006 */
[----:B------:R0:W-:Y:S01]  /*8300*/  SYNCS.ARRIVE.TRANS64.RED.A1T0 RZ, [R6+URZ], RZ ;  /* 0x000000ff06ff79a7 */ /* 0x0001e2000810043f */
[----:B------:R-:W-:Y:S05]  /*8310*/  @P0 BRA `(.L_x_5142) ;  /* 0xffffffc000a40947 */ /* 0x000fea000383ffff */
.L_x_5140:
[----:B------:R-:W2:Y:S04]  /*8320*/  LDL R121, [R1+0x1c0] ;  /* 0x0001c00001797983 */ /* 0x000ea80000100800 */
[----:B------:R-:W3:Y:S04]  /*8330*/  LDL.64 R124, [R1+0x1d0] ;  /* 0x0001d000017c7983 */ /* 0x000ee80000100a00 */
[----:B------:R-:W4:Y:S04]  /*8340*/  LDL.64 R106, [R1+0x280] ;  /* 0x00028000016a7983 */ /* 0x000f280000100a00 */
[----:B------:R-:W5:Y:S04]  /*8350*/  LDL.64 R10, [R1+0x358] ;  /* 0x00035800010a7983 */ /* 0x000f680000100a00 */
        /* <DEDUP_REMOVED lines=60> */
[----:B0-----:R-:W5:Y:S04]  /*8720*/  LDL.64 R6, [R1+0x3c8] ;  /* 0x0003c80001067983 */ /* 0x001f680000100a00 */
[----:B------:R-:W5:Y:S04]  /*8730*/  LDL R3, [R1+0x1c8] ;  /* 0x0001c80001037983 */ /* 0x000f680000100800 */
[----:B------:R-:W5:Y:S01]  /*8740*/  LDL R0, [R1+0x1c0] ;  /* 0x0001c00001007983 */ /* 0x000f620000100800 */
[----:B--2---:R-:W-:-:S05]  /*8750*/  IMAD R120, R121, 0x40, R22 ;  /* 0x0000004079787824 */ /* 0x004fca00078e0216 */
        /* <DEDUP_REMOVED lines=8> */
[C---:B-----5:R-:W-:Y:S01]  /*87e0*/  FMUL.FTZ R127, R120.reuse, R127 ;  /* 0x0000007f787f7220 */ /* 0x060fe20000410000 */
        /* <DEDUP_REMOVED lines=33> */
[C---:B0-----:R-:W-:Y:S01]  /*8a00*/  FMUL.FTZ R11, R106.reuse, R11 ;  /* 0x0000000b6a0b7220 */ /* 0x041fe20000410000 */
[----:B------:R-:W-:Y:S01]  /*8a10*/  FMUL.FTZ R10, R106, R10 ;  /* 0x0000000a6a0a7220 */ /* 0x000fe20000410000 */
[C---:B------:R-:W-:Y:S01]  /*8a20*/  FMUL.FTZ R102, R120.reuse, R102 ;  /* 0x0000006678667220 */ /* 0x040fe20000410000 */
[C---:B------:R-:W-:Y:S01]  /*8a30*/  FMUL.FTZ R101, R120.reuse, R101 ;  /* 0x0000006578657220 */ /* 0x040fe20000410000 */
[C---:B------:R-:W-:Y:S01]  /*8a40*/  FMUL.FTZ R100, R120.reuse, R100 ;  /* 0x0000006478647220 */ /* 0x040fe20000410000 */
[C---:B------:R-:W-:Y:S01]  /*8a50*/  FMUL.FTZ R99, R120.reuse, R99 ;  /* 0x0000006378637220 */ /* 0x040fe20000410000 */
[----:B------:R0:W-:Y:S01]  /*8a60*/  STL.64 [R1+0x358], R10 ;  /* 0x0003580a01007387 */ /* 0x0001e20000100a00 */
        /* <DEDUP_REMOVED lines=85> */
[----:B0-----:R-:W-:-:S02]  /*8fc0*/  VIADD R10, R3, 0x1 ;  /* 0x00000001030a7836 */ /* 0x001fc40000000000 */
[----:B------:R-:W-:Y:S01]  /*8fd0*/  VIADD R0, R0, 0x1 ;  /* 0x0000000100007836 */ /* 0x000fe20000000000 */
[----:B------:R0:W-:Y:S04]  /*8fe0*/  STL.64 [R1+0x1e0], R126 ;  /* 0x0001e07e01007387 */ /* 0x0001e80000100a00 */
        /* <DEDUP_REMOVED lines=61> */
[----:B------:R0:W-:Y:S04]  /*93c0*/  STL [R1+0x1c8], R10 ;  /* 0x0001c80a01007387 */ /* 0x0001e80000100800 */
[----:B------:R0:W-:Y:S01]  /*93d0*/  STL [R1+0x1c0], R0 ;  /* 0x0001c00001007387 */ /* 0x0001e20000100800 */
[----:B------:R-:W-:Y:S06]  /*93e0*/  BAR.ARV 0xf, 0x100 ;  /* 0x03c4000000007b1d */ /* 0x000fec0000002000 */
[----:B------:R-:W-:Y:S01]  /*93f0*/  ISETP.NE.AND P0, PT, R0, 0x2, PT ;  /* 0x000000020000780c */ /* 0x000fe20003f05270 */
[----:B------:R-:W-:Y:S01]  /*9400*/  BSSY B0, `(.L_x_5143) ;  /* 0x0000007000007945 */ /* 0x000fe20003800000 */
[----:B------:R-:W-:-:S11]  /*9410*/  IMAD.MOV.U32 R3, RZ, RZ, 0x1 ;  /* 0x00000001ff037424 */ /* 0x000fd600078e00ff */
[----:B0-----:R-:W-:Y:S05]  /*9420*/  @P0 BRA `(.L_x_5144) ;  /* 0x0000000000100947 */ /* 0x001fea0003800000 */
[----:B------:R-:W2:Y:S04]  /*9430*/  LDL R0, [R1+0x1c4] ;  /* 0x0001c40001007983 */ /* 0x000ea80000100800 */
[----:B------:R0:W-:Y:S01]  /*9440*/  STL [R1+0x1c0], RZ ;  /* 0x0001c0ff01007387 */ /* 0x0001e20000100800 */
[----:B--2---:R-:W-:-:S05]  /*9450*/  LOP3.LUT R0, R0, 0x1, RZ, 0x3c, !PT ;  /* 0x0000000100007812 */ /* 0x004fca00078e3cff */
[----:B------:R0:W-:Y:S02]  /*9460*/  STL [R1+0x1c4], R0 ;  /* 0x0001c40001007387 */ /* 0x0001e40000100800 */
.L_x_5144:
[----:B------:R-:W-:Y:S05]  /*9470*/  BSYNC B0 ;  /* 0x0000000000007941 */ /* 0x000fea0003800000 */
.L_x_5143:
[----:B------:R-:W-:Y:S05]  /*9480*/  BRA `(.L_x_5138) ;  /* 0x0000018000047947 */ /* 0x000fea0003800000 */
.L_x_5131:
[----:B------:R-:W-:Y:S01]  /*9490*/  UIADD3 UR4, UP3, UR38, 0x38860, URZ ;  /* 0x0003886026047890 */ /* 0x000fe2000ff7e03f */
[----:B------:R-:W-:Y:S01]  /*94a0*/  IMAD.MOV.U32 R9, RZ, RZ, R7 ;  /* 0x000000ffff097224 */ /* 0x000fe200078e0007 */
[----:B------:R-:W-:Y:S01]  /*94b0*/  UIADD3 UR7, UP2, UR38, 0x38850, URZ ;  /* 0x0003885026077890 */ /* 0x000fe2000ff5e03f */
[----:B------:R-:W-:Y:S01]  /*94c0*/  IMAD.MOV.U32 R8, RZ, RZ, 0x100 ;  /* 0x00000100ff087424 */ /* 0x000fe200078e00ff */
[----:B------:R-:W-:Y:S01]  /*94d0*/  UIADD3.X UR5, URZ, UR39, URZ, UP3, !UPT ;  /* 0x000000273f057290 */ /* 0x000fe20009ffe43f */
[----:B------:R-:W-:Y:S01]  /*94e0*/  IMAD.U32 R4, RZ, RZ, UR61 ;  /* 0x0000003dff047e24 */ /* 0x000fe2000f8e00ff */
[----:B------:R-:W-:Y:S01]  /*94f0*/  UIADD3 UR10, UP1, UR38, 0x38830, URZ ;  /* 0x00038830260a7890 */ /* 0x000fe2000ff3e03f */
[----:B------:R-:W-:Y:S01]  /*9500*/  IMAD.MOV.U32 R5, RZ, RZ, 0x80 ;  /* 0x00000080ff057424 */ /* 0x000fe200078e00ff */
[----:B------:R-:W-:Y:S01]  /*9510*/  UIADD3 UR9, UP0, UR38, 0x38840, URZ ;  /* 0x0003884026097890 */ /* 0x000fe2000ff1e03f */
[----:B------:R1:W-:Y:S01]  /*9520*/  STL.64 [R1+0x30], R8 ;  /* 0x0000300801007387 */ /* 0x0003e20000100a00 */
[----:B------:R-:W-:Y:S01]  /*9530*/  UIADD3.X UR8, URZ, UR39, URZ, UP2, !UPT ;  /* 0x000000273f087290 */ /* 0x000fe200097fe43f */
[----:B------:R-:W-:Y:S01]  /*9540*/  IMAD.MOV.U32 R6, RZ, RZ, 0x80 ;  /* 0x00000080ff067424 */ /* 0x000fe200078e00ff */
[----:B------:R-:W-:Y:S01]  /*9550*/  ULDC UR11, c[0x0][0x448] ;  /* 0x00011200000b7ab9 */ /* 0x000fe20000000800 */
[----:B0-----:R-:W-:Y:S01]  /*9560*/  IMAD.U32 R0, RZ, RZ, UR7 ;  /* 0x00000007ff007e24 */ /* 0x001fe2000f8e00ff */
[----:B------:R-:W-:Y:S01]  /*9570*/  UIADD3.X UR7, URZ, UR39, URZ, UP0, !UPT ;  /* 0x000000273f077290 */ /* 0x000fe200087fe43f */
[----:B------:R-:W-:Y:S01]  /*9580*/  IMAD.U32 R10, RZ, RZ, UR61 ;  /* 0x0000003dff0a7e24 */ /* 0x000fe2000f8e00ff */
[----:B------:R-:W-:Y:S01]  /*9590*/  UISETP.NE.AND UP4, UPT, UR11, 0x1, UPT ;  /* 0x000000010b00788c */ /* 0x000fe2000bf85270 */
[----:B------:R-:W-:Y:S01]  /*95a0*/  IMAD.MOV.U32 R11, RZ, RZ, 0x80 ;  /* 0x00000080ff0b7424 */ /* 0x000fe200078e00ff */
[----:B------:R0:W-:Y:S01]  /*95b0*/  STL.128 [R1], R4 ;  /* 0x0000000401007387 */ /* 0x0001e20000100c00 */
[----:B------:R-:W-:Y:S01]  /*95c0*/  IMAD.U32 R3, RZ, RZ, UR8 ;  /* 0x00000008ff037e24 */ /* 0x000fe2000f8e00ff */
[----:B------:R-:W-:Y:S01]  /*95d0*/  USHF.L.U32 UR6, UR59, 0x6, URZ ;  /* 0x000000063b067899 */ /* 0x000fe2000800063f */
[----:B-1----:R-:W-:Y:S01]  /*95e0*/  IMAD.U32 R8, RZ, RZ, UR4 ;  /* 0x00000004ff087e24 */ /* 0x002fe2000f8e00ff */
[----:B------:R-:W-:Y:S01]  /*95f0*/  UIADD3.X UR4, URZ, UR39, URZ, UP1, !UPT ;  /* 0x000000273f047290 */ /* 0x000fe20008ffe43f */
[----:B------:R-:W-:Y:S01]  /*9600*/  IMAD.U32 R9, RZ, RZ, UR5 ;  /* 0x00000005ff097e24 */ /* 0x000fe2000f8e00ff */
[----:B------:R1:W-:Y:S01]  /*9610*/  STL.64 [R1+0x28], R10 ;  /* 0x0000280a01007387 */ /* 0x0003e20000100a00 */
[----:B------:R-:W-:Y:S01]  /*9620*/  IMAD.U32 R12, RZ, RZ, UR59 ;  /* 0x0000003bff0c7e24 */ /* 0x000fe2000f8e00ff */
[----:B------:R-:W-:Y:S01]  /*9630*/  ULDC UR45, c[0x0][0x288] ;  /* 0x0000a200002d7ab9 */ /* 0x000fe20000000800 */
[----:B------:R-:W-:Y:S01]  /*9640*/  @UP4 UIADD3 UR8, UR6, 0x3f, URZ ;  /* 0x0000003f06084890 */ /* 0x000fe2000fffe03f */
[----:B------:R2:W-:Y:S01]  /*9650*/  STL [R1+0x10], RZ ;  /* 0x000010ff01007387 */ /* 0x0005e20000100800 */
[----:B------:R-:W-:Y:S01]  /*9660*/  UIADD3 UR40, UR47, 0x1, -UR45 ;  /* 0x000000012f287890 */ /* 0x000fe2000fffe82d */
[----:B------:R-:W-:Y:S01]  /*9670*/  IADD3 R44, P0, R2, 0x28, RZ ;  /* 0x00000028022c7810 */ /* 0x000fe20007f1e0ff */
[----:B------:R-:W-:Y:S01]  /*9680*/  UP2UR UR41, UPR, URZ, 0x10 ;  /* 0x000000103f297883 */ /* 0x000fe20008000000 */
[----:B------:R2:W-:Y:S01]  /*9690*/  STL [R1+0x50], R12 ;  /* 0x0000500c01007387 */ /* 0x0005e20000100800 */
[----:B0-----:R-:W-:-:S02]  /*96a0*/  IMAD.MOV.U32 R6, RZ, RZ, R8 ;  /* 0x000000ffff067224 */ /* 0x001fc400078e0008 */
[----:B------:R-:W-:Y:S01]  /*96b0*/  IMAD.MOV.U32 R7, RZ, RZ, R9 ;  /* 0x000000ffff077224 */ /* 0x000fe200078e0009 */
[----:B------:R2:W-:Y:S01]  /*96c0*/  STL [R1+0x38], RZ ;  /* 0x000038ff01007387 */ /* 0x0005e20000100800 */
[----:B------:R-:W-:Y:S02]  /*96d0*/  IMAD.MOV.U32 R4, RZ, RZ, R0 ;  /* 0x000000ffff047224 */ /* 0x000fe400078e0000 */
[----:B------:R-:W-:Y:S02]  /*96e0*/  IMAD.MOV.U32 R5, RZ, RZ, R3 ;  /* 0x000000ffff057224 */ /* 0x000fe400078e0003 */
[----:B------:R-:W-:Y:S01]  /*96f0*/  IMAD.U32 R8, RZ, RZ, UR10 ;  /* 0x0000000aff087e24 */ /* 0x000fe2000f8e00ff */
[----:B------:R-:W-:Y:S01]  /*9700*/  @UP4 ULDC UR10, c[0x0][0x450] ;  /* 0x00011400000a4ab9 */ /* 0x000fe20000000800 */
[----:B------:R-:W-:Y:S01]  /*9710*/  IMAD.U32 R9, RZ, RZ, UR4 ;  /* 0x00000004ff097e24 */ /* 0x000fe2000f8e00ff */
[----:B------:R-:W-:Y:S01]  /*9720*/  ULDC.64 UR4, c[0x0][0xad8] ;  /* 0x0002b60000047ab9 */ /* 0x000fe20000000a00 */
[----:B-1----:R-:W-:Y:S01]  /*9730*/  IMAD.U32 R10, RZ, RZ, UR9 ;  /* 0x00000009ff0a7e24 */ /* 0x002fe2000f8e00ff */
[----:B------:R-:W-:Y:S01]  /*9740*/  UISETP.GE.AND UP0, UPT, UR5, 0x1, UPT ;  /* 0x000000010500788c */ /* 0x000fe2000bf06270 */
[----:B------:R-:W-:Y:S01]  /*9750*/  IMAD.U32 R11, RZ, RZ, UR7 ;  /* 0x00000007ff0b7e24 */ /* 0x000fe2000f8e00ff */
[----:B------:R2:W-:Y:S01]  /*9760*/  STL.128 [R1+0x40], R4 ;  /* 0x0000400401007387 */ /* 0x0005e20000100c00 */
[----:B------:R-:W-:Y:S01]  /*9770*/  @UP4 ULDC UR9, c[0x0][0x44c] ;  /* 0x0001130000094ab9 */ /* 0x000fe20000000800 */
[----:B------:R-:W-:Y:S01]  /*9780*/  UIADD3 UR7, UR6, 0x3f, URZ ;  /* 0x0000003f06077890 */ /* 0x000fe2000fffe03f */
[----:B------:R-:W-:Y:S01]  /*9790*/  IMAD.X R45, RZ, RZ, R18, P0 ;  /* 0x000000ffff2d7224 */ /* 0x000fe200000e0612 */
[----:B------:R2:W-:Y:S01]  /*97a0*/  STL.64 [R1+0x18], R8 ;  /* 0x0000180801007387 */ /* 0x0005e20000100a00 */
[----:B------:R-:W-:Y:S01]  /*97b0*/  UIMAD.WIDE.U32 UR8, UR8, UR9, URZ ;  /* 0x00000009080872a5 */ /* 0x000fe2000f8e003f */
[----:B------:R-:W-:Y:S01]  /*97c0*/  PLOP3.LUT P1, PT, PT, PT, UP0, 0x40, 0x0 ;  /* 0x000000000000781c */ /* 0x000fe20003f2e808 */
[----:B------:R-:W-:Y:S01]  /*97d0*/  UP2UR UR43, UPR, URZ, 0x1 ;  /* 0x000000013f2b7883 */ /* 0x000fe20008000000 */
[----:B------:R2:W-:Y:S01]  /*97e0*/  STL.64 [R1+0x20], R10 ;  /* 0x0000200a01007387 */ /* 0x0005e20000100a00 */
[----:B------:R-:W-:-:S04]  /*97f0*/  @UP4 USHF.R.U32.HI UR7, URZ, UR10, UR9 ;  /* 0x0000000a3f074299 */ /* 0x000fc80008011609 */
[----:B------:R-:W-:-:S04]  /*9800*/  UIADD3 UR8, UR40, UR7, URZ ;  /* 0x0000000728087290 */ /* 0x000fc8000fffe03f */
[----:B------:R-:W-:Y:S02]  /*9810*/  UIADD3 UR4, UR8, UR4, URZ ;  /* 0x0000000408047290 */ /* 0x000fe4000fffe03f */
[----:B------:R-:W-:Y:S10]  /*9820*/  @P1 BRA `(.L_x_5145) ;  /* 0x0000000000441947 */ /* 0x000ff40003800000 */
        /* <DEDUP_REMOVED lines=10> */
.L_x_5146:
[----:B------:R-:W-:-:S11]  /*98d0*/  UISETP.NE.AND UP0, UPT, UR5, 0x1, UPT ;  /* 0x000000010500788c */ /* 0x000fd6000bf05270 */
[----:B------:R-:W-:Y:S02]  /*98e0*/  @UP0 ULDC.64 UR10, c[0x0][0xae0] ;  /* 0x0002b800000a0ab9 */ /* 0x000fe40000000a00 */
[----:B------:R-:W-:-:S04]  /*98f0*/  UIMAD.WIDE.U32 UR8, UR7, UR10, URZ ;  /* 0x0000000a070872a5 */ /* 0x000fc8000f8e003f */
[----:B------:R-:W-:-:S12]  /*9900*/  @UP0 USHF.R.U32.HI UR7, URZ, UR11, UR9 ;  /* 0x0000000b3f070299 */ /* 0x000fd80008011609 */
.L_x_5147:
[----:B------:R-:W-:-:S04]  /*9910*/  UIMAD UR7, UR7, UR5, UR5 ;  /* 0x00000005070772a4 */ /* 0x000fc8000f8e0205 */
[----:B------:R-:W-:-:S04]  /*9920*/  UISETP.LT.AND UP0, UPT, UR4, UR7, UPT ;  /* 0x000000070400728c */ /* 0x000fc8000bf01270 */
[----:B------:R-:W-:-:S12]  /*9930*/  USEL UR4, UR4, UR7, UP0 ;  /* 0x0000000704047287 */ /* 0x000fd80008000000 */
.L_x_5145:
[----:B------:R-:W-:Y:S02]  /*9940*/  UISETP.NE.AND UP0, UPT, UR41, URZ, UPT ;  /* 0x0000003f2900728c */ /* 0x000fe4000bf05270 */
[----:B------:R-:W-:Y:S02]  /*9950*/  UIADD3 UR10, UR47, 0x3f, URZ ;  /* 0x0000003f2f0a7890 */ /* 0x000fe4000fffe03f */
[----:B------:R-:W-:Y:S02]  /*9960*/  UIADD3 UR4, UR4, 0x3f, URZ ;  /* 0x0000003f04047890 */ /* 0x000fe4000fffe03f */
[----:B------:R-:W-:Y:S02]  /*9970*/  UISETP.GE.AND UP1, UPT, UR5, 0x1, UPT ;  /* 0x000000010500788c */ /* 0x000fe4000bf26270 */
[----:B------:R-:W-:Y:S02]  /*9980*/  USHF.R.S32.HI UR11, URZ, 0x1f, UR10 ;  /* 0x0000001f3f0b7899 */ /* 0x000fe4000801140a */
[----:B------:R-:W-:Y:S01]  /*9990*/  USHF.R.S32.HI UR7, URZ, 0x1f, UR4 ;  /* 0x0000001f3f077899 */ /* 0x000fe20008011404 */
[----:B------:R-:W-:Y:S01]  /*99a0*/  @UP0 ULDC UR8, c[0x0][0x44c] ;  /* 0x0001130000080ab9 */ /* 0x000fe20000000800 */
[----:B------:R-:W-:Y:S01]  /*99b0*/  ULEA.HI UR11, UR11, UR10, URZ, 0x6 ;  /* 0x0000000a0b0b7291 */ /* 0x000fe2000f8f303f */
[----:B------:R-:W-:Y:S01]  /*99c0*/  PLOP3.LUT P0, PT, PT, PT, UP1, 0x40, 0x0 ;  /* 0x000000000000781c */ /* 0x000fe20003f0e818 */
[----:B------:R-:W-:-:S02]  /*99d0*/  UIMAD.WIDE.U32 UR8, UR6, UR8, URZ ;  /* 0x00000008060872a5 */ /* 0x000fc4000f8e003f */
[----:B------:R-:W-:Y:S01]  /*99e0*/  ULEA.HI UR7, UR7, UR4, URZ, 0x6 ;  /* 0x0000000407077291 */ /* 0x000fe2000f8f303f */
[----:B------:R-:W-:Y:S01]  /*99f0*/  @UP0 ULDC UR12, c[0x0][0x450] ;  /* 0x00011400000c0ab9 */ /* 0x000fe20000000800 */
[----:B------:R-:W-:Y:S02]  /*9a00*/  UIADD3 UR45, UR47, -UR45, URZ ;  /* 0x8000002d2f2d7290 */ /* 0x000fe4000fffe03f */
[----:B------:R-:W-:Y:S02]  /*9a10*/  USHF.R.S32.HI UR11, URZ, 0x6, UR11 ;  /* 0x000000063f0b7899 */ /* 0x000fe4000801140b */
        /* <DEDUP_REMOVED lines=19> */
.L_x_5149:
[----:B------:R-:W-:-:S11]  /*9b50*/  UISETP.NE.AND UP0, UPT, UR5, 0x1, UPT ;  /* 0x000000010500788c */ /* 0x000fd6000bf05270 */
[----:B------:R-:W-:Y:S02]  /*9b60*/  @UP0 ULDC.64 UR10, c[0x0][0xae0] ;  /* 0x0002b800000a0ab9 */ /* 0x000fe40000000a00 */
[----:B------:R-:W-:-:S04]  /*9b70*/  UIMAD.WIDE.U32 UR6, UR4, UR10, URZ ;  /* 0x0000000a040672a5 */ /* 0x000fc8000f8e003f */
[----:B------:R-:W-:-:S12]  /*9b80*/  @UP0 USHF.R.U32.HI UR4, URZ, UR11, UR7 ;  /* 0x0000000b3f040299 */ /* 0x000fd80008011607 */
.L_x_5150:
[----:B------:R-:W-:-:S04]  /*9b90*/  UIMAD UR4, UR4, UR5, URZ ;  /* 0x00000005040472a4 */ /* 0x000fc8000f8e023f */
[----:B------:R-:W-:-:S04]  /*9ba0*/  UISETP.LT.AND UP0, UPT, UR8, UR4, UPT ;  /* 0x000000040800728c */ /* 0x000fc8000bf01270 */
[----:B------:R-:W-:-:S12]  /*9bb0*/  USEL UR8, UR8, UR4, !UP0 ;  /* 0x0000000408087287 */ /* 0x000fd8000c000000 */
.L_x_5148:
[----:B------:R-:W-:Y:S01]  /*9bc0*/  USHF.R.S32.HI UR4, URZ, 0x1f, UR8 ;  /* 0x0000001f3f047899 */ /* 0x000fe20008011408 */
[----:B------:R-:W-:-:S03]  /*9bd0*/  PRMT R3, RZ, 0x7610, R3 ;  /* 0x00007610ff037816 */ /* 0x000fc60000000003 */
[----:B------:R-:W-:-:S04]  /*9be0*/  ULEA.HI UR4, UR4, UR8, URZ, 0x6 ;  /* 0x0000000804047291 */ /* 0x000fc8000f8f303f */
[----:B------:R-:W-:-:S04]  /*9bf0*/  USHF.R.S32.HI UR4, URZ, 0x6, UR4 ;  /* 0x000000063f047899 */ /* 0x000fc80008011404 */
[----:B------:R-:W-:-:S04]  /*9c00*/  UISETP.LT.AND UP0, UPT, URZ, UR4, UPT ;  /* 0x000000043f00728c */ /* 0x000fc8000bf01270 */
[----:B------:R-:W-:-:S04]  /*9c10*/  USEL UR42, URZ, UR4, !UP0 ;  /* 0x000000043f2a7287 */ /* 0x000fc8000c000000 */
[----:B------:R-:W-:-:S06]  /*9c20*/  UISETP.GT.AND UP0, UPT, UR46, UR42, UPT ;  /* 0x0000002a2e00728c */ /* 0x000fcc000bf04270 */
[----:B------:R-:W-:-:S13]  /*9c30*/  PLOP3.LUT P0, PT, PT, PT, UP0, 0x80, 0x0 ;  /* 0x000000000000781c */ /* 0x000fda0003f0f008 */
[----:B------:R-:W-:Y:S05]  /*9c40*/  @!P0 BRA `(.L_x_5138) ;  /* 0x0000017800148947 */ /* 0x000fea0003800000 */
[----:B------:R-:W0:Y:S01]  /*9c50*/  SHFL.IDX PT, R0, R205, RZ, 0x1f ;  /* 0x00001fffcd007589 */ /* 0x000e2200000e0000 */
[----:B------:R-:W-:Y:S01]  /*9c60*/  UIADD3 UR6, UR44, 0x26400, URZ ;  /* 0x000264002c067890 */ /* 0x000fe2000fffe03f */
[----:B------:R-:W-:Y:S01]  /*9c70*/  IMAD.MOV.U32 R13, RZ, RZ, 0x40000040 ;  /* 0x40000040ff0d7424 */ /* 0x000fe200078e00ff */
[----:B------:R-:W-:Y:S01]  /*9c80*/  UIADD3 UR4, UR44, 0x20400, URZ ;  /* 0x000204002c047890 */ /* 0x000fe2000fffe03f */
[----:B------:R-:W1:Y:S01]  /*9c90*/  S2R R52, SR_TID.X ;  /* 0x0000000000347919 */ /* 0x000e620000002100 */
[----:B------:R-:W-:Y:S01]  /*9ca0*/  UIADD3 UR8, UR44, 0x400, URZ ;  /* 0x000004002c087890 */ /* 0x000fe2000fffe03f */
[----:B------:R-:W-:Y:S01]  /*9cb0*/  IMAD.MOV.U32 R15, RZ, RZ, 0x40000040 ;  /* 0x40000040ff0f7424 */ /* 0x000fe200078e00ff */
[----:B------:R-:W-:Y:S01]  /*9cc0*/  USHF.R.U32.HI UR6, URZ, 0x4, UR6 ;  /* 0x000000043f067899 */ /* 0x000fe20008011606 */
[----:B--2---:R-:W-:Y:S01]  /*9cd0*/  IMAD.MOV.U32 R7, RZ, RZ, 0x40000040 ;  /* 0x40000040ff077424 */ /* 0x004fe200078e00ff */
[----:B------:R-:W-:Y:S01]  /*9ce0*/  USHF.R.U32.HI UR4, URZ, 0x4, UR4 ;  /* 0x000000043f047899 */ /* 0x000fe20008011604 */
[C---:B------:R-:W-:Y:S01]  /*9cf0*/  IADD3 R38, P5, R2.reuse, 0x88, RZ ;  /* 0x0000008802267810 */ /* 0x040fe20007fbe0ff */
[----:B------:R-:W-:Y:S01]  /*9d00*/  USHF.R.U32.HI UR7, URZ, 0x4, UR8 ;  /* 0x000000043f077899 */ /* 0x000fe20008011608 */
[----:B------:R-:W-:Y:S01]  /*9d10*/  IMAD.MOV.U32 R8, RZ, RZ, 0x1 ;  /* 0x00000001ff087424 */ /* 0x000fe200078e00ff */
[----:B------:R-:W-:Y:S01]  /*9d20*/  ULOP3.LUT UR6, UR6, 0x3fff, URZ, 0xc0, !UPT ;  /* 0x00003fff06067892 */ /* 0x000fe2000f8ec03f */
[----:B------:R-:W-:Y:S01]  /*9d30*/  IMAD.MOV.U32 R9, RZ, RZ, RZ ;  /* 0x000000ffff097224 */ /* 0x000fe200078e00ff */
[----:B------:R-:W-:Y:S01]  /*9d40*/  ULOP3.LUT UR4, UR4, 0x3fff, URZ, 0xc0, !UPT ;  /* 0x00003fff04047892 */ /* 0x000fe2000f8ec03f */
[----:B------:R-:W-:Y:S01]  /*9d50*/  IMAD.X R51, RZ, RZ, R18, P5 ;  /* 0x000000ffff337224 */ /* 0x000fe200028e0612 */
[----:B------:R-:W-:Y:S01]  /*9d60*/  UIADD3 UR9, UP0, UR38, 0x38400, URZ ;  /* 0x0003840026097890 */ /* 0x000fe2000ff1e03f */
[----:B------:R-:W-:Y:S01]  /*9d70*/  IMAD.MOV.U32 R10, RZ, RZ, 0x1 ;  /* 0x00000001ff0a7424 */ /* 0x000fe200078e00ff */
[----:B------:R-:W-:Y:S01]  /*9d80*/  ULOP3.LUT UR7, UR7, 0x3fff, URZ, 0xc0, !UPT ;  /* 0x00003fff07077892 */ /* 0x000fe2000f8ec03f */
[----:B------:R-:W-:Y:S01]  /*9d90*/  IMAD.MOV.U32 R11, RZ, RZ, RZ ;  /* 0x000000ffff0b7224 */ /* 0x000fe200078e00ff */
[----:B------:R-:W-:Y:S01]  /*9da0*/  ULOP3.LUT UR6, UR6, 0x10000, URZ, 0xfc, !UPT ;  /* 0x0001000006067892 */ /* 0x000fe2000f8efc3f */
[----:B------:R-:W-:Y:S01]  /*9db0*/  IADD3 R42, P1, R2, 0x98, RZ ;  /* 0x00000098022a7810 */ /* 0x000fe20007f3e0ff */
[----:B------:R-:W-:Y:S01]  /*9dc0*/  ULOP3.LUT UR4, UR4, 0x10000, URZ, 0xfc, !UPT ;  /* 0x0001000004047892 */ /* 0x000fe2000f8efc3f */
[C---:B0-----:R-:W-:Y:S01]  /*9dd0*/  LEA.HI R3, R0.reuse, R0, RZ, 0x1 ;  /* 0x0000000000037211 */ /* 0x041fe200078f08ff */
[----:B------:R-:W-:Y:S01]  /*9de0*/  UIADD3.X UR10, URZ, UR39, URZ, UP0, !UPT ;  /* 0x000000273f0a7290 */ /* 0x000fe200087fe43f */
[----:B------:R-:W-:Y:S01]  /*9df0*/  IMAD.U32 R4, RZ, RZ, UR9 ;  /* 0x00000009ff047e24 */ /* 0x000fe2000f8e00ff */
[----:B------:R-:W-:Y:S01]  /*9e00*/  ULOP3.LUT UR7, UR7, 0x10000, URZ, 0xfc, !UPT ;  /* 0x0001000007077892 */ /* 0x000fe2000f8efc3f */
[----:B------:R-:W-:Y:S01]  /*9e10*/  LOP3.LUT R3, R3, 0x6, RZ, 0xc0, !PT ;  /* 0x0000000603037812 */ /* 0x000fe200078ec0ff */
[----:B------:R-:W-:Y:S01]  /*9e20*/  IMAD.U32 R6, RZ, RZ, UR4 ;  /* 0x00000004ff067e24 */ /* 0x000fe2000f8e00ff */
[----:B------:R-:W-:Y:S01]  /*9e30*/  UIADD3 UR4, UR44, 0x36400, URZ ;  /* 0x000364002c047890 */ /* 0x000fe2000fffe03f */
[----:B------:R-:W-:Y:S01]  /*9e40*/  IMAD.U32 R5, RZ, RZ, UR10 ;  /* 0x0000000aff057e24 */ /* 0x000fe2000f8e00ff */
[----:B------:R-:W-:Y:S01]  /*9e50*/  UIADD3 UR5, UR44, 0x22400, URZ ;  /* 0x000224002c057890 */ /* 0x000fe2000fffe03f */
[----:B------:R-:W-:Y:S01]  /*9e60*/  IMAD.IADD R0, R0, 0x1, -R3 ;  /* 0x0000000100007824 */ /* 0x000fe200078e0a03 */
[----:B------:R-:W-:Y:S01]  /*9e70*/  ULOP3.LUT UP0, URZ, UR4, 0x3ff, URZ, 0xc0, !UPT ;  /* 0x000003ff043f7892 */ /* 0x000fe2000f80c03f */
[----:B------:R-:W-:Y:S01]  /*9e80*/  IMAD.U32 R3, RZ, RZ, UR6 ;  /* 0x00000006ff037e24 */ /* 0x000fe2000f8e00ff */
[----:B------:R-:W-:Y:S01]  /*9e90*/  USHF.R.U32.HI UR5, URZ, 0x4, UR5 ;  /* 0x000000043f057899 */ /* 0x000fe20008011605 */
[----:B-1----:R-:W-:Y:S01]  /*9ea0*/  VIADD R12, R52, 0xffffff80 ;  /* 0xffffff80340c7836 */ /* 0x002fe20000000000 */
[----:B------:R-:W-:Y:S01]  /*9eb0*/  LEA R0, R0, UR8, 0xf ;  /* 0x0000000800007c11 */ /* 0x000fe2000f8e78ff */
[----:B------:R-:W-:Y:S01]  /*9ec0*/  IMAD.U32 R14, RZ, RZ, UR7 ;  /* 0x00000007ff0e7e24 */ /* 0x000fe2000f8e00ff */
[----:B------:R-:W-:Y:S01]  /*9ed0*/  STL.64 [R1+0x58], R4 ;  /* 0x0000580401007387 */ /* 0x000fe20000100a00 */
[----:B------:R-:W-:Y:S01]  /*9ee0*/  ULOP3.LUT UR5, UR5, 0x3fff, URZ, 0xc0, !UPT ;  /* 0x00003fff05057892 */ /* 0x000fe2000f8ec03f */
[----:B------:R-:W-:Y:S01]  /*9ef0*/  SHF.R.U32.HI R0, RZ, 0x4, R0 ;  /* 0x00000004ff007819 */ /* 0x000fe20000011600 */
[----:B------:R-:W-:Y:S01]  /*9f00*/  IMAD.X R43, RZ, RZ, R18, P1 ;  /* 0x000000ffff2b7224 */ /* 0x000fe200008e0612 */
[----:B------:R0:W-:Y:S01]  /*9f10*/  STL [R1+0x74], R12 ;  /* 0x0000740c01007387 */ /* 0x0001e20000100800 */
[----:B------:R-:W-:Y:S01]  /*9f20*/  PLOP3.LUT P5, PT, PT, PT, UP0, 0x80, 0x0 ;  /* 0x000000000000781c */ /* 0x000fe20003faf008 */
[----:B------:R-:W-:Y:S01]  /*9f30*/  ULOP3.LUT UR5, UR5, 0x10000, URZ, 0xfc, !UPT ;  /* 0x0001000005057892 */ /* 0x000fe2000f8efc3f */
[----:B------:R-:W-:Y:S01]  /*9f40*/  LOP3.LUT R0, R0, 0x3fff, RZ, 0xc0, !PT ;  /* 0x00003fff00007812 */ /* 0x000fe200078ec0ff */
[----:B------:R-:W-:Y:S01]  /*9f50*/  STL.64 [R1+0x78], R6 ;  /* 0x0000780601007387 */ /* 0x000fe20000100a00 */
[----:B------:R-:W-:-:S02]  /*9f60*/  IADD3 R40, P6, R2, 0x90, RZ ;  /* 0x0000009002287810 */ /* 0x000fc40007fde0ff */
[----:B------:R-:W-:Y:S01]  /*9f70*/  LOP3.LUT R0, R0, 0x2000000, RZ, 0xfc, !PT ;  /* 0x0200000000007812 */ /* 0x000fe200078efcff */
[----:B------:R1:W-:Y:S01]  /*9f80*/  STL.128 [R1+0x60], R8 ;  /* 0x0000600801007387 */ /* 0x0003e20000100c00 */
[C---:B------:R-:W-:Y:S01]  /*9f90*/  IADD3 R36, P0, R2.reuse, 0x80, RZ ;  /* 0x0000008002247810 */ /* 0x040fe20007f1e0ff */
[----:B0-----:R-:W-:Y:S01]  /*9fa0*/  IMAD.MOV.U32 R12, RZ, RZ, R3 ;  /* 0x000000ffff0c7224 */ /* 0x001fe200078e0003 */
[C---:B------:R-:W-:Y:S01]  /*9fb0*/  IADD3 R35, P4, R2.reuse, 0x78, RZ ;  /* 0x0000007802237810 */ /* 0x040fe20007f9e0ff */
[--C-:B------:R-:W-:Y:S01]  /*9fc0*/  IMAD.X R53, RZ, RZ, R18.reuse, P6 ;  /* 0x000000ffff357224 */ /* 0x100fe200030e0612 */
[C---:B------:R-:W-:Y:S01]  /*9fd0*/  IADD3 R24, P3, R2.reuse, 0x74, RZ ;  /* 0x0000007402187810 */ /* 0x040fe20007f7e0ff */
[----:B------:R-:W-:Y:S01]  /*9fe0*/  IMAD.MOV.U32 R3, RZ, RZ, R215 ;  /* 0x000000ffff037224 */ /* 0x000fe200078e00d7 */
[----:B------:R-:W-:Y:S01]  /*9ff0*/  STL.128 [R1+0x90], R12 ;  /* 0x0000900c01007387 */ /* 0x000fe20000100c00 */
[C---:B------:R-:W-:Y:S01]  /*a000*/  IADD3 R34, P2, R2.reuse, 0x68, RZ ;  /* 0x0000006802227810 */ /* 0x040fe20007f5e0ff */
[--C-:B------:R-:W-:Y:S01]  /*a010*/  IMAD.X R49, RZ, RZ, R18.reuse, P0 ;  /* 0x000000ffff317224 */ /* 0x100fe200000e0612 */
[C---:B------:R-:W-:Y:S01]  /*a020*/  IADD3 R33, P1, R2.reuse, 0x60, RZ ;  /* 0x0000006002217810 */ /* 0x040fe20007f3e0ff */
[--C-:B------:R-:W-:Y:S01]  /*a030*/  IMAD.X R50, RZ, RZ, R18.reuse, P4 ;  /* 0x000000ffff327224 */ /* 0x100fe200020e0612 */
[----:B------:R-:W-:Y:S01]  /*a040*/  IADD3 R26, P6, R2, 0x58, RZ ;  /* 0x00000058021a7810 */ /* 0x000fe20007fde0ff */
[----:B------:R-:W-:-:S02]  /*a050*/  IMAD.X R25, RZ, RZ, R18, P3 ;  /* 0x000000ffff197224 */ /* 0x000fc400018e0612 */
[----:B------:R-:W-:Y:S02]  /*a060*/  IMAD.X R41, RZ, RZ, R18, P2 ;  /* 0x000000ffff297224 */ /* 0x000fe400010e0612 */
[----:B-1----:R-:W-:Y:S02]  /*a070*/  IMAD.U32 R8, RZ, RZ, UR5 ;  /* 0x00000005ff087e24 */ /* 0x002fe4000f8e00ff */
[----:B------:R-:W-:Y:S02]  /*a080*/  IMAD.MOV.U32 R9, RZ, RZ, 0x40000040 ;  /* 0x40000040ff097424 */ /* 0x000fe400078e00ff */
[----:B------:R-:W-:Y:S02]  /*a090*/  IMAD.MOV.U32 R10, RZ, RZ, R0 ;  /* 0x000000ffff0a7224 */ /* 0x000fe400078e0000 */
[----:B------:R-:W-:Y:S02]  /*a0a0*/  IMAD.MOV.U32 R11, RZ, RZ, 0x40000040 ;  /* 0x40000040ff0b7424 */ /* 0x000fe400078e00ff */
[----:B------:R-:W-:-:S02]  /*a0b0*/  IMAD.MOV.U32 R0, RZ, RZ, R214 ;  /* 0x000000ffff007224 */ /* 0x000fc400078e00d6 */
[--C-:B------:R-:W-:Y:S01]  /*a0c0*/  IMAD.X R48, RZ, RZ, R18.reuse, P1 ;  /* 0x000000ffff307224 */ /* 0x100fe200008e0612 */
[----:B------:R0:W-:Y:S01]  /*a0d0*/  STL.128 [R1+0x80], R8 ;  /* 0x0000800801007387 */ /* 0x0001e20000100c00 */
[----:B------:R-:W-:Y:S02]  /*a0e0*/  IMAD.X R27, RZ, RZ, R18, P6 ;  /* 0x000000ffff1b7224 */ /* 0x000fe400030e0612 */
[----:B0-----:R-:W-:Y:S01]  /*a0f0*/  IMAD.MOV.U32 R10, RZ, RZ, R226 ;  /* 0x000000ffff0a7224 */ /* 0x001fe200078e00e2 */
        /* <DEDUP_REMOVED lines=17> */
.L_x_5152:
[----:B------:R-:W2:Y:S02]  /*a210*/  LDL R7, [R1+0x74] ;  /* 0x0000740001077983 */ /* 0x000ea40000100800 */
[----:B--2---:R-:W-:-:S04]  /*a220*/  SHF.R.S32.HI R0, RZ, 0x1f, R7 ;  /* 0x0000001fff007819 */ /* 0x004fc80000011407 */
[CC--:B------:R-:W-:Y:S02]  /*a230*/  LEA.HI R3, R0.reuse, R7.reuse, RZ, 0x4 ;  /* 0x0000000700037211 */ /* 0x0c0fe400078f20ff */
[----:B------:R-:W-:Y:S02]  /*a240*/  LEA.HI R0, R0, R7, RZ, 0x5 ;  /* 0x0000000700007211 */ /* 0x000fe400078f28ff */
[----:B------:R-:W-:Y:S02]  /*a250*/  SHF.R.S32.HI R4, RZ, 0x4, R3 ;  /* 0x00000004ff047819 */ /* 0x000fe40000011403 */
[----:B------:R-:W-:Y:S02]  /*a260*/  SHF.R.S32.HI R0, RZ, 0x5, R0 ;  /* 0x00000005ff007819 */ /* 0x000fe40000011400 */
[C---:B------:R-:W-:Y:S02]  /*a270*/  LEA.HI R5, R3.reuse, R4, RZ, 0x1 ;  /* 0x0000000403057211 */ /* 0x040fe400078f08ff */
[----:B------:R-:W-:-:S02]  /*a280*/  LOP3.LUT R3, R3, 0xfffffff0, RZ, 0xc0, !PT ;  /* 0xfffffff003037812 */ /* 0x000fc400078ec0ff */
[----:B------:R-:W-:-:S03]  /*a290*/  LOP3.LUT R5, R5, 0x1ffffffe, RZ, 0xc0, !PT ;  /* 0x1ffffffe05057812 */ /* 0x000fc600078ec0ff */
[----:B------:R-:W-:Y:S02]  /*a2a0*/  IMAD.IADD R3, R7, 0x1, -R3 ;  /* 0x0000000107037824 */ /* 0x000fe400078e0a03 */
[----:B------:R-:W-:-:S04]  /*a2b0*/  IMAD.IADD R5, R4, 0x1, -R5 ;  /* 0x0000000104057824 */ /* 0x000fc800078e0a05 */
[----:B------:R-:W-:-:S07]  /*a2c0*/  IMAD.SHL.U32 R10, R5, 0x8, RZ ;  /* 0x00000008050a7824 */ /* 0x000fce00078e00ff */
.L_x_5151:
[----:B------:R-:W2:Y:S01]  /*a2d0*/  LDL R39, [R1+0x1cc] ;  /* 0x0001cc0001277983 */ /* 0x000ea20000100800 */
[----:B------:R-:W-:Y:S01]  /*a2e0*/  SHF.R.S32.HI R4, RZ, 0x1f, R3 ;  /* 0x0000001fff047819 */ /* 0x000fe20000011403 */
[----:B------:R-:W-:Y:S01]  /*a2f0*/  IMAD.MOV.U32 R11, RZ, RZ, R25 ;  /* 0x000000ffff0b7224 */ /* 0x000fe200078e0019 */
[----:B------:R-:W-:Y:S01]  /*a300*/  IADD3 R8, P0, R2, 0x70, RZ ;  /* 0x0000007002087810 */ /* 0x000fe20007f1e0ff */
[----:B------:R0:W-:Y:S01]  /*a310*/  STL.64 [R1+0xc0], R26 ;  /* 0x0000c01a01007387 */ /* 0x0001e20000100a00 */
[----:B------:R-:W-:Y:S01]  /*a320*/  LEA.HI R4, R4, R3, RZ, 0x3 ;  /* 0x0000000304047211 */ /* 0x000fe200078f18ff */
[----:B------:R-:W1:Y:S01]  /*a330*/  LDC R228, c[0x0][0x450] ;  /* 0x00011400ffe47b82 */ /* 0x000e620000000800 */
[----:B------:R-:W-:Y:S01]  /*a340*/  IMAD.U32 R12, RZ, RZ, UR38 ;  /* 0x00000026ff0c7e24 */ /* 0x000fe2000f8e00ff */
[----:B------:R-:W-:Y:S01]  /*a350*/  IADD3 R20, P2, R2, 0xb0, RZ ;  /* 0x000000b002147810 */ /* 0x000fe20007f5e0ff */
[----:B------:R-:W-:Y:S01]  /*a360*/  IMAD.X R9, RZ, RZ, R18, P0 ;  /* 0x000000ffff097224 */ /* 0x000fe200000e0612 */
[C---:B------:R-:W-:Y:S01]  /*a370*/  LOP3.LUT R6, R4.reuse, 0xfffffff8, RZ, 0xc0, !PT ;  /* 0xfffffff804067812 */ /* 0x040fe200078ec0ff */
[----:B------:R-:W-:Y:S01]  /*a380*/  IMAD.SHL.U32 R4, R4, 0x40, RZ ;  /* 0x0000004004047824 */ /* 0x000fe200078e00ff */
[----:B------:R-:W-:Y:S01]  /*a390*/  IADD3 R46, P3, R2, 0xa0, RZ ;  /* 0x000000a0022e7810 */ /* 0x000fe20007f7e0ff */
[----:B------:R-:W-:Y:S01]  /*a3a0*/  IMAD.U32 R13, RZ, RZ, UR39 ;  /* 0x00000027ff0d7e24 */ /* 0x000fe2000f8e00ff */
[----:B------:R-:W-:Y:S01]  /*a3b0*/  STL.64 [R1+0xb0], R22 ;  /* 0x0000b01601007387 */ /* 0x000fe20000100a00 */
[----:B------:R-:W-:Y:S01]  /*a3c0*/  IMAD.IADD R6, R3, 0x1, -R6 ;  /* 0x0000000103067824 */ /* 0x000fe200078e0a06 */
[----:B------:R-:W-:Y:S01]  /*a3d0*/  LOP3.LUT R5, R4, 0xfffffe00, RZ, 0xc0, !PT ;  /* 0xfffffe0004057812 */ /* 0x000fe200078ec0ff */
[----:B0-----:R-:W0:Y:S01]  /*a3e0*/  LDC R26, c[0x0][0xad4] ;  /* 0x0002b500ff1a7b82 */ /* 0x001e220000000800 */
[----:B------:R-:W-:Y:S01]  /*a3f0*/  IMAD.MOV.U32 R14, RZ, RZ, 0x10 ;  /* 0x00000010ff0e7424 */ /* 0x000fe200078e00ff */
[----:B------:R-:W-:Y:S01]  /*a400*/  STL.U8 [R1+0xc8], RZ ;  /* 0x0000c8ff01007387 */ /* 0x000fe20000100000 */
[C---:B------:R-:W-:Y:S01]  /*a410*/  IMAD.SHL.U32 R3, R6.reuse, 0x40, RZ ;  /* 0x0000004006037824 */ /* 0x040fe200078e00ff */
[----:B------:R-:W-:Y:S01]  /*a420*/  LOP3.LUT P0, RZ, R6, 0x2, RZ, 0xc0, !PT ;  /* 0x0000000206ff7812 */ /* 0x000fe2000780c0ff */
[----:B------:R-:W-:Y:S01]  /*a430*/  IMAD R5, R0, 0x400, R5 ;  /* 0x0000040000057824 */ /* 0x000fe200078e0205 */
[----:B------:R-:W-:Y:S01]  /*a440*/  LOP3.LUT P1, RZ, R6, 0x4, RZ, 0xc0, !PT ;  /* 0x0000000406ff7812 */ /* 0x000fe2000782c0ff */
[----:B------:R-:W-:Y:S01]  /*a450*/  IMAD.MOV.U32 R0, RZ, RZ, 0x20 ;  /* 0x00000020ff007424 */ /* 0x000fe200078e00ff */
[----:B------:R-:W-:Y:S01]  /*a460*/  LOP3.LUT R3, R3, 0x1c0, RZ, 0xc0, !PT ;  /* 0x000001c003037812 */ /* 0x000fe200078ec0ff */
[----:B------:R-:W3:Y:S01]  /*a470*/  LDC.64 R6, c[0x0][0xae0] ;  /* 0x0002b800ff067b82 */ /* 0x000ee20000000a00 */
[----:B------:R-:W-:Y:S01]  /*a480*/  IMAD.X R21, RZ, RZ, R18, P2 ;  /* 0x000000ffff157224 */ /* 0x000fe200010e0612 */
[----:B------:R-:W-:Y:S01]  /*a490*/  STL.U8 [R1+0xfc], RZ ;  /* 0x0000fcff01007387 */ /* 0x000fe20000100000 */
[----:B------:R-:W-:Y:S01]  /*a4a0*/  LOP3.LUT R4, R3, 0x8, R10, 0xf8, !PT ;  /* 0x0000000803047812 */ /* 0x000fe200078ef80a */
[----:B------:R-:W-:Y:S01]  /*a4b0*/  IMAD.MOV.U32 R10, RZ, RZ, R24 ;  /* 0x000000ffff0a7224 */ /* 0x000fe200078e0018 */
[----:B------:R-:W-:Y:S01]  /*a4c0*/  SHF.R.U32.HI R3, RZ, 0x3, R3 ;  /* 0x00000003ff037819 */ /* 0x000fe20000011603 */
[----:B------:R-:W-:Y:S01]  /*a4d0*/  IMAD.X R47, RZ, RZ, R18, P3 ;  /* 0x000000ffff2f7224 */ /* 0x000fe200018e0612 */
[----:B------:R-:W-:Y:S01]  /*a4e0*/  STL.64 [R1+0xb8], R20 ;  /* 0x0000b81401007387 */ /* 0x000fe20000100a00 */
[----:B------:R-:W0:Y:S01]  /*a4f0*/  LDC R24, c[0x0][0x288] ;  /* 0x0000a200ff187b82 */ /* 0x000e220000000800 */
[----:B------:R-:W-:Y:S01]  /*a500*/  LOP3.LUT R4, R4, R3, RZ, 0x3c, !PT ;  /* 0x0000000304047212 */ /* 0x000fe200078e3cff */
[----:B------:R-:W-:Y:S01]  /*a510*/  IMAD.U32 R25, RZ, RZ, UR47 ;  /* 0x0000002fff197e24 */ /* 0x000fe2000f8e00ff */
[----:B------:R4:W-:Y:S01]  /*a520*/  STL.128 [R1+0x100], R8 ;  /* 0x0001000801007387 */ /* 0x0009e20000100c00 */
[----:B------:R-:W-:Y:S01]  /*a530*/  VIADD R204, R52, 0xffffff80 ;  /* 0xffffff8034cc7836 */ /* 0x000fe20000000000 */
[----:B------:R-:W-:Y:S01]  /*a540*/  BSSY B0, `(.L_x_5153) ;  /* 0x000001d000007945 */ /* 0x000fe20003800000 */
[----:B------:R-:W-:Y:S01]  /*a550*/  IMAD.IADD R3, R5, 0x1, R4 ;  /* 0x0000000105037824 */ /* 0x000fe200078e0204 */
[----:B------:R0:W-:Y:S01]  /*a560*/  STL.64 [R1+0x110], R46 ;  /* 0x0001102e01007387 */ /* 0x0001e20000100a00 */
[----:B------:R-:W5:Y:S02]  /*a570*/  LDC.64 R4, c[0x0][0xad8] ;  /* 0x0002b600ff047b82 */ /* 0x000f640000000a00 */
[----:B------:R-:W-:Y:S01]  /*a580*/  IMAD.WIDE.U32 R28, R3, 0x2, R12 ;  /* 0x00000002031c7825 */ /* 0x000fe200078e000c */
[----:B------:R0:W-:Y:S04]  /*a590*/  STL.U8 [R1+0x118], RZ ;  /* 0x000118ff01007387 */ /* 0x0001e80000100000 */
[----:B------:R0:W-:Y:S01]  /*a5a0*/  STL [R1+0xcc], R204 ;  /* 0x0000cccc01007387 */ /* 0x0001e20000100800 */
[----:B---3--:R-:W-:-:S02]  /*a5b0*/  IMAD.MOV.U32 R30, RZ, RZ, R6 ;  /* 0x000000ffff1e7224 */ /* 0x008fc400078e0006 */
[----:B------:R-:W-:Y:S01]  /*a5c0*/  IMAD.MOV.U32 R31, RZ, RZ, R7 ;  /* 0x000000ffff1f7224 */ /* 0x000fe200078e0007 */
[----:B----4-:R-:W3:Y:S01]  /*a5d0*/  LDC.64 R8, c[0x0][0x448] ;  /* 0x00011200ff087b82 */ /* 0x010ee20000000a00 */
[----:B------:R-:W-:Y:S01]  /*a5e0*/  SEL R11, R0, 0xffffffe0, !P1 ;  /* 0xffffffe0000b7807 */ /* 0x000fe20004800000 */
[----:B-1----:R1:W-:Y:S01]  /*a5f0*/  STL [R1+0xf8], R228 ;  /* 0x0000f8e401007387 */ /* 0x0023e20000100800 */
[----:B------:R-:W-:Y:S02]  /*a600*/  SEL R10, R14, 0xfffffff0, !P0 ;  /* 0xfffffff00e0a7807 */ /* 0x000fe40004000000 */
[----:B------:R-:W-:Y:S01]  /*a610*/  IADD3 R14, P0, R28, 0x36400, RZ ;  /* 0x000364001c0e7810 */ /* 0x000fe20007f1e0ff */
[----:B------:R-:W-:Y:S02]  /*a620*/  IMAD.MOV.U32 R28, RZ, RZ, RZ ;  /* 0x000000ffff1c7224 */ /* 0x000fe400078e00ff */
[----:B------:R1:W-:Y:S02]  /*a630*/  STL.64 [R1+0xa0], R10 ;  /* 0x0000a00a01007387 */ /* 0x0003e40000100a00 */
[----:B------:R-:W-:-:S02]  /*a640*/  IMAD.X R15, RZ, RZ, R29, P0 ;  /* 0x000000ffff0f7224 */ /* 0x000fc400000e061d */
[----:B-----5:R-:W-:Y:S02]  /*a650*/  IMAD.MOV.U32 R27, RZ, RZ, R4 ;  /* 0x000000ffff1b7224 */ /* 0x020fe400078e0004 */
[----:B------:R-:W-:Y:S01]  /*a660*/  IMAD.MOV.U32 R29, RZ, RZ, R5 ;  /* 0x000000ffff1d7224 */ /* 0x000fe200078e0005 */
[----:B------:R1:W-:Y:S04]  /*a670*/  STL.64 [R1+0xa8], R14 ;  /* 0x0000a80e01007387 */ /* 0x0003e80000100a00 */
[----:B0-----:R1:W-:Y:S04]  /*a680*/  STL.128 [R1+0xd0], R24 ;  /* 0x0000d01801007387 */ /* 0x0013e80000100c00 */
[----:B------:R1:W-:Y:S04]  /*a690*/  STL.128 [R1+0xe0], R28 ;  /* 0x0000e01c01007387 */ /* 0x0003e80000100c00 */
[----:B---3--:R1:W-:Y:S01]  /*a6a0*/  STL.64 [R1+0xf0], R8 ;  /* 0x0000f00801007387 */ /* 0x0083e20000100a00 */
[----:B--2---:R-:W-:-:S04]  /*a6b0*/  LEA.HI R0, R39, R39, RZ, 0x1 ;  /* 0x0000002727007211 */ /* 0x004fc800078f08ff */
[----:B------:R-:W-:-:S05]  /*a6c0*/  LOP3.LUT R0, R0, 0xfffffffe, RZ, 0xc0, !PT ;  /* 0xfffffffe00007812 */ /* 0x000fca00078ec0ff */
[----:B------:R-:W-:-:S05]  /*a6d0*/  IMAD.IADD R0, R39, 0x1, -R0 ;  /* 0x0000000127007824 */ /* 0x000fca00078e0a00 */
[----:B------:R-:W-:-:S04]  /*a6e0*/  SHF.L.U32 R0, R0, 0x1f, RZ ;  /* 0x0000001f00007819 */ /* 0x000fc800000006ff */
[----:B------:R-:W0:Y:S02]  /*a6f0*/  SYNCS.PHASECHK.TRANS64.TRYWAIT P0, [UR44+0x38800], R0 ;  /* 0x03880000ff0075a7 */ /* 0x000e24000800016c */
[----:B01----:R-:W-:Y:S05]  /*a700*/  @!P0 BRA `(.L_x_5154) ;  /* 0x000001ec000c8947 */ /* 0x003fea0003800000 */
.L_x_5339:
[----:B------:R-:W-:Y:S05]  /*a710*/  BSYNC B0 ;  /* 0x0000000000007941 */ /* 0x000fea0003800000 */
.L_x_5153:
[----:B------:R-:W2:Y:S04]  /*a720*/  LDL R28, [R1] ;  /* 0x00000000011c7983 */ /* 0x000ea80000100800 */
[----:B------:R1:W5:Y:S01]  /*a730*/  LDL.64 R10, [R1+0x1c0] ;  /* 0x0001c000010a7983 */ /* 0x0003620000100a00 */
[----:B0-----:R-:W-:Y:S01]  /*a740*/  IADD3 R0, P0, R2, 0xc8, RZ ;  /* 0x000000c802007810 */ /* 0x001fe20007f1e0ff */
[----:B------:R-:W-:Y:S01]  /*a750*/  IMAD.MOV.U32 R26, RZ, RZ, R33 ;  /* 0x000000ffff1a7224 */ /* 0x000fe200078e0021 */
[----:B------:R-:W-:Y:S01]  /*a760*/  BSSY B0, `(.L_x_5155) ;  /* 0x000003b000007945 */ /* 0x000fe20003800000 */
[----:B------:R-:W-:Y:S02]  /*a770*/  IMAD.MOV.U32 R27, RZ, RZ, R48 ;  /* 0x000000ffff1b7224 */ /* 0x000fe400078e0030 */
[----:B------:R-:W-:-:S02]  /*a780*/  IMAD.MOV.U32 R24, RZ, RZ, R210 ;  /* 0x000000ffff187224 */ /* 0x000fc400078e00d2 */
[----:B------:R-:W-:Y:S02]  /*a790*/  IMAD.MOV.U32 R25, RZ, RZ, R207 ;  /* 0x000000ffff197224 */ /* 0x000fe400078e00cf */
[----:B------:R-:W-:Y:S01]  /*a7a0*/  IMAD.X R3, RZ, RZ, R18, P0 ;  /* 0x000000ffff037224 */ /* 0x000fe200000e0612 */
[----:B------:R-:W-:Y:S01]  /*a7b0*/  IADD3 R20, P0, R2, 0xfc, RZ ;  /* 0x000000fc02147810 */ /* 0x000fe20007f1e0ff */
[----:B------:R-:W-:Y:S01]  /*a7c0*/  IMAD.MOV.U32 R14, RZ, RZ, R212 ;  /* 0x000000ffff0e7224 */ /* 0x000fe200078e00d4 */
[----:B------:R0:W-:Y:S01]  /*a7d0*/  STL.128 [R1+0x120], R24 ;  /* 0x0001201801007387 */ /* 0x0001e20000100c00 */
[----:B------:R-:W-:Y:S02]  /*a7e0*/  IMAD.MOV.U32 R15, RZ, RZ, R211 ;  /* 0x000000ffff0f7224 */ /* 0x000fe400078e00d3 */
[----:B------:R-:W-:Y:S02]  /*a7f0*/  IMAD.X R21, RZ, RZ, R18, P0 ;  /* 0x000000ffff157224 */ /* 0x000fe400000e0612 */
[----:B------:R-:W-:Y:S01]  /*a800*/  IMAD.MOV.U32 R46, RZ, RZ, R34 ;  /* 0x000000ffff2e7224 */ /* 0x000fe200078e0022 */
[----:B------:R3:W-:Y:S01]  /*a810*/  STL.128 [R1+0x150], R12 ;  /* 0x0001500c01007387 */ /* 0x0007e20000100c00 */
[----:B------:R-:W-:-:S02]  /*a820*/  IMAD.MOV.U32 R47, RZ, RZ, R41 ;  /* 0x000000ffff2f7224 */ /* 0x000fc400078e0029 */
[----:B------:R-:W-:Y:S02]  /*a830*/  IMAD.MOV.U32 R41, RZ, RZ, R53 ;  /* 0x000000ffff297224 */ /* 0x000fe400078e0035 */
[----:B------:R-:W-:Y:S01]  /*a840*/  IMAD.MOV.U32 R33, RZ, RZ, R37 ;  /* 0x000000ffff217224 */ /* 0x000fe200078e0025 */
[----:B------:R-:W-:Y:S01]  /*a850*/  STL.128 [R1+0x160], R44 ;  /* 0x0001602c01007387 */ /* 0x000fe20000100c00 */
[----:B0-----:R-:W-:-:S03]  /*a860*/  IMAD.MOV.U32 R26, RZ, RZ, R2 ;  /* 0x000000ffff1a7224 */ /* 0x001fc600078e0002 */
[----:B------:R-:W-:Y:S01]  /*a870*/  STL.128 [R1+0x170], R40 ;  /* 0x0001702801007387 */ /* 0x000fe20000100c00 */
[----:B------:R-:W-:Y:S02]  /*a880*/  IMAD.MOV.U32 R27, RZ, RZ, R18 ;  /* 0x000000ffff1b7224 */ /* 0x000fe400078e0012 */
[----:B------:R-:W-:Y:S01]  /*a890*/  IMAD.MOV.U32 R24, RZ, RZ, R0 ;  /* 0x000000ffff187224 */ /* 0x000fe200078e0000 */
[C---:B------:R-:W-:Y:S01]  /*a8a0*/  IADD3 R0, P1, R2.reuse, 0x3d0, RZ ;  /* 0x000003d002007810 */ /* 0x040fe20007f3e0ff */
[----:B------:R-:W-:Y:S01]  /*a8b0*/  IMAD.MOV.U32 R25, RZ, RZ, R3 ;  /* 0x000000ffff197224 */ /* 0x000fe200078e0003 */
[----:B---3--:R-:W-:-:S03]  /*a8c0*/  IADD3 R14, P0, R2, 0x1d0, RZ ;  /* 0x000001d0020e7810 */ /* 0x008fc60007f1e0ff */
[--C-:B------:R-:W-:Y:S01]  /*a8d0*/  IMAD.X R3, RZ, RZ, R18.reuse, P1 ;  /* 0x000000ffff037224 */ /* 0x100fe200008e0612 */
[----:B------:R0:W-:Y:S01]  /*a8e0*/  STL.128 [R1+0x130], R24 ;  /* 0x0001301801007387 */ /* 0x0001e20000100c00 */
[----:B------:R-:W-:Y:S01]  /*a8f0*/  IADD3 R8, P1, R2, 0xb8, RZ ;  /* 0x000000b802087810 */ /* 0x000fe20007f3e0ff */
[----:B------:R-:W-:-:S04]  /*a900*/  IMAD.X R15, RZ, RZ, R18, P0 ;  /* 0x000000ffff0f7224 */ /* 0x000fc800000e0612 */
[----:B------:R-:W-:Y:S02]  /*a910*/  IMAD.MOV.U32 R34, RZ, RZ, R8 ;  /* 0x000000ffff227224 */ /* 0x000fe400078e0008 */
[----:B0-----:R-:W-:Y:S02]  /*a920*/  IMAD.MOV.U32 R24, RZ, RZ, R35 ;  /* 0x000000ffff187224 */ /* 0x001fe400078e0023 */
[----:B------:R-:W-:Y:S02]  /*a930*/  IMAD.MOV.U32 R25, RZ, RZ, R50 ;  /* 0x000000ffff197224 */ /* 0x000fe400078e0032 */
[----:B------:R-:W-:Y:S02]  /*a940*/  IMAD.MOV.U32 R26, RZ, RZ, R36 ;  /* 0x000000ffff1a7224 */ /* 0x000fe400078e0024 */
[----:B------:R-:W-:-:S05]  /*a950*/  IMAD.MOV.U32 R27, RZ, RZ, R49 ;  /* 0x000000ffff1b7224 */ /* 0x000fca00078e0031 */
[----:B------:R0:W-:Y:S02]  /*a960*/  STL.128 [R1+0x140], R24 ;  /* 0x0001401801007387 */ /* 0x0001e40000100c00 */
[----:B0-----:R-:W-:Y:S01]  /*a970*/  IMAD.MOV.U32 R24, RZ, RZ, R0 ;  /* 0x000000ffff187224 */ /* 0x001fe200078e0000 */
[C---:B------:R-:W-:Y:S01]  /*a980*/  IADD3 R0, P2, R2.reuse, 0x100, RZ ;  /* 0x0000010002007810 */ /* 0x040fe20007f5e0ff */
[----:B------:R-:W-:Y:S02]  /*a990*/  IMAD.MOV.U32 R26, RZ, RZ, R20 ;  /* 0x000000ffff1a7224 */ /* 0x000fe400078e0014 */
[----:B------:R-:W-:Y:S02]  /*a9a0*/  IMAD.MOV.U32 R27, RZ, RZ, R21 ;  /* 0x000000ffff1b7224 */ /* 0x000fe400078e0015 */
[----:B------:R-:W-:Y:S02]  /*a9b0*/  IMAD.MOV.U32 R25, RZ, RZ, R3 ;  /* 0x000000ffff197224 */ /* 0x000fe400078e0003 */
[--C-:B------:R-:W-:Y:S01]  /*a9c0*/  IMAD.X R3, RZ, RZ, R18.reuse, P1 ;  /* 0x000000ffff037224 */ /* 0x100fe200008e0612 */
[----:B------:R-:W-:Y:S01]  /*a9d0*/  IADD3 R12, P1, R2, 0x118, RZ ;  /* 0x00000118020c7810 */ /* 0x000fe20007f3e0ff */
[----:B------:R-:W-:Y:S01]  /*a9e0*/  IMAD.X R13, RZ, RZ, R18, P2 ;  /* 0x000000ffff0d7224 */ /* 0x000fe200010e0612 */
[----:B------:R0:W-:Y:S01]  /*a9f0*/  STL.128 [R1+0x180], R24 ;  /* 0x0001801801007387 */ /* 0x0001e20000100c00 */
[----:B------:R-:W-:-:S02]  /*aa00*/  IMAD.MOV.U32 R35, RZ, RZ, R3 ;  /* 0x000000ffff237224 */ /* 0x000fc400078e0003 */
[----:B------:R-:W-:-:S03]  /*aa10*/  IMAD.X R3, RZ, RZ, R18, P1 ;  /* 0x000000ffff037224 */ /* 0x000fc600008e0612 */
[----:B------:R-:W-:Y:S01]  /*aa20*/  STL.128 [R1+0x190], R32 ;  /* 0x0001902001007387 */ /* 0x000fe20000100c00 */
[----:B0-----:R-:W-:Y:S02]  /*aa30*/  IMAD.MOV.U32 R24, RZ, RZ, R0 ;  /* 0x000000ffff187224 */ /* 0x001fe400078e0000 */
[----:B------:R-:W-:Y:S02]  /*aa40*/  IMAD.MOV.U32 R25, RZ, RZ, R13 ;  /* 0x000000ffff197224 */ /* 0x000fe400078e000d */
[----:B------:R-:W-:Y:S02]  /*aa50*/  IMAD.MOV.U32 R26, RZ, RZ, R14 ;  /* 0x000000ffff1a7224 */ /* 0x000fe400078e000e */
[----:B------:R-:W-:-:S05]  /*aa60*/  IMAD.MOV.U32 R27, RZ, RZ, R15 ;  /* 0x000000ffff1b7224 */ /* 0x000fca00078e000f */
[----:B------:R0:W-:Y:S02]  /*aa70*/  STL.128 [R1+0x1a0], R24 ;  /* 0x0001a01801007387 */ /* 0x0001e40000100c00 */
[----:B0-----:R-:W-:Y:S02]  /*aa80*/  IMAD.MOV.U32 R24, RZ, RZ, R38 ;  /* 0x000000ffff187224 */ /* 0x001fe400078e0026 */
[----:B------:R-:W-:Y:S02]  /*aa90*/  IMAD.MOV.U32 R25, RZ, RZ, R51 ;  /* 0x000000ffff197224 */ /* 0x000fe400078e0033 */
[----:B------:R-:W-:Y:S02]  /*aaa0*/  IMAD.MOV.U32 R26, RZ, RZ, R12 ;  /* 0x000000ffff1a7224 */ /* 0x000fe400078e000c */
[----:B------:R-:W-:-:S05]  /*aab0*/  IMAD.MOV.U32 R27, RZ, RZ, R3 ;  /* 0x000000ffff1b7224 */ /* 0x000fca00078e0003 */
[----:B------:R1:W-:Y:S01]  /*aac0*/  STL.128 [R1+0x1b0], R24 ;  /* 0x0001b01801007387 */ /* 0x0003e20000100c00 */
[----:B--2---:R-:W-:-:S04]  /*aad0*/  LOP3.LUT R0, R28, 0x1, RZ, 0xfc, !PT ;  /* 0x000000011c007812 */ /* 0x004fc800078efcff */
[----:B------:R-:W-:-:S13]  /*aae0*/  ISETP.NE.AND P1, PT, R0, 0x3, PT ;  /* 0x000000030000780c */ /* 0x000fda0003f25270 */
[----:B-1----:R-:W-:Y:S05]  /*aaf0*/  @!P1 BRA `(.L_x_5156) ;  /* 0x0000000000049947 */ /* 0x002fea0003800000 */
[----:B------:R-:W-:Y:S01]  /*ab00*/  BPT.TRAP 0x1 ;  /* 0x000000040000795c */ /* 0x000fe20000300000 */
.L_x_5156:
[----:B------:R-:W-:Y:S05]  /*ab10*/  BSYNC B0 ;  /* 0x0000000000007941 */ /* 0x000fea0003800000 */
.L_x_5155:
[----:B------:R-:W2:Y:S01]  /*ab20*/  LDL.64 R12, [R1+0x18] ;  /* 0x00001800010c7983 */ /* 0x000ea20000100a00 */
[----:B-----5:R-:W-:Y:S01]  /*ab30*/  SHF.L.U32 R11, R11, 0x1f, RZ ;  /* 0x0000001f0b0b7819 */ /* 0x020fe200000006ff */
[----:B------:R-:W-:Y:S01]  /*ab40*/  BSSY B0, `(.L_x_5157) ;  /* 0x0000006000007945 */ /* 0x000fe20003800000 */
[----:B--2---:R-:W-:-:S05]  /*ab50*/  MOV R3, R12 ;  /* 0x0000000c00037202 */ /* 0x004fca0000000f00 */
[----:B------:R-:W-:-:S04]  /*ab60*/  IMAD R10, R10, 0x8, R3 ;  /* 0x000000080a0a7824 */ /* 0x000fc800078e0203 */
[----:B------:R0:W1:Y:S01]  /*ab70*/  SYNCS.PHASECHK.TRANS64.TRYWAIT P0, [R10+URZ], R11 ;  /* 0x0000000b0a0075a7 */ /* 0x000062000800017f */
[----:B------:R-:W-:Y:S05]  /*ab80*/  @!P1 BRA `(.L_x_5158) ;  /* 0x0000000000049947 */ /* 0x000fea0003800000 */
[----:B------:R-:W-:Y:S01]  /*ab90*/  BPT.TRAP 0x1 ;  /* 0x000000040000795c */ /* 0x000fe20000300000 */
.L_x_5158:
[----:B------:R-:W-:Y:S05]  /*aba0*/  BSYNC B0 ;  /* 0x0000000000007941 */ /* 0x000fea0003800000 */
.L_x_5157:
[----:B------:R-:W-:Y:S04]  /*abb0*/  BSSY B0, `(.L_x_5159) ;  /* 0x0000004000007945 */ /* 0x000fe80003800000 */
[----:B-1----:R-:W-:Y:S05]  /*abc0*/  @P0 BRA `(.L_x_5160) ;  /* 0x0000000000080947 */ /* 0x002fea0003800000 */
[----:B------:R-:W1:Y:S02]  /*abd0*/  SYNCS.PHASECHK.TRANS64.TRYWAIT P0, [R10+URZ], R11 ;  /* 0x0000000b0a0075a7 */ /* 0x000e64000800017f */
[----:B-1----:R-:W-:Y:S05]  /*abe0*/  @!P0 BRA `(.L_x_5161) ;  /* 0x000001e400ec8947 */ /* 0x002fea0003800000 */
.L_x_5160:
[----:B------:R-:W-:Y:S05]  /*abf0*/  BSYNC B0 ;  /* 0x0000000000007941 */ /* 0x000fea0003800000 */
.L_x_5159:
[----:B------:R-:W2:Y:S04]  /*ac00*/  LDL R15, [R1+0x1c0] ;  /* 0x0001c000010f7983 */ /* 0x000ea80000100800 */
[----:B01----:R-:W2:Y:S01]  /*ac10*/  LDL.64 R10, [R1+0x80] ;  /* 0x00008000010a7983 */ /* 0x003ea20000100a00 */
[----:B------:R-:W-:Y:S05]  /*ac20*/  WARPSYNC.ALL ;  /* 0x0000000000007948 */ /* 0x000fea0003800000 */
[----:B------:R-:W3:Y:S04]  /*ac30*/  LDL.64 R24, [R1+0x78] ;  /* 0x0000780001187983 */ /* 0x000ee80000100a00 */
[----:B------:R-:W4:Y:S04]  /*ac40*/  LDL.64 R12, [R1+0x78] ;  /* 0x00007800010c7983 */ /* 0x000f280000100a00 */
[----:B------:R-:W5:Y:S04]  /*ac50*/  LDL.64 R20, [R1+0x78] ;  /* 0x0000780001147983 */ /* 0x000f680000100a00 */
[----:B------:R-:W5:Y:S01]  /*ac60*/  LDL.64 R56, [R1+0x78] ;  /* 0x0000780001387983 */ /* 0x000f620000100a00 */
[----:B--2---:R-:W-:Y:S01]  /*ac70*/  IMAD R10, R15, 0x200, R10 ;  /* 0x000002000f0a7824 */ /* 0x004fe200078e020a */
[----:B------:R-:W-:-:S02]  /*ac80*/  R2UR UR7, R11 ;  /* 0x000000000b0772ca */ /* 0x000fc400000e0000 */
[----:B------:R-:W2:Y:S01]  /*ac90*/  LDL R3, [R1+0x1cc] ;  /* 0x0001cc0001037983 */ /* 0x000ea20000100800 */
[C---:B------:R-:W-:Y:S01]  /*aca0*/  VIADD R14, R10.reuse, 0x2 ;  /* 0x000000020a0e7836 */ /* 0x040fe20000000000 */
[----:B------:R-:W-:Y:S01]  /*acb0*/  R2UR UR6, R10 ;  /* 0x000000000a0672ca */ /* 0x000fe200000e0000 */
[----:B------:R-:W-:Y:S01]  /*acc0*/  IMAD.MOV.U32 R15, RZ, RZ, R11 ;  /* 0x000000ffff0f7224 */ /* 0x000fe200078e000b */
[----:B------:R0:W-:Y:S01]  /*acd0*/  STL [R1+0x60], RZ ;  /* 0x000060ff01007387 */ /* 0x0001e20000100800 */
[----:B------:R-:W-:Y:S01]  /*ace0*/  BSSY B0, `(.L_x_5162) ;  /* 0x000002c000007945 */ /* 0x000fe20003800000 */
[----:B---3--:R-:W-:Y:S02]  /*acf0*/  R2UR UR4, R24 ;  /* 0x00000000180472ca */ /* 0x008fe400000e0000 */
[----:B------:R-:W-:Y:S02]  /*ad00*/  R2UR UR5, R25 ;  /* 0x00000000190572ca */ /* 0x000fe400000e0000 */
[----:B------:R-:W-:Y:S01]  /*ad10*/  WARPGROUP.ARRIVE ;  /* 0x00000000000079c5 */ /* 0x000fe20000000000 */
[----:B----4-:R-:W-:-:S02]  /*ad20*/  VIADD R12, R12, 0x2 ;  /* 0x000000020c0c7836 */ /* 0x010fc40000000000 */
[----:B-----5:R-:W-:Y:S02]  /*ad30*/  VIADD R20, R20, 0x4 ;  /* 0x0000000414147836 */ /* 0x020fe40000000000 */
[----:B------:R-:W-:-:S06]  /*ad40*/  VIADD R56, R56, 0x6 ;  /* 0x0000000638387836 */ /* 0x000fcc0000000000 */
[----:B------:R-:W-:Y:S01]  /*ad50*/  HGMMA.64x64x16.F32.BF16 R24, gdesc[UR4], RZ, !UPT, gsb0 ;  /* 0x00e00000041879f0 */ /* 0x000fe2000c0018ff */
[----:B------:R-:W-:Y:S02]  /*ad60*/  R2UR UR6, R14 ;  /* 0x000000000e0672ca */ /* 0x000fe400000e0000 */
[----:B------:R-:W-:Y:S02]  /*ad70*/  R2UR UR7, R15 ;  /* 0x000000000f0772ca */ /* 0x000fe400000e0000 */
[----:B------:R-:W-:Y:S01]  /*ad80*/  R2UR UR4, R12 ;  /* 0x000000000c0472ca */ /* 0x000fe200000e0000 */
[C---:B------:R-:W-:Y:S01]  /*ad90*/  VIADD R12, R10.reuse, 0x4 ;  /* 0x000000040a0c7836 */ /* 0x040fe20000000000 */
[----:B------:R-:W-:Y:S01]  /*ada0*/  R2UR UR5, R13 ;  /* 0x000000000d0572ca */ /* 0x000fe200000e0000 */
[----:B------:R-:W-:Y:S01]  /*adb0*/  IMAD.MOV.U32 R13, RZ, RZ, R11 ;  /* 0x000000ffff0d7224 */ /* 0x000fe200078e000b */
[----:B--2---:R-:W-:Y:S01]  /*adc0*/  LEA.HI R0, R3, R3, RZ, 0x1 ;  /* 0x0000000303007211 */ /* 0x004fe200078f08ff */
[----:B------:R-:W-:-:S03]  /*add0*/  VIADD R10, R10, 0x6 ;  /* 0x000000060a0a7836 */ /* 0x000fc60000000000 */
[----:B------:R-:W-:Y:S01]  /*ade0*/  LOP3.LUT R8, R0, 0xfffffffe, RZ, 0xc0, !PT ;  /* 0xfffffffe00087812 */ /* 0x000fe200078ec0ff */
[----:B------:R-:W-:-:S04]  /*adf0*/  IMAD.MOV.U32 R0, RZ, RZ, 0x1 ;  /* 0x00000001ff007424 */ /* 0x000fc800078e00ff */
[----:B------:R-:W-:Y:S01]  /*ae00*/  IMAD.IADD R3, R3, 0x1, -R8 ;  /* 0x0000000103037824 */ /* 0x000fe200078e0a08 */
[----:B------:R0:W-:Y:S04]  /*ae10*/  STL [R1+0x60], R0 ;  /* 0x0000600001007387 */ /* 0x0001e80000100800 */
[----:B------:R-:W-:Y:S01]  /*ae20*/  SHF.L.U32 R3, R3, 0x1f, RZ ;  /* 0x0000001f03037819 */ /* 0x000fe200000006ff */
[----:B------:R0:W-:Y:S04]  /*ae30*/  STL [R1+0x60], R0 ;  /* 0x0000600001007387 */ /* 0x0001e80000100800 */
[----:B------:R0:W-:Y:S04]  /*ae40*/  STL [R1+0x60], R0 ;  /* 0x0000600001007387 */ /* 0x0001e80000100800 */
[----:B------:R0:W-:Y:S01]  /*ae50*/  STL [R1+0x60], R0 ;  /* 0x0000600001007387 */ /* 0x0001e20000100800 */
[----:B------:R-:W-:-:S02]  /*ae60*/  WARPGROUP.DEPBAR.LE gsb0, 0x0 ;  /* 0x00008000000079c5 */ /* 0x000fc40000010000 */
[----:B------:R-:W-:-:S06]  /*ae70*/  WARPGROUP.ARRIVE ;  /* 0x00000000000079c5 */ /* 0x000fcc0000000000 */
        /* <DEDUP_REMOVED lines=16> */
[----:B------:R-:W1:Y:S02]  /*af80*/  SYNCS.PHASECHK.TRANS64.TRYWAIT P0, [UR44+0x38810], R3 ;  /* 0x03881003ff0075a7 */ /* 0x000e64000800016c */
[----:B01----:R-:W-:Y:S05]  /*af90*/  @!P0 BRA `(.L_x_5163) ;  /* 0x000001e400148947 */ /* 0x003fea0003800000 */
.L_x_5340:
[----:B------:R-:W-:Y:S05]  /*afa0*/  BSYNC B0 ;  /* 0x0000000000007941 */ /* 0x000fea0003800000 */
.L_x_5162:
[----:B0-----:R-:W2:Y:S04]  /*afb0*/  LDL R3, [R1+0x28] ;  /* 0x0000280001037983 */ /* 0x001ea80000100800 */
[----:B------:R0:W5:Y:S01]  /*afc0*/  LDL.64 R10, [R1+0x1c0] ;  /* 0x0001c000010a7983 */ /* 0x0001620000100a00 */
[----:B------:R-:W-:Y:S01]  /*afd0*/  BSSY B0, `(.L_x_5164) ;  /* 0x0000005000007945 */ /* 0x000fe20003800000 */
[----:B--2---:R-:W-:-:S04]  /*afe0*/  LOP3.LUT R3, R3, 0x1, RZ, 0xfc, !PT ;  /* 0x0000000103037812 */ /* 0x004fc800078efcff */
[----:B------:R-:W-:-:S13]  /*aff0*/  ISETP.NE.AND P1, PT, R3, 0x3, PT ;  /* 0x000000030300780c */ /* 0x000fda0003f25270 */
[----:B0-----:R-:W-:Y:S05]  /*b000*/  @!P1 BRA `(.L_x_5165) ;  /* 0x0000000000049947 */ /* 0x001fea0003800000 */
[----:B------:R-:W-:Y:S01]  /*b010*/  BPT.TRAP 0x1 ;  /* 0x000000040000795c */ /* 0x000fe20000300000 */
.L_x_5165:
[----:B------:R-:W-:Y:S05]  /*b020*/  BSYNC B0 ;  /* 0x0000000000007941 */ /* 0x000fea0003800000 */
.L_x_5164:
        /* <DEDUP_REMOVED lines=8> */
.L_x_5167:
[----:B------:R-:W-:Y:S05]  /*b0b0*/  BSYNC B0 ;  /* 0x0000000000007941 */ /* 0x000fea0003800000 */
.L_x_5166:
[----:B------:R-:W-:Y:S04]  /*b0c0*/  BSSY B0, `(.L_x_5168) ;  /* 0x0000004000007945 */ /* 0x000fe80003800000 */
[----:B-1----:R-:W-:Y:S05]  /*b0d0*/  @P0 BRA `(.L_x_5169) ;  /* 0x0000000000080947 */ /* 0x002fea0003800000 */
[----:B------:R-:W1:Y:S02]  /*b0e0*/  SYNCS.PHASECHK.TRANS64.TRYWAIT P0, [R10+URZ], R11 ;  /* 0x0000000b0a0075a7 */ /* 0x000e64000800017f */
[----:B-1----:R-:W-:Y:S05]  /*b0f0*/  @!P0 BRA `(.L_x_5170) ;  /* 0x000001e000d48947 */ /* 0x002fea0003800000 */
.L_x_5169:
[----:B------:R-:W-:Y:S05]  /*b100*/  BSYNC B0 ;  /* 0x0000000000007941 */ /* 0x000fea0003800000 */
.L_x_5168:
[----:B------:R-:W2:Y:S04]  /*b110*/  LDL R8, [R1+0x68] ;  /* 0x0000680001087983 */ /* 0x000ea80000100800 */
[----:B------:R-:W3:Y:S04]  /*b120*/  LDL R3, [R1+0x1c0] ;  /* 0x0001c00001037983 */ /* 0x000ee80000100800 */
[----:B01----:R-:W3:Y:S04]  /*b130*/  LDL.64 R10, [R1+0x98] ;  /* 0x00009800010a7983 */ /* 0x003ee80000100a00 */
[----:B------:R-:W4:Y:S04]  /*b140*/  LDL.64 R12, [R1+0x90] ;  /* 0x00009000010c7983 */ /* 0x000f280000100a00 */
[----:B------:R-:W4:Y:S04]  /*b150*/  LDL.64 R14, [R1+0x90] ;  /* 0x00009000010e7983 */ /* 0x000f280000100a00 */
[----:B------:R-:W4:Y:S04]  /*b160*/  LDL.64 R20, [R1+0x90] ;  /* 0x0000900001147983 */ /* 0x000f280000100a00 */
[----:B------:R-:W4:Y:S01]  /*b170*/  LDL.64 R56, [R1+0x90] ;  /* 0x0000900001387983 */ /* 0x000f220000100a00 */
[----:B------:R-:W-:Y:S05]  /*b180*/  WARPSYNC.ALL ;  /* 0x0000000000007948 */ /* 0x000fea0003800000 */
[----:B------:R-:W-:Y:S01]  /*b190*/  WARPGROUP.ARRIVE ;  /* 0x00000000000079c5 */ /* 0x000fe20000000000 */
[----:B------:R-:W4:Y:S04]  /*b1a0*/  LDL.64 R58, [R1+0x90] ;  /* 0x00009000013a7983 */ /* 0x000f280000100a00 */
[----:B------:R-:W4:Y:S01]  /*b1b0*/  LDL.64 R60, [R1+0x90] ;  /* 0x00009000013c7983 */ /* 0x000f220000100a00 */
[----:B------:R-:W0:Y:S03]  /*b1c0*/  S2R R62, SR_TID.X ;  /* 0x00000000003e7919 */ /* 0x000e260000002100 */
[----:B------:R-:W4:Y:S04]  /*b1d0*/  LDL.64 R64, [R1+0x90] ;  /* 0x0000900001407983 */ /* 0x000f280000100a00 */
[----:B------:R-:W4:Y:S01]  /*b1e0*/  LDL.64 R66, [R1+0x90] ;  /* 0x0000900001427983 */ /* 0x000f220000100a00 */
[----:B--2---:R-:W-:Y:S01]  /*b1f0*/  ISETP.NE.U32.AND P0, PT, R8, RZ, PT ;  /* 0x000000ff0800720c */ /* 0x004fe20003f05070 */
[----:B---3--:R-:W-:Y:S01]  /*b200*/  IMAD R10, R3, 0x1000, R10 ;  /* 0x00001000030a7824 */ /* 0x008fe200078e020a */
[----:B------:R-:W-:-:S02]  /*b210*/  R2UR UR7, R11 ;  /* 0x000000000b0772ca */ /* 0x000fc400000e0000 */
[----:B----4-:R-:W-:Y:S02]  /*b220*/  R2UR UR4, R12 ;  /* 0x000000000c0472ca */ /* 0x010fe400000e0000 */
[----:B------:R-:W-:Y:S02]  /*b230*/  R2UR UR6, R10 ;  /* 0x000000000a0672ca */ /* 0x000fe400000e0000 */
[----:B------:R-:W-:-:S05]  /*b240*/  R2UR UR5, R13 ;  /* 0x000000000d0572ca */ /* 0x000fca00000e0000 */
[----:B------:R-:W-:-:S08]  /*b250*/  VOTEU.ANY UP0, P0 ;  /* 0x00000000003f7886 */ /* 0x000fd00000000100 */
[----:B------:R-:W-:Y:S01]  /*b260*/  HGMMA.64x64x16.F32.BF16 R24, gdesc[UR4], R24, UP0, gsb0 ;  /* 0x00e00000041879f0 */ /* 0x000fe2000b801818 */
[----:B------:R-:W-:Y:S02]  /*b270*/  VIADD R14, R14, 0x2 ;  /* 0x000000020e0e7836 */ /* 0x000fe40000000000 */
[----:B------:R-:W-:Y:S02]  /*b280*/  VIADD R12, R10, 0x2 ;  /* 0x000000020a0c7836 */ /* 0x000fe40000000000 */
[----:B------:R-:W-:Y:S01]  /*b290*/  IMAD.MOV.U32 R13, RZ, RZ, R11 ;  /* 0x000000ffff0d7224 */ /* 0x000fe200078e000b */
[----:B------:R-:W-:Y:S02]  /*b2a0*/  R2UR UR4, R14 ;  /* 0x000000000e0472ca */ /* 0x000fe400000e0000 */
[----:B------:R-:W-:Y:S02]  /*b2b0*/  R2UR UR6, R12 ;  /* 0x000000000c0672ca */ /* 0x000fe400000e0000 */
[----:B------:R-:W-:-:S02]  /*b2c0*/  R2UR UR7, R13 ;  /* 0x000000000d0772ca */ /* 0x000fc400000e0000 */
[----:B------:R-:W-:Y:S01]  /*b2d0*/  R2UR UR5, R15 ;  /* 0x000000000f0572ca */ /* 0x000fe200000e0000 */
[----:B------:R-:W-:Y:S02]  /*b2e0*/  WARPGROUP.DEPBAR.LE gsb0, 0x0 ;  /* 0x00008000000079c5 */ /* 0x000fe40000010000 */
[----:B------:R-:W-:Y:S01]  /*b2f0*/  WARPGROUP.ARRIVE ;  /* 0x00000000000079c5 */ /* 0x000fe20000000000 */
[----:B------:R-:W-:Y:S01]  /*b300*/  VIADD R20, R20, 0x4 ;  /* 0x0000000414147836 */ /* 0x000fe20000000000 */
[----:B------:R-:W2:Y:S08]  /*b310*/  LDL.64 R14, [R1+0x90] ;  /* 0x00009000010e7983 */ /* 0x000eb00000100a00 */
[----:B------:R-:W-:Y:S01]  /*b320*/  HGMMA.64x64x16.F32.BF16 R24, gdesc[UR4], R24, gsb0 ;  /* 0x00e00000041879f0 */ /* 0x000fe20008001818 */
[----:B------:R-:W-:-:S02]  /*b330*/  VIADD R12, R10, 0x4 ;  /* 0x000000040a0c7836 */ /* 0x000fc40000000000 */
[----:B------:R-:W-:Y:S01]  /*b340*/  IMAD.MOV.U32 R13, RZ, RZ, R11 ;  /* 0x000000ffff0d7224 */ /* 0x000fe200078e000b */
[----:B------:R-:W-:Y:S02]  /*b350*/  R2UR UR4, R20 ;  /* 0x00000000140472ca */ /* 0x000fe400000e0000 */
[----:B------:R-:W-:Y:S02]  /*b360*/  R2UR UR6, R12 ;  /* 0x000000000c0672ca */ /* 0x000fe400000e0000 */
[----:B------:R-:W-:Y:S02]  /*b370*/  R2UR UR7, R13 ;  /* 0x000000000d0772ca */ /* 0x000fe400000e0000 */
[----:B------:R-:W-:Y:S01]  /*b380*/  R2UR UR5, R21 ;  /* 0x00000000150572ca */ /* 0x000fe200000e0000 */
[----:B------:R-:W-:Y:S02]  /*b390*/  WARPGROUP.DEPBAR.LE gsb0, 0x0 ;  /* 0x00008000000079c5 */ /* 0x000fe40000010000 */
[----:B------:R-:W-:Y:S01]  /*b3a0*/  WARPGROUP.ARRIVE ;  /* 0x00000000000079c5 */ /* 0x000fe20000000000 */
[----:B------:R-:W-:Y:S01]  /*b3b0*/  VIADD R56, R56, 0x6 ;  /* 0x0000000638387836 */ /* 0x000fe20000000000 */
[----:B------:R-:W3:Y:S08]  /*b3c0*/  LDL.64 R20, [R1+0x90] ;  /* 0x0000900001147983 */ /* 0x000ef00000100a00 */
        /* <DEDUP_REMOVED lines=10> */
[----:B------:R-:W4:Y:S08]  /*b470*/  LDL.64 R56, [R1+0x90] ;  /* 0x0000900001387983 */ /* 0x000f300000100a00 */
        /* <DEDUP_REMOVED lines=20> */
[----:B--2---:R-:W-:Y:S01]  /*b5c0*/  VIADD R14, R14, 0x204 ;  /* 0x000002040e0e7836 */ /* 0x004fe20000000000 */
        /* <DEDUP_REMOVED lines=10> */
[----:B---3--:R-:W-:Y:S01]  /*b670*/  VIADD R20, R20, 0x206 ;  /* 0x0000020614147836 */ /* 0x008fe20000000000 */
        /* <DEDUP_REMOVED lines=10> */
[----:B----4-:R-:W-:Y:S01]  /*b720*/  VIADD R56, R56, 0x400 ;  /* 0x0000040038387836 */ /* 0x010fe20000000000 */
        /* <DEDUP_REMOVED lines=84> */
[----:B------:R-:W-:Y:S02]  /*bc70*/  R2UR UR5, R61 ;  /* 0x000000003d0572ca */ /* 0x000fe400000e0000 */
[----:B0-----:R-:W-:Y:S01]  /*bc80*/  SHF.R.U32.HI R62, RZ, 0x7, R62 ;  /* 0x00000007ff3e7819 */ /* 0x001fe2000001163e */
[----:B------:R-:W-:-:S02]  /*bc90*/  WARPGROUP.DEPBAR.LE gsb0, 0x0 ;  /* 0x00008000000079c5 */ /* 0x000fc40000010000 */
[----:B------:R-:W-:Y:S01]  /*bca0*/  WARPGROUP.ARRIVE ;  /* 0x00000000000079c5 */ /* 0x000fe20000000000 */
[----:B------:R-:W-:Y:S01]  /*bcb0*/  VIADD R8, R10, 0x800 ;  /* 0x000008000a087836 */ /* 0x000fe20000000000 */
[----:B------:R-:W-:Y:S01]  /*bcc0*/  UMOV UR8, 0x1 ;  /* 0x0000000100087882 */ /* 0x000fe20000000000 */
[----:B------:R-:W-:Y:S01]  /*bcd0*/  IMAD.MOV.U32 R13, RZ, RZ, R11 ;  /* 0x000000ffff0d7224 */ /* 0x000fe200078e000b */
[----:B------:R-:W3:Y:S04]  /*bce0*/  LDL.64 R60, [R1+0x90] ;  /* 0x00009000013c7983 */ /* 0x000ee80000100a00 */
[----:B------:R-:W-:Y:S01]  /*bcf0*/  HGMMA.64x64x16.F32.BF16 R24, gdesc[UR4], R24, gsb0 ;  /* 0x00e00000041879f0 */ /* 0x000fe20008001818 */
[----:B------:R0:W1:Y:S01]  /*bd00*/  SHFL.IDX PT, R3, R62, RZ, 0x1f ;  /* 0x00001fff3e037589 */ /* 0x00006200000e0000 */
[----:B------:R-:W-:-:S02]  /*bd10*/  R2UR UR7, R13 ;  /* 0x000000000d0772ca */ /* 0x000fc400000e0000 */
[----:B----4-:R-:W-:Y:S01]  /*bd20*/  R2UR UR5, R15 ;  /* 0x000000000f0572ca */ /* 0x010fe200000e0000 */
[----:B------:R-:W-:Y:S01]  /*bd30*/  UISETP.NE.U32.AND UP0, UPT, UR8, URZ, UPT ;  /* 0x0000003f0800728c */ /* 0x000fe2000bf05070 */
[----:B0-----:R-:W4:Y:S01]  /*bd40*/  LDL.64 R62, [R1+0x90] ;  /* 0x00009000013e7983 */ /* 0x001f220000100a00 */
[----:B-1----:R-:W-:-:S04]  /*bd50*/  ISETP.GT.AND P0, PT, R3, 0x7f, PT ;  /* 0x0000007f0300780c */ /* 0x002fc80003f04270 */
[----:B------:R-:W-:-:S04]  /*bd60*/  SEL R3, RZ, 0x2, !P0 ;  /* 0x00000002ff037807 */ /* 0x000fc80004000000 */
[----:B------:R-:W-:Y:S01]  /*bd70*/  IADD3 R14, R14, 0x800, R3 ;  /* 0x000008000e0e7810 */ /* 0x000fe20007ffe003 */
[----:B------:R-:W-:-:S03]  /*bd80*/  IMAD.IADD R12, R3, 0x1, R8 ;  /* 0x00000001030c7824 */ /* 0x000fc600078e0208 */
[----:B------:R-:W-:Y:S02]  /*bd90*/  R2UR UR4, R14 ;  /* 0x000000000e0472ca */ /* 0x000fe400000e0000 */
[----:B------:R-:W-:Y:S01]  /*bda0*/  R2UR UR6, R12 ;  /* 0x000000000c0672ca */ /* 0x000fe200000e0000 */
[----:B------:R-:W-:Y:S02]  /*bdb0*/  WARPGROUP.DEPBAR.LE gsb0, 0x0 ;  /* 0x00008000000079c5 */ /* 0x000fe40000010000 */
[----:B------:R-:W-:-:S10]  /*bdc0*/  WARPGROUP.ARRIVE ;  /* 0x00000000000079c5 */ /* 0x000fd40000000000 */
[----:B------:R-:W-:Y:S01]  /*bdd0*/  HGMMA.64x64x16.F32.BF16 R24, gdesc[UR4], R24, UP0, gsb0 ;  /* 0x00e00000041879f0 */ /* 0x000fe2000b801818 */
[----:B------:R-:W-:-:S05]  /*bde0*/  IMAD.MOV.U32 R12, RZ, RZ, 0x4 ;  /* 0x00000004ff0c7424 */ /* 0x000fca00078e00ff */
[----:B------:R-:W-:Y:S01]  /*bdf0*/  SEL R13, R12, 0x2, P0 ;  /* 0x000000020c0d7807 */ /* 0x000fe20000000000 */
[----:B------:R-:W-:-:S03]  /*be00*/  IMAD.MOV.U32 R15, RZ, RZ, R11 ;  /* 0x000000ffff0f7224 */ /* 0x000fc600078e000b */
[----:B------:R-:W-:Y:S01]  /*be10*/  IADD3 R20, R13, 0x800, R20 ;  /* 0x000008000d147810 */ /* 0x000fe20007ffe014 */
[----:B------:R-:W-:Y:S01]  /*be20*/  IMAD.IADD R14, R8, 0x1, R13 ;  /* 0x00000001080e7824 */ /* 0x000fe200078e020d */
[----:B------:R-:W-:Y:S02]  /*be30*/  R2UR UR7, R15 ;  /* 0x000000000f0772ca */ /* 0x000fe400000e0000 */
[----:B------:R-:W-:Y:S02]  /*be40*/  R2UR UR4, R20 ;  /* 0x00000000140472ca */ /* 0x000fe400000e0000 */
[----:B------:R-:W-:Y:S02]  /*be50*/  R2UR UR6, R14 ;  /* 0x000000000e0672ca */ /* 0x000fe400000e0000 */
[----:B------:R-:W-:Y:S01]  /*be60*/  R2UR UR5, R21 ;  /* 0x00000000150572ca */ /* 0x000fe200000e0000 */
[----:B------:R-:W-:Y:S02]  /*be70*/  WARPGROUP.DEPBAR.LE gsb0, 0x0 ;  /* 0x00008000000079c5 */ /* 0x000fe40000010000 */
[----:B------:R-:W-:Y:S01]  /*be80*/  WARPGROUP.ARRIVE ;  /* 0x00000000000079c5 */ /* 0x000fe20000000000 */
[----:B------:R-:W-:Y:S01]  /*be90*/  SEL R15, R12, 0x6, !P0 ;  /* 0x000000060c0f7807 */ /* 0x000fe20004000000 */
[----:B------:R0:W5:Y:S08]  /*bea0*/  LDL R14, [R1+0xc] ;  /* 0x00000c00010e7983 */ /* 0x0001700000100800 */
[----:B------:R-:W-:Y:S01]  /*beb0*/  HGMMA.64x64x16.F32.BF16 R24, gdesc[UR4], R24, gsb0 ;  /* 0x00e00000041879f0 */ /* 0x000fe20008001818 */
[----:B------:R-:W-:Y:S01]  /*bec0*/  IMAD.IADD R20, R8, 0x1, R15 ;  /* 0x0000000108147824 */ /* 0x000fe200078e020f */
[----:B--2---:R-:W-:Y:S01]  /*bed0*/  IADD3 R56, R15, 0x800, R56 ;  /* 0x000008000f387810 */ /* 0x004fe20007ffe038 */
[----:B------:R-:W-:Y:S01]  /*bee0*/  IMAD.MOV.U32 R21, RZ, RZ, R11 ;  /* 0x000000ffff157224 */ /* 0x000fe200078e000b */
[----:B------:R-:W-:-:S02]  /*bef0*/  R2UR UR5, R57 ;  /* 0x00000000390572ca */ /* 0x000fc400000e0000 */
[----:B------:R-:W-:Y:S02]  /*bf00*/  R2UR UR6, R20 ;  /* 0x00000000140672ca */ /* 0x000fe400000e0000 */
[----:B------:R-:W-:Y:S02]  /*bf10*/  R2UR UR7, R21 ;  /* 0x00000000150772ca */ /* 0x000fe400000e0000 */
[----:B------:R-:W-:Y:S01]  /*bf20*/  R2UR UR4, R56 ;  /* 0x00000000380472ca */ /* 0x000fe200000e0000 */
[----:B------:R-:W-:Y:S02]  /*bf30*/  IMAD.MOV.U32 R8, RZ, RZ, 0x28 ;  /* 0x00000028ff087424 */ /* 0x000fe400078e00ff */
[----:B------:R-:W-:-:S03]  /*bf40*/  IMAD.MOV.U32 R21, RZ, RZ, 0xa00 ;  /* 0x00000a00ff157424 */ /* 0x000fc600078e00ff */
[----:B------:R-:W-:Y:S02]  /*bf50*/  SEL R8, R8, 0x26, P0 ;  /* 0x0000002608087807 */ /* 0x000fe40000000000 */
[----:B------:R-:W-:Y:S01]  /*bf60*/  SEL R21, R21, 0x980, P0 ;  /* 0x0000098015157807 */ /* 0x000fe20000000000 */
[----:B------:R-:W-:Y:S02]  /*bf70*/  WARPGROUP.DEPBAR.LE gsb0, 0x0 ;  /* 0x00008000000079c5 */ /* 0x000fe40000010000 */
[----:B------:R-:W-:-:S06]  /*bf80*/  WARPGROUP.ARRIVE ;  /* 0x00000000000079c5 */ /* 0x000fcc0000000000 */
[----:B------:R-:W-:Y:S01]  /*bf90*/  HGMMA.64x64x16.F32.BF16 R24, gdesc[UR4], R24, gsb0 ;  /* 0x00e00000041879f0 */ /* 0x000fe20008001818 */
[----:B------:R-:W-:-:S05]  /*bfa0*/  IMAD.IADD R8, R8, 0x1, R21 ;  /* 0x0000000108087824 */ /* 0x000fca00078e0215 */
[----:B------:R-:W-:-:S05]  /*bfb0*/  LOP3.LUT R21, R8, 0xa06, RZ, 0xc0, !PT ;  /* 0x00000a0608157812 */ /* 0x000fca00078ec0ff */
[----:B---3--:R-:W-:Y:S02]  /*bfc0*/  IMAD.IADD R58, R21, 0x1, R58 ;  /* 0x00000001153a7824 */ /* 0x008fe400078e023a */
[----:B------:R-:W-:Y:S02]  /*bfd0*/  IMAD.IADD R20, R10, 0x1, R21 ;  /* 0x000000010a147824 */ /* 0x000fe400078e0215 */
[----:B------:R-:W-:Y:S01]  /*bfe0*/  IMAD.MOV.U32 R21, RZ, RZ, R11 ;  /* 0x000000ffff157224 */ /* 0x000fe200078e000b */
[----:B------:R-:W-:Y:S02]  /*bff0*/  R2UR UR4, R58 ;  /* 0x000000003a0472ca */ /* 0x000fe400000e0000 */
[----:B------:R-:W-:Y:S02]  /*c000*/  R2UR UR6, R20 ;  /* 0x00000000140672ca */ /* 0x000fe400000e0000 */
[----:B------:R-:W-:Y:S02]  /*c010*/  R2UR UR7, R21 ;  /* 0x00000000150772ca */ /* 0x000fe400000e0000 */
[----:B------:R-:W-:Y:S01]  /*c020*/  R2UR UR5, R59 ;  /* 0x000000003b0572ca */ /* 0x000fe200000e0000 */
[----:B------:R-:W-:-:S02]  /*c030*/  WARPGROUP.DEPBAR.LE gsb0, 0x0 ;  /* 0x00008000000079c5 */ /* 0x000fc40000010000 */
[----:B------:R-:W-:Y:S01]  /*c040*/  WARPGROUP.ARRIVE ;  /* 0x00000000000079c5 */ /* 0x000fe20000000000 */
[----:B------:R-:W-:Y:S01]  /*c050*/  VIADD R8, R10, 0xa00 ;  /* 0x00000a000a087836 */ /* 0x000fe20000000000 */
[C---:B----4-:R-:W-:Y:S01]  /*c060*/  IADD3 R20, R3.reuse, 0xa00, R62 ;  /* 0x00000a0003147810 */ /* 0x050fe20007ffe03e */
[----:B------:R-:W-:Y:S01]  /*c070*/  IMAD.MOV.U32 R21, RZ, RZ, R63 ;  /* 0x000000ffff157224 */ /* 0x000fe200078e003f */
[----:B------:R-:W2:Y:S06]  /*c080*/  LDL.64 R58, [R1+0x90] ;  /* 0x00009000013a7983 */ /* 0x000eac0000100a00 */
[----:B------:R-:W-:Y:S01]  /*c090*/  HGMMA.64x64x16.F32.BF16 R24, gdesc[UR4], R24, gsb0 ;  /* 0x00e00000041879f0 */ /* 0x000fe20008001818 */
[----:B------:R-:W-:-:S02]  /*c0a0*/  IMAD.IADD R56, R3, 0x1, R8 ;  /* 0x0000000103387824 */ /* 0x000fc400078e0208 */
[----:B------:R-:W-:Y:S01]  /*c0b0*/  IMAD.MOV.U32 R57, RZ, RZ, R11 ;  /* 0x000000ffff397224 */ /* 0x000fe200078e000b */
[----:B------:R-:W-:Y:S01]  /*c0c0*/  R2UR UR4, R20 ;  /* 0x00000000140472ca */ /* 0x000fe200000e0000 */
[----:B------:R-:W3:Y:S01]  /*c0d0*/  LDL.64 R62, [R1+0x90] ;  /* 0x00009000013e7983 */ /* 0x000ee20000100a00 */
[----:B------:R-:W-:Y:S02]  /*c0e0*/  R2UR UR6, R56 ;  /* 0x00000000380672ca */ /* 0x000fe400000e0000 */
[----:B------:R-:W-:Y:S02]  /*c0f0*/  R2UR UR7, R57 ;  /* 0x00000000390772ca */ /* 0x000fe400000e0000 */
[----:B------:R-:W-:Y:S01]  /*c100*/  R2UR UR5, R21 ;  /* 0x00000000150572ca */ /* 0x000fe200000e0000 */
[----:B------:R-:W-:Y:S02]  /*c110*/  WARPGROUP.DEPBAR.LE gsb0, 0x0 ;  /* 0x00008000000079c5 */ /* 0x000fe40000010000 */
[----:B------:R-:W-:-:S10]  /*c120*/  WARPGROUP.ARRIVE ;  /* 0x00000000000079c5 */ /* 0x000fd40000000000 */
[----:B------:R-:W-:Y:S01]  /*c130*/  HGMMA.64x64x16.F32.BF16 R24, gdesc[UR4], R24, gsb0 ;  /* 0x00e00000041879f0 */ /* 0x000fe20008001818 */
[C---:B------:R-:W-:Y:S01]  /*c140*/  IMAD.IADD R56, R13.reuse, 0x1, R8 ;  /* 0x000000010d387824 */ /* 0x040fe200078e0208 */
[----:B------:R-:W-:Y:S01]  /*c150*/  IADD3 R20, R13, 0xa00, R64 ;  /* 0x00000a000d147810 */ /* 0x000fe20007ffe040 */
[----:B------:R-:W-:Y:S02]  /*c160*/  IMAD.MOV.U32 R21, RZ, RZ, R65 ;  /* 0x000000ffff157224 */ /* 0x000fe400078e0041 */
[----:B------:R-:W-:Y:S01]  /*c170*/  IMAD.MOV.U32 R57, RZ, RZ, R11 ;  /* 0x000000ffff397224 */ /* 0x000fe200078e000b */
[----:B------:R-:W-:Y:S01]  /*c180*/  R2UR UR6, R56 ;  /* 0x00000000380672ca */ /* 0x000fe200000e0000 */
[----:B------:R-:W4:Y:S01]  /*c190*/  LDL.64 R64, [R1+0x90] ;  /* 0x0000900001407983 */ /* 0x000f220000100a00 */
[----:B------:R-:W-:Y:S02]  /*c1a0*/  R2UR UR4, R20 ;  /* 0x00000000140472ca */ /* 0x000fe400000e0000 */
[----:B------:R-:W-:-:S02]  /*c1b0*/  R2UR UR7, R57 ;  /* 0x00000000390772ca */ /* 0x000fc400000e0000 */
[----:B------:R-:W-:Y:S01]  /*c1c0*/  R2UR UR5, R21 ;  /* 0x00000000150572ca */ /* 0x000fe200000e0000 */
[----:B------:R-:W-:Y:S02]  /*c1d0*/  WARPGROUP.DEPBAR.LE gsb0, 0x0 ;  /* 0x00008000000079c5 */ /* 0x000fe40000010000 */
[----:B------:R-:W-:Y:S01]  /*c1e0*/  WARPGROUP.ARRIVE ;  /* 0x00000000000079c5 */ /* 0x000fe20000000000 */
[C---:B------:R-:W-:Y:S01]  /*c1f0*/  IMAD.IADD R20, R15.reuse, 0x1, R8 ;  /* 0x000000010f147824 */ /* 0x040fe200078e0208 */
[----:B------:R-:W-:Y:S01]  /*c200*/  IADD3 R60, R15, 0xa00, R60 ;  /* 0x00000a000f3c7810 */ /* 0x000fe20007ffe03c */
[----:B------:R-:W4:Y:S07]  /*c210*/  LDL.64 R56, [R1+0x90] ;  /* 0x0000900001387983 */ /* 0x000f2e0000100a00 */
[----:B------:R-:W-:Y:S01]  /*c220*/  HGMMA.64x64x16.F32.BF16 R24, gdesc[UR4], R24, gsb0 ;  /* 0x00e00000041879f0 */ /* 0x000fe20008001818 */
        /* <DEDUP_REMOVED lines=13> */
[----:B------:R-:W-:Y:S01]  /*c300*/  LOP3.LUT R61, R8, 0xe06, RZ, 0xc0, !PT ;  /* 0x00000e06083d7812 */ /* 0x000fe200078ec0ff */
[----:B------:R-:W-:-:S04]  /*c310*/  IMAD.MOV.U32 R21, RZ, RZ, R67 ;  /* 0x000000ffff157224 */ /* 0x000fc800078e0043 */
[----:B------:R-:W-:Y:S02]  /*c320*/  IMAD.IADD R20, R61, 0x1, R66 ;  /* 0x000000013d147824 */ /* 0x000fe400078e0242 */
        /* <DEDUP_REMOVED lines=9> */
[C---:B--2---:R-:W-:Y:S01]  /*c3c0*/  IADD3 R58, R3.reuse, 0xc00, R58 ;  /* 0x00000c00033a7810 */ /* 0x044fe20007ffe03a */
[----:B------:R-:W2:Y:S07]  /*c3d0*/  LDL.64 R60, [R1+0x90] ;  /* 0x00009000013c7983 */ /* 0x000eae0000100a00 */
[----:B------:R-:W-:Y:S01]  /*c3e0*/  HGMMA.64x64x16.F32.BF16 R24, gdesc[UR4], R24, gsb0 ;  /* 0x00e00000041879f0 */ /* 0x000fe20008001818 */
[----:B------:R-:W-:-:S02]  /*c3f0*/  IMAD.IADD R20, R3, 0x1, R8 ;  /* 0x0000000103147824 */ /* 0x000fc400078e0208 */
[--C-:B------:R-:W-:Y:S01]  /*c400*/  IMAD.MOV.U32 R21, RZ, RZ, R11.reuse ;  /* 0x000000ffff157224 */ /* 0x100fe200078e000b */
[----:B------:R-:W-:Y:S02]  /*c410*/  R2UR UR4, R58 ;  /* 0x000000003a0472ca */ /* 0x000fe400000e0000 */
[----:B------:R-:W-:Y:S02]  /*c420*/  R2UR UR6, R20 ;  /* 0x00000000140672ca */ /* 0x000fe400000e0000 */
[----:B------:R-:W-:Y:S02]  /*c430*/  R2UR UR7, R21 ;  /* 0x00000000150772ca */ /* 0x000fe400000e0000 */
[----:B------:R-:W-:Y:S01]  /*c440*/  R2UR UR5, R59 ;  /* 0x000000003b0572ca */ /* 0x000fe200000e0000 */
[----:B------:R-:W-:Y:S02]  /*c450*/  WARPGROUP.DEPBAR.LE gsb0, 0x0 ;  /* 0x00008000000079c5 */ /* 0x000fe40000010000 */
[----:B------:R-:W-:Y:S01]  /*c460*/  WARPGROUP.ARRIVE ;  /* 0x00000000000079c5 */ /* 0x000fe20000000000 */
[C---:B------:R-:W-:Y:S01]  /*c470*/  IMAD.IADD R20, R13.reuse, 0x1, R8 ;  /* 0x000000010d147824 */ /* 0x040fe200078e0208 */
[----:B---3--:R-:W-:Y:S01]  /*c480*/  IADD3 R62, R13, 0xc00, R62 ;  /* 0x00000c000d3e7810 */ /* 0x008fe20007ffe03e */
[----:B------:R-:W-:Y:S01]  /*c490*/  IMAD.MOV.U32 R21, RZ, RZ, R11 ;  /* 0x000000ffff157224 */ /* 0x000fe200078e000b */
[----:B------:R-:W3:Y:S06]  /*c4a0*/  LDL.64 R58, [R1+0x90] ;  /* 0x00009000013a7983 */ /* 0x000eec0000100a00 */
[----:B------:R-:W-:Y:S01]  /*c4b0*/  HGMMA.64x64x16.F32.BF16 R24, gdesc[UR4], R24, gsb0 ;  /* 0x00e00000041879f0 */ /* 0x000fe20008001818 */
[----:B------:R-:W-:-:S02]  /*c4c0*/  R2UR UR6, R20 ;  /* 0x00000000140672ca */ /* 0x000fc400000e0000 */
[----:B------:R-:W-:Y:S02]  /*c4d0*/  R2UR UR7, R21 ;  /* 0x00000000150772ca */ /* 0x000fe400000e0000 */
[----:B------:R-:W-:Y:S02]  /*c4e0*/  R2UR UR4, R62 ;  /* 0x000000003e0472ca */ /* 0x000fe400000e0000 */
[----:B------:R-:W-:Y:S01]  /*c4f0*/  R2UR UR5, R63 ;  /* 0x000000003f0572ca */ /* 0x000fe200000e0000 */
[----:B------:R-:W-:Y:S02]  /*c500*/  WARPGROUP.DEPBAR.LE gsb0, 0x0 ;  /* 0x00008000000079c5 */ /* 0x000fe40000010000 */
[----:B------:R-:W-:Y:S01]  /*c510*/  WARPGROUP.ARRIVE ;  /* 0x00000000000079c5 */ /* 0x000fe20000000000 */
[C---:B------:R-:W-:Y:S01]  /*c520*/  IMAD.IADD R20, R15.reuse, 0x1, R8 ;  /* 0x000000010f147824 */ /* 0x040fe200078e0208 */
[----:B----4-:R-:W-:Y:S01]  /*c530*/  IADD3 R56, R15, 0xc00, R56 ;  /* 0x00000c000f387810 */ /* 0x010fe20007ffe038 */
[----:B------:R-:W-:Y:S01]  /*c540*/  IMAD.MOV.U32 R21, RZ, RZ, R11 ;  /* 0x000000ffff157224 */ /* 0x000fe200078e000b */
[----:B------:R-:W4:Y:S06]  /*c550*/  LDL.64 R62, [R1+0x90] ;  /* 0x00009000013e7983 */ /* 0x000f2c0000100a00 */
[----:B------:R-:W-:Y:S01]  /*c560*/  HGMMA.64x64x16.F32.BF16 R24, gdesc[UR4], R24, gsb0 ;  /* 0x00e00000041879f0 */ /* 0x000fe20008001818 */
        /* <DEDUP_REMOVED lines=15> */
[----:B------:R-:W-:Y:S01]  /*c660*/  IMAD.IADD R56, R10, 0x1, R57 ;  /* 0x000000010a387824 */ /* 0x000fe200078e0239 */
[----:B------:R-:W-:Y:S01]  /*c670*/  R2UR UR5, R21 ;  /* 0x00000000150572ca */ /* 0x000fe200000e0000 */
[----:B------:R-:W-:Y:S01]  /*c680*/  IMAD.MOV.U32 R57, RZ, RZ, R11 ;  /* 0x000000ffff397224 */ /* 0x000fe200078e000b */
[----:B------:R-:W-:Y:S01]  /*c690*/  R2UR UR4, R20 ;  /* 0x00000000140472ca */ /* 0x000fe200000e0000 */
[----:B------:R-:W4:Y:S01]  /*c6a0*/  LDL.64 R64, [R1+0x90] ;  /* 0x0000900001407983 */ /* 0x000f220000100a00 */
[----:B------:R-:W-:Y:S02]  /*c6b0*/  R2UR UR6, R56 ;  /* 0x00000000380672ca */ /* 0x000fe400000e0000 */
[----:B------:R-:W-:Y:S01]  /*c6c0*/  R2UR UR7, R57 ;  /* 0x00000000390772ca */ /* 0x000fe200000e0000 */
[----:B------:R-:W-:-:S02]  /*c6d0*/  WARPGROUP.DEPBAR.LE gsb0, 0x0 ;  /* 0x00008000000079c5 */ /* 0x000fc40000010000 */
[----:B------:R-:W-:-:S10]  /*c6e0*/  WARPGROUP.ARRIVE ;  /* 0x00000000000079c5 */ /* 0x000fd40000000000 */
[----:B------:R-:W-:Y:S01]  /*c6f0*/  HGMMA.64x64x16.F32.BF16 R24, gdesc[UR4], R24, gsb0 ;  /* 0x00e00000041879f0 */ /* 0x000fe20008001818 */
[----:B------:R-:W-:Y:S01]  /*c700*/  VIADD R8, R10, 0xe00 ;  /* 0x00000e000a087836 */ /* 0x000fe20000000000 */
[C---:B--2---:R-:W-:Y:S01]  /*c710*/  IADD3 R60, R3.reuse, 0xe00, R60 ;  /* 0x00000e00033c7810 */ /* 0x044fe20007ffe03c */
[----:B------:R-:W-:Y:S02]  /*c720*/  IMAD.MOV.U32 R21, RZ, RZ, R11 ;  /* 0x000000ffff157224 */ /* 0x000fe400078e000b */
[----:B------:R-:W-:Y:S01]  /*c730*/  IMAD.IADD R20, R3, 0x1, R8 ;  /* 0x0000000103147824 */ /* 0x000fe200078e0208 */
[----:B------:R-:W-:Y:S01]  /*c740*/  R2UR UR4, R60 ;  /* 0x000000003c0472ca */ /* 0x000fe200000e0000 */
[----:B------:R0:W5:Y:S01]  /*c750*/  LDL R3, [R1+0x1c0] ;  /* 0x0001c00001037983 */ /* 0x0001620000100800 */
[----:B------:R-:W-:Y:S02]  /*c760*/  R2UR UR7, R21 ;  /* 0x00000000150772ca */ /* 0x000fe400000e0000 */
[----:B------:R-:W-:-:S02]  /*c770*/  R2UR UR6, R20 ;  /* 0x00000000140672ca */ /* 0x000fc400000e0000 */
[----:B------:R-:W-:Y:S01]  /*c780*/  R2UR UR5, R61 ;  /* 0x000000003d0572ca */ /* 0x000fe200000e0000 */
[----:B------:R-:W2:Y:S01]  /*c790*/  LDL R20, [R1] ;  /* 0x0000000001147983 */ /* 0x000ea20000100800 */
[----:B------:R-:W-:Y:S02]  /*c7a0*/  WARPGROUP.DEPBAR.LE gsb0, 0x0 ;  /* 0x00008000000079c5 */ /* 0x000fe40000010000 */
[----:B------:R-:W-:-:S09]  /*c7b0*/  WARPGROUP.ARRIVE ;  /* 0x00000000000079c5 */ /* 0x000fd20000000000 */
[----:B------:R-:W-:Y:S01]  /*c7c0*/  HGMMA.64x64x16.F32.BF16 R24, gdesc[UR4], R24, gsb0 ;  /* 0x00e00000041879f0 */ /* 0x000fe20008001818 */
[C---:B---3--:R-:W-:Y:S01]  /*c7d0*/  IADD3 R58, R13.reuse, 0xe00, R58 ;  /* 0x00000e000d3a7810 */ /* 0x048fe20007ffe03a */
[----:B------:R-:W-:Y:S02]  /*c7e0*/  IMAD.IADD R12, R13, 0x1, R8 ;  /* 0x000000010d0c7824 */ /* 0x000fe400078e0208 */
[----:B------:R-:W-:Y:S01]  /*c7f0*/  IMAD.MOV.U32 R13, RZ, RZ, R11 ;  /* 0x000000ffff0d7224 */ /* 0x000fe200078e000b */
[----:B------:R-:W-:Y:S02]  /*c800*/  R2UR UR4, R58 ;  /* 0x000000003a0472ca */ /* 0x000fe400000e0000 */
[----:B------:R-:W-:Y:S02]  /*c810*/  R2UR UR6, R12 ;  /* 0x000000000c0672ca */ /* 0x000fe400000e0000 */
[----:B------:R-:W-:Y:S02]  /*c820*/  R2UR UR7, R13 ;  /* 0x000000000d0772ca */ /* 0x000fe400000e0000 */
[----:B------:R-:W-:Y:S01]  /*c830*/  R2UR UR5, R59 ;  /* 0x000000003b0572ca */ /* 0x000fe200000e0000 */
[----:B------:R-:W-:-:S02]  /*c840*/  WARPGROUP.DEPBAR.LE gsb0, 0x0 ;  /* 0x00008000000079c5 */ /* 0x000fc40000010000 */
[----:B------:R-:W-:-:S10]  /*c850*/  WARPGROUP.ARRIVE ;  /* 0x00000000000079c5 */ /* 0x000fd40000000000 */
[----:B------:R-:W-:Y:S01]  /*c860*/  HGMMA.64x64x16.F32.BF16 R24, gdesc[UR4], R24, gsb0 ;  /* 0x00e00000041879f0 */ /* 0x000fe20008001818 */
[C---:B------:R-:W-:Y:S01]  /*c870*/  IMAD.IADD R12, R15.reuse, 0x1, R8 ;  /* 0x000000010f0c7824 */ /* 0x040fe200078e0208 */
[----:B----4-:R-:W-:Y:S01]  /*c880*/  IADD3 R62, R15, 0xe00, R62 ;  /* 0x00000e000f3e7810 */ /* 0x010fe20007ffe03e */
[----:B------:R-:W-:Y:S01]  /*c890*/  IMAD.MOV.U32 R13, RZ, RZ, R11 ;  /* 0x000000ffff0d7224 */ /* 0x000fe200078e000b */
[----:B------:R-:W-:Y:S02]  /*c8a0*/  R2UR UR5, R63 ;  /* 0x000000003f0572ca */ /* 0x000fe400000e0000 */
[----:B------:R-:W-:Y:S02]  /*c8b0*/  R2UR UR6, R12 ;  /* 0x000000000c0672ca */ /* 0x000fe400000e0000 */
[----:B------:R-:W-:Y:S02]  /*c8c0*/  R2UR UR7, R13 ;  /* 0x000000000d0772ca */ /* 0x000fe400000e0000 */
[----:B------:R-:W-:Y:S01]  /*c8d0*/  R2UR UR4, R62 ;  /* 0x000000003e0472ca */ /* 0x000fe200000e0000 */
[----:B------:R-:W-:-:S02]  /*c8e0*/  IMAD.MOV.U32 R8, RZ, RZ, 0x40 ;  /* 0x00000040ff087424 */ /* 0x000fc400078e00ff */
        /* <DEDUP_REMOVED lines=8> */
[----:B------:R-:W-:Y:S02]  /*c970*/  IMAD.IADD R12, R10, 0x1, R13 ;  /* 0x000000010a0c7824 */ /* 0x000fe400078e020d */
[----:B------:R-:W-:Y:S02]  /*c980*/  IMAD.IADD R10, R13, 0x1, R64 ;  /* 0x000000010d0a7824 */ /* 0x000fe400078e0240 */
[----:B------:R-:W-:Y:S02]  /*c990*/  IMAD.MOV.U32 R13, RZ, RZ, R11 ;  /* 0x000000ffff0d7224 */ /* 0x000fe400078e000b */
[----:B------:R-:W-:Y:S01]  /*c9a0*/  IMAD.MOV.U32 R11, RZ, RZ, R65 ;  /* 0x000000ffff0b7224 */ /* 0x000fe200078e0041 */
[----:B------:R-:W-:Y:S02]  /*c9b0*/  R2UR UR6, R12 ;  /* 0x000000000c0672ca */ /* 0x000fe400000e0000 */
[----:B------:R-:W-:Y:S02]  /*c9c0*/  R2UR UR7, R13 ;  /* 0x000000000d0772ca */ /* 0x000fe400000e0000 */
[----:B------:R-:W-:-:S02]  /*c9d0*/  R2UR UR4, R10 ;  /* 0x000000000a0472ca */ /* 0x000fc400000e0000 */
[----:B------:R-:W-:Y:S01]  /*c9e0*/  R2UR UR5, R11 ;  /* 0x000000000b0572ca */ /* 0x000fe200000e0000 */
[----:B------:R0:W-:Y:S04]  /*c9f0*/  STL [R1+0x68], R0 ;  /* 0x0000680001007387 */ /* 0x0001e80000100800 */
[----:B------:R0:W-:Y:S04]  /*ca00*/  STL [R1+0x68], R0 ;  /* 0x0000680001007387 */ /* 0x0001e80000100800 */
[----:B------:R0:W-:Y:S04]  /*ca10*/  STL [R1+0x68], R0 ;  /* 0x0000680001007387 */ /* 0x0001e80000100800 */
[----:B------:R0:W-:Y:S01]  /*ca20*/  STL [R1+0x68], R0 ;  /* 0x0000680001007387 */ /* 0x0001e20000100800 */
[----:B------:R-:W-:-:S02]  /*ca30*/  WARPGROUP.DEPBAR.LE gsb0, 0x0 ;  /* 0x00008000000079c5 */ /* 0x000fc40000010000 */
[----:B------:R-:W-:-:S06]  /*ca40*/  WARPGROUP.ARRIVE ;  /* 0x00000000000079c5 */ /* 0x000fcc0000000000 */
[----:B------:R-:W-:Y:S01]  /*ca50*/  HGMMA.64x64x16.F32.BF16 R24, gdesc[UR4], R24, gsb0 ;  /* 0x00e00000041879f0 */ /* 0x000fe20008001818 */
        /* <DEDUP_REMOVED lines=25> */
[----:B--2---:R-:W-:-:S03]  /*cbf0*/  LOP3.LUT R8, R20, 0x1, RZ, 0xfc, !PT ;  /* 0x0000000114087812 */ /* 0x004fc600078efcff */
[----:B------:R0:W-:Y:S04]  /*cc00*/  STL [R1+0x68], R0 ;  /* 0x0000680001007387 */ /* 0x0001e80000100800 */
[----:B------:R0:W-:Y:S04]  /*cc10*/  STL [R1+0x68], R0 ;  /* 0x0000680001007387 */ /* 0x0001e80000100800 */
[----:B------:R0:W-:Y:S01]  /*cc20*/  STL [R1+0x68], R0 ;  /* 0x0000680001007387 */ /* 0x0001e20000100800 */
[----:B------:R-:W-:Y:S01]  /*cc30*/  ISETP.NE.AND P0, PT, R8, 0x3, PT ;  /* 0x000000030800780c */ /* 0x000fe20003f05270 */
[----:B------:R-:W-:-:S02]  /*cc40*/  WARPGROUP.DEPBAR.LE gsb0, 0x0 ;  /* 0x00008000000079c5 */ /* 0x000fc40000010000 */
[----:B------:R-:W-:Y:S10]  /*cc50*/  BSSY B0, `(.L_x_5171) ;  /* 0x0000003000007945 */ /* 0x000ff40003800000 */
[----:B0-----:R-:W-:Y:S05]  /*cc60*/  @!P0 BRA `(.L_x_5172) ;  /* 0x0000000000048947 */ /* 0x001fea0003800000 */
[----:B------:R-:W-:Y:S01]  /*cc70*/  BPT.TRAP 0x1 ;  /* 0x000000040000795c */ /* 0x000fe20000300000 */
.L_x_5172:
[----:B------:R-:W-:Y:S05]  /*cc80*/  BSYNC B0 ;  /* 0x0000000000007941 */ /* 0x000fea0003800000 */
.L_x_5171:
[----:B------:R-:W2:Y:S02]  /*cc90*/  LDL.64 R10, [R1+0x20] ;  /* 0x00002000010a7983 */ /* 0x000ea40000100a00 */
[----:B--2---:R-:W-:-:S05]  /*cca0*/  MOV R0, R10 ;  /* 0x0000000a00007202 */ /* 0x004fca0000000f00 */
[----:B-----5:R-:W-:-:S05]  /*ccb0*/  IMAD R3, R3, 0x8, R0 ;  /* 0x0000000803037824 */ /* 0x020fca00078e0200 */
[----:B------:R-:W-:-:S04]  /*ccc0*/  PRMT R3, R14, 0x654, R3 ;  /* 0x000006540e037816 */ /* 0x000fc80000000003 */
[----:B------:R0:W-:Y:S01]  /*ccd0*/  SYNCS.ARRIVE.TRANS64.RED.A1T0 RZ, [R3+URZ], RZ ;  /* 0x000000ff03ff79a7 */ /* 0x0001e2000810043f */
[----:B------:R-:W0:Y:S04]  /*cce0*/  LDL R0, [R1+0xcc] ;  /* 0x0000cc0001007983 */ /* 0x000e280000100800 */
[----:B------:R-:W2:Y:S04]  /*ccf0*/  LDL.64 R62, [R1+0xf0] ;  /* 0x0000f000013e7983 */ /* 0x000ea80000100a00 */
[----:B------:R-:W3:Y:S04]  /*cd00*/  LDL R21, [R1+0x50] ;  /* 0x0000500001157983 */ /* 0x000ee80000100800 */
[----:B------:R-:W4:Y:S04]  /*cd10*/  LDL R64, [R1+0xf8] ;  /* 0x0000f80001407983 */ /* 0x000f280000100800 */
[----:B------:R-:W4:Y:S04]  /*cd20*/  LDL.128 R56, [R1+0xd0] ;  /* 0x0000d00001387983 */ /* 0x000f280000100c00 */
[----:B------:R-:W4:Y:S01]  /*cd30*/  LDL.128 R12, [R1+0xe0] ;  /* 0x0000e000010c7983 */ /* 0x000f220000100c00 */
[----:B------:R-:W-:-:S02]  /*cd40*/  UMOV UR4, 0xffffffc0 ;  /* 0xffffffc000047882 */ /* 0x000fc40000000000 */
[----:B------:R-:W-:Y:S01]  /*cd50*/  UIMAD UR4, UR46, UR4, 0x41 ;  /* 0x000000412e0474a4 */ /* 0x000fe2000f8e0204 */
[----:B------:R-:W-:Y:S01]  /*cd60*/  BSSY B0, `(.L_x_5173) ;  /* 0x000003d000007945 */ /* 0x000fe20003800000 */
[----:B0-----:R-:W-:-:S04]  /*cd70*/  SHF.R.S32.HI R3, RZ, 0x1f, R0 ;  /* 0x0000001fff037819 */ /* 0x001fc80000011400 */
[----:B------:R-:W-:-:S04]  /*cd80*/  LEA.HI R8, R3, R0, RZ, 0x7 ;  /* 0x0000000003087211 */ /* 0x000fc800078f38ff */
[----:B------:R-:W-:-:S05]  /*cd90*/  LOP3.LUT R11, R8, 0xffffff80, RZ, 0xc0, !PT ;  /* 0xffffff80080b7812 */ /* 0x000fca00078ec0ff */
[----:B------:R-:W-:Y:S01]  /*cda0*/  IMAD.IADD R11, R0, 0x1, -R11 ;  /* 0x00000001000b7824 */ /* 0x000fe200078e0a0b */
[----:B------:R-:W-:-:S04]  /*cdb0*/  LEA.HI R60, R3, R0, RZ, 0x2 ;  /* 0x00000000033c7211 */ /* 0x000fc800078f10ff */
[----:B------:R-:W-:-:S04]  /*cdc0*/  SHF.R.S32.HI R8, RZ, 0x1f, R11 ;  /* 0x0000001fff087819 */ /* 0x000fc8000001140b */
[-C--:B------:R-:W-:Y:S02]  /*cdd0*/  LEA.HI R10, R8, R11.reuse, RZ, 0x2 ;  /* 0x0000000b080a7211 */ /* 0x080fe400078f10ff */
[----:B------:R-:W-:Y:S02]  /*cde0*/  LOP3.LUT R61, R60, 0xfffffffc, RZ, 0xc0, !PT ;  /* 0xfffffffc3c3d7812 */ /* 0x000fe400078ec0ff */
[--C-:B------:R-:W-:Y:S02]  /*cdf0*/  SHF.R.S32.HI R3, RZ, 0x2, R10.reuse ;  /* 0x00000002ff037819 */ /* 0x100fe4000001140a */
[----:B------:R-:W-:Y:S01]  /*ce00*/  SHF.R.S32.HI R20, RZ, 0x1f, R10 ;  /* 0x0000001fff147819 */ /* 0x000fe2000001140a */
[----:B------:R-:W-:Y:S01]  /*ce10*/  IMAD.IADD R61, R0, 0x1, -R61 ;  /* 0x00000001003d7824 */ /* 0x000fe200078e0a3d */
[----:B------:R-:W-:Y:S02]  /*ce20*/  LEA.HI R8, R8, R11, RZ, 0x5 ;  /* 0x0000000b08087211 */ /* 0x000fe400078f28ff */
[----:B------:R-:W-:-:S02]  /*ce30*/  LEA.HI R20, R20, R3, RZ, 0x3 ;  /* 0x0000000314147211 */ /* 0x000fc400078f18ff */
[----:B------:R-:W-:Y:S02]  /*ce40*/  SHF.R.S32.HI R8, RZ, 0x5, R8 ;  /* 0x00000005ff087819 */ /* 0x000fe40000011408 */
[----:B------:R-:W-:Y:S02]  /*ce50*/  LOP3.LUT R20, R20, 0xfffffff8, RZ, 0xc0, !PT ;  /* 0xfffffff814147812 */ /* 0x000fe400078ec0ff */
[----:B------:R-:W-:Y:S02]  /*ce60*/  LEA.HI R0, R61, R61, RZ, 0x1 ;  /* 0x0000003d3d007211 */ /* 0x000fe400078f08ff */
[----:B--2---:R-:W-:Y:S01]  /*ce70*/  ISETP.NE.AND P0, PT, R62, 0x1, PT ;  /* 0x000000013e00780c */ /* 0x004fe20003f05270 */
[----:B------:R-:W-:Y:S01]  /*ce80*/  IMAD.IADD R20, R3, 0x1, -R20 ;  /* 0x0000000103147824 */ /* 0x000fe200078e0a14 */
[----:B------:R-:W-:Y:S01]  /*ce90*/  LOP3.LUT R0, R0, 0x1ffffffe, RZ, 0xc0, !PT ;  /* 0x1ffffffe00007812 */ /* 0x000fe200078ec0ff */
[----:B---3--:R-:W-:-:S04]  /*cea0*/  IMAD R3, R21, 0x4, R8 ;  /* 0x0000000415037824 */ /* 0x008fc800078e0208 */
[----:B------:R-:W-:Y:S02]  /*ceb0*/  IMAD.IADD R0, R61, 0x1, -R0 ;  /* 0x000000013d007824 */ /* 0x000fe400078e0a00 */
[----:B------:R-:W-:-:S04]  /*cec0*/  IMAD.U32 R3, R3, 0x10, R20 ;  /* 0x0000001003037824 */ /* 0x000fc800078e0014 */
[----:B------:R-:W-:-:S04]  /*ced0*/  IMAD R0, R0, 0x8, R3 ;  /* 0x0000000800007824 */ /* 0x000fc800078e0203 */
[----:B------:R-:W-:-:S05]  /*cee0*/  @P0 IMAD.HI.U32 R63, R0, R63, RZ ;  /* 0x0000003f003f0227 */ /* 0x000fca00078e00ff */
[----:B----4-:R-:W-:Y:S02]  /*cef0*/  @P0 SHF.R.U32.HI R0, RZ, R64, R63 ;  /* 0x00000040ff000219 */ /* 0x010fe4000001163f */
[----:B------:R-:W-:-:S03]  /*cf00*/  LOP3.LUT R10, R10, 0x7ffffffc, RZ, 0xc0, !PT ;  /* 0x7ffffffc0a0a7812 */ /* 0x000fc600078ec0ff */
[----:B------:R-:W0:Y:S01]  /*cf10*/  SHFL.IDX PT, R60, R0, RZ, 0x1c1f ;  /* 0x001c1fff003c7589 */ /* 0x000e2200000e0000 */
[----:B------:R-:W-:Y:S02]  /*cf20*/  VIADD R3, R57, UR4 ;  /* 0x0000000439037c36 */ /* 0x000fe40008000000 */
[----:B------:R-:W-:Y:S01]  /*cf30*/  IMAD.IADD R10, R11, 0x1, -R10 ;  /* 0x000000010b0a7824 */ /* 0x000fe200078e0a0a */
[----:B------:R-:W-:Y:S01]  /*cf40*/  ULEA UR4, UR46, 0xffffffc0, 0x6 ;  /* 0xffffffc02e047891 */ /* 0x000fe2000f8e303f */
[----:B------:R-:W-:Y:S02]  /*cf50*/  ISETP.GE.AND P1, PT, R13, 0x1, PT ;  /* 0x000000010d00780c */ /* 0x000fe40003f26270 */
[----:B------:R-:W-:-:S03]  /*cf60*/  IMAD R11, R10, -0x2, R3 ;  /* 0xfffffffe0a0b7824 */ /* 0x000fc600078e0203 */
[----:B------:R-:W-:Y:S02]  /*cf70*/  VIADD R3, R57, -UR4 ;  /* 0x8000000439037c36 */ /* 0x000fe40008000000 */
[----:B------:R-:W-:Y:S01]  /*cf80*/  IMAD.IADD R8, R11, 0x1, -R56 ;  /* 0x000000010b087824 */ /* 0x000fe200078e0a38 */
[----:B------:R-:W-:Y:S01]  /*cf90*/  LOP3.LUT R11, RZ, R58, RZ, 0x33, !PT ;  /* 0x0000003aff0b7212 */ /* 0x000fe200078e33ff */
[----:B------:R-:W-:Y:S02]  /*cfa0*/  IMAD R20, R10, -0x2, R3 ;  /* 0xfffffffe0a147824 */ /* 0x000fe400078e0203 */
[C---:B------:R-:W-:Y:S02]  /*cfb0*/  IMAD.IADD R59, R8.reuse, 0x1, R59 ;  /* 0x00000001083b7824 */ /* 0x040fe400078e023b */
[----:B------:R-:W-:Y:S02]  /*cfc0*/  IMAD.IADD R21, R8, 0x1, R11 ;  /* 0x0000000108157824 */ /* 0x000fe400078e020b */
[----:B------:R-:W-:Y:S01]  /*cfd0*/  VIADD R58, R12, -UR4 ;  /* 0x800000040c3a7c36 */ /* 0x000fe20008000000 */
[----:B0-----:R-:W-:Y:S01]  /*cfe0*/  VIADDMNMX R8, R60, R59, R20, PT ;  /* 0x0000003b3c087246 */ /* 0x001fe20003800114 */
[----:B------:R-:W-:Y:S01]  /*cff0*/  IMAD.IADD R3, R21, 0x1, R60 ;  /* 0x0000000115037824 */ /* 0x000fe200078e023c */
[----:B------:R-:W-:Y:S06]  /*d000*/  @!P1 BRA `(.L_x_5174) ;  /* 0x0000000000489947 */ /* 0x000fec0003800000 */
[----:B------:R-:W-:Y:S01]  /*d010*/  IADD3 R11, -R56, R57, R60 ;  /* 0x00000039380b7210 */ /* 0x000fe20007ffe13c */
[----:B------:R-:W-:Y:S03]  /*d020*/  BSSY B1, `(.L_x_5175) ;  /* 0x000000c000017945 */ /* 0x000fe60003800000 */
[----:B------:R-:W-:-:S13]  /*d030*/  ISETP.GT.AND P0, PT, R11, -0x1, PT ;  /* 0xffffffff0b00780c */ /* 0x000fda0003f04270 */
[----:B------:R-:W-:Y:S05]  /*d040*/  @P0 BRA `(.L_x_5176) ;  /* 0x0000000000180947 */ /* 0x000fea0003800000 */
[----:B------:R-:W-:Y:S02]  /*d050*/  ISETP.NE.AND P0, PT, R13, 0x1, PT ;  /* 0x000000010d00780c */ /* 0x000fe40003f05270 */
[----:B------:R-:W-:-:S11]  /*d060*/  LOP3.LUT R11, RZ, R11, RZ, 0x33, !PT ;  /* 0x0000000bff0b7212 */ /* 0x000fd600078e33ff */
[----:B------:R-:W-:-:S05]  /*d070*/  @P0 IMAD.HI.U32 R12, R11, R14, RZ ;  /* 0x0000000e0b0c0227 */ /* 0x000fca00078e00ff */
[----:B------:R-:W-:-:S04]  /*d080*/  @P0 SHF.R.U32.HI R11, RZ, R15, R12 ;  /* 0x0000000fff0b0219 */ /* 0x000fc8000001160c */
[----:B------:R-:W-:Y:S01]  /*d090*/  LOP3.LUT R11, RZ, R11, RZ, 0x33, !PT ;  /* 0x0000000bff0b7212 */ /* 0x000fe200078e33ff */
[----:B------:R-:W-:Y:S06]  /*d0a0*/  BRA `(.L_x_5177) ;  /* 0x00000000000c7947 */ /* 0x000fec0003800000 */
.L_x_5176:
[----:B------:R-:W-:-:S13]  /*d0b0*/  ISETP.NE.AND P0, PT, R13, 0x1, PT ;  /* 0x000000010d00780c */ /* 0x000fda0003f05270 */
[----:B------:R-:W-:-:S05]  /*d0c0*/  @P0 IMAD.HI.U32 R12, R11, R14, RZ ;  /* 0x0000000e0b0c0227 */ /* 0x000fca00078e00ff */
[----:B------:R-:W-:-:S07]  /*d0d0*/  @P0 SHF.R.U32.HI R11, RZ, R15, R12 ;  /* 0x0000000fff0b0219 */ /* 0x000fce000001160c */
.L_x_5177:
[----:B------:R-:W-:Y:S05]  /*d0e0*/  BSYNC B1 ;  /* 0x0000000000017941 */ /* 0x000fea0003800000 */
.L_x_5175:
[----:B------:R-:W-:-:S04]  /*d0f0*/  IMAD R11, R11, R13, -UR4 ;  /* 0x800000040b0b7e24 */ /* 0x000fc8000f8e020d */
[----:B------:R-:W-:-:S05]  /*d100*/  IMAD R12, R10, -0x2, R11 ;  /* 0xfffffffe0a0c7824 */ /* 0x000fca00078e020b */
[----:B------:R-:W-:Y:S02]  /*d110*/  VIMNMX R3, R3, R12, !PT ;  /* 0x0000000c03037248 */ /* 0x000fe40007fe0100 */
[----:B------:R-:W-:-:S07]  /*d120*/  VIADDMNMX R8, R12, R13, R8, PT ;  /* 0x0000000d0c087246 */ /* 0x000fce0003800108 */
.L_x_5174:
[----:B------:R-:W-:Y:S05]  /*d130*/  BSYNC B0 ;  /* 0x0000000000007941 */ /* 0x000fea0003800000 */
.L_x_5173:
[C---:B------:R-:W-:Y:S01]  /*d140*/  ISETP.GE.AND P1, PT, R58.reuse, 0x9, PT ;  /* 0x000000093a00780c */ /* 0x040fe20003f26270 */
[----:B------:R-:W0:Y:S01]  /*d150*/  SHFL.IDX PT, R0, R0, 0x1, 0x1c1f ;  /* 0x003c1f0000007f89 */ /* 0x000e2200000e0000 */
[----:B------:R-:W-:Y:S01]  /*d160*/  ISETP.GE.AND P0, PT, R58, 0x2, PT ;  /* 0x000000023a00780c */ /* 0x000fe20003f06270 */
[----:B------:R-:W-:Y:S01]  /*d170*/  BSSY B0, `(.L_x_5178) ;  /* 0x000005f000007945 */ /* 0x000fe20003800000 */
        /* <DEDUP_REMOVED lines=10> */
[----:B------:R-:W-:Y:S02]  /*d220*/  ISETP.LT.OR P2, PT, R8, 0x11, P2 ;  /* 0x000000110800780c */ /* 0x000fe40001741670 */
[C---:B------:R-:W-:Y:S02]  /*d230*/  ISETP.GT.AND P3, PT, R3.reuse, 0x9, !P5 ;  /* 0x000000090300780c */ /* 0x040fe40006f64270 */
        /* <DEDUP_REMOVED lines=31> */
[----:B------:R-:W-:Y:S02]  /*d430*/  P2R R29, PR, RZ, 0x10 ;  /* 0x00000010ff1d7803 */ /* 0x000fe40000000000 */
[----:B------:R-:W-:Y:S02]  /*d440*/  FSEL R44, R44, -INF , !P2 ;  /* 0xff8000002c2c7808 */ /* 0x000fe40005000000 */
[----:B------:R-:W-:-:S02]  /*d450*/  ISETP.GE.AND P2, PT, R58, 0x2a, PT ;  /* 0x0000002a3a00780c */ /* 0x000fc40003f46270 */
[----:B------:R-:W-:Y:S02]  /*d460*/  P2R R25, PR, RZ, 0x20 ;  /* 0x00000020ff197803 */ /* 0x000fe40000000000 */
        /* <DEDUP_REMOVED lines=24> */
[----:B------:R-:W-:Y:S02]  /*d5f0*/  ISETP.LT.OR P6, PT, R8, 0x3a, P6 ;  /* 0x0000003a0800780c */ /* 0x000fe400037c1670 */
[----:B------:R-:W-:Y:S02]  /*d600*/  VIADDMNMX R8, R0, R59, R20, PT ;  /* 0x0000003b00087246 */ /* 0x000fe40003800114 */
        /* <DEDUP_REMOVED lines=13> */
.L_x_5181:
[----:B------:R-:W-:-:S13]  /*d6e0*/  ISETP.NE.AND P6, PT, R13, 0x1, PT ;  /* 0x000000010d00780c */ /* 0x000fda0003fc5270 */
[----:B------:R-:W-:-:S05]  /*d6f0*/  @P6 IMAD.HI.U32 R14, R56, R14, RZ ;  /* 0x0000000e380e6227 */ /* 0x000fca00078e00ff */
[----:B------:R-:W-:-:S07]  /*d700*/  @P6 SHF.R.U32.HI R56, RZ, R15, R14 ;  /* 0x0000000fff386219 */ /* 0x000fce000001160e */
.L_x_5182:
[----:B------:R-:W-:Y:S05]  /*d710*/  BSYNC B1 ;  /* 0x0000000000017941 */ /* 0x000fea0003800000 */
.L_x_5180:
[----:B------:R-:W-:-:S04]  /*d720*/  IMAD R11, R56, R13, -UR4 ;  /* 0x80000004380b7e24 */ /* 0x000fc8000f8e020d */
[----:B------:R-:W-:-:S05]  /*d730*/  IMAD R10, R10, -0x2, R11 ;  /* 0xfffffffe0a0a7824 */ /* 0x000fca00078e020b */
[----:B------:R-:W-:Y:S02]  /*d740*/  VIADDMNMX R8, R10, R13, R8, PT ;  /* 0x0000000d0a087246 */ /* 0x000fe40003800108 */
[----:B------:R-:W-:-:S07]  /*d750*/  VIMNMX R3, R3, R10, !PT ;  /* 0x0000000a03037248 */ /* 0x000fce0007fe0100 */
.L_x_5179:
[----:B------:R-:W-:Y:S05]  /*d760*/  BSYNC B0 ;  /* 0x0000000000007941 */ /* 0x000fea0003800000 */
.L_x_5178:
[----:B------:R-:W-:Y:S01]  /*d770*/  ISETP.GT.AND P0, PT, R3, 0x1, !P0 ;  /* 0x000000010300780c */ /* 0x000fe20004704270 */
[----:B------:R-:W2:Y:S01]  /*d780*/  LDL R20, [R1+0x400] ;  /* 0x0004000001147983 */ /* 0x000ea20000100800 */
[----:B------:R-:W-:Y:S02]  /*d790*/  FMNMX.FTZ R0, R24, R60, !PT ;  /* 0x0000003c18007209 */ /* 0x000fe40007810000 */
[----:B------:R-:W-:Y:S01]  /*d7a0*/  ISETP.LT.OR P0, PT, R8, 0x2, P0 ;  /* 0x000000020800780c */ /* 0x000fe20000701670 */
[----:B------:R-:W3:Y:S01]  /*d7b0*/  LDL R81, [R1+0x1c0] ;  /* 0x0001c00001517983 */ /* 0x000ee20000100800 */
[----:B------:R-:W-:Y:S02]  /*d7c0*/  FMNMX.FTZ R0, R28, R0, !PT ;  /* 0x000000001c007209 */ /* 0x000fe40007810000 */
[----:B------:R-:W-:Y:S01]  /*d7d0*/  FSEL R27, R27, -INF , !P0 ;  /* 0xff8000001b1b7808 */ /* 0x000fe20004000000 */
[----:B------:R-:W4:Y:S01]  /*d7e0*/  LDL R56, [R1+0x208] ;  /* 0x0002080001387983 */ /* 0x000f220000100800 */
[----:B------:R-:W-:-:S02]  /*d7f0*/  ISETP.NE.AND P0, PT, R25, RZ, PT ;  /* 0x000000ff1900720c */ /* 0x000fc40003f05270 */
[C---:B------:R-:W-:Y:S01]  /*d800*/  ISETP.GT.AND P1, PT, R3.reuse, 0x8, !P1 ;  /* 0x000000080300780c */ /* 0x040fe20004f24270 */
[----:B------:R-:W3:Y:S01]  /*d810*/  LDL R74, [R1+0x22c] ;  /* 0x00022c00014a7983 */ /* 0x000ee20000100800 */
[----:B------:R-:W-:Y:S02]  /*d820*/  ISETP.GT.AND P0, PT, R3, 0x9, !P0 ;  /* 0x000000090300780c */ /* 0x000fe40004704270 */
[----:B------:R-:W-:Y:S01]  /*d830*/  FMNMX.FTZ R0, R62, R0, !PT ;  /* 0x000000003e007209 */ /* 0x000fe20007810000 */
[----:B------:R-:W3:Y:S01]  /*d840*/  LDL R76, [R1+0x230] ;  /* 0x00023000014c7983 */ /* 0x000ee20000100800 */
[C---:B------:R-:W-:Y:S02]  /*d850*/  ISETP.LT.OR P0, PT, R8.reuse, 0xa, P0 ;  /* 0x0000000a0800780c */ /* 0x040fe40000701670 */
[----:B------:R-:W-:Y:S01]  /*d860*/  ISETP.LT.OR P1, PT, R8, 0x9, P1 ;  /* 0x000000090800780c */ /* 0x000fe20000f21670 */
[----:B------:R-:W3:Y:S01]  /*d870*/  LDL R78, [R1+0x234] ;  /* 0x00023400014e7983 */ /* 0x000ee20000100800 */
[----:B------:R-:W-:-:S02]  /*d880*/  FSEL R31, R31, -INF , !P0 ;  /* 0xff8000001f1f7808 */ /* 0x000fc40004000000 */
[----:B------:R-:W-:Y:S01]  /*d890*/  ISETP.NE.AND P0, PT, R61, RZ, PT ;  /* 0x000000ff3d00720c */ /* 0x000fe20003f05270 */
[----:B------:R-:W3:Y:S01]  /*d8a0*/  LDL R80, [R1+0x238] ;  /* 0x0002380001507983 */ /* 0x000ee20000100800 */
[----:B------:R-:W-:Y:S02]  /*d8b0*/  FMNMX.FTZ R0, R32, R0, !PT ;  /* 0x0000000020007209 */ /* 0x000fe40007810000 */
[----:B------:R-:W-:Y:S01]  /*d8c0*/  ISETP.GT.AND P0, PT, R3, 0x10, !P0 ;  /* 0x000000100300780c */ /* 0x000fe20004704270 */
[----:B------:R-:W3:Y:S01]  /*d8d0*/  LDL R82, [R1+0x23c] ;  /* 0x00023c0001527983 */ /* 0x000ee20000100800 */
[----:B------:R-:W-:Y:S02]  /*d8e0*/  FSEL R30, R30, -INF , !P1 ;  /* 0xff8000001e1e7808 */ /* 0x000fe40004800000 */
[----:B------:R-:W-:Y:S01]  /*d8f0*/  ISETP.LT.OR P0, PT, R8, 0x11, P0 ;  /* 0x000000110800780c */ /* 0x000fe20000701670 */
[----:B------:R-:W3:Y:S01]  /*d900*/  LDL R84, [R1+0x240] ;  /* 0x0002400001547983 */ /* 0x000ee20000100800 */
[----:B------:R-:W-:-:S02]  /*d910*/  ISETP.NE.AND P1, PT, R63, RZ, PT ;  /* 0x000000ff3f00720c */ /* 0x000fc40003f25270 */
[----:B------:R-:W-:Y:S01]  /*d920*/  FSEL R34, R34, -INF , !P0 ;  /* 0xff80000022227808 */ /* 0x000fe20004000000 */
[----:B------:R-:W3:Y:S01]  /*d930*/  LDL R86, [R1+0x244] ;  /* 0x0002440001567983 */ /* 0x000ee20000100800 */
[----:B------:R-:W-:Y:S02]  /*d940*/  ISETP.NE.AND P0, PT, R29, RZ, PT ;  /* 0x000000ff1d00720c */ /* 0x000fe40003f05270 */
[----:B------:R-:W-:Y:S01]  /*d950*/  FMNMX.FTZ R0, R64, R0, !PT ;  /* 0x0000000040007209 */ /* 0x000fe20007810000 */
[----:B------:R-:W3:Y:S01]  /*d960*/  LDL R88, [R1+0x248] ;  /* 0x0002480001587983 */ /* 0x000ee20000100800 */
[----:B------:R-:W-:Y:S02]  /*d970*/  ISETP.GT.AND P0, PT, R3, 0x11, !P0 ;  /* 0x000000110300780c */ /* 0x000fe40004704270 */
[----:B------:R-:W-:Y:S01]  /*d980*/  FMNMX.FTZ R0, R36, R0, !PT ;  /* 0x0000000024007209 */ /* 0x000fe20007810000 */
[----:B------:R-:W3:Y:S01]  /*d990*/  LDL R90, [R1+0x24c] ;  /* 0x00024c00015a7983 */ /* 0x000ee20000100800 */
[----:B------:R-:W-:-:S02]  /*d9a0*/  ISETP.LT.OR P0, PT, R8, 0x12, P0 ;  /* 0x000000120800780c */ /* 0x000fc40000701670 */
[----:B------:R-:W-:Y:S01]  /*d9b0*/  FMNMX.FTZ R0, R66, R0, !PT ;  /* 0x0000000042007209 */ /* 0x000fe20007810000 */
[----:B------:R-:W3:Y:S01]  /*d9c0*/  LDL R92, [R1+0x250] ;  /* 0x00025000015c7983 */ /* 0x000ee20000100800 */
[----:B------:R-:W-:Y:S02]  /*d9d0*/  FSEL R35, R35, -INF , !P0 ;  /* 0xff80000023237808 */ /* 0x000fe40004000000 */
[----:B------:R-:W-:Y:S01]  /*d9e0*/  ISETP.NE.AND P0, PT, R33, RZ, PT ;  /* 0x000000ff2100720c */ /* 0x000fe20003f05270 */
[----:B------:R-:W3:Y:S01]  /*d9f0*/  LDL R94, [R1+0x254] ;  /* 0x00025400015e7983 */ /* 0x000ee20000100800 */
[----:B------:R-:W-:Y:S02]  /*da00*/  FMNMX.FTZ R0, R40, R0, !PT ;  /* 0x0000000028007209 */ /* 0x000fe40007810000 */
[----:B------:R-:W-:Y:S01]  /*da10*/  ISETP.GT.AND P0, PT, R3, 0x18, !P0 ;  /* 0x000000180300780c */ /* 0x000fe20004704270 */
[----:B------:R-:W3:Y:S01]  /*da20*/  LDL R96, [R1+0x258] ;  /* 0x0002580001607983 */ /* 0x000ee20000100800 */
[----:B------:R-:W-:-:S02]  /*da30*/  FMNMX.FTZ R0, R68, R0, !PT ;  /* 0x0000000044007209 */ /* 0x000fc40007810000 */
[----:B------:R-:W-:Y:S01]  /*da40*/  ISETP.LT.OR P0, PT, R8, 0x19, P0 ;  /* 0x000000190800780c */ /* 0x000fe20000701670 */
[----:B------:R-:W3:Y:S01]  /*da50*/  LDL R98, [R1+0x25c] ;  /* 0x00025c0001627983 */ /* 0x000ee20000100800 */
[----:B------:R-:W-:Y:S02]  /*da60*/  FMNMX.FTZ R0, R44, R0, !PT ;  /* 0x000000002c007209 */ /* 0x000fe40007810000 */
[----:B------:R-:W-:Y:S01]  /*da70*/  FSEL R38, R38, -INF , !P0 ;  /* 0xff80000026267808 */ /* 0x000fe20004000000 */
[----:B------:R-:W3:Y:S01]  /*da80*/  LDL R100, [R1+0x260] ;  /* 0x0002600001647983 */ /* 0x000ee20000100800 */
[----:B------:R-:W-:Y:S02]  /*da90*/  ISETP.GT.AND P0, PT, R3, 0x19, !P1 ;  /* 0x000000190300780c */ /* 0x000fe40004f04270 */
[----:B------:R-:W-:Y:S01]  /*daa0*/  ISETP.NE.AND P6, PT, R12, RZ, PT ;  /* 0x000000ff0c00720c */ /* 0x000fe20003fc5270 */
        /* <DEDUP_REMOVED lines=16> */
[----:B------:R-:W-:Y:S02]  /*dbb0*/  ISETP.GT.AND P0, PT, R3, RZ, !P6 ;  /* 0x000000ff0300720c */ /* 0x000fe40007704270 */
[----:B------:R-:W-:Y:S01]  /*dbc0*/  FMNMX.FTZ R10, R58, R0, !PT ;  /* 0x000000003a0a7209 */ /* 0x000fe20007810000 */
[----:B------:R-:W3:Y:S01]  /*dbd0*/  LDL R114, [R1+0x27c] ;  /* 0x00027c0001727983 */ /* 0x000ee20000100800 */
[----:B------:R-:W-:-:S02]  /*dbe0*/  ISETP.LT.OR P0, PT, R8, 0x1, P0 ;  /* 0x000000010800780c */ /* 0x000fc40000701670 */
[----:B------:R-:W-:Y:S01]  /*dbf0*/  ISETP.NE.AND P1, PT, R41, RZ, PT ;  /* 0x000000ff2900720c */ /* 0x000fe20003f25270 */
[----:B------:R-:W0:Y:S01]  /*dc00*/  SHFL.BFLY PT, R13, R10, 0x2, 0x1f ;  /* 0x0c401f000a0d7f89 */ /* 0x000e2200000e0000 */
[----:B------:R-:W-:Y:S02]  /*dc10*/  FSEL R26, R26, -INF , !P0 ;  /* 0xff8000001a1a7808 */ /* 0x000fe40004000000 */
[----:B------:R-:W-:Y:S01]  /*dc20*/  ISETP.NE.AND P0, PT, R65, RZ, PT ;  /* 0x000000ff4100720c */ /* 0x000fe20003f05270 */
[----:B------:R-:W3:Y:S01]  /*dc30*/  LDL R116, [R1+0x280] ;  /* 0x0002800001747983 */ /* 0x000ee20000100800 */
[----:B------:R-:W-:Y:S02]  /*dc40*/  FMNMX.FTZ R11, R26, R27, !PT ;  /* 0x0000001b1a0b7209 */ /* 0x000fe40007810000 */
[----:B------:R-:W-:Y:S01]  /*dc50*/  ISETP.GT.AND P0, PT, R3, 0x21, !P0 ;  /* 0x000000210300780c */ /* 0x000fe20004704270 */
[----:B------:R-:W3:Y:S01]  /*dc60*/  LDL R118, [R1+0x284] ;  /* 0x0002840001767983 */ /* 0x000ee20000100800 */
[----:B------:R-:W-:-:S02]  /*dc70*/  FMNMX.FTZ R0, R30, R11, !PT ;  /* 0x0000000b1e007209 */ /* 0x000fc40007810000 */
[----:B------:R-:W-:Y:S01]  /*dc80*/  ISETP.GT.AND P1, PT, R3, 0x28, !P1 ;  /* 0x000000280300780c */ /* 0x000fe20004f24270 */
[----:B------:R-:W3:Y:S01]  /*dc90*/  LDL R120, [R1+0x288] ;  /* 0x0002880001787983 */ /* 0x000ee20000100800 */
[----:B------:R-:W-:Y:S02]  /*dca0*/  FMNMX.FTZ R11, R31, R0, !PT ;  /* 0x000000001f0b7209 */ /* 0x000fe40007810000 */
[----:B------:R-:W-:Y:S01]  /*dcb0*/  ISETP.LT.OR P0, PT, R8, 0x22, P0 ;  /* 0x000000220800780c */ /* 0x000fe20000701670 */
        /* <DEDUP_REMOVED lines=10> */
[----:B------:R-:W-:Y:S02]  /*dd60*/  FMNMX.FTZ R11, R39, R0, !PT ;  /* 0x00000000270b7209 */ /* 0x000fe40007810000 */
[----:B------:R-:W-:Y:S01]  /*dd70*/  ISETP.GT.AND P3, PT, R3, 0x30, !P3 ;  /* 0x000000300300780c */ /* 0x000fe20005f64270 */
[----:B------:R-:W3:Y:S01]  /*dd80*/  LDL R130, [R1+0x29c] ;  /* 0x00029c0001827983 */ /* 0x000ee20000100800 */
[----:B------:R-:W-:-:S02]  /*dd90*/  FMNMX.FTZ R0, R42, R11, !PT ;  /* 0x0000000b2a007209 */ /* 0x000fc40007810000 */
[----:B------:R-:W-:Y:S01]  /*dda0*/  ISETP.LT.OR P2, PT, R8, 0x2a, P2 ;  /* 0x0000002a0800780c */ /* 0x000fe20001741670 */
[----:B------:R-:W3:Y:S01]  /*ddb0*/  LDL R132, [R1+0x2a0] ;  /* 0x0002a00001847983 */ /* 0x000ee20000100800 */
[----:B------:R-:W-:Y:S02]  /*ddc0*/  FSEL R46, R46, -INF , !P1 ;  /* 0xff8000002e2e7808 */ /* 0x000fe40004800000 */
[----:B------:R-:W-:Y:S01]  /*ddd0*/  FMNMX.FTZ R11, R43, R0, !PT ;  /* 0x000000002b0b7209 */ /* 0x000fe20007810000 */
[----:B------:R-:W3:Y:S01]  /*dde0*/  LDL R134, [R1+0x2a4] ;  /* 0x0002a40001867983 */ /* 0x000ee20000100800 */
[----:B------:R-:W-:Y:S02]  /*ddf0*/  ISETP.GT.AND P4, PT, R3, 0x31, !P4 ;  /* 0x000000310300780c */ /* 0x000fe40006784270 */
[----:B------:R-:W-:Y:S01]  /*de00*/  ISETP.LT.OR P3, PT, R8, 0x31, P3 ;  /* 0x000000310800780c */ /* 0x000fe20001f61670 */
[----:B------:R-:W3:Y:S01]  /*de10*/  LDL R136, [R1+0x2a8] ;  /* 0x0002a80001887983 */ /* 0x000ee20000100800 */
[----:B------:R-:W-:-:S02]  /*de20*/  FSEL R47, R47, -INF , !P2 ;  /* 0xff8000002f2f7808 */ /* 0x000fc40005000000 */
[----:B------:R-:W-:Y:S01]  /*de30*/  FMNMX.FTZ R0, R46, R11, !PT ;  /* 0x0000000b2e007209 */ /* 0x000fe20007810000 */
[----:B------:R-:W3:Y:S01]  /*de40*/  LDL R138, [R1+0x2ac] ;  /* 0x0002ac00018a7983 */ /* 0x000ee20000100800 */
[----:B------:R-:W-:Y:S02]  /*de50*/  ISETP.NE.AND P6, PT, R45, RZ, PT ;  /* 0x000000ff2d00720c */ /* 0x000fe40003fc5270 */
[----:B0-----:R-:W-:Y:S01]  /*de60*/  FMNMX.FTZ R13, R10, R13, !PT ;  /* 0x0000000d0a0d7209 */ /* 0x001fe20007810000 */
[----:B------:R-:W3:Y:S01]  /*de70*/  LDL R140, [R1+0x2b0] ;  /* 0x0002b000018c7983 */ /* 0x000ee20000100800 */
[----:B------:R-:W-:Y:S02]  /*de80*/  ISETP.GT.AND P5, PT, R3, 0x38, !P5 ;  /* 0x000000380300780c */ /* 0x000fe40006fa4270 */
[----:B------:R-:W-:Y:S01]  /*de90*/  ISETP.LT.OR P4, PT, R8, 0x32, P4 ;  /* 0x000000320800780c */ /* 0x000fe20002781670 */
[----:B------:R-:W0:Y:S01]  /*dea0*/  SHFL.BFLY PT, R12, R13, 0x1, 0x1f ;  /* 0x0c201f000d0c7f89 */ /* 0x000e2200000e0000 */
[----:B------:R-:W-:-:S02]  /*deb0*/  FSEL R50, R50, -INF , !P3 ;  /* 0xff80000032327808 */ /* 0x000fc40005800000 */
[----:B------:R-:W-:Y:S01]  /*dec0*/  FMNMX.FTZ R11, R47, R0, !PT ;  /* 0x000000002f0b7209 */ /* 0x000fe20007810000 */
[----:B------:R-:W3:Y:S01]  /*ded0*/  LDL R142, [R1+0x2b4] ;  /* 0x0002b400018e7983 */ /* 0x000ee20000100800 */
[----:B------:R-:W-:Y:S02]  /*dee0*/  ISETP.GT.AND P0, PT, R3, 0x39, !P6 ;  /* 0x000000390300780c */ /* 0x000fe40007704270 */
[----:B------:R-:W-:Y:S01]  /*def0*/  ISETP.LT.OR P5, PT, R8, 0x39, P5 ;  /* 0x000000390800780c */ /* 0x000fe20002fa1670 */
[----:B------:R-:W3:Y:S01]  /*df00*/  LDL R144, [R1+0x2b8] ;  /* 0x0002b80001907983 */ /* 0x000ee20000100800 */
[----:B------:R-:W-:Y:S02]  /*df10*/  FSEL R51, R51, -INF , !P4 ;  /* 0xff80000033337808 */ /* 0x000fe40006000000 */
[----:B------:R-:W-:Y:S01]  /*df20*/  FMNMX.FTZ R0, R50, R11, !PT ;  /* 0x0000000b32007209 */ /* 0x000fe20007810000 */
[----:B------:R-:W3:Y:S01]  /*df30*/  LDL R146, [R1+0x2bc] ;  /* 0x0002bc0001927983 */ /* 0x000ee20000100800 */
[----:B------:R-:W-:-:S02]  /*df40*/  ISETP.LT.OR P0, PT, R8, 0x3a, P0 ;  /* 0x0000003a0800780c */ /* 0x000fc40000701670 */
[----:B------:R-:W-:Y:S01]  /*df50*/  FSEL R54, R54, -INF , !P5 ;  /* 0xff80000036367808 */ /* 0x000fe20006800000 */
[----:B------:R-:W3:Y:S01]  /*df60*/  LDL R148, [R1+0x2c0] ;  /* 0x0002c00001947983 */ /* 0x000ee20000100800 */
[----:B------:R-:W-:Y:S02]  /*df70*/  FMNMX.FTZ R3, R51, R0, !PT ;  /* 0x0000000033037209 */ /* 0x000fe40007810000 */
[----:B------:R-:W-:Y:S01]  /*df80*/  FSEL R55, R55, -INF , !P0 ;  /* 0xff80000037377808 */ /* 0x000fe20004000000 */
[----:B------:R-:W3:Y:S01]  /*df90*/  LDL R150, [R1+0x2c4] ;  /* 0x0002c40001967983 */ /* 0x000ee20000100800 */
[----:B------:R-:W-:-:S03]  /*dfa0*/  FMNMX.FTZ R0, R54, R3, !PT ;  /* 0x0000000336007209 */ /* 0x000fc60007810000 */
[----:B------:R-:W3:Y:S01]  /*dfb0*/  LDL R29, [R1+0x2c8] ;  /* 0x0002c800011d7983 */ /* 0x000ee20000100800 */
[----:B------:R-:W-:Y:S02]  /*dfc0*/  FMNMX.FTZ R11, R55, R0, !PT ;  /* 0x00000000370b7209 */ /* 0x000fe40007810000 */
[----:B0-----:R-:W-:Y:S01]  /*dfd0*/  FMNMX.FTZ R0, R13, R12, !PT ;  /* 0x0000000c0d007209 */ /* 0x001fe20007810000 */
[----:B------:R-:W3:Y:S04]  /*dfe0*/  LDL R33, [R1+0x2d0] ;  /* 0x0002d00001217983 */ /* 0x000ee80000100800 */
[----:B------:R-:W-:Y:S04]  /*dff0*/  STL.64 [R1+0x3e0], R10 ;  /* 0x0003e00a01007387 */ /* 0x000fe80000100a00 */
[----:B------:R-:W2:Y:S04]  /*e000*/  LDL R8, [R1+0x3e4] ;  /* 0x0003e40001087983 */ /* 0x000ea80000100800 */
[----:B------:R0:W-:Y:S04]  /*e010*/  STL [R1+0x3e0], R0 ;  /* 0x0003e00001007387 */ /* 0x0001e80000100800 */
[----:B------:R-:W4:Y:S04]  /*e020*/  LDL R14, [R1+0x3e0] ;  /* 0x0003e000010e7983 */ /* 0x000f280000100800 */
[----:B------:R-:W3:Y:S04]  /*e030*/  LDL.64 R12, [R1+0x110] ;  /* 0x00011000010c7983 */ /* 0x000ee80000100a00 */
[----:B------:R-:W3:Y:S04]  /*e040*/  LDL R37, [R1+0x2d8] ;  /* 0x0002d80001257983 */ /* 0x000ee80000100800 */
        /* <DEDUP_REMOVED lines=48> */
[----:B--2---:R-:W1:Y:S01]  /*e350*/  SHFL.BFLY PT, R11, R8, 0x2, 0x1f ;  /* 0x0c401f00080b7f89 */ /* 0x004e6200000e0000 */
[----:B----4-:R-:W-:Y:S01]  /*e360*/  FMUL.FTZ R3, R20, R14 ;  /* 0x0000000e14037220 */ /* 0x010fe20000410000 */
[----:B------:R-:W-:Y:S01]  /*e370*/  BAR.SYNC.DEFER_BLOCKING 0xf, 0x100 ;  /* 0x03c4000000007b1d */ /* 0x000fe20000010000 */
[----:B------:R-:W-:-:S04]  /*e380*/  FSETP.NEU.FTZ.AND P0, PT, R14, -INF , PT ;  /* 0xff8000000e00780b */ /* 0x000fc80003f1d000 */
[----:B------:R-:W-:-:S05]  /*e390*/  FSEL R3, R3, RZ, P0 ;  /* 0x000000ff03037208 */ /* 0x000fca0000000000 */
[----:B0-----:R-:W-:Y:S01]  /*e3a0*/  FFMA.FTZ R0, R62, R20, -R3 ;  /* 0x000000143e007223 */ /* 0x001fe20000010803 */
[----:B-1----:R-:W-:-:S03]  /*e3b0*/  FMNMX.FTZ R11, R11, R8, !PT ;  /* 0x000000080b0b7209 */ /* 0x002fc60007810000 */
        /* <DEDUP_REMOVED lines=9> */
[----:B0-----:R-:W0:Y:S01]  /*e450*/  SHFL.BFLY PT, R0, R11, 0x1, 0x1f ;  /* 0x0c201f000b007f89 */ /* 0x001e2200000e0000 */
        /* <DEDUP_REMOVED lines=8> */
[----:B------:R-:W2:Y:S04]  /*e4e0*/  LDL R28, [R1+0x1d0] ;  /* 0x0001d000011c7983 */ /* 0x000ea80000100800 */
[----:B------:R-:W4:Y:S03]  /*e4f0*/  LDL R32, [R1+0x1d8] ;  /* 0x0001d80001207983 */ /* 0x000f260000100800 */
[----:B------:R-:W1:Y:S01]  /*e500*/  MUFU.EX2 R83, R83 ;  /* 0x0000005300537308 */ /* 0x000e620000000800 */
[----:B------:R-:W4:Y:S04]  /*e510*/  LDL R36, [R1+0x1e0] ;  /* 0x0001e00001247983 */ /* 0x000f280000100800 */
[----:B------:R-:W4:Y:S01]  /*e520*/  LDL R40, [R1+0x1e8] ;  /* 0x0001e80001287983 */ /* 0x000f220000100800 */
[----:B0-----:R-:W-:-:S02]  /*e530*/  FMNMX.FTZ R0, R11, R0, !PT ;  /* 0x000000000b007209 */ /* 0x001fc40007810000 */
[----:B------:R-:W-:Y:S01]  /*e540*/  MUFU.EX2 R154, R154 ;  /* 0x0000009a009a7308 */ /* 0x000fe20000000800 */
[----:B------:R-:W4:Y:S01]  /*e550*/  LDL R44, [R1+0x1f0] ;  /* 0x0001f000012c7983 */ /* 0x000f220000100800 */
[C---:B------:R-:W-:Y:S01]  /*e560*/  FSETP.NEU.FTZ.AND P0, PT, R0.reuse, -INF , PT ;  /* 0xff8000000000780b */ /* 0x040fe20003f1d000 */
[-C--:B------:R-:W-:Y:S02]  /*e570*/  FMUL.FTZ R8, R0, R20.reuse ;  /* 0x0000001400087220 */ /* 0x080fe40000410000 */
[----:B------:R-:W4:Y:S03]  /*e580*/  LDL R48, [R1+0x1f8] ;  /* 0x0001f80001307983 */ /* 0x000f260000100800 */
[----:B------:R-:W-:Y:S01]  /*e590*/  FSEL R3, R8, RZ, P0 ;  /* 0x000000ff08037208 */ /* 0x000fe20000000000 */
[----:B------:R-:W-:Y:S01]  /*e5a0*/  MUFU.EX2 R156, R156 ;  /* 0x0000009c009c7308 */ /* 0x000fe20000000800 */
[----:B------:R-:W4:Y:S03]  /*e5b0*/  LDL R52, [R1+0x200] ;  /* 0x0002000001347983 */ /* 0x000f260000100800 */
        /* <DEDUP_REMOVED lines=8> */
[----:B-1----:R-:W-:Y:S01]  /*e640*/  FADD.FTZ R11, R152, R83 ;  /* 0x00000053980b7221 */ /* 0x002fe20000010000 */
[-CC-:B------:R-:W-:Y:S01]  /*e650*/  FFMA.FTZ R93, R39, R20.reuse, -R3.reuse ;  /* 0x00000014275d7223 */ /* 0x180fe20000010803 */
[----:B------:R-:W4:Y:S04]  /*e660*/  LDL R60, [R1+0x210] ;  /* 0x00021000013c7983 */ /* 0x000f280000100800 */
[----:B------:R-:W0:Y:S01]  /*e670*/  MUFU.EX2 R99, R99 ;  /* 0x0000006300637308 */ /* 0x000e220000000800 */
[-CC-:B------:R-:W-:Y:S01]  /*e680*/  FFMA.FTZ R161, R42, R20.reuse, -R3.reuse ;  /* 0x000000142aa17223 */ /* 0x180fe20000010803 */
[----:B------:R-:W4:Y:S04]  /*e690*/  LDL R62, [R1+0x214] ;  /* 0x00021400013e7983 */ /* 0x000f280000100800 */
[----:B------:R-:W4:Y:S02]  /*e6a0*/  LDL R64, [R1+0x218] ;  /* 0x0002180001407983 */ /* 0x000f240000100800 */
[----:B------:R-:W1:Y:S08]  /*e6b0*/  MUFU.EX2 R155, R155 ;  /* 0x0000009b009b7308 */ /* 0x000e700000000800 */
[----:B------:R-:W-:Y:S01]  /*e6c0*/  MUFU.EX2 R111, R111 ;  /* 0x0000006f006f7308 */ /* 0x000fe20000000800 */
[----:B------:R-:W-:-:S07]  /*e6d0*/  FFMA.FTZ R91, R43, R20, -R3 ;  /* 0x000000142b5b7223 */ /* 0x000fce0000010803 */
[----:B------:R-:W-:Y:S01]  /*e6e0*/  MUFU.EX2 R158, R158 ;  /* 0x0000009e009e7308 */ /* 0x000fe20000000800 */
[-CC-:B------:R-:W-:Y:S01]  /*e6f0*/  FFMA.FTZ R163, R46, R20.reuse, -R3.reuse ;  /* 0x000000142ea37223 */ /* 0x180fe20000010803 */
[----:B------:R-:W4:Y:S06]  /*e700*/  LDL R66, [R1+0x21c] ;  /* 0x00021c0001427983 */ /* 0x000f2c0000100800 */
        /* <DEDUP_REMOVED lines=11> */
[----:B------:R-:W-:Y:S01]  /*e7c0*/  FFMA.FTZ R85, R55, R20, -R3 ;  /* 0x0000001437557223 */ /* 0x000fe20000010803 */
[----:B------:R-:W4:Y:S04]  /*e7d0*/  LDL R58, [R1+0x20c] ;  /* 0x00020c00013a7983 */ /* 0x000f280000100800 */
[----:B------:R-:W4:Y:S02]  /*e7e0*/  LDL R72, [R1+0x228] ;  /* 0x0002280001487983 */ /* 0x000f240000100800 */
[----:B------:R-:W1:Y:S01]  /*e7f0*/  MUFU.EX2 R97, R97 ;  /* 0x0000006100617308 */ /* 0x000e620000000800 */
[----:B0-----:R-:W-:-:S07]  /*e800*/  FADD.FTZ R8, R153, R99 ;  /* 0x0000006399087221 */ /* 0x001fce0000010000 */
[----:B------:R-:W-:Y:S08]  /*e810*/  MUFU.EX2 R164, R164 ;  /* 0x000000a400a47308 */ /* 0x000ff00000000800 */
[----:B------:R-:W-:Y:S08]  /*e820*/  MUFU.EX2 R101, R101 ;  /* 0x0000006500657308 */ /* 0x000ff00000000800 */
[----:B------:R-:W-:Y:S08]  /*e830*/  MUFU.EX2 R166, R166 ;  /* 0x000000a600a67308 */ /* 0x000ff00000000800 */
[----:B------:R-:W-:Y:S01]  /*e840*/  MUFU.EX2 R103, R103 ;  /* 0x0000006700677308 */ /* 0x000fe20000000800 */
[----:B------:R0:W-:Y:S04]  /*e850*/  STL [R1+0x3e4], R0 ;  /* 0x0003e40001007387 */ /* 0x0001e80000100800 */
[----:B------:R-:W4:Y:S03]  /*e860*/  LDL R30, [R1+0x1d4] ;  /* 0x0001d400011e7983 */ /* 0x000f260000100800 */
[----:B------:R-:W0:Y:S01]  /*e870*/  MUFU.EX2 R157, R157 ;  /* 0x0000009d009d7308 */ /* 0x000e220000000800 */
[----:B------:R-:W-:Y:S01]  /*e880*/  FADD.FTZ R10, R154, R11 ;  /* 0x0000000b9a0a7221 */ /* 0x000fe20000010000 */
[----:B-1----:R-:W-:Y:S01]  /*e890*/  FADD.FTZ R8, R155, R8 ;  /* 0x000000089b087221 */ /* 0x002fe20000010000 */
[----:B------:R-:W4:Y:S04]  /*e8a0*/  LDL R34, [R1+0x1dc] ;  /* 0x0001dc0001227983 */ /* 0x000f280000100800 */
[----:B------:R-:W4:Y:S01]  /*e8b0*/  LDL R38, [R1+0x1e4] ;  /* 0x0001e40001267983 */ /* 0x000f220000100800 */
[----:B------:R-:W1:Y:S01]  /*e8c0*/  MUFU.EX2 R95, R95 ;  /* 0x0000005f005f7308 */ /* 0x000e620000000800 */
[----:B------:R-:W-:Y:S01]  /*e8d0*/  FADD.FTZ R11, R113, R10 ;  /* 0x0000000a710b7221 */ /* 0x000fe20000010000 */
[----:B------:R-:W-:Y:S01]  /*e8e0*/  FADD.FTZ R8, R97, R8 ;  /* 0x0000000861087221 */ /* 0x000fe20000010000 */
[----:B------:R-:W4:Y:S04]  /*e8f0*/  LDL R42, [R1+0x1ec] ;  /* 0x0001ec00012a7983 */ /* 0x000f280000100800 */
[----:B------:R-:W4:Y:S01]  /*e900*/  LDL R31, [R1+0x2cc] ;  /* 0x0002cc00011f7983 */ /* 0x000f220000100800 */
[----:B------:R-:W3:Y:S01]  /*e910*/  MUFU.EX2 R159, R159 ;  /* 0x0000009f009f7308 */ /* 0x000ee20000000800 */
[----:B------:R-:W-:Y:S01]  /*e920*/  FADD.FTZ R10, R156, R11 ;  /* 0x0000000b9c0a7221 */ /* 0x000fe20000010000 */
[----:B0-----:R-:W-:Y:S01]  /*e930*/  FADD.FTZ R8, R157, R8 ;  /* 0x000000089d087221 */ /* 0x001fe20000010000 */
[----:B------:R-:W4:Y:S04]  /*e940*/  LDL R46, [R1+0x1f4] ;  /* 0x0001f400012e7983 */ /* 0x000f280000100800 */
[----:B------:R-:W4:Y:S01]  /*e950*/  LDL R35, [R1+0x2d4] ;  /* 0x0002d40001237983 */ /* 0x000f220000100800 */
[----:B------:R-:W0:Y:S01]  /*e960*/  MUFU.EX2 R93, R93 ;  /* 0x0000005d005d7308 */ /* 0x000e220000000800 */
[----:B------:R-:W-:Y:S01]  /*e970*/  FADD.FTZ R11, R111, R10 ;  /* 0x0000000a6f0b7221 */ /* 0x000fe20000010000 */
[----:B-1----:R-:W-:Y:S01]  /*e980*/  FADD.FTZ R8, R95, R8 ;  /* 0x000000085f087221 */ /* 0x002fe20000010000 */
[----:B------:R-:W4:Y:S04]  /*e990*/  LDL R50, [R1+0x1fc] ;  /* 0x0001fc0001327983 */ /* 0x000f280000100800 */
[----:B------:R-:W4:Y:S01]  /*e9a0*/  LDL R39, [R1+0x2dc] ;  /* 0x0002dc0001277983 */ /* 0x000f220000100800 */
[----:B------:R-:W1:Y:S01]  /*e9b0*/  MUFU.EX2 R161, R161 ;  /* 0x000000a100a17308 */ /* 0x000e620000000800 */
[----:B------:R-:W-:Y:S01]  /*e9c0*/  FADD.FTZ R10, R158, R11 ;  /* 0x0000000b9e0a7221 */ /* 0x000fe20000010000 */
[----:B---3--:R-:W-:Y:S01]  /*e9d0*/  FADD.FTZ R8, R159, R8 ;  /* 0x000000089f087221 */ /* 0x008fe20000010000 */
[----:B------:R-:W3:Y:S04]  /*e9e0*/  LDL R54, [R1+0x204] ;  /* 0x0002040001367983 */ /* 0x000ee80000100800 */
[----:B------:R-:W3:Y:S01]  /*e9f0*/  LDL R43, [R1+0x2e4] ;  /* 0x0002e400012b7983 */ /* 0x000ee20000100800 */
[----:B------:R-:W1:Y:S01]  /*ea00*/  MUFU.EX2 R91, R91 ;  /* 0x0000005b005b7308 */ /* 0x000e620000000800 */
[----:B------:R-:W-:Y:S01]  /*ea10*/  FADD.FTZ R11, R107, R10 ;  /* 0x0000000a6b0b7221 */ /* 0x000fe20000010000 */
[----:B0-----:R-:W-:Y:S01]  /*ea20*/  FADD.FTZ R8, R93, R8 ;  /* 0x000000085d087221 */ /* 0x001fe20000010000 */
[----:B------:R-:W3:Y:S05]  /*ea30*/  LDL R47, [R1+0x2ec] ;  /* 0x0002ec00012f7983 */ /* 0x000eea0000100800 */
[----:B------:R-:W0:Y:S01]  /*ea40*/  MUFU.EX2 R163, R163 ;  /* 0x000000a300a37308 */ /* 0x000e220000000800 */
[----:B------:R-:W-:Y:S01]  /*ea50*/  FADD.FTZ R10, R160, R11 ;  /* 0x0000000ba00a7221 */ /* 0x000fe20000010000 */
[----:B-1----:R-:W-:Y:S01]  /*ea60*/  FADD.FTZ R8, R161, R8 ;  /* 0x00000008a1087221 */ /* 0x002fe20000010000 */
[----:B------:R-:W3:Y:S05]  /*ea70*/  LDL R51, [R1+0x2f4] ;  /* 0x0002f40001337983 */ /* 0x000eea0000100800 */
[----:B------:R-:W1:Y:S01]  /*ea80*/  MUFU.EX2 R89, R89 ;  /* 0x0000005900597308 */ /* 0x000e620000000800 */
[----:B------:R-:W-:Y:S01]  /*ea90*/  FADD.FTZ R11, R109, R10 ;  /* 0x0000000a6d0b7221 */ /* 0x000fe20000010000 */
[----:B------:R-:W-:Y:S01]  /*eaa0*/  FADD.FTZ R8, R91, R8 ;  /* 0x000000085b087221 */ /* 0x000fe20000010000 */
[----:B------:R-:W3:Y:S05]  /*eab0*/  LDL R55, [R1+0x2fc] ;  /* 0x0002fc0001377983 */ /* 0x000eea0000100800 */
        /* <DEDUP_REMOVED lines=10> */
[----:B------:R-:W-:-:S06]  /*eb60*/  FADD.FTZ R8, R165, R8 ;  /* 0x00000008a5087221 */ /* 0x000fcc0000010000 */
[----:B------:R-:W1:Y:S01]  /*eb70*/  MUFU.EX2 R85, R85 ;  /* 0x0000005500557308 */ /* 0x000e620000000800 */
[----:B------:R-:W-:Y:S01]  /*eb80*/  FADD.FTZ R3, R101, R10 ;  /* 0x0000000a65037221 */ /* 0x000fe20000010000 */
[----:B0-----:R-:W-:Y:S01]  /*eb90*/  FADD.FTZ R8, R87, R8 ;  /* 0x0000000857087221 */ /* 0x001fe20000010000 */
[----:B------:R-:W3:Y:S02]  /*eba0*/  LDL.64 R10, [R1+0x88] ;  /* 0x00008800010a7983 */ /* 0x000ee40000100a00 */
[----:B------:R-:W-:Y:S02]  /*ebb0*/  FADD.FTZ R14, R166, R3 ;  /* 0x00000003a60e7221 */ /* 0x000fe40000010000 */
[----:B------:R-:W3:Y:S01]  /*ebc0*/  LDL R3, [R1+0x3c8] ;  /* 0x0003c80001037983 */ /* 0x000ee20000100800 */
[----:B-1----:R-:W-:Y:S01]  /*ebd0*/  FADD.FTZ R8, R167, R8 ;  /* 0x00000008a7087221 */ /* 0x002fe20000010000 */
[----:B------:R-:W-:-:S03]  /*ebe0*/  FADD.FTZ R14, R103, R14 ;  /* 0x0000000e670e7221 */ /* 0x000fc60000010000 */
[----:B------:R-:W-:Y:S02]  /*ebf0*/  FADD.FTZ R15, R85, R8 ;  /* 0x00000008550f7221 */ /* 0x000fe40000010000 */
[----:B------:R-:W3:Y:S04]  /*ec00*/  LDL R8, [R1+0x3c4] ;  /* 0x0003c40001087983 */ /* 0x000ee80000100800 */
[----:B------:R0:W-:Y:S04]  /*ec10*/  STL.64 [R1+0x3f0], R14 ;  /* 0x0003f00e01007387 */ /* 0x0001e80000100a00 */
[----:B------:R-:W3:Y:S04]  /*ec20*/  LD.E.64 R26, desc[UR36][R12.64+0x8] ;  /* 0x000008240c1a7980 */ /* 0x000ee8000c101b00 */
[----:B------:R-:W3:Y:S04]  /*ec30*/  LD.E.64 R24, desc[UR36][R12.64] ;  /* 0x000000240c187980 */ /* 0x000ee8000c101b00 */
[----:B0-----:R-:W3:Y:S04]  /*ec40*/  LDL R14, [R1+0x338] ;  /* 0x00033800010e7983 */ /* 0x001ee80000100800 */
[----:B------:R-:W3:Y:S04]  /*ec50*/  LDL R15, [R1+0x33c] ;  /* 0x00033c00010f7983 */ /* 0x000ee80000100800 */
[----:B------:R-:W3:Y:S04]  /*ec60*/  LDL R13, [R1+0x334] ;  /* 0x00033400010d7983 */ /* 0x000ee80000100800 */
[----:B------:R-:W3:Y:S01]  /*ec70*/  LDL R12, [R1+0x3c0] ;  /* 0x0003c000010c7983 */ /* 0x000ee20000100800 */
        /* <DEDUP_REMOVED lines=16> */
[----:B--2---:R-:W-:Y:S04]  /*ed80*/  STL [R1+0x1d0], R28 ;  /* 0x0001d01c01007387 */ /* 0x004fe80000100800 */
        /* <DEDUP_REMOVED lines=41> */
[----:B---3--:R-:W-:Y:S04]  /*f020*/  STL [R1+0x204], R54 ;  /* 0x0002043601007387 */ /* 0x008fe80000100800 */
        /* <DEDUP_REMOVED lines=11> */
[----:B------:R-:W-:Y:S01]  /*f0e0*/  IMAD R10, R81, 0x1000, R10 ;  /* 0x00001000510a7824 */ /* 0x000fe200078e020a */
[----:B------:R-:W-:-:S04]  /*f0f0*/  R2UR UR7, R11 ;  /* 0x000000000b0772ca */ /* 0x000fc800000e0000 */
[----:B------:R-:W-:Y:S01]  /*f100*/  R2UR UR6, R10 ;  /* 0x000000000a0672ca */ /* 0x000fe200000e0000 */
[----:B------:R-:W-:Y:S04]  /*f110*/  STL [R1+0x2a8], R136 ;  /* 0x0002a88801007387 */ /* 0x000fe80000100800 */
[----:B------:R-:W-:Y:S01]  /*f120*/  STL [R1+0x2ac], R138 ;  /* 0x0002ac8a01007387 */ /* 0x000fe20000100800 */
[----:B------:R-:W-:-:S05]  /*f130*/  MOV R26, R26 ;  /* 0x0000001a001a7202 */ /* 0x000fca0000000f00 */
[--C-:B------:R-:W-:Y:S02]  /*f140*/  IMAD R25, R25, 0x2, R26.reuse ;  /* 0x0000000219197824 */ /* 0x100fe400078e021a */
[C---:B------:R-:W-:Y:S02]  /*f150*/  IMAD R27, R24.reuse, 0x2, R26 ;  /* 0x00000002181b7824 */ /* 0x040fe400078e021a */
[----:B------:R-:W-:Y:S01]  /*f160*/  IMAD R24, R24, 0x2, R25 ;  /* 0x0000000218187824 */ /* 0x000fe200078e0219 */
[----:B------:R-:W-:Y:S04]  /*f170*/  STSM.16.M88.4 [R26], R152 ;  /* 0x000000981a007844 */ /* 0x000fe80000000200 */
[----:B------:R-:W-:Y:S04]  /*f180*/  STSM.16.M88.4 [R27], R156 ;  /* 0x0000009c1b007844 */ /* 0x000fe80000000200 */
[----:B------:R-:W-:Y:S04]  /*f190*/  STSM.16.M88.4 [R25], R160 ;  /* 0x000000a019007844 */ /* 0x000fe80000000200 */
[----:B------:R-:W-:Y:S04]  /*f1a0*/  STSM.16.M88.4 [R24], R164 ;  /* 0x000000a418007844 */ /* 0x000fe80000000200 */
        /* <DEDUP_REMOVED lines=31> */
[----:B------:R0:W-:Y:S02]  /*f3a0*/  STL [R1+0x330], R79 ;  /* 0x0003304f01007387 */ /* 0x0001e40000100800 */
[----:B0-----:R-:W-:-:S06]  /*f3b0*/  WARPGROUP.ARRIVE ;  /* 0x00000000000079c5 */ /* 0x001fcc0000000000 */
[----:B------:R-:W-:Y:S01]  /*f3c0*/  HGMMA.64x256x16.F32.BF16 R24, R152, gdesc[UR4].tnspB, RZ, !UPT, gsb0 ;  /* 0x43e0000498187df0 */ /* 0x000fe2000c0018ff */
[----:B------:R0:W-:Y:S04]  /*f3d0*/  STL [R1+0x338], R14 ;  /* 0x0003380e01007387 */ /* 0x0001e80000100800 */
[----:B------:R1:W-:Y:S01]  /*f3e0*/  STL [R1+0x33c], R15 ;  /* 0x00033c0f01007387 */ /* 0x0003e20000100800 */
[----:B0-----:R-:W-:Y:S02]  /*f3f0*/  VIADD R14, R10, 0x80 ;  /* 0x000000800a0e7836 */ /* 0x001fe40000000000 */
[----:B-1----:R-:W-:-:S03]  /*f400*/  IMAD.MOV.U32 R15, RZ, RZ, R11 ;  /* 0x000000ffff0f7224 */ /* 0x002fc600078e000b */
[----:B------:R-:W-:Y:S02]  /*f410*/  R2UR UR6, R14 ;  /* 0x000000000e0672ca */ /* 0x000fe400000e0000 */
[----:B------:R-:W-:Y:S01]  /*f420*/  R2UR UR7, R15 ;  /* 0x000000000f0772ca */ /* 0x000fe200000e0000 */
        /* <DEDUP_REMOVED lines=72> */
[----:B------:R-:W-:Y:S01]  /*f8b0*/  HGMMA.64x256x16.F32.BF16 R24, R156, gdesc[UR4].tnspB, R24, gsb0 ;  /* 0x43e000049c187df0 */ /* 0x000fe20008001818 */
[----:B------:R-:W-:Y:S02]  /*f8c0*/  VIADD R12, R10, 0x100 ;  /* 0x000001000a0c7836 */ /* 0x000fe40000000000 */
[----:B------:R-:W-:-:S03]  /*f8d0*/  IMAD.MOV.U32 R13, RZ, RZ, R11 ;  /* 0x000000ffff0d7224 */ /* 0x000fc600078e000b */
[----:B------:R-:W-:Y:S02]  /*f8e0*/  R2UR UR6, R12 ;  /* 0x000000000c0672ca */ /* 0x000fe400000e0000 */
[----:B------:R-:W-:Y:S01]  /*f8f0*/  R2UR UR7, R13 ;  /* 0x000000000d0772ca */ /* 0x000fe200000e0000 */
[----:B------:R-:W-:Y:S01]  /*f900*/  VIADD R10, R10, 0x180 ;  /* 0x000001800a0a7836 */ /* 0x000fe20000000000 */
        /* <DEDUP_REMOVED lines=71> */
[----:B------:R-:W-:Y:S03]  /*fd80*/  HGMMA.64x256x16.F32.BF16 R24, R164, gdesc[UR4].tnspB, R24, gsb0 ;  /* 0x43e00004a4187df0 */ /* 0x000fe60008001818 */
        /* <DEDUP_REMOVED lines=34> */
[----:B0-----:R-:W4:Y:S04]  /*ffb0*/  LDL R76, [R1+0x1d4] ;  /* 0x0001d400014c7983 */ /* 0x001f280000100800 */
[----:B------:R-:W4:Y:S04]  /*ffc0*/  LDL R78, [R1+0x1d8] ;  /* 0x0001d800014e7983 */ /* 0x000f280000100800 */
[----:B-1----:R-:W4:Y:S04]  /*ffd0*/  LDL R80, [R1+0x1dc] ;  /* 0x0001dc0001507983 */ /* 0x002f280000100800 */
[----:B------:R-:W4:Y:S04]  /*ffe0*/  LDL R8, [R1+0x1e0] ;  /* 0x0001e00001087983 */ /* 0x000f280000100800 */
[----:B------:R-:W4:Y:S04]  /*fff0*/  LDL R82, [R1+0x1e4] ;  /* 0x0001e40001527983 */ /* 0x000f280000100800 */
        /* <DEDUP_REMOVED lines=122> */
[----:B------:R-:W-:Y:S01]  /*107a0*/  @!PT LDS RZ, [RZ] ;  /* 0x00000000fffff984 */ /* 0x000fe20000000800 */
[----:B------:R-:W-:Y:S01]  /*107b0*/  @!PT LDS RZ, [RZ] ;  /* 0x00000000fffff984 */ /* 0x000fe20000000800 */
[----:B------:R-:W-:Y:S01]  /*107c0*/  @!PT LDS RZ, [RZ] ;  /* 0x00000000fffff984 */ /* 0x000fe20000000800 */
[----:B------:R-:W-:Y:S01]  /*107d0*/  @!PT LDS RZ, [RZ] ;  /* 0x00000000fffff984 */ /* 0x000fe20000000800 */
[----:B------:R0:W-:Y:S06]  /*107e0*/  MEMBAR.ALL.CTA ;  /* 0x0000000000007992 */ /* 0x0001ec0000008000 */
[----:B0-----:R-:W0:Y:S04]  /*107f0*/  FENCE.VIEW.ASYNC.S ;  /* 0x00000000000073c6 */ /* 0x001e280000000000 */
        /* <DEDUP_REMOVED lines=9> */
[----:B---3--:R-:W-:Y:S04]  /*10890*/  STL [R1+0x1f4], R88 ;  /* 0x0001f45801007387 */ /* 0x008fe80000100800 */
[----:B------:R-:W-:Y:S04]  /*108a0*/  STL [R1+0x1f8], R90 ;  /* 0x0001f85a01007387 */ /* 0x000fe80000100800 */
        /* <DEDUP_REMOVED lines=117> */
[----:B0-----:R-:W-:-:S03]  /*11000*/  NOP ;  /* 0x0000000000007918 */ /* 0x001fc60000000000 */
[----:B-1----:R-:W3:Y:S04]  /*11010*/  LDL R3, [R1+0x28] ;  /* 0x0000280001037983 */ /* 0x002ee80000100800 */
[----:B------:R2:W5:Y:S01]  /*11020*/  LDL R0, [R1+0x1c0] ;  /* 0x0001c00001007983 */ /* 0x0005620000100800 */
[----:B------:R-:W-:Y:S01]  /*11030*/  BSSY B0, `(.L_x_5183) ;  /* 0x0000006000007945 */ /* 0x000fe20003800000 */
[----:B------:R-:W-:Y:S06]  /*11040*/  BAR.ARV 0xe, 0x100 ;  /* 0x0384000000007b1d */ /* 0x000fec0000002000 */
[----:B---3--:R-:W-:-:S04]  /*11050*/  LOP3.LUT R3, R3, 0x1, RZ, 0xfc, !PT ;  /* 0x0000000103037812 */ /* 0x008fc800078efcff */
[----:B------:R-:W-:-:S13]  /*11060*/  ISETP.NE.AND P0, PT, R3, 0x3, PT ;  /* 0x000000030300780c */ /* 0x000fda0003f05270 */
[----:B--2---:R-:W-:Y:S05]  /*11070*/  @!P0 BRA `(.L_x_5184) ;  /* 0x0000000000048947 */ /* 0x004fea0003800000 */
[----:B------:R-:W-:Y:S01]  /*11080*/  BPT.TRAP 0x1 ;  /* 0x000000040000795c */ /* 0x000fe20000300000 */
.L_x_5184:
[----:B------:R-:W-:Y:S05]  /*11090*/  BSYNC B0 ;  /* 0x0000000000007941 */ /* 0x000fea0003800000 */
.L_x_5183:
[----:B------:R-:W2:Y:S01]  /*110a0*/  LDL.64 R10, [R1+0x48] ;  /* 0x00004800010a7983 */ /* 0x000ea20000100a00 */
[----:B------:R-:W-:Y:S02]  /*110b0*/  UISETP.NE.AND UP1, UPT, UR41, URZ, UPT ;  /* 0x0000003f2900728c */ /* 0x000fe4000bf25270 */
[----:B------:R-:W-:Y:S01]  /*110c0*/  UISETP.NE.AND UP0, UPT, UR43, URZ, UPT ;  /* 0x0000003f2b00728c */ /* 0x000fe2000bf05270 */
[----:B------:R-:W3:Y:S01]  /*110d0*/  LDL R3, [R1+0x34] ;  /* 0x0000340001037983 */ /* 0x000ee20000100800 */
[----:B--2---:R-:W-:-:S05]  /*110e0*/  MOV R11, R10 ;  /* 0x0000000a000b7202 */ /* 0x004fca0000000f00 */
[----:B-----5:R-:W-:-:S05]  /*110f0*/  IMAD R0, R0, 0x8, R11 ;  /* 0x0000000800007824 */ /* 0x020fca00078e020b */
[----:B---3--:R-:W-:-:S04]  /*11100*/  PRMT R0, R3, 0x654, R0 ;  /* 0x0000065403007816 */ /* 0x008fc80000000000 */
[----:B------:R0:W-:Y:S02]  /*11110*/  SYNCS.ARRIVE.TRANS64.RED.A1T0 RZ, [R0+URZ], RZ ;  /* 0x000000ff00ff79a7 */ /* 0x0001e4000810043f */
[----:B0-----:R-:W2:Y:S01]  /*11120*/  LDL R0, [R1+0x50] ;  /* 0x0000500001007983 */ /* 0x001ea20000100800 */
[----:B------:R-:W-:Y:S02]  /*11130*/  PLOP3.LUT P0, PT, PT, PT, UP1, 0x80, 0x0 ;  /* 0x000000000000781c */ /* 0x000fe40003f0f018 */
[----:B------:R-:W-:Y:S01]  /*11140*/  PLOP3.LUT P1, PT, PT, PT, UP1, 0x80, 0x0 ;  /* 0x000000000000781c */ /* 0x000fe20003f2f018 */
[----:B------:R-:W-:Y:S01]  /*11150*/  UIADD3 UR46, UR46, -0x2, URZ ;  /* 0xfffffffe2e2e7890 */ /* 0x000fe2000fffe03f */
[----:B--2---:R-:W-:-:S09]  /*11160*/  IMAD.SHL.U32 R8, R0, 0x40, RZ ;  /* 0x0000004000087824 */ /* 0x004fd200078e00ff */
[----:B------:R-:W-:Y:S01]  /*11170*/  @P0 IMAD.HI.U32 R9, R8, R9, RZ ;  /* 0x0000000908090227 */ /* 0x000fe200078e00ff */
[----:B------:R-:W-:-:S03]  /*11180*/  PLOP3.LUT P0, PT, PT, PT, UP0, 0x40, 0x0 ;  /* 0x000000000000781c */ /* 0x000fc60003f0e808 */
[----:B------:R-:W-:Y:S01]  /*11190*/  IMAD.MOV.U32 R0, RZ, RZ, R8 ;  /* 0x000000ffff007224 */ /* 0x000fe200078e0008 */
[----:B------:R-:W-:-:S05]  /*111a0*/  @P1 SHF.R.U32.HI R0, RZ, R228, R9 ;  /* 0x000000e4ff001219 */ /* 0x000fca0000011609 */
[----:B------:R-:W-:Y:S02]  /*111b0*/  VIADD R3, R0, UR45 ;  /* 0x0000002d00037c36 */ /* 0x000fe40008000000 */
[----:B------:R-:W-:Y:S02]  /*111c0*/  IMAD.U32 R0, RZ, RZ, UR46 ;  /* 0x0000002eff007e24 */ /* 0x000fe4000f8e00ff */
[----:B------:R-:W-:Y:S01]  /*111d0*/  IMAD.IADD R4, R3, 0x1, R4 ;  /* 0x0000000103047824 */ /* 0x000fe200078e0204 */
[----:B------:R-:W-:Y:S06]  /*111e0*/  @P0 BRA `(.L_x_5185) ;  /* 0x0000000000400947 */ /* 0x000fec0003800000 */
[C---:B------:R-:W-:Y:S01]  /*111f0*/  ISETP.GT.AND P0, PT, R3.reuse, RZ, PT ;  /* 0x000000ff0300720c */ /* 0x040fe20003f04270 */
[----:B------:R-:W-:Y:S01]  /*11200*/  BSSY B0, `(.L_x_5186) ;  /* 0x000000c000007945 */ /* 0x000fe20003800000 */
[----:B------:R-:W-:-:S11]  /*11210*/  VIADD R9, R3, 0xffffffff ;  /* 0xffffffff03097836 */ /* 0x000fd60000000000 */
[----:B------:R-:W-:Y:S05]  /*11220*/  @P0 BRA `(.L_x_5187) ;  /* 0x0000000000180947 */ /* 0x000fea0003800000 */
[----:B------:R-:W-:Y:S01]  /*11230*/  ISETP.NE.AND P0, PT, R5, 0x1, PT ;  /* 0x000000010500780c */ /* 0x000fe20003f05270 */
[----:B------:R-:W-:-:S12]  /*11240*/  IMAD.MOV R3, RZ, RZ, -R3 ;  /* 0x000000ffff037224 */ /* 0x000fd800078e0a03 */
[----:B------:R-:W-:-:S05]  /*11250*/  @P0 IMAD.HI.U32 R6, R3, R6, RZ ;  /* 0x0000000603060227 */ /* 0x000fca00078e00ff */
[----:B------:R-:W-:-:S04]  /*11260*/  @P0 SHF.R.U32.HI R3, RZ, R7, R6 ;  /* 0x00000007ff030219 */ /* 0x000fc80000011606 */
[----:B------:R-:W-:Y:S01]  /*11270*/  LOP3.LUT R9, RZ, R3, RZ, 0x33, !PT ;  /* 0x00000003ff097212 */ /* 0x000fe200078e33ff */
[----:B------:R-:W-:Y:S06]  /*11280*/  BRA `(.L_x_5188) ;  /* 0x00000000000c7947 */ /* 0x000fec0003800000 */
.L_x_5187:
[----:B------:R-:W-:-:S13]  /*11290*/  ISETP.NE.AND P0, PT, R5, 0x1, PT ;  /* 0x000000010500780c */ /* 0x000fda0003f05270 */
[----:B------:R-:W-:-:S05]  /*112a0*/  @P0 IMAD.HI.U32 R6, R9, R6, RZ ;  /* 0x0000000609060227 */ /* 0x000fca00078e00ff */
[----:B------:R-:W-:-:S07]  /*112b0*/  @P0 SHF.R.U32.HI R9, RZ, R7, R6 ;  /* 0x00000007ff090219 */ /* 0x000fce0000011606 */
.L_x_5188:
[----:B------:R-:W-:Y:S05]  /*112c0*/  BSYNC B0 ;  /* 0x0000000000007941 */ /* 0x000fea0003800000 */
.L_x_5186:
[----:B------:R-:W-:-:S05]  /*112d0*/  IMAD R5, R9, R5, R5 ;  /* 0x0000000509057224 */ /* 0x000fca00078e0205 */
[----:B------:R-:W-:-:S07]  /*112e0*/  VIMNMX R4, R4, R5, PT ;  /* 0x0000000504047248 */ /* 0x000fce0003fe0100 */
.L_x_5185:
[----:B------:R-:W-:Y:S01]  /*112f0*/  SHF.R.S32.HI R3, RZ, 0x1f, R4 ;  /* 0x0000001fff037819 */ /* 0x000fe20000011404 */
[----:B------:R-:W-:Y:S03]  /*11300*/  BSSY B1, `(.L_x_5189) ;  /* 0x0000014000017945 */ /* 0x000fe60003800000 */
[----:B------:R-:W-:-:S04]  /*11310*/  LEA.HI R3, R3, R4, RZ, 0x6 ;  /* 0x0000000403037211 */ /* 0x000fc800078f30ff */
[----:B------:R-:W-:-:S04]  /*11320*/  SHF.R.S32.HI R3, RZ, 0x6, R3 ;  /* 0x00000006ff037819 */ /* 0x000fc80000011403 */
[----:B------:R-:W-:-:S04]  /*11330*/  VIMNMX R10, R3, UR42, !PT ;  /* 0x0000002a030a7c48 */ /* 0x000fc8000ffe0100 */
[----:B------:R-:W-:-:S13]  /*11340*/  ISETP.GE.AND P0, PT, R0, R10, PT ;  /* 0x0000000a0000720c */ /* 0x000fda0003f06270 */
[----:B------:R-:W-:Y:S05]  /*11350*/  @!P0 BRA `(.L_x_5190) ;  /* 0x0000000000388947 */ /* 0x000fea0003800000 */
[----:B------:R-:W-:Y:S01]  /*11360*/  BSSY B0, `(.L_x_5191) ;  /* 0x000000b000007945 */ /* 0x000fe20003800000 */
.L_x_5192:
[C---:B------:R-:W-:Y:S01]  /*11370*/  IADD3 R12, P0, R2.reuse, 0x50, RZ ;  /* 0x00000050020c7810 */ /* 0x040fe20007f1e0ff */
[C---:B------:R-:W-:Y:S01]  /*11380*/  VIADD R11, R2.reuse, 0x120 ;  /* 0x00000120020b7836 */ /* 0x040fe20000000000 */
[----:B------:R-:W-:Y:S02]  /*11390*/  IADD3 R28, P1, R2, 0xcc, RZ ;  /* 0x000000cc021c7810 */ /* 0x000fe40007f3e0ff */
[----:B------:R-:W-:Y:S01]  /*113a0*/  MOV R3, 0x113e0 ;  /* 0x000113e000037802 */ /* 0x000fe20000000f00 */
[--C-:B------:R-:W-:Y:S02]  /*113b0*/  IMAD.X R13, RZ, RZ, R18.reuse, P0 ;  /* 0x000000ffff0d7224 */ /* 0x100fe400000e0612 */
[----:B------:R-:W-:-:S08]  /*113c0*/  IMAD.X R29, RZ, RZ, R18, P1 ;  /* 0x000000ffff1d7224 */ /* 0x000fd000008e0612 */
[----:B------:R-:W-:Y:S05]  /*113d0*/  CALL.REL.NOINC `($_ZN7cutlass13device_kernelIN5flash11enable_sm90INS1_16FlashAttnFwdSm90INS1_25CollectiveMainloopFwdSm90ILi2EN4cute5tupleIJNS5_1CILi1EEES8_S8_EEENS6_IJNS7_ILi64EEESA_SA_EEELi512ENS_10bfloat16_tEfNS_4arch4Sm90ELb0ELb1ELb0ELb0ELb1ELb0ELb1ELb0ELb0ELb1ELb0ELb0EEENS1_21CollectiveEpilogueFwdINS6_IJSA_NS7_ILi512EEESA_EEES9_SC_SE_Li256ELb0ELb1ELb0ELb0EEENS1_30DynamicPersistentTileSchedulerILi256ELi128ELb0ELb1ELb1EEEEEEEEEvNT_6ParamsE$_ZZN5flash25CollectiveMainloopFwdSm90ILi2EN4cute5tupleIJNS1_1CILi1EEES4_S4_EEENS2_IJNS3_ILi64EEES6_S6_EEELi512EN7cutlass10bfloat16_tEfNS8_4arch4Sm90ELb0ELb1ELb0ELb0ELb1ELb0ELb1ELb0ELb0ELb1ELb0ELb0EE3mmaINS_16FlashAttnFwdSm90ISC_NS_21CollectiveEpilogueFwdINS2_IJS6_NS3_ILi512EEES6_EEES5_S9_SB_Li256ELb0ELb1ELb0ELb0EEENS_30DynamicPersistentTileSchedulerILi256ELi128ELb0ELb1ELb1EEEE13SharedStorageENS1_6TensorINS1_11ArrayEngineIfLm128EEENS1_6LayoutINS2_IJNS2_IJNS3_ILi2EEESR_NS3_ILi32EEEEEES4_S4_EEENS2_IJNS2_IJS4_SR_NS3_ILi4EEEEEENS3_ILi0EEESX_EEEEEEENS_7SoftmaxILi2ELi0EEEEEbRKNSC_6ParamsENS8_13PipelineAsyncILi2EEES17_RNS8_13PipelineStateILj2EEERT0_RT1_iRiRKNS_16SeqlenInfoQKNewKILb0ELb0EEENS2_IJiiiiEEERT_ENKUliT_T0_T1_E_clIZSD_ISM_S10_S12_EbS15_S17_S17_S1A_S1C_S1E_iS1F_S1J_S1K_S1M_EUlRS1N_iE1_NS3_ILb0EEENS3_ILb1EEEEEDaiS1N_S1O_S1P_) ;  /* 0x000001a800fc7944 */ /* 0x000fea0003c00000 */
[C---:B------:R-:W-:Y:S01]  /*113e0*/  ISETP.GT.AND P0, PT, R0.reuse, R10, PT ;  /* 0x0000000a0000720c */ /* 0x040fe20003f04270 */
[----:B------:R-:W-:-:S12]  /*113f0*/  VIADD R0, R0, 0xffffffff ;  /* 0xffffffff00007836 */ /* 0x000fd80000000000 */
[----:B------:R-:W-:Y:S05]  /*11400*/  @P0 BRA `(.L_x_5192) ;  /* 0xfffffffc00d80947 */ /* 0x000fea000383ffff */
[----:B------:R-:W-:Y:S05]  /*11410*/  BSYNC B0 ;  /* 0x0000000000007941 */ /* 0x000fea0003800000 */
.L_x_5191:
[----:B------:R-:W2:Y:S02]  /*11420*/  LDL R8, [R1+0x50] ;  /* 0x0000500001087983 */ /* 0x000ea40000100800 */
[----:B--2---:R-:W-:-:S07]  /*11430*/  IMAD.SHL.U32 R8, R8, 0x40, RZ ;  /* 0x0000004008087824 */ /* 0x004fce00078e00ff */
.L_x_5190:
[----:B------:R-:W-:Y:S05]  /*11440*/  BSYNC B1 ;  /* 0x0000000000017941 */ /* 0x000fea0003800000 */
.L_x_5189:
[----:B------:R-:W-:Y:S01]  /*11450*/  UISETP.NE.AND UP1, UPT, UR41, URZ, UPT ;  /* 0x0000003f2900728c */ /* 0x000fe2000bf25270 */
[----:B------:R-:W-:Y:S01]  /*11460*/  VIADD R8, R8, 0x3f ;  /* 0x0000003f08087836 */ /* 0x000fe20000000000 */
[----:B------:R-:W-:-:S04]  /*11470*/  UISETP.NE.AND UP0, UPT, UR43, URZ, UPT ;  /* 0x0000003f2b00728c */ /* 0x000fc8000bf05270 */
[----:B------:R-:W-:Y:S02]  /*11480*/  PLOP3.LUT P0, PT, PT, PT, UP1, 0x80, 0x0 ;  /* 0x000000000000781c */ /* 0x000fe40003f0f018 */
[----:B------:R-:W-:-:S03]  /*11490*/  PLOP3.LUT P1, PT, PT, PT, UP1, 0x80, 0x0 ;  /* 0x000000000000781c */ /* 0x000fc60003f2f018 */
[----:B------:R-:W-:-:S08]  /*114a0*/  @UP1 ULDC UR4, c[0x0][0x44c] ;  /* 0x0001130000041ab9 */ /* 0x000fd00000000800 */
[----:B------:R-:W-:Y:S01]  /*114b0*/  @P0 IMAD.HI.U32 R3, R8, UR4, RZ ;  /* 0x0000000408030c27 */ /* 0x000fe2000f8e00ff */
[----:B------:R-:W-:Y:S01]  /*114c0*/  PLOP3.LUT P0, PT, PT, PT, UP0, 0x40, 0x0 ;  /* 0x000000000000781c */ /* 0x000fe20003f0e808 */
[----:B------:R-:W-:-:S03]  /*114d0*/  @UP1 ULDC UR4, c[0x0][0x450] ;  /* 0x0001140000041ab9 */ /* 0x000fc60000000800 */
[----:B------:R-:W-:Y:S01]  /*114e0*/  @P1 SHF.R.U32.HI R8, RZ, UR4, R3 ;  /* 0x00000004ff081c19 */ /* 0x000fe20008011603 */
[----:B------:R-:W-:-:S04]  /*114f0*/  ULDC UR4, c[0x0][0xad4] ;  /* 0x0002b50000047ab9 */ /* 0x000fc80000000800 */
[----:B------:R-:W-:-:S04]  /*11500*/  VIADD R8, R8, UR40 ;  /* 0x0000002808087c36 */ /* 0x000fc80008000000 */
[----:B------:R-:W-:Y:S01]  /*11510*/  VIADD R3, R8, -UR4 ;  /* 0x8000000408037c36 */ /* 0x000fe20008000000 */
[----:B------:R-:W-:Y:S06]  /*11520*/  @P0 BRA `(.L_x_5193) ;  /* 0x0000000000540947 */ /* 0x000fec0003800000 */
[----:B------:R-:W-:Y:S01]  /*11530*/  ISETP.GT.AND P0, PT, R8, -0x1, PT ;  /* 0xffffffff0800780c */ /* 0x000fe20003f04270 */
[----:B------:R-:W-:-:S12]  /*11540*/  BSSY B0, `(.L_x_5194) ;  /* 0x0000011000007945 */ /* 0x000fd80003800000 */
        /* <DEDUP_REMOVED lines=10> */
.L_x_5195:
[----:B------:R-:W-:Y:S02]  /*115f0*/  ULDC UR4, c[0x0][0xadc] ;  /* 0x0002b70000047ab9 */ /* 0x000fe40000000800 */
[----:B------:R-:W-:-:S05]  /*11600*/  IMAD.U32 R7, RZ, RZ, UR4 ;  /* 0x00000004ff077e24 */ /* 0x000fca000f8e00ff */
[----:B------:R-:W-:-:S13]  /*11610*/  ISETP.NE.AND P0, PT, R7, 0x1, PT ;  /* 0x000000010700780c */ /* 0x000fda0003f05270 */
[----:B------:R-:W0:Y:S02]  /*11620*/  @P0 LDC.64 R4, c[0x0][0xae0] ;  /* 0x0002b800ff040b82 */ /* 0x000e240000000a00 */
[----:B0-----:R-:W-:-:S05]  /*11630*/  @P0 IMAD.HI.U32 R4, R8, R4, RZ ;  /* 0x0000000408040227 */ /* 0x001fca00078e00ff */
[----:B------:R-:W-:-:S07]  /*11640*/  @P0 SHF.R.U32.HI R8, RZ, R5, R4 ;  /* 0x00000005ff080219 */ /* 0x000fce0000011604 */
.L_x_5196:
[----:B------:R-:W-:Y:S05]  /*11650*/  BSYNC B0 ;  /* 0x0000000000007941 */ /* 0x000fea0003800000 */
.L_x_5194:
[----:B------:R-:W-:-:S05]  /*11660*/  IMAD R8, R8, R7, RZ ;  /* 0x0000000708087224 */ /* 0x000fca00078e02ff */
[----:B------:R-:W-:-:S07]  /*11670*/  VIMNMX R3, R3, R8, !PT ;  /* 0x0000000803037248 */ /* 0x000fce0007fe0100 */
.L_x_5193:
[----:B------:R-:W-:-:S05]  /*11680*/  VIADD R3, R3, 0x3f ;  /* 0x0000003f03037836 */ /* 0x000fca0000000000 */
[----:B------:R-:W-:-:S04]  /*11690*/  SHF.R.S32.HI R4, RZ, 0x1f, R3 ;  /* 0x0000001fff047819 */ /* 0x000fc80000011403 */
[----:B------:R-:W-:-:S04]  /*116a0*/  LEA.HI R4, R4, R3, RZ, 0x6 ;  /* 0x0000000304047211 */ /* 0x000fc800078f30ff */
[----:B------:R-:W-:-:S04]  /*116b0*/  SHF.R.S32.HI R4, RZ, 0x6, R4 ;  /* 0x00000006ff047819 */ /* 0x000fc80000011404 */
[----:B------:R-:W-:-:S04]  /*116c0*/  VIMNMX R164, R4, UR42, !PT ;  /* 0x0000002a04a47c48 */ /* 0x000fc8000ffe0100 */
[----:B------:R-:W-:-:S13]  /*116d0*/  ISETP.GE.AND P0, PT, R0, R164, PT ;  /* 0x000000a40000720c */ /* 0x000fda0003f06270 */
[----:B------:R-:W-:Y:S05]  /*116e0*/  @!P0 BRA `(.L_x_5197) ;  /* 0x0000006c00508947 */ /* 0x000fea0003800000 */
.L_x_5220:
[----:B------:R-:W2:Y:S04]  /*116f0*/  LDL R58, [R1+0x1c0] ;  /* 0x0001c000013a7983 */ /* 0x000ea80000100800 */
[----:B------:R-:W3:Y:S04]  /*11700*/  LDL R4, [R1+0x1c8] ;  /* 0x0001c80001047983 */ /* 0x000ee80000100800 */
[----:B0-----:R-:W4:Y:S01]  /*11710*/  LDL R3, [R1] ;  /* 0x0000000001037983 */ /* 0x001f220000100800 */
[----:B--2---:R-:W-:-:S05]  /*11720*/  VIADD R6, R58, 0x1 ;  /* 0x000000013a067836 */ /* 0x004fca0000000000 */
[----:B------:R-:W-:-:S13]  /*11730*/  ISETP.NE.AND P0, PT, R6, 0x2, PT ;  /* 0x000000020600780c */ /* 0x000fda0003f05270 */
[----:B------:R0:W5:Y:S04]  /*11740*/  @P0 LDL R8, [R1+0x1c4] ;  /* 0x0001c40001080983 */ /* 0x0001680000100800 */
[----:B------:R-:W2:Y:S01]  /*11750*/  @!P0 LDL R5, [R1+0x1c4] ;  /* 0x0001c40001058983 */ /* 0x000ea20000100800 */
[----:B---3--:R-:W-:Y:S01]  /*11760*/  VIADD R4, R4, 0x1 ;  /* 0x0000000104047836 */ /* 0x008fe20000000000 */
[----:B----4-:R-:W-:Y:S02]  /*11770*/  LOP3.LUT R3, R3, 0x1, RZ, 0xfc, !PT ;  /* 0x0000000103037812 */ /* 0x010fe400078efcff */
[----:B------:R1:W-:Y:S04]  /*11780*/  STL [R1+0x1c0], R6 ;  /* 0x0001c00601007387 */ /* 0x0003e80000100800 */
[----:B------:R0:W-:Y:S04]  /*11790*/  STL [R1+0x1c8], R4 ;  /* 0x0001c80401007387 */ /* 0x0001e80000100800 */
[----:B------:R0:W-:Y:S01]  /*117a0*/  @!P0 STL [R1+0x1c0], RZ ;  /* 0x0001c0ff01008387 */ /* 0x0001e20000100800 */
[----:B------:R-:W-:Y:S01]  /*117b0*/  ISETP.NE.AND P1, PT, R3, 0x3, PT ;  /* 0x000000030300780c */ /* 0x000fe20003f25270 */
[----:B------:R-:W-:Y:S05]  /*117c0*/  YIELD ;  /* 0x0000000000007946 */ /* 0x000fea0003800000 */
[----:B------:R-:W-:Y:S01]  /*117d0*/  BSSY B0, `(.L_x_5198) ;  /* 0x0000006000007945 */ /* 0x000fe20003800000 */
[----:B-1----:R-:W-:Y:S01]  /*117e0*/  @!P0 IMAD.MOV.U32 R6, RZ, RZ, RZ ;  /* 0x000000ffff068224 */ /* 0x002fe200078e00ff */
[----:B--2---:R-:W-:-:S05]  /*117f0*/  @!P0 LOP3.LUT R8, R5, 0x1, RZ, 0x3c, !PT ;  /* 0x0000000105088812 */ /* 0x004fca00078e3cff */
[----:B------:R0:W-:Y:S01]  /*11800*/  @!P0 STL [R1+0x1c4], R8 ;  /* 0x0001c40801008387 */ /* 0x0001e20000100800 */
[----:B------:R-:W-:Y:S05]  /*11810*/  @!P1 BRA `(.L_x_5199) ;  /* 0x0000000000049947 */ /* 0x000fea0003800000 */
[----:B------:R-:W-:Y:S01]  /*11820*/  BPT.TRAP 0x1 ;  /* 0x000000040000795c */ /* 0x000fe20000300000 */
.L_x_5199:
[----:B------:R-:W-:Y:S05]  /*11830*/  BSYNC B0 ;  /* 0x0000000000007941 */ /* 0x000fea0003800000 */
.L_x_5198:
[----:B0-----:R-:W2:Y:S02]  /*11840*/  LDL.64 R4, [R1+0x18] ;  /* 0x0000180001047983 */ /* 0x001ea40000100a00 */
[----:B--2---:R-:W-:Y:S02]  /*11850*/  MOV R3, R4 ;  /* 0x0000000400037202 */ /* 0x004fe40000000f00 */
[----:B-----5:R-:W-:-:S03]  /*11860*/  SHF.L.U32 R5, R8, 0x1f, RZ ;  /* 0x0000001f08057819 */ /* 0x020fc600000006ff */
[----:B------:R-:W-:-:S04]  /*11870*/  IMAD R6, R6, 0x8, R3 ;  /* 0x0000000806067824 */ /* 0x000fc800078e0203 */
[----:B------:R0:W1:Y:S01]  /*11880*/  SYNCS.PHASECHK.TRANS64.TRYWAIT P0, [R6+URZ], R5 ;  /* 0x00000005060075a7 */ /* 0x000062000800017f */
[----:B------:R0:W5:Y:S01]  /*11890*/  LDL.64 R8, [R1+0x1c0] ;  /* 0x0001c00001087983 */ /* 0x0001620000100a00 */
[----:B------:R-:W-:Y:S04]  /*118a0*/  BSSY B0, `(.L_x_5200) ;  /* 0x0000003000007945 */ /* 0x000fe80003800000 */
[----:B------:R-:W-:Y:S05]  /*118b0*/  @!P1 BRA `(.L_x_5201) ;  /* 0x0000000000049947 */ /* 0x000fea0003800000 */
[----:B------:R-:W-:Y:S01]  /*118c0*/  BPT.TRAP 0x1 ;  /* 0x000000040000795c */ /* 0x000fe20000300000 */
.L_x_5201:
[----:B------:R-:W-:Y:S05]  /*118d0*/  BSYNC B0 ;  /* 0x0000000000007941 */ /* 0x000fea0003800000 */
.L_x_5200:
[----:B------:R-:W-:Y:S04]  /*118e0*/  BSSY B0, `(.L_x_5202) ;  /* 0x0000006000007945 */ /* 0x000fe80003800000 */
[----:B-1----:R-:W-:Y:S05]  /*118f0*/  @P0 BRA `(.L_x_5203) ;  /* 0x0000000000100947 */ /* 0x002fea0003800000 */
[----:B-----5:R-:W-:Y:S01]  /*11900*/  IMAD R8, R8, 0x8, R3 ;  /* 0x0000000808087824 */ /* 0x020fe200078e0203 */
[----:B------:R-:W-:-:S04]  /*11910*/  SHF.L.U32 R9, R9, 0x1f, RZ ;  /* 0x0000001f09097819 */ /* 0x000fc800000006ff */
[----:B------:R-:W1:Y:S02]  /*11920*/  SYNCS.PHASECHK.TRANS64.TRYWAIT P0, [R8+URZ], R9 ;  /* 0x00000009080075a7 */ /* 0x000e64000800017f */
[----:B-1----:R-:W-:Y:S05]  /*11930*/  @!P0 BRA `(.L_x_5204) ;  /* 0x0000017800d88947 */ /* 0x002fea0003800000 */
.L_x_5203:
[----:B------:R-:W-:Y:S05]  /*11940*/  BSYNC B0 ;  /* 0x0000000000007941 */ /* 0x000fea0003800000 */
.L_x_5202:
[----:B------:R-:W2:Y:S04]  /*11950*/  LDL R3, [R1+0x1c0] ;  /* 0x0001c00001037983 */ /* 0x000ea80000100800 */
[----:B0-----:R-:W2:Y:S01]  /*11960*/  LDL.64 R4, [R1+0x80] ;  /* 0x0000800001047983 */ /* 0x001ea20000100a00 */
[----:B------:R-:W-:Y:S05]  /*11970*/  WARPSYNC.ALL ;  /* 0x0000000000007948 */ /* 0x000fea0003800000 */
[----:B-1---5:R-:W3:Y:S04]  /*11980*/  LDL.64 R8, [R1+0x78] ;  /* 0x0000780001087983 */ /* 0x022ee80000100a00 */
[----:B------:R-:W4:Y:S04]  /*11990*/  LDL.64 R6, [R1+0x78] ;  /* 0x0000780001067983 */ /* 0x000f280000100a00 */
[----:B------:R-:W4:Y:S04]  /*119a0*/  LDL.64 R10, [R1+0x78] ;  /* 0x00007800010a7983 */ /* 0x000f280000100a00 */
[----:B------:R-:W4:Y:S01]  /*119b0*/  LDL.64 R12, [R1+0x78] ;  /* 0x00007800010c7983 */ /* 0x000f220000100a00 */
[----:B--2---:R-:W-:Y:S01]  /*119c0*/  IMAD R4, R3, 0x200, R4 ;  /* 0x0000020003047824 */ /* 0x004fe200078e0204 */
[----:B------:R-:W-:Y:S01]  /*119d0*/  R2UR UR7, R5 ;  /* 0x00000000050772ca */ /* 0x000fe200000e0000 */
[----:B------:R-:W-:Y:S01]  /*119e0*/  WARPGROUP.ARRIVE ;  /* 0x00000000000079c5 */ /* 0x000fe20000000000 */
[----:B------:R-:W2:Y:S02]  /*119f0*/  LDL R3, [R1+0x28] ;  /* 0x0000280001037983 */ /* 0x000ea40000100800 */
[----:B------:R-:W-:-:S02]  /*11a00*/  R2UR UR6, R4 ;  /* 0x00000000040672ca */ /* 0x000fc400000e0000 */
[----:B------:R0:W5:Y:S01]  /*11a10*/  LDL.64 R14, [R1+0x1c0] ;  /* 0x0001c000010e7983 */ /* 0x0001620000100a00 */
[----:B---3--:R-:W-:Y:S02]  /*11a20*/  R2UR UR4, R8 ;  /* 0x00000000080472ca */ /* 0x008fe400000e0000 */
[----:B------:R-:W-:-:S13]  /*11a30*/  R2UR UR5, R9 ;  /* 0x00000000090572ca */ /* 0x000fda00000e0000 */
[----:B------:R-:W-:Y:S01]  /*11a40*/  HGMMA.64x64x16.F32.BF16 R24, gdesc[UR4], RZ, !UPT, gsb0 ;  /* 0x00e00000041879f0 */ /* 0x000fe2000c0018ff */
[----:B----4-:R-:W-:Y:S02]  /*11a50*/  VIADD R6, R6, 0x2 ;  /* 0x0000000206067836 */ /* 0x010fe40000000000 */
[----:B------:R-:W-:Y:S02]  /*11a60*/  VIADD R8, R4, 0x2 ;  /* 0x0000000204087836 */ /* 0x000fe40000000000 */
[----:B------:R-:W-:Y:S01]  /*11a70*/  IMAD.MOV.U32 R9, RZ, RZ, R5 ;  /* 0x000000ffff097224 */ /* 0x000fe200078e0005 */
[----:B------:R-:W-:Y:S02]  /*11a80*/  R2UR UR4, R6 ;  /* 0x00000000060472ca */ /* 0x000fe400000e0000 */
[----:B------:R-:W-:Y:S02]  /*11a90*/  R2UR UR6, R8 ;  /* 0x00000000080672ca */ /* 0x000fe400000e0000 */
[----:B------:R-:W-:-:S02]  /*11aa0*/  R2UR UR7, R9 ;  /* 0x00000000090772ca */ /* 0x000fc400000e0000 */
[----:B------:R-:W-:Y:S01]  /*11ab0*/  R2UR UR5, R7 ;  /* 0x00000000070572ca */ /* 0x000fe200000e0000 */
[----:B------:R-:W-:Y:S02]  /*11ac0*/  WARPGROUP.DEPBAR.LE gsb0, 0x0 ;  /* 0x00008000000079c5 */ /* 0x000fe40000010000 */
[----:B------:R-:W-:-:S10]  /*11ad0*/  WARPGROUP.ARRIVE ;  /* 0x00000000000079c5 */ /* 0x000fd40000000000 */
[----:B------:R-:W-:Y:S01]  /*11ae0*/  HGMMA.64x64x16.F32.BF16 R24, gdesc[UR4], R24, gsb0 ;  /* 0x00e00000041879f0 */ /* 0x000fe20008001818 */
        /* <DEDUP_REMOVED lines=11> */
[----:B------:R-:W-:Y:S01]  /*11ba0*/  VIADD R12, R12, 0x6 ;  /* 0x000000060c0c7836 */ /* 0x000fe20000000000 */
[----:B------:R-:W-:Y:S02]  /*11bb0*/  R2UR UR7, R5 ;  /* 0x00000000050772ca */ /* 0x000fe400000e0000 */
[----:B------:R-:W-:Y:S02]  /*11bc0*/  R2UR UR6, R4 ;  /* 0x00000000040672ca */ /* 0x000fe400000e0000 */
[----:B------:R-:W-:Y:S02]  /*11bd0*/  R2UR UR4, R12 ;  /* 0x000000000c0472ca */ /* 0x000fe400000e0000 */
[----:B------:R-:W-:Y:S01]  /*11be0*/  R2UR UR5, R13 ;  /* 0x000000000d0572ca */ /* 0x000fe200000e0000 */
[----:B------:R-:W-:Y:S01]  /*11bf0*/  IMAD.MOV.U32 R6, RZ, RZ, 0x1 ;  /* 0x00000001ff067424 */ /* 0x000fe200078e00ff */
[----:B------:R0:W-:Y:S01]  /*11c00*/  STL [R1+0x60], RZ ;  /* 0x000060ff01007387 */ /* 0x0001e20000100800 */
[----:B------:R-:W-:-:S02]  /*11c10*/  WARPGROUP.DEPBAR.LE gsb0, 0x0 ;  /* 0x00008000000079c5 */ /* 0x000fc40000010000 */
[----:B------:R-:W-:-:S08]  /*11c20*/  WARPGROUP.ARRIVE ;  /* 0x00000000000079c5 */ /* 0x000fd00000000000 */
[----:B------:R-:W-:Y:S01]  /*11c30*/  HGMMA.64x64x16.F32.BF16 R24, gdesc[UR4], R24, gsb0 ;  /* 0x00e00000041879f0 */ /* 0x000fe20008001818 */
[----:B------:R0:W-:Y:S01]  /*11c40*/  STL [R1+0x60], R6 ;  /* 0x0000600601007387 */ /* 0x0001e20000100800 */
[----:B--2---:R-:W-:-:S03]  /*11c50*/  LOP3.LUT R3, R3, 0x1, RZ, 0xfc, !PT ;  /* 0x0000000103037812 */ /* 0x004fc600078efcff */
[----:B------:R0:W-:Y:S04]  /*11c60*/  STL [R1+0x60], R6 ;  /* 0x0000600601007387 */ /* 0x0001e80000100800 */
[----:B------:R0:W-:Y:S04]  /*11c70*/  STL [R1+0x60], R6 ;  /* 0x0000600601007387 */ /* 0x0001e80000100800 */
[----:B------:R0:W-:Y:S01]  /*11c80*/  STL [R1+0x60], R6 ;  /* 0x0000600601007387 */ /* 0x0001e20000100800 */
[----:B------:R-:W-:Y:S01]  /*11c90*/  ISETP.NE.AND P1, PT, R3, 0x3, PT ;  /* 0x000000030300780c */ /* 0x000fe20003f25270 */
[----:B------:R-:W-:Y:S01]  /*11ca0*/  BSSY B0, `(.L_x_5205) ;  /* 0x0000004000007945 */ /* 0x000fe20003800000 */
[----:B------:R-:W-:-:S11]  /*11cb0*/  WARPGROUP.DEPBAR.LE gsb0, 0x0 ;  /* 0x00008000000079c5 */ /* 0x000fd60000010000 */
[----:B0-----:R-:W-:Y:S05]  /*11cc0*/  @!P1 BRA `(.L_x_5206) ;  /* 0x0000000000049947 */ /* 0x001fea0003800000 */
[----:B------:R-:W-:Y:S01]  /*11cd0*/  BPT.TRAP 0x1 ;  /* 0x000000040000795c */ /* 0x000fe20000300000 */
.L_x_5206:
[----:B------:R-:W-:Y:S05]  /*11ce0*/  BSYNC B0 ;  /* 0x0000000000007941 */ /* 0x000fea0003800000 */
.L_x_5205:
        /* <DEDUP_REMOVED lines=8> */
.L_x_5208:
[----:B------:R-:W-:Y:S05]  /*11d70*/  BSYNC B0 ;  /* 0x0000000000007941 */ /* 0x000fea0003800000 */
.L_x_5207:
[----:B------:R-:W-:Y:S04]  /*11d80*/  BSSY B0, `(.L_x_5209) ;  /* 0x0000004000007945 */ /* 0x000fe80003800000 */
[----:B-1----:R-:W-:Y:S05]  /*11d90*/  @P0 BRA `(.L_x_5210) ;  /* 0x0000000000080947 */ /* 0x002fea0003800000 */
[----:B------:R-:W1:Y:S02]  /*11da0*/  SYNCS.PHASECHK.TRANS64.TRYWAIT P0, [R14+URZ], R15 ;  /* 0x0000000f0e0075a7 */ /* 0x000e64000800017f */
[----:B-1----:R-:W-:Y:S05]  /*11db0*/  @!P0 BRA `(.L_x_5211) ;  /* 0x0000017400cc8947 */ /* 0x002fea0003800000 */
.L_x_5210:
[----:B------:R-:W-:Y:S05]  /*11dc0*/  BSYNC B0 ;  /* 0x0000000000007941 */ /* 0x000fea0003800000 */
.L_x_5209:
[----:B------:R-:W2:Y:S04]  /*11dd0*/  LDL R7, [R1+0x68] ;  /* 0x0000680001077983 */ /* 0x000ea80000100800 */
[----:B------:R-:W3:Y:S04]  /*11de0*/  LDL R3, [R1+0x1c0] ;  /* 0x0001c00001037983 */ /* 0x000ee80000100800 */
[----:B------:R-:W3:Y:S04]  /*11df0*/  LDL.64 R4, [R1+0x98] ;  /* 0x0000980001047983 */ /* 0x000ee80000100a00 */
[----:B------:R-:W4:Y:S04]  /*11e00*/  LDL.64 R8, [R1+0x90] ;  /* 0x0000900001087983 */ /* 0x000f280000100a00 */
[----:B------:R-:W4:Y:S04]  /*11e10*/  LDL.64 R10, [R1+0x90] ;  /* 0x00009000010a7983 */ /* 0x000f280000100a00 */
[----:B------:R-:W4:Y:S04]  /*11e20*/  LDL.64 R12, [R1+0x90] ;  /* 0x00009000010c7983 */ /* 0x000f280000100a00 */
[----:B01----:R-:W4:Y:S01]  /*11e30*/  LDL.64 R14, [R1+0x90] ;  /* 0x00009000010e7983 */ /* 0x003f220000100a00 */
[----:B------:R-:W-:Y:S05]  /*11e40*/  WARPSYNC.ALL ;  /* 0x0000000000007948 */ /* 0x000fea0003800000 */
[----:B------:R-:W-:Y:S01]  /*11e50*/  WARPGROUP.ARRIVE ;  /* 0x00000000000079c5 */ /* 0x000fe20000000000 */
[----:B------:R-:W4:Y:S04]  /*11e60*/  LDL.64 R20, [R1+0x90] ;  /* 0x0000900001147983 */ /* 0x000f280000100a00 */
[----:B------:R-:W4:Y:S01]  /*11e70*/  LDL.64 R56, [R1+0x90] ;  /* 0x0000900001387983 */ /* 0x000f220000100a00 */
[----:B------:R-:W0:Y:S03]  /*11e80*/  S2R R59, SR_TID.X ;  /* 0x00000000003b7919 */ /* 0x000e260000002100 */
[----:B------:R-:W4:Y:S04]  /*11e90*/  LDL.64 R60, [R1+0x90] ;  /* 0x00009000013c7983 */ /* 0x000f280000100a00 */
        /* <DEDUP_REMOVED lines=171> */
[----:B0-----:R-:W-:-:S05]  /*12950*/  SHF.R.U32.HI R59, RZ, 0x7, R59 ;  /* 0x00000007ff3b7819 */ /* 0x001fca000001163b */
[----:B------:R-:W0:Y:S01]  /*12960*/  SHFL.IDX PT, R3, R59, RZ, 0x1f ;  /* 0x00001fff3b037589 */ /* 0x000e2200000e0000 */
[----:B------:R-:W-:Y:S02]  /*12970*/  WARPGROUP.DEPBAR.LE gsb0, 0x0 ;  /* 0x00008000000079c5 */ /* 0x000fe40000010000 */
[----:B------:R-:W-:-:S06]  /*12980*/  WARPGROUP.ARRIVE ;  /* 0x00000000000079c5 */ /* 0x000fcc0000000000 */
[----:B------:R-:W-:Y:S01]  /*12990*/  HGMMA.64x64x16.F32.BF16 R24, gdesc[UR4], R24, gsb0 ;  /* 0x00e00000041879f0 */ /* 0x000fe20008001818 */
[----:B0-----:R-:W-:Y:S01]  /*129a0*/  ISETP.GT.AND P0, PT, R3, 0x7f, PT ;  /* 0x0000007f0300780c */ /* 0x001fe20003f04270 */
[----:B------:R-:W-:-:S03]  /*129b0*/  VIADD R8, R4, 0x800 ;  /* 0x0000080004087836 */ /* 0x000fc60000000000 */
[----:B------:R-:W-:Y:S01]  /*129c0*/  SEL R3, RZ, 0x2, !P0 ;  /* 0x00000002ff037807 */ /* 0x000fe20004000000 */
[----:B------:R-:W-:-:S03]  /*129d0*/  IMAD.MOV.U32 R57, RZ, RZ, R5 ;  /* 0x000000ffff397224 */ /* 0x000fc600078e0005 */
[----:B----4-:R-:W-:Y:S01]  /*129e0*/  IADD3 R10, R10, 0x800, R3 ;  /* 0x000008000a0a7810 */ /* 0x010fe20007ffe003 */
[----:B------:R-:W-:Y:S01]  /*129f0*/  IMAD.IADD R56, R3, 0x1, R8 ;  /* 0x0000000103387824 */ /* 0x000fe200078e0208 */
[----:B------:R-:W-:Y:S01]  /*12a00*/  R2UR UR11, R57 ;  /* 0x00000000390b72ca */ /* 0x000fe200000e0000 */
[----:B------:R-:W-:Y:S01]  /*12a10*/  UMOV UR4, 0x1 ;  /* 0x0000000100047882 */ /* 0x000fe20000000000 */
[----:B------:R-:W-:Y:S02]  /*12a20*/  R2UR UR8, R10 ;  /* 0x000000000a0872ca */ /* 0x000fe400000e0000 */
[----:B------:R-:W-:Y:S02]  /*12a30*/  R2UR UR10, R56 ;  /* 0x00000000380a72ca */ /* 0x000fe400000e0000 */
[----:B------:R-:W-:Y:S01]  /*12a40*/  R2UR UR9, R11 ;  /* 0x000000000b0972ca */ /* 0x000fe200000e0000 */
[----:B------:R-:W-:Y:S01]  /*12a50*/  UISETP.NE.U32.AND UP0, UPT, UR4, URZ, UPT ;  /* 0x0000003f0400728c */ /* 0x000fe2000bf05070 */
[----:B------:R-:W-:-:S02]  /*12a60*/  WARPGROUP.DEPBAR.LE gsb0, 0x0 ;  /* 0x00008000000079c5 */ /* 0x000fc40000010000 */
[----:B------:R-:W-:Y:S01]  /*12a70*/  WARPGROUP.ARRIVE ;  /* 0x00000000000079c5 */ /* 0x000fe20000000000 */
[----:B------:R-:W-:Y:S01]  /*12a80*/  IMAD.MOV.U32 R9, RZ, RZ, 0x4 ;  /* 0x00000004ff097424 */ /* 0x000fe200078e00ff */
[----:B------:R-:W-:Y:S01]  /*12a90*/  R2UR UR5, R13 ;  /* 0x000000000d0572ca */ /* 0x000fe200000e0000 */
[----:B------:R-:W4:Y:S06]  /*12aa0*/  LDL.64 R56, [R1+0x90] ;  /* 0x0000900001387983 */ /* 0x000f2c0000100a00 */
[----:B------:R-:W-:Y:S01]  /*12ab0*/  HGMMA.64x64x16.F32.BF16 R24, gdesc[UR8], R24, UP0, gsb0 ;  /* 0x00e00000081879f0 */ /* 0x000fe2000b801818 */
[----:B------:R-:W-:Y:S01]  /*12ac0*/  SEL R7, R9, 0x2, P0 ;  /* 0x0000000209077807 */ /* 0x000fe20000000000 */
[----:B------:R-:W-:-:S03]  /*12ad0*/  IMAD.MOV.U32 R11, RZ, RZ, R5 ;  /* 0x000000ffff0b7224 */ /* 0x000fc600078e0005 */
[----:B------:R-:W-:Y:S01]  /*12ae0*/  IADD3 R12, R7, 0x800, R12 ;  /* 0x00000800070c7810 */ /* 0x000fe20007ffe00c */
[----:B------:R-:W-:Y:S01]  /*12af0*/  IMAD.IADD R10, R8, 0x1, R7 ;  /* 0x00000001080a7824 */ /* 0x000fe200078e0207 */
[----:B------:R-:W-:Y:S02]  /*12b00*/  R2UR UR7, R11 ;  /* 0x000000000b0772ca */ /* 0x000fe400000e0000 */
[----:B------:R-:W-:Y:S02]  /*12b10*/  R2UR UR4, R12 ;  /* 0x000000000c0472ca */ /* 0x000fe400000e0000 */
[----:B------:R-:W-:Y:S01]  /*12b20*/  R2UR UR6, R10 ;  /* 0x000000000a0672ca */ /* 0x000fe200000e0000 */
[----:B------:R-:W-:Y:S02]  /*12b30*/  WARPGROUP.DEPBAR.LE gsb0, 0x0 ;  /* 0x00008000000079c5 */ /* 0x000fe40000010000 */
[----:B------:R-:W-:-:S10]  /*12b40*/  WARPGROUP.ARRIVE ;  /* 0x00000000000079c5 */ /* 0x000fd40000000000 */
[----:B------:R-:W-:Y:S01]  /*12b50*/  HGMMA.64x64x16.F32.BF16 R24, gdesc[UR4], R24, gsb0 ;  /* 0x00e00000041879f0 */ /* 0x000fe20008001818 */
[----:B------:R-:W-:Y:S01]  /*12b60*/  SEL R9, R9, 0x6, !P0 ;  /* 0x0000000609097807 */ /* 0x000fe20004000000 */
[----:B------:R-:W-:-:S03]  /*12b70*/  IMAD.MOV.U32 R11, RZ, RZ, R5 ;  /* 0x000000ffff0b7224 */ /* 0x000fc600078e0005 */
[----:B--2---:R-:W-:Y:S01]  /*12b80*/  IADD3 R14, R9, 0x800, R14 ;  /* 0x00000800090e7810 */ /* 0x004fe20007ffe00e */
[----:B------:R-:W-:Y:S01]  /*12b90*/  IMAD.IADD R10, R8, 0x1, R9 ;  /* 0x00000001080a7824 */ /* 0x000fe200078e0209 */
[----:B------:R-:W-:Y:S02]  /*12ba0*/  R2UR UR7, R11 ;  /* 0x000000000b0772ca */ /* 0x000fe400000e0000 */
[----:B------:R-:W-:Y:S02]  /*12bb0*/  R2UR UR4, R14 ;  /* 0x000000000e0472ca */ /* 0x000fe400000e0000 */
[----:B------:R-:W-:Y:S02]  /*12bc0*/  R2UR UR6, R10 ;  /* 0x000000000a0672ca */ /* 0x000fe400000e0000 */
[----:B------:R-:W-:Y:S01]  /*12bd0*/  R2UR UR5, R15 ;  /* 0x000000000f0572ca */ /* 0x000fe200000e0000 */
[----:B------:R-:W-:Y:S01]  /*12be0*/  IMAD.MOV.U32 R8, RZ, RZ, 0x28 ;  /* 0x00000028ff087424 */ /* 0x000fe200078e00ff */
[----:B------:R-:W2:Y:S01]  /*12bf0*/  LDL.64 R14, [R1+0x90] ;  /* 0x00009000010e7983 */ /* 0x000ea20000100a00 */
[----:B------:R-:W-:-:S03]  /*12c00*/  IMAD.MOV.U32 R11, RZ, RZ, 0xa00 ;  /* 0x00000a00ff0b7424 */ /* 0x000fc600078e00ff */
[----:B------:R-:W-:Y:S01]  /*12c10*/  SEL R8, R8, 0x26, P0 ;  /* 0x0000002608087807 */ /* 0x000fe20000000000 */
[----:B------:R-:W-:Y:S02]  /*12c20*/  WARPGROUP.DEPBAR.LE gsb0, 0x0 ;  /* 0x00008000000079c5 */ /* 0x000fe40000010000 */
[----:B------:R-:W-:-:S06]  /*12c30*/  WARPGROUP.ARRIVE ;  /* 0x00000000000079c5 */ /* 0x000fcc0000000000 */
[----:B------:R-:W-:Y:S01]  /*12c40*/  HGMMA.64x64x16.F32.BF16 R24, gdesc[UR4], R24, gsb0 ;  /* 0x00e00000041879f0 */ /* 0x000fe20008001818 */
[----:B------:R-:W-:-:S05]  /*12c50*/  SEL R11, R11, 0x980, P0 ;  /* 0x000009800b0b7807 */ /* 0x000fca0000000000 */
        /* <DEDUP_REMOVED lines=12> */
[C---:B------:R-:W-:Y:S01]  /*12d20*/  IADD3 R10, R3.reuse, 0xa00, R60 ;  /* 0x00000a00030a7810 */ /* 0x040fe20007ffe03c */
[----:B------:R-:W-:Y:S01]  /*12d30*/  IMAD.MOV.U32 R11, RZ, RZ, R61 ;  /* 0x000000ffff0b7224 */ /* 0x000fe200078e003d */
[----:B------:R-:W3:Y:S06]  /*12d40*/  LDL.64 R20, [R1+0x90] ;  /* 0x0000900001147983 */ /* 0x000eec0000100a00 */
        /* <DEDUP_REMOVED lines=15> */
[----:B------:R-:W-:Y:S02]  /*12e40*/  R2UR UR6, R12 ;  /* 0x000000000c0672ca */ /* 0x000fe400000e0000 */
[----:B------:R-:W-:Y:S02]  /*12e50*/  R2UR UR4, R10 ;  /* 0x000000000a0472ca */ /* 0x000fe400000e0000 */
[----:B------:R-:W-:-:S02]  /*12e60*/  R2UR UR7, R13 ;  /* 0x000000000d0772ca */ /* 0x000fc400000e0000 */
[----:B------:R-:W-:Y:S01]  /*12e70*/  R2UR UR5, R11 ;  /* 0x000000000b0572ca */ /* 0x000fe200000e0000 */
[----:B------:R-:W-:Y:S02]  /*12e80*/  WARPGROUP.DEPBAR.LE gsb0, 0x0 ;  /* 0x00008000000079c5 */ /* 0x000fe40000010000 */
[----:B------:R-:W-:Y:S01]  /*12e90*/  WARPGROUP.ARRIVE ;  /* 0x00000000000079c5 */ /* 0x000fe20000000000 */
[C---:B------:R-:W-:Y:S01]  /*12ea0*/  IMAD.IADD R10, R9.reuse, 0x1, R8 ;  /* 0x00000001090a7824 */ /* 0x040fe200078e0208 */
[----:B----4-:R-:W-:Y:S01]  /*12eb0*/  IADD3 R56, R9, 0xa00, R56 ;  /* 0x00000a0009387810 */ /* 0x010fe20007ffe038 */
        /* <DEDUP_REMOVED lines=77> */
[----:B------:R-:W-:Y:S01]  /*13390*/  WARPGROUP.ARRIVE ;  /* 0x00000000000079c5 */ /* 0x000fe20000000000 */
[----:B------:R-:W-:Y:S01]  /*133a0*/  VIADD R8, R4, 0xe00 ;  /* 0x00000e0004087836 */ /* 0x000fe20000000000 */
[C---:B--2---:R-:W-:Y:S01]  /*133b0*/  IADD3 R56, R3.reuse, 0xe00, R56 ;  /* 0x00000e0003387810 */ /* 0x044fe20007ffe038 */
[----:B------:R-:W-:Y:S01]  /*133c0*/  IMAD.MOV.U32 R11, RZ, RZ, R5 ;  /* 0x000000ffff0b7224 */ /* 0x000fe200078e0005 */
[----:B------:R-:W2:Y:S06]  /*133d0*/  LDL R13, [R1] ;  /* 0x00000000010d7983 */ /* 0x000eac0000100800 */
[----:B------:R-:W-:Y:S01]  /*133e0*/  HGMMA.64x64x16.F32.BF16 R24, gdesc[UR4], R24, gsb0 ;  /* 0x00e00000041879f0 */ /* 0x000fe20008001818 */
[----:B------:R-:W-:Y:S01]  /*133f0*/  IMAD.IADD R10, R3, 0x1, R8 ;  /* 0x00000001030a7824 */ /* 0x000fe200078e0208 */
[----:B------:R-:W-:Y:S01]  /*13400*/  R2UR UR7, R11 ;  /* 0x000000000b0772ca */ /* 0x000fe200000e0000 */
[----:B------:R0:W5:Y:S01]  /*13410*/  LDL R3, [R1+0x1c0] ;  /* 0x0001c00001037983 */ /* 0x0001620000100800 */
[----:B------:R-:W-:-:S02]  /*13420*/  R2UR UR4, R56 ;  /* 0x00000000380472ca */ /* 0x000fc400000e0000 */
[----:B------:R-:W-:Y:S01]  /*13430*/  R2UR UR6, R10 ;  /* 0x000000000a0672ca */ /* 0x000fe200000e0000 */
[----:B------:R0:W5:Y:S01]  /*13440*/  LDL R12, [R1+0xc] ;  /* 0x00000c00010c7983 */ /* 0x0001620000100800 */
[----:B------:R-:W-:Y:S01]  /*13450*/  R2UR UR5, R57 ;  /* 0x00000000390572ca */ /* 0x000fe200000e0000 */
[----:B------:R-:W-:Y:S02]  /*13460*/  WARPGROUP.DEPBAR.LE gsb0, 0x0 ;  /* 0x00008000000079c5 */ /* 0x000fe40000010000 */
[----:B------:R-:W-:-:S10]  /*13470*/  WARPGROUP.ARRIVE ;  /* 0x00000000000079c5 */ /* 0x000fd40000000000 */
[----:B------:R-:W-:Y:S01]  /*13480*/  HGMMA.64x64x16.F32.BF16 R24, gdesc[UR4], R24, gsb0 ;  /* 0x00e00000041879f0 */ /* 0x000fe20008001818 */
[C---:B------:R-:W-:Y:S01]  /*13490*/  IMAD.IADD R10, R7.reuse, 0x1, R8 ;  /* 0x00000001070a7824 */ /* 0x040fe200078e0208 */
[----:B---3--:R-:W-:Y:S01]  /*134a0*/  IADD3 R14, R7, 0xe00, R14 ;  /* 0x00000e00070e7810 */ /* 0x008fe20007ffe00e */
        /* <DEDUP_REMOVED lines=8> */
[C---:B----4-:R-:W-:Y:S01]  /*13530*/  IADD3 R20, R9.reuse, 0xe00, R20 ;  /* 0x00000e0009147810 */ /* 0x050fe20007ffe014 */
[----:B------:R-:W-:Y:S02]  /*13540*/  IMAD.IADD R8, R9, 0x1, R8 ;  /* 0x0000000109087824 */ /* 0x000fe400078e0208 */
        /* <DEDUP_REMOVED lines=14> */
[----:B------:R-:W-:Y:S02]  /*13630*/  IMAD.MOV.U32 R9, RZ, RZ, R5 ;  /* 0x000000ffff097224 */ /* 0x000fe400078e0005 */
[----:B------:R-:W-:Y:S02]  /*13640*/  IMAD.MOV.U32 R5, RZ, RZ, R61 ;  /* 0x000000ffff057224 */ /* 0x000fe400078e003d */
[----:B------:R-:W-:Y:S02]  /*13650*/  IMAD.IADD R8, R4, 0x1, R7 ;  /* 0x0000000104087824 */ /* 0x000fe400078e0207 */
[----:B------:R-:W-:Y:S01]  /*13660*/  IMAD.IADD R4, R7, 0x1, R60 ;  /* 0x0000000107047824 */ /* 0x000fe200078e023c */
[----:B------:R-:W-:Y:S02]  /*13670*/  R2UR UR7, R9 ;  /* 0x00000000090772ca */ /* 0x000fe400000e0000 */
[----:B------:R-:W-:-:S02]  /*13680*/  R2UR UR6, R8 ;  /* 0x00000000080672ca */ /* 0x000fc400000e0000 */
[----:B------:R-:W-:Y:S02]  /*13690*/  R2UR UR4, R4 ;  /* 0x00000000040472ca */ /* 0x000fe400000e0000 */
[----:B------:R-:W-:Y:S01]  /*136a0*/  R2UR UR5, R5 ;  /* 0x00000000050572ca */ /* 0x000fe200000e0000 */
[----:B------:R0:W-:Y:S04]  /*136b0*/  STL [R1+0x68], R6 ;  /* 0x0000680601007387 */ /* 0x0001e80000100800 */
        /* <DEDUP_REMOVED lines=40> */
.L_x_5213:
[----:B------:R-:W-:Y:S05]  /*13940*/  BSYNC B0 ;  /* 0x0000000000007941 */ /* 0x000fea0003800000 */
.L_x_5212:
[----:B------:R-:W2:Y:S02]  /*13950*/  LDL.64 R4, [R1+0x20] ;  /* 0x0000200001047983 */ /* 0x000ea40000100a00 */
[----:B--2---:R-:W-:-:S05]  /*13960*/  MOV R4, R4 ;  /* 0x0000000400047202 */ /* 0x004fca0000000f00 */
[----:B-----5:R-:W-:-:S05]  /*13970*/  IMAD R3, R3, 0x8, R4 ;  /* 0x0000000803037824 */ /* 0x020fca00078e0204 */
[----:B------:R-:W-:-:S04]  /*13980*/  PRMT R3, R12, 0x654, R3 ;  /* 0x000006540c037816 */ /* 0x000fc80000000003 */
[----:B------:R0:W-:Y:S01]  /*13990*/  SYNCS.ARRIVE.TRANS64.RED.A1T0 RZ, [R3+URZ], RZ ;  /* 0x000000ff03ff79a7 */ /* 0x0001e2000810043f */
[----:B------:R-:W2:Y:S04]  /*139a0*/  LDL.64 R4, [R1+0x3e0] ;  /* 0x0003e00001047983 */ /* 0x000ea80000100a00 */
[----:B------:R-:W3:Y:S04]  /*139b0*/  LDL R9, [R1+0x400] ;  /* 0x0004000001097983 */ /* 0x000ee80000100800 */
[----:B------:R-:W4:Y:S04]  /*139c0*/  LDL.64 R10, [R1+0x3f0] ;  /* 0x0003f000010a7983 */ /* 0x000f280000100a00 */
[----:B------:R-:W4:Y:S01]  /*139d0*/  LDL.64 R14, [R1+0xb8] ;  /* 0x0000b800010e7983 */ /* 0x000f220000100a00 */
[----:B--2---:R-:W-:-:S02]  /*139e0*/  FMNMX.FTZ R6, R24, R4, !PT ;  /* 0x0000000418067209 */ /* 0x004fc40007810000 */
[----:B------:R-:W-:Y:S02]  /*139f0*/  FMNMX.FTZ R8, R26, R5, !PT ;  /* 0x000000051a087209 */ /* 0x000fe40007810000 */
[----:B0-----:R-:W-:Y:S02]  /*13a00*/  FMNMX.FTZ R3, R25, R6, !PT ;  /* 0x0000000619037209 */ /* 0x001fe40007810000 */
        /* <DEDUP_REMOVED lines=28> */
[----:B------:R-:W-:-:S03]  /*13bd0*/  FMNMX.FTZ R7, R55, R8, !PT ;  /* 0x0000000837077209 */ /* 0x000fc60007810000 */
[----:B------:R-:W0:Y:S04]  /*13be0*/  SHFL.BFLY PT, R3, R6, 0x2, 0x1f ;  /* 0x0c401f0006037f89 */ /* 0x000e2800000e0000 */
[----:B------:R-:W-:Y:S04]  /*13bf0*/  STL.64 [R1+0x3e0], R6 ;  /* 0x0003e00601007387 */ /* 0x000fe80000100a00 */
[----:B------:R-:W2:Y:S01]  /*13c00*/  LDL R20, [R1+0x3e4] ;  /* 0x0003e40001147983 */ /* 0x000ea20000100800 */
[----:B0-----:R-:W-:-:S05]  /*13c10*/  FMNMX.FTZ R3, R6, R3, !PT ;  /* 0x0000000306037209 */ /* 0x001fca0007810000 */
[----:B------:R-:W0:Y:S02]  /*13c20*/  SHFL.BFLY PT, R8, R3, 0x1, 0x1f ;  /* 0x0c201f0003087f89 */ /* 0x000e2400000e0000 */
[----:B0-----:R-:W-:-:S05]  /*13c30*/  FMNMX.FTZ R8, R3, R8, !PT ;  /* 0x0000000803087209 */ /* 0x001fca0007810000 */
[----:B------:R-:W-:Y:S04]  /*13c40*/  STL [R1+0x3e0], R8 ;  /* 0x0003e00801007387 */ /* 0x000fe80000100800 */
[----:B------:R-:W3:Y:S04]  /*13c50*/  LDL R13, [R1+0x3e0] ;  /* 0x0003e000010d7983 */ /* 0x000ee80000100800 */
[----:B--2---:R-:W0:Y:S02]  /*13c60*/  SHFL.BFLY PT, R7, R20, 0x2, 0x1f ;  /* 0x0c401f0014077f89 */ /* 0x004e2400000e0000 */
[----:B0-----:R-:W-:-:S05]  /*13c70*/  FMNMX.FTZ R7, R7, R20, !PT ;  /* 0x0000001407077209 */ /* 0x001fca0007810000 */
[----:B------:R-:W0:Y:S02]  /*13c80*/  SHFL.BFLY PT, R6, R7, 0x1, 0x1f ;  /* 0x0c201f0007067f89 */ /* 0x000e2400000e0000 */
[----:B0-----:R-:W-:Y:S01]  /*13c90*/  FMNMX.FTZ R6, R7, R6, !PT ;  /* 0x0000000607067209 */ /* 0x001fe20007810000 */
[----:B---3--:R-:W-:-:S04]  /*13ca0*/  FADD.FTZ R4, R4, -R13 ;  /* 0x8000000d04047221 */ /* 0x008fc80000010000 */
[----:B------:R-:W-:Y:S01]  /*13cb0*/  FADD.FTZ R12, R5, -R6 ;  /* 0x80000006050c7221 */ /* 0x000fe20000010000 */
[----:B------:R-:W-:-:S03]  /*13cc0*/  FMUL.FTZ R4, R4, R9 ;  /* 0x0000000904047220 */ /* 0x000fc60000410000 */
[----:B------:R-:W-:Y:S01]  /*13cd0*/  FMUL.FTZ R12, R9, R12 ;  /* 0x0000000c090c7220 */ /* 0x000fe20000410000 */
[----:B------:R-:W4:Y:S08]  /*13ce0*/  MUFU.EX2 R196, R4 ;  /* 0x0000000400c47308 */ /* 0x000f300000000800 */
[----:B------:R-:W0:Y:S01]  /*13cf0*/  MUFU.EX2 R160, R12 ;  /* 0x0000000c00a07308 */ /* 0x000e220000000800 */
[----:B------:R1:W-:Y:S01]  /*13d00*/  STL [R1+0x3e4], R6 ;  /* 0x0003e40601007387 */ /* 0x0003e20000100800 */
[----:B----4-:R-:W-:Y:S01]  /*13d10*/  FMUL.FTZ R10, R196, R10 ;  /* 0x0000000ac40a7220 */ /* 0x010fe20000410000 */
[----:B0-----:R-:W-:-:S05]  /*13d20*/  FMUL.FTZ R11, R11, R160 ;  /* 0x000000a00b0b7220 */ /* 0x001fca0000410000 */
[----:B------:R1:W-:Y:S04]  /*13d30*/  STL.64 [R1+0x3f0], R10 ;  /* 0x0003f00a01007387 */ /* 0x0003e80000100a00 */
[----:B------:R-:W2:Y:S01]  /*13d40*/  LD.E R3, desc[UR36][R14.64+0x4] ;  /* 0x000004240e037980 */ /* 0x000ea2000c101900 */
[----:B------:R-:W-:Y:S01]  /*13d50*/  BSSY B0, `(.L_x_5214) ;  /* 0x000000c000007945 */ /* 0x000fe20003800000 */
[----:B--2---:R-:W-:-:S13]  /*13d60*/  ISETP.NE.AND P0, PT, R3, RZ, PT ;  /* 0x000000ff0300720c */ /* 0x004fda0003f05270 */
[----:B-1----:R-:W-:Y:S05]  /*13d70*/  @P0 BRA `(.L_x_5215) ;  /* 0x0000000000240947 */ /* 0x002fea0003800000 */
[----:B------:R-:W2:Y:S04]  /*13d80*/  LDL.64 R6, [R1+0xc0] ;  /* 0x0000c00001067983 */ /* 0x000ea80000100a00 */
[----:B------:R-:W3:Y:S04]  /*13d90*/  LD.E R15, desc[UR36][R14.64] ;  /* 0x000000240e0f7980 */ /* 0x000ee8000c101900 */
[----:B--2---:R-:W2:Y:S01]  /*13da0*/  LD.E.64 R4, desc[UR36][R6.64] ;  /* 0x0000002406047980 */ /* 0x004ea2000c101b00 */
[----:B---3--:R-:W-:-:S04]  /*13db0*/  IMAD R3, R58, 0x40, R15 ;  /* 0x000000403a037824 */ /* 0x008fc800078e020f */
[----:B--2---:R-:W-:-:S05]  /*13dc0*/  IMAD.WIDE R4, R3, 0x4, R4 ;  /* 0x0000000403047825 */ /* 0x004fca00078e0204 */
[----:B------:R0:W-:Y:S04]  /*13dd0*/  ST.E desc[UR36][R4.64], R196 ;  /* 0x000000c404007985 */ /* 0x0001e8000c101924 */
[----:B------:R-:W2:Y:S04]  /*13de0*/  LDL.64 R14, [R1+0xb8] ;  /* 0x0000b800010e7983 */ /* 0x000ea80000100a00 */
[----:B--2---:R-:W2:Y:S02]  /*13df0*/  LD.E R3, desc[UR36][R14.64+0x4] ;  /* 0x000004240e037980 */ /* 0x004ea4000c101900 */
[----:B0-2---:R-:W-:-:S13]  /*13e00*/  ISETP.NE.AND P0, PT, R3, RZ, PT ;  /* 0x000000ff0300720c */ /* 0x005fda0003f05270 */
.L_x_5215:
[----:B------:R-:W-:Y:S05]  /*13e10*/  BSYNC B0 ;  /* 0x0000000000007941 */ /* 0x000fea0003800000 */
.L_x_5214:
[----:B------:R-:W-:Y:S04]  /*13e20*/  BSSY B0, `(.L_x_5216) ;  /* 0x0000009000007945 */ /* 0x000fe80003800000 */
[----:B------:R-:W-:Y:S05]  /*13e30*/  @P0 BRA `(.L_x_5217) ;  /* 0x00000000001c0947 */ /* 0x000fea0003800000 */
[----:B------:R-:W2:Y:S04]  /*13e40*/  LDL.64 R6, [R1+0xc0] ;  /* 0x0000c00001067983 */ /* 0x000ea80000100a00 */
[----:B------:R-:W3:Y:S04]  /*13e50*/  LD.E R15, desc[UR36][R14.64] ;  /* 0x000000240e0f7980 */ /* 0x000ee8000c101900 */
[----:B--2---:R-:W2:Y:S01]  /*13e60*/  LD.E.64 R4, desc[UR36][R6.64] ;  /* 0x0000002406047980 */ /* 0x004ea2000c101b00 */
[----:B---3--:R-:W-:-:S04]  /*13e70*/  IMAD R58, R58, 0x40, R15 ;  /* 0x000000403a3a7824 */ /* 0x008fc800078e020f */
[----:B------:R-:W-:-:S04]  /*13e80*/  VIADD R58, R58, 0x8 ;  /* 0x000000083a3a7836 */ /* 0x000fc80000000000 */
[----:B--2---:R-:W-:-:S05]  /*13e90*/  IMAD.WIDE R4, R58, 0x4, R4 ;  /* 0x000000043a047825 */ /* 0x004fca00078e0204 */
[----:B------:R0:W-:Y:S02]  /*13ea0*/  ST.E desc[UR36][R4.64], R160 ;  /* 0x000000a004007985 */ /* 0x0001e4000c101924 */
.L_x_5217:
[----:B------:R-:W-:Y:S05]  /*13eb0*/  BSYNC B0 ;  /* 0x0000000000007941 */ /* 0x000fea0003800000 */
.L_x_5216:
[----:B------:R-:W2:Y:S04]  /*13ec0*/  LDL R175, [R1+0x400] ;  /* 0x0004000001af7983 */ /* 0x000ea80000100800 */
[----:B------:R-:W2:Y:S04]  /*13ed0*/  LDL.64 R152, [R1+0x3e0] ;  /* 0x0003e00001987983 */ /* 0x000ea80000100a00 */
        /* <DEDUP_REMOVED lines=57> */
[----:B--2---:R-:W-:-:S04]  /*14270*/  FMUL.FTZ R156, R152, R175 ;  /* 0x000000af989c7220 */ /* 0x004fc80000410000 */
[-CC-:B0-----:R-:W-:Y:S01]  /*14280*/  FFMA.FTZ R5, R40, R175.reuse, -R156.reuse ;  /* 0x000000af28057223 */ /* 0x181fe2000001089c */
[-CC-:B------:R-:W-:Y:S02]  /*14290*/  FFMA.FTZ R8, R41, R175.reuse, -R156.reuse ;  /* 0x000000af29087223 */ /* 0x180fe4000001089c */
[----:B------:R-:W2:Y:S01]  /*142a0*/  LDL.64 R40, [R1+0x288] ;  /* 0x0002880001287983 */ /* 0x000ea20000100a00 */
[-C--:B------:R-:W-:Y:S01]  /*142b0*/  FMUL.FTZ R218, R153, R175.reuse ;  /* 0x000000af99da7220 */ /* 0x080fe20000410000 */
        /* <DEDUP_REMOVED lines=15> */
[-CC-:B------:R-:W-:Y:S01]  /*143b0*/  FFMA.FTZ R158, R27, R175.reuse, -R218.reuse ;  /* 0x000000af1b9e7223 */ /* 0x180fe200000108da */
        /* <DEDUP_REMOVED lines=8> */
[----:B------:R-:W3:Y:S01]  /*14440*/  MUFU.EX2 R153, R153 ;  /* 0x0000009900997308 */ /* 0x000ee20000000800 */
[-CC-:B------:R-:W-:Y:S01]  /*14450*/  FFMA.FTZ R155, R30, R175.reuse, -R218.reuse ;  /* 0x000000af1e9b7223 */ /* 0x180fe200000108da */
[----:B------:R-:W-:-:S06]  /*14460*/  FFMA.FTZ R159, R31, R175, -R218 ;  /* 0x000000af1f9f7223 */ /* 0x000fcc00000108da */
[----:B------:R-:W0:Y:S01]  /*14470*/  MUFU.EX2 R152, R152 ;  /* 0x0000009800987308 */ /* 0x000e220000000800 */
[----:B------:R-:W-:-:S07]  /*14480*/  FFMA.FTZ R161, R34, R175, -R218 ;  /* 0x000000af22a17223 */ /* 0x000fce00000108da */
[----:B------:R-:W1:Y:S08]  /*14490*/  MUFU.EX2 R158, R158 ;  /* 0x0000009e009e7308 */ /* 0x000e700000000800 */
[----:B------:R-:W1:Y:S01]  /*144a0*/  MUFU.EX2 R6, R6 ;  /* 0x0000000600067308 */ /* 0x000e620000000800 */
[----:B------:R-:W-:-:S07]  /*144b0*/  FFMA.FTZ R157, R35, R175, -R218 ;  /* 0x000000af239d7223 */ /* 0x000fce00000108da */
[----:B------:R-:W1:Y:S08]  /*144c0*/  MUFU.EX2 R155, R155 ;  /* 0x0000009b009b7308 */ /* 0x000e700000000800 */
[----:B------:R-:W1:Y:S01]  /*144d0*/  MUFU.EX2 R154, R154 ;  /* 0x0000009a009a7308 */ /* 0x000e620000000800 */
[----:B---3--:R-:W-:Y:S01]  /*144e0*/  FADD.FTZ R35, R153, R171 ;  /* 0x000000ab99237221 */ /* 0x008fe20000010000 */
[----:B------:R-:W-:-:S06]  /*144f0*/  FFMA.FTZ R165, R38, R175, -R218 ;  /* 0x000000af26a57223 */ /* 0x000fcc00000108da */
[----:B------:R-:W3:Y:S01]  /*14500*/  MUFU.EX2 R159, R159 ;  /* 0x0000009f009f7308 */ /* 0x000ee20000000800 */
[----:B0-----:R-:W-:-:S07]  /*14510*/  FADD.FTZ R31, R152, R170 ;  /* 0x000000aa981f7221 */ /* 0x001fce0000010000 */
[----:B------:R-:W0:Y:S01]  /*14520*/  MUFU.EX2 R9, R9 ;  /* 0x0000000900097308 */ /* 0x000e220000000800 */
[----:B-1----:R-:W-:Y:S01]  /*14530*/  FADD.FTZ R30, R158, R35 ;  /* 0x000000239e1e7221 */ /* 0x002fe20000010000 */
[----:B------:R-:W-:-:S06]  /*14540*/  FFMA.FTZ R168, R39, R175, -R218 ;  /* 0x000000af27a87223 */ /* 0x000fcc00000108da */
[----:B------:R-:W1:Y:S01]  /*14550*/  MUFU.EX2 R161, R161 ;  /* 0x000000a100a17308 */ /* 0x000e620000000800 */
[----:B------:R-:W-:-:S07]  /*14560*/  FADD.FTZ R31, R6, R31 ;  /* 0x0000001f061f7221 */ /* 0x000fce0000010000 */
[----:B------:R-:W1:Y:S01]  /*14570*/  MUFU.EX2 R3, R3 ;  /* 0x0000000300037308 */ /* 0x000e620000000800 */
[----:B------:R-:W-:Y:S01]  /*14580*/  FADD.FTZ R34, R155, R30 ;  /* 0x0000001e9b227221 */ /* 0x000fe20000010000 */
[----:B------:R-:W-:-:S06]  /*14590*/  FFMA.FTZ R169, R42, R175, -R218 ;  /* 0x000000af2aa97223 */ /* 0x000fcc00000108da */
[----:B------:R-:W1:Y:S01]  /*145a0*/  MUFU.EX2 R157, R157 ;  /* 0x0000009d009d7308 */ /* 0x000e620000000800 */
[----:B------:R-:W-:-:S07]  /*145b0*/  FADD.FTZ R30, R154, R31 ;  /* 0x0000001f9a1e7221 */ /* 0x000fce0000010000 */
[----:B------:R-:W1:Y:S01]  /*145c0*/  MUFU.EX2 R10, R10 ;  /* 0x0000000a000a7308 */ /* 0x000e620000000800 */
[----:B---3--:R-:W-:Y:S01]  /*145d0*/  FADD.FTZ R34, R159, R34 ;  /* 0x000000229f227221 */ /* 0x008fe20000010000 */
[----:B------:R-:W-:-:S06]  /*145e0*/  FFMA.FTZ R166, R43, R175, -R218 ;  /* 0x000000af2ba67223 */ /* 0x000fcc00000108da */
[----:B------:R-:W3:Y:S01]  /*145f0*/  MUFU.EX2 R165, R165 ;  /* 0x000000a500a57308 */ /* 0x000ee20000000800 */
[----:B0-----:R-:W-:-:S07]  /*14600*/  FADD.FTZ R30, R9, R30 ;  /* 0x0000001e091e7221 */ /* 0x001fce0000010000 */
[----:B------:R-:W0:Y:S01]  /*14610*/  MUFU.EX2 R4, R4 ;  /* 0x0000000400047308 */ /* 0x000e220000000800 */
[----:B-1----:R-:W-:Y:S01]  /*14620*/  FADD.FTZ R34, R161, R34 ;  /* 0x00000022a1227221 */ /* 0x002fe20000010000 */
[----:B------:R-:W-:-:S06]  /*14630*/  FADD.FTZ R31, R3, R30 ;  /* 0x0000001e031f7221 */ /* 0x000fcc0000010000 */
[----:B------:R-:W1:Y:S01]  /*14640*/  MUFU.EX2 R168, R168 ;  /* 0x000000a800a87308 */ /* 0x000e620000000800 */
[----:B------:R-:W-:-:S07]  /*14650*/  FFMA.FTZ R46, R46, R175, -R218 ;  /* 0x000000af2e2e7223 */ /* 0x000fce00000108da */
        /* <DEDUP_REMOVED lines=22> */
[----:B0-----:R-:W-:-:S06]  /*147c0*/  FADD.FTZ R30, R8, R31 ;  /* 0x0000001f081e7221 */ /* 0x001fcc0000010000 */
[----:B------:R-:W0:Y:S01]  /*147d0*/  MUFU.EX2 R172, R172 ;  /* 0x000000ac00ac7308 */ /* 0x000e220000000800 */
[----:B------:R-:W-:-:S07]  /*147e0*/  FFMA.FTZ R175, R55, R175, -R218 ;  /* 0x000000af37af7223 */ /* 0x000fce00000108da */
[----:B------:R-:W3:Y:S01]  /*147f0*/  MUFU.EX2 R13, R13 ;  /* 0x0000000d000d7308 */ /* 0x000ee20000000800 */
[----:B-1----:R-:W-:Y:S01]  /*14800*/  FADD.FTZ R34, R171, R34 ;  /* 0x00000022ab227221 */ /* 0x002fe20000010000 */
[----:B------:R-:W-:-:S06]  /*14810*/  FADD.FTZ R31, R11, R30 ;  /* 0x0000001e0b1f7221 */ /* 0x000fcc0000010000 */
[----:B------:R-:W1:Y:S08]  /*14820*/  MUFU.EX2 R173, R173 ;  /* 0x000000ad00ad7308 */ /* 0x000e700000000800 */
[----:B------:R-:W1:Y:S01]  /*14830*/  MUFU.EX2 R20, R20 ;  /* 0x0000001400147308 */ /* 0x000e620000000800 */
[----:B------:R-:W-:Y:S01]  /*14840*/  FADD.FTZ R35, R167, R34 ;  /* 0x00000022a7237221 */ /* 0x000fe20000010000 */
[----:B------:R-:W-:-:S06]  /*14850*/  FADD.FTZ R30, R12, R31 ;  /* 0x0000001f0c1e7221 */ /* 0x000fcc0000010000 */
[----:B------:R-:W1:Y:S08]  /*14860*/  MUFU.EX2 R174, R174 ;  /* 0x000000ae00ae7308 */ /* 0x000e700000000800 */
[----:B------:R-:W2:Y:S01]  /*14870*/  MUFU.EX2 R21, R21 ;  /* 0x0000001500157308 */ /* 0x000ea20000000800 */
[----:B0-----:R-:W-:Y:S01]  /*14880*/  FADD.FTZ R34, R172, R35 ;  /* 0x00000023ac227221 */ /* 0x001fe20000010000 */
[----:B---3--:R-:W-:-:S06]  /*14890*/  FADD.FTZ R31, R13, R30 ;  /* 0x0000001e0d1f7221 */ /* 0x008fcc0000010000 */
[----:B------:R-:W0:Y:S08]  /*148a0*/  MUFU.EX2 R156, R156 ;  /* 0x0000009c009c7308 */ /* 0x000e300000000800 */
[----:B------:R-:W3:Y:S01]  /*148b0*/  MUFU.EX2 R175, R175 ;  /* 0x000000af00af7308 */ /* 0x000ee20000000800 */
[----:B-1----:R-:W-:Y:S01]  /*148c0*/  FADD.FTZ R35, R173, R34 ;  /* 0x00000022ad237221 */ /* 0x002fe20000010000 */
[----:B------:R-:W-:-:S03]  /*148d0*/  FADD.FTZ R30, R20, R31 ;  /* 0x0000001f141e7221 */ /* 0x000fc60000010000 */
[----:B------:R-:W-:Y:S01]  /*148e0*/  FADD.FTZ R34, R174, R35 ;  /* 0x00000023ae227221 */ /* 0x000fe20000010000 */
[----:B--2---:R-:W-:-:S04]  /*148f0*/  FADD.FTZ R35, R21, R30 ;  /* 0x0000001e15237221 */ /* 0x004fc80000010000 */
[----:B0-----:R-:W-:Y:S01]  /*14900*/  FADD.FTZ R30, R156, R35 ;  /* 0x000000239c1e7221 */ /* 0x001fe20000010000 */
[C---:B------:R-:W-:Y:S01]  /*14910*/  FMUL.FTZ R41, R160.reuse, R41 ;  /* 0x00000029a0297220 */ /* 0x040fe20000410000 */
[C---:B------:R-:W-:Y:S01]  /*14920*/  FMUL.FTZ R40, R160.reuse, R40 ;  /* 0x00000028a0287220 */ /* 0x040fe20000410000 */
[C---:B----4-:R-:W-:Y:S01]  /*14930*/  FMUL.FTZ R177, R160.reuse, R177 ;  /* 0x000000b1a0b17220 */ /* 0x050fe20000410000 */
[----:B---3--:R-:W-:Y:S01]  /*14940*/  FADD.FTZ R31, R175, R34 ;  /* 0x00000022af1f7221 */ /* 0x008fe20000010000 */
[----:B------:R-:W-:-:S04]  /*14950*/  FMUL.FTZ R176, R160, R176 ;  /* 0x000000b0a0b07220 */ /* 0x000fc80000410000 */
[----:B------:R0:W-:Y:S01]  /*14960*/  STL.64 [R1+0x3f0], R30 ;  /* 0x0003f01e01007387 */ /* 0x0001e20000100a00 */
[C---:B------:R-:W-:Y:S01]  /*14970*/  FMUL.FTZ R105, R196.reuse, R105 ;  /* 0x00000069c4697220 */ /* 0x040fe20000410000 */
[C---:B------:R-:W-:Y:S01]  /*14980*/  FMUL.FTZ R104, R196.reuse, R104 ;  /* 0x00000068c4687220 */ /* 0x040fe20000410000 */
[C---:B0-----:R-:W-:Y:S01]  /*14990*/  FMUL.FTZ R31, R196.reuse, R15 ;  /* 0x0000000fc41f7220 */ /* 0x041fe20000410000 */
[----:B------:R-:W-:Y:S01]  /*149a0*/  FMUL.FTZ R30, R196, R14 ;  /* 0x0000000ec41e7220 */ /* 0x000fe20000410000 */
[----:B------:R-:W-:Y:S01]  /*149b0*/  BAR.SYNC.DEFER_BLOCKING 0xf, 0x100 ;  /* 0x03c4000000007b1d */ /* 0x000fe20000010000 */
        /* <DEDUP_REMOVED lines=15> */
[----:B------:R-:W2:Y:S01]  /*14ab0*/  LD.E.64 R14, desc[UR36][R162.64+0x8] ;  /* 0x00000824a20e7980 */ /* 0x000ea2000c101b00 */
[C---:B------:R-:W-:Y:S01]  /*14ac0*/  FMUL.FTZ R76, R196.reuse, R76 ;  /* 0x0000004cc44c7220 */ /* 0x040fe20000410000 */
[----:B------:R-:W-:-:S02]  /*14ad0*/  FMUL.FTZ R85, R196, R85 ;  /* 0x00000055c4557220 */ /* 0x000fc40000410000 */
[----:B------:R-:W3:Y:S04]  /*14ae0*/  LD.E.64 R162, desc[UR36][R162.64] ;  /* 0x00000024a2a27980 */ /* 0x000ee8000c101b00 */
[----:B------:R-:W-:Y:S04]  /*14af0*/  STL.64 [R1+0x288], R40 ;  /* 0x0002882801007387 */ /* 0x000fe80000100a00 */
[----:B------:R0:W-:Y:S01]  /*14b00*/  STL.64 [R1+0x358], R176 ;  /* 0x000358b001007387 */ /* 0x0001e20000100a00 */
[C---:B------:R-:W-:Y:S01]  /*14b10*/  FMUL.FTZ R84, R196.reuse, R84 ;  /* 0x00000054c4547220 */ /* 0x040fe20000410000 */
[C---:B------:R-:W-:Y:S01]  /*14b20*/  FMUL.FTZ R83, R196.reuse, R83 ;  /* 0x00000053c4537220 */ /* 0x040fe20000410000 */
[C---:B------:R-:W-:Y:S01]  /*14b30*/  FMUL.FTZ R82, R196.reuse, R82 ;  /* 0x00000052c4527220 */ /* 0x040fe20000410000 */
[C---:B------:R-:W-:Y:S01]  /*14b40*/  FMUL.FTZ R81, R196.reuse, R81 ;  /* 0x00000051c4517220 */ /* 0x040fe20000410000 */
[C---:B------:R-:W-:Y:S01]  /*14b50*/  FMUL.FTZ R80, R196.reuse, R80 ;  /* 0x00000050c4507220 */ /* 0x040fe20000410000 */
[C---:B------:R-:W-:Y:S01]  /*14b60*/  FMUL.FTZ R79, R196.reuse, R79 ;  /* 0x0000004fc44f7220 */ /* 0x040fe20000410000 */
[----:B0-----:R-:W4:Y:S01]  /*14b70*/  LDL R176, [R1+0x288] ;  /* 0x0002880001b07983 */ /* 0x001f220000100800 */
        /* <DEDUP_REMOVED lines=159> */
[----:B0-----:R-:W3:Y:S04]  /*15570*/  LDL R24, [R1+0x1d0] ;  /* 0x0001d00001187983 */ /* 0x001ee80000100800 */
[----:B------:R-:W3:Y:S04]  /*15580*/  LDL R88, [R1+0x1d4] ;  /* 0x0001d40001587983 */ /* 0x000ee80000100800 */
[----:B------:R-:W3:Y:S04]  /*15590*/  LDL R90, [R1+0x1d8] ;  /* 0x0001d800015a7983 */ /* 0x000ee80000100800 */
[----:B------:R-:W3:Y:S04]  /*155a0*/  LDL R92, [R1+0x1dc] ;  /* 0x0001dc00015c7983 */ /* 0x000ee80000100800 */
[----:B-1----:R-:W3:Y:S04]  /*155b0*/  LDL R28, [R1+0x1e0] ;  /* 0x0001e000011c7983 */ /* 0x002ee80000100800 */
[----:B------:R-:W3:Y:S04]  /*155c0*/  LDL R94, [R1+0x1e4] ;  /* 0x0001e400015e7983 */ /* 0x000ee80000100800 */
[----:B------:R-:W3:Y:S04]  /*155d0*/  LDL R96, [R1+0x1e8] ;  /* 0x0001e80001607983 */ /* 0x000ee80000100800 */
[----:B------:R-:W3:Y:S04]  /*155e0*/  LDL R98, [R1+0x1ec] ;  /* 0x0001ec0001627983 */ /* 0x000ee80000100800 */
[----:B------:R-:W3:Y:S04]  /*155f0*/  LDL R30, [R1+0x1f0] ;  /* 0x0001f000011e7983 */ /* 0x000ee80000100800 */
[----:B------:R-:W3:Y:S04]  /*15600*/  LDL R100, [R1+0x1f4] ;  /* 0x0001f40001647983 */ /* 0x000ee80000100800 */
[----:B------:R-:W3:Y:S04]  /*15610*/  LDL R102, [R1+0x1f8] ;  /* 0x0001f80001667983 */ /* 0x000ee80000100800 */
        /* <DEDUP_REMOVED lines=116> */
[----:B----4-:R0:W-:Y:S04]  /*15d60*/  STL [R1+0x288], R176 ;  /* 0x000288b001007387 */ /* 0x0101e80000100800 */
[----:B------:R-:W4:Y:S04]  /*15d70*/  LDL R179, [R1+0x1c0] ;  /* 0x0001c00001b37983 */ /* 0x000f280000100800 */
[----:B0-----:R-:W4:Y:S04]  /*15d80*/  LDL.64 R176, [R1+0x88] ;  /* 0x0000880001b07983 */ /* 0x001f280000100a00 */
        /* <DEDUP_REMOVED lines=125> */
[----:B------:R-:W-:Y:S04]  /*16560*/  STL [R1+0x3c8], R121 ;  /* 0x0003c87901007387 */ /* 0x000fe80000100800 */
        /* <DEDUP_REMOVED lines=33> */
[----:B------:R-:W-:Y:S01]  /*16780*/  MOV R184, R14 ;  /* 0x0000000e00b87202 */ /* 0x000fe20000000f00 */
[----:B------:R-:W-:-:S04]  /*16790*/  IMAD R176, R179, 0x1000, R176 ;  /* 0x00001000b3b07824 */ /* 0x000fc800078e02b0 */
[--C-:B------:R-:W-:Y:S01]  /*167a0*/  IMAD R15, R163, 0x2, R184.reuse ;  /* 0x00000002a30f7824 */ /* 0x100fe200078e02b8 */
[----:B------:R-:W-:Y:S01]  /*167b0*/  F2FP.BF16.F32.PACK_AB R152, R6, R152 ;  /* 0x000000980698723e */ /* 0x000fe200000010ff */
[----:B------:R-:W-:Y:S01]  /*167c0*/  IMAD R14, R162, 0x2, R184 ;  /* 0x00000002a20e7824 */ /* 0x000fe200078e02b8 */
[----:B------:R-:W-:Y:S01]  /*167d0*/  F2FP.BF16.F32.PACK_AB R153, R158, R153 ;  /* 0x000000999e99723e */ /* 0x000fe200000010ff */
[----:B------:R-:W-:Y:S01]  /*167e0*/  IMAD R178, R162, 0x2, R15 ;  /* 0x00000002a2b27824 */ /* 0x000fe200078e020f */
[----:B------:R-:W-:Y:S02]  /*167f0*/  F2FP.BF16.F32.PACK_AB R154, R9, R154 ;  /* 0x0000009a099a723e */ /* 0x000fe400000010ff */
[----:B------:R-:W-:Y:S02]  /*16800*/  F2FP.BF16.F32.PACK_AB R155, R159, R155 ;  /* 0x0000009b9f9b723e */ /* 0x000fe400000010ff */
[----:B------:R-:W-:Y:S02]  /*16810*/  F2FP.BF16.F32.PACK_AB R160, R10, R3 ;  /* 0x000000030aa0723e */ /* 0x000fe400000010ff */
[----:B------:R-:W-:-:S02]  /*16820*/  F2FP.BF16.F32.PACK_AB R161, R157, R161 ;  /* 0x000000a19da1723e */ /* 0x000fc400000010ff */
[----:B------:R-:W-:Y:S02]  /*16830*/  F2FP.BF16.F32.PACK_AB R162, R7, R4 ;  /* 0x0000000407a2723e */ /* 0x000fe400000010ff */
[----:B------:R-:W-:Y:S02]  /*16840*/  F2FP.BF16.F32.PACK_AB R163, R168, R165 ;  /* 0x000000a5a8a3723e */ /* 0x000fe400000010ff */
[----:B------:R-:W-:Y:S02]  /*16850*/  R2UR UR6, R176 ;  /* 0x00000000b00672ca */ /* 0x000fe400000e0000 */
[----:B------:R-:W-:Y:S02]  /*16860*/  R2UR UR7, R177 ;  /* 0x00000000b10772ca */ /* 0x000fe400000e0000 */
        /* <DEDUP_REMOVED lines=8> */
[----:B------:R-:W-:Y:S04]  /*168f0*/  STSM.16.M88.4 [R184], R152 ;  /* 0x00000098b8007844 */ /* 0x000fe80000000200 */
[----:B------:R-:W-:Y:S04]  /*16900*/  STSM.16.M88.4 [R14], R160 ;  /* 0x000000a00e007844 */ /* 0x000fe80000000200 */
[----:B------:R-:W-:Y:S04]  /*16910*/  STSM.16.M88.4 [R15], R168 ;  /* 0x000000a80f007844 */ /* 0x000fe80000000200 */
[----:B------:R-:W-:Y:S01]  /*16920*/  STSM.16.M88.4 [R178], R180 ;  /* 0x000000b4b2007844 */ /* 0x000fe20000000200 */
[----:B------:R-:W-:-:S02]  /*16930*/  VIADD R4, R176, 0x80 ;  /* 0x00000080b0047836 */ /* 0x000fc40000000000 */
[----:B------:R-:W-:Y:S01]  /*16940*/  IMAD.MOV.U32 R5, RZ, RZ, R177 ;  /* 0x000000ffff057224 */ /* 0x000fe200078e00b1 */
[----:B--2---:R-:W-:-:S06]  /*16950*/  WARPGROUP.ARRIVE ;  /* 0x00000000000079c5 */ /* 0x004fcc0000000000 */
[----:B------:R-:W-:Y:S01]  /*16960*/  HGMMA.64x256x16.F32.BF16 R24, R152, gdesc[UR4].tnspB, R24, gsb0 ;  /* 0x43e0000498187df0 */ /* 0x000fe20008001818 */
[----:B------:R-:W-:Y:S02]  /*16970*/  R2UR UR6, R4 ;  /* 0x00000000040672ca */ /* 0x000fe400000e0000 */
[----:B------:R-:W-:Y:S01]  /*16980*/  R2UR UR7, R5 ;  /* 0x00000000050772ca */ /* 0x000fe200000e0000 */
[----:B------:R-:W-:Y:S02]  /*16990*/  VIADD R4, R176, 0x100 ;  /* 0x00000100b0047836 */ /* 0x000fe40000000000 */
[----:B------:R-:W-:Y:S01]  /*169a0*/  IMAD.MOV.U32 R5, RZ, RZ, R177 ;  /* 0x000000ffff057224 */ /* 0x000fe200078e00b1 */
        /* <DEDUP_REMOVED lines=145> */
[----:B-1----:R-:W4:Y:S04]  /*172c0*/  LDL R76, [R1+0x1d8] ;  /* 0x0001d800014c7983 */ /* 0x002f280000100800 */
[----:B------:R-:W4:Y:S04]  /*172d0*/  LDL R78, [R1+0x1dc] ;  /* 0x0001dc00014e7983 */ /* 0x000f280000100800 */
[----:B------:R-:W4:Y:S04]  /*172e0*/  LDL R6, [R1+0x1e0] ;  /* 0x0001e00001067983 */ /* 0x000f280000100800 */
[----:B--2---:R-:W2:Y:S04]  /*172f0*/  LDL R80, [R1+0x1e4] ;  /* 0x0001e40001507983 */ /* 0x004ea80000100800 */
[----:B------:R-:W2:Y:S04]  /*17300*/  LDL R82, [R1+0x1e8] ;  /* 0x0001e80001527983 */ /* 0x000ea80000100800 */
[----:B---3--:R-:W3:Y:S04]  /*17310*/  LDL R84, [R1+0x1ec] ;  /* 0x0001ec0001547983 */ /* 0x008ee80000100800 */
[----:B------:R-:W3:Y:S04]  /*17320*/  LDL R8, [R1+0x1f0] ;  /* 0x0001f00001087983 */ /* 0x000ee80000100800 */
        /* <DEDUP_REMOVED lines=125> */
[----:B------:R1:W-:Y:S04]  /*17b00*/  STL [R1+0x1d0], R4 ;  /* 0x0001d00401007387 */ /* 0x0003e80000100800 */
[----:B------:R-:W-:Y:S04]  /*17b10*/  STL [R1+0x1d4], R74 ;  /* 0x0001d44a01007387 */ /* 0x000fe80000100800 */
[----:B------:R-:W-:Y:S04]  /*17b20*/  STL [R1+0x1d8], R76 ;  /* 0x0001d84c01007387 */ /* 0x000fe80000100800 */
[----:B------:R-:W-:Y:S04]  /*17b30*/  STL [R1+0x1dc], R78 ;  /* 0x0001dc4e01007387 */ /* 0x000fe80000100800 */
[----:B------:R-:W-:Y:S04]  /*17b40*/  STL [R1+0x1e0], R6 ;  /* 0x0001e00601007387 */ /* 0x000fe80000100800 */
[----:B--2---:R-:W-:Y:S04]  /*17b50*/  STL [R1+0x1e4], R80 ;  /* 0x0001e45001007387 */ /* 0x004fe80000100800 */
[----:B------:R-:W-:Y:S04]  /*17b60*/  STL [R1+0x1e8], R82 ;  /* 0x0001e85201007387 */ /* 0x000fe80000100800 */
[----:B---3--:R-:W-:Y:S04]  /*17b70*/  STL [R1+0x1ec], R84 ;  /* 0x0001ec5401007387 */ /* 0x008fe80000100800 */
[----:B------:R-:W-:Y:S04]  /*17b80*/  STL [R1+0x1f0], R8 ;  /* 0x0001f00801007387 */ /* 0x000fe80000100800 */
        /* <DEDUP_REMOVED lines=120> */
[----:B-1----:R-:W4:Y:S04]  /*18310*/  LDL R4, [R1+0x28] ;  /* 0x0000280001047983 */ /* 0x002f280000100800 */
[----:B--2---:R3:W5:Y:S01]  /*18320*/  LDL R3, [R1+0x1c0] ;  /* 0x0001c00001037983 */ /* 0x0047620000100800 */
[----:B------:R-:W-:Y:S01]  /*18330*/  BSSY B0, `(.L_x_5218) ;  /* 0x0000006000007945 */ /* 0x000fe20003800000 */
[----:B------:R-:W-:Y:S06]  /*18340*/  BAR.ARV 0xe, 0x100 ;  /* 0x0384000000007b1d */ /* 0x000fec0000002000 */
[----:B----4-:R-:W-:-:S04]  /*18350*/  LOP3.LUT R4, R4, 0x1, RZ, 0xfc, !PT ;  /* 0x0000000104047812 */ /* 0x010fc800078efcff */
[----:B------:R-:W-:-:S13]  /*18360*/  ISETP.NE.AND P0, PT, R4, 0x3, PT ;  /* 0x000000030400780c */ /* 0x000fda0003f05270 */
[----:B---3--:R-:W-:Y:S05]  /*18370*/  @!P0 BRA `(.L_x_5219) ;  /* 0x0000000000048947 */ /* 0x008fea0003800000 */
[----:B------:R-:W-:Y:S01]  /*18380*/  BPT.TRAP 0x1 ;  /* 0x000000040000795c */ /* 0x000fe20000300000 */
.L_x_5219:
[----:B------:R-:W-:Y:S05]  /*18390*/  BSYNC B0 ;  /* 0x0000000000007941 */ /* 0x000fea0003800000 */
.L_x_5218:
[----:B------:R-:W2:Y:S04]  /*183a0*/  LDL.64 R6, [R1+0x48] ;  /* 0x0000480001067983 */ /* 0x000ea80000100a00 */
[----:B------:R-:W3:Y:S01]  /*183b0*/  LDL R4, [R1+0x34] ;  /* 0x0000340001047983 */ /* 0x000ee20000100800 */
[C---:B------:R-:W-:Y:S01]  /*183c0*/  ISETP.GT.AND P0, PT, R0.reuse, R164, PT ;  /* 0x000000a40000720c */ /* 0x040fe20003f04270 */
[----:B------:R-:W-:Y:S01]  /*183d0*/  VIADD R0, R0, 0xffffffff ;  /* 0xffffffff00007836 */ /* 0x000fe20000000000 */
[----:B--2---:R-:W-:-:S05]  /*183e0*/  MOV R6, R6 ;  /* 0x0000000600067202 */ /* 0x004fca0000000f00 */
[----:B-----5:R-:W-:-:S05]  /*183f0*/  IMAD R3, R3, 0x8, R6 ;  /* 0x0000000803037824 */ /* 0x020fca00078e0206 */
[----:B---3--:R-:W-:-:S04]  /*18400*/  PRMT R3, R4, 0x654, R3 ;  /* 0x0000065404037816 */ /* 0x008fc80000000003 */
[----:B------:R0:W-:Y:S01]  /*18410*/  SYNCS.ARRIVE.TRANS64.RED.A1T0 RZ, [R3+URZ], RZ ;  /* 0x000000ff03ff79a7 */ /* 0x0001e2000810043f */
[----:B------:R-:W-:Y:S05]  /*18420*/  @P0 BRA `(.L_x_5220) ;  /* 0xffffff9000b00947 */ /* 0x000fea000383ffff */
.L_x_5197:
[----:B------:R-:W-:-:S13]  /*18430*/  ISETP.GE.AND P0, PT, R0, UR42, PT ;  /* 0x0000002a00007c0c */ /* 0x000fda000bf06270 */
[----:B------:R-:W-:Y:S05]  /*18440*/  @!P0 BRA `(.L_x_5221) ;  /* 0x0000007800ec8947 */ /* 0x000fea0003800000 */
.L_x_5254:
[----:B------:R-:W2:Y:S04]  /*18450*/  LDL R58, [R1+0x1c0] ;  /* 0x0001c000013a7983 */ /* 0x000ea80000100800 */
[----:B------:R-:W3:Y:S04]  /*18460*/  LDL R4, [R1+0x1c8] ;  /* 0x0001c80001047983 */ /* 0x000ee80000100800 */
[----:B01----:R-:W4:Y:S01]  /*18470*/  LDL R3, [R1] ;  /* 0x0000000001037983 */ /* 0x003f220000100800 */
        /* <DEDUP_REMOVED lines=17> */
.L_x_5223:
[----:B------:R-:W-:Y:S05]  /*18590*/  BSYNC B0 ;  /* 0x0000000000007941 */ /* 0x000fea0003800000 */
.L_x_5222:
        /* <DEDUP_REMOVED lines=9> */
.L_x_5225:
[----:B------:R-:W-:Y:S05]  /*18630*/  BSYNC B0 ;  /* 0x0000000000007941 */ /* 0x000fea0003800000 */
.L_x_5224:
[----:B------:R-:W-:Y:S04]  /*18640*/  BSSY B0, `(.L_x_5226) ;  /* 0x0000006000007945 */ /* 0x000fe80003800000 */
[----:B-1----:R-:W-:Y:S05]  /*18650*/  @P0 BRA `(.L_x_5227) ;  /* 0x0000000000100947 */ /* 0x002fea0003800000 */
[----:B-----5:R-:W-:Y:S01]  /*18660*/  IMAD R8, R8, 0x8, R3 ;  /* 0x0000000808087824 */ /* 0x020fe200078e0203 */
[----:B------:R-:W-:-:S04]  /*18670*/  SHF.L.U32 R9, R9, 0x1f, RZ ;  /* 0x0000001f09097819 */ /* 0x000fc800000006ff */
[----:B------:R-:W1:Y:S02]  /*18680*/  SYNCS.PHASECHK.TRANS64.TRYWAIT P0, [R8+URZ], R9 ;  /* 0x00000009080075a7 */ /* 0x000e64000800017f */
[----:B-1----:R-:W-:Y:S05]  /*18690*/  @!P0 BRA `(.L_x_5228) ;  /* 0x0000010c00a88947 */ /* 0x002fea0003800000 */
.L_x_5227:
[----:B------:R-:W-:Y:S05]  /*186a0*/  BSYNC B0 ;  /* 0x0000000000007941 */ /* 0x000fea0003800000 */
.L_x_5226:
        /* <DEDUP_REMOVED lines=57> */
.L_x_5230:
[----:B------:R-:W-:Y:S05]  /*18a40*/  BSYNC B0 ;  /* 0x0000000000007941 */ /* 0x000fea0003800000 */
.L_x_5229:
        /* <DEDUP_REMOVED lines=8> */
.L_x_5232:
[----:B------:R-:W-:Y:S05]  /*18ad0*/  BSYNC B0 ;  /* 0x0000000000007941 */ /* 0x000fea0003800000 */
.L_x_5231:
[----:B------:R-:W-:Y:S04]  /*18ae0*/  BSSY B0, `(.L_x_5233) ;  /* 0x0000004000007945 */ /* 0x000fe80003800000 */
[----:B-1----:R-:W-:Y:S05]  /*18af0*/  @P0 BRA `(.L_x_5234) ;  /* 0x0000000000080947 */ /* 0x002fea0003800000 */
[----:B------:R-:W1:Y:S02]  /*18b00*/  SYNCS.PHASECHK.TRANS64.TRYWAIT P0, [R14+URZ], R15 ;  /* 0x0000000f0e0075a7 */ /* 0x000e64000800017f */
[----:B-1----:R-:W-:Y:S05]  /*18b10*/  @!P0 BRA `(.L_x_5235) ;  /* 0x00000108009c8947 */ /* 0x002fea0003800000 */
.L_x_5234:
[----:B------:R-:W-:Y:S05]  /*18b20*/  BSYNC B0 ;  /* 0x0000000000007941 */ /* 0x000fea0003800000 */
.L_x_5233:
        /* <DEDUP_REMOVED lines=439> */
.L_x_5237:
[----:B------:R-:W-:Y:S05]  /*1a6a0*/  BSYNC B0 ;  /* 0x0000000000007941 */ /* 0x000fea0003800000 */
.L_x_5236:
[----:B------:R-:W2:Y:S02]  /*1a6b0*/  LDL.64 R4, [R1+0x20] ;  /* 0x0000200001047983 */ /* 0x000ea40000100a00 */
[----:B--2---:R-:W-:-:S05]  /*1a6c0*/  MOV R4, R4 ;  /* 0x0000000400047202 */ /* 0x004fca0000000f00 */
[----:B-----5:R-:W-:-:S05]  /*1a6d0*/  IMAD R3, R3, 0x8, R4 ;  /* 0x0000000803037824 */ /* 0x020fca00078e0204 */
[----:B------:R-:W-:-:S04]  /*1a6e0*/  PRMT R3, R12, 0x654, R3 ;  /* 0x000006540c037816 */ /* 0x000fc80000000003 */
[----:B------:R0:W-:Y:S01]  /*1a6f0*/  SYNCS.ARRIVE.TRANS64.RED.A1T0 RZ, [R3+URZ], RZ ;  /* 0x000000ff03ff79a7 */ /* 0x0001e2000810043f */
[----:B------:R-:W2:Y:S04]  /*1a700*/  LDL.64 R60, [R1+0xf0] ;  /* 0x0000f000013c7983 */ /* 0x000ea80000100a00 */
[----:B------:R-:W3:Y:S04]  /*1a710*/  LDL R20, [R1+0x50] ;  /* 0x0000500001147983 */ /* 0x000ee80000100800 */
[----:B0-----:R-:W4:Y:S04]  /*1a720*/  LDL R3, [R1+0xcc] ;  /* 0x0000cc0001037983 */ /* 0x001f280000100800 */
[----:B------:R-:W3:Y:S04]  /*1a730*/  LDL R57, [R1+0xf8] ;  /* 0x0000f80001397983 */ /* 0x000ee80000100800 */
[----:B------:R-:W3:Y:S04]  /*1a740*/  LDL.128 R8, [R1+0xe0] ;  /* 0x0000e00001087983 */ /* 0x000ee80000100c00 */
[----:B------:R-:W3:Y:S01]  /*1a750*/  LDL.128 R4, [R1+0xd0] ;  /* 0x0000d00001047983 */ /* 0x000ee20000100c00 */
[----:B------:R-:W-:Y:S01]  /*1a760*/  IMAD.SHL.U32 R62, R0, 0x40, RZ ;  /* 0x00000040003e7824 */ /* 0x000fe200078e00ff */
[----:B------:R-:W-:Y:S01]  /*1a770*/  BSSY B0, `(.L_x_5238) ;  /* 0x000003a000007945 */ /* 0x000fe20003800000 */
[----:B----4-:R-:W-:-:S04]  /*1a780*/  SHF.R.S32.HI R12, RZ, 0x1f, R3 ;  /* 0x0000001fff0c7819 */ /* 0x010fc80000011403 */
        /* <DEDUP_REMOVED lines=23> */
[----:B------:R-:W-:Y:S02]  /*1a900*/  @P0 SHF.R.U32.HI R60, RZ, R57, R12 ;  /* 0x00000039ff3c0219 */ /* 0x000fe4000001160c */
[----:B------:R-:W-:-:S03]  /*1a910*/  LOP3.LUT R15, R15, 0x7ffffffc, RZ, 0xc0, !PT ;  /* 0x7ffffffc0f0f7812 */ /* 0x000fc600078ec0ff */
[----:B------:R-:W0:Y:S01]  /*1a920*/  SHFL.IDX PT, R20, R60, RZ, 0x1c1f ;  /* 0x001c1fff3c147589 */ /* 0x000e2200000e0000 */
[----:B------:R-:W-:Y:S01]  /*1a930*/  IADD3 R12, -R62, 0x1, RZ ;  /* 0x000000013e0c7810 */ /* 0x000fe20007ffe1ff */
[----:B------:R-:W-:Y:S01]  /*1a940*/  IMAD.IADD R15, R14, 0x1, -R15 ;  /* 0x000000010e0f7824 */ /* 0x000fe200078e0a0f */
[----:B------:R-:W-:-:S03]  /*1a950*/  ISETP.GE.AND P1, PT, R9, 0x1, PT ;  /* 0x000000010900780c */ /* 0x000fc60003f26270 */
[----:B------:R-:W-:Y:S01]  /*1a960*/  IMAD R12, R15, -0x2, R12 ;  /* 0xfffffffe0f0c7824 */ /* 0x000fe200078e020c */
[----:B------:R-:W-:-:S04]  /*1a970*/  LOP3.LUT R3, RZ, R6, RZ, 0x33, !PT ;  /* 0x00000006ff037212 */ /* 0x000fc800078e33ff */
[----:B------:R-:W-:-:S05]  /*1a980*/  IADD3 R12, -R4, R12, R5 ;  /* 0x0000000c040c7210 */ /* 0x000fca0007ffe105 */
[C---:B------:R-:W-:Y:S02]  /*1a990*/  IMAD.IADD R21, R12.reuse, 0x1, R7 ;  /* 0x000000010c157824 */ /* 0x040fe400078e0207 */
[----:B------:R-:W-:Y:S02]  /*1a9a0*/  IMAD.IADD R57, R12, 0x1, R3 ;  /* 0x000000010c397824 */ /* 0x000fe400078e0203 */
[----:B------:R-:W-:Y:S02]  /*1a9b0*/  IMAD.IADD R12, R8, 0x1, -R62 ;  /* 0x00000001080c7824 */ /* 0x000fe400078e0a3e */
[--C-:B0-----:R-:W-:Y:S02]  /*1a9c0*/  IMAD.IADD R6, R21, 0x1, R20.reuse ;  /* 0x0000000115067824 */ /* 0x101fe400078e0214 */
        /* <DEDUP_REMOVED lines=12> */
.L_x_5241:
[----:B------:R-:W-:-:S13]  /*1aa90*/  ISETP.NE.AND P0, PT, R9, 0x1, PT ;  /* 0x000000010900780c */ /* 0x000fda0003f05270 */
[----:B------:R-:W-:-:S05]  /*1aaa0*/  @P0 IMAD.HI.U32 R8, R7, R10, RZ ;  /* 0x0000000a07080227 */ /* 0x000fca00078e00ff */
[----:B------:R-:W-:-:S07]  /*1aab0*/  @P0 SHF.R.U32.HI R7, RZ, R11, R8 ;  /* 0x0000000bff070219 */ /* 0x000fce0000011608 */
.L_x_5242:
[----:B------:R-:W-:Y:S05]  /*1aac0*/  BSYNC B1 ;  /* 0x0000000000017941 */ /* 0x000fea0003800000 */
.L_x_5240:
[----:B------:R-:W-:-:S04]  /*1aad0*/  IMAD R8, R7, R9, -R62 ;  /* 0x0000000907087224 */ /* 0x000fc800078e0a3e */
[----:B------:R-:W-:-:S05]  /*1aae0*/  IMAD R8, R15, -0x2, R8 ;  /* 0xfffffffe0f087824 */ /* 0x000fca00078e0208 */
[----:B------:R-:W-:Y:S02]  /*1aaf0*/  VIMNMX R3, R3, R8, !PT ;  /* 0x0000000803037248 */ /* 0x000fe40007fe0100 */
[----:B------:R-:W-:-:S07]  /*1ab00*/  VIADDMNMX R6, R8, R9, R6, PT ;  /* 0x0000000908067246 */ /* 0x000fce0003800106 */
.L_x_5239:
[----:B------:R-:W-:Y:S05]  /*1ab10*/  BSYNC B0 ;  /* 0x0000000000007941 */ /* 0x000fea0003800000 */
.L_x_5238:
        /* <DEDUP_REMOVED lines=75> */
[----:B------:R-:W-:Y:S01]  /*1afd0*/  ISETP.LT.OR P6, PT, R6, 0x3a, P6 ;  /* 0x0000003a0600780c */ /* 0x000fe200037c1670 */
[----:B------:R-:W-:-:S03]  /*1afe0*/  IMAD.IADD R6, R21, 0x1, R60 ;  /* 0x0000000115067824 */ /* 0x000fc600078e023c */
        /* <DEDUP_REMOVED lines=13> */
.L_x_5246:
[----:B------:R-:W-:-:S13]  /*1b0c0*/  ISETP.NE.AND P6, PT, R9, 0x1, PT ;  /* 0x000000010900780c */ /* 0x000fda0003fc5270 */
[----:B------:R-:W-:-:S05]  /*1b0d0*/  @P6 IMAD.HI.U32 R10, R4, R10, RZ ;  /* 0x0000000a040a6227 */ /* 0x000fca00078e00ff */
[----:B------:R-:W-:-:S07]  /*1b0e0*/  @P6 SHF.R.U32.HI R4, RZ, R11, R10 ;  /* 0x0000000bff046219 */ /* 0x000fce000001160a */
.L_x_5247:
[----:B------:R-:W-:Y:S05]  /*1b0f0*/  BSYNC B1 ;  /* 0x0000000000017941 */ /* 0x000fea0003800000 */
.L_x_5245:
[----:B------:R-:W-:-:S04]  /*1b100*/  IMAD R4, R4, R9, -R62 ;  /* 0x0000000904047224 */ /* 0x000fc800078e0a3e */
[----:B------:R-:W-:-:S05]  /*1b110*/  IMAD R4, R15, -0x2, R4 ;  /* 0xfffffffe0f047824 */ /* 0x000fca00078e0204 */
[----:B------:R-:W-:Y:S02]  /*1b120*/  VIADDMNMX R6, R4, R9, R6, PT ;  /* 0x0000000904067246 */ /* 0x000fe40003800106 */
[----:B------:R-:W-:-:S07]  /*1b130*/  VIMNMX R7, R7, R4, !PT ;  /* 0x0000000407077248 */ /* 0x000fce0007fe0100 */
.L_x_5244:
[----:B------:R-:W-:Y:S05]  /*1b140*/  BSYNC B0 ;  /* 0x0000000000007941 */ /* 0x000fea0003800000 */
.L_x_5243:
        /* <DEDUP_REMOVED lines=12> */
[----:B------:R-:W2:Y:S01]  /*1b210*/  LDL.64 R30, [R1+0x3e0] ;  /* 0x0003e000011e7983 */ /* 0x000ea20000100a00 */
[----:B------:R-:W-:Y:S02]  /*1b220*/  ISETP.GT.AND P0, PT, R7, 0x10, !P1 ;  /* 0x000000100700780c */ /* 0x000fe40004f04270 */
[----:B------:R-:W-:Y:S02]  /*1b230*/  ISETP.NE.AND P1, PT, R37, RZ, PT ;  /* 0x000000ff2500720c */ /* 0x000fe40003f25270 */
        /* <DEDUP_REMOVED lines=10> */
[C---:B------:R-:W-:Y:S02]  /*1b2e0*/  ISETP.GT.AND P0, PT, R7.reuse, 0x19, !P6 ;  /* 0x000000190700780c */ /* 0x040fe40007704270 */
[C---:B------:R-:W-:Y:S02]  /*1b2f0*/  ISETP.GT.AND P1, PT, R7.reuse, 0x28, !P1 ;  /* 0x000000280700780c */ /* 0x040fe40004f24270 */
[----:B------:R-:W-:Y:S02]  /*1b300*/  ISETP.LT.OR P0, PT, R6, 0x1a, P0 ;  /* 0x0000001a0600780c */ /* 0x000fe40000701670 */
[----:B------:R-:W-:Y:S02]  /*1b310*/  ISETP.GT.AND P2, PT, R7, 0x29, !P2 ;  /* 0x000000290700780c */ /* 0x000fe40005744270 */
[----:B------:R-:W-:-:S02]  /*1b320*/  FSEL R165, R39, -INF , !P0 ;  /* 0xff80000027a57808 */ /* 0x000fc40004000000 */
[----:B------:R-:W-:Y:S02]  /*1b330*/  ISETP.NE.AND P0, PT, R33, RZ, PT ;  /* 0x000000ff2100720c */ /* 0x000fe40003f05270 */
[C---:B------:R-:W-:Y:S02]  /*1b340*/  ISETP.GT.AND P3, PT, R7.reuse, 0x30, !P3 ;  /* 0x000000300700780c */ /* 0x040fe40005f64270 */
[C---:B------:R-:W-:Y:S02]  /*1b350*/  ISETP.GT.AND P0, PT, R7.reuse, 0x20, !P0 ;  /* 0x000000200700780c */ /* 0x040fe40004704270 */
[----:B------:R-:W-:Y:S02]  /*1b360*/  ISETP.GT.AND P4, PT, R7, 0x31, !P4 ;  /* 0x000000310700780c */ /* 0x000fe40006784270 */
[----:B------:R-:W-:Y:S02]  /*1b370*/  ISETP.LT.OR P0, PT, R6, 0x21, P0 ;  /* 0x000000210600780c */ /* 0x000fe40000701670 */
[----:B------:R-:W-:-:S02]  /*1b380*/  ISETP.NE.AND P6, PT, R24, RZ, PT ;  /* 0x000000ff1800720c */ /* 0x000fc40003fc5270 */
[----:B------:R-:W-:Y:S02]  /*1b390*/  FSEL R167, R42, -INF , !P0 ;  /* 0xff8000002aa77808 */ /* 0x000fe40004000000 */
[----:B------:R-:W-:Y:S02]  /*1b3a0*/  ISETP.NE.AND P0, PT, R25, RZ, PT ;  /* 0x000000ff1900720c */ /* 0x000fe40003f05270 */
[----:B------:R-:W-:Y:S01]  /*1b3b0*/  ISETP.LT.OR P1, PT, R6, 0x29, P1 ;  /* 0x000000290600780c */ /* 0x000fe20000f21670 */
[----:B------:R-:W3:Y:S01]  /*1b3c0*/  LDL.64 R24, [R1+0x3f0] ;  /* 0x0003f00001187983 */ /* 0x000ee20000100a00 */
[----:B------:R-:W-:-:S04]  /*1b3d0*/  ISETP.GT.AND P0, PT, R7, RZ, !P0 ;  /* 0x000000ff0700720c */ /* 0x000fc80004704270 */
[----:B------:R-:W-:-:S04]  /*1b3e0*/  ISETP.LT.OR P0, PT, R6, 0x1, P0 ;  /* 0x000000010600780c */ /* 0x000fc80000701670 */
[----:B------:R-:W-:Y:S02]  /*1b3f0*/  FSEL R133, R26, -INF , !P0 ;  /* 0xff8000001a857808 */ /* 0x000fe40004000000 */
[----:B------:R-:W-:Y:S01]  /*1b400*/  ISETP.NE.AND P0, PT, R36, RZ, PT ;  /* 0x000000ff2400720c */ /* 0x000fe20003f05270 */
[----:B------:R-:W4:Y:S03]  /*1b410*/  LDL.64 R26, [R1+0xb8] ;  /* 0x0000b800011a7983 */ /* 0x000f260000100a00 */
[----:B------:R-:W-:-:S04]  /*1b420*/  ISETP.GT.AND P0, PT, R7, 0x21, !P0 ;  /* 0x000000210700780c */ /* 0x000fc80004704270 */
[----:B------:R-:W-:-:S04]  /*1b430*/  ISETP.LT.OR P0, PT, R6, 0x22, P0 ;  /* 0x000000220600780c */ /* 0x000fc80000701670 */
[----:B------:R-:W-:Y:S02]  /*1b440*/  FSEL R171, R43, -INF , !P0 ;  /* 0xff8000002bab7808 */ /* 0x000fe40004000000 */
[----:B------:R-:W-:Y:S02]  /*1b450*/  ISETP.LT.OR P2, PT, R6, 0x2a, P2 ;  /* 0x0000002a0600780c */ /* 0x000fe40001741670 */
[----:B------:R-:W-:Y:S02]  /*1b460*/  FSEL R175, R46, -INF , !P1 ;  /* 0xff8000002eaf7808 */ /* 0x000fe40004800000 */
[----:B------:R-:W-:Y:S02]  /*1b470*/  ISETP.LT.OR P3, PT, R6, 0x31, P3 ;  /* 0x000000310600780c */ /* 0x000fe40001f61670 */
[----:B------:R-:W-:Y:S02]  /*1b480*/  FSEL R177, R47, -INF , !P2 ;  /* 0xff8000002fb17808 */ /* 0x000fe40005000000 */
[----:B------:R-:W-:-:S02]  /*1b490*/  ISETP.GT.AND P5, PT, R7, 0x38, !P5 ;  /* 0x000000380700780c */ /* 0x000fc40006fa4270 */
[----:B------:R-:W-:Y:S02]  /*1b4a0*/  ISETP.LT.OR P4, PT, R6, 0x32, P4 ;  /* 0x000000320600780c */ /* 0x000fe40002781670 */
[----:B------:R-:W-:Y:S02]  /*1b4b0*/  FSEL R179, R50, -INF , !P3 ;  /* 0xff80000032b37808 */ /* 0x000fe40005800000 */
[----:B------:R-:W-:Y:S02]  /*1b4c0*/  ISETP.GT.AND P6, PT, R7, 0x39, !P6 ;  /* 0x000000390700780c */ /* 0x000fe400077c4270 */
[C---:B------:R-:W-:Y:S02]  /*1b4d0*/  ISETP.LT.OR P5, PT, R6.reuse, 0x39, P5 ;  /* 0x000000390600780c */ /* 0x040fe40002fa1670 */
[----:B------:R-:W-:Y:S02]  /*1b4e0*/  FSEL R181, R51, -INF , !P4 ;  /* 0xff80000033b57808 */ /* 0x000fe40006000000 */
[----:B------:R-:W-:-:S02]  /*1b4f0*/  ISETP.LT.OR P6, PT, R6, 0x3a, P6 ;  /* 0x0000003a0600780c */ /* 0x000fc400037c1670 */
[----:B------:R-:W-:Y:S02]  /*1b500*/  FSEL R183, R54, -INF , !P5 ;  /* 0xff80000036b77808 */ /* 0x000fe40006800000 */
[----:B------:R-:W-:Y:S02]  /*1b510*/  FSEL R185, R55, -INF , !P6 ;  /* 0xff80000037b97808 */ /* 0x000fe40007000000 */
[----:B--2---:R-:W-:-:S04]  /*1b520*/  FMNMX.FTZ R3, R56, R30, !PT ;  /* 0x0000001e38037209 */ /* 0x004fc80007810000 */
        /* <DEDUP_REMOVED lines=30> */
[----:B------:R-:W0:Y:S01]  /*1b710*/  SHFL.BFLY PT, R3, R4, 0x2, 0x1f ;  /* 0x0c401f0004037f89 */ /* 0x000e2200000e0000 */
[----:B------:R-:W-:-:S03]  /*1b720*/  FMNMX.FTZ R5, R185, R10, !PT ;  /* 0x0000000ab9057209 */ /* 0x000fc60007810000 */
[----:B------:R-:W2:Y:S04]  /*1b730*/  LDL R10, [R1+0x400] ;  /* 0x00040000010a7983 */ /* 0x000ea80000100800 */
[----:B------:R-:W-:Y:S04]  /*1b740*/  STL.64 [R1+0x3e0], R4 ;  /* 0x0003e00401007387 */ /* 0x000fe80000100a00 */
[----:B------:R-:W5:Y:S01]  /*1b750*/  LDL R28, [R1+0x3e4] ;  /* 0x0003e400011c7983 */ /* 0x000f620000100800 */
[----:B0-----:R-:W-:-:S05]  /*1b760*/  FMNMX.FTZ R3, R4, R3, !PT ;  /* 0x0000000304037209 */ /* 0x001fca0007810000 */
[----:B------:R-:W0:Y:S02]  /*1b770*/  SHFL.BFLY PT, R6, R3, 0x1, 0x1f ;  /* 0x0c201f0003067f89 */ /* 0x000e2400000e0000 */
[----:B0-----:R-:W-:-:S05]  /*1b780*/  FMNMX.FTZ R6, R3, R6, !PT ;  /* 0x0000000603067209 */ /* 0x001fca0007810000 */
[----:B------:R-:W-:Y:S04]  /*1b790*/  STL [R1+0x3e0], R6 ;  /* 0x0003e00601007387 */ /* 0x000fe80000100800 */
[----:B------:R-:W3:Y:S04]  /*1b7a0*/  LDL R9, [R1+0x3e0] ;  /* 0x0003e00001097983 */ /* 0x000ee80000100800 */
[----:B-----5:R-:W0:Y:S02]  /*1b7b0*/  SHFL.BFLY PT, R7, R28, 0x2, 0x1f ;  /* 0x0c401f001c077f89 */ /* 0x020e2400000e0000 */
[----:B0-----:R-:W-:-:S05]  /*1b7c0*/  FMNMX.FTZ R7, R7, R28, !PT ;  /* 0x0000001c07077209 */ /* 0x001fca0007810000 */
[----:B------:R-:W0:Y:S01]  /*1b7d0*/  SHFL.BFLY PT, R4, R7, 0x1, 0x1f ;  /* 0x0c201f0007047f89 */ /* 0x000e2200000e0000 */
[----:B---3--:R-:W-:Y:S02]  /*1b7e0*/  FSETP.NEU.FTZ.AND P0, PT, R9, -INF , PT ;  /* 0xff8000000900780b */ /* 0x008fe40003f1d000 */
[----:B0-----:R-:W-:Y:S02]  /*1b7f0*/  FMNMX.FTZ R4, R7, R4, !PT ;  /* 0x0000000407047209 */ /* 0x001fe40007810000 */
[----:B------:R-:W-:Y:S02]  /*1b800*/  FSEL R3, R9, RZ, P0 ;  /* 0x000000ff09037208 */ /* 0x000fe40000000000 */
[----:B------:R-:W-:-:S04]  /*1b810*/  FSETP.NEU.FTZ.AND P0, PT, R4, -INF , PT ;  /* 0xff8000000400780b */ /* 0x000fc80003f1d000 */
[----:B------:R-:W-:Y:S01]  /*1b820*/  FSEL R6, R4, RZ, P0 ;  /* 0x000000ff04067208 */ /* 0x000fe20000000000 */
[----:B------:R-:W-:-:S04]  /*1b830*/  FADD.FTZ R3, R30, -R3 ;  /* 0x800000031e037221 */ /* 0x000fc80000010000 */
[----:B------:R-:W-:Y:S01]  /*1b840*/  FADD.FTZ R31, R31, -R6 ;  /* 0x800000061f1f7221 */ /* 0x000fe20000010000 */
[----:B--2---:R-:W-:-:S03]  /*1b850*/  FMUL.FTZ R3, R3, R10 ;  /* 0x0000000a03037220 */ /* 0x004fc60000410000 */
[----:B------:R-:W-:Y:S01]  /*1b860*/  FMUL.FTZ R31, R10, R31 ;  /* 0x0000001f0a1f7220 */ /* 0x000fe20000410000 */
[----:B------:R-:W0:Y:S08]  /*1b870*/  MUFU.EX2 R150, R3 ;  /* 0x0000000300967308 */ /* 0x000e300000000800 */
[----:B------:R-:W1:Y:S01]  /*1b880*/  MUFU.EX2 R151, R31 ;  /* 0x0000001f00977308 */ /* 0x000e620000000800 */
[----:B------:R2:W-:Y:S01]  /*1b890*/  STL [R1+0x3e4], R4 ;  /* 0x0003e40401007387 */ /* 0x0005e20000100800 */
[----:B0-----:R-:W-:Y:S01]  /*1b8a0*/  FMUL.FTZ R24, R150, R24 ;  /* 0x0000001896187220 */ /* 0x001fe20000410000 */
[----:B-1----:R-:W-:-:S05]  /*1b8b0*/  FMUL.FTZ R25, R25, R151 ;  /* 0x0000009719197220 */ /* 0x002fca0000410000 */
[----:B------:R2:W-:Y:S04]  /*1b8c0*/  STL.64 [R1+0x3f0], R24 ;  /* 0x0003f01801007387 */ /* 0x0005e80000100a00 */
[----:B----4-:R-:W3:Y:S01]  /*1b8d0*/  LD.E R5, desc[UR36][R26.64+0x4] ;  /* 0x000004241a057980 */ /* 0x010ee2000c101900 */
[----:B------:R-:W-:Y:S01]  /*1b8e0*/  BSSY B0, `(.L_x_5248) ;  /* 0x000000c000007945 */ /* 0x000fe20003800000 */
[----:B---3--:R-:W-:-:S13]  /*1b8f0*/  ISETP.NE.AND P0, PT, R5, RZ, PT ;  /* 0x000000ff0500720c */ /* 0x008fda0003f05270 */
[----:B--2---:R-:W-:Y:S05]  /*1b900*/  @P0 BRA `(.L_x_5249) ;  /* 0x0000000000240947 */ /* 0x004fea0003800000 */
        /* <DEDUP_REMOVED lines=9> */
.L_x_5249:
[----:B------:R-:W-:Y:S05]  /*1b9a0*/  BSYNC B0 ;  /* 0x0000000000007941 */ /* 0x000fea0003800000 */
.L_x_5248:
        /* <DEDUP_REMOVED lines=9> */
.L_x_5251:
[----:B------:R-:W-:Y:S05]  /*1ba40*/  BSYNC B0 ;  /* 0x0000000000007941 */ /* 0x000fea0003800000 */
.L_x_5250:
[----:B------:R-:W2:Y:S04]  /*1ba50*/  LDL R187, [R1+0x400] ;  /* 0x0004000001bb7983 */ /* 0x000ea80000100800 */
[----:B------:R-:W2:Y:S04]  /*1ba60*/  LDL.64 R126, [R1+0x3e0] ;  /* 0x0003e000017e7983 */ /* 0x000ea80000100a00 */
[----:B0-----:R-:W3:Y:S04]  /*1ba70*/  LDL.64 R4, [R1+0x3f0] ;  /* 0x0003f00001047983 */ /* 0x001ee80000100a00 */
        /* <DEDUP_REMOVED lines=53> */
[CC--:B--2---:R-:W-:Y:S01]  /*1bdd0*/  FMUL.FTZ R3, R126.reuse, R187.reuse ;  /* 0x000000bb7e037220 */ /* 0x0c4fe20000410000 */
[----:B------:R-:W-:Y:S01]  /*1bde0*/  FSETP.NEU.FTZ.AND P0, PT, R126, -INF , PT ;  /* 0xff8000007e00780b */ /* 0x000fe20003f1d000 */
[----:B------:R-:W-:-:S03]  /*1bdf0*/  FMUL.FTZ R170, R127, R187 ;  /* 0x000000bb7faa7220 */ /* 0x000fc60000410000 */
[----:B------:R-:W-:Y:S02]  /*1be00*/  FSEL R131, R3, RZ, P0 ;  /* 0x000000ff03837208 */ /* 0x000fe40000000000 */
[----:B------:R-:W-:Y:S02]  /*1be10*/  FSETP.NEU.FTZ.AND P0, PT, R127, -INF , PT ;  /* 0xff8000007f00780b */ /* 0x000fe40003f1d000 */
[----:B------:R-:W2:Y:S02]  /*1be20*/  LDL.64 R126, [R1+0x348] ;  /* 0x00034800017e7983 */ /* 0x000ea40000100a00 */
[----:B------:R-:W-:Y:S01]  /*1be30*/  FSEL R170, R170, RZ, P0 ;  /* 0x000000ffaaaa7208 */ /* 0x000fe20000000000 */
        /* <DEDUP_REMOVED lines=18> */
[----:B------:R-:W2:Y:S04]  /*1bf60*/  LDL.64 R56, [R1+0x300] ;  /* 0x0003000001387983 */ /* 0x000ea80000100a00 */
        /* <DEDUP_REMOVED lines=9> */
[----:B------:R-:W2:Y:S01]  /*1c000*/  LDL.64 R140, [R1+0x3b8] ;  /* 0x0003b800018c7983 */ /* 0x000ea20000100a00 */
        /* <DEDUP_REMOVED lines=8> */
[----:B------:R-:W1:Y:S01]  /*1c090*/  MUFU.EX2 R155, R155 ;  /* 0x0000009b009b7308 */ /* 0x000e620000000800 */
[----:B------:R-:W-:-:S07]  /*1c0a0*/  FFMA.FTZ R174, R165, R187, -R170 ;  /* 0x000000bba5ae7223 */ /* 0x000fce00000108aa */
        /* <DEDUP_REMOVED lines=8> */
[----:B------:R-:W1:Y:S08]  /*1c130*/  MUFU.EX2 R157, R157 ;  /* 0x0000009d009d7308 */ /* 0x000e700000000800 */
        /* <DEDUP_REMOVED lines=18> */
[----:B------:R-:W4:Y:S01]  /*1c260*/  MUFU.EX2 R161, R161 ;  /* 0x000000a100a17308 */ /* 0x000f220000000800 */
[----:B------:R-:W-:-:S07]  /*1c270*/  FADD.FTZ R5, R13, R4 ;  /* 0x000000040d057221 */ /* 0x000fce0000010000 */
[----:B------:R-:W4:Y:S01]  /*1c280*/  MUFU.EX2 R160, R160 ;  /* 0x000000a000a07308 */ /* 0x000f220000000800 */
        /* <DEDUP_REMOVED lines=10> */
[----:B----4-:R-:W-:Y:S01]  /*1c330*/  FADD.FTZ R176, R161, R176 ;  /* 0x000000b0a1b07221 */ /* 0x010fe20000010000 */
[----:B------:R-:W-:-:S06]  /*1c340*/  FADD.FTZ R5, R160, R5 ;  /* 0x00000005a0057221 */ /* 0x000fcc0000010000 */
[----:B------:R-:W4:Y:S01]  /*1c350*/  MUFU.EX2 R172, R172 ;  /* 0x000000ac00ac7308 */ /* 0x000f220000000800 */
[----:B------:R-:W-:-:S07]  /*1c360*/  FFMA.FTZ R167, R183, R187, -R170 ;  /* 0x000000bbb7a77223 */ /* 0x000fce00000108aa */
[----:B------:R-:W4:Y:S01]  /*1c370*/  MUFU.EX2 R162, R162 ;  /* 0x000000a200a27308 */ /* 0x000f220000000800 */
        /* <DEDUP_REMOVED lines=9> */
[----:B----4-:R-:W-:Y:S01]  /*1c410*/  FADD.FTZ R4, R172, R175 ;  /* 0x000000afac047221 */ /* 0x010fe20000010000 */
[----:B------:R-:W-:-:S06]  /*1c420*/  FADD.FTZ R5, R162, R5 ;  /* 0x00000005a2057221 */ /* 0x000fcc0000010000 */
[----:B------:R-:W-:Y:S08]  /*1c430*/  MUFU.EX2 R3, R3 ;  /* 0x0000000300037308 */ /* 0x000ff00000000800 */
[----:B------:R-:W4:Y:S01]  /*1c440*/  MUFU.EX2 R167, R167 ;  /* 0x000000a700a77308 */ /* 0x000f220000000800 */
[----:B0-----:R-:W-:Y:S01]  /*1c450*/  FADD.FTZ R4, R165, R4 ;  /* 0x00000004a5047221 */ /* 0x001fe20000010000 */
[----:B---3--:R-:W-:-:S06]  /*1c460*/  FADD.FTZ R5, R8, R5 ;  /* 0x0000000508057221 */ /* 0x008fcc0000010000 */
[----:B------:R-:W0:Y:S08]  /*1c470*/  MUFU.EX2 R166, R166 ;  /* 0x000000a600a67308 */ /* 0x000e300000000800 */
[----:B------:R-:W3:Y:S01]  /*1c480*/  MUFU.EX2 R170, R170 ;  /* 0x000000aa00aa7308 */ /* 0x000ee20000000800 */
[----:B-1----:R-:W-:Y:S01]  /*1c490*/  FADD.FTZ R176, R171, R4 ;  /* 0x00000004abb07221 */ /* 0x002fe20000010000 */
[----:B------:R-:W-:-:S03]  /*1c4a0*/  FADD.FTZ R4, R164, R5 ;  /* 0x00000005a4047221 */ /* 0x000fc60000010000 */
[----:B----4-:R-:W-:Y:S01]  /*1c4b0*/  FADD.FTZ R5, R167, R176 ;  /* 0x000000b0a7057221 */ /* 0x010fe20000010000 */
[----:B------:R-:W-:Y:S01]  /*1c4c0*/  FADD.FTZ R175, R3, R4 ;  /* 0x0000000403af7221 */ /* 0x000fe20000010000 */
[----:B------:R-:W-:-:S03]  /*1c4d0*/  FMUL.FTZ R147, R150, R147 ;  /* 0x0000009396937220 */ /* 0x000fc60000410000 */
[----:B0-----:R-:W-:Y:S01]  /*1c4e0*/  FADD.FTZ R4, R166, R175 ;  /* 0x000000afa6047221 */ /* 0x001fe20000010000 */
[C---:B------:R-:W-:Y:S01]  /*1c4f0*/  FMUL.FTZ R146, R150.reuse, R146 ;  /* 0x0000009296927220 */ /* 0x040fe20000410000 */
[C---:B------:R-:W-:Y:S01]  /*1c500*/  FMUL.FTZ R7, R150.reuse, R7 ;  /* 0x0000000796077220 */ /* 0x040fe20000410000 */
[C---:B------:R-:W-:Y:S01]  /*1c510*/  FMUL.FTZ R6, R150.reuse, R6 ;  /* 0x0000000696067220 */ /* 0x040fe20000410000 */
[C---:B------:R-:W-:Y:S01]  /*1c520*/  FMUL.FTZ R49, R150.reuse, R49 ;  /* 0x0000003196317220 */ /* 0x040fe20000410000 */
[C---:B------:R-:W-:Y:S01]  /*1c530*/  FMUL.FTZ R48, R150.reuse, R48 ;  /* 0x0000003096307220 */ /* 0x040fe20000410000 */
[----:B------:R-:W-:Y:S01]  /*1c540*/  FMUL.FTZ R143, R150, R143 ;  /* 0x0000008f968f7220 */ /* 0x000fe20000410000 */
[----:B---3--:R-:W-:Y:S01]  /*1c550*/  FADD.FTZ R5, R170, R5 ;  /* 0x00000005aa057221 */ /* 0x008fe20000010000 */
[C---:B------:R-:W-:Y:S01]  /*1c560*/  FMUL.FTZ R142, R150.reuse, R142 ;  /* 0x0000008e968e7220 */ /* 0x040fe20000410000 */
[C---:B------:R-:W-:Y:S01]  /*1c570*/  FMUL.FTZ R145, R151.reuse, R145 ;  /* 0x0000009197917220 */ /* 0x040fe20000410000 */
[C---:B------:R-:W-:Y:S01]  /*1c580*/  FMUL.FTZ R144, R151.reuse, R144 ;  /* 0x0000009097907220 */ /* 0x040fe20000410000 */
[C---:B------:R-:W-:Y:S01]  /*1c590*/  FMUL.FTZ R149, R150.reuse, R149 ;  /* 0x0000009596957220 */ /* 0x040fe20000410000 */
[----:B------:R0:W-:Y:S01]  /*1c5a0*/  STL.64 [R1+0x3f0], R4 ;  /* 0x0003f00401007387 */ /* 0x0001e20000100a00 */
[----:B------:R-:W-:Y:S01]  /*1c5b0*/  BAR.SYNC.DEFER_BLOCKING 0xf, 0x100 ;  /* 0x03c4000000007b1d */ /* 0x000fe20000010000 */
        /* <DEDUP_REMOVED lines=23> */
[----:B0-----:R-:W3:Y:S01]  /*1c730*/  LD.E.64 R4, desc[UR36][R168.64+0x8] ;  /* 0x00000824a8047980 */ /* 0x001ee2000c101b00 */
        /* <DEDUP_REMOVED lines=8> */
[C---:B--2---:R-:W-:Y:S01]  /*1c7c0*/  FMUL.FTZ R57, R150.reuse, R57 ;  /* 0x0000003996397220 */ /* 0x044fe20000410000 */
[----:B------:R-:W2:Y:S04]  /*1c7d0*/  LD.E.64 R168, desc[UR36][R168.64] ;  /* 0x00000024a8a87980 */ /* 0x000ea8000c101b00 */
[----:B------:R-:W-:Y:S04]  /*1c7e0*/  STL.64 [R1+0x1d0], R146 ;  /* 0x0001d09201007387 */ /* 0x000fe80000100a00 */
[----:B------:R0:W-:Y:S04]  /*1c7f0*/  STL.64 [R1+0x1f0], R6 ;  /* 0x0001f00601007387 */ /* 0x0001e80000100a00 */
[----:B------:R-:W-:Y:S01]  /*1c800*/  STL.64 [R1+0x2c0], R48 ;  /* 0x0002c03001007387 */ /* 0x000fe20000100a00 */
[C---:B------:R-:W-:Y:S01]  /*1c810*/  FMUL.FTZ R56, R150.reuse, R56 ;  /* 0x0000003896387220 */ /* 0x040fe20000410000 */
[C---:B------:R-:W-:Y:S01]  /*1c820*/  FMUL.FTZ R59, R150.reuse, R59 ;  /* 0x0000003b963b7220 */ /* 0x040fe20000410000 */
[C---:B------:R-:W-:Y:S01]  /*1c830*/  FMUL.FTZ R58, R150.reuse, R58 ;  /* 0x0000003a963a7220 */ /* 0x040fe20000410000 */
[C---:B------:R-:W-:Y:S01]  /*1c840*/  FMUL.FTZ R61, R150.reuse, R61 ;  /* 0x0000003d963d7220 */ /* 0x040fe20000410000 */
[C---:B------:R-:W-:Y:S01]  /*1c850*/  FMUL.FTZ R60, R150.reuse, R60 ;  /* 0x0000003c963c7220 */ /* 0x040fe20000410000 */
[C---:B------:R-:W-:Y:S01]  /*1c860*/  FMUL.FTZ R63, R150.reuse, R63 ;  /* 0x0000003f963f7220 */ /* 0x040fe20000410000 */
[C---:B------:R-:W-:Y:S01]  /*1c870*/  FMUL.FTZ R62, R150.reuse, R62 ;  /* 0x0000003e963e7220 */ /* 0x040fe20000410000 */
[----:B0-----:R-:W4:Y:S04]  /*1c880*/  LDL R6, [R1+0x1d0] ;  /* 0x0001d00001067983 */ /* 0x001f280000100800 */
[----:B------:R-:W3:Y:S01]  /*1c890*/  LDL R7, [R1+0x2c4] ;  /* 0x0002c40001077983 */ /* 0x000ee20000100800 */
        /* <DEDUP_REMOVED lines=139> */
[----:B0-----:R-:W3:Y:S04]  /*1d150*/  LDL R86, [R1+0x1d4] ;  /* 0x0001d40001567983 */ /* 0x001ee80000100800 */
        /* <DEDUP_REMOVED lines=15> */
[----:B----4-:R-:W4:Y:S04]  /*1d250*/  LDL R110, [R1+0x214] ;  /* 0x00021400016e7983 */ /* 0x010f280000100800 */
[----:B------:R-:W4:Y:S04]  /*1d260*/  LDL R112, [R1+0x218] ;  /* 0x0002180001707983 */ /* 0x000f280000100800 */
[----:B------:R-:W4:Y:S04]  /*1d270*/  LDL R114, [R1+0x21c] ;  /* 0x00021c0001727983 */ /* 0x000f280000100800 */
[----:B------:R-:W4:Y:S04]  /*1d280*/  LDL R32, [R1+0x220] ;  /* 0x0002200001207983 */ /* 0x000f280000100800 */
[----:B------:R-:W4:Y:S04]  /*1d290*/  LDL R116, [R1+0x224] ;  /* 0x0002240001747983 */ /* 0x000f280000100800 */
[----:B---3--:R-:W3:Y:S04]  /*1d2a0*/  LDL R118, [R1+0x228] ;  /* 0x0002280001767983 */ /* 0x008ee80000100800 */
        /* <DEDUP_REMOVED lines=104> */
[----:B------:R-:W-:Y:S04]  /*1d930*/  STL [R1+0x1d0], R6 ;  /* 0x0001d00601007387 */ /* 0x000fe80000100800 */
[----:B------:R0:W-:Y:S04]  /*1d940*/  STL [R1+0x2c4], R7 ;  /* 0x0002c40701007387 */ /* 0x0001e80000100800 */
[----:B------:R-:W3:Y:S04]  /*1d950*/  LDL R175, [R1+0x1c0] ;  /* 0x0001c00001af7983 */ /* 0x000ee80000100800 */
[----:B0-----:R-:W3:Y:S04]  /*1d960*/  LDL.64 R6, [R1+0x88] ;  /* 0x0000880001067983 */ /* 0x001ee80000100a00 */
        /* <DEDUP_REMOVED lines=16> */
[----:B----4-:R-:W-:Y:S04]  /*1da70*/  STL [R1+0x214], R110 ;  /* 0x0002146e01007387 */ /* 0x010fe80000100800 */
        /* <DEDUP_REMOVED lines=142> */
[----:B------:R-:W-:Y:S01]  /*1e360*/  IMAD R6, R175, 0x1000, R6 ;  /* 0x00001000af067824 */ /* 0x000fe200078e0206 */
[----:B------:R-:W-:-:S02]  /*1e370*/  F2FP.BF16.F32.PACK_AB R152, R152, R21 ;  /* 0x000000159898723e */ /* 0x000fc400000010ff */
[----:B------:R-:W-:Y:S01]  /*1e380*/  F2FP.BF16.F32.PACK_AB R153, R20, R153 ;  /* 0x000000991499723e */ /* 0x000fe200000010ff */
[--C-:B------:R-:W-:Y:S01]  /*1e390*/  IMAD R169, R169, 0x2, R5.reuse ;  /* 0x00000002a9a97824 */ /* 0x100fe200078e0205 */
[----:B------:R-:W-:Y:S01]  /*1e3a0*/  F2FP.BF16.F32.PACK_AB R154, R15, R154 ;  /* 0x0000009a0f9a723e */ /* 0x000fe200000010ff */
[----:B------:R-:W-:Y:S01]  /*1e3b0*/  IMAD R4, R168, 0x2, R5 ;  /* 0x00000002a8047824 */ /* 0x000fe200078e0205 */
[----:B------:R-:W-:Y:S02]  /*1e3c0*/  F2FP.BF16.F32.PACK_AB R155, R14, R155 ;  /* 0x0000009b0e9b723e */ /* 0x000fe400000010ff */
[----:B------:R-:W-:Y:S02]  /*1e3d0*/  F2FP.BF16.F32.PACK_AB R156, R13, R156 ;  /* 0x0000009c0d9c723e */ /* 0x000fe400000010ff */
[----:B------:R-:W-:Y:S02]  /*1e3e0*/  F2FP.BF16.F32.PACK_AB R157, R12, R157 ;  /* 0x0000009d0c9d723e */ /* 0x000fe400000010ff */
[----:B------:R-:W-:-:S02]  /*1e3f0*/  F2FP.BF16.F32.PACK_AB R158, R11, R158 ;  /* 0x0000009e0b9e723e */ /* 0x000fc400000010ff */
[----:B------:R-:W-:Y:S01]  /*1e400*/  F2FP.BF16.F32.PACK_AB R159, R174, R159 ;  /* 0x0000009fae9f723e */ /* 0x000fe200000010ff */
[----:B------:R-:W-:Y:S01]  /*1e410*/  IMAD R168, R168, 0x2, R169 ;  /* 0x00000002a8a87824 */ /* 0x000fe200078e02a9 */
[----:B------:R-:W-:Y:S02]  /*1e420*/  R2UR UR6, R6 ;  /* 0x00000000060672ca */ /* 0x000fe400000e0000 */
[----:B------:R-:W-:Y:S02]  /*1e430*/  R2UR UR7, R7 ;  /* 0x00000000070772ca */ /* 0x000fe400000e0000 */
        /* <DEDUP_REMOVED lines=8> */
[----:B------:R-:W-:Y:S04]  /*1e4c0*/  STSM.16.M88.4 [R5], R152 ;  /* 0x0000009805007844 */ /* 0x000fe80000000200 */
[----:B------:R0:W-:Y:S04]  /*1e4d0*/  STSM.16.M88.4 [R4], R156 ;  /* 0x0000009c04007844 */ /* 0x0001e80000000200 */
        /* <DEDUP_REMOVED lines=8> */
[----:B0-----:R-:W-:Y:S02]  /*1e560*/  VIADD R4, R6, 0x100 ;  /* 0x0000010006047836 */ /* 0x001fe40000000000 */
        /* <DEDUP_REMOVED lines=415> */
.L_x_5253:
[----:B------:R-:W-:Y:S05]  /*1ff60*/  BSYNC B0 ;  /* 0x0000000000007941 */ /* 0x000fea0003800000 */
.L_x_5252:
[----:B------:R-:W2:Y:S04]  /*1ff70*/  LDL.64 R6, [R1+0x48] ;  /* 0x0000480001067983 */ /* 0x000ea80000100a00 */
[----:B------:R-:W3:Y:S01]  /*1ff80*/  LDL R4, [R1+0x34] ;  /* 0x0000340001047983 */ /* 0x000ee20000100800 */
[C---:B------:R-:W-:Y:S01]  /*1ff90*/  ISETP.GT.AND P0, PT, R0.reuse, UR42, PT ;  /* 0x0000002a00007c0c */ /* 0x040fe2000bf04270 */
[----:B------:R-:W-:Y:S01]  /*1ffa0*/  VIADD R0, R0, 0xffffffff ;  /* 0xffffffff00007836 */ /* 0x000fe20000000000 */
[----:B--2---:R-:W-:-:S05]  /*1ffb0*/  MOV R6, R6 ;  /* 0x0000000600067202 */ /* 0x004fca0000000f00 */
[----:B-----5:R-:W-:-:S05]  /*1ffc0*/  IMAD R3, R3, 0x8, R6 ;  /* 0x0000000803037824 */ /* 0x020fca00078e0206 */
[----:B---3--:R-:W-:-:S04]  /*1ffd0*/  PRMT R3, R4, 0x654, R3 ;  /* 0x0000065404037816 */ /* 0x008fc80000000003 */
[----:B------:R1:W-:Y:S01]  /*1ffe0*/  SYNCS.ARRIVE.TRANS64.RED.A1T0 RZ, [R3+URZ], RZ ;  /* 0x000000ff03ff79a7 */ /* 0x0003e2000810043f */
[----:B------:R-:W-:Y:S05]  /*1fff0*/  @P0 BRA `(.L_x_5254) ;  /* 0xffffff8400140947 */ /* 0x000fea000383ffff */
.L_x_5221:
[----:B------:R-:W-:Y:S05]  /*20000*/  WARPSYNC.ALL ;  /* 0x0000000000007948 */ /* 0x000fea0003800000 */
[----:B------:R-:W2:Y:S04]  /*20010*/  LDL R5, [R1+0x3f0] ;  /* 0x0003f00001057983 */ /* 0x000ea80000100800 */
[----:B------:R-:W3:Y:S04]  /*20020*/  LDL R8, [R1+0x3f4] ;  /* 0x0003f40001087983 */ /* 0x000ee80000100800 */
[----:B------:R-:W4:Y:S01]  /*20030*/  LDL.64 R14, [R1+0xb8] ;  /* 0x0000b800010e7983 */ /* 0x000f220000100a00 */
[----:B------:R-:W-:Y:S08]  /*20040*/  BAR.ARV 0x8, 0x100 ;  /* 0x0204000000007b1d */ /* 0x000ff00000002000 */
[----:B------:R-:W-:Y:S06]  /*20050*/  BAR.SYNC.DEFER_BLOCKING 0xf, 0x100 ;  /* 0x03c4000000007b1d */ /* 0x000fec0000010000 */
[----:B--2---:R-:W2:Y:S02]  /*20060*/  SHFL.BFLY PT, R0, R5, 0x2, 0x1f ;  /* 0x0c401f0005007f89 */ /* 0x004ea400000e0000 */
[----:B--2---:R-:W-:-:S05]  /*20070*/  FADD.FTZ R0, R5, R0 ;  /* 0x0000000005007221 */ /* 0x004fca0000010000 */
[----:B01----:R-:W0:Y:S02]  /*20080*/  SHFL.BFLY PT, R3, R0, 0x1, 0x1f ;  /* 0x0c201f0000037f89 */ /* 0x003e2400000e0000 */
[----:B0-----:R-:W-:-:S05]  /*20090*/  FADD.FTZ R4, R0, R3 ;  /* 0x0000000300047221 */ /* 0x001fca0000010000 */
[----:B------:R-:W-:Y:S04]  /*200a0*/  STL [R1+0x3f0], R4 ;  /* 0x0003f00401007387 */ /* 0x000fe80000100800 */
[----:B------:R-:W2:Y:S04]  /*200b0*/  LDL R20, [R1+0x3f0] ;  /* 0x0003f00001147983 */ /* 0x000ea80000100800 */
[----:B---3--:R-:W0:Y:S02]  /*200c0*/  SHFL.BFLY PT, R3, R8, 0x2, 0x1f ;  /* 0x0c401f0008037f89 */ /* 0x008e2400000e0000 */
[----:B0-----:R-:W-:-:S05]  /*200d0*/  FADD.FTZ R3, R3, R8 ;  /* 0x0000000803037221 */ /* 0x001fca0000010000 */
[----:B------:R-:W0:Y:S02]  /*200e0*/  SHFL.BFLY PT, R6, R3, 0x1, 0x1f ;  /* 0x0c201f0003067f89 */ /* 0x000e2400000e0000 */
[----:B0-----:R-:W-:-:S05]  /*200f0*/  FADD.FTZ R6, R3, R6 ;  /* 0x0000000603067221 */ /* 0x001fca0000010000 */
[----:B------:R-:W-:-:S13]  /*20100*/  FSETP.NE.FTZ.AND P2, PT, R6, RZ, PT ;  /* 0x000000ff0600720b */ /* 0x000fda0003f55000 */
[----:B------:R-:W3:Y:S04]  /*20110*/  @P2 LDL R9, [R1+0x400] ;  /* 0x0004000001092983 */ /* 0x000ee80000100800 */
[----:B------:R-:W5:Y:S01]  /*20120*/  @P2 LDL R10, [R1+0x3e4] ;  /* 0x0003e400010a2983 */ /* 0x000f620000100800 */
[----:B--2---:R-:W-:-:S13]  /*20130*/  FSETP.NE.FTZ.AND P1, PT, R20, RZ, PT ;  /* 0x000000ff1400720b */ /* 0x004fda0003f35000 */
[----:B------:R-:W2:Y:S04]  /*20140*/  @P1 LDL R0, [R1+0x400] ;  /* 0x0004000001001983 */ /* 0x000ea80000100800 */
[----:B------:R-:W4:Y:S01]  /*20150*/  @P1 LDL R5, [R1+0x3e0] ;  /* 0x0003e00001051983 */ /* 0x000f220000100800 */
[----:B------:R-:W0:Y:S08]  /*20160*/  @P2 MUFU.LG2 R11, R6 ;  /* 0x00000006000b2308 */ /* 0x000e300000000c00 */
[----:B------:R-:W1:Y:S01]  /*20170*/  @P1 MUFU.LG2 R7, R20 ;  /* 0x0000001400071308 */ /* 0x000e620000000c00 */
[----:B------:R-:W-:-:S02]  /*20180*/  IMAD.MOV.U32 R4, RZ, RZ, -0x800000 ;  /* 0xff800000ff047424 */ /* 0x000fc400078e00ff */
[----:B------:R-:W-:Y:S02]  /*20190*/  IMAD.MOV.U32 R8, RZ, RZ, -0x800000 ;  /* 0xff800000ff087424 */ /* 0x000fe400078e00ff */
[----:B0-----:R-:W-:Y:S01]  /*201a0*/  @P2 FMUL.FTZ R12, R11, 0.69314718246459960938 ;  /* 0x3f3172180b0c2820 */ /* 0x001fe20000410000 */
[----:B-1----:R-:W-:Y:S01]  /*201b0*/  @P1 FMUL.FTZ R7, R7, 0.69314718246459960938 ;  /* 0x3f31721807071820 */ /* 0x002fe20000410000 */
[----:B------:R-:W-:Y:S01]  /*201c0*/  STL [R1+0x3f4], R6 ;  /* 0x0003f40601007387 */ /* 0x000fe20000100800 */
[----:B---3--:R-:W-:-:S04]  /*201d0*/  @P2 FMUL.FTZ R9, R9, 0.69314718246459960938 ;  /* 0x3f31721809092820 */ /* 0x008fc80000410000 */
[----:B-----5:R-:W-:-:S05]  /*201e0*/  @P2 FFMA.FTZ R8, R9, R10, R12 ;  /* 0x0000000a09082223 */ /* 0x020fca000001000c */
[----:B------:R0:W-:Y:S01]  /*201f0*/  STL [R1+0x3f4], R8 ;  /* 0x0003f40801007387 */ /* 0x0001e20000100800 */
[----:B--2---:R-:W-:-:S04]  /*20200*/  @P1 FMUL.FTZ R0, R0, 0.69314718246459960938 ;  /* 0x3f31721800001820 */ /* 0x004fc80000410000 */
[----:B----4-:R-:W-:Y:S02]  /*20210*/  @P1 FFMA.FTZ R4, R0, R5, R7 ;  /* 0x0000000500041223 */ /* 0x010fe40000010007 */
[----:B------:R-:W2:Y:S04]  /*20220*/  LDL R5, [R1+0x1c0] ;  /* 0x0001c00001057983 */ /* 0x000ea80000100800 */
[----:B------:R1:W-:Y:S04]  /*20230*/  STL [R1+0x3f0], R4 ;  /* 0x0003f00401007387 */ /* 0x0003e80000100800 */
[----:B------:R-:W3:Y:S02]  /*20240*/  LD.E R0, desc[UR36][R14.64+0x4] ;  /* 0x000004240e007980 */ /* 0x000ee4000c101900 */
[----:B---3--:R-:W-:-:S13]  /*20250*/  ISETP.NE.AND P0, PT, R0, RZ, PT ;  /* 0x000000ff0000720c */ /* 0x008fda0003f05270 */
[----:B------:R-:W3:Y:S04]  /*20260*/  @!P0 LDL.64 R12, [R1+0xc0] ;  /* 0x0000c000010c8983 */ /* 0x000ee80000100a00 */
[----:B------:R-:W2:Y:S01]  /*20270*/  @!P0 LD.E R10, desc[UR36][R14.64] ;  /* 0x000000240e0a8980 */ /* 0x000ea2000c101900 */
[----:B------:R-:W-:-:S06]  /*20280*/  IMAD.MOV.U32 R0, RZ, RZ, RZ ;  /* 0x000000ffff007224 */ /* 0x000fcc00078e00ff */
[----:B------:R-:W4:Y:S01]  /*20290*/  @P1 MUFU.RCP R0, R20 ;  /* 0x0000001400001308 */ /* 0x000f220000001000 */
[----:B---3--:R-:W3:Y:S01]  /*202a0*/  @!P0 LD.E.64 R12, desc[UR36][R12.64] ;  /* 0x000000240c0c8980 */ /* 0x008ee2000c101b00 */
[----:B--2---:R-:W-:-:S04]  /*202b0*/  @!P0 IMAD R10, R5, 0x40, R10 ;  /* 0x00000040050a8824 */ /* 0x004fc800078e020a */
[----:B---3--:R-:W-:-:S05]  /*202c0*/  @!P0 IMAD.WIDE R10, R10, 0x4, R12 ;  /* 0x000000040a0a8825 */ /* 0x008fca00078e020c */
[----:B----4-:R2:W-:Y:S04]  /*202d0*/  @!P0 ST.E desc[UR36][R10.64], R0 ;  /* 0x000000000a008985 */ /* 0x0105e8000c101924 */
[----:B------:R-:W3:Y:S04]  /*202e0*/  @!P0 LDL.64 R14, [R1+0xb8] ;  /* 0x0000b800010e8983 */ /* 0x000ee80000100a00 */
[----:B---3--:R-:W3:Y:S02]  /*202f0*/  @!P0 LD.E R3, desc[UR36][R14.64+0x4] ;  /* 0x000004240e038980 */ /* 0x008ee4000c101900 */
[----:B---3--:R-:W-:-:S13]  /*20300*/  @!P0 ISETP.NE.AND P0, PT, R3, RZ, PT ;  /* 0x000000ff0300820c */ /* 0x008fda0003f05270 */
[----:B0-----:R-:W3:Y:S04]  /*20310*/  @!P0 LDL.64 R8, [R1+0xc0] ;  /* 0x0000c00001088983 */ /* 0x001ee80000100a00 */
[----:B-1----:R-:W4:Y:S01]  /*20320*/  @!P0 LD.E R4, desc[UR36][R14.64] ;  /* 0x000000240e048980 */ /* 0x002f22000c101900 */
[----:B------:R-:W-:-:S06]  /*20330*/  IMAD.MOV.U32 R3, RZ, RZ, RZ ;  /* 0x000000ffff037224 */ /* 0x000fcc00078e00ff */
[----:B------:R-:W0:Y:S01]  /*20340*/  @P2 MUFU.RCP R3, R6 ;  /* 0x0000000600032308 */ /* 0x000e220000001000 */
[----:B---3--:R-:W3:Y:S01]  /*20350*/  @!P0 LD.E.64 R8, desc[UR36][R8.64] ;  /* 0x0000002408088980 */ /* 0x008ee2000c101b00 */
[----:B----4-:R-:W-:-:S04]  /*20360*/  @!P0 IMAD R4, R5, 0x40, R4 ;  /* 0x0000004005048824 */ /* 0x010fc800078e0204 */
[----:B------:R-:W-:-:S04]  /*20370*/  @!P0 VIADD R4, R4, 0x8 ;  /* 0x0000000804048836 */ /* 0x000fc80000000000 */
[----:B---3--:R-:W-:-:S05]  /*20380*/  @!P0 IMAD.WIDE R4, R4, 0x4, R8 ;  /* 0x0000000404048825 */ /* 0x008fca00078e0208 */
[----:B0-----:R0:W-:Y:S04]  /*20390*/  @!P0 ST.E desc[UR36][R4.64], R3 ;  /* 0x0000000304008985 */ /* 0x0011e8000c101924 */
[----:B------:R-:W3:Y:S04]  /*203a0*/  LDL R116, [R1+0x1c0] ;  /* 0x0001c00001747983 */ /* 0x000ee80000100800 */
        /* <DEDUP_REMOVED lines=59> */
[----:B--2---:R-:W2:Y:S04]  /*20760*/  LDL.64 R10, [R1+0x378] ;  /* 0x00037800010a7983 */ /* 0x004ea80000100a00 */
[----:B------:R-:W2:Y:S04]  /*20770*/  LDL.64 R6, [R1+0x388] ;  /* 0x0003880001067983 */ /* 0x000ea80000100a00 */
[----:B------:R-:W2:Y:S04]  /*20780*/  LDL.64 R12, [R1+0x398] ;  /* 0x00039800010c7983 */ /* 0x000ea80000100a00 */
[----:B0-----:R-:W2:Y:S04]  /*20790*/  LDL.64 R4, [R1+0x3a8] ;  /* 0x0003a80001047983 */ /* 0x001ea80000100a00 */
[----:B------:R-:W2:Y:S04]  /*207a0*/  LDL.64 R8, [R1+0x3b8] ;  /* 0x0003b80001087983 */ /* 0x000ea80000100a00 */
[----:B------:R-:W2:Y:S04]  /*207b0*/  LDL R117, [R1+0x1c8] ;  /* 0x0001c80001757983 */ /* 0x000ea80000100800 */
[----:B------:R-:W2:Y:S01]  /*207c0*/  LDL R114, [R1+0x1cc] ;  /* 0x0001cc0001727983 */ /* 0x000ea20000100800 */
[----:B---3--:R-:W-:-:S05]  /*207d0*/  VIADD R116, R116, 0x1 ;  /* 0x0000000174747836 */ /* 0x008fca0000000000 */
[----:B------:R-:W-:-:S13]  /*207e0*/  ISETP.NE.AND P0, PT, R116, 0x2, PT ;  /* 0x000000027400780c */ /* 0x000fda0003f05270 */
[----:B------:R-:W3:Y:S01]  /*207f0*/  @!P0 LDL R115, [R1+0x1c4] ;  /* 0x0001c40001738983 */ /* 0x000ee20000100800 */
[-C--:B----4-:R-:W-:Y:S01]  /*20800*/  FMUL.FTZ R15, R15, R3.reuse ;  /* 0x000000030f0f7220 */ /* 0x090fe20000410000 */
[-C--:B------:R-:W-:Y:S01]  /*20810*/  FMUL.FTZ R14, R14, R3.reuse ;  /* 0x000000030e0e7220 */ /* 0x080fe20000410000 */
[-C--:B-----5:R-:W-:Y:S01]  /*20820*/  FMUL.FTZ R139, R139, R0.reuse ;  /* 0x000000008b8b7220 */ /* 0x0a0fe20000410000 */
        /* <DEDUP_REMOVED lines=13> */
[----:B------:R3:W-:Y:S01]  /*20900*/  STL.64 [R1+0x328], R14 ;  /* 0x0003280e01007387 */ /* 0x0007e20000100a00 */
        /* <DEDUP_REMOVED lines=102> */
[-C--:B--2---:R-:W-:Y:S01]  /*20f70*/  FMUL.FTZ R11, R11, R3.reuse ;  /* 0x000000030b0b7220 */ /* 0x084fe20000410000 */
        /* <DEDUP_REMOVED lines=10> */
[----:B------:R-:W-:Y:S01]  /*21020*/  VIADD R114, R114, 0x1 ;  /* 0x0000000172727836 */ /* 0x000fe20000000000 */
[----:B------:R1:W-:Y:S04]  /*21030*/  STL [R1+0x1c0], R116 ;  /* 0x0001c07401007387 */ /* 0x0003e80000100800 */
        /* <DEDUP_REMOVED lines=11> */
[----:B------:R1:W-:Y:S01]  /*210f0*/  STL.64 [R1+0x260], R118 ;  /* 0x0002607601007387 */ /* 0x0003e20000100a00 */
[----:B---3--:R-:W-:-:S03]  /*21100*/  @!P0 LOP3.LUT R14, R115, 0x1, RZ, 0x3c, !PT ;  /* 0x00000001730e8812 */ /* 0x008fc600078e3cff */
        /* <DEDUP_REMOVED lines=52> */
[----:B------:R1:W-:Y:S04]  /*21450*/  @!P0 STL [R1+0x1c4], R14 ;  /* 0x0001c40e01008387 */ /* 0x0003e80000100800 */
[----:B------:R1:W-:Y:S04]  /*21460*/  STL [R1+0x1cc], R114 ;  /* 0x0001cc7201007387 */ /* 0x0003e80000100800 */
[----:B------:R1:W-:Y:S01]  /*21470*/  @!P0 STL [R1+0x1c0], RZ ;  /* 0x0001c0ff01008387 */ /* 0x0003e20000100800 */
[----:B------:R-:W-:Y:S01]  /*21480*/  IMAD.MOV.U32 R3, RZ, RZ, 0x1 ;  /* 0x00000001ff037424 */ /* 0x000fe200078e00ff */
[----:B------:R-:W-:Y:S06]  /*21490*/  BAR.ARV 0xe, 0x100 ;  /* 0x0384000000007b1d */ /* 0x000fec0000002000 */
.L_x_5138:
[----:B-12---:R-:W1:Y:S01]  /*214a0*/  S2R R7, SR_CgaCtaId ;  /* 0x0000000000077919 */ /* 0x006e620000008800 */
[----:B0-----:R-:W-:Y:S01]  /*214b0*/  MOV R0, 0x400 ;  /* 0x0000040000007802 */ /* 0x001fe20000000f00 */
[----:B------:R-:W-:Y:S01]  /*214c0*/  BSSY B0, `(.L_x_5255) ;  /* 0x00002d1000007945 */ /* 0x000fe20003800000 */
[----:B------:R-:W-:Y:S02]  /*214d0*/  BAR.SYNC.DEFER_BLOCKING 0x5, 0x180 ;  /* 0x0146000000007b1d */ /* 0x000fe40000010000 */
[----:B-1----:R-:W-:-:S04]  /*214e0*/  LEA R0, R7, R0, 0x18 ;  /* 0x0000000007007211 */ /* 0x002fc800078ec0ff */
[----:B------:R-:W-:Y:S02]  /*214f0*/  R2UR UR44, R0 ;  /* 0x00000000002c72ca */ /* 0x000fe400000e0000 */
[----:B------:R-:W-:-:S04]  /*21500*/  PRMT R0, R3, 0x9910, RZ ;  /* 0x0000991003007816 */ /* 0x000fc800000000ff */
[----:B------:R-:W-:-:S07]  /*21510*/  ISETP.NE.AND P0, PT, R0, RZ, PT ;  /* 0x000000ff0000720c */ /* 0x000fce0003f05270 */
[----:B------:R-:W0:Y:S02]  /*21520*/  LDS R4, [UR44+0x388d0] ;  /* 0x0388d02cff047984 */ /* 0x000e240008000800 */
[----:B0-----:R-:W-:Y:S01]  /*21530*/  R2UR UR4, R4 ;  /* 0x00000000040472ca */ /* 0x001fe200000e0000 */
[----:B------:R-:W-:Y:S06]  /*21540*/  BAR.ARV 0x4, 0x180 ;  /* 0x0106000000007b1d */ /* 0x000fec0000002000 */
[----:B------:R-:W-:Y:S08]  /*21550*/  @!P0 BRA `(.L_x_5256) ;  /* 0x0000002000188947 */ /* 0x000ff00003800000 */
[----:B------:R-:W2:Y:S04]  /*21560*/  LDL.128 R144, [R1+0x1d0] ;  /* 0x0001d00001907983 */ /* 0x000ea80000100c00 */
[----:B------:R-:W3:Y:S04]  /*21570*/  LDL.128 R132, [R1+0x1f0] ;  /* 0x0001f00001847983 */ /* 0x000ee80000100c00 */
[----:B------:R-:W4:Y:S04]  /*21580*/  LDL.128 R136, [R1+0x1e0] ;  /* 0x0001e00001887983 */ /* 0x000f280000100c00 */
[----:B------:R-:W5:Y:S04]  /*21590*/  LDL.128 R124, [R1+0x210] ;  /* 0x00021000017c7983 */ /* 0x000f680000100c00 */
        /* <DEDUP_REMOVED lines=27> */
[----:B------:R-:W5:Y:S01]  /*21750*/  LDL.128 R8, [R1+0x3c0] ;  /* 0x0003c00001087983 */ /* 0x000f620000100c00 */
[----:B------:R-:W-:-:S04]  /*21760*/  IADD3 R167, P1, R16, 0x20, RZ ;  /* 0x0000002010a77810 */ /* 0x000fc80007f3e0ff */
[----:B------:R-:W-:-:S04]  /*21770*/  LOP3.LUT R166, R167, 0x380, RZ, 0xc0, !PT ;  /* 0x00000380a7a67812 */ /* 0x000fc800078ec0ff */
[----:B------:R-:W-:-:S04]  /*21780*/  SHF.R.U64 R166, R166, 0x3, RZ ;  /* 0x00000003a6a67819 */ /* 0x000fc800000012ff */
[----:B------:R-:W-:Y:S01]  /*21790*/  LOP3.LUT R166, R166, R167, RZ, 0x3c, !PT ;  /* 0x000000a7a6a67212 */ /* 0x000fe200078e3cff */
[----:B------:R-:W-:Y:S01]  /*217a0*/  IMAD.X R167, RZ, RZ, R17, P1 ;  /* 0x000000ffffa77224 */ /* 0x000fe200008e0611 */
[C---:B------:R-:W-:Y:S02]  /*217b0*/  IADD3 R155, P1, R16.reuse, 0x4000, RZ ;  /* 0x00004000109b7810 */ /* 0x040fe40007f3e0ff */
[----:B------:R-:W-:Y:S02]  /*217c0*/  IADD3 R177, P0, R16, 0x40, RZ ;  /* 0x0000004010b17810 */ /* 0x000fe40007f1e0ff */
[----:B------:R-:W-:Y:S02]  /*217d0*/  LOP3.LUT R154, R155, 0x380, RZ, 0xc0, !PT ;  /* 0x000003809b9a7812 */ /* 0x000fe400078ec0ff */
[----:B------:R-:W-:Y:S02]  /*217e0*/  LOP3.LUT R176, R177, 0x380, RZ, 0xc0, !PT ;  /* 0x00000380b1b07812 */ /* 0x000fe400078ec0ff */
[----:B------:R-:W-:-:S02]  /*217f0*/  SHF.R.U64 R154, R154, 0x3, RZ ;  /* 0x000000039a9a7819 */ /* 0x000fc400000012ff */
[----:B------:R-:W-:Y:S02]  /*21800*/  SHF.R.U64 R176, R176, 0x3, RZ ;  /* 0x00000003b0b07819 */ /* 0x000fe400000012ff */
[----:B------:R-:W-:Y:S01]  /*21810*/  LOP3.LUT R154, R154, R155, RZ, 0x3c, !PT ;  /* 0x0000009b9a9a7212 */ /* 0x000fe200078e3cff */
[--C-:B------:R-:W-:Y:S01]  /*21820*/  IMAD.X R155, RZ, RZ, R17.reuse, P1 ;  /* 0x000000ffff9b7224 */ /* 0x100fe200008e0611 */
[----:B------:R-:W-:Y:S01]  /*21830*/  LOP3.LUT R176, R176, R177, RZ, 0x3c, !PT ;  /* 0x000000b1b0b07212 */ /* 0x000fe200078e3cff */
[----:B------:R-:W-:Y:S01]  /*21840*/  IMAD.X R177, RZ, RZ, R17, P0 ;  /* 0x000000ffffb17224 */ /* 0x000fe200000e0611 */
[C---:B------:R-:W-:Y:S02]  /*21850*/  IADD3 R141, P1, R16.reuse, 0x6060, RZ ;  /* 0x00006060108d7810 */ /* 0x040fe40007f3e0ff */
[C---:B------:R-:W-:Y:S02]  /*21860*/  IADD3 R153, P0, R16.reuse, 0x4020, RZ ;  /* 0x0000402010997810 */ /* 0x040fe40007f1e0ff */
[----:B------:R-:W-:-:S02]  /*21870*/  IADD3 R159, P5, R16, 0x2040, RZ ;  /* 0x00002040109f7810 */ /* 0x000fc40007fbe0ff */
[C---:B------:R-:W-:Y:S02]  /*21880*/  IADD3 R157, P6, R16.reuse, 0x2060, RZ ;  /* 0x00002060109d7810 */ /* 0x040fe40007fde0ff */
[----:B------:R-:W-:Y:S01]  /*21890*/  LOP3.LUT R140, R141, 0x380, RZ, 0xc0, !PT ;  /* 0x000003808d8c7812 */ /* 0x000fe200078ec0ff */
[----:B------:R-:W-:Y:S01]  /*218a0*/  IMAD R175, R195, 0x40, R192 ;  /* 0x00000040c3af7824 */ /* 0x000fe200078e02c0 */
[----:B------:R-:W-:Y:S02]  /*218b0*/  IADD3 R165, P2, R16, 0x60, RZ ;  /* 0x0000006010a57810 */ /* 0x000fe40007f5e0ff */
[----:B------:R-:W-:Y:S02]  /*218c0*/  LOP3.LUT R152, R153, 0x380, RZ, 0xc0, !PT ;  /* 0x0000038099987812 */ /* 0x000fe400078ec0ff */
[----:B------:R-:W-:Y:S02]  /*218d0*/  LOP3.LUT R158, R159, 0x380, RZ, 0xc0, !PT ;  /* 0x000003809f9e7812 */ /* 0x000fe400078ec0ff */
[----:B------:R-:W-:-:S02]  /*218e0*/  LOP3.LUT R156, R157, 0x380, RZ, 0xc0, !PT ;  /* 0x000003809d9c7812 */ /* 0x000fc400078ec0ff */
[----:B------:R-:W-:Y:S01]  /*218f0*/  SHF.R.U64 R140, R140, 0x3, RZ ;  /* 0x000000038c8c7819 */ /* 0x000fe200000012ff */
[----:B------:R-:W-:Y:S01]  /*21900*/  IMAD.WIDE R174, R175, 0x2, R208 ;  /* 0x00000002afae7825 */ /* 0x000fe200078e02d0 */
[----:B------:R-:W-:Y:S02]  /*21910*/  LOP3.LUT R164, R165, 0x380, RZ, 0xc0, !PT ;  /* 0x00000380a5a47812 */ /* 0x000fe400078ec0ff */
[----:B------:R-:W-:Y:S02]  /*21920*/  SHF.R.U64 R152, R152, 0x3, RZ ;  /* 0x0000000398987819 */ /* 0x000fe400000012ff */
[----:B------:R-:W-:Y:S02]  /*21930*/  SHF.R.U64 R158, R158, 0x3, RZ ;  /* 0x000000039e9e7819 */ /* 0x000fe400000012ff */
[----:B------:R-:W-:Y:S02]  /*21940*/  SHF.R.U64 R156, R156, 0x3, RZ ;  /* 0x000000039c9c7819 */ /* 0x000fe400000012ff */
[----:B------:R-:W-:Y:S01]  /*21950*/  LOP3.LUT R140, R140, R141, RZ, 0x3c, !PT ;  /* 0x0000008d8c8c7212 */ /* 0x000fe200078e3cff */
[----:B------:R-:W-:Y:S01]  /*21960*/  IMAD.X R141, RZ, RZ, R17, P1 ;  /* 0x000000ffff8d7224 */ /* 0x000fe200008e0611 */
[----:B------:R-:W-:-:S02]  /*21970*/  SHF.R.U64 R164, R164, 0x3, RZ ;  /* 0x00000003a4a47819 */ /* 0x000fc400000012ff */
[----:B------:R-:W-:Y:S01]  /*21980*/  LOP3.LUT R152, R152, R153, RZ, 0x3c, !PT ;  /* 0x0000009998987212 */ /* 0x000fe200078e3cff */
[--C-:B------:R-:W-:Y:S01]  /*21990*/  IMAD.X R153, RZ, RZ, R17.reuse, P0 ;  /* 0x000000ffff997224 */ /* 0x100fe200000e0611 */
[----:B------:R-:W-:Y:S02]  /*219a0*/  IADD3 R163, P3, R16, 0x2000, RZ ;  /* 0x0000200010a37810 */ /* 0x000fe40007f7e0ff */
[----:B------:R-:W-:Y:S01]  /*219b0*/  LOP3.LUT R158, R158, R159, RZ, 0x3c, !PT ;  /* 0x0000009f9e9e7212 */ /* 0x000fe200078e3cff */
[--C-:B------:R-:W-:Y:S01]  /*219c0*/  IMAD.X R159, RZ, RZ, R17.reuse, P5 ;  /* 0x000000ffff9f7224 */ /* 0x100fe200028e0611 */
[----:B------:R-:W-:Y:S02]  /*219d0*/  IADD3 R171, P0, R174, 0x1000, RZ ;  /* 0x00001000aeab7810 */ /* 0x000fe40007f1e0ff */
[----:B------:R-:W-:Y:S01]  /*219e0*/  LOP3.LUT R156, R156, R157, RZ, 0x3c, !PT ;  /* 0x0000009d9c9c7212 */ /* 0x000fe200078e3cff */
[--C-:B------:R-:W-:Y:S01]  /*219f0*/  IMAD.X R157, RZ, RZ, R17.reuse, P6 ;  /* 0x000000ffff9d7224 */ /* 0x100fe200030e0611 */
[----:B------:R-:W-:Y:S01]  /*21a00*/  LOP3.LUT R164, R164, R165, RZ, 0x3c, !PT ;  /* 0x000000a5a4a47212 */ /* 0x000fe200078e3cff */
[----:B------:R-:W-:Y:S01]  /*21a10*/  IMAD.X R165, RZ, RZ, R17, P2 ;  /* 0x000000ffffa57224 */ /* 0x000fe200010e0611 */
[----:B------:R-:W-:-:S02]  /*21a20*/  IADD3 R5, P5, R16, 0x6020, RZ ;  /* 0x0000602010057810 */ /* 0x000fc40007fbe0ff */
[C---:B------:R-:W-:Y:S02]  /*21a30*/  IADD3 R161, P4, R16.reuse, 0x2020, RZ ;  /* 0x0000202010a17810 */ /* 0x040fe40007f9e0ff */
[----:B------:R-:W-:Y:S02]  /*21a40*/  LOP3.LUT R162, R163, 0x380, RZ, 0xc0, !PT ;  /* 0x00000380a3a27812 */ /* 0x000fe400078ec0ff */
[C---:B------:R-:W-:Y:S02]  /*21a50*/  IADD3 R143, P6, R16.reuse, 0x6040, RZ ;  /* 0x00006040108f7810 */ /* 0x040fe40007fde0ff */
[----:B------:R-:W-:Y:S02]  /*21a60*/  MOV R3, R140 ;  /* 0x0000008c00037202 */ /* 0x000fe40000000f00 */
[----:B------:R-:W-:Y:S01]  /*21a70*/  IADD3 R21, P2, R16, 0x4040, RZ ;  /* 0x0000404010157810 */ /* 0x000fe20007f5e0ff */
[----:B------:R-:W0:Y:S01]  /*21a80*/  SHFL.IDX PT, R141, R205, RZ, 0x1f ;  /* 0x00001fffcd8d7589 */ /* 0x000e2200000e0000 */
[----:B------:R-:W-:-:S02]  /*21a90*/  LOP3.LUT R170, R171, 0x380, RZ, 0xc0, !PT ;  /* 0x00000380abaa7812 */ /* 0x000fc400078ec0ff */
[----:B------:R-:W-:Y:S02]  /*21aa0*/  LOP3.LUT R4, R5, 0x380, RZ, 0xc0, !PT ;  /* 0x0000038005047812 */ /* 0x000fe400078ec0ff */
[----:B------:R-:W-:Y:S02]  /*21ab0*/  LOP3.LUT R160, R161, 0x380, RZ, 0xc0, !PT ;  /* 0x00000380a1a07812 */ /* 0x000fe400078ec0ff */
[----:B------:R-:W-:Y:S02]  /*21ac0*/  SHF.R.U64 R162, R162, 0x3, RZ ;  /* 0x00000003a2a27819 */ /* 0x000fe400000012ff */
[----:B------:R-:W-:Y:S02]  /*21ad0*/  LOP3.LUT R142, R143, 0x380, RZ, 0xc0, !PT ;  /* 0x000003808f8e7812 */ /* 0x000fe400078ec0ff */
[----:B------:R-:W-:Y:S02]  /*21ae0*/  LOP3.LUT R20, R21, 0x380, RZ, 0xc0, !PT ;  /* 0x0000038015147812 */ /* 0x000fe400078ec0ff */
[----:B------:R-:W-:-:S02]  /*21af0*/  SHF.R.U64 R170, R170, 0x3, RZ ;  /* 0x00000003aaaa7819 */ /* 0x000fc400000012ff */
[----:B------:R-:W-:Y:S02]  /*21b00*/  SHF.R.U64 R4, R4, 0x3, RZ ;  /* 0x0000000304047819 */ /* 0x000fe400000012ff */
[----:B------:R-:W-:Y:S02]  /*21b10*/  SHF.R.U64 R160, R160, 0x3, RZ ;  /* 0x00000003a0a07819 */ /* 0x000fe400000012ff */
[----:B------:R-:W-:Y:S01]  /*21b20*/  LOP3.LUT R162, R162, R163, RZ, 0x3c, !PT ;  /* 0x000000a3a2a27212 */ /* 0x000fe200078e3cff */
[----:B------:R-:W-:Y:S01]  /*21b30*/  IMAD.X R163, RZ, RZ, R17, P3 ;  /* 0x000000ffffa37224 */ /* 0x000fe200018e0611 */
[----:B------:R-:W-:Y:S02]  /*21b40*/  SHF.R.U64 R142, R142, 0x3, RZ ;  /* 0x000000038e8e7819 */ /* 0x000fe400000012ff */
[----:B------:R-:W-:Y:S02]  /*21b50*/  SHF.R.U64 R20, R20, 0x3, RZ ;  /* 0x0000000314147819 */ /* 0x000fe400000012ff */
[----:B------:R-:W-:Y:S01]  /*21b60*/  LOP3.LUT R170, R170, R171, RZ, 0x3c, !PT ;  /* 0x000000abaaaa7212 */ /* 0x000fe200078e3cff */
[----:B------:R-:W-:Y:S01]  /*21b70*/  IMAD.X R171, RZ, RZ, R175, P0 ;  /* 0x000000ffffab7224 */ /* 0x000fe200000e06af */
[----:B------:R-:W-:-:S02]  /*21b80*/  IADD3 R151, P3, R16, 0x4060, RZ ;  /* 0x0000406010977810 */ /* 0x000fc40007f7e0ff */
[----:B------:R-:W-:Y:S02]  /*21b90*/  MOV R6, R156 ;  /* 0x0000009c00067202 */ /* 0x000fe40000000f00 */
[----:B------:R-:W-:Y:S01]  /*21ba0*/  LOP3.LUT R4, R4, R5, RZ, 0x3c, !PT ;  /* 0x0000000504047212 */ /* 0x000fe200078e3cff */
[--C-:B------:R-:W-:Y:S01]  /*21bb0*/  IMAD.X R5, RZ, RZ, R17.reuse, P5 ;  /* 0x000000ffff057224 */ /* 0x100fe200028e0611 */
[----:B------:R-:W-:Y:S02]  /*21bc0*/  IADD3 R157, P0, R174, 0x8000, RZ ;  /* 0x00008000ae9d7810 */ /* 0x000fe40007f1e0ff */
[----:B------:R-:W-:Y:S01]  /*21bd0*/  LOP3.LUT R160, R160, R161, RZ, 0x3c, !PT ;  /* 0x000000a1a0a07212 */ /* 0x000fe200078e3cff */
[--C-:B------:R-:W-:Y:S01]  /*21be0*/  IMAD.X R161, RZ, RZ, R17.reuse, P4 ;  /* 0x000000ffffa17224 */ /* 0x100fe200020e0611 */
[----:B------:R-:W-:Y:S01]  /*21bf0*/  LOP3.LUT R142, R142, R143, RZ, 0x3c, !PT ;  /* 0x0000008f8e8e7212 */ /* 0x000fe200078e3cff */
[--C-:B------:R-:W-:Y:S01]  /*21c00*/  IMAD.X R143, RZ, RZ, R17.reuse, P6 ;  /* 0x000000ffff8f7224 */ /* 0x100fe200030e0611 */
[----:B------:R-:W-:Y:S01]  /*21c10*/  LOP3.LUT R20, R20, R21, RZ, 0x3c, !PT ;  /* 0x0000001514147212 */ /* 0x000fe200078e3cff */
[----:B------:R-:W-:Y:S01]  /*21c20*/  IMAD.X R21, RZ, RZ, R17, P2 ;  /* 0x000000ffff157224 */ /* 0x000fe200010e0611 */
[----:B------:R-:W-:-:S02]  /*21c30*/  LOP3.LUT R150, R151, 0x380, RZ, 0xc0, !PT ;  /* 0x0000038097967812 */ /* 0x000fc400078ec0ff */
[----:B------:R-:W-:Y:S02]  /*21c40*/  IADD3 R149, P4, R16, 0x6000, RZ ;  /* 0x0000600010957810 */ /* 0x000fe40007f9e0ff */
[----:B------:R-:W-:Y:S02]  /*21c50*/  MOV R180, R164 ;  /* 0x000000a400b47202 */ /* 0x000fe40000000f00 */
[C---:B------:R-:W-:Y:S02]  /*21c60*/  IADD3 R169, P6, R174.reuse, 0x2000, RZ ;  /* 0x00002000aea97810 */ /* 0x040fe40007fde0ff */
[----:B------:R-:W-:Y:S02]  /*21c70*/  IADD3 R165, P2, R174, 0x4000, RZ ;  /* 0x00004000aea57810 */ /* 0x000fe40007f5e0ff */
[----:B------:R-:W-:Y:S02]  /*21c80*/  LOP3.LUT R156, R157, 0x380, RZ, 0xc0, !PT ;  /* 0x000003809d9c7812 */ /* 0x000fe400078ec0ff */
[----:B------:R-:W-:-:S02]  /*21c90*/  MOV R5, R4 ;  /* 0x0000000400057202 */ /* 0x000fc40000000f00 */
[----:B------:R-:W-:Y:S02]  /*21ca0*/  SHF.R.U64 R150, R150, 0x3, RZ ;  /* 0x0000000396967819 */ /* 0x000fe400000012ff */
[----:B------:R-:W-:Y:S02]  /*21cb0*/  LOP3.LUT R148, R149, 0x380, RZ, 0xc0, !PT ;  /* 0x0000038095947812 */ /* 0x000fe400078ec0ff */
[----:B------:R-:W-:Y:S02]  /*21cc0*/  MOV R4, R142 ;  /* 0x0000008e00047202 */ /* 0x000fe40000000f00 */
[----:B------:R-:W-:Y:S02]  /*21cd0*/  LOP3.LUT R168, R169, 0x380, RZ, 0xc0, !PT ;  /* 0x00000380a9a87812 */ /* 0x000fe400078ec0ff */
[----:B------:R-:W-:Y:S02]  /*21ce0*/  LOP3.LUT R164, R165, 0x380, RZ, 0xc0, !PT ;  /* 0x00000380a5a47812 */ /* 0x000fe400078ec0ff */
[----:B------:R-:W-:-:S02]  /*21cf0*/  SHF.R.U64 R156, R156, 0x3, RZ ;  /* 0x000000039c9c7819 */ /* 0x000fc400000012ff */
[----:B------:R-:W-:Y:S02]  /*21d00*/  LOP3.LUT R143, R16, 0x380, RZ, 0xc0, !PT ;  /* 0x00000380108f7812 */ /* 0x000fe400078ec0ff */
[----:B------:R-:W-:Y:S01]  /*21d10*/  LOP3.LUT R150, R150, R151, RZ, 0x3c, !PT ;  /* 0x0000009796967212 */ /* 0x000fe200078e3cff */
[----:B------:R-:W-:Y:S01]  /*21d20*/  IMAD.X R151, RZ, RZ, R17, P3 ;  /* 0x000000ffff977224 */ /* 0x000fe200018e0611 */
[----:B------:R-:W-:Y:S02]  /*21d30*/  SHF.R.U64 R148, R148, 0x3, RZ ;  /* 0x0000000394947819 */ /* 0x000fe400000012ff */
[----:B------:R-:W-:Y:S02]  /*21d40*/  SHF.R.U64 R168, R168, 0x3, RZ ;  /* 0x00000003a8a87819 */ /* 0x000fe400000012ff */
[----:B------:R-:W-:Y:S02]  /*21d50*/  SHF.R.U64 R164, R164, 0x3, RZ ;  /* 0x00000003a4a47819 */ /* 0x000fe400000012ff */
[----:B------:R-:W-:Y:S01]  /*21d60*/  LOP3.LUT R156, R156, R157, RZ, 0x3c, !PT ;  /* 0x0000009d9c9c7212 */ /* 0x000fe200078e3cff */
[----:B------:R-:W-:Y:S01]  /*21d70*/  IMAD.X R157, RZ, RZ, R175, P0 ;  /* 0x000000ffff9d7224 */ /* 0x000fe200000e06af */
[----:B------:R-:W-:-:S02]  /*21d80*/  SHF.R.U64 R143, R143, 0x3, RZ ;  /* 0x000000038f8f7819 */ /* 0x000fc400000012ff */
[----:B0-----:R-:W-:Y:S01]  /*21d90*/  ISETP.NE.AND P0, PT, R141, RZ, PT ;  /* 0x000000ff8d00720c */ /* 0x001fe20003f05270 */
[--C-:B------:R-:W-:Y:S01]  /*21da0*/  IMAD.MOV.U32 R141, RZ, RZ, R17.reuse ;  /* 0x000000ffff8d7224 */ /* 0x100fe200078e0011 */
[----:B------:R-:W-:Y:S01]  /*21db0*/  LOP3.LUT R148, R148, R149, RZ, 0x3c, !PT ;  /* 0x0000009594947212 */ /* 0x000fe200078e3cff */
[----:B------:R-:W-:Y:S01]  /*21dc0*/  IMAD.X R149, RZ, RZ, R17, P4 ;  /* 0x000000ffff957224 */ /* 0x000fe200020e0611 */
[----:B------:R-:W-:Y:S02]  /*21dd0*/  MOV R176, R176 ;  /* 0x000000b000b07202 */ /* 0x000fe40000000f00 */
[----:B------:R-:W-:Y:S02]  /*21de0*/  MOV R181, R166 ;  /* 0x000000a600b57202 */ /* 0x000fe40000000f00 */
[----:B------:R-:W-:Y:S02]  /*21df0*/  MOV R179, R162 ;  /* 0x000000a200b37202 */ /* 0x000fe40000000f00 */
[----:B------:R-:W-:-:S02]  /*21e00*/  MOV R178, R160 ;  /* 0x000000a000b27202 */ /* 0x000fc40000000f00 */
[----:B------:R-:W-:Y:S02]  /*21e10*/  MOV R177, R158 ;  /* 0x0000009e00b17202 */ /* 0x000fe40000000f00 */
[----:B------:R-:W-:Y:S02]  /*21e20*/  MOV R21, R20 ;  /* 0x0000001400157202 */ /* 0x000fe40000000f00 */
[----:B------:R-:W-:Y:S01]  /*21e30*/  LOP3.LUT R168, R168, R169, RZ, 0x3c, !PT ;  /* 0x000000a9a8a87212 */ /* 0x000fe200078e3cff */
[--C-:B------:R-:W-:Y:S01]  /*21e40*/  IMAD.X R169, RZ, RZ, R175.reuse, P6 ;  /* 0x000000ffffa97224 */ /* 0x100fe200030e06af */
[----:B------:R-:W-:Y:S01]  /*21e50*/  LOP3.LUT R164, R164, R165, RZ, 0x3c, !PT ;  /* 0x000000a5a4a47212 */ /* 0x000fe200078e3cff */
[----:B------:R-:W-:Y:S01]  /*21e60*/  IMAD.X R165, RZ, RZ, R175, P2 ;  /* 0x000000ffffa57224 */ /* 0x000fe200010e06af */
[----:B------:R-:W-:Y:S02]  /*21e70*/  LOP3.LUT R140, R143, R16, RZ, 0x3c, !PT ;  /* 0x000000108f8c7212 */ /* 0x000fe400078e3cff */
[----:B------:R-:W-:-:S02]  /*21e80*/  MOV R173, R154 ;  /* 0x0000009a00ad7202 */ /* 0x000fc40000000f00 */
[----:B------:R-:W-:Y:S02]  /*21e90*/  MOV R20, R150 ;  /* 0x0000009600147202 */ /* 0x000fe40000000f00 */
[C---:B------:R-:W-:Y:S02]  /*21ea0*/  IADD3 R167, P1, R174.reuse, 0x3000, RZ ;  /* 0x00003000aea77810 */ /* 0x040fe40007f3e0ff */
[C---:B------:R-:W-:Y:S02]  /*21eb0*/  IADD3 R163, P5, R174.reuse, 0x5000, RZ ;  /* 0x00005000aea37810 */ /* 0x040fe40007fbe0ff */
[C---:B------:R-:W-:Y:S02]  /*21ec0*/  IADD3 R161, P4, R174.reuse, 0x6000, RZ ;  /* 0x00006000aea17810 */ /* 0x040fe40007f9e0ff */
[C---:B------:R-:W-:Y:S02]  /*21ed0*/  IADD3 R159, P3, R174.reuse, 0x7000, RZ ;  /* 0x00007000ae9f7810 */ /* 0x040fe40007f7e0ff */
[----:B------:R-:W-:-:S02]  /*21ee0*/  IADD3 R155, P6, R174, 0x9000, RZ ;  /* 0x00009000ae9b7810 */ /* 0x000fc40007fde0ff */
[----:B------:R-:W-:Y:S02]  /*21ef0*/  IADD3 R151, P2, R174, 0xb000, RZ ;  /* 0x0000b000ae977810 */ /* 0x000fe40007f5e0ff */
[----:B--2---:R-:W-:Y:S02]  /*21f00*/  F2FP.BF16.F32.PACK_AB R144, R145, R144 ;  /* 0x000000909190723e */ /* 0x004fe400000010ff */
[----:B------:R-:W-:Y:S02]  /*21f10*/  F2FP.BF16.F32.PACK_AB R145, R147, R146 ;  /* 0x000000929391723e */ /* 0x000fe400000010ff */
[----:B---3--:R-:W-:Y:S02]  /*21f20*/  F2FP.BF16.F32.PACK_AB R132, R133, R132 ;  /* 0x000000848584723e */ /* 0x008fe400000010ff */
[----:B------:R-:W-:Y:S02]  /*21f30*/  MOV R182, R140 ;  /* 0x0000008c00b67202 */ /* 0x000fe40000000f00 */
[----:B----4-:R-:W-:-:S02]  /*21f40*/  F2FP.BF16.F32.PACK_AB R146, R137, R136 ;  /* 0x000000888992723e */ /* 0x010fc400000010ff */
[----:B------:R-:W-:Y:S01]  /*21f50*/  F2FP.BF16.F32.PACK_AB R147, R139, R138 ;  /* 0x0000008a8b93723e */ /* 0x000fe200000010ff */
[----:B------:R-:W-:Y:S01]  /*21f60*/  BAR.SYNC.DEFER_BLOCKING 0x1, 0x100 ;  /* 0x0044000000007b1d */ /* 0x000fe20000010000 */
[----:B------:R-:W-:Y:S02]  /*21f70*/  F2FP.BF16.F32.PACK_AB R133, R135, R134 ;  /* 0x000000868785723e */ /* 0x000fe400000010ff */
[----:B-----5:R-:W-:Y:S02]  /*21f80*/  F2FP.BF16.F32.PACK_AB R124, R125, R124 ;  /* 0x0000007c7d7c723e */ /* 0x020fe400000010ff */
[----:B------:R-:W-:Y:S02]  /*21f90*/  LOP3.LUT R166, R167, 0x380, RZ, 0xc0, !PT ;  /* 0x00000380a7a67812 */ /* 0x000fe400078ec0ff */
[----:B------:R-:W-:Y:S02]  /*21fa0*/  LOP3.LUT R162, R163, 0x380, RZ, 0xc0, !PT ;  /* 0x00000380a3a27812 */ /* 0x000fe400078ec0ff */
[----:B------:R-:W-:-:S02]  /*21fb0*/  LOP3.LUT R160, R161, 0x380, RZ, 0xc0, !PT ;  /* 0x00000380a1a07812 */ /* 0x000fc400078ec0ff */
[----:B------:R-:W-:Y:S02]  /*21fc0*/  LOP3.LUT R158, R159, 0x380, RZ, 0xc0, !PT ;  /* 0x000003809f9e7812 */ /* 0x000fe400078ec0ff */
[----:B------:R-:W-:Y:S02]  /*21fd0*/  F2FP.BF16.F32.PACK_AB R134, R129, R128 ;  /* 0x000000808186723e */ /* 0x000fe400000010ff */
[----:B------:R-:W-:Y:S02]  /*21fe0*/  F2FP.BF16.F32.PACK_AB R135, R131, R130 ;  /* 0x000000828387723e */ /* 0x000fe400000010ff */
[----:B------:R-:W-:Y:S02]  /*21ff0*/  F2FP.BF16.F32.PACK_AB R125, R127, R126 ;  /* 0x0000007e7f7d723e */ /* 0x000fe400000010ff */
[----:B------:R-:W-:Y:S02]  /*22000*/  F2FP.BF16.F32.PACK_AB R116, R117, R116 ;  /* 0x000000747574723e */ /* 0x000fe400000010ff */
[----:B------:R-:W-:-:S02]  /*22010*/  LOP3.LUT R154, R155, 0x380, RZ, 0xc0, !PT ;  /* 0x000003809b9a7812 */ /* 0x000fc400078ec0ff */
[----:B------:R-:W-:Y:S02]  /*22020*/  LOP3.LUT R150, R151, 0x380, RZ, 0xc0, !PT ;  /* 0x0000038097967812 */ /* 0x000fe400078ec0ff */
        /* <DEDUP_REMOVED lines=8> */
[----:B------:R0:W-:Y:S01]  /*220b0*/  STSM.16.M88.4 [R182], R144 ;  /* 0x00000090b6007844 */ /* 0x0001e20000000200 */
[----:B------:R-:W-:Y:S02]  /*220c0*/  F2FP.BF16.F32.PACK_AB R110, R105, R104 ;  /* 0x00000068696e723e */ /* 0x000fe400000010ff */
[----:B------:R-:W-:Y:S02]  /*220d0*/  F2FP.BF16.F32.PACK_AB R111, R107, R106 ;  /* 0x0000006a6b6f723e */ /* 0x000fe400000010ff */
[----:B------:R-:W-:-:S02]  /*220e0*/  F2FP.BF16.F32.PACK_AB R101, R103, R102 ;  /* 0x000000666765723e */ /* 0x000fc400000010ff */
[----:B------:R-:W-:Y:S01]  /*220f0*/  F2FP.BF16.F32.PACK_AB R92, R93, R92 ;  /* 0x0000005c5d5c723e */ /* 0x000fe200000010ff */
[----:B------:R0:W-:Y:S01]  /*22100*/  STSM.16.M88.4 [R181], R132 ;  /* 0x00000084b5007844 */ /* 0x0001e20000000200 */
[----:B------:R-:W-:Y:S02]  /*22110*/  SHF.R.U64 R166, R166, 0x3, RZ ;  /* 0x00000003a6a67819 */ /* 0x000fe400000012ff */
[----:B------:R-:W-:Y:S02]  /*22120*/  SHF.R.U64 R162, R162, 0x3, RZ ;  /* 0x00000003a2a27819 */ /* 0x000fe400000012ff */
[----:B------:R-:W-:Y:S02]  /*22130*/  SHF.R.U64 R160, R160, 0x3, RZ ;  /* 0x00000003a0a07819 */ /* 0x000fe400000012ff */
[----:B------:R-:W-:Y:S02]  /*22140*/  SHF.R.U64 R158, R158, 0x3, RZ ;  /* 0x000000039e9e7819 */ /* 0x000fe400000012ff */
[----:B------:R-:W-:-:S02]  /*22150*/  F2FP.BF16.F32.PACK_AB R102, R97, R96 ;  /* 0x000000606166723e */ /* 0x000fc400000010ff */
[----:B------:R-:W-:Y:S02]  /*22160*/  F2FP.BF16.F32.PACK_AB R103, R99, R98 ;  /* 0x000000626367723e */ /* 0x000fe400000010ff */
[----:B------:R-:W-:Y:S02]  /*22170*/  F2FP.BF16.F32.PACK_AB R93, R95, R94 ;  /* 0x0000005e5f5d723e */ /* 0x000fe400000010ff */
[----:B------:R-:W-:Y:S01]  /*22180*/  F2FP.BF16.F32.PACK_AB R84, R85, R84 ;  /* 0x000000545554723e */ /* 0x000fe200000010ff */
[----:B------:R0:W-:Y:S01]  /*22190*/  STSM.16.M88.4 [R176], R124 ;  /* 0x0000007cb0007844 */ /* 0x0001e20000000200 */
[----:B------:R-:W-:Y:S02]  /*221a0*/  SHF.R.U64 R154, R154, 0x3, RZ ;  /* 0x000000039a9a7819 */ /* 0x000fe400000012ff */
[----:B------:R-:W-:Y:S02]  /*221b0*/  SHF.R.U64 R150, R150, 0x3, RZ ;  /* 0x0000000396967819 */ /* 0x000fe400000012ff */
        /* <DEDUP_REMOVED lines=10> */
[----:B------:R-:W-:Y:S02]  /*22260*/  F2FP.BF16.F32.PACK_AB R78, R73, R72 ;  /* 0x00000048494e723e */ /* 0x000fe400000010ff */
[----:B------:R-:W-:Y:S02]  /*22270*/  F2FP.BF16.F32.PACK_AB R79, R75, R74 ;  /* 0x0000004a4b4f723e */ /* 0x000fe400000010ff */
[----:B------:R-:W-:Y:S02]  /*22280*/  F2FP.BF16.F32.PACK_AB R69, R71, R70 ;  /* 0x000000464745723e */ /* 0x000fe400000010ff */
[----:B------:R-:W-:Y:S01]  /*22290*/  F2FP.BF16.F32.PACK_AB R60, R61, R60 ;  /* 0x0000003c3d3c723e */ /* 0x000fe200000010ff */
[----:B------:R0:W-:Y:S01]  /*222a0*/  STSM.16.M88.4 [R178], R100 ;  /* 0x00000064b2007844 */ /* 0x0001e20000000200 */
[----:B------:R-:W-:-:S02]  /*222b0*/  MOV R172, R152 ;  /* 0x0000009800ac7202 */ /* 0x000fc40000000f00 */
        /* <DEDUP_REMOVED lines=8> */
[----:B------:R-:W-:Y:S02]  /*22340*/  F2FP.BF16.F32.PACK_AB R70, R65, R64 ;  /* 0x000000404146723e */ /* 0x000fe400000010ff */
[----:B------:R-:W-:-:S02]  /*22350*/  F2FP.BF16.F32.PACK_AB R71, R67, R66 ;  /* 0x000000424347723e */ /* 0x000fc400000010ff */
[----:B------:R-:W-:Y:S02]  /*22360*/  F2FP.BF16.F32.PACK_AB R61, R63, R62 ;  /* 0x0000003e3f3d723e */ /* 0x000fe400000010ff */
[----:B------:R-:W-:Y:S01]  /*22370*/  F2FP.BF16.F32.PACK_AB R52, R53, R52 ;  /* 0x000000343534723e */ /* 0x000fe200000010ff */
[----:B------:R0:W-:Y:S01]  /*22380*/  STSM.16.M88.4 [R177], R92 ;  /* 0x0000005cb1007844 */ /* 0x0001e20000000200 */
[----:B------:R-:W-:Y:S02]  /*22390*/  MOV R0, R148 ;  /* 0x0000009400007202 */ /* 0x000fe40000000f00 */
[----:B------:R-:W-:Y:S01]  /*223a0*/  LOP3.LUT R154, R154, R155, RZ, 0x3c, !PT ;  /* 0x0000009b9a9a7212 */ /* 0x000fe200078e3cff */
[----:B------:R-:W-:Y:S01]  /*223b0*/  IMAD.X R155, RZ, RZ, R175, P6 ;  /* 0x000000ffff9b7224 */ /* 0x000fe200030e06af */
[----:B------:R-:W-:Y:S02]  /*223c0*/  LOP3.LUT R150, R150, R151, RZ, 0x3c, !PT ;  /* 0x0000009796967212 */ /* 0x000fe400078e3cff */
[----:B------:R-:W-:-:S02]  /*223d0*/  F2FP.BF16.F32.PACK_AB R62, R57, R56 ;  /* 0x00000038393e723e */ /* 0x000fc400000010ff */
[----:B------:R-:W-:Y:S02]  /*223e0*/  F2FP.BF16.F32.PACK_AB R63, R59, R58 ;  /* 0x0000003a3b3f723e */ /* 0x000fe400000010ff */
[----:B------:R-:W-:Y:S02]  /*223f0*/  F2FP.BF16.F32.PACK_AB R53, R55, R54 ;  /* 0x000000363735723e */ /* 0x000fe400000010ff */
[----:B------:R-:W-:Y:S01]  /*22400*/  F2FP.BF16.F32.PACK_AB R44, R45, R44 ;  /* 0x0000002c2d2c723e */ /* 0x000fe200000010ff */
[----:B------:R0:W-:Y:S01]  /*22410*/  STSM.16.M88.4 [R6], R84 ;  /* 0x0000005406007844 */ /* 0x0001e20000000200 */
[C---:B------:R-:W-:Y:S02]  /*22420*/  IADD3 R153, P1, R174.reuse, 0xa000, RZ ;  /* 0x0000a000ae997810 */ /* 0x040fe40007f3e0ff */
[C---:B------:R-:W-:Y:S02]  /*22430*/  IADD3 R151, P5, R174.reuse, 0xc000, RZ ;  /* 0x0000c000ae977810 */ /* 0x040fe40007fbe0ff */
[----:B------:R-:W-:-:S02]  /*22440*/  IADD3 R149, P4, R174, 0xd000, RZ ;  /* 0x0000d000ae957810 */ /* 0x000fc40007f9e0ff */
[C---:B------:R-:W-:Y:S02]  /*22450*/  IADD3 R184, P3, R174.reuse, 0xe000, RZ ;  /* 0x0000e000aeb87810 */ /* 0x040fe40007f7e0ff */
[----:B------:R-:W-:Y:S02]  /*22460*/  F2FP.BF16.F32.PACK_AB R54, R49, R48 ;  /* 0x000000303136723e */ /* 0x000fe400000010ff */
[----:B------:R-:W-:Y:S02]  /*22470*/  F2FP.BF16.F32.PACK_AB R55, R51, R50 ;  /* 0x000000323337723e */ /* 0x000fe400000010ff */
[----:B------:R-:W-:Y:S02]  /*22480*/  F2FP.BF16.F32.PACK_AB R45, R47, R46 ;  /* 0x0000002e2f2d723e */ /* 0x000fe400000010ff */
[----:B------:R-:W-:Y:S01]  /*22490*/  F2FP.BF16.F32.PACK_AB R36, R37, R36 ;  /* 0x000000242524723e */ /* 0x000fe200000010ff */
[----:B------:R0:W-:Y:S01]  /*224a0*/  STSM.16.M88.4 [R173], R76 ;  /* 0x0000004cad007844 */ /* 0x0001e20000000200 */
[----:B------:R-:W-:-:S02]  /*224b0*/  IADD3 R137, P6, R174, 0xf000, RZ ;  /* 0x0000f000ae897810 */ /* 0x000fc40007fde0ff */
[----:B------:R-:W-:Y:S02]  /*224c0*/  F2FP.BF16.F32.PACK_AB R46, R41, R40 ;  /* 0x00000028292e723e */ /* 0x000fe400000010ff */
        /* <DEDUP_REMOVED lines=11> */
[----:B------:R-:W-:Y:S01]  /*22580*/  F2FP.BF16.F32.PACK_AB R13, R15, R14 ;  /* 0x0000000e0f0d723e */ /* 0x000fe200000010ff */
[----:B------:R0:W-:Y:S01]  /*22590*/  STSM.16.M88.4 [R20], R52 ;  /* 0x0000003414007844 */ /* 0x0001e20000000200 */
[----:B------:R-:W-:-:S02]  /*225a0*/  LOP3.LUT R152, R153, 0x380, RZ, 0xc0, !PT ;  /* 0x0000038099987812 */ /* 0x000fc400078ec0ff */
[----:B------:R-:W-:Y:S02]  /*225b0*/  LOP3.LUT R148, R151, 0x380, RZ, 0xc0, !PT ;  /* 0x0000038097947812 */ /* 0x000fe400078ec0ff */
[----:B------:R-:W-:Y:S02]  /*225c0*/  LOP3.LUT R142, R149, 0x380, RZ, 0xc0, !PT ;  /* 0x00000380958e7812 */ /* 0x000fe400078ec0ff */
[----:B------:R-:W-:Y:S02]  /*225d0*/  LOP3.LUT R143, R184, 0x380, RZ, 0xc0, !PT ;  /* 0x00000380b88f7812 */ /* 0x000fe400078ec0ff */
[----:B------:R-:W-:Y:S02]  /*225e0*/  LOP3.LUT R129, R174, 0x380, RZ, 0xc0, !PT ;  /* 0x00000380ae817812 */ /* 0x000fe400078ec0ff */
[----:B------:R-:W-:Y:S02]  /*225f0*/  F2FP.BF16.F32.PACK_AB R14, R9, R8 ;  /* 0x00000008090e723e */ /* 0x000fe400000010ff */
[----:B------:R-:W-:Y:S01]  /*22600*/  F2FP.BF16.F32.PACK_AB R15, R11, R10 ;  /* 0x0000000a0b0f723e */ /* 0x000fe200000010ff */
[----:B------:R0:W-:Y:S01]  /*22610*/  STSM.16.M88.4 [R0], R44 ;  /* 0x0000002c00007844 */ /* 0x0001e20000000200 */
[----:B------:R-:W-:-:S02]  /*22620*/  LOP3.LUT R130, R137, 0x380, RZ, 0xc0, !PT ;  /* 0x0000038089827812 */ /* 0x000fc400078ec0ff */
[----:B------:R-:W-:Y:S01]  /*22630*/  SHF.R.U64 R152, R152, 0x3, RZ ;  /* 0x0000000398987819 */ /* 0x000fe200000012ff */
[----:B------:R0:W-:Y:S01]  /*22640*/  STSM.16.M88.4 [R5], R36 ;  /* 0x0000002405007844 */ /* 0x0001e20000000200 */
[----:B------:R-:W-:Y:S02]  /*22650*/  SHF.R.U64 R148, R148, 0x3, RZ ;  /* 0x0000000394947819 */ /* 0x000fe400000012ff */
[----:B------:R-:W-:Y:S01]  /*22660*/  SHF.R.U64 R142, R142, 0x3, RZ ;  /* 0x000000038e8e7819 */ /* 0x000fe200000012ff */
[----:B------:R0:W-:Y:S01]  /*22670*/  STSM.16.M88.4 [R4], R28 ;  /* 0x0000001c04007844 */ /* 0x0001e20000000200 */
[----:B------:R-:W-:Y:S02]  /*22680*/  SHF.R.U64 R143, R143, 0x3, RZ ;  /* 0x000000038f8f7819 */ /* 0x000fe400000012ff */
[----:B------:R-:W-:Y:S01]  /*22690*/  SHF.R.U64 R129, R129, 0x3, RZ ;  /* 0x0000000381817819 */ /* 0x000fe200000012ff */
[----:B------:R0:W-:Y:S01]  /*226a0*/  STSM.16.M88.4 [R3], R12 ;  /* 0x0000000c03007844 */ /* 0x0001e20000000200 */
[----:B------:R-:W-:Y:S01]  /*226b0*/  SHF.R.U64 R130, R130, 0x3, RZ ;  /* 0x0000000382827819 */ /* 0x000fe200000012ff */
[----:B------:R-:W-:-:S02]  /*226c0*/  USHF.R.S32.HI UR12, URZ, 0x1f, UR60 ;  /* 0x0000001f3f0c7899 */ /* 0x000fc4000801143c */
[----:B------:R-:W-:Y:S01]  /*226d0*/  USHF.R.S32.HI UR13, URZ, 0x1f, UR58 ;  /* 0x0000001f3f0d7899 */ /* 0x000fe2000801143a */
        /* <DEDUP_REMOVED lines=11> */
[----:B------:R-:W-:-:S02]  /*22790*/  IMAD.X R131, RZ, RZ, R175, P6 ;  /* 0x000000ffff837224 */ /* 0x000fc400030e06af */
[----:B------:R-:W-:Y:S01]  /*227a0*/  IMAD.MOV.U32 R129, RZ, RZ, R175 ;  /* 0x000000ffff817224 */ /* 0x000fe200078e00af */
[----:B------:R-:W-:Y:S06]  /*227b0*/  BAR.SYNC.DEFER_BLOCKING 0x1, 0x100 ;  /* 0x0044000000007b1d */ /* 0x000fec0000010000 */
[----:B0-----:R-:W-:Y:S05]  /*227c0*/  @P0 BRA `(.L_x_5257) ;  /* 0x0000000000c80947 */ /* 0x001fea0003800000 */
[----:B------:R-:W0:Y:S01]  /*227d0*/  LDC R8, c[0x0][0xce8] ;  /* 0x00033a00ff087b82 */ /* 0x000e220000000800 */
[----:B------:R-:W-:Y:S01]  /*227e0*/  IMAD.MOV R3, RZ, RZ, -R213 ;  /* 0x000000ffff037224 */ /* 0x000fe200078e0ad5 */
[----:B------:R-:W-:Y:S01]  /*227f0*/  ULDC UR5, c[0x0][0xb88] ;  /* 0x0002e20000057ab9 */ /* 0x000fe20000000800 */
[----:B------:R-:W-:Y:S01]  /*22800*/  IMAD.U32 R13, RZ, RZ, UR59 ;  /* 0x0000003bff0d7e24 */ /* 0x000fe2000f8e00ff */
[----:B------:R-:W-:Y:S01]  /*22810*/  ULDC.64 UR8, c[0x0][0xc90] ;  /* 0x0003240000087ab9 */ /* 0x000fe20000000a00 */
[----:B------:R-:W-:Y:S01]  /*22820*/  IMAD.U32 R4, RZ, RZ, UR59 ;  /* 0x0000003bff047e24 */ /* 0x000fe2000f8e00ff */
[----:B------:R-:W-:Y:S01]  /*22830*/  ISETP.NE.AND P0, PT, R216, R3, PT ;  /* 0x00000003d800720c */ /* 0x000fe20003f05270 */
[----:B------:R-:W-:Y:S01]  /*22840*/  IMAD R13, R13, 0x40, R22 ;  /* 0x000000400d0d7824 */ /* 0x000fe200078e0216 */
[----:B------:R-:W-:Y:S01]  /*22850*/  ULDC.64 UR10, c[0x0][0xc98] ;  /* 0x00032600000a7ab9 */ /* 0x000fe20000000a00 */
[----:B0-----:R-:W-:-:S05]  /*22860*/  IMAD R6, R8, UR5, RZ ;  /* 0x0000000508067c24 */ /* 0x001fca000f8e02ff */
[----:B------:R-:W-:-:S13]  /*22870*/  ISETP.GE.OR P1, PT, R13, R6, P0 ;  /* 0x000000060d00720c */ /* 0x000fda0000726670 */
[----:B------:R-:W2:Y:S01]  /*22880*/  @!P1 LDL R11, [R1+0x3f0] ;  /* 0x0003f000010b9983 */ /* 0x000ea20000100800 */
[----:B------:R-:W-:Y:S01]  /*22890*/  ISETP.NE.AND P2, PT, R8, 0x1, PT ;  /* 0x000000010800780c */ /* 0x000fe20003f45270 */
[----:B------:R-:W-:Y:S01]  /*228a0*/  IMAD R5, R4, 0x40, R227 ;  /* 0x0000004004057824 */ /* 0x000fe200078e02e3 */
[----:B------:R-:W-:Y:S02]  /*228b0*/  UIMAD UR5, UR12, UR8, URZ ;  /* 0x000000080c0572a4 */ /* 0x000fe4000f8e023f */
[----:B------:R-:W-:Y:S01]  /*228c0*/  UIMAD.WIDE.U32 UR6, UR60, UR8, URZ ;  /* 0x000000083c0672a5 */ /* 0x000fe2000f8e003f */
[----:B------:R-:W-:Y:S01]  /*228d0*/  IMAD.MOV.U32 R4, RZ, RZ, R5 ;  /* 0x000000ffff047224 */ /* 0x000fe200078e0005 */
[----:B------:R-:W-:Y:S02]  /*228e0*/  UIMAD UR5, UR60, UR9, UR5 ;  /* 0x000000093c0572a4 */ /* 0x000fe4000f8e0205 */
[----:B------:R-:W-:Y:S02]  /*228f0*/  UIMAD UR8, UR13, UR10, URZ ;  /* 0x0000000a0d0872a4 */ /* 0x000fe4000f8e023f */
[----:B------:R-:W-:-:S02]  /*22900*/  UIADD3 UR7, UR7, UR5, URZ ;  /* 0x0000000507077290 */ /* 0x000fc4000fffe03f */
[----:B------:R-:W-:Y:S01]  /*22910*/  UIMAD UR8, UR58, UR11, UR8 ;  /* 0x0000000b3a0872a4 */ /* 0x000fe2000f8e0208 */
[----:B------:R-:W0:Y:S01]  /*22920*/  @P2 LDC R0, c[0x0][0xcec] ;  /* 0x00033b00ff002b82 */ /* 0x000e220000000800 */
[----:B------:R-:W-:-:S07]  /*22930*/  UIMAD.WIDE.U32 UR6, UR58, UR10, UR6 ;  /* 0x0000000a3a0672a5 */ /* 0x000fce000f8e0006 */
[----:B------:R-:W1:Y:S01]  /*22940*/  @P2 LDC R3, c[0x0][0xcf0] ;  /* 0x00033c00ff032b82 */ /* 0x000e620000000800 */
[----:B0-----:R-:W-:-:S05]  /*22950*/  @P2 IMAD.HI.U32 R0, R5, R0, RZ ;  /* 0x0000000005002227 */ /* 0x001fca00078e00ff */
[----:B-1----:R-:W-:-:S05]  /*22960*/  @P2 SHF.R.U32.HI R4, RZ, R3, R0 ;  /* 0x00000003ff042219 */ /* 0x002fca0000011600 */
        /* <DEDUP_REMOVED lines=14> */
[----:B------:R-:W-:Y:S01]  /*22a50*/  SHFL.IDX PT, R8, R0, RZ, 0x1c1f ;  /* 0x001c1fff00087589 */ /* 0x000fe200000e0000 */
[----:B------:R-:W-:Y:S01]  /*22a60*/  LEA.HI.X R10, R4, UR7, R3, 0x2, P2 ;  /* 0x00000007040a7c11 */ /* 0x000fe200090f1403 */
[----:B------:R-:W-:-:S04]  /*22a70*/  VIADD R3, R13, 0x8 ;  /* 0x000000080d037836 */ /* 0x000fc80000000000 */
[----:B------:R-:W2:Y:S01]  /*22a80*/  SHFL.IDX PT, R9, R10, RZ, 0x1c1f ;  /* 0x001c1fff0a097589 */ /* 0x000ea200000e0000 */
[----:B------:R-:W-:-:S03]  /*22a90*/  ISETP.GE.OR P0, PT, R3, R6, P0 ;  /* 0x000000060300720c */ /* 0x000fc60000706670 */
[----:B--2---:R-:W-:Y:S10]  /*22aa0*/  @!P1 ST.E desc[UR36][R8.64], R11 ;  /* 0x0000000b08009985 */ /* 0x004ff4000c101924 */
[----:B------:R-:W2:Y:S04]  /*22ab0*/  @!P0 LDL R3, [R1+0x3f4] ;  /* 0x0003f40001038983 */ /* 0x000ea80000100800 */
[----:B------:R-:W-:Y:S04]  /*22ac0*/  SHFL.IDX PT, R4, R0, 0x1, 0x1c1f ;  /* 0x003c1f0000047f89 */ /* 0x000fe800000e0000 */
[----:B------:R-:W2:Y:S04]  /*22ad0*/  SHFL.IDX PT, R5, R10, 0x1, 0x1c1f ;  /* 0x003c1f000a057f89 */ /* 0x000ea800000e0000 */
[----:B--2---:R0:W-:Y:S02]  /*22ae0*/  @!P0 ST.E desc[UR36][R4.64], R3 ;  /* 0x0000000304008985 */ /* 0x0041e4000c101924 */
.L_x_5257:
[----:B------:R-:W1:Y:S01]  /*22af0*/  LDC R78, c[0x0][0xce8] ;  /* 0x00033a00ff4e7b82 */ /* 0x000e620000000800 */
[----:B------:R-:W-:Y:S01]  /*22b00*/  ULDC UR10, c[0x0][0xbc8] ;  /* 0x0002f200000a7ab9 */ /* 0x000fe20000000800 */
[----:B------:R-:W-:Y:S01]  /*22b10*/  IMAD R0, R206, 0x20, R195 ;  /* 0x00000020ce007824 */ /* 0x000fe200078e02c3 */
[----:B------:R-:W-:Y:S01]  /*22b20*/  ISETP.GE.AND P1, PT, R190, UR10, PT ;  /* 0x0000000abe007c0c */ /* 0x000fe2000bf26270 */
[----:B0-----:R-:W-:Y:S01]  /*22b30*/  IMAD.U32 R5, RZ, RZ, UR59 ;  /* 0x0000003bff057e24 */ /* 0x001fe2000f8e00ff */
[----:B------:R-:W-:Y:S01]  /*22b40*/  ULDC.64 UR8, c[0x0][0xbe8] ;  /* 0x0002fa0000087ab9 */ /* 0x000fe20000000a00 */
[----:B------:R0:W5:Y:S04]  /*22b50*/  LD.E.128 R8, desc[UR36][R128.64] ;  /* 0x0000002480087980 */ /* 0x000168000c101d00 */
[----:B------:R0:W5:Y:S04]  /*22b60*/  LD.E.128 R12, desc[UR36][R170.64] ;  /* 0x00000024aa0c7980 */ /* 0x000168000c101d00 */
[----:B------:R0:W5:Y:S04]  /*22b70*/  LD.E.128 R24, desc[UR36][R168.64] ;  /* 0x00000024a8187980 */ /* 0x000168000c101d00 */
[----:B------:R0:W5:Y:S04]  /*22b80*/  LD.E.128 R28, desc[UR36][R166.64] ;  /* 0x00000024a61c7980 */ /* 0x000168000c101d00 */
[----:B------:R0:W5:Y:S01]  /*22b90*/  LD.E.128 R32, desc[UR36][R164.64] ;  /* 0x00000024a4207980 */ /* 0x000162000c101d00 */
[----:B-1----:R-:W-:-:S02]  /*22ba0*/  ISETP.NE.AND P3, PT, R78, 0x1, PT ;  /* 0x000000014e00780c */ /* 0x002fc40003f65270 */
[----:B------:R-:W-:Y:S01]  /*22bb0*/  SEL R4, RZ, 0xffffffff, P1 ;  /* 0xffffffffff047807 */ /* 0x000fe20000800000 */
[----:B------:R0:W5:Y:S01]  /*22bc0*/  LD.E.128 R36, desc[UR36][R162.64] ;  /* 0x00000024a2247980 */ /* 0x000162000c101d00 */
[----:B------:R-:W-:Y:S02]  /*22bd0*/  ISETP.GE.AND P0, PT, R191, UR10, PT ;  /* 0x0000000abf007c0c */ /* 0x000fe4000bf06270 */
[----:B------:R-:W-:Y:S01]  /*22be0*/  ISETP.GE.AND P2, PT, R192, UR10, PT ;  /* 0x0000000ac0007c0c */ /* 0x000fe2000bf46270 */
[----:B------:R-:W-:Y:S01]  /*22bf0*/  IMAD R76, R5, 0x40, R0 ;  /* 0x00000040054c7824 */ /* 0x000fe200078e0200 */
[----:B------:R-:W-:Y:S01]  /*22c00*/  UIMAD UR5, UR12, UR8, URZ ;  /* 0x000000080c0572a4 */ /* 0x000fe2000f8e023f */
[----:B------:R0:W5:Y:S04]  /*22c10*/  LD.E.128 R40, desc[UR36][R160.64] ;  /* 0x00000024a0287980 */ /* 0x000168000c101d00 */
[----:B------:R-:W1:Y:S01]  /*22c20*/  @P3 LDC R21, c[0x0][0xcec] ;  /* 0x00033b00ff153b82 */ /* 0x000e620000000800 */
[----:B------:R-:W-:Y:S01]  /*22c30*/  UIMAD.WIDE.U32 UR6, UR60, UR8, URZ ;  /* 0x000000083c0672a5 */ /* 0x000fe2000f8e003f */
[----:B------:R0:W5:Y:S04]  /*22c40*/  LD.E.128 R44, desc[UR36][R158.64] ;  /* 0x000000249e2c7980 */ /* 0x000168000c101d00 */
[----:B------:R0:W5:Y:S02]  /*22c50*/  LD.E.128 R48, desc[UR36][R156.64] ;  /* 0x000000249c307980 */ /* 0x000164000c101d00 */
[----:B------:R-:W2:Y:S01]  /*22c60*/  @P3 LDC R77, c[0x0][0xcf0] ;  /* 0x00033c00ff4d3b82 */ /* 0x000ea20000000800 */
[----:B------:R-:W-:Y:S01]  /*22c70*/  ISETP.GE.AND P1, PT, R189, UR10, PT ;  /* 0x0000000abd007c0c */ /* 0x000fe2000bf26270 */
[----:B------:R-:W-:Y:S01]  /*22c80*/  IMAD.SHL.U32 R6, R4, 0x2, RZ ;  /* 0x0000000204067824 */ /* 0x000fe200078e00ff */
[----:B------:R-:W-:Y:S01]  /*22c90*/  SEL R4, RZ, 0xffffffff, P0 ;  /* 0xffffffffff047807 */ /* 0x000fe20000000000 */
[----:B------:R0:W5:Y:S01]  /*22ca0*/  LD.E.128 R52, desc[UR36][R154.64] ;  /* 0x000000249a347980 */ /* 0x000162000c101d00 */
[----:B------:R-:W-:-:S02]  /*22cb0*/  SEL R0, RZ, 0xffffffff, P1 ;  /* 0xffffffffff007807 */ /* 0x000fc40000800000 */
[----:B------:R-:W-:Y:S01]  /*22cc0*/  SEL R3, RZ, 0x1, P2 ;  /* 0x00000001ff037807 */ /* 0x000fe20001000000 */
[----:B------:R-:W-:Y:S01]  /*22cd0*/  UIMAD UR5, UR60, UR9, UR5 ;  /* 0x000000093c0572a4 */ /* 0x000fe2000f8e0205 */
[----:B------:R-:W-:Y:S01]  /*22ce0*/  IMAD.SHL.U32 R4, R4, 0x4, RZ ;  /* 0x0000000404047824 */ /* 0x000fe200078e00ff */
[----:B------:R-:W-:Y:S01]  /*22cf0*/  ISETP.GE.AND P0, PT, R188, UR10, PT ;  /* 0x0000000abc007c0c */ /* 0x000fe2000bf06270 */
[----:B------:R-:W-:Y:S01]  /*22d00*/  IMAD.SHL.U32 R79, R0, 0x8, RZ ;  /* 0x00000008004f7824 */ /* 0x000fe200078e00ff */
[----:B------:R-:W-:Y:S01]  /*22d10*/  LOP3.LUT R3, R6, 0x2, R3, 0xe2, !PT ;  /* 0x0000000206037812 */ /* 0x000fe200078ee203 */
[----:B------:R-:W-:Y:S01]  /*22d20*/  ULDC.64 UR8, c[0x0][0xbf0] ;  /* 0x0002fc0000087ab9 */ /* 0x000fe20000000a00 */
[----:B------:R-:W-:Y:S01]  /*22d30*/  UIADD3 UR7, UR7, UR5, URZ ;  /* 0x0000000507077290 */ /* 0x000fe2000fffe03f */
[----:B------:R0:W5:Y:S01]  /*22d40*/  LD.E.128 R56, desc[UR36][R152.64] ;  /* 0x0000002498387980 */ /* 0x000162000c101d00 */
[----:B-1----:R-:W-:Y:S01]  /*22d50*/  @P3 IMAD.HI.U32 R0, R76, R21, RZ ;  /* 0x000000154c003227 */ /* 0x002fe200078e00ff */
[----:B------:R-:W-:Y:S01]  /*22d60*/  UIMAD UR5, UR13, UR8, URZ ;  /* 0x000000080d0572a4 */ /* 0x000fe2000f8e023f */
[----:B------:R-:W-:Y:S01]  /*22d70*/  SEL R5, RZ, 0xffffffff, P0 ;  /* 0xffffffffff057807 */ /* 0x000fe20000000000 */
[----:B------:R0:W5:Y:S01]  /*22d80*/  LD.E.128 R60, desc[UR36][R150.64] ;  /* 0x00000024963c7980 */ /* 0x000162000c101d00 */
[----:B------:R-:W-:Y:S01]  /*22d90*/  LOP3.LUT R4, R4, 0x4, R3, 0xe2, !PT ;  /* 0x0000000404047812 */ /* 0x000fe200078ee203 */
[----:B------:R-:W-:Y:S01]  /*22da0*/  IMAD.MOV.U32 R3, RZ, RZ, R76 ;  /* 0x000000ffff037224 */ /* 0x000fe200078e004c */
[----:B------:R-:W-:Y:S01]  /*22db0*/  UIMAD UR5, UR58, UR9, UR5 ;  /* 0x000000093a0572a4 */ /* 0x000fe2000f8e0205 */
[----:B------:R0:W5:Y:S01]  /*22dc0*/  LD.E.128 R64, desc[UR36][R148.64] ;  /* 0x0000002494407980 */ /* 0x000162000c101d00 */
[----:B--2---:R-:W-:Y:S01]  /*22dd0*/  @P3 SHF.R.U32.HI R3, RZ, R77, R0 ;  /* 0x0000004dff033219 */ /* 0x004fe20000011600 */
[----:B------:R-:W-:Y:S01]  /*22de0*/  UIMAD.WIDE.U32 UR6, UR58, UR8, UR6 ;  /* 0x000000083a0672a5 */ /* 0x000fe2000f8e0006 */
[----:B------:R-:W-:Y:S01]  /*22df0*/  IMAD.SHL.U32 R5, R5, 0x10, RZ ;  /* 0x0000001005057824 */ /* 0x000fe200078e00ff */
[----:B------:R-:W-:Y:S01]  /*22e00*/  LOP3.LUT R4, R79, 0x8, R4, 0xe2, !PT ;  /* 0x000000084f047812 */ /* 0x000fe200078ee204 */
[----:B------:R0:W5:Y:S01]  /*22e10*/  LD.E.128 R68, desc[UR36][R142.64] ;  /* 0x000000248e447980 */ /* 0x000162000c101d00 */
[----:B------:R-:W-:Y:S01]  /*22e20*/  ISETP.GE.AND P0, PT, R19, UR10, PT ;  /* 0x0000000a13007c0c */ /* 0x000fe2000bf06270 */
[----:B------:R-:W-:Y:S01]  /*22e30*/  UIADD3 UR5, UR7, UR5, URZ ;  /* 0x0000000507057290 */ /* 0x000fe2000fffe03f */
[--C-:B------:R-:W-:Y:S01]  /*22e40*/  IMAD.MOV R21, RZ, RZ, -R3.reuse ;  /* 0x000000ffff157224 */ /* 0x100fe200078e0a03 */
[----:B------:R-:W-:Y:S01]  /*22e50*/  SHF.R.S32.HI R20, RZ, 0x1f, R3 ;  /* 0x0000001fff147819 */ /* 0x000fe20000011403 */
[----:B------:R0:W5:Y:S01]  /*22e60*/  LD.E.128 R72, desc[UR36][R140.64] ;  /* 0x000000248c487980 */ /* 0x000162000c101d00 */
[----:B------:R-:W-:Y:S01]  /*22e70*/  LOP3.LUT R0, R5, 0x10, R4, 0xe2, !PT ;  /* 0x0000001005007812 */ /* 0x000fe200078ee204 */
[----:B------:R-:W-:Y:S01]  /*22e80*/  IMAD.U32 R4, RZ, RZ, UR6 ;  /* 0x00000006ff047e24 */ /* 0x000fe2000f8e00ff */
[----:B------:R-:W-:Y:S01]  /*22e90*/  SEL R6, RZ, 0xffffffff, P0 ;  /* 0xffffffffff067807 */ /* 0x000fe20000000000 */
[----:B------:R-:W-:Y:S01]  /*22ea0*/  IMAD.U32 R5, RZ, RZ, UR7 ;  /* 0x00000007ff057e24 */ /* 0x000fe2000f8e00ff */
[----:B------:R-:W-:Y:S01]  /*22eb0*/  ULDC.64 UR6, c[0x0][0xbe0] ;  /* 0x0002f80000067ab9 */ /* 0x000fe20000000a00 */
[----:B------:R-:W-:Y:S01]  /*22ec0*/  IMAD R21, R78, R21, R76 ;  /* 0x000000154e157224 */ /* 0x000fe200078e024c */
[----:B------:R-:W5:Y:S01]  /*22ed0*/  LD.E.128 R128, desc[UR36][R130.64] ;  /* 0x0000002482807980 */ /* 0x000f62000c101d00 */
[----:B------:R-:W-:Y:S01]  /*22ee0*/  IMAD.U32 R5, RZ, RZ, UR5 ;  /* 0x00000005ff057e24 */ /* 0x000fe2000f8e00ff */
[----:B------:R-:W-:Y:S01]  /*22ef0*/  ISETP.GE.AND P0, PT, R194, UR10, PT ;  /* 0x0000000ac2007c0c */ /* 0x000fe2000bf06270 */
[----:B------:R-:W-:Y:S01]  /*22f00*/  IMAD R20, R20, UR6, RZ ;  /* 0x0000000614147c24 */ /* 0x000fe2000f8e02ff */
[----:B------:R-:W-:Y:S01]  /*22f10*/  @!PT LDS RZ, [RZ] ;  /* 0x00000000fffff984 */ /* 0x000fe20000000800 */
[----:B------:R-:W-:Y:S01]  /*22f20*/  @!PT LDS RZ, [RZ] ;  /* 0x00000000fffff984 */ /* 0x000fe20000000800 */
[----:B------:R-:W-:Y:S01]  /*22f30*/  @!PT LDS RZ, [RZ] ;  /* 0x00000000fffff984 */ /* 0x000fe20000000800 */
[----:B------:R-:W-:Y:S01]  /*22f40*/  @!PT LDS RZ, [RZ] ;  /* 0x00000000fffff984 */ /* 0x000fe20000000800 */
[----:B------:R1:W-:Y:S06]  /*22f50*/  MEMBAR.ALL.CTA ;  /* 0x0000000000007992 */ /* 0x0003ec0000008000 */
[----:B-1----:R-:W1:Y:S01]  /*22f60*/  FENCE.VIEW.ASYNC.S ;  /* 0x00000000000073c6 */ /* 0x002e620000000000 */
[----:B------:R-:W-:Y:S01]  /*22f70*/  IMAD.SHL.U32 R79, R6, 0x20, RZ ;  /* 0x00000020064f7824 */ /* 0x000fe200078e00ff */
[----:B------:R-:W-:Y:S01]  /*22f80*/  SHF.R.S32.HI R6, RZ, 0x1f, R21 ;  /* 0x0000001fff067819 */ /* 0x000fe20000011415 */
[C---:B------:R-:W-:Y:S01]  /*22f90*/  IMAD R77, R3.reuse, UR7, R20 ;  /* 0x00000007034d7c24 */ /* 0x040fe2000f8e0214 */
[----:B------:R-:W-:Y:S01]  /*22fa0*/  ULDC UR8, c[0x0][0xb88] ;  /* 0x0002e20000087ab9 */ /* 0x000fe20000000800 */
[----:B------:R-:W-:Y:S01]  /*22fb0*/  IMAD.WIDE.U32 R4, R3, UR6, R4 ;  /* 0x0000000603047c25 */ /* 0x000fe2000f8e0004 */
[----:B------:R-:W-:Y:S01]  /*22fc0*/  ULDC.64 UR6, c[0x0][0xbd8] ;  /* 0x0002f60000067ab9 */ /* 0x000fe20000000a00 */
[----:B------:R-:W-:Y:S01]  /*22fd0*/  LOP3.LUT R0, R79, 0x20, R0, 0xe2, !PT ;  /* 0x000000204f007812 */ /* 0x000fe200078ee200 */
[----:B------:R-:W-:Y:S01]  /*22fe0*/  UIADD3 UR5, UR44, 0x38820, URZ ;  /* 0x000388202c057890 */ /* 0x000fe2000fffe03f */
[----:B------:R-:W-:Y:S01]  /*22ff0*/  IMAD.U32 R20, RZ, RZ, UR59 ;  /* 0x0000003bff147e24 */ /* 0x000fe2000f8e00ff */
[----:B------:R-:W-:Y:S01]  /*23000*/  SEL R3, RZ, 0x40, P0 ;  /* 0x00000040ff037807 */ /* 0x000fe20000000000 */
[----:B------:R-:W-:Y:S01]  /*23010*/  IMAD.IADD R5, R5, 0x1, R77 ;  /* 0x0000000105057824 */ /* 0x000fe200078e024d */
[----:B------:R-:W-:Y:S01]  /*23020*/  ISETP.GE.AND P0, PT, R193, UR10, PT ;  /* 0x0000000ac1007c0c */ /* 0x000fe2000bf06270 */
[----:B------:R-:W-:Y:S01]  /*23030*/  IMAD R6, R6, UR6, RZ ;  /* 0x0000000606067c24 */ /* 0x000fe2000f8e02ff */
[----:B------:R-:W-:Y:S01]  /*23040*/  LOP3.LUT R0, R0, R3, RZ, 0xfc, !PT ;  /* 0x0000000300007212 */ /* 0x000fe200078efcff */
[----:B------:R-:W-:Y:S01]  /*23050*/  IMAD R83, R20, 0x40, R195 ;  /* 0x0000004014537824 */ /* 0x000fe200078e02c3 */
[----:B------:R-:W-:Y:S01]  /*23060*/  SEL R3, RZ, 0x80, P0 ;  /* 0x00000080ff037807 */ /* 0x000fe20000000000 */
[----:B------:R-:W-:Y:S01]  /*23070*/  IMAD R84, R78, UR8, RZ ;  /* 0x000000084e547c24 */ /* 0x000fe2000f8e02ff */
[----:B------:R-:W-:Y:S01]  /*23080*/  UPRMT UR5, URZ, 0x654, UR5 ;  /* 0x000006543f057896 */ /* 0x000fe20008000005 */
[C---:B------:R-:W-:Y:S01]  /*23090*/  IMAD R77, R21.reuse, UR7, R6 ;  /* 0x00000007154d7c24 */ /* 0x040fe2000f8e0206 */
[----:B------:R-:W-:Y:S01]  /*230a0*/  BSSY B1, `(.L_x_5258) ;  /* 0x000002b000017945 */ /* 0x000fe20003800000 */
[----:B------:R-:W-:Y:S01]  /*230b0*/  IMAD.WIDE.U32 R4, R21, UR6, R4 ;  /* 0x0000000615047c25 */ /* 0x000fe2000f8e0004 */
[----:B------:R-:W-:Y:S01]  /*230c0*/  ISETP.GE.AND P0, PT, R83, R84, PT ;  /* 0x000000545300720c */ /* 0x000fe20003f06270 */
[----:B------:R-:W-:Y:S01]  /*230d0*/  ULDC.64 UR6, c[0x0][0xb80] ;  /* 0x0002e00000067ab9 */ /* 0x000fe20000000a00 */
[----:B------:R-:W-:Y:S01]  /*230e0*/  LOP3.LUT R3, R0, R3, RZ, 0xfc, !PT ;  /* 0x0000000300037212 */ /* 0x000fe200078efcff */
[----:B------:R-:W-:Y:S01]  /*230f0*/  IMAD.IADD R5, R5, 0x1, R77 ;  /* 0x0000000105057824 */ /* 0x000fe200078e024d */
[C---:B------:R-:W-:Y:S01]  /*23100*/  LEA R6, P1, R4.reuse, UR6, 0x1 ;  /* 0x0000000604067c11 */ /* 0x040fe2000f8208ff */
[----:B-1----:R-:W-:Y:S03]  /*23110*/  SYNCS.ARRIVE.TRANS64.RED.A1T0 RZ, [UR5], RZ ;  /* 0x000000ffffff79a7 */ /* 0x002fe60008100405 */
        /* <DEDUP_REMOVED lines=35> */
.L_x_5259:
[----:B------:R-:W-:Y:S05]  /*23350*/  BSYNC B1 ;  /* 0x0000000000017941 */ /* 0x000fea0003800000 */
.L_x_5258:
[----:B---3--:R-:W-:Y:S01]  /*23360*/  VIADD R4, R83, 0x20 ;  /* 0x0000002053047836 */ /* 0x008fe20000000000 */
[----:B-----5:R4:W3:Y:S04]  /*23370*/  SHFL.IDX PT, R9, R82, 0x1, 0x181f ;  /* 0x00381f0052097f89 */ /* 0x0208e800000e0000 */
        /* <DEDUP_REMOVED lines=9> */
[CC--:B------:R-:W-:Y:S02]  /*23410*/  @!P5 LEA R10, P4, R190.reuse, R8.reuse, 0x1 ;  /* 0x00000008be0ad211 */ /* 0x0c0fe400078808ff */
        /* <DEDUP_REMOVED lines=26> */
.L_x_5256:
[----:B------:R-:W0:Y:S01]  /*235c0*/  LDC R12, c[0x0][0xce8] ;  /* 0x00033a00ff0c7b82 */ /* 0x000e220000000800 */
[----:B------:R-:W-:Y:S01]  /*235d0*/  ISETP.GE.AND P2, PT, R204, 0x40, PT ;  /* 0x00000040cc00780c */ /* 0x000fe20003f46270 */
[----:B------:R-:W-:Y:S01]  /*235e0*/  ULDC UR12, c[0x0][0xbc8] ;  /* 0x0002f200000c7ab9 */ /* 0x000fe20000000800 */
[----:B------:R-:W-:Y:S01]  /*235f0*/  IMAD R0, R206, 0x20, R195 ;  /* 0x00000020ce007824 */ /* 0x000fe200078e02c3 */
[----:B------:R-:W-:Y:S01]  /*23600*/  ISETP.GE.AND P4, PT, R192, UR12, PT ;  /* 0x0000000cc0007c0c */ /* 0x000fe2000bf86270 */
[----:B------:R-:W-:Y:S01]  /*23610*/  IMAD.U32 R3, RZ, RZ, UR59 ;  /* 0x0000003bff037e24 */ /* 0x000fe2000f8e00ff */
[----:B------:R-:W-:Y:S01]  /*23620*/  ISETP.GE.AND P3, PT, R190, UR12, PT ;  /* 0x0000000cbe007c0c */ /* 0x000fe2000bf66270 */
[----:B------:R-:W-:Y:S01]  /*23630*/  USHF.R.S32.HI UR8, URZ, 0x1f, UR60 ;  /* 0x0000001f3f087899 */ /* 0x000fe2000801143c */
[----:B------:R-:W-:Y:S01]  /*23640*/  BSSY B1, `(.L_x_5261) ;  /* 0x0000033000017945 */ /* 0x000fe20003800000 */
[----:B------:R-:W-:Y:S01]  /*23650*/  USHF.R.S32.HI UR9, URZ, 0x1f, UR58 ;  /* 0x0000001f3f097899 */ /* 0x000fe2000801143a */
[----:B------:R-:W-:Y:S01]  /*23660*/  ISETP.GE.AND P1, PT, R191, UR12, PT ;  /* 0x0000000cbf007c0c */ /* 0x000fe2000bf26270 */
[----:B------:R-:W-:Y:S01]  /*23670*/  IMAD R10, R3, 0x40, R0 ;  /* 0x00000040030a7824 */ /* 0x000fe200078e0200 */
[----:B------:R-:W-:-:S02]  /*23680*/  SEL R14, RZ, 0x1, P4 ;  /* 0x00000001ff0e7807 */ /* 0x000fc40002000000 */
[----:B------:R-:W-:Y:S02]  /*23690*/  SEL R15, RZ, 0xffffffff, P3 ;  /* 0xffffffffff0f7807 */ /* 0x000fe40001800000 */
[----:B0-----:R-:W-:-:S13]  /*236a0*/  ISETP.NE.AND P0, PT, R12, 0x1, PT ;  /* 0x000000010c00780c */ /* 0x001fda0003f05270 */
[----:B------:R-:W0:Y:S08]  /*236b0*/  @P0 LDC R11, c[0x0][0xcec] ;  /* 0x00033b00ff0b0b82 */ /* 0x000e300000000800 */
[----:B------:R-:W1:Y:S01]  /*236c0*/  @P0 LDC R13, c[0x0][0xcf0] ;  /* 0x00033c00ff0d0b82 */ /* 0x000e620000000800 */
[----:B------:R-:W-:Y:S05]  /*236d0*/  @P2 BRA `(.L_x_5262) ;  /* 0x0000000000a42947 */ /* 0x000fea0003800000 */
[----:B------:R-:W2:Y:S01]  /*236e0*/  S2R R4, SR_TID.X ;  /* 0x0000000000047919 */ /* 0x000ea20000002100 */
[----:B------:R-:W3:Y:S01]  /*236f0*/  LDC R5, c[0x0][0xce8] ;  /* 0x00033a00ff057b82 */ /* 0x000ee20000000800 */
[----:B------:R-:W-:Y:S01]  /*23700*/  IMAD.U32 R0, RZ, RZ, UR59 ;  /* 0x0000003bff007e24 */ /* 0x000fe2000f8e00ff */
[----:B------:R-:W-:Y:S02]  /*23710*/  ULDC UR5, c[0x0][0xb88] ;  /* 0x0002e20000057ab9 */ /* 0x000fe40000000800 */
[----:B---3--:R-:W-:Y:S02]  /*23720*/  IMAD R3, R5, UR5, RZ ;  /* 0x0000000505037c24 */ /* 0x008fe4000f8e02ff */
[----:B--2---:R-:W-:-:S04]  /*23730*/  IMAD R0, R0, 0x40, R4 ;  /* 0x0000004000007824 */ /* 0x004fc800078e0204 */
[----:B------:R-:W-:-:S05]  /*23740*/  VIADD R6, R0, 0xffffff80 ;  /* 0xffffff8000067836 */ /* 0x000fca0000000000 */
[----:B------:R-:W-:-:S13]  /*23750*/  ISETP.GE.AND P2, PT, R6, R3, PT ;  /* 0x000000030600720c */ /* 0x000fda0003f46270 */
[----:B------:R-:W-:Y:S05]  /*23760*/  @P2 BRA `(.L_x_5262) ;  /* 0x0000000000802947 */ /* 0x000fea0003800000 */
[----:B------:R-:W-:Y:S01]  /*23770*/  ISETP.NE.AND P2, PT, R5, 0x1, PT ;  /* 0x000000010500780c */ /* 0x000fe20003f45270 */
[----:B------:R-:W-:Y:S01]  /*23780*/  ULDC.64 UR10, c[0x0][0xc90] ;  /* 0x00032400000a7ab9 */ /* 0x000fe20000000a00 */
[----:B------:R-:W-:Y:S01]  /*23790*/  IMAD.MOV.U32 R4, RZ, RZ, R6 ;  /* 0x000000ffff047224 */ /* 0x000fe200078e0006 */
        /* <DEDUP_REMOVED lines=29> */
.L_x_5262:
[----:B------:R-:W-:Y:S05]  /*23970*/  BSYNC B1 ;  /* 0x0000000000017941 */ /* 0x000fea0003800000 */
.L_x_5261:
[----:B------:R-:W-:Y:S01]  /*23980*/  SEL R0, RZ, 0xffffffff, P1 ;  /* 0xffffffffff007807 */ /* 0x000fe20000800000 */
[----:B------:R-:W-:Y:S01]  /*23990*/  ULDC.64 UR10, c[0x0][0xbe8] ;  /* 0x0002fa00000a7ab9 */ /* 0x000fe20000000a00 */
[----:B------:R-:W-:Y:S01]  /*239a0*/  IMAD.SHL.U32 R15, R15, 0x2, RZ ;  /* 0x000000020f0f7824 */ /* 0x000fe200078e00ff */
[----:B------:R-:W-:Y:S01]  /*239b0*/  UIMAD UR5, UR8, UR10, URZ ;  /* 0x0000000a080572a4 */ /* 0x000fe2000f8e023f */
[----:B------:R-:W-:Y:S01]  /*239c0*/  ISETP.GE.AND P1, PT, R189, UR12, PT ;  /* 0x0000000cbd007c0c */ /* 0x000fe2000bf26270 */
[----:B------:R-:W-:Y:S01]  /*239d0*/  IMAD.SHL.U32 R5, R0, 0x4, RZ ;  /* 0x0000000400057824 */ /* 0x000fe200078e00ff */
[----:B------:R-:W-:Y:S01]  /*239e0*/  UIMAD.WIDE.U32 UR6, UR60, UR10, URZ ;  /* 0x0000000a3c0672a5 */ /* 0x000fe2000f8e003f */
[----:B0-----:R-:W-:Y:S01]  /*239f0*/  @P0 IMAD.HI.U32 R0, R10, R11, RZ ;  /* 0x0000000b0a000227 */ /* 0x001fe200078e00ff */
[----:B------:R-:W-:Y:S01]  /*23a00*/  UIMAD UR5, UR60, UR11, UR5 ;  /* 0x0000000b3c0572a4 */ /* 0x000fe2000f8e0205 */
[----:B------:R-:W-:Y:S01]  /*23a10*/  LOP3.LUT R14, R15, 0x2, R14, 0xe2, !PT ;  /* 0x000000020f0e7812 */ /* 0x000fe200078ee20e */
[----:B------:R-:W-:Y:S01]  /*23a20*/  BSSY B1, `(.L_x_5263) ;  /* 0x0000056000017945 */ /* 0x000fe20003800000 */
[----:B--2---:R-:W-:Y:S01]  /*23a30*/  IMAD.MOV.U32 R3, RZ, RZ, R10 ;  /* 0x000000ffff037224 */ /* 0x004fe200078e000a */
[----:B-1----:R-:W-:Y:S01]  /*23a40*/  @P0 SHF.R.U32.HI R3, RZ, R13, R0 ;  /* 0x0000000dff030219 */ /* 0x002fe20000011600 */
[----:B------:R-:W-:Y:S01]  /*23a50*/  ULDC.64 UR10, c[0x0][0xbf0] ;  /* 0x0002fc00000a7ab9 */ /* 0x000fe20000000a00 */
[----:B------:R-:W-:Y:S01]  /*23a60*/  SEL R0, RZ, 0xffffffff, P1 ;  /* 0xffffffffff007807 */ /* 0x000fe20000800000 */
[----:B------:R-:W-:Y:S01]  /*23a70*/  UIADD3 UR7, UR7, UR5, URZ ;  /* 0x0000000507077290 */ /* 0x000fe2000fffe03f */
[----:B------:R-:W-:Y:S01]  /*23a80*/  LOP3.LUT R14, R5, 0x4, R14, 0xe2, !PT ;  /* 0x00000004050e7812 */ /* 0x000fe200078ee20e */
[----:B------:R-:W-:Y:S01]  /*23a90*/  UIMAD UR5, UR9, UR10, URZ ;  /* 0x0000000a090572a4 */ /* 0x000fe2000f8e023f */
[----:B------:R-:W-:Y:S01]  /*23aa0*/  ISETP.GE.AND P1, PT, R188, UR12, PT ;  /* 0x0000000cbc007c0c */ /* 0x000fe2000bf26270 */
[----:B------:R-:W-:Y:S01]  /*23ab0*/  UIMAD.WIDE.U32 UR6, UR58, UR10, UR6 ;  /* 0x0000000a3a0672a5 */ /* 0x000fe2000f8e0006 */
[----:B------:R-:W-:Y:S01]  /*23ac0*/  IMAD.SHL.U32 R5, R0, 0x8, RZ ;  /* 0x0000000800057824 */ /* 0x000fe200078e00ff */
[----:B------:R-:W-:Y:S01]  /*23ad0*/  UIMAD UR5, UR58, UR11, UR5 ;  /* 0x0000000b3a0572a4 */ /* 0x000fe2000f8e0205 */
[--C-:B------:R-:W-:Y:S01]  /*23ae0*/  SHF.R.S32.HI R0, RZ, 0x1f, R3.reuse ;  /* 0x0000001fff007819 */ /* 0x100fe20000011403 */
[----:B------:R-:W-:Y:S01]  /*23af0*/  IMAD.MOV R9, RZ, RZ, -R3 ;  /* 0x000000ffff097224 */ /* 0x000fe200078e0a03 */
[----:B------:R-:W-:Y:S01]  /*23b00*/  ISETP.GE.AND P0, PT, R19, UR12, PT ;  /* 0x0000000c13007c0c */ /* 0x000fe2000bf06270 */
[----:B------:R-:W-:Y:S01]  /*23b10*/  UIADD3 UR5, UR7, UR5, URZ ;  /* 0x0000000507057290 */ /* 0x000fe2000fffe03f */
[----:B------:R-:W-:Y:S01]  /*23b20*/  LOP3.LUT R14, R5, 0x8, R14, 0xe2, !PT ;  /* 0x00000008050e7812 */ /* 0x000fe200078ee20e */
[----:B------:R-:W-:Y:S01]  /*23b30*/  IMAD.U32 R4, RZ, RZ, UR6 ;  /* 0x00000006ff047e24 */ /* 0x000fe2000f8e00ff */
[----:B------:R-:W-:Y:S01]  /*23b40*/  SEL R6, RZ, 0xffffffff, P1 ;  /* 0xffffffffff067807 */ /* 0x000fe20000800000 */
[----:B------:R-:W-:Y:S01]  /*23b50*/  IMAD.U32 R5, RZ, RZ, UR7 ;  /* 0x00000007ff057e24 */ /* 0x000fe2000f8e00ff */
[----:B------:R-:W-:Y:S01]  /*23b60*/  ULDC.64 UR6, c[0x0][0xbe0] ;  /* 0x0002f80000067ab9 */ /* 0x000fe20000000a00 */
[----:B------:R-:W-:Y:S01]  /*23b70*/  IMAD R9, R12, R9, R10 ;  /* 0x000000090c097224 */ /* 0x000fe200078e020a */
[----:B------:R-:W-:Y:S01]  /*23b80*/  SEL R8, RZ, 0xffffffff, P0 ;  /* 0xffffffffff087807 */ /* 0x000fe20000000000 */
[----:B------:R-:W-:Y:S01]  /*23b90*/  IMAD R0, R0, UR6, RZ ;  /* 0x0000000600007c24 */ /* 0x000fe2000f8e02ff */
[----:B------:R-:W-:Y:S01]  /*23ba0*/  ISETP.GE.AND P0, PT, R194, UR12, PT ;  /* 0x0000000cc2007c0c */ /* 0x000fe2000bf06270 */
[----:B------:R-:W-:Y:S01]  /*23bb0*/  IMAD.U32 R5, RZ, RZ, UR5 ;  /* 0x00000005ff057e24 */ /* 0x000fe2000f8e00ff */
[----:B------:R-:W-:Y:S01]  /*23bc0*/  ULDC UR5, c[0x0][0xb88] ;  /* 0x0002e20000057ab9 */ /* 0x000fe20000000800 */
[----:B------:R-:W-:Y:S01]  /*23bd0*/  IMAD.SHL.U32 R13, R6, 0x10, RZ ;  /* 0x00000010060d7824 */ /* 0x000fe200078e00ff */
[----:B------:R-:W-:Y:S01]  /*23be0*/  ISETP.GE.AND P2, PT, R193, UR12, PT ;  /* 0x0000000cc1007c0c */ /* 0x000fe2000bf46270 */
[C---:B------:R-:W-:Y:S01]  /*23bf0*/  IMAD R11, R3.reuse, UR7, R0 ;  /* 0x00000007030b7c24 */ /* 0x040fe2000f8e0200 */
[----:B------:R-:W-:Y:S01]  /*23c00*/  SHF.R.S32.HI R0, RZ, 0x1f, R9 ;  /* 0x0000001fff007819 */ /* 0x000fe20000011409 */
[----:B------:R-:W-:Y:S01]  /*23c10*/  IMAD.WIDE.U32 R4, R3, UR6, R4 ;  /* 0x0000000603047c25 */ /* 0x000fe2000f8e0004 */
[----:B------:R-:W-:Y:S01]  /*23c20*/  ULDC.64 UR6, c[0x0][0xbd8] ;  /* 0x0002f60000067ab9 */ /* 0x000fe20000000a00 */
[----:B------:R-:W-:-:S02]  /*23c30*/  LOP3.LUT R14, R13, 0x10, R14, 0xe2, !PT ;  /* 0x000000100d0e7812 */ /* 0x000fc400078ee20e */
[----:B------:R-:W-:Y:S02]  /*23c40*/  IMAD.SHL.U32 R3, R8, 0x20, RZ ;  /* 0x0000002008037824 */ /* 0x000fe400078e00ff */
[----:B------:R-:W-:Y:S02]  /*23c50*/  IMAD R0, R0, UR6, RZ ;  /* 0x0000000600007c24 */ /* 0x000fe4000f8e02ff */
[----:B------:R-:W-:Y:S01]  /*23c60*/  IMAD.IADD R5, R5, 0x1, R11 ;  /* 0x0000000105057824 */ /* 0x000fe200078e020b */
[----:B------:R-:W-:Y:S01]  /*23c70*/  LOP3.LUT R14, R3, 0x20, R14, 0xe2, !PT ;  /* 0x00000020030e7812 */ /* 0x000fe200078ee20e */
[----:B------:R-:W-:Y:S02]  /*23c80*/  IMAD R3, R9, UR7, R0 ;  /* 0x0000000709037c24 */ /* 0x000fe4000f8e0200 */
[----:B------:R-:W-:Y:S02]  /*23c90*/  IMAD.U32 R0, RZ, RZ, UR59 ;  /* 0x0000003bff007e24 */ /* 0x000fe4000f8e00ff */
[----:B------:R-:W-:-:S02]  /*23ca0*/  IMAD R27, R12, UR5, RZ ;  /* 0x000000050c1b7c24 */ /* 0x000fc4000f8e02ff */
[----:B------:R-:W-:Y:S02]  /*23cb0*/  IMAD R0, R0, 0x40, R195 ;  /* 0x0000004000007824 */ /* 0x000fe400078e02c3 */
[----:B------:R-:W-:Y:S01]  /*23cc0*/  IMAD.WIDE.U32 R4, R9, UR6, R4 ;  /* 0x0000000609047c25 */ /* 0x000fe2000f8e0004 */
        /* <DEDUP_REMOVED lines=43> */
.L_x_5264:
[----:B------:R-:W-:Y:S05]  /*23f80*/  BSYNC B1 ;  /* 0x0000000000017941 */ /* 0x000fea0003800000 */
.L_x_5263:
        /* <DEDUP_REMOVED lines=13> */
[C---:B------:R-:W-:Y:S01]  /*24060*/  @!P5 LEA R12, P0, R191.reuse, R8, 0x1 ;  /* 0x00000008bf0cd211 */ /* 0x040fe200078008ff */
        /* <DEDUP_REMOVED lines=22> */
.L_x_5260:
[----:B------:R-:W-:Y:S05]  /*241d0*/  BSYNC B0 ;  /* 0x0000000000007941 */ /* 0x000fea0003800000 */
.L_x_5255:
[----:B------:R-:W-:Y:S02]  /*241e0*/  ULDC UR5, c[0x0][0xd38] ;  /* 0x00034e0000057ab9 */ /* 0x000fe40000000800 */
[----:B------:R-:W-:-:S06]  /*241f0*/  UISETP.GE.AND UP0, UPT, UR4, UR5, UPT ;  /* 0x000000050400728c */ /* 0x000fcc000bf06270 */
[----:B------:R-:W-:-:S13]  /*24200*/  PLOP3.LUT P0, PT, PT, PT, UP0, 0x80, 0x0 ;  /* 0x000000000000781c */ /* 0x000fda0003f0f008 */
[----:B------:R-:W-:Y:S05]  /*24210*/  @!P0 BRA `(.L_x_5265) ;  /* 0xfffffdcc00488947 */ /* 0x000fea000383ffff */
[----:B------:R-:W-:Y:S05]  /*24220*/  EXIT ;  /* 0x000000000000794d */ /* 0x000fea0003800000 */
.L_x_5127:
        /* <DEDUP_REMOVED lines=15> */
[----:B------:R-:W0:Y:S01]  /*24320*/  S2R R13, SR_TID.X ;  /* 0x00000000000d7919 */ /* 0x000e220000002100 */
[----:B------:R-:W-:Y:S01]  /*24330*/  ULDC UR4, c[0x0][0x320] ;  /* 0x0000c80000047ab9 */ /* 0x000fe20000000800 */
[----:B------:R-:W-:Y:S01]  /*24340*/  ULDC UR5, c[0x0][0x3b8] ;  /* 0x0000ee0000057ab9 */ /* 0x000fe20000000800 */
[----:B------:R-:W-:Y:S01]  /*24350*/  LOP3.LUT R16, R16, 0xfffffdff, RZ, 0xc0, !PT ;  /* 0xfffffdff10107812 */ /* 0x000fe200078ec0ff */
[----:B------:R-:W1:Y:S01]  /*24360*/  S2UR UR6, SR_CgaCtaId ;  /* 0x00000000000679c3 */ /* 0x000e620000008800 */
[----:B------:R-:W-:Y:S01]  /*24370*/  ULDC.64 UR10, c[0x0][0x418] ;  /* 0x00010600000a7ab9 */ /* 0x000fe20000000a00 */
[----:B------:R2:W-:Y:S01]  /*24380*/  STL [R1+0x430], RZ ;  /* 0x000430ff01007387 */ /* 0x0005e20000100800 */
[----:B------:R-:W-:Y:S01]  /*24390*/  UISETP.NE.U32.AND UP0, UPT, UR10, URZ, UPT ;  /* 0x0000003f0a00728c */ /* 0x000fe2000bf05070 */
[----:B------:R-:W-:Y:S01]  /*243a0*/  IMAD.U32 R36, RZ, RZ, UR8 ;  /* 0x00000008ff247e24 */ /* 0x000fe2000f8e00ff */
[----:B------:R-:W-:Y:S01]  /*243b0*/  ULDC.64 UR42, c[0x0][0x2f0] ;  /* 0x0000bc00002a7ab9 */ /* 0x000fe20000000a00 */
[----:B------:R-:W-:Y:S01]  /*243c0*/  ULDC UR7, c[0x0][0x2b8] ;  /* 0x0000ae0000077ab9 */ /* 0x000fe20000000800 */
[----:B------:R-:W-:Y:S01]  /*243d0*/  UISETP.NE.AND.EX UP0, UPT, UR11, URZ, UPT, UP0 ;  /* 0x0000003f0b00728c */ /* 0x000fe2000bf05300 */
[----:B------:R-:W-:Y:S01]  /*243e0*/  IMAD.MOV.U32 R23, RZ, RZ, 0x1 ;  /* 0x00000001ff177424 */ /* 0x000fe200078e00ff */
[----:B------:R-:W-:Y:S01]  /*243f0*/  ULDC UR40, c[0x0][0x288] ;  /* 0x0000a20000287ab9 */ /* 0x000fe20000000800 */
[----:B------:R-:W-:Y:S01]  /*24400*/  ULDC UR41, c[0x0][0x448] ;  /* 0x0001120000297ab9 */ /* 0x000fe20000000800 */
[----:B------:R-:W-:Y:S01]  /*24410*/  IMAD.MOV.U32 R18, RZ, RZ, RZ ;  /* 0x000000ffff127224 */ /* 0x000fe200078e00ff */
[----:B------:R-:W-:Y:S01]  /*24420*/  UIMAD UR41, UR41, UR40, URZ ;  /* 0x00000028292972a4 */ /* 0x000fe2000f8e023f */
[----:B------:R-:W-:Y:S01]  /*24430*/  ULDC UR48, c[0x0][0xc] ;  /* 0x0000030000307ab9 */ /* 0x000fe20000000800 */
[----:B------:R-:W-:Y:S01]  /*24440*/  ULOP3.LUT UR47, UR61, 0x2, URZ, 0xfc, !UPT ;  /* 0x000000023d2f7892 */ /* 0x000fe2000f8efc3f */
[C---:B0-----:R-:W-:Y:S01]  /*24450*/  IMAD.SHL.U32 R32, R13.reuse, 0x8, RZ ;  /* 0x000000080d207824 */ /* 0x041fe200078e00ff */
[----:B------:R-:W-:-:S04]  /*24460*/  LOP3.LUT R12, R13, 0x7f, RZ, 0xc0, !PT ;  /* 0x0000007f0d0c7812 */ /* 0x000fc800078ec0ff */
[----:B------:R-:W-:-:S04]  /*24470*/  LOP3.LUT R11, R32, 0x38, RZ, 0xc0, !PT ;  /* 0x00000038200b7812 */ /* 0x000fc800078ec0ff */
[C---:B------:R-:W-:Y:S02]  /*24480*/  LOP3.LUT R0, R11.reuse, 0x40, RZ, 0xfc, !PT ;  /* 0x000000400b007812 */ /* 0x040fe400078efcff */
[C---:B------:R-:W-:Y:S02]  /*24490*/  ISETP.GE.AND P6, PT, R11.reuse, UR4, PT ;  /* 0x000000040b007c0c */ /* 0x040fe4000bfc6270 */
[C---:B------:R-:W-:Y:S02]  /*244a0*/  ISETP.GE.AND P1, PT, R0.reuse, UR4, PT ;  /* 0x0000000400007c0c */ /* 0x040fe4000bf26270 */
[----:B------:R-:W-:Y:S02]  /*244b0*/  ISETP.GE.AND P0, PT, R0, UR5, PT ;  /* 0x0000000500007c0c */ /* 0x000fe4000bf06270 */
[C---:B------:R-:W-:Y:S02]  /*244c0*/  ISETP.GE.AND P5, PT, R11.reuse, UR5, PT ;  /* 0x000000050b007c0c */ /* 0x040fe4000bfa6270 */
[----:B------:R-:W-:-:S02]  /*244d0*/  LOP3.LUT R2, R11, 0x180, RZ, 0xfc, !PT ;  /* 0x000001800b027812 */ /* 0x000fc400078efcff */
[C---:B------:R-:W-:Y:S02]  /*244e0*/  LOP3.LUT R8, R11.reuse, 0x80, RZ, 0xfc, !PT ;  /* 0x000000800b087812 */ /* 0x040fe400078efcff */
[----:B------:R-:W-:Y:S02]  /*244f0*/  LOP3.LUT R3, R11, 0x1c0, RZ, 0xfc, !PT ;  /* 0x000001c00b037812 */ /* 0x000fe400078efcff */
[----:B------:R-:W-:Y:S02]  /*24500*/  ISETP.GE.AND P2, PT, R2, UR5, PT ;  /* 0x0000000502007c0c */ /* 0x000fe4000bf46270 */
[----:B------:R-:W-:Y:S02]  /*24510*/  @P1 LOP3.LUT R16, R16, 0x200, RZ, 0xfc, !PT ;  /* 0x0000020010101812 */ /* 0x000fe400078efcff */
[----:B------:R-:W-:Y:S02]  /*24520*/  ISETP.GE.AND P4, PT, R8, UR4, PT ;  /* 0x0000000408007c0c */ /* 0x000fe4000bf86270 */
[----:B------:R-:W-:-:S02]  /*24530*/  LOP3.LUT R16, R16, 0xfffbffff, RZ, 0xc0, !PT ;  /* 0xfffbffff10107812 */ /* 0x000fc400078ec0ff */
[----:B------:R-:W-:Y:S02]  /*24540*/  ISETP.GE.AND P3, PT, R2, UR4, PT ;  /* 0x0000000402007c0c */ /* 0x000fe4000bf66270 */
[----:B------:R-:W-:Y:S02]  /*24550*/  @P0 LOP3.LUT R16, R16, 0x40000, RZ, 0xfc, !PT ;  /* 0x0004000010100812 */ /* 0x000fe400078efcff */
[----:B------:R-:W-:Y:S02]  /*24560*/  ISETP.GE.AND P1, PT, R3, UR4, PT ;  /* 0x0000000403007c0c */ /* 0x000fe4000bf26270 */
[----:B------:R-:W-:Y:S02]  /*24570*/  LOP3.LUT R16, R16, 0xfffffbff, RZ, 0xc0, !PT ;  /* 0xfffffbff10107812 */ /* 0x000fe400078ec0ff */
[----:B------:R-:W-:Y:S02]  /*24580*/  SEL R2, RZ, 0x40, P2 ;  /* 0x00000040ff027807 */ /* 0x000fe40001000000 */
[----:B------:R-:W-:-:S02]  /*24590*/  @P6 LOP3.LUT R16, R16, 0x400, RZ, 0xfc, !PT ;  /* 0x0000040010106812 */ /* 0x000fc400078efcff */
[----:B------:R-:W-:Y:S02]  /*245a0*/  LOP3.LUT R10, R11, 0xc0, RZ, 0xfc, !PT ;  /* 0x000000c00b0a7812 */ /* 0x000fe400078efcff */
[----:B------:R-:W-:Y:S02]  /*245b0*/  LOP3.LUT R16, R16, 0xfff7ffff, RZ, 0xc0, !PT ;  /* 0xfff7ffff10107812 */ /* 0x000fe400078ec0ff */
[----:B------:R-:W-:Y:S02]  /*245c0*/  ISETP.GE.AND P2, PT, R0, UR4, PT ;  /* 0x0000000400007c0c */ /* 0x000fe4000bf46270 */
[----:B------:R-:W-:Y:S02]  /*245d0*/  @P5 LOP3.LUT R16, R16, 0x80000, RZ, 0xfc, !PT ;  /* 0x0008000010105812 */ /* 0x000fe400078efcff */
[----:B------:R-:W-:Y:S02]  /*245e0*/  SEL R7, RZ, 0x40, P3 ;  /* 0x00000040ff077807 */ /* 0x000fe40001800000 */
[----:B------:R-:W-:-:S02]  /*245f0*/  SEL R33, RZ, 0x80, P1 ;  /* 0x00000080ff217807 */ /* 0x000fc40000800000 */
[----:B------:R-:W-:Y:S02]  /*24600*/  ISETP.GE.AND P3, PT, R0, UR5, PT ;  /* 0x0000000500007c0c */ /* 0x000fe4000bf66270 */
[----:B------:R-:W-:Y:S02]  /*24610*/  ISETP.GE.AND P1, PT, R10, UR4, PT ;  /* 0x000000040a007c0c */ /* 0x000fe4000bf26270 */
[----:B------:R-:W-:Y:S02]  /*24620*/  SEL R0, RZ, 0xffffffff, P2 ;  /* 0xffffffffff007807 */ /* 0x000fe40001000000 */
[----:B------:R-:W-:Y:S02]  /*24630*/  LOP3.LUT R16, R16, 0xffffffdf, RZ, 0xc0, !PT ;  /* 0xffffffdf10107812 */ /* 0x000fe400078ec0ff */
[----:B------:R-:W-:Y:S01]  /*24640*/  ISETP.GE.AND P0, PT, R3, UR5, PT ;  /* 0x0000000503007c0c */ /* 0x000fe2000bf06270 */
[----:B------:R-:W-:Y:S01]  /*24650*/  IMAD.SHL.U32 R6, R0, 0x2, RZ ;  /* 0x0000000200067824 */ /* 0x000fe200078e00ff */
[----:B------:R-:W-:-:S02]  /*24660*/  @P4 LOP3.LUT R16, R16, 0x20, RZ, 0xfc, !PT ;  /* 0x0000002010104812 */ /* 0x000fc400078efcff */
[----:B------:R-:W-:Y:S02]  /*24670*/  SEL R0, RZ, 0xffffff80, P0 ;  /* 0xffffff80ff007807 */ /* 0x000fe40000000000 */
[----:B------:R-:W-:Y:S02]  /*24680*/  ISETP.GE.AND P0, PT, R8, UR5, PT ;  /* 0x0000000508007c0c */ /* 0x000fe4000bf06270 */
[----:B------:R-:W-:Y:S02]  /*24690*/  LOP3.LUT R16, R16, 0xffffffef, RZ, 0xc0, !PT ;  /* 0xffffffef10107812 */ /* 0x000fe400078ec0ff */
[----:B------:R-:W-:Y:S02]  /*246a0*/  SEL R5, RZ, 0xffffffff, P3 ;  /* 0xffffffffff057807 */ /* 0x000fe40001800000 */
[----:B------:R-:W-:Y:S02]  /*246b0*/  @P1 LOP3.LUT R16, R16, 0x10, RZ, 0xfc, !PT ;  /* 0x0000001010101812 */ /* 0x000fe400078efcff */
[----:B------:R-:W-:Y:S01]  /*246c0*/  SEL R9, RZ, 0x4, P0 ;  /* 0x00000004ff097807 */ /* 0x000fe20000000000 */
[----:B------:R-:W-:Y:S01]  /*246d0*/  IMAD.SHL.U32 R5, R5, 0x2, RZ ;  /* 0x0000000205057824 */ /* 0x000fe200078e00ff */
[----:B------:R-:W-:-:S02]  /*246e0*/  LOP3.LUT R16, R16, 0xfffdffff, RZ, 0xc0, !PT ;  /* 0xfffdffff10107812 */ /* 0x000fc400078ec0ff */
[----:B------:R-:W-:Y:S02]  /*246f0*/  SEL R3, RZ, 0x1, P6 ;  /* 0x00000001ff037807 */ /* 0x000fe40003000000 */
[----:B------:R-:W-:Y:S02]  /*24700*/  @P0 LOP3.LUT R16, R16, 0x20000, RZ, 0xfc, !PT ;  /* 0x0002000010100812 */ /* 0x000fe400078efcff */
[----:B------:R-:W-:Y:S02]  /*24710*/  ISETP.GE.AND P0, PT, R10, UR5, PT ;  /* 0x000000050a007c0c */ /* 0x000fe4000bf06270 */
[----:B------:R-:W-:Y:S02]  /*24720*/  SEL R4, RZ, 0x1, P5 ;  /* 0x00000001ff047807 */ /* 0x000fe40002800000 */
[----:B------:R-:W-:Y:S02]  /*24730*/  LOP3.LUT R3, R6, 0x2, R3, 0xe2, !PT ;  /* 0x0000000206037812 */ /* 0x000fe400078ee203 */
[----:B------:R-:W-:-:S02]  /*24740*/  LOP3.LUT R6, R5, 0x2, R4, 0xe2, !PT ;  /* 0x0000000205067812 */ /* 0x000fc400078ee204 */
[----:B------:R-:W-:Y:S02]  /*24750*/  SEL R8, RZ, 0x8, P0 ;  /* 0x00000008ff087807 */ /* 0x000fe40000000000 */
[----:B------:R-:W-:Y:S02]  /*24760*/  LOP3.LUT R16, R16, 0xfffeffff, RZ, 0xc0, !PT ;  /* 0xfffeffff10107812 */ /* 0x000fe400078ec0ff */
[----:B------:R-:W-:Y:S02]  /*24770*/  LOP3.LUT R8, R8, R6, R9, 0xfe, !PT ;  /* 0x0000000608087212 */ /* 0x000fe400078efe09 */
[----:B------:R-:W-:Y:S02]  /*24780*/  LOP3.LUT R9, R11, 0x100, RZ, 0xfc, !PT ;  /* 0x000001000b097812 */ /* 0x000fe400078efcff */
[----:B------:R-:W-:Y:S02]  /*24790*/  @P0 LOP3.LUT R16, R16, 0x10000, RZ, 0xfc, !PT ;  /* 0x0001000010100812 */ /* 0x000fe400078efcff */
[----:B------:R-:W-:-:S02]  /*247a0*/  ISETP.GE.AND P0, PT, R9, UR4, PT ;  /* 0x0000000409007c0c */ /* 0x000fc4000bf06270 */
[----:B------:R-:W-:Y:S02]  /*247b0*/  SEL R4, RZ, 0x4, P4 ;  /* 0x00000004ff047807 */ /* 0x000fe40002000000 */
[----:B------:R-:W-:Y:S02]  /*247c0*/  SEL R5, RZ, 0x8, P1 ;  /* 0x00000008ff057807 */ /* 0x000fe40000800000 */
[----:B------:R-:W-:Y:S02]  /*247d0*/  LOP3.LUT R16, R16, 0xfffffff7, RZ, 0xc0, !PT ;  /* 0xfffffff710107812 */ /* 0x000fe400078ec0ff */
[----:B------:R-:W-:Y:S02]  /*247e0*/  LOP3.LUT R10, R11, 0x140, RZ, 0xfc, !PT ;  /* 0x000001400b0a7812 */ /* 0x000fe400078efcff */
[----:B------:R-:W-:Y:S02]  /*247f0*/  LOP3.LUT R4, R5, R3, R4, 0xfe, !PT ;  /* 0x0000000305047212 */ /* 0x000fe400078efe04 */
[----:B------:R-:W-:-:S02]  /*24800*/  SEL R5, RZ, 0x10, P0 ;  /* 0x00000010ff057807 */ /* 0x000fc40000000000 */
[----:B------:R-:W-:Y:S02]  /*24810*/  @P0 LOP3.LUT R16, R16, 0x8, RZ, 0xfc, !PT ;  /* 0x0000000810100812 */ /* 0x000fe400078efcff */
[----:B------:R-:W-:Y:S01]  /*24820*/  ISETP.GE.AND P0, PT, R10, UR4, PT ;  /* 0x000000040a007c0c */ /* 0x000fe2000bf06270 */
[----:B------:R-:W-:Y:S01]  /*24830*/  ULDC UR4, c[0x0][0x424] ;  /* 0x0001090000047ab9 */ /* 0x000fe20000000800 */
[----:B------:R-:W-:Y:S01]  /*24840*/  LOP3.LUT R16, R16, 0xfffffffb, RZ, 0xc0, !PT ;  /* 0xfffffffb10107812 */ /* 0x000fe200078ec0ff */
[----:B------:R-:W-:Y:S01]  /*24850*/  USEL UR4, UR4, 0x1, UP0 ;  /* 0x0000000104047887 */ /* 0x000fe20008000000 */
[----:B------:R-:W-:Y:S02]  /*24860*/  SEL R6, RZ, 0x20, P0 ;  /* 0x00000020ff067807 */ /* 0x000fe40000000000 */
[----:B------:R-:W-:Y:S01]  /*24870*/  LOP3.LUT R3, R32, 0x1f8, RZ, 0xc0, !PT ;  /* 0x000001f820037812 */ /* 0x000fe200078ec0ff */
[----:B------:R-:W-:Y:S01]  /*24880*/  UIMAD UR42, UR4, UR42, URZ ;  /* 0x0000002a042a72a4 */ /* 0x000fe2000f8e023f */
[----:B------:R-:W-:-:S02]  /*24890*/  ISETP.GE.AND P1, PT, R11, UR43, PT ;  /* 0x0000002b0b007c0c */ /* 0x000fc4000bf26270 */
[----:B------:R-:W-:Y:S01]  /*248a0*/  LOP3.LUT R3, R3, 0x38, R13, 0x78, !PT ;  /* 0x0000003803037812 */ /* 0x000fe200078e780d */
[----:B------:R-:W-:Y:S01]  /*248b0*/  UIADD3 UR4, UR42, 0x3f, URZ ;  /* 0x0000003f2a047890 */ /* 0x000fe2000fffe03f */
[----:B------:R-:W-:Y:S01]  /*248c0*/  LOP3.LUT R4, R6, R4, R5, 0xfe, !PT ;  /* 0x0000000406047212 */ /* 0x000fe200078efe05 */
[----:B------:R-:W-:Y:S01]  /*248d0*/  UIADD3 UR46, UR42, 0x1, -UR40 ;  /* 0x000000012a2e7890 */ /* 0x000fe2000fffe828 */
[----:B------:R-:W-:Y:S01]  /*248e0*/  @P0 LOP3.LUT R16, R16, 0x4, RZ, 0xfc, !PT ;  /* 0x0000000410100812 */ /* 0x000fe200078efcff */
[----:B------:R-:W-:Y:S01]  /*248f0*/  UIADD3 UR40, UR42, -UR40, URZ ;  /* 0x800000282a287290 */ /* 0x000fe2000fffe03f */
[----:B------:R-:W-:Y:S02]  /*24900*/  ISETP.GE.AND P0, PT, R9, UR5, PT ;  /* 0x0000000509007c0c */ /* 0x000fe4000bf06270 */
[----:B------:R-:W-:Y:S02]  /*24910*/  LOP3.LUT R16, R16, 0xffff7fff, RZ, 0xc0, !PT ;  /* 0xffff7fff10107812 */ /* 0x000fe400078ec0ff */
[----:B------:R-:W-:-:S02]  /*24920*/  SEL R9, RZ, 0x10, P0 ;  /* 0x00000010ff097807 */ /* 0x000fc40000000000 */
[----:B------:R-:W-:Y:S02]  /*24930*/  LOP3.LUT R32, R3, 0x200, R32, 0xf8, !PT ;  /* 0x0000020003207812 */ /* 0x000fe400078ef820 */
[----:B------:R-:W-:Y:S02]  /*24940*/  SHF.R.U32.HI R3, RZ, 0x3, R12 ;  /* 0x00000003ff037819 */ /* 0x000fe4000001160c */
[----:B------:R-:W-:-:S03]  /*24950*/  LOP3.LUT R4, R4, R7, RZ, 0xfc, !PT ;  /* 0x0000000704047212 */ /* 0x000fc600078efcff */
[----:B------:R-:W-:Y:S02]  /*24960*/  @P0 LOP3.LUT R16, R16, 0x8000, RZ, 0xfc, !PT ;  /* 0x0000800010100812 */ /* 0x000fe400078efcff */
[----:B------:R-:W-:Y:S01]  /*24970*/  ISETP.GE.AND P0, PT, R10, UR5, PT ;  /* 0x000000050a007c0c */ /* 0x000fe2000bf06270 */
[----:B------:R-:W-:Y:S01]  /*24980*/  UMOV UR5, 0x400 ;  /* 0x0000040000057882 */ /* 0x000fe20000000000 */
[----:B------:R-:W-:Y:S01]  /*24990*/  LOP3.LUT R16, R16, 0xffffbfff, RZ, 0xc0, !PT ;  /* 0xffffbfff10107812 */ /* 0x000fe200078ec0ff */
[----:B-1----:R-:W-:Y:S01]  /*249a0*/  ULEA UR5, UR6, UR5, 0x18 ;  /* 0x0000000506057291 */ /* 0x002fe2000f8ec03f */
[----:B------:R-:W-:Y:S02]  /*249b0*/  SEL R10, RZ, 0x20, P0 ;  /* 0x00000020ff0a7807 */ /* 0x000fe40000000000 */
[----:B------:R-:W-:Y:S02]  /*249c0*/  LOP3.LUT R33, R4, R33, RZ, 0xfc, !PT ;  /* 0x0000002104217212 */ /* 0x000fe400078efcff */
[----:B------:R-:W-:Y:S01]  /*249d0*/  LOP3.LUT R9, R10, R8, R9, 0xfe, !PT ;  /* 0x000000080a097212 */ /* 0x000fe200078efe09 */
[----:B------:R-:W-:Y:S01]  /*249e0*/  IMAD.U32 R17, RZ, RZ, UR5 ;  /* 0x00000005ff117e24 */ /* 0x000fe2000f8e00ff */
[----:B------:R-:W-:Y:S01]  /*249f0*/  USHF.R.S32.HI UR5, URZ, 0x1f, UR4 ;  /* 0x0000001f3f057899 */ /* 0x000fe20008011404 */
[----:B------:R-:W-:-:S02]  /*24a00*/  LOP3.LUT R29, R4, 0x40, RZ, 0xc0, !PT ;  /* 0x00000040041d7812 */ /* 0x000fc400078ec0ff */
[----:B------:R-:W-:Y:S01]  /*24a10*/  LOP3.LUT R9, R9, R2, RZ, 0xfc, !PT ;  /* 0x0000000209097212 */ /* 0x000fe200078efcff */
[----:B------:R-:W-:Y:S01]  /*24a20*/  IMAD.SHL.U32 R2, R13, 0x10, RZ ;  /* 0x000000100d027824 */ /* 0x000fe200078e00ff */
[----:B------:R-:W-:Y:S01]  /*24a30*/  @P0 LOP3.LUT R16, R16, 0x4000, RZ, 0xfc, !PT ;  /* 0x0000400010100812 */ /* 0x000fe200078efcff */
[----:B------:R-:W-:Y:S01]  /*24a40*/  ULEA.HI UR5, UR5, UR4, URZ, 0x6 ;  /* 0x0000000405057291 */ /* 0x000fe2000f8f303f */
[C---:B------:R-:W-:Y:S01]  /*24a50*/  LOP3.LUT R0, R9.reuse, 0x80, R0, 0xc8, !PT ;  /* 0x0000008009007812 */ /* 0x040fe200078ec800 */
[----:B------:R-:W-:Y:S01]  /*24a60*/  IMAD R22, R32, 0x2, R17 ;  /* 0x0000000220167824 */ /* 0x000fe200078e0211 */
[----:B------:R-:W-:Y:S01]  /*24a70*/  LOP3.LUT R9, R9, 0x40, RZ, 0xc0, !PT ;  /* 0x0000004009097812 */ /* 0x000fe200078ec0ff */
[----:B------:R-:W-:Y:S01]  /*24a80*/  USHF.R.S32.HI UR39, URZ, 0x6, UR5 ;  /* 0x000000063f277899 */ /* 0x000fe20008011405 */
[----:B------:R-:W-:Y:S02]  /*24a90*/  LOP3.LUT R2, R3, 0x70, R2, 0xf8, !PT ;  /* 0x0000007003027812 */ /* 0x000fe400078ef802 */
[----:B------:R-:W-:-:S02]  /*24aa0*/  SHF.R.U32.HI R2, RZ, 0x2, R9 ;  /* 0x00000002ff027819 */ /* 0x000fc40000011609 */
[----:B------:R-:W-:Y:S02]  /*24ab0*/  SHF.R.U32.HI R0, RZ, 0x3, R0 ;  /* 0x00000003ff007819 */ /* 0x000fe40000011600 */
[----:B------:R-:W-:Y:S01]  /*24ac0*/  ISETP.GE.AND P0, PT, R11, UR7, PT ;  /* 0x000000070b007c0c */ /* 0x000fe2000bf06270 */
[----:B------:R2:W-:Y:S01]  /*24ad0*/  STL [R1+0x414], R2 ;  /* 0x0004140201007387 */ /* 0x0005e20000100800 */
[----:B------:R-:W-:Y:S02]  /*24ae0*/  LOP3.LUT R16, R16, 0xffefffff, RZ, 0xc0, !PT ;  /* 0xffefffff10107812 */ /* 0x000fe400078ec0ff */
[----:B------:R-:W-:Y:S01]  /*24af0*/  LOP3.LUT R28, R33, 0x80, RZ, 0xc0, !PT ;  /* 0x00000080211c7812 */ /* 0x000fe200078ec0ff */
[----:B------:R2:W-:Y:S01]  /*24b00*/  STL [R1+0x410], R0 ;  /* 0x0004100001007387 */ /* 0x0005e20000100800 */
[----:B------:R-:W-:Y:S02]  /*24b10*/  LOP3.LUT R16, R16, 0xfffffffd, RZ, 0xc0, !PT ;  /* 0xfffffffd10107812 */ /* 0x000fe400078ec0ff */
[----:B------:R-:W-:-:S02]  /*24b20*/  SHF.R.U32.HI R29, RZ, 0x2, R29 ;  /* 0x00000002ff1d7819 */ /* 0x000fc4000001161d */
[----:B------:R-:W-:Y:S02]  /*24b30*/  @P1 LOP3.LUT R16, R16, 0x2, RZ, 0xfc, !PT ;  /* 0x0000000210101812 */ /* 0x000fe400078efcff */
[----:B------:R-:W-:Y:S02]  /*24b40*/  SHF.R.U32.HI R28, RZ, 0x3, R28 ;  /* 0x00000003ff1c7819 */ /* 0x000fe4000001161c */
[----:B------:R-:W-:-:S07]  /*24b50*/  @P0 LOP3.LUT R16, R16, 0x100000, RZ, 0xfc, !PT ;  /* 0x0010000010100812 */ /* 0x000fce00078efcff */
.L_x_5325:
        /* <DEDUP_REMOVED lines=13> */
[----:B-12345:R-:W-:Y:S05]  /*24c30*/  @P0 BRA `(.L_x_5267) ;  /* 0x0000000000200947 */ /* 0x03efea0003800000 */
        /* <DEDUP_REMOVED lines=8> */
.L_x_5267:
[----:B------:R-:W-:Y:S01]  /*24cc0*/  ULDC UR8, c[0x0][0xd54] ;  /* 0x0003550000087ab9 */ /* 0x000fe20000000800 */
[----:B------:R-:W-:Y:S01]  /*24cd0*/  UMOV UR6, UR7 ;  /* 0x0000000700067c82 */ /* 0x000fe20008000000 */
[----:B------:R-:W-:-:S11]  /*24ce0*/  UISETP.NE.AND UP0, UPT, UR8, 0x1, UPT ;  /* 0x000000010800788c */ /* 0x000fd6000bf05270 */
[----:B------:R-:W-:Y:S02]  /*24cf0*/  @UP0 ULDC.64 UR10, c[0x0][0xd58] ;  /* 0x00035600000a0ab9 */ /* 0x000fe40000000a00 */
[----:B------:R-:W-:-:S04]  /*24d00*/  UIMAD.WIDE.U32 UR4, UR7, UR10, URZ ;  /* 0x0000000a070472a5 */ /* 0x000fc8000f8e003f */
[----:B------:R-:W-:-:S04]  /*24d10*/  @UP0 USHF.R.U32.HI UR6, URZ, UR11, UR5 ;  /* 0x0000000b3f060299 */ /* 0x000fc80008011605 */
[----:B------:R-:W-:-:S12]  /*24d20*/  UIMAD UR4, UR6, UR8, URZ ;  /* 0x00000008060472a4 */ /* 0x000fd8000f8e023f */
.L_x_5268:
        /* <DEDUP_REMOVED lines=20> */
[----:B--2---:R-:W-:Y:S01]  /*24e70*/  IMAD.U32 R2, RZ, RZ, UR4 ;  /* 0x00000004ff027e24 */ /* 0x004fe2000f8e00ff */
        /* <DEDUP_REMOVED lines=15> */
[----:B------:R-:W-:Y:S02]  /*24f70*/  PLOP3.LUT P0, PT, PT, PT, UP0, 0x40, 0x0 ;  /* 0x000000000000781c */ /* 0x000fe40003f0e808 */
[----:B------:R-:W-:-:S11]  /*24f80*/  IMAD.U32 R0, RZ, RZ, UR4 ;  /* 0x00000004ff007e24 */ /* 0x000fd6000f8e00ff */
        /* <DEDUP_REMOVED lines=11> */
.L_x_5270:
[----:B------:R-:W-:-:S11]  /*25040*/  UISETP.NE.AND UP1, UPT, UR5, 0x1, UPT ;  /* 0x000000010500788c */ /* 0x000fd6000bf25270 */
[----:B------:R-:W-:Y:S02]  /*25050*/  @UP1 ULDC.64 UR8, c[0x0][0xae0] ;  /* 0x0002b80000081ab9 */ /* 0x000fe40000000a00 */
[----:B------:R-:W-:-:S04]  /*25060*/  UIMAD.WIDE.U32 UR6, UR4, UR8, URZ ;  /* 0x00000008040672a5 */ /* 0x000fc8000f8e003f */
[----:B------:R-:W-:-:S12]  /*25070*/  @UP1 USHF.R.U32.HI UR4, URZ, UR9, UR7 ;  /* 0x000000093f041299 */ /* 0x000fd80008011607 */
.L_x_5271:
[----:B------:R-:W-:-:S06]  /*25080*/  UIMAD UR4, UR4, UR5, UR5 ;  /* 0x00000005040472a4 */ /* 0x000fcc000f8e0205 */
[----:B------:R-:W-:-:S07]  /*25090*/  VIMNMX R0, R0, UR4, PT ;  /* 0x0000000400007c48 */ /* 0x000fce000bfe0100 */
.L_x_5269:
[----:B------:R-:W-:Y:S01]  /*250a0*/  VIADD R0, R0, 0x3f ;  /* 0x0000003f00007836 */ /* 0x000fe20000000000 */
[----:B------:R-:W-:Y:S01]  /*250b0*/  UISETP.NE.AND UP1, UPT, UR49, URZ, UPT ;  /* 0x0000003f3100728c */ /* 0x000fe2000bf25270 */
[----:B------:R-:W-:Y:S01]  /*250c0*/  PLOP3.LUT P0, PT, PT, PT, UP0, 0x40, 0x0 ;  /* 0x000000000000781c */ /* 0x000fe20003f0e808 */
[----:B------:R-:W-:Y:S02]  /*250d0*/  UMOV UR4, UR43 ;  /* 0x0000002b00047c82 */ /* 0x000fe40008000000 */
[----:B------:R-:W-:-:S04]  /*250e0*/  SHF.R.S32.HI R3, RZ, 0x1f, R0 ;  /* 0x0000001fff037819 */ /* 0x000fc80000011400 */
[----:B------:R-:W-:-:S03]  /*250f0*/  LEA.HI R3, R3, R0, RZ, 0x6 ;  /* 0x0000000003037211 */ /* 0x000fc600078f30ff */
[----:B------:R-:W-:Y:S01]  /*25100*/  @UP1 ULDC UR6, c[0x0][0x44c] ;  /* 0x0001130000061ab9 */ /* 0x000fe20000000800 */
[----:B------:R-:W-:Y:S01]  /*25110*/  SHF.R.S32.HI R3, RZ, 0x6, R3 ;  /* 0x00000006ff037819 */ /* 0x000fe20000011403 */
[----:B------:R-:W-:Y:S01]  /*25120*/  UIMAD.WIDE.U32 UR6, UR43, UR6, URZ ;  /* 0x000000062b0672a5 */ /* 0x000fe2000f8e003f */
[----:B------:R-:W-:Y:S02]  /*25130*/  @UP1 ULDC UR8, c[0x0][0x450] ;  /* 0x0001140000081ab9 */ /* 0x000fe40000000800 */
[----:B------:R-:W-:Y:S01]  /*25140*/  VIMNMX R24, R3, UR39, PT ;  /* 0x0000002703187c48 */ /* 0x000fe2000bfe0100 */
[----:B------:R-:W-:-:S03]  /*25150*/  @UP1 USHF.R.U32.HI UR4, URZ, UR8, UR7 ;  /* 0x000000083f041299 */ /* 0x000fc60008011607 */
[----:B------:R-:W-:Y:S01]  /*25160*/  ULDC UR8, c[0x0][0xad4] ;  /* 0x0002b50000087ab9 */ /* 0x000fe20000000800 */
[----:B------:R0:W-:Y:S01]  /*25170*/  STL [R1+0x418], R24 ;  /* 0x0004181801007387 */ /* 0x0001e20000100800 */
[----:B------:R-:W-:-:S04]  /*25180*/  UIADD3 UR4, UR40, UR4, URZ ;  /* 0x0000000428047290 */ /* 0x000fc8000fffe03f */
        /* <DEDUP_REMOVED lines=12> */
.L_x_5273:
[----:B------:R-:W-:-:S11]  /*25250*/  UISETP.NE.AND UP0, UPT, UR5, 0x1, UPT ;  /* 0x000000010500788c */ /* 0x000fd6000bf05270 */
[----:B------:R-:W-:Y:S02]  /*25260*/  @UP0 ULDC.64 UR10, c[0x0][0xae0] ;  /* 0x0002b800000a0ab9 */ /* 0x000fe40000000a00 */
[----:B------:R-:W-:-:S04]  /*25270*/  UIMAD.WIDE.U32 UR6, UR4, UR10, URZ ;  /* 0x0000000a040672a5 */ /* 0x000fc8000f8e003f */
[----:B------:R-:W-:-:S12]  /*25280*/  @UP0 USHF.R.U32.HI UR4, URZ, UR11, UR7 ;  /* 0x0000000b3f040299 */ /* 0x000fd80008011607 */
.L_x_5274:
[----:B------:R-:W-:-:S04]  /*25290*/  UIMAD UR4, UR4, UR5, URZ ;  /* 0x00000005040472a4 */ /* 0x000fc8000f8e023f */
[----:B------:R-:W-:-:S04]  /*252a0*/  UISETP.LT.AND UP0, UPT, UR8, UR4, UPT ;  /* 0x000000040800728c */ /* 0x000fc8000bf01270 */
[----:B------:R-:W-:-:S12]  /*252b0*/  USEL UR8, UR8, UR4, !UP0 ;  /* 0x0000000408087287 */ /* 0x000fd8000c000000 */
.L_x_5272:
[----:B------:R-:W-:Y:S01]  /*252c0*/  USHF.R.S32.HI UR4, URZ, 0x1f, UR8 ;  /* 0x0000001f3f047899 */ /* 0x000fe20008011408 */
[----:B------:R-:W-:Y:S03]  /*252d0*/  BSSY B7, `(.L_x_5275) ;  /* 0x00003b3000077945 */ /* 0x000fe60003800000 */
[----:B------:R-:W-:-:S04]  /*252e0*/  ULEA.HI UR4, UR4, UR8, URZ, 0x6 ;  /* 0x0000000804047291 */ /* 0x000fc8000f8f303f */
[----:B------:R-:W-:-:S04]  /*252f0*/  USHF.R.S32.HI UR4, URZ, 0x6, UR4 ;  /* 0x000000063f047899 */ /* 0x000fc80008011404 */
[----:B------:R-:W-:-:S04]  /*25300*/  UISETP.LT.AND UP0, UPT, URZ, UR4, UPT ;  /* 0x000000043f00728c */ /* 0x000fc8000bf01270 */
[----:B------:R-:W-:-:S06]  /*25310*/  USEL UR44, URZ, UR4, !UP0 ;  /* 0x000000043f2c7287 */ /* 0x000fcc000c000000 */
[----:B------:R-:W-:-:S13]  /*25320*/  ISETP.GT.AND P0, PT, R24, UR44, PT ;  /* 0x0000002c18007c0c */ /* 0x000fda000bf04270 */
        /* <DEDUP_REMOVED lines=18> */
.L_x_5276:
        /* <DEDUP_REMOVED lines=19> */
[----:B01---5:R-:W-:Y:S05]  /*25580*/  CALL.ABS.NOINC R2 ;  /* 0x0000000002007343 */ /* 0x023fea0003c00000 */
.L_x_5279:
[----:B------:R-:W-:Y:S05]  /*25590*/  BSYNC B6 ;  /* 0x0000000000067941 */ /* 0x000fea0003800000 */
.L_x_5278:
        /* <DEDUP_REMOVED lines=19> */
[----:B0-2--5:R-:W-:Y:S05]  /*256d0*/  CALL.ABS.NOINC R2 ;  /* 0x0000000002007343 */ /* 0x025fea0003c00000 */
.L_x_5282:
        /* <DEDUP_REMOVED lines=15> */
.L_x_5281:
[----:B------:R-:W-:Y:S05]  /*257d0*/  BSYNC B6 ;  /* 0x0000000000067941 */ /* 0x000fea0003800000 */
.L_x_5280:
[----:B------:R-:W-:Y:S01]  /*257e0*/  ULDC.64 UR4, c[0x0][0xaf0] ;  /* 0x0002bc0000047ab9 */ /* 0x000fe20000000a00 */
[----:B------:R-:W-:Y:S01]  /*257f0*/  IMAD.U32 R26, RZ, RZ, UR38 ;  /* 0x00000026ff1a7e24 */ /* 0x000fe2000f8e00ff */
[----:B------:R-:W-:Y:S01]  /*25800*/  UISETP.NE.U32.AND UP0, UPT, UR4, URZ, UPT ;  /* 0x0000003f0400728c */ /* 0x000fe2000bf05070 */
[----:B------:R-:W1:Y:S03]  /*25810*/  LDC R10, c[0x0][0x430] ;  /* 0x00010c00ff0a7b82 */ /* 0x000e660000000800 */
        /* <DEDUP_REMOVED lines=9> */
[----:B------:R-:W-:Y:S01]  /*258b0*/  IMAD.U32 R19, RZ, RZ, UR4 ;  /* 0x00000004ff137e24 */ /* 0x000fe2000f8e00ff */
[----:B------:R-:W-:Y:S01]  /*258c0*/  LEA R25, R24, 0xffffffc0, 0x6 ;  /* 0xffffffc018197811 */ /* 0x000fe200078e30ff */
[----:B------:R-:W-:Y:S06]  /*258d0*/  BRA.DIV UR5, `(.L_x_5283) ;  /* 0x0000003e05407947 */ /* 0x000fec000b800000 */
.L_x_5342:
[----:B------:R-:W3:Y:S01]  /*258e0*/  S2R R0, SR_TID.X ;  /* 0x0000000000007919 */ /* 0x000ee20000002100 */
[----:B-1----:R-:W-:Y:S01]  /*258f0*/  ISETP.NE.AND P1, PT, R10, 0x1, PT ;  /* 0x000000010a00780c */ /* 0x002fe20003f25270 */
[----:B------:R-:W-:Y:S01]  /*25900*/  IMAD.MOV.U32 R35, RZ, RZ, RZ ;  /* 0x000000ffff237224 */ /* 0x000fe200078e00ff */
[----:B-----5:R-:W-:Y:S01]  /*25910*/  SHF.R.S32.HI R30, RZ, 0x1f, R26 ;  /* 0x0000001fff1e7819 */ /* 0x020fe2000001141a */
[----:B--2---:R-:W1:Y:S01]  /*25920*/  S2R R2, SR_TID.X ;  /* 0x0000000000027919 */ /* 0x004e620000002100 */
[----:B------:R-:W-:-:S09]  /*25930*/  LOP3.LUT R16, R16, 0xffffdfff, RZ, 0xc0, !PT ;  /* 0xffffdfff10107812 */ /* 0x000fd200078ec0ff */
[----:B------:R-:W2:Y:S01]  /*25940*/  @P1 LDC R4, c[0x0][0x434] ;  /* 0x00010d00ff041b82 */ /* 0x000ea20000000800 */
[----:B------:R-:W-:-:S07]  /*25950*/  @P1 LOP3.LUT R16, R16, 0x2000, RZ, 0xfc, !PT ;  /* 0x0000200010101812 */ /* 0x000fce00078efcff */
[----:B------:R-:W4:Y:S01]  /*25960*/  @P1 LDC R5, c[0x0][0x438] ;  /* 0x00010e00ff051b82 */ /* 0x000f220000000800 */
[----:B---3--:R-:W-:Y:S01]  /*25970*/  LOP3.LUT R0, R0, 0x7f, RZ, 0xc0, !PT ;  /* 0x0000007f00007812 */ /* 0x008fe200078ec0ff */
[----:B-1----:R-:W-:-:S03]  /*25980*/  IMAD.SHL.U32 R8, R2, 0x10, RZ ;  /* 0x0000001002087824 */ /* 0x002fc600078e00ff */
[----:B------:R-:W-:-:S04]  /*25990*/  SHF.R.U32.HI R0, RZ, 0x3, R0 ;  /* 0x00000003ff007819 */ /* 0x000fc80000011600 */
[----:B------:R-:W-:-:S05]  /*259a0*/  LOP3.LUT R8, R0, 0x70, R8, 0xf8, !PT ;  /* 0x0000007000087812 */ /* 0x000fca00078ef808 */
[----:B------:R-:W-:-:S04]  /*259b0*/  IMAD.IADD R0, R8, 0x1, R25 ;  /* 0x0000000108007824 */ /* 0x000fc800078e0219 */
[C---:B------:R-:W-:Y:S01]  /*259c0*/  IMAD.IADD R37, R0.reuse, 0x1, R31 ;  /* 0x0000000100257824 */ /* 0x040fe200078e021f */
[----:B------:R-:W-:-:S03]  /*259d0*/  ISETP.GE.AND P0, PT, R0, UR42, PT ;  /* 0x0000002a00007c0c */ /* 0x000fc6000bf06270 */
[----:B--2---:R-:W-:Y:S01]  /*259e0*/  @P1 IMAD.HI.U32 R4, R37, R4, RZ ;  /* 0x0000000425041227 */ /* 0x004fe200078e00ff */
[----:B------:R-:W-:-:S03]  /*259f0*/  ISETP.GT.U32.OR P0, PT, R8, 0x3f, P0 ;  /* 0x0000003f0800780c */ /* 0x000fc60000704470 */
[----:B------:R-:W-:Y:S01]  /*25a00*/  IMAD.MOV.U32 R0, RZ, RZ, R37 ;  /* 0x000000ffff007224 */ /* 0x000fe200078e0025 */
[----:B----4-:R-:W-:-:S09]  /*25a10*/  @P1 SHF.R.U32.HI R0, RZ, R5, R4 ;  /* 0x00000005ff001219 */ /* 0x010fd20000011604 */
[----:B------:R-:W1:Y:S01]  /*25a20*/  @!P0 LDC.64 R2, c[0x0][0x428] ;  /* 0x00010a00ff028b82 */ /* 0x000e620000000a00 */
[----:B------:R-:W-:-:S07]  /*25a30*/  @!P0 SHF.R.S32.HI R7, RZ, 0x1f, R0 ;  /* 0x0000001fff078819 */ /* 0x000fce0000011400 */
[----:B------:R-:W2:Y:S01]  /*25a40*/  @!P0 LDC.64 R4, c[0x0][0x418] ;  /* 0x00010600ff048b82 */ /* 0x000ea20000000a00 */
[----:B-1----:R-:W-:-:S04]  /*25a50*/  @!P0 IMAD R6, R30, R2, RZ ;  /* 0x000000021e068224 */ /* 0x002fc800078e02ff */
[C---:B------:R-:W-:Y:S02]  /*25a60*/  @!P0 IMAD R9, R26.reuse, R3, R6 ;  /* 0x000000031a098224 */ /* 0x040fe400078e0206 */
[--C-:B------:R-:W-:Y:S02]  /*25a70*/  @!P0 IMAD.MOV.U32 R6, RZ, RZ, R0.reuse ;  /* 0x000000ffff068224 */ /* 0x100fe400078e0000 */
[----:B------:R-:W-:Y:S02]  /*25a80*/  IMAD.MOV R0, RZ, RZ, -R0 ;  /* 0x000000ffff007224 */ /* 0x000fe400078e0a00 */
[----:B------:R-:W-:-:S04]  /*25a90*/  @!P0 IMAD.WIDE.U32 R2, R26, R2, R6 ;  /* 0x000000021a028225 */ /* 0x000fc800078e0006 */
[----:B------:R-:W-:Y:S01]  /*25aa0*/  IMAD R37, R10, R0, R37 ;  /* 0x000000000a257224 */ /* 0x000fe200078e0225 */
[C---:B--2---:R-:W-:Y:S01]  /*25ab0*/  @!P0 LEA R4, P1, R2.reuse, R4, 0x2 ;  /* 0x0000000402048211 */ /* 0x044fe200078210ff */
[----:B------:R-:W-:Y:S02]  /*25ac0*/  IMAD R0, RZ, RZ, -UR38 ;  /* 0x80000026ff007e24 */ /* 0x000fe4000f8e02ff */
[----:B------:R-:W-:Y:S02]  /*25ad0*/  @!P0 IMAD.IADD R3, R3, 0x1, R9 ;  /* 0x0000000103038824 */ /* 0x000fe400078e0209 */
[----:B------:R-:W-:Y:S02]  /*25ae0*/  IMAD R19, R19, R0, UR45 ;  /* 0x0000002d13137e24 */ /* 0x000fe4000f8e0200 */
[----:B------:R-:W-:Y:S01]  /*25af0*/  IMAD.U32 R0, RZ, RZ, UR47 ;  /* 0x0000002fff007e24 */ /* 0x000fe2000f8e00ff */
[----:B------:R-:W-:-:S04]  /*25b00*/  @!P0 LEA.HI.X R5, R2, R5, R3, 0x2, P1 ;  /* 0x0000000502058211 */ /* 0x000fc800008f1403 */
[----:B------:R-:W-:Y:S01]  /*25b10*/  ISETP.NE.AND P2, PT, R0, 0x3, PT ;  /* 0x000000030000780c */ /* 0x000fe20003f45270 */
[----:B------:R1:W5:Y:S01]  /*25b20*/  @!P0 LDG.E R35, desc[UR36][R4.64] ;  /* 0x0000002404238981 */ /* 0x000362000c1e1900 */
[----:B------:R-:W-:Y:S02]  /*25b30*/  ISETP.GT.U32.AND P0, PT, R8, 0x3f, PT ;  /* 0x0000003f0800780c */ /* 0x000fe40003f04070 */
[----:B------:R-:W-:Y:S02]  /*25b40*/  LOP3.LUT R16, R16, 0xfffff7ff, RZ, 0xc0, !PT ;  /* 0xfffff7ff10107812 */ /* 0x000fe400078ec0ff */
[----:B0-----:R-:W-:-:S07]  /*25b50*/  SHF.R.S32.HI R24, RZ, 0x1f, R19 ;  /* 0x0000001fff187819 */ /* 0x001fce0000011413 */
[----:B------:R-:W-:-:S04]  /*25b60*/  @P2 LOP3.LUT R16, R16, 0x800, RZ, 0xfc, !PT ;  /* 0x0000080010102812 */ /* 0x000fc800078efcff */
[----:B------:R-:W-:-:S04]  /*25b70*/  LOP3.LUT R16, R16, 0xfffffffe, RZ, 0xc0, !PT ;  /* 0xfffffffe10107812 */ /* 0x000fc800078ec0ff */
[----:B------:R-:W-:Y:S01]  /*25b80*/  @P0 LOP3.LUT R16, R16, 0x1, RZ, 0xfc, !PT ;  /* 0x0000000110100812 */ /* 0x000fe200078efcff */
[----:B-1----:R-:W-:Y:S06]  /*25b90*/  @!P2 BRA `(.L_x_5284) ;  /* 0x000000000004a947 */ /* 0x002fec0003800000 */
[----:B------:R-:W-:Y:S01]  /*25ba0*/  BPT.TRAP 0x1 ;  /* 0x000000040000795c */ /* 0x000fe20000300000 */
.L_x_5284:
[----:B------:R-:W-:Y:S01]  /*25bb0*/  IMAD R27, R18, 0x8, R17 ;  /* 0x00000008121b7824 */ /* 0x000fe200078e0211 */
[----:B------:R-:W-:Y:S01]  /*25bc0*/  SHF.L.U32 R0, R23, 0x1f, RZ ;  /* 0x0000001f17007819 */ /* 0x000fe200000006ff */
[----:B------:R-:W-:Y:S03]  /*25bd0*/  BSSY B0, `(.L_x_5285) ;  /* 0x0000003000007945 */ /* 0x000fe60003800000 */
[----:B------:R-:W0:Y:S02]  /*25be0*/  SYNCS.PHASECHK.TRANS64.TRYWAIT P0, [R27+URZ+0x38840], R0 ;  /* 0x038840001b0075a7 */ /* 0x000e24000800017f */
[----:B0-----:R-:W-:Y:S05]  /*25bf0*/  @!P0 BRA `(.L_x_5286) ;  /* 0x0000003800a48947 */ /* 0x001fea0003800000 */
.L_x_5343:
[----:B------:R-:W-:Y:S05]  /*25c00*/  BSYNC B0 ;  /* 0x0000000000007941 */ /* 0x000fea0003800000 */
.L_x_5285:
[----:B0-----:R-:W-:Y:S01]  /*25c10*/  SHF.R.S32.HI R0, RZ, 0x1f, R37 ;  /* 0x0000001fff007819 */ /* 0x001fe20000011425 */
[----:B------:R-:W-:Y:S01]  /*25c20*/  ULDC.64 UR4, c[0x0][0x300] ;  /* 0x0000c00000047ab9 */ /* 0x000fe20000000a00 */
[----:B-----5:R-:W-:Y:S01]  /*25c30*/  SHF.R.S32.HI R4, RZ, 0x1f, R35 ;  /* 0x0000001fff047819 */ /* 0x020fe20000011423 */
[----:B------:R-:W-:Y:S01]  /*25c40*/  IMAD.WIDE.U32 R2, R37, UR4, RZ ;  /* 0x0000000425027c25 */ /* 0x000fe2000f8e00ff */
[----:B------:R-:W0:Y:S01]  /*25c50*/  S2R R6, SR_TID.X ;  /* 0x0000000000067919 */ /* 0x000e220000002100 */
[----:B------:R-:W-:Y:S01]  /*25c60*/  LOP3.LUT P2, RZ, R16, 0x2, RZ, 0xc0, !PT ;  /* 0x0000000210ff7812 */ /* 0x000fe2000784c0ff */
[----:B------:R1:W-:Y:S04]  /*25c70*/  STL [R1+0x428], R0 ;  /* 0x0004280001007387 */ /* 0x0003e80000100800 */
[----:B------:R2:W-:Y:S01]  /*25c80*/  STL [R1+0x42c], R4 ;  /* 0x00042c0401007387 */ /* 0x0005e20000100800 */
[----:B-1----:R-:W-:-:S04]  /*25c90*/  IMAD R0, R0, UR4, RZ ;  /* 0x0000000400007c24 */ /* 0x002fc8000f8e02ff */
[----:B------:R-:W-:Y:S01]  /*25ca0*/  IMAD R5, R37, UR5, R0 ;  /* 0x0000000525057c24 */ /* 0x000fe2000f8e0200 */
[----:B------:R-:W-:Y:S02]  /*25cb0*/  ULDC.64 UR4, c[0x0][0x310] ;  /* 0x0000c40000047ab9 */ /* 0x000fe40000000a00 */
[----:B------:R-:W-:Y:S02]  /*25cc0*/  IMAD R0, R4, UR4, RZ ;  /* 0x0000000404007c24 */ /* 0x000fe4000f8e02ff */
[----:B--2---:R-:W1:Y:S01]  /*25cd0*/  S2R R4, SR_TID.X ;  /* 0x0000000000047919 */ /* 0x004e620000002100 */
        /* <DEDUP_REMOVED lines=9> */
[----:B0-----:R-:W-:Y:S01]  /*25d70*/  IMAD.SHL.U32 R8, R6, 0x8, RZ ;  /* 0x0000000806087824 */ /* 0x001fe200078e00ff */
[----:B------:R-:W-:Y:S01]  /*25d80*/  LEA R0, P0, R2, UR4, 0x1 ;  /* 0x0000000402007c11 */ /* 0x000fe2000f8008ff */
[----:B------:R-:W-:Y:S01]  /*25d90*/  IMAD.IADD R5, R3, 0x1, R5 ;  /* 0x0000000103057824 */ /* 0x000fe200078e0205 */
[----:B------:R-:W-:Y:S02]  /*25da0*/  UMOV UR4, 0xffffffff ;  /* 0xffffffff00047882 */ /* 0x000fe40000000000 */
[----:B------:R-:W-:Y:S02]  /*25db0*/  LOP3.LUT R8, R8, 0x38, RZ, 0xc0, !PT ;  /* 0x0000003808087812 */ /* 0x000fe400078ec0ff */
[----:B------:R-:W-:Y:S02]  /*25dc0*/  LEA.HI.X R5, R2, UR5, R5, 0x1, P0 ;  /* 0x0000000502057c11 */ /* 0x000fe400080f0c05 */
[----:B-1----:R-:W-:-:S04]  /*25dd0*/  LOP3.LUT R4, R4, 0x7f, RZ, 0xc0, !PT ;  /* 0x0000007f04047812 */ /* 0x002fc800078ec0ff */
[----:B------:R-:W-:-:S04]  /*25de0*/  SHF.R.U32.HI R4, RZ, 0x3, R4 ;  /* 0x00000003ff047819 */ /* 0x000fc80000011604 */
[----:B------:R-:W-:Y:S01]  /*25df0*/  IADD3 R25, -R4, UR42, -R25 ;  /* 0x0000002a04197c10 */ /* 0x000fe2000fffe919 */
[----:B------:R-:W-:-:S03]  /*25e00*/  IMAD R4, R18, 0x1000, R32 ;  /* 0x0000100012047824 */ /* 0x000fc600078e0220 */
[----:B------:R-:W-:Y:S01]  /*25e10*/  ISETP.GE.AND P0, PT, R25, 0x1, PT ;  /* 0x000000011900780c */ /* 0x000fe20003f06270 */
[----:B------:R-:W-:-:S12]  /*25e20*/  BRA.DIV UR4, `(.L_x_5287) ;  /* 0x0000003a042c7947 */ /* 0x000fd8000b800000 */
[----:B------:R-:W0:Y:S01]  /*25e30*/  SHFL.IDX PT, R14, R0, RZ, 0x181f ;  /* 0x00181fff000e7589 */ /* 0x000e2200000e0000 */
[----:B------:R-:W-:-:S03]  /*25e40*/  @P0 IMAD R7, R4, 0x2, R17 ;  /* 0x0000000204070824 */ /* 0x000fc600078e0211 */
[----:B------:R-:W1:Y:S01]  /*25e50*/  SHFL.IDX PT, R2, R5, RZ, 0x181f ;  /* 0x00181fff05027589 */ /* 0x000e6200000e0000 */
[----:B0-----:R-:W-:-:S03]  /*25e60*/  @P0 LEA R6, P1, R8, R14, 0x1 ;  /* 0x0000000e08060211 */ /* 0x001fc600078208ff */
[----:B------:R-:W0:Y:S02]  /*25e70*/  SHFL.IDX PT, R14, R0, 0x1, 0x181f ;  /* 0x00381f00000e7f89 */ /* 0x000e2400000e0000 */
[----:B-1----:R-:W-:Y:S02]  /*25e80*/  @P0 IMAD.X R3, RZ, RZ, R2, P1 ;  /* 0x000000ffff030224 */ /* 0x002fe400008e0602 */
[----:B------:R-:W-:-:S05]  /*25e90*/  @P0 IMAD.MOV.U32 R2, RZ, RZ, R6 ;  /* 0x000000ffff020224 */ /* 0x000fca00078e0006 */
[----:B------:R1:W-:Y:S01]  /*25ea0*/  @P0 LDGSTS.E.BYPASS.LTC128B.128 [R7+0x22400], desc[UR36][R2.64], !P2 ;  /* 0x2240000002070fae */ /* 0x0003e2000d101d64 */
[----:B------:R-:W-:-:S03]  /*25eb0*/  ISETP.GE.AND P0, PT, R25, 0x11, PT ;  /* 0x000000111900780c */ /* 0x000fc60003f06270 */
[----:B-1----:R-:W1:Y:S10]  /*25ec0*/  SHFL.IDX PT, R2, R5, 0x1, 0x181f ;  /* 0x00381f0005027f89 */ /* 0x002e7400000e0000 */
[----:B0-----:R-:W-:Y:S01]  /*25ed0*/  @P0 LEA R6, P1, R8, R14, 0x1 ;  /* 0x0000000e08060211 */ /* 0x001fe200078208ff */
[----:B------:R-:W-:Y:S01]  /*25ee0*/  @P0 IMAD R9, R4, 0x2, R17 ;  /* 0x0000000204090824 */ /* 0x000fe200078e0211 */
[----:B------:R-:W0:Y:S03]  /*25ef0*/  SHFL.IDX PT, R14, R0, 0x2, 0x181f ;  /* 0x00581f00000e7f89 */ /* 0x000e2600000e0000 */
[----:B-1----:R-:W-:-:S02]  /*25f00*/  @P0 IMAD.X R3, RZ, RZ, R2, P1 ;  /* 0x000000ffff030224 */ /* 0x002fc400008e0602 */
[----:B------:R-:W-:-:S05]  /*25f10*/  @P0 IMAD.MOV.U32 R2, RZ, RZ, R6 ;  /* 0x000000ffff020224 */ /* 0x000fca00078e0006 */
[----:B------:R1:W-:Y:S01]  /*25f20*/  @P0 LDGSTS.E.BYPASS.LTC128B.128 [R9+0x22c00], desc[UR36][R2.64], !P2 ;  /* 0x22c0000002090fae */ /* 0x0003e2000d101d64 */
[----:B------:R-:W-:-:S03]  /*25f30*/  ISETP.GE.AND P0, PT, R25, 0x21, PT ;  /* 0x000000211900780c */ /* 0x000fc60003f06270 */
[----:B-1----:R-:W1:Y:S10]  /*25f40*/  SHFL.IDX PT, R2, R5, 0x2, 0x181f ;  /* 0x00581f0005027f89 */ /* 0x002e7400000e0000 */
[----:B0-----:R-:W-:Y:S01]  /*25f50*/  @P0 LEA R6, P1, R8, R14, 0x1 ;  /* 0x0000000e08060211 */ /* 0x001fe200078208ff */
[----:B------:R-:W-:Y:S01]  /*25f60*/  @P0 IMAD R7, R4, 0x2, R17 ;  /* 0x0000000204070824 */ /* 0x000fe200078e0211 */
[----:B------:R-:W0:Y:S04]  /*25f70*/  SHFL.IDX PT, R5, R5, 0x3, 0x181f ;  /* 0x00781f0005057f89 */ /* 0x000e2800000e0000 */
[----:B------:R2:W3:Y:S01]  /*25f80*/  SHFL.IDX PT, R14, R0, 0x3, 0x181f ;  /* 0x00781f00000e7f89 */ /* 0x0004e200000e0000 */
[----:B-1----:R-:W-:-:S02]  /*25f90*/  @P0 IMAD.X R3, RZ, RZ, R2, P1 ;  /* 0x000000ffff030224 */ /* 0x002fc400008e0602 */
[----:B------:R-:W-:-:S05]  /*25fa0*/  @P0 IMAD.MOV.U32 R2, RZ, RZ, R6 ;  /* 0x000000ffff020224 */ /* 0x000fca00078e0006 */
[----:B0-----:R2:W-:Y:S02]  /*25fb0*/  @P0 LDGSTS.E.BYPASS.LTC128B.128 [R7+0x23400], desc[UR36][R2.64], !P2 ;  /* 0x2340000002070fae */ /* 0x0015e4000d101d64 */
.L_x_5353:
[----:B------:R-:W-:-:S13]  /*25fc0*/  ISETP.GE.AND P0, PT, R25, 0x31, PT ;  /* 0x000000311900780c */ /* 0x000fda0003f06270 */
[----:B--23--:R-:W-:-:S05]  /*25fd0*/  @P0 LEA R2, P1, R8, R14, 0x1 ;  /* 0x0000000e08020211 */ /* 0x00cfca00078208ff */
        /* <DEDUP_REMOVED lines=8> */
.L_x_5288:
        /* <DEDUP_REMOVED lines=10> */
.L_x_5289:
[----:B------:R1:W-:Y:S02]  /*26100*/  SYNCS.ARRIVE.TRANS64.A1T0 RZ, [R27+URZ+0x38830], RZ ;  /* 0x038830ff1bff79a7 */ /* 0x0003e4000810003f */
[----:B------:R-:W-:Y:S05]  /*26110*/  WARPSYNC.ALL ;  /* 0x0000000000007948 */ /* 0x000fea0003800000 */
[----:B------:R-:W-:Y:S01]  /*26120*/  VIADD R0, R17, 0x20400 ;  /* 0x0002040011007836 */ /* 0x000fe20000000000 */
[----:B------:R-:W-:Y:S01]  /*26130*/  BAR.SYNC.DEFER_BLOCKING 0x8, 0x100 ;  /* 0x0204000000007b1d */ /* 0x000fe20000010000 */
[----:B------:R-:W-:-:S03]  /*26140*/  USHF.R.S32.HI UR50, URZ, 0x1f, UR38 ;  /* 0x0000001f3f327899 */ /* 0x000fc60008011426 */
[----:B------:R-:W-:Y:S02]  /*26150*/  LOP3.LUT P0, RZ, R0, 0x3ff, RZ, 0xc0, !PT ;  /* 0x000003ff00ff7812 */ /* 0x000fe4000780c0ff */
[----:B------:R-:W-:Y:S11]  /*26160*/  BSSY B6, `(.L_x_5290) ;  /* 0x0000012000067945 */ /* 0x000ff60003800000 */
        /* <DEDUP_REMOVED lines=17> */
.L_x_5291:
[----:B------:R-:W-:Y:S05]  /*26280*/  BSYNC B6 ;  /* 0x0000000000067941 */ /* 0x000fea0003800000 */
.L_x_5290:
[----:B0-----:R-:W0:Y:S01]  /*26290*/  S2R R2, SR_TID.X ;  /* 0x0000000000027919 */ /* 0x001e220000002100 */
[----:B------:R-:W-:Y:S01]  /*262a0*/  UISETP.NE.AND UP0, UPT, UR49, URZ, UPT ;  /* 0x0000003f3100728c */ /* 0x000fe2000bf05270 */
[----:B------:R-:W-:Y:S01]  /*262b0*/  R2UR UR6, R24 ;  /* 0x00000000180672ca */ /* 0x000fe200000e0000 */
[----:B------:R-:W-:Y:S01]  /*262c0*/  ULDC.64 UR8, c[0x0][0x2d8] ;  /* 0x0000b60000087ab9 */ /* 0x000fe20000000a00 */
[----:B------:R-:W-:Y:S01]  /*262d0*/  R2UR UR7, R19 ;  /* 0x00000000130772ca */ /* 0x000fe200000e0000 */
[----:B------:R-:W2:Y:S01]  /*262e0*/  S2R R21, SR_TID.X ;  /* 0x0000000000157919 */ /* 0x000ea20000002100 */
[----:B------:R-:W-:Y:S02]  /*262f0*/  LOP3.LUT P5, RZ, R16, 0x100000, RZ, 0xc0, !PT ;  /* 0x0010000010ff7812 */ /* 0x000fe400078ac0ff */
[----:B------:R-:W-:-:S04]  /*26300*/  PLOP3.LUT P0, PT, PT, PT, UP0, 0x80, 0x0 ;  /* 0x000000000000781c */ /* 0x000fc80003f0f008 */
[----:B------:R-:W-:-:S03]  /*26310*/  @UP0 ULDC UR4, c[0x0][0x44c] ;  /* 0x0001130000040ab9 */ /* 0x000fc60000000800 */
[----:B------:R-:W-:-:S04]  /*26320*/  UIMAD UR6, UR6, UR8, URZ ;  /* 0x00000008060672a4 */ /* 0x000fc8000f8e023f */
[----:B------:R-:W-:Y:S01]  /*26330*/  UIMAD UR6, UR7, UR9, UR6 ;  /* 0x00000009070672a4 */ /* 0x000fe2000f8e0206 */
[C---:B0-----:R-:W-:Y:S01]  /*26340*/  LOP3.LUT R20, R2.reuse, 0x7f, RZ, 0xc0, !PT ;  /* 0x0000007f02147812 */ /* 0x041fe200078ec0ff */
[----:B------:R-:W-:-:S03]  /*26350*/  IMAD.SHL.U32 R2, R2, 0x10, RZ ;  /* 0x0000001002027824 */ /* 0x000fc600078e00ff */
[----:B------:R-:W-:Y:S01]  /*26360*/  SHF.R.U32.HI R20, RZ, 0x3, R20 ;  /* 0x00000003ff147819 */ /* 0x000fe20000011614 */
[----:B--2---:R-:W-:-:S03]  /*26370*/  IMAD.SHL.U32 R7, R21, 0x8, RZ ;  /* 0x0000000815077824 */ /* 0x004fc600078e00ff */
[----:B------:R-:W-:Y:S02]  /*26380*/  LOP3.LUT R2, R20, 0x70, R2, 0xf8, !PT ;  /* 0x0000007014027812 */ /* 0x000fe400078ef802 */
[----:B------:R-:W-:Y:S02]  /*26390*/  LOP3.LUT R20, R21, 0x7f, RZ, 0xc0, !PT ;  /* 0x0000007f15147812 */ /* 0x000fe400078ec0ff */
[----:B------:R-:W-:Y:S01]  /*263a0*/  LOP3.LUT R7, R7, 0x38, RZ, 0xc0, !PT ;  /* 0x0000003807077812 */ /* 0x000fe200078ec0ff */
[----:B------:R-:W-:Y:S01]  /*263b0*/  VIADD R34, R2, UR43 ;  /* 0x0000002b02227c36 */ /* 0x000fe20008000000 */
[----:B------:R-:W-:-:S03]  /*263c0*/  SHF.R.U32.HI R8, RZ, 0x3, R20 ;  /* 0x00000003ff087819 */ /* 0x000fc60000011614 */
[----:B------:R-:W-:Y:S01]  /*263d0*/  @P0 IMAD.HI.U32 R2, R34, UR4, RZ ;  /* 0x0000000422020c27 */ /* 0x000fe2000f8e00ff */
[----:B------:R-:W-:Y:S01]  /*263e0*/  PLOP3.LUT P0, PT, PT, PT, UP0, 0x80, 0x0 ;  /* 0x000000000000781c */ /* 0x000fe20003f0f008 */
[----:B------:R-:W-:Y:S02]  /*263f0*/  @UP0 ULDC UR4, c[0x0][0x450] ;  /* 0x0001140000040ab9 */ /* 0x000fe40000000800 */
[----:B------:R-:W-:-:S10]  /*26400*/  IMAD.MOV.U32 R0, RZ, RZ, R34 ;  /* 0x000000ffff007224 */ /* 0x000fd400078e0022 */
[----:B------:R-:W-:Y:S02]  /*26410*/  @P0 SHF.R.U32.HI R0, RZ, UR4, R2 ;  /* 0x00000004ff000c19 */ /* 0x000fe40008011602 */
[----:B------:R-:W-:-:S13]  /*26420*/  R2UR UR4, R19 ;  /* 0x00000000130472ca */ /* 0x000fda00000e0000 */
[----:B------:R-:W-:-:S03]  /*26430*/  UIMAD.WIDE.U32 UR4, UR4, UR8, URZ ;  /* 0x00000008040472a5 */ /* 0x000fc6000f8e003f */
[----:B------:R-:W-:Y:S01]  /*26440*/  ULDC.64 UR8, c[0x0][0x2e0] ;  /* 0x0000b80000087ab9 */ /* 0x000fe20000000a00 */
[----:B------:R-:W-:Y:S02]  /*26450*/  UIADD3 UR5, UR5, UR6, URZ ;  /* 0x0000000605057290 */ /* 0x000fe4000fffe03f */
[----:B------:R-:W-:Y:S02]  /*26460*/  UIMAD UR6, UR50, UR8, URZ ;  /* 0x00000008320672a4 */ /* 0x000fe4000f8e023f */
[----:B------:R-:W-:Y:S02]  /*26470*/  UIMAD.WIDE.U32 UR4, UR38, UR8, UR4 ;  /* 0x00000008260472a5 */ /* 0x000fe4000f8e0004 */
[----:B------:R-:W-:-:S04]  /*26480*/  UIMAD UR6, UR38, UR9, UR6 ;  /* 0x00000009260672a4 */ /* 0x000fc8000f8e0206 */
[----:B------:R-:W-:Y:S01]  /*26490*/  IMAD.U32 R4, RZ, RZ, UR4 ;  /* 0x00000004ff047e24 */ /* 0x000fe2000f8e00ff */
[----:B------:R-:W-:Y:S02]  /*264a0*/  UIADD3 UR6, UR5, UR6, URZ ;  /* 0x0000000605067290 */ /* 0x000fe4000fffe03f */
[----:B------:R-:W-:Y:S02]  /*264b0*/  IMAD.U32 R5, RZ, RZ, UR5 ;  /* 0x00000005ff057e24 */ /* 0x000fe4000f8e00ff */
[----:B------:R-:W-:Y:S01]  /*264c0*/  IMAD.MOV.U32 R2, RZ, RZ, R4 ;  /* 0x000000ffff027224 */ /* 0x000fe200078e0004 */
[----:B------:R-:W-:Y:S01]  /*264d0*/  SHF.R.S32.HI R4, RZ, 0x1f, R0 ;  /* 0x0000001fff047819 */ /* 0x000fe20000011400 */
[----:B------:R-:W-:Y:S01]  /*264e0*/  ULDC.64 UR4, c[0x0][0x2d0] ;  /* 0x0000b40000047ab9 */ /* 0x000fe20000000a00 */
[----:B------:R-:W-:-:S03]  /*264f0*/  IMAD.U32 R3, RZ, RZ, UR6 ;  /* 0x00000006ff037e24 */ /* 0x000fc6000f8e00ff */
[----:B------:R-:W-:Y:S02]  /*26500*/  IMAD R5, R4, UR4, RZ ;  /* 0x0000000404057c24 */ /* 0x000fe4000f8e02ff */
[----:B------:R-:W-:Y:S01]  /*26510*/  IMAD.WIDE.U32 R2, R0, UR4, R2 ;  /* 0x0000000400027c25 */ /* 0x000fe2000f8e0002 */
[----:B------:R-:W-:-:S03]  /*26520*/  ULDC UR4, c[0x0][0x448] ;  /* 0x0001120000047ab9 */ /* 0x000fc60000000800 */
[----:B------:R-:W-:Y:S02]  /*26530*/  IMAD R4, R0, UR5, R5 ;  /* 0x0000000500047c24 */ /* 0x000fe4000f8e0205 */
[----:B------:R-:W-:Y:S02]  /*26540*/  IMAD.MOV R0, RZ, RZ, -R0 ;  /* 0x000000ffff007224 */ /* 0x000fe400078e0a00 */
[----:B------:R-:W-:Y:S02]  /*26550*/  IMAD.IADD R3, R3, 0x1, R4 ;  /* 0x0000000103037824 */ /* 0x000fe400078e0204 */
[----:B------:R-:W-:Y:S01]  /*26560*/  IMAD R0, R0, UR4, R34 ;  /* 0x0000000400007c24 */ /* 0x000fe2000f8e0222 */
[----:B------:R-:W-:-:S03]  /*26570*/  ULDC.64 UR4, c[0x0][0x2c8] ;  /* 0x0000b20000047ab9 */ /* 0x000fc60000000a00 */
[----:B------:R-:W-:Y:S01]  /*26580*/  IMAD.WIDE.U32 R2, R0, UR4, R2 ;  /* 0x0000000400027c25 */ /* 0x000fe2000f8e0002 */
[----:B------:R-:W-:-:S05]  /*26590*/  SHF.R.S32.HI R4, RZ, 0x1f, R0 ;  /* 0x0000001fff047819 */ /* 0x000fca0000011400 */
[----:B------:R-:W-:-:S04]  /*265a0*/  IMAD R5, R4, UR4, RZ ;  /* 0x0000000404057c24 */ /* 0x000fc8000f8e02ff */
        /* <DEDUP_REMOVED lines=8> */
[----:B------:R-:W-:Y:S01]  /*26630*/  VIADD R4, R8, UR43 ;  /* 0x0000002b08047c36 */ /* 0x000fe20008000000 */
[----:B------:R-:W-:Y:S02]  /*26640*/  LOP3.LUT R16, R16, 0xfffffeff, RZ, 0xc0, !PT ;  /* 0xfffffeff10107812 */ /* 0x000fe400078ec0ff */
[----:B------:R-:W2:Y:S02]  /*26650*/  SHFL.IDX PT, R2, R5, RZ, 0x181f ;  /* 0x00181fff05027589 */ /* 0x000ea400000e0000 */
[----:B------:R-:W-:-:S13]  /*26660*/  ISETP.GE.AND P1, PT, R4, UR41, PT ;  /* 0x0000002904007c0c */ /* 0x000fda000bf26270 */
[----:B------:R-:W-:-:S04]  /*26670*/  @P1 LOP3.LUT R16, R16, 0x100, RZ, 0xfc, !PT ;  /* 0x0000010010101812 */ /* 0x000fc800078efcff */
[----:B------:R-:W-:Y:S02]  /*26680*/  LOP3.LUT R16, R16, 0xffffff7f, RZ, 0xc0, !PT ;  /* 0xffffff7f10107812 */ /* 0x000fe400078ec0ff */
[----:B0-----:R-:W-:Y:S02]  /*26690*/  @!P1 LEA R6, P0, R7, R14, 0x1 ;  /* 0x0000000e07069211 */ /* 0x001fe400078008ff */
[----:B------:R-:W0:Y:S03]  /*266a0*/  SHFL.IDX PT, R14, R0, 0x1, 0x181f ;  /* 0x00381f00000e7f89 */ /* 0x000e2600000e0000 */
[----:B--2---:R-:W-:Y:S02]  /*266b0*/  @!P1 IMAD.X R3, RZ, RZ, R2, P0 ;  /* 0x000000ffff039224 */ /* 0x004fe400000e0602 */
[----:B------:R-:W-:Y:S02]  /*266c0*/  @!P1 IMAD.MOV.U32 R2, RZ, RZ, R6 ;  /* 0x000000ffff029224 */ /* 0x000fe400078e0006 */
[----:B------:R-:W-:-:S03]  /*266d0*/  VIADD R6, R4, 0x10 ;  /* 0x0000001004067836 */ /* 0x000fc60000000000 */
[----:B------:R2:W-:Y:S02]  /*266e0*/  @!P1 LDGSTS.E.BYPASS.LTC128B.128 [R22+0x20400], desc[UR36][R2.64], !P5 ;  /* 0x2040000002169fae */ /* 0x0005e4000e901d64 */
[----:B------:R-:W-:Y:S02]  /*266f0*/  ISETP.GE.AND P1, PT, R6, UR41, PT ;  /* 0x0000002906007c0c */ /* 0x000fe4000bf26270 */
[----:B--2---:R-:W2:Y:S11]  /*26700*/  SHFL.IDX PT, R2, R5, 0x1, 0x181f ;  /* 0x00381f0005027f89 */ /* 0x004eb600000e0000 */
[----:B0-----:R-:W-:-:S02]  /*26710*/  @!P1 LEA R6, P0, R7, R14, 0x1 ;  /* 0x0000000e07069211 */ /* 0x001fc400078008ff */
[----:B------:R-:W0:Y:S01]  /*26720*/  SHFL.IDX PT, R14, R0, 0x2, 0x181f ;  /* 0x00581f00000e7f89 */ /* 0x000e2200000e0000 */
[----:B------:R-:W-:-:S04]  /*26730*/  @P1 LOP3.LUT R16, R16, 0x80, RZ, 0xfc, !PT ;  /* 0x0000008010101812 */ /* 0x000fc800078efcff */
[----:B------:R-:W-:Y:S01]  /*26740*/  LOP3.LUT R16, R16, 0xffffffbf, RZ, 0xc0, !PT ;  /* 0xffffffbf10107812 */ /* 0x000fe200078ec0ff */
[----:B--2---:R-:W-:Y:S02]  /*26750*/  @!P1 IMAD.X R3, RZ, RZ, R2, P0 ;  /* 0x000000ffff039224 */ /* 0x004fe400000e0602 */
[----:B------:R-:W-:Y:S02]  /*26760*/  @!P1 IMAD.MOV.U32 R2, RZ, RZ, R6 ;  /* 0x000000ffff029224 */ /* 0x000fe400078e0006 */
[----:B------:R-:W-:-:S03]  /*26770*/  VIADD R6, R4, 0x20 ;  /* 0x0000002004067836 */ /* 0x000fc60000000000 */
[----:B------:R2:W-:Y:S02]  /*26780*/  @!P1 LDGSTS.E.BYPASS.LTC128B.128 [R22+0x20c00], desc[UR36][R2.64], !P5 ;  /* 0x20c0000002169fae */ /* 0x0005e4000e901d64 */
[----:B------:R-:W-:Y:S02]  /*26790*/  ISETP.GE.AND P1, PT, R6, UR41, PT ;  /* 0x0000002906007c0c */ /* 0x000fe4000bf26270 */
[----:B--2---:R-:W2:Y:S11]  /*267a0*/  SHFL.IDX PT, R2, R5, 0x2, 0x181f ;  /* 0x00581f0005027f89 */ /* 0x004eb600000e0000 */
[----:B0-----:R-:W-:Y:S01]  /*267b0*/  @!P1 LEA R6, P0, R7, R14, 0x1 ;  /* 0x0000000e07069211 */ /* 0x001fe200078008ff */
[----:B------:R-:W0:Y:S01]  /*267c0*/  SHFL.IDX PT, R5, R5, 0x3, 0x181f ;  /* 0x00781f0005057f89 */ /* 0x000e2200000e0000 */
[----:B------:R-:W-:-:S03]  /*267d0*/  @P1 LOP3.LUT R16, R16, 0x40, RZ, 0xfc, !PT ;  /* 0x0000004010101812 */ /* 0x000fc600078efcff */
[----:B------:R3:W4:Y:S01]  /*267e0*/  SHFL.IDX PT, R14, R0, 0x3, 0x181f ;  /* 0x00781f00000e7f89 */ /* 0x00072200000e0000 */
[----:B--2---:R-:W-:Y:S02]  /*267f0*/  @!P1 IMAD.X R3, RZ, RZ, R2, P0 ;  /* 0x000000ffff039224 */ /* 0x004fe400000e0602 */
[----:B------:R-:W-:-:S05]  /*26800*/  @!P1 IMAD.MOV.U32 R2, RZ, RZ, R6 ;  /* 0x000000ffff029224 */ /* 0x000fca00078e0006 */
[----:B0-----:R3:W-:Y:S02]  /*26810*/  @!P1 LDGSTS.E.BYPASS.LTC128B.128 [R22+0x21400], desc[UR36][R2.64], !P5 ;  /* 0x2140000002169fae */ /* 0x0017e4000e901d64 */
.L_x_5362:
[----:B------:R-:W-:Y:S01]  /*26820*/  VIADD R4, R4, 0x30 ;  /* 0x0000003004047836 */ /* 0x000fe20000000000 */
[----:B------:R-:W-:-:S04]  /*26830*/  LOP3.LUT R16, R16, 0xffffefff, RZ, 0xc0, !PT ;  /* 0xffffefff10107812 */ /* 0x000fc800078ec0ff */
[----:B------:R-:W-:-:S13]  /*26840*/  ISETP.GE.AND P1, PT, R4, UR41, PT ;  /* 0x0000002904007c0c */ /* 0x000fda000bf26270 */
[----:B---34-:R-:W-:Y:S02]  /*26850*/  @!P1 LEA R2, P0, R7, R14, 0x1 ;  /* 0x0000000e07029211 */ /* 0x018fe400078008ff */
[----:B------:R-:W-:-:S03]  /*26860*/  @P1 LOP3.LUT R16, R16, 0x1000, RZ, 0xfc, !PT ;  /* 0x0000100010101812 */ /* 0x000fc600078efcff */
[----:B------:R-:W-:Y:S01]  /*26870*/  @!P1 IMAD.X R3, RZ, RZ, R5, P0 ;  /* 0x000000ffff039224 */ /* 0x000fe200000e0605 */
[----:B------:R-:W-:-:S04]  /*26880*/  PLOP3.LUT P0, PT, PT, PT, PT, 0x80, 0x0 ;  /* 0x000000000000781c */ /* 0x000fc80003f0f070 */
[----:B------:R-:W-:Y:S01]  /*26890*/  @!PT LDS RZ, [RZ] ;  /* 0x00000000fffff984 */ /* 0x000fe20000000800 */
[----:B------:R-:W-:Y:S01]  /*268a0*/  @!PT LDS RZ, [RZ] ;  /* 0x00000000fffff984 */ /* 0x000fe20000000800 */
[----:B------:R-:W-:Y:S01]  /*268b0*/  @!PT LDS RZ, [RZ] ;  /* 0x00000000fffff984 */ /* 0x000fe20000000800 */
[----:B------:R0:W-:Y:S01]  /*268c0*/  @!P1 LDGSTS.E.BYPASS.LTC128B.128 [R22+0x21c00], desc[UR36][R2.64], !P5 ;  /* 0x21c0000002169fae */ /* 0x0001e2000e901d64 */
[----:B------:R-:W-:-:S08]  /*268d0*/  NOP ;  /* 0x0000000000007918 */ /* 0x000fd00000000000 */
.L_x_5293:
[----:B------:R-:W-:Y:S02]  /*268e0*/  PLOP3.LUT P1, PT, P1, P0, PT, 0xa2, 0x0 ;  /* 0x000000000000781c */ /* 0x000fe40000f21472 */
[----:B------:R-:W-:-:S08]  /*268f0*/  @P0 R2UR P1, UR4, R17 ;  /* 0x00000000110402ca */ /* 0x000fd00000020000 */
[----:B------:R-:W-:-:S05]  /*26900*/  @P0 PLOP3.LUT P0, PT, P1, PT, PT, 0x80, 0x0 ;  /* 0x000000000000081c */ /* 0x000fca0000f0f070 */
[----:B------:R-:W-:Y:S01]  /*26910*/  @!P1 SYNCS.ARRIVE.TRANS64.RED.A0T1 RZ, [UR4+0x38800], RZ ;  /* 0x038800ffffff99a7 */ /* 0x000fe20008200404 */
[----:B------:R-:W-:Y:S07]  /*26920*/  @!P1 ARRIVES.LDGSTSBAR.64.TRANSCNT [UR4+0x38800] ;  /* 0x03880000ff0099b0 */ /* 0x000fee0008000a84 */
[----:B------:R-:W-:Y:S05]  /*26930*/  @P0 BRA.U.ANY `(.L_x_5293) ;  /* 0xfffffffd00e80947 */ /* 0x000fea000393ffff */
[----:B------:R-:W-:Y:S01]  /*26940*/  ULDC.64 UR4, c[0x0][0x3d8] ;  /* 0x0000f60000047ab9 */ /* 0x000fe20000000a00 */
[----:B------:R-:W-:Y:S01]  /*26950*/  NOP ;  /* 0x0000000000007918 */ /* 0x000fe20000000000 */
[----:B------:R-:W-:Y:S01]  /*26960*/  IMAD R0, R24, UR4, RZ ;  /* 0x0000000418007c24 */ /* 0x000fe2000f8e02ff */
[----:B------:R2:W-:Y:S01]  /*26970*/  SYNCS.ARRIVE.TRANS64.A1T0 RZ, [R17+URZ+0x38800], RZ ;  /* 0x038800ff11ff79a7 */ /* 0x0005e2000810003f */
[C---:B------:R-:W-:Y:S01]  /*26980*/  IMAD.WIDE.U32 R4, R19.reuse, UR4, RZ ;  /* 0x0000000413047c25 */ /* 0x040fe2000f8e00ff */
[----:B------:R-:W-:Y:S03]  /*26990*/  BSSY B6, `(.L_x_5294) ;  /* 0x0000018000067945 */ /* 0x000fe60003800000 */
[----:B------:R-:W-:Y:S01]  /*269a0*/  IMAD R0, R19, UR5, R0 ;  /* 0x0000000513007c24 */ /* 0x000fe2000f8e0200 */
[----:B------:R2:W-:Y:S01]  /*269b0*/  STL.64 [R1+0x420], R4 ;  /* 0x0004200401007387 */ /* 0x0005e20000100a00 */
[----:B0-----:R-:W-:-:S02]  /*269c0*/  VIADD R2, R17, 0x26400 ;  /* 0x0002640011027836 */ /* 0x001fc40000000000 */
[----:B------:R-:W-:-:S03]  /*269d0*/  IMAD.IADD R0, R5, 0x1, R0 ;  /* 0x0000000105007824 */ /* 0x000fc600078e0200 */
[----:B------:R-:W-:Y:S02]  /*269e0*/  LOP3.LUT P0, RZ, R2, 0x3ff, RZ, 0xc0, !PT ;  /* 0x000003ff02ff7812 */ /* 0x000fe4000780c0ff */
[----:B------:R2:W-:Y:S11]  /*269f0*/  STL [R1+0x434], R0 ;  /* 0x0004340001007387 */ /* 0x0005f60000100800 */
[----:B--2---:R-:W-:Y:S05]  /*26a00*/  @!P0 BRA `(.L_x_5295) ;  /* 0x0000000000408947 */ /* 0x004fea0003800000 */
        /* <DEDUP_REMOVED lines=16> */
.L_x_5295:
[----:B------:R-:W-:Y:S05]  /*26b10*/  BSYNC B6 ;  /* 0x0000000000067941 */ /* 0x000fea0003800000 */
.L_x_5294:
[----:B------:R-:W2:Y:S04]  /*26b20*/  LDL.LU.64 R4, [R1+0x420] ;  /* 0x0004200001047983 */ /* 0x000ea80000300a00 */
[----:B------:R-:W3:Y:S01]  /*26b30*/  LDL.LU R20, [R1+0x434] ;  /* 0x0004340001147983 */ /* 0x000ee20000300800 */
[----:B------:R-:W-:Y:S01]  /*26b40*/  UISETP.NE.AND UP0, UPT, UR49, URZ, UPT ;  /* 0x0000003f3100728c */ /* 0x000fe2000bf05270 */
[----:B------:R-:W-:Y:S01]  /*26b50*/  IMAD.MOV.U32 R2, RZ, RZ, R34 ;  /* 0x000000ffff027224 */ /* 0x000fe200078e0022 */
[----:B------:R-:W-:Y:S01]  /*26b60*/  ULDC UR6, c[0x0][0x448] ;  /* 0x0001120000067ab9 */ /* 0x000fe20000000800 */
[----:B------:R0:W5:Y:S01]  /*26b70*/  LDL R8, [R1+0x414] ;  /* 0x0004140001087983 */ /* 0x0001620000100800 */
[----:B------:R-:W-:Y:S01]  /*26b80*/  ULDC.64 UR8, c[0x0][0x3e0] ;  /* 0x0000f80000087ab9 */ /* 0x000fe20000000a00 */
[----:B------:R-:W-:-:S02]  /*26b90*/  LOP3.LUT P2, RZ, R16, 0x20000, RZ, 0xc0, !PT ;  /* 0x0002000010ff7812 */ /* 0x000fc4000784c0ff */
[----:B------:R0:W5:Y:S01]  /*26ba0*/  LDL R6, [R1+0x410] ;  /* 0x0004100001067983 */ /* 0x0001620000100800 */
[----:B------:R-:W-:Y:S02]  /*26bb0*/  PLOP3.LUT P0, PT, PT, PT, UP0, 0x80, 0x0 ;  /* 0x000000000000781c */ /* 0x000fe40003f0f008 */
[C---:B------:R-:W-:Y:S01]  /*26bc0*/  LOP3.LUT P3, RZ, R16.reuse, 0x10000, RZ, 0xc0, !PT ;  /* 0x0001000010ff7812 */ /* 0x040fe2000786c0ff */
[----:B------:R-:W-:Y:S01]  /*26bd0*/  @UP0 ULDC UR4, c[0x0][0x44c] ;  /* 0x0001130000040ab9 */ /* 0x000fe20000000800 */
[C---:B------:R-:W-:Y:S02]  /*26be0*/  LOP3.LUT P4, RZ, R16.reuse, 0x8000, RZ, 0xc0, !PT ;  /* 0x0000800010ff7812 */ /* 0x040fe4000788c0ff */
[----:B------:R-:W-:-:S07]  /*26bf0*/  LOP3.LUT P5, RZ, R16, 0x4000, RZ, 0xc0, !PT ;  /* 0x0000400010ff7812 */ /* 0x000fce00078ac0ff */
[----:B------:R-:W-:Y:S01]  /*26c00*/  @P0 IMAD.HI.U32 R0, R34, UR4, RZ ;  /* 0x0000000422000c27 */ /* 0x000fe2000f8e00ff */
[----:B------:R-:W-:Y:S01]  /*26c10*/  PLOP3.LUT P0, PT, PT, PT, UP0, 0x80, 0x0 ;  /* 0x000000000000781c */ /* 0x000fe20003f0f008 */
[----:B------:R-:W-:-:S12]  /*26c20*/  @UP0 ULDC UR4, c[0x0][0x450] ;  /* 0x0001140000040ab9 */ /* 0x000fd80000000800 */
[----:B------:R-:W-:-:S04]  /*26c30*/  @P0 SHF.R.U32.HI R2, RZ, UR4, R0 ;  /* 0x00000004ff020c19 */ /* 0x000fc80008011600 */
[--C-:B------:R-:W-:Y:S02]  /*26c40*/  SHF.R.S32.HI R0, RZ, 0x1f, R2.reuse ;  /* 0x0000001fff007819 */ /* 0x100fe40000011402 */
[----:B--2---:R-:W-:Y:S02]  /*26c50*/  R2UR UR5, R5 ;  /* 0x00000000050572ca */ /* 0x004fe400000e0000 */
[----:B------:R-:W-:Y:S02]  /*26c60*/  R2UR UR4, R4 ;  /* 0x00000000040472ca */ /* 0x000fe400000e0000 */
[----:B---3--:R-:W-:Y:S01]  /*26c70*/  R2UR UR5, R20 ;  /* 0x00000000140572ca */ /* 0x008fe200000e0000 */
[----:B------:R-:W-:Y:S01]  /*26c80*/  IMAD.MOV R5, RZ, RZ, -R2 ;  /* 0x000000ffff057224 */ /* 0x000fe200078e0a02 */
[----:B------:R-:W2:Y:S03]  /*26c90*/  S2R R20, SR_TID.X ;  /* 0x0000000000147919 */ /* 0x000ea60000002100 */
[----:B------:R-:W-:Y:S01]  /*26ca0*/  IMAD R5, R5, UR6, R34 ;  /* 0x0000000605057c24 */ /* 0x000fe2000f8e0222 */
[----:B------:R-:W-:-:S04]  /*26cb0*/  UIMAD UR6, UR50, UR8, URZ ;  /* 0x00000008320672a4 */ /* 0x000fc8000f8e023f */
[----:B------:R-:W-:-:S03]  /*26cc0*/  UIMAD UR6, UR38, UR9, UR6 ;  /* 0x00000009260672a4 */ /* 0x000fc6000f8e0206 */
[----:B------:R-:W-:-:S03]  /*26cd0*/  UIMAD.WIDE.U32 UR4, UR38, UR8, UR4 ;  /* 0x00000008260472a5 */ /* 0x000fc6000f8e0004 */
[----:B------:R-:W-:Y:S01]  /*26ce0*/  ULDC.64 UR8, c[0x0][0x3d0] ;  /* 0x0000f40000087ab9 */ /* 0x000fe20000000a00 */
[----:B------:R-:W-:Y:S01]  /*26cf0*/  UIADD3 UR5, UR5, UR6, URZ ;  /* 0x0000000605057290 */ /* 0x000fe2000fffe03f */
[----:B------:R-:W-:Y:S02]  /*26d00*/  IMAD R7, R0, UR8, RZ ;  /* 0x0000000800077c24 */ /* 0x000fe4000f8e02ff */
[----:B------:R-:W-:Y:S01]  /*26d10*/  IMAD.U32 R3, RZ, RZ, UR8 ;  /* 0x00000008ff037e24 */ /* 0x000fe2000f8e00ff */
[----:B------:R-:W-:Y:S01]  /*26d20*/  SHF.R.S32.HI R0, RZ, 0x1f, R5 ;  /* 0x0000001fff007819 */ /* 0x000fe20000011405 */
        /* <DEDUP_REMOVED lines=11> */
[----:B--2---:R-:W-:-:S03]  /*26de0*/  IMAD.SHL.U32 R9, R20, 0x8, RZ ;  /* 0x0000000814097824 */ /* 0x004fc600078e00ff */
[----:B------:R-:W-:Y:S02]  /*26df0*/  LEA.HI.X R4, R2, UR5, R3, 0x1, P0 ;  /* 0x0000000502047c11 */ /* 0x000fe400080f0c03 */
[----:B------:R-:W-:Y:S01]  /*26e00*/  LOP3.LUT R9, R9, 0x38, RZ, 0xc0, !PT ;  /* 0x0000003809097812 */ /* 0x000fe200078ec0ff */
[----:B0-----:R-:W-:Y:S06]  /*26e10*/  BRA.DIV UR4, `(.L_x_5296) ;  /* 0x0000003204887947 */ /* 0x001fec000b800000 */
[C---:B------:R-:W-:Y:S01]  /*26e20*/  LOP3.LUT P1, RZ, R16.reuse, 0x40, RZ, 0xc0, !PT ;  /* 0x0000004010ff7812 */ /* 0x040fe2000782c0ff */
[----:B------:R-:W0:Y:S01]  /*26e30*/  SHFL.IDX PT, R14, R0, RZ, 0x181f ;  /* 0x00181fff000e7589 */ /* 0x000e2200000e0000 */
[C---:B------:R-:W-:Y:S02]  /*26e40*/  LOP3.LUT P6, RZ, R16.reuse, 0x40000, RZ, 0xc0, !PT ;  /* 0x0004000010ff7812 */ /* 0x040fe400078cc0ff */
[----:B------:R-:W-:Y:S01]  /*26e50*/  LOP3.LUT R16, R16, 0xffbfffff, RZ, 0xc0, !PT ;  /* 0xffbfffff10107812 */ /* 0x000fe200078ec0ff */
[----:B------:R-:W2:Y:S04]  /*26e60*/  SHFL.IDX PT, R2, R4, RZ, 0x181f ;  /* 0x00181fff04027589 */ /* 0x000ea800000e0000 */
[----:B------:R-:W-:Y:S04]  /*26e70*/  SHFL.IDX PT, R5, R4, 0x1, 0x181f ;  /* 0x00381f0004057f89 */ /* 0x000fe800000e0000 */
[----:B------:R-:W-:-:S04]  /*26e80*/  @P1 LOP3.LUT R16, R16, 0x400000, RZ, 0xfc, !PT ;  /* 0x0040000010101812 */ /* 0x000fc800078efcff */
[C---:B------:R-:W-:Y:S02]  /*26e90*/  LOP3.LUT P1, RZ, R16.reuse, 0x80, RZ, 0xc0, !PT ;  /* 0x0000008010ff7812 */ /* 0x040fe4000782c0ff */
[----:B------:R-:W-:-:S11]  /*26ea0*/  LOP3.LUT R16, R16, 0xff7fffff, RZ, 0xc0, !PT ;  /* 0xff7fffff10107812 */ /* 0x000fd600078ec0ff */
[----:B------:R-:W-:-:S04]  /*26eb0*/  @P1 LOP3.LUT R16, R16, 0x800000, RZ, 0xfc, !PT ;  /* 0x0080000010101812 */ /* 0x000fc800078efcff */
[----:B------:R-:W-:-:S13]  /*26ec0*/  LOP3.LUT P1, RZ, R16, 0x100, RZ, 0xc0, !PT ;  /* 0x0000010010ff7812 */ /* 0x000fda000782c0ff */
[----:B0-----:R-:W-:-:S05]  /*26ed0*/  @!P1 LEA R14, P0, R9, R14, 0x1 ;  /* 0x0000000e090e9211 */ /* 0x001fca00078008ff */
[----:B--2---:R-:W-:Y:S01]  /*26ee0*/  @!P1 IMAD.X R3, RZ, RZ, R2, P0 ;  /* 0x000000ffff039224 */ /* 0x004fe200000e0602 */
[----:B------:R-:W-:Y:S01]  /*26ef0*/  LOP3.LUT P0, RZ, R16, 0x80000, RZ, 0xc0, !PT ;  /* 0x0008000010ff7812 */ /* 0x000fe2000780c0ff */
[----:B------:R-:W-:Y:S02]  /*26f00*/  @!P1 IMAD.MOV.U32 R2, RZ, RZ, R14 ;  /* 0x000000ffff029224 */ /* 0x000fe400078e000e */
[----:B------:R-:W0:Y:S10]  /*26f10*/  SHFL.IDX PT, R14, R0, 0x1, 0x181f ;  /* 0x00381f00000e7f89 */ /* 0x000e3400000e0000 */
        /* <DEDUP_REMOVED lines=11> */
[----:B0-----:R-:W-:-:S05]  /*26fd0*/  @!P1 LEA R14, P0, R9, R14, 0x1 ;  /* 0x0000000e090e9211 */ /* 0x001fca00078008ff */
[----:B------:R-:W-:Y:S01]  /*26fe0*/  @!P1 IMAD.X R5, RZ, RZ, R5, P0 ;  /* 0x000000ffff059224 */ /* 0x000fe200000e0605 */
[----:B------:R-:W-:Y:S01]  /*26ff0*/  LOP3.LUT P0, RZ, R16, 0x80000, RZ, 0xc0, !PT ;  /* 0x0008000010ff7812 */ /* 0x000fe2000780c0ff */
[----:B--2---:R-:W-:Y:S02]  /*27000*/  @!P1 IMAD.MOV.U32 R2, RZ, RZ, R14 ;  /* 0x000000ffff029224 */ /* 0x004fe400078e000e */
[----:B------:R-:W-:Y:S01]  /*27010*/  @!P1 IMAD.MOV.U32 R3, RZ, RZ, R5 ;  /* 0x000000ffff039224 */ /* 0x000fe200078e0005 */
[----:B------:R-:W0:Y:S04]  /*27020*/  SHFL.IDX PT, R14, R0, 0x2, 0x181f ;  /* 0x00581f00000e7f89 */ /* 0x000e2800000e0000 */
[----:B------:R-:W2:Y:S04]  /*27030*/  SHFL.IDX PT, R5, R4, 0x2, 0x181f ;  /* 0x00581f0004057f89 */ /* 0x000ea800000e0000 */
[----:B------:R-:W3:Y:S04]  /*27040*/  SHFL.IDX PT, R4, R4, 0x3, 0x181f ;  /* 0x00781f0004047f89 */ /* 0x000ee800000e0000 */
        /* <DEDUP_REMOVED lines=12> */
[----:B--2---:R-:W-:Y:S01]  /*27110*/  @!P1 IMAD.X R5, RZ, RZ, R5, P0 ;  /* 0x000000ffff059224 */ /* 0x004fe200000e0605 */
[----:B------:R-:W-:Y:S01]  /*27120*/  LOP3.LUT P0, RZ, R16, 0x80000, RZ, 0xc0, !PT ;  /* 0x0008000010ff7812 */ /* 0x000fe2000780c0ff */
[----:B----4-:R-:W-:Y:S02]  /*27130*/  @!P1 IMAD.MOV.U32 R2, RZ, RZ, R14 ;  /* 0x000000ffff029224 */ /* 0x010fe400078e000e */
[----:B------:R-:W-:Y:S01]  /*27140*/  @!P1 IMAD.MOV.U32 R3, RZ, RZ, R5 ;  /* 0x000000ffff039224 */ /* 0x000fe200078e0005 */
[----:B------:R2:W4:Y:S09]  /*27150*/  SHFL.IDX PT, R14, R0, 0x3, 0x181f ;  /* 0x00781f00000e7f89 */ /* 0x00053200000e0000 */
        /* <DEDUP_REMOVED lines=9> */
[----:B---34-:R2:W-:Y:S02]  /*271f0*/  @!P1 LDGSTS.E.BYPASS.LTC128B.128 [R22+0x35400], desc[UR36][R2.64+0x380], P0 ;  /* 0x3540038002169fae */ /* 0x0185e40008101d64 */
.L_x_5372:
[C---:B------:R-:W-:Y:S02]  /*27200*/  LOP3.LUT P1, RZ, R16.reuse, 0x1000, RZ, 0xc0, !PT ;  /* 0x0000100010ff7812 */ /* 0x040fe4000782c0ff */
[----:B------:R-:W-:-:S11]  /*27210*/  LOP3.LUT P6, RZ, R16, 0x40000, RZ, 0xc0, !PT ;  /* 0x0004000010ff7812 */ /* 0x000fd600078cc0ff */
[----:B0-2---:R-:W-:-:S05]  /*27220*/  @!P1 LEA R2, P0, R9, R14, 0x1 ;  /* 0x0000000e09029211 */ /* 0x005fca00078008ff */
        /* <DEDUP_REMOVED lines=15> */
[----:B------:R-:W-:Y:S01]  /*27320*/  PLOP3.LUT P0, PT, PT, PT, PT, 0x80, 0x0 ;  /* 0x000000000000781c */ /* 0x000fe20003f0f070 */
[----:B------:R-:W-:-:S12]  /*27330*/  NOP ;  /* 0x0000000000007918 */ /* 0x000fd80000000000 */
.L_x_5297:
        /* <DEDUP_REMOVED lines=18> */
.L_x_5373:
[----:B------:R-:W-:Y:S05]  /*27460*/  BSYNC B0 ;  /* 0x0000000000007941 */ /* 0x000fea0003800000 */
.L_x_5298:
[----:B------:R-:W-:-:S13]  /*27470*/  LOP3.LUT P0, RZ, R16, 0x800, RZ, 0xc0, !PT ;  /* 0x0000080010ff7812 */ /* 0x000fda000780c0ff */
[----:B------:R-:W-:Y:S05]  /*27480*/  @!P0 BRA `(.L_x_5300) ;  /* 0x0000000000048947 */ /* 0x000fea0003800000 */
[----:B------:R-:W-:Y:S01]  /*27490*/  BPT.TRAP 0x1 ;  /* 0x000000040000795c */ /* 0x000fe20000300000 */
.L_x_5300:
[----:B0-----:R-:W-:Y:S01]  /*274a0*/  SHF.L.U32 R0, R23, 0x1f, RZ ;  /* 0x0000001f17007819 */ /* 0x001fe200000006ff */
[----:B------:R-:W-:Y:S03]  /*274b0*/  BSSY B0, `(.L_x_5301) ;  /* 0x0000003000007945 */ /* 0x000fe60003800000 */
[----:B------:R-:W0:Y:S02]  /*274c0*/  SYNCS.PHASECHK.TRANS64.TRYWAIT P0, [R27+URZ+0x38860], R0 ;  /* 0x038860001b0075a7 */ /* 0x000e24000800017f */
[----:B0-----:R-:W-:Y:S05]  /*274d0*/  @!P0 BRA `(.L_x_5302) ;  /* 0x0000003000c88947 */ /* 0x001fea0003800000 */
.L_x_5374:
[----:B------:R-:W-:Y:S05]  /*274e0*/  BSYNC B0 ;  /* 0x0000000000007941 */ /* 0x000fea0003800000 */
.L_x_5301:
[----:B------:R-:W0:Y:S01]  /*274f0*/  LDL.LU R2, [R1+0x428] ;  /* 0x0004280001027983 */ /* 0x000e220000300800 */
[----:B------:R-:W-:-:S03]  /*27500*/  ULDC.64 UR4, c[0x0][0x328] ;  /* 0x0000ca0000047ab9 */ /* 0x000fc60000000a00 */
[----:B------:R-:W2:Y:S01]  /*27510*/  LDL.LU R4, [R1+0x42c] ;  /* 0x00042c0001047983 */ /* 0x000ea20000300800 */
[----:B------:R-:W-:Y:S01]  /*27520*/  LOP3.LUT R16, R16, 0xffffff7f, RZ, 0xc0, !PT ;  /* 0xffffff7f10107812 */ /* 0x000fe200078ec0ff */
[----:B0-----:R-:W-:Y:S02]  /*27530*/  IMAD R0, R2, UR4, RZ ;  /* 0x0000000402007c24 */ /* 0x001fe4000f8e02ff */
[----:B------:R-:W-:-:S04]  /*27540*/  IMAD.WIDE.U32 R2, R37, UR4, RZ ;  /* 0x0000000425027c25 */ /* 0x000fc8000f8e00ff */
[----:B------:R-:W-:Y:S01]  /*27550*/  IMAD R5, R37, UR5, R0 ;  /* 0x0000000525057c24 */ /* 0x000fe2000f8e0200 */
[----:B------:R-:W-:Y:S02]  /*27560*/  ULDC.64 UR4, c[0x0][0x338] ;  /* 0x0000ce0000047ab9 */ /* 0x000fe40000000a00 */
[----:B--2---:R-:W-:Y:S01]  /*27570*/  IMAD R0, R4, UR4, RZ ;  /* 0x0000000404007c24 */ /* 0x004fe2000f8e02ff */
[----:B------:R-:W-:Y:S01]  /*27580*/  PRMT R4, R33, 0x8880, RZ ;  /* 0x0000888021047816 */ /* 0x000fe200000000ff */
        /* <DEDUP_REMOVED lines=12> */
[----:B------:R-:W-:-:S04]  /*27650*/  UMOV UR4, 0xffffffff ;  /* 0xffffffff00047882 */ /* 0x000fc80000000000 */
[----:B------:R-:W-:Y:S02]  /*27660*/  LEA.HI.X R7, R2, UR5, R7, 0x1, P0 ;  /* 0x0000000502077c11 */ /* 0x000fe400080f0c07 */
[----:B------:R-:W-:-:S13]  /*27670*/  ISETP.GT.AND P0, PT, R4, -0x1, PT ;  /* 0xffffffff0400780c */ /* 0x000fda0003f04270 */
[----:B------:R-:W-:Y:S01]  /*27680*/  @P0 LOP3.LUT R16, R16, 0x80, RZ, 0xfc, !PT ;  /* 0x0000008010100812 */ /* 0x000fe200078efcff */
[----:B------:R-:W-:Y:S06]  /*27690*/  BRA.DIV UR4, `(.L_x_5303) ;  /* 0x00000032046c7947 */ /* 0x000fec000b800000 */
[----:B------:R-:W0:Y:S01]  /*276a0*/  S2R R2, SR_TID.X ;  /* 0x0000000000027919 */ /* 0x000e220000002100 */
[----:B------:R-:W-:Y:S01]  /*276b0*/  LOP3.LUT P1, RZ, R33, 0x1, RZ, 0xc0, !PT ;  /* 0x0000000121ff7812 */ /* 0x000fe2000782c0ff */
        /* <DEDUP_REMOVED lines=79> */
.L_x_5384:
        /* <DEDUP_REMOVED lines=25> */
.L_x_5304:
        /* <DEDUP_REMOVED lines=10> */
.L_x_5305:
[----:B0-----:R-:W2:Y:S01]  /*27de0*/  LDL.LU R2, [R1+0x418] ;  /* 0x0004180001027983 */ /* 0x001ea20000300800 */
[----:B------:R0:W-:Y:S01]  /*27df0*/  SYNCS.ARRIVE.TRANS64.A1T0 RZ, [R27+URZ+0x38850], RZ ;  /* 0x038850ff1bff79a7 */ /* 0x0001e2000810003f */
[----:B--2---:R-:W-:-:S05]  /*27e00*/  VIADD R9, R2, 0xfffffffe ;  /* 0xfffffffe02097836 */ /* 0x004fca0000000000 */
[----:B------:R-:W-:-:S13]  /*27e10*/  ISETP.GE.AND P0, PT, R9, UR44, PT ;  /* 0x0000002c09007c0c */ /* 0x000fda000bf06270 */
[----:B0-----:R-:W-:Y:S05]  /*27e20*/  @!P0 BRA `(.L_x_5306) ;  /* 0x0000000c00988947 */ /* 0x001fea0003800000 */
[----:B------:R-:W-:Y:S01]  /*27e30*/  BSSY B0, `(.L_x_5306) ;  /* 0x00000e5000007945 */ /* 0x000fe20003800000 */
.L_x_5319:
[----:B0-----:R-:W0:Y:S01]  /*27e40*/  S2R R2, SR_TID.X ;  /* 0x0000000000027919 */ /* 0x001e220000002100 */
[----:B--23--:R-:W-:Y:S01]  /*27e50*/  IMAD R8, R9, 0x40, R31 ;  /* 0x0000004009087824 */ /* 0x00cfe200078e021f */
[----:B------:R-:W-:Y:S01]  /*27e60*/  LOP3.LUT P1, RZ, R16, 0x800, RZ, 0xc0, !PT ;  /* 0x0000080010ff7812 */ /* 0x000fe2000782c0ff */
[----:B------:R-:W-:Y:S01]  /*27e70*/  VIADD R18, R18, 0x1 ;  /* 0x0000000112127836 */ /* 0x000fe20000000000 */
[C---:B0-----:R-:W-:Y:S01]  /*27e80*/  LOP3.LUT R3, R2.reuse, 0x7f, RZ, 0xc0, !PT ;  /* 0x0000007f02037812 */ /* 0x041fe200078ec0ff */
[----:B------:R-:W-:-:S03]  /*27e90*/  IMAD.SHL.U32 R2, R2, 0x10, RZ ;  /* 0x0000001002027824 */ /* 0x000fc600078e00ff */
[----:B------:R-:W-:Y:S02]  /*27ea0*/  SHF.R.U32.HI R4, RZ, 0x3, R3 ;  /* 0x00000003ff047819 */ /* 0x000fe40000011603 */
[----:B------:R-:W0:Y:S02]  /*27eb0*/  LDC R3, c[0x0][0x430] ;  /* 0x00010c00ff037b82 */ /* 0x000e240000000800 */
[----:B------:R-:W-:-:S04]  /*27ec0*/  LOP3.LUT R2, R4, 0x70, R2, 0xf8, !PT ;  /* 0x0000007004027812 */ /* 0x000fc800078ef802 */
[C---:B------:R-:W-:Y:S01]  /*27ed0*/  ISETP.GT.U32.AND P2, PT, R2.reuse, 0x3f, PT ;  /* 0x0000003f0200780c */ /* 0x040fe20003f44070 */
[----:B------:R-:W-:-:S04]  /*27ee0*/  IMAD.IADD R8, R2, 0x1, R8 ;  /* 0x0000000102087824 */ /* 0x000fc800078e0208 */
[----:B------:R-:W-:-:S08]  /*27ef0*/  IMAD.MOV.U32 R10, RZ, RZ, R8 ;  /* 0x000000ffff0a7224 */ /* 0x000fd000078e0008 */
[----:B------:R-:W2:Y:S01]  /*27f00*/  @!P2 LDC.64 R4, c[0x0][0x428] ;  /* 0x00010a00ff04ab82 */ /* 0x000ea20000000a00 */
[----:B0-----:R-:W-:-:S13]  /*27f10*/  ISETP.NE.AND P0, PT, R3, 0x1, PT ;  /* 0x000000010300780c */ /* 0x001fda0003f05270 */
[----:B------:R-:W0:Y:S08]  /*27f20*/  @P0 LDC R3, c[0x0][0x434] ;  /* 0x00010d00ff030b82 */ /* 0x000e300000000800 */
[----:B------:R-:W3:Y:S01]  /*27f30*/  @P0 LDC R7, c[0x0][0x438] ;  /* 0x00010e00ff070b82 */ /* 0x000ee20000000800 */
[----:B0-----:R-:W-:-:S05]  /*27f40*/  @P0 IMAD.HI.U32 R2, R8, R3, RZ ;  /* 0x0000000308020227 */ /* 0x001fca00078e00ff */
[----:B---3--:R-:W-:Y:S01]  /*27f50*/  @P0 SHF.R.U32.HI R10, RZ, R7, R2 ;  /* 0x00000007ff0a0219 */ /* 0x008fe20000011602 */
[----:B--2---:R-:W-:Y:S01]  /*27f60*/  @!P2 IMAD R2, R30, R4, RZ ;  /* 0x000000041e02a224 */ /* 0x004fe200078e02ff */
[----:B------:R-:W0:Y:S02]  /*27f70*/  @!P2 LDC.64 R6, c[0x0][0x418] ;  /* 0x00010600ff06ab82 */ /* 0x000e240000000a00 */
[----:B------:R-:W-:Y:S01]  /*27f80*/  @!P2 SHF.R.S32.HI R3, RZ, 0x1f, R10 ;  /* 0x0000001fff03a819 */ /* 0x000fe2000001140a */
[----:B------:R-:W-:Y:S02]  /*27f90*/  @!P2 IMAD R5, R26, R5, R2 ;  /* 0x000000051a05a224 */ /* 0x000fe400078e0202 */
[----:B------:R-:W-:-:S04]  /*27fa0*/  @!P2 IMAD.MOV.U32 R2, RZ, RZ, R10 ;  /* 0x000000ffff02a224 */ /* 0x000fc800078e000a */
[----:B------:R-:W-:-:S04]  /*27fb0*/  @!P2 IMAD.WIDE.U32 R2, R26, R4, R2 ;  /* 0x000000041a02a225 */ /* 0x000fc800078e0002 */
[----:B------:R-:W-:Y:S02]  /*27fc0*/  @!P2 IMAD.IADD R3, R5, 0x1, R3 ;  /* 0x000000010503a824 */ /* 0x000fe400078e0203 */
[----:B------:R-:W-:Y:S01]  /*27fd0*/  IMAD.MOV.U32 R4, RZ, RZ, RZ ;  /* 0x000000ffff047224 */ /* 0x000fe200078e00ff */
[----:B0-----:R-:W-:-:S04]  /*27fe0*/  @!P2 LEA R6, P0, R2, R6, 0x2 ;  /* 0x000000060206a211 */ /* 0x001fc800078010ff */
[----:B------:R-:W-:Y:S02]  /*27ff0*/  @!P2 LEA.HI.X R7, R2, R7, R3, 0x2, P0 ;  /* 0x000000070207a211 */ /* 0x000fe400000f1403 */
[----:B------:R-:W-:-:S03]  /*28000*/  ISETP.NE.AND P0, PT, R18, 0x2, PT ;  /* 0x000000021200780c */ /* 0x000fc60003f05270 */
[----:B------:R0:W5:Y:S01]  /*28010*/  @!P2 LDG.E R4, desc[UR36][R6.64] ;  /* 0x000000240604a981 */ /* 0x000162000c1e1900 */
[----:B------:R-:W-:Y:S01]  /*28020*/  SEL R2, RZ, 0x1, P0 ;  /* 0x00000001ff027807 */ /* 0x000fe20000000000 */
[----:B------:R-:W-:Y:S01]  /*28030*/  IMAD.MOV R5, RZ, RZ, -R10 ;  /* 0x000000ffff057224 */ /* 0x000fe200078e0a0a */
[----:B------:R-:W-:Y:S05]  /*28040*/  YIELD ;  /* 0x0000000000007946 */ /* 0x000fea0003800000 */
[----:B------:R-:W-:Y:S01]  /*28050*/  LOP3.LUT R23, R23, R2, RZ, 0x3c, !PT ;  /* 0x0000000217177212 */ /* 0x000fe200078e3cff */
[----:B------:R-:W-:Y:S01]  /*28060*/  ULDC UR4, c[0x0][0x430] ;  /* 0x00010c0000047ab9 */ /* 0x000fe20000000800 */
[----:B------:R-:W-:Y:S01]  /*28070*/  IMAD.MOV.U32 R2, RZ, RZ, R9 ;  /* 0x000000ffff027224 */ /* 0x000fe200078e0009 */
[----:B------:R-:W-:Y:S01]  /*28080*/  SEL R18, R18, RZ, P0 ;  /* 0x000000ff12127207 */ /* 0x000fe20000000000 */
[----:B------:R-:W-:-:S02]  /*28090*/  IMAD R5, R5, UR4, R8 ;  /* 0x0000000405057c24 */ /* 0x000fc4000f8e0208 */
[----:B------:R-:W-:Y:S01]  /*280a0*/  VIADD R9, R9, 0xffffffff ;  /* 0xffffffff09097836 */ /* 0x000fe20000000000 */
[----:B------:R-:W-:Y:S01]  /*280b0*/  ISETP.GT.AND P3, PT, R2, UR44, PT ;  /* 0x0000002c02007c0c */ /* 0x000fe2000bf64270 */
[----:B0-----:R-:W-:-:S12]  /*280c0*/  @!P1 BRA `(.L_x_5307) ;  /* 0x0000000000049947 */ /* 0x001fd80003800000 */
[----:B------:R-:W-:Y:S01]  /*280d0*/  BPT.TRAP 0x1 ;  /* 0x000000040000795c */ /* 0x000fe20000300000 */
.L_x_5307:
[----:B------:R-:W-:Y:S01]  /*280e0*/  IMAD R8, R18, 0x8, R17 ;  /* 0x0000000812087824 */ /* 0x000fe200078e0211 */
[----:B------:R-:W-:Y:S01]  /*280f0*/  SHF.L.U32 R20, R23, 0x1f, RZ ;  /* 0x0000001f17147819 */ /* 0x000fe200000006ff */
[----:B------:R-:W-:Y:S01]  /*28100*/  BSSY B1, `(.L_x_5308) ;  /* 0x0000004000017945 */ /* 0x000fe20003800000 */
[----:B------:R-:W-:Y:S02]  /*28110*/  SHF.R.S32.HI R7, RZ, 0x1f, R5 ;  /* 0x0000001fff077819 */ /* 0x000fe40000011405 */
[----:B------:R-:W0:Y:S02]  /*28120*/  SYNCS.PHASECHK.TRANS64.TRYWAIT P0, [R8+URZ+0x38840], R20 ;  /* 0x03884014080075a7 */ /* 0x000e24000800017f */
[----:B0-----:R-:W-:Y:S05]  /*28130*/  @!P0 BRA `(.L_x_5309) ;  /* 0x0000002c00cc8947 */ /* 0x001fea0003800000 */
.L_x_5385:
[----:B------:R-:W-:Y:S05]  /*28140*/  BSYNC B1 ;  /* 0x0000000000017941 */ /* 0x000fea0003800000 */
.L_x_5308:
        /* <DEDUP_REMOVED lines=14> */
[C---:B-1----:R-:W-:Y:S02]  /*28230*/  IMAD R27, R19.reuse, UR5, R6 ;  /* 0x00000005131b7c24 */ /* 0x042fe4000f8e0206 */
        /* <DEDUP_REMOVED lines=8> */
[----:B------:R-:W1:Y:S01]  /*282c0*/  SHFL.IDX PT, R14, R21, RZ, 0x181f ;  /* 0x00181fff150e7589 */ /* 0x000e6200000e0000 */
[----:B------:R-:W-:-:S03]  /*282d0*/  IMAD R25, R6, 0x2, R17 ;  /* 0x0000000206197824 */ /* 0x000fc600078e0211 */
[----:B------:R-:W2:Y:S01]  /*282e0*/  SHFL.IDX PT, R3, R27, RZ, 0x181f ;  /* 0x00181fff1b037589 */ /* 0x000ea200000e0000 */
[----:B-1----:R-:W-:-:S03]  /*282f0*/  IADD3 R2, P0, R14, R0, RZ ;  /* 0x000000000e027210 */ /* 0x002fc60007f1e0ff */
[----:B------:R-:W-:Y:S02]  /*28300*/  SHFL.IDX PT, R14, R21, 0x3, 0x181f ;  /* 0x00781f00150e7f89 */ /* 0x000fe400000e0000 */
[----:B--2---:R-:W-:-:S05]  /*28310*/  IMAD.X R3, RZ, RZ, R3, P0 ;  /* 0x000000ffff037224 */ /* 0x004fca00000e0603 */
        /* <DEDUP_REMOVED lines=11> */
[----:B---3--:R1:W-:Y:S03]  /*283d0*/  LDGSTS.E.BYPASS.LTC128B.128 [R25+0x23400], desc[UR36][R2.64], !P1 ;  /* 0x2340000002197fae */ /* 0x0083e6000c901d64 */
.L_x_5395:
[----:B-1----:R-:W-:-:S05]  /*283e0*/  IADD3 R2, P0, R14, R0, RZ ;  /* 0x000000000e027210 */ /* 0x002fca0007f1e0ff */
[----:B------:R-:W-:Y:S01]  /*283f0*/  IMAD.X R3, RZ, RZ, R27, P0 ;  /* 0x000000ffff037224 */ /* 0x000fe200000e061b */
[----:B------:R-:W-:-:S04]  /*28400*/  PLOP3.LUT P0, PT, PT, PT, PT, 0x80, 0x0 ;  /* 0x000000000000781c */ /* 0x000fc80003f0f070 */
[----:B------:R-:W-:Y:S01]  /*28410*/  @!PT LDS RZ, [RZ] ;  /* 0x00000000fffff984 */ /* 0x000fe20000000800 */
[----:B------:R-:W-:Y:S01]  /*28420*/  @!PT LDS RZ, [RZ] ;  /* 0x00000000fffff984 */ /* 0x000fe20000000800 */
[----:B------:R-:W-:Y:S01]  /*28430*/  @!PT LDS RZ, [RZ] ;  /* 0x00000000fffff984 */ /* 0x000fe20000000800 */
[----:B------:R1:W-:Y:S01]  /*28440*/  LDGSTS.E.BYPASS.LTC128B.128 [R25+0x23c00], desc[UR36][R2.64], !P1 ;  /* 0x23c0000002197fae */ /* 0x0003e2000c901d64 */
[----:B------:R-:W-:-:S08]  /*28450*/  NOP ;  /* 0x0000000000007918 */ /* 0x000fd00000000000 */
.L_x_5311:
        /* <DEDUP_REMOVED lines=10> */
.L_x_5312:
[----:B------:R2:W-:Y:S01]  /*28500*/  SYNCS.ARRIVE.TRANS64.A1T0 RZ, [R8+URZ+0x38830], RZ ;  /* 0x038830ff08ff79a7 */ /* 0x0005e2000810003f */
[----:B------:R-:W-:Y:S05]  /*28510*/  @!P2 BRA `(.L_x_5313) ;  /* 0x000000000004a947 */ /* 0x000fea0003800000 */
[----:B------:R-:W-:Y:S01]  /*28520*/  BPT.TRAP 0x1 ;  /* 0x000000040000795c */ /* 0x000fe20000300000 */
.L_x_5313:
[----:B------:R-:W3:Y:S01]  /*28530*/  SYNCS.PHASECHK.TRANS64.TRYWAIT P0, [R8+URZ+0x38860], R20 ;  /* 0x03886014080075a7 */ /* 0x000ee2000800017f */
[----:B------:R-:W-:Y:S04]  /*28540*/  BSSY B1, `(.L_x_5314) ;  /* 0x0000002000017945 */ /* 0x000fe80003800000 */
[----:B---3--:R-:W-:Y:S05]  /*28550*/  @!P0 BRA `(.L_x_5315) ;  /* 0x0000002c00ec8947 */ /* 0x008fea0003800000 */
.L_x_5396:
[----:B------:R-:W-:Y:S05]  /*28560*/  BSYNC B1 ;  /* 0x0000000000017941 */ /* 0x000fea0003800000 */
.L_x_5314:
[----:B------:R-:W-:Y:S01]  /*28570*/  ULDC.64 UR4, c[0x0][0x328] ;  /* 0x0000ca0000047ab9 */ /* 0x000fe20000000a00 */
[C---:B------:R-:W-:Y:S01]  /*28580*/  LOP3.LUT P5, RZ, R16.reuse, 0x8, RZ, 0xc0, !PT ;  /* 0x0000000810ff7812 */ /* 0x040fe200078ac0ff */
[----:B-1----:R-:W-:Y:S01]  /*28590*/  IMAD R2, R7, UR4, RZ ;  /* 0x0000000407027c24 */ /* 0x002fe2000f8e02ff */
        /* <DEDUP_REMOVED lines=18> */
[----:B0--3--:R-:W-:Y:S01]  /*286c0*/  LEA.HI.X R20, R2, UR5, R3, 0x1, P0 ;  /* 0x0000000502147c11 */ /* 0x009fe200080f0c03 */
[----:B------:R-:W-:Y:S08]  /*286d0*/  BRA.DIV UR4, `(.L_x_5316) ;  /* 0x0000002e04a07947 */ /* 0x000ff0000b800000 */
[----:B------:R-:W0:Y:S01]  /*286e0*/  SHFL.IDX PT, R14, R10, RZ, 0x181f ;  /* 0x00181fff0a0e7589 */ /* 0x000e2200000e0000 */
[C---:B------:R-:W-:Y:S01]  /*286f0*/  LOP3.LUT P1, RZ, R16.reuse, 0x400, RZ, 0xc0, !PT ;  /* 0x0000040010ff7812 */ /* 0x040fe2000782c0ff */
[----:B------:R-:W-:Y:S01]  /*28700*/  IMAD R21, R21, 0x2, R17 ;  /* 0x0000000215157824 */ /* 0x000fe200078e0211 */
[----:B------:R-:W-:Y:S01]  /*28710*/  LOP3.LUT R16, R16, 0xffbfffff, RZ, 0xc0, !PT ;  /* 0xffbfffff10107812 */ /* 0x000fe200078ec0ff */
[----:B------:R-:W1:Y:S03]  /*28720*/  SHFL.IDX PT, R3, R20, RZ, 0x181f ;  /* 0x00181fff14037589 */ /* 0x000e6600000e0000 */
[----:B------:R-:W-:Y:S01]  /*28730*/  @P3 LOP3.LUT R16, R16, 0x400000, RZ, 0xfc, !PT ;  /* 0x0040000010103812 */ /* 0x000fe200078efcff */
[----:B------:R-:W-:Y:S03]  /*28740*/  SHFL.IDX PT, R2, R10, 0x2, 0x181f ;  /* 0x00581f000a027f89 */ /* 0x000fe600000e0000 */
[----:B------:R-:W-:-:S02]  /*28750*/  LOP3.LUT P3, RZ, R16, 0x200, RZ, 0xc0, !PT ;  /* 0x0000020010ff7812 */ /* 0x000fc4000786c0ff */
[C---:B------:R-:W-:Y:S02]  /*28760*/  LOP3.LUT P6, RZ, R16.reuse, 0x20, RZ, 0xc0, !PT ;  /* 0x0000002010ff7812 */ /* 0x040fe400078cc0ff */
[C---:B------:R-:W-:Y:S02]  /*28770*/  LOP3.LUT P2, RZ, R16.reuse, 0x10, RZ, 0xc0, !PT ;  /* 0x0000001010ff7812 */ /* 0x040fe4000784c0ff */
[----:B------:R-:W-:Y:S02]  /*28780*/  LOP3.LUT R16, R16, 0xff7fffff, RZ, 0xc0, !PT ;  /* 0xff7fffff10107812 */ /* 0x000fe400078ec0ff */
[----:B0-----:R-:W-:Y:S02]  /*28790*/  IADD3 R6, P0, R14, R0, RZ ;  /* 0x000000000e067210 */ /* 0x001fe40007f1e0ff */
[----:B------:R-:W0:Y:S03]  /*287a0*/  SHFL.IDX PT, R14, R10, 0x1, 0x181f ;  /* 0x00381f000a0e7f89 */ /* 0x000e2600000e0000 */
[----:B------:R-:W-:Y:S01]  /*287b0*/  @P3 LOP3.LUT R16, R16, 0x800000, RZ, 0xfc, !PT ;  /* 0x0080000010103812 */ /* 0x000fe200078efcff */
[----:B-1----:R-:W-:-:S02]  /*287c0*/  IMAD.X R7, RZ, RZ, R3, P0 ;  /* 0x000000ffff077224 */ /* 0x002fc400000e0603 */
[----:B------:R-:W1:Y:S04]  /*287d0*/  SHFL.IDX PT, R3, R20, 0x1, 0x181f ;  /* 0x00381f0014037f89 */ /* 0x000e6800000e0000 */
        /* <DEDUP_REMOVED lines=8> */
[----:B-1----:R-:W-:Y:S01]  /*28860*/  IMAD.X R5, RZ, RZ, R3, P0 ;  /* 0x000000ffff057224 */ /* 0x002fe200000e0603 */
        /* <DEDUP_REMOVED lines=10> */
[----:B------:R-:W-:-:S04]  /*28910*/  LOP3.LUT P3, RZ, R16, 0x800000, RZ, 0xc0, !PT ;  /* 0x0080000010ff7812 */ /* 0x000fc8000786c0ff */
        /* <DEDUP_REMOVED lines=12> */
[----:B------:R-:W-:-:S03]  /*289e0*/  LOP3.LUT P3, RZ, R16, 0x400000, RZ, 0xc0, !PT ;  /* 0x0040000010ff7812 */ /* 0x000fc6000786c0ff */
[----:B------:R1:W-:Y:S04]  /*289f0*/  LDGSTS.E.BYPASS.LTC128B.128 [R21+0x5400], desc[UR36][R2.64+0x100], !P6 ;  /* 0x0540010002157fae */ /* 0x0003e8000f101d64 */
[----:B------:R1:W-:Y:S04]  /*28a00*/  LDGSTS.E.BYPASS.LTC128B.128 [R21+0x7400], desc[UR36][R2.64+0x180], !P2 ;  /* 0x0740018002157fae */ /* 0x0003e8000d101d64 */
[----:B------:R1:W-:Y:S04]  /*28a10*/  LDGSTS.E.BYPASS.LTC128B.128 [R21+0x9400], desc[UR36][R2.64+0x200], !P5 ;  /* 0x0940020002157fae */ /* 0x0003e8000e901d64 */
[----:B------:R1:W-:Y:S04]  /*28a20*/  LDGSTS.E.BYPASS.LTC128B.128 [R21+0xb400], desc[UR36][R2.64+0x280], !P4 ;  /* 0x0b40028002157fae */ /* 0x0003e8000e101d64 */
[----:B------:R1:W-:Y:S04]  /*28a30*/  LDGSTS.E.BYPASS.LTC128B.128 [R21+0xd400], desc[UR36][R2.64+0x300], P0 ;  /* 0x0d40030002157fae */ /* 0x0003e80008101d64 */
[----:B---34-:R1:W-:Y:S02]  /*28a40*/  LDGSTS.E.BYPASS.LTC128B.128 [R21+0xf400], desc[UR36][R2.64+0x380], P1 ;  /* 0x0f40038002157fae */ /* 0x0183e40008901d64 */
.L_x_5406:
[----:B-1----:R-:W-:Y:S02]  /*28a50*/  P2R R4, PR, RZ, 0x2 ;  /* 0x00000002ff047803 */ /* 0x002fe40000000000 */
        /* <DEDUP_REMOVED lines=22> */
.L_x_5317:
        /* <DEDUP_REMOVED lines=10> */
.L_x_5318:
[----:B------:R3:W-:Y:S01]  /*28c60*/  SYNCS.ARRIVE.TRANS64.A1T0 RZ, [R8+URZ+0x38850], RZ ;  /* 0x038850ff08ff79a7 */ /* 0x0007e2000810003f */
[----:B------:R-:W-:Y:S05]  /*28c70*/  @P3 BRA `(.L_x_5319) ;  /* 0xfffffff000703947 */ /* 0x000fea000383ffff */
[----:B------:R-:W-:Y:S05]  /*28c80*/  BSYNC B0 ;  /* 0x0000000000007941 */ /* 0x000fea0003800000 */
.L_x_5306:
[----:B------:R-:W0:Y:S01]  /*28c90*/  S2R R0, SR_TID.X ;  /* 0x0000000000007919 */ /* 0x000e220000002100 */
[----:B------:R-:W-:Y:S01]  /*28ca0*/  VIADD R18, R18, 0x1 ;  /* 0x0000000112127836 */ /* 0x000fe20000000000 */
[----:B------:R-:W-:Y:S04]  /*28cb0*/  BSSY B0, `(.L_x_5320) ;  /* 0x0000013000007945 */ /* 0x000fe80003800000 */
[----:B------:R-:W-:-:S04]  /*28cc0*/  ISETP.NE.AND P0, PT, R18, 0x2, PT ;  /* 0x000000021200780c */ /* 0x000fc80003f05270 */
[----:B------:R-:W-:Y:S02]  /*28cd0*/  SEL R18, R18, RZ, P0 ;  /* 0x000000ff12127207 */ /* 0x000fe40000000000 */
[----:B0-----:R-:W-:Y:S02]  /*28ce0*/  LOP3.LUT R2, R0, 0x7f, RZ, 0xc0, !PT ;  /* 0x0000007f00027812 */ /* 0x001fe400078ec0ff */
[----:B------:R-:W-:Y:S02]  /*28cf0*/  SEL R0, RZ, 0x1, P0 ;  /* 0x00000001ff007807 */ /* 0x000fe40000000000 */
[----:B------:R-:W-:-:S13]  /*28d00*/  ISETP.NE.AND P1, PT, R2, RZ, PT ;  /* 0x000000ff0200720c */ /* 0x000fda0003f25270 */
[----:B------:R-:W-:Y:S05]  /*28d10*/  @P1 BRA `(.L_x_5321) ;  /* 0x0000000000301947 */ /* 0x000fea0003800000 */
[----:B------:R-:W0:Y:S01]  /*28d20*/  S2R R7, SR_LANEID ;  /* 0x0000000000077919 */ /* 0x000e220000000000 */
[----:B------:R-:W-:Y:S01]  /*28d30*/  VOTEU.ANY UR4, UPT, PT ;  /* 0x0000000000047886 */ /* 0x000fe200038e0100 */
[----:B------:R-:W4:Y:S01]  /*28d40*/  LDC.64 R2, c[0x0][0xd80] ;  /* 0x00036000ff027b82 */ /* 0x000f220000000a00 */
[----:B------:R-:W0:Y:S08]  /*28d50*/  FLO.U32 R4, UR4 ;  /* 0x0000000400047d00 */ /* 0x000e3000080e0000 */
[----:B------:R-:W4:Y:S01]  /*28d60*/  POPC R5, UR4 ;  /* 0x0000000400057d09 */ /* 0x000f220008000000 */
[----:B0-----:R-:W-:-:S13]  /*28d70*/  ISETP.EQ.U32.AND P0, PT, R4, R7, PT ;  /* 0x000000070400720c */ /* 0x001fda0003f02070 */
[----:B----4-:R-:W4:Y:S01]  /*28d80*/  @P0 ATOMG.E.ADD.STRONG.GPU PT, R3, desc[UR36][R2.64], R5 ;  /* 0x00000005020309a8 */ /* 0x010f2200081ee1e4 */
[----:B------:R-:W0:Y:S02]  /*28d90*/  S2R R6, SR_LTMASK ;  /* 0x0000000000067919 */ /* 0x000e240000003900 */
[----:B0-----:R-:W-:-:S04]  /*28da0*/  LOP3.LUT R6, R6, UR4, RZ, 0xc0, !PT ;  /* 0x0000000406067c12 */ /* 0x001fc8000f8ec0ff */
[----:B------:R-:W0:Y:S01]  /*28db0*/  POPC R7, R6 ;  /* 0x0000000600077309 */ /* 0x000e220000000000 */
[----:B----4-:R-:W0:Y:S02]  /*28dc0*/  SHFL.IDX PT, R4, R3, R4, 0x1f ;  /* 0x00001f0403047589 */ /* 0x010e2400000e0000 */
[----:B0-----:R-:W-:-:S07]  /*28dd0*/  IADD3 R36, R4, UR48, R7 ;  /* 0x0000003004247c10 */ /* 0x001fce000fffe007 */
.L_x_5321:
[----:B------:R-:W-:Y:S05]  /*28de0*/  BSYNC B0 ;  /* 0x0000000000007941 */ /* 0x000fea0003800000 */
.L_x_5320:
[----:B------:R-:W-:-:S07]  /*28df0*/  LOP3.LUT R23, R23, R0, RZ, 0x3c, !PT ;  /* 0x0000000017177212 */ /* 0x000fce00078e3cff */
.L_x_5277:
[----:B------:R-:W-:Y:S05]  /*28e00*/  BSYNC B7 ;  /* 0x0000000000077941 */ /* 0x000fea0003800000 */
.L_x_5275:
        /* <DEDUP_REMOVED lines=8> */
[----:B------:R4:W0:Y:S01]  /*28e90*/  LDS R36, [R17+0x388d0] ;  /* 0x0388d00011247984 */ /* 0x0008220000000800 */
[----:B------:R-:W-:Y:S06]  /*28ea0*/  BAR.ARV 0x4, 0x180 ;  /* 0x0106000000007b1d */ /* 0x000fec0000002000 */
[----:B------:R-:W-:Y:S05]  /*28eb0*/  BRA `(.L_x_5323) ;  /* 0x00000000002c7947 */ /* 0x000fea0003800000 */
.L_x_5322:
[----:B------:R-:W-:-:S03]  /*28ec0*/  UMOV UR4, 0xffffffff ;  /* 0xffffffff00047882 */ /* 0x000fc60000000000 */
[----:B------:R-:W-:Y:S05]  /*28ed0*/  BRA.DIV UR4, `(.L_x_5324) ;  /* 0x0000002e04707947 */ /* 0x000fea000b800000 */
[----:B------:R4:W0:Y:S02]  /*28ee0*/  SHFL.IDX PT, R14, R36, RZ, 0x1f ;  /* 0x00001fff240e7589 */ /* 0x00082400000e0000 */
.L_x_5409:
[----:B------:R-:W1:Y:S01]  /*28ef0*/  @!P1 S2R R3, SR_CgaCtaId ;  /* 0x0000000000039919 */ /* 0x000e620000008800 */
[----:B------:R-:W-:Y:S05]  /*28f00*/  WARPSYNC.ALL ;  /* 0x0000000000007948 */ /* 0x000fea0003800000 */
[----:B------:R-:W-:Y:S01]  /*28f10*/  BAR.SYNC.DEFER_BLOCKING 0x4, 0x180 ;  /* 0x0106000000007b1d */ /* 0x000fe20000010000 */
[----:B------:R-:W-:-:S04]  /*28f20*/  @!P1 MOV R0, 0x400 ;  /* 0x0000040000009802 */ /* 0x000fc80000000f00 */
[----:B-1----:R-:W-:-:S05]  /*28f30*/  @!P1 LEA R17, R3, R0, 0x18 ;  /* 0x0000000003119211 */ /* 0x002fca00078ec0ff */
[----:B------:R0:W-:Y:S02]  /*28f40*/  @!P1 STS [R17+0x388d0], R36 ;  /* 0x0388d02411009388 */ /* 0x0001e40000000800 */
[----:B0---4-:R-:W-:Y:S01]  /*28f50*/  IMAD.MOV.U32 R36, RZ, RZ, R14 ;  /* 0x000000ffff247224 */ /* 0x011fe200078e000e */
[----:B------:R-:W-:Y:S06]  /*28f60*/  BAR.ARV 0x5, 0x180 ;  /* 0x0146000000007b1d */ /* 0x000fec0000002000 */
.L_x_5323:
[----:B------:R-:W-:Y:S02]  /*28f70*/  ULDC UR4, c[0x0][0xd38] ;  /* 0x00034e0000047ab9 */ /* 0x000fe40000000800 */
[----:B0-----:R-:W-:-:S13]  /*28f80*/  ISETP.GE.AND P0, PT, R36, UR4, PT ;  /* 0x0000000424007c0c */ /* 0x001fda000bf06270 */
[----:B------:R-:W-:Y:S05]  /*28f90*/  @!P0 BRA `(.L_x_5325) ;  /* 0xffffffb800f08947 */ /* 0x000fea000383ffff */
.L_x_5266:
[----:B------:R-:W2:Y:S01]  /*28fa0*/  LDL.LU R0, [R1+0x430] ;  /* 0x0004300001007983 */ /* 0x000ea20000300800 */
[----:B------:R-:W-:Y:S01]  /*28fb0*/  BSSY B0, `(.L_x_5326) ;  /* 0x000000b000007945 */ /* 0x000fe20003800000 */
[----:B------:R-:W0:Y:S01]  /*28fc0*/  S2R R5, SR_CgaCtaId ;  /* 0x0000000000057919 */ /* 0x000e220000008800 */
[----:B--2---:R-:W-:-:S05]  /*28fd0*/  VIADD R0, R0, 0x1 ;  /* 0x0000000100007836 */ /* 0x004fca0000000000 */
        /* <DEDUP_REMOVED lines=8> */
.L_x_5410:
[----:B------:R-:W-:Y:S05]  /*29060*/  BSYNC B0 ;  /* 0x0000000000007941 */ /* 0x000fea0003800000 */
.L_x_5326:
[----:B------:R-:W-:-:S03]  /*29070*/  UMOV UR4, 0xffffffff ;  /* 0xffffffff00047882 */ /* 0x000fc60000000000 */
[----:B------:R-:W-:Y:S05]  /*29080*/  BRA.DIV UR4, `(.L_x_5328) ;  /* 0x0000002e04407947 */ /* 0x000fea000b800000 */
[----:B0-----:R-:W0:Y:S02]  /*29090*/  S2R R0, SR_TID.X ;  /* 0x0000000000007919 */ /* 0x001e240000002100 */
[----:B0-----:R-:W-:-:S04]  /*290a0*/  SHF.R.U32.HI R0, RZ, 0x5, R0 ;  /* 0x00000005ff007819 */ /* 0x001fc80000011600 */
[----:B------:R-:W-:-:S05]  /*290b0*/  LOP3.LUT R0, R0, 0x3, RZ, 0xc0, !PT ;  /* 0x0000000300007812 */ /* 0x000fca00078ec0ff */
[----:B------:R0:W2:Y:S02]  /*290c0*/  SHFL.IDX PT, R14, R0, RZ, 0x1f ;  /* 0x00001fff000e7589 */ /* 0x0000a400000e0000 */
.L_x_5413:
[----:B--2---:R-:W-:Y:S01]  /*290d0*/  ISETP.NE.AND P0, PT, R14, RZ, PT ;  /* 0x000000ff0e00720c */ /* 0x004fe20003f05270 */
[----:B------:R-:W-:-:S12]  /*290e0*/  BSSY B0, `(.L_x_5329) ;  /* 0x0000024000007945 */ /* 0x000fd80003800000 */
[----:B------:R-:W-:Y:S05]  /*290f0*/  @P0 BRA `(.L_x_5330) ;  /* 0x0000000000880947 */ /* 0x000fea0003800000 */
[----:B------:R-:W-:-:S03]  /*29100*/  UMOV UR4, 0xffffffff ;  /* 0xffffffff00047882 */ /* 0x000fc60000000000 */
[----:B------:R-:W-:Y:S05]  /*29110*/  BRA.DIV UR4, `(.L_x_5331) ;  /* 0x0000002e04507947 */ /* 0x000fea000b800000 */
[----:B------:R-:W-:-:S13]  /*29120*/  ELECT P6, URZ, PT ;  /* 0x00000000003f782f */ /* 0x000fda00038c0000 */
.L_x_5416:
[----:B------:R-:W-:Y:S05]  /*29130*/  @!P6 BRA `(.L_x_5330) ;  /* 0x000000000078e947 */ /* 0x000fea0003800000 */
[----:B------:R-:W-:-:S06]  /*29140*/  ULOP3.LUT UR4, UR61, 0x2, URZ, 0xfc, !UPT ;  /* 0x000000023d047892 */ /* 0x000fcc000f8efc3f */
[----:B0-----:R-:W-:-:S05]  /*29150*/  IMAD.U32 R0, RZ, RZ, UR4 ;  /* 0x00000004ff007e24 */ /* 0x001fca000f8e00ff */
[----:B------:R-:W-:-:S13]  /*29160*/  ISETP.NE.AND P0, PT, R0, 0x3, PT ;  /* 0x000000030000780c */ /* 0x000fda0003f05270 */
[----:B------:R-:W-:Y:S05]  /*29170*/  @!P0 BRA `(.L_x_5332) ;  /* 0x0000000000048947 */ /* 0x000fea0003800000 */
[----:B------:R-:W-:Y:S01]  /*29180*/  BPT.TRAP 0x1 ;  /* 0x000000040000795c */ /* 0x000fe20000300000 */
.L_x_5332:
[C---:B------:R-:W-:Y:S01]  /*29190*/  IMAD R3, R18.reuse, 0x8, R5 ;  /* 0x0000000812037824 */ /* 0x040fe200078e0205 */
[----:B------:R-:W-:Y:S01]  /*291a0*/  SHF.L.U32 R2, R23, 0x1f, RZ ;  /* 0x0000001f17027819 */ /* 0x000fe200000006ff */
[----:B------:R-:W-:-:S03]  /*291b0*/  VIADD R18, R18, 0x1 ;  /* 0x0000000112127836 */ /* 0x000fc60000000000 */
[----:B------:R-:W0:Y:S02]  /*291c0*/  SYNCS.PHASECHK.TRANS64.TRYWAIT P1, [R3+URZ+0x38840], R2 ;  /* 0x03884002030075a7 */ /* 0x000e24000802017f */
[----:B------:R-:W-:-:S04]  /*291d0*/  ISETP.NE.AND P2, PT, R18, 0x2, PT ;  /* 0x000000021200780c */ /* 0x000fc80003f45270 */
[----:B------:R-:W-:Y:S01]  /*291e0*/  SEL R0, RZ, 0x1, P2 ;  /* 0x00000001ff007807 */ /* 0x000fe20001000000 */
[----:B0-----:R-:W-:Y:S08]  /*291f0*/  @!P1 BRA `(.L_x_5333) ;  /* 0x0000002c00389947 */ /* 0x001ff00003800000 */
.L_x_5417:
[----:B------:R-:W-:Y:S02]  /*29200*/  SEL R18, R18, RZ, P2 ;  /* 0x000000ff12127207 */ /* 0x000fe40001000000 */
[----:B------:R-:W-:Y:S01]  /*29210*/  LOP3.LUT R0, R23, R0, RZ, 0x3c, !PT ;  /* 0x0000000017007212 */ /* 0x000fe200078e3cff */
[----:B------:R-:W-:Y:S06]  /*29220*/  @!P0 BRA `(.L_x_5334) ;  /* 0x0000000000048947 */ /* 0x000fec0003800000 */
[----:B------:R-:W-:Y:S01]  /*29230*/  BPT.TRAP 0x1 ;  /* 0x000000040000795c */ /* 0x000fe20000300000 */
.L_x_5334:
[----:B------:R-:W-:Y:S01]  /*29240*/  IMAD R5, R18, 0x8, R5 ;  /* 0x0000000812057824 */ /* 0x000fe200078e0205 */
[----:B------:R-:W-:-:S04]  /*29250*/  SHF.L.U32 R0, R0, 0x1f, RZ ;  /* 0x0000001f00007819 */ /* 0x000fc800000006ff */
[----:B------:R-:W2:Y:S02]  /*29260*/  SYNCS.PHASECHK.TRANS64.TRYWAIT P1, [R5+URZ+0x38840], R0 ;  /* 0x03884000050075a7 */ /* 0x000ea4000802017f */
[----:B--2---:R-:W-:Y:S05]  /*29270*/  @!P1 BRA `(.L_x_5335) ;  /* 0x0000002c002c9947 */ /* 0x004fea0003800000 */
.L_x_5418:
[----:B------:R-:W-:Y:S05]  /*29280*/  @!P0 BRA `(.L_x_5336) ;  /* 0x0000000000048947 */ /* 0x000fea0003800000 */
[----:B------:R-:W-:Y:S01]  /*29290*/  BPT.TRAP 0x1 ;  /* 0x000000040000795c */ /* 0x000fe20000300000 */
.L_x_5336:
[----:B------:R-:W0:Y:S02]  /*292a0*/  SYNCS.PHASECHK.TRANS64.TRYWAIT P1, [R3+URZ+0x38860], R2 ;  /* 0x03886002030075a7 */ /* 0x000e24000802017f */
[----:B0-----:R-:W-:Y:S05]  /*292b0*/  @!P1 BRA `(.L_x_5337) ;  /* 0x0000002c00309947 */ /* 0x001fea0003800000 */
.L_x_5419:
[----:B------:R-:W-:Y:S05]  /*292c0*/  @!P0 BRA `(.L_x_5338) ;  /* 0x0000000000048947 */ /* 0x000fea0003800000 */
[----:B------:R-:W-:Y:S01]  /*292d0*/  BPT.TRAP 0x1 ;  /* 0x000000040000795c */ /* 0x000fe20000300000 */
.L_x_5338:
[----:B------:R0:W0:Y:S02]  /*292e0*/  SYNCS.PHASECHK.TRANS64.TRYWAIT P0, [R5+URZ+0x38860], R0 ;  /* 0x03886000050075a7 */ /* 0x000024000800017f */
[----:B0-----:R-:W-:Y:S05]  /*292f0*/  @!P0 NANOSLEEP.SYNCS 0x989680 ;  /* 0x009896800000895d */ /* 0x001fea0003900000 */
[----:B------:R-:W0:Y:S02]  /*29300*/  @!P0 SYNCS.PHASECHK.TRANS64 P0, [R5+URZ+0x38860], R0 ;  /* 0x03886000050085a7 */ /* 0x000e24000800007f */
[----:B0-----:R-:W-:Y:S05]  /*29310*/  @!P0 BRA `(.L_x_5338) ;  /* 0xfffffffc00f08947 */ /* 0x001fea000383ffff */
.L_x_5330:
[----:B------:R-:W-:Y:S05]  /*29320*/  BSYNC B0 ;  /* 0x0000000000007941 */ /* 0x000fea0003800000 */
.L_x_5329:
[----:B------:R-:W-:Y:S05]  /*29330*/  EXIT ;  /* 0x000000000000794d */ /* 0x000fea0003800000 */
.L_x_5154:
[----:B0-----:R-:W-:-:S04]  /*29340*/  IMAD.U32 R3, RZ, RZ, UR44 ;  /* 0x0000002cff037e24 */ /* 0x001fc8000f8e00ff */
[----:B------:R0:W1:Y:S03]  /*29350*/  SYNCS.PHASECHK.TRANS64.TRYWAIT P0, [R3+URZ+0x38800], R0 ;  /* 0x03880000030075a7 */ /* 0x000066000800017f */
[----:B-1----:R-:W-:Y:S05]  /*29360*/  @!P0 NANOSLEEP.SYNCS 0x989680 ;  /* 0x009896800000895d */ /* 0x002fea0003900000 */
[----:B------:R-:W1:Y:S02]  /*29370*/  @!P0 SYNCS.PHASECHK.TRANS64 P0, [R3+URZ+0x38800], R0 ;  /* 0x03880000030085a7 */ /* 0x000e64000800007f */
[----:B-1----:R-:W-:Y:S05]  /*29380*/  @!P0 BRA `(.L_x_5154) ;  /* 0xfffffffc00ec8947 */ /* 0x002fea000383ffff */
[----:B------:R-:W-:Y:S05]  /*29390*/  BRA `(.L_x_5339) ;  /* 0xfffffe1000dc7947 */ /* 0x000fea000383ffff */
.L_x_5161:
[----:B-1----:R1:W2:Y:S02]  /*293a0*/  SYNCS.PHASECHK.TRANS64.TRYWAIT P0, [R10+URZ], R11 ;  /* 0x0000000b0a0075a7 */ /* 0x0022a4000800017f */
[----:B--2---:R-:W-:Y:S05]  /*293b0*/  @!P0 NANOSLEEP.SYNCS 0x989680 ;  /* 0x009896800000895d */ /* 0x004fea0003900000 */
[----:B------:R-:W2:Y:S02]  /*293c0*/  @!P0 SYNCS.PHASECHK.TRANS64 P0, [R10+URZ], R11 ;  /* 0x0000000b0a0085a7 */ /* 0x000ea4000800007f */
[----:B--2---:R-:W-:Y:S05]  /*293d0*/  @!P0 BRA `(.L_x_5161) ;  /* 0xfffffffc00f08947 */ /* 0x004fea000383ffff */
[----:B------:R-:W-:Y:S05]  /*293e0*/  BRA `(.L_x_5160) ;  /* 0xfffffe1800007947 */ /* 0x000fea000383ffff */
.L_x_5163:
[----:B0-----:R-:W-:-:S04]  /*293f0*/  IMAD.U32 R8, RZ, RZ, UR44 ;  /* 0x0000002cff087e24 */ /* 0x001fc8000f8e00ff */
[----:B------:R0:W1:Y:S03]  /*29400*/  SYNCS.PHASECHK.TRANS64.TRYWAIT P0, [R8+URZ+0x38810], R3 ;  /* 0x03881003080075a7 */ /* 0x000066000800017f */
[----:B-1----:R-:W-:Y:S05]  /*29410*/  @!P0 NANOSLEEP.SYNCS 0x989680 ;  /* 0x009896800000895d */ /* 0x002fea0003900000 */
[----:B------:R-:W1:Y:S02]  /*29420*/  @!P0 SYNCS.PHASECHK.TRANS64 P0, [R8+URZ+0x38810], R3 ;  /* 0x03881003080085a7 */ /* 0x000e64000800007f */
[----:B-1----:R-:W-:Y:S05]  /*29430*/  @!P0 BRA `(.L_x_5163) ;  /* 0xfffffffc00ec8947 */ /* 0x002fea000383ffff */
[----:B------:R-:W-:Y:S05]  /*29440*/  BRA `(.L_x_5340) ;  /* 0xfffffe1800d47947 */ /* 0x000fea000383ffff */
.L_x_5170:
[----:B-1----:R1:W2:Y:S02]  /*29450*/  SYNCS.PHASECHK.TRANS64.TRYWAIT P0, [R10+URZ], R11 ;  /* 0x0000000b0a0075a7 */ /* 0x0022a4000800017f */
[----:B--2---:R-:W-:Y:S05]  /*29460*/  @!P0 NANOSLEEP.SYNCS 0x989680 ;  /* 0x009896800000895d */ /* 0x004fea0003900000 */
[----:B------:R-:W2:Y:S02]  /*29470*/  @!P0 SYNCS.PHASECHK.TRANS64 P0, [R10+URZ], R11 ;  /* 0x0000000b0a0085a7 */ /* 0x000ea4000800007f */
[----:B--2---:R-:W-:Y:S05]  /*29480*/  @!P0 BRA `(.L_x_5170) ;  /* 0xfffffffc00f08947 */ /* 0x004fea000383ffff */
[----:B------:R-:W-:Y:S05]  /*29490*/  BRA `(.L_x_5169) ;  /* 0xfffffe1c00187947 */ /* 0x000fea000383ffff */
.L_x_5204:
[----:B-1----:R1:W2:Y:S02]  /*294a0*/  SYNCS.PHASECHK.TRANS64.TRYWAIT P0, [R8+URZ], R9 ;  /* 0x00000009080075a7 */ /* 0x0022a4000800017f */
[----:B--2---:R-:W-:Y:S05]  /*294b0*/  @!P0 NANOSLEEP.SYNCS 0x989680 ;  /* 0x009896800000895d */ /* 0x004fea0003900000 */
[----:B------:R-:W2:Y:S02]  /*294c0*/  @!P0 SYNCS.PHASECHK.TRANS64 P0, [R8+URZ], R9 ;  /* 0x00000009080085a7 */ /* 0x000ea4000800007f */
[----:B--2---:R-:W-:Y:S05]  /*294d0*/  @!P0 BRA `(.L_x_5204) ;  /* 0xfffffffc00f08947 */ /* 0x004fea000383ffff */
[----:B------:R-:W-:Y:S05]  /*294e0*/  BRA `(.L_x_5203) ;  /* 0xfffffe8400147947 */ /* 0x000fea000383ffff */
.L_x_5211:
[----:B-1----:R1:W2:Y:S02]  /*294f0*/  SYNCS.PHASECHK.TRANS64.TRYWAIT P0, [R14+URZ], R15 ;  /* 0x0000000f0e0075a7 */ /* 0x0022a4000800017f */
[----:B--2---:R-:W-:Y:S05]  /*29500*/  @!P0 NANOSLEEP.SYNCS 0x989680 ;  /* 0x009896800000895d */ /* 0x004fea0003900000 */
[----:B------:R-:W2:Y:S02]  /*29510*/  @!P0 SYNCS.PHASECHK.TRANS64 P0, [R14+URZ], R15 ;  /* 0x0000000f0e0085a7 */ /* 0x000ea4000800007f */
[----:B--2---:R-:W-:Y:S05]  /*29520*/  @!P0 BRA `(.L_x_5211) ;  /* 0xfffffffc00f08947 */ /* 0x004fea000383ffff */
[----:B------:R-:W-:Y:S05]  /*29530*/  BRA `(.L_x_5210) ;  /* 0xfffffe8800207947 */ /* 0x000fea000383ffff */
.L_x_5228:
[----:B-1----:R1:W2:Y:S02]  /*29540*/  SYNCS.PHASECHK.TRANS64.TRYWAIT P0, [R8+URZ], R9 ;  /* 0x00000009080075a7 */ /* 0x0022a4000800017f */
[----:B--2---:R-:W-:Y:S05]  /*29550*/  @!P0 NANOSLEEP.SYNCS 0x989680 ;  /* 0x009896800000895d */ /* 0x004fea0003900000 */
[----:B------:R-:W2:Y:S02]  /*29560*/  @!P0 SYNCS.PHASECHK.TRANS64 P0, [R8+URZ], R9 ;  /* 0x00000009080085a7 */ /* 0x000ea4000800007f */
[----:B--2---:R-:W-:Y:S05]  /*29570*/  @!P0 BRA `(.L_x_5228) ;  /* 0xfffffffc00f08947 */ /* 0x004fea000383ffff */
[----:B------:R-:W-:Y:S05]  /*29580*/  BRA `(.L_x_5227) ;  /* 0xfffffef000447947 */ /* 0x000fea000383ffff */
.L_x_5235:
[----:B-1----:R1:W2:Y:S02]  /*29590*/  SYNCS.PHASECHK.TRANS64.TRYWAIT P0, [R14+URZ], R15 ;  /* 0x0000000f0e0075a7 */ /* 0x0022a4000800017f */
[----:B--2---:R-:W-:Y:S05]  /*295a0*/  @!P0 NANOSLEEP.SYNCS 0x989680 ;  /* 0x009896800000895d */ /* 0x004fea0003900000 */
[----:B------:R-:W2:Y:S02]  /*295b0*/  @!P0 SYNCS.PHASECHK.TRANS64 P0, [R14+URZ], R15 ;  /* 0x0000000f0e0085a7 */ /* 0x000ea4000800007f */
[----:B--2---:R-:W-:Y:S05]  /*295c0*/  @!P0 BRA `(.L_x_5235) ;  /* 0xfffffffc00f08947 */ /* 0x004fea000383ffff */
[----:B------:R-:W-:Y:S05]  /*295d0*/  BRA `(.L_x_5234) ;  /* 0xfffffef400507947 */ /* 0x000fea000383ffff */
.L_x_5283:
[----:B------:R-:W3:Y:S01]  /*295e0*/  S2R R20, SR_TID.X ;  /* 0x0000000000147919 */ /* 0x000ee20000002100 */
[----:B------:R-:W-:Y:S02]  /*295f0*/  IMAD.MOV.U32 R12, RZ, RZ, RZ ;  /* 0x000000ffff0c7224 */ /* 0x000fe400078e00ff */
[----:B------:R-:W-:Y:S02]  /*29600*/  IMAD.MOV.U32 R11, RZ, RZ, 0x1f ;  /* 0x0000001fff0b7424 */ /* 0x000fe400078e00ff */
[----:B------:R-:W-:Y:S01]  /*29610*/  IMAD.MOV.U32 R15, RZ, RZ, -0x1 ;  /* 0xffffffffff0f7424 */ /* 0x000fe200078e00ff */
[----:B---3--:R-:W-:-:S04]  /*29620*/  SHF.R.U32.HI R20, RZ, 0x5, R20 ;  /* 0x00000005ff147819 */ /* 0x008fc80000011614 */
[----:B------:R-:W-:-:S05]  /*29630*/  LOP3.LUT R20, R20, 0x3, RZ, 0xc0, !PT ;  /* 0x0000000314147812 */ /* 0x000fca00078ec0ff */
[----:B------:R-:W-:-:S07]  /*29640*/  IMAD.MOV.U32 R13, RZ, RZ, R20 ;  /* 0x000000ffff0d7224 */ /* 0x000fce00078e0014 */
[----:B012--5:R-:W-:Y:S05]  /*29650*/  WARPSYNC.COLLECTIVE R15, `(.L_x_5341) ;  /* 0x000000000f087348 */ /* 0x027fea0003c00000 */
[----:B------:R3:W4:Y:S02]  /*29660*/  SHFL.IDX P6, R14, R13, R12, R11 ;  /* 0x0000000c0d0e7389 */ /* 0x00072400000c000b */
[----:B012345:R-:W-:Y:S01]  /*29670*/  ENDCOLLECTIVE ;  /* 0x000000000000791b */ /* 0x03ffe20003800000 */
.L_x_5341:
[----:B------:R-:W-:Y:S05]  /*29680*/  BRA `(.L_x_5342) ;  /* 0xffffffc000947947 */ /* 0x000fea000383ffff */
.L_x_5286:
[----:B0-----:R0:W1:Y:S02]  /*29690*/  SYNCS.PHASECHK.TRANS64.TRYWAIT P0, [R27+URZ+0x38840], R0 ;  /* 0x038840001b0075a7 */ /* 0x001064000800017f */
[----:B-1----:R-:W-:Y:S05]  /*296a0*/  @!P0 NANOSLEEP.SYNCS 0x989680 ;  /* 0x009896800000895d */ /* 0x002fea0003900000 */
[----:B------:R-:W1:Y:S02]  /*296b0*/  @!P0 SYNCS.PHASECHK.TRANS64 P0, [R27+URZ+0x38840], R0 ;  /* 0x038840001b0085a7 */ /* 0x000e64000800007f */
[----:B-1----:R-:W-:Y:S05]  /*296c0*/  @!P0 BRA `(.L_x_5286) ;  /* 0xfffffffc00f08947 */ /* 0x002fea000383ffff */
[----:B------:R-:W-:Y:S05]  /*296d0*/  BRA `(.L_x_5343) ;  /* 0xffffffc400487947 */ /* 0x000fea000383ffff */
.L_x_5287:
        /* <DEDUP_REMOVED lines=8> */
.L_x_5345:
[----:B------:R-:W-:Y:S05]  /*29760*/  BSYNC B0 ;  /* 0x0000000000007941 */ /* 0x000fea0003800000 */
.L_x_5344:
        /* <DEDUP_REMOVED lines=9> */
.L_x_5346:
[----:B------:R-:W-:Y:S02]  /*29800*/  IMAD.MOV.U32 R13, RZ, RZ, R5 ;  /* 0x000000ffff0d7224 */ /* 0x000fe400078e0005 */
[----:B------:R-:W-:Y:S01]  /*29810*/  IMAD.MOV.U32 R12, RZ, RZ, 0x1 ;  /* 0x00000001ff0c7424 */ /* 0x000fe200078e00ff */
[----:B------:R-:W-:-:S13]  /*29820*/  @P0 LEA R6, P1, R8, R14, 0x1 ;  /* 0x0000000e08060211 */ /* 0x000fda00078208ff */
[----:B------:R-:W-:Y:S05]  /*29830*/  WARPSYNC.COLLECTIVE R15, `(.L_x_5347) ;  /* 0x000000000f087348 */ /* 0x000fea0003c00000 */
[----:B------:R0:W1:Y:S02]  /*29840*/  SHFL.IDX P6, R14, R13, R12, R11 ;  /* 0x0000000c0d0e7389 */ /* 0x00006400000c000b */
[----:B01----:R-:W-:Y:S01]  /*29850*/  ENDCOLLECTIVE ;  /* 0x000000000000791b */ /* 0x003fe20003800000 */
.L_x_5347:
[----:B------:R-:W-:Y:S02]  /*29860*/  @P0 IMAD.X R3, RZ, RZ, R2, P1 ;  /* 0x000000ffff030224 */ /* 0x000fe400008e0602 */
[----:B------:R-:W-:-:S05]  /*29870*/  @P0 IMAD.MOV.U32 R2, RZ, RZ, R6 ;  /* 0x000000ffff020224 */ /* 0x000fca00078e0006 */
[----:B------:R-:W-:Y:S01]  /*29880*/  @!PT LDS RZ, [RZ] ;  /* 0x00000000fffff984 */ /* 0x000fe20000000800 */
[----:B------:R-:W-:Y:S01]  /*29890*/  @!PT LDS RZ, [RZ] ;  /* 0x00000000fffff984 */ /* 0x000fe20000000800 */
[----:B------:R-:W-:Y:S01]  /*298a0*/  @!PT LDS RZ, [RZ] ;  /* 0x00000000fffff984 */ /* 0x000fe20000000800 */
[----:B------:R0:W-:Y:S01]  /*298b0*/  @P0 LDGSTS.E.BYPASS.LTC128B.128 [R7+0x22400], desc[UR36][R2.64], !P2 ;  /* 0x2240000002070fae */ /* 0x0001e2000d101d64 */
[----:B------:R-:W-:Y:S01]  /*298c0*/  ISETP.GE.AND P0, PT, R25, 0x11, PT ;  /* 0x000000111900780c */ /* 0x000fe20003f06270 */
[----:B------:R-:W-:Y:S02]  /*298d0*/  IMAD.MOV.U32 R13, RZ, RZ, R0 ;  /* 0x000000ffff0d7224 */ /* 0x000fe400078e0000 */
[----:B0-----:R-:W-:-:S10]  /*298e0*/  IMAD.MOV.U32 R2, RZ, RZ, R14 ;  /* 0x000000ffff027224 */ /* 0x001fd400078e000e */
[----:B------:R-:W-:Y:S05]  /*298f0*/  WARPSYNC.COLLECTIVE R15, `(.L_x_5348) ;  /* 0x000000000f087348 */ /* 0x000fea0003c00000 */
[----:B------:R0:W1:Y:S02]  /*29900*/  SHFL.IDX P6, R14, R13, R12, R11 ;  /* 0x0000000c0d0e7389 */ /* 0x00006400000c000b */
[----:B01----:R-:W-:Y:S01]  /*29910*/  ENDCOLLECTIVE ;  /* 0x000000000000791b */ /* 0x003fe20003800000 */
.L_x_5348:
[----:B------:R-:W-:Y:S02]  /*29920*/  @P0 IMAD R9, R4, 0x2, R17 ;  /* 0x0000000204090824 */ /* 0x000fe400078e0211 */
[----:B------:R-:W-:Y:S02]  /*29930*/  IMAD.MOV.U32 R13, RZ, RZ, R5 ;  /* 0x000000ffff0d7224 */ /* 0x000fe400078e0005 */
[----:B------:R-:W-:Y:S01]  /*29940*/  IMAD.MOV.U32 R12, RZ, RZ, 0x2 ;  /* 0x00000002ff0c7424 */ /* 0x000fe200078e00ff */
[----:B------:R-:W-:-:S13]  /*29950*/  @P0 LEA R6, P1, R8, R14, 0x1 ;  /* 0x0000000e08060211 */ /* 0x000fda00078208ff */
[----:B------:R-:W-:Y:S05]  /*29960*/  WARPSYNC.COLLECTIVE R15, `(.L_x_5349) ;  /* 0x000000000f087348 */ /* 0x000fea0003c00000 */
[----:B------:R0:W1:Y:S02]  /*29970*/  SHFL.IDX P6, R14, R13, R12, R11 ;  /* 0x0000000c0d0e7389 */ /* 0x00006400000c000b */
[----:B01----:R-:W-:Y:S01]  /*29980*/  ENDCOLLECTIVE ;  /* 0x000000000000791b */ /* 0x003fe20003800000 */
.L_x_5349:
        /* <DEDUP_REMOVED lines=12> */
.L_x_5350:
[----:B------:R-:W-:Y:S02]  /*29a50*/  @P0 IMAD R7, R4, 0x2, R17 ;  /* 0x0000000204070824 */ /* 0x000fe400078e0211 */
[----:B------:R-:W-:Y:S02]  /*29a60*/  IMAD.MOV.U32 R13, RZ, RZ, R5 ;  /* 0x000000ffff0d7224 */ /* 0x000fe400078e0005 */
[----:B------:R-:W-:Y:S01]  /*29a70*/  IMAD.MOV.U32 R12, RZ, RZ, 0x3 ;  /* 0x00000003ff0c7424 */ /* 0x000fe200078e00ff */
[----:B------:R-:W-:-:S13]  /*29a80*/  @P0 LEA R6, P1, R8, R14, 0x1 ;  /* 0x0000000e08060211 */ /* 0x000fda00078208ff */
[----:B------:R-:W-:Y:S05]  /*29a90*/  WARPSYNC.COLLECTIVE R15, `(.L_x_5351) ;  /* 0x000000000f087348 */ /* 0x000fea0003c00000 */
[----:B------:R0:W1:Y:S02]  /*29aa0*/  SHFL.IDX P6, R14, R13, R12, R11 ;  /* 0x0000000c0d0e7389 */ /* 0x00006400000c000b */
[----:B01----:R-:W-:Y:S01]  /*29ab0*/  ENDCOLLECTIVE ;  /* 0x000000000000791b */ /* 0x003fe20003800000 */
.L_x_5351:
[----:B------:R-:W-:Y:S02]  /*29ac0*/  @P0 IMAD.X R3, RZ, RZ, R2, P1 ;  /* 0x000000ffff030224 */ /* 0x000fe400008e0602 */
[----:B------:R-:W-:-:S05]  /*29ad0*/  @P0 IMAD.MOV.U32 R2, RZ, RZ, R6 ;  /* 0x000000ffff020224 */ /* 0x000fca00078e0006 */
        /* <DEDUP_REMOVED lines=9> */
.L_x_5352:
[----:B------:R-:W-:Y:S05]  /*29b70*/  BRA `(.L_x_5353) ;  /* 0xffffffc400107947 */ /* 0x000fea000383ffff */
.L_x_5292:
[----:B------:R-:W-:Y:S01]  /*29b80*/  IMAD.MOV.U32 R13, RZ, RZ, R5 ;  /* 0x000000ffff0d7224 */ /* 0x000fe200078e0005 */
[----:B------:R-:W-:Y:S01]  /*29b90*/  LOP3.LUT R16, R16, 0xfffffeff, RZ, 0xc0, !PT ;  /* 0xfffffeff10107812 */ /* 0x000fe200078ec0ff */
[----:B------:R-:W-:Y:S02]  /*29ba0*/  IMAD.MOV.U32 R12, RZ, RZ, RZ ;  /* 0x000000ffff0c7224 */ /* 0x000fe400078e00ff */
[----:B------:R-:W-:Y:S02]  /*29bb0*/  IMAD.MOV.U32 R11, RZ, RZ, 0x181f ;  /* 0x0000181fff0b7424 */ /* 0x000fe400078e00ff */
[----:B------:R-:W-:Y:S02]  /*29bc0*/  IMAD.MOV.U32 R15, RZ, RZ, -0x1 ;  /* 0xffffffffff0f7424 */ /* 0x000fe400078e00ff */
[----:B------:R-:W-:-:S07]  /*29bd0*/  VIADD R4, R8, UR43 ;  /* 0x0000002b08047c36 */ /* 0x000fce0008000000 */
[----:B-1----:R-:W-:Y:S05]  /*29be0*/  WARPSYNC.COLLECTIVE R15, `(.L_x_5354) ;  /* 0x000000000f087348 */ /* 0x002fea0003c00000 */
[----:B------:R0:W2:Y:S02]  /*29bf0*/  SHFL.IDX P6, R14, R13, R12, R11 ;  /* 0x0000000c0d0e7389 */ /* 0x0000a400000c000b */
[----:B012---:R-:W-:Y:S01]  /*29c00*/  ENDCOLLECTIVE ;  /* 0x000000000000791b */ /* 0x007fe20003800000 */
.L_x_5354:
        /* <DEDUP_REMOVED lines=8> */
.L_x_5355:
[----:B------:R-:W-:Y:S02]  /*29c90*/  IMAD.MOV.U32 R13, RZ, RZ, R5 ;  /* 0x000000ffff0d7224 */ /* 0x000fe400078e0005 */
[----:B------:R-:W-:Y:S01]  /*29ca0*/  IMAD.MOV.U32 R12, RZ, RZ, 0x1 ;  /* 0x00000001ff0c7424 */ /* 0x000fe200078e00ff */
[----:B------:R-:W-:-:S13]  /*29cb0*/  @!P1 LEA R6, P0, R7, R14, 0x1 ;  /* 0x0000000e07069211 */ /* 0x000fda00078008ff */
[----:B------:R-:W-:Y:S05]  /*29cc0*/  WARPSYNC.COLLECTIVE R15, `(.L_x_5356) ;  /* 0x000000000f087348 */ /* 0x000fea0003c00000 */
[----:B------:R0:W1:Y:S02]  /*29cd0*/  SHFL.IDX P6, R14, R13, R12, R11 ;  /* 0x0000000c0d0e7389 */ /* 0x00006400000c000b */
[----:B01----:R-:W-:Y:S01]  /*29ce0*/  ENDCOLLECTIVE ;  /* 0x000000000000791b */ /* 0x003fe20003800000 */
.L_x_5356:
[----:B------:R-:W-:Y:S02]  /*29cf0*/  @!P1 IMAD.X R3, RZ, RZ, R2, P0 ;  /* 0x000000ffff039224 */ /* 0x000fe400000e0602 */
[----:B------:R-:W-:Y:S02]  /*29d00*/  @!P1 IMAD.MOV.U32 R2, RZ, RZ, R6 ;  /* 0x000000ffff029224 */ /* 0x000fe400078e0006 */
[----:B------:R-:W-:-:S03]  /*29d10*/  VIADD R6, R4, 0x10 ;  /* 0x0000001004067836 */ /* 0x000fc60000000000 */
[----:B------:R-:W-:Y:S01]  /*29d20*/  @!PT LDS RZ, [RZ] ;  /* 0x00000000fffff984 */ /* 0x000fe20000000800 */
[----:B------:R-:W-:Y:S01]  /*29d30*/  @!PT LDS RZ, [RZ] ;  /* 0x00000000fffff984 */ /* 0x000fe20000000800 */
[----:B------:R-:W-:Y:S01]  /*29d40*/  @!PT LDS RZ, [RZ] ;  /* 0x00000000fffff984 */ /* 0x000fe20000000800 */
[----:B------:R0:W-:Y:S02]  /*29d50*/  @!P1 LDGSTS.E.BYPASS.LTC128B.128 [R22+0x20400], desc[UR36][R2.64], !P5 ;  /* 0x2040000002169fae */ /* 0x0001e4000e901d64 */
[----:B------:R-:W-:Y:S01]  /*29d60*/  ISETP.GE.AND P1, PT, R6, UR41, PT ;  /* 0x0000002906007c0c */ /* 0x000fe2000bf26270 */
[----:B------:R-:W-:Y:S02]  /*29d70*/  IMAD.MOV.U32 R13, RZ, RZ, R0 ;  /* 0x000000ffff0d7224 */ /* 0x000fe400078e0000 */
[----:B0-----:R-:W-:-:S10]  /*29d80*/  IMAD.MOV.U32 R2, RZ, RZ, R14 ;  /* 0x000000ffff027224 */ /* 0x001fd400078e000e */
[----:B------:R-:W-:-:S07]  /*29d90*/  @P1 LOP3.LUT R16, R16, 0x80, RZ, 0xfc, !PT ;  /* 0x0000008010101812 */ /* 0x000fce00078efcff */
[----:B------:R-:W-:Y:S05]  /*29da0*/  WARPSYNC.COLLECTIVE R15, `(.L_x_5357) ;  /* 0x000000000f087348 */ /* 0x000fea0003c00000 */
[----:B------:R0:W1:Y:S02]  /*29db0*/  SHFL.IDX P6, R14, R13, R12, R11 ;  /* 0x0000000c0d0e7389 */ /* 0x00006400000c000b */
[----:B01----:R-:W-:Y:S01]  /*29dc0*/  ENDCOLLECTIVE ;  /* 0x000000000000791b */ /* 0x003fe20003800000 */
.L_x_5357:
[----:B------:R-:W-:Y:S01]  /*29dd0*/  LOP3.LUT R16, R16, 0xffffffbf, RZ, 0xc0, !PT ;  /* 0xffffffbf10107812 */ /* 0x000fe200078ec0ff */
[----:B------:R-:W-:Y:S02]  /*29de0*/  IMAD.MOV.U32 R13, RZ, RZ, R5 ;  /* 0x000000ffff0d7224 */ /* 0x000fe400078e0005 */
[----:B------:R-:W-:Y:S01]  /*29df0*/  IMAD.MOV.U32 R12, RZ, RZ, 0x2 ;  /* 0x00000002ff0c7424 */ /* 0x000fe200078e00ff */
[----:B------:R-:W-:-:S13]  /*29e00*/  @!P1 LEA R6, P0, R7, R14, 0x1 ;  /* 0x0000000e07069211 */ /* 0x000fda00078008ff */
[----:B------:R-:W-:Y:S05]  /*29e10*/  WARPSYNC.COLLECTIVE R15, `(.L_x_5358) ;  /* 0x000000000f087348 */ /* 0x000fea0003c00000 */
[----:B------:R0:W1:Y:S02]  /*29e20*/  SHFL.IDX P6, R14, R13, R12, R11 ;  /* 0x0000000c0d0e7389 */ /* 0x00006400000c000b */
[----:B01----:R-:W-:Y:S01]  /*29e30*/  ENDCOLLECTIVE ;  /* 0x000000000000791b */ /* 0x003fe20003800000 */
.L_x_5358:
        /* <DEDUP_REMOVED lines=14> */
.L_x_5359:
[----:B------:R-:W-:Y:S02]  /*29f20*/  IMAD.MOV.U32 R13, RZ, RZ, R5 ;  /* 0x000000ffff0d7224 */ /* 0x000fe400078e0005 */
[----:B------:R-:W-:Y:S01]  /*29f30*/  IMAD.MOV.U32 R12, RZ, RZ, 0x3 ;  /* 0x00000003ff0c7424 */ /* 0x000fe200078e00ff */
[----:B------:R-:W-:-:S13]  /*29f40*/  @!P1 LEA R6, P0, R7, R14, 0x1 ;  /* 0x0000000e07069211 */ /* 0x000fda00078008ff */
[----:B------:R-:W-:Y:S05]  /*29f50*/  WARPSYNC.COLLECTIVE R15, `(.L_x_5360) ;  /* 0x000000000f087348 */ /* 0x000fea0003c00000 */
[----:B------:R0:W1:Y:S02]  /*29f60*/  SHFL.IDX P6, R14, R13, R12, R11 ;  /* 0x0000000c0d0e7389 */ /* 0x00006400000c000b */
[----:B01----:R-:W-:Y:S01]  /*29f70*/  ENDCOLLECTIVE ;  /* 0x000000000000791b */ /* 0x003fe20003800000 */
.L_x_5360:
[----:B------:R-:W-:Y:S02]  /*29f80*/  @!P1 IMAD.X R3, RZ, RZ, R2, P0 ;  /* 0x000000ffff039224 */ /* 0x000fe400000e0602 */
[----:B------:R-:W-:-:S05]  /*29f90*/  @!P1 IMAD.MOV.U32 R2, RZ, RZ, R6 ;  /* 0x000000ffff029224 */ /* 0x000fca00078e0006 */
        /* <DEDUP_REMOVED lines=9> */
.L_x_5361:
[----:B------:R-:W-:Y:S05]  /*2a030*/  BRA `(.L_x_5362) ;  /* 0xffffffc400f87947 */ /* 0x000fea000383ffff */
.L_x_5296:
        /* <DEDUP_REMOVED lines=8> */
.L_x_5364:
[----:B------:R-:W-:Y:S05]  /*2a0c0*/  BSYNC B0 ;  /* 0x0000000000007941 */ /* 0x000fea0003800000 */
.L_x_5363:
[----:B------:R-:W-:Y:S01]  /*2a0d0*/  IMAD.MOV.U32 R13, RZ, RZ, R0 ;  /* 0x000000ffff0d7224 */ /* 0x000fe200078e0000 */
[----:B------:R-:W-:Y:S01]  /*2a0e0*/  LOP3.LUT P1, RZ, R16, 0x100, RZ, 0xc0, !PT ;  /* 0x0000010010ff7812 */ /* 0x000fe2000782c0ff */
[----:B------:R-:W-:Y:S02]  /*2a0f0*/  IMAD.MOV.U32 R12, RZ, RZ, RZ ;  /* 0x000000ffff0c7224 */ /* 0x000fe400078e00ff */
[----:B------:R-:W-:Y:S02]  /*2a100*/  IMAD.MOV.U32 R11, RZ, RZ, 0x181f ;  /* 0x0000181fff0b7424 */ /* 0x000fe400078e00ff */
[----:B------:R-:W-:Y:S02]  /*2a110*/  IMAD.MOV.U32 R15, RZ, RZ, -0x1 ;  /* 0xffffffffff0f7424 */ /* 0x000fe400078e00ff */
[----:B------:R-:W-:-:S07]  /*2a120*/  IMAD.MOV.U32 R2, RZ, RZ, R14 ;  /* 0x000000ffff027224 */ /* 0x000fce00078e000e */
[----:B------:R-:W-:Y:S05]  /*2a130*/  WARPSYNC.COLLECTIVE R15, `(.L_x_5365) ;  /* 0x000000000f087348 */ /* 0x000fea0003c00000 */
[----:B------:R0:W1:Y:S02]  /*2a140*/  SHFL.IDX P6, R14, R13, R12, R11 ;  /* 0x0000000c0d0e7389 */ /* 0x00006400000c000b */
[----:B01----:R-:W-:Y:S01]  /*2a150*/  ENDCOLLECTIVE ;  /* 0x000000000000791b */ /* 0x003fe20003800000 */
.L_x_5365:
[----:B------:R-:W-:Y:S02]  /*2a160*/  IMAD.MOV.U32 R13, RZ, RZ, R4 ;  /* 0x000000ffff0d7224 */ /* 0x000fe400078e0004 */
[----:B------:R-:W-:Y:S01]  /*2a170*/  IMAD.MOV.U32 R12, RZ, RZ, 0x1 ;  /* 0x00000001ff0c7424 */ /* 0x000fe200078e00ff */
[----:B------:R-:W-:Y:S02]  /*2a180*/  @!P1 LEA R14, P0, R9, R14, 0x1 ;  /* 0x0000000e090e9211 */ /* 0x000fe400078008ff */
[----:B------:R-:W-:-:S03]  /*2a190*/  LOP3.LUT P6, RZ, R16, 0x40000, RZ, 0xc0, !PT ;  /* 0x0004000010ff7812 */ /* 0x000fc600078cc0ff */
[----:B------:R-:W-:Y:S01]  /*2a1a0*/  @!P1 IMAD.X R3, RZ, RZ, R2, P0 ;  /* 0x000000ffff039224 */ /* 0x000fe200000e0602 */
[C---:B------:R-:W-:Y:S01]  /*2a1b0*/  LOP3.LUT P0, RZ, R16.reuse, 0x80000, RZ, 0xc0, !PT ;  /* 0x0008000010ff7812 */ /* 0x040fe2000780c0ff */
[----:B------:R-:W-:Y:S01]  /*2a1c0*/  @!P1 IMAD.MOV.U32 R2, RZ, RZ, R14 ;  /* 0x000000ffff029224 */ /* 0x000fe200078e000e */
[----:B------:R-:W-:-:S04]  /*2a1d0*/  LOP3.LUT R16, R16, 0xffbfffff, RZ, 0xc0, !PT ;  /* 0xffbfffff10107812 */ /* 0x000fc800078ec0ff */
[----:B------:R-:W-:-:S07]  /*2a1e0*/  @P2 LOP3.LUT R16, R16, 0x400000, RZ, 0xfc, !PT ;  /* 0x0040000010102812 */ /* 0x000fce00078efcff */
        /* <DEDUP_REMOVED lines=9> */
.L_x_5366:
        /* <DEDUP_REMOVED lines=15> */
.L_x_5367:
        /* <DEDUP_REMOVED lines=27> */
.L_x_5368:
[----:B------:R-:W-:Y:S02]  /*2a520*/  IMAD.MOV.U32 R13, RZ, RZ, R0 ;  /* 0x000000ffff0d7224 */ /* 0x000fe400078e0000 */
[----:B------:R-:W-:-:S07]  /*2a530*/  IMAD.MOV.U32 R5, RZ, RZ, R14 ;  /* 0x000000ffff057224 */ /* 0x000fce00078e000e */
[----:B------:R-:W-:Y:S05]  /*2a540*/  WARPSYNC.COLLECTIVE R15, `(.L_x_5369) ;  /* 0x000000000f087348 */ /* 0x000fea0003c00000 */
[----:B------:R0:W1:Y:S02]  /*2a550*/  SHFL.IDX P6, R14, R13, R12, R11 ;  /* 0x0000000c0d0e7389 */ /* 0x00006400000c000b */
[----:B01----:R-:W-:Y:S01]  /*2a560*/  ENDCOLLECTIVE ;  /* 0x000000000000791b */ /* 0x003fe20003800000 */
.L_x_5369:
        /* <DEDUP_REMOVED lines=17> */
.L_x_5370:
        /* <DEDUP_REMOVED lines=14> */
.L_x_5371:
[----:B------:R-:W-:Y:S01]  /*2a760*/  @!PT LDS RZ, [RZ] ;  /* 0x00000000fffff984 */ /* 0x000fe20000000800 */
[----:B------:R-:W-:Y:S01]  /*2a770*/  @!PT LDS RZ, [RZ] ;  /* 0x00000000fffff984 */ /* 0x000fe20000000800 */
[----:B------:R-:W-:Y:S01]  /*2a780*/  @!PT LDS RZ, [RZ] ;  /* 0x00000000fffff984 */ /* 0x000fe20000000800 */
[----:B------:R0:W-:Y:S01]  /*2a790*/  @!P1 LDGSTS.E.BYPASS.LTC128B.128 [R22+0x35400], desc[UR36][R2.64+0x380], P0 ;  /* 0x3540038002169fae */ /* 0x0001e20008101d64 */
[----:B------:R-:W-:Y:S05]  /*2a7a0*/  BRA `(.L_x_5372) ;  /* 0xffffffc800947947 */ /* 0x000fea000383ffff */
.L_x_5299:
[----:B0-----:R0:W2:Y:S02]  /*2a7b0*/  SYNCS.PHASECHK.TRANS64.TRYWAIT P0, [R17+URZ+0x38820], R0 ;  /* 0x03882000110075a7 */ /* 0x0010a4000800017f */
[----:B--2---:R-:W-:Y:S05]  /*2a7c0*/  @!P0 NANOSLEEP.SYNCS 0x989680 ;  /* 0x009896800000895d */ /* 0x004fea0003900000 */
[----:B------:R-:W2:Y:S02]  /*2a7d0*/  @!P0 SYNCS.PHASECHK.TRANS64 P0, [R17+URZ+0x38820], R0 ;  /* 0x03882000110085a7 */ /* 0x000ea4000800007f */
[----:B--2---:R-:W-:Y:S05]  /*2a7e0*/  @!P0 BRA `(.L_x_5299) ;  /* 0xfffffffc00f08947 */ /* 0x004fea000383ffff */
[----:B------:R-:W-:Y:S05]  /*2a7f0*/  BRA `(.L_x_5373) ;  /* 0xffffffcc00187947 */ /* 0x000fea000383ffff */
.L_x_5302:
[----:B0-----:R0:W2:Y:S02]  /*2a800*/  SYNCS.PHASECHK.TRANS64.TRYWAIT P0, [R27+URZ+0x38860], R0 ;  /* 0x038860001b0075a7 */ /* 0x0010a4000800017f */
[----:B--2---:R-:W-:Y:S05]  /*2a810*/  @!P0 NANOSLEEP.SYNCS 0x989680 ;  /* 0x009896800000895d */ /* 0x004fea0003900000 */
[----:B------:R-:W2:Y:S02]  /*2a820*/  @!P0 SYNCS.PHASECHK.TRANS64 P0, [R27+URZ+0x38860], R0 ;  /* 0x038860001b0085a7 */ /* 0x000ea4000800007f */
[----:B--2---:R-:W-:Y:S05]  /*2a830*/  @!P0 BRA `(.L_x_5302) ;  /* 0xfffffffc00f08947 */ /* 0x004fea000383ffff */
[----:B------:R-:W-:Y:S05]  /*2a840*/  BRA `(.L_x_5374) ;  /* 0xffffffcc00247947 */ /* 0x000fea000383ffff */
.L_x_5303:
        /* <DEDUP_REMOVED lines=8> */
.L_x_5376:
[----:B------:R-:W-:Y:S05]  /*2a8d0*/  BSYNC B0 ;  /* 0x0000000000007941 */ /* 0x000fea0003800000 */
.L_x_5375:
        /* <DEDUP_REMOVED lines=15> */
.L_x_5377:
[----:B------:R-:W-:-:S04]  /*2a9d0*/  LOP3.LUT R16, R16, 0xffffffbf, RZ, 0xc0, !PT ;  /* 0xffffffbf10107812 */ /* 0x000fc800078ec0ff */
[----:B------:R-:W-:Y:S01]  /*2a9e0*/  @P1 LOP3.LUT R16, R16, 0x40, RZ, 0xfc, !PT ;  /* 0x0000004010101812 */ /* 0x000fe200078efcff */
[----:B------:R-:W-:Y:S02]  /*2a9f0*/  IMAD.MOV.U32 R13, RZ, RZ, R7 ;  /* 0x000000ffff0d7224 */ /* 0x000fe400078e0007 */
        /* <DEDUP_REMOVED lines=31> */
.L_x_5378:
[----:B------:R-:W-:Y:S02]  /*2abf0*/  IMAD.MOV.U32 R13, RZ, RZ, R6 ;  /* 0x000000ffff0d7224 */ /* 0x000fe400078e0006 */
[----:B------:R-:W-:-:S07]  /*2ac00*/  IMAD.MOV.U32 R3, RZ, RZ, R14 ;  /* 0x000000ffff037224 */ /* 0x000fce00078e000e */
[----:B------:R-:W-:Y:S05]  /*2ac10*/  WARPSYNC.COLLECTIVE R15, `(.L_x_5379) ;  /* 0x000000000f087348 */ /* 0x000fea0003c00000 */
[----:B------:R0:W1:Y:S02]  /*2ac20*/  SHFL.IDX P6, R14, R13, R12, R11 ;  /* 0x0000000c0d0e7389 */ /* 0x00006400000c000b */
[----:B01----:R-:W-:Y:S01]  /*2ac30*/  ENDCOLLECTIVE ;  /* 0x000000000000791b */ /* 0x003fe20003800000 */
.L_x_5379:
        /* <DEDUP_REMOVED lines=28> */
.L_x_5380:
[----:B------:R-:W-:Y:S02]  /*2ae00*/  IMAD.MOV.U32 R13, RZ, RZ, R6 ;  /* 0x000000ffff0d7224 */ /* 0x000fe400078e0006 */
[----:B------:R-:W-:-:S07]  /*2ae10*/  IMAD.MOV.U32 R8, RZ, RZ, R14 ;  /* 0x000000ffff087224 */ /* 0x000fce00078e000e */
[----:B------:R-:W-:Y:S05]  /*2ae20*/  WARPSYNC.COLLECTIVE R15, `(.L_x_5381) ;  /* 0x000000000f087348 */ /* 0x000fea0003c00000 */
[----:B------:R0:W1:Y:S02]  /*2ae30*/  SHFL.IDX P6, R14, R13, R12, R11 ;  /* 0x0000000c0d0e7389 */ /* 0x00006400000c000b */
[----:B01----:R-:W-:Y:S01]  /*2ae40*/  ENDCOLLECTIVE ;  /* 0x000000000000791b */ /* 0x003fe20003800000 */
.L_x_5381:
        /* <DEDUP_REMOVED lines=28> */
.L_x_5382:
[----:B------:R-:W-:Y:S02]  /*2b010*/  IMAD.MOV.U32 R13, RZ, RZ, R6 ;  /* 0x000000ffff0d7224 */ /* 0x000fe400078e0006 */
[----:B------:R-:W-:-:S07]  /*2b020*/  IMAD.MOV.U32 R7, RZ, RZ, R14 ;  /* 0x000000ffff077224 */ /* 0x000fce00078e000e */
[----:B------:R-:W-:Y:S05]  /*2b030*/  WARPSYNC.COLLECTIVE R15, `(.L_x_5383) ;  /* 0x000000000f087348 */ /* 0x000fea0003c00000 */
[----:B------:R0:W1:Y:S02]  /*2b040*/  SHFL.IDX P6, R14, R13, R12, R11 ;  /* 0x0000000c0d0e7389 */ /* 0x00006400000c000b */
[----:B01----:R-:W-:Y:S01]  /*2b050*/  ENDCOLLECTIVE ;  /* 0x000000000000791b */ /* 0x003fe20003800000 */
.L_x_5383:
[----:B------:R-:W-:Y:S05]  /*2b060*/  BRA `(.L_x_5384) ;  /* 0xffffffc800d07947 */ /* 0x000fea000383ffff */
.L_x_5309:
[----:B0-----:R0:W2:Y:S02]  /*2b070*/  SYNCS.PHASECHK.TRANS64.TRYWAIT P0, [R8+URZ+0x38840], R20 ;  /* 0x03884014080075a7 */ /* 0x0010a4000800017f */
[----:B--2---:R-:W-:Y:S05]  /*2b080*/  @!P0 NANOSLEEP.SYNCS 0x989680 ;  /* 0x009896800000895d */ /* 0x004fea0003900000 */
[----:B------:R-:W2:Y:S02]  /*2b090*/  @!P0 SYNCS.PHASECHK.TRANS64 P0, [R8+URZ+0x38840], R20 ;  /* 0x03884014080085a7 */ /* 0x000ea4000800007f */
[----:B--2---:R-:W-:Y:S05]  /*2b0a0*/  @!P0 BRA `(.L_x_5309) ;  /* 0xfffffffc00f08947 */ /* 0x004fea000383ffff */
[----:B------:R-:W-:Y:S05]  /*2b0b0*/  BRA `(.L_x_5385) ;  /* 0xffffffd000207947 */ /* 0x000fea000383ffff */
.L_x_5310:
        /* <DEDUP_REMOVED lines=8> */
.L_x_5387:
[----:B------:R-:W-:Y:S05]  /*2b140*/  BSYNC B1 ;  /* 0x0000000000017941 */ /* 0x000fea0003800000 */
.L_x_5386:
        /* <DEDUP_REMOVED lines=9> */
.L_x_5388:
[----:B------:R-:W-:Y:S02]  /*2b1e0*/  IMAD.MOV.U32 R13, RZ, RZ, R27 ;  /* 0x000000ffff0d7224 */ /* 0x000fe400078e001b */
[----:B------:R-:W-:Y:S01]  /*2b1f0*/  IMAD.MOV.U32 R12, RZ, RZ, 0x1 ;  /* 0x00000001ff0c7424 */ /* 0x000fe200078e00ff */
[----:B------:R-:W-:-:S13]  /*2b200*/  IADD3 R2, P0, R14, R0, RZ ;  /* 0x000000000e027210 */ /* 0x000fda0007f1e0ff */
[----:B------:R-:W-:Y:S05]  /*2b210*/  WARPSYNC.COLLECTIVE R15, `(.L_x_5389) ;  /* 0x000000000f087348 */ /* 0x000fea0003c00000 */
[----:B------:R0:W1:Y:S02]  /*2b220*/  SHFL.IDX P6, R14, R13, R12, R11 ;  /* 0x0000000c0d0e7389 */ /* 0x00006400000c000b */
[----:B01----:R-:W-:Y:S01]  /*2b230*/  ENDCOLLECTIVE ;  /* 0x000000000000791b */ /* 0x003fe20003800000 */
.L_x_5389:
        /* <DEDUP_REMOVED lines=10> */
.L_x_5390:
[----:B------:R-:W-:Y:S02]  /*2b2e0*/  IMAD.MOV.U32 R13, RZ, RZ, R27 ;  /* 0x000000ffff0d7224 */ /* 0x000fe400078e001b */
[----:B------:R-:W-:Y:S02]  /*2b2f0*/  IMAD.MOV.U32 R12, RZ, RZ, 0x2 ;  /* 0x00000002ff0c7424 */ /* 0x000fe400078e00ff */
[----:B------:R-:W-:-:S07]  /*2b300*/  IMAD.MOV.U32 R2, RZ, RZ, R14 ;  /* 0x000000ffff027224 */ /* 0x000fce00078e000e */
[----:B------:R-:W-:Y:S05]  /*2b310*/  WARPSYNC.COLLECTIVE R15, `(.L_x_5391) ;  /* 0x000000000f087348 */ /* 0x000fea0003c00000 */
[----:B------:R0:W1:Y:S02]  /*2b320*/  SHFL.IDX P6, R14, R13, R12, R11 ;  /* 0x0000000c0d0e7389 */ /* 0x00006400000c000b */
[----:B01----:R-:W-:Y:S01]  /*2b330*/  ENDCOLLECTIVE ;  /* 0x000000000000791b */ /* 0x003fe20003800000 */
.L_x_5391:
        /* <DEDUP_REMOVED lines=11> */
.L_x_5392:
[----:B------:R-:W-:Y:S02]  /*2b3f0*/  IMAD.MOV.U32 R13, RZ, RZ, R27 ;  /* 0x000000ffff0d7224 */ /* 0x000fe400078e001b */
[----:B------:R-:W-:Y:S02]  /*2b400*/  IMAD.MOV.U32 R12, RZ, RZ, 0x3 ;  /* 0x00000003ff0c7424 */ /* 0x000fe400078e00ff */
[----:B------:R-:W-:-:S07]  /*2b410*/  IMAD.MOV.U32 R2, RZ, RZ, R14 ;  /* 0x000000ffff027224 */ /* 0x000fce00078e000e */
[----:B------:R-:W-:Y:S05]  /*2b420*/  WARPSYNC.COLLECTIVE R15, `(.L_x_5393) ;  /* 0x000000000f087348 */ /* 0x000fea0003c00000 */
[----:B------:R0:W1:Y:S02]  /*2b430*/  SHFL.IDX P6, R14, R13, R12, R11 ;  /* 0x0000000c0d0e7389 */ /* 0x00006400000c000b */
[----:B01----:R-:W-:Y:S01]  /*2b440*/  ENDCOLLECTIVE ;  /* 0x000000000000791b */ /* 0x003fe20003800000 */
.L_x_5393:
        /* <DEDUP_REMOVED lines=11> */
.L_x_5394:
[----:B------:R-:W-:Y:S05]  /*2b500*/  BRA `(.L_x_5395) ;  /* 0xffffffcc00b47947 */ /* 0x000fea000383ffff */
.L_x_5315:
[----:B---3--:R3:W4:Y:S02]  /*2b510*/  SYNCS.PHASECHK.TRANS64.TRYWAIT P0, [R8+URZ+0x38860], R20 ;  /* 0x03886014080075a7 */ /* 0x008724000800017f */
[----:B----4-:R-:W-:Y:S05]  /*2b520*/  @!P0 NANOSLEEP.SYNCS 0x989680 ;  /* 0x009896800000895d */ /* 0x010fea0003900000 */
[----:B------:R-:W4:Y:S02]  /*2b530*/  @!P0 SYNCS.PHASECHK.TRANS64 P0, [R8+URZ+0x38860], R20 ;  /* 0x03886014080085a7 */ /* 0x000f24000800007f */
[----:B----4-:R-:W-:Y:S05]  /*2b540*/  @!P0 BRA `(.L_x_5315) ;  /* 0xfffffffc00f08947 */ /* 0x010fea000383ffff */
[----:B------:R-:W-:Y:S05]  /*2b550*/  BRA `(.L_x_5396) ;  /* 0xffffffd000007947 */ /* 0x000fea000383ffff */
.L_x_5316:
[----:B------:R-:W-:Y:S01]  /*2b560*/  BSSY B1, `(.L_x_5397) ;  /* 0x0000008000017945 */ /* 0x000fe20003800000 */
[----:B------:R-:W-:Y:S02]  /*2b570*/  IMAD.MOV.U32 R13, RZ, RZ, R20 ;  /* 0x000000ffff0d7224 */ /* 0x000fe400078e0014 */
[----:B------:R-:W-:Y:S02]  /*2b580*/  IMAD.MOV.U32 R12, RZ, RZ, RZ ;  /* 0x000000ffff0c7224 */ /* 0x000fe400078e00ff */
[----:B------:R-:W-:Y:S02]  /*2b590*/  IMAD.MOV.U32 R11, RZ, RZ, 0x181f ;  /* 0x0000181fff0b7424 */ /* 0x000fe400078e00ff */
[----:B------:R-:W-:-:S07]  /*2b5a0*/  IMAD.MOV.U32 R15, RZ, RZ, -0x1 ;  /* 0xffffffffff0f7424 */ /* 0x000fce00078e00ff */
[----:B--2---:R-:W-:Y:S05]  /*2b5b0*/  WARPSYNC.COLLECTIVE R15, `(.L_x_5398) ;  /* 0x000000000f087348 */ /* 0x004fea0003c00000 */
[----:B------:R0:W1:Y:S02]  /*2b5c0*/  SHFL.IDX P6, R14, R13, R12, R11 ;  /* 0x0000000c0d0e7389 */ /* 0x00006400000c000b */
[----:B012---:R-:W-:Y:S01]  /*2b5d0*/  ENDCOLLECTIVE ;  /* 0x000000000000791b */ /* 0x007fe20003800000 */
.L_x_5398:
[----:B------:R-:W-:Y:S05]  /*2b5e0*/  BSYNC B1 ;  /* 0x0000000000017941 */ /* 0x000fea0003800000 */
.L_x_5397:
[----:B------:R-:W-:Y:S01]  /*2b5f0*/  IMAD.MOV.U32 R13, RZ, RZ, R10 ;  /* 0x000000ffff0d7224 */ /* 0x000fe200078e000a */
[C---:B------:R-:W-:Y:S01]  /*2b600*/  LOP3.LUT P2, RZ, R16.reuse, 0x200, RZ, 0xc0, !PT ;  /* 0x0000020010ff7812 */ /* 0x040fe2000784c0ff */
[----:B------:R-:W-:Y:S01]  /*2b610*/  IMAD.MOV.U32 R12, RZ, RZ, RZ ;  /* 0x000000ffff0c7224 */ /* 0x000fe200078e00ff */
[C---:B------:R-:W-:Y:S01]  /*2b620*/  LOP3.LUT P1, RZ, R16.reuse, 0x20, RZ, 0xc0, !PT ;  /* 0x0000002010ff7812 */ /* 0x040fe2000782c0ff */
[----:B------:R-:W-:Y:S01]  /*2b630*/  IMAD.MOV.U32 R11, RZ, RZ, 0x181f ;  /* 0x0000181fff0b7424 */ /* 0x000fe200078e00ff */
[----:B------:R-:W-:Y:S01]  /*2b640*/  P2R R4, PR, RZ, 0x8 ;  /* 0x00000008ff047803 */ /* 0x000fe20000000000 */
[----:B------:R-:W-:Y:S01]  /*2b650*/  IMAD.MOV.U32 R15, RZ, RZ, -0x1 ;  /* 0xffffffffff0f7424 */ /* 0x000fe200078e00ff */
[----:B------:R-:W-:Y:S01]  /*2b660*/  LOP3.LUT P3, RZ, R16, 0x10, RZ, 0xc0, !PT ;  /* 0x0000001010ff7812 */ /* 0x000fe2000786c0ff */
[----:B------:R-:W-:Y:S02]  /*2b670*/  IMAD.MOV.U32 R3, RZ, RZ, R14 ;  /* 0x000000ffff037224 */ /* 0x000fe400078e000e */
[----:B------:R-:W-:-:S10]  /*2b680*/  IMAD R21, R21, 0x2, R17 ;  /* 0x0000000215157824 */ /* 0x000fd400078e0211 */
[----:B------:R-:W-:Y:S05]  /*2b690*/  WARPSYNC.COLLECTIVE R15, `(.L_x_5399) ;  /* 0x000000000f087348 */ /* 0x000fea0003c00000 */
[----:B------:R0:W1:Y:S02]  /*2b6a0*/  SHFL.IDX P6, R14, R13, R12, R11 ;  /* 0x0000000c0d0e7389 */ /* 0x00006400000c000b */
[----:B01----:R-:W-:Y:S01]  /*2b6b0*/  ENDCOLLECTIVE ;  /* 0x000000000000791b */ /* 0x003fe20003800000 */
.L_x_5399:
        /* <DEDUP_REMOVED lines=14> */
.L_x_5400:
        /* <DEDUP_REMOVED lines=17> */
.L_x_5401:
        /* <DEDUP_REMOVED lines=17> */
.L_x_5402:
        /* <DEDUP_REMOVED lines=14> */
.L_x_5403:
        /* <DEDUP_REMOVED lines=17> */
.L_x_5404:
        /* <DEDUP_REMOVED lines=14> */
.L_x_5405:
[----:B------:R-:W-:Y:S05]  /*2bc90*/  BRA `(.L_x_5406) ;  /* 0xffffffcc006c7947 */ /* 0x000fea000383ffff */
.L_x_5324:
[----:B------:R-:W-:Y:S01]  /*2bca0*/  BSSY B0, `(.L_x_5407) ;  /* 0x0000008000007945 */ /* 0x000fe20003800000 */
[----:B------:R-:W-:Y:S02]  /*2bcb0*/  IMAD.MOV.U32 R13, RZ, RZ, R36 ;  /* 0x000000ffff0d7224 */ /* 0x000fe400078e0024 */
[----:B------:R-:W-:Y:S02]  /*2bcc0*/  IMAD.MOV.U32 R12, RZ, RZ, RZ ;  /* 0x000000ffff0c7224 */ /* 0x000fe400078e00ff */
[----:B------:R-:W-:Y:S02]  /*2bcd0*/  IMAD.MOV.U32 R11, RZ, RZ, 0x1f ;  /* 0x0000001fff0b7424 */ /* 0x000fe400078e00ff */
[----:B------:R-:W-:-:S07]  /*2bce0*/  IMAD.MOV.U32 R15, RZ, RZ, -0x1 ;  /* 0xffffffffff0f7424 */ /* 0x000fce00078e00ff */
[----:B0123-5:R-:W-:Y:S05]  /*2bcf0*/  WARPSYNC.COLLECTIVE R15, `(.L_x_5408) ;  /* 0x000000000f087348 */ /* 0x02ffea0003c00000 */
[----:B------:R4:W0:Y:S02]  /*2bd00*/  SHFL.IDX P6, R14, R13, R12, R11 ;  /* 0x0000000c0d0e7389 */ /* 0x00082400000c000b */
[----:B012345:R-:W-:Y:S01]  /*2bd10*/  ENDCOLLECTIVE ;  /* 0x000000000000791b */ /* 0x03ffe20003800000 */
.L_x_5408:
[----:B------:R-:W-:Y:S05]  /*2bd20*/  BSYNC B0 ;  /* 0x0000000000007941 */ /* 0x000fea0003800000 */
.L_x_5407:
[----:B------:R-:W-:Y:S05]  /*2bd30*/  BRA `(.L_x_5409) ;  /* 0xffffffd0006c7947 */ /* 0x000fea000383ffff */
.L_x_5327:
[----:B0-----:R0:W2:Y:S02]  /*2bd40*/  SYNCS.PHASECHK.TRANS64.TRYWAIT P0, [R5+URZ+0x38820], R0 ;  /* 0x03882000050075a7 */ /* 0x0010a4000800017f */
[----:B--2---:R-:W-:Y:S05]  /*2bd50*/  @!P0 NANOSLEEP.SYNCS 0x989680 ;  /* 0x009896800000895d */ /* 0x004fea0003900000 */
[----:B------:R-:W2:Y:S02]  /*2bd60*/  @!P0 SYNCS.PHASECHK.TRANS64 P0, [R5+URZ+0x38820], R0 ;  /* 0x03882000050085a7 */ /* 0x000ea4000800007f */
[----:B--2---:R-:W-:Y:S05]  /*2bd70*/  @!P0 BRA `(.L_x_5327) ;  /* 0xfffffffc00f08947 */ /* 0x004fea000383ffff */
[----:B------:R-:W-:Y:S05]  /*2bd80*/  BRA `(.L_x_5410) ;  /* 0xffffffd000b47947 */ /* 0x000fea000383ffff */
.L_x_5328:
        /* <DEDUP_REMOVED lines=8> */
[----:B01-345:R-:W-:Y:S05]  /*2be10*/  WARPSYNC.COLLECTIVE R15, `(.L_x_5412) ;  /* 0x000000000f087348 */ /* 0x03bfea0003c00000 */
[----:B------:R2:W0:Y:S02]  /*2be20*/  SHFL.IDX P6, R14, R13, R12, R11 ;  /* 0x0000000c0d0e7389 */ /* 0x00042400000c000b */
[----:B012345:R-:W-:Y:S01]  /*2be30*/  ENDCOLLECTIVE ;  /* 0x000000000000791b */ /* 0x03ffe20003800000 */
.L_x_5412:
[----:B------:R-:W-:Y:S05]  /*2be40*/  BSYNC B0 ;  /* 0x0000000000007941 */ /* 0x000fea0003800000 */
.L_x_5411:
[----:B------:R-:W-:Y:S05]  /*2be50*/  BRA `(.L_x_5413) ;  /* 0xffffffd0009c7947 */ /* 0x000fea000383ffff */
.L_x_5331:
[----:B------:R-:W-:Y:S01]  /*2be60*/  BSSY B1, `(.L_x_5414) ;  /* 0x0000006000017945 */ /* 0x000fe20003800000 */
[----:B------:R-:W-:-:S07]  /*2be70*/  IMAD.MOV.U32 R15, RZ, RZ, -0x1 ;  /* 0xffffffffff0f7424 */ /* 0x000fce00078e00ff */
[----:B01-345:R-:W-:Y:S05]  /*2be80*/  WARPSYNC.COLLECTIVE R15, `(.L_x_5415) ;  /* 0x000000000f0c7348 */ /* 0x03bfea0003c00000 */
[----:B------:R-:W-:Y:S02]  /*2be90*/  ELECT P6, UR62, PT ;  /* 0x00000000003e782f */ /* 0x000fe400038c0000 */
[----:B------:R-:W-:Y:S01]  /*2bea0*/  MOV R14, UR62 ;  /* 0x0000003e000e7c02 */ /* 0x000fe20008000f00 */
[----:B01-345:R-:W-:Y:S10]  /*2beb0*/  ENDCOLLECTIVE ;  /* 0x000000000000791b */ /* 0x03bff40003800000 */
.L_x_5415:
[----:B------:R-:W-:Y:S05]  /*2bec0*/  BSYNC B1 ;  /* 0x0000000000017941 */ /* 0x000fea0003800000 */
.L_x_5414:
[----:B------:R-:W-:Y:S05]  /*2bed0*/  BRA `(.L_x_5416) ;  /* 0xffffffd000947947 */ /* 0x000fea000383ffff */
.L_x_5333:
[----:B0-----:R0:W2:Y:S02]  /*2bee0*/  SYNCS.PHASECHK.TRANS64.TRYWAIT P1, [R3+URZ+0x38840], R2 ;  /* 0x03884002030075a7 */ /* 0x0010a4000802017f */
[----:B--2---:R-:W-:Y:S05]  /*2bef0*/  @!P1 NANOSLEEP.SYNCS 0x989680 ;  /* 0x009896800000995d */ /* 0x004fea0003900000 */
[----:B------:R-:W2:Y:S02]  /*2bf00*/  @!P1 SYNCS.PHASECHK.TRANS64 P1, [R3+URZ+0x38840], R2 ;  /* 0x03884002030095a7 */ /* 0x000ea4000802007f */
[----:B--2---:R-:W-:Y:S05]  /*2bf10*/  @!P1 BRA `(.L_x_5333) ;  /* 0xfffffffc00f09947 */ /* 0x004fea000383ffff */
[----:B------:R-:W-:Y:S05]  /*2bf20*/  BRA `(.L_x_5417) ;  /* 0xffffffd000b47947 */ /* 0x000fea000383ffff */
.L_x_5335:
[----:B--2---:R2:W0:Y:S02]  /*2bf30*/  SYNCS.PHASECHK.TRANS64.TRYWAIT P1, [R5+URZ+0x38840], R0 ;  /* 0x03884000050075a7 */ /* 0x004424000802017f */
[----:B0-----:R-:W-:Y:S05]  /*2bf40*/  @!P1 NANOSLEEP.SYNCS 0x989680 ;  /* 0x009896800000995d */ /* 0x001fea0003900000 */
[----:B------:R-:W0:Y:S02]  /*2bf50*/  @!P1 SYNCS.PHASECHK.TRANS64 P1, [R5+URZ+0x38840], R0 ;  /* 0x03884000050095a7 */ /* 0x000e24000802007f */
[----:B0-----:R-:W-:Y:S05]  /*2bf60*/  @!P1 BRA `(.L_x_5335) ;  /* 0xfffffffc00f09947 */ /* 0x001fea000383ffff */
[----:B------:R-:W-:Y:S05]  /*2bf70*/  BRA `(.L_x_5418) ;  /* 0xffffffd000c07947 */ /* 0x000fea000383ffff */
.L_x_5337:
[----:B------:R0:W0:Y:S02]  /*2bf80*/  SYNCS.PHASECHK.TRANS64.TRYWAIT P1, [R3+URZ+0x38860], R2 ;  /* 0x03886002030075a7 */ /* 0x000024000802017f */
[----:B0-----:R-:W-:Y:S05]  /*2bf90*/  @!P1 NANOSLEEP.SYNCS 0x989680 ;  /* 0x009896800000995d */ /* 0x001fea0003900000 */
[----:B------:R-:W0:Y:S02]  /*2bfa0*/  @!P1 SYNCS.PHASECHK.TRANS64 P1, [R3+URZ+0x38860], R2 ;  /* 0x03886002030095a7 */ /* 0x000e24000802007f */
[----:B0-----:R-:W-:Y:S05]  /*2bfb0*/  @!P1 BRA `(.L_x_5337) ;  /* 0xfffffffc00f09947 */ /* 0x001fea000383ffff */
[----:B------:R-:W-:Y:S05]  /*2bfc0*/  BRA `(.L_x_5419) ;  /* 0xffffffd000bc7947 */ /* 0x000fea000383ffff */
        .type           $_ZN7cutlass13device_kernelIN5flash11enable_sm90INS1_16FlashAttnFwdSm90INS1_25CollectiveMainloopFwdSm90ILi2EN4cute5tupleIJNS5_1CILi1EEES8_S8_EEENS6_IJNS7_ILi64EEESA_SA_EEELi512ENS_10bfloat16_tEfNS_4arch4Sm90ELb0ELb1ELb0ELb0ELb1ELb0ELb1ELb0ELb0ELb1ELb0ELb0EEENS1_21CollectiveEpilogueFwdINS6_IJSA_NS7_ILi512EEESA_EEES9_SC_SE_Li256ELb0ELb1ELb0ELb0EEENS1_30DynamicPersistentTileSchedulerILi256ELi128ELb0ELb1ELb1EEEEEEEEEvNT_6ParamsE$_ZZN5flash25CollectiveMainloopFwdSm90ILi2EN4cute5tupleIJNS1_1CILi1EEES4_S4_EEENS2_IJNS3_ILi64EEES6_S6_EEELi512EN7cutlass10bfloat16_tEfNS8_4arch4Sm90ELb0ELb1ELb0ELb0ELb1ELb0ELb1ELb0ELb0ELb1ELb0ELb0EE3mmaINS_16FlashAttnFwdSm90ISC_NS_21CollectiveEpilogueFwdINS2_IJS6_NS3_ILi512EEES6_EEES5_S9_SB_Li256ELb0ELb1ELb0ELb0EEENS_30DynamicPersistentTileSchedulerILi256ELi128ELb0ELb1ELb1EEEE13SharedStorageENS1_6TensorINS1_11ArrayEngineIfLm128EEENS1_6LayoutINS2_IJNS2_IJNS3_ILi2EEESR_NS3_ILi32EEEEEES4_S4_EEENS2_IJNS2_IJS4_SR_NS3_ILi4EEEEEENS3_ILi0EEESX_EEEEEEENS_7SoftmaxILi2ELi0EEEEEbRKNSC_6ParamsENS8_13PipelineAsyncILi2EEES17_RNS8_13PipelineStateILj2EEERT0_RT1_iRiRKNS_16SeqlenInfoQKNewKILb0ELb0EEENS2_IJiiiiEEERT_ENKUliT_T0_T1_E_clIZSD_ISM_S10_S12_EbS15_S17_S17_S1A_S1C_S1E_iS1F_S1J_S1K_S1M_EUlRS1N_iE1_NS3_ILb0EEENS3_ILb1EEEEEDaiS1N_S1O_S1P_,@function
        .size           $_ZN7cutlass13device_kernelIN5flash11enable_sm90INS1_16FlashAttnFwdSm90INS1_25CollectiveMainloopFwdSm90ILi2EN4cute5tupleIJNS5_1CILi1EEES8_S8_EEENS6_IJNS7_ILi64EEESA_SA_EEELi512ENS_10bfloat16_tEfNS_4arch4Sm90ELb0ELb1ELb0ELb0ELb1ELb0ELb1ELb0ELb0ELb1ELb0ELb0EEENS1_21CollectiveEpilogueFwdINS6_IJSA_NS7_ILi512EEESA_EEES9_SC_SE_Li256ELb0ELb1ELb0ELb0EEENS1_30DynamicPersistentTileSchedulerILi256ELi128ELb0ELb1ELb1EEEEEEEEEvNT_6ParamsE$_ZZN5flash25CollectiveMainloopFwdSm90ILi2EN4cute5tupleIJNS1_1CILi1EEES4_S4_EEENS2_IJNS3_ILi64EEES6_S6_EEELi512EN7cutlass10bfloat16_tEfNS8_4arch4Sm90ELb0ELb1ELb0ELb0ELb1ELb0ELb1ELb0ELb0ELb1ELb0ELb0EE3mmaINS_16FlashAttnFwdSm90ISC_NS_21CollectiveEpilogueFwdINS2_IJS6_NS3_ILi512EEES6_EEES5_S9_SB_Li256ELb0ELb1ELb0ELb0EEENS_30DynamicPersistentTileSchedulerILi256ELi128ELb0ELb1ELb1EEEE13SharedStorageENS1_6TensorINS1_11ArrayEngineIfLm128EEENS1_6LayoutINS2_IJNS2_IJNS3_ILi2EEESR_NS3_ILi32EEEEEES4_S4_EEENS2_IJNS2_IJS4_SR_NS3_ILi4EEEEEENS3_ILi0EEESX_EEEEEEENS_7SoftmaxILi2ELi0EEEEEbRKNSC_6ParamsENS8_13PipelineAsyncILi2EEES17_RNS8_13PipelineStateILj2EEERT0_RT1_iRiRKNS_16SeqlenInfoQKNewKILb0ELb0EEENS2_IJiiiiEEERT_ENKUliT_T0_T1_E_clIZSD_ISM_S10_S12_EbS15_S17_S17_S1A_S1C_S1E_iS1F_S1J_S1K_S1M_EUlRS1N_iE1_NS3_ILb0EEENS3_ILb1EEEEEDaiS1N_S1O_S1P_,(.L_x_15537 - $_ZN7cutlass13device_kernelIN5flash11enable_sm90INS1_16FlashAttnFwdSm90INS1_25CollectiveMainloopFwdSm90ILi2EN4cute5tupleIJNS5_1CILi1EEES8_S8_EEENS6_IJNS7_ILi64EEESA_SA_EEELi512ENS_10bfloat16_tEfNS_4arch4Sm90ELb0ELb1ELb0ELb0ELb1ELb0ELb1ELb0ELb0ELb1ELb0ELb0EEENS1_21CollectiveEpilogueFwdINS6_IJSA_NS7_ILi512EEESA_EEES9_SC_SE_Li256ELb0ELb1ELb0ELb0EEENS1_30DynamicPersistentTileSchedulerILi256ELi128ELb0ELb1ELb1EEEEEEEEEvNT_6ParamsE$_ZZN5flash25CollectiveMainloopFwdSm90ILi2EN4cute5tupleIJNS1_1CILi1EEES4_S4_EEENS2_IJNS3_ILi64EEES6_S6_EEELi512EN7cutlass10bfloat16_tEfNS8_4arch4Sm90ELb0ELb1ELb0ELb0ELb1ELb0ELb1ELb0ELb0ELb1ELb0ELb0EE3mmaINS_16FlashAttnFwdSm90ISC_NS_21CollectiveEpilogueFwdINS2_IJS6_NS3_ILi512EEES6_EEES5_S9_SB_Li256ELb0ELb1ELb0ELb0EEENS_30DynamicPersistentTileSchedulerILi256ELi128ELb0ELb1ELb1EEEE13SharedStorageENS1_6TensorINS1_11ArrayEngineIfLm128EEENS1_6LayoutINS2_IJNS2_IJNS3_ILi2EEESR_NS3_ILi32EEEEEES4_S4_EEENS2_IJNS2_IJS4_SR_NS3_ILi4EEEEEENS3_ILi0EEESX_EEEEEEENS_7SoftmaxILi2ELi0EEEEEbRKNSC_6ParamsENS8_13PipelineAsyncILi2EEES17_RNS8_13PipelineStateILj2EEERT0_RT1_iRiRKNS_16SeqlenInfoQKNewKILb0ELb0EEENS2_IJiiiiEEERT_ENKUliT_T0_T1_E_clIZSD_ISM_S10_S12_EbS15_S17_S17_S1A_S1C_S1E_iS1F_S1J_S1K_S1M_EUlRS1N_iE1_NS3_ILb0EEENS3_ILb1EEEEEDaiS1N_S1O_S1P_)
$_ZN7cutlass13device_kernelIN5flash11enable_sm90INS1_16FlashAttnFwdSm90INS1_25CollectiveMainloopFwdSm90ILi2EN4cute5tupleIJNS5_1CILi1EEES8_S8_EEENS6_IJNS7_ILi64EEESA_SA_EEELi512ENS_10bfloat16_tEfNS_4arch4Sm90ELb0ELb1ELb0ELb0ELb1ELb0ELb1ELb0ELb0ELb1ELb0ELb0EEENS1_21CollectiveEpilogueFwdINS6_IJSA_NS7_ILi512EEESA_EEES9_SC_SE_Li256ELb0ELb1ELb0ELb0EEENS1_30DynamicPersistentTileSchedulerILi256ELi128ELb0ELb1ELb1EEEEEEEEEvNT_6ParamsE$_ZZN5flash25CollectiveMainloopFwdSm90ILi2EN4cute5tupleIJNS1_1CILi1EEES4_S4_EEENS2_IJNS3_ILi64EEES6_S6_EEELi512EN7cutlass10bfloat16_tEfNS8_4arch4Sm90ELb0ELb1ELb0ELb0ELb1ELb0ELb1ELb0ELb0ELb1ELb0ELb0EE3mmaINS_16FlashAttnFwdSm90ISC_NS_21CollectiveEpilogueFwdINS2_IJS6_NS3_ILi512EEES6_EEES5_S9_SB_Li256ELb0ELb1ELb0ELb0EEENS_30DynamicPersistentTileSchedulerILi256ELi128ELb0ELb1ELb1EEEE13SharedStorageENS1_6TensorINS1_11ArrayEngineIfLm128EEENS1_6LayoutINS2_IJNS2_IJNS3_ILi2EEESR_NS3_ILi32EEEEEES4_S4_EEENS2_IJNS2_IJS4_SR_NS3_ILi4EEEEEENS3_ILi0EEESX_EEEEEEENS_7SoftmaxILi2ELi0EEEEEbRKNSC_6ParamsENS8_13PipelineAsyncILi2EEES17_RNS8_13PipelineStateILj2EEERT0_RT1_iRiRKNS_16SeqlenInfoQKNewKILb0ELb0EEENS2_IJiiiiEEERT_ENKUliT_T0_T1_E_clIZSD_ISM_S10_S12_EbS15_S17_S17_S1A_S1C_S1E_iS1F_S1J_S1K_S1M_EUlRS1N_iE1_NS3_ILb0EEENS3_ILb1EEEEEDaiS1N_S1O_S1P_:
[----:B------:R-:W-:Y:S05]  /*2bfd0*/  YIELD ;  /* 0x0000000000007946 */ /* 0x000fea0003800000 */
[----:B------:R-:W-:Y:S02]  /*2bfe0*/  ULDC UR4, c[0x0][0x20] ;  /* 0x0000080000047ab9 */ /* 0x000fe40000000800 */
[----:B------:R-:W-:-:S05]  /*2bff0*/  VIADD R11, R11, -UR4 ;  /* 0x800000040b0b7c36 */ /* 0x000fca0008000000 */
[----:B------:R-:W2:Y:S01]  /*2c000*/  LDL.64 R6, [R11] ;  /* 0x000000000b067983 */ /* 0x000ea20000100a00 */
[----:B------:R-:W0:Y:S02]  /*2c010*/  LDC.64 R4, c[0x0][0x208] ;  /* 0x00008200ff047b82 */ /* 0x000e240000000a00 */
[----:B0-----:R-:W-:Y:S02]  /*2c020*/  R2UR UR4, R4 ;  /* 0x00000000040472ca */ /* 0x001fe400000e0000 */
[----:B------:R-:W-:-:S13]  /*2c030*/  R2UR UR5, R5 ;  /* 0x00000000050572ca */ /* 0x000fda00000e0000 */
[----:B--2---:R-:W2:Y:S01]  /*2c040*/  LD.E R8, desc[UR4][R6.64] ;  /* 0x0000000406087980 */ /* 0x004ea2000c101900 */
[----:B------:R-:W-:Y:S02]  /*2c050*/  R2UR UR4, R4 ;  /* 0x00000000040472ca */ /* 0x000fe400000e0000 */
[----:B------:R-:W-:-:S13]  /*2c060*/  R2UR UR5, R5 ;  /* 0x00000000050572ca */ /* 0x000fda00000e0000 */
[----:B------:R-:W3:Y:S01]  /*2c070*/  LD.E R14, desc[UR4][R6.64+0x8] ;  /* 0x00000804060e7980 */ /* 0x000ee2000c101900 */
[----:B--2---:R-:W-:-:S05]  /*2c080*/  VIADD R9, R8, 0x1 ;  /* 0x0000000108097836 */ /* 0x004fca0000000000 */
[----:B------:R-:W-:-:S13]  /*2c090*/  ISETP.NE.AND P0, PT, R9, 0x2, PT ;  /* 0x000000020900780c */ /* 0x000fda0003f05270 */
[----:B------:R-:W-:Y:S02]  /*2c0a0*/  @!P0 R2UR UR6, R4 ;  /* 0x00000000040682ca */ /* 0x000fe400000e0000 */
[----:B------:R-:W-:-:S13]  /*2c0b0*/  @!P0 R2UR UR7, R5 ;  /* 0x00000000050782ca */ /* 0x000fda00000e0000 */
[----:B------:R-:W2:Y:S01]  /*2c0c0*/  @!P0 LD.E R15, desc[UR6][R6.64+0x4] ;  /* 0x00000406060f8980 */ /* 0x000ea2000c101900 */
[C---:B------:R-:W-:Y:S02]  /*2c0d0*/  R2UR UR4, R4.reuse ;  /* 0x00000000040472ca */ /* 0x040fe400000e0000 */
[C---:B------:R-:W-:Y:S02]  /*2c0e0*/  R2UR UR5, R5.reuse ;  /* 0x00000000050572ca */ /* 0x040fe400000e0000 */
[C---:B------:R-:W-:Y:S02]  /*2c0f0*/  R2UR UR6, R4.reuse ;  /* 0x00000000040672ca */ /* 0x040fe400000e0000 */
[C---:B------:R-:W-:Y:S02]  /*2c100*/  R2UR UR7, R5.reuse ;  /* 0x00000000050772ca */ /* 0x040fe400000e0000 */
[----:B------:R-:W-:Y:S02]  /*2c110*/  @!P0 R2UR UR8, R4 ;  /* 0x00000000040882ca */ /* 0x000fe400000e0000 */
[----:B------:R-:W-:-:S02]  /*2c120*/  @!P0 R2UR UR9, R5 ;  /* 0x00000000050982ca */ /* 0x000fc400000e0000 */
[----:B------:R-:W-:Y:S02]  /*2c130*/  @!P0 R2UR UR10, R4 ;  /* 0x00000000040a82ca */ /* 0x000fe400000e0000 */
[----:B------:R-:W-:Y:S01]  /*2c140*/  @!P0 R2UR UR11, R5 ;  /* 0x00000000050b82ca */ /* 0x000fe200000e0000 */
[----:B---3--:R-:W-:Y:S01]  /*2c150*/  VIADD R25, R14, 0x1 ;  /* 0x000000010e197836 */ /* 0x008fe20000000000 */
[----:B------:R-:W-:Y:S04]  /*2c160*/  ST.E desc[UR4][R6.64], R9 ;  /* 0x0000000906007985 */ /* 0x000fe8000c101904 */
[----:B------:R-:W-:Y:S04]  /*2c170*/  ST.E desc[UR6][R6.64+0x8], R25 ;  /* 0x0000081906007985 */ /* 0x000fe8000c101906 */
[----:B------:R-:W-:Y:S01]  /*2c180*/  @!P0 ST.E desc[UR8][R6.64], RZ ;  /* 0x000000ff06008985 */ /* 0x000fe2000c101908 */
[----:B--2---:R-:W-:-:S05]  /*2c190*/  @!P0 LOP3.LUT R27, R15, 0x1, RZ, 0x3c, !PT ;  /* 0x000000010f1b8812 */ /* 0x004fca00078e3cff */
[----:B------:R0:W-:Y:S04]  /*2c1a0*/  @!P0 ST.E desc[UR10][R6.64+0x4], R27 ;  /* 0x0000041b06008985 */ /* 0x0001e8000c10190a */
[----:B------:R-:W2:Y:S01]  /*2c1b0*/  LDL.64 R20, [R11+0x18] ;  /* 0x000018000b147983 */ /* 0x000ea20000100a00 */
[----:B------:R-:W-:Y:S02]  /*2c1c0*/  R2UR UR4, R4 ;  /* 0x00000000040472ca */ /* 0x000fe400000e0000 */
[----:B------:R-:W-:Y:S01]  /*2c1d0*/  R2UR UR5, R5 ;  /* 0x00000000050572ca */ /* 0x000fe200000e0000 */
[----:B------:R-:W3:-:S12]  /*2c1e0*/  LDL.64 R14, [R11] ;  /* 0x000000000b0e7983 */ /* 0x000ed80000100a00 */
[----:B--2---:R-:W2:Y:S01]  /*2c1f0*/  LD.E R24, desc[UR4][R20.64] ;  /* 0x0000000414187980 */ /* 0x004ea2000c101900 */
[C---:B------:R-:W-:Y:S02]  /*2c200*/  R2UR UR4, R4.reuse ;  /* 0x00000000040472ca */ /* 0x040fe400000e0000 */
[C---:B------:R-:W-:Y:S02]  /*2c210*/  R2UR UR5, R5.reuse ;  /* 0x00000000050572ca */ /* 0x040fe400000e0000 */
[----:B------:R-:W-:Y:S02]  /*2c220*/  R2UR UR6, R4 ;  /* 0x00000000040672ca */ /* 0x000fe400000e0000 */
[----:B------:R-:W-:Y:S01]  /*2c230*/  R2UR UR7, R5 ;  /* 0x00000000050772ca */ /* 0x000fe200000e0000 */
[----:B------:R-:W-:Y:S01]  /*2c240*/  BSSY B2, `(.L_x_5420) ;  /* 0x0000009000027945 */ /* 0x000fe20003800000 */
[----:B0-----:R-:W-:Y:S02]  /*2c250*/  IMAD.MOV.U32 R6, RZ, RZ, R28 ;  /* 0x000000ffff067224 */ /* 0x001fe400078e001c */
[----:B------:R-:W-:-:S05]  /*2c260*/  IMAD.MOV.U32 R7, RZ, RZ, R29 ;  /* 0x000000ffff077224 */ /* 0x000fca00078e001d */
[----:B---3--:R0:W5:Y:S04]  /*2c270*/  LD.E R26, desc[UR4][R14.64] ;  /* 0x000000040e1a7980 */ /* 0x008168000c101900 */
[----:B------:R0:W5:Y:S01]  /*2c280*/  LD.E R9, desc[UR6][R14.64+0x4] ;  /* 0x000004060e097980 */ /* 0x000162000c101900 */
[----:B--2---:R-:W-:-:S04]  /*2c290*/  LOP3.LUT R24, R24, 0x1, RZ, 0xfc, !PT ;  /* 0x0000000118187812 */ /* 0x004fc800078efcff */
[----:B------:R-:W-:-:S13]  /*2c2a0*/  ISETP.NE.AND P0, PT, R24, 0x3, PT ;  /* 0x000000031800780c */ /* 0x000fda0003f05270 */
[----:B0-----:R-:W-:Y:S05]  /*2c2b0*/  @!P0 BRA `(.L_x_5421) ;  /* 0x0000000000048947 */ /* 0x001fea0003800000 */
[----:B------:R-:W-:Y:S01]  /*2c2c0*/  BPT.TRAP 0x1 ;  /* 0x000000040000795c */ /* 0x000fe20000300000 */
.L_x_5421:
[----:B------:R-:W-:Y:S05]  /*2c2d0*/  BSYNC B2 ;  /* 0x0000000000027941 */ /* 0x000fea0003800000 */
.L_x_5420:
[----:B------:R-:W-:Y:S02]  /*2c2e0*/  R2UR UR4, R4 ;  /* 0x00000000040472ca */ /* 0x000fe400000e0000 */
[----:B------:R-:W-:-:S13]  /*2c2f0*/  R2UR UR5, R5 ;  /* 0x00000000050572ca */ /* 0x000fda00000e0000 */
[----:B------:R-:W2:Y:S01]  /*2c300*/  LD.E.64 R24, desc[UR4][R20.64+0x18] ;  /* 0x0000180414187980 */ /* 0x000ea2000c101b00 */
[----:B-----5:R-:W-:Y:S02]  /*2c310*/  SHF.L.U32 R27, R9, 0x1f, RZ ;  /* 0x0000001f091b7819 */ /* 0x020fe400000006ff */
[----:B--2---:R-:W-:-:S05]  /*2c320*/  MOV R25, R24 ;  /* 0x0000001800197202 */ /* 0x004fca0000000f00 */
[----:B------:R-:W-:-:S04]  /*2c330*/  IMAD R26, R26, 0x8, R25 ;  /* 0x000000081a1a7824 */ /* 0x000fc800078e0219 */
[----:B------:R0:W1:Y:S01]  /*2c340*/  SYNCS.PHASECHK.TRANS64.TRYWAIT P0, [R26+URZ], R27 ;  /* 0x0000001b1a0075a7 */ /* 0x000062000800017f */
[----:B------:R-:W2:Y:S01]  /*2c350*/  LD.E R25, desc[UR4][R20.64] ;  /* 0x0000000414197980 */ /* 0x000ea2000c101900 */
[----:B------:R-:W-:Y:S02]  /*2c360*/  R2UR UR6, R4 ;  /* 0x00000000040672ca */ /* 0x000fe400000e0000 */
[----:B------:R-:W-:Y:S01]  /*2c370*/  R2UR UR7, R5 ;  /* 0x00000000050772ca */ /* 0x000fe200000e0000 */
[----:B------:R0:W5:Y:S01]  /*2c380*/  LD.E R9, desc[UR4][R14.64] ;  /* 0x000000040e097980 */ /* 0x000162000c101900 */
[----:B------:R-:W-:Y:S11]  /*2c390*/  BSSY B2, `(.L_x_5422) ;  /* 0x0000006000027945 */ /* 0x000ff60003800000 */
[----:B------:R0:W5:Y:S01]  /*2c3a0*/  LD.E R24, desc[UR6][R14.64+0x4] ;  /* 0x000004060e187980 */ /* 0x000162000c101900 */
[----:B--2---:R-:W-:-:S04]  /*2c3b0*/  LOP3.LUT R25, R25, 0x1, RZ, 0xfc, !PT ;  /* 0x0000000119197812 */ /* 0x004fc800078efcff */
[----:B------:R-:W-:-:S13]  /*2c3c0*/  ISETP.NE.AND P1, PT, R25, 0x3, PT ;  /* 0x000000031900780c */ /* 0x000fda0003f25270 */
[----:B01----:R-:W-:Y:S05]  /*2c3d0*/  @!P1 BRA `(.L_x_5423) ;  /* 0x0000000000049947 */ /* 0x003fea0003800000 */
[----:B------:R-:W-:Y:S01]  /*2c3e0*/  BPT.TRAP 0x1 ;  /* 0x000000040000795c */ /* 0x000fe20000300000 */
.L_x_5423:
[----:B------:R-:W-:Y:S05]  /*2c3f0*/  BSYNC B2 ;  /* 0x0000000000027941 */ /* 0x000fea0003800000 */
.L_x_5422:
[----:B------:R-:W-:Y:S04]  /*2c400*/  BSSY B2, `(.L_x_5424) ;  /* 0x000000a000027945 */ /* 0x000fe80003800000 */
[----:B------:R-:W-:Y:S05]  /*2c410*/  @P0 BRA `(.L_x_5425) ;  /* 0x0000000000200947 */ /* 0x000fea0003800000 */
[----:B------:R-:W-:Y:S02]  /*2c420*/  R2UR UR4, R4 ;  /* 0x00000000040472ca */ /* 0x000fe400000e0000 */
[----:B------:R-:W-:-:S13]  /*2c430*/  R2UR UR5, R5 ;  /* 0x00000000050572ca */ /* 0x000fda00000e0000 */
[----:B------:R-:W2:Y:S01]  /*2c440*/  LD.E.64 R20, desc[UR4][R20.64+0x18] ;  /* 0x0000180414147980 */ /* 0x000ea2000c101b00 */
[----:B-----5:R-:W-:Y:S02]  /*2c450*/  SHF.L.U32 R24, R24, 0x1f, RZ ;  /* 0x0000001f18187819 */ /* 0x020fe400000006ff */
[----:B--2---:R-:W-:-:S05]  /*2c460*/  MOV R14, R20 ;  /* 0x00000014000e7202 */ /* 0x004fca0000000f00 */
[----:B------:R-:W-:-:S04]  /*2c470*/  IMAD R9, R9, 0x8, R14 ;  /* 0x0000000809097824 */ /* 0x000fc800078e020e */
[----:B------:R-:W0:Y:S02]  /*2c480*/  SYNCS.PHASECHK.TRANS64.TRYWAIT P0, [R9+URZ], R24 ;  /* 0x00000018090075a7 */ /* 0x000e24000800017f */
[----:B0-----:R-:W-:Y:S05]  /*2c490*/  @!P0 BRA `(.L_x_5426) ;  /* 0x00000114000c8947 */ /* 0x001fea0003800000 */
.L_x_5425:
[----:B------:R-:W-:Y:S05]  /*2c4a0*/  BSYNC B2 ;  /* 0x0000000000027941 */ /* 0x000fea0003800000 */
.L_x_5424:
[----:B0----5:R-:W2:Y:S04]  /*2c4b0*/  LDL.64 R24, [R11] ;  /* 0x000000000b187983 */ /* 0x021ea80000100a00 */
[----:B------:R-:W3:Y:S01]  /*2c4c0*/  LDL.64 R20, [R11+0x28] ;  /* 0x000028000b147983 */ /* 0x000ee20000100a00 */
[C---:B------:R-:W-:Y:S02]  /*2c4d0*/  R2UR UR6, R4.reuse ;  /* 0x00000000040672ca */ /* 0x040fe400000e0000 */
[C---:B------:R-:W-:Y:S01]  /*2c4e0*/  R2UR UR7, R5.reuse ;  /* 0x00000000050772ca */ /* 0x040fe200000e0000 */
[----:B------:R-:W4:Y:S01]  /*2c4f0*/  LDL.64 R14, [R11+0x20] ;  /* 0x000020000b0e7983 */ /* 0x000f220000100a00 */
[C---:B------:R-:W-:Y:S02]  /*2c500*/  R2UR UR4, R4.reuse ;  /* 0x00000000040472ca */ /* 0x040fe400000e0000 */
[----:B------:R-:W-:Y:S01]  /*2c510*/  R2UR UR5, R5 ;  /* 0x00000000050572ca */ /* 0x000fe200000e0000 */
[----:B------:R-:W4:Y:S08]  /*2c520*/  LDL.64 R56, [R11+0x8] ;  /* 0x000008000b387983 */ /* 0x000f300000100a00 */
[----:B--2---:R-:W2:Y:S04]  /*2c530*/  LD.E R25, desc[UR6][R24.64] ;  /* 0x0000000618197980 */ /* 0x004ea8000c101900 */
[----:B---3--:R-:W2:Y:S01]  /*2c540*/  LD.E.64 R58, desc[UR4][R20.64] ;  /* 0x00000004143a7980 */ /* 0x008ea2000c101b00 */
[----:B------:R-:W-:Y:S05]  /*2c550*/  WARPSYNC.ALL ;  /* 0x0000000000007948 */ /* 0x000fea0003800000 */
[----:B------:R-:W-:-:S02]  /*2c560*/  R2UR UR4, R4 ;  /* 0x00000000040472ca */ /* 0x000fc400000e0000 */
[C---:B------:R-:W-:Y:S02]  /*2c570*/  R2UR UR5, R5.reuse ;  /* 0x00000000050572ca */ /* 0x040fe400000e0000 */
[----:B------:R-:W-:Y:S02]  /*2c580*/  R2UR UR6, R4 ;  /* 0x00000000040672ca */ /* 0x000fe400000e0000 */
[----:B------:R-:W-:-:S09]  /*2c590*/  R2UR UR7, R5 ;  /* 0x00000000050772ca */ /* 0x000fd200000e0000 */
[----:B----4-:R0:W-:Y:S04]  /*2c5a0*/  ST.E desc[UR4][R56.64], RZ ;  /* 0x000000ff38007985 */ /* 0x0101e8000c101904 */
[----:B------:R-:W3:Y:S01]  /*2c5b0*/  LD.E.64 R20, desc[UR6][R14.64] ;  /* 0x000000060e147980 */ /* 0x000ee2000c101b00 */
[----:B--2---:R-:W-:Y:S01]  /*2c5c0*/  IMAD R58, R25, 0x200, R58 ;  /* 0x00000200193a7824 */ /* 0x004fe200078e023a */
[----:B------:R-:W-:Y:S01]  /*2c5d0*/  R2UR UR7, R59 ;  /* 0x000000003b0772ca */ /* 0x000fe200000e0000 */
[----:B------:R-:W-:Y:S01]  /*2c5e0*/  WARPGROUP.ARRIVE ;  /* 0x00000000000079c5 */ /* 0x000fe20000000000 */
[----:B------:R-:W-:Y:S01]  /*2c5f0*/  R2UR UR8, R4 ;  /* 0x00000000040872ca */ /* 0x000fe200000e0000 */
[----:B------:R-:W-:Y:S01]  /*2c600*/  IMAD.MOV.U32 R9, RZ, RZ, 0x1 ;  /* 0x00000001ff097424 */ /* 0x000fe200078e00ff */
[----:B------:R-:W-:-:S02]  /*2c610*/  R2UR UR6, R58 ;  /* 0x000000003a0672ca */ /* 0x000fc400000e0000 */
[C---:B------:R-:W-:Y:S02]  /*2c620*/  R2UR UR9, R5.reuse ;  /* 0x00000000050972ca */ /* 0x040fe400000e0000 */
[----:B------:R-:W-:Y:S02]  /*2c630*/  R2UR UR10, R4 ;  /* 0x00000000040a72ca */ /* 0x000fe400000e0000 */
[----:B------:R-:W-:Y:S02]  /*2c640*/  R2UR UR11, R5 ;  /* 0x00000000050b72ca */ /* 0x000fe400000e0000 */
[----:B---3--:R-:W-:Y:S02]  /*2c650*/  R2UR UR4, R20 ;  /* 0x00000000140472ca */ /* 0x008fe400000e0000 */
[----:B------:R-:W-:-:S13]  /*2c660*/  R2UR UR5, R21 ;  /* 0x00000000150572ca */ /* 0x000fda00000e0000 */
[----:B------:R-:W-:Y:S03]  /*2c670*/  HGMMA.64x64x16.F32.BF16 R24, gdesc[UR4], RZ, !UPT, gsb0 ;  /* 0x00e00000041879f0 */ /* 0x000fe6000c0018ff */
[----:B------:R-:W-:Y:S02]  /*2c680*/  WARPGROUP.DEPBAR.LE gsb0, 0x0 ;  /* 0x00008000000079c5 */ /* 0x000fe40000010000 */
[----:B------:R0:W-:Y:S04]  /*2c690*/  ST.E desc[UR8][R56.64], R9 ;  /* 0x0000000938007985 */ /* 0x0001e8000c101908 */
[----:B------:R-:W2:Y:S01]  /*2c6a0*/  LD.E.64 R20, desc[UR10][R14.64] ;  /* 0x0000000a0e147980 */ /* 0x000ea2000c101b00 */
[----:B------:R-:W-:Y:S01]  /*2c6b0*/  VIADD R60, R58, 0x2 ;  /* 0x000000023a3c7836 */ /* 0x000fe20000000000 */
[----:B------:R-:W-:Y:S01]  /*2c6c0*/  WARPGROUP.ARRIVE ;  /* 0x00000000000079c5 */ /* 0x000fe20000000000 */
[----:B------:R-:W-:Y:S01]  /*2c6d0*/  IMAD.MOV.U32 R61, RZ, RZ, R59 ;  /* 0x000000ffff3d7224 */ /* 0x000fe200078e003b */
[----:B------:R-:W-:-:S02]  /*2c6e0*/  R2UR UR8, R4 ;  /* 0x00000000040872ca */ /* 0x000fc400000e0000 */
[----:B------:R-:W-:Y:S02]  /*2c6f0*/  R2UR UR6, R60 ;  /* 0x000000003c0672ca */ /* 0x000fe400000e0000 */
[----:B------:R-:W-:Y:S02]  /*2c700*/  R2UR UR7, R61 ;  /* 0x000000003d0772ca */ /* 0x000fe400000e0000 */
[C---:B------:R-:W-:Y:S02]  /*2c710*/  R2UR UR9, R5.reuse ;  /* 0x00000000050972ca */ /* 0x040fe400000e0000 */
[----:B------:R-:W-:Y:S02]  /*2c720*/  R2UR UR10, R4 ;  /* 0x00000000040a72ca */ /* 0x000fe400000e0000 */
[----:B------:R-:W-:Y:S01]  /*2c730*/  R2UR UR11, R5 ;  /* 0x00000000050b72ca */ /* 0x000fe200000e0000 */
[----:B--2---:R-:W-:Y:S01]  /*2c740*/  VIADD R20, R20, 0x2 ;  /* 0x0000000214147836 */ /* 0x004fe20000000000 */
[----:B------:R-:W-:-:S04]  /*2c750*/  R2UR UR5, R21 ;  /* 0x00000000150572ca */ /* 0x000fc800000e0000 */
[----:B------:R-:W-:-:S13]  /*2c760*/  R2UR UR4, R20 ;  /* 0x00000000140472ca */ /* 0x000fda00000e0000 */
[----:B------:R-:W-:Y:S03]  /*2c770*/  HGMMA.64x64x16.F32.BF16 R24, gdesc[UR4], R24, gsb0 ;  /* 0x00e00000041879f0 */ /* 0x000fe60008001818 */
        /* <DEDUP_REMOVED lines=20> */
[----:B------:R-:W-:Y:S01]  /*2c8c0*/  R2UR UR7, R59 ;  /* 0x000000003b0772ca */ /* 0x000fe200000e0000 */
[----:B------:R-:W-:Y:S01]  /*2c8d0*/  WARPGROUP.ARRIVE ;  /* 0x00000000000079c5 */ /* 0x000fe20000000000 */
[----:B------:R-:W-:-:S02]  /*2c8e0*/  R2UR UR8, R4 ;  /* 0x00000000040872ca */ /* 0x000fc400000e0000 */
        /* <DEDUP_REMOVED lines=8> */
[----:B------:R-:W2:Y:S01]  /*2c970*/  LDL.64 R20, [R11+0x40] ;  /* 0x000040000b147983 */ /* 0x000ea20000100a00 */
[----:B------:R-:W-:-:S02]  /*2c980*/  R2UR UR4, R4 ;  /* 0x00000000040472ca */ /* 0x000fc400000e0000 */
[----:B------:R-:W-:Y:S01]  /*2c990*/  R2UR UR5, R5 ;  /* 0x00000000050572ca */ /* 0x000fe200000e0000 */
[----:B------:R-:W3:-:S12]  /*2c9a0*/  LDL.64 R14, [R11] ;  /* 0x000000000b0e7983 */ /* 0x000ed80000100a00 */
[----:B--2---:R-:W2:Y:S01]  /*2c9b0*/  LD.E R60, desc[UR4][R20.64] ;  /* 0x00000004143c7980 */ /* 0x004ea2000c101900 */
[C---:B------:R-:W-:Y:S02]  /*2c9c0*/  R2UR UR4, R4.reuse ;  /* 0x00000000040472ca */ /* 0x040fe400000e0000 */
[C---:B------:R-:W-:Y:S02]  /*2c9d0*/  R2UR UR5, R5.reuse ;  /* 0x00000000050572ca */ /* 0x040fe400000e0000 */
[----:B------:R-:W-:Y:S02]  /*2c9e0*/  R2UR UR6, R4 ;  /* 0x00000000040672ca */ /* 0x000fe400000e0000 */
[----:B------:R-:W-:Y:S01]  /*2c9f0*/  R2UR UR7, R5 ;  /* 0x00000000050772ca */ /* 0x000fe200000e0000 */
[----:B------:R-:W-:Y:S08]  /*2ca00*/  BSSY B2, `(.L_x_5427) ;  /* 0x0000007000027945 */ /* 0x000ff00003800000 */
[----:B---3--:R0:W5:Y:S04]  /*2ca10*/  LD.E R58, desc[UR4][R14.64] ;  /* 0x000000040e3a7980 */ /* 0x008168000c101900 */
[----:B------:R0:W5:Y:S01]  /*2ca20*/  LD.E R59, desc[UR6][R14.64+0x4] ;  /* 0x000004060e3b7980 */ /* 0x000162000c101900 */
[----:B--2---:R-:W-:-:S04]  /*2ca30*/  LOP3.LUT R60, R60, 0x1, RZ, 0xfc, !PT ;  /* 0x000000013c3c7812 */ /* 0x004fc800078efcff */
[----:B------:R-:W-:-:S13]  /*2ca40*/  ISETP.NE.AND P0, PT, R60, 0x3, PT ;  /* 0x000000033c00780c */ /* 0x000fda0003f05270 */
[----:B0-----:R-:W-:Y:S05]  /*2ca50*/  @!P0 BRA `(.L_x_5428) ;  /* 0x0000000000048947 */ /* 0x001fea0003800000 */
[----:B------:R-:W-:Y:S01]  /*2ca60*/  BPT.TRAP 0x1 ;  /* 0x000000040000795c */ /* 0x000fe20000300000 */
.L_x_5428:
[----:B------:R-:W-:Y:S05]  /*2ca70*/  BSYNC B2 ;  /* 0x0000000000027941 */ /* 0x000fea0003800000 */
.L_x_5427:
        /* <DEDUP_REMOVED lines=17> */
.L_x_5430:
[----:B------:R-:W-:Y:S05]  /*2cb90*/  BSYNC B2 ;  /* 0x0000000000027941 */ /* 0x000fea0003800000 */
.L_x_5429:
        /* <DEDUP_REMOVED lines=10> */
.L_x_5432:
[----:B------:R-:W-:Y:S05]  /*2cc40*/  BSYNC B2 ;  /* 0x0000000000027941 */ /* 0x000fea0003800000 */
.L_x_5431:
[----:B------:R-:W2:Y:S04]  /*2cc50*/  LDL.64 R60, [R11] ;  /* 0x000000000b3c7983 */ /* 0x000ea80000100a00 */
[----:B------:R-:W0:Y:S04]  /*2cc60*/  LDL.64 R58, [R11+0x58] ;  /* 0x000058000b3a7983 */ /* 0x000e280000100a00 */
[----:B------:R-:W3:Y:S04]  /*2cc70*/  LDL.64 R14, [R11+0x48] ;  /* 0x000048000b0e7983 */ /* 0x000ee80000100a00 */
[----:B------:R-:W4:Y:S01]  /*2cc80*/  LDL.64 R20, [R11+0x50] ;  /* 0x000050000b147983 */ /* 0x000f220000100a00 */
[----:B------:R-:W-:-:S02]  /*2cc90*/  R2UR UR6, R4 ;  /* 0x00000000040672ca */ /* 0x000fc400000e0000 */
[C---:B------:R-:W-:Y:S02]  /*2cca0*/  R2UR UR7, R5.reuse ;  /* 0x00000000050772ca */ /* 0x040fe400000e0000 */
[----:B------:R-:W-:Y:S02]  /*2ccb0*/  R2UR UR4, R4 ;  /* 0x00000000040472ca */ /* 0x000fe400000e0000 */
[----:B------:R-:W-:-:S09]  /*2ccc0*/  R2UR UR5, R5 ;  /* 0x00000000050572ca */ /* 0x000fd200000e0000 */
[----:B--2---:R-:W2:Y:S04]  /*2ccd0*/  LD.E R61, desc[UR6][R60.64] ;  /* 0x000000063c3d7980 */ /* 0x004ea8000c101900 */
[----:B0----5:R-:W2:Y:S01]  /*2cce0*/  LD.E.64 R56, desc[UR4][R58.64] ;  /* 0x000000043a387980 */ /* 0x021ea2000c101b00 */
[----:B------:R-:W-:Y:S05]  /*2ccf0*/  WARPSYNC.ALL ;  /* 0x0000000000007948 */ /* 0x000fea0003800000 */
[----:B------:R-:W-:-:S02]  /*2cd00*/  R2UR UR6, R4 ;  /* 0x00000000040672ca */ /* 0x000fc400000e0000 */
[C---:B------:R-:W-:Y:S02]  /*2cd10*/  R2UR UR7, R5.reuse ;  /* 0x00000000050772ca */ /* 0x040fe400000e0000 */
[----:B------:R-:W-:Y:S02]  /*2cd20*/  R2UR UR4, R4 ;  /* 0x00000000040472ca */ /* 0x000fe400000e0000 */
[----:B------:R-:W-:-:S09]  /*2cd30*/  R2UR UR5, R5 ;  /* 0x00000000050572ca */ /* 0x000fd200000e0000 */
[----:B---3--:R-:W3:Y:S04]  /*2cd40*/  LD.E R64, desc[UR6][R14.64] ;  /* 0x000000060e407980 */ /* 0x008ee8000c101900 */
[----:B----4-:R-:W4:Y:S01]  /*2cd50*/  LD.E.64 R62, desc[UR4][R20.64] ;  /* 0x00000004143e7980 */ /* 0x010f22000c101b00 */
[----:B------:R-:W-:Y:S01]  /*2cd60*/  WARPGROUP.ARRIVE ;  /* 0x00000000000079c5 */ /* 0x000fe20000000000 */
[C---:B------:R-:W-:Y:S02]  /*2cd70*/  R2UR UR8, R4.reuse ;  /* 0x00000000040872ca */ /* 0x040fe400000e0000 */
[----:B------:R-:W-:Y:S02]  /*2cd80*/  R2UR UR9, R5 ;  /* 0x00000000050972ca */ /* 0x000fe400000e0000 */
[----:B------:R-:W-:-:S02]  /*2cd90*/  R2UR UR10, R4 ;  /* 0x00000000040a72ca */ /* 0x000fc400000e0000 */
[----:B------:R-:W-:Y:S01]  /*2cda0*/  R2UR UR11, R5 ;  /* 0x00000000050b72ca */ /* 0x000fe200000e0000 */
[----:B--2---:R-:W-:Y:S01]  /*2cdb0*/  IMAD R56, R61, 0x1000, R56 ;  /* 0x000010003d387824 */ /* 0x004fe200078e0238 */
[----:B------:R-:W-:-:S04]  /*2cdc0*/  R2UR UR7, R57 ;  /* 0x00000000390772ca */ /* 0x000fc800000e0000 */
[----:B------:R-:W-:Y:S02]  /*2cdd0*/  R2UR UR6, R56 ;  /* 0x00000000380672ca */ /* 0x000fe400000e0000 */
[----:B---3--:R-:W-:Y:S02]  /*2cde0*/  ISETP.NE.U32.AND P0, PT, R64, RZ, PT ;  /* 0x000000ff4000720c */ /* 0x008fe40003f05070 */
[----:B----4-:R-:W-:Y:S02]  /*2cdf0*/  R2UR UR4, R62 ;  /* 0x000000003e0472ca */ /* 0x010fe400000e0000 */
[----:B------:R-:W-:-:S09]  /*2ce00*/  R2UR UR5, R63 ;  /* 0x000000003f0572ca */ /* 0x000fd200000e0000 */
[----:B------:R-:W-:-:S05]  /*2ce10*/  VOTEU.ANY UP0, P0 ;  /* 0x00000000003f7886 */ /* 0x000fca0000000100 */
[----:B------:R-:W-:Y:S03]  /*2ce20*/  HGMMA.64x64x16.F32.BF16 R24, gdesc[UR4], R24, UP0, gsb0 ;  /* 0x00e00000041879f0 */ /* 0x000fe6000b801818 */
[----:B------:R-:W-:Y:S02]  /*2ce30*/  WARPGROUP.DEPBAR.LE gsb0, 0x0 ;  /* 0x00008000000079c5 */ /* 0x000fe40000010000 */
[----:B------:R-:W-:Y:S04]  /*2ce40*/  ST.E desc[UR8][R14.64], R9 ;  /* 0x000000090e007985 */ /* 0x000fe8000c101908 */
        /* <DEDUP_REMOVED lines=242> */
[----:B------:R-:W-:Y:S01]  /*2dd70*/  UMOV UR8, 0x1 ;  /* 0x0000000100087882 */ /* 0x000fe20000000000 */
[----:B------:R-:W-:Y:S01]  /*2dd80*/  IMAD.MOV.U32 R61, RZ, RZ, R57 ;  /* 0x000000ffff3d7224 */ /* 0x000fe200078e0039 */
[----:B------:R-:W0:Y:S01]  /*2dd90*/  S2R R62, SR_TID.X ;  /* 0x00000000003e7919 */ /* 0x000e220000002100 */
[----:B------:R-:W-:Y:S01]  /*2dda0*/  UISETP.NE.U32.AND UP0, UPT, UR8, URZ, UPT ;  /* 0x0000003f0800728c */ /* 0x000fe2000bf05070 */
[----:B------:R-:W-:Y:S01]  /*2ddb0*/  WARPGROUP.ARRIVE ;  /* 0x00000000000079c5 */ /* 0x000fe20000000000 */
[----:B------:R-:W-:-:S02]  /*2ddc0*/  R2UR UR10, R4 ;  /* 0x00000000040a72ca */ /* 0x000fc400000e0000 */
[----:B------:R-:W-:Y:S02]  /*2ddd0*/  R2UR UR7, R61 ;  /* 0x000000003d0772ca */ /* 0x000fe400000e0000 */
[C---:B------:R-:W-:Y:S02]  /*2dde0*/  R2UR UR11, R5.reuse ;  /* 0x00000000050b72ca */ /* 0x040fe400000e0000 */
[----:B------:R-:W-:Y:S02]  /*2ddf0*/  R2UR UR12, R4 ;  /* 0x00000000040c72ca */ /* 0x000fe400000e0000 */
[----:B------:R-:W-:Y:S02]  /*2de00*/  R2UR UR13, R5 ;  /* 0x00000000050d72ca */ /* 0x000fe400000e0000 */
[----:B0-----:R-:W-:-:S06]  /*2de10*/  SHF.R.U32.HI R62, RZ, 0x7, R62 ;  /* 0x00000007ff3e7819 */ /* 0x001fcc000001163e */
[----:B------:R-:W0:Y:S02]  /*2de20*/  SHFL.IDX PT, R62, R62, RZ, 0x1f ;  /* 0x00001fff3e3e7589 */ /* 0x000e2400000e0000 */
[----:B0-----:R-:W-:-:S04]  /*2de30*/  ISETP.GT.AND P0, PT, R62, 0x7f, PT ;  /* 0x0000007f3e00780c */ /* 0x001fc80003f04270 */
[----:B------:R-:W-:-:S05]  /*2de40*/  SEL R63, RZ, 0x2, !P0 ;  /* 0x00000002ff3f7807 */ /* 0x000fca0004000000 */
[----:B------:R-:W-:-:S05]  /*2de50*/  IMAD.IADD R60, R63, 0x1, R64 ;  /* 0x000000013f3c7824 */ /* 0x000fca00078e0240 */
[----:B------:R-:W-:Y:S02]  /*2de60*/  R2UR UR6, R60 ;  /* 0x000000003c0672ca */ /* 0x000fe400000e0000 */
[----:B--2---:R-:W-:Y:S02]  /*2de70*/  IADD3 R58, R63, 0x800, R58 ;  /* 0x000008003f3a7810 */ /* 0x004fe40007ffe03a */
[----:B------:R-:W-:Y:S02]  /*2de80*/  R2UR UR5, R59 ;  /* 0x000000003b0572ca */ /* 0x000fe400000e0000 */
[----:B------:R-:W-:-:S13]  /*2de90*/  R2UR UR4, R58 ;  /* 0x000000003a0472ca */ /* 0x000fda00000e0000 */
[----:B------:R-:W-:Y:S03]  /*2dea0*/  HGMMA.64x64x16.F32.BF16 R24, gdesc[UR4], R24, UP0, gsb0 ;  /* 0x00e00000041879f0 */ /* 0x000fe6000b801818 */
[----:B------:R-:W-:Y:S02]  /*2deb0*/  WARPGROUP.DEPBAR.LE gsb0, 0x0 ;  /* 0x00008000000079c5 */ /* 0x000fe40000010000 */
[----:B------:R0:W-:Y:S04]  /*2dec0*/  ST.E desc[UR10][R14.64], R9 ;  /* 0x000000090e007985 */ /* 0x0001e8000c10190a */
[----:B------:R-:W2:Y:S01]  /*2ded0*/  LD.E.64 R58, desc[UR12][R20.64] ;  /* 0x0000000c143a7980 */ /* 0x000ea2000c101b00 */
[----:B------:R-:W-:Y:S01]  /*2dee0*/  IMAD.MOV.U32 R67, RZ, RZ, 0x4 ;  /* 0x00000004ff437424 */ /* 0x000fe200078e00ff */
[----:B------:R-:W-:Y:S01]  /*2def0*/  WARPGROUP.ARRIVE ;  /* 0x00000000000079c5 */ /* 0x000fe20000000000 */
[----:B------:R-:W-:Y:S01]  /*2df00*/  IMAD.MOV.U32 R61, RZ, RZ, R57 ;  /* 0x000000ffff3d7224 */ /* 0x000fe200078e0039 */
[----:B------:R-:W-:-:S02]  /*2df10*/  R2UR UR8, R4 ;  /* 0x00000000040872ca */ /* 0x000fc400000e0000 */
[----:B------:R-:W-:Y:S02]  /*2df20*/  SEL R65, R67, 0x2, P0 ;  /* 0x0000000243417807 */ /* 0x000fe40000000000 */
[----:B------:R-:W-:Y:S02]  /*2df30*/  R2UR UR7, R61 ;  /* 0x000000003d0772ca */ /* 0x000fe400000e0000 */
[C---:B------:R-:W-:Y:S01]  /*2df40*/  R2UR UR9, R5.reuse ;  /* 0x00000000050972ca */ /* 0x040fe200000e0000 */
[----:B------:R-:W-:Y:S01]  /*2df50*/  IMAD.IADD R60, R64, 0x1, R65 ;  /* 0x00000001403c7824 */ /* 0x000fe200078e0241 */
[----:B------:R-:W-:Y:S02]  /*2df60*/  R2UR UR10, R4 ;  /* 0x00000000040a72ca */ /* 0x000fe400000e0000 */
[----:B------:R-:W-:Y:S02]  /*2df70*/  R2UR UR11, R5 ;  /* 0x00000000050b72ca */ /* 0x000fe400000e0000 */
[----:B------:R-:W-:-:S02]  /*2df80*/  R2UR UR6, R60 ;  /* 0x000000003c0672ca */ /* 0x000fc400000e0000 */
[----:B--2---:R-:W-:Y:S02]  /*2df90*/  IADD3 R58, R65, 0x800, R58 ;  /* 0x00000800413a7810 */ /* 0x004fe40007ffe03a */
[----:B------:R-:W-:Y:S02]  /*2dfa0*/  R2UR UR5, R59 ;  /* 0x000000003b0572ca */ /* 0x000fe400000e0000 */
[----:B------:R-:W-:-:S13]  /*2dfb0*/  R2UR UR4, R58 ;  /* 0x000000003a0472ca */ /* 0x000fda00000e0000 */
[----:B------:R-:W-:Y:S03]  /*2dfc0*/  HGMMA.64x64x16.F32.BF16 R24, gdesc[UR4], R24, gsb0 ;  /* 0x00e00000041879f0 */ /* 0x000fe60008001818 */
[----:B------:R-:W-:Y:S02]  /*2dfd0*/  WARPGROUP.DEPBAR.LE gsb0, 0x0 ;  /* 0x00008000000079c5 */ /* 0x000fe40000010000 */
[----:B------:R0:W-:Y:S04]  /*2dfe0*/  ST.E desc[UR8][R14.64], R9 ;  /* 0x000000090e007985 */ /* 0x0001e8000c101908 */
[----:B------:R-:W2:Y:S01]  /*2dff0*/  LD.E.64 R58, desc[UR10][R20.64] ;  /* 0x0000000a143a7980 */ /* 0x000ea2000c101b00 */
[----:B------:R-:W-:Y:S01]  /*2e000*/  SEL R67, R67, 0x6, !P0 ;  /* 0x0000000643437807 */ /* 0x000fe20004000000 */
[----:B------:R-:W-:Y:S01]  /*2e010*/  IMAD.MOV.U32 R61, RZ, RZ, R57 ;  /* 0x000000ffff3d7224 */ /* 0x000fe200078e0039 */
[----:B------:R-:W-:Y:S01]  /*2e020*/  WARPGROUP.ARRIVE ;  /* 0x00000000000079c5 */ /* 0x000fe20000000000 */
[----:B------:R-:W-:-:S02]  /*2e030*/  R2UR UR8, R4 ;  /* 0x00000000040872ca */ /* 0x000fc400000e0000 */
[----:B------:R-:W-:Y:S01]  /*2e040*/  IMAD.IADD R60, R64, 0x1, R67 ;  /* 0x00000001403c7824 */ /* 0x000fe200078e0243 */
[----:B------:R-:W-:Y:S02]  /*2e050*/  R2UR UR7, R61 ;  /* 0x000000003d0772ca */ /* 0x000fe400000e0000 */
[C---:B------:R-:W-:Y:S02]  /*2e060*/  R2UR UR9, R5.reuse ;  /* 0x00000000050972ca */ /* 0x040fe400000e0000 */
[----:B------:R-:W-:Y:S02]  /*2e070*/  R2UR UR6, R60 ;  /* 0x000000003c0672ca */ /* 0x000fe400000e0000 */
[----:B------:R-:W-:Y:S02]  /*2e080*/  R2UR UR10, R4 ;  /* 0x00000000040a72ca */ /* 0x000fe400000e0000 */
[----:B------:R-:W-:Y:S02]  /*2e090*/  R2UR UR11, R5 ;  /* 0x00000000050b72ca */ /* 0x000fe400000e0000 */
[----:B--2---:R-:W-:-:S02]  /*2e0a0*/  IADD3 R58, R67, 0x800, R58 ;  /* 0x00000800433a7810 */ /* 0x004fc40007ffe03a */
[----:B------:R-:W-:Y:S02]  /*2e0b0*/  R2UR UR5, R59 ;  /* 0x000000003b0572ca */ /* 0x000fe400000e0000 */
[----:B------:R-:W-:-:S13]  /*2e0c0*/  R2UR UR4, R58 ;  /* 0x000000003a0472ca */ /* 0x000fda00000e0000 */
[----:B------:R-:W-:Y:S03]  /*2e0d0*/  HGMMA.64x64x16.F32.BF16 R24, gdesc[UR4], R24, gsb0 ;  /* 0x00e00000041879f0 */ /* 0x000fe60008001818 */
[----:B------:R-:W-:Y:S02]  /*2e0e0*/  WARPGROUP.DEPBAR.LE gsb0, 0x0 ;  /* 0x00008000000079c5 */ /* 0x000fe40000010000 */
[----:B------:R0:W-:Y:S04]  /*2e0f0*/  ST.E desc[UR8][R14.64], R9 ;  /* 0x000000090e007985 */ /* 0x0001e8000c101908 */
[----:B------:R-:W2:Y:S01]  /*2e100*/  LD.E.64 R68, desc[UR10][R20.64] ;  /* 0x0000000a14447980 */ /* 0x000ea2000c101b00 */
[----:B------:R-:W-:Y:S01]  /*2e110*/  IMAD.MOV.U32 R58, RZ, RZ, 0x28 ;  /* 0x00000028ff3a7424 */ /* 0x000fe200078e00ff */
[----:B------:R-:W-:Y:S01]  /*2e120*/  WARPGROUP.ARRIVE ;  /* 0x00000000000079c5 */ /* 0x000fe20000000000 */
[----:B------:R-:W-:Y:S01]  /*2e130*/  IMAD.MOV.U32 R59, RZ, RZ, 0xa00 ;  /* 0x00000a00ff3b7424 */ /* 0x000fe200078e00ff */
[----:B------:R-:W-:Y:S01]  /*2e140*/  R2UR UR8, R4 ;  /* 0x00000000040872ca */ /* 0x000fe200000e0000 */
[----:B------:R-:W-:Y:S01]  /*2e150*/  IMAD.MOV.U32 R61, RZ, RZ, R57 ;  /* 0x000000ffff3d7224 */ /* 0x000fe200078e0039 */
[----:B------:R-:W-:-:S02]  /*2e160*/  SEL R58, R58, 0x26, P0 ;  /* 0x000000263a3a7807 */ /* 0x000fc40000000000 */
[----:B------:R-:W-:Y:S02]  /*2e170*/  SEL R59, R59, 0x980, P0 ;  /* 0x000009803b3b7807 */ /* 0x000fe40000000000 */
[----:B------:R-:W-:Y:S02]  /*2e180*/  R2UR UR7, R61 ;  /* 0x000000003d0772ca */ /* 0x000fe400000e0000 */
[C---:B------:R-:W-:Y:S01]  /*2e190*/  R2UR UR9, R5.reuse ;  /* 0x00000000050972ca */ /* 0x040fe200000e0000 */
[----:B------:R-:W-:Y:S01]  /*2e1a0*/  IMAD.IADD R58, R58, 0x1, R59 ;  /* 0x000000013a3a7824 */ /* 0x000fe200078e023b */
[----:B------:R-:W-:Y:S02]  /*2e1b0*/  R2UR UR10, R4 ;  /* 0x00000000040a72ca */ /* 0x000fe400000e0000 */
[----:B------:R-:W-:Y:S02]  /*2e1c0*/  R2UR UR11, R5 ;  /* 0x00000000050b72ca */ /* 0x000fe400000e0000 */
[----:B------:R-:W-:-:S05]  /*2e1d0*/  LOP3.LUT R59, R58, 0xa06, RZ, 0xc0, !PT ;  /* 0x00000a063a3b7812 */ /* 0x000fca00078ec0ff */
[----:B------:R-:W-:-:S05]  /*2e1e0*/  IMAD.IADD R60, R56, 0x1, R59 ;  /* 0x00000001383c7824 */ /* 0x000fca00078e023b */
[----:B------:R-:W-:Y:S01]  /*2e1f0*/  R2UR UR6, R60 ;  /* 0x000000003c0672ca */ /* 0x000fe200000e0000 */
[----:B--2---:R-:W-:Y:S02]  /*2e200*/  IMAD.IADD R58, R59, 0x1, R68 ;  /* 0x000000013b3a7824 */ /* 0x004fe400078e0244 */
[----:B------:R-:W-:-:S03]  /*2e210*/  IMAD.MOV.U32 R59, RZ, RZ, R69 ;  /* 0x000000ffff3b7224 */ /* 0x000fc600078e0045 */
[----:B------:R-:W-:Y:S02]  /*2e220*/  R2UR UR4, R58 ;  /* 0x000000003a0472ca */ /* 0x000fe400000e0000 */
        /* <DEDUP_REMOVED lines=8> */
[----:B------:R-:W-:Y:S01]  /*2e2b0*/  R2UR UR8, R4 ;  /* 0x00000000040872ca */ /* 0x000fe200000e0000 */
[----:B------:R-:W-:Y:S01]  /*2e2c0*/  IMAD.IADD R60, R63, 0x1, R62 ;  /* 0x000000013f3c7824 */ /* 0x000fe200078e023e */
[----:B------:R-:W-:-:S02]  /*2e2d0*/  R2UR UR9, R5 ;  /* 0x00000000050972ca */ /* 0x000fc400000e0000 */
[----:B------:R-:W-:Y:S02]  /*2e2e0*/  R2UR UR7, R61 ;  /* 0x000000003d0772ca */ /* 0x000fe400000e0000 */
[----:B------:R-:W-:Y:S02]  /*2e2f0*/  R2UR UR6, R60 ;  /* 0x000000003c0672ca */ /* 0x000fe400000e0000 */
[----:B------:R-:W-:Y:S02]  /*2e300*/  R2UR UR10, R4 ;  /* 0x00000000040a72ca */ /* 0x000fe400000e0000 */
[----:B------:R-:W-:Y:S02]  /*2e310*/  R2UR UR11, R5 ;  /* 0x00000000050b72ca */ /* 0x000fe400000e0000 */
[----:B--2---:R-:W-:Y:S02]  /*2e320*/  IADD3 R58, R63, 0xa00, R58 ;  /* 0x00000a003f3a7810 */ /* 0x004fe40007ffe03a */
[----:B------:R-:W-:-:S02]  /*2e330*/  R2UR UR5, R59 ;  /* 0x000000003b0572ca */ /* 0x000fc400000e0000 */
[----:B------:R-:W-:-:S13]  /*2e340*/  R2UR UR4, R58 ;  /* 0x000000003a0472ca */ /* 0x000fda00000e0000 */
[----:B------:R-:W-:Y:S03]  /*2e350*/  HGMMA.64x64x16.F32.BF16 R24, gdesc[UR4], R24, gsb0 ;  /* 0x00e00000041879f0 */ /* 0x000fe60008001818 */
[----:B------:R-:W-:Y:S02]  /*2e360*/  WARPGROUP.DEPBAR.LE gsb0, 0x0 ;  /* 0x00008000000079c5 */ /* 0x000fe40000010000 */
[----:B------:R0:W-:Y:S04]  /*2e370*/  ST.E desc[UR8][R14.64], R9 ;  /* 0x000000090e007985 */ /* 0x0001e8000c101908 */
[----:B------:R-:W2:Y:S01]  /*2e380*/  LD.E.64 R58, desc[UR10][R20.64] ;  /* 0x0000000a143a7980 */ /* 0x000ea2000c101b00 */
[----:B------:R-:W-:Y:S01]  /*2e390*/  IMAD.IADD R60, R65, 0x1, R62 ;  /* 0x00000001413c7824 */ /* 0x000fe200078e023e */
[----:B------:R-:W-:Y:S01]  /*2e3a0*/  WARPGROUP.ARRIVE ;  /* 0x00000000000079c5 */ /* 0x000fe20000000000 */
[----:B------:R-:W-:Y:S01]  /*2e3b0*/  IMAD.MOV.U32 R61, RZ, RZ, R57 ;  /* 0x000000ffff3d7224 */ /* 0x000fe200078e0039 */
[----:B------:R-:W-:-:S02]  /*2e3c0*/  R2UR UR8, R4 ;  /* 0x00000000040872ca */ /* 0x000fc400000e0000 */
[----:B------:R-:W-:Y:S02]  /*2e3d0*/  R2UR UR6, R60 ;  /* 0x000000003c0672ca */ /* 0x000fe400000e0000 */
[----:B------:R-:W-:Y:S02]  /*2e3e0*/  R2UR UR7, R61 ;  /* 0x000000003d0772ca */ /* 0x000fe400000e0000 */
[C---:B------:R-:W-:Y:S02]  /*2e3f0*/  R2UR UR9, R5.reuse ;  /* 0x00000000050972ca */ /* 0x040fe400000e0000 */
        /* <DEDUP_REMOVED lines=172> */
[----:B------:R-:W-:-:S02]  /*2eec0*/  R2UR UR8, R4 ;  /* 0x00000000040872ca */ /* 0x000fc400000e0000 */
[----:B------:R-:W-:Y:S02]  /*2eed0*/  SEL R58, R58, 0x3e, P0 ;  /* 0x0000003e3a3a7807 */ /* 0x000fe40000000000 */
[----:B------:R-:W-:Y:S02]  /*2eee0*/  SEL R59, R59, 0xf80, P0 ;  /* 0x00000f803b3b7807 */ /* 0x000fe40000000000 */
[----:B------:R-:W-:-:S03]  /*2eef0*/  R2UR UR9, R5 ;  /* 0x00000000050972ca */ /* 0x000fc600000e0000 */
[----:B------:R-:W-:-:S05]  /*2ef00*/  IMAD.IADD R58, R58, 0x1, R59 ;  /* 0x000000013a3a7824 */ /* 0x000fca00078e023b */
[----:B------:R-:W-:-:S05]  /*2ef10*/  LOP3.LUT R59, R58, 0x1e06, RZ, 0xc0, !PT ;  /* 0x00001e063a3b7812 */ /* 0x000fca00078ec0ff */
[----:B------:R-:W-:-:S05]  /*2ef20*/  IMAD.IADD R58, R56, 0x1, R59 ;  /* 0x00000001383a7824 */ /* 0x000fca00078e023b */
[----:B------:R-:W-:Y:S01]  /*2ef30*/  R2UR UR6, R58 ;  /* 0x000000003a0672ca */ /* 0x000fe200000e0000 */
[----:B--2---:R-:W-:Y:S02]  /*2ef40*/  IMAD.IADD R56, R59, 0x1, R20 ;  /* 0x000000013b387824 */ /* 0x004fe400078e0214 */
[----:B------:R-:W-:Y:S02]  /*2ef50*/  IMAD.MOV.U32 R59, RZ, RZ, R57 ;  /* 0x000000ffff3b7224 */ /* 0x000fe400078e0039 */
[----:B------:R-:W-:Y:S01]  /*2ef60*/  IMAD.MOV.U32 R57, RZ, RZ, R21 ;  /* 0x000000ffff397224 */ /* 0x000fe200078e0015 */
[----:B------:R-:W-:Y:S02]  /*2ef70*/  R2UR UR4, R56 ;  /* 0x00000000380472ca */ /* 0x000fe400000e0000 */
[----:B------:R-:W-:Y:S02]  /*2ef80*/  R2UR UR7, R59 ;  /* 0x000000003b0772ca */ /* 0x000fe400000e0000 */
        /* <DEDUP_REMOVED lines=9> */
[----:B------:R-:W-:Y:S02]  /*2f020*/  R2UR UR4, R4 ;  /* 0x00000000040472ca */ /* 0x000fe400000e0000 */
[----:B------:R-:W-:Y:S01]  /*2f030*/  R2UR UR5, R5 ;  /* 0x00000000050572ca */ /* 0x000fe200000e0000 */
[----:B------:R-:W-:-:S12]  /*2f040*/  BSSY B2, `(.L_x_5434) ;  /* 0x0000006000027945 */ /* 0x000fd80003800000 */
[----:B---3--:R0:W5:Y:S01]  /*2f050*/  LD.E R20, desc[UR4][R20.64] ;  /* 0x0000000414147980 */ /* 0x008162000c101900 */
[----:B--2---:R-:W-:-:S04]  /*2f060*/  LOP3.LUT R58, R58, 0x1, RZ, 0xfc, !PT ;  /* 0x000000013a3a7812 */ /* 0x004fc800078efcff */
[----:B------:R-:W-:-:S13]  /*2f070*/  ISETP.NE.AND P0, PT, R58, 0x3, PT ;  /* 0x000000033a00780c */ /* 0x000fda0003f05270 */
[----:B0-----:R-:W-:Y:S05]  /*2f080*/  @!P0 BRA `(.L_x_5435) ;  /* 0x0000000000048947 */ /* 0x001fea0003800000 */
[----:B------:R-:W-:Y:S01]  /*2f090*/  BPT.TRAP 0x1 ;  /* 0x000000040000795c */ /* 0x000fe20000300000 */
.L_x_5435:
[----:B------:R-:W-:Y:S05]  /*2f0a0*/  BSYNC B2 ;  /* 0x0000000000027941 */ /* 0x000fea0003800000 */
.L_x_5434:
[C---:B------:R-:W-:Y:S02]  /*2f0b0*/  R2UR UR6, R4.reuse ;  /* 0x00000000040672ca */ /* 0x040fe400000e0000 */
[C---:B------:R-:W-:Y:S02]  /*2f0c0*/  R2UR UR7, R5.reuse ;  /* 0x00000000050772ca */ /* 0x040fe400000e0000 */
[----:B------:R-:W-:Y:S02]  /*2f0d0*/  R2UR UR4, R4 ;  /* 0x00000000040472ca */ /* 0x000fe400000e0000 */
[----:B------:R-:W-:-:S09]  /*2f0e0*/  R2UR UR5, R5 ;  /* 0x00000000050572ca */ /* 0x000fd200000e0000 */
[----:B------:R-:W2:Y:S04]  /*2f0f0*/  LD.E.64 R14, desc[UR6][R56.64+0x20] ;  /* 0x00002006380e7980 */ /* 0x000ea8000c101b00 */
[----:B------:R-:W3:Y:S01]  /*2f100*/  LD.E R9, desc[UR4][R56.64+0xc] ;  /* 0x00000c0438097980 */ /* 0x000ee2000c101900 */
[----:B--2---:R-:W-:-:S05]  /*2f110*/  MOV R15, R14 ;  /* 0x0000000e000f7202 */ /* 0x004fca0000000f00 */
[----:B-----5:R-:W-:-:S05]  /*2f120*/  IMAD R20, R20, 0x8, R15 ;  /* 0x0000000814147824 */ /* 0x020fca00078e020f */
[----:B---3--:R-:W-:-:S04]  /*2f130*/  PRMT R9, R9, 0x654, R20 ;  /* 0x0000065409097816 */ /* 0x008fc80000000014 */
[----:B------:R0:W-:Y:S01]  /*2f140*/  SYNCS.ARRIVE.TRANS64.RED.A1T0 RZ, [R9+URZ], RZ ;  /* 0x000000ff09ff79a7 */ /* 0x0001e2000810043f */
[----:B------:R-:W2:Y:S04]  /*2f150*/  LD.E R14, desc[UR4][R6.64+0x24] ;  /* 0x00002404060e7980 */ /* 0x000ea8000c101900 */
[----:B------:R1:W3:Y:S04]  /*2f160*/  LD.E R56, desc[UR4][R12.64] ;  /* 0x000000040c387980 */ /* 0x0002e8000c101900 */
[----:B0-----:R-:W1:Y:S01]  /*2f170*/  LD.E R9, desc[UR4][R6.64] ;  /* 0x0000000406097980 */ /* 0x001e62000c101900 */
[----:B------:R-:W-:-:S02]  /*2f180*/  R2UR UR14, R4 ;  /* 0x00000000040e72ca */ /* 0x000fc400000e0000 */
[C---:B------:R-:W-:Y:S02]  /*2f190*/  R2UR UR15, R5.reuse ;  /* 0x00000000050f72ca */ /* 0x040fe400000e0000 */
[C---:B------:R-:W-:Y:S02]  /*2f1a0*/  R2UR UR10, R4.reuse ;  /* 0x00000000040a72ca */ /* 0x040fe400000e0000 */
[C---:B------:R-:W-:Y:S02]  /*2f1b0*/  R2UR UR11, R5.reuse ;  /* 0x00000000050b72ca */ /* 0x040fe400000e0000 */
[C---:B------:R-:W-:Y:S02]  /*2f1c0*/  R2UR UR8, R4.reuse ;  /* 0x00000000040872ca */ /* 0x040fe400000e0000 */
[----:B------:R-:W-:Y:S02]  /*2f1d0*/  R2UR UR9, R5 ;  /* 0x00000000050972ca */ /* 0x000fe400000e0000 */
[----:B------:R-:W-:-:S03]  /*2f1e0*/  R2UR UR12, R4 ;  /* 0x00000000040c72ca */ /* 0x000fc600000e0000 */
[----:B------:R-:W4:Y:S01]  /*2f1f0*/  LD.E R64, desc[UR14][R6.64+0x18] ;  /* 0x0000180e06407980 */ /* 0x000f22000c101900 */
[----:B------:R-:W-:-:S03]  /*2f200*/  R2UR UR13, R5 ;  /* 0x00000000050d72ca */ /* 0x000fc600000e0000 */
[----:B------:R-:W4:Y:S04]  /*2f210*/  LD.E R61, desc[UR10][R6.64+0xc] ;  /* 0x00000c0a063d7980 */ /* 0x000f28000c101900 */
[----:B------:R-:W4:Y:S06]  /*2f220*/  LD.E R59, desc[UR8][R6.64+0x10] ;  /* 0x00001008063b7980 */ /* 0x000f2c000c101900 */
[----:B------:R-:W4:Y:S01]  /*2f230*/  LD.E R63, desc[UR12][R6.64+0x14] ;  /* 0x0000140c063f7980 */ /* 0x000f22000c101900 */
[----:B--2---:R-:W-:-:S13]  /*2f240*/  ISETP.NE.AND P0, PT, R14, 0x1, PT ;  /* 0x000000010e00780c */ /* 0x004fda0003f05270 */
[C---:B------:R-:W-:Y:S02]  /*2f250*/  @P0 R2UR UR4, R4.reuse ;  /* 0x00000000040402ca */ /* 0x040fe400000e0000 */
[C---:B------:R-:W-:Y:S02]  /*2f260*/  @P0 R2UR UR5, R5.reuse ;  /* 0x00000000050502ca */ /* 0x040fe400000e0000 */
[----:B------:R-:W-:Y:S02]  /*2f270*/  @P0 R2UR UR6, R4 ;  /* 0x00000000040602ca */ /* 0x000fe400000e0000 */
[----:B------:R-:W-:-:S09]  /*2f280*/  @P0 R2UR UR7, R5 ;  /* 0x00000000050702ca */ /* 0x000fd200000e0000 */
[----:B------:R-:W2:Y:S04]  /*2f290*/  @P0 LD.E R21, desc[UR4][R6.64+0x28] ;  /* 0x0000280406150980 */ /* 0x000ea8000c101900 */
[----:B------:R-:W2:Y:S01]  /*2f2a0*/  @P0 LD.E R60, desc[UR6][R6.64+0x2c] ;  /* 0x00002c06063c0980 */ /* 0x000ea2000c101900 */
[C---:B------:R-:W-:Y:S02]  /*2f2b0*/  R2UR UR4, R4.reuse ;  /* 0x00000000040472ca */ /* 0x040fe400000e0000 */
[C---:B------:R-:W-:Y:S02]  /*2f2c0*/  R2UR UR5, R5.reuse ;  /* 0x00000000050572ca */ /* 0x040fe400000e0000 */
[----:B------:R-:W-:Y:S02]  /*2f2d0*/  R2UR UR6, R4 ;  /* 0x00000000040672ca */ /* 0x000fe400000e0000 */
[----:B------:R-:W-:-:S09]  /*2f2e0*/  R2UR UR7, R5 ;  /* 0x00000000050772ca */ /* 0x000fd200000e0000 */
[----:B------:R-:W2:Y:S04]  /*2f2f0*/  LD.E R57, desc[UR4][R6.64+0x8] ;  /* 0x0000080406397980 */ /* 0x000ea8000c101900 */
[----:B------:R-:W2:Y:S01]  /*2f300*/  LD.E R62, desc[UR6][R6.64+0x4] ;  /* 0x00000406063e7980 */ /* 0x000ea2000c101900 */
[----:B-1----:R-:W-:-:S04]  /*2f310*/  SHF.R.S32.HI R12, RZ, 0x1f, R9 ;  /* 0x0000001fff0c7819 */ /* 0x002fc80000011409 */
[----:B------:R-:W-:-:S04]  /*2f320*/  LEA.HI R13, R12, R9, RZ, 0x7 ;  /* 0x000000090c0d7211 */ /* 0x000fc800078f38ff */
[----:B------:R-:W-:-:S05]  /*2f330*/  LOP3.LUT R14, R13, 0xffffff80, RZ, 0xc0, !PT ;  /* 0xffffff800d0e7812 */ /* 0x000fca00078ec0ff */
[----:B------:R-:W-:Y:S01]  /*2f340*/  IMAD.IADD R14, R9, 0x1, -R14 ;  /* 0x00000001090e7824 */ /* 0x000fe200078e0a0e */
[----:B------:R-:W-:-:S04]  /*2f350*/  LEA.HI R15, R12, R9, RZ, 0x2 ;  /* 0x000000090c0f7211 */ /* 0x000fc800078f10ff */
[----:B------:R-:W-:Y:S02]  /*2f360*/  SHF.R.S32.HI R13, RZ, 0x1f, R14 ;  /* 0x0000001fff0d7819 */ /* 0x000fe4000001140e */
[----:B------:R-:W-:Y:S02]  /*2f370*/  LOP3.LUT R58, R15, 0xfffffffc, RZ, 0xc0, !PT ;  /* 0xfffffffc0f3a7812 */ /* 0x000fe400078ec0ff */
[----:B------:R-:W-:-:S04]  /*2f380*/  LEA.HI R12, R13, R14, RZ, 0x2 ;  /* 0x0000000e0d0c7211 */ /* 0x000fc800078f10ff */
[--C-:B------:R-:W-:Y:S02]  /*2f390*/  SHF.R.S32.HI R15, RZ, 0x2, R12.reuse ;  /* 0x00000002ff0f7819 */ /* 0x100fe4000001140c */
[----:B------:R-:W-:Y:S01]  /*2f3a0*/  SHF.R.S32.HI R20, RZ, 0x1f, R12 ;  /* 0x0000001fff147819 */ /* 0x000fe2000001140c */
[----:B------:R-:W-:Y:S01]  /*2f3b0*/  IMAD.IADD R58, R9, 0x1, -R58 ;  /* 0x00000001093a7824 */ /* 0x000fe200078e0a3a */
[----:B------:R-:W-:Y:S02]  /*2f3c0*/  LEA.HI R13, R13, R14, RZ, 0x5 ;  /* 0x0000000e0d0d7211 */ /* 0x000fe400078f28ff */
[----:B------:R-:W-:Y:S02]  /*2f3d0*/  LEA.HI R20, R20, R15, RZ, 0x3 ;  /* 0x0000000f14147211 */ /* 0x000fe400078f18ff */
[----:B------:R-:W-:Y:S02]  /*2f3e0*/  SHF.R.S32.HI R13, RZ, 0x5, R13 ;  /* 0x00000005ff0d7819 */ /* 0x000fe4000001140d */
[----:B------:R-:W-:-:S02]  /*2f3f0*/  LEA.HI R9, R58, R58, RZ, 0x1 ;  /* 0x0000003a3a097211 */ /* 0x000fc400078f08ff */
[----:B------:R-:W-:Y:S01]  /*2f400*/  LOP3.LUT R20, R20, 0xfffffff8, RZ, 0xc0, !PT ;  /* 0xfffffff814147812 */ /* 0x000fe200078ec0ff */
[----:B---3--:R-:W-:Y:S01]  /*2f410*/  IMAD R13, R56, 0x4, R13 ;  /* 0x00000004380d7824 */ /* 0x008fe200078e020d */
[----:B------:R-:W-:-:S03]  /*2f420*/  LOP3.LUT R9, R9, 0x1ffffffe, RZ, 0xc0, !PT ;  /* 0x1ffffffe09097812 */ /* 0x000fc600078ec0ff */
[----:B------:R-:W-:Y:S02]  /*2f430*/  IMAD.IADD R20, R15, 0x1, -R20 ;  /* 0x000000010f147824 */ /* 0x000fe400078e0a14 */
[----:B------:R-:W-:Y:S02]  /*2f440*/  IMAD.IADD R9, R58, 0x1, -R9 ;  /* 0x000000013a097824 */ /* 0x000fe400078e0a09 */
[----:B------:R-:W-:-:S04]  /*2f450*/  IMAD.U32 R20, R13, 0x10, R20 ;  /* 0x000000100d147824 */ /* 0x000fc800078e0014 */
[----:B------:R-:W-:Y:S01]  /*2f460*/  IMAD R20, R9, 0x8, R20 ;  /* 0x0000000809147824 */ /* 0x000fe200078e0214 */
[----:B------:R-:W-:Y:S01]  /*2f470*/  LOP3.LUT R9, R12, 0x7ffffffc, RZ, 0xc0, !PT ;  /* 0x7ffffffc0c097812 */ /* 0x000fe200078ec0ff */
[----:B------:R-:W-:Y:S01]  /*2f480*/  IMAD.SHL.U32 R56, R0, 0x40, RZ ;  /* 0x0000004000387824 */ /* 0x000fe200078e00ff */
[----:B----4-:R-:W-:-:S03]  /*2f490*/  ISETP.GE.AND P1, PT, R64, 0x1, PT ;  /* 0x000000014000780c */ /* 0x010fc60003f26270 */
[----:B------:R-:W-:Y:S01]  /*2f4a0*/  IMAD.IADD R9, R14, 0x1, -R9 ;  /* 0x000000010e097824 */ /* 0x000fe200078e0a09 */
[----:B------:R-:W-:-:S05]  /*2f4b0*/  IADD3 R12, -R56, 0x1, RZ ;  /* 0x00000001380c7810 */ /* 0x000fca0007ffe1ff */
[----:B------:R-:W-:Y:S01]  /*2f4c0*/  IMAD R12, R9, -0x2, R12 ;  /* 0xfffffffe090c7824 */ /* 0x000fe200078e020c */
[----:B------:R-:W-:Y:S01]  /*2f4d0*/  LOP3.LUT R61, RZ, R61, RZ, 0x33, !PT ;  /* 0x0000003dff3d7212 */ /* 0x000fe200078e33ff */
[----:B------:R-:W-:Y:S01]  /*2f4e0*/  BSSY B2, `(.L_x_5436) ;  /* 0x000002d000027945 */ /* 0x000fe20003800000 */
[----:B------:R-:W-:Y:S02]  /*2f4f0*/  IMAD.IADD R63, R63, 0x1, -R56 ;  /* 0x000000013f3f7824 */ /* 0x000fe400078e0a38 */
[----:B--2---:R-:W-:-:S05]  /*2f500*/  @P0 IMAD.HI.U32 R21, R20, R21, RZ ;  /* 0x0000001514150227 */ /* 0x004fca00078e00ff */
[----:B------:R-:W-:-:S05]  /*2f510*/  @P0 SHF.R.U32.HI R20, RZ, R60, R21 ;  /* 0x0000003cff140219 */ /* 0x000fca0000011615 */
[----:B------:R-:W0:Y:S01]  /*2f520*/  SHFL.IDX PT, R58, R20, RZ, 0x1c1f ;  /* 0x001c1fff143a7589 */ /* 0x000e2200000e0000 */
[----:B------:R-:W-:-:S05]  /*2f530*/  IADD3 R12, -R62, R12, R57 ;  /* 0x0000000c3e0c7210 */ /* 0x000fca0007ffe139 */
[C---:B------:R-:W-:Y:S02]  /*2f540*/  IMAD.IADD R59, R12.reuse, 0x1, R59 ;  /* 0x000000010c3b7824 */ /* 0x040fe400078e023b */
[----:B------:R-:W-:Y:S02]  /*2f550*/  IMAD.IADD R61, R12, 0x1, R61 ;  /* 0x000000010c3d7824 */ /* 0x000fe400078e023d */
[--C-:B0-----:R-:W-:Y:S02]  /*2f560*/  IMAD.IADD R13, R59, 0x1, R58.reuse ;  /* 0x000000013b0d7824 */ /* 0x101fe400078e023a */
[----:B------:R-:W-:Y:S01]  /*2f570*/  IMAD.IADD R12, R61, 0x1, R58 ;  /* 0x000000013d0c7824 */ /* 0x000fe200078e023a */
[----:B------:R-:W-:Y:S06]  /*2f580*/  @!P1 BRA `(.L_x_5437) ;  /* 0x0000000000889947 */ /* 0x000fec0003800000 */
[----:B------:R-:W-:Y:S01]  /*2f590*/  IADD3 R15, -R62, R57, R58 ;  /* 0x000000393e0f7210 */ /* 0x000fe20007ffe13a */
[----:B------:R-:W-:Y:S03]  /*2f5a0*/  BSSY B3, `(.L_x_5438) ;  /* 0x000001c000037945 */ /* 0x000fe60003800000 */
[----:B------:R-:W-:-:S13]  /*2f5b0*/  ISETP.GT.AND P0, PT, R15, -0x1, PT ;  /* 0xffffffff0f00780c */ /* 0x000fda0003f04270 */
[----:B------:R-:W-:Y:S05]  /*2f5c0*/  @P0 BRA `(.L_x_5439) ;  /* 0x00000000003c0947 */ /* 0x000fea0003800000 */
[----:B------:R-:W-:Y:S01]  /*2f5d0*/  ISETP.NE.AND P0, PT, R64, 0x1, PT ;  /* 0x000000014000780c */ /* 0x000fe20003f05270 */
[----:B------:R-:W-:Y:S01]  /*2f5e0*/  BSSY B4, `(.L_x_5440) ;  /* 0x000000b000047945 */ /* 0x000fe20003800000 */
[----:B------:R-:W-:-:S11]  /*2f5f0*/  LOP3.LUT R15, RZ, R15, RZ, 0x33, !PT ;  /* 0x0000000fff0f7212 */ /* 0x000fd600078e33ff */
[----:B------:R-:W-:Y:S05]  /*2f600*/  @!P0 BRA `(.L_x_5441) ;  /* 0x0000000000208947 */ /* 0x000fea0003800000 */
[C---:B------:R-:W-:Y:S02]  /*2f610*/  R2UR UR4, R4.reuse ;  /* 0x00000000040472ca */ /* 0x040fe400000e0000 */
[C---:B------:R-:W-:Y:S02]  /*2f620*/  R2UR UR5, R5.reuse ;  /* 0x00000000050572ca */ /* 0x040fe400000e0000 */
[----:B------:R-:W-:Y:S02]  /*2f630*/  R2UR UR6, R4 ;  /* 0x00000000040672ca */ /* 0x000fe400000e0000 */
[----:B------:R-:W-:-:S09]  /*2f640*/  R2UR UR7, R5 ;  /* 0x00000000050772ca */ /* 0x000fd200000e0000 */
[----:B------:R-:W2:Y:S04]  /*2f650*/  LD.E R14, desc[UR4][R6.64+0x1c] ;  /* 0x00001c04060e7980 */ /* 0x000ea8000c101900 */
[----:B------:R-:W3:Y:S01]  /*2f660*/  LD.E R21, desc[UR6][R6.64+0x20] ;  /* 0x0000200606157980 */ /* 0x000ee2000c101900 */
[----:B--2---:R-:W-:-:S05]  /*2f670*/  IMAD.HI.U32 R14, R15, R14, RZ ;  /* 0x0000000e0f0e7227 */ /* 0x004fca00078e00ff */
[----:B---3--:R-:W-:-:S07]  /*2f680*/  SHF.R.U32.HI R15, RZ, R21, R14 ;  /* 0x00000015ff0f7219 */ /* 0x008fce000001160e */
.L_x_5441:
[----:B------:R-:W-:Y:S05]  /*2f690*/  BSYNC B4 ;  /* 0x0000000000047941 */ /* 0x000fea0003800000 */
.L_x_5440:
[----:B------:R-:W-:Y:S01]  /*2f6a0*/  LOP3.LUT R15, RZ, R15, RZ, 0x33, !PT ;  /* 0x0000000fff0f7212 */ /* 0x000fe200078e33ff */
[----:B------:R-:W-:Y:S06]  /*2f6b0*/  BRA `(.L_x_5442) ;  /* 0x0000000000287947 */ /* 0x000fec0003800000 */
.L_x_5439:
[----:B------:R-:W-:-:S13]  /*2f6c0*/  ISETP.NE.AND P0, PT, R64, 0x1, PT ;  /* 0x000000014000780c */ /* 0x000fda0003f05270 */
        /* <DEDUP_REMOVED lines=9> */
.L_x_5442:
[----:B------:R-:W-:Y:S05]  /*2f760*/  BSYNC B3 ;  /* 0x0000000000037941 */ /* 0x000fea0003800000 */
.L_x_5438:
[----:B------:R-:W-:-:S04]  /*2f770*/  IMAD R14, R64, R15, -R56 ;  /* 0x0000000f400e7224 */ /* 0x000fc800078e0a38 */
[----:B------:R-:W-:-:S05]  /*2f780*/  IMAD R15, R9, -0x2, R14 ;  /* 0xfffffffe090f7824 */ /* 0x000fca00078e020e */
[----:B------:R-:W-:Y:S02]  /*2f790*/  VIMNMX R12, R12, R15, !PT ;  /* 0x0000000f0c0c7248 */ /* 0x000fe40007fe0100 */
[----:B------:R-:W-:-:S07]  /*2f7a0*/  VIADDMNMX R13, R15, R64, R13, PT ;  /* 0x000000400f0d7246 */ /* 0x000fce000380010d */
.L_x_5437:
[----:B------:R-:W-:Y:S05]  /*2f7b0*/  BSYNC B2 ;  /* 0x0000000000027941 */ /* 0x000fea0003800000 */
.L_x_5436:
        /* <DEDUP_REMOVED lines=15> */
[--C-:B0-----:R-:W-:Y:S01]  /*2f8b0*/  IMAD.IADD R15, R59, 0x1, R20.reuse ;  /* 0x000000013b0f7824 */ /* 0x101fe200078e0214 */
[----:B------:R-:W-:Y:S01]  /*2f8c0*/  ISETP.GT.AND P3, PT, R12, 0x9, !P5 ;  /* 0x000000090c00780c */ /* 0x000fe20006f64270 */
[----:B------:R-:W-:Y:S01]  /*2f8d0*/  IMAD.IADD R14, R61, 0x1, R20 ;  /* 0x000000013d0e7824 */ /* 0x000fe200078e0214 */
        /* <DEDUP_REMOVED lines=78> */
.L_x_5448:
[----:B------:R-:W-:Y:S05]  /*2fdc0*/  BSYNC B4 ;  /* 0x0000000000047941 */ /* 0x000fea0003800000 */
.L_x_5447:
[----:B------:R-:W-:Y:S01]  /*2fdd0*/  LOP3.LUT R57, RZ, R57, RZ, 0x33, !PT ;  /* 0x00000039ff397212 */ /* 0x000fe200078e33ff */
[----:B------:R-:W-:Y:S06]  /*2fde0*/  BRA `(.L_x_5449) ;  /* 0x0000000000287947 */ /* 0x000fec0003800000 */
.L_x_5446:
        /* <DEDUP_REMOVED lines=10> */
.L_x_5449:
[----:B------:R-:W-:Y:S05]  /*2fe90*/  BSYNC B3 ;  /* 0x0000000000037941 */ /* 0x000fea0003800000 */
.L_x_5445:
[----:B------:R-:W-:-:S04]  /*2fea0*/  IMAD R6, R64, R57, -R56 ;  /* 0x0000003940067224 */ /* 0x000fc800078e0a38 */
[----:B------:R-:W-:-:S05]  /*2feb0*/  IMAD R9, R9, -0x2, R6 ;  /* 0xfffffffe09097824 */ /* 0x000fca00078e0206 */
[----:B------:R-:W-:Y:S02]  /*2fec0*/  VIADDMNMX R15, R9, R64, R15, PT ;  /* 0x00000040090f7246 */ /* 0x000fe4000380010f */
[----:B------:R-:W-:-:S07]  /*2fed0*/  VIMNMX R14, R14, R9, !PT ;  /* 0x000000090e0e7248 */ /* 0x000fce0007fe0100 */
.L_x_5444:
[----:B------:R-:W-:Y:S05]  /*2fee0*/  BSYNC B2 ;  /* 0x0000000000027941 */ /* 0x000fea0003800000 */
.L_x_5443:
[----:B------:R-:W2:Y:S01]  /*2fef0*/  LDL.64 R6, [R11+0x70] ;  /* 0x000070000b067983 */ /* 0x000ea20000100a00 */
[----:B------:R-:W-:Y:S02]  /*2ff00*/  R2UR UR4, R4 ;  /* 0x00000000040472ca */ /* 0x000fe400000e0000 */
[----:B------:R-:W-:Y:S02]  /*2ff10*/  R2UR UR5, R5 ;  /* 0x00000000050572ca */ /* 0x000fe400000e0000 */
[C---:B------:R-:W-:Y:S02]  /*2ff20*/  ISETP.GT.AND P0, PT, R14.reuse, 0x1, !P0 ;  /* 0x000000010e00780c */ /* 0x040fe40004704270 */
[----:B------:R-:W-:Y:S02]  /*2ff30*/  ISETP.NE.AND P6, PT, R67, RZ, PT ;  /* 0x000000ff4300720c */ /* 0x000fe40003fc5270 */
[----:B------:R-:W-:Y:S02]  /*2ff40*/  ISETP.LT.OR P0, PT, R15, 0x2, P0 ;  /* 0x000000020f00780c */ /* 0x000fe40000701670 */
[----:B------:R-:W-:-:S02]  /*2ff50*/  ISETP.GT.AND P1, PT, R14, 0x8, !P1 ;  /* 0x000000080e00780c */ /* 0x000fc40004f24270 */
[----:B------:R-:W-:Y:S02]  /*2ff60*/  FSEL R57, R27, -INF , !P0 ;  /* 0xff8000001b397808 */ /* 0x000fe40004000000 */
[----:B------:R-:W-:Y:S02]  /*2ff70*/  ISETP.NE.AND P0, PT, R58, RZ, PT ;  /* 0x000000ff3a00720c */ /* 0x000fe40003f05270 */
[C---:B------:R-:W-:Y:S02]  /*2ff80*/  ISETP.LT.OR P1, PT, R15.reuse, 0x9, P1 ;  /* 0x000000090f00780c */ /* 0x040fe40000f21670 */
[----:B------:R-:W-:Y:S02]  /*2ff90*/  ISETP.GT.AND P0, PT, R14, 0x9, !P0 ;  /* 0x000000090e00780c */ /* 0x000fe40004704270 */
[----:B------:R-:W-:Y:S02]  /*2ffa0*/  FSEL R59, R30, -INF , !P1 ;  /* 0xff8000001e3b7808 */ /* 0x000fe40004800000 */
[----:B------:R-:W-:-:S02]  /*2ffb0*/  ISETP.LT.OR P0, PT, R15, 0xa, P0 ;  /* 0x0000000a0f00780c */ /* 0x000fc40000701670 */
[----:B------:R-:W-:Y:S02]  /*2ffc0*/  ISETP.NE.AND P1, PT, R69, RZ, PT ;  /* 0x000000ff4500720c */ /* 0x000fe40003f25270 */
        /* <DEDUP_REMOVED lines=22> */
[----:B------:R-:W-:-:S04]  /*30130*/  ISETP.GT.AND P0, PT, R14, RZ, !P0 ;  /* 0x000000ff0e00720c */ /* 0x000fc80004704270 */
[----:B------:R-:W-:-:S04]  /*30140*/  ISETP.LT.OR P0, PT, R15, 0x1, P0 ;  /* 0x000000010f00780c */ /* 0x000fc80000701670 */
[----:B------:R-:W-:Y:S02]  /*30150*/  FSEL R35, R26, -INF , !P0 ;  /* 0xff8000001a237808 */ /* 0x000fe40004000000 */
[----:B------:R-:W-:Y:S01]  /*30160*/  ISETP.NE.AND P0, PT, R72, RZ, PT ;  /* 0x000000ff4800720c */ /* 0x000fe20003f05270 */
[----:B--2---:R-:W2:Y:S03]  /*30170*/  LD.E.64 R12, desc[UR4][R6.64] ;  /* 0x00000004060c7980 */ /* 0x004ea6000c101b00 */
[C---:B------:R-:W-:Y:S02]  /*30180*/  ISETP.GT.AND P0, PT, R14.reuse, 0x21, !P0 ;  /* 0x000000210e00780c */ /* 0x040fe40004704270 */
[----:B------:R-:W-:Y:S01]  /*30190*/  ISETP.GT.AND P1, PT, R14, 0x28, !P1 ;  /* 0x000000280e00780c */ /* 0x000fe20004f24270 */
[----:B------:R-:W3:Y:S01]  /*301a0*/  LD.E R24, desc[UR4][R6.64+0x10] ;  /* 0x0000100406187980 */ /* 0x000ee2000c101900 */
[----:B------:R-:W-:-:S02]  /*301b0*/  ISETP.LT.OR P0, PT, R15, 0x22, P0 ;  /* 0x000000220f00780c */ /* 0x000fc40000701670 */
[C---:B------:R-:W-:Y:S02]  /*301c0*/  ISETP.GT.AND P2, PT, R14.reuse, 0x29, !P2 ;  /* 0x000000290e00780c */ /* 0x040fe40005744270 */
[C---:B------:R-:W-:Y:S02]  /*301d0*/  ISETP.GT.AND P3, PT, R14.reuse, 0x30, !P3 ;  /* 0x000000300e00780c */ /* 0x040fe40005f64270 */
[C---:B------:R-:W-:Y:S02]  /*301e0*/  ISETP.GT.AND P4, PT, R14.reuse, 0x31, !P4 ;  /* 0x000000310e00780c */ /* 0x040fe40006784270 */
[C---:B------:R-:W-:Y:S02]  /*301f0*/  ISETP.GT.AND P5, PT, R14.reuse, 0x38, !P5 ;  /* 0x000000380e00780c */ /* 0x040fe40006fa4270 */
[----:B------:R-:W-:Y:S02]  /*30200*/  ISETP.GT.AND P6, PT, R14, 0x39, !P6 ;  /* 0x000000390e00780c */ /* 0x000fe400077c4270 */
[----:B------:R-:W-:-:S02]  /*30210*/  ISETP.LT.OR P1, PT, R15, 0x29, P1 ;  /* 0x000000290f00780c */ /* 0x000fc40000f21670 */
[----:B------:R-:W-:Y:S02]  /*30220*/  FSEL R43, R43, -INF , !P0 ;  /* 0xff8000002b2b7808 */ /* 0x000fe40004000000 */
[C---:B------:R-:W-:Y:S02]  /*30230*/  ISETP.LT.OR P2, PT, R15.reuse, 0x2a, P2 ;  /* 0x0000002a0f00780c */ /* 0x040fe40001741670 */
[----:B------:R-:W-:Y:S02]  /*30240*/  FSEL R73, R46, -INF , !P1 ;  /* 0xff8000002e497808 */ /* 0x000fe40004800000 */
[----:B------:R-:W-:Y:S02]  /*30250*/  ISETP.LT.OR P3, PT, R15, 0x31, P3 ;  /* 0x000000310f00780c */ /* 0x000fe40001f61670 */
[----:B------:R-:W-:Y:S02]  /*30260*/  FSEL R47, R47, -INF , !P2 ;  /* 0xff8000002f2f7808 */ /* 0x000fe40005000000 */
[----:B------:R-:W-:-:S02]  /*30270*/  ISETP.LT.OR P4, PT, R15, 0x32, P4 ;  /* 0x000000320f00780c */ /* 0x000fc40002781670 */
[----:B------:R-:W-:Y:S02]  /*30280*/  FSEL R75, R50, -INF , !P3 ;  /* 0xff800000324b7808 */ /* 0x000fe40005800000 */
[----:B------:R-:W-:Y:S02]  /*30290*/  ISETP.LT.OR P5, PT, R15, 0x39, P5 ;  /* 0x000000390f00780c */ /* 0x000fe40002fa1670 */
[----:B------:R-:W-:Y:S02]  /*302a0*/  FSEL R51, R51, -INF , !P4 ;  /* 0xff80000033337808 */ /* 0x000fe40006000000 */
[----:B------:R-:W-:Y:S02]  /*302b0*/  ISETP.LT.OR P6, PT, R15, 0x3a, P6 ;  /* 0x0000003a0f00780c */ /* 0x000fe400037c1670 */
[----:B------:R-:W-:Y:S02]  /*302c0*/  FSEL R77, R54, -INF , !P5 ;  /* 0xff800000364d7808 */ /* 0x000fe40006800000 */
[----:B------:R-:W-:-:S02]  /*302d0*/  R2UR UR6, R4 ;  /* 0x00000000040672ca */ /* 0x000fc400000e0000 */
[----:B------:R-:W-:Y:S02]  /*302e0*/  R2UR UR7, R5 ;  /* 0x00000000050772ca */ /* 0x000fe400000e0000 */
[----:B------:R-:W-:-:S11]  /*302f0*/  FSEL R79, R55, -INF , !P6 ;  /* 0xff800000374f7808 */ /* 0x000fd60007000000 */
[----:B------:R-:W4:Y:S01]  /*30300*/  LD.E R31, desc[UR6][R6.64+0x14] ;  /* 0x00001406061f7980 */ /* 0x000f22000c101900 */
[----:B--2---:R-:W-:Y:S02]  /*30310*/  FMNMX.FTZ R20, R65, R12, !PT ;  /* 0x0000000c41147209 */ /* 0x004fe40007810000 */
        /* <DEDUP_REMOVED lines=30> */
[----:B------:R-:W-:-:S03]  /*30500*/  FMNMX.FTZ R15, R79, R9, !PT ;  /* 0x000000094f0f7209 */ /* 0x000fc60007810000 */
[----:B------:R-:W0:Y:S04]  /*30510*/  SHFL.BFLY PT, R9, R14, 0x2, 0x1f ;  /* 0x0c401f000e097f89 */ /* 0x000e2800000e0000 */
[----:B------:R-:W-:Y:S04]  /*30520*/  ST.E.64 desc[UR4][R6.64], R14 ;  /* 0x0000000e06007985 */ /* 0x000fe8000c101b04 */
[----:B------:R-:W2:Y:S01]  /*30530*/  LD.E R30, desc[UR6][R6.64+0x4] ;  /* 0x00000406061e7980 */ /* 0x000ea2000c101900 */
[----:B0-----:R-:W-:-:S05]  /*30540*/  FMNMX.FTZ R9, R14, R9, !PT ;  /* 0x000000090e097209 */ /* 0x001fca0007810000 */
[----:B------:R-:W0:Y:S02]  /*30550*/  SHFL.BFLY PT, R20, R9, 0x1, 0x1f ;  /* 0x0c201f0009147f89 */ /* 0x000e2400000e0000 */
[----:B0-----:R-:W-:Y:S02]  /*30560*/  FMNMX.FTZ R21, R9, R20, !PT ;  /* 0x0000001409157209 */ /* 0x001fe40007810000 */
[----:B------:R-:W5:Y:S04]  /*30570*/  LD.E R20, desc[UR4][R6.64+0x20] ;  /* 0x0000200406147980 */ /* 0x000f68000c101900 */
[----:B------:R-:W-:Y:S04]  /*30580*/  ST.E desc[UR4][R6.64], R21 ;  /* 0x0000001506007985 */ /* 0x000fe8000c101904 */
[----:B------:R-:W3:Y:S01]  /*30590*/  LD.E R26, desc[UR6][R6.64] ;  /* 0x00000006061a7980 */ /* 0x000ee2000c101900 */
[----:B------:R-:W-:-:S02]  /*305a0*/  R2UR UR8, R4 ;  /* 0x00000000040872ca */ /* 0x000fc400000e0000 */
[----:B------:R-:W-:Y:S01]  /*305b0*/  R2UR UR9, R5 ;  /* 0x00000000050972ca */ /* 0x000fe200000e0000 */
[----:B--2---:R-:W0:Y:S02]  /*305c0*/  SHFL.BFLY PT, R9, R30, 0x2, 0x1f ;  /* 0x0c401f001e097f89 */ /* 0x004e2400000e0000 */
[----:B0-----:R-:W-:-:S05]  /*305d0*/  FMNMX.FTZ R14, R9, R30, !PT ;  /* 0x0000001e090e7209 */ /* 0x001fca0007810000 */
[----:B------:R-:W0:Y:S02]  /*305e0*/  SHFL.BFLY PT, R9, R14, 0x1, 0x1f ;  /* 0x0c201f000e097f89 */ /* 0x000e2400000e0000 */
[----:B0-----:R-:W-:Y:S02]  /*305f0*/  FMNMX.FTZ R27, R14, R9, !PT ;  /* 0x000000090e1b7209 */ /* 0x001fe40007810000 */
[C---:B---3--:R-:W-:Y:S02]  /*30600*/  FSETP.NEU.FTZ.AND P0, PT, R26.reuse, -INF , PT ;  /* 0xff8000001a00780b */ /* 0x048fe40003f1d000 */
[C---:B------:R-:W-:Y:S02]  /*30610*/  FSETP.NEU.FTZ.AND P1, PT, R27.reuse, -INF , PT ;  /* 0xff8000001b00780b */ /* 0x040fe40003f3d000 */
[----:B------:R-:W-:Y:S02]  /*30620*/  FSEL R9, R26, RZ, P0 ;  /* 0x000000ff1a097208 */ /* 0x000fe40000000000 */
[----:B------:R-:W-:-:S03]  /*30630*/  FSEL R26, R27, RZ, P1 ;  /* 0x000000ff1b1a7208 */ /* 0x000fc60000800000 */
[----:B------:R-:W-:Y:S02]  /*30640*/  FADD.FTZ R9, R12, -R9 ;  /* 0x800000090c097221 */ /* 0x000fe40000010000 */
[----:B------:R-:W-:Y:S02]  /*30650*/  FADD.FTZ R13, R13, -R26 ;  /* 0x8000001a0d0d7221 */ /* 0x000fe40000010000 */
[----:B-----5:R-:W-:Y:S02]  /*30660*/  FMUL.FTZ R9, R9, R20 ;  /* 0x0000001409097220 */ /* 0x020fe40000410000 */
[----:B------:R-:W-:-:S04]  /*30670*/  FMUL.FTZ R12, R20, R13 ;  /* 0x0000000d140c7220 */ /* 0x000fc80000410000 */
[----:B------:R-:W0:Y:S08]  /*30680*/  MUFU.EX2 R9, R9 ;  /* 0x0000000900097308 */ /* 0x000e300000000800 */
[----:B------:R-:W4:Y:S01]  /*30690*/  MUFU.EX2 R12, R12 ;  /* 0x0000000c000c7308 */ /* 0x000f220000000800 */
[----:B------:R1:W-:Y:S01]  /*306a0*/  ST.E desc[UR4][R6.64+0x4], R27 ;  /* 0x0000041b06007985 */ /* 0x0003e2000c101904 */
[----:B0-----:R-:W-:Y:S01]  /*306b0*/  FMUL.FTZ R13, R9, R24 ;  /* 0x00000018090d7220 */ /* 0x001fe20000410000 */
[----:B----4-:R-:W-:-:S04]  /*306c0*/  FMUL.FTZ R31, R12, R31 ;  /* 0x0000001f0c1f7220 */ /* 0x010fc80000410000 */
[----:B------:R1:W-:Y:S04]  /*306d0*/  ST.E desc[UR6][R6.64+0x10], R13 ;  /* 0x0000100d06007985 */ /* 0x0003e8000c101906 */
[----:B------:R1:W-:Y:S04]  /*306e0*/  ST.E desc[UR8][R6.64+0x14], R31 ;  /* 0x0000141f06007985 */ /* 0x0003e8000c101908 */
[----:B------:R-:W2:Y:S04]  /*306f0*/  LDL.64 R14, [R11+0x78] ;  /* 0x000078000b0e7983 */ /* 0x000ea80000100a00 */
[----:B--2---:R-:W2:Y:S04]  /*30700*/  LD.E.64 R20, desc[UR4][R14.64] ;  /* 0x000000040e147980 */ /* 0x004ea8000c101b00 */
[----:B--2---:R-:W2:Y:S01]  /*30710*/  LD.E R24, desc[UR4][R20.64+0x4] ;  /* 0x0000040414187980 */ /* 0x004ea2000c101900 */
[----:B------:R-:W-:Y:S01]  /*30720*/  BSSY B2, `(.L_x_5450) ;  /* 0x0000010000027945 */ /* 0x000fe20003800000 */
[----:B--2---:R-:W-:-:S13]  /*30730*/  ISETP.NE.AND P0, PT, R24, RZ, PT ;  /* 0x000000ff1800720c */ /* 0x004fda0003f05270 */
[----:B-1----:R-:W-:Y:S05]  /*30740*/  @P0 BRA `(.L_x_5451) ;  /* 0x0000000000340947 */ /* 0x002fea0003800000 */
[----:B------:R-:W-:Y:S02]  /*30750*/  R2UR UR4, R4 ;  /* 0x00000000040472ca */ /* 0x000fe400000e0000 */
[----:B------:R-:W-:-:S13]  /*30760*/  R2UR UR5, R5 ;  /* 0x00000000050572ca */ /* 0x000fda00000e0000 */
[----:B------:R-:W2:Y:S01]  /*30770*/  LD.E.64 R6, desc[UR4][R14.64+0x8] ;  /* 0x000008040e067980 */ /* 0x000ea2000c101b00 */
[----:B------:R-:W-:Y:S02]  /*30780*/  R2UR UR6, R4 ;  /* 0x00000000040672ca */ /* 0x000fe400000e0000 */
[----:B------:R-:W-:Y:S01]  /*30790*/  R2UR UR7, R5 ;  /* 0x00000000050772ca */ /* 0x000fe200000e0000 */
[----:B------:R-:W3:-:S12]  /*307a0*/  LD.E R21, desc[UR4][R20.64] ;  /* 0x0000000414157980 */ /* 0x000ed8000c101900 */
[----:B--2---:R-:W2:Y:S01]  /*307b0*/  LD.E.64 R6, desc[UR6][R6.64] ;  /* 0x0000000606067980 */ /* 0x004ea2000c101b00 */
[----:B---3--:R-:W-:-:S04]  /*307c0*/  IMAD R27, R8, 0x40, R21 ;  /* 0x00000040081b7824 */ /* 0x008fc800078e0215 */
[----:B--2---:R-:W-:-:S05]  /*307d0*/  IMAD.WIDE R26, R27, 0x4, R6 ;  /* 0x000000041b1a7825 */ /* 0x004fca00078e0206 */
[----:B------:R0:W-:Y:S04]  /*307e0*/  ST.E desc[UR4][R26.64], R9 ;  /* 0x000000091a007985 */ /* 0x0001e8000c101904 */
[----:B------:R-:W2:Y:S04]  /*307f0*/  LD.E.64 R20, desc[UR6][R14.64] ;  /* 0x000000060e147980 */ /* 0x000ea8000c101b00 */
[----:B--2---:R-:W2:Y:S02]  /*30800*/  LD.E R13, desc[UR4][R20.64+0x4] ;  /* 0x00000404140d7980 */ /* 0x004ea4000c101900 */
[----:B0-2---:R-:W-:-:S13]  /*30810*/  ISETP.NE.AND P0, PT, R13, RZ, PT ;  /* 0x000000ff0d00720c */ /* 0x005fda0003f05270 */
.L_x_5451:
[----:B------:R-:W-:Y:S05]  /*30820*/  BSYNC B2 ;  /* 0x0000000000027941 */ /* 0x000fea0003800000 */
.L_x_5450:
[----:B------:R-:W-:Y:S04]  /*30830*/  BSSY B2, `(.L_x_5452) ;  /* 0x000000d000027945 */ /* 0x000fe80003800000 */
[----:B------:R-:W-:Y:S05]  /*30840*/  @P0 BRA `(.L_x_5453) ;  /* 0x00000000002c0947 */ /* 0x000fea0003800000 */
        /* <DEDUP_REMOVED lines=8> */
[----:B------:R-:W-:-:S04]  /*308d0*/  VIADD R13, R8, 0x8 ;  /* 0x00000008080d7836 */ /* 0x000fc80000000000 */
[----:B--2---:R-:W-:-:S05]  /*308e0*/  IMAD.WIDE R6, R13, 0x4, R6 ;  /* 0x000000040d067825 */ /* 0x004fca00078e0206 */
[----:B------:R0:W-:Y:S02]  /*308f0*/  ST.E desc[UR4][R6.64], R12 ;  /* 0x0000000c06007985 */ /* 0x0001e4000c101904 */
.L_x_5453:
[----:B------:R-:W-:Y:S05]  /*30900*/  BSYNC B2 ;  /* 0x0000000000027941 */ /* 0x000fea0003800000 */
.L_x_5452:
[----:B0-----:R-:W2:Y:S01]  /*30910*/  LDL.64 R6, [R11+0x70] ;  /* 0x000070000b067983 */ /* 0x001ea20000100a00 */
[C---:B------:R-:W-:Y:S02]  /*30920*/  R2UR UR4, R4.reuse ;  /* 0x00000000040472ca */ /* 0x040fe400000e0000 */
[C---:B------:R-:W-:Y:S02]  /*30930*/  R2UR UR5, R5.reuse ;  /* 0x00000000050572ca */ /* 0x040fe400000e0000 */
[C---:B------:R-:W-:Y:S02]  /*30940*/  R2UR UR6, R4.reuse ;  /* 0x00000000040672ca */ /* 0x040fe400000e0000 */
[C---:B------:R-:W-:Y:S02]  /*30950*/  R2UR UR7, R5.reuse ;  /* 0x00000000050772ca */ /* 0x040fe400000e0000 */
[----:B------:R-:W-:Y:S02]  /*30960*/  R2UR UR8, R4 ;  /* 0x00000000040872ca */ /* 0x000fe400000e0000 */
[----:B------:R-:W-:-:S05]  /*30970*/  R2UR UR9, R5 ;  /* 0x00000000050972ca */ /* 0x000fca00000e0000 */
[----:B--2---:R-:W2:Y:S04]  /*30980*/  LD.E R8, desc[UR4][R6.64] ;  /* 0x0000000406087980 */ /* 0x004ea8000c101900 */
[----:B------:R-:W3:Y:S04]  /*30990*/  LD.E R13, desc[UR6][R6.64+0x20] ;  /* 0x00002006060d7980 */ /* 0x000ee8000c101900 */
[----:B------:R-:W4:Y:S04]  /*309a0*/  LD.E R20, desc[UR8][R6.64+0x4] ;  /* 0x0000040806147980 */ /* 0x000f28000c101900 */
[----:B------:R-:W4:Y:S04]  /*309b0*/  LD.E R55, desc[UR4][R6.64+0x10] ;  /* 0x0000100406377980 */ /* 0x000f28000c101900 */
[----:B------:R-:W4:Y:S01]  /*309c0*/  LD.E R56, desc[UR6][R6.64+0x14] ;  /* 0x0000140606387980 */ /* 0x000f22000c101900 */
[C---:B--2---:R-:W-:Y:S01]  /*309d0*/  FSETP.NEU.FTZ.AND P0, PT, R8.reuse, -INF , PT ;  /* 0xff8000000800780b */ /* 0x044fe20003f1d000 */
[----:B---3--:R-:W-:Y:S01]  /*309e0*/  FMUL.FTZ R14, R8, R13 ;  /* 0x0000000d080e7220 */ /* 0x008fe20000410000 */
[----:B----4-:R-:W-:Y:S01]  /*309f0*/  FSETP.NEU.FTZ.AND P1, PT, R20, -INF , PT ;  /* 0xff8000001400780b */ /* 0x010fe20003f3d000 */
[----:B------:R-:W-:-:S03]  /*30a00*/  FMUL.FTZ R20, R13, R20 ;  /* 0x000000140d147220 */ /* 0x000fc60000410000 */
[----:B------:R-:W-:Y:S02]  /*30a10*/  FSEL R14, R14, RZ, P0 ;  /* 0x000000ff0e0e7208 */ /* 0x000fe40000000000 */
[----:B------:R-:W-:-:S03]  /*30a20*/  FSEL R20, R20, RZ, P1 ;  /* 0x000000ff14147208 */ /* 0x000fc60000800000 */
[-CC-:B------:R-:W-:Y:S01]  /*30a30*/  FFMA.FTZ R8, R65, R13.reuse, -R14.reuse ;  /* 0x0000000d41087223 */ /* 0x180fe2000001080e */
[-CC-:B------:R-:W-:Y:S01]  /*30a40*/  FFMA.FTZ R25, R25, R13.reuse, -R14.reuse ;  /* 0x0000000d19197223 */ /* 0x180fe2000001080e */
[-CC-:B------:R-:W-:Y:S01]  /*30a50*/  FFMA.FTZ R28, R28, R13.reuse, -R14.reuse ;  /* 0x0000000d1c1c7223 */ /* 0x180fe2000001080e */
[-C--:B------:R-:W-:Y:S01]  /*30a60*/  FFMA.FTZ R29, R29, R13.reuse, -R14 ;  /* 0x0000000d1d1d7223 */ /* 0x080fe2000001080e */
[-CC-:B------:R-:W-:Y:S01]  /*30a70*/  FFMA.FTZ R15, R35, R13.reuse, -R20.reuse ;  /* 0x0000000d230f7223 */ /* 0x180fe20000010814 */
[-CC-:B------:R-:W-:Y:S01]  /*30a80*/  FFMA.FTZ R21, R57, R13.reuse, -R20.reuse ;  /* 0x0000000d39157223 */ /* 0x180fe20000010814 */
[----:B------:R-:W0:Y:S01]  /*30a90*/  MUFU.EX2 R8, R8 ;  /* 0x0000000800087308 */ /* 0x000e220000000800 */
[-CC-:B------:R-:W-:Y:S01]  /*30aa0*/  FFMA.FTZ R38, R39, R13.reuse, -R20.reuse ;  /* 0x0000000d27267223 */ /* 0x180fe20000010814 */
[-CC-:B------:R-:W-:Y:S01]  /*30ab0*/  FFMA.FTZ R42, R43, R13.reuse, -R20.reuse ;  /* 0x0000000d2b2a7223 */ /* 0x180fe20000010814 */
[-CC-:B------:R-:W-:Y:S01]  /*30ac0*/  FFMA.FTZ R46, R47, R13.reuse, -R20.reuse ;  /* 0x0000000d2f2e7223 */ /* 0x180fe20000010814 */
[-C--:B------:R-:W-:Y:S01]  /*30ad0*/  FFMA.FTZ R50, R51, R13.reuse, -R20 ;  /* 0x0000000d33327223 */ /* 0x080fe20000010814 */
        /* <DEDUP_REMOVED lines=21> */
[-C--:B------:R-:W-:Y:S01]  /*30c30*/  FFMA.FTZ R14, R53, R13.reuse, -R14 ;  /* 0x0000000d350e7223 */ /* 0x080fe2000001080e */
[----:B------:R-:W-:Y:S01]  /*30c40*/  FFMA.FTZ R20, R79, R13, -R20 ;  /* 0x0000000d4f147223 */ /* 0x000fe20000010814 */
[----:B------:R-:W-:Y:S01]  /*30c50*/  MUFU.EX2 R26, R21 ;  /* 0x00000015001a7308 */ /* 0x000fe20000000800 */
[----:B0-----:R-:W-:-:S07]  /*30c60*/  FADD.FTZ R54, R8, R55 ;  /* 0x0000003708367221 */ /* 0x001fce0000010000 */
[----:B------:R1:W0:Y:S08]  /*30c70*/  MUFU.EX2 R13, R25 ;  /* 0x00000019000d7308 */ /* 0x0002300000000800 */
[----:B------:R-:W-:Y:S01]  /*30c80*/  MUFU.EX2 R28, R28 ;  /* 0x0000001c001c7308 */ /* 0x000fe20000000800 */
[----:B-1----:R-:W-:-:S07]  /*30c90*/  FADD.FTZ R25, R153, R56 ;  /* 0x0000003899197221 */ /* 0x002fce0000010000 */
[----:B------:R-:W1:Y:S01]  /*30ca0*/  MUFU.EX2 R155, R24 ;  /* 0x00000018009b7308 */ /* 0x000e620000000800 */
[----:B0-----:R-:W-:Y:S01]  /*30cb0*/  FADD.FTZ R53, R13, R54 ;  /* 0x000000360d357221 */ /* 0x001fe20000010000 */
[----:B------:R-:W-:-:S06]  /*30cc0*/  FADD.FTZ R54, R26, R25 ;  /* 0x000000191a367221 */ /* 0x000fcc0000010000 */
[----:B------:R-:W0:Y:S08]  /*30cd0*/  MUFU.EX2 R29, R29 ;  /* 0x0000001d001d7308 */ /* 0x000e300000000800 */
[----:B------:R-:W2:Y:S01]  /*30ce0*/  MUFU.EX2 R30, R30 ;  /* 0x0000001e001e7308 */ /* 0x000ea20000000800 */
[----:B-1----:R-:W-:-:S07]  /*30cf0*/  FADD.FTZ R15, R155, R54 ;  /* 0x000000369b0f7221 */ /* 0x002fce0000010000 */
[----:B------:R-:W1:Y:S08]  /*30d00*/  MUFU.EX2 R32, R32 ;  /* 0x0000002000207308 */ /* 0x000e700000000800 */
[----:B------:R-:W3:Y:S08]  /*30d10*/  MUFU.EX2 R31, R31 ;  /* 0x0000001f001f7308 */ /* 0x000ef00000000800 */
[----:B------:R-:W4:Y:S08]  /*30d20*/  MUFU.EX2 R33, R33 ;  /* 0x0000002100217308 */ /* 0x000f300000000800 */
[----:B------:R-:W4:Y:S08]  /*30d30*/  MUFU.EX2 R34, R34 ;  /* 0x0000002200227308 */ /* 0x000f300000000800 */
[----:B------:R0:W-:Y:S08]  /*30d40*/  MUFU.EX2 R27, R14 ;  /* 0x0000000e001b7308 */ /* 0x0001f00000000800 */
[----:B------:R-:W4:Y:S01]  /*30d50*/  MUFU.EX2 R36, R36 ;  /* 0x0000002400247308 */ /* 0x000f220000000800 */
[----:B0-----:R-:W-:-:S04]  /*30d60*/  FADD.FTZ R14, R28, R53 ;  /* 0x000000351c0e7221 */ /* 0x001fc80000010000 */
[----:B------:R-:W-:Y:S01]  /*30d70*/  FADD.FTZ R21, R29, R14 ;  /* 0x0000000e1d157221 */ /* 0x000fe20000010000 */
[----:B--2---:R-:W-:Y:S02]  /*30d80*/  FADD.FTZ R14, R30, R15 ;  /* 0x0000000f1e0e7221 */ /* 0x004fe40000010000 */
[----:B------:R-:W0:Y:S01]  /*30d90*/  MUFU.EX2 R35, R35 ;  /* 0x0000002300237308 */ /* 0x000e220000000800 */
[----:B-1----:R-:W-:Y:S01]  /*30da0*/  FADD.FTZ R24, R32, R21 ;  /* 0x0000001520187221 */ /* 0x002fe20000010000 */
[----:B---3--:R-:W-:-:S03]  /*30db0*/  FADD.FTZ R15, R31, R14 ;  /* 0x0000000e1f0f7221 */ /* 0x008fc60000010000 */
[----:B----4-:R-:W-:Y:S01]  /*30dc0*/  FADD.FTZ R21, R33, R24 ;  /* 0x0000001821157221 */ /* 0x010fe20000010000 */
[----:B------:R-:W-:Y:S02]  /*30dd0*/  FADD.FTZ R14, R34, R15 ;  /* 0x0000000f220e7221 */ /* 0x000fe40000010000 */
[----:B------:R-:W1:Y:S01]  /*30de0*/  MUFU.EX2 R37, R37 ;  /* 0x0000002500257308 */ /* 0x000e620000000800 */
[----:B------:R-:W-:-:S07]  /*30df0*/  FADD.FTZ R24, R36, R21 ;  /* 0x0000001524187221 */ /* 0x000fce0000010000 */
        /* <DEDUP_REMOVED lines=31> */
[----:B0-----:R-:W-:-:S04]  /*30ff0*/  FADD.FTZ R24, R52, R21 ;  /* 0x0000001534187221 */ /* 0x001fc80000010000 */
[----:B------:R-:W-:Y:S01]  /*31000*/  FADD.FTZ R53, R27, R24 ;  /* 0x000000181b357221 */ /* 0x000fe20000010000 */
[----:B-1----:R-:W-:-:S04]  /*31010*/  FADD.FTZ R15, R51, R14 ;  /* 0x0000000e330f7221 */ /* 0x002fc80000010000 */
[----:B------:R-:W-:Y:S01]  /*31020*/  ST.E desc[UR4][R6.64+0x10], R53 ;  /* 0x0000103506007985 */ /* 0x000fe2000c101904 */
[----:B--2---:R-:W-:-:S05]  /*31030*/  FADD.FTZ R55, R54, R15 ;  /* 0x0000000f36377221 */ /* 0x004fca0000010000 */
[----:B------:R0:W-:Y:S04]  /*31040*/  ST.E desc[UR6][R6.64+0x14], R55 ;  /* 0x0000143706007985 */ /* 0x0001e8000c101906 */
[----:B------:R-:W2:Y:S01]  /*31050*/  LDL.64 R20, [R11+0x80] ;  /* 0x000080000b147983 */ /* 0x000ea20000100a00 */
[----:B------:R-:W-:Y:S06]  /*31060*/  BAR.SYNC.DEFER_BLOCKING 0xf, 0x100 ;  /* 0x03c4000000007b1d */ /* 0x000fec0000010000 */
[----:B------:R-:W3:Y:S04]  /*31070*/  LDL.64 R14, [R11+0x88] ;  /* 0x000088000b0e7983 */ /* 0x000ee80000100a00 */
[----:B--2---:R-:W2:Y:S04]  /*31080*/  LD.E.64 R20, desc[UR4][R20.64+0x10] ;  /* 0x0000100414147980 */ /* 0x004ea8000c101b00 */
[----:B--2---:R-:W2:Y:S04]  /*31090*/  LD.E.64 R24, desc[UR6][R20.64+0x8] ;  /* 0x0000080614187980 */ /* 0x004ea8000c101b00 */
[----:B------:R-:W4:Y:S01]  /*310a0*/  LD.E.64 R56, desc[UR4][R20.64] ;  /* 0x0000000414387980 */ /* 0x000f22000c101b00 */
        /* <DEDUP_REMOVED lines=16> */
[----:B--2---:R-:W-:-:S05]  /*311b0*/  MOV R24, R24 ;  /* 0x0000001800187202 */ /* 0x004fca0000000f00 */
[--C-:B----4-:R-:W-:Y:S02]  /*311c0*/  IMAD R57, R57, 0x2, R24.reuse ;  /* 0x0000000239397824 */ /* 0x110fe400078e0218 */
[C---:B0-----:R-:W-:Y:S02]  /*311d0*/  IMAD R6, R56.reuse, 0x2, R24 ;  /* 0x0000000238067824 */ /* 0x041fe400078e0218 */
[----:B------:R-:W-:Y:S01]  /*311e0*/  IMAD R56, R56, 0x2, R57 ;  /* 0x0000000238387824 */ /* 0x000fe200078e0239 */
[----:B------:R-:W-:Y:S04]  /*311f0*/  STSM.16.M88.4 [R24], R152 ;  /* 0x0000009818007844 */ /* 0x000fe80000000200 */
[----:B------:R0:W-:Y:S04]  /*31200*/  STSM.16.M88.4 [R6], R156 ;  /* 0x0000009c06007844 */ /* 0x0001e80000000200 */
[----:B------:R-:W-:Y:S04]  /*31210*/  STSM.16.M88.4 [R57], R160 ;  /* 0x000000a039007844 */ /* 0x000fe80000000200 */
[----:B------:R1:W-:Y:S04]  /*31220*/  STSM.16.M88.4 [R56], R164 ;  /* 0x000000a438007844 */ /* 0x0003e80000000200 */
[----:B---3--:R-:W2:Y:S04]  /*31230*/  LD.E R8, desc[UR4][R14.64] ;  /* 0x000000040e087980 */ /* 0x008ea8000c101900 */
[----:B0-----:R-:W3:Y:S04]  /*31240*/  LD.E R6, desc[UR4][R14.64+0x14] ;  /* 0x000014040e067980 */ /* 0x001ee8000c101900 */
[----:B------:R-:W4:Y:S04]  /*31250*/  LD.E R36, desc[UR4][R14.64+0x44] ;  /* 0x000044040e247980 */ /* 0x000f28000c101900 */
[----:B------:R-:W4:Y:S01]  /*31260*/  LD.E R50, desc[UR4][R14.64+0x80] ;  /* 0x000080040e327980 */ /* 0x000f22000c101900 */
[----:B------:R-:W-:-:S02]  /*31270*/  R2UR UR18, R4 ;  /* 0x00000000041272ca */ /* 0x000fc400000e0000 */
[----:B------:R-:W-:Y:S01]  /*31280*/  R2UR UR19, R5 ;  /* 0x00000000051372ca */ /* 0x000fe200000e0000 */
[----:B------:R-:W4:Y:S04]  /*31290*/  LD.E R66, desc[UR4][R14.64+0xc0] ;  /* 0x0000c0040e427980 */ /* 0x000f28000c101900 */
[----:B------:R-:W4:Y:S04]  /*312a0*/  LD.E R82, desc[UR4][R14.64+0x100] ;  /* 0x000100040e527980 */ /* 0x000f28000c101900 */
[----:B------:R-:W4:Y:S04]  /*312b0*/  LD.E R20, desc[UR6][R14.64+0x4] ;  /* 0x000004060e147980 */ /* 0x000f28000c101900 */
[----:B------:R-:W4:Y:S04]  /*312c0*/  LD.E R34, desc[UR6][R14.64+0x40] ;  /* 0x000040060e227980 */ /* 0x000f28000c101900 */
[----:B------:R-:W4:Y:S04]  /*312d0*/  LD.E R46, desc[UR6][R14.64+0x70] ;  /* 0x000070060e2e7980 */ /* 0x000f28000c101900 */
[----:B-1----:R-:W4:Y:S04]  /*312e0*/  LD.E R56, desc[UR6][R14.64+0x94] ;  /* 0x000094060e387980 */ /* 0x002f28000c101900 */
[----:B------:R-:W4:Y:S04]  /*312f0*/  LD.E R68, desc[UR6][R14.64+0xc4] ;  /* 0x0000c4060e447980 */ /* 0x000f28000c101900 */
[----:B------:R-:W4:Y:S04]  /*31300*/  LD.E R84, desc[UR6][R14.64+0x104] ;  /* 0x000104060e547980 */ /* 0x000f28000c101900 */
[----:B------:R-:W4:Y:S04]  /*31310*/  LD.E R24, desc[UR8][R14.64+0x10] ;  /* 0x000010080e187980 */ /* 0x000f28000c101900 */
[----:B------:R-:W4:Y:S04]  /*31320*/  LD.E R38, desc[UR8][R14.64+0x50] ;  /* 0x000050080e267980 */ /* 0x000f28000c101900 */
[----:B------:R-:W4:Y:S04]  /*31330*/  LD.E R52, desc[UR8][R14.64+0x84] ;  /* 0x000084080e347980 */ /* 0x000f28000c101900 */
[----:B------:R-:W4:Y:S04]  /*31340*/  LD.E R70, desc[UR8][R14.64+0xd0] ;  /* 0x0000d0080e467980 */ /* 0x000f28000c101900 */
[----:B------:R-:W4:Y:S01]  /*31350*/  LD.E R86, desc[UR8][R14.64+0x110] ;  /* 0x000110080e567980 */ /* 0x000f22000c101900 */
[----:B------:R-:W-:-:S02]  /*31360*/  R2UR UR10, R4 ;  /* 0x00000000040a72ca */ /* 0x000fc400000e0000 */
[C---:B------:R-:W-:Y:S01]  /*31370*/  R2UR UR11, R5.reuse ;  /* 0x00000000050b72ca */ /* 0x040fe200000e0000 */
[----:B------:R-:W4:Y:S01]  /*31380*/  LD.E R64, desc[UR18][R14.64+0xb4] ;  /* 0x0000b4120e407980 */ /* 0x000f22000c101900 */
[C---:B------:R-:W-:Y:S02]  /*31390*/  R2UR UR12, R4.reuse ;  /* 0x00000000040c72ca */ /* 0x040fe400000e0000 */
[C---:B------:R-:W-:Y:S01]  /*313a0*/  R2UR UR13, R5.reuse ;  /* 0x00000000050d72ca */ /* 0x040fe200000e0000 */
[----:B------:R-:W4:Y:S01]  /*313b0*/  LD.E R80, desc[UR18][R14.64+0xf4] ;  /* 0x0000f4120e507980 */ /* 0x000f22000c101900 */
[C---:B------:R-:W-:Y:S02]  /*313c0*/  R2UR UR14, R4.reuse ;  /* 0x00000000040e72ca */ /* 0x040fe400000e0000 */
[----:B------:R-:W-:Y:S02]  /*313d0*/  R2UR UR15, R5 ;  /* 0x00000000050f72ca */ /* 0x000fe400000e0000 */
[----:B------:R-:W-:-:S02]  /*313e0*/  R2UR UR16, R4 ;  /* 0x00000000041072ca */ /* 0x000fc400000e0000 */
[----:B------:R-:W-:Y:S01]  /*313f0*/  R2UR UR17, R5 ;  /* 0x00000000051172ca */ /* 0x000fe200000e0000 */
[----:B------:R-:W4:Y:S04]  /*31400*/  LD.E R26, desc[UR10][R14.64+0x20] ;  /* 0x0000200a0e1a7980 */ /* 0x000f28000c101900 */
        /* <DEDUP_REMOVED lines=18> */
[----:B------:R-:W4:Y:S01]  /*31530*/  LD.E R94, desc[UR16][R14.64+0x130] ;  /* 0x000130100e5e7980 */ /* 0x000f22000c101900 */
[----:B--2---:R-:W-:-:S05]  /*31540*/  FMUL.FTZ R7, R9, R8 ;  /* 0x0000000809077220 */ /* 0x004fca0000410000 */
[----:B------:R3:W-:Y:S02]  /*31550*/  ST.E desc[UR4][R14.64], R7 ;  /* 0x000000070e007985 */ /* 0x0007e4000c101904 */
[C---:B---3--:R-:W-:Y:S02]  /*31560*/  FMUL.FTZ R7, R9.reuse, R6 ;  /* 0x0000000609077220 */ /* 0x048fe40000410000 */
[----:B------:R-:W2:Y:S04]  /*31570*/  LD.E R6, desc[UR18][R14.64+0x134] ;  /* 0x000134120e067980 */ /* 0x000ea8000c101900 */
[----:B------:R4:W-:Y:S02]  /*31580*/  ST.E desc[UR4][R14.64+0x14], R7 ;  /* 0x000014070e007985 */ /* 0x0009e4000c101904 */
[----:B----4-:R-:W-:-:S05]  /*31590*/  FMUL.FTZ R7, R9, R36 ;  /* 0x0000002409077220 */ /* 0x010fca0000410000 */
[----:B------:R0:W-:Y:S02]  /*315a0*/  ST.E desc[UR4][R14.64+0x44], R7 ;  /* 0x000044070e007985 */ /* 0x0001e4000c101904 */
[----:B0-----:R-:W-:-:S05]  /*315b0*/  FMUL.FTZ R7, R9, R50 ;  /* 0x0000003209077220 */ /* 0x001fca0000410000 */
[----:B------:R0:W-:Y:S02]  /*315c0*/  ST.E desc[UR4][R14.64+0x80], R7 ;  /* 0x000080070e007985 */ /* 0x0001e4000c101904 */
[----:B0-----:R-:W-:-:S05]  /*315d0*/  FMUL.FTZ R7, R9, R66 ;  /* 0x0000004209077220 */ /* 0x001fca0000410000 */
[----:B------:R0:W-:Y:S02]  /*315e0*/  ST.E desc[UR4][R14.64+0xc0], R7 ;  /* 0x0000c0070e007985 */ /* 0x0001e4000c101904 */
[----:B0-----:R-:W-:-:S05]  /*315f0*/  FMUL.FTZ R7, R9, R82 ;  /* 0x0000005209077220 */ /* 0x001fca0000410000 */
[----:B------:R2:W-:Y:S02]  /*31600*/  ST.E desc[UR4][R14.64+0x100], R7 ;  /* 0x000100070e007985 */ /* 0x0005e4000c101904 */
[C---:B--2---:R-:W-:Y:S02]  /*31610*/  FMUL.FTZ R7, R9.reuse, R6 ;  /* 0x0000000609077220 */ /* 0x044fe40000410000 */
[----:B------:R-:W2:Y:S01]  /*31620*/  LD.E R6, desc[UR6][R14.64+0x140] ;  /* 0x000140060e067980 */ /* 0x000ea2000c101900 */
[----:B------:R-:W-:-:S05]  /*31630*/  FMUL.FTZ R13, R9, R20 ;  /* 0x00000014090d7220 */ /* 0x000fca0000410000 */
[----:B------:R0:W-:Y:S02]  /*31640*/  ST.E desc[UR6][R14.64+0x4], R13 ;  /* 0x0000040d0e007985 */ /* 0x0001e4000c101906 */
[----:B0-----:R-:W-:-:S05]  /*31650*/  FMUL.FTZ R13, R9, R34 ;  /* 0x00000022090d7220 */ /* 0x001fca0000410000 */
        /* <DEDUP_REMOVED lines=22> */
[----:B------:R-:W2:Y:S04]  /*317c0*/  LD.E R6, desc[UR6][R14.64+0x150] ;  /* 0x000150060e067980 */ /* 0x000ea8000c101900 */
[----:B------:R2:W-:Y:S02]  /*317d0*/  ST.E desc[UR4][R14.64+0x134], R7 ;  /* 0x000134070e007985 */ /* 0x0005e4000c101904 */
[----:B--2---:R-:W-:-:S02]  /*317e0*/  FMUL.FTZ R7, R9, R6 ;  /* 0x0000000609077220 */ /* 0x004fc40000410000 */
[----:B------:R-:W2:Y:S04]  /*317f0*/  LD.E R6, desc[UR6][R14.64+0x154] ;  /* 0x000154060e067980 */ /* 0x000ea8000c101900 */
        /* <DEDUP_REMOVED lines=57> */
[----:B------:R2:W-:Y:S01]  /*31b90*/  ST.E desc[UR4][R14.64+0x1d4], R21 ;  /* 0x0001d4150e007985 */ /* 0x0005e2000c101904 */
[C---:B------:R-:W-:Y:S01]  /*31ba0*/  FMUL.FTZ R25, R9.reuse, R26 ;  /* 0x0000001a09197220 */ /* 0x040fe20000410000 */
[C---:B------:R-:W-:Y:S01]  /*31bb0*/  FMUL.FTZ R27, R9.reuse, R28 ;  /* 0x0000001c091b7220 */ /* 0x040fe20000410000 */
[C---:B------:R-:W-:Y:S01]  /*31bc0*/  FMUL.FTZ R29, R9.reuse, R30 ;  /* 0x0000001e091d7220 */ /* 0x040fe20000410000 */
[----:B------:R-:W-:-:S02]  /*31bd0*/  FMUL.FTZ R31, R9, R32 ;  /* 0x00000020091f7220 */ /* 0x000fc40000410000 */
[----:B------:R0:W-:Y:S04]  /*31be0*/  ST.E desc[UR10][R14.64+0x20], R25 ;  /* 0x000020190e007985 */ /* 0x0001e8000c10190a */
[----:B------:R1:W-:Y:S04]  /*31bf0*/  ST.E desc[UR12][R14.64+0x24], R27 ;  /* 0x0000241b0e007985 */ /* 0x0003e8000c10190c */
[----:B------:R3:W-:Y:S01]  /*31c00*/  ST.E desc[UR14][R14.64+0x30], R29 ;  /* 0x0000301d0e007985 */ /* 0x0007e2000c10190e */
[----:B--2---:R-:W-:-:S03]  /*31c10*/  FMUL.FTZ R21, R9, R6 ;  /* 0x0000000609157220 */ /* 0x004fc60000410000 */
[----:B------:R-:W2:Y:S01]  /*31c20*/  LD.E R6, desc[UR6][R14.64+0x1f4] ;  /* 0x0001f4060e067980 */ /* 0x000ea2000c101900 */
[C---:B0-----:R-:W-:Y:S01]  /*31c30*/  FMUL.FTZ R25, R9.reuse, R40 ;  /* 0x0000002809197220 */ /* 0x041fe20000410000 */
[C---:B-1----:R-:W-:Y:S01]  /*31c40*/  FMUL.FTZ R27, R9.reuse, R42 ;  /* 0x0000002a091b7220 */ /* 0x042fe20000410000 */
[C---:B---3--:R-:W-:Y:S01]  /*31c50*/  FMUL.FTZ R29, R9.reuse, R44 ;  /* 0x0000002c091d7220 */ /* 0x048fe20000410000 */
[----:B------:R0:W-:Y:S04]  /*31c60*/  ST.E desc[UR16][R14.64+0x34], R31 ;  /* 0x0000341f0e007985 */ /* 0x0001e8000c101910 */
[----:B------:R1:W-:Y:S01]  /*31c70*/  ST.E desc[UR10][R14.64+0x54], R25 ;  /* 0x000054190e007985 */ /* 0x0003e2000c10190a */
[----:B0-----:R-:W-:-:S03]  /*31c80*/  FMUL.FTZ R31, R9, R48 ;  /* 0x00000030091f7220 */ /* 0x001fc60000410000 */
[----:B------:R0:W-:Y:S01]  /*31c90*/  ST.E desc[UR12][R14.64+0x60], R27 ;  /* 0x0000601b0e007985 */ /* 0x0001e2000c10190c */
[----:B-1----:R-:W-:-:S03]  /*31ca0*/  FMUL.FTZ R25, R9, R54 ;  /* 0x0000003609197220 */ /* 0x002fc60000410000 */
[----:B------:R1:W-:Y:S04]  /*31cb0*/  ST.E desc[UR14][R14.64+0x64], R29 ;  /* 0x0000641d0e007985 */ /* 0x0003e8000c10190e */
[----:B------:R3:W-:Y:S01]  /*31cc0*/  ST.E desc[UR16][R14.64+0x74], R31 ;  /* 0x0000741f0e007985 */ /* 0x0007e2000c101910 */
[C---:B0-----:R-:W-:Y:S01]  /*31cd0*/  FMUL.FTZ R27, R9.reuse, R58 ;  /* 0x0000003a091b7220 */ /* 0x041fe20000410000 */
[C---:B-1----:R-:W-:Y:S01]  /*31ce0*/  FMUL.FTZ R29, R9.reuse, R60 ;  /* 0x0000003c091d7220 */ /* 0x042fe20000410000 */
[C---:B---3--:R-:W-:Y:S01]  /*31cf0*/  FMUL.FTZ R31, R9.reuse, R62 ;  /* 0x0000003e091f7220 */ /* 0x048fe20000410000 */
[----:B------:R0:W-:Y:S01]  /*31d00*/  ST.E desc[UR10][R14.64+0x90], R25 ;  /* 0x000090190e007985 */ /* 0x0001e2000c10190a */
[----:B------:R-:W-:-:S03]  /*31d10*/  FMUL.FTZ R33, R9, R64 ;  /* 0x0000004009217220 */ /* 0x000fc60000410000 */
[----:B------:R1:W-:Y:S04]  /*31d20*/  ST.E desc[UR12][R14.64+0xa0], R27 ;  /* 0x0000a01b0e007985 */ /* 0x0003e8000c10190c */
[----:B------:R3:W-:Y:S04]  /*31d30*/  ST.E desc[UR14][R14.64+0xa4], R29 ;  /* 0x0000a41d0e007985 */ /* 0x0007e8000c10190e */
[----:B------:R4:W-:Y:S01]  /*31d40*/  ST.E desc[UR16][R14.64+0xb0], R31 ;  /* 0x0000b01f0e007985 */ /* 0x0009e2000c101910 */
[C---:B0-----:R-:W-:Y:S01]  /*31d50*/  FMUL.FTZ R25, R9.reuse, R72 ;  /* 0x0000004809197220 */ /* 0x041fe20000410000 */
[C---:B-1----:R-:W-:Y:S01]  /*31d60*/  FMUL.FTZ R27, R9.reuse, R74 ;  /* 0x0000004a091b7220 */ /* 0x042fe20000410000 */
[C---:B---3--:R-:W-:Y:S01]  /*31d70*/  FMUL.FTZ R29, R9.reuse, R76 ;  /* 0x0000004c091d7220 */ /* 0x048fe20000410000 */
[C---:B----4-:R-:W-:Y:S01]  /*31d80*/  FMUL.FTZ R31, R9.reuse, R78 ;  /* 0x0000004e091f7220 */ /* 0x050fe20000410000 */
[----:B------:R0:W-:Y:S04]  /*31d90*/  ST.E desc[UR18][R14.64+0xb4], R33 ;  /* 0x0000b4210e007985 */ /* 0x0001e8000c101912 */
[----:B------:R1:W-:Y:S04]  /*31da0*/  ST.E desc[UR10][R14.64+0xd4], R25 ;  /* 0x0000d4190e007985 */ /* 0x0003e8000c10190a */
[----:B------:R3:W-:Y:S04]  /*31db0*/  ST.E desc[UR12][R14.64+0xe0], R27 ;  /* 0x0000e01b0e007985 */ /* 0x0007e8000c10190c */
[----:B------:R4:W-:Y:S01]  /*31dc0*/  ST.E desc[UR14][R14.64+0xe4], R29 ;  /* 0x0000e41d0e007985 */ /* 0x0009e2000c10190e */
[----:B0-----:R-:W-:-:S03]  /*31dd0*/  FMUL.FTZ R33, R9, R80 ;  /* 0x0000005009217220 */ /* 0x001fc60000410000 */
[----:B------:R0:W-:Y:S01]  /*31de0*/  ST.E desc[UR16][R14.64+0xf0], R31 ;  /* 0x0000f01f0e007985 */ /* 0x0001e2000c101910 */
[C---:B-1----:R-:W-:Y:S01]  /*31df0*/  FMUL.FTZ R25, R9.reuse, R88 ;  /* 0x0000005809197220 */ /* 0x042fe20000410000 */
[C---:B---3--:R-:W-:Y:S01]  /*31e00*/  FMUL.FTZ R27, R9.reuse, R90 ;  /* 0x0000005a091b7220 */ /* 0x048fe20000410000 */
[C---:B----4-:R-:W-:Y:S01]  /*31e10*/  FMUL.FTZ R29, R9.reuse, R92 ;  /* 0x0000005c091d7220 */ /* 0x050fe20000410000 */
[C---:B0-----:R-:W-:Y:S01]  /*31e20*/  FMUL.FTZ R31, R9.reuse, R94 ;  /* 0x0000005e091f7220 */ /* 0x041fe20000410000 */
[----:B------:R0:W-:Y:S04]  /*31e30*/  ST.E desc[UR4][R14.64+0x1e0], R7 ;  /* 0x0001e0070e007985 */ /* 0x0001e8000c101904 */
[----:B------:R1:W-:Y:S04]  /*31e40*/  ST.E desc[UR4][R14.64+0x1e4], R13 ;  /* 0x0001e40d0e007985 */ /* 0x0003e8000c101904 */
[----:B0-----:R-:W3:Y:S04]  /*31e50*/  LD.E R7, desc[UR6][R14.64+0x8] ;  /* 0x000008060e077980 */ /* 0x001ee8000c101900 */
[----:B-1----:R-:W4:Y:S01]  /*31e60*/  LD.E R13, desc[UR6][R14.64+0xc] ;  /* 0x00000c060e0d7980 */ /* 0x002f22000c101900 */
[----:B--2---:R-:W-:-:S05]  /*31e70*/  FMUL.FTZ R9, R9, R6 ;  /* 0x0000000609097220 */ /* 0x004fca0000410000 */
[----:B------:R0:W-:Y:S04]  /*31e80*/  ST.E desc[UR4][R14.64+0x1f4], R9 ;  /* 0x0001f4090e007985 */ /* 0x0001e8000c101904 */
[----:B0-----:R-:W2:Y:S01]  /*31e90*/  LD.E R9, desc[UR6][R14.64+0x18] ;  /* 0x000018060e097980 */ /* 0x001ea2000c101900 */
[C---:B---3--:R-:W-:Y:S01]  /*31ea0*/  FMUL.FTZ R7, R12.reuse, R7 ;  /* 0x000000070c077220 */ /* 0x048fe20000410000 */
[----:B----4-:R-:W-:-:S04]  /*31eb0*/  FMUL.FTZ R13, R12, R13 ;  /* 0x0000000d0c0d7220 */ /* 0x010fc80000410000 */
        /* <DEDUP_REMOVED lines=60> */
[----:B0-----:R-:W2:Y:S04]  /*32280*/  LD.E R9, desc[UR6][R14.64+0xbc] ;  /* 0x0000bc060e097980 */ /* 0x001ea8000c101900 */
[----:B------:R-:W-:Y:S04]  /*32290*/  ST.E desc[UR18][R14.64+0xf4], R33 ;  /* 0x0000f4210e007985 */ /* 0x000fe8000c101912 */
[----:B------:R-:W-:Y:S04]  /*322a0*/  ST.E desc[UR10][R14.64+0x114], R25 ;  /* 0x000114190e007985 */ /* 0x000fe8000c10190a */
[----:B------:R-:W-:Y:S04]  /*322b0*/  ST.E desc[UR12][R14.64+0x120], R27 ;  /* 0x0001201b0e007985 */ /* 0x000fe8000c10190c */
[----:B------:R-:W-:Y:S04]  /*322c0*/  ST.E desc[UR14][R14.64+0x124], R29 ;  /* 0x0001241d0e007985 */ /* 0x000fe8000c10190e */
[----:B------:R-:W-:Y:S04]  /*322d0*/  ST.E desc[UR16][R14.64+0x130], R31 ;  /* 0x0001301f0e007985 */ /* 0x000fe8000c101910 */
[----:B------:R-:W-:Y:S01]  /*322e0*/  ST.E desc[UR4][R14.64+0x1f0], R21 ;  /* 0x0001f0150e007985 */ /* 0x000fe2000c101904 */
[C---:B---3--:R-:W-:Y:S01]  /*322f0*/  FMUL.FTZ R7, R12.reuse, R7 ;  /* 0x000000070c077220 */ /* 0x048fe20000410000 */
[----:B----4-:R-:W-:-:S04]  /*32300*/  FMUL.FTZ R13, R12, R13 ;  /* 0x0000000d0c0d7220 */ /* 0x010fc80000410000 */
[----:B------:R0:W-:Y:S04]  /*32310*/  ST.E desc[UR4][R14.64+0xac], R7 ;  /* 0x0000ac070e007985 */ /* 0x0001e8000c101904 */
[----:B------:R1:W-:Y:S01]  /*32320*/  ST.E desc[UR4][R14.64+0xb8], R13 ;  /* 0x0000b80d0e007985 */ /* 0x0003e2000c101904 */
[----:B--2---:R-:W-:-:S05]  /*32330*/  FMUL.FTZ R9, R12, R9 ;  /* 0x000000090c097220 */ /* 0x004fca0000410000 */
[----:B------:R2:W-:Y:S04]  /*32340*/  ST.E desc[UR4][R14.64+0xbc], R9 ;  /* 0x0000bc090e007985 */ /* 0x0005e8000c101904 */
[----:B0-----:R-:W3:Y:S02]  /*32350*/  LD.E R7, desc[UR6][R14.64+0xc8] ;  /* 0x0000c8060e077980 */ /* 0x001ee4000c101900 */
[----:B---3--:R-:W-:-:S05]  /*32360*/  FMUL.FTZ R7, R12, R7 ;  /* 0x000000070c077220 */ /* 0x008fca0000410000 */
[----:B------:R0:W-:Y:S04]  /*32370*/  ST.E desc[UR4][R14.64+0xc8], R7 ;  /* 0x0000c8070e007985 */ /* 0x0001e8000c101904 */
[----:B-1----:R-:W3:Y:S02]  /*32380*/  LD.E R13, desc[UR6][R14.64+0xcc] ;  /* 0x0000cc060e0d7980 */ /* 0x002ee4000c101900 */
[----:B---3--:R-:W-:-:S05]  /*32390*/  FMUL.FTZ R13, R12, R13 ;  /* 0x0000000d0c0d7220 */ /* 0x008fca0000410000 */
[----:B------:R1:W-:Y:S04]  /*323a0*/  ST.E desc[UR4][R14.64+0xcc], R13 ;  /* 0x0000cc0d0e007985 */ /* 0x0003e8000c101904 */
[----:B--2---:R-:W2:Y:S02]  /*323b0*/  LD.E R9, desc[UR6][R14.64+0xd8] ;  /* 0x0000d8060e097980 */ /* 0x004ea4000c101900 */
        /* <DEDUP_REMOVED lines=109> */
[----:B------:R-:W-:Y:S04]  /*32a90*/  ST.E desc[UR4][R14.64+0x1f8], R21 ;  /* 0x0001f8150e007985 */ /* 0x000fe8000c101904 */
[----:B0-----:R-:W2:Y:S02]  /*32aa0*/  LD.E R7, desc[UR6][R14.64+0x1fc] ;  /* 0x0001fc060e077980 */ /* 0x001ea4000c101900 */
[----:B--2---:R-:W-:-:S05]  /*32ab0*/  FMUL.FTZ R25, R12, R7 ;  /* 0x000000070c197220 */ /* 0x004fca0000410000 */
[----:B------:R0:W-:Y:S04]  /*32ac0*/  ST.E desc[UR4][R14.64+0x1fc], R25 ;  /* 0x0001fc190e007985 */ /* 0x0001e8000c101904 */
[----:B------:R-:W2:Y:S04]  /*32ad0*/  LDL.64 R6, [R11+0x88] ;  /* 0x000088000b067983 */ /* 0x000ea80000100a00 */
[----:B-1----:R-:W3:Y:S04]  /*32ae0*/  LDL.64 R12, [R11] ;  /* 0x000000000b0c7983 */ /* 0x002ee80000100a00 */
[----:B------:R-:W4:Y:S04]  /*32af0*/  LDL.64 R8, [R11+0x90] ;  /* 0x000090000b087983 */ /* 0x000f280000100a00 */
[----:B--2---:R-:W2:Y:S04]  /*32b00*/  LD.E R27, desc[UR4][R6.64] ;  /* 0x00000004061b7980 */ /* 0x004ea8000c101900 */
[----:B---3--:R-:W3:Y:S04]  /*32b10*/  LD.E R13, desc[UR6][R12.64] ;  /* 0x000000060c0d7980 */ /* 0x008ee8000c101900 */
[----:B----4-:R-:W3:Y:S04]  /*32b20*/  LD.E.64 R8, desc[UR4][R8.64] ;  /* 0x0000000408087980 */ /* 0x010ee8000c101b00 */
[----:B--2---:R1:W-:Y:S04]  /*32b30*/  ST.E desc[UR8][R6.64], R27 ;  /* 0x0000001b06007985 */ /* 0x0043e8000c101908 */
[----:B0-----:R-:W2:Y:S04]  /*32b40*/  LD.E R15, desc[UR10][R6.64+0x4] ;  /* 0x0000040a060f7980 */ /* 0x001ea8000c101900 */
[----:B--2---:R0:W-:Y:S04]  /*32b50*/  ST.E desc[UR4][R6.64+0x4], R15 ;  /* 0x0000040f06007985 */ /* 0x0041e8000c101904 */
[----:B------:R-:W2:Y:S04]  /*32b60*/  LD.E R21, desc[UR6][R6.64+0x8] ;  /* 0x0000080606157980 */ /* 0x000ea8000c101900 */
[----:B--2---:R2:W-:Y:S04]  /*32b70*/  ST.E desc[UR4][R6.64+0x8], R21 ;  /* 0x0000081506007985 */ /* 0x0045e8000c101904 */
[----:B------:R-:W4:Y:S04]  /*32b80*/  LD.E R25, desc[UR6][R6.64+0xc] ;  /* 0x00000c0606197980 */ /* 0x000f28000c101900 */
[----:B----4-:R4:W-:Y:S04]  /*32b90*/  ST.E desc[UR4][R6.64+0xc], R25 ;  /* 0x00000c1906007985 */ /* 0x0109e8000c101904 */
[----:B-1----:R-:W3:Y:S04]  /*32ba0*/  LD.E R27, desc[UR6][R6.64+0x10] ;  /* 0x00001006061b7980 */ /* 0x002ee8000c101900 */
[----:B---3--:R1:W-:Y:S04]  /*32bb0*/  ST.E desc[UR4][R6.64+0x10], R27 ;  /* 0x0000101b06007985 */ /* 0x0083e8000c101904 */
[----:B0-----:R-:W3:Y:S04]  /*32bc0*/  LD.E R15, desc[UR6][R6.64+0x14] ;  /* 0x00001406060f7980 */ /* 0x001ee8000c101900 */
[----:B---3--:R0:W-:Y:S04]  /*32bd0*/  ST.E desc[UR4][R6.64+0x14], R15 ;  /* 0x0000140f06007985 */ /* 0x0081e8000c101904 */
[----:B--2---:R-:W2:Y:S04]  /*32be0*/  LD.E R21, desc[UR6][R6.64+0x18] ;  /* 0x0000180606157980 */ /* 0x004ea8000c101900 */
[----:B--2---:R2:W-:Y:S04]  /*32bf0*/  ST.E desc[UR4][R6.64+0x18], R21 ;  /* 0x0000181506007985 */ /* 0x0045e8000c101904 */
[----:B----4-:R-:W3:Y:S04]  /*32c00*/  LD.E R25, desc[UR6][R6.64+0x1c] ;  /* 0x00001c0606197980 */ /* 0x010ee8000c101900 */
[----:B---3--:R3:W-:Y:S04]  /*32c10*/  ST.E desc[UR4][R6.64+0x1c], R25 ;  /* 0x00001c1906007985 */ /* 0x0087e8000c101904 */
[----:B-1----:R-:W4:Y:S04]  /*32c20*/  LD.E R27, desc[UR6][R6.64+0x20] ;  /* 0x00002006061b7980 */ /* 0x002f28000c101900 */
[----:B----4-:R1:W-:Y:S04]  /*32c30*/  ST.E desc[UR4][R6.64+0x20], R27 ;  /* 0x0000201b06007985 */ /* 0x0103e8000c101904 */
[----:B0-----:R-:W4:Y:S04]  /*32c40*/  LD.E R15, desc[UR6][R6.64+0x24] ;  /* 0x00002406060f7980 */ /* 0x001f28000c101900 */
[----:B----4-:R0:W-:Y:S04]  /*32c50*/  ST.E desc[UR4][R6.64+0x24], R15 ;  /* 0x0000240f06007985 */ /* 0x0101e8000c101904 */
[----:B--2---:R-:W2:Y:S04]  /*32c60*/  LD.E R21, desc[UR6][R6.64+0x28] ;  /* 0x0000280606157980 */ /* 0x004ea8000c101900 */
[----:B--2---:R2:W-:Y:S04]  /*32c70*/  ST.E desc[UR4][R6.64+0x28], R21 ;  /* 0x0000281506007985 */ /* 0x0045e8000c101904 */
[----:B---3--:R-:W3:Y:S04]  /*32c80*/  LD.E R25, desc[UR6][R6.64+0x2c] ;  /* 0x00002c0606197980 */ /* 0x008ee8000c101900 */
        /* <DEDUP_REMOVED lines=226> */
[----:B----4-:R-:W-:Y:S04]  /*33ab0*/  ST.E desc[UR4][R6.64+0x1f0], R27 ;  /* 0x0001f01b06007985 */ /* 0x010fe8000c101904 */
[----:B0-----:R-:W4:Y:S04]  /*33ac0*/  LD.E R15, desc[UR6][R6.64+0x1f4] ;  /* 0x0001f406060f7980 */ /* 0x001f28000c101900 */
[----:B----4-:R-:W-:Y:S04]  /*33ad0*/  ST.E desc[UR4][R6.64+0x1f4], R15 ;  /* 0x0001f40f06007985 */ /* 0x010fe8000c101904 */
[----:B--2---:R-:W2:Y:S01]  /*33ae0*/  LD.E R21, desc[UR6][R6.64+0x1f8] ;  /* 0x0001f80606157980 */ /* 0x004ea2000c101900 */
[----:B------:R-:W-:-:S02]  /*33af0*/  R2UR UR30, R4 ;  /* 0x00000000041e72ca */ /* 0x000fc400000e0000 */
[C---:B------:R-:W-:Y:S02]  /*33b00*/  R2UR UR31, R5.reuse ;  /* 0x00000000051f72ca */ /* 0x040fe400000e0000 */
[C---:B------:R-:W-:Y:S02]  /*33b10*/  R2UR UR28, R4.reuse ;  /* 0x00000000041c72ca */ /* 0x040fe400000e0000 */
[C---:B------:R-:W-:Y:S02]  /*33b20*/  R2UR UR29, R5.reuse ;  /* 0x00000000051d72ca */ /* 0x040fe400000e0000 */
[C---:B------:R-:W-:Y:S02]  /*33b30*/  R2UR UR26, R4.reuse ;  /* 0x00000000041a72ca */ /* 0x040fe400000e0000 */
[----:B------:R-:W-:Y:S01]  /*33b40*/  R2UR UR27, R5 ;  /* 0x00000000051b72ca */ /* 0x000fe200000e0000 */
[----:B--2---:R-:W-:Y:S04]  /*33b50*/  ST.E desc[UR4][R6.64+0x1f8], R21 ;  /* 0x0001f81506007985 */ /* 0x004fe8000c101904 */
[----:B---3--:R-:W2:Y:S01]  /*33b60*/  LD.E R25, desc[UR6][R6.64+0x1fc] ;  /* 0x0001fc0606197980 */ /* 0x008ea2000c101900 */
[----:B------:R-:W-:-:S02]  /*33b70*/  R2UR UR24, R4 ;  /* 0x00000000041872ca */ /* 0x000fc400000e0000 */
[C---:B------:R-:W-:Y:S02]  /*33b80*/  R2UR UR25, R5.reuse ;  /* 0x00000000051972ca */ /* 0x040fe400000e0000 */
[C---:B------:R-:W-:Y:S02]  /*33b90*/  R2UR UR22, R4.reuse ;  /* 0x00000000041672ca */ /* 0x040fe400000e0000 */
[C---:B------:R-:W-:Y:S02]  /*33ba0*/  R2UR UR23, R5.reuse ;  /* 0x00000000051772ca */ /* 0x040fe400000e0000 */
[C---:B------:R-:W-:Y:S02]  /*33bb0*/  R2UR UR20, R4.reuse ;  /* 0x00000000041472ca */ /* 0x040fe400000e0000 */
[----:B------:R-:W-:Y:S02]  /*33bc0*/  R2UR UR21, R5 ;  /* 0x00000000051572ca */ /* 0x000fe400000e0000 */
        /* <DEDUP_REMOVED lines=16> */
[----:B------:R-:W-:Y:S02]  /*33cd0*/  R2UR UR32, R4 ;  /* 0x00000000042072ca */ /* 0x000fe400000e0000 */
[----:B------:R-:W-:Y:S01]  /*33ce0*/  R2UR UR33, R5 ;  /* 0x00000000052172ca */ /* 0x000fe200000e0000 */
[----:B--2---:R0:W-:Y:S04]  /*33cf0*/  ST.E desc[UR4][R6.64+0x1fc], R25 ;  /* 0x0001fc1906007985 */ /* 0x0041e8000c101904 */
[----:B------:R-:W2:Y:S04]  /*33d00*/  LD.E R24, desc[UR30][R6.64] ;  /* 0x0000001e06187980 */ /* 0x000ea8000c101900 */
[----:B------:R-:W2:Y:S04]  /*33d10*/  LD.E R26, desc[UR26][R6.64+0x8] ;  /* 0x0000081a061a7980 */ /* 0x000ea8000c101900 */
[----:B0-----:R-:W2:Y:S04]  /*33d20*/  LD.E R25, desc[UR28][R6.64+0x4] ;  /* 0x0000041c06197980 */ /* 0x001ea8000c101900 */
[----:B------:R-:W2:Y:S04]  /*33d30*/  LD.E R27, desc[UR24][R6.64+0xc] ;  /* 0x00000c18061b7980 */ /* 0x000ea8000c101900 */
        /* <DEDUP_REMOVED lines=123> */
[----:B------:R-:W2:Y:S01]  /*344f0*/  LD.E R151, desc[UR10][R6.64+0x1fc] ;  /* 0x0001fc0a06977980 */ /* 0x000ea2000c101900 */
[----:B------:R-:W-:Y:S01]  /*34500*/  IMAD R8, R13, 0x1000, R8 ;  /* 0x000010000d087824 */ /* 0x000fe200078e0208 */
[----:B------:R-:W-:-:S04]  /*34510*/  R2UR UR7, R9 ;  /* 0x00000000090772ca */ /* 0x000fc800000e0000 */
[----:B------:R-:W-:Y:S02]  /*34520*/  R2UR UR6, R8 ;  /* 0x00000000080672ca */ /* 0x000fe400000e0000 */
        /* <DEDUP_REMOVED lines=42> */
[----:B------:R-:W-:Y:S02]  /*347d0*/  R2UR UR30, R4 ;  /* 0x00000000041e72ca */ /* 0x000fe400000e0000 */
[----:B------:R-:W-:Y:S01]  /*347e0*/  R2UR UR31, R5 ;  /* 0x00000000051f72ca */ /* 0x000fe200000e0000 */
[----:B--2---:R-:W-:-:S06]  /*347f0*/  WARPGROUP.ARRIVE ;  /* 0x00000000000079c5 */ /* 0x004fcc0000000000 */
[----:B------:R-:W-:Y:S01]  /*34800*/  HGMMA.64x256x16.F32.BF16 R24, R152, gdesc[UR4].tnspB, R24, gsb0 ;  /* 0x43e0000498187df0 */ /* 0x000fe20008001818 */
[----:B------:R-:W-:Y:S02]  /*34810*/  VIADD R12, R8, 0x80 ;  /* 0x00000080080c7836 */ /* 0x000fe40000000000 */
[----:B------:R-:W-:-:S03]  /*34820*/  IMAD.MOV.U32 R13, RZ, RZ, R9 ;  /* 0x000000ffff0d7224 */ /* 0x000fc600078e0009 */
[----:B------:R-:W-:Y:S02]  /*34830*/  R2UR UR6, R12 ;  /* 0x000000000c0672ca */ /* 0x000fe400000e0000 */
[----:B------:R-:W-:Y:S01]  /*34840*/  R2UR UR7, R13 ;  /* 0x000000000d0772ca */ /* 0x000fe200000e0000 */
[----:B------:R-:W-:Y:S02]  /*34850*/  WARPGROUP.DEPBAR.LE gsb0, 0x0 ;  /* 0x00008000000079c5 */ /* 0x000fe40000010000 */
[----:B------:R-:W-:Y:S04]  /*34860*/  ST.E desc[UR32][R6.64], R24 ;  /* 0x0000001806007985 */ /* 0x000fe8000c101920 */
[----:B------:R-:W-:Y:S04]  /*34870*/  ST.E desc[UR34][R6.64+0x4], R25 ;  /* 0x0000041906007985 */ /* 0x000fe8000c101922 */
[----:B------:R-:W-:Y:S04]  /*34880*/  ST.E desc[UR44][R6.64+0x8], R26 ;  /* 0x0000081a06007985 */ /* 0x000fe8000c10192c */
[----:B------:R-:W-:Y:S04]  /*34890*/  ST.E desc[UR46][R6.64+0xc], R27 ;  /* 0x00000c1b06007985 */ /* 0x000fe8000c10192e */
[----:B------:R-:W-:Y:S04]  /*348a0*/  ST.E desc[UR48][R6.64+0x10], R28 ;  /* 0x0000101c06007985 */ /* 0x000fe8000c101930 */
[----:B------:R-:W-:Y:S01]  /*348b0*/  ST.E desc[UR50][R6.64+0x14], R29 ;  /* 0x0000141d06007985 */ /* 0x000fe2000c101932 */
[----:B------:R-:W-:-:S03]  /*348c0*/  R2UR UR32, R4 ;  /* 0x00000000042072ca */ /* 0x000fc600000e0000 */
[----:B------:R-:W-:Y:S01]  /*348d0*/  ST.E desc[UR52][R6.64+0x18], R30 ;  /* 0x0000181e06007985 */ /* 0x000fe2000c101934 */
[----:B------:R-:W-:-:S03]  /*348e0*/  R2UR UR33, R5 ;  /* 0x00000000052172ca */ /* 0x000fc600000e0000 */
[----:B------:R-:W-:Y:S01]  /*348f0*/  ST.E desc[UR54][R6.64+0x1c], R31 ;  /* 0x00001c1f06007985 */ /* 0x000fe2000c101936 */
[----:B------:R-:W-:-:S03]  /*34900*/  R2UR UR34, R4 ;  /* 0x00000000042272ca */ /* 0x000fc600000e0000 */
[----:B------:R-:W-:Y:S01]  /*34910*/  ST.E desc[UR56][R6.64+0x20], R32 ;  /* 0x0000202006007985 */ /* 0x000fe2000c101938 */
[----:B------:R-:W-:-:S03]  /*34920*/  R2UR UR35, R5 ;  /* 0x00000000052372ca */ /* 0x000fc600000e0000 */
[----:B------:R-:W-:Y:S01]  /*34930*/  ST.E desc[UR4][R6.64+0x24], R33 ;  /* 0x0000242106007985 */ /* 0x000fe2000c101904 */
[C---:B------:R-:W-:Y:S02]  /*34940*/  R2UR UR44, R4.reuse ;  /* 0x00000000042c72ca */ /* 0x040fe400000e0000 */
[C---:B------:R-:W-:Y:S01]  /*34950*/  R2UR UR45, R5.reuse ;  /* 0x00000000052d72ca */ /* 0x040fe200000e0000 */
[----:B------:R-:W-:Y:S01]  /*34960*/  ST.E desc[UR8][R6.64+0x28], R34 ;  /* 0x0000282206007985 */ /* 0x000fe2000c101908 */
[C---:B------:R-:W-:Y:S02]  /*34970*/  R2UR UR46, R4.reuse ;  /* 0x00000000042e72ca */ /* 0x040fe400000e0000 */
[C---:B------:R-:W-:Y:S01]  /*34980*/  R2UR UR47, R5.reuse ;  /* 0x00000000052f72ca */ /* 0x040fe200000e0000 */
[----:B------:R-:W-:Y:S01]  /*34990*/  ST.E desc[UR10][R6.64+0x2c], R35 ;  /* 0x00002c2306007985 */ /* 0x000fe2000c10190a */
[C---:B------:R-:W-:Y:S02]  /*349a0*/  R2UR UR48, R4.reuse ;  /* 0x00000000043072ca */ /* 0x040fe400000e0000 */
[----:B------:R-:W-:Y:S01]  /*349b0*/  R2UR UR49, R5 ;  /* 0x00000000053172ca */ /* 0x000fe200000e0000 */
[----:B------:R-:W-:Y:S01]  /*349c0*/  ST.E desc[UR12][R6.64+0x30], R36 ;  /* 0x0000302406007985 */ /* 0x000fe2000c10190c */
[----:B------:R-:W-:-:S02]  /*349d0*/  R2UR UR50, R4 ;  /* 0x00000000043272ca */ /* 0x000fc400000e0000 */
        /* <DEDUP_REMOVED lines=299> */
[----:B------:R-:W-:Y:S02]  /*35c90*/  R2UR UR22, R4 ;  /* 0x00000000041672ca */ /* 0x000fe400000e0000 */
[----:B------:R-:W-:Y:S01]  /*35ca0*/  R2UR UR23, R5 ;  /* 0x00000000051772ca */ /* 0x000fe200000e0000 */
[----:B------:R-:W-:Y:S04]  /*35cb0*/  ST.E desc[UR46][R6.64+0x1c4], R137 ;  /* 0x0001c48906007985 */ /* 0x000fe8000c10192e */
        /* <DEDUP_REMOVED lines=13> */
[----:B------:R0:W-:Y:S02]  /*35d90*/  ST.E desc[UR22][R6.64+0x1fc], R151 ;  /* 0x0001fc9706007985 */ /* 0x0001e4000c101916 */
[----:B0-----:R-:W-:-:S06]  /*35da0*/  WARPGROUP.ARRIVE ;  /* 0x00000000000079c5 */ /* 0x001fcc0000000000 */
[----:B------:R-:W-:Y:S01]  /*35db0*/  HGMMA.64x256x16.F32.BF16 R24, R156, gdesc[UR4].tnspB, R24, gsb0 ;  /* 0x43e000049c187df0 */ /* 0x000fe20008001818 */
        /* <DEDUP_REMOVED lines=42> */
[----:B------:R-:W-:Y:S02]  /*36060*/  R2UR UR30, R4 ;  /* 0x00000000041e72ca */ /* 0x000fe400000e0000 */
[----:B------:R-:W-:Y:S01]  /*36070*/  R2UR UR31, R5 ;  /* 0x00000000051f72ca */ /* 0x000fe200000e0000 */
        /* <DEDUP_REMOVED lines=391> */
[----:B------:R-:W-:Y:S01]  /*378f0*/  VIADD R8, R8, 0x180 ;  /* 0x0000018008087836 */ /* 0x000fe20000000000 */
[----:B------:R-:W-:-:S04]  /*37900*/  R2UR UR7, R9 ;  /* 0x00000000090772ca */ /* 0x000fc800000e0000 */
        /* <DEDUP_REMOVED lines=365> */
[----:B------:R-:W-:Y:S01]  /*38fe0*/  R2UR UR25, R5 ;  /* 0x00000000051972ca */ /* 0x000fe200000e0000 */
[----:B------:R-:W-:Y:S02]  /*38ff0*/  WARPGROUP.DEPBAR.LE gsb0, 0x0 ;  /* 0x00008000000079c5 */ /* 0x000fe40000010000 */
[----:B------:R-:W-:Y:S01]  /*39000*/  ST.E desc[UR4][R6.64], R24 ;  /* 0x0000001806007985 */ /* 0x000fe2000c101904 */
[----:B------:R-:W-:-:S02]  /*39010*/  R2UR UR4, R4 ;  /* 0x00000000040472ca */ /* 0x000fc400000e0000 */
[----:B------:R-:W-:Y:S01]  /*39020*/  R2UR UR5, R5 ;  /* 0x00000000050572ca */ /* 0x000fe200000e0000 */
[----:B------:R-:W-:Y:S04]  /*39030*/  ST.E desc[UR6][R6.64+0x4], R25 ;  /* 0x0000041906007985 */ /* 0x000fe8000c101906 */
[----:B------:R-:W-:Y:S04]  /*39040*/  ST.E desc[UR8][R6.64+0x8], R26 ;  /* 0x0000081a06007985 */ /* 0x000fe8000c101908 */
[----:B------:R-:W-:Y:S01]  /*39050*/  ST.E desc[UR10][R6.64+0xc], R27 ;  /* 0x00000c1b06007985 */ /* 0x000fe2000c10190a */
[----:B------:R-:W-:-:S03]  /*39060*/  R2UR UR6, R4 ;  /* 0x00000000040672ca */ /* 0x000fc600000e0000 */
[----:B------:R-:W-:Y:S01]  /*39070*/  ST.E desc[UR12][R6.64+0x10], R28 ;  /* 0x0000101c06007985 */ /* 0x000fe2000c10190c */
[----:B------:R-:W-:-:S03]  /*39080*/  R2UR UR7, R5 ;  /* 0x00000000050772ca */ /* 0x000fc600000e0000 */
        /* <DEDUP_REMOVED lines=21> */
[C---:B------:R-:W-:Y:S02]  /*391e0*/  R2UR UR20, R4.reuse ;  /* 0x00000000041472ca */ /* 0x040fe400000e0000 */
[----:B------:R-:W-:Y:S01]  /*391f0*/  R2UR UR21, R5 ;  /* 0x00000000051572ca */ /* 0x000fe200000e0000 */
[----:B------:R-:W-:Y:S01]  /*39200*/  ST.E desc[UR6][R6.64+0x30], R36 ;  /* 0x0000302406007985 */ /* 0x000fe2000c101906 */
[----:B------:R-:W-:-:S02]  /*39210*/  R2UR UR22, R4 ;  /* 0x00000000041672ca */ /* 0x000fc400000e0000 */
[C---:B------:R-:W-:Y:S02]  /*39220*/  R2UR UR23, R5.reuse ;  /* 0x00000000051772ca */ /* 0x040fe400000e0000 */
[C---:B------:R-:W-:Y:S02]  /*39230*/  R2UR UR24, R4.reuse ;  /* 0x00000000041872ca */ /* 0x040fe400000e0000 */
[C---:B------:R-:W-:Y:S02]  /*39240*/  R2UR UR25, R5.reuse ;  /* 0x00000000051972ca */ /* 0x040fe400000e0000 */
[C---:B------:R-:W-:Y:S02]  /*39250*/  R2UR UR6, R4.reuse ;  /* 0x00000000040672ca */ /* 0x040fe400000e0000 */
[----:B------:R-:W-:Y:S01]  /*39260*/  R2UR UR7, R5 ;  /* 0x00000000050772ca */ /* 0x000fe200000e0000 */
[----:B------:R-:W-:Y:S01]  /*39270*/  ST.E desc[UR8][R6.64+0x34], R37 ;  /* 0x0000342506007985 */ /* 0x000fe2000c101908 */
[----:B------:R-:W-:-:S02]  /*39280*/  R2UR UR8, R4 ;  /* 0x00000000040872ca */ /* 0x000fc400000e0000 */
[----:B------:R-:W-:Y:S01]  /*39290*/  R2UR UR9, R5 ;  /* 0x00000000050972ca */ /* 0x000fe200000e0000 */
        /* <DEDUP_REMOVED lines=28> */
[C---:B------:R-:W-:Y:S01]  /*39460*/  R2UR UR21, R5.reuse ;  /* 0x00000000051572ca */ /* 0x040fe200000e0000 */
[----:B------:R-:W-:Y:S01]  /*39470*/  ST.E desc[UR4][R6.64+0x64], R49 ;  /* 0x0000643106007985 */ /* 0x000fe2000c101904 */
[C---:B------:R-:W-:Y:S02]  /*39480*/  R2UR UR22, R4.reuse ;  /* 0x00000000041672ca */ /* 0x040fe400000e0000 */
[C---:B------:R-:W-:Y:S01]  /*39490*/  R2UR UR23, R5.reuse ;  /* 0x00000000051772ca */ /* 0x040fe200000e0000 */
[----:B------:R-:W-:Y:S01]  /*394a0*/  ST.E desc[UR6][R6.64+0x68], R50 ;  /* 0x0000683206007985 */ /* 0x000fe2000c101906 */
[C---:B------:R-:W-:Y:S02]  /*394b0*/  R2UR UR24, R4.reuse ;  /* 0x00000000041872ca */ /* 0x040fe400000e0000 */
[----:B------:R-:W-:Y:S02]  /*394c0*/  R2UR UR25, R5 ;  /* 0x00000000051972ca */ /* 0x000fe400000e0000 */
[----:B------:R-:W-:-:S02]  /*394d0*/  R2UR UR4, R4 ;  /* 0x00000000040472ca */ /* 0x000fc400000e0000 */
[C---:B------:R-:W-:Y:S02]  /*394e0*/  R2UR UR5, R5.reuse ;  /* 0x00000000050572ca */ /* 0x040fe400000e0000 */
[C---:B------:R-:W-:Y:S02]  /*394f0*/  R2UR UR6, R4.reuse ;  /* 0x00000000040672ca */ /* 0x040fe400000e0000 */
        /* <DEDUP_REMOVED lines=9> */
[----:B------:R-:W-:Y:S04]  /*39590*/  ST.E desc[UR20][R6.64+0x84], R57 ;  /* 0x0000843906007985 */ /* 0x000fe8000c101914 */
[----:B------:R-:W-:Y:S04]  /*395a0*/  ST.E desc[UR22][R6.64+0x88], R58 ;  /* 0x0000883a06007985 */ /* 0x000fe8000c101916 */
[----:B------:R-:W-:Y:S01]  /*395b0*/  ST.E desc[UR24][R6.64+0x8c], R59 ;  /* 0x00008c3b06007985 */ /* 0x000fe2000c101918 */
[----:B------:R-:W-:-:S03]  /*395c0*/  R2UR UR10, R4 ;  /* 0x00000000040a72ca */ /* 0x000fc600000e0000 */
[----:B------:R-:W-:Y:S01]  /*395d0*/  ST.E desc[UR4][R6.64+0x90], R60 ;  /* 0x0000903c06007985 */ /* 0x000fe2000c101904 */
[C---:B------:R-:W-:Y:S02]  /*395e0*/  R2UR UR4, R4.reuse ;  /* 0x00000000040472ca */ /* 0x040fe400000e0000 */
[C---:B------:R-:W-:Y:S01]  /*395f0*/  R2UR UR5, R5.reuse ;  /* 0x00000000050572ca */ /* 0x040fe200000e0000 */
[----:B------:R-:W-:Y:S01]  /*39600*/  ST.E desc[UR6][R6.64+0x94], R61 ;  /* 0x0000943d06007985 */ /* 0x000fe2000c101906 */
        /* <DEDUP_REMOVED lines=267> */
[----:B------:R-:W2:Y:S01]  /*3a6c0*/  LD.E R21, desc[UR28][R6.64+0x1fc] ;  /* 0x0001fc1c06157980 */ /* 0x000ea2000c101900 */
[----:B------:R-:W-:-:S02]  /*3a6d0*/  R2UR UR6, R4 ;  /* 0x00000000040672ca */ /* 0x000fc400000e0000 */
[C---:B------:R-:W-:Y:S02]  /*3a6e0*/  R2UR UR7, R5.reuse ;  /* 0x00000000050772ca */ /* 0x040fe400000e0000 */
[----:B------:R-:W-:Y:S02]  /*3a6f0*/  R2UR UR4, R4 ;  /* 0x00000000040472ca */ /* 0x000fe400000e0000 */
[----:B------:R-:W-:-:S09]  /*3a700*/  R2UR UR5, R5 ;  /* 0x00000000050572ca */ /* 0x000fd200000e0000 */
[----:B--2---:R0:W-:Y:S04]  /*3a710*/  ST.E desc[UR6][R6.64+0x1fc], R21 ;  /* 0x0001fc1506007985 */ /* 0x0041e8000c101906 */
[----:B------:R-:W2:Y:S01]  /*3a720*/  LD.E R9, desc[UR4][R6.64] ;  /* 0x0000000406097980 */ /* 0x000ea2000c101900 */
[C---:B------:R-:W-:Y:S02]  /*3a730*/  R2UR UR4, R4.reuse ;  /* 0x00000000040472ca */ /* 0x040fe400000e0000 */
        /* <DEDUP_REMOVED lines=10> */
[----:B------:R-:W3:Y:S01]  /*3a7e0*/  LD.E R15, desc[UR6][R6.64+0x8] ;  /* 0x00000806060f7980 */ /* 0x000ee2000c101900 */
[C---:B------:R-:W-:Y:S02]  /*3a7f0*/  R2UR UR4, R4.reuse ;  /* 0x00000000040472ca */ /* 0x040fe400000e0000 */
[C---:B------:R-:W-:Y:S02]  /*3a800*/  R2UR UR5, R5.reuse ;  /* 0x00000000050572ca */ /* 0x040fe400000e0000 */
[----:B------:R-:W-:Y:S02]  /*3a810*/  R2UR UR6, R4 ;  /* 0x00000000040672ca */ /* 0x000fe400000e0000 */
[----:B------:R-:W-:-:S09]  /*3a820*/  R2UR UR7, R5 ;  /* 0x00000000050772ca */ /* 0x000fd200000e0000 */
[----:B---3--:R3:W-:Y:S04]  /*3a830*/  ST.E desc[UR4][R6.64+0x8], R15 ;  /* 0x0000080f06007985 */ /* 0x0087e8000c101904 */
[----:B0-----:R-:W4:Y:S01]  /*3a840*/  LD.E R21, desc[UR6][R6.64+0xc] ;  /* 0x00000c0606157980 */ /* 0x001f22000c101900 */
[C---:B------:R-:W-:Y:S02]  /*3a850*/  R2UR UR4, R4.reuse ;  /* 0x00000000040472ca */ /* 0x040fe400000e0000 */
[C---:B------:R-:W-:Y:S02]  /*3a860*/  R2UR UR5, R5.reuse ;  /* 0x00000000050572ca */ /* 0x040fe400000e0000 */
[----:B------:R-:W-:Y:S02]  /*3a870*/  R2UR UR6, R4 ;  /* 0x00000000040672ca */ /* 0x000fe400000e0000 */
[----:B------:R-:W-:-:S09]  /*3a880*/  R2UR UR7, R5 ;  /* 0x00000000050772ca */ /* 0x000fd200000e0000 */
[----:B----4-:R0:W-:Y:S04]  /*3a890*/  ST.E desc[UR4][R6.64+0xc], R21 ;  /* 0x00000c1506007985 */ /* 0x0101e8000c101904 */
[----:B-1----:R-:W4:Y:S01]  /*3a8a0*/  LD.E R9, desc[UR6][R6.64+0x10] ;  /* 0x0000100606097980 */ /* 0x002f22000c101900 */
[C---:B------:R-:W-:Y:S02]  /*3a8b0*/  R2UR UR4, R4.reuse ;  /* 0x00000000040472ca */ /* 0x040fe400000e0000 */
[C---:B------:R-:W-:Y:S02]  /*3a8c0*/  R2UR UR5, R5.reuse ;  /* 0x00000000050572ca */ /* 0x040fe400000e0000 */
[----:B------:R-:W-:Y:S02]  /*3a8d0*/  R2UR UR6, R4 ;  /* 0x00000000040672ca */ /* 0x000fe400000e0000 */
[----:B------:R-:W-:-:S09]  /*3a8e0*/  R2UR UR7, R5 ;  /* 0x00000000050772ca */ /* 0x000fd200000e0000 */
[----:B----4-:R1:W-:Y:S04]  /*3a8f0*/  ST.E desc[UR4][R6.64+0x10], R9 ;  /* 0x0000100906007985 */ /* 0x0103e8000c101904 */
[----:B--2---:R-:W2:Y:S01]  /*3a900*/  LD.E R13, desc[UR6][R6.64+0x14] ;  /* 0x00001406060d7980 */ /* 0x004ea2000c101900 */
[C---:B------:R-:W-:Y:S02]  /*3a910*/  R2UR UR4, R4.reuse ;  /* 0x00000000040472ca */ /* 0x040fe400000e0000 */
[C---:B------:R-:W-:Y:S02]  /*3a920*/  R2UR UR5, R5.reuse ;  /* 0x00000000050572ca */ /* 0x040fe400000e0000 */
[----:B------:R-:W-:Y:S02]  /*3a930*/  R2UR UR6, R4 ;  /* 0x00000000040672ca */ /* 0x000fe400000e0000 */
[----:B------:R-:W-:-:S09]  /*3a940*/  R2UR UR7, R5 ;  /* 0x00000000050772ca */ /* 0x000fd200000e0000 */
[----:B--2---:R2:W-:Y:S04]  /*3a950*/  ST.E desc[UR4][R6.64+0x14], R13 ;  /* 0x0000140d06007985 */ /* 0x0045e8000c101904 */
[----:B---3--:R-:W3:Y:S01]  /*3a960*/  LD.E R15, desc[UR6][R6.64+0x18] ;  /* 0x00001806060f7980 */ /* 0x008ee2000c101900 */
        /* <DEDUP_REMOVED lines=694> */
[----:B--2---:R-:W-:Y:S04]  /*3d4d0*/  ST.E desc[UR4][R6.64+0x1e4], R13 ;  /* 0x0001e40d06007985 */ /* 0x004fe8000c101904 */
[----:B---3--:R-:W2:Y:S01]  /*3d4e0*/  LD.E R15, desc[UR6][R6.64+0x1e8] ;  /* 0x0001e806060f7980 */ /* 0x008ea2000c101900 */
[C---:B------:R-:W-:Y:S02]  /*3d4f0*/  R2UR UR4, R4.reuse ;  /* 0x00000000040472ca */ /* 0x040fe400000e0000 */
[C---:B------:R-:W-:Y:S02]  /*3d500*/  R2UR UR5, R5.reuse ;  /* 0x00000000050572ca */ /* 0x040fe400000e0000 */
[----:B------:R-:W-:Y:S02]  /*3d510*/  R2UR UR6, R4 ;  /* 0x00000000040672ca */ /* 0x000fe400000e0000 */
[----:B------:R-:W-:-:S09]  /*3d520*/  R2UR UR7, R5 ;  /* 0x00000000050772ca */ /* 0x000fd200000e0000 */
[----:B--2---:R2:W-:Y:S04]  /*3d530*/  ST.E desc[UR4][R6.64+0x1e8], R15 ;  /* 0x0001e80f06007985 */ /* 0x0045e8000c101904 */
[----:B0-----:R-:W3:Y:S01]  /*3d540*/  LD.E R21, desc[UR6][R6.64+0x1ec] ;  /* 0x0001ec0606157980 */ /* 0x001ee2000c101900 */
[C---:B------:R-:W-:Y:S02]  /*3d550*/  R2UR UR4, R4.reuse ;  /* 0x00000000040472ca */ /* 0x040fe400000e0000 */
[C---:B------:R-:W-:Y:S02]  /*3d560*/  R2UR UR5, R5.reuse ;  /* 0x00000000050572ca */ /* 0x040fe400000e0000 */
[----:B------:R-:W-:Y:S02]  /*3d570*/  R2UR UR6, R4 ;  /* 0x00000000040672ca */ /* 0x000fe400000e0000 */
[----:B------:R-:W-:-:S09]  /*3d580*/  R2UR UR7, R5 ;  /* 0x00000000050772ca */ /* 0x000fd200000e0000 */
[----:B---3--:R-:W-:Y:S04]  /*3d590*/  ST.E desc[UR4][R6.64+0x1ec], R21 ;  /* 0x0001ec1506007985 */ /* 0x008fe8000c101904 */
[----:B-1----:R-:W3:Y:S01]  /*3d5a0*/  LD.E R9, desc[UR6][R6.64+0x1f0] ;  /* 0x0001f00606097980 */ /* 0x002ee2000c101900 */
[C---:B------:R-:W-:Y:S02]  /*3d5b0*/  R2UR UR4, R4.reuse ;  /* 0x00000000040472ca */ /* 0x040fe400000e0000 */
[C---:B------:R-:W-:Y:S02]  /*3d5c0*/  R2UR UR5, R5.reuse ;  /* 0x00000000050572ca */ /* 0x040fe400000e0000 */
[----:B------:R-:W-:Y:S02]  /*3d5d0*/  R2UR UR6, R4 ;  /* 0x00000000040672ca */ /* 0x000fe400000e0000 */
[----:B------:R-:W-:-:S09]  /*3d5e0*/  R2UR UR7, R5 ;  /* 0x00000000050772ca */ /* 0x000fd200000e0000 */
[----:B---3--:R0:W-:Y:S04]  /*3d5f0*/  ST.E desc[UR4][R6.64+0x1f0], R9 ;  /* 0x0001f00906007985 */ /* 0x0081e8000c101904 */
[----:B------:R-:W3:Y:S01]  /*3d600*/  LD.E R25, desc[UR6][R6.64+0x1f4] ;  /* 0x0001f40606197980 */ /* 0x000ee2000c101900 */
[C---:B------:R-:W-:Y:S02]  /*3d610*/  R2UR UR4, R4.reuse ;  /* 0x00000000040472ca */ /* 0x040fe400000e0000 */
[C---:B------:R-:W-:Y:S02]  /*3d620*/  R2UR UR5, R5.reuse ;  /* 0x00000000050572ca */ /* 0x040fe400000e0000 */
[----:B------:R-:W-:Y:S02]  /*3d630*/  R2UR UR6, R4 ;  /* 0x00000000040672ca */ /* 0x000fe400000e0000 */
[----:B------:R-:W-:-:S09]  /*3d640*/  R2UR UR7, R5 ;  /* 0x00000000050772ca */ /* 0x000fd200000e0000 */
[----:B---3--:R1:W-:Y:S04]  /*3d650*/  ST.E desc[UR4][R6.64+0x1f4], R25 ;  /* 0x0001f41906007985 */ /* 0x0083e8000c101904 */
[----:B--2---:R-:W2:Y:S01]  /*3d660*/  LD.E R15, desc[UR6][R6.64+0x1f8] ;  /* 0x0001f806060f7980 */ /* 0x004ea2000c101900 */
[----:B------:R-:W-:Y:S02]  /*3d670*/  R2UR UR4, R4 ;  /* 0x00000000040472ca */ /* 0x000fe400000e0000 */
[----:B------:R-:W-:-:S13]  /*3d680*/  R2UR UR5, R5 ;  /* 0x00000000050572ca */ /* 0x000fda00000e0000 */
[----:B--2---:R1:W-:Y:S01]  /*3d690*/  ST.E desc[UR4][R6.64+0x1f8], R15 ;  /* 0x0001f80f06007985 */ /* 0x0043e2000c101904 */
[----:B------:R-:W-:Y:S01]  /*3d6a0*/  @!PT LDS RZ, [RZ] ;  /* 0x00000000fffff984 */ /* 0x000fe20000000800 */
[----:B------:R-:W-:Y:S01]  /*3d6b0*/  @!PT LDS RZ, [RZ] ;  /* 0x00000000fffff984 */ /* 0x000fe20000000800 */
[----:B------:R-:W-:Y:S01]  /*3d6c0*/  @!PT LDS RZ, [RZ] ;  /* 0x00000000fffff984 */ /* 0x000fe20000000800 */
[----:B------:R-:W-:Y:S01]  /*3d6d0*/  @!PT LDS RZ, [RZ] ;  /* 0x00000000fffff984 */ /* 0x000fe20000000800 */
[----:B------:R2:W-:Y:S06]  /*3d6e0*/  MEMBAR.ALL.CTA ;  /* 0x0000000000007992 */ /* 0x0005ec0000008000 */
[----:B--2---:R-:W2:Y:S02]  /*3d6f0*/  FENCE.VIEW.ASYNC.S ;  /* 0x00000000000073c6 */ /* 0x004ea40000000000 */
[----:B--2---:R-:W-:Y:S02]  /*3d700*/  NOP ;  /* 0x0000000000007918 */ /* 0x004fe40000000000 */
[----:B------:R-:W2:Y:S01]  /*3d710*/  LDL.64 R12, [R11+0x40] ;  /* 0x000040000b0c7983 */ /* 0x000ea20000100a00 */
[----:B------:R-:W-:-:S02]  /*3d720*/  R2UR UR4, R4 ;  /* 0x00000000040472ca */ /* 0x000fc400000e0000 */
[----:B------:R-:W-:Y:S01]  /*3d730*/  R2UR UR5, R5 ;  /* 0x00000000050572ca */ /* 0x000fe200000e0000 */
[----:B------:R-:W-:Y:S06]  /*3d740*/  BAR.ARV 0xe, 0x100 ;  /* 0x0384000000007b1d */ /* 0x000fec0000002000 */
[----:B0-----:R-:W3:Y:S06]  /*3d750*/  LDL.64 R8, [R11] ;  /* 0x000000000b087983 */ /* 0x001eec0000100a00 */
[----:B--2---:R-:W2:Y:S01]  /*3d760*/  LD.E R14, desc[UR4][R12.64] ;  /* 0x000000040c0e7980 */ /* 0x004ea2000c101900 */
[----:B------:R-:W-:-:S02]  /*3d770*/  R2UR UR4, R4 ;  /* 0x00000000040472ca */ /* 0x000fc400000e0000 */
[----:B------:R-:W-:Y:S01]  /*3d780*/  R2UR UR5, R5 ;  /* 0x00000000050572ca */ /* 0x000fe200000e0000 */
[----:B------:R-:W-:-:S12]  /*3d790*/  BSSY B2, `(.L_x_5454) ;  /* 0x0000006000027945 */ /* 0x000fd80003800000 */
[----:B---3--:R1:W5:Y:S01]  /*3d7a0*/  LD.E R8, desc[UR4][R8.64] ;  /* 0x0000000408087980 */ /* 0x008362000c101900 */
[----:B--2---:R-:W-:-:S04]  /*3d7b0*/  LOP3.LUT R14, R14, 0x1, RZ, 0xfc, !PT ;  /* 0x000000010e0e7812 */ /* 0x004fc800078efcff */
[----:B------:R-:W-:-:S13]  /*3d7c0*/  ISETP.NE.AND P0, PT, R14, 0x3, PT ;  /* 0x000000030e00780c */ /* 0x000fda0003f05270 */
[----:B-1----:R-:W-:Y:S05]  /*3d7d0*/  @!P0 BRA `(.L_x_5455) ;  /* 0x0000000000048947 */ /* 0x002fea0003800000 */
[----:B------:R-:W-:Y:S01]  /*3d7e0*/  BPT.TRAP 0x1 ;  /* 0x000000040000795c */ /* 0x000fe20000300000 */
.L_x_5455:
[----:B------:R-:W-:Y:S05]  /*3d7f0*/  BSYNC B2 ;  /* 0x0000000000027941 */ /* 0x000fea0003800000 */
.L_x_5454:
[C---:B------:R-:W-:Y:S02]  /*3d800*/  R2UR UR6, R4.reuse ;  /* 0x00000000040672ca */ /* 0x040fe400000e0000 */
[C---:B------:R-:W-:Y:S02]  /*3d810*/  R2UR UR7, R5.reuse ;  /* 0x00000000050772ca */ /* 0x040fe400000e0000 */
[----:B------:R-:W-:Y:S02]  /*3d820*/  R2UR UR4, R4 ;  /* 0x00000000040472ca */ /* 0x000fe400000e0000 */
[----:B------:R-:W-:-:S09]  /*3d830*/  R2UR UR5, R5 ;  /* 0x00000000050572ca */ /* 0x000fd200000e0000 */
[----:B------:R-:W2:Y:S04]  /*3d840*/  LD.E.64 R4, desc[UR6][R12.64+0x20] ;  /* 0x000020060c047980 */ /* 0x000ea8000c101b00 */
[----:B------:R-:W3:Y:S01]  /*3d850*/  LD.E R6, desc[UR4][R12.64+0xc] ;  /* 0x00000c040c067980 */ /* 0x000ee2000c101900 */
[----:B--2---:R-:W-:Y:S01]  /*3d860*/  MOV R5, R4 ;  /* 0x0000000400057202 */ /* 0x004fe20000000f00 */
[----:B------:R-:W-:-:S04]  /*3d870*/  IMAD.MOV.U32 R4, RZ, RZ, R3 ;  /* 0x000000ffff047224 */ /* 0x000fc800078e0003 */
[----:B-----5:R-:W-:-:S05]  /*3d880*/  IMAD R5, R8, 0x8, R5 ;  /* 0x0000000808057824 */ /* 0x020fca00078e0205 */
[----:B---3--:R-:W-:-:S04]  /*3d890*/  PRMT R5, R6, 0x654, R5 ;  /* 0x0000065406057816 */ /* 0x008fc80000000005 */
[----:B------:R0:W-:Y:S02]  /*3d8a0*/  SYNCS.ARRIVE.TRANS64.RED.A1T0 RZ, [R5+URZ], RZ ;  /* 0x000000ff05ff79a7 */ /* 0x0001e4000810043f */
[----:B0-----:R-:W-:-:S04]  /*3d8b0*/  IMAD.MOV.U32 R5, RZ, RZ, 0x0 ;  /* 0x00000000ff057424 */ /* 0x001fc800078e00ff */
[----:B------:R-:W-:Y:S05]  /*3d8c0*/  RET.REL.NODEC R4 `(_ZN7cutlass13device_kernelIN5flash11enable_sm90INS1_16FlashAttnFwdSm90INS1_25CollectiveMainloopFwdSm90ILi2EN4cute5tupleIJNS5_1CILi1EEES8_S8_EEENS6_IJNS7_ILi64EEESA_SA_EEELi512ENS_10bfloat16_tEfNS_4arch4Sm90ELb0ELb1ELb0ELb0ELb1ELb0ELb1ELb0ELb0ELb1ELb0ELb0EEENS1_21CollectiveEpilogueFwdINS6_IJSA_NS7_ILi512EEESA_EEES9_SC_SE_Li256ELb0ELb1ELb0ELb0EEENS1_30DynamicPersistentTileSchedulerILi256ELi128ELb0ELb1ELb1EEEEEEEEEvNT_6ParamsE) ;  /* 0xfffffc2404cc7950 */ /* 0x000fea0003c3ffff */
.L_x_5426:
[----:B0-----:R0:W1:Y:S02]  /*3d8d0*/  SYNCS.PHASECHK.TRANS64.TRYWAIT P0, [R9+URZ], R24 ;  /* 0x00000018090075a7 */ /* 0x001064000800017f */
[----:B-1----:R-:W-:Y:S05]  /*3d8e0*/  @!P0 NANOSLEEP.SYNCS 0x989680 ;  /* 0x009896800000895d */ /* 0x002fea0003900000 */
[----:B------:R-:W1:Y:S02]  /*3d8f0*/  @!P0 SYNCS.PHASECHK.TRANS64 P0, [R9+URZ], R24 ;  /* 0x00000018090085a7 */ /* 0x000e64000800007f */
[----:B-1----:R-:W-:Y:S05]  /*3d900*/  @!P0 BRA `(.L_x_5426) ;  /* 0xfffffffc00f08947 */ /* 0x002fea000383ffff */
[----:B------:R-:W-:Y:S05]  /*3d910*/  BRA `(.L_x_5425) ;  /* 0xfffffee800e07947 */ /* 0x000fea000383ffff */
.L_x_5433:
[----:B0-----:R0:W1:Y:S02]  /*3d920*/  SYNCS.PHASECHK.TRANS64.TRYWAIT P0, [R56+URZ], R57 ;  /* 0x00000039380075a7 */ /* 0x001064000800017f */
[----:B-1----:R-:W-:Y:S05]  /*3d930*/  @!P0 NANOSLEEP.SYNCS 0x989680 ;  /* 0x009896800000895d */ /* 0x002fea0003900000 */
[----:B------:R-:W1:Y:S02]  /*3d940*/  @!P0 SYNCS.PHASECHK.TRANS64 P0, [R56+URZ], R57 ;  /* 0x00000039380085a7 */ /* 0x000e64000800007f */
[----:B-1----:R-:W-:Y:S05]  /*3d950*/  @!P0 BRA `(.L_x_5433) ;  /* 0xfffffffc00f08947 */ /* 0x002fea000383ffff */
[----:B------:R-:W-:Y:S05]  /*3d960*/  BRA `(.L_x_5432) ;  /* 0xfffffef000b47947 */ /* 0x000fea000383ffff */
.L_x_5456:
        /* <DEDUP_REMOVED lines=9> */
.L_x_15537:


//--------------------- .text._ZN7cutlass13device_kernelIN5flash11enable_sm90INS1_16FlashAttnFwdSm90INS1_25CollectiveMainloopFwdSm90ILi2EN4cute5tupleIJNS5_1CILi1EEES8_S8_EEENS6_IJNS7_ILi64EEESA_SA_EEELi512ENS_10bfloat16_tEfNS_4arch4Sm90ELb0ELb1ELb0ELb1ELb1ELb0ELb0ELb0ELb0ELb1ELb0ELb0EEENS1_21CollectiveEpilogueFwdINS6_IJSA_NS7_ILi512EEESA_EEES9_SC_SE_Li256ELb1ELb1ELb0ELb0EEENS1_36VarlenDynamicPersistentTileSchedulerILi64ELi64ELi256ELi128ELb0ELb1ELb1ELb1ELb0ELb1EEEEEEEEEvNT_6ParamsE --------------------------
	.section	.text._ZN7cutlass13device_kernelIN5flash11enable_sm90INS1_16FlashAttnFwdSm90INS1_25CollectiveMainloopFwdSm90ILi2EN4cute5tupleIJNS5_1CILi1EEES8_S8_EEENS6_IJNS7_ILi64EEESA_SA_EEELi512ENS_10bfloat16_tEfNS_4arch4Sm90ELb0ELb1ELb0ELb1ELb1ELb0ELb0ELb0ELb0ELb1ELb0ELb0EEENS1_21CollectiveEpilogueFwdINS6_IJSA_NS7_ILi512EEESA_EEES9_SC_SE_Li256ELb1ELb1ELb0ELb0EEENS1_36VarlenDynamicPersistentTileSchedulerILi64ELi64ELi256ELi128ELb0ELb1ELb1ELb1ELb0ELb1EEEEEEEEEvNT_6ParamsE,"ax",@progbits
	.align	128
.text._ZN7cutlass13device_kernelIN5flash11enable_sm90INS1_16FlashAttnFwdSm90INS1_25CollectiveMainloopFwdSm90ILi2EN4cute5tupleIJNS5_1CILi1EEES8_S8_EEENS6_IJNS7_ILi64EEESA_SA_EEELi512ENS_10bfloat16_tEfNS_4arch4Sm90ELb0ELb1ELb0ELb1ELb1ELb0ELb0ELb0ELb0ELb1ELb0ELb0EEENS1_21CollectiveEpilogueFwdINS6_IJSA_NS7_ILi512EEESA_EEES9_SC_SE_Li256ELb1ELb1ELb0ELb0EEENS1_36VarlenDynamicPersistentTileSchedulerILi64ELi64ELi256ELi128ELb0ELb1ELb1ELb1ELb0ELb1EEEEEEEEEvNT_6ParamsE:
        .type           _ZN7cutlass13device_kernelIN5flash11enable_sm90INS1_16FlashAttnFwdSm90INS1_25CollectiveMainloopFwdSm90ILi2EN4cute5tupleIJNS5_1CILi1EEES8_S8_EEENS6_IJNS7_ILi64EEESA_SA_EEELi512ENS_10bfloat16_tEfNS_4arch4Sm90ELb0ELb1ELb0ELb1ELb1ELb0ELb0ELb0ELb0ELb1ELb0ELb0EEENS1_21CollectiveEpilogueFwdINS6_IJSA_NS7_ILi512EEESA_EEES9_SC_SE_Li256ELb1ELb1ELb0ELb0EEENS1_36VarlenDynamicPersistentTileSchedulerILi64ELi64ELi256ELi128ELb0ELb1ELb1ELb1ELb0ELb1EEEEEEEEEvNT_6ParamsE,@function
        .size           _ZN7cutlass13device_kernelIN5flash11enable_sm90INS1_16FlashAttnFwdSm90INS1_25CollectiveMainloopFwdSm90ILi2EN4cute5tupleIJNS5_1CILi1EEES8_S8_EEENS6_IJNS7_ILi64EEESA_SA_EEELi512ENS_10bfloat16_tEfNS_4arch4Sm90ELb0ELb1ELb0ELb1ELb1ELb0ELb0ELb0ELb0ELb1ELb0ELb0EEENS1_21CollectiveEpilogueFwdINS6_IJSA_NS7_ILi512EEESA_EEES9_SC_SE_Li256ELb1ELb1ELb0ELb0EEENS1_36VarlenDynamicPersistentTileSchedulerILi64ELi64ELi256ELi128ELb0ELb1ELb1ELb1ELb0ELb1EEEEEEEEEvNT_6ParamsE,(.L_x_15539 - _ZN7cutlass13device_kernelIN5flash11enable_sm90INS1_16FlashAttnFwdSm90INS1_25CollectiveMainloopFwdSm90ILi2EN4cute5tupleIJNS5_1CILi1EEES8_S8_EEENS6_IJNS7_ILi64EEESA_SA_EEELi512ENS_10bfloat16_tEfNS_4arch4Sm90ELb0ELb1ELb0ELb1ELb1ELb0ELb0ELb0ELb0ELb1ELb0ELb0EEENS1_21CollectiveEpilogueFwdINS6_IJSA_NS7_ILi512EEESA_EEES9_SC_SE_Li256ELb1ELb1ELb0ELb0EEENS1_36VarlenDynamicPersistentTileSchedulerILi64ELi64ELi256ELi128ELb0ELb1ELb1ELb1ELb0ELb1EEEEEEEEEvNT_6ParamsE)
        .other          _ZN7cutlass13device_kernelIN5flash11enable_sm90INS1_16FlashAttnFwdSm90INS1_25CollectiveMainloopFwdSm90ILi2EN4cute5tupleIJNS5_1CILi1EEES8_S8_EEENS6_IJNS7_ILi64EEESA_SA_EEELi512ENS_10bfloat16_tEfNS_4arch4Sm90ELb0ELb1ELb0ELb1ELb1ELb0ELb0ELb0ELb0ELb1ELb0ELb0EEENS1_21CollectiveEpilogueFwdINS6_IJSA_NS7_ILi512EEESA_EEES9_SC_SE_Li256ELb1ELb1ELb0ELb0EEENS1_36VarlenDynamicPersistentTileSchedulerILi64ELi64ELi256ELi128ELb0ELb1ELb1ELb1ELb0ELb1EEEEEEEEEvNT_6ParamsE,@"STO_CUDA_ENTRY STV_DEFAULT"
_ZN7cutlass13device_kernelIN5flash11enable_sm90INS1_16FlashAttnFwdSm90INS1_25CollectiveMainloopFwdSm90ILi2EN4cute5tupleIJNS5_1CILi1EEES8_S8_EEENS6_IJNS7_ILi64EEESA_SA_EEELi512ENS_10bfloat16_tEfNS_4arch4Sm90ELb0ELb1ELb0ELb1ELb1ELb0ELb0ELb0ELb0ELb1ELb0ELb0EEENS1_21CollectiveEpilogueFwdINS6_IJSA_NS7_ILi512EEESA_EEES9_SC_SE_Li256ELb1ELb1ELb0ELb0EEENS1_36VarlenDynamicPersistentTileSchedulerILi64ELi64ELi256ELi128ELb0ELb1ELb1ELb1ELb0ELb1EEEEEEEEEvNT_6ParamsE:
        /* <DEDUP_REMOVED lines=41> */
.L_x_5457:
        /* <DEDUP_REMOVED lines=22> */
.L_x_5458:
        /* <DEDUP_REMOVED lines=18> */
.L_x_5459:
        /* <DEDUP_REMOVED lines=22> */
.L_x_5460:
        /* <DEDUP_REMOVED lines=23> */
.L_x_5461:
        /* <DEDUP_REMOVED lines=8> */
.L_x_5463:
[----:B------:R-:W-:-:S08]  /*0860*/  NOP ;  /* 0x0000000000007918 */ /* 0x000fd00000000000 */
[----:B------:R-:W0:Y:S02]  /*0870*/  USETMAXREG.TRY_ALLOC.CTAPOOL UP0, 0xe8 ;  /* 0x000000e8000079c8 */ /* 0x000e240008000600 */
[----:B0-----:R-:W-:-:S13]  /*0880*/  PLOP3.LUT P0, PT, PT, PT, UP0, 0x80, 0x0 ;  /* 0x000000000000781c */ /* 0x001fda0003f0f008 */
[----:B------:R-:W-:Y:S05]  /*0890*/  @!P0 BRA `(.L_x_5463) ;  /* 0xfffffffc00f08947 */ /* 0x000fea000383ffff */
[----:B------:R-:W-:Y:S01]  /*08a0*/  LOP3.LUT R2, R0, 0xffffff80, RZ, 0xc0, !PT ;  /* 0xffffff8000027812 */ /* 0x000fe200078ec0ff */
[----:B------:R-:W0:Y:S01]  /*08b0*/  S2UR UR40, SR_CgaCtaId ;  /* 0x00000000002879c3 */ /* 0x000e220000008800 */
[----:B------:R-:W-:Y:S01]  /*08c0*/  UMOV UR41, 0x400 ;  /* 0x0000040000297882 */ /* 0x000fe20000000000 */
[----:B------:R-:W-:Y:S01]  /*08d0*/  ULDC UR4, c[0x0][0xc3c] ;  /* 0x00030f0000047ab9 */ /* 0x000fe20000000800 */
[----:B------:R-:W-:-:S13]  /*08e0*/  ISETP.NE.AND P0, PT, R2, 0x80, PT ;  /* 0x000000800200780c */ /* 0x000fda0003f05270 */
[----:B------:R-:W-:Y:S06]  /*08f0*/  @!P0 BAR.ARV 0x8, 0x100 ;  /* 0x0204000000008b1d */ /* 0x000fec0000002000 */
[----:B------:R-:W-:Y:S01]  /*0900*/  ISETP.GE.U32.AND P0, PT, R0, 0x100, PT ;  /* 0x000001000000780c */ /* 0x000fe20003f06070 */
[----:B0-----:R-:W-:-:S12]  /*0910*/  ULEA UR41, UR40, UR41, 0x18 ;  /* 0x0000002928297291 */ /* 0x001fd8000f8ec03f */
        /* <DEDUP_REMOVED lines=20> */
[C---:B------:R-:W-:Y:S02]  /*0a60*/  LEA.HI R3, R2.reuse, R5, RZ, 0x1 ;  /* 0x0000000502037211 */ /* 0x040fe400078f08ff */
[----:B------:R-:W-:Y:S02]  /*0a70*/  LOP3.LUT R2, R2, 0xfffffff0, RZ, 0xc0, !PT ;  /* 0xfffffff002027812 */ /* 0x000fe400078ec0ff */
[----:B------:R-:W-:Y:S02]  /*0a80*/  LOP3.LUT R4, R3, 0x1ffffffe, RZ, 0xc0, !PT ;  /* 0x1ffffffe03047812 */ /* 0x000fe400078ec0ff */
[----:B------:R-:W-:Y:S01]  /*0a90*/  LEA.HI R3, R0, R197, RZ, 0x5 ;  /* 0x000000c500037211 */ /* 0x000fe200078f28ff */
[----:B------:R-:W-:Y:S01]  /*0aa0*/  IMAD.IADD R2, R197, 0x1, -R2 ;  /* 0x00000001c5027824 */ /* 0x000fe200078e0a02 */
[----:B------:R-:W-:Y:S01]  /*0ab0*/  LOP3.LUT R10, R7, 0xfffffffc, RZ, 0xc0, !PT ;  /* 0xfffffffc070a7812 */ /* 0x000fe200078ec0ff */
[----:B------:R-:W-:Y:S01]  /*0ac0*/  IMAD.IADD R5, R5, 0x1, -R4 ;  /* 0x0000000105057824 */ /* 0x000fe200078e0a04 */
[----:B------:R-:W-:-:S02]  /*0ad0*/  SHF.R.S32.HI R4, RZ, 0x5, R3 ;  /* 0x00000005ff047819 */ /* 0x000fc40000011403 */
[----:B------:R-:W-:Y:S01]  /*0ae0*/  SHF.R.S32.HI R3, RZ, 0x1f, R3 ;  /* 0x0000001fff037819 */ /* 0x000fe20000011403 */
[----:B------:R-:W-:Y:S01]  /*0af0*/  IMAD.IADD R10, R197, 0x1, -R10 ;  /* 0x00000001c50a7824 */ /* 0x000fe200078e0a0a */
[----:B------:R-:W-:Y:S01]  /*0b00*/  LOP3.LUT R8, R6, 0xffffff80, RZ, 0xc0, !PT ;  /* 0xffffff8006087812 */ /* 0x000fe200078ec0ff */
[----:B------:R-:W-:Y:S01]  /*0b10*/  IMAD.SHL.U32 R5, R5, 0x8, RZ ;  /* 0x0000000805057824 */ /* 0x000fe200078e00ff */
[----:B------:R-:W-:Y:S02]  /*0b20*/  LEA.HI R3, R3, R4, RZ, 0x2 ;  /* 0x0000000403037211 */ /* 0x000fe400078f10ff */
[----:B------:R-:W-:Y:S01]  /*0b30*/  SHF.R.S32.HI R193, RZ, 0x7, R6 ;  /* 0x00000007ffc17819 */ /* 0x000fe20000011406 */
[----:B------:R-:W-:Y:S01]  /*0b40*/  IMAD.IADD R8, R197, 0x1, -R8 ;  /* 0x00000001c5087824 */ /* 0x000fe200078e0a08 */
[----:B------:R-:W-:Y:S02]  /*0b50*/  LOP3.LUT R3, R3, 0x3ffffc, RZ, 0xc0, !PT ;  /* 0x003ffffc03037812 */ /* 0x000fe400078ec0ff */
[--C-:B------:R-:W-:Y:S01]  /*0b60*/  SHF.R.S32.HI R7, RZ, 0x1f, R2.reuse ;  /* 0x0000001fff077819 */ /* 0x100fe20000011402 */
[----:B------:R-:W-:Y:S01]  /*0b70*/  IMAD R12, R193, 0x100, R2 ;  /* 0x00000100c10c7824 */ /* 0x000fe200078e0202 */
[----:B------:R-:W-:Y:S01]  /*0b80*/  LEA.HI R11, R10, R10, RZ, 0x1 ;  /* 0x0000000a0a0b7211 */ /* 0x000fe200078f08ff */
[----:B------:R-:W-:Y:S01]  /*0b90*/  IMAD.IADD R3, R4, 0x1, -R3 ;  /* 0x0000000104037824 */ /* 0x000fe200078e0a03 */
[----:B------:R-:W-:-:S02]  /*0ba0*/  LEA.HI R9, R7, R2, RZ, 0x3 ;  /* 0x0000000207097211 */ /* 0x000fc400078f18ff */
[----:B------:R-:W-:Y:S01]  /*0bb0*/  SHF.R.S32.HI R7, RZ, 0x1f, R8 ;  /* 0x0000001fff077819 */ /* 0x000fe20000011408 */
[----:B------:R-:W-:Y:S01]  /*0bc0*/  IMAD R12, R3, 0x10, R12 ;  /* 0x00000010030c7824 */ /* 0x000fe200078e020c */
[----:B------:R-:W-:Y:S02]  /*0bd0*/  LOP3.LUT R13, R11, 0x1ffffffe, RZ, 0xc0, !PT ;  /* 0x1ffffffe0b0d7812 */ /* 0x000fe400078ec0ff */
[-C--:B------:R-:W-:Y:S01]  /*0be0*/  LEA.HI R3, R7, R8.reuse, RZ, 0x2 ;  /* 0x0000000807037211 */ /* 0x080fe200078f10ff */
[----:B------:R-:W-:Y:S01]  /*0bf0*/  IMAD.U32 R196, R12, 0x40, R5 ;  /* 0x000000400cc47824 */ /* 0x000fe200078e0005 */
[----:B------:R-:W-:Y:S01]  /*0c00*/  LOP3.LUT R11, R9, 0xfffffff8, RZ, 0xc0, !PT ;  /* 0xfffffff8090b7812 */ /* 0x000fe200078ec0ff */
[----:B------:R-:W-:Y:S01]  /*0c10*/  IMAD.IADD R185, R10, 0x1, -R13 ;  /* 0x000000010ab97824 */ /* 0x000fe200078e0a0d */
[----:B------:R-:W-:Y:S01]  /*0c20*/  LOP3.LUT R13, R3, 0x7ffffffc, RZ, 0xc0, !PT ;  /* 0x7ffffffc030d7812 */ /* 0x000fe200078ec0ff */
[----:B------:R-:W-:Y:S01]  /*0c30*/  IMAD.SHL.U32 R9, R9, 0x40, RZ ;  /* 0x0000004009097824 */ /* 0x000fe200078e00ff */
[----:B------:R-:W-:Y:S01]  /*0c40*/  LEA.HI R7, R7, R8, RZ, 0x5 ;  /* 0x0000000807077211 */ /* 0x000fe200078f28ff */
[----:B------:R-:W-:Y:S01]  /*0c50*/  IMAD.IADD R11, R2, 0x1, -R11 ;  /* 0x00000001020b7824 */ /* 0x000fe200078e0a0b */
[----:B------:R-:W-:Y:S01]  /*0c60*/  SHF.R.S32.HI R2, RZ, 0x2, R3 ;  /* 0x00000002ff027819 */ /* 0x000fe20000011403 */
[----:B------:R-:W-:Y:S01]  /*0c70*/  IMAD.IADD R13, R8, 0x1, -R13 ;  /* 0x00000001080d7824 */ /* 0x000fe200078e0a0d */
[----:B------:R-:W-:Y:S01]  /*0c80*/  SHF.R.S32.HI R3, RZ, 0x1f, R3 ;  /* 0x0000001fff037819 */ /* 0x000fe20000011403 */
[----:B------:R-:W-:Y:S01]  /*0c90*/  IMAD.SHL.U32 R8, R11, 0x40, RZ ;  /* 0x000000400b087824 */ /* 0x000fe200078e00ff */
[----:B------:R-:W-:-:S02]  /*0ca0*/  LOP3.LUT R9, R9, 0x7ffffe00, RZ, 0xc0, !PT ;  /* 0x7ffffe0009097812 */ /* 0x000fc400078ec0ff */
[----:B------:R-:W-:Y:S02]  /*0cb0*/  LEA.HI R3, R3, R2, RZ, 0x3 ;  /* 0x0000000203037211 */ /* 0x000fe400078f18ff */
[----:B------:R-:W-:Y:S01]  /*0cc0*/  LOP3.LUT R8, R8, 0x1c0, RZ, 0xc0, !PT ;  /* 0x000001c008087812 */ /* 0x000fe200078ec0ff */
[----:B------:R-:W-:Y:S01]  /*0cd0*/  IMAD R9, R4, 0x400, R9 ;  /* 0x0000040004097824 */ /* 0x000fe200078e0209 */
[----:B------:R-:W-:Y:S02]  /*0ce0*/  LOP3.LUT R3, R3, 0xfffffff8, RZ, 0xc0, !PT ;  /* 0xfffffff803037812 */ /* 0x000fe400078ec0ff */
[----:B------:R-:W-:Y:S02]  /*0cf0*/  LOP3.LUT R5, R8, 0x8, R5, 0xf8, !PT ;  /* 0x0000000808057812 */ /* 0x000fe400078ef805 */
[----:B------:R-:W-:Y:S01]  /*0d00*/  SHF.R.U32.HI R8, RZ, 0x3, R8 ;  /* 0x00000003ff087819 */ /* 0x000fe20000011608 */
[----:B------:R-:W-:Y:S01]  /*0d10*/  IMAD.IADD R16, R2, 0x1, -R3 ;  /* 0x0000000102107824 */ /* 0x000fe200078e0a03 */
[----:B------:R-:W-:-:S02]  /*0d20*/  LEA.HI R0, R0, R197, RZ, 0x3 ;  /* 0x000000c500007211 */ /* 0x000fc400078f18ff */
[----:B------:R-:W-:Y:S02]  /*0d30*/  LOP3.LUT R8, R5, R8, RZ, 0x3c, !PT ;  /* 0x0000000805087212 */ /* 0x000fe400078e3cff */
[----:B------:R-:W-:Y:S02]  /*0d40*/  LOP3.LUT R2, R0, 0xfffffff8, RZ, 0xc0, !PT ;  /* 0xfffffff800027812 */ /* 0x000fe400078ec0ff */
[----:B------:R-:W-:Y:S01]  /*0d50*/  R2P PR, R11, 0x6 ;  /* 0x000000060b007804 */ /* 0x000fe20000000000 */
[----:B------:R-:W-:Y:S01]  /*0d60*/  IMAD.IADD R8, R9, 0x1, R8 ;  /* 0x0000000109087824 */ /* 0x000fe200078e0208 */
[----:B------:R-:W-:Y:S01]  /*0d70*/  LEA.HI R6, R6, R193, RZ, 0x1 ;  /* 0x000000c106067211 */ /* 0x000fe200078f08ff */
[----:B------:R-:W-:Y:S01]  /*0d80*/  IMAD.IADD R191, R197, 0x1, -R2 ;  /* 0x00000001c5bf7824 */ /* 0x000fe200078e0a02 */
[----:B------:R-:W-:Y:S01]  /*0d90*/  SHF.R.S32.HI R7, RZ, 0x5, R7 ;  /* 0x00000005ff077819 */ /* 0x000fe20000011407 */
[----:B------:R-:W-:Y:S01]  /*0da0*/  IMAD.SHL.U32 R2, R13, 0x2, RZ ;  /* 0x000000020d027824 */ /* 0x000fe200078e00ff */
[----:B------:R-:W-:Y:S01]  /*0db0*/  LEA R18, R8, UR41, 0x1 ;  /* 0x0000002908127c11 */ /* 0x000fe2000f8e08ff */
[----:B------:R-:W-:Y:S01]  /*0dc0*/  IMAD.SHL.U32 R184, R191, 0x8, RZ ;  /* 0x00000008bfb87824 */ /* 0x000fe200078e00ff */
[----:B------:R-:W-:Y:S01]  /*0dd0*/  LOP3.LUT R6, R6, 0xfffffe, RZ, 0xc0, !PT ;  /* 0x00fffffe06067812 */ /* 0x000fe200078ec0ff */
[----:B------:R-:W-:Y:S01]  /*0de0*/  IMAD R16, R7, 0x10, R16 ;  /* 0x0000001007107824 */ /* 0x000fe200078e0210 */
[----:B------:R-:W-:Y:S01]  /*0df0*/  SEL R22, R22, 0xffffffe0, !P1 ;  /* 0xffffffe016167807 */ /* 0x000fe20004800000 */
[C---:B------:R-:W-:Y:S01]  /*0e00*/  VIADD R23, R18.reuse, 0x26800 ;  /* 0x0002680012177836 */ /* 0x040fe20000000000 */
[----:B------:R-:W-:Y:S01]  /*0e10*/  IADD3 R19, R18, 0x26840, RZ ;  /* 0x0002684012137810 */ /* 0x000fe20007ffe0ff */
[C---:B------:R-:W-:Y:S01]  /*0e20*/  VIADD R190, R184.reuse, 0x40 ;  /* 0x00000040b8be7836 */ /* 0x040fe20000000000 */
[----:B------:R-:W-:Y:S01]  /*0e30*/  SHF.R.S32.HI R192, RZ, 0x3, R0 ;  /* 0x00000003ffc07819 */ /* 0x000fe20000011400 */
[----:B------:R-:W-:-:S02]  /*0e40*/  VIADD R189, R184, 0x80 ;  /* 0x00000080b8bd7836 */ /* 0x000fc40000000000 */
        /* <DEDUP_REMOVED lines=10> */
[----:B------:R-:W-:Y:S01]  /*0ef0*/  IMAD.IADD R6, R193, 0x1, -R6 ;  /* 0x00000001c1067824 */ /* 0x000fe200078e0a06 */
[----:B------:R-:W-:Y:S01]  /*0f00*/  SHF.R.S32.HI R199, RZ, 0x1f, R195 ;  /* 0x0000001fffc77819 */ /* 0x000fe200000114c3 */
[C---:B------:R-:W-:Y:S01]  /*0f10*/  @P2 VIADD R19, R23.reuse, 0xffffffc0 ;  /* 0xffffffc017132836 */ /* 0x040fe20000000000 */
[----:B------:R-:W-:Y:S01]  /*0f20*/  SHF.R.S32.HI R198, RZ, 0x1f, R194 ;  /* 0x0000001fffc67819 */ /* 0x000fe200000114c2 */
[----:B------:R-:W-:-:S02]  /*0f30*/  IMAD.IADD R23, R23, 0x1, R22 ;  /* 0x0000000117177824 */ /* 0x000fc400078e0216 */
[----:B------:R-:W-:Y:S02]  /*0f40*/  IMAD.SHL.U32 R17, R6, 0x100, RZ ;  /* 0x0000010006117824 */ /* 0x000fe400078e00ff */
[----:B------:R-:W-:Y:S02]  /*0f50*/  IMAD R185, R185, 0x8, R16 ;  /* 0x00000008b9b97824 */ /* 0x000fe400078e0210 */
[----:B------:R-:W-:-:S07]  /*0f60*/  IMAD.IADD R22, R22, 0x1, R19 ;  /* 0x0000000116167824 */ /* 0x000fce00078e0213 */
.L_x_5581:
[----:B------:R-:W-:Y:S01]  /*0f70*/  ULDC.64 UR8, c[0x0][0xa28] ;  /* 0x00028a0000087ab9 */ /* 0x000fe20000000a00 */
[----:B------:R-:W-:Y:S01]  /*0f80*/  ULDC UR4, c[0x0][0x424] ;  /* 0x0001090000047ab9 */ /* 0x000fe20000000800 */
[----:B------:R-:W-:-:S04]  /*0f90*/  UISETP.NE.U32.AND UP0, UPT, UR8, URZ, UPT ;  /* 0x0000003f0800728c */ /* 0x000fc8000bf05070 */
[----:B------:R-:W-:-:S03]  /*0fa0*/  UISETP.NE.AND.EX UP0, UPT, UR9, URZ, UPT, UP0 ;  /* 0x0000003f0900728c */ /* 0x000fc6000bf05300 */
[----:B------:R-:W-:Y:S02]  /*0fb0*/  ULDC.64 UR8, c[0x0][0xa18] ;  /* 0x0002860000087ab9 */ /* 0x000fe40000000a00 */
[----:B------:R-:W-:Y:S01]  /*0fc0*/  UISETP.NE.U32.AND UP1, UPT, UR8, URZ, UPT ;  /* 0x0000003f0800728c */ /* 0x000fe2000bf25070 */
[----:B------:R-:W-:-:S03]  /*0fd0*/  PLOP3.LUT P0, PT, PT, PT, UP0, 0x80, 0x0 ;  /* 0x000000000000781c */ /* 0x000fc60003f0f008 */
[----:B------:R-:W-:-:S03]  /*0fe0*/  UISETP.NE.AND.EX UP1, UPT, UR9, URZ, UPT, UP1 ;  /* 0x0000003f0900728c */ /* 0x000fc6000bf25310 */
[----:B------:R-:W-:Y:S02]  /*0ff0*/  @UP0 ULDC.64 UR8, c[0x0][0xa28] ;  /* 0x00028a0000080ab9 */ /* 0x000fe40000000a00 */
[----:B------:R-:W-:Y:S01]  /*1000*/  @UP0 UIMAD.WIDE UR8, UR6, 0x4, UR8 ;  /* 0x00000004060808a5 */ /* 0x000fe2000f8e0208 */
[----:B------:R-:W-:-:S05]  /*1010*/  PLOP3.LUT P2, PT, PT, PT, UP1, 0x80, 0x0 ;  /* 0x000000000000781c */ /* 0x000fca0003f4f018 */
[----:B------:R-:W-:Y:S01]  /*1020*/  @UP1 ULDC.64 UR10, c[0x0][0xa18] ;  /* 0x00028600000a1ab9 */ /* 0x000fe20000000a00 */
[----:B0-23--:R-:W-:Y:S02]  /*1030*/  IMAD.U32 R4, RZ, RZ, UR8 ;  /* 0x00000008ff047e24 */ /* 0x00dfe4000f8e00ff */
[----:B------:R-:W-:Y:S01]  /*1040*/  IMAD.U32 R5, RZ, RZ, UR9 ;  /* 0x00000009ff057e24 */ /* 0x000fe2000f8e00ff */
[----:B------:R-:W-:-:S04]  /*1050*/  @UP1 UIMAD.WIDE UR8, UR6, 0x4, UR10 ;  /* 0x00000004060818a5 */ /* 0x000fc8000f8e020a */
[----:B------:R-:W2:Y:S02]  /*1060*/  @P0 LDG.E R4, desc[UR54][R4.64] ;  /* 0x0000003604040981 */ /* 0x000ea4000c1e1900 */
[----:B-1----:R-:W-:Y:S02]  /*1070*/  IMAD.U32 R6, RZ, RZ, UR8 ;  /* 0x00000008ff067e24 */ /* 0x002fe4000f8e00ff */
[----:B----4-:R-:W-:Y:S01]  /*1080*/  IMAD.U32 R7, RZ, RZ, UR9 ;  /* 0x00000009ff077e24 */ /* 0x010fe2000f8e00ff */
[----:B------:R-:W-:-:S04]  /*1090*/  ULDC.64 UR8, c[0x0][0x418] ;  /* 0x0001060000087ab9 */ /* 0x000fc80000000a00 */
[----:B------:R-:W3:Y:S01]  /*10a0*/  @P2 LDG.E R6, desc[UR54][R6.64] ;  /* 0x0000003606062981 */ /* 0x000ee2000c1e1900 */
[----:B------:R-:W-:Y:S01]  /*10b0*/  UISETP.NE.U32.AND UP0, UPT, UR8, URZ, UPT ;  /* 0x0000003f0800728c */ /* 0x000fe2000bf05070 */
[----:B------:R-:W-:Y:S01]  /*10c0*/  UMOV UR48, URZ ;  /* 0x0000003f00307c82 */ /* 0x000fe20008000000 */
[----:B------:R-:W-:Y:S02]  /*10d0*/  UMOV UR43, UR7 ;  /* 0x00000007002b7c82 */ /* 0x000fe40008000000 */
[----:B------:R-:W-:-:S03]  /*10e0*/  UISETP.NE.AND.EX UP0, UPT, UR9, URZ, UPT, UP0 ;  /* 0x0000003f0900728c */ /* 0x000fc6000bf05300 */
[----:B------:R-:W-:Y:S01]  /*10f0*/  ULDC.64 UR8, c[0x0][0xa20] ;  /* 0x0002880000087ab9 */ /* 0x000fe20000000a00 */
[----:B------:R-:W-:Y:S01]  /*1100*/  USEL UR4, UR4, 0x1, UP0 ;  /* 0x0000000104047887 */ /* 0x000fe20008000000 */
[----:B------:R-:W-:Y:S01]  /*1110*/  ISETP.NE.U32.AND P1, PT, RZ, UR8, PT ;  /* 0x00000008ff007c0c */ /* 0x000fe2000bf25070 */
[----:B------:R-:W-:Y:S02]  /*1120*/  ULDC UR8, c[0x0][0x2f0] ;  /* 0x0000bc0000087ab9 */ /* 0x000fe40000000800 */
[----:B------:R-:W-:Y:S01]  /*1130*/  UIMAD UR4, UR4, UR8, URZ ;  /* 0x00000008040472a4 */ /* 0x000fe2000f8e023f */
[----:B------:R-:W-:Y:S02]  /*1140*/  ISETP.NE.AND.EX P1, PT, RZ, UR9, PT, P1 ;  /* 0x00000009ff007c0c */ /* 0x000fe4000bf25310 */
[----:B--2---:R-:W-:Y:S02]  /*1150*/  @P0 R2UR UR48, R4 ;  /* 0x00000000043002ca */ /* 0x004fe400000e0000 */
[----:B---3--:R-:W-:Y:S01]  /*1160*/  @P2 R2UR UR50, R6 ;  /* 0x00000000063222ca */ /* 0x008fe200000e0000 */
[----:B------:R-:W-:-:S14]  /*1170*/  @P2 BRA `(.L_x_5464) ;  /* 0x0000000000382947 */ /* 0x000fdc0003800000 */
[----:B------:R-:W-:Y:S01]  /*1180*/  ULDC.64 UR8, c[0x0][0xa00] ;  /* 0x0002800000087ab9 */ /* 0x000fe20000000a00 */
[----:B------:R-:W-:Y:S01]  /*1190*/  ULDC UR50, c[0x0][0x288] ;  /* 0x0000a20000327ab9 */ /* 0x000fe20000000800 */
[----:B------:R-:W-:-:S04]  /*11a0*/  ISETP.NE.U32.AND P0, PT, RZ, UR8, PT ;  /* 0x00000008ff007c0c */ /* 0x000fc8000bf05070 */
[----:B------:R-:W-:-:S13]  /*11b0*/  ISETP.NE.AND.EX P0, PT, RZ, UR9, PT, P0 ;  /* 0x00000009ff007c0c */ /* 0x000fda000bf05300 */
[----:B------:R-:W-:Y:S05]  /*11c0*/  @!P0 BRA `(.L_x_5464) ;  /* 0x0000000000248947 */ /* 0x000fea0003800000 */
[----:B------:R-:W-:Y:S02]  /*11d0*/  ULDC.64 UR8, c[0x0][0xa00] ;  /* 0x0002800000087ab9 */ /* 0x000fe40000000a00 */
[----:B------:R-:W-:-:S06]  /*11e0*/  UIMAD.WIDE UR8, UR6, 0x4, UR8 ;  /* 0x00000004060878a5 */ /* 0x000fcc000f8e0208 */
[----:B------:R-:W-:Y:S02]  /*11f0*/  IMAD.U32 R4, RZ, RZ, UR8 ;  /* 0x00000008ff047e24 */ /* 0x000fe4000f8e00ff */
[----:B------:R-:W-:-:S05]  /*1200*/  IMAD.U32 R5, RZ, RZ, UR9 ;  /* 0x00000009ff057e24 */ /* 0x000fca000f8e00ff */
[----:B------:R-:W2:Y:S04]  /*1210*/  LDG.E R3, desc[UR54][R4.64] ;  /* 0x0000003604037981 */ /* 0x000ea8000c1e1900 */
[----:B------:R-:W3:Y:S01]  /*1220*/  LDG.E R0, desc[UR54][R4.64+0x4] ;  /* 0x0000043604007981 */ /* 0x000ee2000c1e1900 */
[----:B--2---:R-:W-:Y:S02]  /*1230*/  R2UR UR50, R3 ;  /* 0x00000000033272ca */ /* 0x004fe400000e0000 */
[----:B---3--:R-:W-:-:S13]  /*1240*/  R2UR UR7, R0 ;  /* 0x00000000000772ca */ /* 0x008fda00000e0000 */
[----:B------:R-:W-:-:S12]  /*1250*/  UIADD3 UR50, -UR50, UR7, URZ ;  /* 0x0000000732327290 */ /* 0x000fd8000fffe13f */
.L_x_5464:
[----:B------:R-:W-:Y:S01]  /*1260*/  UMOV UR44, UR6 ;  /* 0x00000006002c7c82 */ /* 0x000fe20008000000 */
[----:B------:R-:W-:Y:S05]  /*1270*/  @!P1 BRA `(.L_x_5465) ;  /* 0x00000000001c9947 */ /* 0x000fea0003800000 */
[----:B------:R-:W-:Y:S02]  /*1280*/  ULDC.64 UR8, c[0x0][0xa20] ;  /* 0x0002880000087ab9 */ /* 0x000fe40000000a00 */
[----:B------:R-:W-:-:S06]  /*1290*/  UIMAD.WIDE UR6, UR6, 0x4, UR8 ;  /* 0x00000004060678a5 */ /* 0x000fcc000f8e0208 */
[----:B------:R-:W-:Y:S02]  /*12a0*/  IMAD.U32 R4, RZ, RZ, UR6 ;  /* 0x00000006ff047e24 */ /* 0x000fe4000f8e00ff */
[----:B------:R-:W-:-:S05]  /*12b0*/  IMAD.U32 R5, RZ, RZ, UR7 ;  /* 0x00000007ff057e24 */ /* 0x000fca000f8e00ff */
[----:B------:R-:W2:Y:S02]  /*12c0*/  LDG.E R4, desc[UR54][R4.64] ;  /* 0x0000003604047981 */ /* 0x000ea4000c1e1900 */
[----:B--2---:R-:W-:Y:S01]  /*12d0*/  R2UR UR4, R4 ;  /* 0x00000000040472ca */ /* 0x004fe200000e0000 */
[----:B------:R-:W-:-:S14]  /*12e0*/  BRA `(.L_x_5466) ;  /* 0x0000000000347947 */ /* 0x000fdc0003800000 */
.L_x_5465:
[----:B------:R-:W-:Y:S02]  /*12f0*/  ULDC.64 UR8, c[0x0][0xa08] ;  /* 0x0002820000087ab9 */ /* 0x000fe40000000a00 */
        /* <DEDUP_REMOVED lines=12> */
.L_x_5466:
[----:B------:R-:W-:Y:S02]  /*13c0*/  UISETP.NE.AND UP0, UPT, UR46, 0x1, UPT ;  /* 0x000000012e00788c */ /* 0x000fe4000bf05270 */
[----:B------:R-:W-:Y:S02]  /*13d0*/  UIADD3 UR48, -UR48, UR4, URZ ;  /* 0x0000000430307290 */ /* 0x000fe4000fffe13f */
[----:B------:R-:W-:Y:S02]  /*13e0*/  USHF.L.U32 UR45, UR5, 0x6, URZ ;  /* 0x00000006052d7899 */ /* 0x000fe4000800063f */
[----:B------:R-:W-:Y:S01]  /*13f0*/  UIADD3 UR4, UR48, 0x3f, URZ ;  /* 0x0000003f30047890 */ /* 0x000fe2000fffe03f */
[----:B------:R-:W-:-:S03]  /*1400*/  PLOP3.LUT P0, PT, PT, PT, UP0, 0x80, 0x0 ;  /* 0x000000000000781c */ /* 0x000fc60003f0f008 */
[----:B------:R-:W-:-:S04]  /*1410*/  USHF.R.S32.HI UR6, URZ, 0x1f, UR4 ;  /* 0x0000001f3f067899 */ /* 0x000fc80008011404 */
[----:B------:R-:W-:-:S04]  /*1420*/  ULEA.HI UR6, UR6, UR4, URZ, 0x6 ;  /* 0x0000000406067291 */ /* 0x000fc8000f8f303f */
[----:B------:R-:W-:Y:S02]  /*1430*/  USHF.R.S32.HI UR6, URZ, 0x6, UR6 ;  /* 0x000000063f067899 */ /* 0x000fe40008011406 */
[----:B------:R-:W-:Y:S10]  /*1440*/  @!P0 BRA `(.L_x_5467) ;  /* 0x0000002000308947 */ /* 0x000ff40003800000 */
[----:B------:R-:W0:Y:S01]  /*1450*/  LDC.64 R6, c[0x0][0x9e0] ;  /* 0x00027800ff067b82 */ /* 0x000e220000000a00 */
[----:B------:R-:W-:Y:S01]  /*1460*/  ULDC UR4, c[0x0][0x448] ;  /* 0x0001120000047ab9 */ /* 0x000fe20000000800 */
[----:B------:R-:W-:Y:S02]  /*1470*/  UIADD3 UR7, UR45, 0x3f, URZ ;  /* 0x0000003f2d077890 */ /* 0x000fe4000fffe03f */
[----:B------:R-:W-:Y:S02]  /*1480*/  UISETP.NE.AND UP0, UPT, UR4, 0x1, UPT ;  /* 0x000000010400788c */ /* 0x000fe4000bf05270 */
[----:B------:R-:W-:-:S09]  /*1490*/  UIADD3 UR8, UR48, 0x1, -UR50 ;  /* 0x0000000130087890 */ /* 0x000fd2000fffe832 */
[----:B------:R-:W-:Y:S01]  /*14a0*/  @UP0 ULDC UR4, c[0x0][0x44c] ;  /* 0x0001130000040ab9 */ /* 0x000fe20000000800 */
[----:B------:R-:W-:Y:S01]  /*14b0*/  @UP0 ULDC UR9, c[0x0][0x450] ;  /* 0x0001140000090ab9 */ /* 0x000fe20000000800 */
[----:B------:R-:W-:-:S04]  /*14c0*/  UIMAD.WIDE.U32 UR4, UR7, UR4, URZ ;  /* 0x00000004070472a5 */ /* 0x000fc8000f8e003f */
[----:B------:R-:W-:Y:S01]  /*14d0*/  @UP0 USHF.R.U32.HI UR7, URZ, UR9, UR5 ;  /* 0x000000093f070299 */ /* 0x000fe20008011605 */
[----:B0-----:R-:W-:-:S03]  /*14e0*/  ISETP.GE.AND P1, PT, R7, 0x1, PT ;  /* 0x000000010700780c */ /* 0x001fc60003f26270 */
[----:B------:R-:W-:-:S06]  /*14f0*/  UIADD3 UR7, UR8, UR7, URZ ;  /* 0x0000000708077290 */ /* 0x000fcc000fffe03f */
[----:B------:R-:W-:-:S04]  /*1500*/  VIADD R0, R6, UR7 ;  /* 0x0000000706007c36 */ /* 0x000fc80008000000 */
        /* <DEDUP_REMOVED lines=12> */
.L_x_5469:
[----:B------:R-:W-:-:S13]  /*15d0*/  ISETP.NE.AND P0, PT, R7, 0x1, PT ;  /* 0x000000010700780c */ /* 0x000fda0003f05270 */
[----:B------:R-:W0:Y:S02]  /*15e0*/  @P0 LDC.64 R4, c[0x0][0x9e8] ;  /* 0x00027a00ff040b82 */ /* 0x000e240000000a00 */
[----:B0-----:R-:W-:-:S05]  /*15f0*/  @P0 IMAD.HI.U32 R4, R3, R4, RZ ;  /* 0x0000000403040227 */ /* 0x001fca00078e00ff */
[----:B------:R-:W-:-:S07]  /*1600*/  @P0 SHF.R.U32.HI R3, RZ, R5, R4 ;  /* 0x00000005ff030219 */ /* 0x000fce0000011604 */
.L_x_5470:
[----:B------:R-:W-:-:S05]  /*1610*/  IMAD R3, R3, R7, R7 ;  /* 0x0000000703037224 */ /* 0x000fca00078e0207 */
[----:B------:R-:W-:-:S07]  /*1620*/  VIMNMX R0, R0, R3, PT ;  /* 0x0000000300007248 */ /* 0x000fce0003fe0100 */
.L_x_5468:
[----:B------:R-:W-:Y:S01]  /*1630*/  @UP0 ULDC UR4, c[0x0][0x44c] ;  /* 0x0001130000040ab9 */ /* 0x000fe20000000800 */
[----:B------:R-:W-:Y:S01]  /*1640*/  VIADD R0, R0, 0x3f ;  /* 0x0000003f00007836 */ /* 0x000fe20000000000 */
[----:B------:R-:W-:Y:S01]  /*1650*/  UIMAD.WIDE.U32 UR4, UR45, UR4, URZ ;  /* 0x000000042d0472a5 */ /* 0x000fe2000f8e003f */
[----:B------:R-:W-:Y:S01]  /*1660*/  @UP0 ULDC UR8, c[0x0][0x450] ;  /* 0x0001140000080ab9 */ /* 0x000fe20000000800 */
[----:B------:R-:W-:Y:S02]  /*1670*/  UMOV UR7, UR45 ;  /* 0x0000002d00077c82 */ /* 0x000fe40008000000 */
[----:B------:R-:W-:Y:S01]  /*1680*/  @UP0 USHF.R.U32.HI UR7, URZ, UR8, UR5 ;  /* 0x000000083f070299 */ /* 0x000fe20008011605 */
[----:B------:R-:W-:Y:S02]  /*1690*/  SHF.R.S32.HI R3, RZ, 0x1f, R0 ;  /* 0x0000001fff037819 */ /* 0x000fe40000011400 */
[----:B------:R-:W-:Y:S01]  /*16a0*/  ULDC UR4, c[0x0][0x9dc] ;  /* 0x0002770000047ab9 */ /* 0x000fe20000000800 */
[----:B------:R-:W-:Y:S01]  /*16b0*/  UIADD3 UR48, UR7, UR48, -UR50 ;  /* 0x0000003007307290 */ /* 0x000fe2000fffe832 */
[----:B------:R-:W-:-:S03]  /*16c0*/  LEA.HI R3, R3, R0, RZ, 0x6 ;  /* 0x0000000003037211 */ /* 0x000fc600078f30ff */
[----:B------:R-:W-:Y:S01]  /*16d0*/  UIADD3 UR4, UR48, -UR4, URZ ;  /* 0x8000000430047290 */ /* 0x000fe2000fffe03f */
[----:B------:R-:W-:-:S04]  /*16e0*/  SHF.R.S32.HI R3, RZ, 0x6, R3 ;  /* 0x00000006ff037819 */ /* 0x000fc80000011403 */
[----:B------:R-:W-:Y:S01]  /*16f0*/  VIMNMX R4, R3, UR6, PT ;  /* 0x0000000603047c48 */ /* 0x000fe2000bfe0100 */
        /* <DEDUP_REMOVED lines=12> */
.L_x_5472:
[----:B------:R-:W-:-:S13]  /*17c0*/  ISETP.NE.AND P0, PT, R7, 0x1, PT ;  /* 0x000000010700780c */ /* 0x000fda0003f05270 */
[----:B------:R-:W0:Y:S02]  /*17d0*/  @P0 LDC.64 R8, c[0x0][0x9e8] ;  /* 0x00027a00ff080b82 */ /* 0x000e240000000a00 */
[----:B0-----:R-:W-:-:S05]  /*17e0*/  @P0 IMAD.HI.U32 R6, R0, R8, RZ ;  /* 0x0000000800060227 */ /* 0x001fca00078e00ff */
[----:B------:R-:W-:-:S07]  /*17f0*/  @P0 SHF.R.U32.HI R0, RZ, R9, R6 ;  /* 0x00000009ff000219 */ /* 0x000fce0000011606 */
.L_x_5473:
[----:B------:R-:W-:-:S05]  /*1800*/  IMAD R0, R0, R7, RZ ;  /* 0x0000000700007224 */ /* 0x000fca00078e02ff */
[----:B------:R-:W-:-:S07]  /*1810*/  VIMNMX R5, R5, R0, !PT ;  /* 0x0000000005057248 */ /* 0x000fce0007fe0100 */
.L_x_5471:
[----:B------:R-:W-:Y:S01]  /*1820*/  SHF.R.S32.HI R0, RZ, 0x1f, R5 ;  /* 0x0000001fff007819 */ /* 0x000fe20000011405 */
[----:B------:R-:W-:Y:S01]  /*1830*/  IMAD.MOV.U32 R3, RZ, RZ, RZ ;  /* 0x000000ffff037224 */ /* 0x000fe200078e00ff */
[----:B------:R-:W-:Y:S02]  /*1840*/  PLOP3.LUT P0, PT, PT, PT, PT, 0x80, 0x0 ;  /* 0x000000000000781c */ /* 0x000fe40003f0f070 */
[----:B------:R-:W-:Y:S02]  /*1850*/  CS2R R20, SRZ ;  /* 0x0000000000147805 */ /* 0x000fe4000001ff00 */
[----:B------:R-:W-:Y:S02]  /*1860*/  LEA.HI R0, R0, R5, RZ, 0x6 ;  /* 0x0000000500007211 */ /* 0x000fe400078f30ff */
[----:B------:R-:W-:Y:S02]  /*1870*/  CS2R R150, SRZ ;  /* 0x0000000000967805 */ /* 0x000fe4000001ff00 */
[----:B------:R-:W-:-:S02]  /*1880*/  CS2R R148, SRZ ;  /* 0x0000000000947805 */ /* 0x000fc4000001ff00 */
        /* <DEDUP_REMOVED lines=81> */
.L_x_5475:
[----:B------:R-:W-:Y:S01]  /*1da0*/  ULEA UR21, UR38, UR41, 0x3 ;  /* 0x0000002926157291 */ /* 0x000fe2000f8e183f */
[----:B------:R-:W-:-:S05]  /*1db0*/  IMAD.U32 R3, RZ, RZ, UR37 ;  /* 0x00000025ff037e24 */ /* 0x000fca000f8e00ff */
[----:B------:R-:W-:-:S04]  /*1dc0*/  SHF.L.U32 R3, R3, 0x1f, RZ ;  /* 0x0000001f03037819 */ /* 0x000fc800000006ff */
[----:B------:R-:W0:Y:S02]  /*1dd0*/  SYNCS.PHASECHK.TRANS64.TRYWAIT P1, [UR21+0x28c50], R3 ;  /* 0x028c5003ff0075a7 */ /* 0x000e240008020155 */
[----:B0-----:R-:W-:Y:S05]  /*1de0*/  @!P1 BRA `(.L_x_5476) ;  /* 0x0000013c00209947 */ /* 0x001fea0003800000 */
.L_x_5674:
        /* <DEDUP_REMOVED lines=38> */
.L_x_5477:
[----:B0-----:R-:W-:Y:S01]  /*2050*/  VIADD R3, R4, 0xfffffffe ;  /* 0xfffffffe04037836 */ /* 0x001fe20000000000 */
[----:B------:R-:W-:-:S04]  /*2060*/  UIADD3 UR6, UR21, 0x28c60, URZ ;  /* 0x00028c6015067890 */ /* 0x000fc8000fffe03f */
[----:B------:R-:W-:Y:S01]  /*2070*/  ISETP.GE.AND P1, PT, R3, R0, PT ;  /* 0x000000000300720c */ /* 0x000fe20003f26270 */
[----:B------:R-:W-:-:S09]  /*2080*/  UPRMT UR6, UR40, 0x654, UR6 ;  /* 0x0000065428067896 */ /* 0x000fd20008000006 */
[----:B------:R-:W-:Y:S03]  /*2090*/  SYNCS.ARRIVE.TRANS64.RED.A1T0 RZ, [UR6], RZ ;  /* 0x000000ffffff79a7 */ /* 0x000fe60008100406 */
[----:B------:R-:W-:Y:S05]  /*20a0*/  @!P1 BRA `(.L_x_5478) ;  /* 0x0000000800d89947 */ /* 0x000fea0003800000 */
.L_x_5484:
[----:B------:R-:W-:Y:S01]  /*20b0*/  BAR.SYNC.DEFER_BLOCKING 0xe, 0x100 ;  /* 0x0384000000007b1d */ /* 0x000fe20000010000 */
[----:B-1----:R-:W-:Y:S01]  /*20c0*/  IMAD.U32 R5, RZ, RZ, UR38 ;  /* 0x00000026ff057e24 */ /* 0x002fe2000f8e00ff */
[----:B------:R-:W-:Y:S01]  /*20d0*/  UIADD3 UR38, UR38, 0x1, URZ ;  /* 0x0000000126267890 */ /* 0x000fe2000fffe03f */
[C---:B------:R-:W-:Y:S01]  /*20e0*/  ISETP.GT.AND P2, PT, R3.reuse, R0, PT ;  /* 0x000000000300720c */ /* 0x040fe20003f44270 */
[----:B------:R-:W-:Y:S02]  /*20f0*/  VIADD R3, R3, 0xffffffff ;  /* 0xffffffff03037836 */ /* 0x000fe40000000000 */
[----:B0-----:R-:W-:Y:S01]  /*2100*/  IMAD R4, R5, 0x40, R16 ;  /* 0x0000004005047824 */ /* 0x001fe200078e0210 */
        /* <DEDUP_REMOVED lines=137> */
.L_x_5479:
[----:B------:R-:W-:Y:S01]  /*29a0*/  ULEA UR21, UR38, UR41, 0x3 ;  /* 0x0000002926157291 */ /* 0x000fe2000f8e183f */
[----:B------:R-:W-:-:S05]  /*29b0*/  IMAD.U32 R4, RZ, RZ, UR37 ;  /* 0x00000025ff047e24 */ /* 0x000fca000f8e00ff */
[----:B------:R-:W-:-:S04]  /*29c0*/  SHF.L.U32 R4, R4, 0x1f, RZ ;  /* 0x0000001f04047819 */ /* 0x000fc800000006ff */
[----:B------:R0:W1:Y:S01]  /*29d0*/  SYNCS.PHASECHK.TRANS64.TRYWAIT P1, [UR21+0x28c50], R4 ;  /* 0x028c5004ff0075a7 */ /* 0x0000620008020155 */
[----:B------:R-:W-:Y:S05]  /*29e0*/  @!P0 BRA `(.L_x_5480) ;  /* 0x0000000000048947 */ /* 0x000fea0003800000 */
[----:B------:R-:W-:Y:S01]  /*29f0*/  BPT.TRAP 0x1 ;  /* 0x000000040000795c */ /* 0x000fe20000300000 */
.L_x_5480:
[----:B-1----:R-:W-:Y:S05]  /*2a00*/  @P1 BRA `(.L_x_5481) ;  /* 0x0000000000081947 */ /* 0x002fea0003800000 */
[----:B------:R-:W1:Y:S02]  /*2a10*/  SYNCS.PHASECHK.TRANS64.TRYWAIT P1, [UR21+0x28c50], R4 ;  /* 0x028c5004ff0075a7 */ /* 0x000e640008020155 */
[----:B-1----:R-:W-:Y:S05]  /*2a20*/  @!P1 BRA `(.L_x_5482) ;  /* 0x0000013000289947 */ /* 0x002fea0003800000 */
.L_x_5481:
        /* <DEDUP_REMOVED lines=26> */
.L_x_5483:
[----:B------:R-:W-:-:S04]  /*2bd0*/  UIADD3 UR6, UR21, 0x28c60, URZ ;  /* 0x00028c6015067890 */ /* 0x000fc8000fffe03f */
[----:B------:R-:W-:-:S09]  /*2be0*/  UPRMT UR6, UR40, 0x654, UR6 ;  /* 0x0000065428067896 */ /* 0x000fd20008000006 */
[----:B------:R-:W-:Y:S01]  /*2bf0*/  SYNCS.ARRIVE.TRANS64.RED.A1T0 RZ, [UR6], RZ ;  /* 0x000000ffffff79a7 */ /* 0x000fe20008100406 */
[----:B------:R-:W-:Y:S05]  /*2c00*/  @P2 BRA `(.L_x_5484) ;  /* 0xfffffff400282947 */ /* 0x000fea000383ffff */
.L_x_5478:
[----:B------:R-:W-:Y:S01]  /*2c10*/  BAR.SYNC.DEFER_BLOCKING 0xe, 0x100 ;  /* 0x0384000000007b1d */ /* 0x000fe20000010000 */
[----:B------:R-:W-:Y:S01]  /*2c20*/  MOV R3, UR38 ;  /* 0x0000002600037c02 */ /* 0x000fe20008000f00 */
[----:B------:R-:W-:Y:S01]  /*2c30*/  UIADD3 UR38, UR38, 0x1, URZ ;  /* 0x0000000126267890 */ /* 0x000fe2000fffe03f */
[----:B------:R-:W-:Y:S01]  /*2c40*/  PLOP3.LUT P0, PT, PT, PT, PT, 0x8, 0x0 ;  /* 0x000000000000781c */ /* 0x000fe20003f0e170 */
[----:B------:R-:W-:Y:S02]  /*2c50*/  IMAD.MOV.U32 R20, RZ, RZ, RZ ;  /* 0x000000ffff147224 */ /* 0x000fe400078e00ff */
[----:B------:R-:W-:Y:S01]  /*2c60*/  IMAD R0, R3, 0x40, R16 ;  /* 0x0000004003007824 */ /* 0x000fe200078e0210 */
[----:B------:R-:W-:-:S04]  /*2c70*/  UISETP.NE.AND UP0, UPT, UR38, 0x2, UPT ;  /* 0x000000022600788c */ /* 0x000fc8000bf05270 */
[----:B01----:R-:W-:Y:S01]  /*2c80*/  LEA R4, R0, UR41, 0x2 ;  /* 0x0000002900047c11 */ /* 0x003fe2000f8e10ff */
        /* <DEDUP_REMOVED lines=136> */
.L_x_5467:
[----:B------:R-:W-:Y:S01]  /*3510*/  ULDC UR4, c[0x0][0x448] ;  /* 0x0001120000047ab9 */ /* 0x000fe20000000800 */
[----:B------:R-:W-:Y:S02]  /*3520*/  UIADD3 UR7, UR45, 0x3f, URZ ;  /* 0x0000003f2d077890 */ /* 0x000fe4000fffe03f */
[----:B------:R-:W-:Y:S02]  /*3530*/  UISETP.NE.AND UP0, UPT, UR4, 0x1, UPT ;  /* 0x000000010400788c */ /* 0x000fe4000bf05270 */
[----:B------:R-:W-:Y:S01]  /*3540*/  UIADD3 UR10, UR48, 0x1, -UR50 ;  /* 0x00000001300a7890 */ /* 0x000fe2000fffe832 */
[----:B------:R-:W-:Y:S01]  /*3550*/  ULDC.64 UR4, c[0x0][0x9e0] ;  /* 0x0002780000047ab9 */ /* 0x000fe20000000a00 */
[----:B------:R-:W-:-:S07]  /*3560*/  UP2UR UR52, UPR, URZ, 0x1 ;  /* 0x000000013f347883 */ /* 0x000fce0008000000 */
        /* <DEDUP_REMOVED lines=9> */
[----:B------:R-:W-:-:S06]  /*3600*/  IMAD.U32 R0, RZ, RZ, UR4 ;  /* 0x00000004ff007e24 */ /* 0x000fcc000f8e00ff */
        /* <DEDUP_REMOVED lines=11> */
.L_x_5486:
[----:B------:R-:W-:-:S11]  /*36c0*/  UISETP.NE.AND UP0, UPT, UR5, 0x1, UPT ;  /* 0x000000010500788c */ /* 0x000fd6000bf05270 */
[----:B------:R-:W-:Y:S02]  /*36d0*/  @UP0 ULDC.64 UR10, c[0x0][0x9e8] ;  /* 0x00027a00000a0ab9 */ /* 0x000fe40000000a00 */
[----:B------:R-:W-:-:S04]  /*36e0*/  UIMAD.WIDE.U32 UR8, UR4, UR10, URZ ;  /* 0x0000000a040872a5 */ /* 0x000fc8000f8e003f */
[----:B------:R-:W-:-:S12]  /*36f0*/  @UP0 USHF.R.U32.HI UR4, URZ, UR11, UR9 ;  /* 0x0000000b3f040299 */ /* 0x000fd80008011609 */
.L_x_5487:
[----:B------:R-:W-:-:S06]  /*3700*/  UIMAD UR4, UR4, UR5, UR5 ;  /* 0x00000005040472a4 */ /* 0x000fcc000f8e0205 */
[----:B------:R-:W-:-:S07]  /*3710*/  VIMNMX R0, R0, UR4, PT ;  /* 0x0000000400007c48 */ /* 0x000fce000bfe0100 */
.L_x_5485:
[----:B------:R-:W-:Y:S01]  /*3720*/  UISETP.NE.AND UP0, UPT, UR52, URZ, UPT ;  /* 0x0000003f3400728c */ /* 0x000fe2000bf05270 */
[----:B------:R-:W-:Y:S01]  /*3730*/  VIADD R0, R0, 0x3f ;  /* 0x0000003f00007836 */ /* 0x000fe20000000000 */
[----:B------:R-:W-:-:S04]  /*3740*/  UMOV UR4, UR45 ;  /* 0x0000002d00047c82 */ /* 0x000fc80008000000 */
        /* <DEDUP_REMOVED lines=9> */
[----:B------:R-:W-:Y:S01]  /*37e0*/  UIADD3 UR4, UR4, UR48, -UR50 ;  /* 0x0000003004047290 */ /* 0x000fe2000fffe832 */
        /* <DEDUP_REMOVED lines=14> */
.L_x_5489:
[----:B------:R-:W-:-:S11]  /*38d0*/  UISETP.NE.AND UP0, UPT, UR5, 0x1, UPT ;  /* 0x000000010500788c */ /* 0x000fd6000bf05270 */
[----:B------:R-:W-:Y:S02]  /*38e0*/  @UP0 ULDC.64 UR10, c[0x0][0x9e8] ;  /* 0x00027a00000a0ab9 */ /* 0x000fe40000000a00 */
[----:B------:R-:W-:-:S04]  /*38f0*/  UIMAD.WIDE.U32 UR6, UR4, UR10, URZ ;  /* 0x0000000a040672a5 */ /* 0x000fc8000f8e003f */
[----:B------:R-:W-:-:S12]  /*3900*/  @UP0 USHF.R.U32.HI UR4, URZ, UR11, UR7 ;  /* 0x0000000b3f040299 */ /* 0x000fd80008011607 */
.L_x_5490:
[----:B------:R-:W-:-:S04]  /*3910*/  UIMAD UR4, UR4, UR5, URZ ;  /* 0x00000005040472a4 */ /* 0x000fc8000f8e023f */
[----:B------:R-:W-:-:S04]  /*3920*/  UISETP.LT.AND UP0, UPT, UR8, UR4, UPT ;  /* 0x000000040800728c */ /* 0x000fc8000bf01270 */
[----:B------:R-:W-:-:S12]  /*3930*/  USEL UR8, UR8, UR4, !UP0 ;  /* 0x0000000408087287 */ /* 0x000fd8000c000000 */
.L_x_5488:
[----:B------:R-:W-:Y:S01]  /*3940*/  USHF.R.S32.HI UR4, URZ, 0x1f, UR8 ;  /* 0x0000001f3f047899 */ /* 0x000fe20008011408 */
[----:B------:R-:W-:Y:S01]  /*3950*/  PLOP3.LUT P0, PT, PT, PT, PT, 0x80, 0x0 ;  /* 0x000000000000781c */ /* 0x000fe20003f0f070 */
[----:B------:R-:W-:Y:S01]  /*3960*/  IMAD.MOV.U32 R3, RZ, RZ, RZ ;  /* 0x000000ffff037224 */ /* 0x000fe200078e00ff */
[----:B------:R-:W-:Y:S01]  /*3970*/  CS2R R20, SRZ ;  /* 0x0000000000147805 */ /* 0x000fe2000001ff00 */
[----:B------:R-:W-:Y:S01]  /*3980*/  ULEA.HI UR4, UR4, UR8, URZ, 0x6 ;  /* 0x0000000804047291 */ /* 0x000fe2000f8f303f */
[----:B------:R-:W-:Y:S02]  /*3990*/  CS2R R150, SRZ ;  /* 0x0000000000967805 */ /* 0x000fe4000001ff00 */
        /* <DEDUP_REMOVED lines=16> */
[----:B------:R-:W-:Y:S02]  /*3aa0*/  ISETP.GT.AND P1, PT, R168, UR47, PT ;  /* 0x0000002fa8007c0c */ /* 0x000fe4000bf24270 */
        /* <DEDUP_REMOVED lines=48> */
[----:B------:R-:W-:Y:S02]  /*3db0*/  CS2R R170, SRZ ;  /* 0x0000000000aa7805 */ /* 0x000fe4000001ff00 */
        /* <DEDUP_REMOVED lines=33> */
.L_x_5491:
        /* <DEDUP_REMOVED lines=9> */
.L_x_5675:
[----:B------:R-:W-:Y:S05]  /*4060*/  @!P0 BRA `(.L_x_5493) ;  /* 0x0000000000048947 */ /* 0x000fea0003800000 */
[----:B------:R-:W-:Y:S01]  /*4070*/  BPT.TRAP 0x1 ;  /* 0x000000040000795c */ /* 0x000fe20000300000 */
.L_x_5493:
[----:B------:R-:W-:Y:S02]  /*4080*/  IMAD.U32 R7, RZ, RZ, UR38 ;  /* 0x00000026ff077e24 */ /* 0x000fe4000f8e00ff */
[----:B------:R-:W-:-:S03]  /*4090*/  IMAD.U32 R8, RZ, RZ, UR37 ;  /* 0x00000025ff087e24 */ /* 0x000fc6000f8e00ff */
[----:B------:R-:W-:Y:S02]  /*40a0*/  LEA R7, R7, UR41, 0x3 ;  /* 0x0000002907077c11 */ /* 0x000fe4000f8e18ff */
[----:B------:R-:W-:-:S04]  /*40b0*/  SHF.L.U32 R8, R8, 0x1f, RZ ;  /* 0x0000001f08087819 */ /* 0x000fc800000006ff */
[----:B------:R1:W2:Y:S01]  /*40c0*/  SYNCS.PHASECHK.TRANS64.TRYWAIT P1, [R7+URZ+0x28c30], R8 ;  /* 0x028c3008070075a7 */ /* 0x0002a2000802017f */
[----:B------:R-:W-:Y:S05]  /*40d0*/  @!P0 BRA `(.L_x_5494) ;  /* 0x0000000000048947 */ /* 0x000fea0003800000 */
[----:B------:R-:W-:Y:S01]  /*40e0*/  BPT.TRAP 0x1 ;  /* 0x000000040000795c */ /* 0x000fe20000300000 */
.L_x_5494:
[----:B--2---:R-:W-:Y:S05]  /*40f0*/  @P1 BRA `(.L_x_5495) ;  /* 0x0000000000081947 */ /* 0x004fea0003800000 */
[----:B------:R-:W2:Y:S02]  /*4100*/  SYNCS.PHASECHK.TRANS64.TRYWAIT P1, [R7+URZ+0x28c30], R8 ;  /* 0x028c3008070075a7 */ /* 0x000ea4000802017f */
[----:B--2---:R-:W-:Y:S05]  /*4110*/  @!P1 BRA `(.L_x_5496) ;  /* 0x00000118009c9947 */ /* 0x004fea0003800000 */
.L_x_5495:
        /* <DEDUP_REMOVED lines=40> */
.L_x_5497:
[----:B------:R-:W-:Y:S01]  /*43a0*/  UISETP.NE.AND UP1, UPT, UR52, URZ, UPT ;  /* 0x0000003f3400728c */ /* 0x000fe2000bf25270 */
[----:B------:R-:W-:Y:S01]  /*43b0*/  VIADD R3, R185, UR45 ;  /* 0x0000002db9037c36 */ /* 0x000fe20008000000 */
[----:B------:R-:W-:Y:S01]  /*43c0*/  R2UR UR6, R7 ;  /* 0x00000000070672ca */ /* 0x000fe200000e0000 */
[----:B------:R-:W-:Y:S01]  /*43d0*/  IMAD.MOV.U32 R5, RZ, RZ, -0x40 ;  /* 0xffffffc0ff057424 */ /* 0x000fe200078e00ff */
[----:B------:R-:W-:Y:S01]  /*43e0*/  UISETP.NE.AND UP0, UPT, UR51, URZ, UPT ;  /* 0x0000003f3300728c */ /* 0x000fe2000bf05270 */
[C---:B------:R-:W-:Y:S01]  /*43f0*/  LEA R12, R168.reuse, 0xffffffc0, 0x6 ;  /* 0xffffffc0a80c7811 */ /* 0x040fe200078e30ff */
[----:B------:R-:W-:Y:S01]  /*4400*/  ULDC UR22, c[0x0][0x9dc] ;  /* 0x0002770000167ab9 */ /* 0x000fe20000000800 */
[----:B------:R-:W-:Y:S01]  /*4410*/  PLOP3.LUT P1, PT, PT, PT, UP1, 0x80, 0x0 ;  /* 0x000000000000781c */ /* 0x000fe20003f2f018 */
[----:B------:R-:W-:Y:S01]  /*4420*/  IMAD R5, R168, R5, 0x41 ;  /* 0x00000041a8057424 */ /* 0x000fe200078e0205 */
[----:B------:R-:W-:Y:S01]  /*4430*/  PLOP3.LUT P2, PT, PT, PT, UP1, 0x80, 0x0 ;  /* 0x000000000000781c */ /* 0x000fe20003f4f018 */
[----:B------:R-:W-:Y:S01]  /*4440*/  ULDC UR14, c[0x0][0x9e0] ;  /* 0x00027800000e7ab9 */ /* 0x000fe20000000800 */
[----:B------:R-:W-:Y:S01]  /*4450*/  @UP1 ULDC UR7, c[0x0][0x44c] ;  /* 0x0001130000071ab9 */ /* 0x000fe20000000800 */
[----:B------:R-:W-:Y:S01]  /*4460*/  IADD3 R10, -R2, UR48, -R12 ;  /* 0x00000030020a7c10 */ /* 0x000fe2000fffe90c */
[----:B------:R-:W-:-:S02]  /*4470*/  VIADD R14, R5, 0xffffffff ;  /* 0xffffffff050e7836 */ /* 0x000fc40000000000 */
[----:B------:R-:W-:-:S04]  /*4480*/  UIADD3 UR6, UR6, 0x28c40, URZ ;  /* 0x00028c4006067890 */ /* 0x000fc8000fffe03f */
[----:B------:R-:W-:Y:S01]  /*4490*/  UPRMT UR6, UR40, 0x654, UR6 ;  /* 0x0000065428067896 */ /* 0x000fe20008000006 */
[----:B------:R-:W-:Y:S01]  /*44a0*/  @P1 IMAD.HI.U32 R4, R3, UR7, RZ ;  /* 0x0000000703041c27 */ /* 0x000fe2000f8e00ff */
[----:B------:R-:W-:Y:S01]  /*44b0*/  @UP1 ULDC UR7, c[0x0][0x450] ;  /* 0x0001140000071ab9 */ /* 0x000fe20000000800 */
[----:B------:R-:W-:-:S03]  /*44c0*/  PLOP3.LUT P1, PT, PT, PT, UP0, 0x40, 0x0 ;  /* 0x000000000000781c */ /* 0x000fc60003f2e808 */
[----:B------:R-:W-:Y:S02]  /*44d0*/  @P2 SHF.R.U32.HI R3, RZ, UR7, R4 ;  /* 0x00000007ff032c19 */ /* 0x000fe40008011604 */
[----:B------:R-:W-:Y:S01]  /*44e0*/  IADD3 R4, -R2, UR48, R5 ;  /* 0x0000003002047c10 */ /* 0x000fe2000fffe105 */
[----:B------:R-:W-:Y:S01]  /*44f0*/  SYNCS.ARRIVE.TRANS64.RED.A1T0 RZ, [UR6], RZ ;  /* 0x000000ffffff79a7 */ /* 0x000fe20008100406 */
[----:B------:R-:W-:Y:S01]  /*4500*/  ULOP3.LUT UR6, URZ, UR22, URZ, 0x33, !UPT ;  /* 0x000000163f067292 */ /* 0x000fe2000f8e333f */
[----:B------:R-:W0:Y:S02]  /*4510*/  SHFL.IDX PT, R6, R3, RZ, 0x1c1f ;  /* 0x001c1fff03067589 */ /* 0x000e2400000e0000 */
[----:B------:R-:W-:-:S04]  /*4520*/  VIADD R4, R4, -UR50 ;  /* 0x8000003204047c36 */ /* 0x000fc80008000000 */
[C---:B------:R-:W-:Y:S02]  /*4530*/  VIADD R11, R4.reuse, UR14 ;  /* 0x0000000e040b7c36 */ /* 0x040fe40008000000 */
[----:B------:R-:W-:-:S03]  /*4540*/  VIADD R13, R4, UR6 ;  /* 0x00000006040d7c36 */ /* 0x000fc60008000000 */
[----:B0-----:R-:W-:Y:S01]  /*4550*/  VIADDMNMX R4, R6, R11, R10, PT ;  /* 0x0000000b06047246 */ /* 0x001fe2000380010a */
[----:B------:R-:W-:Y:S01]  /*4560*/  IMAD.IADD R5, R13, 0x1, R6 ;  /* 0x000000010d057824 */ /* 0x000fe200078e0206 */
[----:B------:R-:W-:Y:S06]  /*4570*/  @P1 BRA `(.L_x_5498) ;  /* 0x0000000000641947 */ /* 0x000fec0003800000 */
[----:B------:R-:W-:Y:S01]  /*4580*/  IMAD.U32 R9, RZ, RZ, UR50 ;  /* 0x00000032ff097e24 */ /* 0x000fe2000f8e00ff */
[----:B------:R-:W-:Y:S04]  /*4590*/  BSSY B0, `(.L_x_5499) ;  /* 0x0000013000007945 */ /* 0x000fe80003800000 */
[----:B------:R-:W-:-:S04]  /*45a0*/  IADD3 R9, -R9, UR48, R6 ;  /* 0x0000003009097c10 */ /* 0x000fc8000fffe106 */
[----:B------:R-:W-:-:S13]  /*45b0*/  ISETP.GT.AND P1, PT, R9, -0x1, PT ;  /* 0xffffffff0900780c */ /* 0x000fda0003f24270 */
[----:B------:R-:W-:Y:S05]  /*45c0*/  @P1 BRA `(.L_x_5500) ;  /* 0x0000000000241947 */ /* 0x000fea0003800000 */
[----:B------:R-:W-:Y:S01]  /*45d0*/  ULDC UR6, c[0x0][0x9e4] ;  /* 0x0002790000067ab9 */ /* 0x000fe20000000800 */
[----:B------:R-:W-:Y:S02]  /*45e0*/  LOP3.LUT R9, RZ, R9, RZ, 0x33, !PT ;  /* 0x00000009ff097212 */ /* 0x000fe400078e33ff */
[----:B------:R-:W-:-:S04]  /*45f0*/  MOV R15, UR6 ;  /* 0x00000006000f7c02 */ /* 0x000fc80008000f00 */
[----:B------:R-:W-:-:S13]  /*4600*/  ISETP.NE.AND P1, PT, R15, 0x1, PT ;  /* 0x000000010f00780c */ /* 0x000fda0003f25270 */
[----:B------:R-:W0:Y:S02]  /*4610*/  @P1 LDC.64 R20, c[0x0][0x9e8] ;  /* 0x00027a00ff141b82 */ /* 0x000e240000000a00 */
[----:B0-----:R-:W-:-:S05]  /*4620*/  @P1 IMAD.HI.U32 R6, R9, R20, RZ ;  /* 0x0000001409061227 */ /* 0x001fca00078e00ff */
[----:B------:R-:W-:-:S04]  /*4630*/  @P1 SHF.R.U32.HI R9, RZ, R21, R6 ;  /* 0x00000015ff091219 */ /* 0x000fc80000011606 */
[----:B------:R-:W-:Y:S01]  /*4640*/  LOP3.LUT R9, RZ, R9, RZ, 0x33, !PT ;  /* 0x00000009ff097212 */ /* 0x000fe200078e33ff */
[----:B------:R-:W-:Y:S06]  /*4650*/  BRA `(.L_x_5501) ;  /* 0x0000000000187947 */ /* 0x000fec0003800000 */
.L_x_5500:
[----:B------:R-:W-:Y:S02]  /*4660*/  ULDC UR6, c[0x0][0x9e4] ;  /* 0x0002790000067ab9 */ /* 0x000fe40000000800 */
[----:B------:R-:W-:-:S05]  /*4670*/  IMAD.U32 R15, RZ, RZ, UR6 ;  /* 0x00000006ff0f7e24 */ /* 0x000fca000f8e00ff */
[----:B------:R-:W-:-:S13]  /*4680*/  ISETP.NE.AND P1, PT, R15, 0x1, PT ;  /* 0x000000010f00780c */ /* 0x000fda0003f25270 */
[----:B------:R-:W0:Y:S02]  /*4690*/  @P1 LDC.64 R20, c[0x0][0x9e8] ;  /* 0x00027a00ff141b82 */ /* 0x000e240000000a00 */
[----:B0-----:R-:W-:-:S05]  /*46a0*/  @P1 IMAD.HI.U32 R6, R9, R20, RZ ;  /* 0x0000001409061227 */ /* 0x001fca00078e00ff */
[----:B------:R-:W-:-:S07]  /*46b0*/  @P1 SHF.R.U32.HI R9, RZ, R21, R6 ;  /* 0x00000015ff091219 */ /* 0x000fce0000011606 */
.L_x_5501:
[----:B------:R-:W-:Y:S05]  /*46c0*/  BSYNC B0 ;  /* 0x0000000000007941 */ /* 0x000fea0003800000 */
.L_x_5499:
[----:B------:R-:W-:-:S04]  /*46d0*/  IMAD R9, R9, R15, -R12 ;  /* 0x0000000f09097224 */ /* 0x000fc800078e0a0c */
[----:B------:R-:W-:-:S05]  /*46e0*/  IMAD.IADD R9, R9, 0x1, -R2 ;  /* 0x0000000109097824 */ /* 0x000fca00078e0a02 */
[----:B------:R-:W-:Y:S02]  /*46f0*/  VIADDMNMX R4, R9, R15, R4, PT ;  /* 0x0000000f09047246 */ /* 0x000fe40003800104 */
[----:B------:R-:W-:-:S07]  /*4700*/  VIMNMX R5, R5, R9, !PT ;  /* 0x0000000905057248 */ /* 0x000fce0007fe0100 */
.L_x_5498:
[C---:B------:R-:W-:Y:S01]  /*4710*/  ISETP.GE.AND P2, PT, R14.reuse, 0x9, PT ;  /* 0x000000090e00780c */ /* 0x040fe20003f46270 */
[----:B------:R-:W-:Y:S01]  /*4720*/  UISETP.NE.AND UP0, UPT, UR51, URZ, UPT ;  /* 0x0000003f3300728c */ /* 0x000fe2000bf05270 */
        /* <DEDUP_REMOVED lines=41> */
[C---:B------:R-:W-:Y:S02]  /*49c0*/  ISETP.GT.AND P3, PT, R5.reuse, 0x28, !P4 ;  /* 0x000000280500780c */ /* 0x040fe40006764270 */
        /* <DEDUP_REMOVED lines=27> */
[----:B------:R-:W-:Y:S02]  /*4b80*/  ISETP.GE.AND P6, PT, R14, 0x3a, PT ;  /* 0x0000003a0e00780c */ /* 0x000fe40003fc6270 */
[----:B------:R-:W0:Y:S02]  /*4b90*/  SHFL.IDX PT, R14, R3, 0x1, 0x1c1f ;  /* 0x003c1f00030e7f89 */ /* 0x000e2400000e0000 */
[----:B------:R-:W-:Y:S02]  /*4ba0*/  P2R R45, PR, RZ, 0x40 ;  /* 0x00000040ff2d7803 */ /* 0x000fe40000000000 */
[----:B------:R-:W-:-:S04]  /*4bb0*/  ISETP.GT.AND P6, PT, R5, 0x39, !P6 ;  /* 0x000000390500780c */ /* 0x000fc800077c4270 */
[----:B------:R-:W-:-:S04]  /*4bc0*/  ISETP.LT.OR P6, PT, R4, 0x3a, P6 ;  /* 0x0000003a0400780c */ /* 0x000fc800037c1670 */
[----:B------:R-:W-:Y:S02]  /*4bd0*/  FSEL R68, R53, -INF , !P6 ;  /* 0xff80000035447808 */ /* 0x000fe40007000000 */
[----:B------:R-:W-:Y:S02]  /*4be0*/  PLOP3.LUT P6, PT, PT, PT, UP0, 0x40, 0x0 ;  /* 0x000000000000781c */ /* 0x000fe40003fce808 */
[----:B0-----:R-:W-:Y:S01]  /*4bf0*/  VIADDMNMX R4, R14, R11, R10, PT ;  /* 0x0000000b0e047246 */ /* 0x001fe2000380010a */
[----:B------:R-:W-:-:S10]  /*4c00*/  IMAD.IADD R6, R13, 0x1, R14 ;  /* 0x000000010d067824 */ /* 0x000fd400078e020e */
[----:B------:R-:W-:Y:S05]  /*4c10*/  @P6 BRA `(.L_x_5502) ;  /* 0x0000000000646947 */ /* 0x000fea0003800000 */
[----:B------:R-:W-:Y:S01]  /*4c20*/  IMAD.U32 R3, RZ, RZ, UR50 ;  /* 0x00000032ff037e24 */ /* 0x000fe2000f8e00ff */
[----:B------:R-:W-:Y:S04]  /*4c30*/  BSSY B0, `(.L_x_5503) ;  /* 0x0000013000007945 */ /* 0x000fe80003800000 */
[----:B------:R-:W-:-:S04]  /*4c40*/  IADD3 R3, -R3, UR48, R14 ;  /* 0x0000003003037c10 */ /* 0x000fc8000fffe10e */
        /* <DEDUP_REMOVED lines=11> */
.L_x_5504:
[----:B------:R-:W-:Y:S02]  /*4d00*/  ULDC UR6, c[0x0][0x9e4] ;  /* 0x0002790000067ab9 */ /* 0x000fe40000000800 */
[----:B------:R-:W-:-:S05]  /*4d10*/  IMAD.U32 R5, RZ, RZ, UR6 ;  /* 0x00000006ff057e24 */ /* 0x000fca000f8e00ff */
[----:B------:R-:W-:-:S13]  /*4d20*/  ISETP.NE.AND P6, PT, R5, 0x1, PT ;  /* 0x000000010500780c */ /* 0x000fda0003fc5270 */
[----:B------:R-:W0:Y:S02]  /*4d30*/  @P6 LDC.64 R10, c[0x0][0x9e8] ;  /* 0x00027a00ff0a6b82 */ /* 0x000e240000000a00 */
[----:B0-----:R-:W-:-:S05]  /*4d40*/  @P6 IMAD.HI.U32 R10, R3, R10, RZ ;  /* 0x0000000a030a6227 */ /* 0x001fca00078e00ff */
[----:B------:R-:W-:-:S07]  /*4d50*/  @P6 SHF.R.U32.HI R3, RZ, R11, R10 ;  /* 0x0000000bff036219 */ /* 0x000fce000001160a */
.L_x_5505:
[----:B------:R-:W-:Y:S05]  /*4d60*/  BSYNC B0 ;  /* 0x0000000000007941 */ /* 0x000fea0003800000 */
.L_x_5503:
[----:B------:R-:W-:-:S04]  /*4d70*/  IMAD R3, R3, R5, -R12 ;  /* 0x0000000503037224 */ /* 0x000fc800078e0a0c */
[----:B------:R-:W-:-:S05]  /*4d80*/  IMAD.IADD R3, R3, 0x1, -R2 ;  /* 0x0000000103037824 */ /* 0x000fca00078e0a02 */
[----:B------:R-:W-:Y:S02]  /*4d90*/  VIADDMNMX R4, R3, R5, R4, PT ;  /* 0x0000000503047246 */ /* 0x000fe40003800104 */
[----:B------:R-:W-:-:S07]  /*4da0*/  VIMNMX R6, R6, R3, !PT ;  /* 0x0000000306067248 */ /* 0x000fce0007fe0100 */
.L_x_5502:
        /* <DEDUP_REMOVED lines=36> */
[----:B------:R-:W-:Y:S02]  /*4ff0*/  ISETP.NE.AND P6, PT, R9, RZ, PT ;  /* 0x000000ff0900720c */ /* 0x000fe40003fc5270 */
[----:B------:R-:W-:-:S02]  /*5000*/  ISETP.GT.AND P1, PT, R6, 0x19, !P1 ;  /* 0x000000190600780c */ /* 0x000fc40004f24270 */
[----:B------:R-:W-:Y:S02]  /*5010*/  ISETP.GT.AND P2, PT, R6, 0x8, !P2 ;  /* 0x000000080600780c */ /* 0x000fe40005744270 */
[----:B------:R-:W-:Y:S02]  /*5020*/  ISETP.LT.OR P1, PT, R4, 0x1a, P1 ;  /* 0x0000001a0400780c */ /* 0x000fe40000f21670 */
[----:B------:R-:W-:Y:S02]  /*5030*/  FMNMX.FTZ R9, R68, R3, !PT ;  /* 0x0000000344097209 */ /* 0x000fe40007810000 */
[----:B------:R-:W-:Y:S02]  /*5040*/  FSEL R39, R39, -INF , !P1 ;  /* 0xff80000027277808 */ /* 0x000fe40004800000 */
[----:B------:R-:W-:Y:S01]  /*5050*/  ISETP.NE.AND P1, PT, R37, RZ, PT ;  /* 0x000000ff2500720c */ /* 0x000fe20003f25270 */
[----:B------:R-:W0:Y:S01]  /*5060*/  SHFL.BFLY PT, R10, R9, 0x2, 0x1f ;  /* 0x0c401f00090a7f89 */ /* 0x000e2200000e0000 */
[----:B------:R-:W-:-:S02]  /*5070*/  ISETP.LT.OR P2, PT, R4, 0x9, P2 ;  /* 0x000000090400780c */ /* 0x000fc40001741670 */
[----:B------:R-:W-:Y:S02]  /*5080*/  ISETP.GT.AND P1, PT, R6, 0x20, !P1 ;  /* 0x000000200600780c */ /* 0x000fe40004f24270 */
[----:B------:R-:W-:Y:S02]  /*5090*/  FSEL R30, R30, -INF , !P2 ;  /* 0xff8000001e1e7808 */ /* 0x000fe40005000000 */
        /* <DEDUP_REMOVED lines=11> */
[----:B------:R-:W-:Y:S01]  /*5150*/  ISETP.NE.AND P6, PT, R45, RZ, PT ;  /* 0x000000ff2d00720c */ /* 0x000fe20003fc5270 */
        /* <DEDUP_REMOVED lines=10> */
[----:B------:R-:W-:-:S02]  /*5200*/  ISETP.GT.AND P3, PT, R6, 0x30, !P3 ;  /* 0x000000300600780c */ /* 0x000fc40005f64270 */
[----:B------:R-:W-:Y:S02]  /*5210*/  FMNMX.FTZ R3, R35, R10, !PT ;  /* 0x0000000a23037209 */ /* 0x000fe40007810000 */
[----:B------:R-:W-:Y:S02]  /*5220*/  ISETP.LT.OR P2, PT, R4, 0x2a, P2 ;  /* 0x0000002a0400780c */ /* 0x000fe40001741670 */
[----:B------:R-:W-:Y:S02]  /*5230*/  FMNMX.FTZ R10, R38, R3, !PT ;  /* 0x00000003260a7209 */ /* 0x000fe40007810000 */
[----:B0-----:R-:W-:Y:S02]  /*5240*/  FMNMX.FTZ R5, R11, R12, !PT ;  /* 0x0000000c0b057209 */ /* 0x001fe40007810000 */
[----:B------:R-:W-:Y:S02]  /*5250*/  FMNMX.FTZ R3, R39, R10, !PT ;  /* 0x0000000a27037209 */ /* 0x000fe40007810000 */
[C---:B------:R-:W-:Y:S01]  /*5260*/  FSETP.NEU.FTZ.AND P1, PT, R5.reuse, -INF , PT ;  /* 0xff8000000500780b */ /* 0x040fe20003f3d000 */
[----:B------:R-:W-:Y:S01]  /*5270*/  FMUL.FTZ R9, R5, UR10 ;  /* 0x0000000a05097c20 */ /* 0x000fe20008410000 */
[----:B------:R-:W-:-:S02]  /*5280*/  FMNMX.FTZ R10, R42, R3, !PT ;  /* 0x000000032a0a7209 */ /* 0x000fc40007810000 */
[C---:B------:R-:W-:Y:S02]  /*5290*/  ISETP.GT.AND P4, PT, R6.reuse, 0x31, !P4 ;  /* 0x000000310600780c */ /* 0x040fe40006784270 */
[----:B------:R-:W-:Y:S02]  /*52a0*/  FMNMX.FTZ R3, R43, R10, !PT ;  /* 0x0000000a2b037209 */ /* 0x000fe40007810000 */
[----:B------:R-:W-:Y:S02]  /*52b0*/  FSEL R9, R9, RZ, P1 ;  /* 0x000000ff09097208 */ /* 0x000fe40000800000 */
[C---:B------:R-:W-:Y:S02]  /*52c0*/  ISETP.GT.AND P5, PT, R6.reuse, 0x38, !P5 ;  /* 0x000000380600780c */ /* 0x040fe40006fa4270 */
[----:B------:R-:W-:Y:S01]  /*52d0*/  ISETP.GT.AND P1, PT, R6, 0x39, !P6 ;  /* 0x000000390600780c */ /* 0x000fe20007724270 */
[--C-:B------:R-:W-:Y:S01]  /*52e0*/  FFMA.FTZ R10, R24, UR10, -R9.reuse ;  /* 0x0000000a180a7c23 */ /* 0x100fe20008010809 */
[----:B------:R-:W-:Y:S01]  /*52f0*/  ISETP.LT.OR P3, PT, R4, 0x31, P3 ;  /* 0x000000310400780c */ /* 0x000fe20001f61670 */
[--C-:B------:R-:W-:Y:S01]  /*5300*/  FFMA.FTZ R11, R20, UR10, -R9.reuse ;  /* 0x0000000a140b7c23 */ /* 0x100fe20008010809 */
[----:B------:R-:W-:Y:S01]  /*5310*/  FSEL R47, R47, -INF , !P2 ;  /* 0xff8000002f2f7808 */ /* 0x000fe20005000000 */
[--C-:B------:R-:W-:Y:S01]  /*5320*/  FFMA.FTZ R12, R56, UR10, -R9.reuse ;  /* 0x0000000a380c7c23 */ /* 0x100fe20008010809 */
[----:B------:R-:W-:Y:S01]  /*5330*/  FMNMX.FTZ R6, R46, R3, !PT ;  /* 0x000000032e067209 */ /* 0x000fe20007810000 */
[----:B------:R-:W-:Y:S01]  /*5340*/  MUFU.EX2 R10, R10 ;  /* 0x0000000a000a7308 */ /* 0x000fe20000000800 */
[----:B------:R-:W-:Y:S01]  /*5350*/  ISETP.LT.OR P4, PT, R4, 0x32, P4 ;  /* 0x000000320400780c */ /* 0x000fe20002781670 */
[--C-:B------:R-:W-:Y:S01]  /*5360*/  FFMA.FTZ R14, R32, UR10, -R9.reuse ;  /* 0x0000000a200e7c23 */ /* 0x100fe20008010809 */
[----:B------:R-:W-:Y:S01]  /*5370*/  FSEL R50, R50, -INF , !P3 ;  /* 0xff80000032327808 */ /* 0x000fe20005800000 */
[--C-:B------:R-:W-:Y:S01]  /*5380*/  FFMA.FTZ R15, R58, UR10, -R9.reuse ;  /* 0x0000000a3a0f7c23 */ /* 0x100fe20008010809 */
[----:B------:R-:W-:Y:S01]  /*5390*/  FMNMX.FTZ R3, R47, R6, !PT ;  /* 0x000000062f037209 */ /* 0x000fe20007810000 */
[--C-:B------:R-:W-:Y:S01]  /*53a0*/  FFMA.FTZ R20, R36, UR10, -R9.reuse ;  /* 0x0000000a24147c23 */ /* 0x100fe20008010809 */
[----:B------:R-:W-:Y:S01]  /*53b0*/  ISETP.LT.OR P5, PT, R4, 0x39, P5 ;  /* 0x000000390400780c */ /* 0x000fe20002fa1670 */
[----:B------:R-:W0:Y:S01]  /*53c0*/  MUFU.EX2 R11, R11 ;  /* 0x0000000b000b7308 */ /* 0x000e220000000800 */
[----:B------:R-:W-:Y:S01]  /*53d0*/  FSEL R51, R51, -INF , !P4 ;  /* 0xff80000033337808 */ /* 0x000fe20006000000 */
[--C-:B------:R-:W-:Y:S01]  /*53e0*/  FFMA.FTZ R21, R60, UR10, -R9.reuse ;  /* 0x0000000a3c157c23 */ /* 0x100fe20008010809 */
[----:B------:R-:W-:Y:S01]  /*53f0*/  FMNMX.FTZ R6, R50, R3, !PT ;  /* 0x0000000332067209 */ /* 0x000fe20007810000 */
[--C-:B------:R-:W-:Y:S01]  /*5400*/  FFMA.FTZ R24, R40, UR10, -R9.reuse ;  /* 0x0000000a28187c23 */ /* 0x100fe20008010809 */
[----:B------:R-:W-:Y:S01]  /*5410*/  ISETP.LT.OR P1, PT, R4, 0x3a, P1 ;  /* 0x0000003a0400780c */ /* 0x000fe20000f21670 */
        /* <DEDUP_REMOVED lines=8> */
[----:B------:R-:W-:-:S02]  /*54a0*/  FFMA.FTZ R33, R66, UR10, -R9 ;  /* 0x0000000a42217c23 */ /* 0x000fc40008010809 */
[----:B------:R4:W-:Y:S01]  /*54b0*/  MUFU.EX2 R154, R6 ;  /* 0x00000006009a7308 */ /* 0x0009e20000000800 */
[----:B------:R-:W-:Y:S01]  /*54c0*/  FMNMX.FTZ R4, R55, R4, !PT ;  /* 0x0000000437047209 */ /* 0x000fe20007810000 */
[----:B---3--:R-:W-:Y:S01]  /*54d0*/  FFMA.FTZ R12, R44, UR10, -R9 ;  /* 0x0000000a2c0c7c23 */ /* 0x008fe20008010809 */
[----:B0-----:R-:W-:-:S03]  /*54e0*/  F2FP.BF16.F32.PACK_AB R152, R11, R10 ;  /* 0x0000000a0b98723e */ /* 0x001fc600000010ff */
[----:B------:R-:W0:Y:S02]  /*54f0*/  SHFL.BFLY PT, R3, R4, 0x2, 0x1f ;  /* 0x0c401f0004037f89 */ /* 0x000e2400000e0000 */
[----:B------:R-:W-:Y:S08]  /*5500*/  MUFU.EX2 R29, R28 ;  /* 0x0000001c001d7308 */ /* 0x000ff00000000800 */
[----:B------:R-:W-:Y:S08]  /*5510*/  MUFU.EX2 R14, R14 ;  /* 0x0000000e000e7308 */ /* 0x000ff00000000800 */
[----:B------:R-:W3:Y:S01]  /*5520*/  MUFU.EX2 R15, R15 ;  /* 0x0000000f000f7308 */ /* 0x000ee20000000800 */
[----:B0-----:R-:W-:Y:S01]  /*5530*/  FMNMX.FTZ R3, R4, R3, !PT ;  /* 0x0000000304037209 */ /* 0x001fe20007810000 */
[----:B------:R-:W-:-:S06]  /*5540*/  FFMA.FTZ R4, R62, UR10, -R9 ;  /* 0x0000000a3e047c23 */ /* 0x000fcc0008010809 */
[----:B------:R-:W-:Y:S01]  /*5550*/  MUFU.EX2 R20, R20 ;  /* 0x0000001400147308 */ /* 0x000fe20000000800 */
[----:B----4-:R-:W0:Y:S07]  /*5560*/  SHFL.BFLY PT, R6, R3, 0x1, 0x1f ;  /* 0x0c201f0003067f89 */ /* 0x010e2e00000e0000 */
[----:B------:R4:W-:Y:S01]  /*5570*/  MUFU.EX2 R25, R4 ;  /* 0x0000000400197308 */ /* 0x0009e20000000800 */
[----:B---3--:R-:W-:-:S07]  /*5580*/  F2FP.BF16.F32.PACK_AB R156, R15, R14 ;  /* 0x0000000e0f9c723e */ /* 0x008fce00000010ff */
[----:B------:R-:W3:Y:S08]  /*5590*/  MUFU.EX2 R21, R21 ;  /* 0x0000001500157308 */ /* 0x000ef00000000800 */
[----:B------:R-:W-:Y:S01]  /*55a0*/  MUFU.EX2 R24, R24 ;  /* 0x0000001800187308 */ /* 0x000fe20000000800 */
[----:B0-----:R-:W-:Y:S01]  /*55b0*/  FMNMX.FTZ R6, R3, R6, !PT ;  /* 0x0000000603067209 */ /* 0x001fe20007810000 */
[--C-:B------:R-:W-:Y:S01]  /*55c0*/  FFMA.FTZ R3, R52, UR10, -R9.reuse ;  /* 0x0000000a34037c23 */ /* 0x100fe20008010809 */
[----:B------:R-:W-:-:S02]  /*55d0*/  FFMA.FTZ R9, R68, UR10, -R9 ;  /* 0x0000000a44097c23 */ /* 0x000fc40008010809 */
[C---:B------:R-:W-:Y:S01]  /*55e0*/  FSETP.NEU.FTZ.AND P1, PT, R6.reuse, -INF , PT ;  /* 0xff8000000600780b */ /* 0x040fe20003f3d000 */
[----:B----4-:R-:W-:Y:S02]  /*55f0*/  FMUL.FTZ R4, R6, UR10 ;  /* 0x0000000a06047c20 */ /* 0x010fe40008410000 */
[----:B------:R-:W0:Y:S01]  /*5600*/  MUFU.EX2 R12, R12 ;  /* 0x0000000c000c7308 */ /* 0x000e220000000800 */
[----:B---3--:R-:W-:Y:S02]  /*5610*/  F2FP.BF16.F32.PACK_AB R158, R21, R20 ;  /* 0x00000014159e723e */ /* 0x008fe400000010ff */
[----:B------:R-:W-:-:S05]  /*5620*/  FSEL R28, R4, RZ, P1 ;  /* 0x000000ff041c7208 */ /* 0x000fca0000800000 */
[----:B------:R3:W-:Y:S01]  /*5630*/  MUFU.EX2 R4, R9 ;  /* 0x0000000900047308 */ /* 0x0007e20000000800 */
[--C-:B------:R-:W-:Y:S01]  /*5640*/  FFMA.FTZ R26, R26, UR10, -R28.reuse ;  /* 0x0000000a1a1a7c23 */ /* 0x100fe2000801081c */
[--C-:B------:R-:W-:Y:S01]  /*5650*/  FFMA.FTZ R27, R27, UR10, -R28.reuse ;  /* 0x0000000a1b1b7c23 */ /* 0x100fe2000801081c */
[--C-:B------:R-:W-:Y:S01]  /*5660*/  FFMA.FTZ R30, R30, UR10, -R28.reuse ;  /* 0x0000000a1e1e7c23 */ /* 0x100fe2000801081c */
[--C-:B------:R-:W-:Y:S01]  /*5670*/  FFMA.FTZ R31, R31, UR10, -R28.reuse ;  /* 0x0000000a1f1f7c23 */ /* 0x100fe2000801081c */
[--C-:B------:R-:W-:Y:S01]  /*5680*/  FFMA.FTZ R34, R34, UR10, -R28.reuse ;  /* 0x0000000a22227c23 */ /* 0x100fe2000801081c */
[--C-:B------:R-:W-:Y:S01]  /*5690*/  FFMA.FTZ R35, R35, UR10, -R28.reuse ;  /* 0x0000000a23237c23 */ /* 0x100fe2000801081c */
[--C-:B------:R-:W-:Y:S01]  /*56a0*/  FFMA.FTZ R38, R38, UR10, -R28.reuse ;  /* 0x0000000a26267c23 */ /* 0x100fe2000801081c */
[----:B------:R-:W-:Y:S01]  /*56b0*/  MUFU.EX2 R26, R26 ;  /* 0x0000001a001a7308 */ /* 0x000fe20000000800 */
[----:B---3--:R-:W-:Y:S01]  /*56c0*/  FADD.FTZ R9, R10, R11 ;  /* 0x0000000b0a097221 */ /* 0x008fe20000010000 */
[--C-:B------:R-:W-:Y:S01]  /*56d0*/  FFMA.FTZ R39, R39, UR10, -R28.reuse ;  /* 0x0000000a27277c23 */ /* 0x100fe2000801081c */
[--C-:B------:R-:W-:Y:S01]  /*56e0*/  FFMA.FTZ R42, R42, UR10, -R28.reuse ;  /* 0x0000000a2a2a7c23 */ /* 0x100fe2000801081c */
[--C-:B------:R-:W-:Y:S01]  /*56f0*/  FFMA.FTZ R43, R43, UR10, -R28.reuse ;  /* 0x0000000a2b2b7c23 */ /* 0x100fe2000801081c */
[----:B------:R-:W-:Y:S01]  /*5700*/  FADD.FTZ R36, R154, R9 ;  /* 0x000000099a247221 */ /* 0x000fe20000010000 */
[--C-:B------:R-:W-:Y:S01]  /*5710*/  FFMA.FTZ R46, R46, UR10, -R28.reuse ;  /* 0x0000000a2e2e7c23 */ /* 0x100fe2000801081c */
[----:B------:R-:W-:Y:S01]  /*5720*/  FFMA.FTZ R47, R47, UR10, -R28 ;  /* 0x0000000a2f2f7c23 */ /* 0x000fe2000801081c */
[----:B------:R-:W3:Y:S01]  /*5730*/  MUFU.EX2 R27, R27 ;  /* 0x0000001b001b7308 */ /* 0x000ee20000000800 */
[----:B------:R-:W-:Y:S01]  /*5740*/  FADD.FTZ R37, R13, R36 ;  /* 0x000000240d257221 */ /* 0x000fe20000010000 */
[--C-:B------:R-:W-:Y:S01]  /*5750*/  FFMA.FTZ R50, R50, UR10, -R28.reuse ;  /* 0x0000000a32327c23 */ /* 0x100fe2000801081c */
[--C-:B------:R-:W-:Y:S01]  /*5760*/  FFMA.FTZ R51, R51, UR10, -R28.reuse ;  /* 0x0000000a33337c23 */ /* 0x100fe2000801081c */
[--C-:B------:R-:W-:Y:S01]  /*5770*/  FFMA.FTZ R54, R54, UR10, -R28.reuse ;  /* 0x0000000a36367c23 */ /* 0x100fe2000801081c */
[----:B------:R-:W-:Y:S01]  /*5780*/  FADD.FTZ R40, R14, R37 ;  /* 0x000000250e287221 */ /* 0x000fe20000010000 */
[----:B------:R-:W-:Y:S01]  /*5790*/  FFMA.FTZ R28, R55, UR10, -R28 ;  /* 0x0000000a371c7c23 */ /* 0x000fe2000801081c */
[----:B------:R-:W-:Y:S01]  /*57a0*/  F2FP.BF16.F32.PACK_AB R154, R13, R154 ;  /* 0x0000009a0d9a723e */ /* 0x000fe200000010ff */
[----:B------:R-:W4:Y:S01]  /*57b0*/  MUFU.EX2 R30, R30 ;  /* 0x0000001e001e7308 */ /* 0x000f220000000800 */
[----:B------:R-:W-:Y:S01]  /*57c0*/  FADD.FTZ R37, R15, R40 ;  /* 0x000000280f257221 */ /* 0x000fe20000010000 */
[----:B0-----:R-:W-:-:S02]  /*57d0*/  F2FP.BF16.F32.PACK_AB R162, R29, R12 ;  /* 0x0000000c1da2723e */ /* 0x001fc400000010ff */
[----:B------:R-:W-:Y:S01]  /*57e0*/  F2FP.BF16.F32.PACK_AB R160, R25, R24 ;  /* 0x0000001819a0723e */ /* 0x000fe200000010ff */
[----:B------:R-:W-:-:S03]  /*57f0*/  FADD.FTZ R40, R20, R37 ;  /* 0x0000002514287221 */ /* 0x000fc60000010000 */
[----:B------:R-:W0:Y:S01]  /*5800*/  MUFU.EX2 R31, R31 ;  /* 0x0000001f001f7308 */ /* 0x000e220000000800 */
[----:B---3--:R-:W-:Y:S01]  /*5810*/  FADD.FTZ R9, R26, R27 ;  /* 0x0000001b1a097221 */ /* 0x008fe20000010000 */
[----:B------:R-:W-:Y:S01]  /*5820*/  FADD.FTZ R11, R21, R40 ;  /* 0x00000028150b7221 */ /* 0x000fe20000010000 */
[----:B------:R-:W-:-:S03]  /*5830*/  F2FP.BF16.F32.PACK_AB R153, R27, R26 ;  /* 0x0000001a1b99723e */ /* 0x000fc600000010ff */
[----:B------:R-:W-:Y:S02]  /*5840*/  FADD.FTZ R14, R24, R11 ;  /* 0x0000000b180e7221 */ /* 0x000fe40000010000 */
[----:B------:R-:W3:Y:S01]  /*5850*/  MUFU.EX2 R34, R34 ;  /* 0x0000002200227308 */ /* 0x000ee20000000800 */
[----:B----4-:R-:W-:Y:S01]  /*5860*/  FADD.FTZ R36, R30, R9 ;  /* 0x000000091e247221 */ /* 0x010fe20000010000 */
[----:B------:R-:W-:-:S06]  /*5870*/  FADD.FTZ R13, R25, R14 ;  /* 0x0000000e190d7221 */ /* 0x000fcc0000010000 */
        /* <DEDUP_REMOVED lines=19> */
[----:B------:R-:W-:Y:S01]  /*59b0*/  FADD.FTZ R10, R12, R13 ;  /* 0x0000000d0c0a7221 */ /* 0x000fe20000010000 */
[----:B------:R-:W-:-:S03]  /*59c0*/  F2FP.BF16.F32.PACK_AB R161, R43, R42 ;  /* 0x0000002a2ba1723e */ /* 0x000fc600000010ff */
[----:B------:R-:W-:Y:S02]  /*59d0*/  FADD.FTZ R29, R29, R10 ;  /* 0x0000000a1d1d7221 */ /* 0x000fe40000010000 */
[----:B------:R-:W-:Y:S01]  /*59e0*/  MUFU.EX2 R32, R32 ;  /* 0x0000002000207308 */ /* 0x000fe20000000800 */
[----:B---3--:R-:W-:-:S07]  /*59f0*/  FADD.FTZ R12, R46, R11 ;  /* 0x0000000b2e0c7221 */ /* 0x008fce0000010000 */
        /* <DEDUP_REMOVED lines=10> */
[----:B------:R-:W-:Y:S01]  /*5aa0*/  MUFU.EX2 R54, R54 ;  /* 0x0000003600367308 */ /* 0x000fe20000000800 */
[----:B----4-:R-:W-:Y:S01]  /*5ab0*/  F2FP.BF16.F32.PACK_AB R165, R51, R50 ;  /* 0x0000003233a5723e */ /* 0x010fe200000010ff */
[----:B------:R-:W-:-:S04]  /*5ac0*/  FADD.FTZ R50, R50, R47 ;  /* 0x0000002f32327221 */ /* 0x000fc80000010000 */
[----:B------:R-:W-:Y:S02]  /*5ad0*/  FADD.FTZ R51, R51, R50 ;  /* 0x0000003233337221 */ /* 0x000fe40000010000 */
[----:B------:R-:W4:Y:S01]  /*5ae0*/  MUFU.EX2 R9, R28 ;  /* 0x0000001c00097308 */ /* 0x000f220000000800 */
[----:B---3--:R-:W-:Y:S01]  /*5af0*/  F2FP.BF16.F32.PACK_AB R166, R4, R3 ;  /* 0x0000000304a6723e */ /* 0x008fe200000010ff */
[----:B------:R-:W-:-:S04]  /*5b00*/  FADD.FTZ R3, R3, R32 ;  /* 0x0000002003037221 */ /* 0x000fc80000010000 */
[----:B------:R-:W-:Y:S01]  /*5b10*/  FADD.FTZ R3, R4, R3 ;  /* 0x0000000304037221 */ /* 0x000fe20000010000 */
[----:B----4-:R-:W-:Y:S01]  /*5b20*/  F2FP.BF16.F32.PACK_AB R167, R9, R54 ;  /* 0x0000003609a7723e */ /* 0x010fe200000010ff */
[----:B------:R-:W-:-:S04]  /*5b30*/  FADD.FTZ R54, R54, R51 ;  /* 0x0000003336367221 */ /* 0x000fc80000010000 */
[----:B------:R0:W-:Y:S01]  /*5b40*/  STSM.16.M88.4 [R22], R164 ;  /* 0x000000a416007844 */ /* 0x0001e20000000200 */
[----:B------:R-:W-:Y:S01]  /*5b50*/  FADD.FTZ R4, R9, R54 ;  /* 0x0000003609047221 */ /* 0x000fe20000010000 */
[----:B------:R-:W-:Y:S06]  /*5b60*/  @!P0 BRA `(.L_x_5506) ;  /* 0x0000000000048947 */ /* 0x000fec0003800000 */
[----:B------:R-:W-:Y:S01]  /*5b70*/  BPT.TRAP 0x1 ;  /* 0x000000040000795c */ /* 0x000fe20000300000 */
.L_x_5506:
[----:B------:R3:W4:Y:S01]  /*5b80*/  SYNCS.PHASECHK.TRANS64.TRYWAIT P1, [R7+URZ+0x28c50], R8 ;  /* 0x028c5008070075a7 */ /* 0x000722000802017f */
[----:B------:R-:W-:Y:S05]  /*5b90*/  @!P0 BRA `(.L_x_5507) ;  /* 0x0000000000048947 */ /* 0x000fea0003800000 */
[----:B------:R-:W-:Y:S01]  /*5ba0*/  BPT.TRAP 0x1 ;  /* 0x000000040000795c */ /* 0x000fe20000300000 */
.L_x_5507:
[----:B----4-:R-:W-:Y:S05]  /*5bb0*/  @P1 BRA `(.L_x_5508) ;  /* 0x0000000000081947 */ /* 0x010fea0003800000 */
[----:B------:R-:W4:Y:S02]  /*5bc0*/  SYNCS.PHASECHK.TRANS64.TRYWAIT P1, [R7+URZ+0x28c50], R8 ;  /* 0x028c5008070075a7 */ /* 0x000f24000802017f */
[----:B----4-:R-:W-:Y:S05]  /*5bd0*/  @!P1 BRA `(.L_x_5509) ;  /* 0x0000010000009947 */ /* 0x010fea0003800000 */
.L_x_5508:
        /* <DEDUP_REMOVED lines=34> */
.L_x_5510:
[----:B------:R-:W-:Y:S01]  /*5e00*/  R2UR UR6, R7 ;  /* 0x00000000070672ca */ /* 0x000fe200000e0000 */
[----:B------:R-:W-:Y:S01]  /*5e10*/  UISETP.NE.AND UP1, UPT, UR52, URZ, UPT ;  /* 0x0000003f3400728c */ /* 0x000fe2000bf25270 */
[----:B------:R-:W-:Y:S01]  /*5e20*/  VIADD R9, R168, 0xfffffffe ;  /* 0xfffffffea8097836 */ /* 0x000fe20000000000 */
[----:B------:R-:W-:-:S06]  /*5e30*/  UISETP.NE.AND UP0, UPT, UR51, URZ, UPT ;  /* 0x0000003f3300728c */ /* 0x000fcc000bf05270 */
[----:B------:R-:W-:-:S03]  /*5e40*/  PLOP3.LUT P1, PT, PT, PT, UP0, 0x40, 0x0 ;  /* 0x000000000000781c */ /* 0x000fc60003f2e808 */
[----:B------:R-:W-:Y:S01]  /*5e50*/  @UP1 ULDC UR15, c[0x0][0x450] ;  /* 0x00011400000f1ab9 */ /* 0x000fe20000000800 */
[----:B------:R-:W-:-:S04]  /*5e60*/  UIADD3 UR6, UR6, 0x28c60, URZ ;  /* 0x00028c6006067890 */ /* 0x000fc8000fffe03f */
[----:B------:R-:W-:-:S03]  /*5e70*/  UPRMT UR11, UR40, 0x654, UR6 ;  /* 0x00000654280b7896 */ /* 0x000fc60008000006 */
[----:B------:R-:W-:Y:S02]  /*5e80*/  @UP1 ULDC UR6, c[0x0][0x44c] ;  /* 0x0001130000061ab9 */ /* 0x000fe40000000800 */
[----:B------:R-:W-:-:S04]  /*5e90*/  UIMAD.WIDE.U32 UR6, UR45, UR6, URZ ;  /* 0x000000062d0672a5 */ /* 0x000fc8000f8e003f */
[----:B------:R-:W-:Y:S01]  /*5ea0*/  SYNCS.ARRIVE.TRANS64.RED.A1T0 RZ, [UR11], RZ ;  /* 0x000000ffffff79a7 */ /* 0x000fe2000810040b */
[----:B------:R-:W-:Y:S01]  /*5eb0*/  UMOV UR11, UR45 ;  /* 0x0000002d000b7c82 */ /* 0x000fe20008000000 */
[----:B------:R-:W-:-:S04]  /*5ec0*/  @UP1 USHF.R.U32.HI UR11, URZ, UR15, UR7 ;  /* 0x0000000f3f0b1299 */ /* 0x000fc80008011607 */
[----:B------:R-:W-:-:S04]  /*5ed0*/  UIADD3 UR6, UR11, UR48, -UR50 ;  /* 0x000000300b067290 */ /* 0x000fc8000fffe832 */
[----:B------:R-:W-:Y:S01]  /*5ee0*/  UIADD3 UR11, UR6, UR14, URZ ;  /* 0x0000000e060b7290 */ /* 0x000fe2000fffe03f */
[----:B------:R-:W-:Y:S11]  /*5ef0*/  @P1 BRA `(.L_x_5511) ;  /* 0x00000000004c1947 */ /* 0x000ff60003800000 */
[----:B------:R-:W-:Y:S01]  /*5f00*/  ISETP.LT.AND P1, PT, RZ, UR6, PT ;  /* 0x00000006ff007c0c */ /* 0x000fe2000bf21270 */
[----:B------:R-:W-:-:S12]  /*5f10*/  UIADD3 UR18, UR6, -0x1, URZ ;  /* 0xffffffff06127890 */ /* 0x000fd8000fffe03f */
[----:B------:R-:W-:Y:S05]  /*5f20*/  @P1 BRA `(.L_x_5512) ;  /* 0x0000000000201947 */ /* 0x000fea0003800000 */
[----:B------:R-:W-:Y:S01]  /*5f30*/  ULDC UR19, c[0x0][0x9e4] ;  /* 0x0002790000137ab9 */ /* 0x000fe20000000800 */
[----:B------:R-:W-:Y:S02]  /*5f40*/  UIADD3 UR18, -UR6, URZ, URZ ;  /* 0x0000003f06127290 */ /* 0x000fe4000fffe13f */
[----:B------:R-:W-:-:S11]  /*5f50*/  UISETP.NE.AND UP0, UPT, UR19, 0x1, UPT ;  /* 0x000000011300788c */ /* 0x000fd6000bf05270 */
[----:B------:R-:W-:Y:S02]  /*5f60*/  @UP0 ULDC.64 UR6, c[0x0][0x9e8] ;  /* 0x00027a0000060ab9 */ /* 0x000fe40000000a00 */
[----:B------:R-:W-:-:S04]  /*5f70*/  UIMAD.WIDE.U32 UR14, UR18, UR6, URZ ;  /* 0x00000006120e72a5 */ /* 0x000fc8000f8e003f */
[----:B------:R-:W-:-:S04]  /*5f80*/  @UP0 USHF.R.U32.HI UR18, URZ, UR7, UR15 ;  /* 0x000000073f120299 */ /* 0x000fc8000801160f */
[----:B------:R-:W-:Y:S01]  /*5f90*/  ULOP3.LUT UR18, URZ, UR18, URZ, 0x33, !UPT ;  /* 0x000000123f127292 */ /* 0x000fe2000f8e333f */
[----:B------:R-:W-:Y:S11]  /*5fa0*/  BRA `(.L_x_5513) ;  /* 0x0000000000147947 */ /* 0x000ff60003800000 */
.L_x_5512:
[----:B------:R-:W-:Y:S02]  /*5fb0*/  ULDC UR19, c[0x0][0x9e4] ;  /* 0x0002790000137ab9 */ /* 0x000fe40000000800 */
[----:B------:R-:W-:-:S11]  /*5fc0*/  UISETP.NE.AND UP0, UPT, UR19, 0x1, UPT ;  /* 0x000000011300788c */ /* 0x000fd6000bf05270 */
[----:B------:R-:W-:Y:S02]  /*5fd0*/  @UP0 ULDC.64 UR6, c[0x0][0x9e8] ;  /* 0x00027a0000060ab9 */ /* 0x000fe40000000a00 */
[----:B------:R-:W-:-:S04]  /*5fe0*/  UIMAD.WIDE.U32 UR14, UR18, UR6, URZ ;  /* 0x00000006120e72a5 */ /* 0x000fc8000f8e003f */
[----:B------:R-:W-:-:S12]  /*5ff0*/  @UP0 USHF.R.U32.HI UR18, URZ, UR7, UR15 ;  /* 0x000000073f120299 */ /* 0x000fd8000801160f */
.L_x_5513:
[----:B------:R-:W-:-:S04]  /*6000*/  UIMAD UR18, UR18, UR19, UR19 ;  /* 0x00000013121272a4 */ /* 0x000fc8000f8e0213 */
[----:B------:R-:W-:-:S04]  /*6010*/  UISETP.LT.AND UP0, UPT, UR11, UR18, UPT ;  /* 0x000000120b00728c */ /* 0x000fc8000bf01270 */
[----:B------:R-:W-:-:S12]  /*6020*/  USEL UR11, UR11, UR18, UP0 ;  /* 0x000000120b0b7287 */ /* 0x000fd80008000000 */
.L_x_5511:
        /* <DEDUP_REMOVED lines=14> */
.L_x_5533:
[----:B------:R-:W-:-:S04]  /*6110*/  UIADD3 UR38, UR26, 0x1, URZ ;  /* 0x000000011a267890 */ /* 0x000fc8000fffe03f */
[----:B------:R-:W-:-:S04]  /*6120*/  UISETP.NE.AND UP0, UPT, UR38, 0x2, UPT ;  /* 0x000000022600788c */ /* 0x000fc8000bf05270 */
[----:B------:R-:W-:Y:S02]  /*6130*/  USEL UR6, URZ, 0x1, UP0 ;  /* 0x000000013f067887 */ /* 0x000fe40008000000 */
[----:B------:R-:W-:Y:S02]  /*6140*/  USEL UR38, UR38, URZ, UP0 ;  /* 0x0000003f26267287 */ /* 0x000fe40008000000 */
[----:B------:R-:W-:Y:S01]  /*6150*/  ULOP3.LUT UR37, UR37, UR6, URZ, 0x3c, !UPT ;  /* 0x0000000625257292 */ /* 0x000fe2000f8e3c3f */
[----:B------:R-:W-:Y:S11]  /*6160*/  @!P0 BRA `(.L_x_5515) ;  /* 0x0000000000048947 */ /* 0x000ff60003800000 */
[----:B------:R-:W-:Y:S01]  /*6170*/  BPT.TRAP 0x1 ;  /* 0x000000040000795c */ /* 0x000fe20000300000 */
.L_x_5515:
[----:B------:R-:W-:Y:S01]  /*6180*/  ULEA UR21, UR38, UR41, 0x3 ;  /* 0x0000002926157291 */ /* 0x000fe2000f8e183f */
[----:B-1234-:R-:W-:-:S05]  /*6190*/  IMAD.U32 R8, RZ, RZ, UR37 ;  /* 0x00000025ff087e24 */ /* 0x01efca000f8e00ff */
[----:B------:R-:W-:-:S04]  /*61a0*/  SHF.L.U32 R8, R8, 0x1f, RZ ;  /* 0x0000001f08087819 */ /* 0x000fc800000006ff */
[----:B------:R1:W2:Y:S01]  /*61b0*/  SYNCS.PHASECHK.TRANS64.TRYWAIT P1, [UR21+0x28c30], R8 ;  /* 0x028c3008ff0075a7 */ /* 0x0002a20008020155 */
[----:B------:R-:W-:Y:S05]  /*61c0*/  @!P0 BRA `(.L_x_5516) ;  /* 0x0000000000048947 */ /* 0x000fea0003800000 */
[----:B------:R-:W-:Y:S01]  /*61d0*/  BPT.TRAP 0x1 ;  /* 0x000000040000795c */ /* 0x000fe20000300000 */
.L_x_5516:
[----:B--2---:R-:W-:Y:S05]  /*61e0*/  @P1 BRA `(.L_x_5517) ;  /* 0x0000000000081947 */ /* 0x004fea0003800000 */
[----:B------:R-:W2:Y:S02]  /*61f0*/  SYNCS.PHASECHK.TRANS64.TRYWAIT P1, [UR21+0x28c30], R8 ;  /* 0x028c3008ff0075a7 */ /* 0x000ea40008020155 */
[----:B--2---:R-:W-:Y:S05]  /*6200*/  @!P1 BRA `(.L_x_5518) ;  /* 0x000000f800889947 */ /* 0x004fea0003800000 */
.L_x_5517:
[----:B------:R-:W-:Y:S01]  /*6210*/  R2UR UR18, R0 ;  /* 0x00000000001272ca */ /* 0x000fe200000e0000 */
[----:B0-----:R-:W-:Y:S01]  /*6220*/  WARPGROUP.ARRIVE ;  /* 0x00000000000079c5 */ /* 0x001fe20000000000 */
        /* <DEDUP_REMOVED lines=21> */
.L_x_5519:
[----:B------:R-:W-:Y:S01]  /*6380*/  UISETP.NE.AND UP1, UPT, UR52, URZ, UPT ;  /* 0x0000003f3400728c */ /* 0x000fe2000bf25270 */
[----:B------:R-:W-:Y:S01]  /*6390*/  VIADD R12, R185, UR45 ;  /* 0x0000002db90c7c36 */ /* 0x000fe20008000000 */
[----:B------:R-:W-:Y:S01]  /*63a0*/  UISETP.NE.AND UP0, UPT, UR51, URZ, UPT ;  /* 0x0000003f3300728c */ /* 0x000fe2000bf05270 */
[----:B------:R-:W-:-:S03]  /*63b0*/  IMAD.U32 R7, RZ, RZ, UR50 ;  /* 0x00000032ff077e24 */ /* 0x000fc6000f8e00ff */
[----:B------:R-:W-:Y:S02]  /*63c0*/  PLOP3.LUT P1, PT, PT, PT, UP1, 0x80, 0x0 ;  /* 0x000000000000781c */ /* 0x000fe40003f2f018 */
[----:B------:R-:W-:-:S03]  /*63d0*/  PLOP3.LUT P2, PT, PT, PT, UP1, 0x80, 0x0 ;  /* 0x000000000000781c */ /* 0x000fc60003f4f018 */
[----:B------:R-:W-:Y:S01]  /*63e0*/  @UP1 ULDC UR6, c[0x0][0x44c] ;  /* 0x0001130000061ab9 */ /* 0x000fe20000000800 */
[----:B------:R-:W-:-:S07]  /*63f0*/  @UP1 ULDC UR7, c[0x0][0x450] ;  /* 0x0001140000071ab9 */ /* 0x000fce0000000800 */
[----:B--2---:R-:W-:Y:S01]  /*6400*/  @P1 IMAD.HI.U32 R5, R12, UR6, RZ ;  /* 0x000000060c051c27 */ /* 0x004fe2000f8e00ff */
[----:B------:R-:W-:Y:S01]  /*6410*/  UIADD3 UR6, UR21, 0x28c40, URZ ;  /* 0x00028c4015067890 */ /* 0x000fe2000fffe03f */
[----:B------:R-:W-:-:S03]  /*6420*/  PLOP3.LUT P1, PT, PT, PT, UP0, 0x40, 0x0 ;  /* 0x000000000000781c */ /* 0x000fc60003f2e808 */
[----:B------:R-:W-:Y:S01]  /*6430*/  @P2 SHF.R.U32.HI R12, RZ, UR7, R5 ;  /* 0x00000007ff0c2c19 */ /* 0x000fe20008011605 */
[----:B------:R-:W-:Y:S01]  /*6440*/  UPRMT UR6, UR40, 0x654, UR6 ;  /* 0x0000065428067896 */ /* 0x000fe20008000006 */
[----:B------:R-:W-:-:S03]  /*6450*/  IMAD.SHL.U32 R5, R9, 0x40, RZ ;  /* 0x0000004009057824 */ /* 0x000fc600078e00ff */
[----:B------:R-:W0:Y:S02]  /*6460*/  SHFL.IDX PT, R13, R12, RZ, 0x1c1f ;  /* 0x001c1fff0c0d7589 */ /* 0x000e2400000e0000 */
[----:B------:R-:W-:-:S03]  /*6470*/  IADD3 R6, -R2, 0x1, -R5 ;  /* 0x0000000102067810 */ /* 0x000fc60007ffe905 */
[----:B------:R-:W-:Y:S01]  /*6480*/  SYNCS.ARRIVE.TRANS64.RED.A1T0 RZ, [UR6], RZ ;  /* 0x000000ffffff79a7 */ /* 0x000fe20008100406 */
[----:B------:R-:W-:Y:S01]  /*6490*/  ULOP3.LUT UR6, URZ, UR22, URZ, 0x33, !UPT ;  /* 0x000000163f067292 */ /* 0x000fe2000f8e333f */
[----:B------:R-:W-:-:S05]  /*64a0*/  IADD3 R6, -R7, UR48, R6 ;  /* 0x0000003007067c10 */ /* 0x000fca000fffe106 */
[C---:B------:R-:W-:Y:S02]  /*64b0*/  VIADD R20, R6.reuse, UR25 ;  /* 0x0000001906147c36 */ /* 0x040fe40008000000 */
[----:B------:R-:W-:Y:S02]  /*64c0*/  VIADD R206, R6, UR6 ;  /* 0x0000000606ce7c36 */ /* 0x000fe40008000000 */
[----:B0-----:R-:W-:Y:S02]  /*64d0*/  IMAD.IADD R14, R20, 0x1, R13 ;  /* 0x00000001140e7824 */ /* 0x001fe400078e020d */
[----:B------:R-:W-:Y:S01]  /*64e0*/  IMAD.IADD R15, R13, 0x1, R206 ;  /* 0x000000010d0f7824 */ /* 0x000fe200078e02ce */
[----:B------:R-:W-:Y:S06]  /*64f0*/  @P1 BRA `(.L_x_5520) ;  /* 0x00000000005c1947 */ /* 0x000fec0003800000 */
[----:B------:R-:W-:Y:S01]  /*6500*/  IMAD.U32 R6, RZ, RZ, UR50 ;  /* 0x00000032ff067e24 */ /* 0x000fe2000f8e00ff */
[----:B------:R-:W-:Y:S04]  /*6510*/  BSSY B0, `(.L_x_5521) ;  /* 0x0000011000007945 */ /* 0x000fe80003800000 */
[----:B------:R-:W-:-:S04]  /*6520*/  IADD3 R13, -R6, UR48, R13 ;  /* 0x00000030060d7c10 */ /* 0x000fc8000fffe10d */
        /* <DEDUP_REMOVED lines=10> */
.L_x_5522:
[----:B------:R-:W-:-:S05]  /*65d0*/  IMAD.U32 R208, RZ, RZ, UR24 ;  /* 0x00000018ffd07e24 */ /* 0x000fca000f8e00ff */
[----:B------:R-:W-:-:S13]  /*65e0*/  ISETP.NE.AND P1, PT, R208, 0x1, PT ;  /* 0x00000001d000780c */ /* 0x000fda0003f25270 */
[----:B------:R-:W0:Y:S02]  /*65f0*/  @P1 LDC.64 R6, c[0x0][0x9e8] ;  /* 0x00027a00ff061b82 */ /* 0x000e240000000a00 */
[----:B0-----:R-:W-:-:S05]  /*6600*/  @P1 IMAD.HI.U32 R6, R13, R6, RZ ;  /* 0x000000060d061227 */ /* 0x001fca00078e00ff */
[----:B------:R-:W-:-:S07]  /*6610*/  @P1 SHF.R.U32.HI R13, RZ, R7, R6 ;  /* 0x00000007ff0d1219 */ /* 0x000fce0000011606 */
.L_x_5523:
[----:B------:R-:W-:Y:S05]  /*6620*/  BSYNC B0 ;  /* 0x0000000000007941 */ /* 0x000fea0003800000 */
.L_x_5521:
[----:B------:R-:W-:-:S04]  /*6630*/  IMAD R13, R13, R208, -R5 ;  /* 0x000000d00d0d7224 */ /* 0x000fc800078e0a05 */
[----:B------:R-:W-:-:S05]  /*6640*/  IMAD.IADD R13, R13, 0x1, -R2 ;  /* 0x000000010d0d7824 */ /* 0x000fca00078e0a02 */
[----:B------:R-:W-:Y:S02]  /*6650*/  VIADDMNMX R14, R13, R208, R14, PT ;  /* 0x000000d00d0e7246 */ /* 0x000fe4000380010e */
[----:B------:R-:W-:-:S07]  /*6660*/  VIMNMX R15, R15, R13, !PT ;  /* 0x0000000d0f0f7248 */ /* 0x000fce0007fe0100 */
.L_x_5520:
[----:B------:R-:W-:Y:S01]  /*6670*/  ISETP.GT.AND P1, PT, R9, -0x1, PT ;  /* 0xffffffff0900780c */ /* 0x000fe20003f24270 */
[----:B------:R-:W0:Y:S01]  /*6680*/  SHFL.IDX PT, R7, R12, 0x1, 0x1c1f ;  /* 0x003c1f000c077f89 */ /* 0x000e2200000e0000 */
        /* <DEDUP_REMOVED lines=11> */
[C---:B------:R-:W-:Y:S01]  /*6740*/  ISETP.GT.AND P3, PT, R15.reuse, 0x10, P1 ;  /* 0x000000100f00780c */ /* 0x040fe20000f64270 */
[----:B0-----:R-:W-:Y:S01]  /*6750*/  IMAD.IADD R12, R20, 0x1, R7 ;  /* 0x00000001140c7824 */ /* 0x001fe200078e0207 */
        /* <DEDUP_REMOVED lines=53> */
.L_x_5526:
[----:B------:R-:W-:-:S05]  /*6ab0*/  IMAD.U32 R20, RZ, RZ, UR24 ;  /* 0x00000018ff147e24 */ /* 0x000fca000f8e00ff */
[----:B------:R-:W-:-:S13]  /*6ac0*/  ISETP.NE.AND P2, PT, R20, 0x1, PT ;  /* 0x000000011400780c */ /* 0x000fda0003f45270 */
[----:B------:R-:W0:Y:S02]  /*6ad0*/  @P2 LDC.64 R6, c[0x0][0x9e8] ;  /* 0x00027a00ff062b82 */ /* 0x000e240000000a00 */
[----:B0-----:R-:W-:-:S05]  /*6ae0*/  @P2 IMAD.HI.U32 R6, R15, R6, RZ ;  /* 0x000000060f062227 */ /* 0x001fca00078e00ff */
[----:B------:R-:W-:-:S07]  /*6af0*/  @P2 SHF.R.U32.HI R15, RZ, R7, R6 ;  /* 0x00000007ff0f2219 */ /* 0x000fce0000011606 */
.L_x_5527:
[----:B------:R-:W-:Y:S05]  /*6b00*/  BSYNC B0 ;  /* 0x0000000000007941 */ /* 0x000fea0003800000 */
.L_x_5525:
[----:B------:R-:W-:-:S04]  /*6b10*/  IMAD R5, R15, R20, -R5 ;  /* 0x000000140f057224 */ /* 0x000fc800078e0a05 */
[----:B------:R-:W-:-:S05]  /*6b20*/  IMAD.IADD R5, R5, 0x1, -R2 ;  /* 0x0000000105057824 */ /* 0x000fca00078e0a02 */
[----:B------:R-:W-:Y:S02]  /*6b30*/  VIADDMNMX R12, R5, R20, R12, PT ;  /* 0x00000014050c7246 */ /* 0x000fe4000380010c */
[----:B------:R-:W-:-:S07]  /*6b40*/  VIMNMX R14, R14, R5, !PT ;  /* 0x000000050e0e7248 */ /* 0x000fce0007fe0100 */
.L_x_5524:
        /* <DEDUP_REMOVED lines=34> */
[----:B------:R-:W0:Y:S01]  /*6d70*/  SHFL.BFLY PT, R5, R6, 0x2, 0x1f ;  /* 0x0c401f0006057f89 */ /* 0x000e2200000e0000 */
        /* <DEDUP_REMOVED lines=12> */
[----:B0-----:R-:W-:Y:S02]  /*6e40*/  FMNMX.FTZ R7, R6, R5, !PT ;  /* 0x0000000506077209 */ /* 0x001fe40007810000 */
[----:B------:R-:W-:Y:S02]  /*6e50*/  FMNMX.FTZ R6, R154, R11, !PT ;  /* 0x0000000b9a067209 */ /* 0x000fe40007810000 */
[----:B------:R-:W-:Y:S01]  /*6e60*/  ISETP.LT.OR P5, PT, R12, 0x22, P5 ;  /* 0x000000220c00780c */ /* 0x000fe20002fa1670 */
[----:B------:R-:W0:Y:S01]  /*6e70*/  SHFL.BFLY PT, R20, R7, 0x1, 0x1f ;  /* 0x0c201f0007147f89 */ /* 0x000e2200000e0000 */
[----:B------:R-:W-:-:S02]  /*6e80*/  ISETP.GT.AND P6, PT, R14, 0x29, P1 ;  /* 0x000000290e00780c */ /* 0x000fc40000fc4270 */
[----:B------:R-:W-:Y:S02]  /*6e90*/  ISETP.LT.OR P4, PT, R12, 0x29, P4 ;  /* 0x000000290c00780c */ /* 0x000fe40002781670 */
[----:B------:R-:W-:Y:S02]  /*6ea0*/  FSEL R171, R171, -INF , !P5 ;  /* 0xff800000abab7808 */ /* 0x000fe40006800000 */
[----:B------:R-:W-:Y:S02]  /*6eb0*/  ISETP.GT.AND P2, PT, R14, 0x30, P1 ;  /* 0x000000300e00780c */ /* 0x000fe40000f44270 */
[----:B------:R-:W-:Y:S02]  /*6ec0*/  FSEL R174, R174, -INF , !P4 ;  /* 0xff800000aeae7808 */ /* 0x000fe40006000000 */
[----:B------:R-:W-:Y:S02]  /*6ed0*/  ISETP.LT.OR P6, PT, R12, 0x2a, P6 ;  /* 0x0000002a0c00780c */ /* 0x000fe400037c1670 */
[----:B------:R-:W-:-:S02]  /*6ee0*/  ISETP.GT.AND P5, PT, R14, 0x31, P1 ;  /* 0x000000310e00780c */ /* 0x000fc40000fa4270 */
[----:B------:R-:W-:Y:S02]  /*6ef0*/  ISETP.LT.OR P2, PT, R12, 0x31, P2 ;  /* 0x000000310c00780c */ /* 0x000fe40001741670 */
[----:B------:R-:W-:Y:S02]  /*6f00*/  FSEL R175, R175, -INF , !P6 ;  /* 0xff800000afaf7808 */ /* 0x000fe40007000000 */
[----:B------:R-:W-:Y:S02]  /*6f10*/  ISETP.GT.AND P4, PT, R14, 0x38, P1 ;  /* 0x000000380e00780c */ /* 0x000fe40000f84270 */
[----:B------:R-:W-:Y:S02]  /*6f20*/  ISETP.LT.OR P5, PT, R12, 0x32, P5 ;  /* 0x000000320c00780c */ /* 0x000fe40002fa1670 */
[----:B------:R-:W-:Y:S02]  /*6f30*/  FSEL R178, R178, -INF , !P2 ;  /* 0xff800000b2b27808 */ /* 0x000fe40005000000 */
[----:B0-----:R-:W-:-:S02]  /*6f40*/  FMNMX.FTZ R5, R7, R20, !PT ;  /* 0x0000001407057209 */ /* 0x001fc40007810000 */
        /* <DEDUP_REMOVED lines=19> */
[----:B------:R-:W-:Y:S01]  /*7080*/  IMAD.MOV R177, RZ, RZ, -R17 ;  /* 0x000000ffffb17224 */ /* 0x000fe200078e0a11 */
[----:B------:R-:W-:Y:S01]  /*7090*/  FSEL R182, R182, -INF , !P4 ;  /* 0xff800000b6b67808 */ /* 0x000fe20006000000 */
[--C-:B------:R-:W-:Y:S01]  /*70a0*/  FFMA.FTZ R14, R164, UR10, -R20.reuse ;  /* 0x0000000aa40e7c23 */ /* 0x100fe20008010814 */
[----:B------:R-:W-:Y:S01]  /*70b0*/  FMNMX.FTZ R6, R170, R7, !PT ;  /* 0x00000007aa067209 */ /* 0x000fe20007810000 */
[--C-:B------:R-:W-:Y:S01]  /*70c0*/  FFMA.FTZ R7, R153, UR10, -R20.reuse ;  /* 0x0000000a99077c23 */ /* 0x100fe20008010814 */
[----:B------:R-:W-:Y:S01]  /*70d0*/  FSEL R183, R183, -INF , !P1 ;  /* 0xff800000b7b77808 */ /* 0x000fe20004800000 */
[--C-:B------:R-:W-:Y:S01]  /*70e0*/  FFMA.FTZ R153, R169, UR10, -R20.reuse ;  /* 0x0000000aa9997c23 */ /* 0x100fe20008010814 */
[----:B------:R-:W-:Y:S01]  /*70f0*/  FMNMX.FTZ R13, R171, R6, !PT ;  /* 0x00000006ab0d7209 */ /* 0x000fe20007810000 */
[----:B------:R-:W-:Y:S01]  /*7100*/  MUFU.EX2 R12, R12 ;  /* 0x0000000c000c7308 */ /* 0x000fe20000000800 */
[----:B------:R-:W-:Y:S01]  /*7110*/  ISETP.NE.AND P1, PT, R2, R177, PT ;  /* 0x000000b10200720c */ /* 0x000fe20003f25270 */
        /* <DEDUP_REMOVED lines=8> */
[----:B------:R-:W-:Y:S01]  /*71a0*/  FFMA.FTZ R180, R180, UR10, -R20 ;  /* 0x0000000ab4b47c23 */ /* 0x000fe20008010814 */
[----:B------:R-:W-:-:S04]  /*71b0*/  FMNMX.FTZ R6, R178, R15, !PT ;  /* 0x0000000fb2067209 */ /* 0x000fc80007810000 */
[----:B------:R-:W-:Y:S01]  /*71c0*/  FMNMX.FTZ R15, R179, R6, !PT ;  /* 0x00000006b30f7209 */ /* 0x000fe20007810000 */
[----:B------:R-:W-:Y:S03]  /*71d0*/  MUFU.EX2 R13, R13 ;  /* 0x0000000d000d7308 */ /* 0x000fe60000000800 */
[----:B------:R-:W-:Y:S01]  /*71e0*/  FMNMX.FTZ R6, R182, R15, !PT ;  /* 0x0000000fb6067209 */ /* 0x000fe20007810000 */
[----:B------:R-:W-:Y:S01]  /*71f0*/  FFMA.FTZ R15, R161, UR10, -R20 ;  /* 0x0000000aa10f7c23 */ /* 0x000fe20008010814 */
[----:B------:R-:W-:Y:S02]  /*7200*/  FSEL R161, R5, RZ, P3 ;  /* 0x000000ff05a17208 */ /* 0x000fe40001800000 */
[----:B------:R-:W-:Y:S01]  /*7210*/  FMNMX.FTZ R6, R183, R6, !PT ;  /* 0x00000006b7067209 */ /* 0x000fe20007810000 */
[----:B------:R-:W-:Y:S02]  /*7220*/  MUFU.EX2 R156, R156 ;  /* 0x0000009c009c7308 */ /* 0x000fe40000000800 */
[----:B------:R-:W-:-:S02]  /*7230*/  FADD.FTZ R161, -R161, R10 ;  /* 0x0000000aa1a17221 */ /* 0x000fc40000010100 */
[----:B------:R-:W0:Y:S02]  /*7240*/  SHFL.BFLY PT, R157, R6, 0x2, 0x1f ;  /* 0x0c401f00069d7f89 */ /* 0x000e2400000e0000 */
[----:B------:R-:W-:Y:S02]  /*7250*/  FMUL.FTZ R161, R161, UR10 ;  /* 0x0000000aa1a17c20 */ /* 0x000fe40008410000 */
[----:B------:R-:W-:Y:S08]  /*7260*/  MUFU.EX2 R15, R15 ;  /* 0x0000000f000f7308 */ /* 0x000ff00000000800 */
[----:B------:R-:W2:Y:S08]  /*7270*/  MUFU.EX2 R161, R161 ;  /* 0x000000a100a17308 */ /* 0x000eb00000000800 */
[----:B------:R-:W3:Y:S01]  /*7280*/  MUFU.EX2 R14, R14 ;  /* 0x0000000e000e7308 */ /* 0x000ee20000000800 */
[----:B0-----:R-:W-:Y:S01]  /*7290*/  FMNMX.FTZ R168, R6, R157, !PT ;  /* 0x0000009d06a87209 */ /* 0x001fe20007810000 */
[----:B------:R-:W-:-:S06]  /*72a0*/  FFMA.FTZ R157, R172, UR10, -R20 ;  /* 0x0000000aac9d7c23 */ /* 0x000fcc0008010814 */
[----:B------:R-:W0:Y:S01]  /*72b0*/  MUFU.EX2 R21, R21 ;  /* 0x0000001500157308 */ /* 0x000e220000000800 */
[----:B------:R-:W4:Y:S01]  /*72c0*/  SHFL.BFLY PT, R169, R168, 0x1, 0x1f ;  /* 0x0c201f00a8a97f89 */ /* 0x000f2200000e0000 */
[----:B--2---:R-:W-:Y:S01]  /*72d0*/  FFMA.FTZ R172, R161, R3, R152 ;  /* 0x00000003a1ac7223 */ /* 0x004fe20000010098 */
[----:B------:R-:W-:Y:S01]  /*72e0*/  F2FP.BF16.F32.PACK_AB R152, R7, R152 ;  /* 0x000000980798723e */ /* 0x000fe200000010ff */
[-C--:B------:R-:W-:Y:S01]  /*72f0*/  FMUL.FTZ R24, R24, R161.reuse ;  /* 0x000000a118187220 */ /* 0x080fe20000410000 */
[-C--:B------:R-:W-:Y:S01]  /*7300*/  FMUL.FTZ R25, R25, R161.reuse ;  /* 0x000000a119197220 */ /* 0x080fe20000410000 */
[----:B------:R-:W-:Y:S01]  /*7310*/  FADD.FTZ R172, R7, R172 ;  /* 0x000000ac07ac7221 */ /* 0x000fe20000010000 */
[-C--:B------:R-:W-:Y:S01]  /*7320*/  FMUL.FTZ R28, R28, R161.reuse ;  /* 0x000000a11c1c7220 */ /* 0x080fe20000410000 */
[----:B------:R2:W-:Y:S01]  /*7330*/  MUFU.EX2 R10, R173 ;  /* 0x000000ad000a7308 */ /* 0x0005e20000000800 */
[-C--:B------:R-:W-:Y:S01]  /*7340*/  FMUL.FTZ R29, R29, R161.reuse ;  /* 0x000000a11d1d7220 */ /* 0x080fe20000410000 */
[----:B------:R-:W-:Y:S01]  /*7350*/  FADD.FTZ R177, R13, R172 ;  /* 0x000000ac0db17221 */ /* 0x000fe20000010000 */
[-C--:B------:R-:W-:Y:S01]  /*7360*/  FMUL.FTZ R32, R32, R161.reuse ;  /* 0x000000a120207220 */ /* 0x080fe20000410000 */
[-C--:B------:R-:W-:Y:S01]  /*7370*/  FMUL.FTZ R33, R33, R161.reuse ;  /* 0x000000a121217220 */ /* 0x080fe20000410000 */
[-C--:B------:R-:W-:Y:S01]  /*7380*/  FMUL.FTZ R36, R36, R161.reuse ;  /* 0x000000a124247220 */ /* 0x080fe20000410000 */
[----:B------:R-:W-:Y:S01]  /*7390*/  FADD.FTZ R177, R12, R177 ;  /* 0x000000b10cb17221 */ /* 0x000fe20000010000 */
[----:B------:R-:W-:Y:S01]  /*73a0*/  FMUL.FTZ R37, R37, R161 ;  /* 0x000000a125257220 */ /* 0x000fe20000410000 */
[----:B------:R-:W-:Y:S01]  /*73b0*/  MUFU.EX2 R160, R160 ;  /* 0x000000a000a07308 */ /* 0x000fe20000000800 */
[----:B--2---:R-:W-:Y:S01]  /*73c0*/  FFMA.FTZ R173, R181, UR10, -R20 ;  /* 0x0000000ab5ad7c23 */ /* 0x004fe20008010814 */
[----:B------:R-:W-:-:S02]  /*73d0*/  IMAD.U32 R181, RZ, RZ, UR26 ;  /* 0x0000001affb57e24 */ /* 0x000fc4000f8e00ff */
[----:B------:R-:W-:Y:S01]  /*73e0*/  FADD.FTZ R176, R156, R177 ;  /* 0x000000b19cb07221 */ /* 0x000fe20000010000 */
[----:B------:R-:W-:Y:S01]  /*73f0*/  F2FP.BF16.F32.PACK_AB R156, R15, R156 ;  /* 0x0000009c0f9c723e */ /* 0x000fe200000010ff */
[-C--:B------:R-:W-:Y:S01]  /*7400*/  FMUL.FTZ R40, R40, R161.reuse ;  /* 0x000000a128287220 */ /* 0x080fe20000410000 */
[----:B------:R-:W-:Y:S01]  /*7410*/  FMUL.FTZ R41, R41, R161 ;  /* 0x000000a129297220 */ /* 0x000fe20000410000 */
[----:B------:R-:W-:Y:S01]  /*7420*/  FADD.FTZ R177, R15, R176 ;  /* 0x000000b00fb17221 */ /* 0x000fe20000010000 */
[----:B------:R-:W-:Y:S01]  /*7430*/  MUFU.EX2 R153, R153 ;  /* 0x0000009900997308 */ /* 0x000fe20000000800 */
[----:B----4-:R-:W-:Y:S01]  /*7440*/  FMNMX.FTZ R6, R168, R169, !PT ;  /* 0x000000a9a8067209 */ /* 0x010fe20007810000 */
[-C--:B------:R-:W-:Y:S01]  /*7450*/  FMUL.FTZ R44, R44, R161.reuse ;  /* 0x000000a12c2c7220 */ /* 0x080fe20000410000 */
[-C--:B------:R-:W-:Y:S01]  /*7460*/  FMUL.FTZ R45, R45, R161.reuse ;  /* 0x000000a12d2d7220 */ /* 0x080fe20000410000 */
[-C--:B------:R-:W-:Y:S01]  /*7470*/  FMUL.FTZ R48, R48, R161.reuse ;  /* 0x000000a130307220 */ /* 0x080fe20000410000 */
[C---:B------:R-:W-:Y:S01]  /*7480*/  FSETP.NEU.FTZ.AND P2, PT, R6.reuse, -INF , PT ;  /* 0xff8000000600780b */ /* 0x040fe20003f5d000 */
[C---:B------:R-:W-:Y:S01]  /*7490*/  FMUL.FTZ R3, R6.reuse, UR10 ;  /* 0x0000000a06037c20 */ /* 0x040fe20008410000 */
[-C--:B------:R-:W-:Y:S01]  /*74a0*/  FMUL.FTZ R49, R49, R161.reuse ;  /* 0x000000a131317220 */ /* 0x080fe20000410000 */
[----:B------:R-:W2:Y:S01]  /*74b0*/  MUFU.EX2 R157, R157 ;  /* 0x0000009d009d7308 */ /* 0x000ea20000000800 */
[----:B------:R-:W-:Y:S01]  /*74c0*/  FSEL R20, R6, RZ, P2 ;  /* 0x000000ff06147208 */ /* 0x000fe20001000000 */
[-C--:B------:R-:W-:Y:S01]  /*74d0*/  FMUL.FTZ R52, R52, R161.reuse ;  /* 0x000000a134347220 */ /* 0x080fe20000410000 */
[----:B------:R-:W-:Y:S01]  /*74e0*/  FSEL R3, R3, RZ, P2 ;  /* 0x000000ff03037208 */ /* 0x000fe20001000000 */
[-C--:B------:R-:W-:Y:S01]  /*74f0*/  FMUL.FTZ R53, R53, R161.reuse ;  /* 0x000000a135357220 */ /* 0x080fe20000410000 */
[-C--:B------:R-:W-:Y:S01]  /*7500*/  FMUL.FTZ R56, R56, R161.reuse ;  /* 0x000000a138387220 */ /* 0x080fe20000410000 */
[----:B------:R-:W-:Y:S01]  /*7510*/  FADD.FTZ R20, -R20, R11 ;  /* 0x0000000b14147221 */ /* 0x000fe20000010100 */
[----:B------:R-:W-:Y:S01]  /*7520*/  FMUL.FTZ R57, R57, R161 ;  /* 0x000000a139397220 */ /* 0x000fe20000410000 */
[----:B------:R-:W-:Y:S01]  /*7530*/  FFMA.FTZ R169, R154, UR10, -R3 ;  /* 0x0000000a9aa97c23 */ /* 0x000fe20008010803 */
[----:B------:R-:W-:-:S02]  /*7540*/  @!P1 IMAD R154, R181, 0x40, R16 ;  /* 0x00000040b59a9824 */ /* 0x000fc400078e0210 */
[----:B------:R-:W-:Y:S01]  /*7550*/  FMUL.FTZ R20, R20, UR10 ;  /* 0x0000000a14147c20 */ /* 0x000fe20008410000 */
[--C-:B------:R-:W-:Y:S01]  /*7560*/  FFMA.FTZ R172, R155, UR10, -R3.reuse ;  /* 0x0000000a9bac7c23 */ /* 0x100fe20008010803 */
[----:B------:R-:W-:Y:S01]  /*7570*/  FFMA.FTZ R155, R158, UR10, -R3 ;  /* 0x0000000a9e9b7c23 */ /* 0x000fe20008010803 */
[----:B------:R-:W4:Y:S01]  /*7580*/  MUFU.EX2 R164, R164 ;  /* 0x000000a400a47308 */ /* 0x000f220000000800 */
[----:B------:R-:W-:Y:S01]  /*7590*/  @!P1 LEA R11, R154, UR41, 0x2 ;  /* 0x000000299a0b9c11 */ /* 0x000fe2000f8e10ff */
[----:B---3--:R-:W-:Y:S01]  /*75a0*/  FADD.FTZ R154, R14, R177 ;  /* 0x000000b10e9a7221 */ /* 0x008fe20000010000 */
[--C-:B------:R-:W-:Y:S01]  /*75b0*/  FFMA.FTZ R159, R159, UR10, -R3.reuse ;  /* 0x0000000a9f9f7c23 */ /* 0x100fe20008010803 */
[--C-:B------:R-:W-:Y:S01]  /*75c0*/  FFMA.FTZ R176, R162, UR10, -R3.reuse ;  /* 0x0000000aa2b07c23 */ /* 0x100fe20008010803 */
[--C-:B------:R-:W-:Y:S01]  /*75d0*/  FFMA.FTZ R163, R163, UR10, -R3.reuse ;  /* 0x0000000aa3a37c23 */ /* 0x100fe20008010803 */
[----:B0-----:R-:W-:Y:S01]  /*75e0*/  FADD.FTZ R181, R21, R154 ;  /* 0x0000009a15b57221 */ /* 0x001fe20000010000 */
[----:B--2---:R-:W-:Y:S01]  /*75f0*/  F2FP.BF16.F32.PACK_AB R162, R10, R157 ;  /* 0x0000009d0aa2723e */ /* 0x004fe200000010ff */
[----:B------:R-:W-:Y:S01]  /*7600*/  MUFU.EX2 R169, R169 ;  /* 0x000000a900a97308 */ /* 0x000fe20000000800 */
[----:B------:R-:W-:Y:S01]  /*7610*/  FFMA.FTZ R177, R166, UR10, -R3 ;  /* 0x0000000aa6b17c23 */ /* 0x000fe20008010803 */
[----:B------:R-:W-:Y:S01]  /*7620*/  FADD.FTZ R154, R160, R181 ;  /* 0x000000b5a09a7221 */ /* 0x000fe20000010000 */
[--C-:B------:R-:W-:Y:S01]  /*7630*/  FFMA.FTZ R167, R167, UR10, -R3.reuse ;  /* 0x0000000aa7a77c23 */ /* 0x100fe20008010803 */
[--C-:B------:R-:W-:Y:S01]  /*7640*/  FFMA.FTZ R171, R171, UR10, -R3.reuse ;  /* 0x0000000aabab7c23 */ /* 0x100fe20008010803 */
[--C-:B------:R-:W-:Y:S01]  /*7650*/  FFMA.FTZ R174, R174, UR10, -R3.reuse ;  /* 0x0000000aaeae7c23 */ /* 0x100fe20008010803 */
[----:B------:R-:W-:Y:S01]  /*7660*/  FADD.FTZ R154, R153, R154 ;  /* 0x0000009a999a7221 */ /* 0x000fe20000010000 */
[--C-:B------:R-:W-:Y:S01]  /*7670*/  FFMA.FTZ R175, R175, UR10, -R3.reuse ;  /* 0x0000000aafaf7c23 */ /* 0x100fe20008010803 */
[----:B------:R-:W0:Y:S01]  /*7680*/  MUFU.EX2 R20, R20 ;  /* 0x0000001400147308 */ /* 0x000e220000000800 */
[--C-:B------:R-:W-:Y:S01]  /*7690*/  FFMA.FTZ R178, R178, UR10, -R3.reuse ;  /* 0x0000000ab2b27c23 */ /* 0x100fe20008010803 */
[----:B------:R-:W-:Y:S01]  /*76a0*/  FADD.FTZ R181, R157, R154 ;  /* 0x0000009a9db57221 */ /* 0x000fe20000010000 */
[--C-:B------:R-:W-:Y:S01]  /*76b0*/  FFMA.FTZ R179, R179, UR10, -R3.reuse ;  /* 0x0000000ab3b37c23 */ /* 0x100fe20008010803 */
[--C-:B------:R-:W-:Y:S01]  /*76c0*/  FFMA.FTZ R182, R182, UR10, -R3.reuse ;  /* 0x0000000ab6b67c23 */ /* 0x100fe20008010803 */
[----:B------:R-:W-:Y:S01]  /*76d0*/  FFMA.FTZ R183, R183, UR10, -R3 ;  /* 0x0000000ab7b77c23 */ /* 0x000fe20008010803 */
[----:B------:R-:W-:Y:S01]  /*76e0*/  FADD.FTZ R181, R10, R181 ;  /* 0x000000b50ab57221 */ /* 0x000fe20000010000 */
[----:B------:R-:W-:Y:S01]  /*76f0*/  F2FP.BF16.F32.PACK_AB R154, R12, R13 ;  /* 0x0000000d0c9a723e */ /* 0x000fe200000010ff */
[----:B------:R-:W2:Y:S01]  /*7700*/  MUFU.EX2 R172, R172 ;  /* 0x000000ac00ac7308 */ /* 0x000ea20000000800 */
[----:B------:R3:W-:Y:S01]  /*7710*/  @!P1 STS [R11+0x28800], R161 ;  /* 0x028800a10b009388 */ /* 0x0007e20000000800 */
[----:B----4-:R-:W-:Y:S01]  /*7720*/  FADD.FTZ R158, R164, R181 ;  /* 0x000000b5a49e7221 */ /* 0x010fe20000010000 */
[----:B------:R-:W-:Y:S01]  /*7730*/  F2FP.BF16.F32.PACK_AB R160, R153, R160 ;  /* 0x000000a099a0723e */ /* 0x000fe200000010ff */
[-C--:B------:R-:W-:Y:S01]  /*7740*/  FMUL.FTZ R60, R60, R161.reuse ;  /* 0x000000a13c3c7220 */ /* 0x080fe20000410000 */
[-C--:B------:R-:W-:Y:S01]  /*7750*/  FMUL.FTZ R61, R61, R161.reuse ;  /* 0x000000a13d3d7220 */ /* 0x080fe20000410000 */
[-C--:B------:R-:W-:Y:S01]  /*7760*/  FMUL.FTZ R64, R64, R161.reuse ;  /* 0x000000a140407220 */ /* 0x080fe20000410000 */
[-C--:B------:R-:W-:Y:S01]  /*7770*/  FMUL.FTZ R65, R65, R161.reuse ;  /* 0x000000a141417220 */ /* 0x080fe20000410000 */
[----:B------:R-:W4:Y:S01]  /*7780*/  MUFU.EX2 R165, R165 ;  /* 0x000000a500a57308 */ /* 0x000f220000000800 */
[----:B0-----:R-:W-:Y:S01]  /*7790*/  FFMA.FTZ R7, R20, R4, R169 ;  /* 0x0000000414077223 */ /* 0x001fe200000100a9 */
[----:B------:R0:W-:Y:S01]  /*77a0*/  @!P1 STS [R11+0x28820], R20 ;  /* 0x028820140b009388 */ /* 0x0001e20000000800 */
[-C--:B------:R-:W-:Y:S01]  /*77b0*/  FMUL.FTZ R68, R68, R161.reuse ;  /* 0x000000a144447220 */ /* 0x080fe20000410000 */
[-C--:B------:R-:W-:Y:S01]  /*77c0*/  FMUL.FTZ R69, R69, R161.reuse ;  /* 0x000000a145457220 */ /* 0x080fe20000410000 */
[-C--:B------:R-:W-:Y:S01]  /*77d0*/  FMUL.FTZ R72, R72, R161.reuse ;  /* 0x000000a148487220 */ /* 0x080fe20000410000 */
[-C--:B------:R-:W-:Y:S01]  /*77e0*/  FMUL.FTZ R73, R73, R161.reuse ;  /* 0x000000a149497220 */ /* 0x080fe20000410000 */
[----:B------:R-:W-:Y:S01]  /*77f0*/  FMUL.FTZ R76, R76, R161 ;  /* 0x000000a14c4c7220 */ /* 0x000fe20000410000 */
[----:B------:R-:W5:Y:S01]  /*7800*/  MUFU.EX2 R155, R155 ;  /* 0x0000009b009b7308 */ /* 0x000f620000000800 */
[C---:B--2---:R-:W-:Y:S01]  /*7810*/  FADD.FTZ R4, R172.reuse, R7 ;  /* 0x00000007ac047221 */ /* 0x044fe20000010000 */
[----:B------:R-:W-:Y:S01]  /*7820*/  F2FP.BF16.F32.PACK_AB R153, R172, R169 ;  /* 0x000000a9ac99723e */ /* 0x000fe200000010ff */
[-C--:B------:R-:W-:Y:S01]  /*7830*/  FMUL.FTZ R77, R77, R161.reuse ;  /* 0x000000a14d4d7220 */ /* 0x080fe20000410000 */
[-C--:B------:R-:W-:Y:S01]  /*7840*/  FMUL.FTZ R80, R80, R161.reuse ;  /* 0x000000a150507220 */ /* 0x080fe20000410000 */
[-C--:B------:R-:W-:Y:S01]  /*7850*/  FMUL.FTZ R81, R81, R161.reuse ;  /* 0x000000a151517220 */ /* 0x080fe20000410000 */
[-C--:B------:R-:W-:Y:S01]  /*7860*/  FMUL.FTZ R84, R84, R161.reuse ;  /* 0x000000a154547220 */ /* 0x080fe20000410000 */
[-C--:B------:R-:W-:Y:S01]  /*7870*/  FMUL.FTZ R85, R85, R161.reuse ;  /* 0x000000a155557220 */ /* 0x080fe20000410000 */
[----:B------:R2:W1:Y:S01]  /*7880*/  MUFU.EX2 R168, R180 ;  /* 0x000000b400a87308 */ /* 0x0004620000000800 */
[----:B----4-:R-:W-:Y:S01]  /*7890*/  F2FP.BF16.F32.PACK_AB R164, R165, R164 ;  /* 0x000000a4a5a4723e */ /* 0x010fe200000010ff */
[-C--:B------:R-:W-:Y:S01]  /*78a0*/  FMUL.FTZ R88, R88, R161.reuse ;  /* 0x000000a158587220 */ /* 0x080fe20000410000 */
[-C--:B------:R-:W-:Y:S01]  /*78b0*/  FMUL.FTZ R89, R89, R161.reuse ;  /* 0x000000a159597220 */ /* 0x080fe20000410000 */
[-C--:B------:R-:W-:Y:S01]  /*78c0*/  FMUL.FTZ R92, R92, R161.reuse ;  /* 0x000000a15c5c7220 */ /* 0x080fe20000410000 */
[-C--:B------:R-:W-:Y:S01]  /*78d0*/  FMUL.FTZ R93, R93, R161.reuse ;  /* 0x000000a15d5d7220 */ /* 0x080fe20000410000 */
[-C--:B------:R-:W-:Y:S01]  /*78e0*/  FMUL.FTZ R96, R96, R161.reuse ;  /* 0x000000a160607220 */ /* 0x080fe20000410000 */
[-C--:B------:R-:W-:Y:S01]  /*78f0*/  FMUL.FTZ R97, R97, R161.reuse ;  /* 0x000000a161617220 */ /* 0x080fe20000410000 */
[----:B------:R-:W4:Y:S01]  /*7900*/  MUFU.EX2 R173, R173 ;  /* 0x000000ad00ad7308 */ /* 0x000f220000000800 */
[----:B--2---:R-:W-:Y:S01]  /*7910*/  FFMA.FTZ R180, R170, UR10, -R3 ;  /* 0x0000000aaab47c23 */ /* 0x004fe20008010803 */
[----:B------:R-:W-:Y:S01]  /*7920*/  FADD.FTZ R3, R165, R158 ;  /* 0x0000009ea5037221 */ /* 0x000fe20000010000 */
[----:B-----5:R-:W-:Y:S01]  /*7930*/  FADD.FTZ R7, R155, R4 ;  /* 0x000000049b077221 */ /* 0x020fe20000010000 */
[----:B------:R-:W-:Y:S01]  /*7940*/  F2FP.BF16.F32.PACK_AB R158, R21, R14 ;  /* 0x0000000e159e723e */ /* 0x000fe200000010ff */
        /* <DEDUP_REMOVED lines=38> */
[----:B------:R-:W-:Y:S01]  /*7bb0*/  FMUL.FTZ R149, R149, R161 ;  /* 0x000000a195957220 */ /* 0x000fe20000410000 */
[----:B------:R-:W-:Y:S01]  /*7bc0*/  F2FP.BF16.F32.PACK_AB R157, R157, R176 ;  /* 0x000000b09d9d723e */ /* 0x000fe200000010ff */
[-C--:B------:R-:W-:Y:S01]  /*7bd0*/  FMUL.FTZ R26, R26, R20.reuse ;  /* 0x000000141a1a7220 */ /* 0x080fe20000410000 */
[-C--:B------:R-:W-:Y:S01]  /*7be0*/  FMUL.FTZ R27, R27, R20.reuse ;  /* 0x000000141b1b7220 */ /* 0x080fe20000410000 */
[-C--:B------:R-:W-:Y:S01]  /*7bf0*/  FMUL.FTZ R30, R30, R20.reuse ;  /* 0x000000141e1e7220 */ /* 0x080fe20000410000 */
[-C--:B------:R-:W-:Y:S01]  /*7c00*/  FMUL.FTZ R31, R31, R20.reuse ;  /* 0x000000141f1f7220 */ /* 0x080fe20000410000 */
[----:B------:R-:W4:Y:S01]  /*7c10*/  MUFU.EX2 R180, R180 ;  /* 0x000000b400b47308 */ /* 0x000f220000000800 */
[----:B--2---:R-:W-:Y:S01]  /*7c20*/  FADD.FTZ R7, R159, R12 ;  /* 0x0000000c9f077221 */ /* 0x004fe20000010000 */
[----:B------:R0:W-:Y:S01]  /*7c30*/  STSM.16.M88.4 [R18+0x26800], R152 ;  /* 0x0268009812007844 */ /* 0x0001e20000000200 */
        /* <DEDUP_REMOVED lines=23> */
[----:B---3--:R-:W-:Y:S01]  /*7db0*/  F2FP.BF16.F32.PACK_AB R161, R171, R180 ;  /* 0x000000b4aba1723e */ /* 0x008fe200000010ff */
        /* <DEDUP_REMOVED lines=20> */
[----:B------:R0:W-:Y:S01]  /*7f00*/  STSM.16.M88.4 [R19], R160 ;  /* 0x000000a013007844 */ /* 0x0001e20000000200 */
[----:B------:R-:W3:Y:S01]  /*7f10*/  MUFU.EX2 R167, R182 ;  /* 0x000000b600a77308 */ /* 0x000ee20000000800 */
        /* <DEDUP_REMOVED lines=18> */
[-C--:B------:R-:W-:Y:S01]  /*8040*/  FMUL.FTZ R119, R119, R20.reuse ;  /* 0x0000001477777220 */ /* 0x080fe20000410000 */
[-C--:B------:R-:W-:Y:S01]  /*8050*/  FMUL.FTZ R122, R122, R20.reuse ;  /* 0x000000147a7a7220 */ /* 0x080fe20000410000 */
[-C--:B------:R-:W-:Y:S01]  /*8060*/  FMUL.FTZ R123, R123, R20.reuse ;  /* 0x000000147b7b7220 */ /* 0x080fe20000410000 */
[-C--:B------:R-:W-:Y:S01]  /*8070*/  FMUL.FTZ R126, R126, R20.reuse ;  /* 0x000000147e7e7220 */ /* 0x080fe20000410000 */
[-C--:B------:R-:W-:Y:S01]  /*8080*/  FMUL.FTZ R127, R127, R20.reuse ;  /* 0x000000147f7f7220 */ /* 0x080fe20000410000 */
[-C--:B------:R-:W-:Y:S01]  /*8090*/  FMUL.FTZ R130, R130, R20.reuse ;  /* 0x0000001482827220 */ /* 0x080fe20000410000 */
[C---:B--2---:R-:W-:Y:S01]  /*80a0*/  F2FP.BF16.F32.PACK_AB R167, R14.reuse, R167 ;  /* 0x000000a70ea7723e */ /* 0x044fe200000010ff */
[----:B------:R-:W-:Y:S01]  /*80b0*/  FADD.FTZ R4, R14, R7 ;  /* 0x000000070e047221 */ /* 0x000fe20000010000 */
[-C--:B------:R-:W-:Y:S01]  /*80c0*/  FMUL.FTZ R131, R131, R20.reuse ;  /* 0x0000001483837220 */ /* 0x080fe20000410000 */
[-C--:B------:R-:W-:Y:S01]  /*80d0*/  FMUL.FTZ R134, R134, R20.reuse ;  /* 0x0000001486867220 */ /* 0x080fe20000410000 */
[-C--:B------:R-:W-:Y:S01]  /*80e0*/  FMUL.FTZ R135, R135, R20.reuse ;  /* 0x0000001487877220 */ /* 0x080fe20000410000 */
[----:B------:R0:W-:Y:S01]  /*80f0*/  STSM.16.M88.4 [R22], R164 ;  /* 0x000000a416007844 */ /* 0x0001e20000000200 */
        /* <DEDUP_REMOVED lines=10> */
.L_x_5528:
[----:B------:R1:W2:Y:S01]  /*81a0*/  SYNCS.PHASECHK.TRANS64.TRYWAIT P1, [UR21+0x28c50], R8 ;  /* 0x028c5008ff0075a7 */ /* 0x0002a20008020155 */
[----:B------:R-:W-:Y:S05]  /*81b0*/  @!P0 BRA `(.L_x_5529) ;  /* 0x0000000000048947 */ /* 0x000fea0003800000 */
[----:B------:R-:W-:Y:S01]  /*81c0*/  BPT.TRAP 0x1 ;  /* 0x000000040000795c */ /* 0x000fe20000300000 */
.L_x_5529:
[----:B--2---:R-:W-:Y:S05]  /*81d0*/  @P1 BRA `(.L_x_5530) ;  /* 0x0000000000081947 */ /* 0x004fea0003800000 */
[----:B------:R-:W2:Y:S02]  /*81e0*/  SYNCS.PHASECHK.TRANS64.TRYWAIT P1, [UR21+0x28c50], R8 ;  /* 0x028c5008ff0075a7 */ /* 0x000ea40008020155 */
[----:B--2---:R-:W-:Y:S05]  /*81f0*/  @!P1 BRA `(.L_x_5531) ;  /* 0x000000d800a49947 */ /* 0x004fea0003800000 */
.L_x_5530:
        /* <DEDUP_REMOVED lines=34> */
.L_x_5532:
[----:B------:R-:W-:Y:S01]  /*8420*/  UIADD3 UR21, UR21, 0x28c60, URZ ;  /* 0x00028c6015157890 */ /* 0x000fe2000fffe03f */
[C---:B------:R-:W-:Y:S01]  /*8430*/  ISETP.GT.AND P1, PT, R9.reuse, UR20, PT ;  /* 0x0000001409007c0c */ /* 0x040fe2000bf24270 */
[----:B------:R-:W-:Y:S01]  /*8440*/  UMOV UR26, UR38 ;  /* 0x00000026001a7c82 */ /* 0x000fe20008000000 */
[----:B------:R-:W-:Y:S01]  /*8450*/  IADD3 R9, R9, -0x1, RZ ;  /* 0xffffffff09097810 */ /* 0x000fe20007ffe0ff */
[----:B------:R-:W-:Y:S01]  /*8460*/  UPRMT UR21, UR40, 0x654, UR21 ;  /* 0x0000065428157896 */ /* 0x000fe20008000015 */
[----:B0-----:R-:W-:Y:S02]  /*8470*/  IMAD.MOV.U32 R11, RZ, RZ, R6 ;  /* 0x000000ffff0b7224 */ /* 0x001fe400078e0006 */
[----:B------:R-:W-:-:S06]  /*8480*/  IMAD.MOV.U32 R10, RZ, RZ, R5 ;  /* 0x000000ffff0a7224 */ /* 0x000fcc00078e0005 */
[----:B------:R-:W-:Y:S01]  /*8490*/  SYNCS.ARRIVE.TRANS64.RED.A1T0 RZ, [UR21], RZ ;  /* 0x000000ffffff79a7 */ /* 0x000fe20008100415 */
[----:B------:R-:W-:Y:S05]  /*84a0*/  @P1 BRA `(.L_x_5533) ;  /* 0xffffffdc00181947 */ /* 0x000fea000383ffff */
.L_x_5514:
[----:B------:R-:W-:Y:S02]  /*84b0*/  UISETP.NE.AND UP1, UPT, UR52, URZ, UPT ;  /* 0x0000003f3400728c */ /* 0x000fe4000bf25270 */
[----:B------:R-:W-:Y:S02]  /*84c0*/  UISETP.NE.AND UP0, UPT, UR51, URZ, UPT ;  /* 0x0000003f3300728c */ /* 0x000fe4000bf05270 */
[----:B------:R-:W-:Y:S02]  /*84d0*/  UIADD3 UR11, UR45, 0x3f, URZ ;  /* 0x0000003f2d0b7890 */ /* 0x000fe4000fffe03f */
[----:B------:R-:W-:Y:S02]  /*84e0*/  UIADD3 UR14, UR48, 0x1, -UR50 ;  /* 0x00000001300e7890 */ /* 0x000fe4000fffe832 */
[----:B------:R-:W-:-:S03]  /*84f0*/  PLOP3.LUT P1, PT, PT, PT, UP0, 0x40, 0x0 ;  /* 0x000000000000781c */ /* 0x000fc60003f2e808 */
[----:B------:R-:W-:Y:S01]  /*8500*/  @UP1 ULDC UR6, c[0x0][0x44c] ;  /* 0x0001130000061ab9 */ /* 0x000fe20000000800 */
[----:B------:R-:W-:Y:S01]  /*8510*/  @UP1 ULDC UR15, c[0x0][0x450] ;  /* 0x00011400000f1ab9 */ /* 0x000fe20000000800 */
[----:B------:R-:W-:-:S04]  /*8520*/  UIMAD.WIDE.U32 UR6, UR11, UR6, URZ ;  /* 0x000000060b0672a5 */ /* 0x000fc8000f8e003f */
[----:B------:R-:W-:-:S04]  /*8530*/  @UP1 USHF.R.U32.HI UR11, URZ, UR15, UR7 ;  /* 0x0000000f3f0b1299 */ /* 0x000fc80008011607 */
[----:B------:R-:W-:-:S04]  /*8540*/  UIADD3 UR11, UR14, UR11, URZ ;  /* 0x0000000b0e0b7290 */ /* 0x000fc8000fffe03f */
[----:B------:R-:W-:Y:S01]  /*8550*/  UIADD3 UR22, UR11, -UR22, URZ ;  /* 0x800000160b167290 */ /* 0x000fe2000fffe03f */
[----:B------:R-:W-:Y:S11]  /*8560*/  @P1 BRA `(.L_x_5534) ;  /* 0x00000000004c1947 */ /* 0x000ff60003800000 */
[----:B------:R-:W-:-:S06]  /*8570*/  UISETP.GT.AND UP0, UPT, UR11, -0x1, UPT ;  /* 0xffffffff0b00788c */ /* 0x000fcc000bf04270 */
[----:B------:R-:W-:-:S13]  /*8580*/  PLOP3.LUT P1, PT, PT, PT, UP0, 0x80, 0x0 ;  /* 0x000000000000781c */ /* 0x000fda0003f2f008 */
[----:B------:R-:W-:Y:S05]  /*8590*/  @P1 BRA `(.L_x_5535) ;  /* 0x0000000000201947 */ /* 0x000fea0003800000 */
[----:B------:R-:W-:Y:S01]  /*85a0*/  ULDC UR14, c[0x0][0x9e4] ;  /* 0x00027900000e7ab9 */ /* 0x000fe20000000800 */
[----:B------:R-:W-:Y:S02]  /*85b0*/  ULOP3.LUT UR11, URZ, UR11, URZ, 0x33, !UPT ;  /* 0x0000000b3f0b7292 */ /* 0x000fe4000f8e333f */
[----:B------:R-:W-:-:S11]  /*85c0*/  UISETP.NE.AND UP0, UPT, UR14, 0x1, UPT ;  /* 0x000000010e00788c */ /* 0x000fd6000bf05270 */
[----:B------:R-:W-:Y:S02]  /*85d0*/  @UP0 ULDC.64 UR18, c[0x0][0x9e8] ;  /* 0x00027a0000120ab9 */ /* 0x000fe40000000a00 */
[----:B------:R-:W-:-:S04]  /*85e0*/  UIMAD.WIDE.U32 UR6, UR11, UR18, URZ ;  /* 0x000000120b0672a5 */ /* 0x000fc8000f8e003f */
[----:B------:R-:W-:-:S04]  /*85f0*/  @UP0 USHF.R.U32.HI UR11, URZ, UR19, UR7 ;  /* 0x000000133f0b0299 */ /* 0x000fc80008011607 */
[----:B------:R-:W-:Y:S01]  /*8600*/  ULOP3.LUT UR11, URZ, UR11, URZ, 0x33, !UPT ;  /* 0x0000000b3f0b7292 */ /* 0x000fe2000f8e333f */
[----:B------:R-:W-:Y:S11]  /*8610*/  BRA `(.L_x_5536) ;  /* 0x0000000000147947 */ /* 0x000ff60003800000 */
.L_x_5535:
[----:B------:R-:W-:Y:S02]  /*8620*/  ULDC UR14, c[0x0][0x9e4] ;  /* 0x00027900000e7ab9 */ /* 0x000fe40000000800 */
[----:B------:R-:W-:-:S11]  /*8630*/  UISETP.NE.AND UP0, UPT, UR14, 0x1, UPT ;  /* 0x000000010e00788c */ /* 0x000fd6000bf05270 */
[----:B------:R-:W-:Y:S02]  /*8640*/  @UP0 ULDC.64 UR18, c[0x0][0x9e8] ;  /* 0x00027a0000120ab9 */ /* 0x000fe40000000a00 */
[----:B------:R-:W-:-:S04]  /*8650*/  UIMAD.WIDE.U32 UR6, UR11, UR18, URZ ;  /* 0x000000120b0672a5 */ /* 0x000fc8000f8e003f */
[----:B------:R-:W-:-:S12]  /*8660*/  @UP0 USHF.R.U32.HI UR11, URZ, UR19, UR7 ;  /* 0x000000133f0b0299 */ /* 0x000fd80008011607 */
.L_x_5536:
[----:B------:R-:W-:-:S04]  /*8670*/  UIMAD UR11, UR11, UR14, URZ ;  /* 0x0000000e0b0b72a4 */ /* 0x000fc8000f8e023f */
[----:B------:R-:W-:-:S04]  /*8680*/  UISETP.LT.AND UP0, UPT, UR22, UR11, UPT ;  /* 0x0000000b1600728c */ /* 0x000fc8000bf01270 */
[----:B------:R-:W-:-:S12]  /*8690*/  USEL UR22, UR22, UR11, !UP0 ;  /* 0x0000000b16167287 */ /* 0x000fd8000c000000 */
.L_x_5534:
[----:B------:R-:W-:-:S04]  /*86a0*/  UIADD3 UR22, UR22, 0x3f, URZ ;  /* 0x0000003f16167890 */ /* 0x000fc8000fffe03f */
        /* <DEDUP_REMOVED lines=9> */
[----:B-1234-:R-:W-:Y:S01]  /*8740*/  IMAD.MOV.U32 R8, RZ, RZ, R5 ;  /* 0x000000ffff087224 */ /* 0x01efe200078e0005 */
[----:B------:R-:W-:-:S06]  /*8750*/  ULDC UR21, c[0x0][0x988] ;  /* 0x0002620000157ab9 */ /* 0x000fcc0000000800 */
.L_x_5548:
[----:B------:R-:W-:Y:S01]  /*8760*/  UIADD3 UR38, UR23, 0x1, URZ ;  /* 0x0000000117267890 */ /* 0x000fe2000fffe03f */
[C---:B------:R-:W-:Y:S01]  /*8770*/  ISETP.GT.AND P1, PT, R9.reuse, UR20, PT ;  /* 0x0000001409007c0c */ /* 0x040fe2000bf24270 */
[----:B------:R-:W-:Y:S02]  /*8780*/  VIADD R9, R9, 0xffffffff ;  /* 0xffffffff09097836 */ /* 0x000fe40000000000 */
[----:B------:R-:W-:-:S04]  /*8790*/  UISETP.NE.AND UP0, UPT, UR38, 0x2, UPT ;  /* 0x000000022600788c */ /* 0x000fc8000bf05270 */
[----:B------:R-:W-:Y:S02]  /*87a0*/  USEL UR6, URZ, 0x1, UP0 ;  /* 0x000000013f067887 */ /* 0x000fe40008000000 */
[----:B------:R-:W-:Y:S02]  /*87b0*/  USEL UR38, UR38, URZ, UP0 ;  /* 0x0000003f26267287 */ /* 0x000fe40008000000 */
[----:B------:R-:W-:Y:S01]  /*87c0*/  ULOP3.LUT UR37, UR37, UR6, URZ, 0x3c, !UPT ;  /* 0x0000000625257292 */ /* 0x000fe2000f8e3c3f */
[----:B01-3--:R-:W-:Y:S11]  /*87d0*/  @!P0 BRA `(.L_x_5538) ;  /* 0x0000000000048947 */ /* 0x00bff60003800000 */
[----:B------:R-:W-:Y:S01]  /*87e0*/  BPT.TRAP 0x1 ;  /* 0x000000040000795c */ /* 0x000fe20000300000 */
.L_x_5538:
[----:B------:R-:W-:Y:S01]  /*87f0*/  ULEA UR22, UR38, UR41, 0x3 ;  /* 0x0000002926167291 */ /* 0x000fe2000f8e183f */
[----:B------:R-:W-:-:S05]  /*8800*/  IMAD.U32 R7, RZ, RZ, UR37 ;  /* 0x00000025ff077e24 */ /* 0x000fca000f8e00ff */
[----:B------:R-:W-:-:S04]  /*8810*/  SHF.L.U32 R7, R7, 0x1f, RZ ;  /* 0x0000001f07077819 */ /* 0x000fc800000006ff */
[----:B------:R1:W2:Y:S01]  /*8820*/  SYNCS.PHASECHK.TRANS64.TRYWAIT P2, [UR22+0x28c30], R7 ;  /* 0x028c3007ff0075a7 */ /* 0x0002a20008040156 */
[----:B------:R-:W-:Y:S05]  /*8830*/  @!P0 BRA `(.L_x_5539) ;  /* 0x0000000000048947 */ /* 0x000fea0003800000 */
[----:B------:R-:W-:Y:S01]  /*8840*/  BPT.TRAP 0x1 ;  /* 0x000000040000795c */ /* 0x000fe20000300000 */
.L_x_5539:
[----:B--2---:R-:W-:Y:S05]  /*8850*/  @P2 BRA `(.L_x_5540) ;  /* 0x0000000000082947 */ /* 0x004fea0003800000 */
[----:B------:R-:W2:Y:S02]  /*8860*/  SYNCS.PHASECHK.TRANS64.TRYWAIT P2, [UR22+0x28c30], R7 ;  /* 0x028c3007ff0075a7 */ /* 0x000ea40008040156 */
[----:B--2---:R-:W-:Y:S05]  /*8870*/  @!P2 BRA `(.L_x_5541) ;  /* 0x000000d4001ca947 */ /* 0x004fea0003800000 */
.L_x_5540:
        /* <DEDUP_REMOVED lines=23> */
.L_x_5542:
[----:B--2---:R-:W-:Y:S01]  /*89f0*/  FMNMX.FTZ R6, R152, R8, !PT ;  /* 0x0000000898067209 */ /* 0x004fe20007810000 */
        /* <DEDUP_REMOVED lines=51> */
[----:B------:R-:W-:-:S02]  /*8d30*/  FFMA.FTZ R181, R181, UR10, -R205 ;  /* 0x0000000ab5b57c23 */ /* 0x000fc400080108cd */
[----:B------:R-:W-:Y:S01]  /*8d40*/  FMNMX.FTZ R6, R178, R15, !PT ;  /* 0x0000000fb2067209 */ /* 0x000fe20007810000 */
[----:B------:R-:W0:Y:S03]  /*8d50*/  MUFU.EX2 R8, R8 ;  /* 0x0000000800087308 */ /* 0x000e260000000800 */
[----:B------:R-:W-:-:S04]  /*8d60*/  FMNMX.FTZ R15, R179, R6, !PT ;  /* 0x00000006b30f7209 */ /* 0x000fc80007810000 */
[----:B------:R-:W-:Y:S01]  /*8d70*/  FMNMX.FTZ R6, R182, R15, !PT ;  /* 0x0000000fb6067209 */ /* 0x000fe20007810000 */
[----:B------:R-:W2:Y:S01]  /*8d80*/  MUFU.EX2 R152, R152 ;  /* 0x0000009800987308 */ /* 0x000ea20000000800 */
[--C-:B------:R-:W-:Y:S01]  /*8d90*/  FFMA.FTZ R15, R161, UR10, -R205.reuse ;  /* 0x0000000aa10f7c23 */ /* 0x100fe200080108cd */
[--C-:B------:R-:W-:Y:S01]  /*8da0*/  FFMA.FTZ R161, R169, UR10, -R205.reuse ;  /* 0x0000000aa9a17c23 */ /* 0x100fe200080108cd */
[----:B------:R-:W-:Y:S01]  /*8db0*/  FMNMX.FTZ R6, R183, R6, !PT ;  /* 0x00000006b7067209 */ /* 0x000fe20007810000 */
[----:B------:R-:W-:-:S04]  /*8dc0*/  FFMA.FTZ R169, R177, UR10, -R205 ;  /* 0x0000000ab1a97c23 */ /* 0x000fc800080108cd */
[----:B------:R-:W3:Y:S01]  /*8dd0*/  SHFL.BFLY PT, R157, R6, 0x2, 0x1f ;  /* 0x0c401f00069d7f89 */ /* 0x000ee200000e0000 */
        /* <DEDUP_REMOVED lines=23> */
[----:B---3--:R-:W-:Y:S01]  /*8f50*/  FMNMX.FTZ R157, R6, R157, !PT ;  /* 0x0000009d069d7209 */ /* 0x008fe20007810000 */
[----:B------:R-:W-:Y:S01]  /*8f60*/  MUFU.EX2 R15, R15 ;  /* 0x0000000f000f7308 */ /* 0x000fe20000000800 */
[-C--:B------:R-:W-:Y:S01]  /*8f70*/  FMUL.FTZ R64, R64, R8.reuse ;  /* 0x0000000840407220 */ /* 0x080fe20000410000 */
[-C--:B------:R-:W-:Y:S01]  /*8f80*/  FMUL.FTZ R65, R65, R8.reuse ;  /* 0x0000000841417220 */ /* 0x080fe20000410000 */
[-C--:B------:R-:W-:Y:S01]  /*8f90*/  FMUL.FTZ R68, R68, R8.reuse ;  /* 0x0000000844447220 */ /* 0x080fe20000410000 */
[----:B------:R-:W0:Y:S01]  /*8fa0*/  SHFL.BFLY PT, R6, R157, 0x1, 0x1f ;  /* 0x0c201f009d067f89 */ /* 0x000e2200000e0000 */
        /* <DEDUP_REMOVED lines=22> */
[----:B------:R-:W-:Y:S01]  /*9110*/  FMUL.FTZ R108, R108, R8 ;  /* 0x000000086c6c7220 */ /* 0x000fe20000410000 */
[----:B0-----:R-:W-:Y:S01]  /*9120*/  FMNMX.FTZ R6, R157, R6, !PT ;  /* 0x000000069d067209 */ /* 0x001fe20007810000 */
[-C--:B------:R-:W-:Y:S01]  /*9130*/  FMUL.FTZ R109, R109, R8.reuse ;  /* 0x000000086d6d7220 */ /* 0x080fe20000410000 */
[-C--:B------:R-:W-:Y:S01]  /*9140*/  FMUL.FTZ R112, R112, R8.reuse ;  /* 0x0000000870707220 */ /* 0x080fe20000410000 */
[-C--:B------:R-:W-:Y:S01]  /*9150*/  FMUL.FTZ R113, R113, R8.reuse ;  /* 0x0000000871717220 */ /* 0x080fe20000410000 */
[----:B------:R-:W-:Y:S01]  /*9160*/  MUFU.EX2 R161, R161 ;  /* 0x000000a100a17308 */ /* 0x000fe20000000800 */
[----:B------:R-:W-:Y:S01]  /*9170*/  FADD.FTZ R157, -R6, R11 ;  /* 0x0000000b069d7221 */ /* 0x000fe20000010100 */
[-C--:B------:R-:W-:Y:S01]  /*9180*/  FMUL.FTZ R116, R116, R8.reuse ;  /* 0x0000000874747220 */ /* 0x080fe20000410000 */
[-C--:B------:R-:W-:Y:S01]  /*9190*/  FMUL.FTZ R117, R117, R8.reuse ;  /* 0x0000000875757220 */ /* 0x080fe20000410000 */
[-C--:B------:R-:W-:Y:S01]  /*91a0*/  FMUL.FTZ R120, R120, R8.reuse ;  /* 0x0000000878787220 */ /* 0x080fe20000410000 */
[----:B------:R-:W-:Y:S01]  /*91b0*/  FMUL.FTZ R173, R157, UR10 ;  /* 0x0000000a9dad7c20 */ /* 0x000fe20008410000 */
[----:B------:R-:W-:Y:S01]  /*91c0*/  FMUL.FTZ R157, R6, UR10 ;  /* 0x0000000a069d7c20 */ /* 0x000fe20008410000 */
[-C--:B------:R-:W-:Y:S01]  /*91d0*/  FMUL.FTZ R121, R121, R8.reuse ;  /* 0x0000000879797220 */ /* 0x080fe20000410000 */
[----:B------:R-:W-:Y:S01]  /*91e0*/  MUFU.EX2 R14, R14 ;  /* 0x0000000e000e7308 */ /* 0x000fe20000000800 */
[----:B------:R-:W-:Y:S01]  /*91f0*/  FMUL.FTZ R124, R124, R8 ;  /* 0x000000087c7c7220 */ /* 0x000fe20000410000 */
[--C-:B------:R-:W-:Y:S01]  /*9200*/  FFMA.FTZ R168, R154, UR10, -R157.reuse ;  /* 0x0000000a9aa87c23 */ /* 0x100fe2000801089d */
        /* <DEDUP_REMOVED lines=10> */
[----:B------:R-:W-:Y:S02]  /*92b0*/  IMAD.U32 R171, RZ, RZ, UR23 ;  /* 0x00000017ffab7e24 */ /* 0x000fe4000f8e00ff */
[--C-:B------:R-:W-:Y:S01]  /*92c0*/  FFMA.FTZ R162, R166, UR10, -R157.reuse ;  /* 0x0000000aa6a27c23 */ /* 0x100fe2000801089d */
[--C-:B------:R-:W-:Y:S01]  /*92d0*/  FFMA.FTZ R166, R170, UR10, -R157.reuse ;  /* 0x0000000aaaa67c23 */ /* 0x100fe2000801089d */
[----:B------:R-:W0:Y:S01]  /*92e0*/  MUFU.EX2 R168, R168 ;  /* 0x000000a800a87308 */ /* 0x000e220000000800 */
[--C-:B------:R-:W-:Y:S01]  /*92f0*/  FFMA.FTZ R179, R179, UR10, -R157.reuse ;  /* 0x0000000ab3b37c23 */ /* 0x100fe2000801089d */
[--C-:B------:R-:W-:Y:S01]  /*9300*/  FFMA.FTZ R182, R182, UR10, -R157.reuse ;  /* 0x0000000ab6b67c23 */ /* 0x100fe2000801089d */
[----:B------:R-:W-:Y:S01]  /*9310*/  FFMA.FTZ R183, R183, UR10, -R157 ;  /* 0x0000000ab7b77c23 */ /* 0x000fe2000801089d */
[-C--:B------:R-:W-:Y:S01]  /*9320*/  FMUL.FTZ R125, R125, R8.reuse ;  /* 0x000000087d7d7220 */ /* 0x080fe20000410000 */
[-C--:B------:R-:W-:Y:S01]  /*9330*/  FMUL.FTZ R128, R128, R8.reuse ;  /* 0x0000000880807220 */ /* 0x080fe20000410000 */
[-C--:B------:R-:W-:Y:S01]  /*9340*/  FMUL.FTZ R129, R129, R8.reuse ;  /* 0x0000000881817220 */ /* 0x080fe20000410000 */
[----:B------:R-:W-:Y:S01]  /*9350*/  @!P2 IMAD R154, R171, 0x40, R16 ;  /* 0x00000040ab9aa824 */ /* 0x000fe200078e0210 */
[----:B------:R-:W3:Y:S01]  /*9360*/  MUFU.EX2 R155, R155 ;  /* 0x0000009b009b7308 */ /* 0x000ee20000000800 */
[----:B------:R-:W-:Y:S01]  /*9370*/  FFMA.FTZ R171, R8, R3, R13 ;  /* 0x0000000308ab7223 */ /* 0x000fe2000001000d */
[----:B------:R-:W-:Y:S01]  /*9380*/  FFMA.FTZ R3, R174, UR10, -R157 ;  /* 0x0000000aae037c23 */ /* 0x000fe2000801089d */
[-C--:B------:R-:W-:Y:S01]  /*9390*/  FMUL.FTZ R132, R132, R8.reuse ;  /* 0x0000000884847220 */ /* 0x080fe20000410000 */
[-C--:B------:R-:W-:Y:S01]  /*93a0*/  FMUL.FTZ R133, R133, R8.reuse ;  /* 0x0000000885857220 */ /* 0x080fe20000410000 */
[C---:B--2---:R-:W-:Y:S01]  /*93b0*/  FADD.FTZ R171, R152.reuse, R171 ;  /* 0x000000ab98ab7221 */ /* 0x044fe20000010000 */
[----:B------:R-:W-:Y:S01]  /*93c0*/  F2FP.BF16.F32.PACK_AB R152, R152, R13 ;  /* 0x0000000d9898723e */ /* 0x000fe200000010ff */
[----:B------:R-:W-:Y:S01]  /*93d0*/  FMUL.FTZ R136, R136, R8 ;  /* 0x0000000888887220 */ /* 0x000fe20000410000 */
[----:B------:R-:W2:Y:S01]  /*93e0*/  MUFU.EX2 R158, R158 ;  /* 0x0000009e009e7308 */ /* 0x000ea20000000800 */
[----:B0-----:R-:W-:Y:S01]  /*93f0*/  FFMA.FTZ R170, R173, R4, R168 ;  /* 0x00000004adaa7223 */ /* 0x001fe200000100a8 */
[----:B------:R-:W-:Y:S01]  /*9400*/  FFMA.FTZ R4, R175, UR10, -R157 ;  /* 0x0000000aaf047c23 */ /* 0x000fe2000801089d */
[----:B------:R-:W-:Y:S01]  /*9410*/  FADD.FTZ R174, R10, R171 ;  /* 0x000000ab0aae7221 */ /* 0x000fe20000010000 */
[-C--:B------:R-:W-:Y:S01]  /*9420*/  FMUL.FTZ R137, R137, R8.reuse ;  /* 0x0000000889897220 */ /* 0x080fe20000410000 */
[-C--:B------:R-:W-:Y:S01]  /*9430*/  FMUL.FTZ R140, R140, R8.reuse ;  /* 0x000000088c8c7220 */ /* 0x080fe20000410000 */
[-C--:B------:R-:W-:Y:S01]  /*9440*/  FMUL.FTZ R141, R141, R8.reuse ;  /* 0x000000088d8d7220 */ /* 0x080fe20000410000 */
[----:B------:R-:W-:Y:S01]  /*9450*/  FADD.FTZ R171, R153, R174 ;  /* 0x000000ae99ab7221 */ /* 0x000fe20000010000 */
[----:B------:R-:W0:Y:S01]  /*9460*/  MUFU.EX2 R177, R177 ;  /* 0x000000b100b17308 */ /* 0x000e220000000800 */
[----:B---3--:R-:W-:Y:S01]  /*9470*/  FADD.FTZ R175, R155, R170 ;  /* 0x000000aa9baf7221 */ /* 0x008fe20000010000 */
[----:B------:R-:W-:Y:S01]  /*9480*/  FFMA.FTZ R170, R178, UR10, -R157 ;  /* 0x0000000ab2aa7c23 */ /* 0x000fe2000801089d */
[----:B------:R-:W-:Y:S01]  /*9490*/  FADD.FTZ R174, R156, R171 ;  /* 0x000000ab9cae7221 */ /* 0x000fe20000010000 */
[----:B------:R-:W-:Y:S01]  /*94a0*/  @!P2 LEA R157, R154, UR41, 0x2 ;  /* 0x000000299a9dac11 */ /* 0x000fe2000f8e10ff */
[----:B------:R-:W-:Y:S01]  /*94b0*/  FMUL.FTZ R144, R144, R8 ;  /* 0x0000000890907220 */ /* 0x000fe20000410000 */
[----:B------:R-:W-:Y:S01]  /*94c0*/  F2FP.BF16.F32.PACK_AB R156, R15, R156 ;  /* 0x0000009c0f9c723e */ /* 0x000fe200000010ff */
[-C--:B------:R-:W-:Y:S01]  /*94d0*/  FMUL.FTZ R145, R145, R8.reuse ;  /* 0x0000000891917220 */ /* 0x080fe20000410000 */
[----:B------:R-:W3:Y:S01]  /*94e0*/  MUFU.EX2 R159, R159 ;  /* 0x0000009f009f7308 */ /* 0x000ee20000000800 */
[----:B--2---:R-:W-:Y:S01]  /*94f0*/  FADD.FTZ R176, R158, R175 ;  /* 0x000000af9eb07221 */ /* 0x004fe20000010000 */
[----:B------:R-:W-:Y:S01]  /*9500*/  FADD.FTZ R175, R15, R174 ;  /* 0x000000ae0faf7221 */ /* 0x000fe20000010000 */
[----:B------:R-:W-:Y:S01]  /*9510*/  @!P2 STS [R157+0x28800], R8 ;  /* 0x028800089d00a388 */ /* 0x000fe20000000800 */
[-C--:B------:R-:W-:Y:S01]  /*9520*/  FMUL.FTZ R148, R148, R8.reuse ;  /* 0x0000000894947220 */ /* 0x080fe20000410000 */
[----:B------:R-:W-:Y:S01]  /*9530*/  FMUL.FTZ R149, R149, R8 ;  /* 0x0000000895957220 */ /* 0x000fe20000410000 */
[----:B------:R-:W-:Y:S01]  /*9540*/  FADD.FTZ R154, R12, R175 ;  /* 0x000000af0c9a7221 */ /* 0x000fe20000010000 */
[----:B------:R2:W-:Y:S01]  /*9550*/  @!P2 STS [R157+0x28820], R173 ;  /* 0x028820ad9d00a388 */ /* 0x0005e20000000800 */
[----:B------:R-:W4:Y:S01]  /*9560*/  MUFU.EX2 R172, R172 ;  /* 0x000000ac00ac7308 */ /* 0x000f220000000800 */
[----:B0-----:R-:W-:Y:S01]  /*9570*/  FADD.FTZ R176, R177, R176 ;  /* 0x000000b0b1b07221 */ /* 0x001fe20000010000 */
[----:B------:R-:W-:Y:S01]  /*9580*/  FADD.FTZ R13, R21, R154 ;  /* 0x0000009a150d7221 */ /* 0x000fe20000010000 */
[----:B------:R-:W-:Y:S01]  /*9590*/  F2FP.BF16.F32.PACK_AB R154, R153, R10 ;  /* 0x0000000a999a723e */ /* 0x000fe200000010ff */
[-C--:B------:R-:W-:Y:S01]  /*95a0*/  FMUL.FTZ R26, R26, R173.reuse ;  /* 0x000000ad1a1a7220 */ /* 0x080fe20000410000 */
[----:B------:R-:W-:Y:S01]  /*95b0*/  F2FP.BF16.F32.PACK_AB R153, R155, R168 ;  /* 0x000000a89b99723e */ /* 0x000fe200000010ff */
[----:B------:R-:W-:Y:S01]  /*95c0*/  FADD.FTZ R10, R160, R13 ;  /* 0x0000000da00a7221 */ /* 0x000fe20000010000 */
[----:B------:R-:W-:Y:S01]  /*95d0*/  F2FP.BF16.F32.PACK_AB R155, R177, R158 ;  /* 0x0000009eb19b723e */ /* 0x000fe200000010ff */
[----:B------:R-:W0:Y:S01]  /*95e0*/  MUFU.EX2 R162, R162 ;  /* 0x000000a200a27308 */ /* 0x000e220000000800 */
        /* <DEDUP_REMOVED lines=46> */
[-C--:B------:R-:W-:Y:S01]  /*98d0*/  FMUL.FTZ R78, R78, R173.reuse ;  /* 0x000000ad4e4e7220 */ /* 0x080fe20000410000 */
[----:B------:R-:W0:Y:S01]  /*98e0*/  MUFU.EX2 R4, R4 ;  /* 0x0000000400047308 */ /* 0x000e220000000800 */
        /* <DEDUP_REMOVED lines=16> */
[C---:B0-----:R-:W-:Y:S01]  /*99f0*/  FADD.FTZ R13, R4.reuse, R13 ;  /* 0x0000000d040d7221 */ /* 0x041fe20000010000 */
[----:B------:R-:W-:Y:S01]  /*9a00*/  F2FP.BF16.F32.PACK_AB R163, R4, R3 ;  /* 0x0000000304a3723e */ /* 0x000fe200000010ff */
[-C--:B------:R-:W-:Y:S01]  /*9a10*/  FMUL.FTZ R102, R102, R173.reuse ;  /* 0x000000ad66667220 */ /* 0x080fe20000410000 */
[-C--:B------:R-:W-:Y:S01]  /*9a20*/  FMUL.FTZ R103, R103, R173.reuse ;  /* 0x000000ad67677220 */ /* 0x080fe20000410000 */
[-C--:B------:R-:W-:Y:S01]  /*9a30*/  FMUL.FTZ R106, R106, R173.reuse ;  /* 0x000000ad6a6a7220 */ /* 0x080fe20000410000 */
[-C--:B------:R-:W-:Y:S01]  /*9a40*/  FMUL.FTZ R107, R107, R173.reuse ;  /* 0x000000ad6b6b7220 */ /* 0x080fe20000410000 */
[----:B------:R3:W-:Y:S01]  /*9a50*/  STSM.16.M88.4 [R19], R160 ;  /* 0x000000a013007844 */ /* 0x0007e20000000200 */
        /* <DEDUP_REMOVED lines=30> */
[----:B------:R-:W-:-:S02]  /*9c40*/  FMUL.FTZ R151, R151, R173 ;  /* 0x000000ad97977220 */ /* 0x000fc40000410000 */
[----:B------:R-:W4:Y:S01]  /*9c50*/  MUFU.EX2 R182, R182 ;  /* 0x000000b600b67308 */ /* 0x000f220000000800 */
[C---:B--2---:R-:W-:Y:S01]  /*9c60*/  F2FP.BF16.F32.PACK_AB R166, R11.reuse, R20 ;  /* 0x000000140ba6723e */ /* 0x044fe200000010ff */
[----:B------:R-:W-:-:S06]  /*9c70*/  FADD.FTZ R3, R11, R4 ;  /* 0x000000040b037221 */ /* 0x000fcc0000010000 */
[----:B------:R-:W2:Y:S01]  /*9c80*/  MUFU.EX2 R183, R183 ;  /* 0x000000b700b77308 */ /* 0x000ea20000000800 */
[C---:B0-----:R-:W-:Y:S01]  /*9c90*/  FADD.FTZ R15, R179.reuse, R12 ;  /* 0x0000000cb30f7221 */ /* 0x041fe20000010000 */
[----:B------:R-:W-:-:S03]  /*9ca0*/  F2FP.BF16.F32.PACK_AB R165, R179, R170 ;  /* 0x000000aab3a5723e */ /* 0x000fc600000010ff */
[----:B----4-:R-:W-:Y:S01]  /*9cb0*/  FADD.FTZ R10, R182, R15 ;  /* 0x0000000fb60a7221 */ /* 0x010fe20000010000 */
[----:B--2---:R-:W-:-:S03]  /*9cc0*/  F2FP.BF16.F32.PACK_AB R167, R183, R182 ;  /* 0x000000b6b7a7723e */ /* 0x004fc600000010ff */
[----:B------:R-:W-:Y:S02]  /*9cd0*/  FADD.FTZ R4, R183, R10 ;  /* 0x0000000ab7047221 */ /* 0x000fe40000010000 */
[----:B------:R3:W-:Y:S01]  /*9ce0*/  STSM.16.M88.4 [R22], R164 ;  /* 0x000000a416007844 */ /* 0x0007e20000000200 */
[----:B------:R-:W-:Y:S05]  /*9cf0*/  @!P0 BRA `(.L_x_5543) ;  /* 0x0000000000048947 */ /* 0x000fea0003800000 */
[----:B------:R-:W-:Y:S01]  /*9d00*/  BPT.TRAP 0x1 ;  /* 0x000000040000795c */ /* 0x000fe20000300000 */
.L_x_5543:
[----:B------:R0:W2:Y:S01]  /*9d10*/  SYNCS.PHASECHK.TRANS64.TRYWAIT P2, [UR22+0x28c50], R7 ;  /* 0x028c5007ff0075a7 */ /* 0x0000a20008040156 */
[----:B------:R-:W-:Y:S05]  /*9d20*/  @!P0 BRA `(.L_x_5544) ;  /* 0x0000000000048947 */ /* 0x000fea0003800000 */
[----:B------:R-:W-:Y:S01]  /*9d30*/  BPT.TRAP 0x1 ;  /* 0x000000040000795c */ /* 0x000fe20000300000 */
.L_x_5544:
[----:B--2---:R-:W-:Y:S05]  /*9d40*/  @P2 BRA `(.L_x_5545) ;  /* 0x0000000000082947 */ /* 0x004fea0003800000 */
[----:B------:R-:W2:Y:S02]  /*9d50*/  SYNCS.PHASECHK.TRANS64.TRYWAIT P2, [UR22+0x28c50], R7 ;  /* 0x028c5007ff0075a7 */ /* 0x000ea40008040156 */
[----:B--2---:R-:W-:Y:S05]  /*9d60*/  @!P2 BRA `(.L_x_5546) ;  /* 0x000000bc00f8a947 */ /* 0x004fea0003800000 */
.L_x_5545:
        /* <DEDUP_REMOVED lines=34> */
.L_x_5547:
[----:B------:R-:W-:Y:S01]  /*9f90*/  UIADD3 UR22, UR22, 0x28c60, URZ ;  /* 0x00028c6016167890 */ /* 0x000fe2000fffe03f */
[----:B------:R-:W-:Y:S01]  /*9fa0*/  IMAD.MOV.U32 R11, RZ, RZ, R6 ;  /* 0x000000ffff0b7224 */ /* 0x000fe200078e0006 */
[----:B------:R-:W-:Y:S01]  /*9fb0*/  UMOV UR23, UR38 ;  /* 0x0000002600177c82 */ /* 0x000fe20008000000 */
[----:B--2---:R-:W-:Y:S01]  /*9fc0*/  IMAD.MOV.U32 R8, RZ, RZ, R5 ;  /* 0x000000ffff087224 */ /* 0x004fe200078e0005 */
[----:B------:R-:W-:-:S09]  /*9fd0*/  UPRMT UR22, UR40, 0x654, UR22 ;  /* 0x0000065428167896 */ /* 0x000fd20008000016 */
[----:B------:R-:W-:Y:S01]  /*9fe0*/  SYNCS.ARRIVE.TRANS64.RED.A1T0 RZ, [UR22], RZ ;  /* 0x000000ffffff79a7 */ /* 0x000fe20008100416 */
[----:B------:R-:W-:Y:S05]  /*9ff0*/  @P1 BRA `(.L_x_5548) ;  /* 0xffffffe400d81947 */ /* 0x000fea000383ffff */
.L_x_5537:
        /* <DEDUP_REMOVED lines=9> */
.L_x_5568:
[----:B------:R-:W-:-:S04]  /*a090*/  UIADD3 UR38, UR22, 0x1, URZ ;  /* 0x0000000116267890 */ /* 0x000fc8000fffe03f */
[----:B------:R-:W-:-:S04]  /*a0a0*/  UISETP.NE.AND UP0, UPT, UR38, 0x2, UPT ;  /* 0x000000022600788c */ /* 0x000fc8000bf05270 */
[----:B------:R-:W-:Y:S02]  /*a0b0*/  USEL UR6, URZ, 0x1, UP0 ;  /* 0x000000013f067887 */ /* 0x000fe40008000000 */
[----:B------:R-:W-:Y:S02]  /*a0c0*/  USEL UR38, UR38, URZ, UP0 ;  /* 0x0000003f26267287 */ /* 0x000fe40008000000 */
[----:B------:R-:W-:Y:S01]  /*a0d0*/  ULOP3.LUT UR37, UR37, UR6, URZ, 0x3c, !UPT ;  /* 0x0000000625257292 */ /* 0x000fe2000f8e3c3f */
[----:B------:R-:W-:Y:S11]  /*a0e0*/  @!P0 BRA `(.L_x_5550) ;  /* 0x0000000000048947 */ /* 0x000ff60003800000 */
[----:B------:R-:W-:Y:S01]  /*a0f0*/  BPT.TRAP 0x1 ;  /* 0x000000040000795c */ /* 0x000fe20000300000 */
.L_x_5550:
[----:B------:R-:W-:Y:S01]  /*a100*/  ULEA UR21, UR38, UR41, 0x3 ;  /* 0x0000002926157291 */ /* 0x000fe2000f8e183f */
[----:B-1234-:R-:W-:-:S05]  /*a110*/  IMAD.U32 R8, RZ, RZ, UR37 ;  /* 0x00000025ff087e24 */ /* 0x01efca000f8e00ff */
[----:B------:R-:W-:-:S04]  /*a120*/  SHF.L.U32 R8, R8, 0x1f, RZ ;  /* 0x0000001f08087819 */ /* 0x000fc800000006ff */
[----:B------:R1:W2:Y:S01]  /*a130*/  SYNCS.PHASECHK.TRANS64.TRYWAIT P1, [UR21+0x28c30], R8 ;  /* 0x028c3008ff0075a7 */ /* 0x0002a20008020155 */
[----:B------:R-:W-:Y:S05]  /*a140*/  @!P0 BRA `(.L_x_5551) ;  /* 0x0000000000048947 */ /* 0x000fea0003800000 */
[----:B------:R-:W-:Y:S01]  /*a150*/  BPT.TRAP 0x1 ;  /* 0x000000040000795c */ /* 0x000fe20000300000 */
.L_x_5551:
[----:B--2---:R-:W-:Y:S05]  /*a160*/  @P1 BRA `(.L_x_5552) ;  /* 0x0000000000081947 */ /* 0x004fea0003800000 */
[----:B------:R-:W2:Y:S02]  /*a170*/  SYNCS.PHASECHK.TRANS64.TRYWAIT P1, [UR21+0x28c30], R8 ;  /* 0x028c3008ff0075a7 */ /* 0x000ea40008020155 */
[----:B--2---:R-:W-:Y:S05]  /*a180*/  @!P1 BRA `(.L_x_5553) ;  /* 0x000000bc00089947 */ /* 0x004fea0003800000 */
.L_x_5552:
        /* <DEDUP_REMOVED lines=23> */
.L_x_5554:
        /* <DEDUP_REMOVED lines=21> */
[--C-:B0-----:R-:W-:Y:S02]  /*a450*/  IMAD.IADD R14, R20, 0x1, R13.reuse ;  /* 0x00000001140e7824 */ /* 0x101fe400078e020d */
        /* <DEDUP_REMOVED lines=15> */
.L_x_5557:
[----:B------:R-:W-:-:S05]  /*a550*/  IMAD.U32 R206, RZ, RZ, UR24 ;  /* 0x00000018ffce7e24 */ /* 0x000fca000f8e00ff */
[----:B------:R-:W-:-:S13]  /*a560*/  ISETP.NE.AND P1, PT, R206, 0x1, PT ;  /* 0x00000001ce00780c */ /* 0x000fda0003f25270 */
[----:B------:R-:W0:Y:S02]  /*a570*/  @P1 LDC.64 R6, c[0x0][0x9e8] ;  /* 0x00027a00ff061b82 */ /* 0x000e240000000a00 */
[----:B0-----:R-:W-:-:S05]  /*a580*/  @P1 IMAD.HI.U32 R6, R13, R6, RZ ;  /* 0x000000060d061227 */ /* 0x001fca00078e00ff */
[----:B------:R-:W-:-:S07]  /*a590*/  @P1 SHF.R.U32.HI R13, RZ, R7, R6 ;  /* 0x00000007ff0d1219 */ /* 0x000fce0000011606 */
.L_x_5558:
[----:B------:R-:W-:Y:S05]  /*a5a0*/  BSYNC B0 ;  /* 0x0000000000007941 */ /* 0x000fea0003800000 */
.L_x_5556:
[----:B------:R-:W-:-:S04]  /*a5b0*/  IMAD R13, R13, R206, -R5 ;  /* 0x000000ce0d0d7224 */ /* 0x000fc800078e0a05 */
[----:B------:R-:W-:-:S05]  /*a5c0*/  IMAD.IADD R13, R13, 0x1, -R2 ;  /* 0x000000010d0d7824 */ /* 0x000fca00078e0a02 */
[----:B------:R-:W-:Y:S02]  /*a5d0*/  VIADDMNMX R14, R13, R206, R14, PT ;  /* 0x000000ce0d0e7246 */ /* 0x000fe4000380010e */
[----:B------:R-:W-:-:S07]  /*a5e0*/  VIMNMX R15, R15, R13, !PT ;  /* 0x0000000d0f0f7248 */ /* 0x000fce0007fe0100 */
.L_x_5555:
        /* <DEDUP_REMOVED lines=68> */
.L_x_5561:
[----:B------:R-:W-:-:S05]  /*aa30*/  IMAD.U32 R20, RZ, RZ, UR24 ;  /* 0x00000018ff147e24 */ /* 0x000fca000f8e00ff */
[----:B------:R-:W-:-:S13]  /*aa40*/  ISETP.NE.AND P2, PT, R20, 0x1, PT ;  /* 0x000000011400780c */ /* 0x000fda0003f45270 */
[----:B------:R-:W0:Y:S02]  /*aa50*/  @P2 LDC.64 R6, c[0x0][0x9e8] ;  /* 0x00027a00ff062b82 */ /* 0x000e240000000a00 */
[----:B0-----:R-:W-:-:S05]  /*aa60*/  @P2 IMAD.HI.U32 R6, R15, R6, RZ ;  /* 0x000000060f062227 */ /* 0x001fca00078e00ff */
[----:B------:R-:W-:-:S07]  /*aa70*/  @P2 SHF.R.U32.HI R15, RZ, R7, R6 ;  /* 0x00000007ff0f2219 */ /* 0x000fce0000011606 */
.L_x_5562:
[----:B------:R-:W-:Y:S05]  /*aa80*/  BSYNC B0 ;  /* 0x0000000000007941 */ /* 0x000fea0003800000 */
.L_x_5560:
[----:B------:R-:W-:-:S04]  /*aa90*/  IMAD R5, R15, R20, -R5 ;  /* 0x000000140f057224 */ /* 0x000fc800078e0a05 */
[----:B------:R-:W-:-:S05]  /*aaa0*/  IMAD.IADD R5, R5, 0x1, -R2 ;  /* 0x0000000105057824 */ /* 0x000fca00078e0a02 */
[----:B------:R-:W-:Y:S02]  /*aab0*/  VIADDMNMX R12, R5, R20, R12, PT ;  /* 0x00000014050c7246 */ /* 0x000fe4000380010c */
[----:B------:R-:W-:-:S07]  /*aac0*/  VIMNMX R14, R14, R5, !PT ;  /* 0x000000050e0e7248 */ /* 0x000fce0007fe0100 */
.L_x_5559:
        /* <DEDUP_REMOVED lines=92> */
[----:B------:R-:W-:Y:S01]  /*b090*/  IADD3 R177, -R17, RZ, RZ ;  /* 0x000000ff11b17210 */ /* 0x000fe20007ffe1ff */
[--C-:B------:R-:W-:Y:S01]  /*b0a0*/  FFMA.FTZ R164, R176, UR10, -R20.reuse ;  /* 0x0000000ab0a47c23 */ /* 0x100fe20008010814 */
[----:B------:R-:W-:Y:S01]  /*b0b0*/  FMNMX.FTZ R6, R174, R13, !PT ;  /* 0x0000000dae067209 */ /* 0x000fe20007810000 */
[--C-:B------:R-:W-:Y:S01]  /*b0c0*/  FFMA.FTZ R13, R156, UR10, -R20.reuse ;  /* 0x0000000a9c0d7c23 */ /* 0x100fe20008010814 */
[--C-:B------:R-:W-:Y:S01]  /*b0d0*/  FFMA.FTZ R156, R160, UR10, -R20.reuse ;  /* 0x0000000aa09c7c23 */ /* 0x100fe20008010814 */
[--C-:B------:R-:W-:Y:S01]  /*b0e0*/  FFMA.FTZ R160, R168, UR10, -R20.reuse ;  /* 0x0000000aa8a07c23 */ /* 0x100fe20008010814 */
[----:B------:R-:W-:Y:S01]  /*b0f0*/  FMNMX.FTZ R15, R175, R6, !PT ;  /* 0x00000006af0f7209 */ /* 0x000fe20007810000 */
[----:B------:R-:W-:Y:S01]  /*b100*/  MUFU.EX2 R7, R7 ;  /* 0x0000000700077308 */ /* 0x000fe20000000800 */
[----:B------:R-:W-:Y:S01]  /*b110*/  ISETP.NE.AND P2, PT, R2, R177, PT ;  /* 0x000000b10200720c */ /* 0x000fe20003f45270 */
        /* <DEDUP_REMOVED lines=256> */
.L_x_5563:
[----:B------:R1:W2:Y:S01]  /*c120*/  SYNCS.PHASECHK.TRANS64.TRYWAIT P1, [UR21+0x28c50], R8 ;  /* 0x028c5008ff0075a7 */ /* 0x0002a20008020155 */
[----:B------:R-:W-:Y:S05]  /*c130*/  @!P0 BRA `(.L_x_5564) ;  /* 0x0000000000048947 */ /* 0x000fea0003800000 */
[----:B------:R-:W-:Y:S01]  /*c140*/  BPT.TRAP 0x1 ;  /* 0x000000040000795c */ /* 0x000fe20000300000 */
.L_x_5564:
[----:B--2---:R-:W-:Y:S05]  /*c150*/  @P1 BRA `(.L_x_5565) ;  /* 0x0000000000081947 */ /* 0x004fea0003800000 */
[----:B------:R-:W2:Y:S02]  /*c160*/  SYNCS.PHASECHK.TRANS64.TRYWAIT P1, [UR21+0x28c50], R8 ;  /* 0x028c5008ff0075a7 */ /* 0x000ea40008020155 */
[----:B--2---:R-:W-:Y:S05]  /*c170*/  @!P1 BRA `(.L_x_5566) ;  /* 0x0000009c00249947 */ /* 0x004fea0003800000 */
.L_x_5565:
        /* <DEDUP_REMOVED lines=34> */
.L_x_5567:
        /* <DEDUP_REMOVED lines=9> */
.L_x_5549:
        /* <DEDUP_REMOVED lines=9> */
[----:B------:R-:W-:-:S02]  /*c4c0*/  IMAD.MOV.U32 R11, RZ, RZ, RZ ;  /* 0x000000ffff0b7224 */ /* 0x000fc400078e00ff */
[----:B-----5:R-:W-:Y:S01]  /*c4d0*/  FADD.FTZ R0, R0, R3 ;  /* 0x0000000300007221 */ /* 0x020fe20000010000 */
[----:B------:R-:W-:Y:S01]  /*c4e0*/  IMAD.U32 R3, RZ, RZ, UR38 ;  /* 0x00000026ff037e24 */ /* 0x000fe2000f8e00ff */
[----:B------:R-:W-:Y:S01]  /*c4f0*/  UIADD3 UR38, UR38, 0x1, URZ ;  /* 0x0000000126267890 */ /* 0x000fe2000fffe03f */
[----:B0-----:R-:W-:Y:S02]  /*c500*/  FADD.FTZ R8, R7, R4 ;  /* 0x0000000407087221 */ /* 0x001fe40000010000 */
[----:B------:R-:W0:Y:S05]  /*c510*/  SHFL.BFLY PT, R9, R0, 0x1, 0x1f ;  /* 0x0c201f0000097f89 */ /* 0x000e2a00000e0000 */
[----:B------:R-:W-:Y:S01]  /*c520*/  @!P0 IMAD R3, R3, 0x40, R16 ;  /* 0x0000004003038824 */ /* 0x000fe200078e0210 */
[----:B------:R-:W-:Y:S01]  /*c530*/  UISETP.NE.AND UP0, UPT, UR38, 0x2, UPT ;  /* 0x000000022600788c */ /* 0x000fe2000bf05270 */
[----:B------:R-:W1:Y:S03]  /*c540*/  SHFL.BFLY PT, R7, R8, 0x1, 0x1f ;  /* 0x0c201f0008077f89 */ /* 0x000e6600000e0000 */
[----:B------:R-:W-:Y:S01]  /*c550*/  @!P0 LEA R4, R3, UR41, 0x2 ;  /* 0x0000002903048c11 */ /* 0x000fe2000f8e10ff */
[----:B------:R-:W-:Y:S01]  /*c560*/  USEL UR4, URZ, 0x1, UP0 ;  /* 0x000000013f047887 */ /* 0x000fe20008000000 */
[----:B------:R-:W-:Y:S01]  /*c570*/  IMAD.MOV.U32 R3, RZ, RZ, -0x800000 ;  /* 0xff800000ff037424 */ /* 0x000fe200078e00ff */
[----:B------:R-:W-:-:S02]  /*c580*/  USEL UR38, UR38, URZ, UP0 ;  /* 0x0000003f26267287 */ /* 0x000fc40008000000 */
[----:B------:R-:W-:Y:S01]  /*c590*/  ULOP3.LUT UR37, UR37, UR4, URZ, 0x3c, !UPT ;  /* 0x0000000425257292 */ /* 0x000fe2000f8e3c3f */
[----:B0-----:R-:W-:Y:S01]  /*c5a0*/  FADD.FTZ R9, R0, R9 ;  /* 0x0000000900097221 */ /* 0x001fe20000010000 */
[----:B------:R-:W-:Y:S02]  /*c5b0*/  IMAD.MOV.U32 R0, RZ, RZ, RZ ;  /* 0x000000ffff007224 */ /* 0x000fe400078e00ff */
[----:B-1----:R-:W-:Y:S02]  /*c5c0*/  FADD.FTZ R7, R8, R7 ;  /* 0x0000000708077221 */ /* 0x002fe40000010000 */
[----:B------:R-:W-:-:S03]  /*c5d0*/  FSETP.NE.FTZ.AND P1, PT, R9, RZ, PT ;  /* 0x000000ff0900720b */ /* 0x000fc60003f35000 */
[----:B------:R-:W-:-:S10]  /*c5e0*/  FSETP.NE.FTZ.AND P2, PT, R7, RZ, PT ;  /* 0x000000ff0700720b */ /* 0x000fd40003f55000 */
[----:B------:R-:W0:Y:S08]  /*c5f0*/  @P1 MUFU.RCP R11, R9 ;  /* 0x00000009000b1308 */ /* 0x000e300000001000 */
[----:B------:R-:W1:Y:S01]  /*c600*/  @P2 MUFU.RCP R0, R7 ;  /* 0x0000000700002308 */ /* 0x000e620000001000 */
[-C--:B0-----:R-:W-:Y:S01]  /*c610*/  FMUL.FTZ R169, R32, R11.reuse ;  /* 0x0000000b20a97220 */ /* 0x081fe20000410000 */
[----:B------:R-:W-:-:S06]  /*c620*/  FMUL.FTZ R166, R33, R11 ;  /* 0x0000000b21a67220 */ /* 0x000fcc0000410000 */
[----:B------:R-:W0:Y:S01]  /*c630*/  @P1 MUFU.LG2 R32, R9 ;  /* 0x0000000900201308 */ /* 0x000e220000000c00 */
[----:B------:R-:W-:Y:S01]  /*c640*/  @!P0 STS [R4+0x28800], R11 ;  /* 0x0288000b04008388 */ /* 0x000fe20000000800 */
[-C--:B------:R-:W-:Y:S01]  /*c650*/  FMUL.FTZ R171, R28, R11.reuse ;  /* 0x0000000b1cab7220 */ /* 0x080fe20000410000 */
[-C--:B------:R-:W-:Y:S01]  /*c660*/  FMUL.FTZ R28, R29, R11.reuse ;  /* 0x0000000b1d1c7220 */ /* 0x080fe20000410000 */
[----:B------:R-:W-:Y:S02]  /*c670*/  IMAD.U32 R29, RZ, RZ, UR10 ;  /* 0x0000000aff1d7e24 */ /* 0x000fe4000f8e00ff */
[-C--:B------:R-:W-:Y:S01]  /*c680*/  FMUL.FTZ R172, R24, R11.reuse ;  /* 0x0000000b18ac7220 */ /* 0x080fe20000410000 */
[----:B-1----:R1:W-:Y:S01]  /*c690*/  @!P0 STS [R4+0x28820], R0 ;  /* 0x0288200004008388 */ /* 0x0023e20000000800 */
[-C--:B------:R-:W-:Y:S01]  /*c6a0*/  FMUL.FTZ R170, R25, R11.reuse ;  /* 0x0000000b19aa7220 */ /* 0x080fe20000410000 */
[----:B------:R0:W2:Y:S01]  /*c6b0*/  @P2 MUFU.LG2 R33, R7 ;  /* 0x0000000700212308 */ /* 0x0000a20000000c00 */
[----:B------:R-:W-:Y:S01]  /*c6c0*/  @P2 FMUL.FTZ R29, R29, 0.69314718246459960938 ;  /* 0x3f3172181d1d2820 */ /* 0x000fe20000410000 */
[-C--:B------:R-:W-:Y:S01]  /*c6d0*/  FMUL.FTZ R167, R36, R11.reuse ;  /* 0x0000000b24a77220 */ /* 0x080fe20000410000 */
[-C--:B------:R-:W-:Y:S01]  /*c6e0*/  FMUL.FTZ R164, R37, R11.reuse ;  /* 0x0000000b25a47220 */ /* 0x080fe20000410000 */
[-C--:B------:R-:W-:Y:S01]  /*c6f0*/  FMUL.FTZ R165, R40, R11.reuse ;  /* 0x0000000b28a57220 */ /* 0x080fe20000410000 */
[-C--:B------:R-:W-:Y:S01]  /*c700*/  FMUL.FTZ R8, R41, R11.reuse ;  /* 0x0000000b29087220 */ /* 0x080fe20000410000 */
[-C--:B------:R-:W-:Y:S01]  /*c710*/  FMUL.FTZ R163, R44, R11.reuse ;  /* 0x0000000b2ca37220 */ /* 0x080fe20000410000 */
[-C--:B------:R-:W-:Y:S01]  /*c720*/  FMUL.FTZ R10, R45, R11.reuse ;  /* 0x0000000b2d0a7220 */ /* 0x080fe20000410000 */
[----:B-1----:R-:W-:Y:S01]  /*c730*/  @P1 FMUL.FTZ R4, R13, 0.69314718246459960938 ;  /* 0x3f3172180d041820 */ /* 0x002fe20000410000 */
        /* <DEDUP_REMOVED lines=122> */
.L_x_5474:
        /* <DEDUP_REMOVED lines=34> */
[----:B------:R-:W-:Y:S01]  /*d100*/  F2FP.BF16.F32.PACK_AB R73, R75, R74 ;  /* 0x0000004a4b49723e */ /* 0x000fe200000010ff */
[----:B------:R-:W-:Y:S01]  /*d110*/  UISETP.NE.U32.AND UP0, UPT, UR8, URZ, UPT ;  /* 0x0000003f0800728c */ /* 0x000fe2000bf05070 */
[----:B------:R-:W-:-:S02]  /*d120*/  F2FP.BF16.F32.PACK_AB R80, R81, R80 ;  /* 0x000000505150723e */ /* 0x000fc400000010ff */
[C---:B------:R-:W-:Y:S01]  /*d130*/  IADD3 R173, P1, R4.reuse, 0x20, RZ ;  /* 0x0000002004ad7810 */ /* 0x040fe20007f3e0ff */
[----:B------:R-:W-:Y:S01]  /*d140*/  UISETP.NE.AND.EX UP0, UPT, UR9, URZ, UPT, UP0 ;  /* 0x0000003f0900728c */ /* 0x000fe2000bf05300 */
[C---:B------:R-:W-:Y:S02]  /*d150*/  IADD3 R183, P6, R4.reuse, 0x2020, RZ ;  /* 0x0000202004b77810 */ /* 0x040fe40007fde0ff */
[C---:B------:R-:W-:Y:S01]  /*d160*/  IADD3 R177, P0, R4.reuse, 0x40, RZ ;  /* 0x0000004004b17810 */ /* 0x040fe20007f1e0ff */
[--C-:B------:R-:W-:Y:S01]  /*d170*/  IMAD.X R37, RZ, RZ, R5.reuse, P1 ;  /* 0x000000ffff257224 */ /* 0x100fe200008e0605 */
[----:B------:R-:W-:Y:S01]  /*d180*/  LOP3.LUT R36, R173, 0x380, RZ, 0xc0, !PT ;  /* 0x00000380ad247812 */ /* 0x000fe200078ec0ff */
[--C-:B------:R-:W-:Y:S01]  /*d190*/  IMAD.X R53, RZ, RZ, R5.reuse, P6 ;  /* 0x000000ffff357224 */ /* 0x100fe200030e0605 */
[----:B------:R-:W-:Y:S01]  /*d1a0*/  IADD3 R7, P6, R4, 0x6000, RZ ;  /* 0x0000600004077810 */ /* 0x000fe20007fde0ff */
[--C-:B------:R-:W-:Y:S01]  /*d1b0*/  IMAD.X R41, RZ, RZ, R5.reuse, P0 ;  /* 0x000000ffff297224 */ /* 0x100fe200000e0605 */
[----:B------:R-:W-:Y:S01]  /*d1c0*/  SHF.R.U64 R36, R36, 0x3, RZ ;  /* 0x0000000324247819 */ /* 0x000fe200000012ff */
[----:B------:R-:W-:Y:S01]  /*d1d0*/  ULDC.64 UR8, c[0x0][0xc00] ;  /* 0x0003000000087ab9 */ /* 0x000fe20000000a00 */
[C---:B------:R-:W-:Y:S01]  /*d1e0*/  IADD3 R207, P2, R4.reuse, 0x2060, RZ ;  /* 0x0000206004cf7810 */ /* 0x040fe20007f5e0ff */
[--C-:B------:R-:W-:Y:S01]  /*d1f0*/  IMAD.X R119, RZ, RZ, R5.reuse, P6 ;  /* 0x000000ffff777224 */ /* 0x100fe200030e0605 */
[C---:B------:R-:W-:Y:S01]  /*d200*/  IADD3 R6, P0, R4.reuse, 0x4020, RZ ;  /* 0x0000402004067810 */ /* 0x040fe20007f1e0ff */
[----:B------:R-:W-:Y:S01]  /*d210*/  UIMAD.WIDE UR8, UR44, 0x4, UR8 ;  /* 0x000000042c0878a5 */ /* 0x000fe2000f8e0208 */
[C---:B------:R-:W-:Y:S01]  /*d220*/  LOP3.LUT R29, R4.reuse, 0x380, RZ, 0xc0, !PT ;  /* 0x00000380041d7812 */ /* 0x040fe200078ec0ff */
[--C-:B------:R-:W-:Y:S01]  /*d230*/  IMAD.X R99, RZ, RZ, R5.reuse, P2 ;  /* 0x000000ffff637224 */ /* 0x100fe200010e0605 */
[----:B------:R-:W-:Y:S01]  /*d240*/  LOP3.LUT R118, R7, 0x380, RZ, 0xc0, !PT ;  /* 0x0000038007767812 */ /* 0x000fe200078ec0ff */
[----:B------:R-:W-:Y:S01]  /*d250*/  IMAD.X R107, RZ, RZ, R5, P0 ;  /* 0x000000ffff6b7224 */ /* 0x000fe200000e0605 */
[----:B------:R-:W-:-:S02]  /*d260*/  IADD3 R179, P4, R4, 0x60, RZ ;  /* 0x0000006004b37810 */ /* 0x000fc40007f9e0ff */
[C---:B------:R-:W-:Y:S02]  /*d270*/  IADD3 R181, P3, R4.reuse, 0x2000, RZ ;  /* 0x0000200004b57810 */ /* 0x040fe40007f7e0ff */
[C---:B------:R-:W-:Y:S01]  /*d280*/  IADD3 R205, P5, R4.reuse, 0x2040, RZ ;  /* 0x0000204004cd7810 */ /* 0x040fe20007fbe0ff */
[--C-:B------:R-:W-:Y:S01]  /*d290*/  IMAD.X R45, RZ, RZ, R5.reuse, P4 ;  /* 0x000000ffff2d7224 */ /* 0x100fe200020e0605 */
[----:B------:R-:W-:Y:S01]  /*d2a0*/  IADD3 R209, P1, R4, 0x4000, RZ ;  /* 0x0000400004d17810 */ /* 0x000fe20007f3e0ff */
[--C-:B------:R-:W-:Y:S01]  /*d2b0*/  IMAD.X R49, RZ, RZ, R5.reuse, P3 ;  /* 0x000000ffff317224 */ /* 0x100fe200018e0605 */
[----:B------:R-:W-:Y:S01]  /*d2c0*/  LOP3.LUT R36, R36, R173, RZ, 0x3c, !PT ;  /* 0x000000ad24247212 */ /* 0x000fe200078e3cff */
[--C-:B------:R-:W-:Y:S01]  /*d2d0*/  IMAD.X R95, RZ, RZ, R5.reuse, P5 ;  /* 0x000000ffff5f7224 */ /* 0x100fe200028e0605 */
[----:B------:R-:W-:Y:S01]  /*d2e0*/  LOP3.LUT R173, R6, 0x380, RZ, 0xc0, !PT ;  /* 0x0000038006ad7812 */ /* 0x000fe200078ec0ff */
[----:B------:R-:W-:Y:S01]  /*d2f0*/  IMAD.X R103, RZ, RZ, R5, P1 ;  /* 0x000000ffff677224 */ /* 0x000fe200008e0605 */
[----:B------:R-:W-:-:S02]  /*d300*/  SHF.R.U64 R29, R29, 0x3, RZ ;  /* 0x000000031d1d7819 */ /* 0x000fc400000012ff */
[----:B------:R-:W-:Y:S02]  /*d310*/  LOP3.LUT R40, R177, 0x380, RZ, 0xc0, !PT ;  /* 0x00000380b1287812 */ /* 0x000fe400078ec0ff */
[----:B------:R-:W-:Y:S02]  /*d320*/  SHF.R.U64 R118, R118, 0x3, RZ ;  /* 0x0000000376767819 */ /* 0x000fe400000012ff */
[C---:B------:R-:W-:Y:S02]  /*d330*/  IADD3 R168, P2, R4.reuse, 0x6040, RZ ;  /* 0x0000604004a87810 */ /* 0x040fe40007f5e0ff */
[C---:B------:R-:W-:Y:S02]  /*d340*/  IADD3 R110, P4, R4.reuse, 0x4040, RZ ;  /* 0x00004040046e7810 */ /* 0x040fe40007f9e0ff */
[C---:B------:R-:W-:Y:S02]  /*d350*/  IADD3 R114, P3, R4.reuse, 0x4060, RZ ;  /* 0x0000406004727810 */ /* 0x040fe40007f7e0ff */
[C---:B------:R-:W-:Y:S01]  /*d360*/  IADD3 R0, P5, R4.reuse, 0x6020, RZ ;  /* 0x0000602004007810 */ /* 0x040fe20007fbe0ff */
[--C-:B------:R-:W-:Y:S01]  /*d370*/  IMAD.X R111, RZ, RZ, R5.reuse, P4 ;  /* 0x000000ffff6f7224 */ /* 0x100fe200020e0605 */
[----:B------:R-:W-:Y:S01]  /*d380*/  IADD3 R32, P1, R4, 0x6060, RZ ;  /* 0x0000606004207810 */ /* 0x000fe20007f3e0ff */
[--C-:B------:R-:W-:Y:S01]  /*d390*/  IMAD.X R115, RZ, RZ, R5.reuse, P3 ;  /* 0x000000ffff737224 */ /* 0x100fe200018e0605 */
[----:B------:R-:W-:Y:S01]  /*d3a0*/  SHF.R.U64 R173, R173, 0x3, RZ ;  /* 0x00000003adad7819 */ /* 0x000fe200000012ff */
[--C-:B------:R-:W-:Y:S01]  /*d3b0*/  IMAD.X R123, RZ, RZ, R5.reuse, P5 ;  /* 0x000000ffff7b7224 */ /* 0x100fe200028e0605 */
[----:B------:R-:W-:Y:S01]  /*d3c0*/  LOP3.LUT R4, R29, R4, RZ, 0x3c, !PT ;  /* 0x000000041d047212 */ /* 0x000fe200078e3cff */
[--C-:B------:R-:W-:Y:S01]  /*d3d0*/  IMAD.X R29, RZ, RZ, R5.reuse, P2 ;  /* 0x000000ffff1d7224 */ /* 0x100fe200010e0605 */
[----:B------:R-:W-:Y:S01]  /*d3e0*/  LOP3.LUT R44, R179, 0x380, RZ, 0xc0, !PT ;  /* 0x00000380b32c7812 */ /* 0x000fe200078ec0ff */
[----:B------:R-:W-:Y:S01]  /*d3f0*/  IMAD.X R33, RZ, RZ, R5, P1 ;  /* 0x000000ffff217224 */ /* 0x000fe200008e0605 */
[----:B------:R-:W-:-:S02]  /*d400*/  SHF.R.U64 R40, R40, 0x3, RZ ;  /* 0x0000000328287819 */ /* 0x000fc400000012ff */
[----:B------:R-:W-:Y:S02]  /*d410*/  LOP3.LUT R118, R118, R7, RZ, 0x3c, !PT ;  /* 0x0000000776767212 */ /* 0x000fe400078e3cff */
[----:B------:R-:W-:Y:S02]  /*d420*/  LOP3.LUT R7, R168, 0x380, RZ, 0xc0, !PT ;  /* 0x00000380a8077812 */ /* 0x000fe400078ec0ff */
[----:B------:R-:W-:Y:S02]  /*d430*/  LOP3.LUT R48, R181, 0x380, RZ, 0xc0, !PT ;  /* 0x00000380b5307812 */ /* 0x000fe400078ec0ff */
[----:B------:R-:W-:Y:S02]  /*d440*/  LOP3.LUT R106, R173, R6, RZ, 0x3c, !PT ;  /* 0x00000006ad6a7212 */ /* 0x000fe400078e3cff */
[----:B------:R-:W-:Y:S02]  /*d450*/  SHF.R.U64 R44, R44, 0x3, RZ ;  /* 0x000000032c2c7819 */ /* 0x000fe400000012ff */
[----:B------:R-:W-:-:S02]  /*d460*/  LOP3.LUT R40, R40, R177, RZ, 0x3c, !PT ;  /* 0x000000b128287212 */ /* 0x000fc400078e3cff */
[----:B------:R-:W-:Y:S02]  /*d470*/  LOP3.LUT R52, R183, 0x380, RZ, 0xc0, !PT ;  /* 0x00000380b7347812 */ /* 0x000fe400078ec0ff */
[----:B------:R-:W-:Y:S02]  /*d480*/  MOV R173, R4 ;  /* 0x0000000400ad7202 */ /* 0x000fe40000000f00 */
[----:B------:R-:W-:Y:S02]  /*d490*/  F2FP.BF16.F32.PACK_AB R6, R28, R171 ;  /* 0x000000ab1c06723e */ /* 0x000fe400000010ff */
[----:B------:R-:W-:Y:S02]  /*d4a0*/  LOP3.LUT R94, R205, 0x380, RZ, 0xc0, !PT ;  /* 0x00000380cd5e7812 */ /* 0x000fe400078ec0ff */
[----:B------:R-:W-:Y:S02]  /*d4b0*/  LOP3.LUT R177, R110, 0x380, RZ, 0xc0, !PT ;  /* 0x000003806eb17812 */ /* 0x000fe400078ec0ff */
[----:B------:R-:W-:-:S02]  /*d4c0*/  F2FP.BF16.F32.PACK_AB R5, R27, R26 ;  /* 0x0000001a1b05723e */ /* 0x000fc400000010ff */
[----:B------:R-:W-:Y:S02]  /*d4d0*/  SHF.R.U64 R171, R7, 0x3, RZ ;  /* 0x0000000307ab7819 */ /* 0x000fe400000012ff */
[----:B------:R-:W-:Y:S02]  /*d4e0*/  LOP3.LUT R98, R207, 0x380, RZ, 0xc0, !PT ;  /* 0x00000380cf627812 */ /* 0x000fe400078ec0ff */
[----:B------:R-:W-:Y:S02]  /*d4f0*/  F2FP.BF16.F32.PACK_AB R4, R170, R172 ;  /* 0x000000acaa04723e */ /* 0x000fe400000010ff */
[----:B------:R-:W-:Y:S02]  /*d500*/  LOP3.LUT R27, R0, 0x380, RZ, 0xc0, !PT ;  /* 0x00000380001b7812 */ /* 0x000fe400078ec0ff */
[----:B------:R-:W-:Y:S02]  /*d510*/  F2FP.BF16.F32.PACK_AB R7, R31, R30 ;  /* 0x0000001e1f07723e */ /* 0x000fe400000010ff */
[----:B------:R-:W-:-:S02]  /*d520*/  SHF.R.U64 R48, R48, 0x3, RZ ;  /* 0x0000000330307819 */ /* 0x000fc400000012ff */
[----:B------:R-:W-:Y:S01]  /*d530*/  LOP3.LUT R102, R209, 0x380, RZ, 0xc0, !PT ;  /* 0x00000380d1667812 */ /* 0x000fe200078ec0ff */
[----:B------:R0:W-:Y:S01]  /*d540*/  STSM.16.M88.4 [R173], R4 ;  /* 0x00000004ad007844 */ /* 0x0001e20000000200 */
[----:B------:R-:W-:Y:S02]  /*d550*/  LOP3.LUT R44, R44, R179, RZ, 0x3c, !PT ;  /* 0x000000b32c2c7212 */ /* 0x000fe400078e3cff */
[----:B------:R-:W-:Y:S02]  /*d560*/  SHF.R.U64 R52, R52, 0x3, RZ ;  /* 0x0000000334347819 */ /* 0x000fe400000012ff */
[----:B------:R-:W-:Y:S02]  /*d570*/  SHF.R.U64 R94, R94, 0x3, RZ ;  /* 0x000000035e5e7819 */ /* 0x000fe400000012ff */
[----:B------:R-:W-:Y:S02]  /*d580*/  LOP3.LUT R179, R114, 0x380, RZ, 0xc0, !PT ;  /* 0x0000038072b37812 */ /* 0x000fe400078ec0ff */
[----:B------:R-:W-:-:S02]  /*d590*/  SHF.R.U64 R177, R177, 0x3, RZ ;  /* 0x00000003b1b17819 */ /* 0x000fc400000012ff */
[----:B------:R-:W-:Y:S02]  /*d5a0*/  SHF.R.U64 R98, R98, 0x3, RZ ;  /* 0x0000000362627819 */ /* 0x000fe400000012ff */
[----:B------:R-:W-:Y:S02]  /*d5b0*/  SHF.R.U64 R27, R27, 0x3, RZ ;  /* 0x000000031b1b7819 */ /* 0x000fe400000012ff */
[----:B------:R-:W-:Y:S02]  /*d5c0*/  LOP3.LUT R48, R48, R181, RZ, 0x3c, !PT ;  /* 0x000000b530307212 */ /* 0x000fe400078e3cff */
[----:B------:R-:W-:Y:S02]  /*d5d0*/  SHF.R.U64 R102, R102, 0x3, RZ ;  /* 0x0000000366667819 */ /* 0x000fe400000012ff */
[----:B------:R-:W-:Y:S02]  /*d5e0*/  LOP3.LUT R52, R52, R183, RZ, 0x3c, !PT ;  /* 0x000000b734347212 */ /* 0x000fe400078e3cff */
[----:B------:R-:W-:-:S02]  /*d5f0*/  MOV R37, R36 ;  /* 0x0000002400257202 */ /* 0x000fc40000000f00 */
[----:B0-----:R-:W-:Y:S02]  /*d600*/  F2FP.BF16.F32.PACK_AB R4, R166, R169 ;  /* 0x000000a9a604723e */ /* 0x001fe400000010ff */
[----:B------:R-:W-:Y:S02]  /*d610*/  F2FP.BF16.F32.PACK_AB R5, R35, R34 ;  /* 0x000000222305723e */ /* 0x000fe400000010ff */
[----:B------:R-:W-:Y:S02]  /*d620*/  F2FP.BF16.F32.PACK_AB R6, R164, R167 ;  /* 0x000000a7a406723e */ /* 0x000fe400000010ff */
[----:B------:R-:W-:Y:S02]  /*d630*/  F2FP.BF16.F32.PACK_AB R7, R39, R38 ;  /* 0x000000262707723e */ /* 0x000fe400000010ff */
[----:B------:R-:W-:Y:S02]  /*d640*/  LOP3.LUT R94, R94, R205, RZ, 0x3c, !PT ;  /* 0x000000cd5e5e7212 */ /* 0x000fe400078e3cff */
[----:B------:R-:W-:Y:S01]  /*d650*/  SHF.R.U64 R179, R179, 0x3, RZ ;  /* 0x00000003b3b37819 */ /* 0x000fe200000012ff */
[----:B------:R0:W-:Y:S01]  /*d660*/  STSM.16.M88.4 [R37], R4 ;  /* 0x0000000425007844 */ /* 0x0001e20000000200 */
[----:B------:R-:W-:-:S02]  /*d670*/  LOP3.LUT R110, R177, R110, RZ, 0x3c, !PT ;  /* 0x0000006eb16e7212 */ /* 0x000fc400078e3cff */
[----:B------:R-:W-:Y:S02]  /*d680*/  MOV R40, R40 ;  /* 0x0000002800287202 */ /* 0x000fe40000000f00 */
[----:B------:R-:W-:Y:S02]  /*d690*/  LOP3.LUT R98, R98, R207, RZ, 0x3c, !PT ;  /* 0x000000cf62627212 */ /* 0x000fe400078e3cff */
[----:B------:R-:W-:Y:S01]  /*d6a0*/  LOP3.LUT R177, R32, 0x380, RZ, 0xc0, !PT ;  /* 0x0000038020b17812 */ /* 0x000fe200078ec0ff */
[----:B------:R-:W-:Y:S01]  /*d6b0*/  STSM.16.M88.4 [R40], R8 ;  /* 0x0000000828007844 */ /* 0x000fe20000000200 */
[----:B------:R-:W-:Y:S02]  /*d6c0*/  LOP3.LUT R122, R27, R0, RZ, 0x3c, !PT ;  /* 0x000000001b7a7212 */ /* 0x000fe400078e3cff */
[----:B------:R-:W-:Y:S02]  /*d6d0*/  MOV R44, R44 ;  /* 0x0000002c002c7202 */ /* 0x000fe40000000f00 */
[----:B------:R-:W-:-:S02]  /*d6e0*/  LOP3.LUT R102, R102, R209, RZ, 0x3c, !PT ;  /* 0x000000d166667212 */ /* 0x000fc400078e3cff */
[----:B------:R-:W-:Y:S01]  /*d6f0*/  MOV R48, R48 ;  /* 0x0000003000307202 */ /* 0x000fe20000000f00 */
[----:B------:R-:W-:Y:S01]  /*d700*/  STSM.16.M88.4 [R44], R12 ;  /* 0x0000000c2c007844 */ /* 0x000fe20000000200 */
[----:B------:R-:W-:Y:S01]  /*d710*/  F2FP.BF16.F32.PACK_AB R26, R61, R60 ;  /* 0x0000003c3d1a723e */ /* 0x000fe200000010ff */
[----:B0-----:R-:W-:Y:S01]  /*d720*/  IMAD.U32 R5, RZ, RZ, UR9 ;  /* 0x00000009ff057e24 */ /* 0x001fe2000f8e00ff */
[----:B------:R-:W-:Y:S02]  /*d730*/  F2FP.BF16.F32.PACK_AB R27, R63, R62 ;  /* 0x0000003e3f1b723e */ /* 0x000fe400000010ff */
[----:B------:R-:W-:Y:S02]  /*d740*/  MOV R52, R52 ;  /* 0x0000003400347202 */ /* 0x000fe40000000f00 */
[----:B------:R-:W-:Y:S01]  /*d750*/  LOP3.LUT R114, R179, R114, RZ, 0x3c, !PT ;  /* 0x00000072b3727212 */ /* 0x000fe200078e3cff */
[----:B------:R-:W-:Y:S01]  /*d760*/  STSM.16.M88.4 [R48], R24 ;  /* 0x0000001830007844 */ /* 0x000fe20000000200 */
[----:B------:R-:W-:-:S02]  /*d770*/  MOV R94, R94 ;  /* 0x0000005e005e7202 */ /* 0x000fc40000000f00 */
[----:B------:R-:W-:Y:S01]  /*d780*/  F2FP.BF16.F32.PACK_AB R74, R77, R76 ;  /* 0x0000004c4d4a723e */ /* 0x000fe200000010ff */
[----:B------:R-:W-:Y:S01]  /*d790*/  STSM.16.M88.4 [R52], R64 ;  /* 0x0000004034007844 */ /* 0x000fe20000000200 */
[----:B------:R-:W-:Y:S02]  /*d7a0*/  F2FP.BF16.F32.PACK_AB R75, R79, R78 ;  /* 0x0000004e4f4b723e */ /* 0x000fe400000010ff */
[----:B------:R-:W-:Y:S02]  /*d7b0*/  F2FP.BF16.F32.PACK_AB R81, R83, R82 ;  /* 0x000000525351723e */ /* 0x000fe400000010ff */
[----:B------:R-:W-:Y:S01]  /*d7c0*/  F2FP.BF16.F32.PACK_AB R88, R89, R88 ;  /* 0x000000585958723e */ /* 0x000fe200000010ff */
[----:B------:R-:W-:Y:S01]  /*d7d0*/  STSM.16.M88.4 [R94], R72 ;  /* 0x000000485e007844 */ /* 0x000fe20000000200 */
[----:B------:R-:W-:Y:S02]  /*d7e0*/  SHF.R.U64 R177, R177, 0x3, RZ ;  /* 0x00000003b1b17819 */ /* 0x000fe400000012ff */
        /* <DEDUP_REMOVED lines=23> */
[----:B------:R-:W-:Y:S01]  /*d960*/  LOP3.LUT R32, R177, R32, RZ, 0x3c, !PT ;  /* 0x00000020b1207212 */ /* 0x000fe200078e3cff */
        /* <DEDUP_REMOVED lines=24> */
[----:B------:R-:W-:Y:S01]  /*daf0*/  MOV R32, R32 ;  /* 0x0000002000207202 */ /* 0x000fe20000000f00 */
[----:B------:R1:W-:Y:S01]  /*db00*/  STSM.16.M88.4 [R28], R136 ;  /* 0x000000881c007844 */ /* 0x0003e20000000200 */
[----:B------:R-:W-:Y:S02]  /*db10*/  F2FP.BF16.F32.PACK_AB R146, R149, R148 ;  /* 0x000000949592723e */ /* 0x000fe400000010ff */
[----:B------:R-:W-:-:S02]  /*db20*/  F2FP.BF16.F32.PACK_AB R147, R151, R150 ;  /* 0x000000969793723e */ /* 0x000fc400000010ff */
[----:B------:R-:W-:Y:S01]  /*db30*/  MOV R4, UR8 ;  /* 0x0000000800047c02 */ /* 0x000fe20008000f00 */
[----:B------:R-:W-:Y:S01]  /*db40*/  ULDC.64 UR8, c[0x0][0xc08] ;  /* 0x0003020000087ab9 */ /* 0x000fe20000000a00 */
[----:B------:R-:W-:Y:S01]  /*db50*/  PLOP3.LUT P0, PT, PT, PT, UP0, 0x80, 0x0 ;  /* 0x000000000000781c */ /* 0x000fe20003f0f008 */
[----:B------:R2:W-:Y:S01]  /*db60*/  STSM.16.M88.4 [R32], R144 ;  /* 0x0000009020007844 */ /* 0x0005e20000000200 */
[----:B------:R-:W-:Y:S01]  /*db70*/  UISETP.NE.U32.AND UP1, UPT, UR8, URZ, UPT ;  /* 0x0000003f0800728c */ /* 0x000fe2000bf25070 */
[----:B------:R-:W-:Y:S03]  /*db80*/  BAR.SYNC.DEFER_BLOCKING 0x1, 0x100 ;  /* 0x0044000000007b1d */ /* 0x000fe60000010000 */
[----:B------:R-:W-:-:S06]  /*db90*/  UISETP.NE.AND.EX UP1, UPT, UR9, URZ, UPT, UP1 ;  /* 0x0000003f0900728c */ /* 0x000fcc000bf25310 */
[----:B------:R-:W-:-:S05]  /*dba0*/  PLOP3.LUT P6, PT, PT, PT, UP1, 0x80, 0x0 ;  /* 0x000000000000781c */ /* 0x000fca0003fcf018 */
[----:B------:R-:W-:Y:S02]  /*dbb0*/  @UP1 ULDC.64 UR8, c[0x0][0xc08] ;  /* 0x0003020000081ab9 */ /* 0x000fe40000000a00 */
[----:B------:R-:W-:Y:S01]  /*dbc0*/  @UP1 UIMAD.WIDE UR8, UR44, 0x4, UR8 ;  /* 0x000000042c0818a5 */ /* 0x000fe2000f8e0208 */
[----:B------:R-:W-:Y:S02]  /*dbd0*/  ULDC UR4, c[0x0][0xa88] ;  /* 0x0002a20000047ab9 */ /* 0x000fe40000000800 */
[----:B0-----:R-:W-:-:S03]  /*dbe0*/  IMAD.U32 R0, RZ, RZ, UR4 ;  /* 0x00000004ff007e24 */ /* 0x001fc6000f8e00ff */
[----:B------:R-:W-:Y:S02]  /*dbf0*/  IMAD.U32 R14, RZ, RZ, UR8 ;  /* 0x00000008ff0e7e24 */ /* 0x000fe4000f8e00ff */
[----:B------:R-:W-:Y:S01]  /*dc00*/  IMAD.U32 R15, RZ, RZ, UR9 ;  /* 0x00000009ff0f7e24 */ /* 0x000fe2000f8e00ff */
[----:B------:R-:W3:Y:S01]  /*dc10*/  @P0 LDG.E R6, desc[UR54][R4.64] ;  /* 0x0000003604060981 */ /* 0x000ee2000c1e1900 */
[----:B------:R-:W-:-:S03]  /*dc20*/  IMAD R7, R192, 0x40, R184 ;  /* 0x00000040c0077824 */ /* 0x000fc600078e02b8 */
[----:B------:R0:W5:Y:S01]  /*dc30*/  @P6 LDG.E R0, desc[UR54][R14.64] ;  /* 0x000000360e006981 */ /* 0x000162000c1e1900 */
[----:B------:R-:W-:-:S03]  /*dc40*/  IMAD.WIDE R174, R7, 0x2, R174 ;  /* 0x0000000207ae7825 */ /* 0x000fc600078e02ae */
[C---:B------:R-:W-:Y:S02]  /*dc50*/  IADD3 R9, P2, R174.reuse, 0x1000, RZ ;  /* 0x00001000ae097810 */ /* 0x040fe40007f5e0ff */
[C---:B------:R-:W-:Y:S02]  /*dc60*/  IADD3 R13, P1, R174.reuse, 0x2000, RZ ;  /* 0x00002000ae0d7810 */ /* 0x040fe40007f3e0ff */
[----:B------:R-:W-:Y:S02]  /*dc70*/  P2R R10, PR, RZ, 0x4 ;  /* 0x00000004ff0a7803 */ /* 0x000fe40000000000 */
[C---:B------:R-:W-:Y:S02]  /*dc80*/  IADD3 R25, P2, R174.reuse, 0x3000, RZ ;  /* 0x00003000ae197810 */ /* 0x040fe40007f5e0ff */
[C---:B------:R-:W-:Y:S02]  /*dc90*/  IADD3 R29, P3, R174.reuse, 0x4000, RZ ;  /* 0x00004000ae1d7810 */ /* 0x040fe40007f7e0ff */
[----:B------:R-:W-:-:S02]  /*dca0*/  IADD3 R33, P4, R174, 0x5000, RZ ;  /* 0x00005000ae217810 */ /* 0x000fc40007f9e0ff */
[----:B------:R-:W-:Y:S02]  /*dcb0*/  IADD3 R37, P5, R174, 0x6000, RZ ;  /* 0x00006000ae257810 */ /* 0x000fe40007fbe0ff */
[----:B------:R-:W-:Y:S02]  /*dcc0*/  LOP3.LUT R8, R9, 0x380, RZ, 0xc0, !PT ;  /* 0x0000038009087812 */ /* 0x000fe400078ec0ff */
[----:B------:R-:W-:Y:S02]  /*dcd0*/  LOP3.LUT R12, R13, 0x380, RZ, 0xc0, !PT ;  /* 0x000003800d0c7812 */ /* 0x000fe400078ec0ff */
[----:B------:R-:W-:Y:S02]  /*dce0*/  LOP3.LUT R24, R25, 0x380, RZ, 0xc0, !PT ;  /* 0x0000038019187812 */ /* 0x000fe400078ec0ff */
[----:B-1----:R-:W-:Y:S02]  /*dcf0*/  LOP3.LUT R28, R29, 0x380, RZ, 0xc0, !PT ;  /* 0x000003801d1c7812 */ /* 0x002fe400078ec0ff */
[----:B--2---:R-:W-:-:S02]  /*dd00*/  LOP3.LUT R32, R33, 0x380, RZ, 0xc0, !PT ;  /* 0x0000038021207812 */ /* 0x004fc400078ec0ff */
        /* <DEDUP_REMOVED lines=14> */
[----:B---3--:R-:W-:Y:S01]  /*ddf0*/  @P0 R2UR UR4, R6 ;  /* 0x00000000060402ca */ /* 0x008fe200000e0000 */
[----:B0-----:R-:W-:-:S14]  /*de00*/  @P6 BRA `(.L_x_5571) ;  /* 0x0000000000106947 */ /* 0x001fdc0003800000 */
[----:B------:R-:W-:Y:S05]  /*de10*/  @!P0 BRA `(.L_x_5571) ;  /* 0x00000000000c8947 */ /* 0x000fea0003800000 */
[----:B------:R-:W2:Y:S04]  /*de20*/  LDG.E R7, desc[UR54][R4.64] ;  /* 0x0000003604077981 */ /* 0x000ea8000c1e1900 */
[----:B-----5:R-:W2:Y:S02]  /*de30*/  LDG.E R0, desc[UR54][R4.64+0x4] ;  /* 0x0000043604007981 */ /* 0x020ea4000c1e1900 */
[----:B--2---:R-:W-:-:S07]  /*de40*/  IMAD.IADD R0, R0, 0x1, -R7 ;  /* 0x0000000100007824 */ /* 0x004fce00078e0a07 */
.L_x_5571:
        /* <DEDUP_REMOVED lines=18> */
[----:B------:R-:W-:Y:S01]  /*df70*/  USHF.R.S32.HI UR17, URZ, 0x1f, UR43 ;  /* 0x0000001f3f117899 */ /* 0x000fe2000801142b */
[----:B------:R-:W-:Y:S01]  /*df80*/  SHF.R.U64 R48, R48, 0x3, RZ ;  /* 0x0000000330307819 */ /* 0x000fe200000012ff */
[----:B------:R-:W-:Y:S01]  /*df90*/  USEL UR8, UR44, URZ, !UP0 ;  /* 0x0000003f2c087287 */ /* 0x000fe2000c000000 */
[----:B------:R-:W-:Y:S01]  /*dfa0*/  LOP3.LUT R44, R44, R45, RZ, 0x3c, !PT ;  /* 0x0000002d2c2c7212 */ /* 0x000fe200078e3cff */
[--C-:B------:R-:W-:Y:S01]  /*dfb0*/  IMAD.X R45, RZ, RZ, R175.reuse, P6 ;  /* 0x000000ffff2d7224 */ /* 0x100fe200030e06af */
[----:B------:R-:W-:Y:S01]  /*dfc0*/  LOP3.LUT R40, R40, R41, RZ, 0x3c, !PT ;  /* 0x0000002928287212 */ /* 0x000fe200078e3cff */
[--C-:B------:R-:W-:Y:S01]  /*dfd0*/  IMAD.X R41, RZ, RZ, R175.reuse, P0 ;  /* 0x000000ffff297224 */ /* 0x100fe200000e06af */
[----:B0-----:R-:W-:Y:S01]  /*dfe0*/  ISETP.NE.AND P6, PT, R4, RZ, PT ;  /* 0x000000ff0400720c */ /* 0x001fe20003fc5270 */
[----:B------:R-:W-:Y:S01]  /*dff0*/  USEL UR9, UR9, URZ, !UP0 ;  /* 0x0000003f09097287 */ /* 0x000fe2000c000000 */
        /* <DEDUP_REMOVED lines=8> */
[----:B------:R-:W-:-:S02]  /*e080*/  LOP3.LUT R56, R57, 0x380, RZ, 0xc0, !PT ;  /* 0x0000038039387812 */ /* 0x000fc400078ec0ff */
[----:B------:R-:W-:Y:S01]  /*e090*/  LOP3.LUT R52, R53, 0x380, RZ, 0xc0, !PT ;  /* 0x0000038035347812 */ /* 0x000fe200078ec0ff */
[----:B------:R-:W-:Y:S01]  /*e0a0*/  IMAD.X R69, RZ, RZ, R175, P1 ;  /* 0x000000ffff457224 */ /* 0x000fe200008e06af */
[----:B------:R-:W-:Y:S02]  /*e0b0*/  LOP3.LUT R64, R65, 0x380, RZ, 0xc0, !PT ;  /* 0x0000038041407812 */ /* 0x000fe400078ec0ff */
[----:B------:R-:W-:Y:S02]  /*e0c0*/  LOP3.LUT R60, R61, 0x380, RZ, 0xc0, !PT ;  /* 0x000003803d3c7812 */ /* 0x000fe400078ec0ff */
[----:B------:R-:W-:Y:S02]  /*e0d0*/  LOP3.LUT R72, R73, 0x380, RZ, 0xc0, !PT ;  /* 0x0000038049487812 */ /* 0x000fe400078ec0ff */
[----:B------:R-:W-:Y:S02]  /*e0e0*/  LOP3.LUT R7, R174, 0x380, RZ, 0xc0, !PT ;  /* 0x00000380ae077812 */ /* 0x000fe400078ec0ff */
[----:B------:R-:W-:-:S02]  /*e0f0*/  LOP3.LUT R4, R5, 0x380, RZ, 0xc0, !PT ;  /* 0x0000038005047812 */ /* 0x000fc400078ec0ff */
[----:B------:R-:W-:Y:S02]  /*e100*/  SHF.R.U64 R56, R56, 0x3, RZ ;  /* 0x0000000338387819 */ /* 0x000fe400000012ff */
[----:B------:R-:W-:Y:S02]  /*e110*/  SHF.R.U64 R52, R52, 0x3, RZ ;  /* 0x0000000334347819 */ /* 0x000fe400000012ff */
        /* <DEDUP_REMOVED lines=17> */
[----:B------:R-:W-:Y:S06]  /*e230*/  @P6 BRA `(.L_x_5572) ;  /* 0x0000000000bc6947 */ /* 0x000fec0003800000 */
[----:B------:R-:W0:Y:S01]  /*e240*/  LDC R11, c[0x0][0xbe8] ;  /* 0x0002fa00ff0b7b82 */ /* 0x000e220000000800 */
[----:B------:R-:W-:Y:S01]  /*e250*/  VIADD R10, R185, UR45 ;  /* 0x0000002db90a7c36 */ /* 0x000fe20008000000 */
[----:B------:R-:W-:Y:S01]  /*e260*/  ULDC.64 UR14, c[0x0][0xb90] ;  /* 0x0002e400000e7ab9 */ /* 0x000fe20000000a00 */
[----:B------:R-:W-:Y:S01]  /*e270*/  UMOV UR10, UR4 ;  /* 0x00000004000a7c82 */ /* 0x000fe20008000000 */
[----:B------:R-:W-:Y:S01]  /*e280*/  UIMAD UR12, UR17, UR14, URZ ;  /* 0x0000000e110c72a4 */ /* 0x000fe2000f8e023f */
[----:B------:R-:W-:Y:S01]  /*e290*/  IMAD.MOV.U32 R4, RZ, RZ, R10 ;  /* 0x000000ffff047224 */ /* 0x000fe200078e000a */
[----:B------:R-:W-:Y:S01]  /*e2a0*/  UMOV UR11, UR16 ;  /* 0x00000010000b7c82 */ /* 0x000fe20008000000 */
[----:B------:R-:W-:Y:S01]  /*e2b0*/  IMAD.MOV R21, RZ, RZ, -R17 ;  /* 0x000000ffff157224 */ /* 0x000fe200078e0a11 */
[----:B------:R-:W-:Y:S01]  /*e2c0*/  UIMAD.WIDE.U32 UR10, UR43, UR14, UR10 ;  /* 0x0000000e2b0a72a5 */ /* 0x000fe2000f8e000a */
[----:B------:R-:W-:Y:S01]  /*e2d0*/  VIADD R26, R16, UR45 ;  /* 0x0000002d101a7c36 */ /* 0x000fe20008000000 */
[----:B------:R-:W-:-:S03]  /*e2e0*/  UIMAD UR12, UR43, UR15, UR12 ;  /* 0x0000000f2b0c72a4 */ /* 0x000fc6000f8e020c */
[----:B------:R-:W-:Y:S01]  /*e2f0*/  ULDC.64 UR14, c[0x0][0xb98] ;  /* 0x0002e600000e7ab9 */ /* 0x000fe20000000a00 */
[----:B------:R-:W-:Y:S02]  /*e300*/  UIADD3 UR11, UR11, UR12, URZ ;  /* 0x0000000c0b0b7290 */ /* 0x000fe4000fffe03f */
[----:B------:R-:W-:Y:S02]  /*e310*/  UIMAD UR13, UR9, UR14, URZ ;  /* 0x0000000e090d72a4 */ /* 0x000fe4000f8e023f */
[----:B------:R-:W-:Y:S02]  /*e320*/  UIMAD.WIDE.U32 UR10, UR8, UR14, UR10 ;  /* 0x0000000e080a72a5 */ /* 0x000fe4000f8e000a */
[----:B------:R-:W-:Y:S01]  /*e330*/  UIMAD UR13, UR8, UR15, UR13 ;  /* 0x0000000f080d72a4 */ /* 0x000fe2000f8e020d */
        /* <DEDUP_REMOVED lines=8> */
[----:B------:R-:W-:Y:S02]  /*e3c0*/  IMAD R7, R11, R6, R10 ;  /* 0x000000060b077224 */ /* 0x000fe400078e020a */
[----:B------:R-:W-:Y:S02]  /*e3d0*/  IMAD.U32 R10, RZ, RZ, UR13 ;  /* 0x0000000dff0a7e24 */ /* 0x000fe4000f8e00ff */
[----:B-----5:R-:W-:Y:S01]  /*e3e0*/  IMAD R11, R0, R11, RZ ;  /* 0x0000000b000b7224 */ /* 0x020fe200078e02ff */
[----:B------:R-:W-:Y:S02]  /*e3f0*/  SHF.R.S32.HI R6, RZ, 0x1f, R7 ;  /* 0x0000001fff067819 */ /* 0x000fe40000011407 */
[----:B------:R-:W-:Y:S01]  /*e400*/  IADD3.X R5, R5, UR11, R10, P0, !PT ;  /* 0x0000000b05057c10 */ /* 0x000fe200087fe40a */
[----:B------:R-:W-:Y:S01]  /*e410*/  ULDC.64 UR10, c[0x0][0xb88] ;  /* 0x0002e200000a7ab9 */ /* 0x000fe20000000a00 */
[----:B------:R-:W-:Y:S02]  /*e420*/  VIADD R10, R26, 0x8 ;  /* 0x000000081a0a7836 */ /* 0x000fe40000000000 */
        /* <DEDUP_REMOVED lines=16> */
.L_x_5572:
[----:B------:R-:W1:Y:S01]  /*e530*/  LDC R81, c[0x0][0xbe8] ;  /* 0x0002fa00ff517b82 */ /* 0x000e620000000800 */
[----:B------:R-:W-:Y:S01]  /*e540*/  ULDC UR18, c[0x0][0xac8] ;  /* 0x0002b20000127ab9 */ /* 0x000fe20000000800 */
[----:B------:R-:W-:Y:S01]  /*e550*/  ULDC.64 UR14, c[0x0][0xaa0] ;  /* 0x0002a800000e7ab9 */ /* 0x000fe20000000a00 */
[----:B------:R-:W-:Y:S01]  /*e560*/  ISETP.GE.AND P0, PT, R190, UR18, PT ;  /* 0x00000012be007c0c */ /* 0x000fe2000bf06270 */
[----:B0-----:R0:W5:Y:S01]  /*e570*/  LD.E.128 R4, desc[UR54][R174.64] ;  /* 0x00000036ae047980 */ /* 0x001162000c101d00 */
[----:B------:R-:W-:Y:S02]  /*e580*/  ISETP.GE.AND P1, PT, R184, UR18, PT ;  /* 0x00000012b8007c0c */ /* 0x000fe4000bf26270 */
[----:B------:R-:W-:Y:S01]  /*e590*/  SEL R20, RZ, 0xffffffff, P0 ;  /* 0xffffffffff147807 */ /* 0x000fe20000000000 */
[----:B------:R-:W5:Y:S01]  /*e5a0*/  LD.E.128 R8, desc[UR54][R8.64] ;  /* 0x0000003608087980 */ /* 0x000f62000c101d00 */
[----:B------:R-:W-:-:S03]  /*e5b0*/  SEL R3, RZ, 0x1, P1 ;  /* 0x00000001ff037807 */ /* 0x000fc60000800000 */
[----:B------:R-:W-:Y:S01]  /*e5c0*/  IMAD.SHL.U32 R20, R20, 0x2, RZ ;  /* 0x0000000214147824 */ /* 0x000fe200078e00ff */
[----:B------:R-:W5:Y:S04]  /*e5d0*/  LD.E.128 R12, desc[UR54][R12.64] ;  /* 0x000000360c0c7980 */ /* 0x000f68000c101d00 */
[----:B------:R-:W5:Y:S04]  /*e5e0*/  LD.E.128 R24, desc[UR54][R24.64] ;  /* 0x0000003618187980 */ /* 0x000f68000c101d00 */
[----:B------:R-:W5:Y:S01]  /*e5f0*/  LD.E.128 R28, desc[UR54][R28.64] ;  /* 0x000000361c1c7980 */ /* 0x000f62000c101d00 */
[----:B-1----:R-:W-:-:S03]  /*e600*/  ISETP.NE.AND P2, PT, R81, 0x1, PT ;  /* 0x000000015100780c */ /* 0x002fc60003f45270 */
[----:B------:R-:W5:Y:S01]  /*e610*/  LD.E.128 R32, desc[UR54][R32.64] ;  /* 0x0000003620207980 */ /* 0x000f62000c101d00 */
[----:B------:R-:W-:Y:S02]  /*e620*/  ISETP.GE.AND P0, PT, R189, UR18, PT ;  /* 0x00000012bd007c0c */ /* 0x000fe4000bf06270 */
[----:B------:R-:W-:Y:S01]  /*e630*/  LOP3.LUT R3, R20, 0x2, R3, 0xe2, !PT ;  /* 0x0000000214037812 */ /* 0x000fe200078ee203 */
[----:B------:R-:W5:Y:S01]  /*e640*/  LD.E.128 R36, desc[UR54][R36.64] ;  /* 0x0000003624247980 */ /* 0x000f62000c101d00 */
[----:B------:R-:W-:-:S03]  /*e650*/  SEL R20, RZ, 0xffffffff, P0 ;  /* 0xffffffffff147807 */ /* 0x000fc60000000000 */
[----:B------:R-:W5:Y:S02]  /*e660*/  LD.E.128 R40, desc[UR54][R40.64] ;  /* 0x0000003628287980 */ /* 0x000f64000c101d00 */
[----:B------:R-:W1:Y:S01]  /*e670*/  @P2 LDC R77, c[0x0][0xbec] ;  /* 0x0002fb00ff4d2b82 */ /* 0x000e620000000800 */
[----:B------:R-:W-:Y:S01]  /*e680*/  UIMAD UR12, UR16, UR14, URZ ;  /* 0x0000000e100c72a4 */ /* 0x000fe2000f8e023f */
[----:B------:R-:W-:Y:S01]  /*e690*/  IMAD.SHL.U32 R20, R20, 0x4, RZ ;  /* 0x0000000414147824 */ /* 0x000fe200078e00ff */
[----:B------:R-:W-:Y:S01]  /*e6a0*/  ISETP.GE.AND P0, PT, R188, UR18, PT ;  /* 0x00000012bc007c0c */ /* 0x000fe2000bf06270 */
[----:B------:R-:W5:Y:S04]  /*e6b0*/  LD.E.128 R44, desc[UR54][R44.64] ;  /* 0x000000362c2c7980 */ /* 0x000f68000c101d00 */
[----:B------:R-:W2:Y:S01]  /*e6c0*/  @P2 LDC R79, c[0x0][0xbf0] ;  /* 0x0002fc00ff4f2b82 */ /* 0x000ea20000000800 */
[----:B------:R-:W-:Y:S01]  /*e6d0*/  UIMAD.WIDE.U32 UR10, UR4, UR14, URZ ;  /* 0x0000000e040a72a5 */ /* 0x000fe2000f8e003f */
[----:B------:R-:W-:Y:S01]  /*e6e0*/  SEL R21, RZ, 0xffffffff, P0 ;  /* 0xffffffffff157807 */ /* 0x000fe20000000000 */
[----:B------:R-:W-:Y:S01]  /*e6f0*/  UIMAD UR12, UR4, UR15, UR12 ;  /* 0x0000000f040c72a4 */ /* 0x000fe2000f8e020c */
[----:B------:R-:W-:Y:S01]  /*e700*/  LOP3.LUT R20, R20, 0x4, R3, 0xe2, !PT ;  /* 0x0000000414147812 */ /* 0x000fe200078ee203 */
[----:B------:R-:W5:Y:S01]  /*e710*/  LD.E.128 R48, desc[UR54][R48.64] ;  /* 0x0000003630307980 */ /* 0x000f62000c101d00 */
[----:B------:R-:W-:Y:S01]  /*e720*/  ULDC.64 UR14, c[0x0][0xae8] ;  /* 0x0002ba00000e7ab9 */ /* 0x000fe20000000a00 */
[----:B------:R-:W-:Y:S01]  /*e730*/  LEA R3, R191, R192, 0x5 ;  /* 0x000000c0bf037211 */ /* 0x000fe200078e28ff */
[----:B------:R-:W-:Y:S01]  /*e740*/  UIADD3 UR11, UR11, UR12, URZ ;  /* 0x0000000c0b0b7290 */ /* 0x000fe2000fffe03f */
[----:B------:R-:W-:Y:S01]  /*e750*/  IMAD.SHL.U32 R21, R21, 0x8, RZ ;  /* 0x0000000815157824 */ /* 0x000fe200078e00ff */
[----:B------:R-:W-:Y:S01]  /*e760*/  UIMAD UR4, UR17, UR14, URZ ;  /* 0x0000000e110472a4 */ /* 0x000fe2000f8e023f */
[----:B------:R-:W-:Y:S01]  /*e770*/  ISETP.GE.AND P0, PT, R187, UR18, PT ;  /* 0x00000012bb007c0c */ /* 0x000fe2000bf06270 */
[----:B------:R-:W-:Y:S01]  /*e780*/  VIADD R82, R3, UR45 ;  /* 0x0000002d03527c36 */ /* 0x000fe20008000000 */
[----:B------:R-:W-:Y:S01]  /*e790*/  UIMAD.WIDE.U32 UR10, UR43, UR14, UR10 ;  /* 0x0000000e2b0a72a5 */ /* 0x000fe2000f8e000a */
[----:B------:R-:W5:Y:S01]  /*e7a0*/  LD.E.128 R56, desc[UR54][R56.64] ;  /* 0x0000003638387980 */ /* 0x000f62000c101d00 */
[----:B------:R-:W-:Y:S01]  /*e7b0*/  UIMAD UR4, UR43, UR15, UR4 ;  /* 0x0000000f2b0472a4 */ /* 0x000fe2000f8e0204 */
[----:B------:R-:W-:Y:S01]  /*e7c0*/  SEL R3, RZ, 0xffffffff, P0 ;  /* 0xffffffffff037807 */ /* 0x000fe20000000000 */
[----:B------:R-:W-:Y:S01]  /*e7d0*/  ULDC.64 UR12, c[0x0][0xaf0] ;  /* 0x0002bc00000c7ab9 */ /* 0x000fe20000000a00 */
[----:B------:R-:W-:Y:S01]  /*e7e0*/  LOP3.LUT R21, R21, 0x8, R20, 0xe2, !PT ;  /* 0x0000000815157812 */ /* 0x000fe200078ee214 */
[----:B------:R-:W-:Y:S01]  /*e7f0*/  UIMAD UR9, UR9, UR12, URZ ;  /* 0x0000000c090972a4 */ /* 0x000fe2000f8e023f */
[----:B-1----:R-:W-:Y:S01]  /*e800*/  @P2 IMAD.HI.U32 R20, R82, R77, RZ ;  /* 0x0000004d52142227 */ /* 0x002fe200078e00ff */
[----:B------:R-:W-:Y:S01]  /*e810*/  UIADD3 UR11, UR11, UR4, URZ ;  /* 0x000000040b0b7290 */ /* 0x000fe2000fffe03f */
[----:B------:R-:W5:Y:S01]  /*e820*/  LD.E.128 R52, desc[UR54][R52.64] ;  /* 0x0000003634347980 */ /* 0x000f62000c101d00 */
[----:B------:R-:W-:Y:S01]  /*e830*/  UIMAD UR4, UR8, UR13, UR9 ;  /* 0x0000000d080472a4 */ /* 0x000fe2000f8e0209 */
[----:B------:R-:W-:Y:S01]  /*e840*/  IMAD.SHL.U32 R76, R3, 0x10, RZ ;  /* 0x00000010034c7824 */ /* 0x000fe200078e00ff */
[----:B------:R-:W-:Y:S01]  /*e850*/  UIMAD.WIDE.U32 UR8, UR8, UR12, UR10 ;  /* 0x0000000c080872a5 */ /* 0x000fe2000f8e000a */
[----:B------:R-:W-:Y:S01]  /*e860*/  IMAD.MOV.U32 R3, RZ, RZ, R82 ;  /* 0x000000ffff037224 */ /* 0x000fe200078e0052 */
[----:B--2---:R-:W-:Y:S01]  /*e870*/  @P2 SHF.R.U32.HI R3, RZ, R79, R20 ;  /* 0x0000004fff032219 */ /* 0x004fe20000011614 */
[----:B------:R-:W5:Y:S01]  /*e880*/  LD.E.128 R64, desc[UR54][R64.64] ;  /* 0x0000003640407980 */ /* 0x000f62000c101d00 */
[----:B------:R-:W-:-:S02]  /*e890*/  LOP3.LUT R76, R76, 0x10, R21, 0xe2, !PT ;  /* 0x000000104c4c7812 */ /* 0x000fc400078ee215 */
        /* <DEDUP_REMOVED lines=11> */
[----:B------:R-:W-:-:S02]  /*e950*/  IMAD R77, R81, R79, R82 ;  /* 0x0000004f514d7224 */ /* 0x000fc400078e0252 */
[----:B------:R-:W-:Y:S01]  /*e960*/  IMAD.U32 R21, RZ, RZ, UR4 ;  /* 0x00000004ff157e24 */ /* 0x000fe2000f8e00ff */
[----:B------:R-:W5:Y:S01]  /*e970*/  LD.E.128 R68, desc[UR54][R68.64] ;  /* 0x0000003644447980 */ /* 0x000f62000c101d00 */
[----:B------:R-:W-:Y:S01]  /*e980*/  IMAD.SHL.U32 R83, R78, 0x20, RZ ;  /* 0x000000204e537824 */ /* 0x000fe200078e00ff */
[----:B------:R-:W-:Y:S01]  /*e990*/  SHF.R.S32.HI R78, RZ, 0x1f, R77 ;  /* 0x0000001fff4e7819 */ /* 0x000fe2000001144d */
[----:B------:R-:W-:Y:S01]  /*e9a0*/  IMAD R79, R3, UR9, R80 ;  /* 0x00000009034f7c24 */ /* 0x000fe2000f8e0250 */
[----:B------:R-:W-:Y:S01]  /*e9b0*/  @!PT LDS RZ, [RZ] ;  /* 0x00000000fffff984 */ /* 0x000fe20000000800 */
[----:B------:R-:W-:Y:S01]  /*e9c0*/  @!PT LDS RZ, [RZ] ;  /* 0x00000000fffff984 */ /* 0x000fe20000000800 */
[----:B------:R-:W-:Y:S01]  /*e9d0*/  @!PT LDS RZ, [RZ] ;  /* 0x00000000fffff984 */ /* 0x000fe20000000800 */
[----:B------:R-:W-:Y:S01]  /*e9e0*/  @!PT LDS RZ, [RZ] ;  /* 0x00000000fffff984 */ /* 0x000fe20000000800 */
[----:B------:R1:W-:Y:S06]  /*e9f0*/  MEMBAR.ALL.CTA ;  /* 0x0000000000007992 */ /* 0x0003ec0000008000 */
[----:B-1----:R-:W1:Y:S01]  /*ea00*/  FENCE.VIEW.ASYNC.S ;  /* 0x00000000000073c6 */ /* 0x002e620000000000 */
[----:B------:R-:W-:Y:S01]  /*ea10*/  ISETP.GE.AND P0, PT, R195, UR18, PT ;  /* 0x00000012c3007c0c */ /* 0x000fe2000bf06270 */
[----:B------:R-:W-:Y:S01]  /*ea20*/  IMAD.WIDE.U32 R20, R3, UR8, R20 ;  /* 0x0000000803147c25 */ /* 0x000fe2000f8e0014 */
[----:B------:R-:W-:Y:S01]  /*ea30*/  ULDC.64 UR8, c[0x0][0xad8] ;  /* 0x0002b60000087ab9 */ /* 0x000fe20000000a00 */
[----:B------:R-:W-:Y:S01]  /*ea40*/  UIADD3 UR4, UR41, 0x28c20, URZ ;  /* 0x00028c2029047890 */ /* 0x000fe2000fffe03f */
[----:B------:R-:W-:Y:S01]  /*ea50*/  SEL R3, RZ, 0x40, P0 ;  /* 0x00000040ff037807 */ /* 0x000fe20000000000 */
[----:B------:R-:W-:Y:S01]  /*ea60*/  IMAD.IADD R21, R21, 0x1, R79 ;  /* 0x0000000115157824 */ /* 0x000fe200078e024f */
[----:B------:R-:W-:Y:S01]  /*ea70*/  ISETP.GE.AND P0, PT, R194, UR18, PT ;  /* 0x00000012c2007c0c */ /* 0x000fe2000bf06270 */
[----:B------:R-:W-:Y:S01]  /*ea80*/  IMAD R78, R78, UR8, RZ ;  /* 0x000000084e4e7c24 */ /* 0x000fe2000f8e02ff */
[----:B------:R-:W-:Y:S01]  /*ea90*/  UPRMT UR4, URZ, 0x654, UR4 ;  /* 0x000006543f047896 */ /* 0x000fe20008000004 */
[----:B-----5:R-:W-:Y:S01]  /*eaa0*/  IMAD R87, R0, R81, RZ ;  /* 0x0000005100577224 */ /* 0x020fe200078e02ff */
[----:B------:R-:W-:Y:S01]  /*eab0*/  SEL R0, RZ, 0x80, P0 ;  /* 0x00000080ff007807 */ /* 0x000fe20000000000 */
[----:B------:R-:W-:Y:S01]  /*eac0*/  VIADD R86, R192, UR45 ;  /* 0x0000002dc0567c36 */ /* 0x000fe20008000000 */
[----:B------:R-:W-:Y:S01]  /*ead0*/  LOP3.LUT R76, R83, 0x20, R76, 0xe2, !PT ;  /* 0x00000020534c7812 */ /* 0x000fe200078ee24c */
[C---:B------:R-:W-:Y:S01]  /*eae0*/  IMAD R79, R77.reuse, UR9, R78 ;  /* 0x000000094d4f7c24 */ /* 0x040fe2000f8e024e */
[----:B------:R-:W-:Y:S01]  /*eaf0*/  BSSY B1, `(.L_x_5573) ;  /* 0x000002c000017945 */ /* 0x000fe20003800000 */
[----:B------:R-:W-:Y:S01]  /*eb00*/  IMAD.WIDE.U32 R20, R77, UR8, R20 ;  /* 0x000000084d147c25 */ /* 0x000fe2000f8e0014 */
[----:B------:R-:W-:Y:S01]  /*eb10*/  ISETP.GE.AND P0, PT, R86, R87, PT ;  /* 0x000000575600720c */ /* 0x000fe20003f06270 */
[----:B------:R-:W-:Y:S01]  /*eb20*/  ULDC.64 UR8, c[0x0][0xa80] ;  /* 0x0002a00000087ab9 */ /* 0x000fe20000000a00 */
[----:B------:R-:W-:Y:S01]  /*eb30*/  LOP3.LUT R3, R76, R3, RZ, 0xfc, !PT ;  /* 0x000000034c037212 */ /* 0x000fe200078efcff */
[----:B------:R-:W-:Y:S01]  /*eb40*/  IMAD.IADD R21, R21, 0x1, R79 ;  /* 0x0000000115157824 */ /* 0x000fe200078e024f */
[----:B------:R-:W-:-:S02]  /*eb50*/  LEA R84, P1, R20, UR8, 0x1 ;  /* 0x0000000814547c11 */ /* 0x000fc4000f8208ff */
[----:B------:R-:W-:Y:S01]  /*eb60*/  LOP3.LUT R0, R3, R0, RZ, 0xfc, !PT ;  /* 0x0000000003007212 */ /* 0x000fe200078efcff */
[----:B-1----:R-:W-:Y:S01]  /*eb70*/  SYNCS.ARRIVE.TRANS64.RED.A1T0 RZ, [UR4], RZ ;  /* 0x000000ffffff79a7 */ /* 0x002fe20008100404 */
        /* <DEDUP_REMOVED lines=35> */
.L_x_5574:
[----:B------:R-:W-:Y:S05]  /*edb0*/  BSYNC B1 ;  /* 0x0000000000017941 */ /* 0x000fea0003800000 */
.L_x_5573:
[----:B---3--:R-:W-:Y:S01]  /*edc0*/  VIADD R4, R86, 0x20 ;  /* 0x0000002056047836 */ /* 0x008fe20000000000 */
[----:B------:R3:W4:Y:S04]  /*edd0*/  SHFL.IDX PT, R7, R85, 0x1, 0x181f ;  /* 0x00381f0055077f89 */ /* 0x00072800000e0000 */
[----:B------:R-:W-:Y:S01]  /*ede0*/  ISETP.GE.AND P0, PT, R4, R87, PT ;  /* 0x000000570400720c */ /* 0x000fe20003f06270 */
[----:B------:R3:W0:-:S12]  /*edf0*/  SHFL.IDX PT, R6, R84, 0x1, 0x181f ;  /* 0x00381f0054067f89 */ /* 0x00061800000e0000 */
[----:B---3--:R-:W-:Y:S05]  /*ee00*/  @P0 BRA `(.L_x_5575) ;  /* 0x0000001000080947 */ /* 0x008fea0003800000 */
[----:B------:R-:W-:Y:S02]  /*ee10*/  ISETP.GE.AND P0, PT, R184, UR18, PT ;  /* 0x00000012b8007c0c */ /* 0x000fe4000bf06270 */
[----:B------:R-:W-:Y:S02]  /*ee20*/  ISETP.GE.AND P5, PT, R190, UR18, PT ;  /* 0x00000012be007c0c */ /* 0x000fe4000bfa6270 */
[----:B------:R-:W-:Y:S02]  /*ee30*/  ISETP.GE.AND P3, PT, R189, UR18, PT ;  /* 0x00000012bd007c0c */ /* 0x000fe4000bf66270 */
[----:B------:R-:W-:Y:S02]  /*ee40*/  ISETP.GE.AND P2, PT, R188, UR18, PT ;  /* 0x00000012bc007c0c */ /* 0x000fe4000bf46270 */
[----:B------:R-:W-:-:S05]  /*ee50*/  ISETP.GE.AND P1, PT, R187, UR18, PT ;  /* 0x00000012bb007c0c */ /* 0x000fca000bf26270 */
[----:B0---4-:R-:W-:Y:S02]  /*ee60*/  @!P0 IMAD.WIDE R4, R184, 0x2, R6 ;  /* 0x00000002b8048825 */ /* 0x011fe400078e0206 */
        /* <DEDUP_REMOVED lines=23> */
[----:B---3--:R-:W-:-:S04]  /*efe0*/  LEA R4, P0, R194, R6, 0x1 ;  /* 0x00000006c2047211 */ /* 0x008fc800078008ff */
[----:B------:R-:W-:-:S05]  /*eff0*/  LEA.HI.X R5, R194, R7, R198, 0x1, P0 ;  /* 0x00000007c2057211 */ /* 0x000fca00000f0cc6 */
[----:B------:R0:W-:Y:S01]  /*f000*/  ST.E.128 desc[UR54][R4.64], R68 ;  /* 0x0000004404007985 */ /* 0x0001e2000c101d36 */
[----:B------:R-:W-:Y:S05]  /*f010*/  BRA `(.L_x_5575) ;  /* 0x0000000c00847947 */ /* 0x000fea0003800000 */
.L_x_5570:
[----:B------:R-:W-:Y:S01]  /*f020*/  ULDC.64 UR8, c[0x0][0xc00] ;  /* 0x0003000000087ab9 */ /* 0x000fe20000000a00 */
[----:B------:R-:W-:Y:S01]  /*f030*/  ULDC UR4, c[0x0][0xa88] ;  /* 0x0002a20000047ab9 */ /* 0x000fe20000000800 */
[----:B------:R-:W-:Y:S01]  /*f040*/  UISETP.NE.U32.AND UP0, UPT, UR8, URZ, UPT ;  /* 0x0000003f0800728c */ /* 0x000fe2000bf05070 */
[----:B------:R-:W0:Y:S03]  /*f050*/  LDC R11, c[0x0][0xbe8] ;  /* 0x0002fa00ff0b7b82 */ /* 0x000e260000000800 */
[----:B------:R-:W-:-:S03]  /*f060*/  UISETP.NE.AND.EX UP0, UPT, UR9, URZ, UPT, UP0 ;  /* 0x0000003f0900728c */ /* 0x000fc6000bf05300 */
[----:B------:R-:W-:Y:S02]  /*f070*/  ULDC.64 UR8, c[0x0][0xc00] ;  /* 0x0003000000087ab9 */ /* 0x000fe40000000a00 */
[----:B------:R-:W-:Y:S01]  /*f080*/  UIMAD.WIDE UR8, UR44, 0x4, UR8 ;  /* 0x000000042c0878a5 */ /* 0x000fe2000f8e0208 */
[----:B------:R-:W-:-:S05]  /*f090*/  PLOP3.LUT P1, PT, PT, PT, UP0, 0x80, 0x0 ;  /* 0x000000000000781c */ /* 0x000fca0003f2f008 */
[----:B------:R-:W-:Y:S02]  /*f0a0*/  IMAD.U32 R4, RZ, RZ, UR8 ;  /* 0x00000008ff047e24 */ /* 0x000fe4000f8e00ff */
[----:B------:R-:W-:Y:S01]  /*f0b0*/  IMAD.U32 R5, RZ, RZ, UR9 ;  /* 0x00000009ff057e24 */ /* 0x000fe2000f8e00ff */
[----:B------:R-:W-:Y:S02]  /*f0c0*/  ULDC.64 UR8, c[0x0][0xc08] ;  /* 0x0003020000087ab9 */ /* 0x000fe40000000a00 */
[----:B------:R-:W-:Y:S01]  /*f0d0*/  UISETP.NE.U32.AND UP1, UPT, UR8, URZ, UPT ;  /* 0x0000003f0800728c */ /* 0x000fe2000bf25070 */
[----:B------:R-:W-:Y:S02]  /*f0e0*/  IMAD.U32 R0, RZ, RZ, UR4 ;  /* 0x00000004ff007e24 */ /* 0x000fe4000f8e00ff */
[----:B------:R-:W2:Y:S01]  /*f0f0*/  @P1 LDG.E R3, desc[UR54][R4.64] ;  /* 0x0000003604031981 */ /* 0x000ea2000c1e1900 */
[----:B------:R-:W-:-:S06]  /*f100*/  UISETP.NE.AND.EX UP1, UPT, UR9, URZ, UPT, UP1 ;  /* 0x0000003f0900728c */ /* 0x000fcc000bf25310 */
[----:B------:R-:W-:-:S05]  /*f110*/  PLOP3.LUT P2, PT, PT, PT, UP1, 0x80, 0x0 ;  /* 0x000000000000781c */ /* 0x000fca0003f4f018 */
[----:B------:R-:W-:Y:S02]  /*f120*/  @UP1 ULDC.64 UR8, c[0x0][0xc08] ;  /* 0x0003020000081ab9 */ /* 0x000fe40000000a00 */
[----:B------:R-:W-:-:S06]  /*f130*/  @UP1 UIMAD.WIDE UR8, UR44, 0x4, UR8 ;  /* 0x000000042c0818a5 */ /* 0x000fcc000f8e0208 */
[----:B------:R-:W-:Y:S02]  /*f140*/  IMAD.U32 R6, RZ, RZ, UR8 ;  /* 0x00000008ff067e24 */ /* 0x000fe4000f8e00ff */
[----:B------:R-:W-:-:S05]  /*f150*/  IMAD.U32 R7, RZ, RZ, UR9 ;  /* 0x00000009ff077e24 */ /* 0x000fca000f8e00ff */
[----:B------:R1:W5:Y:S01]  /*f160*/  @P2 LDG.E R0, desc[UR54][R6.64] ;  /* 0x0000003606002981 */ /* 0x000362000c1e1900 */
[----:B------:R-:W-:Y:S01]  /*f170*/  UMOV UR4, URZ ;  /* 0x0000003f00047c82 */ /* 0x000fe20008000000 */
[----:B------:R-:W-:Y:S01]  /*f180*/  USHF.R.S32.HI UR14, URZ, 0x1f, UR43 ;  /* 0x0000001f3f0e7899 */ /* 0x000fe2000801142b */
[----:B------:R-:W-:Y:S02]  /*f190*/  ISETP.GE.AND P0, PT, R197, 0x40, PT ;  /* 0x00000040c500780c */ /* 0x000fe40003f06270 */
[----:B--2---:R-:W-:Y:S01]  /*f1a0*/  @P1 R2UR UR4, R3 ;  /* 0x00000000030412ca */ /* 0x004fe200000e0000 */
[----:B01----:R-:W-:-:S14]  /*f1b0*/  @P2 BRA `(.L_x_5576) ;  /* 0x0000000000102947 */ /* 0x003fdc0003800000 */
[----:B------:R-:W-:Y:S05]  /*f1c0*/  @!P1 BRA `(.L_x_5576) ;  /* 0x00000000000c9947 */ /* 0x000fea0003800000 */
[----:B------:R-:W2:Y:S04]  /*f1d0*/  LDG.E R3, desc[UR54][R4.64] ;  /* 0x0000003604037981 */ /* 0x000ea8000c1e1900 */
[----:B-----5:R-:W2:Y:S02]  /*f1e0*/  LDG.E R0, desc[UR54][R4.64+0x4] ;  /* 0x0000043604007981 */ /* 0x020ea4000c1e1900 */
[----:B--2---:R-:W-:-:S07]  /*f1f0*/  IMAD.IADD R0, R0, 0x1, -R3 ;  /* 0x0000000100007824 */ /* 0x004fce00078e0a03 */
.L_x_5576:
[----:B------:R-:W-:Y:S01]  /*f200*/  USHF.R.S32.HI UR9, URZ, 0x1f, UR44 ;  /* 0x0000001f3f097899 */ /* 0x000fe2000801142c */
[----:B------:R-:W-:Y:S01]  /*f210*/  BSSY B1, `(.L_x_5577) ;  /* 0x000002e000017945 */ /* 0x000fe20003800000 */
[----:B------:R-:W-:Y:S02]  /*f220*/  USHF.R.S32.HI UR13, URZ, 0x1f, UR4 ;  /* 0x0000001f3f0d7899 */ /* 0x000fe40008011404 */
[----:B------:R-:W-:Y:S02]  /*f230*/  USEL UR8, UR44, URZ, !UP0 ;  /* 0x0000003f2c087287 */ /* 0x000fe4000c000000 */
[----:B------:R-:W-:Y:S01]  /*f240*/  USEL UR9, UR9, URZ, !UP0 ;  /* 0x0000003f09097287 */ /* 0x000fe2000c000000 */
[----:B------:R-:W-:Y:S11]  /*f250*/  @P0 BRA `(.L_x_5578) ;  /* 0x0000000000a40947 */ /* 0x000ff60003800000 */
[----:B------:R-:W0:Y:S01]  /*f260*/  S2R R6, SR_TID.X ;  /* 0x0000000000067919 */ /* 0x000e220000002100 */
[----:B------:R-:W1:Y:S01]  /*f270*/  LDC R5, c[0x0][0xbe8] ;  /* 0x0002fa00ff057b82 */ /* 0x000e620000000800 */
[----:B------:R-:W-:Y:S02]  /*f280*/  IMAD.U32 R7, RZ, RZ, UR45 ;  /* 0x0000002dff077e24 */ /* 0x000fe4000f8e00ff */
[----:B-1---5:R-:W-:-:S03]  /*f290*/  IMAD R3, R0, R5, RZ ;  /* 0x0000000500037224 */ /* 0x022fc600078e02ff */
[----:B0-----:R-:W-:-:S04]  /*f2a0*/  IADD3 R6, R7, -0x80, R6 ;  /* 0xffffff8007067810 */ /* 0x001fc80007ffe006 */
[----:B------:R-:W-:-:S13]  /*f2b0*/  ISETP.GE.AND P0, PT, R6, R3, PT ;  /* 0x000000030600720c */ /* 0x000fda0003f06270 */
[----:B------:R-:W-:Y:S05]  /*f2c0*/  @P0 BRA `(.L_x_5578) ;  /* 0x0000000000880947 */ /* 0x000fea0003800000 */
[----:B------:R-:W-:Y:S01]  /*f2d0*/  ISETP.NE.AND P0, PT, R5, 0x1, PT ;  /* 0x000000010500780c */ /* 0x000fe20003f05270 */
[----:B------:R-:W-:Y:S01]  /*f2e0*/  ULDC.64 UR16, c[0x0][0xb90] ;  /* 0x0002e40000107ab9 */ /* 0x000fe20000000a00 */
[----:B------:R-:W-:Y:S01]  /*f2f0*/  UMOV UR10, UR4 ;  /* 0x00000004000a7c82 */ /* 0x000fe20008000000 */
[----:B------:R-:W-:Y:S01]  /*f300*/  UIMAD UR12, UR14, UR16, URZ ;  /* 0x000000100e0c72a4 */ /* 0x000fe2000f8e023f */
[----:B------:R-:W-:Y:S01]  /*f310*/  IMAD.MOV.U32 R4, RZ, RZ, R6 ;  /* 0x000000ffff047224 */ /* 0x000fe200078e0006 */
[----:B------:R-:W-:Y:S02]  /*f320*/  UMOV UR11, UR13 ;  /* 0x0000000d000b7c82 */ /* 0x000fe40008000000 */
[----:B------:R-:W-:Y:S02]  /*f330*/  UIMAD.WIDE.U32 UR10, UR43, UR16, UR10 ;  /* 0x000000102b0a72a5 */ /* 0x000fe4000f8e000a */
[----:B------:R-:W-:-:S03]  /*f340*/  UIMAD UR12, UR43, UR17, UR12 ;  /* 0x000000112b0c72a4 */ /* 0x000fc6000f8e020c */
[----:B------:R-:W-:Y:S01]  /*f350*/  ULDC.64 UR16, c[0x0][0xb98] ;  /* 0x0002e60000107ab9 */ /* 0x000fe20000000a00 */
[----:B------:R-:W0:Y:S01]  /*f360*/  @P0 LDC R3, c[0x0][0xbec] ;  /* 0x0002fb00ff030b82 */ /* 0x000e220000000800 */
[----:B------:R-:W-:Y:S02]  /*f370*/  UIADD3 UR11, UR11, UR12, URZ ;  /* 0x0000000c0b0b7290 */ /* 0x000fe4000fffe03f */
[----:B------:R-:W-:Y:S02]  /*f380*/  UIMAD UR12, UR9, UR16, URZ ;  /* 0x00000010090c72a4 */ /* 0x000fe4000f8e023f */
[----:B------:R-:W-:Y:S02]  /*f390*/  UIMAD.WIDE.U32 UR10, UR8, UR16, UR10 ;  /* 0x00000010080a72a5 */ /* 0x000fe4000f8e000a */
[----:B------:R-:W-:Y:S01]  /*f3a0*/  UIMAD UR12, UR8, UR17, UR12 ;  /* 0x00000011080c72a4 */ /* 0x000fe2000f8e020c */
[----:B------:R-:W1:Y:S02]  /*f3b0*/  @P0 LDC R8, c[0x0][0xbf0] ;  /* 0x0002fc00ff080b82 */ /* 0x000e640000000800 */
[----:B------:R-:W-:Y:S01]  /*f3c0*/  ULDC.64 UR16, c[0x0][0xb88] ;  /* 0x0002e20000107ab9 */ /* 0x000fe20000000a00 */
[----:B0-----:R-:W-:-:S05]  /*f3d0*/  @P0 IMAD.HI.U32 R3, R6, R3, RZ ;  /* 0x0000000306030227 */ /* 0x001fca00078e00ff */
        /* <DEDUP_REMOVED lines=17> */
.L_x_5578:
[----:B------:R-:W-:Y:S05]  /*f4f0*/  BSYNC B1 ;  /* 0x0000000000017941 */ /* 0x000fea0003800000 */
.L_x_5577:
        /* <DEDUP_REMOVED lines=10> */
[----:B-----5:R-:W-:Y:S01]  /*f5a0*/  IMAD R25, R0, R11, RZ ;  /* 0x0000000b00197224 */ /* 0x020fe200078e02ff */
[----:B------:R-:W-:Y:S01]  /*f5b0*/  ULDC.64 UR16, c[0x0][0xae8] ;  /* 0x0002ba0000107ab9 */ /* 0x000fe20000000a00 */
[----:B------:R-:W-:Y:S01]  /*f5c0*/  IMAD.SHL.U32 R4, R4, 0x2, RZ ;  /* 0x0000000204047824 */ /* 0x000fe200078e00ff */
[----:B------:R-:W0:Y:S01]  /*f5d0*/  @P0 LDC R5, c[0x0][0xbec] ;  /* 0x0002fb00ff050b82 */ /* 0x000e220000000800 */
[----:B------:R-:W-:Y:S01]  /*f5e0*/  ISETP.GE.AND P2, PT, R189, UR15, PT ;  /* 0x0000000fbd007c0c */ /* 0x000fe2000bf46270 */
[----:B------:R-:W-:Y:S01]  /*f5f0*/  UIADD3 UR11, UR11, UR12, URZ ;  /* 0x0000000c0b0b7290 */ /* 0x000fe2000fffe03f */
[----:B------:R-:W-:Y:S01]  /*f600*/  ISETP.GE.AND P1, PT, R188, UR15, PT ;  /* 0x0000000fbc007c0c */ /* 0x000fe2000bf26270 */
[----:B------:R-:W-:Y:S01]  /*f610*/  UIMAD UR4, UR14, UR16, URZ ;  /* 0x000000100e0472a4 */ /* 0x000fe2000f8e023f */
[----:B------:R-:W-:Y:S01]  /*f620*/  LOP3.LUT R4, R4, 0x2, R3, 0xe2, !PT ;  /* 0x0000000204047812 */ /* 0x000fe200078ee203 */
[----:B------:R-:W-:Y:S01]  /*f630*/  IMAD R3, R191, 0x20, R192 ;  /* 0x00000020bf037824 */ /* 0x000fe200078e02c0 */
[----:B------:R-:W-:Y:S01]  /*f640*/  SEL R6, RZ, 0xffffffff, P2 ;  /* 0xffffffffff067807 */ /* 0x000fe20001000000 */
[----:B------:R-:W1:Y:S01]  /*f650*/  @P0 LDC R7, c[0x0][0xbf0] ;  /* 0x0002fc00ff070b82 */ /* 0x000e620000000800 */
[----:B------:R-:W-:Y:S01]  /*f660*/  UIMAD UR4, UR43, UR17, UR4 ;  /* 0x000000112b0472a4 */ /* 0x000fe2000f8e0204 */
[----:B------:R-:W-:Y:S01]  /*f670*/  VIADD R8, R3, UR45 ;  /* 0x0000002d03087c36 */ /* 0x000fe20008000000 */
[----:B------:R-:W-:Y:S01]  /*f680*/  UIMAD.WIDE.U32 UR10, UR43, UR16, UR10 ;  /* 0x000000102b0a72a5 */ /* 0x000fe2000f8e000a */
[----:B------:R-:W-:Y:S01]  /*f690*/  IMAD.SHL.U32 R9, R6, 0x4, RZ ;  /* 0x0000000406097824 */ /* 0x000fe200078e00ff */
[----:B------:R-:W-:Y:S01]  /*f6a0*/  ULDC.64 UR12, c[0x0][0xaf0] ;  /* 0x0002bc00000c7ab9 */ /* 0x000fe20000000a00 */
[----:B------:R-:W-:Y:S01]  /*f6b0*/  SEL R10, RZ, 0xffffffff, P1 ;  /* 0xffffffffff0a7807 */ /* 0x000fe20000800000 */
[----:B------:R-:W-:Y:S01]  /*f6c0*/  UIMAD UR9, UR9, UR12, URZ ;  /* 0x0000000c090972a4 */ /* 0x000fe2000f8e023f */
[----:B------:R-:W-:Y:S01]  /*f6d0*/  IMAD.MOV.U32 R3, RZ, RZ, R8 ;  /* 0x000000ffff037224 */ /* 0x000fe200078e0008 */
[----:B------:R-:W-:Y:S01]  /*f6e0*/  UIADD3 UR11, UR11, UR4, URZ ;  /* 0x000000040b0b7290 */ /* 0x000fe2000fffe03f */
[----:B------:R-:W-:Y:S01]  /*f6f0*/  LOP3.LUT R9, R9, 0x4, R4, 0xe2, !PT ;  /* 0x0000000409097812 */ /* 0x000fe200078ee204 */
[----:B------:R-:W-:Y:S01]  /*f700*/  UIMAD UR4, UR8, UR13, UR9 ;  /* 0x0000000d080472a4 */ /* 0x000fe2000f8e0209 */
[----:B------:R-:W-:Y:S01]  /*f710*/  IMAD.SHL.U32 R10, R10, 0x8, RZ ;  /* 0x000000080a0a7824 */ /* 0x000fe200078e00ff */
[----:B------:R-:W-:Y:S01]  /*f720*/  UIMAD.WIDE.U32 UR8, UR8, UR12, UR10 ;  /* 0x0000000c080872a5 */ /* 0x000fe2000f8e000a */
[----:B------:R-:W-:Y:S01]  /*f730*/  VIADD R26, R192, UR45 ;  /* 0x0000002dc01a7c36 */ /* 0x000fe20008000000 */
[----:B------:R-:W-:Y:S01]  /*f740*/  ISETP.GE.AND P2, PT, R194, UR15, PT ;  /* 0x0000000fc2007c0c */ /* 0x000fe2000bf46270 */
[----:B0-----:R-:W-:Y:S01]  /*f750*/  @P0 IMAD.HI.U32 R6, R8, R5, RZ ;  /* 0x0000000508060227 */ /* 0x001fe200078e00ff */
[----:B------:R-:W-:Y:S01]  /*f760*/  UIADD3 UR4, UR9, UR4, URZ ;  /* 0x0000000409047290 */ /* 0x000fe2000fffe03f */
[----:B------:R-:W-:Y:S01]  /*f770*/  LOP3.LUT R10, R10, 0x8, R9, 0xe2, !PT ;  /* 0x000000080a0a7812 */ /* 0x000fe200078ee209 */
[----:B------:R-:W-:Y:S01]  /*f780*/  BSSY B1, `(.L_x_5579) ;  /* 0x0000046000017945 */ /* 0x000fe20003800000 */
[----:B------:R-:W-:Y:S01]  /*f790*/  MOV R4, UR8 ;  /* 0x0000000800047c02 */ /* 0x000fe20008000f00 */
[----:B------:R-:W-:Y:S01]  /*f7a0*/  IMAD.U32 R5, RZ, RZ, UR9 ;  /* 0x00000009ff057e24 */ /* 0x000fe2000f8e00ff */
[----:B------:R-:W-:Y:S01]  /*f7b0*/  ULDC.64 UR8, c[0x0][0xae0] ;  /* 0x0002b80000087ab9 */ /* 0x000fe20000000a00 */
[----:B------:R-:W-:Y:S01]  /*f7c0*/  IMAD.U32 R5, RZ, RZ, UR4 ;  /* 0x00000004ff057e24 */ /* 0x000fe2000f8e00ff */
[----:B-1----:R-:W-:-:S02]  /*f7d0*/  @P0 SHF.R.U32.HI R3, RZ, R7, R6 ;  /* 0x00000007ff030219 */ /* 0x002fc40000011606 */
[----:B------:R-:W-:Y:S02]  /*f7e0*/  ISETP.GE.AND P0, PT, R187, UR15, PT ;  /* 0x0000000fbb007c0c */ /* 0x000fe4000bf06270 */
[--C-:B------:R-:W-:Y:S01]  /*f7f0*/  SHF.R.S32.HI R6, RZ, 0x1f, R3.reuse ;  /* 0x0000001fff067819 */ /* 0x100fe20000011403 */
[----:B------:R-:W-:Y:S01]  /*f800*/  IMAD.MOV R7, RZ, RZ, -R3 ;  /* 0x000000ffff077224 */ /* 0x000fe200078e0a03 */
[----:B------:R-:W-:Y:S01]  /*f810*/  SEL R9, RZ, 0xffffffff, P0 ;  /* 0xffffffffff097807 */ /* 0x000fe20000000000 */
[----:B------:R-:W-:Y:S01]  /*f820*/  IMAD.WIDE.U32 R4, R3, UR8, R4 ;  /* 0x0000000803047c25 */ /* 0x000fe2000f8e0004 */
[----:B------:R-:W-:Y:S02]  /*f830*/  ISETP.GE.AND P0, PT, R186, UR15, PT ;  /* 0x0000000fba007c0c */ /* 0x000fe4000bf06270 */
[----:B------:R-:W-:Y:S01]  /*f840*/  SEL R0, RZ, 0x80, P2 ;  /* 0x00000080ff007807 */ /* 0x000fe20001000000 */
        /* <DEDUP_REMOVED lines=8> */
[----:B------:R-:W-:Y:S01]  /*f8d0*/  LOP3.LUT R10, R13, 0x10, R10, 0xe2, !PT ;  /* 0x000000100d0a7812 */ /* 0x000fe200078ee20a */
[----:B------:R-:W-:-:S02]  /*f8e0*/  IMAD.IADD R5, R5, 0x1, R9 ;  /* 0x0000000105057824 */ /* 0x000fc400078e0209 */
[----:B------:R-:W-:Y:S02]  /*f8f0*/  IMAD R6, R3, UR8, RZ ;  /* 0x0000000803067c24 */ /* 0x000fe4000f8e02ff */
[----:B------:R-:W-:-:S04]  /*f900*/  IMAD.WIDE.U32 R4, R7, UR8, R4 ;  /* 0x0000000807047c25 */ /* 0x000fc8000f8e0004 */
[----:B------:R-:W-:Y:S01]  /*f910*/  IMAD R3, R7, UR9, R6 ;  /* 0x0000000907037c24 */ /* 0x000fe2000f8e0206 */
[----:B------:R-:W-:Y:S01]  /*f920*/  SEL R7, RZ, 0x40, P0 ;  /* 0x00000040ff077807 */ /* 0x000fe20000000000 */
[----:B------:R-:W-:Y:S01]  /*f930*/  ULDC.64 UR8, c[0x0][0xa80] ;  /* 0x0002a00000087ab9 */ /* 0x000fe20000000a00 */
[----:B------:R-:W-:Y:S01]  /*f940*/  ISETP.GE.AND P0, PT, R26, R25, PT ;  /* 0x000000191a00720c */ /* 0x000fe20003f06270 */
[----:B------:R-:W-:Y:S01]  /*f950*/  IMAD.SHL.U32 R13, R8, 0x20, RZ ;  /* 0x00000020080d7824 */ /* 0x000fe200078e00ff */
[----:B------:R-:W-:Y:S01]  /*f960*/  LEA R20, P1, R4, UR8, 0x1 ;  /* 0x0000000804147c11 */ /* 0x000fe2000f8208ff */
[----:B------:R-:W-:-:S03]  /*f970*/  IMAD.IADD R3, R5, 0x1, R3 ;  /* 0x0000000105037824 */ /* 0x000fc600078e0203 */
        /* <DEDUP_REMOVED lines=38> */
.L_x_5580:
[----:B------:R-:W-:Y:S05]  /*fbe0*/  BSYNC B1 ;  /* 0x0000000000017941 */ /* 0x000fea0003800000 */
.L_x_5579:
        /* <DEDUP_REMOVED lines=36> */
.L_x_5575:
[----:B------:R-:W-:Y:S05]  /*fe30*/  BSYNC B0 ;  /* 0x0000000000007941 */ /* 0x000fea0003800000 */
.L_x_5569:
[----:B------:R-:W-:Y:S02]  /*fe40*/  ULDC UR4, c[0x0][0xc3c] ;  /* 0x00030f0000047ab9 */ /* 0x000fe40000000800 */
[----:B------:R-:W-:-:S06]  /*fe50*/  UISETP.GE.AND UP0, UPT, UR6, UR4, UPT ;  /* 0x000000040600728c */ /* 0x000fcc000bf06270 */
[----:B------:R-:W-:-:S13]  /*fe60*/  PLOP3.LUT P0, PT, PT, PT, UP0, 0x80, 0x0 ;  /* 0x000000000000781c */ /* 0x000fda0003f0f008 */
[----:B------:R-:W-:Y:S05]  /*fe70*/  @!P0 BRA `(.L_x_5581) ;  /* 0xffffff10003c8947 */ /* 0x000fea000383ffff */
[----:B------:R-:W-:Y:S05]  /*fe80*/  EXIT ;  /* 0x000000000000794d */ /* 0x000fea0003800000 */
.L_x_5462:
        /* <DEDUP_REMOVED lines=16> */
.L_x_5582:
        /* <DEDUP_REMOVED lines=36> */
[----:B------:R-:W-:Y:S01]  /*101d0*/  IMAD.MOV.U32 R6, RZ, RZ, R3 ;  /* 0x000000ffff067224 */ /* 0x000fe200078e0003 */
[----:B------:R-:W-:Y:S01]  /*101e0*/  UMOV UR4, URZ ;  /* 0x0000003f00047c82 */ /* 0x000fe20008000000 */
[----:B------:R-:W-:-:S05]  /*101f0*/  ULDC UR5, c[0x0][0xc38] ;  /* 0x00030e0000057ab9 */ /* 0x000fca0000000800 */
.L_x_5588:
        /* <DEDUP_REMOVED lines=12> */
.L_x_5587:
[----:B------:R-:W-:Y:S05]  /*102c0*/  BSYNC B0 ;  /* 0x0000000000007941 */ /* 0x000fea0003800000 */
.L_x_5586:
        /* <DEDUP_REMOVED lines=20> */
.L_x_5584:
        /* <DEDUP_REMOVED lines=20> */
.L_x_5589:
[----:B---3--:R-:W-:Y:S01]  /*10550*/  IMAD R16, R16, UR5, R13 ;  /* 0x0000000510107c24 */ /* 0x008fe2000f8e020d */
[----:B------:R-:W-:Y:S01]  /*10560*/  IABS R2, R6 ;  /* 0x0000000600027213 */ /* 0x000fe20000000000 */
[----:B-12---:R-:W-:-:S03]  /*10570*/  IMAD.MOV R9, RZ, RZ, -R3 ;  /* 0x000000ffff097224 */ /* 0x006fc600078e0a03 */
[----:B0-----:R-:W-:Y:S01]  /*10580*/  IADD3 R11, -R16, UR6, RZ ;  /* 0x00000006100b7c10 */ /* 0x001fe2000fffe1ff */
        /* <DEDUP_REMOVED lines=22> */
[----:B------:R-:W-:-:S03]  /*106f0*/  IMAD R6, R6, R9, R11 ;  /* 0x0000000906067224 */ /* 0x000fc600078e020b */
[----:B------:R-:W-:Y:S02]  /*10700*/  VIADDMNMX R15, R8, UR5, R7, PT ;  /* 0x00000005080f7c46 */ /* 0x000fe4000b800107 */
[----:B------:R-:W-:Y:S02]  /*10710*/  IABS R11, R6 ;  /* 0x00000006000b7213 */ /* 0x000fe40000000000 */
[-C--:B------:R-:W-:Y:S01]  /*10720*/  IABS R8, R15.reuse ;  /* 0x0000000f00087213 */ /* 0x080fe20000000000 */
[----:B------:R-:W-:Y:S01]  /*10730*/  IMAD.MOV R18, RZ, RZ, -R15 ;  /* 0x000000ffff127224 */ /* 0x000fe200078e0a0f */
[----:B------:R-:W-:Y:S02]  /*10740*/  IABS R10, R15 ;  /* 0x0000000f000a7213 */ /* 0x000fe40000000000 */
[----:B------:R-:W0:Y:S08]  /*10750*/  I2F.RP R7, R8 ;  /* 0x0000000800077306 */ /* 0x000e300000209400 */
[----:B0-----:R-:W0:Y:S02]  /*10760*/  MUFU.RCP R7, R7 ;  /* 0x0000000700077308 */ /* 0x001e240000001000 */
[----:B0-----:R-:W-:-:S06]  /*10770*/  VIADD R3, R7, 0xffffffe ;  /* 0x0ffffffe07037836 */ /* 0x001fcc0000000000 */
[----:B------:R-:W0:Y:S02]  /*10780*/  F2I.FTZ.U32.TRUNC.NTZ R3, R3 ;  /* 0x0000000300037305 */ /* 0x000e24000021f000 */
[----:B0-----:R-:W-:-:S04]  /*10790*/  IMAD.MOV R2, RZ, RZ, -R3 ;  /* 0x000000ffff027224 */ /* 0x001fc800078e0a03 */
[----:B------:R-:W-:Y:S02]  /*107a0*/  IMAD.MOV.U32 R9, RZ, RZ, R2 ;  /* 0x000000ffff097224 */ /* 0x000fe400078e0002 */
[----:B------:R-:W-:Y:S02]  /*107b0*/  IMAD.MOV.U32 R2, RZ, RZ, RZ ;  /* 0x000000ffff027224 */ /* 0x000fe400078e00ff */
        /* <DEDUP_REMOVED lines=20> */
.L_x_5585:
[----:B------:R-:W-:Y:S01]  /*10900*/  ULDC UR4, c[0x0][0xc3c] ;  /* 0x00030f0000047ab9 */ /* 0x000fe20000000800 */
[----:B------:R-:W-:Y:S02]  /*10910*/  IMAD.MOV.U32 R17, RZ, RZ, RZ ;  /* 0x000000ffff117224 */ /* 0x000fe400078e00ff */
[----:B------:R-:W-:Y:S02]  /*10920*/  IMAD.U32 R16, RZ, RZ, UR6 ;  /* 0x00000006ff107e24 */ /* 0x000fe4000f8e00ff */
[----:B------:R-:W-:Y:S02]  /*10930*/  IMAD.MOV.U32 R18, RZ, RZ, RZ ;  /* 0x000000ffff127224 */ /* 0x000fe400078e00ff */
[----:B------:R-:W-:-:S07]  /*10940*/  IMAD.U32 R19, RZ, RZ, UR4 ;  /* 0x00000004ff137e24 */ /* 0x000fce000f8e00ff */
.L_x_5590:
[----:B------:R-:W-:-:S13]  /*10950*/  ISETP.NE.AND P0, PT, R5, RZ, PT ;  /* 0x000000ff0500720c */ /* 0x000fda0003f05270 */
[----:B------:R-:W0:Y:S01]  /*10960*/  @!P0 S2R R3, SR_CgaCtaId ;  /* 0x0000000000038919 */ /* 0x000e220000008800 */
[----:B------:R-:W-:-:S04]  /*10970*/  @!P0 MOV R2, 0x400 ;  /* 0x0000040000028802 */ /* 0x000fc80000000f00 */
[----:B0-----:R-:W-:-:S05]  /*10980*/  @!P0 LEA R2, R3, R2, 0x18 ;  /* 0x0000000203028211 */ /* 0x001fca00078ec0ff */
[----:B------:R0:W-:Y:S01]  /*10990*/  @!P0 STS.128 [R2+0x28cd0], R16 ;  /* 0x028cd01002008388 */ /* 0x0001e20000000c00 */
[----:B------:R-:W-:Y:S06]  /*109a0*/  BAR.ARV 0x5, 0x180 ;  /* 0x0146000000007b1d */ /* 0x000fec0000002000 */
.L_x_5583:
[----:B------:R2:W-:Y:S01]  /*109b0*/  STL [R1+0x10], RZ ;  /* 0x000010ff01007387 */ /* 0x0005e20000100800 */
[----:B------:R-:W-:Y:S01]  /*109c0*/  ULDC UR4, c[0x0][0xc3c] ;  /* 0x00030f0000047ab9 */ /* 0x000fe20000000800 */
[----:B------:R-:W-:Y:S01]  /*109d0*/  IMAD.MOV.U32 R25, RZ, RZ, 0x1 ;  /* 0x00000001ff197424 */ /* 0x000fe200078e00ff */
[----:B-1----:R-:W-:Y:S01]  /*109e0*/  ISETP.GE.AND P0, PT, R19, UR4, PT ;  /* 0x0000000413007c0c */ /* 0x002fe2000bf06270 */
[----:B------:R-:W-:-:S12]  /*109f0*/  IMAD.MOV.U32 R24, RZ, RZ, RZ ;  /* 0x000000ffff187224 */ /* 0x000fd800078e00ff */
[----:B--2---:R-:W-:Y:S05]  /*10a00*/  @P0 BRA `(.L_x_5591) ;  /* 0x0000004c00300947 */ /* 0x004fea0003800000 */
[----:B------:R-:W1:Y:S01]  /*10a10*/  S2UR UR5, SR_CgaCtaId ;  /* 0x00000000000579c3 */ /* 0x000e620000008800 */
[C---:B0-----:R-:W-:Y:S01]  /*10a20*/  IMAD.SHL.U32 R2, R0.reuse, 0x8, RZ ;  /* 0x0000000800027824 */ /* 0x041fe200078e00ff */
[----:B------:R-:W-:Y:S01]  /*10a30*/  UMOV UR4, 0x400 ;  /* 0x0000040000047882 */ /* 0x000fe20000000000 */
[----:B------:R-:W-:Y:S01]  /*10a40*/  LOP3.LUT R4, R0, 0x7f, RZ, 0xc0, !PT ;  /* 0x0000007f00047812 */ /* 0x000fe200078ec0ff */
[----:B------:R0:W-:Y:S01]  /*10a50*/  STL [R1+0x10], RZ ;  /* 0x000010ff01007387 */ /* 0x0001e20000100800 */
[----:B------:R-:W-:Y:S01]  /*10a60*/  BSSY B8, `(.L_x_5591) ;  /* 0x00004c6000087945 */ /* 0x000fe20003800000 */
[----:B------:R-:W-:Y:S01]  /*10a70*/  LOP3.LUT R3, R2, 0x1f8, RZ, 0xc0, !PT ;  /* 0x000001f802037812 */ /* 0x000fe200078ec0ff */
[----:B------:R-:W-:Y:S01]  /*10a80*/  IMAD.MOV.U32 R25, RZ, RZ, 0x1 ;  /* 0x00000001ff197424 */ /* 0x000fe200078e00ff */
[----:B------:R-:W-:Y:S01]  /*10a90*/  SHF.R.U32.HI R5, RZ, 0x3, R4 ;  /* 0x00000003ff057819 */ /* 0x000fe20000011604 */
[----:B------:R-:W-:Y:S01]  /*10aa0*/  IMAD.MOV.U32 R24, RZ, RZ, RZ ;  /* 0x000000ffff187224 */ /* 0x000fe200078e00ff */
[----:B------:R-:W-:Y:S01]  /*10ab0*/  LOP3.LUT R3, R3, 0x38, R0, 0x78, !PT ;  /* 0x0000003803037812 */ /* 0x000fe200078e7800 */
[----:B------:R-:W-:Y:S01]  /*10ac0*/  IMAD.SHL.U32 R0, R0, 0x10, RZ ;  /* 0x0000001000007824 */ /* 0x000fe200078e00ff */
[----:B------:R-:W-:Y:S01]  /*10ad0*/  LOP3.LUT R4, R2, 0x38, RZ, 0xc0, !PT ;  /* 0x0000003802047812 */ /* 0x000fe200078ec0ff */
[----:B------:R-:W-:Y:S01]  /*10ae0*/  ULOP3.LUT UR36, UR39, 0x2, URZ, 0xfc, !UPT ;  /* 0x0000000227247892 */ /* 0x000fe2000f8efc3f */
[----:B------:R-:W-:Y:S01]  /*10af0*/  LOP3.LUT R34, R3, 0x200, R2, 0xf8, !PT ;  /* 0x0000020003227812 */ /* 0x000fe200078ef802 */
[----:B------:R-:W-:Y:S01]  /*10b00*/  ULDC UR37, c[0x0][0xc] ;  /* 0x0000030000257ab9 */ /* 0x000fe20000000800 */
[----:B------:R-:W-:-:S02]  /*10b10*/  LOP3.LUT R0, R5, 0x70, R0, 0xf8, !PT ;  /* 0x0000007005007812 */ /* 0x000fc400078ef800 */
[C---:B------:R-:W-:Y:S02]  /*10b20*/  LOP3.LUT R0, R4.reuse, 0xc0, RZ, 0xfc, !PT ;  /* 0x000000c004007812 */ /* 0x040fe400078efcff */
[C---:B------:R-:W-:Y:S02]  /*10b30*/  LOP3.LUT R0, R4.reuse, 0x140, RZ, 0xfc, !PT ;  /* 0x0000014004007812 */ /* 0x040fe400078efcff */
[C---:B------:R-:W-:Y:S01]  /*10b40*/  LOP3.LUT R2, R4.reuse, 0x40, RZ, 0xfc, !PT ;  /* 0x0000004004027812 */ /* 0x040fe200078efcff */
[----:B-1----:R-:W-:Y:S01]  /*10b50*/  ULEA UR4, UR5, UR4, 0x18 ;  /* 0x0000000405047291 */ /* 0x002fe2000f8ec03f */
[C---:B------:R-:W-:Y:S02]  /*10b60*/  LOP3.LUT R3, R4.reuse, 0x80, RZ, 0xfc, !PT ;  /* 0x0000008004037812 */ /* 0x040fe400078efcff */
[C---:B------:R-:W-:Y:S02]  /*10b70*/  LOP3.LUT R2, R4.reuse, 0x100, RZ, 0xfc, !PT ;  /* 0x0000010004027812 */ /* 0x040fe400078efcff */
[----:B------:R-:W-:-:S02]  /*10b80*/  LOP3.LUT R3, R4, 0x180, RZ, 0xfc, !PT ;  /* 0x0000018004037812 */ /* 0x000fc400078efcff */
[----:B------:R-:W-:Y:S02]  /*10b90*/  MOV R23, UR4 ;  /* 0x0000000400177c02 */ /* 0x000fe40008000f00 */
[----:B------:R-:W-:-:S03]  /*10ba0*/  LOP3.LUT R2, R4, 0x1c0, RZ, 0xfc, !PT ;  /* 0x000001c004027812 */ /* 0x000fc600078efcff */
[----:B------:R-:W-:-:S05]  /*10bb0*/  IMAD R0, R34, 0x2, R23 ;  /* 0x0000000222007824 */ /* 0x000fca00078e0217 */
[----:B------:R0:W-:Y:S02]  /*10bc0*/  STL [R1+0x18], R0 ;  /* 0x0000180001007387 */ /* 0x0001e40000100800 */
.L_x_5660:
[----:B------:R-:W-:Y:S05]  /*10bd0*/  YIELD ;  /* 0x0000000000007946 */ /* 0x000fea0003800000 */
[----:B------:R-:W-:Y:S01]  /*10be0*/  ULDC.64 UR4, c[0x0][0xa28] ;  /* 0x00028a0000047ab9 */ /* 0x000fe20000000a00 */
[----:B------:R-:W-:Y:S01]  /*10bf0*/  IMAD.MOV.U32 R31, RZ, RZ, RZ ;  /* 0x000000ffff1f7224 */ /* 0x000fe200078e00ff */
[----:B------:R-:W-:-:S04]  /*10c00*/  ISETP.NE.U32.AND P0, PT, RZ, UR4, PT ;  /* 0x00000004ff007c0c */ /* 0x000fc8000bf05070 */
[----:B------:R-:W-:Y:S01]  /*10c10*/  ISETP.NE.AND.EX P0, PT, RZ, UR5, PT, P0 ;  /* 0x00000005ff007c0c */ /* 0x000fe2000bf05300 */
[----:B------:R-:W-:-:S12]  /*10c20*/  ULDC.64 UR4, c[0x0][0xa18] ;  /* 0x0002860000047ab9 */ /* 0x000fd80000000a00 */
[----:B-1----:R-:W1:Y:S02]  /*10c30*/  @P0 LDC.64 R2, c[0x0][0xa28] ;  /* 0x00028a00ff020b82 */ /* 0x002e640000000a00 */
[----:B-1----:R-:W-:-:S05]  /*10c40*/  @P0 IMAD.WIDE R2, R19, 0x4, R2 ;  /* 0x0000000413020825 */ /* 0x002fca00078e0202 */
[----:B------:R1:W5:Y:S01]  /*10c50*/  @P0 LDG.E R31, desc[UR54][R2.64] ;  /* 0x00000036021f0981 */ /* 0x000362000c1e1900 */
[----:B------:R-:W-:Y:S01]  /*10c60*/  ISETP.NE.U32.AND P0, PT, RZ, UR4, PT ;  /* 0x00000004ff007c0c */ /* 0x000fe2000bf05070 */
[----:B0-----:R-:W-:Y:S01]  /*10c70*/  IMAD.MOV.U32 R0, RZ, RZ, RZ ;  /* 0x000000ffff007224 */ /* 0x001fe200078e00ff */
[----:B------:R-:W-:Y:S02]  /*10c80*/  LOP3.LUT R22, R22, 0xfffffdff, RZ, 0xc0, !PT ;  /* 0xfffffdff16167812 */ /* 0x000fe400078ec0ff */
[----:B------:R-:W-:Y:S01]  /*10c90*/  ISETP.NE.AND.EX P1, PT, RZ, UR5, PT, P0 ;  /* 0x00000005ff007c0c */ /* 0x000fe2000bf25300 */
[----:B------:R-:W-:Y:S02]  /*10ca0*/  ULDC.64 UR4, c[0x0][0xa00] ;  /* 0x0002800000047ab9 */ /* 0x000fe40000000a00 */
[----:B------:R-:W-:Y:S01]  /*10cb0*/  ISETP.NE.U32.AND P0, PT, RZ, UR4, PT ;  /* 0x00000004ff007c0c */ /* 0x000fe2000bf05070 */
[----:B-1----:R-:W0:Y:S03]  /*10cc0*/  LDC.64 R2, c[0x0][0xa00] ;  /* 0x00028000ff027b82 */ /* 0x002e260000000a00 */
[----:B------:R-:W-:Y:S01]  /*10cd0*/  ISETP.NE.AND.EX P2, PT, RZ, UR5, PT, P0 ;  /* 0x00000005ff007c0c */ /* 0x000fe2000bf45300 */
[----:B------:R-:W-:-:S05]  /*10ce0*/  ULDC.64 UR4, c[0x0][0x418] ;  /* 0x0001060000047ab9 */ /* 0x000fca0000000a00 */
[----:B------:R-:W1:Y:S07]  /*10cf0*/  @P1 LDC.64 R4, c[0x0][0xa18] ;  /* 0x00028600ff041b82 */ /* 0x000e6e0000000a00 */
[----:B------:R-:W-:Y:S01]  /*10d00*/  @P2 LOP3.LUT R22, R22, 0x200, RZ, 0xfc, !PT ;  /* 0x0000020016162812 */ /* 0x000fe200078efcff */
[----:B0-----:R-:W-:-:S05]  /*10d10*/  IMAD.WIDE R2, R19, 0x4, R2 ;  /* 0x0000000413027825 */ /* 0x001fca00078e0202 */
[----:B--2---:R-:W2:Y:S01]  /*10d20*/  @P2 LDG.E R0, desc[UR54][R2.64] ;  /* 0x0000003602002981 */ /* 0x004ea2000c1e1900 */
[----:B-1----:R-:W-:-:S05]  /*10d30*/  @P1 IMAD.WIDE R4, R19, 0x4, R4 ;  /* 0x0000000413041825 */ /* 0x002fca00078e0204 */
[----:B------:R0:W5:Y:S01]  /*10d40*/  @P1 LDG.E R37, desc[UR54][R4.64] ;  /* 0x0000003604251981 */ /* 0x000162000c1e1900 */
[----:B------:R-:W-:-:S03]  /*10d50*/  UISETP.NE.U32.AND UP0, UPT, UR4, URZ, UPT ;  /* 0x0000003f0400728c */ /* 0x000fc6000bf05070 */
[----:B------:R-:W-:Y:S01]  /*10d60*/  ULDC UR4, c[0x0][0x424] ;  /* 0x0001090000047ab9 */ /* 0x000fe20000000800 */
[----:B------:R-:W-:-:S03]  /*10d70*/  UISETP.NE.AND.EX UP0, UPT, UR5, URZ, UPT, UP0 ;  /* 0x0000003f0500728c */ /* 0x000fc6000bf05300 */
[----:B------:R-:W-:Y:S01]  /*10d80*/  ULDC UR5, c[0x0][0x2f0] ;  /* 0x0000bc0000057ab9 */ /* 0x000fe20000000800 */
[----:B------:R-:W-:-:S04]  /*10d90*/  USEL UR4, UR4, 0x1, UP0 ;  /* 0x0000000104047887 */ /* 0x000fc80008000000 */
[----:B------:R-:W-:Y:S01]  /*10da0*/  UIMAD UR4, UR4, UR5, URZ ;  /* 0x00000005040472a4 */ /* 0x000fe2000f8e023f */
[----:B--2---:R1:W-:Y:S05]  /*10db0*/  STL [R1], R0 ;  /* 0x0000000001007387 */ /* 0x0043ea0000100800 */
[----:B-1----:R-:W-:Y:S01]  /*10dc0*/  IMAD.U32 R0, RZ, RZ, UR4 ;  /* 0x00000004ff007e24 */ /* 0x002fe2000f8e00ff */
[----:B0--34-:R-:W-:Y:S06]  /*10dd0*/  @P1 BRA `(.L_x_5592) ;  /* 0x0000000000181947 */ /* 0x019fec0003800000 */
[----:B------:R-:W-:Y:S02]  /*10de0*/  ULDC UR4, c[0x0][0x288] ;  /* 0x0000a20000047ab9 */ /* 0x000fe40000000800 */
[----:B-----5:R-:W-:Y:S01]  /*10df0*/  IMAD.U32 R37, RZ, RZ, UR4 ;  /* 0x00000004ff257e24 */ /* 0x020fe2000f8e00ff */
[----:B------:R-:W-:Y:S06]  /*10e00*/  @!P2 BRA `(.L_x_5592) ;  /* 0x00000000000ca947 */ /* 0x000fec0003800000 */
[----:B------:R-:W2:Y:S04]  /*10e10*/  LDG.E R4, desc[UR54][R2.64] ;  /* 0x0000003602047981 */ /* 0x000ea8000c1e1900 */
[----:B------:R-:W2:Y:S02]  /*10e20*/  LDG.E R37, desc[UR54][R2.64+0x4] ;  /* 0x0000043602257981 */ /* 0x000ea4000c1e1900 */
[----:B--2---:R-:W-:-:S07]  /*10e30*/  IMAD.IADD R37, R37, 0x1, -R4 ;  /* 0x0000000125257824 */ /* 0x004fce00078e0a04 */
.L_x_5592:
[----:B------:R-:W-:Y:S02]  /*10e40*/  ULDC.64 UR4, c[0x0][0xa20] ;  /* 0x0002880000047ab9 */ /* 0x000fe40000000a00 */
[----:B------:R-:W-:-:S04]  /*10e50*/  ISETP.NE.U32.AND P0, PT, RZ, UR4, PT ;  /* 0x00000004ff007c0c */ /* 0x000fc8000bf05070 */
[----:B------:R-:W-:-:S13]  /*10e60*/  ISETP.NE.AND.EX P0, PT, RZ, UR5, PT, P0 ;  /* 0x00000005ff007c0c */ /* 0x000fda000bf05300 */
[----:B------:R-:W-:Y:S05]  /*10e70*/  @!P0 BRA `(.L_x_5593) ;  /* 0x0000000000108947 */ /* 0x000fea0003800000 */
[----:B------:R-:W0:Y:S02]  /*10e80*/  LDC.64 R2, c[0x0][0xa20] ;  /* 0x00028800ff027b82 */ /* 0x000e240000000a00 */
[----:B0-----:R-:W-:-:S05]  /*10e90*/  IMAD.WIDE R2, R19, 0x4, R2 ;  /* 0x0000000413027825 */ /* 0x001fca00078e0202 */
[----:B------:R0:W5:Y:S01]  /*10ea0*/  LDG.E R0, desc[UR54][R2.64] ;  /* 0x0000003602007981 */ /* 0x000162000c1e1900 */
[----:B------:R-:W-:Y:S05]  /*10eb0*/  BRA `(.L_x_5594) ;  /* 0x0000000000247947 */ /* 0x000fea0003800000 */
.L_x_5593:
[----:B------:R-:W-:Y:S02]  /*10ec0*/  ULDC.64 UR4, c[0x0][0xa08] ;  /* 0x0002820000047ab9 */ /* 0x000fe40000000a00 */
[----:B------:R-:W-:-:S04]  /*10ed0*/  ISETP.NE.U32.AND P0, PT, RZ, UR4, PT ;  /* 0x00000004ff007c0c */ /* 0x000fc8000bf05070 */
[----:B------:R-:W-:-:S13]  /*10ee0*/  ISETP.NE.AND.EX P0, PT, RZ, UR5, PT, P0 ;  /* 0x00000005ff007c0c */ /* 0x000fda000bf05300 */
[----:B------:R-:W-:Y:S05]  /*10ef0*/  @!P0 BRA `(.L_x_5594) ;  /* 0x0000000000148947 */ /* 0x000fea0003800000 */
[----:B------:R-:W0:Y:S02]  /*10f00*/  LDC.64 R2, c[0x0][0xa08] ;  /* 0x00028200ff027b82 */ /* 0x000e240000000a00 */
[----:B0-----:R-:W-:-:S05]  /*10f10*/  IMAD.WIDE R2, R19, 0x4, R2 ;  /* 0x0000000413027825 */ /* 0x001fca00078e0202 */
[----:B------:R-:W2:Y:S04]  /*10f20*/  LDG.E R0, desc[UR54][R2.64] ;  /* 0x0000003602007981 */ /* 0x000ea8000c1e1900 */
[----:B------:R-:W2:Y:S02]  /*10f30*/  LDG.E R5, desc[UR54][R2.64+0x4] ;  /* 0x0000043602057981 */ /* 0x000ea4000c1e1900 */
[----:B--2---:R-:W-:-:S07]  /*10f40*/  IMAD.IADD R0, R5, 0x1, -R0 ;  /* 0x0000000105007824 */ /* 0x004fce00078e0a00 */
.L_x_5594:
[----:B0-----:R-:W0:Y:S01]  /*10f50*/  LDC R2, c[0x0][0x448] ;  /* 0x00011200ff027b82 */ /* 0x001e220000000800 */
[----:B------:R-:W-:Y:S01]  /*10f60*/  IMAD.SHL.U32 R35, R17, 0x40, RZ ;  /* 0x0000004011237824 */ /* 0x000fe200078e00ff */
[----:B------:R-:W-:Y:S01]  /*10f70*/  LOP3.LUT R22, R22, 0xfffffeff, RZ, 0xc0, !PT ;  /* 0xfffffeff16167812 */ /* 0x000fe200078ec0ff */
[----:B-----5:R-:W-:Y:S02]  /*10f80*/  IMAD.IADD R29, R0, 0x1, -R31 ;  /* 0x00000001001d7824 */ /* 0x020fe400078e0a1f */
[----:B------:R-:W-:Y:S01]  /*10f90*/  VIADD R4, R35, 0x3f ;  /* 0x0000003f23047836 */ /* 0x000fe20000000000 */
[----:B0-----:R-:W-:Y:S02]  /*10fa0*/  ISETP.NE.AND P2, PT, R2, 0x1, PT ;  /* 0x000000010200780c */ /* 0x001fe40003f45270 */
[----:B------:R-:W0:Y:S11]  /*10fb0*/  LDC.64 R2, c[0x0][0x9e0] ;  /* 0x00027800ff027b82 */ /* 0x000e360000000a00 */
[----:B------:R-:W1:Y:S01]  /*10fc0*/  @P2 LDC R5, c[0x0][0x44c] ;  /* 0x00011300ff052b82 */ /* 0x000e620000000800 */
[----:B------:R-:W-:-:S07]  /*10fd0*/  @P2 LOP3.LUT R22, R22, 0x100, RZ, 0xfc, !PT ;  /* 0x0000010016162812 */ /* 0x000fce00078efcff */
[----:B------:R-:W2:Y:S01]  /*10fe0*/  @P2 LDC R6, c[0x0][0x450] ;  /* 0x00011400ff062b82 */ /* 0x000ea20000000800 */
[----:B0-----:R-:W-:Y:S01]  /*10ff0*/  ISETP.GE.AND P1, PT, R3, 0x1, PT ;  /* 0x000000010300780c */ /* 0x001fe20003f26270 */
[----:B-1----:R-:W-:-:S05]  /*11000*/  @P2 IMAD.HI.U32 R5, R4, R5, RZ ;  /* 0x0000000504052227 */ /* 0x002fca00078e00ff */
[----:B--2---:R-:W-:Y:S02]  /*11010*/  @P2 SHF.R.U32.HI R4, RZ, R6, R5 ;  /* 0x00000006ff042219 */ /* 0x004fe40000011605 */
[----:B------:R-:W-:-:S05]  /*11020*/  IADD3 R5, R29, 0x1, -R37 ;  /* 0x000000011d057810 */ /* 0x000fca0007ffe825 */
        /* <DEDUP_REMOVED lines=14> */
.L_x_5597:
[----:B------:R-:W-:-:S13]  /*11110*/  ISETP.NE.AND P0, PT, R3, 0x1, PT ;  /* 0x000000010300780c */ /* 0x000fda0003f05270 */
[----:B------:R-:W0:Y:S02]  /*11120*/  @P0 LDC.64 R4, c[0x0][0x9e8] ;  /* 0x00027a00ff040b82 */ /* 0x000e240000000a00 */
[----:B0-----:R-:W-:-:S05]  /*11130*/  @P0 IMAD.HI.U32 R4, R0, R4, RZ ;  /* 0x0000000400040227 */ /* 0x001fca00078e00ff */
[----:B------:R-:W-:-:S07]  /*11140*/  @P0 SHF.R.U32.HI R0, RZ, R5, R4 ;  /* 0x00000005ff000219 */ /* 0x000fce0000011604 */
.L_x_5598:
[----:B------:R-:W-:Y:S05]  /*11150*/  BSYNC B0 ;  /* 0x0000000000007941 */ /* 0x000fea0003800000 */
.L_x_5596:
[----:B------:R-:W-:-:S05]  /*11160*/  IMAD R5, R0, R3, R3 ;  /* 0x0000000300057224 */ /* 0x000fca00078e0203 */
[----:B------:R-:W-:-:S07]  /*11170*/  VIMNMX R2, R2, R5, PT ;  /* 0x0000000502027248 */ /* 0x000fce0003fe0100 */
.L_x_5595:
[----:B------:R-:W0:Y:S01]  /*11180*/  @P2 LDC R4, c[0x0][0x44c] ;  /* 0x00011300ff042b82 */ /* 0x000e220000000800 */
[----:B------:R-:W-:Y:S01]  /*11190*/  VIADD R2, R2, 0x3f ;  /* 0x0000003f02027836 */ /* 0x000fe20000000000 */
[----:B------:R-:W-:Y:S01]  /*111a0*/  ULDC UR4, c[0x0][0x9dc] ;  /* 0x0002770000047ab9 */ /* 0x000fe20000000800 */
[----:B------:R-:W-:-:S05]  /*111b0*/  IMAD.MOV.U32 R0, RZ, RZ, R35 ;  /* 0x000000ffff007224 */ /* 0x000fca00078e0023 */
[----:B------:R-:W1:Y:S01]  /*111c0*/  @P2 LDC R5, c[0x0][0x450] ;  /* 0x00011400ff052b82 */ /* 0x000e620000000800 */
[----:B0-----:R-:W-:-:S05]  /*111d0*/  @P2 IMAD.HI.U32 R4, R35, R4, RZ ;  /* 0x0000000423042227 */ /* 0x001fca00078e00ff */
[----:B-1----:R-:W-:Y:S02]  /*111e0*/  @P2 SHF.R.U32.HI R0, RZ, R5, R4 ;  /* 0x00000005ff002219 */ /* 0x002fe40000011604 */
[----:B------:R-:W-:-:S04]  /*111f0*/  SHF.R.S32.HI R5, RZ, 0x1f, R2 ;  /* 0x0000001fff057819 */ /* 0x000fc80000011402 */
[----:B------:R-:W-:Y:S01]  /*11200*/  LEA.HI R4, R5, R2, RZ, 0x6 ;  /* 0x0000000205047211 */ /* 0x000fe200078f30ff */
[----:B------:R-:W-:-:S03]  /*11210*/  VIADD R2, R29, 0x3f ;  /* 0x0000003f1d027836 */ /* 0x000fc60000000000 */
[----:B------:R-:W-:Y:S02]  /*11220*/  SHF.R.S32.HI R4, RZ, 0x6, R4 ;  /* 0x00000006ff047819 */ /* 0x000fe40000011404 */
[----:B------:R-:W-:-:S04]  /*11230*/  SHF.R.S32.HI R5, RZ, 0x1f, R2 ;  /* 0x0000001fff057819 */ /* 0x000fc80000011402 */
[----:B------:R-:W-:Y:S02]  /*11240*/  LEA.HI R5, R5, R2, RZ, 0x6 ;  /* 0x0000000205057211 */ /* 0x000fe400078f30ff */
[----:B------:R-:W-:Y:S02]  /*11250*/  IADD3 R2, R0, R29, -R37 ;  /* 0x0000001d00027210 */ /* 0x000fe40007ffe825 */
[----:B------:R-:W-:-:S03]  /*11260*/  SHF.R.S32.HI R5, RZ, 0x6, R5 ;  /* 0x00000006ff057819 */ /* 0x000fc60000011405 */
        /* <DEDUP_REMOVED lines=14> */
.L_x_5601:
[----:B------:R-:W-:-:S13]  /*11350*/  ISETP.NE.AND P0, PT, R3, 0x1, PT ;  /* 0x000000010300780c */ /* 0x000fda0003f05270 */
[----:B------:R-:W1:Y:S02]  /*11360*/  @P0 LDC.64 R4, c[0x0][0x9e8] ;  /* 0x00027a00ff040b82 */ /* 0x000e640000000a00 */
[----:B-1----:R-:W-:-:S05]  /*11370*/  @P0 IMAD.HI.U32 R4, R2, R4, RZ ;  /* 0x0000000402040227 */ /* 0x002fca00078e00ff */
[----:B------:R-:W-:-:S07]  /*11380*/  @P0 SHF.R.U32.HI R2, RZ, R5, R4 ;  /* 0x00000005ff020219 */ /* 0x000fce0000011604 */
.L_x_5602:
[----:B------:R-:W-:Y:S05]  /*11390*/  BSYNC B0 ;  /* 0x0000000000007941 */ /* 0x000fea0003800000 */
.L_x_5600:
[----:B------:R-:W-:-:S05]  /*113a0*/  IMAD R3, R2, R3, RZ ;  /* 0x0000000302037224 */ /* 0x000fca00078e02ff */
[----:B------:R-:W-:-:S07]  /*113b0*/  VIMNMX R0, R0, R3, !PT ;  /* 0x0000000300007248 */ /* 0x000fce0007fe0100 */
.L_x_5599:
[----:B------:R-:W-:Y:S01]  /*113c0*/  SHF.R.S32.HI R3, RZ, 0x1f, R0 ;  /* 0x0000001fff037819 */ /* 0x000fe20000011400 */
[----:B------:R-:W-:Y:S03]  /*113d0*/  BSSY B7, `(.L_x_5603) ;  /* 0x000036d000077945 */ /* 0x000fe60003800000 */
[----:B------:R-:W-:-:S04]  /*113e0*/  LEA.HI R3, R3, R0, RZ, 0x6 ;  /* 0x0000000003037211 */ /* 0x000fc800078f30ff */
[----:B------:R-:W-:-:S04]  /*113f0*/  SHF.R.S32.HI R3, RZ, 0x6, R3 ;  /* 0x00000006ff037819 */ /* 0x000fc80000011403 */
        /* <DEDUP_REMOVED lines=20> */
.L_x_5604:
        /* <DEDUP_REMOVED lines=20> */
.L_x_5607:
[----:B------:R-:W-:Y:S05]  /*11680*/  BSYNC B6 ;  /* 0x0000000000067941 */ /* 0x000fea0003800000 */
.L_x_5606:
        /* <DEDUP_REMOVED lines=17> */
[----:B-1----:R-:W-:-:S07]  /*117a0*/  IMAD.MOV.U32 R13, RZ, RZ, RZ ;  /* 0x000000ffff0d7224 */ /* 0x002fce00078e00ff */
[----:B------:R-:W-:-:S07]  /*117b0*/  LEPC R20, `(.L_x_5610) ;  /* 0x000000001014794e */ /* 0x000fce0000000000 */
[----:B0-2---:R-:W-:Y:S05]  /*117c0*/  CALL.ABS.NOINC R2 ;  /* 0x0000000002007343 */ /* 0x005fea0003c00000 */
.L_x_5610:
        /* <DEDUP_REMOVED lines=15> */
.L_x_5609:
[----:B------:R-:W-:Y:S05]  /*118c0*/  BSYNC B6 ;  /* 0x0000000000067941 */ /* 0x000fea0003800000 */
.L_x_5608:
[----:B------:R-:W1:Y:S01]  /*118d0*/  S2R R20, SR_TID.X ;  /* 0x0000000000147919 */ /* 0x000e620000002100 */
[----:B------:R-:W-:Y:S01]  /*118e0*/  ULDC.64 UR4, c[0x0][0x9f8] ;  /* 0x00027e0000047ab9 */ /* 0x000fe20000000a00 */
[----:B------:R-:W-:Y:S01]  /*118f0*/  IMAD.MOV.U32 R28, RZ, RZ, R19 ;  /* 0x000000ffff1c7224 */ /* 0x000fe200078e0013 */
[----:B------:R-:W-:Y:S01]  /*11900*/  ISETP.NE.U32.AND P0, PT, RZ, UR4, PT ;  /* 0x00000004ff007c0c */ /* 0x000fe2000bf05070 */
[----:B------:R-:W2:Y:S01]  /*11910*/  S2R R17, SR_TID.X ;  /* 0x0000000000117919 */ /* 0x000ea20000002100 */
[----:B------:R-:W-:Y:S01]  /*11920*/  ULDC UR4, c[0x0][0x320] ;  /* 0x0000c80000047ab9 */ /* 0x000fe20000000800 */
[----:B------:R-:W3:Y:S01]  /*11930*/  LDC R9, c[0x0][0x430] ;  /* 0x00010c00ff097b82 */ /* 0x000ee20000000800 */
[----:B------:R-:W-:-:S13]  /*11940*/  ISETP.NE.AND.EX P0, PT, RZ, UR5, PT, P0 ;  /* 0x00000005ff007c0c */ /* 0x000fda000bf05300 */
[----:B------:R-:W4:Y:S01]  /*11950*/  @P0 LDC.64 R2, c[0x0][0x9f8] ;  /* 0x00027e00ff020b82 */ /* 0x000f220000000a00 */
[----:B-1----:R-:W-:Y:S02]  /*11960*/  IMAD.SHL.U32 R20, R20, 0x8, RZ ;  /* 0x0000000814147824 */ /* 0x002fe400078e00ff */
[----:B--2---:R-:W-:-:S03]  /*11970*/  IMAD.SHL.U32 R17, R17, 0x8, RZ ;  /* 0x0000000811117824 */ /* 0x004fc600078e00ff */
[----:B------:R-:W-:-:S04]  /*11980*/  LOP3.LUT R20, R20, 0x38, RZ, 0xc0, !PT ;  /* 0x0000003814147812 */ /* 0x000fc800078ec0ff */
[C---:B------:R-:W-:Y:S02]  /*11990*/  LOP3.LUT R26, R20.reuse, 0x180, RZ, 0xfc, !PT ;  /* 0x00000180141a7812 */ /* 0x040fe400078efcff */
[----:B------:R-:W-:Y:S01]  /*119a0*/  LOP3.LUT R20, R20, 0x40, RZ, 0xfc, !PT ;  /* 0x0000004014147812 */ /* 0x000fe200078efcff */
[----:B----4-:R-:W-:Y:S01]  /*119b0*/  @P0 IMAD.WIDE R2, R19, 0x4, R2 ;  /* 0x0000000413020825 */ /* 0x010fe200078e0202 */
[----:B------:R-:W-:Y:S02]  /*119c0*/  LOP3.LUT R17, R17, 0x38, RZ, 0xc0, !PT ;  /* 0x0000003811117812 */ /* 0x000fe400078ec0ff */
[----:B------:R-:W-:Y:S02]  /*119d0*/  ISETP.GE.AND P3, PT, R20, UR4, PT ;  /* 0x0000000414007c0c */ /* 0x000fe4000bf66270 */
[----:B------:R-:W-:Y:S01]  /*119e0*/  LOP3.LUT R20, R17, 0x1c0, RZ, 0xfc, !PT ;  /* 0x000001c011147812 */ /* 0x000fe200078efcff */
[----:B------:R1:W5:Y:S01]  /*119f0*/  @P0 LDG.E R28, desc[UR54][R2.64] ;  /* 0x00000036021c0981 */ /* 0x000362000c1e1900 */
[----:B------:R-:W-:Y:S01]  /*11a00*/  ISETP.GE.AND P1, PT, R26, UR4, PT ;  /* 0x000000041a007c0c */ /* 0x000fe2000bf26270 */
[----:B------:R-:W-:Y:S01]  /*11a10*/  UMOV UR5, 0xffffffff ;  /* 0xffffffff00057882 */ /* 0x000fe20000000000 */
[----:B------:R-:W-:Y:S01]  /*11a20*/  ISETP.GE.AND P0, PT, R20, UR4, PT ;  /* 0x0000000414007c0c */ /* 0x000fe2000bf06270 */
[----:B------:R-:W2:Y:S01]  /*11a30*/  S2R R21, SR_TID.X ;  /* 0x0000000000157919 */ /* 0x000ea20000002100 */
[----:B------:R-:W-:-:S02]  /*11a40*/  LEA R0, R27, 0xffffffc0, 0x6 ;  /* 0xffffffc01b007811 */ /* 0x000fc400078e30ff */
[----:B------:R-:W-:Y:S01]  /*11a50*/  LOP3.LUT R22, R22, 0xffffffbf, RZ, 0xc0, !PT ;  /* 0xffffffbf16167812 */ /* 0x000fe200078ec0ff */
[----:B------:R-:W4:Y:S01]  /*11a60*/  S2R R20, SR_TID.X ;  /* 0x0000000000147919 */ /* 0x000f220000002100 */
[----:B------:R-:W-:Y:S02]  /*11a70*/  SEL R6, RZ, 0x40, P1 ;  /* 0x00000040ff067807 */ /* 0x000fe40000800000 */
[----:B------:R-:W-:Y:S01]  /*11a80*/  @P3 LOP3.LUT R22, R22, 0x40, RZ, 0xfc, !PT ;  /* 0x0000004016163812 */ /* 0x000fe200078efcff */
[----:B------:R-:W0:Y:S03]  /*11a90*/  S2R R17, SR_TID.X ;  /* 0x0000000000117919 */ /* 0x000e260000002100 */
[----:B------:R-:W-:Y:S01]  /*11aa0*/  LOP3.LUT R22, R22, 0xffffff7f, RZ, 0xc0, !PT ;  /* 0xffffff7f16167812 */ /* 0x000fe200078ec0ff */
[----:B------:R-:W3:Y:S01]  /*11ab0*/  S2R R26, SR_TID.X ;  /* 0x00000000001a7919 */ /* 0x000ee20000002100 */
[----:B--2---:R-:W-:-:S02]  /*11ac0*/  IMAD.SHL.U32 R21, R21, 0x8, RZ ;  /* 0x0000000815157824 */ /* 0x004fc400078e00ff */
[----:B----4-:R-:W-:-:S03]  /*11ad0*/  IMAD.SHL.U32 R20, R20, 0x8, RZ ;  /* 0x0000000814147824 */ /* 0x010fc600078e00ff */
[----:B------:R-:W-:Y:S01]  /*11ae0*/  LOP3.LUT R21, R21, 0x38, RZ, 0xc0, !PT ;  /* 0x0000003815157812 */ /* 0x000fe200078ec0ff */
[----:B0-----:R-:W-:Y:S01]  /*11af0*/  IMAD.SHL.U32 R17, R17, 0x8, RZ ;  /* 0x0000000811117824 */ /* 0x001fe200078e00ff */
[----:B------:R-:W-:Y:S02]  /*11b00*/  LOP3.LUT R20, R20, 0x38, RZ, 0xc0, !PT ;  /* 0x0000003814147812 */ /* 0x000fe400078ec0ff */
[----:B------:R-:W-:Y:S02]  /*11b10*/  ISETP.GE.AND P2, PT, R21, UR4, PT ;  /* 0x0000000415007c0c */ /* 0x000fe4000bf46270 */
[----:B---3--:R-:W-:Y:S02]  /*11b20*/  LOP3.LUT R26, R26, 0x7f, RZ, 0xc0, !PT ;  /* 0x0000007f1a1a7812 */ /* 0x008fe400078ec0ff */
[----:B------:R-:W-:Y:S02]  /*11b30*/  LOP3.LUT R17, R17, 0x38, RZ, 0xc0, !PT ;  /* 0x0000003811117812 */ /* 0x000fe400078ec0ff */
[----:B------:R-:W-:-:S02]  /*11b40*/  SHF.R.U32.HI R27, RZ, 0x3, R26 ;  /* 0x00000003ff1b7819 */ /* 0x000fc4000001161a */
[----:B------:R-:W-:Y:S02]  /*11b50*/  LOP3.LUT R26, R20, 0xc0, RZ, 0xfc, !PT ;  /* 0x000000c0141a7812 */ /* 0x000fe400078efcff */
[----:B------:R-:W0:Y:S01]  /*11b60*/  S2R R20, SR_TID.X ;  /* 0x0000000000147919 */ /* 0x000e220000002100 */
[----:B------:R-:W-:Y:S02]  /*11b70*/  LOP3.LUT R17, R17, 0x80, RZ, 0xfc, !PT ;  /* 0x0000008011117812 */ /* 0x000fe400078efcff */
[----:B------:R-:W-:Y:S02]  /*11b80*/  @P2 LOP3.LUT R22, R22, 0x80, RZ, 0xfc, !PT ;  /* 0x0000008016162812 */ /* 0x000fe400078efcff */
[----:B------:R-:W-:Y:S02]  /*11b90*/  ISETP.GE.AND P5, PT, R17, UR4, PT ;  /* 0x0000000411007c0c */ /* 0x000fe4000bfa6270 */
[----:B------:R-:W-:Y:S02]  /*11ba0*/  ISETP.GE.AND P4, PT, R26, UR4, PT ;  /* 0x000000041a007c0c */ /* 0x000fe4000bf86270 */
[----:B------:R-:W-:-:S02]  /*11bb0*/  LOP3.LUT R22, R22, 0xffffffdf, RZ, 0xc0, !PT ;  /* 0xffffffdf16167812 */ /* 0x000fc400078ec0ff */
[C---:B------:R-:W-:Y:S02]  /*11bc0*/  LOP3.LUT R26, R21.reuse, 0x100, RZ, 0xfc, !PT ;  /* 0x00000100151a7812 */ /* 0x040fe400078efcff */
[----:B------:R-:W-:Y:S02]  /*11bd0*/  LOP3.LUT R21, R21, 0x140, RZ, 0xfc, !PT ;  /* 0x0000014015157812 */ /* 0x000fe400078efcff */
[----:B------:R-:W-:Y:S02]  /*11be0*/  ISETP.GE.AND P3, PT, R26, UR4, PT ;  /* 0x000000041a007c0c */ /* 0x000fe4000bf66270 */
[----:B------:R-:W-:Y:S02]  /*11bf0*/  ISETP.GE.AND P2, PT, R21, UR4, PT ;  /* 0x0000000415007c0c */ /* 0x000fe4000bf46270 */
[----:B------:R-:W-:Y:S02]  /*11c00*/  @P5 LOP3.LUT R22, R22, 0x20, RZ, 0xfc, !PT ;  /* 0x0000002016165812 */ /* 0x000fe400078efcff */
[----:B------:R-:W-:-:S02]  /*11c10*/  SEL R17, RZ, 0x80, P0 ;  /* 0x00000080ff117807 */ /* 0x000fc40000000000 */
[----:B------:R-:W-:-:S04]  /*11c20*/  LOP3.LUT R22, R22, 0xffffffef, RZ, 0xc0, !PT ;  /* 0xffffffef16167812 */ /* 0x000fc800078ec0ff */
[----:B------:R-:W-:-:S04]  /*11c30*/  @P4 LOP3.LUT R22, R22, 0x10, RZ, 0xfc, !PT ;  /* 0x0000001016164812 */ /* 0x000fc800078efcff */
[----:B------:R-:W-:Y:S01]  /*11c40*/  LOP3.LUT R22, R22, 0xfffffffb, RZ, 0xc0, !PT ;  /* 0xfffffffb16167812 */ /* 0x000fe200078ec0ff */
[----:B0-----:R-:W-:-:S03]  /*11c50*/  IMAD.SHL.U32 R20, R20, 0x10, RZ ;  /* 0x0000001014147824 */ /* 0x001fc600078e00ff */
[----:B------:R-:W-:Y:S02]  /*11c60*/  @P2 LOP3.LUT R22, R22, 0x4, RZ, 0xfc, !PT ;  /* 0x0000000416162812 */ /* 0x000fe400078efcff */
[----:B------:R-:W-:Y:S02]  /*11c70*/  LOP3.LUT R20, R27, 0x70, R20, 0xf8, !PT ;  /* 0x000000701b147812 */ /* 0x000fe400078ef814 */
[----:B------:R-:W-:-:S03]  /*11c80*/  LOP3.LUT R22, R22, 0xfffffff7, RZ, 0xc0, !PT ;  /* 0xfffffff716167812 */ /* 0x000fc600078ec0ff */
[----:B------:R-:W-:Y:S01]  /*11c90*/  IMAD.IADD R36, R20, 0x1, R0 ;  /* 0x0000000114247824 */ /* 0x000fe200078e0200 */
[----:B------:R-:W-:Y:S01]  /*11ca0*/  @P3 LOP3.LUT R22, R22, 0x8, RZ, 0xfc, !PT ;  /* 0x0000000816163812 */ /* 0x000fe200078efcff */
[----:B-1----:R-:W-:Y:S06]  /*11cb0*/  BRA.DIV UR5, `(.L_x_5611) ;  /* 0x00000042056c7947 */ /* 0x002fec000b800000 */
.L_x_5678:
        /* <DEDUP_REMOVED lines=38> */
[----:B------:R-:W-:Y:S01]  /*11f20*/  LOP3.LUT R2, R4, R2, R3, 0xfe, !PT ;  /* 0x0000000204027212 */ /* 0x000fe200078efe03 */
[----:B------:R-:W-:-:S03]  /*11f30*/  IMAD.U32 R3, RZ, RZ, UR36 ;  /* 0x00000024ff037e24 */ /* 0x000fc6000f8e00ff */
[----:B------:R-:W-:Y:S01]  /*11f40*/  LOP3.LUT R6, R2, R6, RZ, 0xfc, !PT ;  /* 0x0000000602067212 */ /* 0x000fe200078efcff */
[----:B------:R-:W-:Y:S01]  /*11f50*/  IMAD.MOV R2, RZ, RZ, -R7 ;  /* 0x000000ffff027224 */ /* 0x000fe200078e0a07 */
[----:B------:R-:W-:Y:S02]  /*11f60*/  ISETP.NE.AND P0, PT, R3, 0x3, PT ;  /* 0x000000030300780c */ /* 0x000fe40003f05270 */
[----:B------:R-:W-:Y:S01]  /*11f70*/  LOP3.LUT R17, R6, R17, RZ, 0xfc, !PT ;  /* 0x0000001106117212 */ /* 0x000fe200078efcff */
[----:B------:R0:W-:Y:S01]  /*11f80*/  STL [R1+0x14], R6 ;  /* 0x0000140601007387 */ /* 0x0001e20000100800 */
[----:B------:R-:W-:-:S09]  /*11f90*/  IMAD R36, R9, R2, R36 ;  /* 0x0000000209247224 */ /* 0x000fd200078e0224 */
[----:B------:R-:W-:-:S04]  /*11fa0*/  @P0 LOP3.LUT R22, R22, 0x400, RZ, 0xfc, !PT ;  /* 0x0000040016160812 */ /* 0x000fc800078efcff */
[----:B------:R-:W-:-:S04]  /*11fb0*/  LOP3.LUT R22, R22, 0xfffffffe, RZ, 0xc0, !PT ;  /* 0xfffffffe16167812 */ /* 0x000fc800078ec0ff */
[----:B------:R-:W-:Y:S01]  /*11fc0*/  @P1 LOP3.LUT R22, R22, 0x1, RZ, 0xfc, !PT ;  /* 0x0000000116161812 */ /* 0x000fe200078efcff */
[----:B0-----:R-:W-:Y:S06]  /*11fd0*/  @!P0 BRA `(.L_x_5612) ;  /* 0x0000000000048947 */ /* 0x001fec0003800000 */
[----:B------:R-:W-:Y:S01]  /*11fe0*/  BPT.TRAP 0x1 ;  /* 0x000000040000795c */ /* 0x000fe20000300000 */
.L_x_5612:
[----:B------:R-:W0:Y:S01]  /*11ff0*/  S2R R2, SR_TID.X ;  /* 0x0000000000027919 */ /* 0x000e220000002100 */
[----:B------:R-:W-:Y:S01]  /*12000*/  LEA R27, R24, R23, 0x3 ;  /* 0x00000017181b7211 */ /* 0x000fe200078e18ff */
[----:B------:R-:W-:Y:S01]  /*12010*/  BSSY B0, `(.L_x_5613) ;  /* 0x0000007000007945 */ /* 0x000fe20003800000 */
[----:B0-----:R-:W-:-:S04]  /*12020*/  LOP3.LUT R2, R2, 0x7f, RZ, 0xc0, !PT ;  /* 0x0000007f02027812 */ /* 0x001fc800078ec0ff */
[----:B------:R-:W-:-:S04]  /*12030*/  SHF.R.U32.HI R2, RZ, 0x3, R2 ;  /* 0x00000003ff027819 */ /* 0x000fc80000011602 */
[----:B------:R-:W-:Y:S02]  /*12040*/  IADD3 R29, -R2, R29, -R0 ;  /* 0x0000001d021d7210 */ /* 0x000fe40007ffe900 */
[----:B------:R-:W-:-:S04]  /*12050*/  SHF.L.U32 R0, R25, 0x1f, RZ ;  /* 0x0000001f19007819 */ /* 0x000fc800000006ff */
[----:B------:R-:W0:Y:S02]  /*12060*/  SYNCS.PHASECHK.TRANS64.TRYWAIT P0, [R27+URZ+0x28c40], R0 ;  /* 0x028c40001b0075a7 */ /* 0x000e24000800017f */
[----:B0-----:R-:W-:Y:S05]  /*12070*/  @!P0 BRA `(.L_x_5614) ;  /* 0x0000003c00b08947 */ /* 0x001fea0003800000 */
.L_x_5679:
[----:B------:R-:W-:Y:S05]  /*12080*/  BSYNC B0 ;  /* 0x0000000000007941 */ /* 0x000fea0003800000 */
.L_x_5613:
[----:B------:R-:W1:Y:S01]  /*12090*/  S2R R7, SR_TID.X ;  /* 0x0000000000077919 */ /* 0x000e620000002100 */
[----:B0-----:R-:W-:Y:S01]  /*120a0*/  SHF.R.S32.HI R0, RZ, 0x1f, R36 ;  /* 0x0000001fff007819 */ /* 0x001fe20000011424 */
[----:B------:R-:W-:Y:S01]  /*120b0*/  ULDC.64 UR4, c[0x0][0x300] ;  /* 0x0000c00000047ab9 */ /* 0x000fe20000000a00 */
[----:B-----5:R-:W-:Y:S01]  /*120c0*/  SHF.R.S32.HI R4, RZ, 0x1f, R30 ;  /* 0x0000001fff047819 */ /* 0x020fe2000001141e */
[----:B------:R-:W-:Y:S01]  /*120d0*/  IMAD.WIDE.U32 R2, R36, UR4, RZ ;  /* 0x0000000424027c25 */ /* 0x000fe2000f8e00ff */
[----:B------:R-:W-:Y:S01]  /*120e0*/  LOP3.LUT R22, R22, 0xfffffffd, RZ, 0xc0, !PT ;  /* 0xfffffffd16167812 */ /* 0x000fe200078ec0ff */
[----:B------:R0:W-:Y:S04]  /*120f0*/  STL [R1+0x8], R0 ;  /* 0x0000080001007387 */ /* 0x0001e80000100800 */
[----:B------:R2:W-:Y:S01]  /*12100*/  STL [R1+0xc], R4 ;  /* 0x00000c0401007387 */ /* 0x0005e20000100800 */
[----:B0-----:R-:W-:-:S04]  /*12110*/  IMAD R0, R0, UR4, RZ ;  /* 0x0000000400007c24 */ /* 0x001fc8000f8e02ff */
[----:B------:R-:W-:Y:S01]  /*12120*/  IMAD R0, R36, UR5, R0 ;  /* 0x0000000524007c24 */ /* 0x000fe2000f8e0200 */
[----:B------:R-:W-:-:S03]  /*12130*/  ULDC.64 UR4, c[0x0][0x310] ;  /* 0x0000c40000047ab9 */ /* 0x000fc60000000a00 */
[----:B------:R-:W-:Y:S02]  /*12140*/  IMAD.IADD R3, R3, 0x1, R0 ;  /* 0x0000000103037824 */ /* 0x000fe400078e0200 */
[----:B------:R-:W-:Y:S02]  /*12150*/  IMAD R0, R4, UR4, RZ ;  /* 0x0000000404007c24 */ /* 0x000fe4000f8e02ff */
[----:B------:R-:W-:-:S04]  /*12160*/  IMAD.WIDE.U32 R2, R30, UR4, R2 ;  /* 0x000000041e027c25 */ /* 0x000fc8000f8e0002 */
[----:B------:R-:W-:Y:S01]  /*12170*/  IMAD R0, R30, UR5, R0 ;  /* 0x000000051e007c24 */ /* 0x000fe2000f8e0200 */
[----:B------:R-:W-:Y:S01]  /*12180*/  ULDC.64 UR4, c[0x0][0x308] ;  /* 0x0000c20000047ab9 */ /* 0x000fe20000000a00 */
[----:B-1----:R-:W-:Y:S02]  /*12190*/  IMAD.SHL.U32 R7, R7, 0x8, RZ ;  /* 0x0000000807077824 */ /* 0x002fe400078e00ff */
[----:B------:R-:W-:Y:S02]  /*121a0*/  IMAD.IADD R3, R3, 0x1, R0 ;  /* 0x0000000103037824 */ /* 0x000fe400078e0200 */
[----:B------:R-:W-:Y:S01]  /*121b0*/  IMAD R0, R26, UR4, RZ ;  /* 0x000000041a007c24 */ /* 0x000fe2000f8e02ff */
[----:B------:R-:W-:Y:S01]  /*121c0*/  LOP3.LUT R7, R7, 0x38, RZ, 0xc0, !PT ;  /* 0x0000003807077812 */ /* 0x000fe200078ec0ff */
[----:B------:R-:W-:-:S04]  /*121d0*/  IMAD.WIDE.U32 R2, R18, UR4, R2 ;  /* 0x0000000412027c25 */ /* 0x000fc8000f8e0002 */
[----:B------:R-:W-:Y:S01]  /*121e0*/  IMAD R0, R18, UR5, R0 ;  /* 0x0000000512007c24 */ /* 0x000fe2000f8e0200 */
[----:B------:R-:W-:Y:S01]  /*121f0*/  ULDC.64 UR4, c[0x0][0x2e8] ;  /* 0x0000ba0000047ab9 */ /* 0x000fe20000000a00 */
[----:B--2---:R-:W-:Y:S02]  /*12200*/  IMAD R4, R24, 0x1000, R34 ;  /* 0x0000100018047824 */ /* 0x004fe400078e0222 */
[----:B------:R-:W-:Y:S01]  /*12210*/  IMAD.IADD R5, R3, 0x1, R0 ;  /* 0x0000000103057824 */ /* 0x000fe200078e0200 */
[C---:B------:R-:W-:Y:S01]  /*12220*/  LEA R0, P0, R2.reuse, UR4, 0x1 ;  /* 0x0000000402007c11 */ /* 0x040fe2000f8008ff */
[----:B------:R-:W-:Y:S02]  /*12230*/  ULDC UR4, c[0x0][0x2f4] ;  /* 0x0000bd0000047ab9 */ /* 0x000fe40000000800 */
[----:B------:R-:W-:Y:S02]  /*12240*/  ISETP.GE.AND P2, PT, R7, UR4, PT ;  /* 0x0000000407007c0c */ /* 0x000fe4000bf46270 */
[----:B------:R-:W-:Y:S01]  /*12250*/  LEA.HI.X R5, R2, UR5, R5, 0x1, P0 ;  /* 0x0000000502057c11 */ /* 0x000fe200080f0c05 */
[----:B------:R-:W-:Y:S01]  /*12260*/  UMOV UR5, 0xffffffff ;  /* 0xffffffff00057882 */ /* 0x000fe20000000000 */
[----:B------:R-:W-:-:S09]  /*12270*/  ISETP.GE.AND P0, PT, R29, 0x1, PT ;  /* 0x000000011d00780c */ /* 0x000fd20003f06270 */
        /* <DEDUP_REMOVED lines=34> */
.L_x_5689:
        /* <DEDUP_REMOVED lines=10> */
.L_x_5616:
        /* <DEDUP_REMOVED lines=11> */
.L_x_5617:
        /* <DEDUP_REMOVED lines=23> */
.L_x_5619:
[----:B------:R-:W-:Y:S05]  /*12760*/  BSYNC B6 ;  /* 0x0000000000067941 */ /* 0x000fea0003800000 */
.L_x_5618:
[----:B0-----:R-:W2:Y:S01]  /*12770*/  LDL.LU R2, [R1] ;  /* 0x0000000001027983 */ /* 0x001ea20000300800 */
[----:B------:R-:W0:Y:S01]  /*12780*/  LDC R21, c[0x0][0x448] ;  /* 0x00011200ff157b82 */ /* 0x000e220000000800 */
[----:B------:R-:W-:Y:S01]  /*12790*/  ULDC.64 UR4, c[0x0][0x298] ;  /* 0x0000a60000047ab9 */ /* 0x000fe20000000a00 */
[----:B------:R-:W-:Y:S01]  /*127a0*/  LOP3.LUT P6, RZ, R22, 0x200, RZ, 0xc0, !PT ;  /* 0x0000020016ff7812 */ /* 0x000fe200078cc0ff */
[----:B------:R3:W5:Y:S01]  /*127b0*/  LDL R7, [R1+0x18] ;  /* 0x0000180001077983 */ /* 0x0007620000100800 */
[----:B------:R-:W-:Y:S01]  /*127c0*/  SHF.R.S32.HI R4, RZ, 0x1f, R19 ;  /* 0x0000001fff047819 */ /* 0x000fe20000011413 */
[----:B------:R-:W4:Y:S03]  /*127d0*/  S2R R20, SR_TID.X ;  /* 0x0000000000147919 */ /* 0x000f260000002100 */
[----:B------:R-:W-:Y:S02]  /*127e0*/  SEL R4, R4, RZ, !P6 ;  /* 0x000000ff04047207 */ /* 0x000fe40007000000 */
[----:B----4-:R-:W-:Y:S01]  /*127f0*/  LOP3.LUT R20, R20, 0x7f, RZ, 0xc0, !PT ;  /* 0x0000007f14147812 */ /* 0x010fe200078ec0ff */
[----:B------:R-:W4:Y:S02]  /*12800*/  S2R R8, SR_TID.X ;  /* 0x0000000000087919 */ /* 0x000f240000002100 */
[----:B----4-:R-:W-:-:S05]  /*12810*/  IMAD.SHL.U32 R8, R8, 0x8, RZ ;  /* 0x0000000808087824 */ /* 0x010fca00078e00ff */
[----:B------:R-:W-:Y:S02]  /*12820*/  LOP3.LUT R8, R8, 0x38, RZ, 0xc0, !PT ;  /* 0x0000003808087812 */ /* 0x000fe400078ec0ff */
[----:B--2---:R-:W-:-:S05]  /*12830*/  SHF.R.S32.HI R0, RZ, 0x1f, R2 ;  /* 0x0000001fff007819 */ /* 0x004fca0000011402 */
[----:B------:R-:W-:-:S04]  /*12840*/  IMAD R0, R0, UR4, RZ ;  /* 0x0000000400007c24 */ /* 0x000fc8000f8e02ff */
        /* <DEDUP_REMOVED lines=9> */
[----:B------:R-:W-:Y:S01]  /*128e0*/  IMAD.IADD R3, R3, 0x1, R0 ;  /* 0x0000000103037824 */ /* 0x000fe200078e0200 */
[----:B------:R-:W-:Y:S02]  /*128f0*/  SEL R0, R19, RZ, !P6 ;  /* 0x000000ff13007207 */ /* 0x000fe40007000000 */
[----:B0-----:R-:W-:Y:S02]  /*12900*/  ISETP.NE.AND P6, PT, R21, 0x1, PT ;  /* 0x000000011500780c */ /* 0x001fe40003fc5270 */
[----:B------:R-:W-:Y:S01]  /*12910*/  SHF.R.U32.HI R21, RZ, 0x3, R20 ;  /* 0x00000003ff157819 */ /* 0x000fe20000011614 */
[C---:B------:R-:W-:Y:S01]  /*12920*/  IMAD.WIDE.U32 R2, R0.reuse, UR4, R2 ;  /* 0x0000000400027c25 */ /* 0x040fe2000f8e0002 */
[----:B------:R-:W0:Y:S03]  /*12930*/  S2R R20, SR_TID.X ;  /* 0x0000000000147919 */ /* 0x000e260000002100 */
[----:B------:R-:W-:Y:S01]  /*12940*/  IMAD R4, R0, UR5, R4 ;  /* 0x0000000500047c24 */ /* 0x000fe2000f8e0204 */
[----:B------:R-:W-:-:S03]  /*12950*/  ULDC.64 UR4, c[0x0][0x2d0] ;  /* 0x0000b40000047ab9 */ /* 0x000fc60000000a00 */
[----:B------:R-:W-:Y:S02]  /*12960*/  IMAD.IADD R3, R3, 0x1, R4 ;  /* 0x0000000103037824 */ /* 0x000fe400078e0204 */
[----:B------:R-:W2:Y:S08]  /*12970*/  @P6 LDC R6, c[0x0][0x44c] ;  /* 0x00011300ff066b82 */ /* 0x000eb00000000800 */
[----:B------:R-:W4:Y:S01]  /*12980*/  @P6 LDC R0, c[0x0][0x450] ;  /* 0x00011400ff006b82 */ /* 0x000f220000000800 */
[----:B0-----:R-:W-:-:S05]  /*12990*/  IMAD.SHL.U32 R20, R20, 0x10, RZ ;  /* 0x0000001014147824 */ /* 0x001fca00078e00ff */
[----:B------:R-:W-:-:S05]  /*129a0*/  LOP3.LUT R20, R21, 0x70, R20, 0xf8, !PT ;  /* 0x0000007015147812 */ /* 0x000fca00078ef814 */
[----:B------:R-:W-:-:S04]  /*129b0*/  IMAD.IADD R5, R20, 0x1, R35 ;  /* 0x0000000114057824 */ /* 0x000fc800078e0223 */
[----:B--2---:R-:W-:-:S04]  /*129c0*/  @P6 IMAD.HI.U32 R6, R5, R6, RZ ;  /* 0x0000000605066227 */ /* 0x004fc800078e00ff */
[----:B------:R-:W-:Y:S01]  /*129d0*/  IMAD.MOV.U32 R4, RZ, RZ, R5 ;  /* 0x000000ffff047224 */ /* 0x000fe200078e0005 */
[----:B----4-:R-:W-:Y:S02]  /*129e0*/  @P6 SHF.R.U32.HI R4, RZ, R0, R6 ;  /* 0x00000000ff046219 */ /* 0x010fe40000011606 */
[----:B------:R-:W0:Y:S03]  /*129f0*/  LDC R6, c[0x0][0x448] ;  /* 0x00011200ff067b82 */ /* 0x000e260000000800 */
[----:B------:R-:W-:Y:S01]  /*12a00*/  IMAD.MOV R0, RZ, RZ, -R4 ;  /* 0x000000ffff007224 */ /* 0x000fe200078e0a04 */
[----:B------:R-:W2:Y:S01]  /*12a10*/  S2R R20, SR_TID.X ;  /* 0x0000000000147919 */ /* 0x000ea20000002100 */
[----:B------:R-:W-:-:S04]  /*12a20*/  IMAD.WIDE.U32 R2, R4, UR4, R2 ;  /* 0x0000000404027c25 */ /* 0x000fc8000f8e0002 */
[----:B0-----:R-:W-:Y:S01]  /*12a30*/  IMAD R0, R6, R0, R5 ;  /* 0x0000000006007224 */ /* 0x001fe200078e0205 */
[----:B------:R-:W-:-:S05]  /*12a40*/  SHF.R.S32.HI R5, RZ, 0x1f, R4 ;  /* 0x0000001fff057819 */ /* 0x000fca0000011404 */
[----:B------:R-:W-:-:S04]  /*12a50*/  IMAD R5, R5, UR4, RZ ;  /* 0x0000000405057c24 */ /* 0x000fc8000f8e02ff */
[----:B------:R-:W-:Y:S01]  /*12a60*/  IMAD R5, R4, UR5, R5 ;  /* 0x0000000504057c24 */ /* 0x000fe2000f8e0205 */
[----:B------:R-:W-:Y:S01]  /*12a70*/  SHF.R.S32.HI R4, RZ, 0x1f, R0 ;  /* 0x0000001fff047819 */ /* 0x000fe20000011400 */
[----:B------:R-:W-:-:S03]  /*12a80*/  ULDC.64 UR4, c[0x0][0x2c8] ;  /* 0x0000b20000047ab9 */ /* 0x000fc60000000a00 */
[----:B------:R-:W-:Y:S01]  /*12a90*/  IADD3 R3, R3, R5, RZ ;  /* 0x0000000503037210 */ /* 0x000fe20007ffe0ff */
[----:B------:R-:W-:Y:S02]  /*12aa0*/  IMAD R4, R4, UR4, RZ ;  /* 0x0000000404047c24 */ /* 0x000fe4000f8e02ff */
[----:B------:R-:W-:-:S04]  /*12ab0*/  IMAD.WIDE.U32 R2, R0, UR4, R2 ;  /* 0x0000000400027c25 */ /* 0x000fc8000f8e0002 */
[----:B------:R-:W-:Y:S01]  /*12ac0*/  IMAD R4, R0, UR5, R4 ;  /* 0x0000000500047c24 */ /* 0x000fe2000f8e0204 */
[----:B------:R-:W-:Y:S02]  /*12ad0*/  ULDC.64 UR4, c[0x0][0x280] ;  /* 0x0000a00000047ab9 */ /* 0x000fe40000000a00 */
[----:B------:R-:W-:Y:S01]  /*12ae0*/  LEA R0, P0, R2, UR4, 0x1 ;  /* 0x0000000402007c11 */ /* 0x000fe2000f8008ff */
[----:B------:R-:W-:Y:S01]  /*12af0*/  IMAD.IADD R4, R3, 0x1, R4 ;  /* 0x0000000103047824 */ /* 0x000fe200078e0204 */
[----:B------:R-:W-:Y:S01]  /*12b00*/  ULDC UR4, c[0x0][0x2b8] ;  /* 0x0000ae0000047ab9 */ /* 0x000fe20000000800 */
[----:B--2---:R-:W-:-:S03]  /*12b10*/  LOP3.LUT R20, R20, 0x7f, RZ, 0xc0, !PT ;  /* 0x0000007f14147812 */ /* 0x004fc600078ec0ff */
[----:B------:R-:W-:Y:S01]  /*12b20*/  LEA.HI.X R4, R2, UR5, R4, 0x1, P0 ;  /* 0x0000000502047c11 */ /* 0x000fe200080f0c04 */
[----:B------:R-:W-:Y:S01]  /*12b30*/  UMOV UR5, 0xffffffff ;  /* 0xffffffff00057882 */ /* 0x000fe20000000000 */
[----:B------:R-:W-:Y:S02]  /*12b40*/  ISETP.GE.AND P1, PT, R8, UR4, PT ;  /* 0x0000000408007c0c */ /* 0x000fe4000bf26270 */
[----:B------:R-:W-:Y:S01]  /*12b50*/  SHF.R.U32.HI R9, RZ, 0x3, R20 ;  /* 0x00000003ff097819 */ /* 0x000fe20000011614 */
[----:B---3--:R-:W-:Y:S10]  /*12b60*/  BRA.DIV UR5, `(.L_x_5620) ;  /* 0x0000003a05587947 */ /* 0x008ff4000b800000 */
[----:B------:R-:W0:Y:S01]  /*12b70*/  SHFL.IDX PT, R3, R0, RZ, 0x181f ;  /* 0x00181fff00037589 */ /* 0x000e2200000e0000 */
[----:B------:R-:W-:Y:S02]  /*12b80*/  IMAD R37, R37, R6, RZ ;  /* 0x0000000625257224 */ /* 0x000fe400078e02ff */
[----:B------:R-:W-:Y:S01]  /*12b90*/  IMAD.IADD R35, R9, 0x1, R35 ;  /* 0x0000000109237824 */ /* 0x000fe200078e0223 */
[----:B------:R-:W2:Y:S04]  /*12ba0*/  SHFL.IDX PT, R2, R4, RZ, 0x181f ;  /* 0x00181fff04027589 */ /* 0x000ea800000e0000 */
[----:B------:R-:W-:-:S13]  /*12bb0*/  ISETP.GE.AND P0, PT, R35, R37, PT ;  /* 0x000000252300720c */ /* 0x000fda0003f06270 */
[----:B0-----:R-:W-:-:S05]  /*12bc0*/  @!P0 LEA R3, P2, R8, R3, 0x1 ;  /* 0x0000000308038211 */ /* 0x001fca00078408ff */
[----:B--2---:R-:W-:-:S05]  /*12bd0*/  @!P0 IMAD.X R2, RZ, RZ, R2, P2 ;  /* 0x000000ffff028224 */ /* 0x004fca00010e0602 */
[----:B------:R-:W-:-:S04]  /*12be0*/  @!P0 LOP3.LUT R3, R3, R2, RZ, 0x3c, !PT ;  /* 0x0000000203038212 */ /* 0x000fc800078e3cff */
[----:B------:R-:W-:-:S04]  /*12bf0*/  @!P0 LOP3.LUT R2, R3, R2, RZ, 0x3c, !PT ;  /* 0x0000000203028212 */ /* 0x000fc800078e3cff */
[----:B------:R-:W-:-:S05]  /*12c00*/  @!P0 LOP3.LUT R3, R3, R2, RZ, 0x3c, !PT ;  /* 0x0000000203038212 */ /* 0x000fca00078e3cff */
[----:B------:R-:W-:Y:S01]  /*12c10*/  @!PT LDS RZ, [RZ] ;  /* 0x00000000fffff984 */ /* 0x000fe20000000800 */
[----:B-----5:R0:W-:Y:S02]  /*12c20*/  @!P0 LDGSTS.E.BYPASS.LTC128B.128 [R7+0x20400], desc[UR54][R2.64], !P1 ;  /* 0x2040000002078fae */ /* 0x0201e4000c901d76 */
[----:B0-----:R-:W-:Y:S02]  /*12c30*/  VIADD R2, R35, 0x10 ;  /* 0x0000001023027836 */ /* 0x001fe40000000000 */
[----:B------:R-:W0:Y:S03]  /*12c40*/  SHFL.IDX PT, R3, R0, 0x1, 0x181f ;  /* 0x00381f0000037f89 */ /* 0x000e2600000e0000 */
[----:B------:R-:W-:Y:S02]  /*12c50*/  ISETP.GE.AND P0, PT, R2, R37, PT ;  /* 0x000000250200720c */ /* 0x000fe40003f06270 */
[----:B------:R-:W2:Y:S11]  /*12c60*/  SHFL.IDX PT, R2, R4, 0x1, 0x181f ;  /* 0x00381f0004027f89 */ /* 0x000eb600000e0000 */
[----:B0-----:R-:W-:-:S05]  /*12c70*/  @!P0 LEA R3, P2, R8, R3, 0x1 ;  /* 0x0000000308038211 */ /* 0x001fca00078408ff */
[----:B--2---:R-:W-:-:S05]  /*12c80*/  @!P0 IMAD.X R2, RZ, RZ, R2, P2 ;  /* 0x000000ffff028224 */ /* 0x004fca00010e0602 */
        /* <DEDUP_REMOVED lines=8> */
[----:B------:R-:W2:Y:S04]  /*12d10*/  SHFL.IDX PT, R2, R4, 0x2, 0x181f ;  /* 0x00581f0004027f89 */ /* 0x000ea800000e0000 */
[----:B------:R-:W3:Y:S04]  /*12d20*/  SHFL.IDX PT, R4, R4, 0x3, 0x181f ;  /* 0x00781f0004047f89 */ /* 0x000ee800000e0000 */
[----:B0-----:R-:W-:-:S05]  /*12d30*/  @!P0 LEA R3, P2, R8, R3, 0x1 ;  /* 0x0000000308038211 */ /* 0x001fca00078408ff */
[----:B--2---:R-:W-:-:S05]  /*12d40*/  @!P0 IMAD.X R2, RZ, RZ, R2, P2 ;  /* 0x000000ffff028224 */ /* 0x004fca00010e0602 */
[----:B------:R-:W-:-:S04]  /*12d50*/  @!P0 LOP3.LUT R3, R3, R2, RZ, 0x3c, !PT ;  /* 0x0000000203038212 */ /* 0x000fc800078e3cff */
[----:B------:R-:W-:-:S04]  /*12d60*/  @!P0 LOP3.LUT R2, R3, R2, RZ, 0x3c, !PT ;  /* 0x0000000203028212 */ /* 0x000fc800078e3cff */
[----:B------:R-:W-:-:S05]  /*12d70*/  @!P0 LOP3.LUT R3, R3, R2, RZ, 0x3c, !PT ;  /* 0x0000000203038212 */ /* 0x000fca00078e3cff */
[----:B---3--:R0:W-:Y:S02]  /*12d80*/  @!P0 LDGSTS.E.BYPASS.LTC128B.128 [R7+0x21400], desc[UR54][R2.64], !P1 ;  /* 0x2140000002078fae */ /* 0x0081e4000c901d76 */
.L_x_5698:
[----:B------:R-:W-:-:S05]  /*12d90*/  VIADD R35, R35, 0x30 ;  /* 0x0000003023237836 */ /* 0x000fca0000000000 */
[----:B------:R-:W-:-:S13]  /*12da0*/  ISETP.GE.AND P0, PT, R35, R37, PT ;  /* 0x000000252300720c */ /* 0x000fda0003f06270 */
        /* <DEDUP_REMOVED lines=8> */
.L_x_5621:
        /* <DEDUP_REMOVED lines=18> */
.L_x_5699:
[----:B------:R-:W-:Y:S05]  /*12f50*/  BSYNC B0 ;  /* 0x0000000000007941 */ /* 0x000fea0003800000 */
.L_x_5622:
[----:B------:R-:W-:-:S05]  /*12f60*/  IMAD.U32 R2, RZ, RZ, UR36 ;  /* 0x00000024ff027e24 */ /* 0x000fca000f8e00ff */
[----:B------:R-:W-:-:S13]  /*12f70*/  ISETP.NE.AND P0, PT, R2, 0x3, PT ;  /* 0x000000030200780c */ /* 0x000fda0003f05270 */
[----:B------:R-:W-:Y:S05]  /*12f80*/  @!P0 BRA `(.L_x_5624) ;  /* 0x0000000000048947 */ /* 0x000fea0003800000 */
[----:B------:R-:W-:Y:S01]  /*12f90*/  BPT.TRAP 0x1 ;  /* 0x000000040000795c */ /* 0x000fe20000300000 */
.L_x_5624:
[----:B0-----:R-:W-:Y:S01]  /*12fa0*/  SHF.L.U32 R0, R25, 0x1f, RZ ;  /* 0x0000001f19007819 */ /* 0x001fe200000006ff */
[----:B------:R-:W-:Y:S03]  /*12fb0*/  BSSY B0, `(.L_x_5625) ;  /* 0x0000003000007945 */ /* 0x000fe60003800000 */
[----:B------:R-:W0:Y:S02]  /*12fc0*/  SYNCS.PHASECHK.TRANS64.TRYWAIT P0, [R27+URZ+0x28c60], R0 ;  /* 0x028c60001b0075a7 */ /* 0x000e24000800017f */
[----:B0-----:R-:W-:Y:S05]  /*12fd0*/  @!P0 BRA `(.L_x_5626) ;  /* 0x0000003800948947 */ /* 0x001fea0003800000 */
.L_x_5700:
[----:B------:R-:W-:Y:S05]  /*12fe0*/  BSYNC B0 ;  /* 0x0000000000007941 */ /* 0x000fea0003800000 */
.L_x_5625:
[----:B------:R-:W0:Y:S01]  /*12ff0*/  LDL.LU R2, [R1+0x8] ;  /* 0x0000080001027983 */ /* 0x000e220000300800 */
[----:B------:R-:W-:-:S03]  /*13000*/  ULDC.64 UR4, c[0x0][0x328] ;  /* 0x0000ca0000047ab9 */ /* 0x000fc60000000a00 */
[----:B------:R-:W2:Y:S01]  /*13010*/  LDL.LU R4, [R1+0xc] ;  /* 0x00000c0001047983 */ /* 0x000ea20000300800 */
[----:B------:R-:W-:Y:S02]  /*13020*/  IMAD R5, R24, 0x8000, R34 ;  /* 0x0000800018057824 */ /* 0x000fe400078e0222 */
[----:B0-----:R-:W-:Y:S02]  /*13030*/  IMAD R0, R2, UR4, RZ ;  /* 0x0000000402007c24 */ /* 0x001fe4000f8e02ff */
[----:B------:R-:W-:-:S04]  /*13040*/  IMAD.WIDE.U32 R2, R36, UR4, RZ ;  /* 0x0000000424027c25 */ /* 0x000fc8000f8e00ff */
[----:B------:R-:W-:Y:S01]  /*13050*/  IMAD R0, R36, UR5, R0 ;  /* 0x0000000524007c24 */ /* 0x000fe2000f8e0200 */
[----:B------:R-:W-:-:S03]  /*13060*/  ULDC.64 UR4, c[0x0][0x338] ;  /* 0x0000ce0000047ab9 */ /* 0x000fc60000000a00 */
[----:B------:R-:W-:Y:S02]  /*13070*/  IMAD.IADD R3, R3, 0x1, R0 ;  /* 0x0000000103037824 */ /* 0x000fe400078e0200 */
        /* <DEDUP_REMOVED lines=23> */
[----:B0-----:R-:W-:-:S05]  /*131f0*/  IMAD.SHL.U32 R7, R7, 0x8, RZ ;  /* 0x0000000807077824 */ /* 0x001fca00078e00ff */
[----:B------:R-:W-:-:S05]  /*13200*/  LOP3.LUT R7, R7, 0x38, RZ, 0xc0, !PT ;  /* 0x0000003807077812 */ /* 0x000fca00078ec0ff */
[----:B------:R-:W-:Y:S01]  /*13210*/  IMAD.SHL.U32 R0, R7, 0x2, RZ ;  /* 0x0000000207007824 */ /* 0x000fe200078e00ff */
[----:B------:R-:W-:-:S04]  /*13220*/  LOP3.LUT R7, R17, 0x1, RZ, 0xc0, !PT ;  /* 0x0000000111077812 */ /* 0x000fc800078ec0ff */
[----:B--2---:R-:W-:Y:S02]  /*13230*/  IADD3 R2, P0, R2, R0, RZ ;  /* 0x0000000002027210 */ /* 0x004fe40007f1e0ff */
[----:B------:R-:W-:Y:S02]  /*13240*/  ISETP.NE.U32.AND P1, PT, R7, 0x1, PT ;  /* 0x000000010700780c */ /* 0x000fe40003f25070 */
[----:B------:R-:W-:Y:S01]  /*13250*/  PRMT R7, R17, 0x8880, RZ ;  /* 0x0000888011077816 */ /* 0x000fe200000000ff */
[----:B---3--:R-:W-:Y:S01]  /*13260*/  IMAD.X R3, RZ, RZ, R3, P0 ;  /* 0x000000ffff037224 */ /* 0x008fe200000e0603 */
        /* <DEDUP_REMOVED lines=25> */
[----:B------:R-:W2:Y:S04]  /*13400*/  SHFL.IDX PT, R3, R6, 0x1, 0x181f ;  /* 0x00381f0006037f89 */ /* 0x000ea800000e0000 */
[----:B------:R-:W-:Y:S01]  /*13410*/  SHFL.IDX PT, R6, R6, 0x3, 0x181f ;  /* 0x00781f0006067f89 */ /* 0x000fe200000e0000 */
[----:B0-----:R-:W-:-:S05]  /*13420*/  IADD3 R2, P6, R2, R0, RZ ;  /* 0x0000000002027210 */ /* 0x001fca0007fde0ff */
[----:B--2---:R-:W-:Y:S01]  /*13430*/  IMAD.X R3, RZ, RZ, R3, P6 ;  /* 0x000000ffff037224 */ /* 0x004fe200030e0603 */
        /* <DEDUP_REMOVED lines=39> */
[----:B0-----:R0:W2:Y:S02]  /*136b0*/  SHFL.IDX PT, R2, R4, 0x3, 0x181f ;  /* 0x00781f0004027f89 */ /* 0x0010a400000e0000 */
.L_x_5710:
        /* <DEDUP_REMOVED lines=11> */
[----:B--2---:R-:W-:Y:S02]  /*13770*/  IADD3 R2, P0, R2, R0, RZ ;  /* 0x0000000002027210 */ /* 0x004fe40007f1e0ff */
        /* <DEDUP_REMOVED lines=22> */
.L_x_5628:
        /* <DEDUP_REMOVED lines=11> */
.L_x_5629:
[----:B------:R-:W2:Y:S01]  /*13990*/  LDL.LU R2, [R1+0x4] ;  /* 0x0000040001027983 */ /* 0x000ea20000300800 */
[----:B------:R3:W-:Y:S01]  /*139a0*/  SYNCS.ARRIVE.TRANS64.A1T0 RZ, [R27+URZ+0x28c50], RZ ;  /* 0x028c50ff1bff79a7 */ /* 0x0007e2000810003f */
[----:B------:R-:W-:Y:S01]  /*139b0*/  BSSY B0, `(.L_x_5630) ;  /* 0x00000f7000007945 */ /* 0x000fe20003800000 */
[----:B--2---:R-:W-:-:S05]  /*139c0*/  VIADD R7, R2, 0xfffffffe ;  /* 0xfffffffe02077836 */ /* 0x004fca0000000000 */
[----:B------:R-:W-:-:S13]  /*139d0*/  ISETP.GE.AND P0, PT, R7, R32, PT ;  /* 0x000000200700720c */ /* 0x000fda0003f06270 */
[----:B---3--:R-:W-:Y:S05]  /*139e0*/  @!P0 BRA `(.L_x_5631) ;  /* 0x0000000c00cc8947 */ /* 0x008fea0003800000 */
[----:B------:R-:W2:Y:S01]  /*139f0*/  LDL.LU R2, [R1+0x14] ;  /* 0x0000140001027983 */ /* 0x000ea20000300800 */
[----:B------:R-:W-:-:S04]  /*13a00*/  LOP3.LUT R29, R17, 0x80, RZ, 0xc0, !PT ;  /* 0x00000080111d7812 */ /* 0x000fc800078ec0ff */
[----:B------:R-:W-:Y:S02]  /*13a10*/  SHF.R.U32.HI R29, RZ, 0x3, R29 ;  /* 0x00000003ff1d7819 */ /* 0x000fe4000001161d */
[----:B--2---:R-:W-:-:S04]  /*13a20*/  LOP3.LUT R30, R2, 0x40, RZ, 0xc0, !PT ;  /* 0x00000040021e7812 */ /* 0x004fc800078ec0ff */
[----:B------:R-:W-:-:S07]  /*13a30*/  SHF.R.U32.HI R30, RZ, 0x2, R30 ;  /* 0x00000002ff1e7819 */ /* 0x000fce000001161e */
.L_x_5644:
[----:B--2---:R-:W2:Y:S01]  /*13a40*/  S2R R2, SR_TID.X ;  /* 0x0000000000027919 */ /* 0x004ea20000002100 */
[----:B---3--:R-:W3:Y:S01]  /*13a50*/  LDC R3, c[0x0][0x430] ;  /* 0x00010c00ff037b82 */ /* 0x008ee20000000800 */
[----:B------:R-:W-:Y:S01]  /*13a60*/  IMAD R6, R7, 0x40, R31 ;  /* 0x0000004007067824 */ /* 0x000fe200078e021f */
[----:B------:R-:W-:Y:S05]  /*13a70*/  YIELD ;  /* 0x0000000000007946 */ /* 0x000fea0003800000 */
[----:B0-----:R-:W0:Y:S01]  /*13a80*/  S2R R4, SR_TID.X ;  /* 0x0000000000047919 */ /* 0x001e220000002100 */
[----:B------:R-:W-:Y:S01]  /*13a90*/  IMAD.U32 R11, RZ, RZ, UR36 ;  /* 0x00000024ff0b7e24 */ /* 0x000fe2000f8e00ff */
[----:B------:R-:W-:Y:S01]  /*13aa0*/  ULDC UR4, c[0x0][0x430] ;  /* 0x00010c0000047ab9 */ /* 0x000fe20000000800 */
[----:B------:R-:W-:Y:S01]  /*13ab0*/  VIADD R24, R24, 0x1 ;  /* 0x0000000118187836 */ /* 0x000fe20000000000 */
[----:B---3--:R-:W-:-:S02]  /*13ac0*/  ISETP.NE.AND P0, PT, R3, 0x1, PT ;  /* 0x000000010300780c */ /* 0x008fc40003f05270 */
[----:B--2---:R-:W-:-:S04]  /*13ad0*/  LOP3.LUT R2, R2, 0x7f, RZ, 0xc0, !PT ;  /* 0x0000007f02027812 */ /* 0x004fc800078ec0ff */
[----:B------:R-:W-:-:S07]  /*13ae0*/  SHF.R.U32.HI R2, RZ, 0x3, R2 ;  /* 0x00000003ff027819 */ /* 0x000fce0000011602 */
[----:B------:R-:W2:Y:S01]  /*13af0*/  @P0 LDC R3, c[0x0][0x434] ;  /* 0x00010d00ff030b82 */ /* 0x000ea20000000800 */
[----:B0-----:R-:W-:-:S05]  /*13b00*/  IMAD.SHL.U32 R4, R4, 0x10, RZ ;  /* 0x0000001004047824 */ /* 0x001fca00078e00ff */
[----:B------:R-:W-:Y:S02]  /*13b10*/  LOP3.LUT R4, R2, 0x70, R4, 0xf8, !PT ;  /* 0x0000007002047812 */ /* 0x000fe400078ef804 */
[----:B------:R-:W0:Y:S02]  /*13b20*/  @P0 LDC R2, c[0x0][0x438] ;  /* 0x00010e00ff020b82 */ /* 0x000e240000000800 */
[C---:B------:R-:W-:Y:S01]  /*13b30*/  ISETP.GT.U32.AND P1, PT, R4.reuse, 0x3f, PT ;  /* 0x0000003f0400780c */ /* 0x040fe20003f24070 */
[----:B------:R-:W-:-:S04]  /*13b40*/  IMAD.IADD R6, R4, 0x1, R6 ;  /* 0x0000000104067824 */ /* 0x000fc800078e0206 */
[----:B------:R-:W-:-:S08]  /*13b50*/  IMAD.MOV.U32 R10, RZ, RZ, R6 ;  /* 0x000000ffff0a7224 */ /* 0x000fd000078e0006 */
[----:B------:R-:W3:Y:S01]  /*13b60*/  @!P1 LDC.64 R4, c[0x0][0x428] ;  /* 0x00010a00ff049b82 */ /* 0x000ee20000000a00 */
[----:B--2---:R-:W-:-:S07]  /*13b70*/  @P0 IMAD.HI.U32 R3, R6, R3, RZ ;  /* 0x0000000306030227 */ /* 0x004fce00078e00ff */
[----:B------:R-:W2:Y:S01]  /*13b80*/  @!P1 LDC.64 R8, c[0x0][0x418] ;  /* 0x00010600ff089b82 */ /* 0x000ea20000000a00 */
[----:B0-----:R-:W-:-:S04]  /*13b90*/  @P0 SHF.R.U32.HI R10, RZ, R2, R3 ;  /* 0x00000002ff0a0219 */ /* 0x001fc80000011603 */
[--C-:B------:R-:W-:Y:S01]  /*13ba0*/  @!P1 SHF.R.S32.HI R3, RZ, 0x1f, R10.reuse ;  /* 0x0000001fff039819 */ /* 0x100fe2000001140a */
[----:B------:R-:W-:-:S04]  /*13bb0*/  @!P1 IMAD.MOV.U32 R2, RZ, RZ, R10 ;  /* 0x000000ffff029224 */ /* 0x000fc800078e000a */
[----:B---3--:R-:W-:-:S04]  /*13bc0*/  @!P1 IMAD.WIDE.U32 R2, R28, R4, R2 ;  /* 0x000000041c029225 */ /* 0x008fc800078e0002 */
[----:B------:R-:W-:-:S04]  /*13bd0*/  @!P1 IMAD R4, R33, R4, RZ ;  /* 0x0000000421049224 */ /* 0x000fc800078e02ff */
[----:B------:R-:W-:Y:S01]  /*13be0*/  @!P1 IMAD R5, R28, R5, R4 ;  /* 0x000000051c059224 */ /* 0x000fe200078e0204 */
[----:B--2---:R-:W-:Y:S01]  /*13bf0*/  @!P1 LEA R8, P0, R2, R8, 0x2 ;  /* 0x0000000802089211 */ /* 0x004fe200078010ff */
[----:B------:R-:W-:-:S03]  /*13c00*/  IMAD.MOV.U32 R4, RZ, RZ, RZ ;  /* 0x000000ffff047224 */ /* 0x000fc600078e00ff */
[----:B------:R-:W-:Y:S01]  /*13c10*/  @!P1 IADD3 R3, R5, R3, RZ ;  /* 0x0000000305039210 */ /* 0x000fe20007ffe0ff */
[----:B------:R-:W-:-:S03]  /*13c20*/  IMAD.MOV R5, RZ, RZ, -R10 ;  /* 0x000000ffff057224 */ /* 0x000fc600078e0a0a */
[----:B------:R-:W-:Y:S01]  /*13c30*/  @!P1 LEA.HI.X R9, R2, R9, R3, 0x2, P0 ;  /* 0x0000000902099211 */ /* 0x000fe200000f1403 */
[----:B------:R-:W-:Y:S01]  /*13c40*/  IMAD R5, R5, UR4, R6 ;  /* 0x0000000405057c24 */ /* 0x000fe2000f8e0206 */
[----:B------:R-:W-:-:S03]  /*13c50*/  ISETP.NE.AND P0, PT, R24, 0x2, PT ;  /* 0x000000021800780c */ /* 0x000fc60003f05270 */
[----:B------:R0:W5:Y:S01]  /*13c60*/  @!P1 LDG.E R4, desc[UR54][R8.64] ;  /* 0x0000003608049981 */ /* 0x000162000c1e1900 */
[----:B------:R-:W-:Y:S01]  /*13c70*/  ISETP.NE.AND P1, PT, R11, 0x3, PT ;  /* 0x000000030b00780c */ /* 0x000fe20003f25270 */
[----:B------:R-:W-:Y:S01]  /*13c80*/  IMAD.MOV.U32 R3, RZ, RZ, R7 ;  /* 0x000000ffff037224 */ /* 0x000fe200078e0007 */
[----:B------:R-:W-:Y:S01]  /*13c90*/  SEL R2, RZ, 0x1, P0 ;  /* 0x00000001ff027807 */ /* 0x000fe20000000000 */
[----:B------:R-:W-:Y:S01]  /*13ca0*/  VIADD R7, R7, 0xffffffff ;  /* 0xffffffff07077836 */ /* 0x000fe20000000000 */
[----:B------:R-:W-:Y:S02]  /*13cb0*/  SEL R24, R24, RZ, P0 ;  /* 0x000000ff18187207 */ /* 0x000fe40000000000 */
[----:B------:R-:W-:Y:S02]  /*13cc0*/  LOP3.LUT R25, R25, R2, RZ, 0x3c, !PT ;  /* 0x0000000219197212 */ /* 0x000fe400078e3cff */
[----:B------:R-:W-:-:S05]  /*13cd0*/  ISETP.GT.AND P3, PT, R3, R32, PT ;  /* 0x000000200300720c */ /* 0x000fca0003f64270 */
[----:B01----:R-:W-:Y:S08]  /*13ce0*/  @!P1 BRA `(.L_x_5632) ;  /* 0x0000000000049947 */ /* 0x003ff00003800000 */
[----:B------:R-:W-:Y:S01]  /*13cf0*/  BPT.TRAP 0x1 ;  /* 0x000000040000795c */ /* 0x000fe20000300000 */
.L_x_5632:
[----:B------:R-:W-:Y:S01]  /*13d00*/  IMAD R6, R24, 0x8, R23 ;  /* 0x0000000818067824 */ /* 0x000fe200078e0217 */
[----:B------:R-:W-:Y:S01]  /*13d10*/  SHF.L.U32 R17, R25, 0x1f, RZ ;  /* 0x0000001f19117819 */ /* 0x000fe200000006ff */
[----:B------:R-:W-:Y:S01]  /*13d20*/  BSSY B1, `(.L_x_5633) ;  /* 0x0000004000017945 */ /* 0x000fe20003800000 */
[----:B------:R-:W-:Y:S02]  /*13d30*/  SHF.R.S32.HI R9, RZ, 0x1f, R5 ;  /* 0x0000001fff097819 */ /* 0x000fe40000011405 */
[----:B------:R-:W0:Y:S02]  /*13d40*/  SYNCS.PHASECHK.TRANS64.TRYWAIT P0, [R6+URZ+0x28c40], R17 ;  /* 0x028c4011060075a7 */ /* 0x000e24000800017f */
[----:B0-----:R-:W-:Y:S05]  /*13d50*/  @!P0 BRA `(.L_x_5634) ;  /* 0x0000003400708947 */ /* 0x001fea0003800000 */
.L_x_5711:
[----:B------:R-:W-:Y:S05]  /*13d60*/  BSYNC B1 ;  /* 0x0000000000017941 */ /* 0x000fea0003800000 */
.L_x_5633:
        /* <DEDUP_REMOVED lines=20> */
[----:B-1----:R-:W-:Y:S01]  /*13eb0*/  LEA.HI.X R27, R2, UR5, R8, 0x1, P0 ;  /* 0x00000005021b7c11 */ /* 0x002fe200080f0c08 */
        /* <DEDUP_REMOVED lines=21> */
.L_x_5721:
        /* <DEDUP_REMOVED lines=8> */
.L_x_5636:
        /* <DEDUP_REMOVED lines=11> */
.L_x_5637:
[----:B------:R2:W-:Y:S01]  /*14140*/  SYNCS.ARRIVE.TRANS64.A1T0 RZ, [R6+URZ+0x28c30], RZ ;  /* 0x028c30ff06ff79a7 */ /* 0x0005e2000810003f */
[----:B------:R-:W-:Y:S05]  /*14150*/  @!P2 BRA `(.L_x_5638) ;  /* 0x000000000004a947 */ /* 0x000fea0003800000 */
[----:B------:R-:W-:Y:S01]  /*14160*/  BPT.TRAP 0x1 ;  /* 0x000000040000795c */ /* 0x000fe20000300000 */
.L_x_5638:
[----:B------:R-:W3:Y:S01]  /*14170*/  SYNCS.PHASECHK.TRANS64.TRYWAIT P0, [R6+URZ+0x28c60], R17 ;  /* 0x028c6011060075a7 */ /* 0x000ee2000800017f */
[----:B------:R-:W-:Y:S04]  /*14180*/  BSSY B1, `(.L_x_5639) ;  /* 0x0000002000017945 */ /* 0x000fe80003800000 */
[----:B---3--:R-:W-:Y:S05]  /*14190*/  @!P0 BRA `(.L_x_5640) ;  /* 0x0000003400908947 */ /* 0x008fea0003800000 */
.L_x_5722:
[----:B------:R-:W-:Y:S05]  /*141a0*/  BSYNC B1 ;  /* 0x0000000000017941 */ /* 0x000fea0003800000 */
.L_x_5639:
        /* <DEDUP_REMOVED lines=81> */
.L_x_5732:
        /* <DEDUP_REMOVED lines=25> */
.L_x_5642:
        /* <DEDUP_REMOVED lines=11> */
.L_x_5643:
[----:B------:R3:W-:Y:S01]  /*14900*/  SYNCS.ARRIVE.TRANS64.A1T0 RZ, [R6+URZ+0x28c50], RZ ;  /* 0x028c50ff06ff79a7 */ /* 0x0007e2000810003f */
[----:B------:R-:W-:Y:S05]  /*14910*/  @P3 BRA `(.L_x_5644) ;  /* 0xfffffff000483947 */ /* 0x000fea000383ffff */
.L_x_5631:
[----:B------:R-:W-:Y:S05]  /*14920*/  BSYNC B0 ;  /* 0x0000000000007941 */ /* 0x000fea0003800000 */
.L_x_5630:
        /* <DEDUP_REMOVED lines=21> */
.L_x_5646:
[----:B------:R-:W-:Y:S05]  /*14a80*/  BSYNC B0 ;  /* 0x0000000000007941 */ /* 0x000fea0003800000 */
.L_x_5645:
[----:B------:R-:W-:-:S07]  /*14a90*/  SEL R24, R24, RZ, P0 ;  /* 0x000000ff18187207 */ /* 0x000fce0000000000 */
.L_x_5605:
[----:B------:R-:W-:Y:S05]  /*14aa0*/  BSYNC B7 ;  /* 0x0000000000077941 */ /* 0x000fea0003800000 */
.L_x_5603:
        /* <DEDUP_REMOVED lines=11> */
.L_x_5647:
        /* <DEDUP_REMOVED lines=17> */
[----:B----4-:R-:W-:Y:S01]  /*14c70*/  @!P1 IMAD.MOV.U32 R17, RZ, RZ, R2 ;  /* 0x000000ffff119224 */ /* 0x010fe200078e0002 */
[----:B------:R-:W-:-:S04]  /*14c80*/  ISETP.NE.AND P1, PT, R8, RZ, PT ;  /* 0x000000ff0800720c */ /* 0x000fc80003f25270 */
[----:B------:R-:W0:Y:S02]  /*14c90*/  SHFL.UP PT, R14, R17, 0x1, RZ ;  /* 0x04200000110e7989 */ /* 0x000e2400000e00ff */
[----:B0-----:R-:W-:-:S04]  /*14ca0*/  SEL R4, R14, RZ, P1 ;  /* 0x000000ff0e047207 */ /* 0x001fc80000800000 */
[----:B------:R-:W-:-:S05]  /*14cb0*/  IADD3 R4, R17, R4, RZ ;  /* 0x0000000411047210 */ /* 0x000fca0007ffe0ff */
[----:B------:R-:W0:Y:S02]  /*14cc0*/  SHFL.UP PT, R14, R4, 0x2, RZ ;  /* 0x04400000040e7989 */ /* 0x000e2400000e00ff */
[----:B0-----:R-:W-:-:S05]  /*14cd0*/  SEL R5, R14, RZ, P2 ;  /* 0x000000ff0e057207 */ /* 0x001fca0001000000 */
[----:B--23--:R-:W-:Y:S02]  /*14ce0*/  IMAD.IADD R6, R4, 0x1, R5 ;  /* 0x0000000104067824 */ /* 0x00cfe400078e0205 */
[----:B------:R-:W-:Y:S04]  /*14cf0*/  SHFL.IDX PT, R5, R16, 0x1, 0x1f ;  /* 0x00201f0010057f89 */ /* 0x000fe800000e0000 */
        /* <DEDUP_REMOVED lines=10> */
.L_x_5742:
[----:B------:R-:W-:Y:S02]  /*14da0*/  ULDC UR4, c[0x0][0xc38] ;  /* 0x00030e0000047ab9 */ /* 0x000fe40000000800 */
[----:B------:R-:W-:-:S04]  /*14db0*/  IMAD.U32 R4, RZ, RZ, UR4 ;  /* 0x00000004ff047e24 */ /* 0x000fc8000f8e00ff */
[----:B--2---:R-:W-:-:S04]  /*14dc0*/  IMAD R14, R14, R4, RZ ;  /* 0x000000040e0e7224 */ /* 0x004fc800078e02ff */
[----:B------:R-:W-:-:S05]  /*14dd0*/  IMAD.IADD R5, R5, 0x1, R14 ;  /* 0x0000000105057824 */ /* 0x000fca00078e020e */
[----:B------:R-:W-:-:S13]  /*14de0*/  ISETP.GT.AND P6, PT, R5, R0, PT ;  /* 0x000000000500720c */ /* 0x000fda0003fc4270 */
[----:B------:R-:W-:Y:S05]  /*14df0*/  @P6 BRA `(.L_x_5650) ;  /* 0x00000000009c6947 */ /* 0x000fea0003800000 */
.L_x_5655:
        /* <DEDUP_REMOVED lines=14> */
.L_x_5653:
[----:B------:R-:W-:Y:S05]  /*14ee0*/  BSYNC B0 ;  /* 0x0000000000007941 */ /* 0x000fea0003800000 */
.L_x_5652:
        /* <DEDUP_REMOVED lines=18> */
.L_x_5750:
[----:B------:R-:W-:Y:S02]  /*15010*/  ULDC UR4, c[0x0][0xc38] ;  /* 0x00030e0000047ab9 */ /* 0x000fe40000000800 */
[----:B------:R-:W-:-:S04]  /*15020*/  IMAD.U32 R4, RZ, RZ, UR4 ;  /* 0x00000004ff047e24 */ /* 0x000fc8000f8e00ff */
[----:B--2---:R-:W-:-:S04]  /*15030*/  IMAD R14, R14, R4, RZ ;  /* 0x000000040e0e7224 */ /* 0x004fc800078e02ff */
[----:B------:R-:W-:-:S05]  /*15040*/  IMAD.IADD R5, R14, 0x1, R5 ;  /* 0x000000010e057824 */ /* 0x000fca00078e0205 */
[----:B------:R-:W-:-:S13]  /*15050*/  ISETP.GT.AND P6, PT, R5, R0, PT ;  /* 0x000000000500720c */ /* 0x000fda0003fc4270 */
[----:B------:R-:W-:Y:S05]  /*15060*/  @!P6 BRA `(.L_x_5655) ;  /* 0xfffffffc0064e947 */ /* 0x000fea000383ffff */
.L_x_5650:
        /* <DEDUP_REMOVED lines=8> */
.L_x_5754:
[----:B------:R-:W-:Y:S01]  /*150f0*/  ISETP.NE.AND P0, PT, R3, RZ, PT ;  /* 0x000000ff0300720c */ /* 0x000fe20003f05270 */
[----:B------:R-:W-:-:S12]  /*15100*/  IMAD.MOV.U32 R14, RZ, RZ, RZ ;  /* 0x000000ffff0e7224 */ /* 0x000fd800078e00ff */
[----:B------:R-:W-:Y:S05]  /*15110*/  @!P0 BRA `(.L_x_5657) ;  /* 0x0000000000108947 */ /* 0x000fea0003800000 */
[----:B------:R-:W-:Y:S01]  /*15120*/  UMOV UR4, 0xffffffff ;  /* 0xffffffff00047882 */ /* 0x000fe20000000000 */
[----:B------:R-:W-:Y:S02]  /*15130*/  VIADD R12, R6, 0xffffffff ;  /* 0xffffffff060c7836 */ /* 0x000fe40000000000 */
[----:B------:R-:W-:Y:S05]  /*15140*/  BRA.DIV UR4, `(.L_x_5658) ;  /* 0x0000003604bc7947 */ /* 0x000fea000b800000 */
[----:B------:R4:W0:Y:S02]  /*15150*/  SHFL.IDX PT, R14, R2, R12, 0x1f ;  /* 0x00001f0c020e7589 */ /* 0x00082400000e0000 */
.L_x_5657:
        /* <DEDUP_REMOVED lines=66> */
.L_x_5651:
[----:B------:R-:W-:Y:S01]  /*15580*/  UMOV UR4, URZ ;  /* 0x0000003f00047c82 */ /* 0x000fe20008000000 */
[----:B------:R-:W-:Y:S01]  /*15590*/  UMOV UR5, URZ ;  /* 0x0000003f00057c82 */ /* 0x000fe20008000000 */
[----:B------:R-:W-:Y:S01]  /*155a0*/  ULDC UR6, c[0x0][0xc3c] ;  /* 0x00030f0000067ab9 */ /* 0x000fe20000000800 */
[----:B------:R-:W-:Y:S02]  /*155b0*/  IMAD.MOV.U32 R16, RZ, RZ, R0 ;  /* 0x000000ffff107224 */ /* 0x000fe400078e0000 */
[----:B------:R-:W-:Y:S02]  /*155c0*/  IMAD.U32 R17, RZ, RZ, UR4 ;  /* 0x00000004ff117e24 */ /* 0x000fe4000f8e00ff */
[----:B------:R-:W-:Y:S02]  /*155d0*/  IMAD.U32 R18, RZ, RZ, UR5 ;  /* 0x00000005ff127e24 */ /* 0x000fe4000f8e00ff */
[----:B------:R-:W-:-:S07]  /*155e0*/  IMAD.U32 R19, RZ, RZ, UR6 ;  /* 0x00000006ff137e24 */ /* 0x000fce000f8e00ff */
.L_x_5659:
        /* <DEDUP_REMOVED lines=10> */
.L_x_5648:
[----:B------:R-:W-:Y:S02]  /*15690*/  ULDC UR4, c[0x0][0xc3c] ;  /* 0x00030f0000047ab9 */ /* 0x000fe40000000800 */
[----:B0-----:R-:W-:-:S13]  /*156a0*/  ISETP.GE.AND P0, PT, R19, UR4, PT ;  /* 0x0000000413007c0c */ /* 0x001fda000bf06270 */
[----:B------:R-:W-:Y:S05]  /*156b0*/  @!P0 BRA `(.L_x_5660) ;  /* 0xffffffb400448947 */ /* 0x000fea000383ffff */
[----:B------:R-:W-:Y:S05]  /*156c0*/  BSYNC B8 ;  /* 0x0000000000087941 */ /* 0x000fea0003800000 */
.L_x_5591:
[----:B------:R-:W5:Y:S01]  /*156d0*/  LDL.LU R0, [R1+0x10] ;  /* 0x0000100001007983 */ /* 0x000f620000300800 */
[----:B------:R-:W-:Y:S01]  /*156e0*/  BSSY B0, `(.L_x_5661) ;  /* 0x000000b000007945 */ /* 0x000fe20003800000 */
[----:B------:R-:W1:Y:S01]  /*156f0*/  S2R R5, SR_CgaCtaId ;  /* 0x0000000000057919 */ /* 0x000e620000008800 */
[----:B-----5:R-:W-:-:S05]  /*15700*/  VIADD R0, R0, 0x1 ;  /* 0x0000000100007836 */ /* 0x020fca0000000000 */
[----:B0-----:R-:W-:-:S04]  /*15710*/  LEA.HI R2, R0, R0, RZ, 0x1 ;  /* 0x0000000000027211 */ /* 0x001fc800078f08ff */
[----:B------:R-:W-:Y:S02]  /*15720*/  LOP3.LUT R3, R2, 0xfffffffe, RZ, 0xc0, !PT ;  /* 0xfffffffe02037812 */ /* 0x000fe400078ec0ff */
[----:B------:R-:W-:-:S03]  /*15730*/  MOV R2, 0x400 ;  /* 0x0000040000027802 */ /* 0x000fc60000000f00 */
[----:B------:R-:W-:Y:S01]  /*15740*/  IMAD.IADD R0, R0, 0x1, -R3 ;  /* 0x0000000100007824 */ /* 0x000fe200078e0a03 */
[----:B-1----:R-:W-:-:S04]  /*15750*/  LEA R5, R5, R2, 0x18 ;  /* 0x0000000205057211 */ /* 0x002fc800078ec0ff */
[----:B------:R-:W-:-:S04]  /*15760*/  SHF.L.U32 R0, R0, 0x1f, RZ ;  /* 0x0000001f00007819 */ /* 0x000fc800000006ff */
[----:B------:R-:W0:Y:S02]  /*15770*/  SYNCS.PHASECHK.TRANS64.TRYWAIT P0, [R5+URZ+0x28c20], R0 ;  /* 0x028c2000050075a7 */ /* 0x000e24000800017f */
[----:B0-----:R-:W-:Y:S05]  /*15780*/  @!P0 BRA `(.L_x_5662) ;  /* 0x0000003000508947 */ /* 0x001fea0003800000 */
.L_x_5757:
[----:B------:R-:W-:Y:S05]  /*15790*/  BSYNC B0 ;  /* 0x0000000000007941 */ /* 0x000fea0003800000 */
.L_x_5661:
[----:B------:R-:W-:-:S03]  /*157a0*/  UMOV UR4, 0xffffffff ;  /* 0xffffffff00047882 */ /* 0x000fc60000000000 */
[----:B------:R-:W-:Y:S05]  /*157b0*/  BRA.DIV UR4, `(.L_x_5663) ;  /* 0x0000003204587947 */ /* 0x000fea000b800000 */
[----:B0-----:R-:W0:Y:S02]  /*157c0*/  S2R R0, SR_TID.X ;  /* 0x0000000000007919 */ /* 0x001e240000002100 */
[----:B0-----:R-:W-:-:S04]  /*157d0*/  SHF.R.U32.HI R0, RZ, 0x5, R0 ;  /* 0x00000005ff007819 */ /* 0x001fc80000011600 */
[----:B------:R-:W-:-:S05]  /*157e0*/  LOP3.LUT R0, R0, 0x3, RZ, 0xc0, !PT ;  /* 0x0000000300007812 */ /* 0x000fca00078ec0ff */
[----:B------:R0:W1:Y:S02]  /*157f0*/  SHFL.IDX PT, R14, R0, RZ, 0x1f ;  /* 0x00001fff000e7589 */ /* 0x00006400000e0000 */
.L_x_5760:
[----:B-1----:R-:W-:Y:S01]  /*15800*/  ISETP.NE.AND P0, PT, R14, RZ, PT ;  /* 0x000000ff0e00720c */ /* 0x002fe20003f05270 */
[----:B------:R-:W-:-:S12]  /*15810*/  BSSY B0, `(.L_x_5664) ;  /* 0x0000024000007945 */ /* 0x000fd80003800000 */
[----:B------:R-:W-:Y:S05]  /*15820*/  @P0 BRA `(.L_x_5665) ;  /* 0x0000000000880947 */ /* 0x000fea0003800000 */
[----:B------:R-:W-:-:S03]  /*15830*/  UMOV UR4, 0xffffffff ;  /* 0xffffffff00047882 */ /* 0x000fc60000000000 */
[----:B------:R-:W-:Y:S05]  /*15840*/  BRA.DIV UR4, `(.L_x_5666) ;  /* 0x0000003204687947 */ /* 0x000fea000b800000 */
[----:B------:R-:W-:-:S13]  /*15850*/  ELECT P6, URZ, PT ;  /* 0x00000000003f782f */ /* 0x000fda00038c0000 */
.L_x_5763:
[----:B------:R-:W-:Y:S05]  /*15860*/  @!P6 BRA `(.L_x_5665) ;  /* 0x000000000078e947 */ /* 0x000fea0003800000 */
[----:B------:R-:W-:-:S06]  /*15870*/  ULOP3.LUT UR4, UR39, 0x2, URZ, 0xfc, !UPT ;  /* 0x0000000227047892 */ /* 0x000fcc000f8efc3f */
[----:B0-----:R-:W-:-:S05]  /*15880*/  IMAD.U32 R0, RZ, RZ, UR4 ;  /* 0x00000004ff007e24 */ /* 0x001fca000f8e00ff */
[----:B------:R-:W-:-:S13]  /*15890*/  ISETP.NE.AND P0, PT, R0, 0x3, PT ;  /* 0x000000030000780c */ /* 0x000fda0003f05270 */
[----:B------:R-:W-:Y:S05]  /*158a0*/  @!P0 BRA `(.L_x_5667) ;  /* 0x0000000000048947 */ /* 0x000fea0003800000 */
[----:B------:R-:W-:Y:S01]  /*158b0*/  BPT.TRAP 0x1 ;  /* 0x000000040000795c */ /* 0x000fe20000300000 */
.L_x_5667:
[C---:B------:R-:W-:Y:S01]  /*158c0*/  IMAD R3, R24.reuse, 0x8, R5 ;  /* 0x0000000818037824 */ /* 0x040fe200078e0205 */
[----:B------:R-:W-:Y:S01]  /*158d0*/  SHF.L.U32 R2, R25, 0x1f, RZ ;  /* 0x0000001f19027819 */ /* 0x000fe200000006ff */
[----:B------:R-:W-:-:S03]  /*158e0*/  VIADD R24, R24, 0x1 ;  /* 0x0000000118187836 */ /* 0x000fc60000000000 */
[----:B------:R-:W0:Y:S02]  /*158f0*/  SYNCS.PHASECHK.TRANS64.TRYWAIT P1, [R3+URZ+0x28c40], R2 ;  /* 0x028c4002030075a7 */ /* 0x000e24000802017f */
[----:B------:R-:W-:-:S04]  /*15900*/  ISETP.NE.AND P2, PT, R24, 0x2, PT ;  /* 0x000000021800780c */ /* 0x000fc80003f45270 */
[----:B------:R-:W-:Y:S01]  /*15910*/  SEL R0, RZ, 0x1, P2 ;  /* 0x00000001ff007807 */ /* 0x000fe20001000000 */
[----:B0-----:R-:W-:Y:S08]  /*15920*/  @!P1 BRA `(.L_x_5668) ;  /* 0x0000003000509947 */ /* 0x001ff00003800000 */
.L_x_5764:
[----:B------:R-:W-:Y:S02]  /*15930*/  SEL R24, R24, RZ, P2 ;  /* 0x000000ff18187207 */ /* 0x000fe40001000000 */
[----:B------:R-:W-:Y:S01]  /*15940*/  LOP3.LUT R0, R25, R0, RZ, 0x3c, !PT ;  /* 0x0000000019007212 */ /* 0x000fe200078e3cff */
[----:B------:R-:W-:Y:S06]  /*15950*/  @!P0 BRA `(.L_x_5669) ;  /* 0x0000000000048947 */ /* 0x000fec0003800000 */
[----:B------:R-:W-:Y:S01]  /*15960*/  BPT.TRAP 0x1 ;  /* 0x000000040000795c */ /* 0x000fe20000300000 */
.L_x_5669:
[----:B------:R-:W-:Y:S01]  /*15970*/  IMAD R5, R24, 0x8, R5 ;  /* 0x0000000818057824 */ /* 0x000fe200078e0205 */
[----:B------:R-:W-:-:S04]  /*15980*/  SHF.L.U32 R0, R0, 0x1f, RZ ;  /* 0x0000001f00007819 */ /* 0x000fc800000006ff */
[----:B------:R-:W1:Y:S02]  /*15990*/  SYNCS.PHASECHK.TRANS64.TRYWAIT P1, [R5+URZ+0x28c40], R0 ;  /* 0x028c4000050075a7 */ /* 0x000e64000802017f */
[----:B-1----:R-:W-:Y:S05]  /*159a0*/  @!P1 BRA `(.L_x_5670) ;  /* 0x0000003000449947 */ /* 0x002fea0003800000 */
.L_x_5765:
[----:B------:R-:W-:Y:S05]  /*159b0*/  @!P0 BRA `(.L_x_5671) ;  /* 0x0000000000048947 */ /* 0x000fea0003800000 */
[----:B------:R-:W-:Y:S01]  /*159c0*/  BPT.TRAP 0x1 ;  /* 0x000000040000795c */ /* 0x000fe20000300000 */
.L_x_5671:
[----:B------:R-:W5:Y:S02]  /*159d0*/  SYNCS.PHASECHK.TRANS64.TRYWAIT P1, [R3+URZ+0x28c60], R2 ;  /* 0x028c6002030075a7 */ /* 0x000f64000802017f */
[----:B-----5:R-:W-:Y:S05]  /*159e0*/  @!P1 BRA `(.L_x_5672) ;  /* 0x0000003000489947 */ /* 0x020fea0003800000 */
.L_x_5766:
[----:B------:R-:W-:Y:S05]  /*159f0*/  @!P0 BRA `(.L_x_5673) ;  /* 0x0000000000048947 */ /* 0x000fea0003800000 */
[----:B------:R-:W-:Y:S01]  /*15a00*/  BPT.TRAP 0x1 ;  /* 0x000000040000795c */ /* 0x000fe20000300000 */
.L_x_5673:
[----:B------:R0:W0:Y:S02]  /*15a10*/  SYNCS.PHASECHK.TRANS64.TRYWAIT P0, [R5+URZ+0x28c60], R0 ;  /* 0x028c6000050075a7 */ /* 0x000024000800017f */
[----:B0-----:R-:W-:Y:S05]  /*15a20*/  @!P0 NANOSLEEP.SYNCS 0x989680 ;  /* 0x009896800000895d */ /* 0x001fea0003900000 */
[----:B------:R-:W0:Y:S02]  /*15a30*/  @!P0 SYNCS.PHASECHK.TRANS64 P0, [R5+URZ+0x28c60], R0 ;  /* 0x028c6000050085a7 */ /* 0x000e24000800007f */
[----:B0-----:R-:W-:Y:S05]  /*15a40*/  @!P0 BRA `(.L_x_5673) ;  /* 0xfffffffc00f08947 */ /* 0x001fea000383ffff */
.L_x_5665:
[----:B------:R-:W-:Y:S05]  /*15a50*/  BSYNC B0 ;  /* 0x0000000000007941 */ /* 0x000fea0003800000 */
.L_x_5664:
[----:B------:R-:W-:Y:S05]  /*15a60*/  EXIT ;  /* 0x000000000000794d */ /* 0x000fea0003800000 */
.L_x_5476:
[----:B0-----:R-:W-:-:S04]  /*15a70*/  IMAD.U32 R6, RZ, RZ, UR21 ;  /* 0x00000015ff067e24 */ /* 0x001fc8000f8e00ff */
[----:B------:R0:W1:Y:S03]  /*15a80*/  SYNCS.PHASECHK.TRANS64.TRYWAIT P1, [R6+URZ+0x28c50], R3 ;  /* 0x028c5003060075a7 */ /* 0x000066000802017f */
[----:B-1----:R-:W-:Y:S05]  /*15a90*/  @!P1 NANOSLEEP.SYNCS 0x989680 ;  /* 0x009896800000995d */ /* 0x002fea0003900000 */
[----:B------:R-:W1:Y:S02]  /*15aa0*/  @!P1 SYNCS.PHASECHK.TRANS64 P1, [R6+URZ+0x28c50], R3 ;  /* 0x028c5003060095a7 */ /* 0x000e64000802007f */
[----:B-1----:R-:W-:Y:S05]  /*15ab0*/  @!P1 BRA `(.L_x_5476) ;  /* 0xfffffffc00ec9947 */ /* 0x002fea000383ffff */
[----:B------:R-:W-:Y:S05]  /*15ac0*/  BRA `(.L_x_5674) ;  /* 0xfffffec000c87947 */ /* 0x000fea000383ffff */
.L_x_5482:
[----:B-1----:R-:W-:-:S04]  /*15ad0*/  IMAD.U32 R5, RZ, RZ, UR21 ;  /* 0x00000015ff057e24 */ /* 0x002fc8000f8e00ff */
[----:B------:R1:W2:Y:S03]  /*15ae0*/  SYNCS.PHASECHK.TRANS64.TRYWAIT P1, [R5+URZ+0x28c50], R4 ;  /* 0x028c5004050075a7 */ /* 0x0002a6000802017f */
[----:B--2---:R-:W-:Y:S05]  /*15af0*/  @!P1 NANOSLEEP.SYNCS 0x989680 ;  /* 0x009896800000995d */ /* 0x004fea0003900000 */
[----:B------:R-:W2:Y:S02]  /*15b00*/  @!P1 SYNCS.PHASECHK.TRANS64 P1, [R5+URZ+0x28c50], R4 ;  /* 0x028c5004050095a7 */ /* 0x000ea4000802007f */
[----:B--2---:R-:W-:Y:S05]  /*15b10*/  @!P1 BRA `(.L_x_5482) ;  /* 0xfffffffc00ec9947 */ /* 0x004fea000383ffff */
[----:B------:R-:W-:Y:S05]  /*15b20*/  BRA `(.L_x_5481) ;  /* 0xfffffecc00c07947 */ /* 0x000fea000383ffff */
.L_x_5492:
[----:B0-----:R-:W-:-:S04]  /*15b30*/  IMAD.U32 R3, RZ, RZ, UR41 ;  /* 0x00000029ff037e24 */ /* 0x001fc8000f8e00ff */
[----:B------:R0:W1:Y:S03]  /*15b40*/  SYNCS.PHASECHK.TRANS64.TRYWAIT P1, [R3+URZ+0x28c00], R0 ;  /* 0x028c0000030075a7 */ /* 0x000066000802017f */
[----:B-1----:R-:W-:Y:S05]  /*15b50*/  @!P1 NANOSLEEP.SYNCS 0x989680 ;  /* 0x009896800000995d */ /* 0x002fea0003900000 */
[----:B------:R-:W1:Y:S02]  /*15b60*/  @!P1 SYNCS.PHASECHK.TRANS64 P1, [R3+URZ+0x28c00], R0 ;  /* 0x028c0000030095a7 */ /* 0x000e64000802007f */
[----:B-1----:R-:W-:Y:S05]  /*15b70*/  @!P1 BRA `(.L_x_5492) ;  /* 0xfffffffc00ec9947 */ /* 0x002fea000383ffff */
[----:B------:R-:W-:Y:S05]  /*15b80*/  BRA `(.L_x_5675) ;  /* 0xfffffee400347947 */ /* 0x000fea000383ffff */
.L_x_5496:
[----:B--2---:R2:W3:Y:S02]  /*15b90*/  SYNCS.PHASECHK.TRANS64.TRYWAIT P1, [R7+URZ+0x28c30], R8 ;  /* 0x028c3008070075a7 */ /* 0x0044e4000802017f */
[----:B---3--:R-:W-:Y:S05]  /*15ba0*/  @!P1 NANOSLEEP.SYNCS 0x989680 ;  /* 0x009896800000995d */ /* 0x008fea0003900000 */
[----:B------:R-:W3:Y:S02]  /*15bb0*/  @!P1 SYNCS.PHASECHK.TRANS64 P1, [R7+URZ+0x28c30], R8 ;  /* 0x028c3008070095a7 */ /* 0x000ee4000802007f */
[----:B---3--:R-:W-:Y:S05]  /*15bc0*/  @!P1 BRA `(.L_x_5496) ;  /* 0xfffffffc00f09947 */ /* 0x008fea000383ffff */
[----:B------:R-:W-:Y:S05]  /*15bd0*/  BRA `(.L_x_5495) ;  /* 0xfffffee400507947 */ /* 0x000fea000383ffff */
.L_x_5509:
[----:B----4-:R4:W0:Y:S02]  /*15be0*/  SYNCS.PHASECHK.TRANS64.TRYWAIT P1, [R7+URZ+0x28c50], R8 ;  /* 0x028c5008070075a7 */ /* 0x010824000802017f */
[----:B0-----:R-:W-:Y:S05]  /*15bf0*/  @!P1 NANOSLEEP.SYNCS 0x989680 ;  /* 0x009896800000995d */ /* 0x001fea0003900000 */
[----:B------:R-:W0:Y:S02]  /*15c00*/  @!P1 SYNCS.PHASECHK.TRANS64 P1, [R7+URZ+0x28c50], R8 ;  /* 0x028c5008070095a7 */ /* 0x000e24000802007f */
[----:B0-----:R-:W-:Y:S05]  /*15c10*/  @!P1 BRA `(.L_x_5509) ;  /* 0xfffffffc00f09947 */ /* 0x001fea000383ffff */
[----:B------:R-:W-:Y:S05]  /*15c20*/  BRA `(.L_x_5508) ;  /* 0xfffffefc00ec7947 */ /* 0x000fea000383ffff */
.L_x_5518:
[----:B--2---:R-:W-:-:S04]  /*15c30*/  IMAD.U32 R5, RZ, RZ, UR21 ;  /* 0x00000015ff057e24 */ /* 0x004fc8000f8e00ff */
[----:B------:R2:W3:Y:S03]  /*15c40*/  SYNCS.PHASECHK.TRANS64.TRYWAIT P1, [R5+URZ+0x28c30], R8 ;  /* 0x028c3008050075a7 */ /* 0x0004e6000802017f */
[----:B---3--:R-:W-:Y:S05]  /*15c50*/  @!P1 NANOSLEEP.SYNCS 0x989680 ;  /* 0x009896800000995d */ /* 0x008fea0003900000 */
[----:B------:R-:W3:Y:S02]  /*15c60*/  @!P1 SYNCS.PHASECHK.TRANS64 P1, [R5+URZ+0x28c30], R8 ;  /* 0x028c3008050095a7 */ /* 0x000ee4000802007f */
[----:B---3--:R-:W-:Y:S05]  /*15c70*/  @!P1 BRA `(.L_x_5518) ;  /* 0xfffffffc00ec9947 */ /* 0x008fea000383ffff */
[----:B------:R-:W-:Y:S05]  /*15c80*/  BRA `(.L_x_5517) ;  /* 0xffffff0400607947 */ /* 0x000fea000383ffff */
.L_x_5531:
[----:B--2---:R-:W-:-:S04]  /*15c90*/  IMAD.U32 R7, RZ, RZ, UR21 ;  /* 0x00000015ff077e24 */ /* 0x004fc8000f8e00ff */
[----:B------:R2:W3:Y:S03]  /*15ca0*/  SYNCS.PHASECHK.TRANS64.TRYWAIT P1, [R7+URZ+0x28c50], R8 ;  /* 0x028c5008070075a7 */ /* 0x0004e6000802017f */
[----:B---3--:R-:W-:Y:S05]  /*15cb0*/  @!P1 NANOSLEEP.SYNCS 0x989680 ;  /* 0x009896800000995d */ /* 0x008fea0003900000 */
[----:B------:R-:W3:Y:S02]  /*15cc0*/  @!P1 SYNCS.PHASECHK.TRANS64 P1, [R7+URZ+0x28c50], R8 ;  /* 0x028c5008070095a7 */ /* 0x000ee4000802007f */
[----:B---3--:R-:W-:Y:S05]  /*15cd0*/  @!P1 BRA `(.L_x_5531) ;  /* 0xfffffffc00ec9947 */ /* 0x008fea000383ffff */
[----:B------:R-:W-:Y:S05]  /*15ce0*/  BRA `(.L_x_5530) ;  /* 0xffffff2400447947 */ /* 0x000fea000383ffff */
.L_x_5541:
[----:B--2---:R-:W-:-:S04]  /*15cf0*/  IMAD.U32 R6, RZ, RZ, UR22 ;  /* 0x00000016ff067e24 */ /* 0x004fc8000f8e00ff */
[----:B------:R2:W3:Y:S03]  /*15d00*/  SYNCS.PHASECHK.TRANS64.TRYWAIT P2, [R6+URZ+0x28c30], R7 ;  /* 0x028c3007060075a7 */ /* 0x0004e6000804017f */
[----:B---3--:R-:W-:Y:S05]  /*15d10*/  @!P2 NANOSLEEP.SYNCS 0x989680 ;  /* 0x009896800000a95d */ /* 0x008fea0003900000 */
[----:B------:R-:W3:Y:S02]  /*15d20*/  @!P2 SYNCS.PHASECHK.TRANS64 P2, [R6+URZ+0x28c30], R7 ;  /* 0x028c30070600a5a7 */ /* 0x000ee4000804007f */
[----:B---3--:R-:W-:Y:S05]  /*15d30*/  @!P2 BRA `(.L_x_5541) ;  /* 0xfffffffc00eca947 */ /* 0x008fea000383ffff */
[----:B------:R-:W-:Y:S05]  /*15d40*/  BRA `(.L_x_5540) ;  /* 0xffffff2800cc7947 */ /* 0x000fea000383ffff */
.L_x_5546:
[----:B--2---:R-:W-:-:S04]  /*15d50*/  IMAD.U32 R8, RZ, RZ, UR22 ;  /* 0x00000016ff087e24 */ /* 0x004fc8000f8e00ff */
[----:B------:R2:W4:Y:S03]  /*15d60*/  SYNCS.PHASECHK.TRANS64.TRYWAIT P2, [R8+URZ+0x28c50], R7 ;  /* 0x028c5007080075a7 */ /* 0x000526000804017f */
[----:B----4-:R-:W-:Y:S05]  /*15d70*/  @!P2 NANOSLEEP.SYNCS 0x989680 ;  /* 0x009896800000a95d */ /* 0x010fea0003900000 */
[----:B------:R-:W4:Y:S02]  /*15d80*/  @!P2 SYNCS.PHASECHK.TRANS64 P2, [R8+URZ+0x28c50], R7 ;  /* 0x028c50070800a5a7 */ /* 0x000f24000804007f */
[----:B----4-:R-:W-:Y:S05]  /*15d90*/  @!P2 BRA `(.L_x_5546) ;  /* 0xfffffffc00eca947 */ /* 0x010fea000383ffff */
[----:B------:R-:W-:Y:S05]  /*15da0*/  BRA `(.L_x_5545) ;  /* 0xffffff3c00f07947 */ /* 0x000fea000383ffff */
.L_x_5553:
[----:B--2---:R-:W-:-:S04]  /*15db0*/  IMAD.U32 R5, RZ, RZ, UR21 ;  /* 0x00000015ff057e24 */ /* 0x004fc8000f8e00ff */
[----:B------:R2:W3:Y:S03]  /*15dc0*/  SYNCS.PHASECHK.TRANS64.TRYWAIT P1, [R5+URZ+0x28c30], R8 ;  /* 0x028c3008050075a7 */ /* 0x0004e6000802017f */
[----:B---3--:R-:W-:Y:S05]  /*15dd0*/  @!P1 NANOSLEEP.SYNCS 0x989680 ;  /* 0x009896800000995d */ /* 0x008fea0003900000 */
[----:B------:R-:W3:Y:S02]  /*15de0*/  @!P1 SYNCS.PHASECHK.TRANS64 P1, [R5+URZ+0x28c30], R8 ;  /* 0x028c3008050095a7 */ /* 0x000ee4000802007f */
[----:B---3--:R-:W-:Y:S05]  /*15df0*/  @!P1 BRA `(.L_x_5553) ;  /* 0xfffffffc00ec9947 */ /* 0x008fea000383ffff */
[----:B------:R-:W-:Y:S05]  /*15e00*/  BRA `(.L_x_5552) ;  /* 0xffffff4000e07947 */ /* 0x000fea000383ffff */
.L_x_5566:
[----:B--2---:R-:W-:-:S04]  /*15e10*/  IMAD.U32 R7, RZ, RZ, UR21 ;  /* 0x00000015ff077e24 */ /* 0x004fc8000f8e00ff */
[----:B------:R2:W3:Y:S03]  /*15e20*/  SYNCS.PHASECHK.TRANS64.TRYWAIT P1, [R7+URZ+0x28c50], R8 ;  /* 0x028c5008070075a7 */ /* 0x0004e6000802017f */
[----:B---3--:R-:W-:Y:S05]  /*15e30*/  @!P1 NANOSLEEP.SYNCS 0x989680 ;  /* 0x009896800000995d */ /* 0x008fea0003900000 */
[----:B------:R-:W3:Y:S02]  /*15e40*/  @!P1 SYNCS.PHASECHK.TRANS64 P1, [R7+URZ+0x28c50], R8 ;  /* 0x028c5008070095a7 */ /* 0x000ee4000802007f */
[----:B---3--:R-:W-:Y:S05]  /*15e50*/  @!P1 BRA `(.L_x_5566) ;  /* 0xfffffffc00ec9947 */ /* 0x008fea000383ffff */
[----:B------:R-:W-:Y:S05]  /*15e60*/  BRA `(.L_x_5565) ;  /* 0xffffff6000c47947 */ /* 0x000fea000383ffff */
.L_x_5611:
[----:B------:R-:W0:Y:S01]  /*15e70*/  S2R R21, SR_TID.X ;  /* 0x0000000000157919 */ /* 0x000e220000002100 */
[----:B------:R-:W-:Y:S01]  /*15e80*/  BSSY B0, `(.L_x_5676) ;  /* 0x000000a000007945 */ /* 0x000fe20003800000 */
[----:B------:R-:W-:Y:S02]  /*15e90*/  IMAD.MOV.U32 R12, RZ, RZ, RZ ;  /* 0x000000ffff0c7224 */ /* 0x000fe400078e00ff */
[----:B------:R-:W-:Y:S02]  /*15ea0*/  IMAD.MOV.U32 R11, RZ, RZ, 0x1f ;  /* 0x0000001fff0b7424 */ /* 0x000fe400078e00ff */
[----:B------:R-:W-:Y:S01]  /*15eb0*/  IMAD.MOV.U32 R15, RZ, RZ, -0x1 ;  /* 0xffffffffff0f7424 */ /* 0x000fe200078e00ff */
[----:B0-----:R-:W-:-:S04]  /*15ec0*/  SHF.R.U32.HI R21, RZ, 0x5, R21 ;  /* 0x00000005ff157819 */ /* 0x001fc80000011615 */
[----:B------:R-:W-:-:S04]  /*15ed0*/  LOP3.LUT R21, R21, 0x3, RZ, 0xc0, !PT ;  /* 0x0000000315157812 */ /* 0x000fc800078ec0ff */
[----:B------:R-:W-:-:S07]  /*15ee0*/  MOV R13, R21 ;  /* 0x00000015000d7202 */ /* 0x000fce0000000f00 */
[----:B-----5:R-:W-:Y:S05]  /*15ef0*/  WARPSYNC.COLLECTIVE R15, `(.L_x_5677) ;  /* 0x000000000f087348 */ /* 0x020fea0003c00000 */
[----:B------:R0:W1:Y:S02]  /*15f00*/  SHFL.IDX P6, R14, R13, R12, R11 ;  /* 0x0000000c0d0e7389 */ /* 0x00006400000c000b */
[----:B01---5:R-:W-:Y:S01]  /*15f10*/  ENDCOLLECTIVE ;  /* 0x000000000000791b */ /* 0x023fe20003800000 */
.L_x_5677:
[----:B------:R-:W-:Y:S05]  /*15f20*/  BSYNC B0 ;  /* 0x0000000000007941 */ /* 0x000fea0003800000 */
.L_x_5676:
[----:B------:R-:W-:Y:S05]  /*15f30*/  BRA `(.L_x_5678) ;  /* 0xffffffbc00607947 */ /* 0x000fea000383ffff */
.L_x_5614:
[----:B0-----:R0:W1:Y:S02]  /*15f40*/  SYNCS.PHASECHK.TRANS64.TRYWAIT P0, [R27+URZ+0x28c40], R0 ;  /* 0x028c40001b0075a7 */ /* 0x001064000800017f */
[----:B-1----:R-:W-:Y:S05]  /*15f50*/  @!P0 NANOSLEEP.SYNCS 0x989680 ;  /* 0x009896800000895d */ /* 0x002fea0003900000 */
[----:B------:R-:W1:Y:S02]  /*15f60*/  @!P0 SYNCS.PHASECHK.TRANS64 P0, [R27+URZ+0x28c40], R0 ;  /* 0x028c40001b0085a7 */ /* 0x000e64000800007f */
[----:B-1----:R-:W-:Y:S05]  /*15f70*/  @!P0 BRA `(.L_x_5614) ;  /* 0xfffffffc00f08947 */ /* 0x002fea000383ffff */
[----:B------:R-:W-:Y:S05]  /*15f80*/  BRA `(.L_x_5679) ;  /* 0xffffffc0003c7947 */ /* 0x000fea000383ffff */
.L_x_5615:
        /* <DEDUP_REMOVED lines=8> */
.L_x_5681:
[----:B------:R-:W-:Y:S05]  /*16010*/  BSYNC B0 ;  /* 0x0000000000007941 */ /* 0x000fea0003800000 */
.L_x_5680:
        /* <DEDUP_REMOVED lines=9> */
.L_x_5682:
[----:B------:R-:W-:Y:S02]  /*160b0*/  IMAD.MOV.U32 R13, RZ, RZ, R5 ;  /* 0x000000ffff0d7224 */ /* 0x000fe400078e0005 */
[----:B------:R-:W-:Y:S02]  /*160c0*/  IMAD.MOV.U32 R12, RZ, RZ, 0x1 ;  /* 0x00000001ff0c7424 */ /* 0x000fe400078e00ff */
[----:B------:R-:W-:-:S07]  /*160d0*/  IMAD.MOV.U32 R3, RZ, RZ, R14 ;  /* 0x000000ffff037224 */ /* 0x000fce00078e000e */
[----:B------:R-:W-:Y:S05]  /*160e0*/  WARPSYNC.COLLECTIVE R15, `(.L_x_5683) ;  /* 0x000000000f087348 */ /* 0x000fea0003c00000 */
[----:B------:R0:W1:Y:S02]  /*160f0*/  SHFL.IDX P6, R14, R13, R12, R11 ;  /* 0x0000000c0d0e7389 */ /* 0x00006400000c000b */
[----:B01----:R-:W-:Y:S01]  /*16100*/  ENDCOLLECTIVE ;  /* 0x000000000000791b */ /* 0x003fe20003800000 */
.L_x_5683:
        /* <DEDUP_REMOVED lines=15> */
.L_x_5684:
[----:B------:R-:W-:Y:S02]  /*16200*/  @P0 IMAD R6, R4, 0x2, R23 ;  /* 0x0000000204060824 */ /* 0x000fe400078e0217 */
[----:B------:R-:W-:Y:S02]  /*16210*/  IMAD.MOV.U32 R13, RZ, RZ, R5 ;  /* 0x000000ffff0d7224 */ /* 0x000fe400078e0005 */
[----:B------:R-:W-:Y:S02]  /*16220*/  IMAD.MOV.U32 R12, RZ, RZ, 0x2 ;  /* 0x00000002ff0c7424 */ /* 0x000fe400078e00ff */
[----:B------:R-:W-:-:S07]  /*16230*/  IMAD.MOV.U32 R3, RZ, RZ, R14 ;  /* 0x000000ffff037224 */ /* 0x000fce00078e000e */
[----:B------:R-:W-:Y:S05]  /*16240*/  WARPSYNC.COLLECTIVE R15, `(.L_x_5685) ;  /* 0x000000000f087348 */ /* 0x000fea0003c00000 */
[----:B------:R0:W1:Y:S02]  /*16250*/  SHFL.IDX P6, R14, R13, R12, R11 ;  /* 0x0000000c0d0e7389 */ /* 0x00006400000c000b */
[----:B01----:R-:W-:Y:S01]  /*16260*/  ENDCOLLECTIVE ;  /* 0x000000000000791b */ /* 0x003fe20003800000 */
.L_x_5685:
        /* <DEDUP_REMOVED lines=15> */
.L_x_5686:
[----:B------:R-:W-:Y:S02]  /*16360*/  @P0 IMAD R6, R4, 0x2, R23 ;  /* 0x0000000204060824 */ /* 0x000fe400078e0217 */
[----:B------:R-:W-:Y:S01]  /*16370*/  IMAD.MOV.U32 R13, RZ, RZ, R5 ;  /* 0x000000ffff0d7224 */ /* 0x000fe200078e0005 */
[----:B------:R-:W-:Y:S01]  /*16380*/  MOV R12, 0x3 ;  /* 0x00000003000c7802 */ /* 0x000fe20000000f00 */
[----:B------:R-:W-:-:S07]  /*16390*/  IMAD.MOV.U32 R3, RZ, RZ, R14 ;  /* 0x000000ffff037224 */ /* 0x000fce00078e000e */
[----:B------:R-:W-:Y:S05]  /*163a0*/  WARPSYNC.COLLECTIVE R15, `(.L_x_5687) ;  /* 0x000000000f087348 */ /* 0x000fea0003c00000 */
[----:B------:R0:W1:Y:S02]  /*163b0*/  SHFL.IDX P6, R14, R13, R12, R11 ;  /* 0x0000000c0d0e7389 */ /* 0x00006400000c000b */
[----:B01----:R-:W-:Y:S01]  /*163c0*/  ENDCOLLECTIVE ;  /* 0x000000000000791b */ /* 0x003fe20003800000 */
.L_x_5687:
        /* <DEDUP_REMOVED lines=10> */
.L_x_5688:
[----:B------:R-:W-:Y:S01]  /*16470*/  @!PT LDS RZ, [RZ] ;  /* 0x00000000fffff984 */ /* 0x000fe20000000800 */
[----:B------:R-:W-:Y:S01]  /*16480*/  @!PT LDS RZ, [RZ] ;  /* 0x00000000fffff984 */ /* 0x000fe20000000800 */
[----:B------:R-:W-:Y:S01]  /*16490*/  @!PT LDS RZ, [RZ] ;  /* 0x00000000fffff984 */ /* 0x000fe20000000800 */
[----:B------:R0:W-:Y:S01]  /*164a0*/  @P0 LDGSTS.E.BYPASS.LTC128B.128 [R6+0x23400], desc[UR54][R2.64], !P2 ;  /* 0x2340000002060fae */ /* 0x0001e2000d101d76 */
[----:B------:R-:W-:Y:S01]  /*164b0*/  IMAD.MOV.U32 R0, RZ, RZ, R14 ;  /* 0x000000ffff007224 */ /* 0x000fe200078e000e */
[----:B------:R-:W-:Y:S06]  /*164c0*/  BRA `(.L_x_5689) ;  /* 0xffffffbc00f47947 */ /* 0x000fec000383ffff */
.L_x_5620:
[----:B------:R-:W-:Y:S02]  /*164d0*/  IMAD.MOV.U32 R13, RZ, RZ, R4 ;  /* 0x000000ffff0d7224 */ /* 0x000fe400078e0004 */
[----:B------:R-:W-:Y:S02]  /*164e0*/  IMAD.MOV.U32 R12, RZ, RZ, RZ ;  /* 0x000000ffff0c7224 */ /* 0x000fe400078e00ff */
[----:B------:R-:W-:Y:S02]  /*164f0*/  IMAD.MOV.U32 R11, RZ, RZ, 0x181f ;  /* 0x0000181fff0b7424 */ /* 0x000fe400078e00ff */
[----:B------:R-:W-:Y:S02]  /*16500*/  IMAD.MOV.U32 R15, RZ, RZ, -0x1 ;  /* 0xffffffffff0f7424 */ /* 0x000fe400078e00ff */
[----:B------:R-:W-:Y:S02]  /*16510*/  IMAD R37, R37, R6, RZ ;  /* 0x0000000625257224 */ /* 0x000fe400078e02ff */
[----:B------:R-:W-:-:S07]  /*16520*/  IMAD.IADD R35, R9, 0x1, R35 ;  /* 0x0000000109237824 */ /* 0x000fce00078e0223 */
[----:B-1---5:R-:W-:Y:S05]  /*16530*/  WARPSYNC.COLLECTIVE R15, `(.L_x_5690) ;  /* 0x000000000f087348 */ /* 0x022fea0003c00000 */
[----:B------:R0:W2:Y:S02]  /*16540*/  SHFL.IDX P6, R14, R13, R12, R11 ;  /* 0x0000000c0d0e7389 */ /* 0x0000a400000c000b */
[----:B012--5:R-:W-:Y:S01]  /*16550*/  ENDCOLLECTIVE ;  /* 0x000000000000791b */ /* 0x027fe20003800000 */
.L_x_5690:
[C---:B------:R-:W-:Y:S01]  /*16560*/  VIADD R6, R35.reuse, 0x10 ;  /* 0x0000001023067836 */ /* 0x040fe20000000000 */
[----:B------:R-:W-:Y:S01]  /*16570*/  ISETP.GE.AND P0, PT, R35, R37, PT ;  /* 0x000000252300720c */ /* 0x000fe20003f06270 */
[----:B------:R-:W-:Y:S02]  /*16580*/  IMAD.MOV.U32 R13, RZ, RZ, R0 ;  /* 0x000000ffff0d7224 */ /* 0x000fe400078e0000 */
[----:B------:R-:W-:-:S10]  /*16590*/  IMAD.MOV.U32 R2, RZ, RZ, R14 ;  /* 0x000000ffff027224 */ /* 0x000fd400078e000e */
[----:B------:R-:W-:Y:S05]  /*165a0*/  WARPSYNC.COLLECTIVE R15, `(.L_x_5691) ;  /* 0x000000000f087348 */ /* 0x000fea0003c00000 */
[----:B------:R0:W1:Y:S02]  /*165b0*/  SHFL.IDX P6, R14, R13, R12, R11 ;  /* 0x0000000c0d0e7389 */ /* 0x00006400000c000b */
[----:B01----:R-:W-:Y:S01]  /*165c0*/  ENDCOLLECTIVE ;  /* 0x000000000000791b */ /* 0x003fe20003800000 */
.L_x_5691:
[----:B------:R-:W-:Y:S02]  /*165d0*/  IMAD.MOV.U32 R13, RZ, RZ, R4 ;  /* 0x000000ffff0d7224 */ /* 0x000fe400078e0004 */
[----:B------:R-:W-:Y:S02]  /*165e0*/  IMAD.MOV.U32 R12, RZ, RZ, 0x1 ;  /* 0x00000001ff0c7424 */ /* 0x000fe400078e00ff */
[----:B------:R-:W-:-:S07]  /*165f0*/  IMAD.MOV.U32 R3, RZ, RZ, R14 ;  /* 0x000000ffff037224 */ /* 0x000fce00078e000e */
[----:B------:R-:W-:Y:S05]  /*16600*/  WARPSYNC.COLLECTIVE R15, `(.L_x_5692) ;  /* 0x000000000f087348 */ /* 0x000fea0003c00000 */
[----:B------:R0:W1:Y:S02]  /*16610*/  SHFL.IDX P6, R14, R13, R12, R11 ;  /* 0x0000000c0d0e7389 */ /* 0x00006400000c000b */
[----:B01----:R-:W-:Y:S01]  /*16620*/  ENDCOLLECTIVE ;  /* 0x000000000000791b */ /* 0x003fe20003800000 */
.L_x_5692:
        /* <DEDUP_REMOVED lines=15> */
.L_x_5693:
[----:B------:R-:W-:Y:S02]  /*16720*/  IMAD.MOV.U32 R13, RZ, RZ, R4 ;  /* 0x000000ffff0d7224 */ /* 0x000fe400078e0004 */
[----:B------:R-:W-:Y:S02]  /*16730*/  IMAD.MOV.U32 R12, RZ, RZ, 0x2 ;  /* 0x00000002ff0c7424 */ /* 0x000fe400078e00ff */
[----:B------:R-:W-:-:S07]  /*16740*/  IMAD.MOV.U32 R3, RZ, RZ, R14 ;  /* 0x000000ffff037224 */ /* 0x000fce00078e000e */
[----:B------:R-:W-:Y:S05]  /*16750*/  WARPSYNC.COLLECTIVE R15, `(.L_x_5694) ;  /* 0x000000000f087348 */ /* 0x000fea0003c00000 */
[----:B------:R0:W1:Y:S02]  /*16760*/  SHFL.IDX P6, R14, R13, R12, R11 ;  /* 0x0000000c0d0e7389 */ /* 0x00006400000c000b */
[----:B01----:R-:W-:Y:S01]  /*16770*/  ENDCOLLECTIVE ;  /* 0x000000000000791b */ /* 0x003fe20003800000 */
.L_x_5694:
        /* <DEDUP_REMOVED lines=16> */
.L_x_5695:
[----:B------:R-:W-:Y:S02]  /*16880*/  IMAD.MOV.U32 R13, RZ, RZ, R4 ;  /* 0x000000ffff0d7224 */ /* 0x000fe400078e0004 */
[----:B------:R-:W-:Y:S02]  /*16890*/  IMAD.MOV.U32 R12, RZ, RZ, 0x3 ;  /* 0x00000003ff0c7424 */ /* 0x000fe400078e00ff */
[----:B------:R-:W-:-:S07]  /*168a0*/  IMAD.MOV.U32 R3, RZ, RZ, R14 ;  /* 0x000000ffff037224 */ /* 0x000fce00078e000e */
[----:B------:R-:W-:Y:S05]  /*168b0*/  WARPSYNC.COLLECTIVE R15, `(.L_x_5696) ;  /* 0x000000000f087348 */ /* 0x000fea0003c00000 */
[----:B------:R0:W1:Y:S02]  /*168c0*/  SHFL.IDX P6, R14, R13, R12, R11 ;  /* 0x0000000c0d0e7389 */ /* 0x00006400000c000b */
[----:B01----:R-:W-:Y:S01]  /*168d0*/  ENDCOLLECTIVE ;  /* 0x000000000000791b */ /* 0x003fe20003800000 */
.L_x_5696:
        /* <DEDUP_REMOVED lines=10> */
.L_x_5697:
[----:B------:R-:W-:Y:S01]  /*16980*/  @!PT LDS RZ, [RZ] ;  /* 0x00000000fffff984 */ /* 0x000fe20000000800 */
[----:B------:R-:W-:Y:S01]  /*16990*/  @!PT LDS RZ, [RZ] ;  /* 0x00000000fffff984 */ /* 0x000fe20000000800 */
[----:B------:R-:W-:Y:S01]  /*169a0*/  @!PT LDS RZ, [RZ] ;  /* 0x00000000fffff984 */ /* 0x000fe20000000800 */
[----:B------:R2:W-:Y:S01]  /*169b0*/  @!P0 LDGSTS.E.BYPASS.LTC128B.128 [R7+0x21400], desc[UR54][R2.64], !P1 ;  /* 0x2140000002078fae */ /* 0x0005e2000c901d76 */
[----:B------:R-:W-:Y:S01]  /*169c0*/  MOV R0, R14 ;  /* 0x0000000e00007202 */ /* 0x000fe20000000f00 */
[----:B------:R-:W-:Y:S06]  /*169d0*/  BRA `(.L_x_5698) ;  /* 0xffffffc000ec7947 */ /* 0x000fec000383ffff */
.L_x_5623:
[----:B0-----:R0:W2:Y:S02]  /*169e0*/  SYNCS.PHASECHK.TRANS64.TRYWAIT P0, [R23+URZ+0x28c20], R0 ;  /* 0x028c2000170075a7 */ /* 0x0010a4000800017f */
[----:B--2---:R-:W-:Y:S05]  /*169f0*/  @!P0 NANOSLEEP.SYNCS 0x989680 ;  /* 0x009896800000895d */ /* 0x004fea0003900000 */
[----:B------:R-:W2:Y:S02]  /*16a00*/  @!P0 SYNCS.PHASECHK.TRANS64 P0, [R23+URZ+0x28c20], R0 ;  /* 0x028c2000170085a7 */ /* 0x000ea4000800007f */
[----:B--2---:R-:W-:Y:S05]  /*16a10*/  @!P0 BRA `(.L_x_5623) ;  /* 0xfffffffc00f08947 */ /* 0x004fea000383ffff */
[----:B------:R-:W-:Y:S05]  /*16a20*/  BRA `(.L_x_5699) ;  /* 0xffffffc400487947 */ /* 0x000fea000383ffff */
.L_x_5626:
[----:B0-----:R0:W2:Y:S02]  /*16a30*/  SYNCS.PHASECHK.TRANS64.TRYWAIT P0, [R27+URZ+0x28c60], R0 ;  /* 0x028c60001b0075a7 */ /* 0x0010a4000800017f */
[----:B--2---:R-:W-:Y:S05]  /*16a40*/  @!P0 NANOSLEEP.SYNCS 0x989680 ;  /* 0x009896800000895d */ /* 0x004fea0003900000 */
[----:B------:R-:W2:Y:S02]  /*16a50*/  @!P0 SYNCS.PHASECHK.TRANS64 P0, [R27+URZ+0x28c60], R0 ;  /* 0x028c60001b0085a7 */ /* 0x000ea4000800007f */
[----:B--2---:R-:W-:Y:S05]  /*16a60*/  @!P0 BRA `(.L_x_5626) ;  /* 0xfffffffc00f08947 */ /* 0x004fea000383ffff */
[----:B------:R-:W-:Y:S05]  /*16a70*/  BRA `(.L_x_5700) ;  /* 0xffffffc400587947 */ /* 0x000fea000383ffff */
.L_x_5627:
        /* <DEDUP_REMOVED lines=8> */
.L_x_5702:
[----:B------:R-:W-:Y:S05]  /*16b00*/  BSYNC B0 ;  /* 0x0000000000007941 */ /* 0x000fea0003800000 */
.L_x_5701:
        /* <DEDUP_REMOVED lines=15> */
.L_x_5703:
        /* <DEDUP_REMOVED lines=39> */
.L_x_5704:
[----:B------:R-:W-:Y:S02]  /*16e70*/  IMAD.MOV.U32 R13, RZ, RZ, R4 ;  /* 0x000000ffff0d7224 */ /* 0x000fe400078e0004 */
[----:B------:R-:W-:-:S07]  /*16e80*/  IMAD.MOV.U32 R3, RZ, RZ, R14 ;  /* 0x000000ffff037224 */ /* 0x000fce00078e000e */
[----:B------:R-:W-:Y:S05]  /*16e90*/  WARPSYNC.COLLECTIVE R15, `(.L_x_5705) ;  /* 0x000000000f087348 */ /* 0x000fea0003c00000 */
[----:B------:R0:W1:Y:S02]  /*16ea0*/  SHFL.IDX P6, R14, R13, R12, R11 ;  /* 0x0000000c0d0e7389 */ /* 0x00006400000c000b */
[----:B01----:R-:W-:Y:S01]  /*16eb0*/  ENDCOLLECTIVE ;  /* 0x000000000000791b */ /* 0x003fe20003800000 */
.L_x_5705:
        /* <DEDUP_REMOVED lines=29> */
.L_x_5706:
[----:B------:R-:W-:Y:S02]  /*17090*/  IMAD.MOV.U32 R13, RZ, RZ, R4 ;  /* 0x000000ffff0d7224 */ /* 0x000fe400078e0004 */
[----:B------:R-:W-:-:S07]  /*170a0*/  IMAD.MOV.U32 R7, RZ, RZ, R14 ;  /* 0x000000ffff077224 */ /* 0x000fce00078e000e */
[----:B------:R-:W-:Y:S05]  /*170b0*/  WARPSYNC.COLLECTIVE R15, `(.L_x_5707) ;  /* 0x000000000f087348 */ /* 0x000fea0003c00000 */
[----:B------:R0:W1:Y:S02]  /*170c0*/  SHFL.IDX P6, R14, R13, R12, R11 ;  /* 0x0000000c0d0e7389 */ /* 0x00006400000c000b */
[----:B01----:R-:W-:Y:S01]  /*170d0*/  ENDCOLLECTIVE ;  /* 0x000000000000791b */ /* 0x003fe20003800000 */
.L_x_5707:
        /* <DEDUP_REMOVED lines=29> */
.L_x_5708:
[----:B------:R-:W-:Y:S02]  /*172b0*/  IMAD.MOV.U32 R13, RZ, RZ, R4 ;  /* 0x000000ffff0d7224 */ /* 0x000fe400078e0004 */
[----:B------:R-:W-:-:S07]  /*172c0*/  IMAD.MOV.U32 R6, RZ, RZ, R14 ;  /* 0x000000ffff067224 */ /* 0x000fce00078e000e */
[----:B------:R-:W-:Y:S05]  /*172d0*/  WARPSYNC.COLLECTIVE R15, `(.L_x_5709) ;  /* 0x000000000f087348 */ /* 0x000fea0003c00000 */
[----:B------:R0:W1:Y:S02]  /*172e0*/  SHFL.IDX P6, R14, R13, R12, R11 ;  /* 0x0000000c0d0e7389 */ /* 0x00006400000c000b */
[----:B01----:R-:W-:Y:S01]  /*172f0*/  ENDCOLLECTIVE ;  /* 0x000000000000791b */ /* 0x003fe20003800000 */
.L_x_5709:
[----:B------:R-:W-:Y:S01]  /*17300*/  MOV R2, R14 ;  /* 0x0000000e00027202 */ /* 0x000fe20000000f00 */
[----:B------:R-:W-:Y:S06]  /*17310*/  BRA `(.L_x_5710) ;  /* 0xffffffc000e87947 */ /* 0x000fec000383ffff */
.L_x_5634:
[----:B0-----:R0:W2:Y:S02]  /*17320*/  SYNCS.PHASECHK.TRANS64.TRYWAIT P0, [R6+URZ+0x28c40], R17 ;  /* 0x028c4011060075a7 */ /* 0x0010a4000800017f */
[----:B--2---:R-:W-:Y:S05]  /*17330*/  @!P0 NANOSLEEP.SYNCS 0x989680 ;  /* 0x009896800000895d */ /* 0x004fea0003900000 */
[----:B------:R-:W2:Y:S02]  /*17340*/  @!P0 SYNCS.PHASECHK.TRANS64 P0, [R6+URZ+0x28c40], R17 ;  /* 0x028c4011060085a7 */ /* 0x000ea4000800007f */
[----:B--2---:R-:W-:Y:S05]  /*17350*/  @!P0 BRA `(.L_x_5634) ;  /* 0xfffffffc00f08947 */ /* 0x004fea000383ffff */
[----:B------:R-:W-:Y:S05]  /*17360*/  BRA `(.L_x_5711) ;  /* 0xffffffc8007c7947 */ /* 0x000fea000383ffff */
.L_x_5635:
        /* <DEDUP_REMOVED lines=8> */
.L_x_5713:
[----:B------:R-:W-:Y:S05]  /*173f0*/  BSYNC B1 ;  /* 0x0000000000017941 */ /* 0x000fea0003800000 */
.L_x_5712:
        /* <DEDUP_REMOVED lines=9> */
.L_x_5714:
[----:B------:R-:W-:Y:S02]  /*17490*/  IMAD.MOV.U32 R13, RZ, RZ, R27 ;  /* 0x000000ffff0d7224 */ /* 0x000fe400078e001b */
[----:B------:R-:W-:Y:S02]  /*174a0*/  IMAD.MOV.U32 R12, RZ, RZ, 0x1 ;  /* 0x00000001ff0c7424 */ /* 0x000fe400078e00ff */
[----:B------:R-:W-:-:S07]  /*174b0*/  IMAD.MOV.U32 R2, RZ, RZ, R14 ;  /* 0x000000ffff027224 */ /* 0x000fce00078e000e */
[----:B------:R-:W-:Y:S05]  /*174c0*/  WARPSYNC.COLLECTIVE R15, `(.L_x_5715) ;  /* 0x000000000f087348 */ /* 0x000fea0003c00000 */
[----:B------:R0:W1:Y:S02]  /*174d0*/  SHFL.IDX P6, R14, R13, R12, R11 ;  /* 0x0000000c0d0e7389 */ /* 0x00006400000c000b */
[----:B01----:R-:W-:Y:S01]  /*174e0*/  ENDCOLLECTIVE ;  /* 0x000000000000791b */ /* 0x003fe20003800000 */
.L_x_5715:
        /* <DEDUP_REMOVED lines=11> */
.L_x_5716:
[----:B------:R-:W-:Y:S02]  /*175a0*/  IMAD.MOV.U32 R13, RZ, RZ, R27 ;  /* 0x000000ffff0d7224 */ /* 0x000fe400078e001b */
[----:B------:R-:W-:Y:S02]  /*175b0*/  IMAD.MOV.U32 R12, RZ, RZ, 0x2 ;  /* 0x00000002ff0c7424 */ /* 0x000fe400078e00ff */
[----:B------:R-:W-:-:S07]  /*175c0*/  IMAD.MOV.U32 R2, RZ, RZ, R14 ;  /* 0x000000ffff027224 */ /* 0x000fce00078e000e */
[----:B------:R-:W-:Y:S05]  /*175d0*/  WARPSYNC.COLLECTIVE R15, `(.L_x_5717) ;  /* 0x000000000f087348 */ /* 0x000fea0003c00000 */
[----:B------:R0:W1:Y:S02]  /*175e0*/  SHFL.IDX P6, R14, R13, R12, R11 ;  /* 0x0000000c0d0e7389 */ /* 0x00006400000c000b */
[----:B01----:R-:W-:Y:S01]  /*175f0*/  ENDCOLLECTIVE ;  /* 0x000000000000791b */ /* 0x003fe20003800000 */
.L_x_5717:
        /* <DEDUP_REMOVED lines=11> */
.L_x_5718:
[----:B------:R-:W-:Y:S02]  /*176b0*/  IMAD.MOV.U32 R13, RZ, RZ, R27 ;  /* 0x000000ffff0d7224 */ /* 0x000fe400078e001b */
[----:B------:R-:W-:Y:S02]  /*176c0*/  IMAD.MOV.U32 R12, RZ, RZ, 0x3 ;  /* 0x00000003ff0c7424 */ /* 0x000fe400078e00ff */
[----:B------:R-:W-:-:S07]  /*176d0*/  IMAD.MOV.U32 R2, RZ, RZ, R14 ;  /* 0x000000ffff027224 */ /* 0x000fce00078e000e */
[----:B------:R-:W-:Y:S05]  /*176e0*/  WARPSYNC.COLLECTIVE R15, `(.L_x_5719) ;  /* 0x000000000f087348 */ /* 0x000fea0003c00000 */
[----:B------:R0:W1:Y:S02]  /*176f0*/  SHFL.IDX P6, R14, R13, R12, R11 ;  /* 0x0000000c0d0e7389 */ /* 0x00006400000c000b */
[----:B01----:R-:W-:Y:S01]  /*17700*/  ENDCOLLECTIVE ;  /* 0x000000000000791b */ /* 0x003fe20003800000 */
.L_x_5719:
        /* <DEDUP_REMOVED lines=11> */
.L_x_5720:
[----:B------:R-:W-:Y:S01]  /*177c0*/  IMAD.MOV.U32 R2, RZ, RZ, R14 ;  /* 0x000000ffff027224 */ /* 0x000fe200078e000e */
[----:B------:R-:W-:Y:S06]  /*177d0*/  BRA `(.L_x_5721) ;  /* 0xffffffc8000c7947 */ /* 0x000fec000383ffff */
.L_x_5640:
[----:B---3--:R3:W4:Y:S02]  /*177e0*/  SYNCS.PHASECHK.TRANS64.TRYWAIT P0, [R6+URZ+0x28c60], R17 ;  /* 0x028c6011060075a7 */ /* 0x008724000800017f */
[----:B----4-:R-:W-:Y:S05]  /*177f0*/  @!P0 NANOSLEEP.SYNCS 0x989680 ;  /* 0x009896800000895d */ /* 0x010fea0003900000 */
[----:B------:R-:W4:Y:S02]  /*17800*/  @!P0 SYNCS.PHASECHK.TRANS64 P0, [R6+URZ+0x28c60], R17 ;  /* 0x028c6011060085a7 */ /* 0x000f24000800007f */
[----:B----4-:R-:W-:Y:S05]  /*17810*/  @!P0 BRA `(.L_x_5640) ;  /* 0xfffffffc00f08947 */ /* 0x010fea000383ffff */
[----:B------:R-:W-:Y:S05]  /*17820*/  BRA `(.L_x_5722) ;  /* 0xffffffc8005c7947 */ /* 0x000fea000383ffff */
.L_x_5641:
[----:B------:R-:W-:Y:S01]  /*17830*/  BSSY B1, `(.L_x_5723) ;  /* 0x0000008000017945 */ /* 0x000fe20003800000 */
[----:B------:R-:W-:Y:S01]  /*17840*/  IMAD.MOV.U32 R13, RZ, RZ, R10 ;  /* 0x000000ffff0d7224 */ /* 0x000fe200078e000a */
[----:B------:R-:W-:Y:S01]  /*17850*/  MOV R12, RZ ;  /* 0x000000ff000c7202 */ /* 0x000fe20000000f00 */
[----:B------:R-:W-:Y:S02]  /*17860*/  IMAD.MOV.U32 R11, RZ, RZ, 0x181f ;  /* 0x0000181fff0b7424 */ /* 0x000fe400078e00ff */
[----:B------:R-:W-:-:S07]  /*17870*/  IMAD.MOV.U32 R15, RZ, RZ, -0x1 ;  /* 0xffffffffff0f7424 */ /* 0x000fce00078e00ff */
[----:B-12---:R-:W-:Y:S05]  /*17880*/  WARPSYNC.COLLECTIVE R15, `(.L_x_5724) ;  /* 0x000000000f087348 */ /* 0x006fea0003c00000 */
[----:B------:R0:W3:Y:S02]  /*17890*/  SHFL.IDX P6, R14, R13, R12, R11 ;  /* 0x0000000c0d0e7389 */ /* 0x0000e400000c000b */
[----:B0123--:R-:W-:Y:S01]  /*178a0*/  ENDCOLLECTIVE ;  /* 0x000000000000791b */ /* 0x00ffe20003800000 */
.L_x_5724:
[----:B------:R-:W-:Y:S05]  /*178b0*/  BSYNC B1 ;  /* 0x0000000000017941 */ /* 0x000fea0003800000 */
.L_x_5723:
        /* <DEDUP_REMOVED lines=13> */
.L_x_5725:
        /* <DEDUP_REMOVED lines=17> */
.L_x_5726:
        /* <DEDUP_REMOVED lines=16> */
.L_x_5727:
        /* <DEDUP_REMOVED lines=19> */
.L_x_5728:
        /* <DEDUP_REMOVED lines=14> */
.L_x_5729:
        /* <DEDUP_REMOVED lines=16> */
.L_x_5730:
        /* <DEDUP_REMOVED lines=14> */
.L_x_5731:
[----:B------:R-:W-:Y:S05]  /*17f90*/  BRA `(.L_x_5732) ;  /* 0xffffffc400c87947 */ /* 0x000fea000383ffff */
.L_x_5649:
        /* <DEDUP_REMOVED lines=8> */
.L_x_5734:
[----:B------:R-:W-:Y:S05]  /*18020*/  BSYNC B0 ;  /* 0x0000000000007941 */ /* 0x000fea0003800000 */
.L_x_5733:
[----:B------:R-:W-:Y:S01]  /*18030*/  IMAD.MOV.U32 R13, RZ, RZ, R16 ;  /* 0x000000ffff0d7224 */ /* 0x000fe200078e0010 */
[----:B------:R-:W-:Y:S01]  /*18040*/  MOV R12, 0x1 ;  /* 0x00000001000c7802 */ /* 0x000fe20000000f00 */
[----:B------:R-:W-:Y:S02]  /*18050*/  IMAD.MOV.U32 R11, RZ, RZ, 0x1f ;  /* 0x0000001fff0b7424 */ /* 0x000fe400078e00ff */
[----:B------:R-:W-:Y:S02]  /*18060*/  IMAD.MOV.U32 R15, RZ, RZ, -0x1 ;  /* 0xffffffffff0f7424 */ /* 0x000fe400078e00ff */
[----:B------:R-:W-:Y:S02]  /*18070*/  IMAD.IADD R7, R19, 0x1, R8 ;  /* 0x0000000113077824 */ /* 0x000fe400078e0208 */
[----:B------:R-:W-:-:S07]  /*18080*/  IMAD.MOV.U32 R0, RZ, RZ, R14 ;  /* 0x000000ffff007224 */ /* 0x000fce00078e000e */
[----:B------:R-:W-:Y:S05]  /*18090*/  WARPSYNC.COLLECTIVE R15, `(.L_x_5735) ;  /* 0x000000000f087348 */ /* 0x000fea0003c00000 */
[----:B------:R0:W1:Y:S02]  /*180a0*/  SHFL.IDX P6, R14, R13, R12, R11 ;  /* 0x0000000c0d0e7389 */ /* 0x00006400000c000b */
[----:B01----:R-:W-:Y:S01]  /*180b0*/  ENDCOLLECTIVE ;  /* 0x000000000000791b */ /* 0x003fe20003800000 */
.L_x_5735:
        /* <DEDUP_REMOVED lines=18> */
.L_x_5736:
[----:B------:R-:W-:Y:S01]  /*181e0*/  IMAD.MOV.U32 R12, RZ, RZ, 0x2 ;  /* 0x00000002ff0c7424 */ /* 0x000fe200078e00ff */
[----:B------:R-:W-:-:S05]  /*181f0*/  SEL R4, R14, RZ, P1 ;  /* 0x000000ff0e047207 */ /* 0x000fca0000800000 */
[----:B------:R-:W-:-:S04]  /*18200*/  IMAD.IADD R4, R17, 0x1, R4 ;  /* 0x0000000111047824 */ /* 0x000fc800078e0204 */
[----:B------:R-:W-:-:S07]  /*18210*/  IMAD.MOV.U32 R13, RZ, RZ, R4 ;  /* 0x000000ffff0d7224 */ /* 0x000fce00078e0004 */
[----:B------:R-:W-:Y:S05]  /*18220*/  WARPSYNC.COLLECTIVE R15, `(.L_x_5737) ;  /* 0x000000000f087348 */ /* 0x000fea0003c00000 */
[----:B------:R0:W1:Y:S02]  /*18230*/  SHFL.UP P6, R14, R13, R12, R11 ;  /* 0x0400000c0d0e7389 */ /* 0x00006400000c000b */
[----:B01----:R-:W-:Y:S01]  /*18240*/  ENDCOLLECTIVE ;  /* 0x000000000000791b */ /* 0x003fe20003800000 */
.L_x_5737:
[----:B------:R-:W-:Y:S01]  /*18250*/  IMAD.MOV.U32 R12, RZ, RZ, 0x4 ;  /* 0x00000004ff0c7424 */ /* 0x000fe200078e00ff */
[----:B------:R-:W-:-:S05]  /*18260*/  SEL R3, R14, RZ, P2 ;  /* 0x000000ff0e037207 */ /* 0x000fca0001000000 */
[----:B------:R-:W-:-:S04]  /*18270*/  IMAD.IADD R6, R4, 0x1, R3 ;  /* 0x0000000104067824 */ /* 0x000fc800078e0203 */
[----:B------:R-:W-:-:S07]  /*18280*/  IMAD.MOV.U32 R13, RZ, RZ, R6 ;  /* 0x000000ffff0d7224 */ /* 0x000fce00078e0006 */
[----:B------:R-:W-:Y:S05]  /*18290*/  WARPSYNC.COLLECTIVE R15, `(.L_x_5738) ;  /* 0x000000000f087348 */ /* 0x000fea0003c00000 */
[----:B------:R0:W1:Y:S02]  /*182a0*/  SHFL.UP P6, R14, R13, R12, R11 ;  /* 0x0400000c0d0e7389 */ /* 0x00006400000c000b */
[----:B01----:R-:W-:Y:S01]  /*182b0*/  ENDCOLLECTIVE ;  /* 0x000000000000791b */ /* 0x003fe20003800000 */
.L_x_5738:
[----:B------:R-:W-:Y:S01]  /*182c0*/  IMAD.MOV.U32 R12, RZ, RZ, 0x8 ;  /* 0x00000008ff0c7424 */ /* 0x000fe200078e00ff */
[----:B------:R-:W-:-:S05]  /*182d0*/  SEL R3, R14, RZ, P3 ;  /* 0x000000ff0e037207 */ /* 0x000fca0001800000 */
[----:B------:R-:W-:-:S04]  /*182e0*/  IMAD.IADD R2, R6, 0x1, R3 ;  /* 0x0000000106027824 */ /* 0x000fc800078e0203 */
[----:B------:R-:W-:-:S07]  /*182f0*/  IMAD.MOV.U32 R13, RZ, RZ, R2 ;  /* 0x000000ffff0d7224 */ /* 0x000fce00078e0002 */
[----:B------:R-:W-:Y:S05]  /*18300*/  WARPSYNC.COLLECTIVE R15, `(.L_x_5739) ;  /* 0x000000000f087348 */ /* 0x000fea0003c00000 */
[----:B------:R0:W1:Y:S02]  /*18310*/  SHFL.UP P6, R14, R13, R12, R11 ;  /* 0x0400000c0d0e7389 */ /* 0x00006400000c000b */
[----:B01----:R-:W-:Y:S01]  /*18320*/  ENDCOLLECTIVE ;  /* 0x000000000000791b */ /* 0x003fe20003800000 */
.L_x_5739:
[----:B------:R-:W-:Y:S01]  /*18330*/  IMAD.MOV.U32 R12, RZ, RZ, 0x10 ;  /* 0x00000010ff0c7424 */ /* 0x000fe200078e00ff */
[----:B------:R-:W-:-:S05]  /*18340*/  SEL R3, R14, RZ, P4 ;  /* 0x000000ff0e037207 */ /* 0x000fca0002000000 */
[----:B------:R-:W-:-:S04]  /*18350*/  IMAD.IADD R3, R2, 0x1, R3 ;  /* 0x0000000102037824 */ /* 0x000fc800078e0203 */
[----:B------:R-:W-:-:S07]  /*18360*/  IMAD.MOV.U32 R13, RZ, RZ, R3 ;  /* 0x000000ffff0d7224 */ /* 0x000fce00078e0003 */
[----:B------:R-:W-:Y:S05]  /*18370*/  WARPSYNC.COLLECTIVE R15, `(.L_x_5740) ;  /* 0x000000000f087348 */ /* 0x000fea0003c00000 */
[----:B------:R0:W1:Y:S02]  /*18380*/  SHFL.UP P6, R14, R13, R12, R11 ;  /* 0x0400000c0d0e7389 */ /* 0x00006400000c000b */
[----:B01----:R-:W-:Y:S01]  /*18390*/  ENDCOLLECTIVE ;  /* 0x000000000000791b */ /* 0x003fe20003800000 */
.L_x_5740:
        /* <DEDUP_REMOVED lines=8> */
.L_x_5741:
[----:B------:R-:W-:Y:S05]  /*18420*/  BRA `(.L_x_5742) ;  /* 0xffffffc8005c7947 */ /* 0x000fea000383ffff */
.L_x_5654:
        /* <DEDUP_REMOVED lines=8> */
.L_x_5744:
[----:B------:R-:W-:Y:S05]  /*184b0*/  BSYNC B0 ;  /* 0x0000000000007941 */ /* 0x000fea0003800000 */
.L_x_5743:
[----:B------:R-:W-:Y:S01]  /*184c0*/  SEL R14, R14, RZ, P1 ;  /* 0x000000ff0e0e7207 */ /* 0x000fe20000800000 */
[----:B------:R-:W-:Y:S01]  /*184d0*/  IMAD.MOV.U32 R12, RZ, RZ, 0x2 ;  /* 0x00000002ff0c7424 */ /* 0x000fe200078e00ff */
[----:B------:R-:W-:Y:S01]  /*184e0*/  MOV R11, RZ ;  /* 0x000000ff000b7202 */ /* 0x000fe20000000f00 */
[----:B------:R-:W-:Y:S02]  /*184f0*/  IMAD.MOV.U32 R15, RZ, RZ, -0x1 ;  /* 0xffffffffff0f7424 */ /* 0x000fe400078e00ff */
[----:B------:R-:W-:-:S07]  /*18500*/  IMAD.IADD R13, R17, 0x1, R14 ;  /* 0x00000001110d7824 */ /* 0x000fce00078e020e */
[----:B------:R-:W-:Y:S05]  /*18510*/  WARPSYNC.COLLECTIVE R15, `(.L_x_5745) ;  /* 0x000000000f087348 */ /* 0x000fea0003c00000 */
[----:B------:R0:W1:Y:S02]  /*18520*/  SHFL.UP P6, R14, R13, R12, R11 ;  /* 0x0400000c0d0e7389 */ /* 0x00006400000c000b */
[----:B01----:R-:W-:Y:S01]  /*18530*/  ENDCOLLECTIVE ;  /* 0x000000000000791b */ /* 0x003fe20003800000 */
.L_x_5745:
[----:B------:R-:W-:Y:S01]  /*18540*/  IMAD.MOV.U32 R12, RZ, RZ, 0x4 ;  /* 0x00000004ff0c7424 */ /* 0x000fe200078e00ff */
[----:B------:R-:W-:-:S05]  /*18550*/  SEL R2, R14, RZ, P2 ;  /* 0x000000ff0e027207 */ /* 0x000fca0001000000 */
[----:B------:R-:W-:-:S04]  /*18560*/  IMAD.IADD R2, R13, 0x1, R2 ;  /* 0x000000010d027824 */ /* 0x000fc800078e0202 */
[----:B------:R-:W-:-:S07]  /*18570*/  IMAD.MOV.U32 R13, RZ, RZ, R2 ;  /* 0x000000ffff0d7224 */ /* 0x000fce00078e0002 */
[----:B------:R-:W-:Y:S05]  /*18580*/  WARPSYNC.COLLECTIVE R15, `(.L_x_5746) ;  /* 0x000000000f087348 */ /* 0x000fea0003c00000 */
[----:B------:R0:W1:Y:S02]  /*18590*/  SHFL.UP P6, R14, R13, R12, R11 ;  /* 0x0400000c0d0e7389 */ /* 0x00006400000c000b */
[----:B01----:R-:W-:Y:S01]  /*185a0*/  ENDCOLLECTIVE ;  /* 0x000000000000791b */ /* 0x003fe20003800000 */
.L_x_5746:
[----:B------:R-:W-:Y:S01]  /*185b0*/  IMAD.MOV.U32 R12, RZ, RZ, 0x8 ;  /* 0x00000008ff0c7424 */ /* 0x000fe200078e00ff */
[----:B------:R-:W-:-:S05]  /*185c0*/  SEL R3, R14, RZ, P3 ;  /* 0x000000ff0e037207 */ /* 0x000fca0001800000 */
[----:B------:R-:W-:-:S04]  /*185d0*/  IMAD.IADD R3, R2, 0x1, R3 ;  /* 0x0000000102037824 */ /* 0x000fc800078e0203 */
[----:B------:R-:W-:-:S07]  /*185e0*/  IMAD.MOV.U32 R13, RZ, RZ, R3 ;  /* 0x000000ffff0d7224 */ /* 0x000fce00078e0003 */
[----:B------:R-:W-:Y:S05]  /*185f0*/  WARPSYNC.COLLECTIVE R15, `(.L_x_5747) ;  /* 0x000000000f087348 */ /* 0x000fea0003c00000 */
[----:B------:R0:W1:Y:S02]  /*18600*/  SHFL.UP P6, R14, R13, R12, R11 ;  /* 0x0400000c0d0e7389 */ /* 0x00006400000c000b */
[----:B01----:R-:W-:Y:S01]  /*18610*/  ENDCOLLECTIVE ;  /* 0x000000000000791b */ /* 0x003fe20003800000 */
.L_x_5747:
[----:B------:R-:W-:Y:S01]  /*18620*/  IMAD.MOV.U32 R12, RZ, RZ, 0x10 ;  /* 0x00000010ff0c7424 */ /* 0x000fe200078e00ff */
[----:B------:R-:W-:-:S05]  /*18630*/  SEL R4, R14, RZ, P4 ;  /* 0x000000ff0e047207 */ /* 0x000fca0002000000 */
[----:B------:R-:W-:-:S04]  /*18640*/  IMAD.IADD R4, R3, 0x1, R4 ;  /* 0x0000000103047824 */ /* 0x000fc800078e0204 */
[----:B------:R-:W-:-:S07]  /*18650*/  IMAD.MOV.U32 R13, RZ, RZ, R4 ;  /* 0x000000ffff0d7224 */ /* 0x000fce00078e0004 */
[----:B------:R-:W-:Y:S05]  /*18660*/  WARPSYNC.COLLECTIVE R15, `(.L_x_5748) ;  /* 0x000000000f087348 */ /* 0x000fea0003c00000 */
[----:B------:R0:W1:Y:S02]  /*18670*/  SHFL.UP P6, R14, R13, R12, R11 ;  /* 0x0400000c0d0e7389 */ /* 0x00006400000c000b */
[----:B01----:R-:W-:Y:S01]  /*18680*/  ENDCOLLECTIVE ;  /* 0x000000000000791b */ /* 0x003fe20003800000 */
.L_x_5748:
        /* <DEDUP_REMOVED lines=8> */
.L_x_5749:
[----:B------:R-:W-:Y:S05]  /*18710*/  BRA `(.L_x_5750) ;  /* 0xffffffc8003c7947 */ /* 0x000fea000383ffff */
.L_x_5656:
[----:B------:R-:W-:Y:S01]  /*18720*/  BSSY B0, `(.L_x_5751) ;  /* 0x0000006000007945 */ /* 0x000fe20003800000 */
[----:B------:R-:W-:Y:S01]  /*18730*/  PLOP3.LUT P6, PT, P6, PT, PT, 0x8, 0x0 ;  /* 0x000000000000781c */ /* 0x000fe200037ce170 */
[----:B------:R-:W-:-:S12]  /*18740*/  IMAD.MOV.U32 R15, RZ, RZ, -0x1 ;  /* 0xffffffffff0f7424 */ /* 0x000fd800078e00ff */
[----:B01----:R-:W-:Y:S05]  /*18750*/  WARPSYNC.COLLECTIVE R15, `(.L_x_5752) ;  /* 0x000000000f087348 */ /* 0x003fea0003c00000 */
[----:B------:R-:W-:Y:S01]  /*18760*/  VOTE.ANY R14, PT, P6 ;  /* 0x00000000000e7806 */ /* 0x000fe200030e0100 */
[----:B01----:R-:W-:Y:S06]  /*18770*/  ENDCOLLECTIVE ;  /* 0x000000000000791b */ /* 0x003fec0003800000 */
.L_x_5752:
[----:B------:R-:W-:Y:S05]  /*18780*/  BSYNC B0 ;  /* 0x0000000000007941 */ /* 0x000fea0003800000 */
.L_x_5751:
        /* <DEDUP_REMOVED lines=9> */
.L_x_5753:
[----:B------:R-:W-:Y:S01]  /*18820*/  IMAD.MOV.U32 R17, RZ, RZ, R14 ;  /* 0x000000ffff117224 */ /* 0x000fe200078e000e */
[----:B------:R-:W-:Y:S06]  /*18830*/  BRA `(.L_x_5754) ;  /* 0xffffffc8002c7947 */ /* 0x000fec000383ffff */
.L_x_5658:
[----:B------:R-:W-:Y:S01]  /*18840*/  BSSY B0, `(.L_x_5755) ;  /* 0x0000007000007945 */ /* 0x000fe20003800000 */
[----:B------:R-:W-:Y:S02]  /*18850*/  IMAD.MOV.U32 R13, RZ, RZ, R2 ;  /* 0x000000ffff0d7224 */ /* 0x000fe400078e0002 */
[----:B------:R-:W-:Y:S02]  /*18860*/  IMAD.MOV.U32 R11, RZ, RZ, 0x1f ;  /* 0x0000001fff0b7424 */ /* 0x000fe400078e00ff */
[----:B------:R-:W-:-:S07]  /*18870*/  IMAD.MOV.U32 R15, RZ, RZ, -0x1 ;  /* 0xffffffffff0f7424 */ /* 0x000fce00078e00ff */
[----:B0123--:R-:W-:Y:S05]  /*18880*/  WARPSYNC.COLLECTIVE R15, `(.L_x_5756) ;  /* 0x000000000f087348 */ /* 0x00ffea0003c00000 */
[----:B------:R4:W0:Y:S02]  /*18890*/  SHFL.IDX P6, R14, R13, R12, R11 ;  /* 0x0000000c0d0e7389 */ /* 0x00082400000c000b */
[----:B01234-:R-:W-:Y:S01]  /*188a0*/  ENDCOLLECTIVE ;  /* 0x000000000000791b */ /* 0x01ffe20003800000 */
.L_x_5756:
[----:B------:R-:W-:Y:S05]  /*188b0*/  BSYNC B0 ;  /* 0x0000000000007941 */ /* 0x000fea0003800000 */
.L_x_5755:
[----:B------:R-:W-:Y:S05]  /*188c0*/  BRA `(.L_x_5657) ;  /* 0xffffffc800247947 */ /* 0x000fea000383ffff */
.L_x_5662:
[----:B0-----:R0:W1:Y:S02]  /*188d0*/  SYNCS.PHASECHK.TRANS64.TRYWAIT P0, [R5+URZ+0x28c20], R0 ;  /* 0x028c2000050075a7 */ /* 0x001064000800017f */
[----:B-1----:R-:W-:Y:S05]  /*188e0*/  @!P0 NANOSLEEP.SYNCS 0x989680 ;  /* 0x009896800000895d */ /* 0x002fea0003900000 */
[----:B------:R-:W1:Y:S02]  /*188f0*/  @!P0 SYNCS.PHASECHK.TRANS64 P0, [R5+URZ+0x28c20], R0 ;  /* 0x028c2000050085a7 */ /* 0x000e64000800007f */
[----:B-1----:R-:W-:Y:S05]  /*18900*/  @!P0 BRA `(.L_x_5662) ;  /* 0xfffffffc00f08947 */ /* 0x002fea000383ffff */
[----:B------:R-:W-:Y:S05]  /*18910*/  BRA `(.L_x_5757) ;  /* 0xffffffcc009c7947 */ /* 0x000fea000383ffff */
.L_x_5663:
        /* <DEDUP_REMOVED lines=11> */
.L_x_5759:
[----:B------:R-:W-:Y:S05]  /*189d0*/  BSYNC B0 ;  /* 0x0000000000007941 */ /* 0x000fea0003800000 */
.L_x_5758:
[----:B------:R-:W-:Y:S05]  /*189e0*/  BRA `(.L_x_5760) ;  /* 0xffffffcc00847947 */ /* 0x000fea000383ffff */
.L_x_5666:
[----:B------:R-:W-:Y:S01]  /*189f0*/  BSSY B1, `(.L_x_5761) ;  /* 0x0000006000017945 */ /* 0x000fe20003800000 */
[----:B------:R-:W-:-:S07]  /*18a00*/  IMAD.MOV.U32 R15, RZ, RZ, -0x1 ;  /* 0xffffffffff0f7424 */ /* 0x000fce00078e00ff */
[----:B0-234-:R-:W-:Y:S05]  /*18a10*/  WARPSYNC.COLLECTIVE R15, `(.L_x_5762) ;  /* 0x000000000f0c7348 */ /* 0x01dfea0003c00000 */
[----:B------:R-:W-:Y:S02]  /*18a20*/  ELECT P6, UR62, PT ;  /* 0x00000000003e782f */ /* 0x000fe400038c0000 */
[----:B------:R-:W-:Y:S01]  /*18a30*/  MOV R14, UR62 ;  /* 0x0000003e000e7c02 */ /* 0x000fe20008000f00 */
[----:B0-234-:R-:W-:Y:S10]  /*18a40*/  ENDCOLLECTIVE ;  /* 0x000000000000791b */ /* 0x01dff40003800000 */
.L_x_5762:
[----:B------:R-:W-:Y:S05]  /*18a50*/  BSYNC B1 ;  /* 0x0000000000017941 */ /* 0x000fea0003800000 */
.L_x_5761:
[----:B------:R-:W-:Y:S05]  /*18a60*/  BRA `(.L_x_5763) ;  /* 0xffffffcc007c7947 */ /* 0x000fea000383ffff */
.L_x_5668:
[----:B0-----:R0:W1:Y:S02]  /*18a70*/  SYNCS.PHASECHK.TRANS64.TRYWAIT P1, [R3+URZ+0x28c40], R2 ;  /* 0x028c4002030075a7 */ /* 0x001064000802017f */
[----:B-1----:R-:W-:Y:S05]  /*18a80*/  @!P1 NANOSLEEP.SYNCS 0x989680 ;  /* 0x009896800000995d */ /* 0x002fea0003900000 */
[----:B------:R-:W1:Y:S02]  /*18a90*/  @!P1 SYNCS.PHASECHK.TRANS64 P1, [R3+URZ+0x28c40], R2 ;  /* 0x028c4002030095a7 */ /* 0x000e64000802007f */
[----:B-1----:R-:W-:Y:S05]  /*18aa0*/  @!P1 BRA `(.L_x_5668) ;  /* 0xfffffffc00f09947 */ /* 0x002fea000383ffff */
[----:B------:R-:W-:Y:S05]  /*18ab0*/  BRA `(.L_x_5764) ;  /* 0xffffffcc009c7947 */ /* 0x000fea000383ffff */
.L_x_5670:
[----:B-1----:R1:W0:Y:S02]  /*18ac0*/  SYNCS.PHASECHK.TRANS64.TRYWAIT P1, [R5+URZ+0x28c40], R0 ;  /* 0x028c4000050075a7 */ /* 0x002224000802017f */
[----:B0-----:R-:W-:Y:S05]  /*18ad0*/  @!P1 NANOSLEEP.SYNCS 0x989680 ;  /* 0x009896800000995d */ /* 0x001fea0003900000 */
[----:B------:R-:W0:Y:S02]  /*18ae0*/  @!P1 SYNCS.PHASECHK.TRANS64 P1, [R5+URZ+0x28c40], R0 ;  /* 0x028c4000050095a7 */ /* 0x000e24000802007f */
[----:B0-----:R-:W-:Y:S05]  /*18af0*/  @!P1 BRA `(.L_x_5670) ;  /* 0xfffffffc00f09947 */ /* 0x001fea000383ffff */
[----:B------:R-:W-:Y:S05]  /*18b00*/  BRA `(.L_x_5765) ;  /* 0xffffffcc00a87947 */ /* 0x000fea000383ffff */
.L_x_5672:
[----:B------:R0:W0:Y:S02]  /*18b10*/  SYNCS.PHASECHK.TRANS64.TRYWAIT P1, [R3+URZ+0x28c60], R2 ;  /* 0x028c6002030075a7 */ /* 0x000024000802017f */
[----:B0-----:R-:W-:Y:S05]  /*18b20*/  @!P1 NANOSLEEP.SYNCS 0x989680 ;  /* 0x009896800000995d */ /* 0x001fea0003900000 */
[----:B------:R-:W0:Y:S02]  /*18b30*/  @!P1 SYNCS.PHASECHK.TRANS64 P1, [R3+URZ+0x28c60], R2 ;  /* 0x028c6002030095a7 */ /* 0x000e24000802007f */
[----:B0-----:R-:W-:Y:S05]  /*18b40*/  @!P1 BRA `(.L_x_5672) ;  /* 0xfffffffc00f09947 */ /* 0x001fea000383ffff */
[----:B------:R-:W-:Y:S05]  /*18b50*/  BRA `(.L_x_5766) ;  /* 0xffffffcc00a47947 */ /* 0x000fea000383ffff */
.L_x_5767:
        /* <DEDUP_REMOVED lines=10> */
.L_x_15539:


//--------------------- .text._ZN7cutlass13device_kernelIN5flash11enable_sm90INS1_16FlashAttnFwdSm90INS1_25CollectiveMainloopFwdSm90ILi2EN4cute5tupleIJNS5_1CILi1EEES8_S8_EEENS6_IJNS7_ILi64EEESA_SA_EEELi512ENS_10bfloat16_tEfNS_4arch4Sm90ELb0ELb1ELb0ELb1ELb1ELb1ELb0ELb0ELb0ELb1ELb0ELb0EEENS1_21CollectiveEpilogueFwdINS6_IJSA_NS7_ILi512EEESA_EEES9_SC_SE_Li256ELb1ELb1ELb0ELb0EEENS1_36VarlenDynamicPersistentTileSchedulerILi64ELi64ELi256ELi128ELb0ELb1ELb1ELb1ELb0ELb1EEEEEEEEEvNT_6ParamsE --------------------------
	.section	.text._ZN7cutlass13device_kernelIN5flash11enable_sm90INS1_16FlashAttnFwdSm90INS1_25CollectiveMainloopFwdSm90ILi2EN4cute5tupleIJNS5_1CILi1EEES8_S8_EEENS6_IJNS7_ILi64EEESA_SA_EEELi512ENS_10bfloat16_tEfNS_4arch4Sm90ELb0ELb1ELb0ELb1ELb1ELb1ELb0ELb0ELb0ELb1ELb0ELb0EEENS1_21CollectiveEpilogueFwdINS6_IJSA_NS7_ILi512EEESA_EEES9_SC_SE_Li256ELb1ELb1ELb0ELb0EEENS1_36VarlenDynamicPersistentTileSchedulerILi64ELi64ELi256ELi128ELb0ELb1ELb1ELb1ELb0ELb1EEEEEEEEEvNT_6ParamsE,"ax",@progbits
	.align	128
.text._ZN7cutlass13device_kernelIN5flash11enable_sm90INS1_16FlashAttnFwdSm90INS1_25CollectiveMainloopFwdSm90ILi2EN4cute5tupleIJNS5_1CILi1EEES8_S8_EEENS6_IJNS7_ILi64EEESA_SA_EEELi512ENS_10bfloat16_tEfNS_4arch4Sm90ELb0ELb1ELb0ELb1ELb1ELb1ELb0ELb0ELb0ELb1ELb0ELb0EEENS1_21CollectiveEpilogueFwdINS6_IJSA_NS7_ILi512EEESA_EEES9_SC_SE_Li256ELb1ELb1ELb0ELb0EEENS1_36VarlenDynamicPersistentTileSchedulerILi64ELi64ELi256ELi128ELb0ELb1ELb1ELb1ELb0ELb1EEEEEEEEEvNT_6ParamsE:
        .type           _ZN7cutlass13device_kernelIN5flash11enable_sm90INS1_16FlashAttnFwdSm90INS1_25CollectiveMainloopFwdSm90ILi2EN4cute5tupleIJNS5_1CILi1EEES8_S8_EEENS6_IJNS7_ILi64EEESA_SA_EEELi512ENS_10bfloat16_tEfNS_4arch4Sm90ELb0ELb1ELb0ELb1ELb1ELb1ELb0ELb0ELb0ELb1ELb0ELb0EEENS1_21CollectiveEpilogueFwdINS6_IJSA_NS7_ILi512EEESA_EEES9_SC_SE_Li256ELb1ELb1ELb0ELb0EEENS1_36VarlenDynamicPersistentTileSchedulerILi64ELi64ELi256ELi128ELb0ELb1ELb1ELb1ELb0ELb1EEEEEEEEEvNT_6ParamsE,@function
        .size           _ZN7cutlass13device_kernelIN5flash11enable_sm90INS1_16FlashAttnFwdSm90INS1_25CollectiveMainloopFwdSm90ILi2EN4cute5tupleIJNS5_1CILi1EEES8_S8_EEENS6_IJNS7_ILi64EEESA_SA_EEELi512ENS_10bfloat16_tEfNS_4arch4Sm90ELb0ELb1ELb0ELb1ELb1ELb1ELb0ELb0ELb0ELb1ELb0ELb0EEENS1_21CollectiveEpilogueFwdINS6_IJSA_NS7_ILi512EEESA_EEES9_SC_SE_Li256ELb1ELb1ELb0ELb0EEENS1_36VarlenDynamicPersistentTileSchedulerILi64ELi64ELi256ELi128ELb0ELb1ELb1ELb1ELb0ELb1EEEEEEEEEvNT_6ParamsE,(.L_x_15540 - _ZN7cutlass13device_kernelIN5flash11enable_sm90INS1_16FlashAttnFwdSm90INS1_25CollectiveMainloopFwdSm90ILi2EN4cute5tupleIJNS5_1CILi1EEES8_S8_EEENS6_IJNS7_ILi64EEESA_SA_EEELi512ENS_10bfloat16_tEfNS_4arch4Sm90ELb0ELb1ELb0ELb1ELb1ELb1ELb0ELb0ELb0ELb1ELb0ELb0EEENS1_21CollectiveEpilogueFwdINS6_IJSA_NS7_ILi512EEESA_EEES9_SC_SE_Li256ELb1ELb1ELb0ELb0EEENS1_36VarlenDynamicPersistentTileSchedulerILi64ELi64ELi256ELi128ELb0ELb1ELb1ELb1ELb0ELb1EEEEEEEEEvNT_6ParamsE)
        .other          _ZN7cutlass13device_kernelIN5flash11enable_sm90INS1_16FlashAttnFwdSm90INS1_25CollectiveMainloopFwdSm90ILi2EN4cute5tupleIJNS5_1CILi1EEES8_S8_EEENS6_IJNS7_ILi64EEESA_SA_EEELi512ENS_10bfloat16_tEfNS_4arch4Sm90ELb0ELb1ELb0ELb1ELb1ELb1ELb0ELb0ELb0ELb1ELb0ELb0EEENS1_21CollectiveEpilogueFwdINS6_IJSA_NS7_ILi512EEESA_EEES9_SC_SE_Li256ELb1ELb1ELb0ELb0EEENS1_36VarlenDynamicPersistentTileSchedulerILi64ELi64ELi256ELi128ELb0ELb1ELb1ELb1ELb0ELb1EEEEEEEEEvNT_6ParamsE,@"STO_CUDA_ENTRY STV_DEFAULT"
_ZN7cutlass13device_kernelIN5flash11enable_sm90INS1_16FlashAttnFwdSm90INS1_25CollectiveMainloopFwdSm90ILi2EN4cute5tupleIJNS5_1CILi1EEES8_S8_EEENS6_IJNS7_ILi64EEESA_SA_EEELi512ENS_10bfloat16_tEfNS_4arch4Sm90ELb0ELb1ELb0ELb1ELb1ELb1ELb0ELb0ELb0ELb1ELb0ELb0EEENS1_21CollectiveEpilogueFwdINS6_IJSA_NS7_ILi512EEESA_EEES9_SC_SE_Li256ELb1ELb1ELb0ELb0EEENS1_36VarlenDynamicPersistentTileSchedulerILi64ELi64ELi256ELi128ELb0ELb1ELb1ELb1ELb0ELb1EEEEEEEEEvNT_6ParamsE:
        /* <DEDUP_REMOVED lines=18> */
.L_x_5769:
[----:B------:R-:W-:Y:S05]  /*0120*/  BSYNC B0 ;  /* 0x0000000000007941 */ /* 0x000fea0003800000 */
.L_x_5768:
        /* <DEDUP_REMOVED lines=35> */
[----:B------:R3:W0:Y:S02]  /*0360*/  SYNCS.EXCH.64 URZ, [UR6+0x28c48], UR4 ;  /* 0x028c4804063f75b2 */ /* 0x0006240008000100 */
[----:B---3--:R-:W-:Y:S01]  /*0370*/  NOP ;  /* 0x0000000000007918 */ /* 0x008fe20000000000 */
.L_x_5770:
        /* <DEDUP_REMOVED lines=22> */
.L_x_5771:
        /* <DEDUP_REMOVED lines=18> */
.L_x_5772:
        /* <DEDUP_REMOVED lines=22> */
.L_x_5773:
        /* <DEDUP_REMOVED lines=22> */
.L_x_5774:
[----:B------:R-:W-:Y:S01]  /*08c0*/  PLOP3.LUT P0, PT, PT, PT, UP0, 0x80, 0x0 ;  /* 0x000000000000781c */ /* 0x000fe20003f0f008 */
[----:B------:R-:W-:Y:S01]  /*08d0*/  UMOV UR36, 0x1 ;  /* 0x0000000100247882 */ /* 0x000fe20000000000 */
[----:B------:R-:W-:Y:S01]  /*08e0*/  NOP ;  /* 0x0000000000007918 */ /* 0x000fe20000000000 */
[----:B------:R-:W-:Y:S01]  /*08f0*/  USEL UR36, UR36, 0x2, !UP0 ;  /* 0x0000000224247887 */ /* 0x000fe2000c000000 */
[----:B------:R-:W-:Y:S01]  /*0900*/  BSSY B9, `(.L_x_5775) ;  /* 0x0001ec4000097945 */ /* 0x000fe20003800000 */
[----:B------:R-:W-:Y:S01]  /*0910*/  ULDC.64 UR42, c[0x0][0x208] ;  /* 0x00008200002a7ab9 */ /* 0x000fe20000000a00 */
[----:B012-4-:R-:W-:Y:S07]  /*0920*/  BAR.SYNC.DEFER_BLOCKING 0x0 ;  /* 0x0000000000007b1d */ /* 0x017fee0000010000 */
[----:B------:R-:W-:Y:S05]  /*0930*/  @!P0 BRA `(.L_x_5776) ;  /* 0x0000016c00f08947 */ /* 0x000fea0003800000 */
.L_x_5777:
[----:B------:R-:W-:-:S08]  /*0940*/  NOP ;  /* 0x0000000000007918 */ /* 0x000fd00000000000 */
[----:B------:R-:W0:Y:S02]  /*0950*/  USETMAXREG.TRY_ALLOC.CTAPOOL UP0, 0xe8 ;  /* 0x000000e8000079c8 */ /* 0x000e240008000600 */
[----:B0-----:R-:W-:-:S13]  /*0960*/  PLOP3.LUT P0, PT, PT, PT, UP0, 0x80, 0x0 ;  /* 0x000000000000781c */ /* 0x001fda0003f0f008 */
[----:B------:R-:W-:Y:S05]  /*0970*/  @!P0 BRA `(.L_x_5777) ;  /* 0xfffffffc00f08947 */ /* 0x000fea000383ffff */
[----:B------:R-:W-:Y:S01]  /*0980*/  ISETP.NE.AND P0, PT, R3, 0x1, PT ;  /* 0x000000010300780c */ /* 0x000fe20003f05270 */
[----:B------:R-:W0:Y:S01]  /*0990*/  S2UR UR4, SR_CgaCtaId ;  /* 0x00000000000479c3 */ /* 0x000e220000008800 */
        /* <DEDUP_REMOVED lines=13> */
[----:B------:R-:W-:Y:S01]  /*0a70*/  CS2R R192, SRZ ;  /* 0x0000000000c07805 */ /* 0x000fe2000001ff00 */
[----:B------:R-:W-:Y:S01]  /*0a80*/  IMAD.MOV.U32 R204, RZ, RZ, 0x20 ;  /* 0x00000020ffcc7424 */ /* 0x000fe200078e00ff */
[----:B------:R-:W-:Y:S02]  /*0a90*/  ULOP3.LUT UR37, UR36, 0x1, URZ, 0xfc, !UPT ;  /* 0x0000000124257892 */ /* 0x000fe4000f8efc3f */
[----:B------:R-:W-:-:S04]  /*0aa0*/  SHF.R.S32.HI R0, RZ, 0x1f, R16 ;  /* 0x0000001fff007819 */ /* 0x000fc80000011410 */
[CC--:B------:R-:W-:Y:S02]  /*0ab0*/  LEA.HI R3, R0.reuse, R16.reuse, RZ, 0x4 ;  /* 0x0000001000037211 */ /* 0x0c0fe400078f20ff */
[CC--:B------:R-:W-:Y:S02]  /*0ac0*/  LEA.HI R7, R0.reuse, R16.reuse, RZ, 0x7 ;  /* 0x0000001000077211 */ /* 0x0c0fe400078f38ff */
[----:B------:R-:W-:Y:S02]  /*0ad0*/  LOP3.LUT R4, R3, 0xfffffff0, RZ, 0xc0, !PT ;  /* 0xfffffff003047812 */ /* 0x000fe400078ec0ff */
[----:B------:R-:W-:Y:S02]  /*0ae0*/  LOP3.LUT R6, R7, 0xffffff80, RZ, 0xc0, !PT ;  /* 0xffffff8007067812 */ /* 0x000fe400078ec0ff */
[----:B------:R-:W-:Y:S01]  /*0af0*/  LEA.HI R5, R0, R16, RZ, 0x5 ;  /* 0x0000001000057211 */ /* 0x000fe200078f28ff */
[C---:B------:R-:W-:Y:S01]  /*0b00*/  IMAD.IADD R4, R16.reuse, 0x1, -R4 ;  /* 0x0000000110047824 */ /* 0x040fe200078e0a04 */
[----:B------:R-:W-:Y:S01]  /*0b10*/  SHF.R.S32.HI R20, RZ, 0x7, R7 ;  /* 0x00000007ff147819 */ /* 0x000fe20000011407 */
[----:B------:R-:W-:Y:S01]  /*0b20*/  IMAD.IADD R8, R16, 0x1, -R6 ;  /* 0x0000000110087824 */ /* 0x000fe200078e0a06 */
[----:B------:R-:W-:-:S02]  /*0b30*/  SHF.R.S32.HI R18, RZ, 0x5, R5 ;  /* 0x00000005ff127819 */ /* 0x000fc40000011405 */
[--C-:B------:R-:W-:Y:S01]  /*0b40*/  SHF.R.S32.HI R11, RZ, 0x1f, R4.reuse ;  /* 0x0000001fff0b7819 */ /* 0x100fe20000011404 */
[----:B------:R-:W-:Y:S01]  /*0b50*/  IMAD R14, R20, 0x100, R4 ;  /* 0x00000100140e7824 */ /* 0x000fe200078e0204 */
[----:B------:R-:W-:Y:S02]  /*0b60*/  SHF.R.S32.HI R5, RZ, 0x1f, R5 ;  /* 0x0000001fff057819 */ /* 0x000fe40000011405 */
[----:B------:R-:W-:Y:S02]  /*0b70*/  SHF.R.S32.HI R6, RZ, 0x4, R3 ;  /* 0x00000004ff067819 */ /* 0x000fe40000011403 */
[----:B------:R-:W-:Y:S02]  /*0b80*/  LEA.HI R13, R11, R4, RZ, 0x3 ;  /* 0x000000040b0d7211 */ /* 0x000fe400078f18ff */
[----:B------:R-:W-:Y:S02]  /*0b90*/  LEA.HI R3, R3, R6, RZ, 0x1 ;  /* 0x0000000603037211 */ /* 0x000fe400078f08ff */
[----:B------:R-:W-:-:S02]  /*0ba0*/  LEA.HI R5, R5, R18, RZ, 0x2 ;  /* 0x0000001205057211 */ /* 0x000fc400078f10ff */
[C---:B------:R-:W-:Y:S01]  /*0bb0*/  LOP3.LUT R15, R13.reuse, 0xfffffff8, RZ, 0xc0, !PT ;  /* 0xfffffff80d0f7812 */ /* 0x040fe200078ec0ff */
[----:B------:R-:W-:Y:S01]  /*0bc0*/  IMAD.SHL.U32 R13, R13, 0x40, RZ ;  /* 0x000000400d0d7824 */ /* 0x000fe200078e00ff */
[----:B------:R-:W-:Y:S02]  /*0bd0*/  SHF.R.S32.HI R9, RZ, 0x1f, R8 ;  /* 0x0000001fff097819 */ /* 0x000fe40000011408 */
[----:B------:R-:W-:Y:S01]  /*0be0*/  LOP3.LUT R3, R3, 0x1ffffffe, RZ, 0xc0, !PT ;  /* 0x1ffffffe03037812 */ /* 0x000fe200078ec0ff */
[----:B------:R-:W-:Y:S01]  /*0bf0*/  IMAD.IADD R15, R4, 0x1, -R15 ;  /* 0x00000001040f7824 */ /* 0x000fe200078e0a0f */
[----:B------:R-:W-:Y:S02]  /*0c00*/  LOP3.LUT R5, R5, 0x3ffffc, RZ, 0xc0, !PT ;  /* 0x003ffffc05057812 */ /* 0x000fe400078ec0ff */
[CC--:B------:R-:W-:Y:S01]  /*0c10*/  LEA.HI R10, R9.reuse, R8.reuse, RZ, 0x2 ;  /* 0x00000008090a7211 */ /* 0x0c0fe200078f10ff */
[----:B------:R-:W-:Y:S01]  /*0c20*/  IMAD.IADD R3, R6, 0x1, -R3 ;  /* 0x0000000106037824 */ /* 0x000fe200078e0a03 */
[----:B------:R-:W-:Y:S01]  /*0c30*/  LEA.HI R9, R9, R8, RZ, 0x5 ;  /* 0x0000000809097211 */ /* 0x000fe200078f28ff */
[----:B------:R-:W-:Y:S01]  /*0c40*/  IMAD.IADD R5, R18, 0x1, -R5 ;  /* 0x0000000112057824 */ /* 0x000fe200078e0a05 */
[--C-:B------:R-:W-:Y:S01]  /*0c50*/  SHF.R.S32.HI R11, RZ, 0x2, R10.reuse ;  /* 0x00000002ff0b7819 */ /* 0x100fe2000001140a */
[----:B------:R-:W-:Y:S01]  /*0c60*/  IMAD.SHL.U32 R4, R15, 0x40, RZ ;  /* 0x000000400f047824 */ /* 0x000fe200078e00ff */
[----:B------:R-:W-:Y:S01]  /*0c70*/  SHF.R.S32.HI R12, RZ, 0x1f, R10 ;  /* 0x0000001fff0c7819 */ /* 0x000fe2000001140a */
[----:B------:R-:W-:Y:S01]  /*0c80*/  IMAD R14, R5, 0x10, R14 ;  /* 0x00000010050e7824 */ /* 0x000fe200078e020e */
[----:B------:R-:W-:Y:S01]  /*0c90*/  LOP3.LUT R13, R13, 0x7ffffe00, RZ, 0xc0, !PT ;  /* 0x7ffffe000d0d7812 */ /* 0x000fe200078ec0ff */
[----:B------:R-:W-:Y:S01]  /*0ca0*/  IMAD.SHL.U32 R3, R3, 0x8, RZ ;  /* 0x0000000803037824 */ /* 0x000fe200078e00ff */
[----:B------:R-:W-:-:S02]  /*0cb0*/  LOP3.LUT R4, R4, 0x1c0, RZ, 0xc0, !PT ;  /* 0x000001c004047812 */ /* 0x000fc400078ec0ff */
[----:B------:R-:W-:Y:S01]  /*0cc0*/  LEA.HI R12, R12, R11, RZ, 0x3 ;  /* 0x0000000b0c0c7211 */ /* 0x000fe200078f18ff */
[--C-:B------:R-:W-:Y:S01]  /*0cd0*/  IMAD.U32 R5, R14, 0x40, R3.reuse ;  /* 0x000000400e057824 */ /* 0x100fe200078e0003 */
[----:B------:R-:W-:Y:S01]  /*0ce0*/  LOP3.LUT R3, R4, 0x8, R3, 0xf8, !PT ;  /* 0x0000000804037812 */ /* 0x000fe200078ef803 */
[----:B------:R-:W-:Y:S01]  /*0cf0*/  IMAD R13, R18, 0x400, R13 ;  /* 0x00000400120d7824 */ /* 0x000fe200078e020d */
[----:B------:R-:W-:Y:S02]  /*0d00*/  LOP3.LUT R12, R12, 0xfffffff8, RZ, 0xc0, !PT ;  /* 0xfffffff80c0c7812 */ /* 0x000fe400078ec0ff */
[----:B------:R-:W-:Y:S02]  /*0d10*/  CS2R R18, SRZ ;  /* 0x0000000000127805 */ /* 0x000fe4000001ff00 */
[----:B------:R-:W-:Y:S01]  /*0d20*/  SHF.R.U32.HI R4, RZ, 0x3, R4 ;  /* 0x00000003ff047819 */ /* 0x000fe20000011604 */
[----:B------:R0:W-:Y:S01]  /*0d30*/  STL [R1+0x64], R5 ;  /* 0x0000640501007387 */ /* 0x0001e20000100800 */
[----:B------:R-:W-:Y:S01]  /*0d40*/  SHF.R.S32.HI R9, RZ, 0x5, R9 ;  /* 0x00000005ff097819 */ /* 0x000fe20000011409 */
[----:B------:R-:W-:Y:S01]  /*0d50*/  IMAD.IADD R12, R11, 0x1, -R12 ;  /* 0x000000010b0c7824 */ /* 0x000fe200078e0a0c */
[----:B------:R-:W-:Y:S01]  /*0d60*/  LOP3.LUT R4, R3, R4, RZ, 0x3c, !PT ;  /* 0x0000000403047212 */ /* 0x000fe200078e3cff */
[----:B------:R-:W-:Y:S01]  /*0d70*/  STL [R1+0x54], RZ ;  /* 0x000054ff01007387 */ /* 0x000fe20000100800 */
[CC--:B------:R-:W-:Y:S01]  /*0d80*/  LEA.HI R3, R0.reuse, R16.reuse, RZ, 0x3 ;  /* 0x0000001000037211 */ /* 0x0c0fe200078f18ff */
[----:B------:R-:W-:Y:S01]  /*0d90*/  IMAD R198, R9, 0x10, R12 ;  /* 0x0000001009c67824 */ /* 0x000fe200078e020c */
[----:B------:R-:W-:Y:S01]  /*0da0*/  LEA.HI R0, R0, R16, RZ, 0x2 ;  /* 0x0000001000007211 */ /* 0x000fe200078f10ff */
[----:B------:R-:W-:Y:S01]  /*0db0*/  IMAD.IADD R13, R13, 0x1, R4 ;  /* 0x000000010d0d7824 */ /* 0x000fe200078e0204 */
[----:B------:R-:W-:-:S02]  /*0dc0*/  SHF.R.S32.HI R4, RZ, 0x3, R3 ;  /* 0x00000003ff047819 */ /* 0x000fc40000011403 */
[----:B0-----:R-:W-:Y:S01]  /*0dd0*/  LOP3.LUT R5, R10, 0x7ffffffc, RZ, 0xc0, !PT ;  /* 0x7ffffffc0a057812 */ /* 0x001fe200078ec0ff */
[----:B------:R-:W-:Y:S01]  /*0de0*/  IMAD R202, R13, 0x2, R2 ;  /* 0x000000020dca7824 */ /* 0x000fe200078e0202 */
[--C-:B------:R-:W-:Y:S02]  /*0df0*/  SHF.R.S32.HI R196, RZ, 0x2, R0.reuse ;  /* 0x00000002ffc47819 */ /* 0x100fe40000011400 */
[----:B------:R-:W-:Y:S01]  /*0e00*/  SHF.R.S32.HI R9, RZ, 0x1f, R0 ;  /* 0x0000001fff097819 */ /* 0x000fe20000011400 */
[----:B------:R-:W-:Y:S01]  /*0e10*/  IMAD.IADD R5, R8, 0x1, -R5 ;  /* 0x0000000108057824 */ /* 0x000fe200078e0a05 */
[----:B------:R-:W-:Y:S01]  /*0e20*/  LOP3.LUT R0, R0, 0xfffffffc, RZ, 0xc0, !PT ;  /* 0xfffffffc00007812 */ /* 0x000fe200078ec0ff */
[----:B------:R-:W-:Y:S01]  /*0e30*/  VIADD R6, R196, 0x20 ;  /* 0x00000020c4067836 */ /* 0x000fe20000000000 */
[----:B------:R-:W-:Y:S01]  /*0e40*/  LOP3.LUT R3, R3, 0xfffffff8, RZ, 0xc0, !PT ;  /* 0xfffffff803037812 */ /* 0x000fe200078ec0ff */
[----:B------:R-:W-:Y:S01]  /*0e50*/  VIADD R205, R202, 0x26800 ;  /* 0x00026800cacd7836 */ /* 0x000fe20000000000 */
[----:B------:R-:W-:Y:S01]  /*0e60*/  LEA.HI R7, R7, R20, RZ, 0x1 ;  /* 0x0000001407077211 */ /* 0x000fe200078f08ff */
[C---:B------:R-:W-:Y:S01]  /*0e70*/  IMAD.IADD R8, R16.reuse, 0x1, -R0 ;  /* 0x0000000110087824 */ /* 0x040fe200078e0a00 */
[----:B------:R-:W-:Y:S01]  /*0e80*/  SHF.R.S32.HI R4, RZ, 0x1f, R6 ;  /* 0x0000001fff047819 */ /* 0x000fe20000011406 */
[----:B------:R-:W-:Y:S01]  /*0e90*/  IMAD.IADD R10, R16, 0x1, -R3 ;  /* 0x00000001100a7824 */ /* 0x000fe200078e0a03 */
[----:B------:R-:W-:Y:S01]  /*0ea0*/  LOP3.LUT R7, R7, 0xfffffe, RZ, 0xc0, !PT ;  /* 0x00fffffe07077812 */ /* 0x000fe200078ec0ff */
[----:B------:R-:W-:Y:S01]  /*0eb0*/  IMAD.SHL.U32 R3, R6, 0x40, RZ ;  /* 0x0000004006037824 */ /* 0x000fe200078e00ff */
[----:B------:R-:W-:Y:S01]  /*0ec0*/  LEA.HI R0, R8, R8, RZ, 0x1 ;  /* 0x0000000808007211 */ /* 0x000fe200078f08ff */
[----:B------:R-:W-:Y:S01]  /*0ed0*/  IMAD.SHL.U32 R208, R10, 0x8, RZ ;  /* 0x000000080ad07824 */ /* 0x000fe200078e00ff */
[----:B------:R-:W-:Y:S01]  /*0ee0*/  LEA.HI R4, R4, R6, RZ, 0x3 ;  /* 0x0000000604047211 */ /* 0x000fe200078f18ff */
[----:B------:R-:W-:Y:S01]  /*0ef0*/  IMAD.SHL.U32 R16, R8, 0x8, RZ ;  /* 0x0000000808107824 */ /* 0x000fe200078e00ff */
[----:B------:R-:W-:Y:S01]  /*0f00*/  LOP3.LUT R0, R0, 0x1ffffffe, RZ, 0xc0, !PT ;  /* 0x1ffffffe00007812 */ /* 0x000fe200078ec0ff */
[----:B------:R-:W-:Y:S01]  /*0f10*/  IMAD.SHL.U32 R194, R8, 0x4, RZ ;  /* 0x0000000408c27824 */ /* 0x000fe200078e00ff */
[----:B------:R-:W-:Y:S01]  /*0f20*/  LOP3.LUT R6, R3, 0x1c0, RZ, 0xc0, !PT ;  /* 0x000001c003067812 */ /* 0x000fe200078ec0ff */
[----:B------:R-:W-:Y:S01]  /*0f30*/  VIADD R37, R208, 0x40 ;  /* 0x00000040d0257836 */ /* 0x000fe20000000000 */
[----:B------:R-:W-:Y:S01]  /*0f40*/  LEA.HI R9, R9, R196, RZ, 0x3 ;  /* 0x000000c409097211 */ /* 0x000fe200078f18ff */
[----:B------:R-:W-:Y:S01]  /*0f50*/  VIADD R229, R16, 0x40 ;  /* 0x0000004010e57836 */ /* 0x000fe20000000000 */
[----:B------:R-:W-:Y:S01]  /*0f60*/  SHF.R.U32.HI R28, RZ, 0x3, R6 ;  /* 0x00000003ff1c7819 */ /* 0x000fe20000011606 */
[C---:B------:R-:W-:Y:S01]  /*0f70*/  VIADD R35, R208.reuse, 0xc0 ;  /* 0x000000c0d0237836 */ /* 0x040fe20000000000 */
[----:B------:R-:W-:Y:S01]  /*0f80*/  SHF.R.S32.HI R39, RZ, 0x1f, R37 ;  /* 0x0000001fff277819 */ /* 0x000fe20000011425 */
[C---:B------:R-:W-:Y:S01]  /*0f90*/  VIADD R36, R208.reuse, 0x80 ;  /* 0x00000080d0247836 */ /* 0x040fe20000000000 */
[----:B------:R-:W-:Y:S01]  /*0fa0*/  LOP3.LUT R9, R9, 0xfffffff8, RZ, 0xc0, !PT ;  /* 0xfffffff809097812 */ /* 0x000fe200078ec0ff */
[----:B------:R-:W-:Y:S01]  /*0fb0*/  VIADD R33, R208, 0x140 ;  /* 0x00000140d0217836 */ /* 0x000fe20000000000 */
[----:B------:R-:W-:Y:S01]  /*0fc0*/  SHF.R.S32.HI R37, RZ, 0x1f, R35 ;  /* 0x0000001fff257819 */ /* 0x000fe20000011423 */
[----:B------:R-:W-:Y:S01]  /*0fd0*/  IMAD.IADD R7, R20, 0x1, -R7 ;  /* 0x0000000114077824 */ /* 0x000fe200078e0a07 */
[----:B------:R-:W-:Y:S01]  /*0fe0*/  SHF.R.S32.HI R38, RZ, 0x1f, R36 ;  /* 0x0000001fff267819 */ /* 0x000fe20000011424 */
[----:B------:R-:W-:Y:S01]  /*0ff0*/  VIADD R228, R16, 0x60 ;  /* 0x0000006010e47836 */ /* 0x000fe20000000000 */
[----:B------:R-:W-:Y:S01]  /*1000*/  SHF.R.S32.HI R35, RZ, 0x1f, R33 ;  /* 0x0000001fff237819 */ /* 0x000fe20000011421 */
[C---:B------:R-:W-:Y:S01]  /*1010*/  VIADD R34, R208.reuse, 0x100 ;  /* 0x00000100d0227836 */ /* 0x040fe20000000000 */
[----:B------:R-:W-:Y:S01]  /*1020*/  R2P PR, R15, 0x6 ;  /* 0x000000060f007804 */ /* 0x000fe20000000000 */
[----:B------:R-:W-:Y:S01]  /*1030*/  VIADD R32, R208, 0x180 ;  /* 0x00000180d0207836 */ /* 0x000fe20000000000 */
[----:B------:R-:W-:Y:S01]  /*1040*/  SHF.R.S32.HI R17, RZ, 0x1f, R16 ;  /* 0x0000001fff117819 */ /* 0x000fe20000011410 */
[----:B------:R-:W-:Y:S01]  /*1050*/  VIADD R207, R194, 0x10 ;  /* 0x00000010c2cf7836 */ /* 0x000fe20000000000 */
[----:B------:R-:W-:Y:S01]  /*1060*/  SHF.R.S32.HI R36, RZ, 0x1f, R34 ;  /* 0x0000001fff247819 */ /* 0x000fe20000011422 */
[----:B------:R-:W-:Y:S01]  /*1070*/  VIADD R31, R208, 0x1c0 ;  /* 0x000001c0d01f7836 */ /* 0x000fe20000000000 */
[----:B------:R-:W-:Y:S01]  /*1080*/  SHF.R.S32.HI R33, RZ, 0x1f, R32 ;  /* 0x0000001fff217819 */ /* 0x000fe20000011420 */
[----:B------:R-:W-:Y:S01]  /*1090*/  IMAD.IADD R3, R8, 0x1, -R0 ;  /* 0x0000000108037824 */ /* 0x000fe200078e0a00 */
[----:B------:R-:W-:Y:S01]  /*10a0*/  LOP3.LUT R0, R6, 0x38, R16, 0xf8, !PT ;  /* 0x0000003806007812 */ /* 0x000fe200078ef810 */
[----:B------:R-:W-:Y:S01]  /*10b0*/  IMAD.SHL.U32 R4, R4, 0x40, RZ ;  /* 0x0000004004047824 */ /* 0x000fe200078e00ff */
[----:B------:R-:W-:Y:S01]  /*10c0*/  SHF.R.S32.HI R6, RZ, 0x1f, R229 ;  /* 0x0000001fff067819 */ /* 0x000fe200000114e5 */
[C---:B------:R-:W-:Y:S01]  /*10d0*/  VIADD R226, R16.reuse, 0x80 ;  /* 0x0000008010e27836 */ /* 0x040fe20000000000 */
[----:B------:R-:W-:Y:S01]  /*10e0*/  SHF.R.S32.HI R34, RZ, 0x1f, R207 ;  /* 0x0000001fff227819 */ /* 0x000fe200000114cf */
[C---:B------:R-:W-:Y:S01]  /*10f0*/  VIADD R30, R16.reuse, 0x1c0 ;  /* 0x000001c0101e7836 */ /* 0x040fe20000000000 */
[----:B------:R-:W-:Y:S01]  /*1100*/  SHF.R.S32.HI R32, RZ, 0x1f, R31 ;  /* 0x0000001fff207819 */ /* 0x000fe2000001141f */
[----:B------:R-:W-:Y:S01]  /*1110*/  IMAD.SHL.U32 R201, R7, 0x100, RZ ;  /* 0x0000010007c97824 */ /* 0x000fe200078e00ff */
[----:B------:R-:W-:Y:S01]  /*1120*/  SHF.R.S32.HI R7, RZ, 0x1f, R228 ;  /* 0x0000001fff077819 */ /* 0x000fe200000114e4 */
[C---:B------:R-:W-:Y:S01]  /*1130*/  VIADD R29, R16.reuse, 0x1e0 ;  /* 0x000001e0101d7836 */ /* 0x040fe20000000000 */
[----:B------:R-:W-:Y:S01]  /*1140*/  SHF.L.U64.HI R31, R229, 0x1, R6 ;  /* 0x00000001e51f7819 */ /* 0x000fe20000010206 */
[----:B------:R-:W-:Y:S01]  /*1150*/  VIADD R219, R16, 0xa0 ;  /* 0x000000a010db7836 */ /* 0x000fe20000000000 */
[----:B------:R-:W-:Y:S01]  /*1160*/  LOP3.LUT R4, R4, 0xfffffe00, RZ, 0xc0, !PT ;  /* 0xfffffe0004047812 */ /* 0x000fe200078ec0ff */
[----:B------:R-:W-:Y:S01]  /*1170*/  IMAD.IADD R200, R196, 0x1, -R9 ;  /* 0x00000001c4c87824 */ /* 0x000fe200078e0a09 */
[----:B------:R-:W-:Y:S01]  /*1180*/  STL [R1+0x8], R30 ;  /* 0x0000081e01007387 */ /* 0x000fe20000100800 */
[----:B------:R-:W-:Y:S01]  /*1190*/  SHF.R.S32.HI R9, RZ, 0x1f, R226 ;  /* 0x0000001fff097819 */ /* 0x000fe200000114e2 */
[----:B------:R-:W-:Y:S01]  /*11a0*/  VIADD R218, R16, 0xc0 ;  /* 0x000000c010da7836 */ /* 0x000fe20000000000 */
[----:B------:R-:W-:Y:S01]  /*11b0*/  SHF.L.U64.HI R7, R228, 0x1, R7 ;  /* 0x00000001e4077819 */ /* 0x000fe20000010207 */
[----:B------:R-:W-:Y:S01]  /*11c0*/  STL [R1+0x4], R29 ;  /* 0x0000041d01007387 */ /* 0x000fe20000100800 */
[C---:B------:R-:W-:Y:S01]  /*11d0*/  VIADD R217, R16.reuse, 0xe0 ;  /* 0x000000e010d97836 */ /* 0x040fe20000000000 */
[----:B------:R-:W-:Y:S01]  /*11e0*/  SHF.R.S32.HI R8, RZ, 0x1f, R219 ;  /* 0x0000001fff087819 */ /* 0x000fe200000114db */
[----:B------:R-:W-:Y:S01]  /*11f0*/  VIADD R216, R16, 0x100 ;  /* 0x0000010010d87836 */ /* 0x000fe20000000000 */
[----:B------:R-:W-:Y:S01]  /*1200*/  STL [R1+0x58], R34 ;  /* 0x0000582201007387 */ /* 0x000fe20000100800 */
[----:B------:R-:W-:Y:S01]  /*1210*/  SHF.L.U64.HI R6, R226, 0x1, R9 ;  /* 0x00000001e2067819 */ /* 0x000fe20000010209 */
[C---:B------:R-:W-:Y:S01]  /*1220*/  VIADD R215, R16.reuse, 0x120 ;  /* 0x0000012010d77836 */ /* 0x040fe20000000000 */
[----:B------:R-:W-:Y:S01]  /*1230*/  SHF.R.S32.HI R11, RZ, 0x1f, R218 ;  /* 0x0000001fff0b7819 */ /* 0x000fe200000114da */
[----:B------:R-:W-:Y:S01]  /*1240*/  STL [R1+0x14], R31 ;  /* 0x0000141f01007387 */ /* 0x000fe20000100800 */
[----:B------:R-:W-:Y:S01]  /*1250*/  SHF.R.S32.HI R10, RZ, 0x1f, R217 ;  /* 0x0000001fff0a7819 */ /* 0x000fe200000114d9 */
[C---:B------:R-:W-:Y:S01]  /*1260*/  VIADD R214, R16.reuse, 0x140 ;  /* 0x0000014010d67836 */ /* 0x040fe20000000000 */
[----:B------:R-:W-:Y:S01]  /*1270*/  SHF.R.S32.HI R15, RZ, 0x1f, R216 ;  /* 0x0000001fff0f7819 */ /* 0x000fe200000114d8 */
[----:B------:R-:W-:Y:S01]  /*1280*/  STL [R1+0x60], R4 ;  /* 0x0000600401007387 */ /* 0x000fe20000100800 */
[C---:B------:R-:W-:Y:S01]  /*1290*/  VIADD R213, R16.reuse, 0x160 ;  /* 0x0000016010d57836 */ /* 0x040fe20000000000 */
[----:B------:R-:W-:Y:S01]  /*12a0*/  SHF.R.S32.HI R12, RZ, 0x1f, R215 ;  /* 0x0000001fff0c7819 */ /* 0x000fe200000114d7 */
[C---:B------:R-:W-:Y:S01]  /*12b0*/  VIADD R212, R16.reuse, 0x180 ;  /* 0x0000018010d47836 */ /* 0x040fe20000000000 */
[----:B------:R0:W-:Y:S01]  /*12c0*/  STL [R1+0x18], R7 ;  /* 0x0000180701007387 */ /* 0x0001e20000100800 */
[----:B------:R-:W-:Y:S01]  /*12d0*/  SHF.R.S32.HI R21, RZ, 0x1f, R214 ;  /* 0x0000001fff157819 */ /* 0x000fe200000114d6 */
[C---:B------:R-:W-:Y:S01]  /*12e0*/  VIADD R211, R16.reuse, 0x1a0 ;  /* 0x000001a010d37836 */ /* 0x040fe20000000000 */
[----:B------:R-:W-:Y:S01]  /*12f0*/  SHF.R.S32.HI R14, RZ, 0x1f, R213 ;  /* 0x0000001fff0e7819 */ /* 0x000fe200000114d5 */
[----:B------:R1:W-:Y:S01]  /*1300*/  STL [R1+0x1c], R6 ;  /* 0x00001c0601007387 */ /* 0x0003e20000100800 */
[----:B------:R-:W-:Y:S01]  /*1310*/  SHF.R.S32.HI R23, RZ, 0x1f, R212 ;  /* 0x0000001fff177819 */ /* 0x000fe200000114d4 */
[----:B------:R-:W-:Y:S01]  /*1320*/  VIADD R190, R16, 0x20 ;  /* 0x0000002010be7836 */ /* 0x000fe20000000000 */
[----:B------:R-:W-:Y:S01]  /*1330*/  SHF.R.S32.HI R20, RZ, 0x1f, R211 ;  /* 0x0000001fff147819 */ /* 0x000fe200000114d3 */
[----:B------:R-:W-:Y:S01]  /*1340*/  VIADD R203, R202, 0x26840 ;  /* 0x00026840cacb7836 */ /* 0x000fe20000000000 */
[----:B------:R-:W-:Y:S01]  /*1350*/  SHF.R.S32.HI R22, RZ, 0x1f, R30 ;  /* 0x0000001fff167819 */ /* 0x000fe2000001141e */
[----:B------:R-:W-:Y:S01]  /*1360*/  @P2 VIADD R203, R205, 0xffffffc0 ;  /* 0xffffffc0cdcb2836 */ /* 0x000fe20000000000 */
[----:B0-----:R-:W-:Y:S01]  /*1370*/  SHF.L.U64.HI R7, R219, 0x1, R8 ;  /* 0x00000001db077819 */ /* 0x001fe20000010208 */
[----:B------:R-:W-:Y:S01]  /*1380*/  IMAD.SHL.U32 R188, R5, 0x2, RZ ;  /* 0x0000000205bc7824 */ /* 0x000fe200078e00ff */
[----:B------:R-:W-:-:S02]  /*1390*/  SHF.L.U64.HI R8, R217, 0x1, R10 ;  /* 0x00000001d9087819 */ /* 0x000fc4000001020a */
[----:B-1----:R-:W-:Y:S01]  /*13a0*/  SHF.L.U64.HI R6, R218, 0x1, R11 ;  /* 0x00000001da067819 */ /* 0x002fe2000001020b */
[----:B------:R0:W-:Y:S01]  /*13b0*/  STL [R1+0x20], R7 ;  /* 0x0000200701007387 */ /* 0x0001e20000100800 */
[----:B------:R-:W-:Y:S02]  /*13c0*/  SHF.R.S32.HI R24, RZ, 0x1f, R29 ;  /* 0x0000001fff187819 */ /* 0x000fe4000001141d */
[----:B------:R-:W-:Y:S01]  /*13d0*/  SEL R204, R204, 0xffffffe0, !P1 ;  /* 0xffffffe0cccc7807 */ /* 0x000fe20004800000 */
[----:B------:R1:W-:Y:S01]  /*13e0*/  STL [R1+0x24], R6 ;  /* 0x0000240601007387 */ /* 0x0003e20000100800 */
[----:B------:R-:W-:-:S03]  /*13f0*/  SHF.R.S32.HI R206, RZ, 0x1f, R190 ;  /* 0x0000001fffce7819 */ /* 0x000fc600000114be */
[----:B------:R2:W-:Y:S01]  /*1400*/  STL [R1+0x28], R8 ;  /* 0x0000280801007387 */ /* 0x0005e20000100800 */
[----:B------:R-:W-:Y:S01]  /*1410*/  IMAD.IADD R205, R205, 0x1, R204 ;  /* 0x00000001cdcd7824 */ /* 0x000fe200078e02cc */
[----:B0-----:R-:W-:Y:S01]  /*1420*/  SHF.L.U64.HI R7, R216, 0x1, R15 ;  /* 0x00000001d8077819 */ /* 0x001fe2000001020f */
[----:B------:R-:W-:Y:S01]  /*1430*/  IMAD.IADD R204, R204, 0x1, R203 ;  /* 0x00000001cccc7824 */ /* 0x000fe200078e02cb */
[----:B-1----:R-:W-:-:S03]  /*1440*/  SHF.L.U64.HI R6, R215, 0x1, R12 ;  /* 0x00000001d7067819 */ /* 0x002fc6000001020c */
[----:B------:R0:W-:Y:S01]  /*1450*/  STL [R1+0x2c], R7 ;  /* 0x00002c0701007387 */ /* 0x0001e20000100800 */
[----:B--2---:R-:W-:-:S03]  /*1460*/  SHF.L.U64.HI R8, R214, 0x1, R21 ;  /* 0x00000001d6087819 */ /* 0x004fc60000010215 */
[----:B------:R1:W-:Y:S04]  /*1470*/  STL [R1+0x30], R6 ;  /* 0x0000300601007387 */ /* 0x0003e80000100800 */
[----:B------:R2:W-:Y:S01]  /*1480*/  STL [R1+0x34], R8 ;  /* 0x0000340801007387 */ /* 0x0005e20000100800 */
[----:B0-----:R-:W-:Y:S02]  /*1490*/  SHF.L.U64.HI R7, R213, 0x1, R14 ;  /* 0x00000001d5077819 */ /* 0x001fe4000001020e */
[----:B-1----:R-:W-:-:S03]  /*14a0*/  SHF.L.U64.HI R6, R212, 0x1, R23 ;  /* 0x00000001d4067819 */ /* 0x002fc60000010217 */
[----:B------:R0:W-:Y:S01]  /*14b0*/  STL [R1+0x38], R7 ;  /* 0x0000380701007387 */ /* 0x0001e20000100800 */
[----:B--2---:R-:W-:-:S03]  /*14c0*/  SHF.L.U64.HI R8, R211, 0x1, R20 ;  /* 0x00000001d3087819 */ /* 0x004fc60000010214 */
[----:B------:R1:W-:Y:S04]  /*14d0*/  STL [R1+0x3c], R6 ;  /* 0x00003c0601007387 */ /* 0x0003e80000100800 */
[----:B------:R-:W-:Y:S01]  /*14e0*/  STL [R1+0x40], R8 ;  /* 0x0000400801007387 */ /* 0x000fe20000100800 */
[----:B0-----:R-:W-:Y:S02]  /*14f0*/  SHF.L.U64.HI R7, R30, 0x1, R22 ;  /* 0x000000011e077819 */ /* 0x001fe40000010216 */
[----:B-1----:R-:W-:-:S03]  /*1500*/  SHF.L.U64.HI R6, R29, 0x1, R24 ;  /* 0x000000011d067819 */ /* 0x002fc60000010218 */
[----:B------:R0:W-:Y:S04]  /*1510*/  STL [R1+0x44], R7 ;  /* 0x0000440701007387 */ /* 0x0001e80000100800 */
[----:B------:R1:W-:Y:S01]  /*1520*/  STL [R1+0x48], R6 ;  /* 0x0000480601007387 */ /* 0x0003e20000100800 */
[----:B0-----:R-:W-:Y:S01]  /*1530*/  LOP3.LUT R7, R4, R0, R28, 0xf6, !PT ;  /* 0x0000000004077212 */ /* 0x001fe200078ef61c */
[----:B------:R-:W-:-:S04]  /*1540*/  IMAD R0, R3, 0x8, R198 ;  /* 0x0000000803007824 */ /* 0x000fc800078e02c6 */
[----:B------:R-:W-:-:S05]  /*1550*/  IMAD R4, R7, 0x2, R2 ;  /* 0x0000000207047824 */ /* 0x000fca00078e0202 */
[----:B------:R1:W-:Y:S04]  /*1560*/  STL [R1+0x5c], R4 ;  /* 0x00005c0401007387 */ /* 0x0003e80000100800 */
[----:B------:R1:W-:Y:S02]  /*1570*/  STL [R1], R0 ;  /* 0x0000000001007387 */ /* 0x0003e40000100800 */
.L_x_5997:
[----:B------:R-:W-:Y:S01]  /*1580*/  ULDC.64 UR4, c[0x0][0xa28] ;  /* 0x00028a0000047ab9 */ /* 0x000fe20000000a00 */
[----:B01-34-:R-:W0:Y:S01]  /*1590*/  LDC.64 R6, c[0x0][0xa08] ;  /* 0x00028200ff067b82 */ /* 0x01be220000000a00 */
        /* <DEDUP_REMOVED lines=10> */
[----:B------:R-:W1:Y:S01]  /*1640*/  @P0 LDC.64 R4, c[0x0][0xa28] ;  /* 0x00028a00ff040b82 */ /* 0x000e620000000a00 */
[----:B------:R-:W-:Y:S01]  /*1650*/  ISETP.NE.AND.EX P3, PT, RZ, UR5, PT, P3 ;  /* 0x00000005ff007c0c */ /* 0x000fe2000bf65330 */
[----:B0-----:R-:W-:-:S06]  /*1660*/  IMAD.WIDE R10, R27, 0x4, R6 ;  /* 0x000000041b0a7825 */ /* 0x001fcc00078e0206 */
[----:B------:R-:W0:Y:S01]  /*1670*/  @P1 LDC.64 R8, c[0x0][0xa18] ;  /* 0x00028600ff081b82 */ /* 0x000e220000000a00 */
[----:B------:R-:W-:Y:S02]  /*1680*/  ULDC UR4, c[0x0][0x288] ;  /* 0x0000a20000047ab9 */ /* 0x000fe40000000800 */
[----:B------:R-:W-:Y:S01]  /*1690*/  IMAD.U32 R23, RZ, RZ, UR4 ;  /* 0x00000004ff177e24 */ /* 0x000fe2000f8e00ff */
[----:B--2---:R2:W-:Y:S01]  /*16a0*/  STL [R1+0x4c], R26 ;  /* 0x00004c1a01007387 */ /* 0x0045e20000100800 */
[----:B------:R-:W-:-:S03]  /*16b0*/  ULDC.64 UR4, c[0x0][0x418] ;  /* 0x0001060000047ab9 */ /* 0x000fc60000000a00 */
[----:B------:R2:W5:Y:S01]  /*16c0*/  @P3 LDG.E R28, desc[UR42][R10.64] ;  /* 0x0000002a0a1c3981 */ /* 0x000562000c1e1900 */
[----:B-1----:R-:W-:-:S05]  /*16d0*/  @P0 IMAD.WIDE R4, R27, 0x4, R4 ;  /* 0x000000041b040825 */ /* 0x002fca00078e0204 */
[----:B------:R2:W5:Y:S01]  /*16e0*/  @P0 LDG.E R0, desc[UR42][R4.64] ;  /* 0x0000002a04000981 */ /* 0x000562000c1e1900 */
[----:B0-----:R-:W-:-:S05]  /*16f0*/  @P1 IMAD.WIDE R6, R27, 0x4, R8 ;  /* 0x000000041b061825 */ /* 0x001fca00078e0208 */
[----:B------:R2:W5:Y:S04]  /*1700*/  @P1 LDG.E R23, desc[UR42][R6.64] ;  /* 0x0000002a06171981 */ /* 0x000568000c1e1900 */
[----:B------:R2:W-:Y:S01]  /*1710*/  STL [R1+0x50], R27 ;  /* 0x0000501b01007387 */ /* 0x0005e20000100800 */
        /* <DEDUP_REMOVED lines=9> */
[----:B--2---:R-:W-:Y:S08]  /*17b0*/  @P1 BRA `(.L_x_5779) ;  /* 0x0000000000241947 */ /* 0x004ff00003800000 */
        /* <DEDUP_REMOVED lines=9> */
.L_x_5779:
[----:B------:R-:W-:Y:S02]  /*1850*/  IMAD.U32 R38, RZ, RZ, UR5 ;  /* 0x00000005ff267e24 */ /* 0x000fe4000f8e00ff */
[----:B------:R-:W-:Y:S01]  /*1860*/  IMAD.U32 R29, RZ, RZ, UR4 ;  /* 0x00000004ff1d7e24 */ /* 0x000fe2000f8e00ff */
[----:B------:R-:W-:Y:S06]  /*1870*/  @!P2 BRA `(.L_x_5780) ;  /* 0x000000000010a947 */ /* 0x000fec0003800000 */
[----:B------:R-:W0:Y:S02]  /*1880*/  LDC.64 R4, c[0x0][0xa20] ;  /* 0x00028800ff047b82 */ /* 0x000e240000000a00 */
[----:B0-----:R-:W-:-:S05]  /*1890*/  IMAD.WIDE R4, R27, 0x4, R4 ;  /* 0x000000041b047825 */ /* 0x001fca00078e0204 */
[----:B------:R0:W5:Y:S01]  /*18a0*/  LDG.E R29, desc[UR42][R4.64] ;  /* 0x0000002a041d7981 */ /* 0x000162000c1e1900 */
[----:B------:R-:W-:Y:S05]  /*18b0*/  BRA `(.L_x_5781) ;  /* 0x0000000000107947 */ /* 0x000fea0003800000 */
.L_x_5780:
[----:B------:R-:W-:Y:S05]  /*18c0*/  @!P3 BRA `(.L_x_5781) ;  /* 0x00000000000cb947 */ /* 0x000fea0003800000 */
[----:B------:R-:W2:Y:S04]  /*18d0*/  LDG.E R4, desc[UR42][R10.64] ;  /* 0x0000002a0a047981 */ /* 0x000ea8000c1e1900 */
[----:B------:R-:W2:Y:S02]  /*18e0*/  LDG.E R29, desc[UR42][R10.64+0x4] ;  /* 0x0000042a0a1d7981 */ /* 0x000ea4000c1e1900 */
[----:B--2---:R-:W-:-:S07]  /*18f0*/  IMAD.IADD R29, R29, 0x1, -R4 ;  /* 0x000000011d1d7824 */ /* 0x004fce00078e0a04 */
.L_x_5781:
        /* <DEDUP_REMOVED lines=17> */
[----:B------:R-:W0:Y:S01]  /*1a10*/  LDC.64 R4, c[0x0][0x9e0] ;  /* 0x00027800ff047b82 */ /* 0x000e220000000a00 */
[----:B------:R-:W-:Y:S02]  /*1a20*/  IMAD.IADD R13, R29, 0x1, -R0 ;  /* 0x000000011d0d7824 */ /* 0x000fe400078e0a00 */
[----:B------:R-:W-:-:S04]  /*1a30*/  VIADD R0, R199, 0x3f ;  /* 0x0000003fc7007836 */ /* 0x000fc80000000000 */
[----:B-1----:R-:W-:-:S04]  /*1a40*/  IMAD.MOV.U32 R6, RZ, RZ, R0 ;  /* 0x000000ffff067224 */ /* 0x002fc800078e0000 */
[----:B------:R-:W1:Y:S08]  /*1a50*/  @P1 LDC R11, c[0x0][0x44c] ;  /* 0x00011300ff0b1b82 */ /* 0x000e700000000800 */
[----:B------:R-:W4:Y:S01]  /*1a60*/  @P1 LDC R12, c[0x0][0x450] ;  /* 0x00011400ff0c1b82 */ /* 0x000f220000000800 */
[----:B0-----:R-:W-:Y:S01]  /*1a70*/  ISETP.GE.AND P2, PT, R5, 0x1, PT ;  /* 0x000000010500780c */ /* 0x001fe20003f46270 */
[----:B---3--:R-:W-:-:S02]  /*1a80*/  @P0 IMAD.IADD R38, R10, 0x1, -R3 ;  /* 0x000000010a260824 */ /* 0x008fc400078e0a03 */
[----:B-1----:R-:W-:-:S04]  /*1a90*/  @P1 IMAD.HI.U32 R3, R0, R11, RZ ;  /* 0x0000000b00031227 */ /* 0x002fc800078e00ff */
[----:B------:R-:W-:Y:S01]  /*1aa0*/  IMAD.IADD R189, R13, 0x1, R38 ;  /* 0x000000010dbd7824 */ /* 0x000fe200078e0226 */
[----:B----4-:R-:W-:-:S03]  /*1ab0*/  @P1 SHF.R.U32.HI R6, RZ, R12, R3 ;  /* 0x0000000cff061219 */ /* 0x010fc60000011603 */
[C---:B------:R-:W-:Y:S01]  /*1ac0*/  VIADD R0, R189.reuse, 0x3f ;  /* 0x0000003fbd007836 */ /* 0x040fe20000000000 */
[----:B------:R-:W-:-:S04]  /*1ad0*/  IADD3 R7, R189, 0x1, -R23 ;  /* 0x00000001bd077810 */ /* 0x000fc80007ffe817 */
[----:B------:R-:W-:Y:S01]  /*1ae0*/  SHF.R.S32.HI R3, RZ, 0x1f, R0 ;  /* 0x0000001fff037819 */ /* 0x000fe20000011400 */
[----:B--2---:R-:W-:-:S03]  /*1af0*/  IMAD.IADD R9, R7, 0x1, R6 ;  /* 0x0000000107097824 */ /* 0x004fc600078e0206 */
[----:B------:R-:W-:Y:S01]  /*1b00*/  LEA.HI R3, R3, R0, RZ, 0x6 ;  /* 0x0000000003037211 */ /* 0x000fe200078f30ff */
[----:B------:R-:W-:-:S03]  /*1b10*/  IMAD.IADD R4, R9, 0x1, R4 ;  /* 0x0000000109047824 */ /* 0x000fc600078e0204 */
[----:B------:R-:W-:Y:S01]  /*1b20*/  SHF.R.S32.HI R168, RZ, 0x6, R3 ;  /* 0x00000006ffa87819 */ /* 0x000fe20000011403 */
        /* <DEDUP_REMOVED lines=12> */
.L_x_5784:
[----:B------:R-:W-:-:S13]  /*1bf0*/  ISETP.NE.AND P0, PT, R5, 0x1, PT ;  /* 0x000000010500780c */ /* 0x000fda0003f05270 */
[----:B------:R-:W0:Y:S02]  /*1c00*/  @P0 LDC.64 R6, c[0x0][0x9e8] ;  /* 0x00027a00ff060b82 */ /* 0x000e240000000a00 */
[----:B0-----:R-:W-:-:S05]  /*1c10*/  @P0 IMAD.HI.U32 R6, R0, R6, RZ ;  /* 0x0000000600060227 */ /* 0x001fca00078e00ff */
[----:B------:R-:W-:-:S07]  /*1c20*/  @P0 SHF.R.U32.HI R0, RZ, R7, R6 ;  /* 0x00000007ff000219 */ /* 0x000fce0000011606 */
.L_x_5785:
[----:B------:R-:W-:Y:S05]  /*1c30*/  BSYNC B0 ;  /* 0x0000000000007941 */ /* 0x000fea0003800000 */
.L_x_5783:
[----:B------:R-:W-:-:S05]  /*1c40*/  IMAD R3, R0, R5, R5 ;  /* 0x0000000500037224 */ /* 0x000fca00078e0205 */
[----:B------:R-:W-:-:S07]  /*1c50*/  VIMNMX R4, R4, R3, PT ;  /* 0x0000000304047248 */ /* 0x000fce0003fe0100 */
.L_x_5782:
        /* <DEDUP_REMOVED lines=20> */
.L_x_5788:
[----:B------:R-:W-:-:S13]  /*1da0*/  ISETP.NE.AND P0, PT, R5, 0x1, PT ;  /* 0x000000010500780c */ /* 0x000fda0003f05270 */
[----:B------:R-:W0:Y:S02]  /*1db0*/  @P0 LDC.64 R6, c[0x0][0x9e8] ;  /* 0x00027a00ff060b82 */ /* 0x000e240000000a00 */
[----:B0-----:R-:W-:-:S05]  /*1dc0*/  @P0 IMAD.HI.U32 R6, R0, R6, RZ ;  /* 0x0000000600060227 */ /* 0x001fca00078e00ff */
[----:B------:R-:W-:-:S07]  /*1dd0*/  @P0 SHF.R.U32.HI R0, RZ, R7, R6 ;  /* 0x00000007ff000219 */ /* 0x000fce0000011606 */
.L_x_5789:
[----:B------:R-:W-:Y:S05]  /*1de0*/  BSYNC B0 ;  /* 0x0000000000007941 */ /* 0x000fea0003800000 */
.L_x_5787:
[----:B------:R-:W-:-:S05]  /*1df0*/  IMAD R0, R0, R5, RZ ;  /* 0x0000000500007224 */ /* 0x000fca00078e02ff */
[----:B------:R-:W-:-:S07]  /*1e00*/  VIMNMX R3, R3, R0, !PT ;  /* 0x0000000003037248 */ /* 0x000fce0007fe0100 */
.L_x_5786:
[----:B------:R-:W-:Y:S01]  /*1e10*/  VIADD R4, R4, 0x3f ;  /* 0x0000003f04047836 */ /* 0x000fe20000000000 */
[----:B------:R-:W-:Y:S02]  /*1e20*/  SHF.R.S32.HI R0, RZ, 0x1f, R3 ;  /* 0x0000001fff007819 */ /* 0x000fe40000011403 */
[----:B------:R-:W-:Y:S02]  /*1e30*/  PLOP3.LUT P3, PT, PT, PT, PT, 0x80, 0x0 ;  /* 0x000000000000781c */ /* 0x000fe40003f6f070 */
[----:B------:R-:W-:Y:S02]  /*1e40*/  SHF.R.S32.HI R5, RZ, 0x1f, R4 ;  /* 0x0000001fff057819 */ /* 0x000fe40000011404 */
[----:B------:R-:W-:Y:S02]  /*1e50*/  LEA.HI R0, R0, R3, RZ, 0x6 ;  /* 0x0000000300007211 */ /* 0x000fe400078f30ff */
[----:B------:R-:W-:Y:S02]  /*1e60*/  LEA.HI R5, R5, R4, RZ, 0x6 ;  /* 0x0000000405057211 */ /* 0x000fe400078f30ff */
[----:B------:R-:W-:-:S02]  /*1e70*/  SHF.R.S32.HI R0, RZ, 0x6, R0 ;  /* 0x00000006ff007819 */ /* 0x000fc40000011400 */
[----:B------:R-:W-:Y:S02]  /*1e80*/  SHF.R.S32.HI R5, RZ, 0x6, R5 ;  /* 0x00000006ff057819 */ /* 0x000fe40000011405 */
[----:B------:R-:W-:Y:S02]  /*1e90*/  VIMNMX R0, RZ, R0, !PT ;  /* 0x00000000ff007248 */ /* 0x000fe40007fe0100 */
[----:B------:R-:W-:-:S03]  /*1ea0*/  VIMNMX R5, R168, R5, PT ;  /* 0x00000005a8057248 */ /* 0x000fc60003fe0100 */
[--C-:B------:R-:W-:Y:S02]  /*1eb0*/  IMAD R0, R0, 0x40, -R13.reuse ;  /* 0x0000004000007824 */ /* 0x100fe400078e0a0d */
[----:B------:R-:W-:-:S03]  /*1ec0*/  IMAD R5, R5, 0x40, -R13 ;  /* 0x0000004005057824 */ /* 0x000fc600078e0a0d */
[----:B------:R-:W-:Y:S02]  /*1ed0*/  VIMNMX R0, RZ, R0, !PT ;  /* 0x00000000ff007248 */ /* 0x000fe40007fe0100 */
[----:B------:R-:W-:Y:S02]  /*1ee0*/  VIMNMX R5, R5, R38, PT ;  /* 0x0000002605057248 */ /* 0x000fe40003fe0100 */
[----:B------:R-:W-:Y:S02]  /*1ef0*/  SHF.R.U32.HI R39, RZ, 0x6, R0 ;  /* 0x00000006ff277819 */ /* 0x000fe40000011600 */
[----:B------:R-:W-:-:S03]  /*1f00*/  ISETP.GT.AND P0, PT, R5, R0, PT ;  /* 0x000000000500720c */ /* 0x000fc60003f04270 */
[----:B------:R-:W-:-:S10]  /*1f10*/  IMAD.MOV.U32 R25, RZ, RZ, R39 ;  /* 0x000000ffff197224 */ /* 0x000fd400078e0027 */
[----:B------:R-:W-:-:S05]  /*1f20*/  @P0 VIADD R3, R5, 0x3f ;  /* 0x0000003f05030836 */ /* 0x000fca0000000000 */
[----:B------:R-:W-:-:S04]  /*1f30*/  @P0 SHF.R.S32.HI R0, RZ, 0x1f, R3 ;  /* 0x0000001fff000819 */ /* 0x000fc80000011403 */
[----:B------:R-:W-:-:S04]  /*1f40*/  @P0 LEA.HI R0, R0, R3, RZ, 0x6 ;  /* 0x0000000300000211 */ /* 0x000fc800078f30ff */
[----:B------:R-:W-:-:S04]  /*1f50*/  @P0 SHF.R.S32.HI R25, RZ, 0x6, R0 ;  /* 0x00000006ff190819 */ /* 0x000fc80000011400 */
        /* <DEDUP_REMOVED lines=22> */
.L_x_5792:
[----:B------:R-:W-:Y:S05]  /*20c0*/  BSYNC B6 ;  /* 0x0000000000067941 */ /* 0x000fea0003800000 */
.L_x_5791:
        /* <DEDUP_REMOVED lines=20> */
.L_x_5794:
[----:B------:R-:W-:Y:S05]  /*2210*/  BSYNC B6 ;  /* 0x0000000000067941 */ /* 0x000fea0003800000 */
.L_x_5793:
[----:B------:R-:W-:Y:S01]  /*2220*/  ULDC.64 UR4, c[0x0][0x9f8] ;  /* 0x00027e0000047ab9 */ /* 0x000fe20000000a00 */
[----:B------:R-:W-:Y:S01]  /*2230*/  IMAD.MOV.U32 R0, RZ, RZ, R27 ;  /* 0x000000ffff007224 */ /* 0x000fe200078e001b */
[----:B------:R-:W-:Y:S01]  /*2240*/  ISETP.NE.U32.AND P0, PT, RZ, UR4, PT ;  /* 0x00000004ff007c0c */ /* 0x000fe2000bf05070 */
[----:B------:R-:W0:Y:S01]  /*2250*/  S2R R31, SR_TID.X ;  /* 0x00000000001f7919 */ /* 0x000e220000002100 */
[----:B------:R-:W1:Y:S08]  /*2260*/  LDC R15, c[0x0][0x3f4] ;  /* 0x0000fd00ff0f7b82 */ /* 0x000e700000000800 */
[----:B------:R-:W2:Y:S01]  /*2270*/  LDC.64 R42, c[0x0][0x3f8] ;  /* 0x0000fe00ff2a7b82 */ /* 0x000ea20000000a00 */
[----:B------:R-:W-:-:S07]  /*2280*/  ISETP.NE.AND.EX P0, PT, RZ, UR5, PT, P0 ;  /* 0x00000005ff007c0c */ /* 0x000fce000bf05300 */
[----:B------:R-:W3:Y:S01]  /*2290*/  LDC.64 R4, c[0x0][0x408] ;  /* 0x00010200ff047b82 */ /* 0x000ee20000000a00 */
[----:B------:R-:W-:Y:S01]  /*22a0*/  SHF.R.S32.HI R9, RZ, 0x1f, R196 ;  /* 0x0000001fff097819 */ /* 0x000fe200000114c4 */
[----:B------:R-:W4:Y:S01]  /*22b0*/  S2R R49, SR_TID.X ;  /* 0x0000000000317919 */ /* 0x000f220000002100 */
[----:B------:R-:W-:Y:S01]  /*22c0*/  SHF.R.S32.HI R195, RZ, 0x1f, R194 ;  /* 0x0000001fffc37819 */ /* 0x000fe200000114c2 */
[----:B------:R-:W-:-:S04]  /*22d0*/  ULDC UR4, c[0x0][0x2f4] ;  /* 0x0000bd0000047ab9 */ /* 0x000fc80000000800 */
[----:B------:R-:W0:Y:S02]  /*22e0*/  @P0 LDC.64 R6, c[0x0][0x9f8] ;  /* 0x00027e00ff060b82 */ /* 0x000e240000000a00 */
[----:B0-----:R-:W-:-:S05]  /*22f0*/  @P0 IMAD.WIDE R6, R27, 0x4, R6 ;  /* 0x000000041b060825 */ /* 0x001fca00078e0206 */
[----:B------:R0:W4:Y:S01]  /*2300*/  @P0 LDG.E R0, desc[UR42][R6.64] ;  /* 0x0000002a06000981 */ /* 0x000122000c1e1900 */
[----:B------:R-:W-:Y:S01]  /*2310*/  VIADD R31, R31, 0xffffff80 ;  /* 0xffffff801f1f7836 */ /* 0x000fe20000000000 */
[----:B-1----:R-:W-:Y:S01]  /*2320*/  ISETP.GE.AND P0, PT, R16, R15, PT ;  /* 0x0000000f1000720c */ /* 0x002fe20003f06270 */
[C---:B--2---:R-:W-:Y:S01]  /*2330*/  IMAD R3, R9.reuse, R42, RZ ;  /* 0x0000002a09037224 */ /* 0x044fe200078e02ff */
[----:B------:R-:W-:Y:S01]  /*2340*/  SHF.L.U64.HI R41, R42, 0x6, R43 ;  /* 0x000000062a297819 */ /* 0x000fe2000001022b */
[----:B---3--:R-:W-:Y:S01]  /*2350*/  IMAD R9, R9, R4, RZ ;  /* 0x0000000409097224 */ /* 0x008fe200078e02ff */
[----:B------:R-:W-:Y:S01]  /*2360*/  SHF.R.S32.HI R30, RZ, 0x1f, R31 ;  /* 0x0000001fff1e7819 */ /* 0x000fe2000001141f */
[----:B------:R-:W-:Y:S01]  /*2370*/  IMAD R11, R196, R43, R3 ;  /* 0x0000002bc40b7224 */ /* 0x000fe200078e0203 */
[----:B------:R-:W-:Y:S01]  /*2380*/  SHF.L.U64.HI R44, R4, 0x6, R5 ;  /* 0x00000006042c7819 */ /* 0x000fe20000010205 */
[----:B------:R-:W-:Y:S01]  /*2390*/  IMAD R13, R196, R5, R9 ;  /* 0x00000005c40d7224 */ /* 0x000fe200078e0209 */
[----:B------:R-:W-:Y:S01]  /*23a0*/  LEA.HI R30, R30, R31, RZ, 0x2 ;  /* 0x0000001f1e1e7211 */ /* 0x000fe200078f10ff */
[----:B------:R-:W-:Y:S01]  /*23b0*/  IMAD.WIDE.U32 R20, R196, R42, R194 ;  /* 0x0000002ac4147225 */ /* 0x000fe200078e00c2 */
[----:B0-----:R-:W-:-:S02]  /*23c0*/  SEL R7, R15, RZ, P0 ;  /* 0x000000ff0f077207 */ /* 0x001fc40000000000 */
[----:B------:R-:W-:Y:S01]  /*23d0*/  LOP3.LUT R30, R30, 0xfffffffc, RZ, 0xc0, !PT ;  /* 0xfffffffc1e1e7812 */ /* 0x000fe200078ec0ff */
[-C--:B------:R-:W-:Y:S01]  /*23e0*/  IMAD.WIDE.U32 R32, R196, R42.reuse, R16 ;  /* 0x0000002ac4207225 */ /* 0x080fe200078e0010 */
[----:B-----5:R-:W-:Y:S02]  /*23f0*/  SHF.R.S32.HI R9, RZ, 0x1f, R24 ;  /* 0x0000001fff097819 */ /* 0x020fe40000011418 */
[C---:B------:R-:W-:Y:S01]  /*2400*/  ISETP.GE.AND P2, PT, R16.reuse, UR4, PT ;  /* 0x0000000410007c0c */ /* 0x040fe2000bf46270 */
[----:B------:R-:W-:Y:S01]  /*2410*/  IMAD.IADD R30, R31, 0x1, -R30 ;  /* 0x000000011f1e7824 */ /* 0x000fe200078e0a1e */
[----:B------:R-:W-:Y:S01]  /*2420*/  SHF.R.S32.HI R47, RZ, 0x1f, R26 ;  /* 0x0000001fff2f7819 */ /* 0x000fe2000001141a */
[----:B------:R-:W0:Y:S01]  /*2430*/  S2R R31, SR_TID.X ;  /* 0x00000000001f7919 */ /* 0x000e220000002100 */
[----:B------:R-:W-:Y:S01]  /*2440*/  IMAD.IADD R7, R16, 0x1, R7 ;  /* 0x0000000110077824 */ /* 0x000fe200078e0207 */
[----:B------:R-:W-:Y:S01]  /*2450*/  ISETP.GE.AND P1, PT, R190, UR4, PT ;  /* 0x00000004be007c0c */ /* 0x000fe2000bf26270 */
[C---:B------:R-:W-:Y:S01]  /*2460*/  IMAD R8, R9.reuse, R42, RZ ;  /* 0x0000002a09087224 */ /* 0x040fe200078e02ff */
[----:B------:R-:W-:Y:S01]  /*2470*/  P2R R62, PR, RZ, 0x4 ;  /* 0x00000004ff3e7803 */ /* 0x000fe20000000000 */
[----:B------:R-:W-:Y:S01]  /*2480*/  IMAD R9, R9, R4, RZ ;  /* 0x0000000409097224 */ /* 0x000fe200078e02ff */
[----:B------:R-:W-:Y:S01]  /*2490*/  SHF.R.S32.HI R6, RZ, 0x1f, R7 ;  /* 0x0000001fff067819 */ /* 0x000fe20000011407 */
[----:B------:R-:W-:Y:S01]  /*24a0*/  IMAD R48, R30, 0x40, R196 ;  /* 0x000000401e307824 */ /* 0x000fe200078e02c4 */
[----:B----4-:R-:W-:Y:S01]  /*24b0*/  LEA.HI R49, R49, 0x8, RZ, 0x19 ;  /* 0x0000000831317811 */ /* 0x010fe200078fc8ff */
[----:B------:R-:W-:Y:S01]  /*24c0*/  IMAD R9, R24, R5, R9 ;  /* 0x0000000518097224 */ /* 0x000fe200078e0209 */
[----:B------:R-:W-:Y:S01]  /*24d0*/  LEA.HI R27, R6, R7, RZ, 0x3 ;  /* 0x00000007061b7211 */ /* 0x000fe200078f18ff */
[----:B------:R-:W-:-:S02]  /*24e0*/  IMAD.SHL.U32 R6, R200, 0x40, RZ ;  /* 0x00000040c8067824 */ /* 0x000fc400078e00ff */
[----:B------:R-:W-:Y:S01]  /*24f0*/  IMAD R7, R24, R43, R8 ;  /* 0x0000002b18077224 */ /* 0x000fe200078e0208 */
[----:B------:R-:W-:Y:S01]  /*2500*/  LOP3.LUT R55, R27, 0xfffffff8, RZ, 0xc0, !PT ;  /* 0xfffffff81b377812 */ /* 0x000fe200078ec0ff */
[-C--:B------:R-:W-:Y:S01]  /*2510*/  IMAD.WIDE.U32 R34, R196, R4.reuse, R194 ;  /* 0x00000004c4227225 */ /* 0x080fe200078e00c2 */
[----:B------:R-:W-:Y:S02]  /*2520*/  LOP3.LUT R43, R6, 0x1c0, RZ, 0xc0, !PT ;  /* 0x000001c0062b7812 */ /* 0x000fe400078ec0ff */
[----:B------:R-:W-:Y:S01]  /*2530*/  SHF.R.S32.HI R60, RZ, 0x1f, R55 ;  /* 0x0000001fff3c7819 */ /* 0x000fe20000011437 */
[----:B------:R-:W-:Y:S01]  /*2540*/  IMAD.WIDE.U32 R36, R196, R4, R16 ;  /* 0x00000004c4247225 */ /* 0x000fe200078e0010 */
[----:B------:R-:W-:Y:S02]  /*2550*/  SHF.R.U32.HI R46, RZ, 0x3, R43 ;  /* 0x00000003ff2e7819 */ /* 0x000fe4000001162b */
[----:B------:R-:W-:Y:S01]  /*2560*/  LOP3.LUT R5, R43, 0x18, R16, 0xf8, !PT ;  /* 0x000000182b057812 */ /* 0x000fe200078ef810 */
[----:B------:R-:W-:-:S02]  /*2570*/  IMAD.IADD R21, R21, 0x1, R11 ;  /* 0x0000000115157824 */ /* 0x000fc400078e020b */
[----:B------:R-:W-:Y:S01]  /*2580*/  IMAD.IADD R33, R11, 0x1, R33 ;  /* 0x000000010b217824 */ /* 0x000fe200078e0221 */
[----:B------:R-:W-:Y:S01]  /*2590*/  LOP3.LUT R5, R5, R46, RZ, 0x3c, !PT ;  /* 0x0000002e05057212 */ /* 0x000fe200078e3cff */
[----:B------:R-:W-:Y:S02]  /*25a0*/  IMAD.IADD R35, R35, 0x1, R13 ;  /* 0x0000000123237824 */ /* 0x000fe400078e020d */
[----:B------:R-:W-:Y:S02]  /*25b0*/  IMAD.IADD R37, R13, 0x1, R37 ;  /* 0x000000010d257824 */ /* 0x000fe400078e0225 */
[----:B------:R-:W-:-:S04]  /*25c0*/  IMAD.WIDE.U32 R20, R24, R42, R20 ;  /* 0x0000002a18147225 */ /* 0x000fc800078e0014 */
[----:B0-----:R-:W-:Y:S02]  /*25d0*/  VIADD R31, R31, 0xffffff80 ;  /* 0xffffff801f1f7836 */ /* 0x001fe40000000000 */
[----:B------:R-:W-:-:S03]  /*25e0*/  IMAD.WIDE.U32 R32, R24, R42, R32 ;  /* 0x0000002a18207225 */ /* 0x000fc600078e0020 */
[----:B------:R-:W-:Y:S01]  /*25f0*/  SHF.R.S32.HI R30, RZ, 0x1f, R31 ;  /* 0x0000001fff1e7819 */ /* 0x000fe2000001141f */
[----:B------:R-:W-:-:S03]  /*2600*/  IMAD.WIDE.U32 R34, R24, R4, R34 ;  /* 0x0000000418227225 */ /* 0x000fc600078e0022 */
[----:B------:R-:W-:Y:S01]  /*2610*/  LEA.HI R30, R30, R31, RZ, 0x5 ;  /* 0x0000001f1e1e7211 */ /* 0x000fe200078f28ff */
[----:B------:R-:W-:-:S03]  /*2620*/  IMAD.WIDE.U32 R36, R24, R4, R36 ;  /* 0x0000000418247225 */ /* 0x000fc600078e0024 */
[----:B------:R-:W-:Y:S01]  /*2630*/  SHF.R.S32.HI R30, RZ, 0x5, R30 ;  /* 0x00000005ff1e7819 */ /* 0x000fe2000001141e */
[----:B------:R-:W-:Y:S02]  /*2640*/  IMAD.IADD R3, R28, 0x1, R29 ;  /* 0x000000011c037824 */ /* 0x000fe400078e021d */
[----:B------:R-:W-:Y:S02]  /*2650*/  IMAD.SHL.U32 R42, R42, 0x40, RZ ;  /* 0x000000402a2a7824 */ /* 0x000fe400078e00ff */
[----:B------:R-:W-:Y:S01]  /*2660*/  IMAD R51, R30, 0x200, R5 ;  /* 0x000002001e337824 */ /* 0x000fe200078e0205 */
[----:B------:R-:W-:Y:S01]  /*2670*/  LOP3.LUT R5, R43, 0x38, R27, 0xf8, !PT ;  /* 0x000000382b057812 */ /* 0x000fe200078ef81b */
[----:B------:R-:W-:Y:S02]  /*2680*/  IMAD.SHL.U32 R45, R4, 0x40, RZ ;  /* 0x00000040042d7824 */ /* 0x000fe400078e00ff */
[----:B------:R-:W-:Y:S01]  /*2690*/  IMAD.SHL.U32 R50, R15, 0x2, RZ ;  /* 0x000000020f327824 */ /* 0x000fe200078e00ff */
[----:B------:R-:W-:Y:S01]  /*26a0*/  LOP3.LUT R5, R5, R46, RZ, 0x3c, !PT ;  /* 0x0000002e05057212 */ /* 0x000fe200078e3cff */
[----:B------:R-:W-:-:S02]  /*26b0*/  IMAD.IADD R53, R21, 0x1, R7 ;  /* 0x0000000115357824 */ /* 0x000fc400078e0207 */
[----:B------:R-:W-:Y:S02]  /*26c0*/  IMAD.IADD R54, R7, 0x1, R33 ;  /* 0x0000000107367824 */ /* 0x000fe400078e0221 */
[----:B------:R-:W-:Y:S02]  /*26d0*/  IMAD.IADD R58, R35, 0x1, R9 ;  /* 0x00000001233a7824 */ /* 0x000fe400078e0209 */
[----:B------:R-:W-:Y:S02]  /*26e0*/  IMAD.IADD R59, R9, 0x1, R37 ;  /* 0x00000001093b7824 */ /* 0x000fe400078e0225 */
[----:B------:R-:W-:Y:S01]  /*26f0*/  IMAD R61, R30, 0x200, R5 ;  /* 0x000002001e3d7824 */ /* 0x000fe200078e0205 */
[----:B------:R-:W-:-:S07]  /*2700*/  SHF.R.S32.HI R52, RZ, 0x1f, R0 ;  /* 0x0000001fff347819 */ /* 0x000fce0000011400 */
.L_x_5827:
[----:B------:R-:W0:Y:S01]  /*2710*/  LDC R65, c[0x0][0x430] ;  /* 0x00010c00ff417b82 */ /* 0x000e220000000800 */
        /* <DEDUP_REMOVED lines=11> */
[----:B---3--:R-:W3:Y:S08]  /*27d0*/  @P3 LDC R9, c[0x0][0x434] ;  /* 0x00010d00ff093b82 */ /* 0x008ef00000000800 */
[----:B----4-:R-:W4:Y:S01]  /*27e0*/  @P3 LDC R10, c[0x0][0x438] ;  /* 0x00010e00ff0a3b82 */ /* 0x010f220000000800 */
        /* <DEDUP_REMOVED lines=10> */
[----:B------:R-:W-:Y:S01]  /*2890*/  IMAD.SHL.U32 R70, R192, 0x1000, RZ ;  /* 0x00001000c0467824 */ /* 0x000fe200078e00ff */
[----:B------:R-:W-:Y:S05]  /*28a0*/  YIELD ;  /* 0x0000000000007946 */ /* 0x000fea0003800000 */
[----:B------:R-:W-:Y:S01]  /*28b0*/  IMAD.MOV R6, RZ, RZ, -R8 ;  /* 0x000000ffff067224 */ /* 0x000fe200078e0a08 */
[----:B------:R-:W-:Y:S01]  /*28c0*/  BSSY B0, `(.L_x_5795) ;  /* 0x00001c5000007945 */ /* 0x000fe20003800000 */
[----:B------:R-:W-:Y:S01]  /*28d0*/  IMAD.IADD R7, R51, 0x1, R70 ;  /* 0x0000000133077824 */ /* 0x000fe200078e0246 */
[----:B------:R0:W5:Y:S01]  /*28e0*/  @!P2 LDG.E R64, desc[UR42][R4.64] ;  /* 0x0000002a0440a981 */ /* 0x000162000c1e1900 */
[----:B------:R-:W-:Y:S01]  /*28f0*/  IMAD R65, R65, R6, R12 ;  /* 0x0000000641417224 */ /* 0x000fe200078e020c */
[----:B------:R-:W-:Y:S01]  /*2900*/  ISETP.GT.AND P2, PT, R25, R39, PT ;  /* 0x000000271900720c */ /* 0x000fe20003f44270 */
[----:B------:R-:W-:Y:S01]  /*2910*/  IMAD R74, R7, 0x2, R2 ;  /* 0x00000002074a7824 */ /* 0x000fe200078e0202 */
[----:B------:R-:W-:Y:S11]  /*2920*/  @!P3 BRA `(.L_x_5796) ;  /* 0x00000018001cb947 */ /* 0x000ff60003800000 */
        /* <DEDUP_REMOVED lines=37> */
[----:B------:R-:W-:Y:S01]  /*2b80*/  IMAD R8, R44, R25, RZ ;  /* 0x000000192c087224 */ /* 0x000fe200078e02ff */
[----:B------:R-:W-:Y:S01]  /*2b90*/  ULDC.64 UR4, c[0x0][0x3e8] ;  /* 0x0000fa0000047ab9 */ /* 0x000fe20000000a00 */
[----:B------:R-:W-:Y:S01]  /*2ba0*/  IMAD.MOV.U32 R6, RZ, RZ, R34 ;  /* 0x000000ffff067224 */ /* 0x000fe200078e0022 */
[----:B------:R-:W-:Y:S01]  /*2bb0*/  ULDC.64 UR6, c[0x0][0x400] ;  /* 0x0001000000067ab9 */ /* 0x000fe20000000a00 */
[----:B------:R-:W-:Y:S01]  /*2bc0*/  IMAD.MOV.U32 R7, RZ, RZ, R58 ;  /* 0x000000ffff077224 */ /* 0x000fe200078e003a */
[----:B------:R-:W-:Y:S01]  /*2bd0*/  CS2R R28, SRZ ;  /* 0x00000000001c7805 */ /* 0x000fe2000001ff00 */
[-C--:B------:R-:W-:Y:S02]  /*2be0*/  IMAD R5, R10, R45.reuse, R8 ;  /* 0x0000002d0a057224 */ /* 0x080fe400078e0208 */
[----:B------:R-:W-:Y:S01]  /*2bf0*/  IMAD.WIDE.U32 R8, R25, R45, R6 ;  /* 0x0000002d19087225 */ /* 0x000fe200078e0006 */
[----:B------:R-:W-:-:S03]  /*2c00*/  IADD3 R7, P3, R20, R4, RZ ;  /* 0x0000000414077210 */ /* 0x000fc60007f7e0ff */
[----:B------:R-:W-:Y:S01]  /*2c10*/  IMAD.IADD R5, R9, 0x1, R5 ;  /* 0x0000000109057824 */ /* 0x000fe200078e0205 */
[C---:B------:R-:W-:Y:S01]  /*2c20*/  LEA R4, P5, R8.reuse, UR6, 0x1 ;  /* 0x0000000608047c11 */ /* 0x040fe2000f8a08ff */
[----:B------:R-:W-:Y:S01]  /*2c30*/  IMAD.X R10, R11, 0x1, R53, P3 ;  /* 0x000000010b0a7824 */ /* 0x000fe200018e0635 */
[C---:B------:R-:W-:Y:S02]  /*2c40*/  LEA R6, P3, R7.reuse, UR4, 0x1 ;  /* 0x0000000407067c11 */ /* 0x040fe4000f8608ff */
[----:B------:R-:W-:Y:S02]  /*2c50*/  LEA.HI.X R5, R8, UR7, R5, 0x1, P5 ;  /* 0x0000000708057c11 */ /* 0x000fe4000a8f0c05 */
[----:B------:R-:W-:Y:S02]  /*2c60*/  CS2R R8, SRZ ;  /* 0x0000000000087805 */ /* 0x000fe4000001ff00 */
[----:B------:R-:W-:Y:S02]  /*2c70*/  LEA.HI.X R7, R7, UR5, R10, 0x1, P3 ;  /* 0x0000000507077c11 */ /* 0x000fe400098f0c0a */
[----:B------:R-:W-:-:S02]  /*2c80*/  ISETP.GE.AND P5, PT, R194, R75, PT ;  /* 0x0000004bc200720c */ /* 0x000fc40003fa6270 */
[----:B------:R-:W-:-:S11]  /*2c90*/  ISETP.GE.AND P3, PT, R207, R75, PT ;  /* 0x0000004bcf00720c */ /* 0x000fd60003f66270 */
[----:B------:R0:W5:Y:S04]  /*2ca0*/  @!P5 LDG.E.64 R30, desc[UR42][R6.64] ;  /* 0x0000002a061ed981 */ /* 0x000168000c1e1b00 */
[----:B------:R0:W5:Y:S04]  /*2cb0*/  @!P3 LDG.E.64 R8, desc[UR42][R6.64+0x20] ;  /* 0x0000202a0608b981 */ /* 0x000168000c1e1b00 */
[----:B------:R0:W5:Y:S04]  /*2cc0*/  @!P5 LDG.E.64 R56, desc[UR42][R4.64] ;  /* 0x0000002a0438d981 */ /* 0x000168000c1e1b00 */
[----:B------:R0:W5:Y:S02]  /*2cd0*/  @!P3 LDG.E.64 R28, desc[UR42][R4.64+0x20] ;  /* 0x0000202a041cb981 */ /* 0x000164000c1e1b00 */
.L_x_5799:
[----:B------:R-:W-:Y:S05]  /*2ce0*/  BSYNC B1 ;  /* 0x0000000000017941 */ /* 0x000fea0003800000 */
.L_x_5798:
[----:B------:R-:W-:Y:S01]  /*2cf0*/  UISETP.NE.AND UP0, UPT, UR37, 0x3, UPT ;  /* 0x000000032500788c */ /* 0x000fe2000bf05270 */
[----:B0----5:R-:W-:Y:S02]  /*2d00*/  IMAD.MOV.U32 R4, RZ, RZ, R8 ;  /* 0x000000ffff047224 */ /* 0x021fe400078e0008 */
[----:B------:R-:W-:Y:S02]  /*2d10*/  IMAD.MOV.U32 R5, RZ, RZ, R9 ;  /* 0x000000ffff057224 */ /* 0x000fe400078e0009 */
[----:B------:R-:W-:Y:S01]  /*2d20*/  IMAD.MOV.U32 R6, RZ, RZ, R30 ;  /* 0x000000ffff067224 */ /* 0x000fe200078e001e */
[----:B------:R-:W-:Y:S01]  /*2d30*/  PLOP3.LUT P3, PT, PT, PT, UP0, 0x80, 0x0 ;  /* 0x000000000000781c */ /* 0x000fe20003f6f008 */
        /* <DEDUP_REMOVED lines=14> */
.L_x_5800:
[----:B------:R-:W-:Y:S01]  /*2e20*/  IMAD R63, R192, 0x8, R2 ;  /* 0x00000008c03f7824 */ /* 0x000fe200078e0202 */
[----:B------:R-:W-:Y:S01]  /*2e30*/  SHF.L.U32 R72, R193, 0x1f, RZ ;  /* 0x0000001fc1487819 */ /* 0x000fe200000006ff */
[----:B------:R-:W-:Y:S03]  /*2e40*/  BSSY B1, `(.L_x_5801) ;  /* 0x0000003000017945 */ /* 0x000fe60003800000 */
[----:B------:R-:W0:Y:S02]  /*2e50*/  SYNCS.PHASECHK.TRANS64.TRYWAIT P5, [R63+URZ+0x28c90], R72 ;  /* 0x028c90483f0075a7 */ /* 0x000e2400080a017f */
[----:B0-----:R-:W-:Y:S05]  /*2e60*/  @!P5 BRA `(.L_x_5802) ;  /* 0x000001c400bcd947 */ /* 0x001fea0003800000 */
.L_x_6142:
[----:B------:R-:W-:Y:S05]  /*2e70*/  BSYNC B1 ;  /* 0x0000000000017941 */ /* 0x000fea0003800000 */
.L_x_5801:
[----:B------:R-:W-:-:S03]  /*2e80*/  UMOV UR4, 0xffffffff ;  /* 0xffffffff00047882 */ /* 0x000fc60000000000 */
[----:B------:R-:W-:Y:S05]  /*2e90*/  BRA.DIV UR4, `(.L_x_5803) ;  /* 0x000001c604c47947 */ /* 0x000fea000b800000 */
[----:B------:R1:W2:Y:S04]  /*2ea0*/  SHFL.IDX PT, R71, R68, RZ, 0x1c1f ;  /* 0x001c1fff44477589 */ /* 0x0002a800000e0000 */
[----:B------:R1:W3:Y:S02]  /*2eb0*/  SHFL.IDX PT, R14, R69, RZ, 0x1c1f ;  /* 0x001c1fff450e7589 */ /* 0x0002e400000e0000 */
.L_x_6146:
        /* <DEDUP_REMOVED lines=8> */
[----:B--2---:R-:W-:-:S07]  /*2f40*/  LEA.HI.X R11, R16, R71, R17, 0x1, P4 ;  /* 0x00000047100b7211 */ /* 0x004fce00020f0c11 */
[----:B----4-:R-:W-:Y:S05]  /*2f50*/  @P5 BRA `(.L_x_5808) ;  /* 0x0000000000b85947 */ /* 0x010fea0003800000 */
[----:B-1----:R-:W-:Y:S01]  /*2f60*/  SHF.R.U64 R69, R56, 0x10, R57 ;  /* 0x0000001038457819 */ /* 0x002fe20000001239 */
[----:B0-----:R-:W-:Y:S01]  /*2f70*/  IMAD.U32 R15, R7, 0x10000, RZ ;  /* 0x00010000070f7824 */ /* 0x001fe200078e00ff */
[----:B------:R-:W-:Y:S01]  /*2f80*/  SHF.R.U64 R74, R30, 0x10, R31 ;  /* 0x000000101e4a7819 */ /* 0x000fe2000000121f */
[----:B------:R-:W-:Y:S01]  /*2f90*/  IMAD.U32 R12, R6, 0x10000, RZ ;  /* 0x00010000060c7824 */ /* 0x000fe200078e00ff */
[----:B------:R-:W-:Y:S02]  /*2fa0*/  SHF.R.U32.HI R76, RZ, 0x10, R57 ;  /* 0x00000010ff4c7819 */ /* 0x000fe40000011639 */
[----:B------:R-:W-:Y:S02]  /*2fb0*/  SHF.R.U32.HI R68, RZ, 0x10, R31 ;  /* 0x00000010ff447819 */ /* 0x000fe4000001161f */
[C---:B------:R-:W-:Y:S02]  /*2fc0*/  PRMT R69, R77.reuse, 0x5410, R69 ;  /* 0x000054104d457816 */ /* 0x040fe40000000045 */
[----:B------:R-:W-:-:S02]  /*2fd0*/  PRMT R31, R77, 0x5432, R74 ;  /* 0x000054324d1f7816 */ /* 0x000fc4000000004a */
[----:B------:R-:W-:Y:S02]  /*2fe0*/  PRMT R76, R81, 0x5432, R76 ;  /* 0x00005432514c7816 */ /* 0x000fe4000000004c */
[----:B------:R-:W-:Y:S02]  /*2ff0*/  LOP3.LUT R30, R7, 0xffff0000, RZ, 0xc0, !PT ;  /* 0xffff0000071e7812 */ /* 0x000fe400078ec0ff */
[----:B------:R-:W-:Y:S01]  /*3000*/  PRMT R57, R79, 0x5432, R68 ;  /* 0x000054324f397816 */ /* 0x000fe20000000044 */
[----:B------:R-:W-:Y:S01]  /*3010*/  IMAD.U32 R77, R76, 0x10000, RZ ;  /* 0x000100004c4d7824 */ /* 0x000fe200078e00ff */
[----:B------:R-:W-:Y:S02]  /*3020*/  LOP3.LUT R7, R5, 0xffff0000, RZ, 0xc0, !PT ;  /* 0xffff000005077812 */ /* 0x000fe400078ec0ff */
[----:B------:R-:W-:Y:S01]  /*3030*/  LOP3.LUT R74, R69, 0xffff0000, RZ, 0xc0, !PT ;  /* 0xffff0000454a7812 */ /* 0x000fe200078ec0ff */
[----:B------:R-:W-:Y:S01]  /*3040*/  IMAD.U32 R68, R57, 0x10000, RZ ;  /* 0x0001000039447824 */ /* 0x000fe200078e00ff */
[----:B------:R-:W-:Y:S01]  /*3050*/  LOP3.LUT R56, R31, 0xffff0000, RZ, 0xc0, !PT ;  /* 0xffff00001f387812 */ /* 0x000fe200078ec0ff */
[----:B------:R-:W-:Y:S01]  /*3060*/  IMAD.U32 R69, R69, 0x10000, RZ ;  /* 0x0001000045457824 */ /* 0x000fe200078e00ff */
[----:B------:R-:W-:Y:S01]  /*3070*/  LOP3.LUT R13, R6, 0xffff0000, RZ, 0xc0, !PT ;  /* 0xffff0000060d7812 */ /* 0x000fe200078ec0ff */
[----:B------:R-:W-:-:S02]  /*3080*/  IMAD.U32 R6, R5, 0x10000, RZ ;  /* 0x0001000005067824 */ /* 0x000fc400078e00ff */
[C---:B------:R-:W-:Y:S01]  /*3090*/  FMUL.FTZ R79, R7.reuse, R74 ;  /* 0x0000004a074f7220 */ /* 0x040fe20000410000 */
[C---:B------:R-:W-:Y:S02]  /*30a0*/  IMAD.U32 R5, R4.reuse, 0x10000, RZ ;  /* 0x0001000004057824 */ /* 0x040fe400078e00ff */
[----:B------:R-:W-:Y:S01]  /*30b0*/  FMUL.FTZ R7, R7, R56 ;  /* 0x0000003807077220 */ /* 0x000fe20000410000 */
[----:B------:R-:W-:Y:S01]  /*30c0*/  LOP3.LUT R4, R4, 0xffff0000, RZ, 0xc0, !PT ;  /* 0xffff000004047812 */ /* 0x000fe200078ec0ff */
[C---:B------:R-:W-:Y:S01]  /*30d0*/  FMUL.FTZ R81, R13.reuse, R77 ;  /* 0x0000004d0d517220 */ /* 0x040fe20000410000 */
[----:B------:R-:W-:Y:S01]  /*30e0*/  FMUL.FTZ R13, R13, R68 ;  /* 0x000000440d0d7220 */ /* 0x000fe20000410000 */
[----:B------:R-:W-:Y:S01]  /*30f0*/  LOP3.LUT R76, R76, 0xffff0000, RZ, 0xc0, !PT ;  /* 0xffff00004c4c7812 */ /* 0x000fe200078ec0ff */
[----:B------:R-:W-:Y:S01]  /*3100*/  IMAD.U32 R31, R31, 0x10000, RZ ;  /* 0x000100001f1f7824 */ /* 0x000fe200078e00ff */
[----:B------:R-:W-:Y:S01]  /*3110*/  LOP3.LUT R57, R57, 0xffff0000, RZ, 0xc0, !PT ;  /* 0xffff000039397812 */ /* 0x000fe200078ec0ff */
[C---:B------:R-:W-:Y:S01]  /*3120*/  FFMA.FTZ R79, R6.reuse, R56, -R79 ;  /* 0x00000038064f7223 */ /* 0x040fe2000001084f */
[----:B------:R-:W-:Y:S01]  /*3130*/  FFMA.FTZ R74, R6, R74, R7 ;  /* 0x0000004a064a7223 */ /* 0x000fe20000010007 */
[----:B------:R-:W-:Y:S01]  /*3140*/  FFMA.FTZ R81, R12, R68, -R81 ;  /* 0x000000440c517223 */ /* 0x000fe20000010851 */
[----:B------:R-:W-:Y:S01]  /*3150*/  FMUL.FTZ R6, R4, R69 ;  /* 0x0000004504067220 */ /* 0x000fe20000410000 */
[----:B------:R-:W-:Y:S01]  /*3160*/  FFMA.FTZ R12, R12, R77, R13 ;  /* 0x0000004d0c0c7223 */ /* 0x000fe2000001000d */
[----:B------:R-:W-:Y:S01]  /*3170*/  FMUL.FTZ R4, R4, R31 ;  /* 0x0000001f04047220 */ /* 0x000fe20000410000 */
[CC--:B------:R-:W-:Y:S01]  /*3180*/  FMUL.FTZ R56, R30.reuse, R76.reuse ;  /* 0x0000004c1e387220 */ /* 0x0c0fe20000410000 */
        /* <DEDUP_REMOVED lines=11> */
.L_x_5808:
[----:B------:R-:W-:Y:S05]  /*3240*/  BSYNC B2 ;  /* 0x0000000000027941 */ /* 0x000fea0003800000 */
.L_x_5807:
[----:B0-----:R4:W-:Y:S02]  /*3250*/  ST.E.128 desc[UR42][R10.64], R4 ;  /* 0x000000040a007985 */ /* 0x0019e4000c101d2a */
.L_x_5806:
[----:B------:R-:W-:Y:S05]  /*3260*/  BSYNC B1 ;  /* 0x0000000000017941 */ /* 0x000fea0003800000 */
.L_x_5805:
        /* <DEDUP_REMOVED lines=8> */
[----:B--2---:R-:W-:-:S03]  /*32f0*/  LEA.HI.X R11, R190, R71, R206, 0x1, P4 ;  /* 0x00000047be0b7211 */ /* 0x004fc600020f0cce */
[----:B------:R-:W-:-:S06]  /*3300*/  IMAD R4, R5, 0x2, R2 ;  /* 0x0000000205047824 */ /* 0x000fcc00078e0202 */
[----:B------:R-:W2:Y:S01]  /*3310*/  LDS.128 R4, [R4+0x22400] ;  /* 0x0224000004047984 */ /* 0x000ea20000000c00 */
[----:B------:R-:W-:Y:S05]  /*3320*/  @P5 BRA `(.L_x_5810) ;  /* 0x0000000000b85947 */ /* 0x000fea0003800000 */
[----:B------:R-:W-:Y:S01]  /*3330*/  SHF.R.U64 R14, R8, 0x10, R9 ;  /* 0x00000010080e7819 */ /* 0x000fe20000001209 */
[----:B--2---:R-:W-:Y:S01]  /*3340*/  IMAD.U32 R12, R7, 0x10000, RZ ;  /* 0x00010000070c7824 */ /* 0x004fe200078e00ff */
        /* <DEDUP_REMOVED lines=17> */
[C---:B-1----:R-:W-:Y:S01]  /*3460*/  FMUL.FTZ R69, R7.reuse, R31 ;  /* 0x0000001f07457220 */ /* 0x042fe20000410000 */
        /* <DEDUP_REMOVED lines=26> */
.L_x_5810:
[----:B------:R-:W-:Y:S05]  /*3610*/  BSYNC B1 ;  /* 0x0000000000017941 */ /* 0x000fea0003800000 */
.L_x_5809:
[----:B--2---:R2:W-:Y:S01]  /*3620*/  ST.E.128 desc[UR42][R10.64], R4 ;  /* 0x000000040a007985 */ /* 0x0045e2000c101d2a */
[----:B------:R-:W-:Y:S05]  /*3630*/  BRA `(.L_x_5804) ;  /* 0x0000000c00b47947 */ /* 0x000fea0003800000 */
.L_x_5797:
        /* <DEDUP_REMOVED lines=24> */
[----:B------:R-:W-:Y:S01]  /*37c0*/  UISETP.NE.AND UP0, UPT, UR37, 0x3, UPT ;  /* 0x000000032500788c */ /* 0x000fe2000bf05270 */
[----:B------:R-:W-:-:S05]  /*37d0*/  ISETP.GE.AND P5, PT, R16, R75, PT ;  /* 0x0000004b1000720c */ /* 0x000fca0003fa6270 */
[----:B------:R-:W-:Y:S01]  /*37e0*/  PLOP3.LUT P3, PT, PT, PT, UP0, 0x80, 0x0 ;  /* 0x000000000000781c */ /* 0x000fe20003f6f008 */
        /* <DEDUP_REMOVED lines=16> */
.L_x_5811:
[----:B------:R-:W-:Y:S01]  /*38f0*/  IMAD R63, R192, 0x8, R2 ;  /* 0x00000008c03f7824 */ /* 0x000fe200078e0202 */
[----:B------:R-:W-:Y:S01]  /*3900*/  SHF.L.U32 R72, R193, 0x1f, RZ ;  /* 0x0000001fc1487819 */ /* 0x000fe200000006ff */
[----:B------:R-:W-:Y:S03]  /*3910*/  BSSY B1, `(.L_x_5812) ;  /* 0x0000003000017945 */ /* 0x000fe60003800000 */
[----:B------:R-:W0:Y:S02]  /*3920*/  SYNCS.PHASECHK.TRANS64.TRYWAIT P6, [R63+URZ+0x28c90], R72 ;  /* 0x028c90483f0075a7 */ /* 0x000e2400080c017f */
[----:B0-----:R-:W-:Y:S05]  /*3930*/  @!P6 BRA `(.L_x_5813) ;  /* 0x000001bc0064e947 */ /* 0x001fea0003800000 */
.L_x_6147:
[----:B------:R-:W-:Y:S05]  /*3940*/  BSYNC B1 ;  /* 0x0000000000017941 */ /* 0x000fea0003800000 */
.L_x_5812:
[----:B------:R-:W-:-:S03]  /*3950*/  UMOV UR4, 0xffffffff ;  /* 0xffffffff00047882 */ /* 0x000fc60000000000 */
[----:B------:R-:W-:Y:S05]  /*3960*/  BRA.DIV UR4, `(.L_x_5814) ;  /* 0x000001be046c7947 */ /* 0x000fea000b800000 */
[----:B------:R-:W1:Y:S04]  /*3970*/  SHFL.IDX PT, R68, R68, RZ, 0x1c1f ;  /* 0x001c1fff44447589 */ /* 0x000e6800000e0000 */
[----:B------:R-:W2:Y:S02]  /*3980*/  SHFL.IDX PT, R69, R69, RZ, 0x1c1f ;  /* 0x001c1fff45457589 */ /* 0x000ea400000e0000 */
.L_x_6151:
[----:B------:R-:W3:Y:S02]  /*3990*/  LDC R71, c[0x0][0x2f4] ;  /* 0x0000bd00ff477b82 */ /* 0x000ee40000000800 */
[----:B---3--:R-:W-:-:S13]  /*39a0*/  ISETP.GE.OR P4, PT, R16, R71, P4 ;  /* 0x000000471000720c */ /* 0x008fda0002786670 */
[----:B------:R-:W-:Y:S05]  /*39b0*/  @P4 BRA `(.L_x_5804) ;  /* 0x0000000800d44947 */ /* 0x000fea0003800000 */
[----:B------:R-:W3:Y:S01]  /*39c0*/  S2R R11, SR_TID.X ;  /* 0x00000000000b7919 */ /* 0x000ee20000002100 */
        /* <DEDUP_REMOVED lines=9> */
[----:B------:R-:W-:Y:S02]  /*3a60*/  IMAD.SHL.U32 R74, R8, 0x8, RZ ;  /* 0x00000008084a7824 */ /* 0x000fe400078e00ff */
[----:B---3--:R-:W-:-:S03]  /*3a70*/  VIADD R11, R11, 0xffffff80 ;  /* 0xffffff800b0b7836 */ /* 0x008fc60000000000 */
[----:B------:R-:W-:Y:S02]  /*3a80*/  LOP3.LUT R9, R43, 0x38, R74, 0xf8, !PT ;  /* 0x000000382b097812 */ /* 0x000fe400078ef84a */
[----:B------:R-:W-:Y:S02]  /*3a90*/  SHF.R.S32.HI R10, RZ, 0x1f, R11 ;  /* 0x0000001fff0a7819 */ /* 0x000fe4000001140b */
[----:B------:R-:W-:Y:S02]  /*3aa0*/  LOP3.LUT R9, R9, R46, RZ, 0x3c, !PT ;  /* 0x0000002e09097212 */ /* 0x000fe400078e3cff */
[----:B------:R-:W-:-:S04]  /*3ab0*/  LEA.HI R10, R10, R11, RZ, 0x5 ;  /* 0x0000000b0a0a7211 */ /* 0x000fc800078f28ff */
[----:B------:R-:W-:-:S05]  /*3ac0*/  SHF.R.S32.HI R10, RZ, 0x5, R10 ;  /* 0x00000005ff0a7819 */ /* 0x000fca000001140a */
[----:B------:R-:W-:Y:S02]  /*3ad0*/  IMAD R11, R10, 0x200, R9 ;  /* 0x000002000a0b7824 */ /* 0x000fe400078e0209 */
[----:B------:R-:W-:Y:S02]  /*3ae0*/  IMAD.IADD R9, R61, 0x1, R70 ;  /* 0x000000013d097824 */ /* 0x000fe400078e0246 */
[----:B------:R-:W-:Y:S02]  /*3af0*/  IMAD.IADD R11, R70, 0x1, R11 ;  /* 0x00000001460b7824 */ /* 0x000fe400078e020b */
[--C-:B------:R-:W-:Y:S02]  /*3b00*/  IMAD R9, R9, 0x2, R2.reuse ;  /* 0x0000000209097824 */ /* 0x100fe400078e0202 */
[----:B------:R-:W-:-:S04]  /*3b10*/  IMAD R12, R11, 0x2, R2 ;  /* 0x000000020b0c7824 */ /* 0x000fc800078e0202 */
[----:B------:R-:W1:Y:S04]  /*3b20*/  LDS.128 R8, [R9+0x22400] ;  /* 0x0224000009087984 */ /* 0x000e680000000c00 */
[----:B------:R-:W2:Y:S01]  /*3b30*/  LDS.128 R12, [R12+0x22400] ;  /* 0x022400000c0c7984 */ /* 0x000ea20000000c00 */
[----:B------:R-:W-:Y:S05]  /*3b40*/  @P5 BRA `(.L_x_5816) ;  /* 0x0000000400705947 */ /* 0x000fea0003800000 */
[----:B------:R-:W-:Y:S02]  /*3b50*/  SHF.R.U32.HI R75, RZ, 0x10, R5 ;  /* 0x00000010ff4b7819 */ /* 0x000fe40000011605 */
[----:B------:R-:W-:Y:S02]  /*3b60*/  SHF.R.U32.HI R80, RZ, 0x10, R29 ;  /* 0x00000010ff507819 */ /* 0x000fe4000001161d */
[----:B------:R-:W-:Y:S01]  /*3b70*/  SHF.R.U64 R70, R4, 0x10, R5 ;  /* 0x0000001004467819 */ /* 0x000fe20000001205 */
[----:B-1----:R-:W-:Y:S01]  /*3b80*/  IMAD.U32 R5, R9, 0x10000, RZ ;  /* 0x0001000009057824 */ /* 0x002fe200078e00ff */
[----:B------:R-:W-:Y:S01]  /*3b90*/  SHF.R.U64 R77, R6, 0x10, R7 ;  /* 0x00000010064d7819 */ /* 0x000fe20000001207 */
[----:B------:R-:W-:Y:S01]  /*3ba0*/  IMAD.U32 R4, R8, 0x10000, RZ ;  /* 0x0001000008047824 */ /* 0x000fe200078e00ff */
[----:B------:R-:W-:Y:S02]  /*3bb0*/  PRMT R75, R76, 0x5410, R75 ;  /* 0x000054104c4b7816 */ /* 0x000fe4000000004b */
[----:B------:R-:W-:-:S02]  /*3bc0*/  PRMT R80, R81, 0x5432, R80 ;  /* 0x0000543251507816 */ /* 0x000fc40000000050 */
[----:B------:R-:W-:Y:S02]  /*3bd0*/  SHF.R.U32.HI R83, RZ, 0x10, R31 ;  /* 0x00000010ff537819 */ /* 0x000fe4000001161f */
[----:B------:R-:W-:Y:S01]  /*3be0*/  SHF.R.U64 R79, R28, 0x10, R29 ;  /* 0x000000101c4f7819 */ /* 0x000fe2000000121d */
[----:B--2---:R-:W-:Y:S01]  /*3bf0*/  IMAD.U32 R28, R13, 0x10000, RZ ;  /* 0x000100000d1c7824 */ /* 0x004fe200078e00ff */
[----:B------:R-:W-:Y:S01]  /*3c00*/  SHF.R.U64 R82, R30, 0x10, R31 ;  /* 0x000000101e527819 */ /* 0x000fe2000000121f */
[----:B------:R-:W-:Y:S01]  /*3c10*/  IMAD.U32 R30, R15, 0x10000, RZ ;  /* 0x000100000f1e7824 */ /* 0x000fe200078e00ff */
[----:B------:R-:W-:Y:S01]  /*3c20*/  PRMT R70, R76, 0x5432, R70 ;  /* 0x000054324c467816 */ /* 0x000fe20000000046 */
[----:B------:R-:W-:Y:S01]  /*3c30*/  IMAD.U32 R76, R75, 0x10000, RZ ;  /* 0x000100004b4c7824 */ /* 0x000fe200078e00ff */
[----:B------:R-:W-:Y:S01]  /*3c40*/  PRMT R77, R81, 0x5410, R77 ;  /* 0x00005410514d7816 */ /* 0x000fe2000000004d */
[----:B------:R-:W-:Y:S01]  /*3c50*/  IMAD.U32 R81, R80, 0x10000, RZ ;  /* 0x0001000050517824 */ /* 0x000fe200078e00ff */
[----:B------:R-:W-:Y:S01]  /*3c60*/  SHF.R.U32.HI R78, RZ, 0x10, R7 ;  /* 0x00000010ff4e7819 */ /* 0x000fe20000011607 */
[----:B------:R-:W-:Y:S01]  /*3c70*/  FMUL.FTZ R86, R28, R76 ;  /* 0x0000004c1c567220 */ /* 0x000fe20000410000 */
[----:B------:R-:W-:Y:S01]  /*3c80*/  PRMT R83, R85, 0x5410, R83 ;  /* 0x0000541055537816 */ /* 0x000fe20000000053 */
[----:B------:R-:W-:Y:S01]  /*3c90*/  IMAD.U32 R7, R10, 0x10000, RZ ;  /* 0x000100000a077824 */ /* 0x000fe200078e00ff */
[----:B------:R-:W-:Y:S01]  /*3ca0*/  LOP3.LUT R29, R13, 0xffff0000, RZ, 0xc0, !PT ;  /* 0xffff00000d1d7812 */ /* 0x000fe200078ec0ff */
[----:B------:R-:W-:Y:S01]  /*3cb0*/  FFMA.FTZ R86, R5, R81, R86 ;  /* 0x0000005105567223 */ /* 0x000fe20000010056 */
[----:B------:R-:W-:Y:S01]  /*3cc0*/  LOP3.LUT R80, R80, 0xffff0000, RZ, 0xc0, !PT ;  /* 0xffff000050507812 */ /* 0x000fe200078ec0ff */
[----:B------:R-:W-:Y:S01]  /*3cd0*/  IMAD.U32 R13, R12, 0x10000, RZ ;  /* 0x000100000c0d7824 */ /* 0x000fe200078e00ff */
[----:B------:R-:W-:-:S02]  /*3ce0*/  PRMT R79, R84, 0x5410, R79 ;  /* 0x00005410544f7816 */ /* 0x000fc4000000004f */
[----:B------:R-:W-:Y:S01]  /*3cf0*/  PRMT R82, R84, 0x5432, R82 ;  /* 0x0000543254527816 */ /* 0x000fe20000000052 */
[----:B------:R-:W-:Y:S01]  /*3d00*/  FMUL.FTZ R84, R28, R81 ;  /* 0x000000511c547220 */ /* 0x000fe20000410000 */
[----:B------:R-:W-:Y:S01]  /*3d10*/  LOP3.LUT R75, R75, 0xffff0000, RZ, 0xc0, !PT ;  /* 0xffff00004b4b7812 */ /* 0x000fe200078ec0ff */
[----:B------:R-:W-:Y:S01]  /*3d20*/  IMAD.U32 R28, R83, 0x10000, RZ ;  /* 0x00010000531c7824 */ /* 0x000fe200078e00ff */
[----:B------:R-:W-:Y:S01]  /*3d30*/  PRMT R78, R85, 0x5432, R78 ;  /* 0x00005432554e7816 */ /* 0x000fe2000000004e */
[----:B------:R-:W-:Y:S01]  /*3d40*/  FMUL.FTZ R85, R29, R80 ;  /* 0x000000501d557220 */ /* 0x000fe20000410000 */
[----:B------:R-:W-:Y:S01]  /*3d50*/  LOP3.LUT R6, R9, 0xffff0000, RZ, 0xc0, !PT ;  /* 0xffff000009067812 */ /* 0x000fe200078ec0ff */
[----:B------:R-:W-:Y:S01]  /*3d60*/  FFMA.FTZ R84, R5, R76, -R84 ;  /* 0x0000004c05547223 */ /* 0x000fe20000010854 */
[----:B------:R-:W-:Y:S01]  /*3d70*/  FMUL.FTZ R29, R29, R75 ;  /* 0x0000004b1d1d7220 */ /* 0x000fe20000410000 */
[----:B------:R-:W-:Y:S02]  /*3d80*/  IMAD.U32 R9, R11, 0x10000, RZ ;  /* 0x000100000b097824 */ /* 0x000fe400078e00ff */
[----:B------:R-:W-:Y:S01]  /*3d90*/  FMUL.FTZ R88, R30, R28 ;  /* 0x0000001c1e587220 */ /* 0x000fe20000410000 */
[----:B------:R-:W-:-:S02]  /*3da0*/  IMAD.U32 R5, R78, 0x10000, RZ ;  /* 0x000100004e057824 */ /* 0x000fc400078e00ff */
[C---:B------:R-:W-:Y:S01]  /*3db0*/  FFMA.FTZ R85, R6.reuse, R75, -R85 ;  /* 0x0000004b06557223 */ /* 0x040fe20000010855 */
[----:B------:R-:W-:Y:S01]  /*3dc0*/  FFMA.FTZ R75, R6, R80, R29 ;  /* 0x00000050064b7223 */ /* 0x000fe2000001001d */
[----:B------:R-:W-:Y:S01]  /*3dd0*/  LOP3.LUT R31, R15, 0xffff0000, RZ, 0xc0, !PT ;  /* 0xffff00000f1f7812 */ /* 0x000fe200078ec0ff */
[-C--:B------:R-:W-:Y:S01]  /*3de0*/  FMUL.FTZ R81, R30, R5.reuse ;  /* 0x000000051e517220 */ /* 0x080fe20000410000 */
[----:B------:R-:W-:Y:S01]  /*3df0*/  LOP3.LUT R76, R83, 0xffff0000, RZ, 0xc0, !PT ;  /* 0xffff0000534c7812 */ /* 0x000fe200078ec0ff */
[----:B------:R-:W-:Y:S01]  /*3e00*/  FFMA.FTZ R88, R9, R5, -R88 ;  /* 0x0000000509587223 */ /* 0x000fe20000010858 */
[----:B------:R-:W-:Y:S01]  /*3e10*/  LOP3.LUT R78, R78, 0xffff0000, RZ, 0xc0, !PT ;  /* 0xffff00004e4e7812 */ /* 0x000fe200078ec0ff */
[----:B------:R-:W-:Y:S01]  /*3e20*/  IMAD.U32 R6, R79, 0x10000, RZ ;  /* 0x000100004f067824 */ /* 0x000fe200078e00ff */
[----:B------:R-:W-:Y:S01]  /*3e30*/  LOP3.LUT R11, R11, 0xffff0000, RZ, 0xc0, !PT ;  /* 0xffff00000b0b7812 */ /* 0x000fe200078ec0ff */
[----:B------:R-:W-:Y:S02]  /*3e40*/  IMAD.U32 R5, R70, 0x10000, RZ ;  /* 0x0001000046057824 */ /* 0x000fe400078e00ff */
[----:B------:R-:W-:Y:S01]  /*3e50*/  FFMA.FTZ R81, R9, R28, R81 ;  /* 0x0000001c09517223 */ /* 0x000fe20000010051 */
[----:B------:R-:W-:Y:S01]  /*3e60*/  FMUL.FTZ R29, R13, R6 ;  /* 0x000000060d1d7220 */ /* 0x000fe20000410000 */
[----:B------:R-:W-:Y:S01]  /*3e70*/  LOP3.LUT R12, R12, 0xffff0000, RZ, 0xc0, !PT ;  /* 0xffff00000c0c7812 */ /* 0x000fe200078ec0ff */
[C---:B------:R-:W-:Y:S01]  /*3e80*/  FMUL.FTZ R28, R31.reuse, R76 ;  /* 0x0000004c1f1c7220 */ /* 0x040fe20000410000 */
[-C--:B------:R-:W-:Y:S01]  /*3e90*/  FMUL.FTZ R30, R31, R78.reuse ;  /* 0x0000004e1f1e7220 */ /* 0x080fe20000410000 */
        /* <DEDUP_REMOVED lines=11> */
[C---:B------:R-:W-:Y:S01]  /*3f50*/  IMAD.U32 R4, R77.reuse, 0x10000, RZ ;  /* 0x000100004d047824 */ /* 0x040fe200078e00ff */
[C---:B------:R-:W-:Y:S01]  /*3f60*/  LOP3.LUT R5, R82.reuse, 0xffff0000, RZ, 0xc0, !PT ;  /* 0xffff000052057812 */ /* 0x040fe200078ec0ff */
[----:B------:R-:W-:Y:S01]  /*3f70*/  IMAD.U32 R6, R82, 0x10000, RZ ;  /* 0x0001000052067824 */ /* 0x000fe200078e00ff */
[----:B------:R-:W-:Y:S01]  /*3f80*/  LOP3.LUT R77, R77, 0xffff0000, RZ, 0xc0, !PT ;  /* 0xffff00004d4d7812 */ /* 0x000fe200078ec0ff */
[-C--:B------:R-:W-:Y:S01]  /*3f90*/  FMUL.FTZ R31, R12, R9.reuse ;  /* 0x000000090c1f7220 */ /* 0x080fe20000410000 */
[----:B------:R-:W-:Y:S01]  /*3fa0*/  FFMA.FTZ R12, R8, R9, -R11 ;  /* 0x00000009080c7223 */ /* 0x000fe2000001080b */
[----:B------:R-:W-:Y:S01]  /*3fb0*/  LOP3.LUT R10, R10, 0xffff0000, RZ, 0xc0, !PT ;  /* 0xffff00000a0a7812 */ /* 0x000fe200078ec0ff */
[C---:B------:R-:W-:Y:S01]  /*3fc0*/  FMUL.FTZ R28, R15.reuse, R6 ;  /* 0x000000060f1c7220 */ /* 0x040fe20000410000 */
[C---:B------:R-:W-:Y:S01]  /*3fd0*/  FMUL.FTZ R9, R14.reuse, R5 ;  /* 0x000000050e097220 */ /* 0x040fe20000410000 */
[-C--:B------:R-:W-:Y:S01]  /*3fe0*/  FMUL.FTZ R15, R15, R4.reuse ;  /* 0x000000040f0f7220 */ /* 0x080fe20000410000 */
[----:B------:R-:W-:Y:S01]  /*3ff0*/  FMUL.FTZ R14, R14, R77 ;  /* 0x0000004d0e0e7220 */ /* 0x000fe20000410000 */
[----:B------:R-:W-:Y:S01]  /*4000*/  FFMA.FTZ R8, R8, R79, R31 ;  /* 0x0000004f08087223 */ /* 0x000fe2000001001f */
        /* <DEDUP_REMOVED lines=16> */
.L_x_5816:
[----:B------:R-:W-:Y:S05]  /*4110*/  BSYNC B1 ;  /* 0x0000000000017941 */ /* 0x000fea0003800000 */
.L_x_5815:
[----:B-1----:R1:W-:Y:S01]  /*4120*/  ST.E.128 desc[UR42][R56.64], R8 ;  /* 0x0000000838007985 */ /* 0x0023e2000c101d2a */
[----:B------:R-:W-:Y:S01]  /*4130*/  ISETP.GE.AND P4, PT, R74, R71, PT ;  /* 0x000000474a00720c */ /* 0x000fe20003f86270 */
[----:B------:R-:W-:Y:S02]  /*4140*/  IMAD.MOV.U32 R4, RZ, RZ, R69 ;  /* 0x000000ffff047224 */ /* 0x000fe400078e0045 */
[----:B------:R-:W-:-:S10]  /*4150*/  IMAD.MOV.U32 R5, RZ, RZ, R68 ;  /* 0x000000ffff057224 */ /* 0x000fd400078e0044 */
[----:B------:R-:W-:Y:S05]  /*4160*/  @P4 BRA `(.L_x_5804) ;  /* 0x0000000000e84947 */ /* 0x000fea0003800000 */
[----:B------:R-:W-:-:S05]  /*4170*/  IMAD.WIDE R4, R74, 0x2, R4 ;  /* 0x000000024a047825 */ /* 0x000fca00078e0204 */
[----:B--2---:R2:W-:Y:S01]  /*4180*/  ST.E.128 desc[UR42][R4.64], R12 ;  /* 0x0000000c04007985 */ /* 0x0045e2000c101d2a */
[----:B------:R-:W-:Y:S05]  /*4190*/  BRA `(.L_x_5804) ;  /* 0x0000000000dc7947 */ /* 0x000fea0003800000 */
.L_x_5796:
[----:B------:R-:W-:-:S06]  /*41a0*/  UISETP.NE.AND UP0, UPT, UR37, 0x3, UPT ;  /* 0x000000032500788c */ /* 0x000fcc000bf05270 */
[----:B------:R-:W-:-:S13]  /*41b0*/  PLOP3.LUT P3, PT, PT, PT, UP0, 0x80, 0x0 ;  /* 0x000000000000781c */ /* 0x000fda0003f6f008 */
[----:B------:R-:W-:Y:S05]  /*41c0*/  @!P3 BRA `(.L_x_5817) ;  /* 0x000000000004b947 */ /* 0x000fea0003800000 */
[----:B------:R-:W-:Y:S01]  /*41d0*/  BPT.TRAP 0x1 ;  /* 0x000000040000795c */ /* 0x000fe20000300000 */
.L_x_5817:
[----:B------:R-:W-:Y:S01]  /*41e0*/  IMAD R63, R192, 0x8, R2 ;  /* 0x00000008c03f7824 */ /* 0x000fe200078e0202 */
[----:B------:R-:W-:Y:S01]  /*41f0*/  SHF.L.U32 R72, R193, 0x1f, RZ ;  /* 0x0000001fc1487819 */ /* 0x000fe200000006ff */
[----:B------:R-:W-:Y:S01]  /*4200*/  BSSY B1, `(.L_x_5818) ;  /* 0x0000004000017945 */ /* 0x000fe20003800000 */
[----:B------:R-:W-:Y:S02]  /*4210*/  SHF.R.S32.HI R67, RZ, 0x1f, R65 ;  /* 0x0000001fff437819 */ /* 0x000fe40000011441 */
[----:B------:R-:W1:Y:S02]  /*4220*/  SYNCS.PHASECHK.TRANS64.TRYWAIT P4, [R63+URZ+0x28c90], R72 ;  /* 0x028c90483f0075a7 */ /* 0x000e64000808017f */
[----:B-1----:R-:W-:Y:S05]  /*4230*/  @!P4 BRA `(.L_x_5819) ;  /* 0x000001b40084c947 */ /* 0x002fea0003800000 */
.L_x_6152:
[----:B------:R-:W-:Y:S05]  /*4240*/  BSYNC B1 ;  /* 0x0000000000017941 */ /* 0x000fea0003800000 */
.L_x_5818:
        /* <DEDUP_REMOVED lines=24> */
[----:B------:R0:W2:Y:S04]  /*43d0*/  SHFL.IDX PT, R29, R13, RZ, 0x1c1f ;  /* 0x001c1fff0d1d7589 */ /* 0x0000a800000e0000 */
[----:B------:R0:W3:Y:S02]  /*43e0*/  SHFL.IDX PT, R14, R5, RZ, 0x1c1f ;  /* 0x001c1fff050e7589 */ /* 0x0000e400000e0000 */
.L_x_6156:
        /* <DEDUP_REMOVED lines=18> */
.L_x_5804:
[----:B------:R-:W-:Y:S05]  /*4510*/  BSYNC B0 ;  /* 0x0000000000007941 */ /* 0x000fea0003800000 */
.L_x_5795:
[----:B0-2-4-:R-:W0:Y:S01]  /*4520*/  S2R R4, SR_TID.X ;  /* 0x0000000000047919 */ /* 0x015e220000002100 */
[----:B------:R-:W-:Y:S01]  /*4530*/  @!PT LDS RZ, [RZ] ;  /* 0x00000000fffff984 */ /* 0x000fe20000000800 */
[----:B------:R-:W-:Y:S01]  /*4540*/  @!PT LDS RZ, [RZ] ;  /* 0x00000000fffff984 */ /* 0x000fe20000000800 */
[----:B------:R-:W-:Y:S01]  /*4550*/  @!PT LDS RZ, [RZ] ;  /* 0x00000000fffff984 */ /* 0x000fe20000000800 */
[----:B------:R-:W-:Y:S01]  /*4560*/  @!PT LDS RZ, [RZ] ;  /* 0x00000000fffff984 */ /* 0x000fe20000000800 */
[----:B------:R2:W-:Y:S06]  /*4570*/  MEMBAR.ALL.CTA ;  /* 0x0000000000007992 */ /* 0x0005ec0000008000 */
[----:B--2---:R-:W2:Y:S01]  /*4580*/  FENCE.VIEW.ASYNC.S ;  /* 0x00000000000073c6 */ /* 0x004ea20000000000 */
[----:B------:R-:W-:Y:S05]  /*4590*/  WARPSYNC.ALL ;  /* 0x0000000000007948 */ /* 0x000fea0003800000 */
[----:B------:R-:W-:Y:S01]  /*45a0*/  BSSY B0, `(.L_x_5821) ;  /* 0x0000009000007945 */ /* 0x000fe20003800000 */
[----:B0-----:R-:W-:Y:S01]  /*45b0*/  LOP3.LUT R4, R4, 0x7f, RZ, 0xc0, !PT ;  /* 0x0000007f04047812 */ /* 0x001fe200078ec0ff */
[----:B--2---:R0:W-:Y:S03]  /*45c0*/  BAR.SYNC.DEFER_BLOCKING R49, 0x80 ;  /* 0x000200310000751d */ /* 0x0041e60000010000 */
[----:B------:R-:W-:-:S13]  /*45d0*/  ISETP.NE.AND P4, PT, R4, RZ, PT ;  /* 0x000000ff0400720c */ /* 0x000fda0003f85270 */
[----:B------:R-:W-:-:S05]  /*45e0*/  @!P4 VIADD R4, R63, 0x28ca0 ;  /* 0x00028ca03f04c836 */ /* 0x000fca0000000000 */
[----:B------:R-:W-:-:S04]  /*45f0*/  @!P4 PRMT R4, RZ, 0x654, R4 ;  /* 0x00000654ff04c816 */ /* 0x000fc80000000004 */
[----:B------:R0:W-:Y:S01]  /*4600*/  @!P4 SYNCS.ARRIVE.TRANS64.RED.A1T0 RZ, [R4+URZ], RZ ;  /* 0x000000ff04ffc9a7 */ /* 0x0001e2000810043f */
[----:B------:R-:W-:Y:S05]  /*4610*/  @!P3 BRA `(.L_x_5822) ;  /* 0x000000000004b947 */ /* 0x000fea0003800000 */
[----:B------:R-:W-:Y:S01]  /*4620*/  BPT.TRAP 0x1 ;  /* 0x000000040000795c */ /* 0x000fe20000300000 */
.L_x_5822:
[----:B------:R-:W-:Y:S05]  /*4630*/  BSYNC B0 ;  /* 0x0000000000007941 */ /* 0x000fea0003800000 */
.L_x_5821:
[----:B------:R-:W2:Y:S01]  /*4640*/  SYNCS.PHASECHK.TRANS64.TRYWAIT P3, [R63+URZ+0x28cb0], R72 ;  /* 0x028cb0483f0075a7 */ /* 0x000ea2000806017f */
[----:B------:R-:W-:Y:S04]  /*4650*/  BSSY B0, `(.L_x_5823) ;  /* 0x0000002000007945 */ /* 0x000fe80003800000 */
[----:B--2---:R-:W-:Y:S05]  /*4660*/  @!P3 BRA `(.L_x_5824) ;  /* 0x000001b000d0b947 */ /* 0x004fea0003800000 */
.L_x_6157:
[----:B------:R-:W-:Y:S05]  /*4670*/  BSYNC B0 ;  /* 0x0000000000007941 */ /* 0x000fea0003800000 */
.L_x_5823:
        /* <DEDUP_REMOVED lines=11> */
[----:B-1----:R-:W-:Y:S02]  /*4730*/  IMAD R9, R47, UR4, RZ ;  /* 0x000000042f097c24 */ /* 0x002fe4000f8e02ff */
[----:B------:R-:W-:Y:S02]  /*4740*/  IMAD.IADD R5, R5, 0x1, R7 ;  /* 0x0000000105057824 */ /* 0x000fe400078e0207 */
[C---:B------:R-:W-:Y:S02]  /*4750*/  IMAD R7, R26.reuse, UR5, R9 ;  /* 0x000000051a077c24 */ /* 0x040fe4000f8e0209 */
[----:B------:R-:W-:Y:S01]  /*4760*/  IMAD.WIDE.U32 R4, R26, UR4, R4 ;  /* 0x000000041a047c25 */ /* 0x000fe2000f8e0004 */
[----:B------:R-:W-:-:S03]  /*4770*/  ULDC.64 UR4, c[0x0][0x318] ;  /* 0x0000c60000047ab9 */ /* 0x000fc60000000a00 */
[----:B------:R-:W-:Y:S01]  /*4780*/  IMAD.IADD R7, R5, 0x1, R7 ;  /* 0x0000000105077824 */ /* 0x000fe200078e0207 */
[----:B------:R-:W-:-:S04]  /*4790*/  LEA R5, P3, R4, UR4, 0x1 ;  /* 0x0000000404057c11 */ /* 0x000fc8000f8608ff */
[----:B------:R-:W-:Y:S01]  /*47a0*/  LEA.HI.X R4, R4, UR5, R7, 0x1, P3 ;  /* 0x0000000504047c11 */ /* 0x000fe200098f0c07 */
[----:B------:R0:W1:Y:S01]  /*47b0*/  SHFL.IDX PT, R15, R5, RZ, 0x1c1f ;  /* 0x001c1fff050f7589 */ /* 0x00006200000e0000 */
[----:B------:R-:W-:-:S03]  /*47c0*/  ISETP.GT.AND P3, PT, R73, R196, PT ;  /* 0x000000c44900720c */ /* 0x000fc60003f64270 */
[----:B------:R0:W4:Y:S10]  /*47d0*/  SHFL.IDX PT, R13, R4, RZ, 0x1c1f ;  /* 0x001c1fff040d7589 */ /* 0x00013400000e0000 */
[----:B0-----:R-:W-:Y:S05]  /*47e0*/  @!P3 BRA `(.L_x_5826) ;  /* 0x00000004009cb947 */ /* 0x001fea0003800000 */
[----:B------:R-:W5:Y:S01]  /*47f0*/  LDL R31, [R1+0x14] ;  /* 0x00001400011f7983 */ /* 0x000f620000100800 */
[----:B------:R-:W-:-:S03]  /*4800*/  ULDC UR4, c[0x0][0x320] ;  /* 0x0000c80000047ab9 */ /* 0x000fc60000000800 */
[----:B------:R-:W2:Y:S04]  /*4810*/  LDL R12, [R1+0x18] ;  /* 0x00001800010c7983 */ /* 0x000ea80000100800 */
[----:B------:R-:W2:Y:S01]  /*4820*/  LDL R30, [R1+0x1c] ;  /* 0x00001c00011e7983 */ /* 0x000ea20000100800 */
[----:B------:R-:W-:Y:S01]  /*4830*/  ISETP.GE.AND P5, PT, R16, UR4, PT ;  /* 0x0000000410007c0c */ /* 0x000fe2000bfa6270 */
[----:B------:R-:W-:Y:S01]  /*4840*/  IMAD R9, R192, 0x8000, R51 ;  /* 0x00008000c0097824 */ /* 0x000fe200078e0233 */
[----:B------:R-:W-:Y:S01]  /*4850*/  LOP3.LUT P3, RZ, R200, 0x4, RZ, 0xc0, !PT ;  /* 0x00000004c8ff7812 */ /* 0x000fe2000786c0ff */
[----:B------:R-:W2:Y:S02]  /*4860*/  LDL R29, [R1+0x20] ;  /* 0x00002000011d7983 */ /* 0x000ea40000100800 */
[----:B------:R-:W-:-:S02]  /*4870*/  IMAD R10, R9, 0x2, R2 ;  /* 0x00000002090a7824 */ /* 0x000fc400078e0202 */
[----:B------:R-:W2:Y:S04]  /*4880*/  LDL R28, [R1+0x24] ;  /* 0x00002400011c7983 */ /* 0x000ea80000100800 */
[----:B---3--:R-:W3:Y:S01]  /*4890*/  LDL R14, [R1+0x28] ;  /* 0x00002800010e7983 */ /* 0x008ee20000100800 */
[----:B------:R-:W-:-:S03]  /*48a0*/  VIADD R11, R9, 0x20 ;  /* 0x00000020090b7836 */ /* 0x000fc60000000000 */
[----:B------:R-:W0:Y:S01]  /*48b0*/  @!P5 LDS.128 R4, [R10+0x400] ;  /* 0x000400000a04d984 */ /* 0x000e220000000c00 */
[----:B------:R-:W-:Y:S01]  /*48c0*/  @P3 VIADD R11, R9, 0xffffffe0 ;  /* 0xffffffe0090b3836 */ /* 0x000fe20000000000 */
[C---:B-1----:R-:W-:Y:S02]  /*48d0*/  @!P5 LEA R8, P3, R16.reuse, R15, 0x1 ;  /* 0x0000000f1008d211 */ /* 0x042fe400078608ff */
[----:B------:R-:W3:Y:S01]  /*48e0*/  LDL R64, [R1+0x30] ;  /* 0x0000300001407983 */ /* 0x000ee20000100800 */
[----:B------:R-:W-:Y:S01]  /*48f0*/  IMAD R11, R11, 0x2, R2 ;  /* 0x000000020b0b7824 */ /* 0x000fe200078e0202 */
[----:B----4-:R-:W-:Y:S02]  /*4900*/  @!P5 LEA.HI.X R9, R16, R13, R17, 0x1, P3 ;  /* 0x0000000d1009d211 */ /* 0x010fe400018f0c11 */
[C---:B------:R-:W-:Y:S01]  /*4910*/  ISETP.GE.AND P3, PT, R190.reuse, UR4, PT ;  /* 0x00000004be007c0c */ /* 0x040fe2000bf66270 */
[----:B------:R-:W4:Y:S04]  /*4920*/  LDL R57, [R1+0x34] ;  /* 0x0000340001397983 */ /* 0x000f280000100800 */
[----:B------:R-:W4:Y:S04]  /*4930*/  LDL R56, [R1+0x38] ;  /* 0x0000380001387983 */ /* 0x000f280000100800 */
[----:B0-----:R0:W-:Y:S04]  /*4940*/  @!P5 ST.E.128 desc[UR42][R8.64], R4 ;  /* 0x000000040800d985 */ /* 0x0011e8000c101d2a */
[----:B------:R-:W1:Y:S01]  /*4950*/  @!P3 LDS.128 R4, [R11+0x400] ;  /* 0x000400000b04b984 */ /* 0x000e620000000c00 */
[----:B0-----:R-:W-:-:S04]  /*4960*/  @!P3 LEA R8, P5, R190, R15, 0x1 ;  /* 0x0000000fbe08b211 */ /* 0x001fc800078a08ff */
[----:B------:R-:W-:Y:S02]  /*4970*/  @!P3 LEA.HI.X R9, R190, R13, R206, 0x1, P5 ;  /* 0x0000000dbe09b211 */ /* 0x000fe400028f0cce */
[----:B------:R-:W-:-:S03]  /*4980*/  ISETP.GE.AND P5, PT, R229, UR4, PT ;  /* 0x00000004e5007c0c */ /* 0x000fc6000bfa6270 */
[----:B-1----:R0:W-:Y:S10]  /*4990*/  @!P3 ST.E.128 desc[UR42][R8.64], R4 ;  /* 0x000000040800b985 */ /* 0x0021f4000c101d2a */
[----:B------:R-:W1:Y:S01]  /*49a0*/  @!P5 LDS.128 R4, [R10+0x2400] ;  /* 0x002400000a04d984 */ /* 0x000e620000000c00 */
[----:B0-----:R-:W-:-:S05]  /*49b0*/  @!P5 LEA R8, P3, R229, R15, 0x1 ;  /* 0x0000000fe508d211 */ /* 0x001fca00078608ff */
[----:B-----5:R-:W-:Y:S01]  /*49c0*/  @!P5 IMAD.X R9, R13, 0x1, R31, P3 ;  /* 0x000000010d09d824 */ /* 0x020fe200018e061f */
[C---:B------:R-:W-:Y:S01]  /*49d0*/  ISETP.GE.AND P3, PT, R228.reuse, UR4, PT ;  /* 0x00000004e4007c0c */ /* 0x040fe2000bf66270 */
[----:B------:R-:W5:Y:S04]  /*49e0*/  LDL R31, [R1+0x3c] ;  /* 0x00003c00011f7983 */ /* 0x000f680000100800 */
[----:B-1----:R0:W-:Y:S08]  /*49f0*/  @!P5 ST.E.128 desc[UR42][R8.64], R4 ;  /* 0x000000040800d985 */ /* 0x0021f0000c101d2a */
[----:B------:R-:W1:Y:S01]  /*4a00*/  @!P3 LDS.128 R4, [R11+0x2400] ;  /* 0x002400000b04b984 */ /* 0x000e620000000c00 */
[----:B0-----:R-:W-:-:S05]  /*4a10*/  @!P3 LEA R8, P5, R228, R15, 0x1 ;  /* 0x0000000fe408b211 */ /* 0x001fca00078a08ff */
[----:B--2---:R-:W-:Y:S02]  /*4a20*/  @!P3 IMAD.X R9, R13, 0x1, R12, P5 ;  /* 0x000000010d09b824 */ /* 0x004fe400028e060c */
[----:B------:R-:W2:Y:S01]  /*4a30*/  LDL R12, [R1+0x2c] ;  /* 0x00002c00010c7983 */ /* 0x000ea20000100800 */
[----:B------:R-:W-:-:S03]  /*4a40*/  ISETP.GE.AND P5, PT, R226, UR4, PT ;  /* 0x00000004e2007c0c */ /* 0x000fc6000bfa6270 */
[----:B-1----:R0:W-:Y:S10]  /*4a50*/  @!P3 ST.E.128 desc[UR42][R8.64], R4 ;  /* 0x000000040800b985 */ /* 0x0021f4000c101d2a */
[----:B------:R-:W1:Y:S01]  /*4a60*/  @!P5 LDS.128 R4, [R10+0x4400] ;  /* 0x004400000a04d984 */ /* 0x000e620000000c00 */
[----:B0-----:R-:W-:-:S05]  /*4a70*/  @!P5 LEA R8, P3, R226, R15, 0x1 ;  /* 0x0000000fe208d211 */ /* 0x001fca00078608ff */
[----:B------:R-:W-:Y:S01]  /*4a80*/  @!P5 IMAD.X R9, R13, 0x1, R30, P3 ;  /* 0x000000010d09d824 */ /* 0x000fe200018e061e */
[C---:B------:R-:W-:Y:S01]  /*4a90*/  ISETP.GE.AND P3, PT, R219.reuse, UR4, PT ;  /* 0x00000004db007c0c */ /* 0x040fe2000bf66270 */
[----:B------:R-:W5:Y:S04]  /*4aa0*/  LDL R30, [R1+0x40] ;  /* 0x00004000011e7983 */ /* 0x000f680000100800 */
[----:B-1----:R0:W-:Y:S08]  /*4ab0*/  @!P5 ST.E.128 desc[UR42][R8.64], R4 ;  /* 0x000000040800d985 */ /* 0x0021f0000c101d2a */
        /* <DEDUP_REMOVED lines=14> */
[----:B---3--:R-:W-:Y:S02]  /*4ba0*/  @!P3 IMAD.X R9, R13, 0x1, R14, P5 ;  /* 0x000000010d09b824 */ /* 0x008fe400028e060e */
[----:B------:R-:W3:Y:S01]  /*4bb0*/  LDL R14, [R1+0x4] ;  /* 0x00000400010e7983 */ /* 0x000ee20000100800 */
[----:B------:R-:W-:-:S03]  /*4bc0*/  ISETP.GE.AND P5, PT, R216, UR4, PT ;  /* 0x00000004d8007c0c */ /* 0x000fc6000bfa6270 */
[----:B-1----:R0:W-:Y:S10]  /*4bd0*/  @!P3 ST.E.128 desc[UR42][R8.64], R4 ;  /* 0x000000040800b985 */ /* 0x0021f4000c101d2a */
        /* <DEDUP_REMOVED lines=34> */
[----:B---3--:R-:W-:-:S04]  /*4e00*/  ISETP.GE.AND P3, PT, R14, UR4, PT ;  /* 0x000000040e007c0c */ /* 0x008fc8000bf66270 */
[----:B-1----:R0:W-:Y:S09]  /*4e10*/  @!P5 ST.E.128 desc[UR42][R8.64], R4 ;  /* 0x000000040800d985 */ /* 0x0021f2000c101d2a */
[----:B------:R-:W1:Y:S01]  /*4e20*/  @!P3 LDS.128 R4, [R11+0xe400] ;  /* 0x00e400000b04b984 */ /* 0x000e620000000c00 */
[----:B0-----:R-:W-:-:S05]  /*4e30*/  @!P3 LEA R8, P5, R14, R15, 0x1 ;  /* 0x0000000f0e08b211 */ /* 0x001fca00078a08ff */
[----:B--2---:R-:W-:-:S05]  /*4e40*/  @!P3 IMAD.X R9, R13, 0x1, R12, P5 ;  /* 0x000000010d09b824 */ /* 0x004fca00028e060c */
[----:B-1----:R0:W-:Y:S03]  /*4e50*/  @!P3 ST.E.128 desc[UR42][R8.64], R4 ;  /* 0x000000040800b985 */ /* 0x0021e6000c101d2a */
.L_x_5826:
[----:B------:R-:W-:Y:S05]  /*4e60*/  BSYNC B0 ;  /* 0x0000000000007941 */ /* 0x000fea0003800000 */
.L_x_5825:
[----:B------:R-:W-:Y:S01]  /*4e70*/  @!PT LDS RZ, [RZ] ;  /* 0x00000000fffff984 */ /* 0x000fe20000000800 */
[----:B------:R-:W-:Y:S01]  /*4e80*/  @!PT LDS RZ, [RZ] ;  /* 0x00000000fffff984 */ /* 0x000fe20000000800 */
[----:B------:R-:W-:Y:S01]  /*4e90*/  @!PT LDS RZ, [RZ] ;  /* 0x00000000fffff984 */ /* 0x000fe20000000800 */
[----:B------:R-:W-:Y:S01]  /*4ea0*/  @!PT LDS RZ, [RZ] ;  /* 0x00000000fffff984 */ /* 0x000fe20000000800 */
[----:B------:R5:W-:Y:S06]  /*4eb0*/  MEMBAR.ALL.CTA ;  /* 0x0000000000007992 */ /* 0x000bec0000008000 */
[----:B-----5:R-:W5:Y:S01]  /*4ec0*/  FENCE.VIEW.ASYNC.S ;  /* 0x00000000000073c6 */ /* 0x020f620000000000 */
[----:B--2---:R-:W-:Y:S01]  /*4ed0*/  @!P4 VIADD R63, R63, 0x28cc0 ;  /* 0x00028cc03f3fc836 */ /* 0x004fe20000000000 */
[----:B-----5:R2:W-:Y:S04]  /*4ee0*/  BAR.SYNC.DEFER_BLOCKING R49, 0x80 ;  /* 0x000200310000751d */ /* 0x0205e80000010000 */
[----:B------:R-:W-:Y:S01]  /*4ef0*/  @!P4 PRMT R63, RZ, 0x654, R63 ;  /* 0x00000654ff3fc816 */ /* 0x000fe2000000003f */
[----:B------:R-:W-:Y:S01]  /*4f00*/  VIADD R192, R192, 0x1 ;  /* 0x00000001c0c07836 */ /* 0x000fe20000000000 */
[----:B------:R-:W-:-:S02]  /*4f10*/  PLOP3.LUT P3, PT, PT, PT, PT, 0x8, 0x0 ;  /* 0x000000000000781c */ /* 0x000fc40003f6e170 */
[----:B------:R2:W-:Y:S02]  /*4f20*/  @!P4 SYNCS.ARRIVE.TRANS64.RED.A1T0 RZ, [R63+URZ], RZ ;  /* 0x000000ff3fffc9a7 */ /* 0x0005e4000810043f */
[----:B------:R-:W-:-:S04]  /*4f30*/  ISETP.NE.AND P4, PT, R192, 0x2, PT ;  /* 0x00000002c000780c */ /* 0x000fc80003f85270 */
[----:B0-----:R-:W-:Y:S02]  /*4f40*/  SEL R4, RZ, 0x1, P4 ;  /* 0x00000001ff047807 */ /* 0x001fe40002000000 */
[----:B------:R-:W-:Y:S02]  /*4f50*/  SEL R192, R192, RZ, P4 ;  /* 0x000000ffc0c07207 */ /* 0x000fe40002000000 */
[----:B------:R-:W-:Y:S01]  /*4f60*/  LOP3.LUT R193, R193, R4, RZ, 0x3c, !PT ;  /* 0x00000004c1c17212 */ /* 0x000fe200078e3cff */
[----:B--2---:R-:W-:Y:S06]  /*4f70*/  @P2 BRA `(.L_x_5827) ;  /* 0xffffffd400e42947 */ /* 0x004fec000383ffff */
.L_x_5790:
[----:B------:R-:W-:Y:S04]  /*4f80*/  BSSY B0, `(.L_x_5828) ;  /* 0x0000004000007945 */ /* 0x000fe80003800000 */
[----:B------:R-:W-:Y:S05]  /*4f90*/  @P3 BRA `(.L_x_5829) ;  /* 0x0000000000083947 */ /* 0x000fea0003800000 */
[----:B------:R-:W0:Y:S02]  /*4fa0*/  FENCE.VIEW.ASYNC.G ;  /* 0x00000000000073c6 */ /* 0x000e240000000100 */
[----:B0-----:R-:W-:Y:S06]  /*4fb0*/  BAR.ARV 0xc, 0x180 ;  /* 0x0306000000007b1d */ /* 0x001fec0000002000 */
.L_x_5829:
[----:B------:R-:W-:Y:S05]  /*4fc0*/  BSYNC B0 ;  /* 0x0000000000007941 */ /* 0x000fea0003800000 */
.L_x_5828:
[----:B------:R-:W-:Y:S01]  /*4fd0*/  UISETP.NE.AND UP0, UPT, UR39, 0x1, UPT ;  /* 0x000000012700788c */ /* 0x000fe2000bf05270 */
[----:B------:R-:W-:Y:S05]  /*4fe0*/  BSSY B7, `(.L_x_5830) ;  /* 0x0000f6b000077945 */ /* 0x000fea0003800000 */
[----:B------:R-:W-:-:S13]  /*4ff0*/  PLOP3.LUT P0, PT, PT, PT, UP0, 0x80, 0x0 ;  /* 0x000000000000781c */ /* 0x000fda0003f0f008 */
[----:B------:R-:W-:Y:S05]  /*5000*/  @!P0 BRA `(.L_x_5831) ;  /* 0x0000002000e48947 */ /* 0x000fea0003800000 */
[----:B------:R-:W0:Y:S01]  /*5010*/  LDC R0, c[0x0][0x448] ;  /* 0x00011200ff007b82 */ /* 0x000e220000000800 */
[----:B------:R-:W-:-:S07]  /*5020*/  IADD3 R23, R189, 0x1, -R23 ;  /* 0x00000001bd177810 */ /* 0x000fce0007ffe817 */
[----:B------:R-:W2:Y:S01]  /*5030*/  LDC.64 R4, c[0x0][0x9e0] ;  /* 0x00027800ff047b82 */ /* 0x000ea20000000a00 */
[----:B0-----:R-:W-:Y:S01]  /*5040*/  ISETP.NE.AND P1, PT, R0, 0x1, PT ;  /* 0x000000010000780c */ /* 0x001fe20003f25270 */
[----:B------:R-:W-:Y:S01]  /*5050*/  VIADD R0, R199, 0x3f ;  /* 0x0000003fc7007836 */ /* 0x000fe20000000000 */
[----:B--2---:R-:W-:-:S11]  /*5060*/  ISETP.GE.AND P2, PT, R5, 0x1, PT ;  /* 0x000000010500780c */ /* 0x004fd60003f46270 */
[----:B------:R-:W0:Y:S08]  /*5070*/  @P1 LDC R3, c[0x0][0x44c] ;  /* 0x00011300ff031b82 */ /* 0x000e300000000800 */
[----:B------:R-:W2:Y:S01]  /*5080*/  @P1 LDC R6, c[0x0][0x450] ;  /* 0x00011400ff061b82 */ /* 0x000ea20000000800 */
[----:B0-----:R-:W-:-:S05]  /*5090*/  @P1 IMAD.HI.U32 R3, R0, R3, RZ ;  /* 0x0000000300031227 */ /* 0x001fca00078e00ff */
        /* <DEDUP_REMOVED lines=15> */
.L_x_5834:
[----:B------:R-:W-:-:S13]  /*5190*/  ISETP.NE.AND P0, PT, R5, 0x1, PT ;  /* 0x000000010500780c */ /* 0x000fda0003f05270 */
[----:B------:R-:W0:Y:S02]  /*51a0*/  @P0 LDC.64 R6, c[0x0][0x9e8] ;  /* 0x00027a00ff060b82 */ /* 0x000e240000000a00 */
[----:B0-----:R-:W-:-:S05]  /*51b0*/  @P0 IMAD.HI.U32 R6, R0, R6, RZ ;  /* 0x0000000600060227 */ /* 0x001fca00078e00ff */
[----:B------:R-:W-:-:S07]  /*51c0*/  @P0 SHF.R.U32.HI R0, RZ, R7, R6 ;  /* 0x00000007ff000219 */ /* 0x000fce0000011606 */
.L_x_5835:
[----:B------:R-:W-:Y:S05]  /*51d0*/  BSYNC B0 ;  /* 0x0000000000007941 */ /* 0x000fea0003800000 */
.L_x_5833:
[----:B------:R-:W-:-:S05]  /*51e0*/  IMAD R3, R0, R5, R5 ;  /* 0x0000000500037224 */ /* 0x000fca00078e0205 */
[----:B------:R-:W-:-:S07]  /*51f0*/  VIMNMX R4, R4, R3, PT ;  /* 0x0000000304047248 */ /* 0x000fce0003fe0100 */
.L_x_5832:
[----:B------:R-:W0:Y:S01]  /*5200*/  @P1 LDC R0, c[0x0][0x44c] ;  /* 0x00011300ff001b82 */ /* 0x000e220000000800 */
[----:B------:R-:W-:Y:S01]  /*5210*/  VIADD R4, R4, 0x3f ;  /* 0x0000003f04047836 */ /* 0x000fe20000000000 */
[----:B------:R-:W-:Y:S01]  /*5220*/  ULDC UR4, c[0x0][0x9dc] ;  /* 0x0002770000047ab9 */ /* 0x000fe20000000800 */
[----:B------:R-:W-:-:S03]  /*5230*/  IMAD.MOV.U32 R7, RZ, RZ, R199 ;  /* 0x000000ffff077224 */ /* 0x000fc600078e00c7 */
[----:B------:R-:W-:Y:S02]  /*5240*/  SHF.R.S32.HI R3, RZ, 0x1f, R4 ;  /* 0x0000001fff037819 */ /* 0x000fe40000011404 */
[----:B------:R-:W2:Y:S02]  /*5250*/  @P1 LDC R9, c[0x0][0x450] ;  /* 0x00011400ff091b82 */ /* 0x000ea40000000800 */
[----:B------:R-:W-:-:S04]  /*5260*/  LEA.HI R3, R3, R4, RZ, 0x6 ;  /* 0x0000000403037211 */ /* 0x000fc800078f30ff */
[----:B------:R-:W-:-:S04]  /*5270*/  SHF.R.S32.HI R3, RZ, 0x6, R3 ;  /* 0x00000006ff037819 */ /* 0x000fc80000011403 */
[----:B------:R-:W-:Y:S01]  /*5280*/  VIMNMX R20, R168, R3, PT ;  /* 0x00000003a8147248 */ /* 0x000fe20003fe0100 */
[----:B0-----:R-:W-:-:S05]  /*5290*/  @P1 IMAD.HI.U32 R0, R199, R0, RZ ;  /* 0x00000000c7001227 */ /* 0x001fca00078e00ff */
[----:B--2---:R-:W-:-:S05]  /*52a0*/  @P1 SHF.R.U32.HI R7, RZ, R9, R0 ;  /* 0x00000009ff071219 */ /* 0x004fca0000011600 */
        /* <DEDUP_REMOVED lines=13> */
.L_x_5838:
[----:B------:R-:W-:-:S13]  /*5380*/  ISETP.NE.AND P0, PT, R5, 0x1, PT ;  /* 0x000000010500780c */ /* 0x000fda0003f05270 */
[----:B------:R-:W0:Y:S02]  /*5390*/  @P0 LDC.64 R6, c[0x0][0x9e8] ;  /* 0x00027a00ff060b82 */ /* 0x000e240000000a00 */
[----:B0-----:R-:W-:-:S05]  /*53a0*/  @P0 IMAD.HI.U32 R4, R40, R6, RZ ;  /* 0x0000000628040227 */ /* 0x001fca00078e00ff */
[----:B------:R-:W-:-:S07]  /*53b0*/  @P0 SHF.R.U32.HI R40, RZ, R7, R4 ;  /* 0x00000007ff280219 */ /* 0x000fce0000011604 */
.L_x_5839:
[----:B------:R-:W-:Y:S05]  /*53c0*/  BSYNC B0 ;  /* 0x0000000000007941 */ /* 0x000fea0003800000 */
.L_x_5837:
[----:B------:R-:W-:-:S05]  /*53d0*/  IMAD R5, R40, R5, RZ ;  /* 0x0000000528057224 */ /* 0x000fca00078e02ff */
[----:B------:R-:W-:-:S07]  /*53e0*/  VIMNMX R0, R0, R5, !PT ;  /* 0x0000000500007248 */ /* 0x000fce0007fe0100 */
.L_x_5836:
[----:B------:R-:W-:Y:S01]  /*53f0*/  SHF.R.S32.HI R5, RZ, 0x1f, R0 ;  /* 0x0000001fff057819 */ /* 0x000fe20000011400 */
[----:B------:R-:W-:Y:S01]  /*5400*/  IMAD.MOV.U32 R3, RZ, RZ, RZ ;  /* 0x000000ffff037224 */ /* 0x000fe200078e00ff */
[----:B------:R-:W-:Y:S02]  /*5410*/  PLOP3.LUT P0, PT, PT, PT, PT, 0x80, 0x0 ;  /* 0x000000000000781c */ /* 0x000fe40003f0f070 */
[----:B------:R-:W-:Y:S02]  /*5420*/  CS2R R150, SRZ ;  /* 0x0000000000967805 */ /* 0x000fe4000001ff00 */
[----:B------:R-:W-:Y:S01]  /*5430*/  LEA.HI R5, R5, R0, RZ, 0x6 ;  /* 0x0000000005057211 */ /* 0x000fe200078f30ff */
[----:B------:R-:W-:Y:S01]  /*5440*/  IMAD.MOV.U32 R0, RZ, RZ, RZ ;  /* 0x000000ffff007224 */ /* 0x000fe200078e00ff */
[----:B------:R-:W-:Y:S02]  /*5450*/  CS2R R148, SRZ ;  /* 0x0000000000947805 */ /* 0x000fe4000001ff00 */
[----:B------:R-:W-:-:S02]  /*5460*/  CS2R R146, SRZ ;  /* 0x0000000000927805 */ /* 0x000fc4000001ff00 */
[----:B------:R-:W-:Y:S02]  /*5470*/  SHF.R.S32.HI R6, RZ, 0x6, R5 ;  /* 0x00000006ff067819 */ /* 0x000fe40000011405 */
[----:B------:R-:W-:Y:S02]  /*5480*/  CS2R R144, SRZ ;  /* 0x0000000000907805 */ /* 0x000fe4000001ff00 */
        /* <DEDUP_REMOVED lines=38> */
[----:B-1-3--:R-:W-:Y:S02]  /*56f0*/  CS2R R14, SRZ ;  /* 0x00000000000e7805 */ /* 0x00afe4000001ff00 */
[----:B------:R-:W-:-:S02]  /*5700*/  CS2R R154, SRZ ;  /* 0x00000000009a7805 */ /* 0x000fc4000001ff00 */
[----:B------:R-:W-:Y:S01]  /*5710*/  CS2R R156, SRZ ;  /* 0x00000000009c7805 */ /* 0x000fe2000001ff00 */
[----:B------:R-:W-:Y:S01]  /*5720*/  IMAD.MOV.U32 R75, RZ, RZ, RZ ;  /* 0x000000ffff4b7224 */ /* 0x000fe200078e00ff */
[----:B----4-:R-:W-:Y:S02]  /*5730*/  CS2R R12, SRZ ;  /* 0x00000000000c7805 */ /* 0x010fe4000001ff00 */
        /* <DEDUP_REMOVED lines=23> */
[----:B------:R-:W-:Y:S01]  /*58b0*/  CS2R R10, SRZ ;  /* 0x00000000000a7805 */ /* 0x000fe2000001ff00 */
[----:B------:R-:W-:Y:S01]  /*58c0*/  IMAD.MOV.U32 R31, RZ, RZ, RZ ;  /* 0x000000ffff1f7224 */ /* 0x000fe200078e00ff */
[----:B------:R-:W-:Y:S01]  /*58d0*/  CS2R R8, SRZ ;  /* 0x0000000000087805 */ /* 0x000fe2000001ff00 */
[----:B------:R-:W-:Y:S06]  /*58e0*/  @!P1 BRA `(.L_x_5840) ;  /* 0x000000ec00689947 */ /* 0x000fec0003800000 */
[----:B------:R-:W0:Y:S02]  /*58f0*/  S2R R23, SR_TID.X ;  /* 0x0000000000177919 */ /* 0x000e240000002100 */
        /* <DEDUP_REMOVED lines=8> */
[----:B------:R-:W-:Y:S02]  /*5980*/  IMAD.U32 R0, RZ, RZ, UR37 ;  /* 0x00000025ff007e24 */ /* 0x000fe4000f8e00ff */
[----:B------:R-:W-:-:S03]  /*5990*/  IMAD R3, R3, 0x8000, R2 ;  /* 0x0000800003037824 */ /* 0x000fc600078e0202 */
[----:B------:R-:W-:Y:S01]  /*59a0*/  ISETP.NE.AND P0, PT, R0, 0x3, PT ;  /* 0x000000030000780c */ /* 0x000fe20003f05270 */
[----:B------:R-:W-:-:S05]  /*59b0*/  VIADD R3, R3, 0x400 ;  /* 0x0000040003037836 */ /* 0x000fca0000000000 */
[----:B------:R-:W-:-:S04]  /*59c0*/  SHF.R.U32.HI R3, RZ, 0x4, R3 ;  /* 0x00000004ff037819 */ /* 0x000fc80000011603 */
[----:B------:R-:W-:-:S04]  /*59d0*/  LOP3.LUT R0, R3, 0x3fff, RZ, 0xc0, !PT ;  /* 0x00003fff03007812 */ /* 0x000fc800078ec0ff */
[----:B------:R-:W-:Y:S01]  /*59e0*/  LOP3.LUT R0, R0, 0x2000000, RZ, 0xfc, !PT ;  /* 0x0200000000007812 */ /* 0x000fe200078efcff */
[----:B------:R-:W-:Y:S06]  /*59f0*/  @!P0 BRA `(.L_x_5841) ;  /* 0x0000000000048947 */ /* 0x000fec0003800000 */
[----:B------:R-:W-:Y:S01]  /*5a00*/  BPT.TRAP 0x1 ;  /* 0x000000040000795c */ /* 0x000fe20000300000 */
.L_x_5841:
[----:B------:R-:W-:Y:S01]  /*5a10*/  IMAD R3, R18, 0x8, R2 ;  /* 0x0000000812037824 */ /* 0x000fe200078e0202 */
[----:B------:R-:W-:Y:S01]  /*5a20*/  SHF.L.U32 R10, R19, 0x1f, RZ ;  /* 0x0000001f130a7819 */ /* 0x000fe200000006ff */
[----:B------:R-:W-:Y:S01]  /*5a30*/  VIADD R4, R2, 0x26800 ;  /* 0x0002680002047836 */ /* 0x000fe20000000000 */
[----:B------:R-:W-:Y:S01]  /*5a40*/  BSSY B0, `(.L_x_5842) ;  /* 0x0000008000007945 */ /* 0x000fe20003800000 */
[----:B------:R-:W-:Y:S01]  /*5a50*/  IMAD R8, R18, 0x1000, R0 ;  /* 0x0000100012087824 */ /* 0x000fe200078e0200 */
[----:B------:R-:W0:Y:S01]  /*5a60*/  SYNCS.PHASECHK.TRANS64.TRYWAIT P1, [R3+URZ+0x28c50], R10 ;  /* 0x028c500a030075a7 */ /* 0x000e22000802017f */
[----:B------:R-:W-:Y:S01]  /*5a70*/  IMAD.MOV.U32 R9, RZ, RZ, 0x40000040 ;  /* 0x40000040ff097424 */ /* 0x000fe200078e00ff */
[----:B------:R-:W-:-:S04]  /*5a80*/  SHF.R.U32.HI R4, RZ, 0x4, R4 ;  /* 0x00000004ff047819 */ /* 0x000fc80000011604 */
[----:B------:R-:W-:-:S04]  /*5a90*/  LOP3.LUT R4, R4, 0x3fff, RZ, 0xc0, !PT ;  /* 0x00003fff04047812 */ /* 0x000fc800078ec0ff */
[----:B------:R-:W-:Y:S01]  /*5aa0*/  LOP3.LUT R4, R4, 0x10000, RZ, 0xfc, !PT ;  /* 0x0001000004047812 */ /* 0x000fe200078efcff */
[----:B0-----:R-:W-:Y:S06]  /*5ab0*/  @!P1 BRA `(.L_x_5843) ;  /* 0x0000019c00d09947 */ /* 0x001fec0003800000 */
.L_x_6158:
[----:B------:R-:W-:Y:S05]  /*5ac0*/  BSYNC B0 ;  /* 0x0000000000007941 */ /* 0x000fea0003800000 */
.L_x_5842:
        /* <DEDUP_REMOVED lines=10> */
[----:B------:R-:W-:Y:S01]  /*5b70*/  IMAD.MOV.U32 R9, RZ, RZ, 0x40000040 ;  /* 0x40000040ff097424 */ /* 0x000fe200078e00ff */
[----:B-----5:R-:W-:-:S09]  /*5b80*/  WARPGROUP.ARRIVE ;  /* 0x00000000000079c5 */ /* 0x020fd20000000000 */
[----:B------:R-:W-:Y:S01]  /*5b90*/  HGMMA.64x256x16.F32.BF16 R24, gdesc[UR4].tnspB, RZ, !UPT, gsb0 ;  /* 0x43e00000041879f0 */ /* 0x000fe2000c0018ff */
[----:B------:R-:W-:Y:S01]  /*5ba0*/  R2UR UR6, R10 ;  /* 0x000000000a0672ca */ /* 0x000fe200000e0000 */
[----:B------:R-:W-:Y:S01]  /*5bb0*/  VIADD R10, R8, 0x100 ;  /* 0x00000100080a7836 */ /* 0x000fe20000000000 */
[----:B------:R-:W-:Y:S01]  /*5bc0*/  R2UR UR7, R11 ;  /* 0x000000000b0772ca */ /* 0x000fe200000e0000 */
[----:B------:R-:W-:Y:S01]  /*5bd0*/  IMAD.MOV.U32 R11, RZ, RZ, 0x40000040 ;  /* 0x40000040ff0b7424 */ /* 0x000fe200078e00ff */
[----:B------:R-:W-:Y:S01]  /*5be0*/  R2UR UR4, R12 ;  /* 0x000000000c0472ca */ /* 0x000fe200000e0000 */
[----:B------:R-:W-:Y:S01]  /*5bf0*/  VIADD R8, R8, 0x180 ;  /* 0x0000018008087836 */ /* 0x000fe20000000000 */
[----:B------:R-:W-:Y:S01]  /*5c00*/  R2UR UR5, R13 ;  /* 0x000000000d0572ca */ /* 0x000fe200000e0000 */
[----:B------:R-:W-:Y:S02]  /*5c10*/  WARPGROUP.DEPBAR.LE gsb0, 0x0 ;  /* 0x00008000000079c5 */ /* 0x000fe40000010000 */
[----:B------:R-:W-:-:S15]  /*5c20*/  WARPGROUP.ARRIVE ;  /* 0x00000000000079c5 */ /* 0x000fde0000000000 */
[----:B------:R-:W-:-:S03]  /*5c30*/  NOP ;  /* 0x0000000000007918 */ /* 0x000fc60000000000 */
[----:B------:R-:W-:Y:S01]  /*5c40*/  HGMMA.64x256x16.F32.BF16 R24, gdesc[UR4].tnspB, R24, gsb0 ;  /* 0x43e00000041879f0 */ /* 0x000fe20008001818 */
        /* <DEDUP_REMOVED lines=21> */
[----:B------:R-:W-:Y:S06]  /*5da0*/  BAR.ARV 0xf, 0x100 ;  /* 0x03c4000000007b1d */ /* 0x000fec0000002000 */
[----:B------:R-:W-:Y:S05]  /*5db0*/  @!P0 BRA `(.L_x_5844) ;  /* 0x0000000000048947 */ /* 0x000fea0003800000 */
[----:B------:R-:W-:Y:S01]  /*5dc0*/  BPT.TRAP 0x1 ;  /* 0x000000040000795c */ /* 0x000fe20000300000 */
.L_x_5844:
[----:B------:R-:W-:Y:S01]  /*5dd0*/  VIADD R14, R3, 0x28c60 ;  /* 0x00028c60030e7836 */ /* 0x000fe20000000000 */
[----:B------:R-:W-:Y:S01]  /*5de0*/  BSSY B0, `(.L_x_5845) ;  /* 0x00000cc000007945 */ /* 0x000fe20003800000 */
[----:B------:R-:W-:-:S03]  /*5df0*/  VIADD R3, R20, 0xfffffffe ;  /* 0xfffffffe14037836 */ /* 0x000fc60000000000 */
[----:B------:R-:W-:Y:S02]  /*5e00*/  PRMT R14, R191, 0x654, R14 ;  /* 0x00000654bf0e7816 */ /* 0x000fe4000000000e */
[----:B------:R-:W-:Y:S02]  /*5e10*/  ISETP.GE.AND P1, PT, R3, R6, PT ;  /* 0x000000060300720c */ /* 0x000fe40003f26270 */
[----:B------:R0:W-:Y:S11]  /*5e20*/  SYNCS.ARRIVE.TRANS64.RED.A1T0 RZ, [R14+URZ], RZ ;  /* 0x000000ff0eff79a7 */ /* 0x0001f6000810043f */
[----:B0-----:R-:W-:Y:S05]  /*5e30*/  @!P1 BRA `(.L_x_5846) ;  /* 0x0000000c00189947 */ /* 0x001fea0003800000 */
.L_x_5853:
[----:B------:R-:W-:Y:S01]  /*5e40*/  BAR.SYNC.DEFER_BLOCKING 0xe, 0x100 ;  /* 0x0384000000007b1d */ /* 0x000fe20000010000 */
[C---:B------:R-:W-:Y:S01]  /*5e50*/  IMAD R7, R18.reuse, 0x40, R198 ;  /* 0x0000004012077824 */ /* 0x040fe200078e02c6 */
[----:B------:R-:W-:Y:S01]  /*5e60*/  ISETP.GT.AND P2, PT, R3, R6, PT ;  /* 0x000000060300720c */ /* 0x000fe20003f44270 */
[----:B------:R-:W-:Y:S02]  /*5e70*/  VIADD R18, R18, 0x1 ;  /* 0x0000000112127836 */ /* 0x000fe40000000000 */
[----:B------:R-:W-:Y:S02]  /*5e80*/  IMAD R7, R7, 0x4, R2 ;  /* 0x0000000407077824 */ /* 0x000fe400078e0202 */
[----:B------:R-:W-:Y:S01]  /*5e90*/  VIADD R3, R3, 0xffffffff ;  /* 0xffffffff03037836 */ /* 0x000fe20000000000 */
[----:B------:R-:W-:-:S04]  /*5ea0*/  ISETP.NE.AND P1, PT, R18, 0x2, PT ;  /* 0x000000021200780c */ /* 0x000fc80003f25270 */
[----:B------:R-:W-:Y:S01]  /*5eb0*/  SEL R18, R18, RZ, P1 ;  /* 0x000000ff12127207 */ /* 0x000fe20000800000 */
[----:B0-----:R-:W0:Y:S04]  /*5ec0*/  LDS R14, [R7+0x28800] ;  /* 0x02880000070e7984 */ /* 0x001e280000000800 */
        /* <DEDUP_REMOVED lines=133> */
.L_x_5847:
[----:B------:R-:W-:Y:S01]  /*6720*/  IMAD R7, R18, 0x8, R2 ;  /* 0x0000000812077824 */ /* 0x000fe200078e0202 */
[----:B------:R-:W-:-:S04]  /*6730*/  SHF.L.U32 R14, R19, 0x1f, RZ ;  /* 0x0000001f130e7819 */ /* 0x000fc800000006ff */
[----:B------:R0:W1:Y:S01]  /*6740*/  SYNCS.PHASECHK.TRANS64.TRYWAIT P1, [R7+URZ+0x28c50], R14 ;  /* 0x028c500e070075a7 */ /* 0x000062000802017f */
[----:B------:R-:W-:Y:S05]  /*6750*/  @!P0 BRA `(.L_x_5848) ;  /* 0x0000000000048947 */ /* 0x000fea0003800000 */
[----:B------:R-:W-:Y:S01]  /*6760*/  BPT.TRAP 0x1 ;  /* 0x000000040000795c */ /* 0x000fe20000300000 */
.L_x_5848:
[----:B------:R-:W-:Y:S04]  /*6770*/  BSSY B1, `(.L_x_5849) ;  /* 0x0000004000017945 */ /* 0x000fe80003800000 */
[----:B-1----:R-:W-:Y:S05]  /*6780*/  @P1 BRA `(.L_x_5850) ;  /* 0x0000000000081947 */ /* 0x002fea0003800000 */
[----:B------:R-:W1:Y:S02]  /*6790*/  SYNCS.PHASECHK.TRANS64.TRYWAIT P1, [R7+URZ+0x28c50], R14 ;  /* 0x028c500e070075a7 */ /* 0x000e64000802017f */
[----:B-1----:R-:W-:Y:S05]  /*67a0*/  @!P1 BRA `(.L_x_5851) ;  /* 0x0000019000a89947 */ /* 0x002fea0003800000 */
.L_x_5850:
[----:B------:R-:W-:Y:S05]  /*67b0*/  BSYNC B1 ;  /* 0x0000000000017941 */ /* 0x000fea0003800000 */
.L_x_5849:
[----:B01----:R-:W-:Y:S01]  /*67c0*/  IMAD R14, R18, 0x1000, R0 ;  /* 0x00001000120e7824 */ /* 0x003fe200078e0200 */
[----:B------:R-:W-:Y:S01]  /*67d0*/  R2UR UR4, R4 ;  /* 0x00000000040472ca */ /* 0x000fe200000e0000 */
[----:B------:R-:W-:Y:S01]  /*67e0*/  IMAD.MOV.U32 R15, RZ, RZ, 0x40000040 ;  /* 0x40000040ff0f7424 */ /* 0x000fe200078e00ff */
[----:B------:R-:W-:Y:S01]  /*67f0*/  R2UR UR5, R5 ;  /* 0x00000000050572ca */ /* 0x000fe200000e0000 */
[----:B------:R-:W-:Y:S01]  /*6800*/  WARPGROUP.ARRIVE ;  /* 0x00000000000079c5 */ /* 0x000fe20000000000 */
[C---:B------:R-:W-:Y:S01]  /*6810*/  R2UR UR6, R14.reuse ;  /* 0x000000000e0672ca */ /* 0x040fe200000e0000 */
[----:B------:R-:W-:Y:S01]  /*6820*/  VIADD R20, R14, 0x80 ;  /* 0x000000800e147836 */ /* 0x000fe20000000000 */
[----:B------:R-:W-:Y:S01]  /*6830*/  R2UR UR7, R15 ;  /* 0x000000000f0772ca */ /* 0x000fe200000e0000 */
[----:B------:R-:W-:Y:S02]  /*6840*/  IMAD.MOV.U32 R21, RZ, RZ, 0x40000040 ;  /* 0x40000040ff157424 */ /* 0x000fe400078e00ff */
[----:B------:R-:W-:-:S10]  /*6850*/  IMAD.MOV.U32 R15, RZ, RZ, 0x40000040 ;  /* 0x40000040ff0f7424 */ /* 0x000fd400078e00ff */
[----:B------:R-:W-:Y:S01]  /*6860*/  HGMMA.64x256x16.F32.BF16 R24, gdesc[UR4].tnspB, R24, gsb0 ;  /* 0x43e00000041879f0 */ /* 0x000fe20008001818 */
        /* <DEDUP_REMOVED lines=31> */
.L_x_5852:
[----:B------:R-:W-:-:S05]  /*6a60*/  VIADD R14, R7, 0x28c60 ;  /* 0x00028c60070e7836 */ /* 0x000fca0000000000 */
[----:B------:R-:W-:-:S04]  /*6a70*/  PRMT R14, R191, 0x654, R14 ;  /* 0x00000654bf0e7816 */ /* 0x000fc8000000000e */
[----:B------:R0:W-:Y:S01]  /*6a80*/  SYNCS.ARRIVE.TRANS64.RED.A1T0 RZ, [R14+URZ], RZ ;  /* 0x000000ff0eff79a7 */ /* 0x0001e2000810043f */
[----:B------:R-:W-:Y:S05]  /*6a90*/  @P2 BRA `(.L_x_5853) ;  /* 0xfffffff000e82947 */ /* 0x000fea000383ffff */
.L_x_5846:
[----:B------:R-:W-:Y:S05]  /*6aa0*/  BSYNC B0 ;  /* 0x0000000000007941 */ /* 0x000fea0003800000 */
.L_x_5845:
[----:B------:R-:W-:Y:S01]  /*6ab0*/  BAR.SYNC.DEFER_BLOCKING 0xe, 0x100 ;  /* 0x0384000000007b1d */ /* 0x000fe20000010000 */
[C---:B------:R-:W-:Y:S01]  /*6ac0*/  IMAD R3, R18.reuse, 0x40, R198 ;  /* 0x0000004012037824 */ /* 0x040fe200078e02c6 */
[----:B------:R-:W-:Y:S01]  /*6ad0*/  PLOP3.LUT P0, PT, PT, PT, PT, 0x8, 0x0 ;  /* 0x000000000000781c */ /* 0x000fe20003f0e170 */
[----:B------:R-:W-:Y:S02]  /*6ae0*/  VIADD R18, R18, 0x1 ;  /* 0x0000000112127836 */ /* 0x000fe40000000000 */
[----:B------:R-:W-:-:S03]  /*6af0*/  IMAD R3, R3, 0x4, R2 ;  /* 0x0000000403037824 */ /* 0x000fc600078e0202 */
[----:B------:R-:W-:-:S04]  /*6b00*/  ISETP.NE.AND P1, PT, R18, 0x2, PT ;  /* 0x000000021200780c */ /* 0x000fc80003f25270 */
[----:B------:R-:W-:Y:S02]  /*6b10*/  SEL R0, RZ, 0x1, P1 ;  /* 0x00000001ff007807 */ /* 0x000fe40000800000 */
[----:B------:R-:W-:Y:S02]  /*6b20*/  SEL R18, R18, RZ, P1 ;  /* 0x000000ff12127207 */ /* 0x000fe40000800000 */
[----:B------:R-:W-:Y:S01]  /*6b30*/  LOP3.LUT R19, R19, R0, RZ, 0x3c, !PT ;  /* 0x0000000013137212 */ /* 0x000fe200078e3cff */
[----:B------:R-:W1:Y:S04]  /*6b40*/  LDS R2, [R3+0x28800] ;  /* 0x0288000003027984 */ /* 0x000e680000000800 */
[----:B------:R2:W3:Y:S02]  /*6b50*/  LDS R0, [R3+0x28820] ;  /* 0x0288200003007984 */ /* 0x0004e40000000800 */
[----:B--2---:R-:W-:-:S02]  /*6b60*/  IMAD.MOV.U32 R3, RZ, RZ, RZ ;  /* 0x000000ffff037224 */ /* 0x004fc400078e00ff */
[-C--:B-1----:R-:W-:Y:S01]  /*6b70*/  FMUL.FTZ R153, R28, R2.reuse ;  /* 0x000000021c997220 */ /* 0x082fe20000410000 */
[-C--:B------:R-:W-:Y:S01]  /*6b80*/  FMUL.FTZ R28, R29, R2.reuse ;  /* 0x000000021d1c7220 */ /* 0x080fe20000410000 */
[-C--:B------:R-:W-:Y:S01]  /*6b90*/  FMUL.FTZ R12, R33, R2.reuse ;  /* 0x00000002210c7220 */ /* 0x080fe20000410000 */
[-C--:B0-----:R-:W-:Y:S01]  /*6ba0*/  FMUL.FTZ R14, R37, R2.reuse ;  /* 0x00000002250e7220 */ /* 0x081fe20000410000 */
[----:B------:R-:W-:Y:S01]  /*6bb0*/  FMUL.FTZ R172, R41, R2 ;  /* 0x0000000229ac7220 */ /* 0x000fe20000410000 */
[-C--:B---3--:R-:W-:Y:S01]  /*6bc0*/  FMUL.FTZ R5, R35, R0.reuse ;  /* 0x0000000023057220 */ /* 0x088fe20000410000 */
        /* <DEDUP_REMOVED lines=125> */
.L_x_5831:
        /* <DEDUP_REMOVED lines=24> */
.L_x_5856:
[----:B------:R-:W-:-:S13]  /*7520*/  ISETP.NE.AND P0, PT, R5, 0x1, PT ;  /* 0x000000010500780c */ /* 0x000fda0003f05270 */
[----:B------:R-:W0:Y:S02]  /*7530*/  @P0 LDC.64 R6, c[0x0][0x9e8] ;  /* 0x00027a00ff060b82 */ /* 0x000e240000000a00 */
[----:B0-----:R-:W-:-:S05]  /*7540*/  @P0 IMAD.HI.U32 R6, R0, R6, RZ ;  /* 0x0000000600060227 */ /* 0x001fca00078e00ff */
[----:B------:R-:W-:-:S07]  /*7550*/  @P0 SHF.R.U32.HI R0, RZ, R7, R6 ;  /* 0x00000007ff000219 */ /* 0x000fce0000011606 */
.L_x_5857:
[----:B------:R-:W-:Y:S05]  /*7560*/  BSYNC B0 ;  /* 0x0000000000007941 */ /* 0x000fea0003800000 */
.L_x_5855:
[----:B------:R-:W-:-:S05]  /*7570*/  IMAD R3, R0, R5, R5 ;  /* 0x0000000500037224 */ /* 0x000fca00078e0205 */
[----:B------:R-:W-:-:S07]  /*7580*/  VIMNMX R4, R4, R3, PT ;  /* 0x0000000304047248 */ /* 0x000fce0003fe0100 */
.L_x_5854:
        /* <DEDUP_REMOVED lines=24> */
.L_x_5860:
[----:B------:R-:W-:-:S13]  /*7710*/  ISETP.NE.AND P0, PT, R5, 0x1, PT ;  /* 0x000000010500780c */ /* 0x000fda0003f05270 */
[----:B------:R-:W0:Y:S02]  /*7720*/  @P0 LDC.64 R6, c[0x0][0x9e8] ;  /* 0x00027a00ff060b82 */ /* 0x000e240000000a00 */
[----:B0-----:R-:W-:-:S05]  /*7730*/  @P0 IMAD.HI.U32 R4, R40, R6, RZ ;  /* 0x0000000628040227 */ /* 0x001fca00078e00ff */
[----:B------:R-:W-:-:S07]  /*7740*/  @P0 SHF.R.U32.HI R40, RZ, R7, R4 ;  /* 0x00000007ff280219 */ /* 0x000fce0000011604 */
.L_x_5861:
[----:B------:R-:W-:Y:S05]  /*7750*/  BSYNC B0 ;  /* 0x0000000000007941 */ /* 0x000fea0003800000 */
.L_x_5859:
[----:B------:R-:W-:-:S05]  /*7760*/  IMAD R5, R40, R5, RZ ;  /* 0x0000000528057224 */ /* 0x000fca00078e02ff */
[----:B------:R-:W-:-:S07]  /*7770*/  VIMNMX R0, R0, R5, !PT ;  /* 0x0000000500007248 */ /* 0x000fce0007fe0100 */
.L_x_5858:
        /* <DEDUP_REMOVED lines=16> */
[----:B------:R-:W-:Y:S01]  /*7880*/  ISETP.GT.AND P1, PT, R168, R6, PT ;  /* 0x00000006a800720c */ /* 0x000fe20003f24270 */
[----:B------:R0:W-:Y:S01]  /*7890*/  STL [R1+0xc], R6 ;  /* 0x00000c0601007387 */ /* 0x0001e20000100800 */
        /* <DEDUP_REMOVED lines=62> */
[----:B0-----:R-:W-:Y:S06]  /*7c80*/  @!P1 BRA `(.L_x_5840) ;  /* 0x000000c800809947 */ /* 0x001fec0003800000 */
        /* <DEDUP_REMOVED lines=15> */
[----:B------:R-:W-:-:S04]  /*7d80*/  LOP3.LUT R3, R3, 0x3fff, RZ, 0xc0, !PT ;  /* 0x00003fff03037812 */ /* 0x000fc800078ec0ff */
[----:B------:R-:W-:Y:S01]  /*7d90*/  LOP3.LUT R197, R3, 0x2000000, RZ, 0xfc, !PT ;  /* 0x0200000003c57812 */ /* 0x000fe200078efcff */
        /* <DEDUP_REMOVED lines=17> */
.L_x_5863:
[----:B------:R-:W-:Y:S05]  /*7eb0*/  BSYNC B6 ;  /* 0x0000000000067941 */ /* 0x000fea0003800000 */
.L_x_5862:
        /* <DEDUP_REMOVED lines=13> */
.L_x_5867:
[----:B-1----:R1:W2:Y:S02]  /*7f90*/  SYNCS.PHASECHK.TRANS64.TRYWAIT P0, [R2+URZ+0x28c00], R3 ;  /* 0x028c0003020075a7 */ /* 0x0022a4000800017f */
[----:B--2---:R-:W-:Y:S05]  /*7fa0*/  @!P0 NANOSLEEP.SYNCS 0x989680 ;  /* 0x009896800000895d */ /* 0x004fea0003900000 */
[----:B------:R-:W2:Y:S02]  /*7fb0*/  @!P0 SYNCS.PHASECHK.TRANS64 P0, [R2+URZ+0x28c00], R3 ;  /* 0x028c0003020085a7 */ /* 0x000ea4000800007f */
[----:B--2---:R-:W-:Y:S05]  /*7fc0*/  @!P0 BRA `(.L_x_5867) ;  /* 0xfffffffc00f08947 */ /* 0x004fea000383ffff */
.L_x_5866:
[----:B------:R-:W-:Y:S05]  /*7fd0*/  BSYNC B0 ;  /* 0x0000000000007941 */ /* 0x000fea0003800000 */
.L_x_5865:
[----:B------:R-:W-:Y:S05]  /*7fe0*/  BRA `(.L_x_5868) ;  /* 0x0000002c00f87947 */ /* 0x000fea0003800000 */
.L_x_5864:
[----:B------:R-:W-:Y:S01]  /*7ff0*/  VIADD R4, R2, 0x20400 ;  /* 0x0002040002047836 */ /* 0x000fe20000000000 */
[----:B-----5:R-:W-:Y:S01]  /*8000*/  SHF.R.S32.HI R0, RZ, 0x1f, R24 ;  /* 0x0000001fff007819 */ /* 0x020fe20000011418 */
[----:B------:R-:W-:Y:S01]  /*8010*/  ULDC.64 UR4, c[0x0][0x3f8] ;  /* 0x0000fe0000047ab9 */ /* 0x000fe20000000a00 */
[----:B------:R-:W-:Y:S01]  /*8020*/  ULDC.64 UR6, c[0x0][0x408] ;  /* 0x0001020000067ab9 */ /* 0x000fe20000000a00 */
[----:B------:R-:W-:Y:S01]  /*8030*/  IMAD.WIDE.U32 R26, R24, UR4, RZ ;  /* 0x00000004181a7c25 */ /* 0x000fe2000f8e00ff */
[----:B------:R-:W-:Y:S01]  /*8040*/  LOP3.LUT P0, RZ, R4, 0x3ff, RZ, 0xc0, !PT ;  /* 0x000003ff04ff7812 */ /* 0x000fe2000780c0ff */
[----:B------:R-:W-:Y:S02]  /*8050*/  BSSY B6, `(.L_x_5869) ;  /* 0x0000019000067945 */ /* 0x000fe40003800000 */
[C---:B------:R-:W-:Y:S02]  /*8060*/  IMAD R3, R0.reuse, UR4, RZ ;  /* 0x0000000400037c24 */ /* 0x040fe4000f8e02ff */
[----:B------:R-:W-:-:S02]  /*8070*/  IMAD R5, R0, UR6, RZ ;  /* 0x0000000600057c24 */ /* 0x000fc4000f8e02ff */
[C---:B------:R-:W-:Y:S02]  /*8080*/  IMAD R3, R24.reuse, UR5, R3 ;  /* 0x0000000518037c24 */ /* 0x040fe4000f8e0203 */
[C---:B------:R-:W-:Y:S02]  /*8090*/  IMAD R5, R24.reuse, UR7, R5 ;  /* 0x0000000718057c24 */ /* 0x040fe4000f8e0205 */
[----:B------:R-:W-:-:S04]  /*80a0*/  IMAD.WIDE.U32 R24, R24, UR6, RZ ;  /* 0x0000000618187c25 */ /* 0x000fc8000f8e00ff */
        /* <DEDUP_REMOVED lines=19> */
.L_x_5870:
[----:B------:R-:W-:Y:S05]  /*81e0*/  BSYNC B6 ;  /* 0x0000000000067941 */ /* 0x000fea0003800000 */
.L_x_5869:
[----:B------:R-:W-:Y:S01]  /*81f0*/  ULDC.U8 UR4, c[0x0][0x410] ;  /* 0x0001040000047ab9 */ /* 0x000fe20000000000 */
[----:B------:R-:W-:Y:S01]  /*8200*/  BSSY B0, `(.L_x_5871) ;  /* 0x00002d4000007945 */ /* 0x000fe20003800000 */
[----:B------:R-:W-:Y:S01]  /*8210*/  ISETP.NE.AND P0, PT, RZ, UR4, PT ;  /* 0x00000004ff007c0c */ /* 0x000fe2000bf05270 */
[----:B------:R-:W-:-:S12]  /*8220*/  IMAD.IADD R39, R196, 0x1, R199 ;  /* 0x00000001c4277824 */ /* 0x000fd800078e02c7 */
[----:B------:R-:W-:Y:S05]  /*8230*/  @!P0 BRA `(.L_x_5872) ;  /* 0x0000001400c48947 */ /* 0x000fea0003800000 */
[----:B------:R-:W0:Y:S01]  /*8240*/  LDC R34, c[0x0][0x448] ;  /* 0x00011200ff227b82 */ /* 0x000e220000000800 */
[----:B------:R-:W1:Y:S01]  /*8250*/  S2R R21, SR_TID.X ;  /* 0x0000000000157919 */ /* 0x000e620000002100 */
[----:B------:R-:W-:Y:S01]  /*8260*/  ULDC.64 UR4, c[0x0][0x3f8] ;  /* 0x0000fe0000047ab9 */ /* 0x000fe20000000a00 */
[----:B------:R-:W-:Y:S01]  /*8270*/  ULDC.64 UR6, c[0x0][0x408] ;  /* 0x0001020000067ab9 */ /* 0x000fe20000000a00 */
[----:B------:R-:W-:Y:S02]  /*8280*/  IMAD.MOV.U32 R6, RZ, RZ, R26 ;  /* 0x000000ffff067224 */ /* 0x000fe400078e001a */
[----:B------:R-:W-:Y:S02]  /*8290*/  IMAD.MOV.U32 R7, RZ, RZ, R29 ;  /* 0x000000ffff077224 */ /* 0x000fe400078e001d */
[----:B------:R-:W-:Y:S02]  /*82a0*/  IMAD.MOV.U32 R10, RZ, RZ, R24 ;  /* 0x000000ffff0a7224 */ /* 0x000fe400078e0018 */
[----:B------:R-:W-:Y:S01]  /*82b0*/  IMAD.MOV.U32 R11, RZ, RZ, R31 ;  /* 0x000000ffff0b7224 */ /* 0x000fe200078e001f */
[----:B0-----:R-:W-:Y:S01]  /*82c0*/  ISETP.NE.AND P0, PT, R34, 0x1, PT ;  /* 0x000000012200780c */ /* 0x001fe20003f05270 */
[----:B-1----:R-:W-:-:S12]  /*82d0*/  VIADD R21, R21, 0xffffff80 ;  /* 0xffffff8015157836 */ /* 0x002fd80000000000 */
[----:B------:R-:W0:Y:S01]  /*82e0*/  @P0 LDC R0, c[0x0][0x44c] ;  /* 0x00011300ff000b82 */ /* 0x000e220000000800 */
[----:B------:R-:W-:-:S04]  /*82f0*/  SHF.R.S32.HI R20, RZ, 0x1f, R21 ;  /* 0x0000001fff147819 */ /* 0x000fc80000011415 */
[----:B------:R-:W-:-:S03]  /*8300*/  LEA.HI R20, R20, R21, RZ, 0x2 ;  /* 0x0000001514147211 */ /* 0x000fc600078f10ff */
[----:B------:R-:W1:Y:S01]  /*8310*/  @P0 LDC R5, c[0x0][0x450] ;  /* 0x00011400ff050b82 */ /* 0x000e620000000800 */
[----:B------:R-:W-:-:S05]  /*8320*/  LOP3.LUT R20, R20, 0xfffffffc, RZ, 0xc0, !PT ;  /* 0xfffffffc14147812 */ /* 0x000fca00078ec0ff */
[----:B------:R-:W-:-:S04]  /*8330*/  IMAD.IADD R20, R21, 0x1, -R20 ;  /* 0x0000000115147824 */ /* 0x000fc800078e0a14 */
[----:B------:R-:W-:-:S04]  /*8340*/  IMAD R3, R20, 0x20, R39 ;  /* 0x0000002014037824 */ /* 0x000fc800078e0227 */
        /* <DEDUP_REMOVED lines=23> */
.L_x_6164:
[----:B------:R-:W-:Y:S01]  /*84c0*/  IMAD R34, R23, R34, RZ ;  /* 0x0000002217227224 */ /* 0x000fe200078e02ff */
[----:B------:R-:W-:Y:S01]  /*84d0*/  BSSY B1, `(.L_x_5874) ;  /* 0x000001e000017945 */ /* 0x000fe20003800000 */
[----:B------:R-:W-:Y:S02]  /*84e0*/  CS2R R24, SRZ ;  /* 0x0000000000187805 */ /* 0x000fe4000001ff00 */
[----:B------:R-:W-:Y:S02]  /*84f0*/  CS2R R28, SRZ ;  /* 0x00000000001c7805 */ /* 0x000fe4000001ff00 */
[----:B------:R-:W-:Y:S02]  /*8500*/  CS2R R20, SRZ ;  /* 0x0000000000147805 */ /* 0x000fe4000001ff00 */
[----:B------:R-:W-:Y:S02]  /*8510*/  ISETP.GE.AND P0, PT, R39, R34, PT ;  /* 0x000000222700720c */ /* 0x000fe40003f06270 */
[----:B------:R-:W-:-:S11]  /*8520*/  CS2R R26, SRZ ;  /* 0x00000000001a7805 */ /* 0x000fd6000001ff00 */
[----:B------:R-:W-:Y:S05]  /*8530*/  @P0 BRA `(.L_x_5875) ;  /* 0x00000000005c0947 */ /* 0x000fea0003800000 */
[----:B------:R-:W4:Y:S01]  /*8540*/  LDL R11, [R1+0x58] ;  /* 0x00005800010b7983 */ /* 0x000f220000100800 */
[----:B------:R-:W-:Y:S01]  /*8550*/  ULDC UR4, c[0x0][0x3f4] ;  /* 0x0000fd0000047ab9 */ /* 0x000fe20000000800 */
[----:B--2---:R-:W-:Y:S01]  /*8560*/  IMAD.MOV.U32 R8, RZ, RZ, R0 ;  /* 0x000000ffff087224 */ /* 0x004fe200078e0000 */
[----:B------:R-:W-:Y:S01]  /*8570*/  ISETP.GE.AND P3, PT, R207, UR4, PT ;  /* 0x00000004cf007c0c */ /* 0x000fe2000bf66270 */
[----:B-1----:R-:W-:Y:S01]  /*8580*/  IMAD.MOV.U32 R9, RZ, RZ, R3 ;  /* 0x000000ffff097224 */ /* 0x002fe200078e0003 */
[----:B------:R-:W-:Y:S01]  /*8590*/  ISETP.GE.AND P2, PT, R194, UR4, PT ;  /* 0x00000004c2007c0c */ /* 0x000fe2000bf46270 */
[----:B---3--:R-:W-:Y:S01]  /*85a0*/  IMAD.MOV.U32 R15, RZ, RZ, R5 ;  /* 0x000000ffff0f7224 */ /* 0x008fe200078e0005 */
[----:B------:R-:W-:-:S09]  /*85b0*/  CS2R R28, SRZ ;  /* 0x00000000001c7805 */ /* 0x000fd2000001ff00 */
[C---:B------:R-:W-:Y:S01]  /*85c0*/  @!P3 IMAD.SHL.U32 R33, R207.reuse, 0x2, RZ ;  /* 0x00000002cf21b824 */ /* 0x040fe200078e00ff */
[----:B------:R-:W-:Y:S02]  /*85d0*/  CS2R R26, SRZ ;  /* 0x00000000001a7805 */ /* 0x000fe4000001ff00 */
[----:B------:R-:W-:Y:S01]  /*85e0*/  CS2R R24, SRZ ;  /* 0x0000000000187805 */ /* 0x000fe2000001ff00 */
[----:B------:R-:W-:Y:S01]  /*85f0*/  @!P2 IMAD.WIDE R8, R194, 0x2, R8 ;  /* 0x00000002c208a825 */ /* 0x000fe200078e0208 */
[-C--:B------:R-:W-:Y:S02]  /*8600*/  @!P3 IADD3 R30, P0, R0, R33.reuse, RZ ;  /* 0x00000021001eb210 */ /* 0x080fe40007f1e0ff */
[----:B----4-:R-:W-:Y:S01]  /*8610*/  @!P3 IADD3 R32, P1, R14, R33, RZ ;  /* 0x000000210e20b210 */ /* 0x010fe20007f3e0ff */
[----:B------:R-:W-:Y:S01]  /*8620*/  @!P2 IMAD.WIDE R12, R194, 0x2, R14 ;  /* 0x00000002c20ca825 */ /* 0x000fe200078e020e */
[----:B------:R1:W5:Y:S04]  /*8630*/  @!P2 LD.E.64 R28, desc[UR42][R8.64] ;  /* 0x0000002a081ca980 */ /* 0x000368000c101b00 */
[----:B------:R1:W5:Y:S01]  /*8640*/  @!P2 LD.E.64 R26, desc[UR42][R12.64] ;  /* 0x0000002a0c1aa980 */ /* 0x000362000c101b00 */
[----:B------:R-:W-:-:S05]  /*8650*/  @!P3 SHF.L.U64.HI R20, R207, 0x1, R11 ;  /* 0x00000001cf14b819 */ /* 0x000fca000001020b */
[--C-:B------:R-:W-:Y:S02]  /*8660*/  @!P3 IMAD.X R31, R3, 0x1, R20.reuse, P0 ;  /* 0x00000001031fb824 */ /* 0x100fe400000e0614 */
[----:B------:R-:W-:Y:S01]  /*8670*/  @!P3 IMAD.X R33, R5, 0x1, R20, P1 ;  /* 0x000000010521b824 */ /* 0x000fe200008e0614 */
[----:B------:R-:W-:Y:S02]  /*8680*/  CS2R R20, SRZ ;  /* 0x0000000000147805 */ /* 0x000fe4000001ff00 */
[----:B------:R1:W5:Y:S04]  /*8690*/  @!P3 LD.E.64 R24, desc[UR42][R30.64] ;  /* 0x0000002a1e18b980 */ /* 0x000368000c101b00 */
[----:B------:R1:W5:Y:S02]  /*86a0*/  @!P3 LD.E.64 R20, desc[UR42][R32.64] ;  /* 0x0000002a2014b980 */ /* 0x000364000c101b00 */
.L_x_5875:
[----:B------:R-:W-:Y:S05]  /*86b0*/  BSYNC B1 ;  /* 0x0000000000017941 */ /* 0x000fea0003800000 */
.L_x_5874:
[----:B---3-5:R-:W-:Y:S01]  /*86c0*/  IMAD.MOV.U32 R5, RZ, RZ, R28 ;  /* 0x000000ffff057224 */ /* 0x028fe200078e001c */
[----:B------:R-:W-:Y:S01]  /*86d0*/  UMOV UR4, 0xffffffff ;  /* 0xffffffff00047882 */ /* 0x000fe20000000000 */
[----:B-1----:R-:W-:Y:S02]  /*86e0*/  IMAD.MOV.U32 R8, RZ, RZ, R29 ;  /* 0x000000ffff087224 */ /* 0x002fe400078e001d */
[----:B--2---:R-:W-:Y:S02]  /*86f0*/  IMAD.MOV.U32 R0, RZ, RZ, R24 ;  /* 0x000000ffff007224 */ /* 0x004fe400078e0018 */
[----:B------:R-:W-:Y:S01]  /*8700*/  IMAD.MOV.U32 R3, RZ, RZ, R25 ;  /* 0x000000ffff037224 */ /* 0x000fe200078e0019 */
[----:B------:R-:W-:Y:S01]  /*8710*/  PRMT R40, R8, 0x5410, R5 ;  /* 0x0000541008287816 */ /* 0x000fe20000000005 */
[----:B------:R-:W-:Y:S02]  /*8720*/  IMAD.MOV.U32 R5, RZ, RZ, R26 ;  /* 0x000000ffff057224 */ /* 0x000fe400078e001a */
[----:B------:R-:W-:Y:S01]  /*8730*/  IMAD.MOV.U32 R8, RZ, RZ, R27 ;  /* 0x000000ffff087224 */ /* 0x000fe200078e001b */
[----:B------:R-:W-:Y:S01]  /*8740*/  PRMT R42, R3, 0x5410, R0 ;  /* 0x00005410032a7816 */ /* 0x000fe20000000000 */
[----:B------:R-:W-:-:S02]  /*8750*/  IMAD.MOV.U32 R0, RZ, RZ, R20 ;  /* 0x000000ffff007224 */ /* 0x000fc400078e0014 */
[----:B------:R-:W-:Y:S01]  /*8760*/  IMAD.MOV.U32 R3, RZ, RZ, R21 ;  /* 0x000000ffff037224 */ /* 0x000fe200078e0015 */
[----:B------:R-:W-:Y:S02]  /*8770*/  PRMT R41, R5, 0x5410, R8 ;  /* 0x0000541005297816 */ /* 0x000fe40000000008 */
[----:B------:R-:W-:Y:S02]  /*8780*/  CS2R R8, SRZ ;  /* 0x0000000000087805 */ /* 0x000fe4000001ff00 */
[----:B------:R-:W-:Y:S01]  /*8790*/  PRMT R44, R0, 0x5410, R3 ;  /* 0x00005410002c7816 */ /* 0x000fe20000000003 */
[----:B------:R-:W-:Y:S06]  /*87a0*/  BRA.DIV UR4, `(.L_x_5876) ;  /* 0x00000176042c7947 */ /* 0x000fec000b800000 */
[----:B------:R1:W2:Y:S04]  /*87b0*/  SHFL.IDX PT, R3, R6, 0x1, 0x1c1f ;  /* 0x003c1f0006037f89 */ /* 0x0002a800000e0000 */
[----:B------:R1:W3:Y:S04]  /*87c0*/  SHFL.IDX PT, R0, R4, 0x1, 0x1c1f ;  /* 0x003c1f0004007f89 */ /* 0x0002e800000e0000 */
[----:B------:R1:W0:Y:S04]  /*87d0*/  SHFL.IDX PT, R5, R10, 0x1, 0x1c1f ;  /* 0x003c1f000a057f89 */ /* 0x00022800000e0000 */
[----:B----4-:R1:W4:Y:S02]  /*87e0*/  SHFL.IDX PT, R14, R7, 0x1, 0x1c1f ;  /* 0x003c1f00070e7f89 */ /* 0x01032400000e0000 */
.L_x_6170:
[----:B01----:R-:W5:Y:S01]  /*87f0*/  LDL R6, [R1+0x54] ;  /* 0x0000540001067983 */ /* 0x003f620000100800 */
[----:B------:R-:W-:Y:S01]  /*8800*/  VIADD R39, R39, 0x20 ;  /* 0x0000002027277836 */ /* 0x000fe20000000000 */
[----:B------:R-:W-:Y:S01]  /*8810*/  BSSY B1, `(.L_x_5877) ;  /* 0x0000022000017945 */ /* 0x000fe20003800000 */
[----:B------:R-:W-:Y:S01]  /*8820*/  IMAD.SHL.U32 R36, R200, 0x40, RZ ;  /* 0x00000040c8247824 */ /* 0x000fe200078e00ff */
[----:B------:R-:W-:Y:S02]  /*8830*/  CS2R R30, SRZ ;  /* 0x00000000001e7805 */ /* 0x000fe4000001ff00 */
[----:B------:R-:W-:Y:S02]  /*8840*/  CS2R R10, SRZ ;  /* 0x00000000000a7805 */ /* 0x000fe4000001ff00 */
[----:B------:R-:W-:Y:S02]  /*8850*/  ISETP.GE.AND P0, PT, R39, R34, PT ;  /* 0x000000222700720c */ /* 0x000fe40003f06270 */
[----:B------:R-:W-:-:S02]  /*8860*/  CS2R R12, SRZ ;  /* 0x00000000000c7805 */ /* 0x000fc4000001ff00 */
[----:B-----5:R-:W-:-:S04]  /*8870*/  LEA.HI R4, R6, R6, RZ, 0x1 ;  /* 0x0000000606047211 */ /* 0x020fc800078f08ff */
[----:B------:R-:W-:-:S05]  /*8880*/  LOP3.LUT R4, R4, 0xfffffffe, RZ, 0xc0, !PT ;  /* 0xfffffffe04047812 */ /* 0x000fca00078ec0ff */
[----:B------:R-:W-:-:S05]  /*8890*/  IMAD.IADD R4, R6, 0x1, -R4 ;  /* 0x0000000106047824 */ /* 0x000fca00078e0a04 */
[----:B------:R-:W-:Y:S01]  /*88a0*/  SHF.L.U32 R35, R4, 0x1f, RZ ;  /* 0x0000001f04237819 */ /* 0x000fe200000006ff */
[----:B------:R-:W-:Y:S06]  /*88b0*/  @P0 BRA `(.L_x_5878) ;  /* 0x00000000005c0947 */ /* 0x000fec0003800000 */
[----:B------:R-:W4:Y:S01]  /*88c0*/  LDL R15, [R1+0x58] ;  /* 0x00005800010f7983 */ /* 0x000f220000100800 */
[----:B------:R-:W-:Y:S01]  /*88d0*/  ULDC UR4, c[0x0][0x3f4] ;  /* 0x0000fd0000047ab9 */ /* 0x000fe20000000800 */
[----:B---3--:R-:W-:Y:S01]  /*88e0*/  IMAD.MOV.U32 R6, RZ, RZ, R0 ;  /* 0x000000ffff067224 */ /* 0x008fe200078e0000 */
[----:B------:R-:W-:Y:S01]  /*88f0*/  ISETP.GE.AND P2, PT, R194, UR4, PT ;  /* 0x00000004c2007c0c */ /* 0x000fe2000bf46270 */
[----:B--2---:R-:W-:Y:S01]  /*8900*/  IMAD.MOV.U32 R7, RZ, RZ, R3 ;  /* 0x000000ffff077224 */ /* 0x004fe200078e0003 */
[----:B------:R-:W-:Y:S02]  /*8910*/  ISETP.GE.AND P3, PT, R207, UR4, PT ;  /* 0x00000004cf007c0c */ /* 0x000fe4000bf66270 */
[----:B------:R-:W-:-:S09]  /*8920*/  CS2R R30, SRZ ;  /* 0x00000000001e7805 */ /* 0x000fd2000001ff00 */
[----:B------:R-:W-:-:S04]  /*8930*/  @!P2 IMAD.WIDE R32, R194, 0x2, R6 ;  /* 0x00000002c220a825 */ /* 0x000fc800078e0206 */
[C---:B------:R-:W-:Y:S01]  /*8940*/  @!P3 IMAD.SHL.U32 R7, R207.reuse, 0x2, RZ ;  /* 0x00000002cf07b824 */ /* 0x040fe200078e00ff */
[----:B------:R-:W-:Y:S02]  /*8950*/  CS2R R12, SRZ ;  /* 0x00000000000c7805 */ /* 0x000fe4000001ff00 */
[----:B------:R-:W-:Y:S01]  /*8960*/  CS2R R8, SRZ ;  /* 0x0000000000087805 */ /* 0x000fe2000001ff00 */
[----:B------:R0:W5:Y:S01]  /*8970*/  @!P2 LD.E.64 R30, desc[UR42][R32.64] ;  /* 0x0000002a201ea980 */ /* 0x000162000c101b00 */
[-C--:B------:R-:W-:Y:S02]  /*8980*/  @!P3 IADD3 R6, P0, R0, R7.reuse, RZ ;  /* 0x000000070006b210 */ /* 0x080fe40007f1e0ff */
[----:B----4-:R-:W-:Y:S02]  /*8990*/  @!P3 IADD3 R4, P1, R14, R7, RZ ;  /* 0x000000070e04b210 */ /* 0x010fe40007f3e0ff */
[----:B------:R-:W-:Y:S01]  /*89a0*/  @!P3 SHF.L.U64.HI R10, R207, 0x1, R15 ;  /* 0x00000001cf0ab819 */ /* 0x000fe2000001020f */
[----:B------:R-:W-:-:S04]  /*89b0*/  IMAD.MOV.U32 R15, RZ, RZ, R5 ;  /* 0x000000ffff0f7224 */ /* 0x000fc800078e0005 */
[--C-:B------:R-:W-:Y:S02]  /*89c0*/  @!P3 IMAD.X R7, R3, 0x1, R10.reuse, P0 ;  /* 0x000000010307b824 */ /* 0x100fe400000e060a */
[----:B------:R-:W-:Y:S01]  /*89d0*/  @!P3 IMAD.X R5, R5, 0x1, R10, P1 ;  /* 0x000000010505b824 */ /* 0x000fe200008e060a */
[----:B------:R-:W-:Y:S01]  /*89e0*/  CS2R R10, SRZ ;  /* 0x00000000000a7805 */ /* 0x000fe2000001ff00 */
[----:B------:R-:W-:Y:S01]  /*89f0*/  @!P2 IMAD.WIDE R14, R194, 0x2, R14 ;  /* 0x00000002c20ea825 */ /* 0x000fe200078e020e */
[----:B------:R0:W5:Y:S04]  /*8a00*/  @!P3 LD.E.64 R8, desc[UR42][R6.64] ;  /* 0x0000002a0608b980 */ /* 0x000168000c101b00 */
[----:B------:R0:W5:Y:S04]  /*8a10*/  @!P2 LD.E.64 R12, desc[UR42][R14.64] ;  /* 0x0000002a0e0ca980 */ /* 0x000168000c101b00 */
[----:B------:R0:W5:Y:S02]  /*8a20*/  @!P3 LD.E.64 R10, desc[UR42][R4.64] ;  /* 0x0000002a040ab980 */ /* 0x000164000c101b00 */
.L_x_5878:
[----:B------:R-:W-:Y:S05]  /*8a30*/  BSYNC B1 ;  /* 0x0000000000017941 */ /* 0x000fea0003800000 */
.L_x_5877:
[----:B------:R-:W1:Y:S01]  /*8a40*/  S2R R37, SR_TID.X ;  /* 0x0000000000257919 */ /* 0x000e620000002100 */
[----:B------:R-:W1:Y:S01]  /*8a50*/  SYNCS.PHASECHK.TRANS64.TRYWAIT P0, [R2+URZ+0x28c00], R35 ;  /* 0x028c0023020075a7 */ /* 0x000e62000800017f */
[----:B--2---:R-:W-:Y:S01]  /*8a60*/  LOP3.LUT R3, R36, 0x1c0, RZ, 0xc0, !PT ;  /* 0x000001c024037812 */ /* 0x004fe200078ec0ff */
[----:B0----5:R-:W-:Y:S01]  /*8a70*/  IMAD.MOV.U32 R4, RZ, RZ, R8 ;  /* 0x000000ffff047224 */ /* 0x021fe200078e0008 */
[----:B------:R-:W-:Y:S01]  /*8a80*/  VIADDMNMX R45, R34, -R199, 0x40, PT ;  /* 0x00000040222d7446 */ /* 0x000fe200038009c7 */
[----:B------:R-:W-:Y:S01]  /*8a90*/  IMAD.MOV.U32 R6, RZ, RZ, R10 ;  /* 0x000000ffff067224 */ /* 0x000fe200078e000a */
[----:B---3--:R-:W-:Y:S01]  /*8aa0*/  LOP3.LUT R0, R3, 0x18, R16, 0xf8, !PT ;  /* 0x0000001803007812 */ /* 0x008fe200078ef810 */
[----:B------:R-:W-:Y:S01]  /*8ab0*/  IMAD.MOV.U32 R5, RZ, RZ, R31 ;  /* 0x000000ffff057224 */ /* 0x000fe200078e001f */
[----:B------:R-:W-:Y:S01]  /*8ac0*/  SHF.R.U32.HI R3, RZ, 0x3, R3 ;  /* 0x00000003ff037819 */ /* 0x000fe20000011603 */
[----:B------:R-:W-:Y:S01]  /*8ad0*/  BSSY B1, `(.L_x_5879) ;  /* 0x0000018000017945 */ /* 0x000fe20003800000 */
[----:B------:R-:W-:Y:S01]  /*8ae0*/  PRMT R32, R4, 0x7610, R32 ;  /* 0x0000761004207816 */ /* 0x000fe20000000020 */
[----:B------:R-:W-:Y:S01]  /*8af0*/  IMAD.MOV.U32 R4, RZ, RZ, R30 ;  /* 0x000000ffff047224 */ /* 0x000fe200078e001e */
[----:B------:R-:W-:Y:S01]  /*8b00*/  LOP3.LUT R0, R0, R3, RZ, 0x3c, !PT ;  /* 0x0000000300007212 */ /* 0x000fe200078e3cff */
[----:B------:R-:W-:Y:S01]  /*8b10*/  IMAD.MOV.U32 R3, RZ, RZ, R9 ;  /* 0x000000ffff037224 */ /* 0x000fe200078e0009 */
[----:B------:R-:W-:Y:S01]  /*8b20*/  PRMT R46, R5, 0x7610, R46 ;  /* 0x00007610052e7816 */ /* 0x000fe2000000002e */
[----:B------:R-:W-:Y:S01]  /*8b30*/  IMAD.MOV.U32 R5, RZ, RZ, R13 ;  /* 0x000000ffff057224 */ /* 0x000fe200078e000d */
[----:B----4-:R-:W-:Y:S01]  /*8b40*/  PRMT R14, R6, 0x5410, R4 ;  /* 0x00005410060e7816 */ /* 0x010fe20000000004 */
[----:B------:R-:W-:Y:S01]  /*8b50*/  IMAD.MOV.U32 R4, RZ, RZ, R12 ;  /* 0x000000ffff047224 */ /* 0x000fe200078e000c */
[----:B------:R-:W-:-:S02]  /*8b60*/  PRMT R15, R3, 0x7610, R15 ;  /* 0x00007610030f7816 */ /* 0x000fc4000000000f */
[----:B------:R-:W-:Y:S02]  /*8b70*/  LOP3.LUT P2, RZ, R200, 0x4, RZ, 0xc0, !PT ;  /* 0x00000004c8ff7812 */ /* 0x000fe4000784c0ff */
[----:B------:R-:W-:Y:S02]  /*8b80*/  PRMT R47, R4, 0x7610, R47 ;  /* 0x00007610042f7816 */ /* 0x000fe4000000002f */
[----:B------:R-:W-:Y:S01]  /*8b90*/  ISETP.GE.AND P1, PT, R196, R45, PT ;  /* 0x0000002dc400720c */ /* 0x000fe20003f26270 */
[----:B-1----:R-:W-:-:S05]  /*8ba0*/  VIADD R37, R37, 0xffffff80 ;  /* 0xffffff8025257836 */ /* 0x002fca0000000000 */
[----:B------:R-:W-:-:S04]  /*8bb0*/  SHF.R.S32.HI R7, RZ, 0x1f, R37 ;  /* 0x0000001fff077819 */ /* 0x000fc80000011425 */
[----:B------:R-:W-:-:S04]  /*8bc0*/  LEA.HI R7, R7, R37, RZ, 0x5 ;  /* 0x0000002507077211 */ /* 0x000fc800078f28ff */
[----:B------:R-:W-:-:S05]  /*8bd0*/  SHF.R.S32.HI R7, RZ, 0x5, R7 ;  /* 0x00000005ff077819 */ /* 0x000fca0000011407 */
[----:B------:R-:W-:Y:S02]  /*8be0*/  IMAD R3, R7, 0x200, R0 ;  /* 0x0000020007037824 */ /* 0x000fe400078e0200 */
[----:B------:R-:W-:Y:S02]  /*8bf0*/  IMAD.MOV.U32 R0, RZ, RZ, R11 ;  /* 0x000000ffff007224 */ /* 0x000fe400078e000b */
[----:B------:R-:W-:-:S03]  /*8c00*/  IMAD R3, R3, 0x2, R2 ;  /* 0x0000000203037824 */ /* 0x000fc600078e0202 */
[----:B------:R-:W-:Y:S01]  /*8c10*/  PRMT R33, R0, 0x7610, R33 ;  /* 0x0000761000217816 */ /* 0x000fe20000000021 */
[C---:B------:R-:W-:Y:S02]  /*8c20*/  VIADD R4, R3.reuse, 0x20400 ;  /* 0x0002040003047836 */ /* 0x040fe40000000000 */
[----:B------:R-:W-:Y:S01]  /*8c30*/  VIADD R0, R3, 0x20440 ;  /* 0x0002044003007836 */ /* 0x000fe20000000000 */
[----:B------:R-:W-:Y:S06]  /*8c40*/  @!P0 BRA `(.L_x_5880) ;  /* 0x0000017000748947 */ /* 0x000fec0003800000 */
.L_x_6171:
[----:B------:R-:W-:Y:S05]  /*8c50*/  BSYNC B1 ;  /* 0x0000000000017941 */ /* 0x000fea0003800000 */
.L_x_5879:
[----:B------:R-:W-:Y:S01]  /*8c60*/  BSSY B1, `(.L_x_5881) ;  /* 0x0000067000017945 */ /* 0x000fe20003800000 */
[----:B------:R-:W-:Y:S01]  /*8c70*/  PRMT R15, R15, 0x5410, R5 ;  /* 0x000054100f0f7816 */ /* 0x000fe20000000005 */
[----:B------:R-:W-:Y:S02]  /*8c80*/  @P2 VIADD R0, R4, 0xffffffc0 ;  /* 0xffffffc004002836 */ /* 0x000fe40000000000 */
[----:B------:R-:W-:Y:S05]  /*8c90*/  @P1 BRA `(.L_x_5882) ;  /* 0x00000004008c1947 */ /* 0x000fea0003800000 */
[----:B------:R-:W1:Y:S01]  /*8ca0*/  LDC R4, c[0x0][0x3f4] ;  /* 0x0000fd00ff047b82 */ /* 0x000e620000000800 */
[----:B------:R-:W-:Y:S01]  /*8cb0*/  BSSY B2, `(.L_x_5883) ;  /* 0x0000032000027945 */ /* 0x000fe20003800000 */
[-C--:B-1----:R-:W-:Y:S02]  /*8cc0*/  ISETP.GE.AND P0, PT, R194, R4.reuse, PT ;  /* 0x00000004c200720c */ /* 0x082fe40003f06270 */
[----:B------:R-:W-:-:S11]  /*8cd0*/  ISETP.GE.AND P1, PT, R207, R4, PT ;  /* 0x00000004cf00720c */ /* 0x000fd60003f26270 */
[----:B------:R-:W-:Y:S05]  /*8ce0*/  @P0 BRA `(.L_x_5884) ;  /* 0x0000000000b80947 */ /* 0x000fea0003800000 */
[----:B------:R-:W1:Y:S01]  /*8cf0*/  LDS.128 R4, [R3+0x20400] ;  /* 0x0204000003047984 */ /* 0x000e620000000c00 */
[----:B------:R-:W-:Y:S02]  /*8d00*/  SHF.R.U32.HI R38, RZ, 0x10, R27 ;  /* 0x00000010ff267819 */ /* 0x000fe4000001161b */
[----:B0-----:R-:W-:Y:S02]  /*8d10*/  SHF.R.U32.HI R35, RZ, 0x10, R29 ;  /* 0x00000010ff237819 */ /* 0x001fe4000001161d */
[----:B------:R-:W-:Y:S02]  /*8d20*/  PRMT R38, R41, 0x5432, R38 ;  /* 0x0000543229267816 */ /* 0x000fe40000000026 */
[----:B------:R-:W-:Y:S02]  /*8d30*/  PRMT R35, R40, 0x5410, R35 ;  /* 0x0000541028237816 */ /* 0x000fe40000000023 */
[----:B------:R-:W-:Y:S01]  /*8d40*/  SHF.R.U64 R37, R26, 0x10, R27 ;  /* 0x000000101a257819 */ /* 0x000fe2000000121b */
[----:B------:R-:W-:Y:S01]  /*8d50*/  IMAD.U32 R39, R38, 0x10000, RZ ;  /* 0x0001000026277824 */ /* 0x000fe200078e00ff */
[----:B------:R-:W-:Y:S01]  /*8d60*/  SHF.R.U64 R34, R28, 0x10, R29 ;  /* 0x000000101c227819 */ /* 0x000fe2000000121d */
[----:B------:R-:W-:Y:S01]  /*8d70*/  IMAD.U32 R36, R35, 0x10000, RZ ;  /* 0x0001000023247824 */ /* 0x000fe200078e00ff */
[----:B------:R-:W-:-:S02]  /*8d80*/  LOP3.LUT R38, R38, 0xffff0000, RZ, 0xc0, !PT ;  /* 0xffff000026267812 */ /* 0x000fc400078ec0ff */
[----:B------:R-:W-:Y:S02]  /*8d90*/  PRMT R34, R40, 0x5432, R34 ;  /* 0x0000543228227816 */ /* 0x000fe40000000022 */
[----:B------:R-:W-:Y:S02]  /*8da0*/  PRMT R37, R41, 0x5410, R37 ;  /* 0x0000541029257816 */ /* 0x000fe40000000025 */
[----:B------:R-:W-:Y:S02]  /*8db0*/  LOP3.LUT R35, R35, 0xffff0000, RZ, 0xc0, !PT ;  /* 0xffff000023237812 */ /* 0x000fe400078ec0ff */
[C---:B-1----:R-:W-:Y:S01]  /*8dc0*/  LOP3.LUT R27, R6.reuse, 0xffff0000, RZ, 0xc0, !PT ;  /* 0xffff0000061b7812 */ /* 0x042fe200078ec0ff */
[----:B------:R-:W-:Y:S01]  /*8dd0*/  IMAD.U32 R26, R6, 0x10000, RZ ;  /* 0x00010000061a7824 */ /* 0x000fe200078e00ff */
[C---:B------:R-:W-:Y:S01]  /*8de0*/  LOP3.LUT R29, R7.reuse, 0xffff0000, RZ, 0xc0, !PT ;  /* 0xffff0000071d7812 */ /* 0x040fe200078ec0ff */
[----:B------:R-:W-:Y:S02]  /*8df0*/  IMAD.U32 R28, R7, 0x10000, RZ ;  /* 0x00010000071c7824 */ /* 0x000fe400078e00ff */
[C---:B------:R-:W-:Y:S01]  /*8e00*/  FMUL.FTZ R41, R27.reuse, R39 ;  /* 0x000000271b297220 */ /* 0x040fe20000410000 */
[----:B------:R-:W-:Y:S01]  /*8e10*/  FMUL.FTZ R40, R27, R36 ;  /* 0x000000241b287220 */ /* 0x000fe20000410000 */
[----:B------:R-:W-:Y:S01]  /*8e20*/  FMUL.FTZ R27, R29, R38 ;  /* 0x000000261d1b7220 */ /* 0x000fe20000410000 */
[----:B------:R-:W-:-:S02]  /*8e30*/  IMAD.U32 R6, R4, 0x10000, RZ ;  /* 0x0001000004067824 */ /* 0x000fc400078e00ff */
[C---:B------:R-:W-:Y:S01]  /*8e40*/  FFMA.FTZ R41, R26.reuse, R36, -R41 ;  /* 0x000000241a297223 */ /* 0x040fe20000010829 */
[----:B------:R-:W-:Y:S01]  /*8e50*/  FFMA.FTZ R40, R26, R39, R40 ;  /* 0x000000271a287223 */ /* 0x000fe20000010028 */
[-C--:B------:R-:W-:Y:S01]  /*8e60*/  FFMA.FTZ R39, R28, R35.reuse, -R27 ;  /* 0x000000231c277223 */ /* 0x080fe2000001081b */
[C---:B------:R-:W-:Y:S01]  /*8e70*/  IMAD.U32 R7, R5.reuse, 0x10000, RZ ;  /* 0x0001000005077824 */ /* 0x040fe200078e00ff */
[----:B------:R-:W-:Y:S01]  /*8e80*/  LOP3.LUT R4, R4, 0xffff0000, RZ, 0xc0, !PT ;  /* 0xffff000004047812 */ /* 0x000fe200078ec0ff */
[C---:B------:R-:W-:Y:S01]  /*8e90*/  IMAD.U32 R27, R34.reuse, 0x10000, RZ ;  /* 0x00010000221b7824 */ /* 0x040fe200078e00ff */
[----:B------:R-:W-:Y:S01]  /*8ea0*/  LOP3.LUT R5, R5, 0xffff0000, RZ, 0xc0, !PT ;  /* 0xffff000005057812 */ /* 0x000fe200078ec0ff */
[----:B------:R-:W-:Y:S01]  /*8eb0*/  FMUL.FTZ R43, R29, R35 ;  /* 0x000000231d2b7220 */ /* 0x000fe20000410000 */
[C---:B------:R-:W-:Y:S01]  /*8ec0*/  LOP3.LUT R26, R37.reuse, 0xffff0000, RZ, 0xc0, !PT ;  /* 0xffff0000251a7812 */ /* 0x040fe200078ec0ff */
[----:B------:R-:W-:Y:S01]  /*8ed0*/  IMAD.U32 R29, R37, 0x10000, RZ ;  /* 0x00010000251d7824 */ /* 0x000fe200078e00ff */
[----:B------:R-:W-:Y:S01]  /*8ee0*/  LOP3.LUT R34, R34, 0xffff0000, RZ, 0xc0, !PT ;  /* 0xffff000022227812 */ /* 0x000fe200078ec0ff */
[----:B------:R-:W-:Y:S01]  /*8ef0*/  FFMA.FTZ R38, R28, R38, R43 ;  /* 0x000000261c267223 */ /* 0x000fe2000001002b */
[C---:B------:R-:W-:Y:S01]  /*8f00*/  FMUL.FTZ R28, R4.reuse, R27 ;  /* 0x0000001b041c7220 */ /* 0x040fe20000410000 */
[-C--:B------:R-:W-:Y:S01]  /*8f10*/  FMUL.FTZ R35, R4, R29.reuse ;  /* 0x0000001d04237220 */ /* 0x080fe20000410000 */
        /* <DEDUP_REMOVED lines=9> */
[----:B------:R-:W-:-:S05]  /*8fb0*/  F2FP.BF16.F32.PACK_AB R5, R26, R5 ;  /* 0x000000051a05723e */ /* 0x000fca00000010ff */
[----:B------:R1:W-:Y:S02]  /*8fc0*/  STS.128 [R3+0x20400], R4 ;  /* 0x0204000403007388 */ /* 0x0003e40000000c00 */
.L_x_5884:
[----:B------:R-:W-:Y:S05]  /*8fd0*/  BSYNC B2 ;  /* 0x0000000000027941 */ /* 0x000fea0003800000 */
.L_x_5883:
[----:B------:R-:W-:Y:S05]  /*8fe0*/  @P1 BRA `(.L_x_5882) ;  /* 0x0000000000b81947 */ /* 0x000fea0003800000 */
[----:B-1----:R-:W1:Y:S01]  /*8ff0*/  LDS.128 R4, [R0] ;  /* 0x0000000000047984 */ /* 0x002e620000000c00 */
[----:B------:R-:W-:Y:S02]  /*9000*/  SHF.R.U32.HI R34, RZ, 0x10, R21 ;  /* 0x00000010ff227819 */ /* 0x000fe40000011615 */
[----:B------:R-:W-:Y:S02]  /*9010*/  SHF.R.U32.HI R27, RZ, 0x10, R25 ;  /* 0x00000010ff1b7819 */ /* 0x000fe40000011619 */
[----:B------:R-:W-:Y:S02]  /*9020*/  PRMT R34, R44, 0x5432, R34 ;  /* 0x000054322c227816 */ /* 0x000fe40000000022 */
[----:B------:R-:W-:Y:S02]  /*9030*/  PRMT R27, R42, 0x5410, R27 ;  /* 0x000054102a1b7816 */ /* 0x000fe4000000001b */
[----:B------:R-:W-:Y:S01]  /*9040*/  SHF.R.U64 R29, R20, 0x10, R21 ;  /* 0x00000010141d7819 */ /* 0x000fe20000001215 */
[----:B0-----:R-:W-:Y:S01]  /*9050*/  IMAD.U32 R35, R34, 0x10000, RZ ;  /* 0x0001000022237824 */ /* 0x001fe200078e00ff */
[----:B------:R-:W-:Y:S01]  /*9060*/  SHF.R.U64 R26, R24, 0x10, R25 ;  /* 0x00000010181a7819 */ /* 0x000fe20000001219 */
[----:B------:R-:W-:Y:S01]  /*9070*/  IMAD.U32 R28, R27, 0x10000, RZ ;  /* 0x000100001b1c7824 */ /* 0x000fe200078e00ff */
[----:B------:R-:W-:-:S02]  /*9080*/  LOP3.LUT R34, R34, 0xffff0000, RZ, 0xc0, !PT ;  /* 0xffff000022227812 */ /* 0x000fc400078ec0ff */
[----:B------:R-:W-:Y:S02]  /*9090*/  LOP3.LUT R27, R27, 0xffff0000, RZ, 0xc0, !PT ;  /* 0xffff00001b1b7812 */ /* 0x000fe400078ec0ff */
[----:B------:R-:W-:Y:S02]  /*90a0*/  PRMT R26, R42, 0x5432, R26 ;  /* 0x000054322a1a7816 */ /* 0x000fe4000000001a */
[----:B------:R-:W-:Y:S02]  /*90b0*/  PRMT R29, R44, 0x5410, R29 ;  /* 0x000054102c1d7816 */ /* 0x000fe4000000001d */
        /* <DEDUP_REMOVED lines=32> */
[----:B------:R2:W-:Y:S02]  /*92c0*/  STS.128 [R0], R4 ;  /* 0x0000000400007388 */ /* 0x0005e40000000c00 */
.L_x_5882:
[----:B------:R-:W-:Y:S05]  /*92d0*/  BSYNC B1 ;  /* 0x0000000000017941 */ /* 0x000fea0003800000 */
.L_x_5881:
        /* <DEDUP_REMOVED lines=10> */
[----:B------:R-:W-:Y:S02]  /*9380*/  SHF.R.U32.HI R25, RZ, 0x10, R31 ;  /* 0x00000010ff197819 */ /* 0x000fe4000001161f */
[----:B------:R-:W-:Y:S02]  /*9390*/  PRMT R28, R15, 0x5432, R28 ;  /* 0x000054320f1c7816 */ /* 0x000fe4000000001c */
[----:B------:R-:W-:Y:S02]  /*93a0*/  PRMT R25, R46, 0x5410, R25 ;  /* 0x000054102e197816 */ /* 0x000fe40000000019 */
[----:B------:R-:W-:Y:S01]  /*93b0*/  SHF.R.U64 R27, R12, 0x10, R13 ;  /* 0x000000100c1b7819 */ /* 0x000fe2000000120d */
[C---:B------:R-:W-:Y:S01]  /*93c0*/  IMAD.U32 R29, R28.reuse, 0x10000, RZ ;  /* 0x000100001c1d7824 */ /* 0x040fe200078e00ff */
[----:B------:R-:W-:Y:S01]  /*93d0*/  LOP3.LUT R28, R28, 0xffff0000, RZ, 0xc0, !PT ;  /* 0xffff00001c1c7812 */ /* 0x000fe200078ec0ff */
[----:B------:R-:W-:Y:S01]  /*93e0*/  IMAD.U32 R26, R25, 0x10000, RZ ;  /* 0x00010000191a7824 */ /* 0x000fe200078e00ff */
[----:B------:R-:W-:-:S02]  /*93f0*/  SHF.R.U64 R24, R30, 0x10, R31 ;  /* 0x000000101e187819 */ /* 0x000fc4000000121f */
        /* <DEDUP_REMOVED lines=18> */
[----:B0-----:R-:W-:Y:S01]  /*9520*/  FMUL.FTZ R35, R21, R25 ;  /* 0x0000001915237220 */ /* 0x001fe20000410000 */
        /* <DEDUP_REMOVED lines=17> */
.L_x_5887:
[----:B------:R-:W-:Y:S05]  /*9640*/  BSYNC B1 ;  /* 0x0000000000017941 */ /* 0x000fea0003800000 */
.L_x_5886:
[----:B------:R-:W-:Y:S05]  /*9650*/  @P1 BRA `(.L_x_5885) ;  /* 0x0000001800381947 */ /* 0x000fea0003800000 */
[----:B-1----:R-:W1:Y:S01]  /*9660*/  LDS.128 R4, [R0+0x1000] ;  /* 0x0010000000047984 */ /* 0x002e620000000c00 */
        /* <DEDUP_REMOVED lines=12> */
[C---:B-1----:R-:W-:Y:S01]  /*9730*/  LOP3.LUT R9, R6.reuse, 0xffff0000, RZ, 0xc0, !PT ;  /* 0xffff000006097812 */ /* 0x042fe200078ec0ff */
[C---:B------:R-:W-:Y:S01]  /*9740*/  IMAD.U32 R10, R7.reuse, 0x10000, RZ ;  /* 0x00010000070a7824 */ /* 0x040fe200078e00ff */
[----:B------:R-:W-:Y:S01]  /*9750*/  LOP3.LUT R7, R7, 0xffff0000, RZ, 0xc0, !PT ;  /* 0xffff000007077812 */ /* 0x000fe200078ec0ff */
[----:B------:R-:W-:-:S02]  /*9760*/  IMAD.U32 R8, R6, 0x10000, RZ ;  /* 0x0001000006087824 */ /* 0x000fc400078e00ff */
[CC--:B------:R-:W-:Y:S01]  /*9770*/  FMUL.FTZ R13, R9.reuse, R12.reuse ;  /* 0x0000000c090d7220 */ /* 0x0c0fe20000410000 */
        /* <DEDUP_REMOVED lines=29> */
.L_x_5872:
[----:B------:R-:W0:Y:S01]  /*9950*/  S2R R0, SR_TID.X ;  /* 0x0000000000007919 */ /* 0x000e220000002100 */
[----:B------:R-:W1:Y:S01]  /*9960*/  LDC R34, c[0x0][0x448] ;  /* 0x00011200ff227b82 */ /* 0x000e620000000800 */
[----:B------:R-:W-:Y:S01]  /*9970*/  ULDC.64 UR4, c[0x0][0x3f8] ;  /* 0x0000fe0000047ab9 */ /* 0x000fe20000000a00 */
[----:B------:R-:W-:Y:S01]  /*9980*/  ULDC.64 UR6, c[0x0][0x408] ;  /* 0x0001020000067ab9 */ /* 0x000fe20000000a00 */
[----:B------:R-:W-:Y:S02]  /*9990*/  IMAD.MOV.U32 R27, RZ, RZ, R29 ;  /* 0x000000ffff1b7224 */ /* 0x000fe400078e001d */
[----:B------:R-:W-:Y:S01]  /*99a0*/  IMAD.MOV.U32 R4, RZ, RZ, R24 ;  /* 0x000000ffff047224 */ /* 0x000fe200078e0018 */
[----:B-1----:R-:W-:Y:S01]  /*99b0*/  ISETP.NE.AND P0, PT, R34, 0x1, PT ;  /* 0x000000012200780c */ /* 0x002fe20003f05270 */
[----:B0-----:R-:W-:-:S05]  /*99c0*/  VIADD R0, R0, 0xffffff80 ;  /* 0xffffff8000007836 */ /* 0x001fca0000000000 */
[----:B------:R-:W-:-:S07]  /*99d0*/  SHF.R.S32.HI R3, RZ, 0x1f, R0 ;  /* 0x0000001fff037819 */ /* 0x000fce0000011400 */
[----:B------:R-:W0:Y:S01]  /*99e0*/  @P0 LDC R5, c[0x0][0x450] ;  /* 0x00011400ff050b82 */ /* 0x000e220000000800 */
[----:B------:R-:W-:-:S04]  /*99f0*/  LEA.HI R3, R3, R0, RZ, 0x2 ;  /* 0x0000000003037211 */ /* 0x000fc800078f10ff */
[----:B------:R-:W-:-:S05]  /*9a00*/  LOP3.LUT R3, R3, 0xfffffffc, RZ, 0xc0, !PT ;  /* 0xfffffffc03037812 */ /* 0x000fca00078ec0ff */
[----:B------:R-:W-:Y:S02]  /*9a10*/  IMAD.IADD R3, R0, 0x1, -R3 ;  /* 0x0000000100037824 */ /* 0x000fe400078e0a03 */
[----:B------:R-:W1:Y:S02]  /*9a20*/  @P0 LDC R0, c[0x0][0x44c] ;  /* 0x00011300ff000b82 */ /* 0x000e640000000800 */
[----:B------:R-:W-:-:S04]  /*9a30*/  IMAD R3, R3, 0x20, R39 ;  /* 0x0000002003037824 */ /* 0x000fc800078e0227 */
[----:B-1----:R-:W-:-:S05]  /*9a40*/  @P0 IMAD.HI.U32 R0, R3, R0, RZ ;  /* 0x0000000003000227 */ /* 0x002fca00078e00ff */
[----:B0-----:R-:W-:Y:S01]  /*9a50*/  @P0 SHF.R.U32.HI R3, RZ, R5, R0 ;  /* 0x00000005ff030219 */ /* 0x001fe20000011600 */
        /* <DEDUP_REMOVED lines=18> */
[----:B------:R-:W0:Y:S01]  /*9b80*/  LDC R37, c[0x0][0x3f4] ;  /* 0x0000fd00ff257b82 */ /* 0x000e220000000800 */
[----:B------:R-:W1:Y:S01]  /*9b90*/  SHFL.IDX PT, R3, R25, RZ, 0x1c1f ;  /* 0x001c1fff19037589 */ /* 0x000e6200000e0000 */
[----:B------:R-:W-:-:S03]  /*9ba0*/  IMAD R34, R23, R34, RZ ;  /* 0x0000002217227224 */ /* 0x000fc600078e02ff */
[----:B------:R-:W2:Y:S04]  /*9bb0*/  SHFL.IDX PT, R0, R26, RZ, 0x1c1f ;  /* 0x001c1fff1a007589 */ /* 0x000ea800000e0000 */
[----:B------:R-:W3:Y:S04]  /*9bc0*/  SHFL.IDX PT, R14, R27, RZ, 0x1c1f ;  /* 0x001c1fff1b0e7589 */ /* 0x000ee800000e0000 */
[----:B------:R-:W4:Y:S01]  /*9bd0*/  SHFL.IDX PT, R4, R24, RZ, 0x1c1f ;  /* 0x001c1fff18047589 */ /* 0x000f2200000e0000 */
[----:B0-----:R-:W-:-:S04]  /*9be0*/  ISETP.GE.AND P0, PT, R16, R37, PT ;  /* 0x000000251000720c */ /* 0x001fc80003f06270 */
[----:B------:R-:W-:-:S13]  /*9bf0*/  ISETP.GE.OR P1, PT, R39, R34, P0 ;  /* 0x000000222700720c */ /* 0x000fda0000726670 */
[C---:B------:R-:W-:Y:S01]  /*9c00*/  @!P1 IMAD.SHL.U32 R5, R16.reuse, 0x2, RZ ;  /* 0x0000000210059824 */ /* 0x040fe200078e00ff */
[----:B------:R-:W-:-:S04]  /*9c10*/  @!P1 SHF.L.U64.HI R21, R16, 0x1, R17 ;  /* 0x0000000110159819 */ /* 0x000fc80000010211 */
[----:B-1----:R-:W-:-:S05]  /*9c20*/  @!P1 IADD3 R6, P2, R3, R5, RZ ;  /* 0x0000000503069210 */ /* 0x002fca0007f5e0ff */
[----:B--2---:R-:W-:-:S05]  /*9c30*/  @!P1 IMAD.X R7, R0, 0x1, R21, P2 ;  /* 0x0000000100079824 */ /* 0x004fca00010e0615 */
[----:B------:R-:W2:Y:S01]  /*9c40*/  @!P1 LD.E.128 R8, desc[UR42][R6.64] ;  /* 0x0000002a06089980 */ /* 0x000ea2000c101d00 */
[----:B---3--:R-:W-:-:S05]  /*9c50*/  @!P1 IADD3 R14, P2, R14, R5, RZ ;  /* 0x000000050e0e9210 */ /* 0x008fca0007f5e0ff */
[----:B----4-:R-:W-:-:S04]  /*9c60*/  @!P1 IMAD.X R3, R4, 0x1, R21, P2 ;  /* 0x0000000104039824 */ /* 0x010fc800010e0615 */
[----:B------:R-:W-:-:S05]  /*9c70*/  @!P1 IMAD.MOV.U32 R15, RZ, RZ, R3 ;  /* 0x000000ffff0f9224 */ /* 0x000fca00078e0003 */
[----:B------:R0:W3:Y:S01]  /*9c80*/  @!P1 LD.E.128 R4, desc[UR42][R14.64] ;  /* 0x0000002a0e049980 */ /* 0x0000e2000c101d00 */
[----:B------:R-:W-:Y:S02]  /*9c90*/  CS2R R30, SRZ ;  /* 0x00000000001e7805 */ /* 0x000fe4000001ff00 */
[----:B------:R-:W-:Y:S02]  /*9ca0*/  CS2R R32, SRZ ;  /* 0x0000000000207805 */ /* 0x000fe4000001ff00 */
[----:B------:R-:W-:Y:S01]  /*9cb0*/  CS2R R28, SRZ ;  /* 0x00000000001c7805 */ /* 0x000fe2000001ff00 */
[----:B------:R-:W1:Y:S01]  /*9cc0*/  SHFL.IDX PT, R24, R24, 0x1, 0x1c1f ;  /* 0x003c1f0018187f89 */ /* 0x000e6200000e0000 */
[----:B------:R-:W-:-:S03]  /*9cd0*/  CS2R R20, SRZ ;  /* 0x0000000000147805 */ /* 0x000fc6000001ff00 */
[----:B0-----:R0:W4:Y:S01]  /*9ce0*/  SHFL.IDX PT, R14, R27, 0x1, 0x1c1f ;  /* 0x003c1f001b0e7f89 */ /* 0x00112200000e0000 */
[----:B--2---:R-:W-:Y:S02]  /*9cf0*/  @!P1 IMAD.MOV.U32 R30, RZ, RZ, R8 ;  /* 0x000000ffff1e9224 */ /* 0x004fe400078e0008 */
[----:B------:R-:W-:Y:S02]  /*9d00*/  @!P1 IMAD.MOV.U32 R31, RZ, RZ, R9 ;  /* 0x000000ffff1f9224 */ /* 0x000fe400078e0009 */
[----:B------:R-:W-:Y:S02]  /*9d10*/  IMAD.MOV.U32 R0, RZ, RZ, R30 ;  /* 0x000000ffff007224 */ /* 0x000fe400078e001e */
[----:B------:R-:W-:Y:S02]  /*9d20*/  IMAD.MOV.U32 R3, RZ, RZ, R31 ;  /* 0x000000ffff037224 */ /* 0x000fe400078e001f */
[----:B------:R-:W-:Y:S01]  /*9d30*/  @!P1 IMAD.MOV.U32 R32, RZ, RZ, R10 ;  /* 0x000000ffff209224 */ /* 0x000fe200078e000a */
[----:B------:R-:W-:Y:S01]  /*9d40*/  PRMT R36, R36, 0x5410, R0 ;  /* 0x0000541024247816 */ /* 0x000fe20000000000 */
[----:B------:R-:W-:Y:S01]  /*9d50*/  @!P1 IMAD.MOV.U32 R33, RZ, RZ, R11 ;  /* 0x000000ffff219224 */ /* 0x000fe200078e000b */
[----:B------:R-:W-:Y:S01]  /*9d60*/  PRMT R46, R46, 0x5410, R3 ;  /* 0x000054102e2e7816 */ /* 0x000fe20000000003 */
[----:B------:R0:W2:Y:S01]  /*9d70*/  SHFL.IDX PT, R0, R26, 0x1, 0x1c1f ;  /* 0x003c1f001a007f89 */ /* 0x0000a200000e0000 */
[----:B------:R-:W-:-:S02]  /*9d80*/  IMAD.MOV.U32 R8, RZ, RZ, R32 ;  /* 0x000000ffff087224 */ /* 0x000fc400078e0020 */
[----:B---3--:R-:W-:Y:S01]  /*9d90*/  @!P1 IMAD.MOV.U32 R28, RZ, RZ, R4 ;  /* 0x000000ffff1c9224 */ /* 0x008fe200078e0004 */
[----:B------:R0:W3:Y:S01]  /*9da0*/  SHFL.IDX PT, R3, R25, 0x1, 0x1c1f ;  /* 0x003c1f0019037f89 */ /* 0x0000e200000e0000 */
[----:B------:R-:W-:Y:S01]  /*9db0*/  @!P1 IMAD.MOV.U32 R29, RZ, RZ, R5 ;  /* 0x000000ffff1d9224 */ /* 0x000fe200078e0005 */
[----:B------:R-:W-:Y:S01]  /*9dc0*/  PRMT R35, R8, 0x7610, R35 ;  /* 0x0000761008237816 */ /* 0x000fe20000000023 */
[----:B------:R-:W-:Y:S02]  /*9dd0*/  @!P1 IMAD.MOV.U32 R21, RZ, RZ, R7 ;  /* 0x000000ffff159224 */ /* 0x000fe400078e0007 */
[----:B------:R-:W-:Y:S02]  /*9de0*/  @!P1 IMAD.MOV.U32 R20, RZ, RZ, R6 ;  /* 0x000000ffff149224 */ /* 0x000fe400078e0006 */
[----:B------:R-:W-:Y:S02]  /*9df0*/  IMAD.MOV.U32 R4, RZ, RZ, R28 ;  /* 0x000000ffff047224 */ /* 0x000fe400078e001c */
[----:B------:R-:W-:-:S02]  /*9e00*/  IMAD.MOV.U32 R5, RZ, RZ, R29 ;  /* 0x000000ffff057224 */ /* 0x000fc400078e001d */
[----:B------:R-:W-:Y:S01]  /*9e10*/  IMAD.MOV.U32 R7, RZ, RZ, R21 ;  /* 0x000000ffff077224 */ /* 0x000fe200078e0015 */
[----:B------:R-:W-:Y:S01]  /*9e20*/  PRMT R35, R35, 0x5410, R4 ;  /* 0x0000541023237816 */ /* 0x000fe20000000004 */
[----:B------:R-:W-:Y:S02]  /*9e30*/  IMAD.MOV.U32 R9, RZ, RZ, R33 ;  /* 0x000000ffff097224 */ /* 0x000fe400078e0021 */
[----:B------:R-:W-:Y:S01]  /*9e40*/  IMAD.MOV.U32 R6, RZ, RZ, R20 ;  /* 0x000000ffff067224 */ /* 0x000fe200078e0014 */
[----:B------:R-:W-:Y:S02]  /*9e50*/  PRMT R41, R7, 0x5410, R5 ;  /* 0x0000541007297816 */ /* 0x000fe40000000005 */
[----:B------:R-:W-:Y:S02]  /*9e60*/  CS2R R4, SRZ ;  /* 0x0000000000047805 */ /* 0x000fe4000001ff00 */
[----:B------:R-:W-:Y:S02]  /*9e70*/  PRMT R36, R9, 0x7610, R36 ;  /* 0x0000761009247816 */ /* 0x000fe40000000024 */
[----:B012-4-:R-:W-:-:S07]  /*9e80*/  PRMT R43, R43, 0x5410, R6 ;  /* 0x000054102b2b7816 */ /* 0x017fce0000000006 */
.L_x_6181:
[----:B------:R-:W2:Y:S01]  /*9e90*/  LDL R7, [R1+0x54] ;  /* 0x0000540001077983 */ /* 0x000ea20000100800 */
[----:B------:R-:W-:Y:S01]  /*9ea0*/  VIADD R39, R39, 0x20 ;  /* 0x0000002027277836 */ /* 0x000fe20000000000 */
[----:B------:R-:W-:Y:S01]  /*9eb0*/  BSSY B1, `(.L_x_5889) ;  /* 0x0000016000017945 */ /* 0x000fe20003800000 */
[----:B------:R-:W-:Y:S02]  /*9ec0*/  CS2R R8, SRZ ;  /* 0x0000000000087805 */ /* 0x000fe4000001ff00 */
[----:B------:R-:W-:Y:S02]  /*9ed0*/  CS2R R10, SRZ ;  /* 0x00000000000a7805 */ /* 0x000fe4000001ff00 */
[----:B------:R-:W-:Y:S02]  /*9ee0*/  ISETP.GE.AND P1, PT, R39, R34, PT ;  /* 0x000000222700720c */ /* 0x000fe40003f26270 */
[----:B--2---:R-:W-:-:S04]  /*9ef0*/  LEA.HI R6, R7, R7, RZ, 0x1 ;  /* 0x0000000707067211 */ /* 0x004fc800078f08ff */
[----:B------:R-:W-:-:S05]  /*9f00*/  LOP3.LUT R6, R6, 0xfffffffe, RZ, 0xc0, !PT ;  /* 0xfffffffe06067812 */ /* 0x000fca00078ec0ff */
[----:B------:R-:W-:Y:S01]  /*9f10*/  IMAD.IADD R13, R7, 0x1, -R6 ;  /* 0x00000001070d7824 */ /* 0x000fe200078e0a06 */
[----:B------:R-:W-:-:S04]  /*9f20*/  CS2R R6, SRZ ;  /* 0x0000000000067805 */ /* 0x000fc8000001ff00 */
[----:B------:R-:W-:Y:S01]  /*9f30*/  SHF.L.U32 R13, R13, 0x1f, RZ ;  /* 0x0000001f0d0d7819 */ /* 0x000fe200000006ff */
[----:B------:R-:W-:Y:S06]  /*9f40*/  @P1 BRA `(.L_x_5890) ;  /* 0x0000000000301947 */ /* 0x000fec0003800000 */
[----:B------:R-:W-:Y:S02]  /*9f50*/  CS2R R6, SRZ ;  /* 0x0000000000067805 */ /* 0x000fe4000001ff00 */
[----:B------:R-:W-:Y:S02]  /*9f60*/  CS2R R8, SRZ ;  /* 0x0000000000087805 */ /* 0x000fe4000001ff00 */
[----:B------:R-:W-:Y:S01]  /*9f70*/  CS2R R10, SRZ ;  /* 0x00000000000a7805 */ /* 0x000fe2000001ff00 */
[----:B------:R-:W-:Y:S06]  /*9f80*/  @P0 BRA `(.L_x_5890) ;  /* 0x0000000000200947 */ /* 0x000fec0003800000 */
[C---:B------:R-:W-:Y:S01]  /*9f90*/  IMAD.SHL.U32 R4, R16.reuse, 0x2, RZ ;  /* 0x0000000210047824 */ /* 0x040fe200078e00ff */
[----:B------:R-:W-:-:S04]  /*9fa0*/  SHF.L.U64.HI R5, R16, 0x1, R17 ;  /* 0x0000000110057819 */ /* 0x000fc80000010211 */
[-C--:B---3--:R-:W-:Y:S02]  /*9fb0*/  IADD3 R8, P1, R3, R4.reuse, RZ ;  /* 0x0000000403087210 */ /* 0x088fe40007f3e0ff */
[----:B------:R-:W-:-:S03]  /*9fc0*/  IADD3 R4, P2, R14, R4, RZ ;  /* 0x000000040e047210 */ /* 0x000fc60007f5e0ff */
[--C-:B------:R-:W-:Y:S02]  /*9fd0*/  IMAD.X R9, R0, 0x1, R5.reuse, P1 ;  /* 0x0000000100097824 */ /* 0x100fe400008e0605 */
[----:B------:R-:W-:-:S04]  /*9fe0*/  IMAD.X R5, R24, 0x1, R5, P2 ;  /* 0x0000000118057824 */ /* 0x000fc800010e0605 */
[----:B------:R-:W5:Y:S04]  /*9ff0*/  LD.E.128 R8, desc[UR42][R8.64] ;  /* 0x0000002a08087980 */ /* 0x000f68000c101d00 */
[----:B------:R-:W5:Y:S02]  /*a000*/  LD.E.128 R4, desc[UR42][R4.64] ;  /* 0x0000002a04047980 */ /* 0x000f64000c101d00 */
.L_x_5890:
[----:B------:R-:W-:Y:S05]  /*a010*/  BSYNC B1 ;  /* 0x0000000000017941 */ /* 0x000fea0003800000 */
.L_x_5889:
[----:B------:R-:W0:Y:S01]  /*a020*/  SYNCS.PHASECHK.TRANS64.TRYWAIT P1, [R2+URZ+0x28c00], R13 ;  /* 0x028c000d020075a7 */ /* 0x000e22000802017f */
[----:B---3--:R-:W-:Y:S01]  /*a030*/  VIADDMNMX R3, R34, -R199, 0x40, PT ;  /* 0x0000004022037446 */ /* 0x008fe200038009c7 */
[C---:B------:R-:W-:Y:S01]  /*a040*/  VIADD R14, R196.reuse, 0x20 ;  /* 0x00000020c40e7836 */ /* 0x040fe20000000000 */
[----:B------:R-:W-:Y:S01]  /*a050*/  BSSY B1, `(.L_x_5891) ;  /* 0x0000011000017945 */ /* 0x000fe20003800000 */
[----:B-----5:R-:W-:Y:S01]  /*a060*/  IMAD.MOV.U32 R0, RZ, RZ, R4 ;  /* 0x000000ffff007224 */ /* 0x020fe200078e0004 */
[-C--:B------:R-:W-:Y:S01]  /*a070*/  ISETP.GE.OR P2, PT, R196, R3.reuse, P0 ;  /* 0x00000003c400720c */ /* 0x080fe20000746670 */
[----:B------:R-:W-:Y:S01]  /*a080*/  IMAD.MOV.U32 R12, RZ, RZ, R5 ;  /* 0x000000ffff0c7224 */ /* 0x000fe200078e0005 */
[----:B------:R-:W-:Y:S01]  /*a090*/  ISETP.GE.OR P0, PT, R14, R3, P0 ;  /* 0x000000030e00720c */ /* 0x000fe20000706670 */
        /* <DEDUP_REMOVED lines=11> */
[----:B0-----:R-:W-:Y:S06]  /*a150*/  @!P1 BRA `(.L_x_5892) ;  /* 0x0000016000b09947 */ /* 0x001fec0003800000 */
.L_x_6182:
[----:B------:R-:W-:Y:S05]  /*a160*/  BSYNC B1 ;  /* 0x0000000000017941 */ /* 0x000fea0003800000 */
.L_x_5891:
[----:B------:R-:W-:Y:S04]  /*a170*/  BSSY B1, `(.L_x_5893) ;  /* 0x000006f000017945 */ /* 0x000fe80003800000 */
[----:B------:R-:W-:Y:S05]  /*a180*/  @P2 BRA `(.L_x_5894) ;  /* 0x0000000400b42947 */ /* 0x000fea0003800000 */
[----:B------:R-:W1:Y:S01]  /*a190*/  S2R R25, SR_TID.X ;  /* 0x0000000000197919 */ /* 0x000e620000002100 */
[----:B------:R-:W-:Y:S01]  /*a1a0*/  IMAD.SHL.U32 R12, R200, 0x40, RZ ;  /* 0x00000040c80c7824 */ /* 0x000fe200078e00ff */
[----:B------:R-:W-:Y:S01]  /*a1b0*/  SHF.R.U64 R34, R30, 0x10, R31 ;  /* 0x000000101e227819 */ /* 0x000fe2000000121f */
[----:B0-----:R-:W-:Y:S01]  /*a1c0*/  IMAD.IADD R13, R16, 0x1, R37 ;  /* 0x00000001100d7824 */ /* 0x001fe200078e0225 */
[----:B------:R-:W-:Y:S02]  /*a1d0*/  SHF.R.U64 R40, R28, 0x10, R29 ;  /* 0x000000101c287819 */ /* 0x000fe4000000121d */
[----:B------:R-:W-:Y:S02]  /*a1e0*/  LOP3.LUT R14, R12, 0x1c0, RZ, 0xc0, !PT ;  /* 0x000001c00c0e7812 */ /* 0x000fe400078ec0ff */
[----:B------:R-:W-:Y:S02]  /*a1f0*/  SHF.R.U64 R30, R32, 0x10, R33 ;  /* 0x00000010201e7819 */ /* 0x000fe40000001221 */
[----:B------:R-:W-:-:S02]  /*a200*/  LOP3.LUT R12, R14, 0x38, R16, 0xf8, !PT ;  /* 0x000000380e0c7812 */ /* 0x000fc400078ef810 */
[----:B------:R-:W-:Y:S02]  /*a210*/  SHF.R.U32.HI R15, RZ, 0x3, R14 ;  /* 0x00000003ff0f7819 */ /* 0x000fe4000001160e */
[----:B------:R-:W-:Y:S02]  /*a220*/  LOP3.LUT R14, R14, 0x38, R13, 0xf8, !PT ;  /* 0x000000380e0e7812 */ /* 0x000fe400078ef80d */
[-C--:B------:R-:W-:Y:S02]  /*a230*/  LOP3.LUT R12, R12, R15.reuse, RZ, 0x3c, !PT ;  /* 0x0000000f0c0c7212 */ /* 0x080fe400078e3cff */
[----:B------:R-:W-:Y:S02]  /*a240*/  LOP3.LUT R14, R14, R15, RZ, 0x3c, !PT ;  /* 0x0000000f0e0e7212 */ /* 0x000fe400078e3cff */
[----:B------:R-:W-:Y:S02]  /*a250*/  SHF.R.U32.HI R42, RZ, 0x10, R29 ;  /* 0x00000010ff2a7819 */ /* 0x000fe4000001161d */
[----:B------:R-:W-:-:S02]  /*a260*/  SHF.R.U32.HI R45, RZ, 0x10, R21 ;  /* 0x00000010ff2d7819 */ /* 0x000fc40000011615 */
[----:B------:R-:W-:Y:S02]  /*a270*/  PRMT R34, R36, 0x5432, R34 ;  /* 0x0000543224227816 */ /* 0x000fe40000000022 */
[C---:B------:R-:W-:Y:S02]  /*a280*/  PRMT R40, R35.reuse, 0x5432, R40 ;  /* 0x0000543223287816 */ /* 0x040fe40000000028 */
[----:B------:R-:W-:Y:S01]  /*a290*/  PRMT R39, R35, 0x5410, R30 ;  /* 0x0000541023277816 */ /* 0x000fe2000000001e */
[----:B------:R-:W-:Y:S01]  /*a2a0*/  IMAD.U32 R35, R34, 0x10000, RZ ;  /* 0x0001000022237824 */ /* 0x000fe200078e00ff */
[----:B------:R-:W-:Y:S01]  /*a2b0*/  PRMT R42, R41, 0x5432, R42 ;  /* 0x00005432292a7816 */ /* 0x000fe2000000002a */
[----:B-1----:R-:W-:Y:S01]  /*a2c0*/  VIADD R25, R25, 0xffffff80 ;  /* 0xffffff8019197836 */ /* 0x002fe20000000000 */
[----:B------:R-:W-:Y:S01]  /*a2d0*/  PRMT R45, R41, 0x5410, R45 ;  /* 0x00005410292d7816 */ /* 0x000fe2000000002d */
[----:B------:R-:W-:Y:S01]  /*a2e0*/  IMAD.U32 R41, R40, 0x10000, RZ ;  /* 0x0001000028297824 */ /* 0x000fe200078e00ff */
[----:B------:R-:W-:-:S02]  /*a2f0*/  SHF.R.U32.HI R38, RZ, 0x10, R31 ;  /* 0x00000010ff267819 */ /* 0x000fc4000001161f */
[----:B------:R-:W-:Y:S02]  /*a300*/  SHF.R.S32.HI R24, RZ, 0x1f, R25 ;  /* 0x0000001fff187819 */ /* 0x000fe40000011419 */
[----:B------:R-:W-:Y:S02]  /*a310*/  SHF.R.U64 R44, R20, 0x10, R21 ;  /* 0x00000010142c7819 */ /* 0x000fe40000001215 */
[----:B------:R-:W-:Y:S02]  /*a320*/  LEA.HI R24, R24, R25, RZ, 0x5 ;  /* 0x0000001918187211 */ /* 0x000fe400078f28ff */
[----:B------:R-:W-:Y:S02]  /*a330*/  PRMT R38, R46, 0x5432, R38 ;  /* 0x000054322e267816 */ /* 0x000fe40000000026 */
[----:B------:R-:W-:Y:S02]  /*a340*/  SHF.R.S32.HI R24, RZ, 0x5, R24 ;  /* 0x00000005ff187819 */ /* 0x000fe40000011418 */
[----:B------:R-:W-:-:S02]  /*a350*/  PRMT R44, R43, 0x5432, R44 ;  /* 0x000054322b2c7816 */ /* 0x000fc4000000002c */
[----:B------:R-:W-:Y:S01]  /*a360*/  LOP3.LUT R43, R40, 0xffff0000, RZ, 0xc0, !PT ;  /* 0xffff0000282b7812 */ /* 0x000fe200078ec0ff */
[C---:B------:R-:W-:Y:S01]  /*a370*/  IMAD R25, R24.reuse, 0x200, R14 ;  /* 0x0000020018197824 */ /* 0x040fe200078e020e */
[----:B------:R-:W-:Y:S01]  /*a380*/  SHF.R.U32.HI R33, RZ, 0x10, R33 ;  /* 0x00000010ff217819 */ /* 0x000fe20000011621 */
[----:B------:R-:W-:Y:S02]  /*a390*/  IMAD R13, R24, 0x200, R12 ;  /* 0x00000200180d7824 */ /* 0x000fe400078e020c */
[--C-:B------:R-:W-:Y:S01]  /*a3a0*/  IMAD R50, R25, 0x2, R2.reuse ;  /* 0x0000000219327824 */ /* 0x100fe200078e0202 */
[----:B------:R-:W-:Y:S01]  /*a3b0*/  PRMT R36, R36, 0x5410, R33 ;  /* 0x0000541024247816 */ /* 0x000fe20000000021 */
[----:B------:R-:W-:-:S03]  /*a3c0*/  IMAD R48, R13, 0x2, R2 ;  /* 0x000000020d307824 */ /* 0x000fc600078e0202 */
[----:B------:R-:W0:Y:S04]  /*a3d0*/  LDS.128 R24, [R50+0x20400] ;  /* 0x0204000032187984 */ /* 0x000e280000000c00 */
[----:B------:R-:W1:Y:S01]  /*a3e0*/  LDS.128 R12, [R48+0x20400] ;  /* 0x02040000300c7984 */ /* 0x000e620000000c00 */
[C---:B0-----:R-:W-:Y:S01]  /*a3f0*/  IMAD.U32 R30, R24.reuse, 0x10000, RZ ;  /* 0x00010000181e7824 */ /* 0x041fe200078e00ff */
[----:B------:R-:W-:Y:S01]  /*a400*/  LOP3.LUT R24, R24, 0xffff0000, RZ, 0xc0, !PT ;  /* 0xffff000018187812 */ /* 0x000fe200078ec0ff */
[C---:B------:R-:W-:Y:S01]  /*a410*/  IMAD.U32 R31, R25.reuse, 0x10000, RZ ;  /* 0x00010000191f7824 */ /* 0x040fe200078e00ff */
[----:B------:R-:W-:Y:S01]  /*a420*/  LOP3.LUT R25, R25, 0xffff0000, RZ, 0xc0, !PT ;  /* 0xffff000019197812 */ /* 0x000fe200078ec0ff */
[----:B-1----:R-:W-:Y:S02]  /*a430*/  IMAD.U32 R20, R12, 0x10000, RZ ;  /* 0x000100000c147824 */ /* 0x002fe400078e00ff */
[C---:B------:R-:W-:Y:S01]  /*a440*/  FMUL.FTZ R47, R30.reuse, R41 ;  /* 0x000000291e2f7220 */ /* 0x040fe20000410000 */
[-C--:B------:R-:W-:Y:S01]  /*a450*/  FMUL.FTZ R49, R30, R35.reuse ;  /* 0x000000231e317220 */ /* 0x080fe20000410000 */
[----:B------:R-:W-:Y:S01]  /*a460*/  IMAD.U32 R30, R42, 0x10000, RZ ;  /* 0x000100002a1e7824 */ /* 0x000fe200078e00ff */
[----:B------:R-:W-:Y:S01]  /*a470*/  LOP3.LUT R12, R12, 0xffff0000, RZ, 0xc0, !PT ;  /* 0xffff00000c0c7812 */ /* 0x000fe200078ec0ff */
[C---:B------:R-:W-:Y:S01]  /*a480*/  FFMA.FTZ R47, R20.reuse, R35, -R47 ;  /* 0x00000023142f7223 */ /* 0x040fe2000001082f */
[----:B------:R-:W-:Y:S01]  /*a490*/  FFMA.FTZ R49, R20, R41, R49 ;  /* 0x0000002914317223 */ /* 0x000fe20000010031 */
[----:B------:R-:W-:Y:S01]  /*a4a0*/  LOP3.LUT R35, R34, 0xffff0000, RZ, 0xc0, !PT ;  /* 0xffff000022237812 */ /* 0x000fe200078ec0ff */
[----:B------:R-:W-:-:S02]  /*a4b0*/  IMAD.U32 R20, R38, 0x10000, RZ ;  /* 0x0001000026147824 */ /* 0x000fc400078e00ff */
[----:B------:R-:W-:Y:S01]  /*a4c0*/  FMUL.FTZ R40, R31, R30 ;  /* 0x0000001e1f287220 */ /* 0x000fe20000410000 */
[----:B------:R-:W-:Y:S02]  /*a4d0*/  IMAD.U32 R21, R13, 0x10000, RZ ;  /* 0x000100000d157824 */ /* 0x000fe400078e00ff */
[C---:B------:R-:W-:Y:S01]  /*a4e0*/  FMUL.FTZ R51, R24.reuse, R43 ;  /* 0x0000002b18337220 */ /* 0x040fe20000410000 */
[----:B------:R-:W-:Y:S01]  /*a4f0*/  FMUL.FTZ R31, R31, R20 ;  /* 0x000000141f1f7220 */ /* 0x000fe20000410000 */
[-C--:B------:R-:W-:Y:S01]  /*a500*/  FMUL.FTZ R41, R24, R35.reuse ;  /* 0x0000002318297220 */ /* 0x080fe20000410000 */
[----:B------:R-:W-:Y:S01]  /*a510*/  LOP3.LUT R42, R42, 0xffff0000, RZ, 0xc0, !PT ;  /* 0xffff00002a2a7812 */ /* 0x000fe200078ec0ff */
[----:B------:R-:W-:Y:S01]  /*a520*/  IMAD.U32 R32, R26, 0x10000, RZ ;  /* 0x000100001a207824 */ /* 0x000fe200078e00ff */
[----:B------:R-:W-:Y:S01]  /*a530*/  LOP3.LUT R38, R38, 0xffff0000, RZ, 0xc0, !PT ;  /* 0xffff000026267812 */ /* 0x000fe200078ec0ff */
[----:B------:R-:W-:Y:S01]  /*a540*/  FFMA.FTZ R30, R21, R30, R31 ;  /* 0x0000001e151e7223 */ /* 0x000fe2000001001f */
[----:B------:R-:W-:Y:S01]  /*a550*/  LOP3.LUT R13, R13, 0xffff0000, RZ, 0xc0, !PT ;  /* 0xffff00000d0d7812 */ /* 0x000fe200078ec0ff */
[C---:B------:R-:W-:Y:S01]  /*a560*/  FFMA.FTZ R24, R12.reuse, R35, -R51 ;  /* 0x000000230c187223 */ /* 0x040fe20000010833 */
[----:B------:R-:W-:Y:S01]  /*a570*/  FFMA.FTZ R34, R12, R43, R41 ;  /* 0x0000002b0c227223 */ /* 0x000fe20000010029 */
[----:B------:R-:W-:Y:S01]  /*a580*/  FFMA.FTZ R40, R21, R20, -R40 ;  /* 0x0000001415287223 */ /* 0x000fe20000010828 */
[----:B------:R-:W-:-:S02]  /*a590*/  IMAD.U32 R31, R44, 0x10000, RZ ;  /* 0x000100002c1f7824 */ /* 0x000fc400078e00ff */
[----:B------:R-:W-:Y:S01]  /*a5a0*/  FMUL.FTZ R12, R25, R42 ;  /* 0x0000002a190c7220 */ /* 0x000fe20000410000 */
[----:B------:R-:W-:Y:S02]  /*a5b0*/  IMAD.U32 R21, R39, 0x10000, RZ ;  /* 0x0001000027157824 */ /* 0x000fe400078e00ff */
[-C--:B------:R-:W-:Y:S01]  /*a5c0*/  FMUL.FTZ R46, R25, R38.reuse ;  /* 0x00000026192e7220 */ /* 0x080fe20000410000 */
[----:B------:R-:W-:Y:S02]  /*a5d0*/  IMAD.U32 R33, R27, 0x10000, RZ ;  /* 0x000100001b217824 */ /* 0x000fe400078e00ff */
[----:B------:R-:W-:Y:S01]  /*a5e0*/  FMUL.FTZ R41, R32, R31 ;  /* 0x0000001f20297220 */ /* 0x000fe20000410000 */
[----:B------:R-:W-:Y:S02]  /*a5f0*/  IMAD.U32 R20, R45, 0x10000, RZ ;  /* 0x000100002d147824 */ /* 0x000fe400078e00ff */
[----:B------:R-:W-:Y:S01]  /*a600*/  FFMA.FTZ R25, R13, R38, -R12 ;  /* 0x000000260d197223 */ /* 0x000fe2000001080c */
[----:B------:R-:W-:-:S02]  /*a610*/  IMAD.U32 R28, R14, 0x10000, RZ ;  /* 0x000100000e1c7824 */ /* 0x000fc400078e00ff */
[-C--:B------:R-:W-:Y:S01]  /*a620*/  FMUL.FTZ R32, R32, R21.reuse ;  /* 0x0000001520207220 */ /* 0x080fe20000410000 */
[----:B------:R-:W-:Y:S02]  /*a630*/  IMAD.U32 R29, R15, 0x10000, RZ ;  /* 0x000100000f1d7824 */ /* 0x000fe400078e00ff */
[----:B------:R-:W-:Y:S01]  /*a640*/  FMUL.FTZ R38, R33, R20 ;  /* 0x0000001421267220 */ /* 0x000fe20000410000 */
[----:B------:R-:W-:Y:S02]  /*a650*/  IMAD.U32 R12, R36, 0x10000, RZ ;  /* 0x00010000240c7824 */ /* 0x000fe400078e00ff */
[C---:B------:R-:W-:Y:S01]  /*a660*/  FFMA.FTZ R41, R28.reuse, R21, -R41 ;  /* 0x000000151c297223 */ /* 0x040fe20000010829 */
[----:B------:R-:W-:Y:S01]  /*a670*/  FFMA.FTZ R32, R28, R31, R32 ;  /* 0x0000001f1c207223 */ /* 0x000fe20000010020 */
[----:B------:R-:W-:Y:S01]  /*a680*/  FFMA.FTZ R35, R13, R42, R46 ;  /* 0x0000002a0d237223 */ /* 0x000fe2000001002e */
[-C--:B------:R-:W-:Y:S01]  /*a690*/  FMUL.FTZ R28, R33, R12.reuse ;  /* 0x0000000c211c7220 */ /* 0x080fe20000410000 */
[----:B------:R-:W-:Y:S01]  /*a6a0*/  FFMA.FTZ R38, R29, R12, -R38 ;  /* 0x0000000c1d267223 */ /* 0x000fe20000010826 */
[----:B------:R-:W-:-:S02]  /*a6b0*/  LOP3.LUT R26, R26, 0xffff0000, RZ, 0xc0, !PT ;  /* 0xffff00001a1a7812 */ /* 0x000fc400078ec0ff */
[----:B------:R-:W-:Y:S01]  /*a6c0*/  LOP3.LUT R27, R27, 0xffff0000, RZ, 0xc0, !PT ;  /* 0xffff00001b1b7812 */ /* 0x000fe200078ec0ff */
[----:B------:R-:W-:Y:S01]  /*a6d0*/  FFMA.FTZ R28, R29, R20, R28 ;  /* 0x000000141d1c7223 */ /* 0x000fe2000001001c */
[----:B------:R-:W-:Y:S02]  /*a6e0*/  LOP3.LUT R13, R44, 0xffff0000, RZ, 0xc0, !PT ;  /* 0xffff00002c0d7812 */ /* 0x000fe400078ec0ff */
        /* <DEDUP_REMOVED lines=8> */
[----:B------:R-:W-:-:S02]  /*a770*/  FMUL.FTZ R29, R27, R36 ;  /* 0x000000241b1d7220 */ /* 0x000fc40000410000 */
[C---:B------:R-:W-:Y:S01]  /*a780*/  FFMA.FTZ R20, R14.reuse, R39, -R21 ;  /* 0x000000270e147223 */ /* 0x040fe20000010815 */
[----:B------:R-:W-:Y:S01]  /*a790*/  FFMA.FTZ R21, R14, R13, R26 ;  /* 0x0000000d0e157223 */ /* 0x000fe2000001001a */
[C---:B------:R-:W-:Y:S01]  /*a7a0*/  FFMA.FTZ R27, R15.reuse, R36, -R42 ;  /* 0x000000240f1b7223 */ /* 0x040fe2000001082a */
[----:B------:R-:W-:Y:S01]  /*a7b0*/  FFMA.FTZ R29, R15, R12, R29 ;  /* 0x0000000c0f1d7223 */ /* 0x000fe2000001001d */
[----:B------:R-:W-:Y:S02]  /*a7c0*/  F2FP.BF16.F32.PACK_AB R12, R24, R47 ;  /* 0x0000002f180c723e */ /* 0x000fe400000010ff */
[----:B------:R-:W-:Y:S02]  /*a7d0*/  F2FP.BF16.F32.PACK_AB R13, R25, R40 ;  /* 0x00000028190d723e */ /* 0x000fe400000010ff */
[----:B------:R-:W-:Y:S02]  /*a7e0*/  F2FP.BF16.F32.PACK_AB R14, R20, R41 ;  /* 0x00000029140e723e */ /* 0x000fe400000010ff */
[----:B------:R-:W-:-:S02]  /*a7f0*/  F2FP.BF16.F32.PACK_AB R15, R27, R38 ;  /* 0x000000261b0f723e */ /* 0x000fc400000010ff */
[----:B------:R-:W-:Y:S02]  /*a800*/  F2FP.BF16.F32.PACK_AB R24, R34, R49 ;  /* 0x000000312218723e */ /* 0x000fe400000010ff */
[----:B------:R-:W-:Y:S01]  /*a810*/  F2FP.BF16.F32.PACK_AB R25, R35, R30 ;  /* 0x0000001e2319723e */ /* 0x000fe200000010ff */
[----:B------:R1:W-:Y:S01]  /*a820*/  STS.128 [R48+0x20400], R12 ;  /* 0x0204000c30007388 */ /* 0x0003e20000000c00 */
[----:B------:R-:W-:Y:S02]  /*a830*/  F2FP.BF16.F32.PACK_AB R26, R21, R32 ;  /* 0x00000020151a723e */ /* 0x000fe400000010ff */
[----:B------:R-:W-:-:S05]  /*a840*/  F2FP.BF16.F32.PACK_AB R27, R29, R28 ;  /* 0x0000001c1d1b723e */ /* 0x000fca00000010ff */
[----:B------:R1:W-:Y:S02]  /*a850*/  STS.128 [R50+0x20400], R24 ;  /* 0x0204001832007388 */ /* 0x0003e40000000c00 */
.L_x_5894:
[----:B------:R-:W-:Y:S05]  /*a860*/  BSYNC B1 ;  /* 0x0000000000017941 */ /* 0x000fea0003800000 */
.L_x_5893:
[----:B------:R-:W-:Y:S02]  /*a870*/  PRMT R20, R0, 0x7610, R20 ;  /* 0x0000761000147816 */ /* 0x000fe40000000014 */
[----:B------:R-:W-:Y:S01]  /*a880*/  PRMT R30, R3, 0x7610, R30 ;  /* 0x00007610031e7816 */ /* 0x000fe2000000001e */
[----:B------:R-:W-:Y:S06]  /*a890*/  @P0 BRA `(.L_x_5885) ;  /* 0x0000000400a80947 */ /* 0x000fec0003800000 */
[----:B-1----:R-:W2:Y:S01]  /*a8a0*/  LDL R12, [R1+0x60] ;  /* 0x00006000010c7983 */ /* 0x002ea20000100800 */
[C---:B0-----:R-:W-:Y:S02]  /*a8b0*/  VIADD R13, R196.reuse, 0x20 ;  /* 0x00000020c40d7836 */ /* 0x041fe40000000000 */
        /* <DEDUP_REMOVED lines=9> */
[----:B------:R-:W-:Y:S02]  /*a950*/  LOP3.LUT R0, R0, R13, RZ, 0x3c, !PT ;  /* 0x0000000d00007212 */ /* 0x000fe400078e3cff */
[----:B------:R-:W-:Y:S02]  /*a960*/  SHF.R.U64 R32, R4, 0x10, R5 ;  /* 0x0000001004207819 */ /* 0x000fe40000001205 */
[----:B------:R-:W-:Y:S02]  /*a970*/  SHF.R.U64 R21, R8, 0x10, R9 ;  /* 0x0000001008157819 */ /* 0x000fe40000001209 */
[----:B------:R-:W-:Y:S02]  /*a980*/  PRMT R32, R52, 0x5432, R32 ;  /* 0x0000543234207816 */ /* 0x000fe40000000020 */
[----:B------:R-:W-:Y:S02]  /*a990*/  PRMT R21, R54, 0x5410, R21 ;  /* 0x0000541036157816 */ /* 0x000fe40000000015 */
[----:B------:R-:W-:-:S02]  /*a9a0*/  SHF.R.U32.HI R28, RZ, 0x10, R9 ;  /* 0x00000010ff1c7819 */ /* 0x000fc40000011609 */
[--C-:B------:R-:W-:Y:S01]  /*a9b0*/  SHF.R.U64 R29, R10, 0x10, R11.reuse ;  /* 0x000000100a1d7819 */ /* 0x100fe2000000120b */
[----:B------:R-:W-:Y:S01]  /*a9c0*/  IMAD.U32 R33, R32, 0x10000, RZ ;  /* 0x0001000020217824 */ /* 0x000fe200078e00ff */
[----:B------:R-:W-:Y:S02]  /*a9d0*/  SHF.R.U32.HI R31, RZ, 0x10, R11 ;  /* 0x00000010ff1f7819 */ /* 0x000fe4000001160b */
[----:B------:R-:W-:Y:S02]  /*a9e0*/  SHF.R.U32.HI R34, RZ, 0x10, R5 ;  /* 0x00000010ff227819 */ /* 0x000fe40000011605 */
[----:B------:R-:W-:Y:S02]  /*a9f0*/  SHF.R.U32.HI R37, RZ, 0x10, R7 ;  /* 0x00000010ff257819 */ /* 0x000fe40000011607 */
[C---:B------:R-:W-:Y:S02]  /*aa00*/  PRMT R34, R53.reuse, 0x5432, R34 ;  /* 0x0000543235227816 */ /* 0x040fe40000000022 */
[----:B------:R-:W-:-:S02]  /*aa10*/  PRMT R37, R53, 0x5410, R37 ;  /* 0x0000541035257816 */ /* 0x000fc40000000025 */
[----:B------:R-:W-:Y:S01]  /*aa20*/  PRMT R31, R30, 0x5410, R31 ;  /* 0x000054101e1f7816 */ /* 0x000fe2000000001f */
[----:B------:R-:W-:Y:S01]  /*aa30*/  IMAD.U32 R36, R34, 0x10000, RZ ;  /* 0x0001000022247824 */ /* 0x000fe200078e00ff */
[----:B------:R-:W-:Y:S02]  /*aa40*/  PRMT R28, R54, 0x5432, R28 ;  /* 0x00005432361c7816 */ /* 0x000fe4000000001c */
[----:B------:R-:W-:Y:S02]  /*aa50*/  SHF.R.U64 R35, R6, 0x10, R7 ;  /* 0x0000001006237819 */ /* 0x000fe40000001207 */
[----:B------:R-:W-:Y:S01]  /*aa60*/  PRMT R29, R20, 0x5410, R29 ;  /* 0x00005410141d7816 */ /* 0x000fe2000000001d */
[----:B------:R-:W-:Y:S01]  /*aa70*/  IMAD.U32 R30, R28, 0x10000, RZ ;  /* 0x000100001c1e7824 */ /* 0x000fe200078e00ff */
[----:B------:R-:W-:Y:S01]  /*aa80*/  PRMT R35, R52, 0x5410, R35 ;  /* 0x0000541034237816 */ /* 0x000fe20000000023 */
[----:B--2---:R-:W-:-:S04]  /*aa90*/  IMAD.IADD R3, R12, 0x1, R0 ;  /* 0x000000010c037824 */ /* 0x004fc800078e0200 */
[----:B------:R-:W-:Y:S01]  /*aaa0*/  IMAD R3, R3, 0x2, R2 ;  /* 0x0000000203037824 */ /* 0x000fe200078e0202 */
[----:B---3--:R-:W-:Y:S04]  /*aab0*/  LDS.128 R12, [R40+0x20400] ;  /* 0x02040000280c7984 */ /* 0x008fe80000000c00 */
[----:B------:R-:W0:Y:S02]  /*aac0*/  LDS.128 R24, [R3+0x20400] ;  /* 0x0204000003187984 */ /* 0x000e240000000c00 */
[C---:B0-----:R-:W-:Y:S01]  /*aad0*/  IMAD.U32 R9, R24.reuse, 0x10000, RZ ;  /* 0x0001000018097824 */ /* 0x041fe200078e00ff */
[----:B------:R-:W-:Y:S01]  /*aae0*/  LOP3.LUT R10, R24, 0xffff0000, RZ, 0xc0, !PT ;  /* 0xffff0000180a7812 */ /* 0x000fe200078ec0ff */
[C---:B------:R-:W-:Y:S01]  /*aaf0*/  IMAD.U32 R11, R25.reuse, 0x10000, RZ ;  /* 0x00010000190b7824 */ /* 0x040fe200078e00ff */
[----:B------:R-:W-:Y:S01]  /*ab00*/  LOP3.LUT R24, R25, 0xffff0000, RZ, 0xc0, !PT ;  /* 0xffff000019187812 */ /* 0x000fe200078ec0ff */
[----:B------:R-:W-:-:S02]  /*ab10*/  IMAD.U32 R25, R21, 0x10000, RZ ;  /* 0x0001000015197824 */ /* 0x000fc400078e00ff */
[C---:B------:R-:W-:Y:S01]  /*ab20*/  FMUL.FTZ R39, R9.reuse, R33 ;  /* 0x0000002109277220 */ /* 0x040fe20000410000 */
[C---:B------:R-:W-:Y:S02]  /*ab30*/  IMAD.U32 R0, R12.reuse, 0x10000, RZ ;  /* 0x000100000c007824 */ /* 0x040fe400078e00ff */
[-C--:B------:R-:W-:Y:S01]  /*ab40*/  FMUL.FTZ R9, R9, R25.reuse ;  /* 0x0000001909097220 */ /* 0x080fe20000410000 */
[----:B------:R-:W-:Y:S01]  /*ab50*/  LOP3.LUT R4, R12, 0xffff0000, RZ, 0xc0, !PT ;  /* 0xffff00000c047812 */ /* 0x000fe200078ec0ff */
[----:B------:R-:W-:Y:S01]  /*ab60*/  FFMA.FTZ R39, R0, R25, -R39 ;  /* 0x0000001900277223 */ /* 0x000fe20000010827 */
[C---:B------:R-:W-:Y:S01]  /*ab70*/  IMAD.U32 R6, R14.reuse, 0x10000, RZ ;  /* 0x000100000e067824 */ /* 0x040fe200078e00ff */
[----:B------:R-:W-:Y:S01]  /*ab80*/  LOP3.LUT R7, R14, 0xffff0000, RZ, 0xc0, !PT ;  /* 0xffff00000e077812 */ /* 0x000fe200078ec0ff */
[----:B------:R-:W-:Y:S02]  /*ab90*/  IMAD.U32 R20, R27, 0x10000, RZ ;  /* 0x000100001b147824 */ /* 0x000fe400078e00ff */
[----:B------:R-:W-:Y:S01]  /*aba0*/  FFMA.FTZ R33, R0, R33, R9 ;  /* 0x0000002100217223 */ /* 0x000fe20000010009 */
[----:B------:R-:W-:Y:S01]  /*abb0*/  IMAD.U32 R25, R37, 0x10000, RZ ;  /* 0x0001000025197824 */ /* 0x000fe200078e00ff */
[C---:B------:R-:W-:Y:S01]  /*abc0*/  LOP3.LUT R12, R13.reuse, 0xffff0000, RZ, 0xc0, !PT ;  /* 0xffff00000d0c7812 */ /* 0x040fe200078ec0ff */
[----:B------:R-:W-:Y:S01]  /*abd0*/  IMAD.U32 R5, R13, 0x10000, RZ ;  /* 0x000100000d057824 */ /* 0x000fe200078e00ff */
[C---:B------:R-:W-:Y:S01]  /*abe0*/  LOP3.LUT R14, R15.reuse, 0xffff0000, RZ, 0xc0, !PT ;  /* 0xffff00000f0e7812 */ /* 0x040fe200078ec0ff */
[----:B------:R-:W-:Y:S01]  /*abf0*/  IMAD.U32 R8, R15, 0x10000, RZ ;  /* 0x000100000f087824 */ /* 0x000fe200078e00ff */
[----:B------:R-:W-:Y:S01]  /*ac00*/  LOP3.LUT R15, R26, 0xffff0000, RZ, 0xc0, !PT ;  /* 0xffff00001a0f7812 */ /* 0x000fe200078ec0ff */
[----:B------:R-:W-:-:S02]  /*ac10*/  IMAD.U32 R9, R31, 0x10000, RZ ;  /* 0x000100001f097824 */ /* 0x000fc400078e00ff */
[----:B------:R-:W-:Y:S01]  /*ac20*/  FMUL.FTZ R38, R11, R36 ;  /* 0x000000240b267220 */ /* 0x000fe20000410000 */
[----:B------:R-:W-:Y:S01]  /*ac30*/  IMAD.U32 R13, R26, 0x10000, RZ ;  /* 0x000100001a0d7824 */ /* 0x000fe200078e00ff */
[----:B------:R-:W-:Y:S01]  /*ac40*/  LOP3.LUT R26, R27, 0xffff0000, RZ, 0xc0, !PT ;  /* 0xffff00001b1a7812 */ /* 0x000fe200078ec0ff */
[C---:B------:R-:W-:Y:S01]  /*ac50*/  FMUL.FTZ R27, R20.reuse, R25 ;  /* 0x00000019141b7220 */ /* 0x040fe20000410000 */
[----:B------:R-:W-:Y:S01]  /*ac60*/  LOP3.LUT R21, R21, 0xffff0000, RZ, 0xc0, !PT ;  /* 0xffff000015157812 */ /* 0x000fe200078ec0ff */
[-C--:B------:R-:W-:Y:S01]  /*ac70*/  FMUL.FTZ R20, R20, R9.reuse ;  /* 0x0000000914147220 */ /* 0x080fe20000410000 */
[-C--:B------:R-:W-:Y:S01]  /*ac80*/  FMUL.FTZ R0, R11, R30.reuse ;  /* 0x0000001e0b007220 */ /* 0x080fe20000410000 */
[----:B------:R-:W-:Y:S01]  /*ac90*/  FFMA.FTZ R38, R5, R30, -R38 ;  /* 0x0000001e05267223 */ /* 0x000fe20000010826 */
[----:B------:R-:W-:Y:S01]  /*aca0*/  LOP3.LUT R11, R32, 0xffff0000, RZ, 0xc0, !PT ;  /* 0xffff0000200b7812 */ /* 0x000fe200078ec0ff */
[C---:B------:R-:W-:Y:S01]  /*acb0*/  FFMA.FTZ R30, R8.reuse, R9, -R27 ;  /* 0x00000009081e7223 */ /* 0x040fe2000001081b */
[----:B------:R-:W-:Y:S01]  /*acc0*/  FFMA.FTZ R32, R8, R25, R20 ;  /* 0x0000001908207223 */ /* 0x000fe20000010014 */
[----:B------:R-:W-:Y:S01]  /*acd0*/  FMUL.FTZ R27, R10, R21 ;  /* 0x000000150a1b7220 */ /* 0x000fe20000410000 */
[----:B------:R-:W-:-:S02]  /*ace0*/  IMAD.U32 R8, R35, 0x10000, RZ ;  /* 0x0001000023087824 */ /* 0x000fc400078e00ff */
[----:B------:R-:W-:Y:S01]  /*acf0*/  FFMA.FTZ R36, R5, R36, R0 ;  /* 0x0000002405247223 */ /* 0x000fe20000010000 */
[-C--:B------:R-:W-:Y:S01]  /*ad00*/  FMUL.FTZ R25, R10, R11.reuse ;  /* 0x0000000b0a197220 */ /* 0x080fe20000410000 */
[----:B------:R-:W-:Y:S01]  /*ad10*/  FFMA.FTZ R20, R4, R11, R27 ;  /* 0x0000000b04147223 */ /* 0x000fe2000001001b */
[----:B------:R-:W-:Y:S02]  /*ad20*/  IMAD.U32 R0, R29, 0x10000, RZ ;  /* 0x000100001d007824 */ /* 0x000fe400078e00ff */
[C---:B------:R-:W-:Y:S01]  /*ad30*/  FMUL.FTZ R11, R13.reuse, R8 ;  /* 0x000000080d0b7220 */ /* 0x040fe20000410000 */
[----:B------:R-:W-:Y:S01]  /*ad40*/  LOP3.LUT R9, R34, 0xffff0000, RZ, 0xc0, !PT ;  /* 0xffff000022097812 */ /* 0x000fe200078ec0ff */
[----:B------:R-:W-:Y:S01]  /*ad50*/  FFMA.FTZ R10, R4, R21, -R25 ;  /* 0x00000015040a7223 */ /* 0x000fe20000010819 */
[----:B------:R-:W-:Y:S01]  /*ad60*/  LOP3.LUT R5, R28, 0xffff0000, RZ, 0xc0, !PT ;  /* 0xffff00001c057812 */ /* 0x000fe200078ec0ff */
[-C--:B------:R-:W-:Y:S01]  /*ad70*/  FMUL.FTZ R13, R13, R0.reuse ;  /* 0x000000000d0d7220 */ /* 0x080fe20000410000 */
[----:B------:R-:W-:Y:S01]  /*ad80*/  FFMA.FTZ R11, R6, R0, -R11 ;  /* 0x00000000060b7223 */ /* 0x000fe2000001080b */
[----:B------:R-:W-:Y:S01]  /*ad90*/  LOP3.LUT R4, R35, 0xffff0000, RZ, 0xc0, !PT ;  /* 0xffff000023047812 */ /* 0x000fe200078ec0ff */
[----:B------:R-:W-:Y:S01]  /*ada0*/  FMUL.FTZ R21, R24, R9 ;  /* 0x0000000918157220 */ /* 0x000fe20000410000 */
[----:B------:R-:W-:-:S02]  /*adb0*/  LOP3.LUT R0, R29, 0xffff0000, RZ, 0xc0, !PT ;  /* 0xffff00001d007812 */ /* 0x000fc400078ec0ff */
[----:B------:R-:W-:Y:S01]  /*adc0*/  LOP3.LUT R37, R37, 0xffff0000, RZ, 0xc0, !PT ;  /* 0xffff000025257812 */ /* 0x000fe200078ec0ff */
[----:B------:R-:W-:Y:S01]  /*add0*/  FFMA.FTZ R13, R6, R8, R13 ;  /* 0x00000008060d7223 */ /* 0x000fe2000001000d */
[----:B------:R-:W-:Y:S01]  /*ade0*/  LOP3.LUT R31, R31, 0xffff0000, RZ, 0xc0, !PT ;  /* 0xffff00001f1f7812 */ /* 0x000fe200078ec0ff */
[-C--:B------:R-:W-:Y:S01]  /*adf0*/  FMUL.FTZ R24, R24, R5.reuse ;  /* 0x0000000518187220 */ /* 0x080fe20000410000 */
[C---:B------:R-:W-:Y:S01]  /*ae00*/  FMUL.FTZ R6, R15.reuse, R4 ;  /* 0x000000040f067220 */ /* 0x040fe20000410000 */
[----:B------:R-:W-:Y:S01]  /*ae10*/  FFMA.FTZ R5, R12, R5, -R21 ;  /* 0x000000050c057223 */ /* 0x000fe20000010815 */
[-C--:B------:R-:W-:Y:S01]  /*ae20*/  FMUL.FTZ R15, R15, R0.reuse ;  /* 0x000000000f0f7220 */ /* 0x080fe20000410000 */
[C---:B------:R-:W-:Y:S01]  /*ae30*/  FMUL.FTZ R21, R26.reuse, R37 ;  /* 0x000000251a157220 */ /* 0x040fe20000410000 */
[-C--:B------:R-:W-:Y:S01]  /*ae40*/  FMUL.FTZ R26, R26, R31.reuse ;  /* 0x0000001f1a1a7220 */ /* 0x080fe20000410000 */
        /* <DEDUP_REMOVED lines=15> */
.L_x_5885:
[----:B------:R-:W-:Y:S05]  /*af40*/  BSYNC B0 ;  /* 0x0000000000007941 */ /* 0x000fea0003800000 */
.L_x_5871:
        /* <DEDUP_REMOVED lines=8> */
.L_x_5868:
[----:B---3--:R-:W-:-:S05]  /*afd0*/  IMAD.U32 R0, RZ, RZ, UR37 ;  /* 0x00000025ff007e24 */ /* 0x008fca000f8e00ff */
[----:B------:R-:W-:-:S13]  /*afe0*/  ISETP.NE.AND P0, PT, R0, 0x3, PT ;  /* 0x000000030000780c */ /* 0x000fda0003f05270 */
[----:B------:R-:W-:Y:S05]  /*aff0*/  @!P0 BRA `(.L_x_5895) ;  /* 0x0000000000048947 */ /* 0x000fea0003800000 */
[----:B------:R-:W-:Y:S01]  /*b000*/  BPT.TRAP 0x1 ;  /* 0x000000040000795c */ /* 0x000fe20000300000 */
.L_x_5895:
[----:B-1----:R-:W-:Y:S01]  /*b010*/  IMAD R15, R18, 0x8, R2 ;  /* 0x00000008120f7824 */ /* 0x002fe200078e0202 */
[----:B------:R-:W-:-:S04]  /*b020*/  SHF.L.U32 R56, R19, 0x1f, RZ ;  /* 0x0000001f13387819 */ /* 0x000fc800000006ff */
[----:B------:R1:W3:Y:S01]  /*b030*/  SYNCS.PHASECHK.TRANS64.TRYWAIT P1, [R15+URZ+0x28c30], R56 ;  /* 0x028c30380f0075a7 */ /* 0x0002e2000802017f */
[----:B------:R-:W-:Y:S05]  /*b040*/  @!P0 BRA `(.L_x_5896) ;  /* 0x0000000000048947 */ /* 0x000fea0003800000 */
[----:B------:R-:W-:Y:S01]  /*b050*/  BPT.TRAP 0x1 ;  /* 0x000000040000795c */ /* 0x000fe20000300000 */
.L_x_5896:
[C---:B------:R-:W-:Y:S02]  /*b060*/  VIADD R0, R2.reuse, 0x22400 ;  /* 0x0002240002007836 */ /* 0x040fe40000000000 */
[----:B0-2---:R-:W-:-:S03]  /*b070*/  VIADD R3, R2, 0x20400 ;  /* 0x0002040002037836 */ /* 0x005fc60000000000 */
[----:B------:R-:W-:Y:S02]  /*b080*/  SHF.R.U32.HI R0, RZ, 0x4, R0 ;  /* 0x00000004ff007819 */ /* 0x000fe40000011600 */
[----:B------:R-:W-:Y:S02]  /*b090*/  SHF.R.U32.HI R3, RZ, 0x4, R3 ;  /* 0x00000004ff037819 */ /* 0x000fe40000011603 */
[----:B------:R-:W-:Y:S02]  /*b0a0*/  LOP3.LUT R0, R0, 0x3fff, RZ, 0xc0, !PT ;  /* 0x00003fff00007812 */ /* 0x000fe400078ec0ff */
[----:B------:R-:W-:Y:S02]  /*b0b0*/  LOP3.LUT R3, R3, 0x3fff, RZ, 0xc0, !PT ;  /* 0x00003fff03037812 */ /* 0x000fe400078ec0ff */
[----:B------:R-:W-:Y:S01]  /*b0c0*/  LOP3.LUT R21, R0, 0x10000, RZ, 0xfc, !PT ;  /* 0x0001000000157812 */ /* 0x000fe200078efcff */
[----:B---3--:R-:W-:Y:S06]  /*b0d0*/  @P1 BRA `(.L_x_5897) ;  /* 0x0000000000081947 */ /* 0x008fec0003800000 */
[----:B------:R-:W0:Y:S02]  /*b0e0*/  SYNCS.PHASECHK.TRANS64.TRYWAIT P1, [R15+URZ+0x28c30], R56 ;  /* 0x028c30380f0075a7 */ /* 0x000e24000802017f */
[----:B0-----:R-:W-:Y:S05]  /*b0f0*/  @!P1 BRA `(.L_x_5898) ;  /* 0x0000015000dc9947 */ /* 0x001fea0003800000 */
.L_x_5897:
[----:B------:R-:W-:Y:S01]  /*b100*/  IMAD R6, R18, 0x200, R21 ;  /* 0x0000020012067824 */ /* 0x000fe200078e0215 */
        /* <DEDUP_REMOVED lines=13> */
[----:B------:R-:W-:Y:S02]  /*b1e0*/  VIADD R10, R4, 0x4 ;  /* 0x00000004040a7836 */ /* 0x000fe40000000000 */
[----:B------:R-:W-:Y:S02]  /*b1f0*/  IMAD.MOV.U32 R11, RZ, RZ, 0x40000040 ;  /* 0x40000040ff0b7424 */ /* 0x000fe400078e00ff */
[----:B------:R-:W-:-:S04]  /*b200*/  IMAD.MOV.U32 R7, RZ, RZ, 0x40000040 ;  /* 0x40000040ff077424 */ /* 0x000fc800078e00ff */
[----:B------:R-:W-:Y:S01]  /*b210*/  HGMMA.64x64x16.F32.BF16 R24, gdesc[UR4], RZ, !UPT, gsb0 ;  /* 0x00e00000041879f0 */ /* 0x000fe2000c0018ff */
[----:B------:R-:W-:Y:S02]  /*b220*/  R2UR UR4, R12 ;  /* 0x000000000c0472ca */ /* 0x000fe400000e0000 */
[----:B------:R-:W-:Y:S02]  /*b230*/  R2UR UR5, R13 ;  /* 0x000000000d0572ca */ /* 0x000fe400000e0000 */
[----:B------:R-:W-:Y:S01]  /*b240*/  R2UR UR6, R8 ;  /* 0x00000000080672ca */ /* 0x000fe200000e0000 */
[C---:B------:R-:W-:Y:S01]  /*b250*/  VIADD R8, R6.reuse, 0x4 ;  /* 0x0000000406087836 */ /* 0x040fe20000000000 */
[----:B------:R-:W-:Y:S01]  /*b260*/  R2UR UR7, R9 ;  /* 0x00000000090772ca */ /* 0x000fe200000e0000 */
[----:B------:R-:W-:Y:S02]  /*b270*/  IMAD.MOV.U32 R9, RZ, RZ, 0x40000040 ;  /* 0x40000040ff097424 */ /* 0x000fe400078e00ff */
[----:B------:R-:W-:Y:S01]  /*b280*/  VIADD R6, R6, 0x6 ;  /* 0x0000000606067836 */ /* 0x000fe20000000000 */
[----:B------:R-:W-:-:S02]  /*b290*/  WARPGROUP.DEPBAR.LE gsb0, 0x0 ;  /* 0x00008000000079c5 */ /* 0x000fc40000010000 */
[----:B------:R-:W-:-:S07]  /*b2a0*/  WARPGROUP.ARRIVE ;  /* 0x00000000000079c5 */ /* 0x000fce0000000000 */
        /* <DEDUP_REMOVED lines=20> */
.L_x_5899:
[----:B------:R-:W2:Y:S01]  /*b3f0*/  LDL R0, [R1] ;  /* 0x0000000001007983 */ /* 0x000ea20000100800 */
[----:B------:R-:W3:Y:S01]  /*b400*/  LDC R3, c[0x0][0x448] ;  /* 0x00011200ff037b82 */ /* 0x000ee20000000800 */
[----:B------:R-:W-:Y:S01]  /*b410*/  ULDC.64 UR40, c[0x0][0x9e0] ;  /* 0x0002780000287ab9 */ /* 0x000fe20000000a00 */
[----:B------:R-:W-:Y:S01]  /*b420*/  LOP3.LUT R22, R22, 0xffffff7f, RZ, 0xc0, !PT ;  /* 0xffffff7f16167812 */ /* 0x000fe200078ec0ff */
[----:B------:R-:W-:Y:S01]  /*b430*/  UISETP.GE.AND UP0, UPT, UR41, 0x1, UPT ;  /* 0x000000012900788c */ /* 0x000fe2000bf06270 */
[----:B------:R-:W-:Y:S01]  /*b440*/  LEA R57, R168, 0xffffffc0, 0x6 ;  /* 0xffffffc0a8397811 */ /* 0x000fe200078e30ff */
[----:B------:R-:W-:Y:S02]  /*b450*/  ULDC UR4, c[0x0][0x9dc] ;  /* 0x0002770000047ab9 */ /* 0x000fe40000000800 */
[----:B------:R-:W-:Y:S01]  /*b460*/  IMAD.U32 R20, RZ, RZ, UR4 ;  /* 0x00000004ff147e24 */ /* 0x000fe2000f8e00ff */
[----:B------:R-:W-:Y:S01]  /*b470*/  IADD3 R59, -R188, R189, -R57 ;  /* 0x000000bdbc3b7210 */ /* 0x000fe20007ffe939 */
[----:B------:R-:W-:Y:S01]  /*b480*/  UP2UR UR47, UPR, URZ, 0x1 ;  /* 0x000000013f2f7883 */ /* 0x000fe20008000000 */
[----:B---3--:R-:W-:-:S13]  /*b490*/  ISETP.NE.AND P1, PT, R3, 0x1, PT ;  /* 0x000000010300780c */ /* 0x008fda0003f25270 */
[----:B------:R-:W3:Y:S01]  /*b4a0*/  @P1 LDC R3, c[0x0][0x44c] ;  /* 0x00011300ff031b82 */ /* 0x000ee20000000800 */
[----:B------:R-:W-:-:S07]  /*b4b0*/  @P1 LOP3.LUT R22, R22, 0x80, RZ, 0xfc, !PT ;  /* 0x0000008016161812 */ /* 0x000fce00078efcff */
[----:B------:R-:W4:Y:S01]  /*b4c0*/  @P1 LDC R7, c[0x0][0x450] ;  /* 0x00011400ff071b82 */ /* 0x000f220000000800 */
[----:B--2---:R-:W-:-:S04]  /*b4d0*/  IMAD.IADD R0, R0, 0x1, R199 ;  /* 0x0000000100007824 */ /* 0x004fc800078e02c7 */
[----:B---3--:R-:W-:-:S04]  /*b4e0*/  @P1 IMAD.HI.U32 R6, R0, R3, RZ ;  /* 0x0000000300061227 */ /* 0x008fc800078e00ff */
[----:B------:R-:W-:Y:S01]  /*b4f0*/  IMAD.MOV.U32 R3, RZ, RZ, R0 ;  /* 0x000000ffff037224 */ /* 0x000fe200078e0000 */
[----:B----4-:R-:W-:Y:S01]  /*b500*/  @P1 SHF.R.U32.HI R3, RZ, R7, R6 ;  /* 0x00000007ff031219 */ /* 0x010fe20000011606 */
[----:B------:R-:W-:Y:S01]  /*b510*/  VIADD R0, R15, 0x28c40 ;  /* 0x00028c400f007836 */ /* 0x000fe20000000000 */
[----:B------:R-:W-:Y:S01]  /*b520*/  PLOP3.LUT P1, PT, PT, PT, UP0, 0x40, 0x0 ;  /* 0x000000000000781c */ /* 0x000fe20003f2e808 */
[----:B------:R-:W-:Y:S02]  /*b530*/  IMAD.MOV.U32 R7, RZ, RZ, -0x40 ;  /* 0xffffffc0ff077424 */ /* 0x000fe400078e00ff */
[----:B------:R-:W2:Y:S01]  /*b540*/  SHFL.IDX PT, R14, R3, RZ, 0x1c1f ;  /* 0x001c1fff030e7589 */ /* 0x000ea200000e0000 */
[----:B------:R-:W-:Y:S01]  /*b550*/  PRMT R0, R191, 0x654, R0 ;  /* 0x00000654bf007816 */ /* 0x000fe20000000000 */
[----:B------:R-:W-:Y:S01]  /*b560*/  IMAD R6, R168, R7, 0x41 ;  /* 0x00000041a8067424 */ /* 0x000fe200078e0207 */
[----:B------:R-:W-:Y:S02]  /*b570*/  LOP3.LUT R7, RZ, R20, RZ, 0x33, !PT ;  /* 0x00000014ff077212 */ /* 0x000fe400078e33ff */
[----:B------:R3:W-:Y:S01]  /*b580*/  SYNCS.ARRIVE.TRANS64.RED.A1T0 RZ, [R0+URZ], RZ ;  /* 0x000000ff00ff79a7 */ /* 0x0007e2000810043f */
[----:B------:R-:W-:Y:S01]  /*b590*/  VIADD R63, R6, 0xffffffff ;  /* 0xffffffff063f7836 */ /* 0x000fe20000000000 */
[----:B---3--:R-:W-:-:S05]  /*b5a0*/  IADD3 R0, -R188, R6, R189 ;  /* 0x00000006bc007210 */ /* 0x008fca0007ffe1bd */
[----:B------:R-:W-:-:S04]  /*b5b0*/  IMAD.IADD R0, R0, 0x1, -R23 ;  /* 0x0000000100007824 */ /* 0x000fc800078e0a17 */
[C---:B------:R-:W-:Y:S02]  /*b5c0*/  VIADD R62, R0.reuse, UR40 ;  /* 0x00000028003e7c36 */ /* 0x040fe40008000000 */
[----:B------:R-:W-:-:S03]  /*b5d0*/  IMAD.IADD R61, R0, 0x1, R7 ;  /* 0x00000001003d7824 */ /* 0x000fc600078e0207 */
[----:B--2---:R-:W-:Y:S01]  /*b5e0*/  VIADDMNMX R0, R14, R62, R59, PT ;  /* 0x0000003e0e007246 */ /* 0x004fe2000380013b */
[----:B------:R-:W-:Y:S01]  /*b5f0*/  IMAD.IADD R6, R61, 0x1, R14 ;  /* 0x000000013d067824 */ /* 0x000fe200078e020e */
[----:B------:R-:W-:Y:S06]  /*b600*/  @P1 BRA `(.L_x_5900) ;  /* 0x0000000000581947 */ /* 0x000fec0003800000 */
[----:B------:R-:W-:Y:S01]  /*b610*/  IADD3 R7, -R23, R189, R14 ;  /* 0x000000bd17077210 */ /* 0x000fe20007ffe10e */
[----:B------:R-:W-:Y:S03]  /*b620*/  BSSY B0, `(.L_x_5901) ;  /* 0x0000010000007945 */ /* 0x000fe60003800000 */
[----:B------:R-:W-:-:S13]  /*b630*/  ISETP.GT.AND P1, PT, R7, -0x1, PT ;  /* 0xffffffff0700780c */ /* 0x000fda0003f24270 */
[----:B------:R-:W-:Y:S05]  /*b640*/  @P1 BRA `(.L_x_5902) ;  /* 0x0000000000201947 */ /* 0x000fea0003800000 */
[----:B------:R-:W-:Y:S01]  /*b650*/  UISETP.NE.AND UP0, UPT, UR41, 0x1, UPT ;  /* 0x000000012900788c */ /* 0x000fe2000bf05270 */
[----:B------:R-:W-:-:S05]  /*b660*/  LOP3.LUT R7, RZ, R7, RZ, 0x33, !PT ;  /* 0x00000007ff077212 */ /* 0x000fca00078e33ff */
[----:B------:R-:W-:-:S05]  /*b670*/  PLOP3.LUT P1, PT, PT, PT, UP0, 0x80, 0x0 ;  /* 0x000000000000781c */ /* 0x000fca0003f2f008 */
[----:B------:R-:W-:-:S08]  /*b680*/  @UP0 ULDC.64 UR4, c[0x0][0x9e8] ;  /* 0x00027a0000040ab9 */ /* 0x000fd00000000a00 */
[----:B------:R-:W-:-:S05]  /*b690*/  @P1 IMAD.HI.U32 R14, R7, UR4, RZ ;  /* 0x00000004070e1c27 */ /* 0x000fca000f8e00ff */
[----:B------:R-:W-:-:S04]  /*b6a0*/  @P1 SHF.R.U32.HI R7, RZ, UR5, R14 ;  /* 0x00000005ff071c19 */ /* 0x000fc8000801160e */
[----:B------:R-:W-:Y:S01]  /*b6b0*/  LOP3.LUT R7, RZ, R7, RZ, 0x33, !PT ;  /* 0x00000007ff077212 */ /* 0x000fe200078e33ff */
[----:B------:R-:W-:Y:S06]  /*b6c0*/  BRA `(.L_x_5903) ;  /* 0x0000000000147947 */ /* 0x000fec0003800000 */
.L_x_5902:
[----:B------:R-:W-:-:S06]  /*b6d0*/  UISETP.NE.AND UP0, UPT, UR41, 0x1, UPT ;  /* 0x000000012900788c */ /* 0x000fcc000bf05270 */
[----:B------:R-:W-:-:S05]  /*b6e0*/  PLOP3.LUT P1, PT, PT, PT, UP0, 0x80, 0x0 ;  /* 0x000000000000781c */ /* 0x000fca0003f2f008 */
[----:B------:R-:W-:-:S08]  /*b6f0*/  @UP0 ULDC.64 UR4, c[0x0][0x9e8] ;  /* 0x00027a0000040ab9 */ /* 0x000fd00000000a00 */
[----:B------:R-:W-:-:S05]  /*b700*/  @P1 IMAD.HI.U32 R14, R7, UR4, RZ ;  /* 0x00000004070e1c27 */ /* 0x000fca000f8e00ff */
[----:B------:R-:W-:-:S07]  /*b710*/  @P1 SHF.R.U32.HI R7, RZ, UR5, R14 ;  /* 0x00000005ff071c19 */ /* 0x000fce000801160e */
.L_x_5903:
[----:B------:R-:W-:Y:S05]  /*b720*/  BSYNC B0 ;  /* 0x0000000000007941 */ /* 0x000fea0003800000 */
.L_x_5901:
[----:B------:R-:W-:-:S04]  /*b730*/  IMAD R7, R7, UR41, -R57 ;  /* 0x0000002907077c24 */ /* 0x000fc8000f8e0a39 */
[----:B------:R-:W-:-:S05]  /*b740*/  IMAD.IADD R7, R7, 0x1, -R188 ;  /* 0x0000000107077824 */ /* 0x000fca00078e0abc */
[----:B------:R-:W-:Y:S02]  /*b750*/  VIMNMX R6, R6, R7, !PT ;  /* 0x0000000706067248 */ /* 0x000fe40007fe0100 */
[----:B------:R-:W-:-:S07]  /*b760*/  VIADDMNMX R0, R7, UR41, R0, PT ;  /* 0x0000002907007c46 */ /* 0x000fce000b800100 */
.L_x_5900:
[C---:B------:R-:W-:Y:S01]  /*b770*/  ISETP.GE.AND P1, PT, R63.reuse, 0x2, PT ;  /* 0x000000023f00780c */ /* 0x040fe20003f26270 */
[----:B------:R-:W-:Y:S01]  /*b780*/  UISETP.NE.AND UP0, UPT, UR47, URZ, UPT ;  /* 0x0000003f2f00728c */ /* 0x000fe2000bf05270 */
[C---:B------:R-:W-:Y:S02]  /*b790*/  ISETP.GE.AND P5, PT, R63.reuse, 0xa, PT ;  /* 0x0000000a3f00780c */ /* 0x040fe40003fa6270 */
[----:B------:R-:W-:Y:S02]  /*b7a0*/  ISETP.GT.AND P3, PT, R6, 0x1, !P1 ;  /* 0x000000010600780c */ /* 0x000fe40004f64270 */
[----:B------:R-:W-:Y:S02]  /*b7b0*/  ISETP.GE.AND P2, PT, R63, 0x9, PT ;  /* 0x000000093f00780c */ /* 0x000fe40003f46270 */
[----:B------:R-:W-:Y:S02]  /*b7c0*/  ISETP.LT.OR P3, PT, R0, 0x2, P3 ;  /* 0x000000020000780c */ /* 0x000fe40001f61670 */
[----:B------:R-:W-:-:S02]  /*b7d0*/  P2R R65, PR, RZ, 0x20 ;  /* 0x00000020ff417803 */ /* 0x000fc40000000000 */
[----:B------:R-:W-:Y:S02]  /*b7e0*/  FSEL R80, R25, -INF , !P3 ;  /* 0xff80000019507808 */ /* 0x000fe40005800000 */
[C---:B------:R-:W-:Y:S02]  /*b7f0*/  ISETP.GT.AND P3, PT, R6.reuse, 0x9, !P5 ;  /* 0x000000090600780c */ /* 0x040fe40006f64270 */
[----:B------:R-:W-:Y:S02]  /*b800*/  ISETP.GT.AND P4, PT, R6, 0x8, !P2 ;  /* 0x000000080600780c */ /* 0x000fe40005784270 */
[----:B------:R-:W-:Y:S02]  /*b810*/  ISETP.LT.OR P3, PT, R0, 0xa, P3 ;  /* 0x0000000a0000780c */ /* 0x000fe40001f61670 */
[----:B------:R-:W-:Y:S02]  /*b820*/  ISETP.GE.AND P5, PT, R63, 0x11, PT ;  /* 0x000000113f00780c */ /* 0x000fe40003fa6270 */
[----:B------:R-:W-:-:S02]  /*b830*/  FSEL R72, R29, -INF , !P3 ;  /* 0xff8000001d487808 */ /* 0x000fc40005800000 */
[----:B------:R-:W-:Y:S02]  /*b840*/  ISETP.LT.OR P4, PT, R0, 0x9, P4 ;  /* 0x000000090000780c */ /* 0x000fe40002781670 */
[----:B------:R-:W-:Y:S02]  /*b850*/  ISETP.GT.AND P3, PT, R6, 0x10, !P5 ;  /* 0x000000100600780c */ /* 0x000fe40006f64270 */
[----:B------:R-:W-:Y:S02]  /*b860*/  FSEL R74, R28, -INF , !P4 ;  /* 0xff8000001c4a7808 */ /* 0x000fe40006000000 */
        /* <DEDUP_REMOVED lines=43> */
[C---:B------:R-:W-:Y:S02]  /*bb20*/  ISETP.GE.AND P3, PT, R63.reuse, 0x32, PT ;  /* 0x000000323f00780c */ /* 0x040fe40003f66270 */
[----:B------:R-:W-:-:S02]  /*bb30*/  ISETP.GE.AND P6, PT, R63, 0x1, PT ;  /* 0x000000013f00780c */ /* 0x000fc40003fc6270 */
[----:B------:R-:W-:Y:S02]  /*bb40*/  ISETP.GT.AND P4, PT, R6, 0x31, !P3 ;  /* 0x000000310600780c */ /* 0x000fe40005f84270 */
[----:B------:R-:W-:Y:S02]  /*bb50*/  P2R R7, PR, RZ, 0x40 ;  /* 0x00000040ff077803 */ /* 0x000fe40000000000 */
[----:B------:R-:W-:-:S04]  /*bb60*/  ISETP.LT.OR P4, PT, R0, 0x32, P4 ;  /* 0x000000320000780c */ /* 0x000fc80002781670 */
[----:B------:R-:W-:Y:S02]  /*bb70*/  FSEL R14, R49, -INF , !P4 ;  /* 0xff800000310e7808 */ /* 0x000fe40006000000 */
[----:B------:R-:W-:-:S04]  /*bb80*/  ISETP.GE.AND P4, PT, R63, 0x39, PT ;  /* 0x000000393f00780c */ /* 0x000fc80003f86270 */
[----:B------:R-:W-:-:S04]  /*bb90*/  ISETP.GT.AND P5, PT, R6, 0x38, !P4 ;  /* 0x000000380600780c */ /* 0x000fc800067a4270 */
[----:B------:R-:W-:-:S04]  /*bba0*/  ISETP.LT.OR P5, PT, R0, 0x39, P5 ;  /* 0x000000390000780c */ /* 0x000fc80002fa1670 */
[----:B------:R-:W-:Y:S02]  /*bbb0*/  FSEL R52, R52, -INF , !P5 ;  /* 0xff80000034347808 */ /* 0x000fe40006800000 */
[----:B------:R-:W-:Y:S02]  /*bbc0*/  ISETP.GT.AND P5, PT, R6, RZ, !P6 ;  /* 0x000000ff0600720c */ /* 0x000fe400077a4270 */
[----:B------:R-:W-:Y:S02]  /*bbd0*/  ISETP.GE.AND P6, PT, R63, 0x3a, PT ;  /* 0x0000003a3f00780c */ /* 0x000fe40003fc6270 */
[----:B------:R-:W-:-:S04]  /*bbe0*/  ISETP.LT.OR P5, PT, R0, 0x1, P5 ;  /* 0x000000010000780c */ /* 0x000fc80002fa1670 */
[----:B------:R-:W-:Y:S02]  /*bbf0*/  FSEL R78, R24, -INF , !P5 ;  /* 0xff800000184e7808 */ /* 0x000fe40006800000 */
[----:B------:R-:W-:-:S04]  /*bc00*/  ISETP.GT.AND P5, PT, R6, 0x39, !P6 ;  /* 0x000000390600780c */ /* 0x000fc800077a4270 */
[----:B------:R-:W-:Y:S02]  /*bc10*/  ISETP.LT.OR P5, PT, R0, 0x3a, P5 ;  /* 0x0000003a0000780c */ /* 0x000fe40002fa1670 */
[----:B------:R-:W2:Y:S02]  /*bc20*/  SHFL.IDX PT, R0, R3, 0x1, 0x1c1f ;  /* 0x003c1f0003007f89 */ /* 0x000ea400000e0000 */
[----:B------:R-:W-:Y:S02]  /*bc30*/  FSEL R32, R53, -INF , !P5 ;  /* 0xff80000035207808 */ /* 0x000fe40006800000 */
[----:B------:R-:W-:Y:S02]  /*bc40*/  PLOP3.LUT P5, PT, PT, PT, UP0, 0x40, 0x0 ;  /* 0x000000000000781c */ /* 0x000fe40003fae808 */
[----:B--2---:R-:W-:Y:S01]  /*bc50*/  VIADDMNMX R25, R0, R62, R59, PT ;  /* 0x0000003e00197246 */ /* 0x004fe2000380013b */
[----:B------:R-:W-:-:S10]  /*bc60*/  IMAD.IADD R29, R61, 0x1, R0 ;  /* 0x000000013d1d7824 */ /* 0x000fd400078e0200 */
[----:B------:R-:W-:Y:S05]  /*bc70*/  @P5 BRA `(.L_x_5904) ;  /* 0x0000000000605947 */ /* 0x000fea0003800000 */
        /* <DEDUP_REMOVED lines=8> */
[----:B------:R-:W-:Y:S01]  /*bd00*/  @P5 IMAD.HI.U32 R3, R0, UR4, RZ ;  /* 0x0000000400035c27 */ /* 0x000fe2000f8e00ff */
[----:B------:R-:W-:-:S13]  /*bd10*/  PLOP3.LUT P5, PT, PT, PT, UP0, 0x80, 0x0 ;  /* 0x000000000000781c */ /* 0x000fda0003faf008 */
[----:B------:R-:W-:-:S04]  /*bd20*/  @P5 SHF.R.U32.HI R0, RZ, UR5, R3 ;  /* 0x00000005ff005c19 */ /* 0x000fc80008011603 */
[----:B------:R-:W-:Y:S01]  /*bd30*/  LOP3.LUT R0, RZ, R0, RZ, 0x33, !PT ;  /* 0x00000000ff007212 */ /* 0x000fe200078e33ff */
[----:B------:R-:W-:Y:S06]  /*bd40*/  BRA `(.L_x_5907) ;  /* 0x0000000000187947 */ /* 0x000fec0003800000 */
.L_x_5906:
[----:B------:R-:W-:-:S06]  /*bd50*/  UISETP.NE.AND UP0, UPT, UR41, 0x1, UPT ;  /* 0x000000012900788c */ /* 0x000fcc000bf05270 */
[----:B------:R-:W-:-:S05]  /*bd60*/  PLOP3.LUT P5, PT, PT, PT, UP0, 0x80, 0x0 ;  /* 0x000000000000781c */ /* 0x000fca0003faf008 */
[----:B------:R-:W-:-:S08]  /*bd70*/  @UP0 ULDC.64 UR4, c[0x0][0x9e8] ;  /* 0x00027a0000040ab9 */ /* 0x000fd00000000a00 */
[----:B------:R-:W-:Y:S01]  /*bd80*/  @P5 IMAD.HI.U32 R3, R0, UR4, RZ ;  /* 0x0000000400035c27 */ /* 0x000fe2000f8e00ff */
[----:B------:R-:W-:-:S13]  /*bd90*/  PLOP3.LUT P5, PT, PT, PT, UP0, 0x80, 0x0 ;  /* 0x000000000000781c */ /* 0x000fda0003faf008 */
[----:B------:R-:W-:-:S07]  /*bda0*/  @P5 SHF.R.U32.HI R0, RZ, UR5, R3 ;  /* 0x00000005ff005c19 */ /* 0x000fce0008011603 */
.L_x_5907:
[----:B------:R-:W-:Y:S05]  /*bdb0*/  BSYNC B0 ;  /* 0x0000000000007941 */ /* 0x000fea0003800000 */
.L_x_5905:
[----:B------:R-:W-:-:S04]  /*bdc0*/  IMAD R3, R0, UR41, -R57 ;  /* 0x0000002900037c24 */ /* 0x000fc8000f8e0a39 */
[----:B------:R-:W-:-:S05]  /*bdd0*/  IMAD.IADD R0, R3, 0x1, -R188 ;  /* 0x0000000103007824 */ /* 0x000fca00078e0abc */
[----:B------:R-:W-:Y:S02]  /*bde0*/  VIMNMX R29, R29, R0, !PT ;  /* 0x000000001d1d7248 */ /* 0x000fe40007fe0100 */
[----:B------:R-:W-:-:S07]  /*bdf0*/  VIADDMNMX R25, R0, UR41, R25, PT ;  /* 0x0000002900197c46 */ /* 0x000fce000b800119 */
.L_x_5904:
[C---:B------:R-:W-:Y:S01]  /*be00*/  ISETP.GT.AND P1, PT, R29.reuse, 0x1, !P1 ;  /* 0x000000011d00780c */ /* 0x040fe20004f24270 */
[----:B------:R-:W-:Y:S01]  /*be10*/  ULDC UR4, c[0x0][0x988] ;  /* 0x0002620000047ab9 */ /* 0x000fe20000000800 */
[----:B------:R-:W-:Y:S01]  /*be20*/  BAR.SYNC.DEFER_BLOCKING 0xf, 0x100 ;  /* 0x03c4000000007b1d */ /* 0x000fe20000010000 */
        /* <DEDUP_REMOVED lines=35> */
[----:B------:R-:W-:Y:S02]  /*c060*/  ISETP.NE.AND P2, PT, R71, RZ, PT ;  /* 0x000000ff4700720c */ /* 0x000fe40003f45270 */
[----:B------:R-:W-:Y:S02]  /*c070*/  ISETP.LT.OR P1, PT, R25, 0x1a, P1 ;  /* 0x0000001a1900780c */ /* 0x000fe40000f21670 */
[----:B------:R-:W-:Y:S02]  /*c080*/  FMNMX.FTZ R3, R14, R3, !PT ;  /* 0x000000030e037209 */ /* 0x000fe40007810000 */
[----:B------:R-:W-:Y:S02]  /*c090*/  FSEL R24, R39, -INF , !P1 ;  /* 0xff80000027187808 */ /* 0x000fe40004800000 */
[----:B------:R-:W-:Y:S02]  /*c0a0*/  ISETP.NE.AND P1, PT, R37, RZ, PT ;  /* 0x000000ff2500720c */ /* 0x000fe40003f25270 */
[----:B------:R-:W-:-:S02]  /*c0b0*/  FMNMX.FTZ R3, R52, R3, !PT ;  /* 0x0000000334037209 */ /* 0x000fc40007810000 */
[----:B------:R-:W-:Y:S02]  /*c0c0*/  ISETP.GT.AND P1, PT, R29, 0x20, !P1 ;  /* 0x000000201d00780c */ /* 0x000fe40004f24270 */
[----:B------:R-:W-:Y:S02]  /*c0d0*/  ISETP.NE.AND P5, PT, R7, RZ, PT ;  /* 0x000000ff0700720c */ /* 0x000fe40003fa5270 */
[----:B------:R-:W-:Y:S02]  /*c0e0*/  ISETP.LT.OR P1, PT, R25, 0x21, P1 ;  /* 0x000000211900780c */ /* 0x000fe40000f21670 */
[----:B------:R-:W-:Y:S02]  /*c0f0*/  FMNMX.FTZ R7, R32, R3, !PT ;  /* 0x0000000320077209 */ /* 0x000fe40007810000 */
[----:B------:R-:W-:Y:S02]  /*c100*/  FSEL R42, R42, -INF , !P1 ;  /* 0xff8000002a2a7808 */ /* 0x000fe40004800000 */
[----:B------:R-:W-:Y:S01]  /*c110*/  ISETP.GT.AND P1, PT, R29, 0x21, !P2 ;  /* 0x000000211d00780c */ /* 0x000fe20005724270 */
[----:B------:R-:W2:Y:S01]  /*c120*/  SHFL.BFLY PT, R6, R7, 0x2, 0x1f ;  /* 0x0c401f0007067f89 */ /* 0x000ea200000e0000 */
[----:B------:R-:W-:-:S02]  /*c130*/  ISETP.NE.AND P2, PT, R73, RZ, PT ;  /* 0x000000ff4900720c */ /* 0x000fc40003f45270 */
[----:B------:R-:W-:Y:S02]  /*c140*/  ISETP.LT.OR P1, PT, R25, 0x22, P1 ;  /* 0x000000221900780c */ /* 0x000fe40000f21670 */
[----:B------:R-:W-:Y:S02]  /*c150*/  ISETP.GT.AND P3, PT, R29, 0x31, !P3 ;  /* 0x000000311d00780c */ /* 0x000fe40005f64270 */
[----:B------:R-:W-:Y:S02]  /*c160*/  FSEL R28, R43, -INF , !P1 ;  /* 0xff8000002b1c7808 */ /* 0x000fe40004800000 */
[----:B------:R-:W-:Y:S02]  /*c170*/  ISETP.NE.AND P1, PT, R41, RZ, PT ;  /* 0x000000ff2900720c */ /* 0x000fe40003f25270 */
[C---:B------:R-:W-:Y:S02]  /*c180*/  ISETP.GT.AND P4, PT, R29.reuse, 0x38, !P4 ;  /* 0x000000381d00780c */ /* 0x040fe40006784270 */
[----:B------:R-:W-:-:S02]  /*c190*/  ISETP.GT.AND P1, PT, R29, 0x28, !P1 ;  /* 0x000000281d00780c */ /* 0x000fc40004f24270 */
[C---:B------:R-:W-:Y:S02]  /*c1a0*/  ISETP.LT.OR P3, PT, R25.reuse, 0x32, P3 ;  /* 0x000000321900780c */ /* 0x040fe40001f61670 */
[----:B------:R-:W-:Y:S02]  /*c1b0*/  ISETP.LT.OR P1, PT, R25, 0x29, P1 ;  /* 0x000000291900780c */ /* 0x000fe40000f21670 */
[C---:B------:R-:W-:Y:S02]  /*c1c0*/  ISETP.GT.AND P6, PT, R29.reuse, 0x39, !P6 ;  /* 0x000000391d00780c */ /* 0x040fe400077c4270 */
[----:B------:R-:W-:Y:S02]  /*c1d0*/  FSEL R46, R46, -INF , !P1 ;  /* 0xff8000002e2e7808 */ /* 0x000fe40004800000 */
[----:B------:R-:W-:Y:S02]  /*c1e0*/  ISETP.GT.AND P1, PT, R29, RZ, !P5 ;  /* 0x000000ff1d00720c */ /* 0x000fe40006f24270 */
[----:B--2---:R-:W-:Y:S01]  /*c1f0*/  FMNMX.FTZ R27, R7, R6, !PT ;  /* 0x00000006071b7209 */ /* 0x004fe20007810000 */
[----:B------:R-:W-:Y:S01]  /*c200*/  IMAD.U32 R7, RZ, RZ, UR4 ;  /* 0x00000004ff077e24 */ /* 0x000fe2000f8e00ff */
[----:B------:R-:W-:-:S02]  /*c210*/  ISETP.LT.OR P1, PT, R25, 0x1, P1 ;  /* 0x000000011900780c */ /* 0x000fc40000f21670 */
[----:B------:R-:W-:Y:S01]  /*c220*/  ISETP.NE.AND P5, PT, R45, RZ, PT ;  /* 0x000000ff2d00720c */ /* 0x000fe20003fa5270 */
[----:B------:R-:W2:Y:S01]  /*c230*/  SHFL.BFLY PT, R6, R27, 0x1, 0x1f ;  /* 0x0c201f001b067f89 */ /* 0x000ea200000e0000 */
[----:B------:R-:W-:Y:S02]  /*c240*/  FSEL R26, R26, -INF , !P1 ;  /* 0xff8000001a1a7808 */ /* 0x000fe40004800000 */
[----:B------:R-:W-:Y:S02]  /*c250*/  ISETP.GT.AND P1, PT, R29, 0x29, !P2 ;  /* 0x000000291d00780c */ /* 0x000fe40005724270 */
[----:B------:R-:W-:Y:S02]  /*c260*/  FMNMX.FTZ R3, R26, R62, !PT ;  /* 0x0000003e1a037209 */ /* 0x000fe40007810000 */
[----:B------:R-:W-:Y:S02]  /*c270*/  ISETP.LT.OR P1, PT, R25, 0x2a, P1 ;  /* 0x0000002a1900780c */ /* 0x000fe40000f21670 */
[----:B------:R-:W-:-:S02]  /*c280*/  FMNMX.FTZ R3, R40, R3, !PT ;  /* 0x0000000328037209 */ /* 0x000fc40007810000 */
[----:B------:R-:W-:Y:S02]  /*c290*/  ISETP.GT.AND P2, PT, R29, 0x30, !P5 ;  /* 0x000000301d00780c */ /* 0x000fe40006f44270 */
[----:B------:R-:W-:Y:S02]  /*c2a0*/  FMNMX.FTZ R3, R30, R3, !PT ;  /* 0x000000031e037209 */ /* 0x000fe40007810000 */
[----:B------:R-:W-:Y:S02]  /*c2b0*/  FSEL R76, R47, -INF , !P1 ;  /* 0xff8000002f4c7808 */ /* 0x000fe40004800000 */
[----:B------:R-:W-:Y:S02]  /*c2c0*/  FMNMX.FTZ R3, R34, R3, !PT ;  /* 0x0000000322037209 */ /* 0x000fe40007810000 */
[----:B------:R-:W-:Y:S02]  /*c2d0*/  ISETP.LT.OR P2, PT, R25, 0x31, P2 ;  /* 0x000000311900780c */ /* 0x000fe40001741670 */
[----:B------:R-:W-:-:S02]  /*c2e0*/  FMNMX.FTZ R3, R0, R3, !PT ;  /* 0x0000000300037209 */ /* 0x000fc40007810000 */
[----:B------:R-:W-:Y:S02]  /*c2f0*/  FSEL R50, R50, -INF , !P2 ;  /* 0xff80000032327808 */ /* 0x000fe40005000000 */
[----:B------:R-:W-:Y:S02]  /*c300*/  FMNMX.FTZ R3, R38, R3, !PT ;  /* 0x0000000326037209 */ /* 0x000fe40007810000 */
[----:B--2---:R-:W-:Y:S02]  /*c310*/  FMNMX.FTZ R6, R27, R6, !PT ;  /* 0x000000061b067209 */ /* 0x004fe40007810000 */
[----:B------:R-:W-:Y:S02]  /*c320*/  FMNMX.FTZ R3, R24, R3, !PT ;  /* 0x0000000318037209 */ /* 0x000fe40007810000 */
[C---:B------:R-:W-:Y:S01]  /*c330*/  FSETP.NEU.FTZ.AND P1, PT, R6.reuse, -INF , PT ;  /* 0xff8000000600780b */ /* 0x040fe20003f3d000 */
[----:B------:R-:W-:Y:S01]  /*c340*/  FMUL.FTZ R27, R6, R7 ;  /* 0x00000007061b7220 */ /* 0x000fe20000410000 */
[----:B------:R-:W-:-:S02]  /*c350*/  FMNMX.FTZ R3, R42, R3, !PT ;  /* 0x000000032a037209 */ /* 0x000fc40007810000 */
[----:B------:R-:W-:Y:S02]  /*c360*/  ISETP.LT.OR P4, PT, R25, 0x39, P4 ;  /* 0x000000391900780c */ /* 0x000fe40002781670 */
        /* <DEDUP_REMOVED lines=14> */
[----:B------:R-:W-:Y:S01]  /*c450*/  MUFU.EX2 R29, R29 ;  /* 0x0000001d001d7308 */ /* 0x000fe20000000800 */
[----:B------:R-:W-:Y:S01]  /*c460*/  FSEL R80, R55, -INF , !P6 ;  /* 0xff80000037507808 */ /* 0x000fe20007000000 */
[--C-:B------:R-:W-:Y:S01]  /*c470*/  FFMA.FTZ R70, R70, R7, -R27.reuse ;  /* 0x0000000746467223 */ /* 0x100fe2000001081b */
[----:B------:R-:W-:Y:S01]  /*c480*/  FMNMX.FTZ R3, R54, R3, !PT ;  /* 0x0000000336037209 */ /* 0x000fe20007810000 */
[-CC-:B------:R-:W-:Y:S01]  /*c490*/  FFMA.FTZ R68, R68, R7.reuse, -R27.reuse ;  /* 0x0000000744447223 */ /* 0x180fe2000001081b */
[-CC-:B------:R-:W-:Y:S01]  /*c4a0*/  FFMA.FTZ R66, R66, R7.reuse, -R27.reuse ;  /* 0x0000000742427223 */ /* 0x180fe2000001081b */
[--C-:B------:R-:W-:Y:S01]  /*c4b0*/  FFMA.FTZ R64, R64, R7, -R27.reuse ;  /* 0x0000000740407223 */ /* 0x100fe2000001081b */
[----:B------:R-:W-:Y:S01]  /*c4c0*/  FMNMX.FTZ R3, R80, R3, !PT ;  /* 0x0000000350037209 */ /* 0x000fe20007810000 */
[----:B------:R-:W2:Y:S01]  /*c4d0*/  MUFU.EX2 R164, R31 ;  /* 0x0000001f00a47308 */ /* 0x000ea20000000800 */
[-CC-:B------:R-:W-:Y:S01]  /*c4e0*/  FFMA.FTZ R60, R60, R7.reuse, -R27.reuse ;  /* 0x000000073c3c7223 */ /* 0x180fe2000001081b */
[-CC-:B------:R-:W-:Y:S01]  /*c4f0*/  FFMA.FTZ R58, R58, R7.reuse, -R27.reuse ;  /* 0x000000073a3a7223 */ /* 0x180fe2000001081b */
[-CC-:B------:R-:W-:Y:S01]  /*c500*/  FFMA.FTZ R44, R44, R7.reuse, -R27.reuse ;  /* 0x000000072c2c7223 */ /* 0x180fe2000001081b */
[----:B------:R-:W3:Y:S01]  /*c510*/  SHFL.BFLY PT, R72, R3, 0x2, 0x1f ;  /* 0x0c401f0003487f89 */ /* 0x000ee200000e0000 */
[-CC-:B------:R-:W-:Y:S01]  /*c520*/  FFMA.FTZ R36, R36, R7.reuse, -R27.reuse ;  /* 0x0000000724247223 */ /* 0x180fe2000001081b */
[-CC-:B------:R-:W-:Y:S01]  /*c530*/  FFMA.FTZ R48, R48, R7.reuse, -R27.reuse ;  /* 0x0000000730307223 */ /* 0x180fe2000001081b */
[-CC-:B------:R-:W-:Y:S01]  /*c540*/  FFMA.FTZ R52, R52, R7.reuse, -R27.reuse ;  /* 0x0000000734347223 */ /* 0x180fe2000001081b */
[----:B------:R-:W-:Y:S01]  /*c550*/  MUFU.EX2 R74, R74 ;  /* 0x0000004a004a7308 */ /* 0x000fe20000000800 */
[----:B------:R-:W-:-:S07]  /*c560*/  FFMA.FTZ R27, R32, R7, -R27 ;  /* 0x00000007201b7223 */ /* 0x000fce000001081b */
[----:B------:R-:W4:Y:S01]  /*c570*/  MUFU.EX2 R25, R25 ;  /* 0x0000001900197308 */ /* 0x000f220000000800 */
[----:B--2---:R-:W-:Y:S01]  /*c580*/  FADD.FTZ R43, R29, R164 ;  /* 0x000000a41d2b7221 */ /* 0x004fe20000010000 */
[----:B------:R-:W-:-:S06]  /*c590*/  F2FP.BF16.F32.PACK_AB R164, R164, R29 ;  /* 0x0000001da4a4723e */ /* 0x000fcc00000010ff */
[----:B------:R-:W-:Y:S01]  /*c5a0*/  MUFU.EX2 R70, R70 ;  /* 0x0000004600467308 */ /* 0x000fe20000000800 */
[----:B---3--:R-:W-:-:S07]  /*c5b0*/  FMNMX.FTZ R72, R3, R72, !PT ;  /* 0x0000004803487209 */ /* 0x008fce0007810000 */
[----:B------:R-:W2:Y:S01]  /*c5c0*/  MUFU.EX2 R31, R68 ;  /* 0x00000044001f7308 */ /* 0x000ea20000000800 */
[----:B------:R-:W3:Y:S01]  /*c5d0*/  SHFL.BFLY PT, R3, R72, 0x1, 0x1f ;  /* 0x0c201f0048037f89 */ /* 0x000ee200000e0000 */
[----:B----4-:R-:W-:-:S06]  /*c5e0*/  F2FP.BF16.F32.PACK_AB R166, R25, R74 ;  /* 0x0000004a19a6723e */ /* 0x010fcc00000010ff */
[----:B------:R-:W-:Y:S08]  /*c5f0*/  MUFU.EX2 R66, R66 ;  /* 0x0000004200427308 */ /* 0x000ff00000000800 */
[----:B------:R-:W4:Y:S01]  /*c600*/  MUFU.EX2 R33, R64 ;  /* 0x0000004000217308 */ /* 0x000f220000000800 */
[----:B--2---:R-:W-:-:S07]  /*c610*/  F2FP.BF16.F32.PACK_AB R160, R31, R70 ;  /* 0x000000461fa0723e */ /* 0x004fce00000010ff */
[----:B------:R-:W-:Y:S01]  /*c620*/  MUFU.EX2 R60, R60 ;  /* 0x0000003c003c7308 */ /* 0x000fe20000000800 */
[----:B---3--:R-:W-:-:S04]  /*c630*/  FMNMX.FTZ R14, R72, R3, !PT ;  /* 0x00000003480e7209 */ /* 0x008fc80007810000 */
[C---:B------:R-:W-:Y:S01]  /*c640*/  FSETP.NEU.FTZ.AND P1, PT, R14.reuse, -INF , PT ;  /* 0xff8000000e00780b */ /* 0x040fe20003f3d000 */
[----:B------:R-:W-:Y:S02]  /*c650*/  FMUL.FTZ R3, R14, R7 ;  /* 0x000000070e037220 */ /* 0x000fe40000410000 */
[----:B------:R-:W2:Y:S01]  /*c660*/  MUFU.EX2 R35, R58 ;  /* 0x0000003a00237308 */ /* 0x000ea20000000800 */
[----:B----4-:R-:W-:Y:S02]  /*c670*/  F2FP.BF16.F32.PACK_AB R162, R33, R66 ;  /* 0x0000004221a2723e */ /* 0x010fe400000010ff */
[----:B------:R-:W-:-:S05]  /*c680*/  FSEL R3, R3, RZ, P1 ;  /* 0x000000ff03037208 */ /* 0x000fca0000800000 */
        /* <DEDUP_REMOVED lines=17> */
[----:B------:R-:W-:Y:S01]  /*c7a0*/  FFMA.FTZ R3, R80, R7, -R3 ;  /* 0x0000000750037223 */ /* 0x000fe20000010803 */
[----:B--2---:R-:W-:-:S03]  /*c7b0*/  F2FP.BF16.F32.PACK_AB R156, R35, R60 ;  /* 0x0000003c239c723e */ /* 0x004fc600000010ff */
[----:B------:R-:W2:Y:S08]  /*c7c0*/  MUFU.EX2 R40, R40 ;  /* 0x0000002800287308 */ /* 0x000eb00000000800 */
[----:B------:R-:W4:Y:S08]  /*c7d0*/  MUFU.EX2 R167, R30 ;  /* 0x0000001e00a77308 */ /* 0x000f300000000800 */
[----:B------:R-:W5:Y:S08]  /*c7e0*/  MUFU.EX2 R34, R34 ;  /* 0x0000002200227308 */ /* 0x000f700000000800 */
[----:B------:R0:W1:Y:S08]  /*c7f0*/  MUFU.EX2 R161, R0 ;  /* 0x0000000000a17308 */ /* 0x0000700000000800 */
[----:B------:R-:W1:Y:S01]  /*c800*/  MUFU.EX2 R38, R38 ;  /* 0x0000002600267308 */ /* 0x000e620000000800 */
[----:B0-----:R-:W-:Y:S01]  /*c810*/  FADD.FTZ R0, R74, R43 ;  /* 0x0000002b4a007221 */ /* 0x001fe20000010000 */
[----:B---3--:R-:W-:Y:S01]  /*c820*/  FADD.FTZ R43, R26, R165 ;  /* 0x000000a51a2b7221 */ /* 0x008fe20000010000 */
[----:B------:R-:W-:-:S02]  /*c830*/  F2FP.BF16.F32.PACK_AB R165, R165, R26 ;  /* 0x0000001aa5a5723e */ /* 0x000fc400000010ff */
[----:B------:R-:W-:Y:S01]  /*c840*/  FADD.FTZ R45, R25, R0 ;  /* 0x00000000192d7221 */ /* 0x000fe20000010000 */
[----:B--2---:R-:W-:Y:S02]  /*c850*/  FADD.FTZ R0, R40, R43 ;  /* 0x0000002b28007221 */ /* 0x004fe40000010000 */
[----:B------:R0:W2:Y:S08]  /*c860*/  MUFU.EX2 R163, R24 ;  /* 0x0000001800a37308 */ /* 0x0000b00000000800 */
[----:B------:R-:W3:Y:S01]  /*c870*/  MUFU.EX2 R42, R42 ;  /* 0x0000002a002a7308 */ /* 0x000ee20000000800 */
[----:B0-----:R-:W-:Y:S01]  /*c880*/  FADD.FTZ R24, R70, R45 ;  /* 0x0000002d46187221 */ /* 0x001fe20000010000 */
[C---:B----4-:R-:W-:Y:S01]  /*c890*/  FADD.FTZ R45, R167.reuse, R0 ;  /* 0x00000000a72d7221 */ /* 0x050fe20000010000 */
[----:B------:R-:W-:-:S02]  /*c8a0*/  F2FP.BF16.F32.PACK_AB R167, R167, R40 ;  /* 0x00000028a7a7723e */ /* 0x000fc400000010ff */
[----:B------:R-:W-:Y:S01]  /*c8b0*/  FADD.FTZ R47, R31, R24 ;  /* 0x000000181f2f7221 */ /* 0x000fe20000010000 */
[----:B-----5:R-:W-:Y:S02]  /*c8c0*/  FADD.FTZ R0, R34, R45 ;  /* 0x0000002d22007221 */ /* 0x020fe40000010000 */
[----:B------:R-:W0:Y:S01]  /*c8d0*/  MUFU.EX2 R157, R28 ;  /* 0x0000001c009d7308 */ /* 0x000e220000000800 */
[----:B------:R-:W-:Y:S01]  /*c8e0*/  FADD.FTZ R24, R66, R47 ;  /* 0x0000002f42187221 */ /* 0x000fe20000010000 */
[C---:B-1----:R-:W-:Y:S01]  /*c8f0*/  FADD.FTZ R29, R161.reuse, R0 ;  /* 0x00000000a11d7221 */ /* 0x042fe20000010000 */
[----:B------:R-:W-:Y:S01]  /*c900*/  F2FP.BF16.F32.PACK_AB R161, R161, R34 ;  /* 0x00000022a1a1723e */ /* 0x000fe200000010ff */
[----:B------:R1:W-:Y:S01]  /*c910*/  STSM.16.M88.4 [R202+0x26800], R164 ;  /* 0x026800a4ca007844 */ /* 0x0003e20000000200 */
[----:B------:R-:W-:Y:S01]  /*c920*/  FADD.FTZ R45, R33, R24 ;  /* 0x00000018212d7221 */ /* 0x000fe20000010000 */
[----:B------:R-:W-:Y:S02]  /*c930*/  FADD.FTZ R0, R38, R29 ;  /* 0x0000001d26007221 */ /* 0x000fe40000010000 */
[----:B------:R-:W4:Y:S01]  /*c940*/  MUFU.EX2 R44, R44 ;  /* 0x0000002c002c7308 */ /* 0x000f220000000800 */
[----:B------:R-:W-:Y:S01]  /*c950*/  FADD.FTZ R24, R60, R45 ;  /* 0x0000002d3c187221 */ /* 0x000fe20000010000 */
[C---:B--2---:R-:W-:Y:S01]  /*c960*/  FADD.FTZ R29, R163.reuse, R0 ;  /* 0x00000000a31d7221 */ /* 0x044fe20000010000 */
[----:B------:R-:W-:-:S02]  /*c970*/  F2FP.BF16.F32.PACK_AB R163, R163, R38 ;  /* 0x00000026a3a3723e */ /* 0x000fc400000010ff */
[----:B------:R-:W-:Y:S01]  /*c980*/  FADD.FTZ R31, R35, R24 ;  /* 0x00000018231f7221 */ /* 0x000fe20000010000 */
[----:B---3--:R-:W-:Y:S02]  /*c990*/  FADD.FTZ R0, R42, R29 ;  /* 0x0000001d2a007221 */ /* 0x008fe40000010000 */
[----:B------:R-:W2:Y:S01]  /*c9a0*/  MUFU.EX2 R46, R46 ;  /* 0x0000002e002e7308 */ /* 0x000ea20000000800 */
[----:B------:R1:W-:Y:S01]  /*c9b0*/  STSM.16.M88.4 [R205], R160 ;  /* 0x000000a0cd007844 */ /* 0x0003e20000000200 */
[C---:B0-----:R-:W-:Y:S01]  /*c9c0*/  FADD.FTZ R29, R157.reuse, R0 ;  /* 0x000000009d1d7221 */ /* 0x041fe20000010000 */
[----:B------:R-:W-:-:S05]  /*c9d0*/  F2FP.BF16.F32.PACK_AB R157, R157, R42 ;  /* 0x0000002a9d9d723e */ /* 0x000fca00000010ff */
[----:B------:R-:W0:Y:S01]  /*c9e0*/  MUFU.EX2 R37, R36 ;  /* 0x0000002400257308 */ /* 0x000e220000000800 */
[----:B----4-:R-:W-:-:S07]  /*c9f0*/  FADD.FTZ R0, R44, R31 ;  /* 0x0000001f2c007221 */ /* 0x010fce0000010000 */
[----:B------:R-:W3:Y:S01]  /*ca00*/  MUFU.EX2 R41, R76 ;  /* 0x0000004c00297308 */ /* 0x000ee20000000800 */
[----:B--2---:R-:W-:-:S07]  /*ca10*/  FADD.FTZ R24, R46, R29 ;  /* 0x0000001d2e187221 */ /* 0x004fce0000010000 */
[----:B------:R-:W-:Y:S01]  /*ca20*/  MUFU.EX2 R48, R48 ;  /* 0x0000003000307308 */ /* 0x000fe20000000800 */
[C---:B0-----:R-:W-:Y:S01]  /*ca30*/  F2FP.BF16.F32.PACK_AB R158, R37.reuse, R44 ;  /* 0x0000002c259e723e */ /* 0x041fe200000010ff */
        /* <DEDUP_REMOVED lines=15> */
[----:B------:R-:W2:Y:S08]  /*cb30*/  MUFU.EX2 R54, R54 ;  /* 0x0000003600367308 */ /* 0x000eb00000000800 */
[----:B------:R3:W4:Y:S01]  /*cb40*/  MUFU.EX2 R25, R3 ;  /* 0x0000000300197308 */ /* 0x0007220000000800 */
[----:B0-----:R-:W-:Y:S01]  /*cb50*/  F2FP.BF16.F32.PACK_AB R154, R27, R52 ;  /* 0x000000341b9a723e */ /* 0x001fe200000010ff */
[----:B------:R-:W-:Y:S01]  /*cb60*/  FADD.FTZ R52, R52, R39 ;  /* 0x0000002734347221 */ /* 0x000fe20000010000 */
[----:B--2---:R-:W-:-:S03]  /*cb70*/  FADD.FTZ R0, R54, R43 ;  /* 0x0000002b36007221 */ /* 0x004fc60000010000 */
[----:B---3--:R-:W-:Y:S01]  /*cb80*/  FADD.FTZ R3, R27, R52 ;  /* 0x000000341b037221 */ /* 0x008fe20000010000 */
[C---:B----4-:R-:W-:Y:S01]  /*cb90*/  F2FP.BF16.F32.PACK_AB R155, R25.reuse, R54 ;  /* 0x00000036199b723e */ /* 0x050fe200000010ff */
[----:B------:R-:W-:-:S04]  /*cba0*/  FADD.FTZ R0, R25, R0 ;  /* 0x0000000019007221 */ /* 0x000fc80000010000 */
[----:B------:R1:W-:Y:S01]  /*cbb0*/  STSM.16.M88.4 [R204], R152 ;  /* 0x00000098cc007844 */ /* 0x0003e20000000200 */
[----:B------:R-:W-:Y:S05]  /*cbc0*/  @!P0 BRA `(.L_x_5908) ;  /* 0x0000000000048947 */ /* 0x000fea0003800000 */
[----:B------:R-:W-:Y:S01]  /*cbd0*/  BPT.TRAP 0x1 ;  /* 0x000000040000795c */ /* 0x000fe20000300000 */
.L_x_5908:
[----:B------:R0:W2:Y:S01]  /*cbe0*/  SYNCS.PHASECHK.TRANS64.TRYWAIT P1, [R15+URZ+0x28c50], R56 ;  /* 0x028c50380f0075a7 */ /* 0x0000a2000802017f */
[----:B------:R-:W-:Y:S05]  /*cbf0*/  @!P0 BRA `(.L_x_5909) ;  /* 0x0000000000048947 */ /* 0x000fea0003800000 */
[----:B------:R-:W-:Y:S01]  /*cc00*/  BPT.TRAP 0x1 ;  /* 0x000000040000795c */ /* 0x000fe20000300000 */
.L_x_5909:
[----:B------:R-:W-:Y:S01]  /*cc10*/  ULDC UR44, c[0x0][0x9e4] ;  /* 0x00027900002c7ab9 */ /* 0x000fe20000000800 */
[----:B------:R-:W-:Y:S01]  /*cc20*/  ULDC UR45, c[0x0][0x9dc] ;  /* 0x00027700002d7ab9 */ /* 0x000fe20000000800 */
[----:B------:R-:W-:Y:S01]  /*cc30*/  ULDC UR38, c[0x0][0x988] ;  /* 0x0002620000267ab9 */ /* 0x000fe20000000800 */
[----:B------:R-:W-:Y:S01]  /*cc40*/  ULDC UR46, c[0x0][0x9e0] ;  /* 0x00027800002e7ab9 */ /* 0x000fe20000000800 */
[----:B------:R-:W-:Y:S01]  /*cc50*/  BSSY B0, `(.L_x_5910) ;  /* 0x0000006000007945 */ /* 0x000fe20003800000 */
[----:B------:R-:W-:Y:S02]  /*cc60*/  IMAD R24, R18, 0x1000, R197 ;  /* 0x0000100012187824 */ /* 0x000fe400078e02c5 */
[----:B------:R-:W-:Y:S01]  /*cc70*/  IMAD.MOV.U32 R25, RZ, RZ, 0x40000040 ;  /* 0x40000040ff197424 */ /* 0x000fe200078e00ff */
[----:B--2---:R-:W-:Y:S06]  /*cc80*/  @P1 BRA `(.L_x_5911) ;  /* 0x0000000000081947 */ /* 0x004fec0003800000 */
[----:B------:R-:W2:Y:S02]  /*cc90*/  SYNCS.PHASECHK.TRANS64.TRYWAIT P1, [R15+URZ+0x28c50], R56 ;  /* 0x028c50380f0075a7 */ /* 0x000ea4000802017f */
[----:B--2---:R-:W-:Y:S05]  /*cca0*/  @!P1 BRA `(.L_x_5912) ;  /* 0x0000013800049947 */ /* 0x004fea0003800000 */
.L_x_5911:
[----:B------:R-:W-:Y:S05]  /*ccb0*/  BSYNC B0 ;  /* 0x0000000000007941 */ /* 0x000fea0003800000 */
.L_x_5910:
        /* <DEDUP_REMOVED lines=14> */
[----:B0-2---:R-:W-:-:S06]  /*cda0*/  WARPGROUP.ARRIVE ;  /* 0x00000000000079c5 */ /* 0x005fcc0000000000 */
        /* <DEDUP_REMOVED lines=24> */
.L_x_5913:
[----:B-1----:R-:W0:Y:S01]  /*cf30*/  LDC R152, c[0x0][0x448] ;  /* 0x00011200ff987b82 */ /* 0x002e220000000800 */
[----:B------:R-:W-:Y:S01]  /*cf40*/  VIADD R15, R15, 0x28c60 ;  /* 0x00028c600f0f7836 */ /* 0x000fe20000000000 */
[----:B------:R-:W-:Y:S01]  /*cf50*/  UISETP.NE.AND UP0, UPT, UR47, URZ, UPT ;  /* 0x0000003f2f00728c */ /* 0x000fe2000bf05270 */
[----:B------:R-:W-:-:S03]  /*cf60*/  IMAD.MOV.U32 R153, RZ, RZ, R199 ;  /* 0x000000ffff997224 */ /* 0x000fc600078e00c7 */
[----:B------:R-:W-:-:S04]  /*cf70*/  PRMT R15, R191, 0x654, R15 ;  /* 0x00000654bf0f7816 */ /* 0x000fc8000000000f */
[----:B------:R1:W-:Y:S01]  /*cf80*/  SYNCS.ARRIVE.TRANS64.RED.A1T0 RZ, [R15+URZ], RZ ;  /* 0x000000ff0fff79a7 */ /* 0x0003e2000810043f */
[----:B0-----:R-:W-:-:S13]  /*cf90*/  ISETP.NE.AND P1, PT, R152, 0x1, PT ;  /* 0x000000019800780c */ /* 0x001fda0003f25270 */
[----:B------:R-:W0:Y:S08]  /*cfa0*/  @P1 LDC R152, c[0x0][0x44c] ;  /* 0x00011300ff981b82 */ /* 0x000e300000000800 */
[----:B-1----:R-:W1:Y:S01]  /*cfb0*/  @P1 LDC R15, c[0x0][0x450] ;  /* 0x00011400ff0f1b82 */ /* 0x002e620000000800 */
[----:B0-----:R-:W-:-:S05]  /*cfc0*/  @P1 IMAD.HI.U32 R152, R199, R152, RZ ;  /* 0x00000098c7981227 */ /* 0x001fca00078e00ff */
[----:B-1----:R-:W-:Y:S01]  /*cfd0*/  @P1 SHF.R.U32.HI R153, RZ, R15, R152 ;  /* 0x0000000fff991219 */ /* 0x002fe20000011698 */
[----:B------:R-:W-:Y:S01]  /*cfe0*/  VIADD R15, R168, 0xfffffffe ;  /* 0xfffffffea80f7836 */ /* 0x000fe20000000000 */
[----:B------:R-:W-:Y:S02]  /*cff0*/  PLOP3.LUT P1, PT, PT, PT, UP0, 0x40, 0x0 ;  /* 0x000000000000781c */ /* 0x000fe40003f2e808 */
[----:B------:R-:W-:-:S05]  /*d000*/  IADD3 R152, R153, R189, -R23 ;  /* 0x000000bd99987210 */ /* 0x000fca0007ffe817 */
[----:B------:R-:W-:-:S06]  /*d010*/  VIADD R153, R152, UR40 ;  /* 0x0000002898997c36 */ /* 0x000fcc0008000000 */
[----:B------:R-:W-:Y:S05]  /*d020*/  @P1 BRA `(.L_x_5914) ;  /* 0x0000000000541947 */ /* 0x000fea0003800000 */
[C---:B------:R-:W-:Y:S01]  /*d030*/  ISETP.GT.AND P1, PT, R152.reuse, RZ, PT ;  /* 0x000000ff9800720c */ /* 0x040fe20003f24270 */
[----:B------:R-:W-:Y:S01]  /*d040*/  BSSY B0, `(.L_x_5915) ;  /* 0x0000010000007945 */ /* 0x000fe20003800000 */
[----:B------:R-:W-:-:S11]  /*d050*/  VIADD R154, R152, 0xffffffff ;  /* 0xffffffff989a7836 */ /* 0x000fd60000000000 */
[----:B------:R-:W-:Y:S05]  /*d060*/  @P1 BRA `(.L_x_5916) ;  /* 0x0000000000201947 */ /* 0x000fea0003800000 */
[----:B------:R-:W-:Y:S01]  /*d070*/  UISETP.NE.AND UP0, UPT, UR41, 0x1, UPT ;  /* 0x000000012900788c */ /* 0x000fe2000bf05270 */
[----:B------:R-:W-:-:S05]  /*d080*/  IMAD.MOV R152, RZ, RZ, -R152 ;  /* 0x000000ffff987224 */ /* 0x000fca00078e0a98 */
[----:B------:R-:W-:-:S05]  /*d090*/  PLOP3.LUT P1, PT, PT, PT, UP0, 0x80, 0x0 ;  /* 0x000000000000781c */ /* 0x000fca0003f2f008 */
[----:B------:R-:W-:-:S08]  /*d0a0*/  @UP0 ULDC.64 UR4, c[0x0][0x9e8] ;  /* 0x00027a0000040ab9 */ /* 0x000fd00000000a00 */
[----:B------:R-:W-:-:S05]  /*d0b0*/  @P1 IMAD.HI.U32 R154, R152, UR4, RZ ;  /* 0x00000004989a1c27 */ /* 0x000fca000f8e00ff */
[----:B------:R-:W-:-:S04]  /*d0c0*/  @P1 SHF.R.U32.HI R152, RZ, UR5, R154 ;  /* 0x00000005ff981c19 */ /* 0x000fc8000801169a */
[----:B------:R-:W-:Y:S01]  /*d0d0*/  LOP3.LUT R154, RZ, R152, RZ, 0x33, !PT ;  /* 0x00000098ff9a7212 */ /* 0x000fe200078e33ff */
[----:B------:R-:W-:Y:S06]  /*d0e0*/  BRA `(.L_x_5917) ;  /* 0x0000000000147947 */ /* 0x000fec0003800000 */
.L_x_5916:
[----:B------:R-:W-:-:S06]  /*d0f0*/  UISETP.NE.AND UP0, UPT, UR41, 0x1, UPT ;  /* 0x000000012900788c */ /* 0x000fcc000bf05270 */
[----:B------:R-:W-:-:S05]  /*d100*/  PLOP3.LUT P1, PT, PT, PT, UP0, 0x80, 0x0 ;  /* 0x000000000000781c */ /* 0x000fca0003f2f008 */
[----:B------:R-:W-:-:S08]  /*d110*/  @UP0 ULDC.64 UR4, c[0x0][0x9e8] ;  /* 0x00027a0000040ab9 */ /* 0x000fd00000000a00 */
[----:B------:R-:W-:-:S05]  /*d120*/  @P1 IMAD.HI.U32 R152, R154, UR4, RZ ;  /* 0x000000049a981c27 */ /* 0x000fca000f8e00ff */
[----:B------:R-:W-:-:S07]  /*d130*/  @P1 SHF.R.U32.HI R154, RZ, UR5, R152 ;  /* 0x00000005ff9a1c19 */ /* 0x000fce0008011698 */
.L_x_5917:
[----:B------:R-:W-:Y:S05]  /*d140*/  BSYNC B0 ;  /* 0x0000000000007941 */ /* 0x000fea0003800000 */
.L_x_5915:
[----:B------:R-:W-:-:S04]  /*d150*/  IMAD.U32 R152, RZ, RZ, UR41 ;  /* 0x00000029ff987e24 */ /* 0x000fc8000f8e00ff */
[----:B------:R-:W-:-:S05]  /*d160*/  IMAD R152, R154, R152, UR41 ;  /* 0x000000299a987e24 */ /* 0x000fca000f8e0298 */
[----:B------:R-:W-:-:S07]  /*d170*/  VIMNMX R153, R153, R152, PT ;  /* 0x0000009899997248 */ /* 0x000fce0003fe0100 */
.L_x_5914:
[----:B------:R-:W2:Y:S01]  /*d180*/  LDL R154, [R1+0xc] ;  /* 0x00000c00019a7983 */ /* 0x000ea20000100800 */
[----:B------:R-:W-:Y:S01]  /*d190*/  SHF.R.S32.HI R152, RZ, 0x1f, R153 ;  /* 0x0000001fff987819 */ /* 0x000fe20000011499 */
[----:B------:R-:W-:Y:S03]  /*d1a0*/  BSSY B1, `(.L_x_5918) ;  /* 0x0000278000017945 */ /* 0x000fe60003800000 */
[----:B------:R-:W-:-:S04]  /*d1b0*/  LEA.HI R152, R152, R153, RZ, 0x6 ;  /* 0x0000009998987211 */ /* 0x000fc800078f30ff */
[----:B------:R-:W-:-:S04]  /*d1c0*/  SHF.R.S32.HI R152, RZ, 0x6, R152 ;  /* 0x00000006ff987819 */ /* 0x000fc80000011498 */
[----:B--2---:R-:W-:-:S04]  /*d1d0*/  VIMNMX R186, R154, R152, !PT ;  /* 0x000000989aba7248 */ /* 0x004fc80007fe0100 */
[----:B------:R-:W-:-:S13]  /*d1e0*/  ISETP.GE.AND P1, PT, R15, R186, PT ;  /* 0x000000ba0f00720c */ /* 0x000fda0003f26270 */
[----:B------:R-:W-:Y:S05]  /*d1f0*/  @!P1 BRA `(.L_x_5919) ;  /* 0x0000002400c89947 */ /* 0x000fea0003800000 */
[----:B------:R-:W-:Y:S01]  /*d200*/  BSSY B0, `(.L_x_5920) ;  /* 0x000026e000007945 */ /* 0x000fe20003800000 */
.L_x_5941:
[----:B------:R-:W-:-:S05]  /*d210*/  VIADD R187, R18, 0x1 ;  /* 0x0000000112bb7836 */ /* 0x000fca0000000000 */
[----:B------:R-:W-:-:S04]  /*d220*/  ISETP.NE.AND P1, PT, R187, 0x2, PT ;  /* 0x00000002bb00780c */ /* 0x000fc80003f25270 */
[----:B------:R-:W-:Y:S02]  /*d230*/  SEL R7, RZ, 0x1, P1 ;  /* 0x00000001ff077807 */ /* 0x000fe40000800000 */
[----:B------:R-:W-:Y:S02]  /*d240*/  SEL R187, R187, RZ, P1 ;  /* 0x000000ffbbbb7207 */ /* 0x000fe40000800000 */
[----:B------:R-:W-:Y:S01]  /*d250*/  LOP3.LUT R19, R19, R7, RZ, 0x3c, !PT ;  /* 0x0000000713137212 */ /* 0x000fe200078e3cff */
[----:B0-----:R-:W-:Y:S06]  /*d260*/  @!P0 BRA `(.L_x_5921) ;  /* 0x0000000000048947 */ /* 0x001fec0003800000 */
[----:B------:R-:W-:Y:S01]  /*d270*/  BPT.TRAP 0x1 ;  /* 0x000000040000795c */ /* 0x000fe20000300000 */
.L_x_5921:
[----:B------:R-:W-:Y:S01]  /*d280*/  IMAD R209, R187, 0x8, R2 ;  /* 0x00000008bbd17824 */ /* 0x000fe200078e0202 */
[----:B------:R-:W-:-:S04]  /*d290*/  SHF.L.U32 R210, R19, 0x1f, RZ ;  /* 0x0000001f13d27819 */ /* 0x000fc800000006ff */
[----:B------:R0:W1:Y:S01]  /*d2a0*/  SYNCS.PHASECHK.TRANS64.TRYWAIT P1, [R209+URZ+0x28c30], R210 ;  /* 0x028c30d2d10075a7 */ /* 0x000062000802017f */
[----:B------:R-:W-:Y:S05]  /*d2b0*/  @!P0 BRA `(.L_x_5922) ;  /* 0x0000000000048947 */ /* 0x000fea0003800000 */
[----:B------:R-:W-:Y:S01]  /*d2c0*/  BPT.TRAP 0x1 ;  /* 0x000000040000795c */ /* 0x000fe20000300000 */
.L_x_5922:
[----:B------:R-:W-:Y:S01]  /*d2d0*/  BSSY B2, `(.L_x_5923) ;  /* 0x0000006000027945 */ /* 0x000fe20003800000 */
[----:B------:R-:W-:Y:S02]  /*d2e0*/  IMAD R156, R187, 0x200, R21 ;  /* 0x00000200bb9c7824 */ /* 0x000fe400078e0215 */
[----:B------:R-:W-:Y:S01]  /*d2f0*/  IMAD.MOV.U32 R157, RZ, RZ, 0x40000040 ;  /* 0x40000040ff9d7424 */ /* 0x000fe200078e00ff */
[----:B-1----:R-:W-:Y:S06]  /*d300*/  @P1 BRA `(.L_x_5924) ;  /* 0x0000000000081947 */ /* 0x002fec0003800000 */
[----:B------:R-:W1:Y:S02]  /*d310*/  SYNCS.PHASECHK.TRANS64.TRYWAIT P1, [R209+URZ+0x28c30], R210 ;  /* 0x028c30d2d10075a7 */ /* 0x000e64000802017f */
[----:B-1----:R-:W-:Y:S05]  /*d320*/  @!P1 BRA `(.L_x_5925) ;  /* 0x0000013000789947 */ /* 0x002fea0003800000 */
.L_x_5924:
[----:B------:R-:W-:Y:S05]  /*d330*/  BSYNC B2 ;  /* 0x0000000000027941 */ /* 0x000fea0003800000 */
.L_x_5923:
[C---:B------:R-:W-:Y:S01]  /*d340*/  R2UR UR6, R156.reuse ;  /* 0x000000009c0672ca */ /* 0x040fe200000e0000 */
[C---:B------:R-:W-:Y:S01]  /*d350*/  VIADD R154, R156.reuse, 0x2 ;  /* 0x000000029c9a7836 */ /* 0x040fe20000000000 */
[----:B------:R-:W-:Y:S01]  /*d360*/  R2UR UR7, R157 ;  /* 0x000000009d0772ca */ /* 0x000fe200000e0000 */
[----:B------:R-:W-:Y:S01]  /*d370*/  VIADD R152, R156, 0x4 ;  /* 0x000000049c987836 */ /* 0x000fe20000000000 */
[----:B------:R-:W-:Y:S01]  /*d380*/  R2UR UR4, R4 ;  /* 0x00000000040472ca */ /* 0x000fe200000e0000 */
        /* <DEDUP_REMOVED lines=11> */
[----:B------:R-:W-:Y:S01]  /*d440*/  WARPGROUP.ARRIVE ;  /* 0x00000000000079c5 */ /* 0x000fe20000000000 */
[----:B------:R-:W-:Y:S02]  /*d450*/  R2UR UR8, R12 ;  /* 0x000000000c0872ca */ /* 0x000fe400000e0000 */
[----:B------:R-:W-:Y:S02]  /*d460*/  R2UR UR9, R13 ;  /* 0x000000000d0972ca */ /* 0x000fe400000e0000 */
[----:B------:R-:W-:Y:S01]  /*d470*/  R2UR UR12, R10 ;  /* 0x000000000a0c72ca */ /* 0x000fe200000e0000 */
[----:B------:R-:W-:Y:S01]  /*d480*/  HGMMA.64x64x16.F32.BF16 R152, gdesc[UR4], RZ, !UPT, gsb0 ;  /* 0x00e00000049879f0 */ /* 0x000fe2000c0018ff */
[----:B------:R-:W-:-:S02]  /*d490*/  R2UR UR13, R11 ;  /* 0x000000000b0d72ca */ /* 0x000fc400000e0000 */
        /* <DEDUP_REMOVED lines=14> */
.L_x_5926:
[----:B------:R-:W2:Y:S01]  /*d580*/  LDL R184, [R1] ;  /* 0x0000000001b87983 */ /* 0x000ea20000100800 */
[----:B------:R-:W3:Y:S02]  /*d590*/  LDC R7, c[0x0][0x448] ;  /* 0x00011200ff077b82 */ /* 0x000ee40000000800 */
[----:B---3--:R-:W-:-:S13]  /*d5a0*/  ISETP.NE.AND P1, PT, R7, 0x1, PT ;  /* 0x000000010700780c */ /* 0x008fda0003f25270 */
[----:B------:R-:W3:Y:S08]  /*d5b0*/  @P1 LDC R20, c[0x0][0x44c] ;  /* 0x00011300ff141b82 */ /* 0x000ef00000000800 */
[----:B------:R-:W4:Y:S01]  /*d5c0*/  @P1 LDC R7, c[0x0][0x450] ;  /* 0x00011400ff071b82 */ /* 0x000f220000000800 */
[----:B------:R-:W-:Y:S01]  /*d5d0*/  UISETP.NE.AND UP0, UPT, UR47, URZ, UPT ;  /* 0x0000003f2f00728c */ /* 0x000fe2000bf05270 */
[----:B--2---:R-:W-:-:S04]  /*d5e0*/  IMAD.IADD R224, R184, 0x1, R199 ;  /* 0x00000001b8e07824 */ /* 0x004fc800078e02c7 */
[----:B---3--:R-:W-:-:S05]  /*d5f0*/  @P1 IMAD.HI.U32 R20, R224, R20, RZ ;  /* 0x00000014e0141227 */ /* 0x008fca00078e00ff */
[----:B----4-:R-:W-:Y:S01]  /*d600*/  @P1 SHF.R.U32.HI R224, RZ, R7, R20 ;  /* 0x00000007ffe01219 */ /* 0x010fe20000011614 */
[----:B------:R-:W-:-:S04]  /*d610*/  VIADD R7, R209, 0x28c40 ;  /* 0x00028c40d1077836 */ /* 0x000fc80000000000 */
[----:B------:R-:W2:Y:S01]  /*d620*/  SHFL.IDX PT, R225, R224, RZ, 0x1c1f ;  /* 0x001c1fffe0e17589 */ /* 0x000ea200000e0000 */
[----:B------:R-:W-:-:S04]  /*d630*/  PRMT R7, R191, 0x654, R7 ;  /* 0x00000654bf077816 */ /* 0x000fc80000000007 */
[----:B------:R3:W-:Y:S01]  /*d640*/  SYNCS.ARRIVE.TRANS64.RED.A1T0 RZ, [R7+URZ], RZ ;  /* 0x000000ff07ff79a7 */ /* 0x0007e2000810043f */
[----:B------:R-:W-:Y:S01]  /*d650*/  IMAD.U32 R20, RZ, RZ, UR45 ;  /* 0x0000002dff147e24 */ /* 0x000fe2000f8e00ff */
[----:B------:R-:W-:Y:S01]  /*d660*/  PLOP3.LUT P1, PT, PT, PT, UP0, 0x40, 0x0 ;  /* 0x000000000000781c */ /* 0x000fe20003f2e808 */
[----:B---3--:R-:W-:-:S03]  /*d670*/  IMAD.SHL.U32 R7, R15, 0x40, RZ ;  /* 0x000000400f077824 */ /* 0x008fc600078e00ff */
[----:B------:R-:W-:Y:S02]  /*d680*/  LOP3.LUT R223, RZ, R20, RZ, 0x33, !PT ;  /* 0x00000014ffdf7212 */ /* 0x000fe400078e33ff */
[----:B------:R-:W-:-:S04]  /*d690*/  IADD3 R222, -R188, 0x1, -R7 ;  /* 0x00000001bcde7810 */ /* 0x000fc80007ffe907 */
[----:B------:R-:W-:-:S05]  /*d6a0*/  IADD3 R222, -R23, R222, R189 ;  /* 0x000000de17de7210 */ /* 0x000fca0007ffe1bd */
[----:B------:R-:W-:Y:S02]  /*d6b0*/  IMAD.IADD R223, R223, 0x1, R222 ;  /* 0x00000001dfdf7824 */ /* 0x000fe400078e02de */
[----:B------:R-:W-:Y:S02]  /*d6c0*/  VIADD R222, R222, UR46 ;  /* 0x0000002edede7c36 */ /* 0x000fe40008000000 */
[C---:B--2---:R-:W-:Y:S02]  /*d6d0*/  IMAD.IADD R220, R225.reuse, 0x1, R223 ;  /* 0x00000001e1dc7824 */ /* 0x044fe400078e02df */
[----:B------:R-:W-:Y:S01]  /*d6e0*/  IMAD.IADD R221, R225, 0x1, R222 ;  /* 0x00000001e1dd7824 */ /* 0x000fe200078e02de */
[----:B------:R-:W-:Y:S06]  /*d6f0*/  @P1 BRA `(.L_x_5927) ;  /* 0x0000000000581947 */ /* 0x000fec0003800000 */
[----:B------:R-:W-:Y:S01]  /*d700*/  IADD3 R225, -R23, R189, R225 ;  /* 0x000000bd17e17210 */ /* 0x000fe20007ffe1e1 */
[----:B------:R-:W-:Y:S03]  /*d710*/  BSSY B2, `(.L_x_5928) ;  /* 0x0000010000027945 */ /* 0x000fe60003800000 */
[----:B------:R-:W-:-:S13]  /*d720*/  ISETP.GT.AND P1, PT, R225, -0x1, PT ;  /* 0xffffffffe100780c */ /* 0x000fda0003f24270 */
[----:B------:R-:W-:Y:S05]  /*d730*/  @P1 BRA `(.L_x_5929) ;  /* 0x0000000000201947 */ /* 0x000fea0003800000 */
[----:B------:R-:W-:Y:S01]  /*d740*/  IMAD.U32 R227, RZ, RZ, UR44 ;  /* 0x0000002cffe37e24 */ /* 0x000fe2000f8e00ff */
[----:B------:R-:W-:-:S04]  /*d750*/  LOP3.LUT R225, RZ, R225, RZ, 0x33, !PT ;  /* 0x000000e1ffe17212 */ /* 0x000fc800078e33ff */
[----:B------:R-:W-:-:S13]  /*d760*/  ISETP.NE.AND P1, PT, R227, 0x1, PT ;  /* 0x00000001e300780c */ /* 0x000fda0003f25270 */
[----:B------:R-:W2:Y:S02]  /*d770*/  @P1 LDC.64 R184, c[0x0][0x9e8] ;  /* 0x00027a00ffb81b82 */ /* 0x000ea40000000a00 */
[----:B--2---:R-:W-:-:S05]  /*d780*/  @P1 IMAD.HI.U32 R184, R225, R184, RZ ;  /* 0x000000b8e1b81227 */ /* 0x004fca00078e00ff */
[----:B------:R-:W-:-:S04]  /*d790*/  @P1 SHF.R.U32.HI R225, RZ, R185, R184 ;  /* 0x000000b9ffe11219 */ /* 0x000fc800000116b8 */
[----:B------:R-:W-:Y:S01]  /*d7a0*/  LOP3.LUT R225, RZ, R225, RZ, 0x33, !PT ;  /* 0x000000e1ffe17212 */ /* 0x000fe200078e33ff */
[----:B------:R-:W-:Y:S06]  /*d7b0*/  BRA `(.L_x_5930) ;  /* 0x0000000000147947 */ /* 0x000fec0003800000 */
.L_x_5929:
[----:B------:R-:W-:-:S05]  /*d7c0*/  IMAD.U32 R227, RZ, RZ, UR44 ;  /* 0x0000002cffe37e24 */ /* 0x000fca000f8e00ff */
[----:B------:R-:W-:-:S13]  /*d7d0*/  ISETP.NE.AND P1, PT, R227, 0x1, PT ;  /* 0x00000001e300780c */ /* 0x000fda0003f25270 */
[----:B------:R-:W2:Y:S02]  /*d7e0*/  @P1 LDC.64 R184, c[0x0][0x9e8] ;  /* 0x00027a00ffb81b82 */ /* 0x000ea40000000a00 */
[----:B--2---:R-:W-:-:S05]  /*d7f0*/  @P1 IMAD.HI.U32 R184, R225, R184, RZ ;  /* 0x000000b8e1b81227 */ /* 0x004fca00078e00ff */
[----:B------:R-:W-:-:S07]  /*d800*/  @P1 SHF.R.U32.HI R225, RZ, R185, R184 ;  /* 0x000000b9ffe11219 */ /* 0x000fce00000116b8 */
.L_x_5930:
[----:B------:R-:W-:Y:S05]  /*d810*/  BSYNC B2 ;  /* 0x0000000000027941 */ /* 0x000fea0003800000 */
.L_x_5928:
[----:B------:R-:W-:-:S04]  /*d820*/  IMAD R225, R225, R227, -R7 ;  /* 0x000000e3e1e17224 */ /* 0x000fc800078e0a07 */
[----:B------:R-:W-:-:S05]  /*d830*/  IMAD.IADD R225, R225, 0x1, -R188 ;  /* 0x00000001e1e17824 */ /* 0x000fca00078e0abc */
[----:B------:R-:W-:Y:S02]  /*d840*/  VIMNMX R220, R220, R225, !PT ;  /* 0x000000e1dcdc7248 */ /* 0x000fe40007fe0100 */
[----:B------:R-:W-:-:S07]  /*d850*/  VIADDMNMX R221, R225, R227, R221, PT ;  /* 0x000000e3e1dd7246 */ /* 0x000fce00038001dd */
.L_x_5927:
[----:B------:R-:W-:Y:S01]  /*d860*/  ISETP.GT.AND P1, PT, R15, -0x1, PT ;  /* 0xffffffff0f00780c */ /* 0x000fe20003f24270 */
[----:B------:R-:W2:Y:S01]  /*d870*/  SHFL.IDX PT, R224, R224, 0x1, 0x1c1f ;  /* 0x003c1f00e0e07f89 */ /* 0x000ea200000e0000 */
[----:B------:R-:W-:Y:S02]  /*d880*/  UISETP.NE.AND UP0, UPT, UR47, URZ, UPT ;  /* 0x0000003f2f00728c */ /* 0x000fe4000bf05270 */
[C---:B------:R-:W-:Y:S02]  /*d890*/  ISETP.GT.AND P4, PT, R220.reuse, RZ, P1 ;  /* 0x000000ffdc00720c */ /* 0x040fe40000f84270 */
[C---:B------:R-:W-:Y:S02]  /*d8a0*/  ISETP.GT.AND P3, PT, R220.reuse, 0x1, P1 ;  /* 0x00000001dc00780c */ /* 0x040fe40000f64270 */
[----:B------:R-:W-:Y:S02]  /*d8b0*/  ISETP.LT.OR P4, PT, R221, 0x1, P4 ;  /* 0x00000001dd00780c */ /* 0x000fe40002781670 */
[----:B------:R-:W-:-:S02]  /*d8c0*/  ISETP.GT.AND P5, PT, R220, 0x8, P1 ;  /* 0x00000008dc00780c */ /* 0x000fc40000fa4270 */
[----:B------:R-:W-:Y:S02]  /*d8d0*/  FSEL R184, R152, -INF , !P4 ;  /* 0xff80000098b87808 */ /* 0x000fe40006000000 */
[C---:B------:R-:W-:Y:S02]  /*d8e0*/  ISETP.GT.AND P4, PT, R220.reuse, 0x10, P1 ;  /* 0x00000010dc00780c */ /* 0x040fe40000f84270 */
[----:B------:R-:W-:Y:S02]  /*d8f0*/  ISETP.GT.AND P2, PT, R220, 0x9, P1 ;  /* 0x00000009dc00780c */ /* 0x000fe40000f44270 */
[C---:B------:R-:W-:Y:S02]  /*d900*/  ISETP.LT.OR P4, PT, R221.reuse, 0x11, P4 ;  /* 0x00000011dd00780c */ /* 0x040fe40002781670 */
[----:B------:R-:W-:Y:S02]  /*d910*/  ISETP.LT.OR P3, PT, R221, 0x2, P3 ;  /* 0x00000002dd00780c */ /* 0x000fe40001f61670 */
[----:B------:R-:W-:-:S02]  /*d920*/  FSEL R160, R160, -INF , !P4 ;  /* 0xff800000a0a07808 */ /* 0x000fc40006000000 */
[----:B------:R-:W-:Y:S01]  /*d930*/  ISETP.GT.AND P4, PT, R220, 0x20, P1 ;  /* 0x00000020dc00780c */ /* 0x000fe20000f84270 */
[--C-:B--2---:R-:W-:Y:S01]  /*d940*/  IMAD.IADD R222, R222, 0x1, R224.reuse ;  /* 0x00000001dede7824 */ /* 0x104fe200078e02e0 */
[----:B------:R-:W-:Y:S01]  /*d950*/  ISETP.LT.OR P5, PT, R221, 0x9, P5 ;  /* 0x00000009dd00780c */ /* 0x000fe20002fa1670 */
[----:B------:R-:W-:Y:S01]  /*d960*/  IMAD.IADD R223, R223, 0x1, R224 ;  /* 0x00000001dfdf7824 */ /* 0x000fe200078e02e0 */
[C---:B------:R-:W-:Y:S02]  /*d970*/  ISETP.LT.OR P2, PT, R221.reuse, 0xa, P2 ;  /* 0x0000000add00780c */ /* 0x040fe40001741670 */
[----:B------:R-:W-:Y:S02]  /*d980*/  ISETP.LT.OR P4, PT, R221, 0x21, P4 ;  /* 0x00000021dd00780c */ /* 0x000fe40002781670 */
[----:B------:R-:W-:Y:S02]  /*d990*/  FSEL R185, R153, -INF , !P3 ;  /* 0xff80000099b97808 */ /* 0x000fe40005800000 */
[----:B------:R-:W-:-:S02]  /*d9a0*/  FSEL R156, R156, -INF , !P5 ;  /* 0xff8000009c9c7808 */ /* 0x000fc40006800000 */
[----:B------:R-:W-:Y:S02]  /*d9b0*/  FSEL R157, R157, -INF , !P2 ;  /* 0xff8000009d9d7808 */ /* 0x000fe40005000000 */
[C---:B------:R-:W-:Y:S02]  /*d9c0*/  ISETP.GT.AND P3, PT, R220.reuse, 0x11, P1 ;  /* 0x00000011dc00780c */ /* 0x040fe40000f64270 */
[C---:B------:R-:W-:Y:S02]  /*d9d0*/  ISETP.GT.AND P5, PT, R220.reuse, 0x18, P1 ;  /* 0x00000018dc00780c */ /* 0x040fe40000fa4270 */
[----:B------:R-:W-:Y:S02]  /*d9e0*/  ISETP.GT.AND P2, PT, R220, 0x19, P1 ;  /* 0x00000019dc00780c */ /* 0x000fe40000f44270 */
[----:B------:R-:W-:Y:S02]  /*d9f0*/  FSEL R168, R168, -INF , !P4 ;  /* 0xff800000a8a87808 */ /* 0x000fe40006000000 */
[----:B------:R-:W-:-:S02]  /*da00*/  ISETP.GT.AND P4, PT, R220, 0x30, P1 ;  /* 0x00000030dc00780c */ /* 0x000fc40000f84270 */
[C---:B------:R-:W-:Y:S02]  /*da10*/  ISETP.LT.OR P3, PT, R221.reuse, 0x12, P3 ;  /* 0x00000012dd00780c */ /* 0x040fe40001f61670 */
[C---:B------:R-:W-:Y:S02]  /*da20*/  ISETP.LT.OR P5, PT, R221.reuse, 0x19, P5 ;  /* 0x00000019dd00780c */ /* 0x040fe40002fa1670 */
        /* <DEDUP_REMOVED lines=9> */
[----:B------:R-:W-:-:S02]  /*dac0*/  PLOP3.LUT P4, PT, PT, PT, UP0, 0x40, 0x0 ;  /* 0x000000000000781c */ /* 0x000fc40003f8e808 */
[C---:B------:R-:W-:Y:S02]  /*dad0*/  ISETP.LT.OR P3, PT, R221.reuse, 0x22, P3 ;  /* 0x00000022dd00780c */ /* 0x040fe40001f61670 */
[C---:B------:R-:W-:Y:S02]  /*dae0*/  ISETP.LT.OR P5, PT, R221.reuse, 0x29, P5 ;  /* 0x00000029dd00780c */ /* 0x040fe40002fa1670 */
[----:B------:R-:W-:Y:S02]  /*daf0*/  ISETP.LT.OR P2, PT, R221, 0x2a, P2 ;  /* 0x0000002add00780c */ /* 0x000fe40001741670 */
[----:B------:R-:W-:Y:S02]  /*db00*/  FSEL R169, R169, -INF , !P3 ;  /* 0xff800000a9a97808 */ /* 0x000fe40005800000 */
[----:B------:R-:W-:Y:S02]  /*db10*/  FSEL R225, R172, -INF , !P5 ;  /* 0xff800000ace17808 */ /* 0x000fe40006800000 */
[----:B------:R-:W-:-:S02]  /*db20*/  FSEL R173, R173, -INF , !P2 ;  /* 0xff800000adad7808 */ /* 0x000fc40005000000 */
[C---:B------:R-:W-:Y:S02]  /*db30*/  ISETP.GT.AND P3, PT, R220.reuse, 0x31, P1 ;  /* 0x00000031dc00780c */ /* 0x040fe40000f64270 */
[C---:B------:R-:W-:Y:S02]  /*db40*/  ISETP.GT.AND P5, PT, R220.reuse, 0x38, P1 ;  /* 0x00000038dc00780c */ /* 0x040fe40000fa4270 */
[----:B------:R-:W-:Y:S02]  /*db50*/  ISETP.GT.AND P2, PT, R220, 0x39, P1 ;  /* 0x00000039dc00780c */ /* 0x000fe40000f44270 */
[C---:B------:R-:W-:Y:S02]  /*db60*/  ISETP.LT.OR P3, PT, R221.reuse, 0x32, P3 ;  /* 0x00000032dd00780c */ /* 0x040fe40001f61670 */
[C---:B------:R-:W-:Y:S02]  /*db70*/  ISETP.LT.OR P5, PT, R221.reuse, 0x39, P5 ;  /* 0x00000039dd00780c */ /* 0x040fe40002fa1670 */
[----:B------:R-:W-:-:S02]  /*db80*/  ISETP.LT.OR P2, PT, R221, 0x3a, P2 ;  /* 0x0000003add00780c */ /* 0x000fc40001741670 */
[----:B------:R-:W-:Y:S02]  /*db90*/  FSEL R177, R177, -INF , !P3 ;  /* 0xff800000b1b17808 */ /* 0x000fe40005800000 */
[----:B------:R-:W-:Y:S02]  /*dba0*/  FSEL R180, R180, -INF , !P5 ;  /* 0xff800000b4b47808 */ /* 0x000fe40006800000 */
[----:B------:R-:W-:Y:S01]  /*dbb0*/  FSEL R181, R181, -INF , !P2 ;  /* 0xff800000b5b57808 */ /* 0x000fe20005000000 */
        /* <DEDUP_REMOVED lines=13> */
.L_x_5933:
[----:B------:R-:W-:-:S05]  /*dc90*/  IMAD.U32 R172, RZ, RZ, UR44 ;  /* 0x0000002cffac7e24 */ /* 0x000fca000f8e00ff */
[----:B------:R-:W-:-:S13]  /*dca0*/  ISETP.NE.AND P2, PT, R172, 0x1, PT ;  /* 0x00000001ac00780c */ /* 0x000fda0003f45270 */
[----:B------:R-:W2:Y:S02]  /*dcb0*/  @P2 LDC.64 R152, c[0x0][0x9e8] ;  /* 0x00027a00ff982b82 */ /* 0x000ea40000000a00 */
[----:B--2---:R-:W-:-:S05]  /*dcc0*/  @P2 IMAD.HI.U32 R152, R224, R152, RZ ;  /* 0x00000098e0982227 */ /* 0x004fca00078e00ff */
[----:B------:R-:W-:-:S07]  /*dcd0*/  @P2 SHF.R.U32.HI R224, RZ, R153, R152 ;  /* 0x00000099ffe02219 */ /* 0x000fce0000011698 */
.L_x_5934:
[----:B------:R-:W-:Y:S05]  /*dce0*/  BSYNC B2 ;  /* 0x0000000000027941 */ /* 0x000fea0003800000 */
.L_x_5932:
[----:B------:R-:W-:-:S04]  /*dcf0*/  IMAD R7, R224, R172, -R7 ;  /* 0x000000ace0077224 */ /* 0x000fc800078e0a07 */
[----:B------:R-:W-:-:S05]  /*dd00*/  IMAD.IADD R7, R7, 0x1, -R188 ;  /* 0x0000000107077824 */ /* 0x000fca00078e0abc */
[----:B------:R-:W-:Y:S02]  /*dd10*/  VIMNMX R223, R223, R7, !PT ;  /* 0x00000007dfdf7248 */ /* 0x000fe40007fe0100 */
[----:B------:R-:W-:-:S07]  /*dd20*/  VIADDMNMX R222, R7, R172, R222, PT ;  /* 0x000000ac07de7246 */ /* 0x000fce00038001de */
.L_x_5931:
[----:B------:R-:W-:Y:S02]  /*dd30*/  FMNMX.FTZ R7, R184, R6, !PT ;  /* 0x00000006b8077209 */ /* 0x000fe40007810000 */
[----:B------:R-:W-:Y:S02]  /*dd40*/  LOP3.LUT R22, R22, 0xffffdfff, RZ, 0xc0, !PT ;  /* 0xffffdfff16167812 */ /* 0x000fe400078ec0ff */
[----:B------:R-:W-:Y:S02]  /*dd50*/  FMNMX.FTZ R7, R185, R7, !PT ;  /* 0x00000007b9077209 */ /* 0x000fe40007810000 */
[----:B------:R-:W-:Y:S02]  /*dd60*/  @P0 LOP3.LUT R22, R22, 0x2000, RZ, 0xfc, !PT ;  /* 0x0000200016160812 */ /* 0x000fe400078efcff */
[----:B------:R-:W-:Y:S02]  /*dd70*/  FMNMX.FTZ R7, R156, R7, !PT ;  /* 0x000000079c077209 */ /* 0x000fe40007810000 */
[----:B------:R-:W-:-:S02]  /*dd80*/  ISETP.GT.AND P0, PT, R223, 0x20, P1 ;  /* 0x00000020df00780c */ /* 0x000fc40000f04270 */
[----:B------:R-:W-:Y:S02]  /*dd90*/  FMNMX.FTZ R7, R157, R7, !PT ;  /* 0x000000079d077209 */ /* 0x000fe40007810000 */
[----:B------:R-:W-:Y:S02]  /*dda0*/  LOP3.LUT R22, R22, 0xfffeffff, RZ, 0xc0, !PT ;  /* 0xfffeffff16167812 */ /* 0x000fe400078ec0ff */
[----:B------:R-:W-:Y:S02]  /*ddb0*/  FMNMX.FTZ R7, R160, R7, !PT ;  /* 0x00000007a0077209 */ /* 0x000fe40007810000 */
[----:B------:R-:W-:Y:S02]  /*ddc0*/  ISETP.GT.AND P2, PT, R223, 0x1, P1 ;  /* 0x00000001df00780c */ /* 0x000fe40000f44270 */
[----:B------:R-:W-:Y:S02]  /*ddd0*/  FMNMX.FTZ R7, R161, R7, !PT ;  /* 0x00000007a1077209 */ /* 0x000fe40007810000 */
[----:B------:R-:W-:-:S02]  /*dde0*/  ISETP.GT.AND P3, PT, R223, 0x8, P1 ;  /* 0x00000008df00780c */ /* 0x000fc40000f64270 */
[----:B------:R-:W-:Y:S02]  /*ddf0*/  FMNMX.FTZ R7, R164, R7, !PT ;  /* 0x00000007a4077209 */ /* 0x000fe40007810000 */
[----:B------:R-:W-:Y:S02]  /*de00*/  @P0 LOP3.LUT R22, R22, 0x10000, RZ, 0xfc, !PT ;  /* 0x0001000016160812 */ /* 0x000fe400078efcff */
[----:B------:R-:W-:Y:S02]  /*de10*/  FMNMX.FTZ R7, R165, R7, !PT ;  /* 0x00000007a5077209 */ /* 0x000fe40007810000 */
[C---:B------:R-:W-:Y:S02]  /*de20*/  ISETP.GT.AND P0, PT, R223.reuse, 0x38, P1 ;  /* 0x00000038df00780c */ /* 0x040fe40000f04270 */
[----:B------:R-:W-:Y:S02]  /*de30*/  FMNMX.FTZ R7, R168, R7, !PT ;  /* 0x00000007a8077209 */ /* 0x000fe40007810000 */
[----:B------:R-:W-:-:S02]  /*de40*/  ISETP.GT.AND P4, PT, R223, 0x9, P1 ;  /* 0x00000009df00780c */ /* 0x000fc40000f84270 */
[----:B------:R-:W-:Y:S02]  /*de50*/  FMNMX.FTZ R7, R169, R7, !PT ;  /* 0x00000007a9077209 */ /* 0x000fe40007810000 */
[----:B------:R-:W-:Y:S02]  /*de60*/  LOP3.LUT R22, R22, 0xfffffffd, RZ, 0xc0, !PT ;  /* 0xfffffffd16167812 */ /* 0x000fe400078ec0ff */
[----:B------:R-:W-:Y:S02]  /*de70*/  FMNMX.FTZ R7, R225, R7, !PT ;  /* 0x00000007e1077209 */ /* 0x000fe40007810000 */
[C---:B------:R-:W-:Y:S02]  /*de80*/  ISETP.LT.OR P2, PT, R222.reuse, 0x2, P2 ;  /* 0x00000002de00780c */ /* 0x040fe40001741670 */
[----:B------:R-:W-:Y:S02]  /*de90*/  FMNMX.FTZ R7, R173, R7, !PT ;  /* 0x00000007ad077209 */ /* 0x000fe40007810000 */
[----:B------:R-:W-:-:S02]  /*dea0*/  ISETP.LT.OR P3, PT, R222, 0x9, P3 ;  /* 0x00000009de00780c */ /* 0x000fc40001f61670 */
[----:B------:R-:W-:Y:S02]  /*deb0*/  FMNMX.FTZ R7, R176, R7, !PT ;  /* 0x00000007b0077209 */ /* 0x000fe40007810000 */
[----:B------:R-:W-:Y:S02]  /*dec0*/  ISETP.LT.OR P4, PT, R222, 0xa, P4 ;  /* 0x0000000ade00780c */ /* 0x000fe40002781670 */
[----:B------:R-:W-:Y:S02]  /*ded0*/  FMNMX.FTZ R7, R177, R7, !PT ;  /* 0x00000007b1077209 */ /* 0x000fe40007810000 */
[----:B------:R-:W-:Y:S02]  /*dee0*/  @P0 LOP3.LUT R22, R22, 0x2, RZ, 0xfc, !PT ;  /* 0x0000000216160812 */ /* 0x000fe400078efcff */
[----:B------:R-:W-:Y:S02]  /*def0*/  FMNMX.FTZ R7, R180, R7, !PT ;  /* 0x00000007b4077209 */ /* 0x000fe40007810000 */
[----:B------:R-:W-:-:S02]  /*df00*/  ISETP.GT.AND P0, PT, R223, RZ, P1 ;  /* 0x000000ffdf00720c */ /* 0x000fc40000f04270 */
[----:B------:R-:W-:Y:S02]  /*df10*/  FSEL R155, R155, -INF , !P2 ;  /* 0xff8000009b9b7808 */ /* 0x000fe40005000000 */
[----:B------:R-:W-:Y:S02]  /*df20*/  FSEL R158, R158, -INF , !P3 ;  /* 0xff8000009e9e7808 */ /* 0x000fe40005800000 */
[----:B------:R-:W-:Y:S02]  /*df30*/  FSEL R159, R159, -INF , !P4 ;  /* 0xff8000009f9f7808 */ /* 0x000fe40006000000 */
[C---:B------:R-:W-:Y:S02]  /*df40*/  ISETP.GT.AND P5, PT, R223.reuse, 0x10, P1 ;  /* 0x00000010df00780c */ /* 0x040fe40000fa4270 */
[C---:B------:R-:W-:Y:S02]  /*df50*/  ISETP.GT.AND P2, PT, R223.reuse, 0x11, P1 ;  /* 0x00000011df00780c */ /* 0x040fe40000f44270 */
[----:B------:R-:W-:-:S02]  /*df60*/  ISETP.GT.AND P3, PT, R223, 0x18, P1 ;  /* 0x00000018df00780c */ /* 0x000fc40000f64270 */
[----:B------:R-:W-:Y:S02]  /*df70*/  ISETP.GT.AND P4, PT, R223, 0x19, P1 ;  /* 0x00000019df00780c */ /* 0x000fe40000f84270 */
[----:B------:R-:W-:Y:S02]  /*df80*/  FMNMX.FTZ R7, R181, R7, !PT ;  /* 0x00000007b5077209 */ /* 0x000fe40007810000 */
[C---:B------:R-:W-:Y:S02]  /*df90*/  ISETP.LT.OR P5, PT, R222.reuse, 0x11, P5 ;  /* 0x00000011de00780c */ /* 0x040fe40002fa1670 */
[C---:B------:R-:W-:Y:S01]  /*dfa0*/  ISETP.LT.OR P2, PT, R222.reuse, 0x12, P2 ;  /* 0x00000012de00780c */ /* 0x040fe20001741670 */
[----:B------:R-:W2:Y:S01]  /*dfb0*/  SHFL.BFLY PT, R152, R7, 0x2, 0x1f ;  /* 0x0c401f0007987f89 */ /* 0x000ea200000e0000 */
[C---:B------:R-:W-:Y:S02]  /*dfc0*/  ISETP.LT.OR P3, PT, R222.reuse, 0x19, P3 ;  /* 0x00000019de00780c */ /* 0x040fe40001f61670 */
[----:B------:R-:W-:-:S02]  /*dfd0*/  ISETP.LT.OR P4, PT, R222, 0x1a, P4 ;  /* 0x0000001ade00780c */ /* 0x000fc40002781670 */
[----:B------:R-:W-:Y:S02]  /*dfe0*/  LOP3.LUT R22, R22, 0xffffffdf, RZ, 0xc0, !PT ;  /* 0xffffffdf16167812 */ /* 0x000fe400078ec0ff */
[----:B------:R-:W-:Y:S02]  /*dff0*/  FSEL R162, R162, -INF , !P5 ;  /* 0xff800000a2a27808 */ /* 0x000fe40006800000 */
[----:B------:R-:W-:Y:S02]  /*e000*/  FSEL R163, R163, -INF , !P2 ;  /* 0xff800000a3a37808 */ /* 0x000fe40005000000 */
[----:B------:R-:W-:Y:S02]  /*e010*/  FSEL R166, R166, -INF , !P3 ;  /* 0xff800000a6a67808 */ /* 0x000fe40005800000 */
[----:B------:R-:W-:Y:S02]  /*e020*/  FSEL R167, R167, -INF , !P4 ;  /* 0xff800000a7a77808 */ /* 0x000fe40006000000 */
[----:B------:R-:W-:-:S02]  /*e030*/  ISETP.GT.AND P2, PT, R223, 0x21, P1 ;  /* 0x00000021df00780c */ /* 0x000fc40000f44270 */
[C---:B------:R-:W-:Y:S02]  /*e040*/  ISETP.GT.AND P3, PT, R223.reuse, 0x28, P1 ;  /* 0x00000028df00780c */ /* 0x040fe40000f64270 */
[C---:B------:R-:W-:Y:S02]  /*e050*/  ISETP.GT.AND P4, PT, R223.reuse, 0x29, P1 ;  /* 0x00000029df00780c */ /* 0x040fe40000f84270 */
[C---:B------:R-:W-:Y:S02]  /*e060*/  ISETP.GT.AND P5, PT, R223.reuse, 0x30, P1 ;  /* 0x00000030df00780c */ /* 0x040fe40000fa4270 */
[C---:B------:R-:W-:Y:S02]  /*e070*/  ISETP.GT.AND P6, PT, R223.reuse, 0x31, P1 ;  /* 0x00000031df00780c */ /* 0x040fe40000fc4270 */
[----:B------:R-:W-:Y:S02]  /*e080*/  ISETP.GT.AND P1, PT, R223, 0x39, P1 ;  /* 0x00000039df00780c */ /* 0x000fe40000f24270 */
[----:B------:R-:W-:-:S02]  /*e090*/  @P0 LOP3.LUT R22, R22, 0x20, RZ, 0xfc, !PT ;  /* 0x0000002016160812 */ /* 0x000fc400078efcff */
[----:B--2---:R-:W-:Y:S02]  /*e0a0*/  FMNMX.FTZ R152, R7, R152, !PT ;  /* 0x0000009807987209 */ /* 0x004fe40007810000 */
[C---:B------:R-:W-:Y:S02]  /*e0b0*/  LOP3.LUT P0, RZ, R22.reuse, 0x10000, RZ, 0xc0, !PT ;  /* 0x0001000016ff7812 */ /* 0x040fe4000780c0ff */
[----:B------:R-:W-:Y:S01]  /*e0c0*/  LOP3.LUT R22, R22, 0xfffffff7, RZ, 0xc0, !PT ;  /* 0xfffffff716167812 */ /* 0x000fe200078ec0ff */
[----:B------:R-:W2:Y:S01]  /*e0d0*/  SHFL.BFLY PT, R172, R152, 0x1, 0x1f ;  /* 0x0c201f0098ac7f89 */ /* 0x000ea200000e0000 */
[C---:B------:R-:W-:Y:S02]  /*e0e0*/  ISETP.LT.OR P0, PT, R222.reuse, 0x21, P0 ;  /* 0x00000021de00780c */ /* 0x040fe40000701670 */
[----:B------:R-:W-:Y:S02]  /*e0f0*/  ISETP.LT.OR P5, PT, R222, 0x31, P5 ;  /* 0x00000031de00780c */ /* 0x000fe40002fa1670 */
[----:B------:R-:W-:-:S02]  /*e100*/  @P1 LOP3.LUT R22, R22, 0x8, RZ, 0xfc, !PT ;  /* 0x0000000816161812 */ /* 0x000fc400078efcff */
[----:B------:R-:W-:Y:S02]  /*e110*/  ISETP.LT.OR P6, PT, R222, 0x32, P6 ;  /* 0x00000032de00780c */ /* 0x000fe400037c1670 */
[C---:B------:R-:W-:Y:S02]  /*e120*/  LOP3.LUT P1, RZ, R22.reuse, 0x2, RZ, 0xc0, !PT ;  /* 0x0000000216ff7812 */ /* 0x040fe4000782c0ff */
[----:B------:R-:W-:Y:S02]  /*e130*/  LOP3.LUT R22, R22, 0xffffffbf, RZ, 0xc0, !PT ;  /* 0xffffffbf16167812 */ /* 0x000fe400078ec0ff */
[----:B------:R-:W-:Y:S02]  /*e140*/  ISETP.LT.OR P1, PT, R222, 0x39, P1 ;  /* 0x00000039de00780c */ /* 0x000fe40000f21670 */
[----:B------:R-:W-:Y:S02]  /*e150*/  @P0 LOP3.LUT R22, R22, 0x40, RZ, 0xfc, !PT ;  /* 0x0000004016160812 */ /* 0x000fe400078efcff */
[----:B------:R-:W-:-:S02]  /*e160*/  ISETP.LT.OR P0, PT, R222, 0x22, P2 ;  /* 0x00000022de00780c */ /* 0x000fc40001701670 */
[C---:B------:R-:W-:Y:S02]  /*e170*/  LOP3.LUT P2, RZ, R22.reuse, 0x20, RZ, 0xc0, !PT ;  /* 0x0000002016ff7812 */ /* 0x040fe4000784c0ff */
[----:B------:R-:W-:Y:S02]  /*e180*/  LOP3.LUT R22, R22, 0xffffffef, RZ, 0xc0, !PT ;  /* 0xffffffef16167812 */ /* 0x000fe400078ec0ff */
[----:B------:R-:W-:Y:S02]  /*e190*/  ISETP.LT.OR P2, PT, R222, 0x1, P2 ;  /* 0x00000001de00780c */ /* 0x000fe40001741670 */
[----:B--2---:R-:W-:Y:S02]  /*e1a0*/  FMNMX.FTZ R172, R152, R172, !PT ;  /* 0x000000ac98ac7209 */ /* 0x004fe40007810000 */
[----:B------:R-:W-:Y:S02]  /*e1b0*/  FSEL R154, R154, -INF , !P2 ;  /* 0xff8000009a9a7808 */ /* 0x000fe40005000000 */
[----:B------:R-:W-:-:S02]  /*e1c0*/  FSEL R179, R179, -INF , !P6 ;  /* 0xff800000b3b37808 */ /* 0x000fc40007000000 */
[----:B------:R-:W-:Y:S02]  /*e1d0*/  @P0 LOP3.LUT R22, R22, 0x10, RZ, 0xfc, !PT ;  /* 0x0000001016160812 */ /* 0x000fe400078efcff */
[----:B------:R-:W-:Y:S02]  /*e1e0*/  ISETP.LT.OR P0, PT, R222, 0x29, P3 ;  /* 0x00000029de00780c */ /* 0x000fe40001f01670 */
[C---:B------:R-:W-:Y:S02]  /*e1f0*/  LOP3.LUT P3, RZ, R22.reuse, 0x8, RZ, 0xc0, !PT ;  /* 0x0000000816ff7812 */ /* 0x040fe4000786c0ff */
[----:B------:R-:W-:Y:S02]  /*e200*/  LOP3.LUT R22, R22, 0xfffffffb, RZ, 0xc0, !PT ;  /* 0xfffffffb16167812 */ /* 0x000fe400078ec0ff */
[----:B------:R-:W-:Y:S02]  /*e210*/  ISETP.LT.OR P3, PT, R222, 0x3a, P3 ;  /* 0x0000003ade00780c */ /* 0x000fe40001f61670 */
[----:B------:R-:W-:-:S02]  /*e220*/  FSEL R182, R182, -INF , !P1 ;  /* 0xff800000b6b67808 */ /* 0x000fc40004800000 */
[----:B------:R-:W-:-:S03]  /*e230*/  FSEL R183, R183, -INF , !P3 ;  /* 0xff800000b7b77808 */ /* 0x000fc60005800000 */
[----:B------:R-:W-:Y:S02]  /*e240*/  @P0 LOP3.LUT R22, R22, 0x4, RZ, 0xfc, !PT ;  /* 0x0000000416160812 */ /* 0x000fe400078efcff */
[----:B------:R-:W-:Y:S02]  /*e250*/  ISETP.LT.OR P0, PT, R222, 0x2a, P4 ;  /* 0x0000002ade00780c */ /* 0x000fe40002701670 */
[----:B------:R-:W-:Y:S02]  /*e260*/  FSETP.NEU.FTZ.AND P4, PT, R172, -INF , PT ;  /* 0xff800000ac00780b */ /* 0x000fe40003f9d000 */
[----:B------:R-:W-:Y:S02]  /*e270*/  LOP3.LUT R22, R22, 0xffffbfff, RZ, 0xc0, !PT ;  /* 0xffffbfff16167812 */ /* 0x000fe400078ec0ff */
[----:B------:R-:W-:-:S05]  /*e280*/  FSEL R7, R172, RZ, P4 ;  /* 0x000000ffac077208 */ /* 0x000fca0002000000 */
[----:B------:R-:W-:Y:S01]  /*e290*/  FADD.FTZ R6, -R7, R6 ;  /* 0x0000000607067221 */ /* 0x000fe20000010100 */
[----:B------:R-:W-:Y:S01]  /*e2a0*/  IMAD.U32 R7, RZ, RZ, UR38 ;  /* 0x00000026ff077e24 */ /* 0x000fe2000f8e00ff */
[----:B------:R-:W-:-:S03]  /*e2b0*/  @P0 LOP3.LUT R22, R22, 0x4000, RZ, 0xfc, !PT ;  /* 0x0000400016160812 */ /* 0x000fc600078efcff */
[-C--:B------:R-:W-:Y:S01]  /*e2c0*/  FMUL.FTZ R152, R172, R7.reuse ;  /* 0x00000007ac987220 */ /* 0x080fe20000410000 */
[----:B------:R-:W-:Y:S01]  /*e2d0*/  LOP3.LUT R22, R22, 0xffff7fff, RZ, 0xc0, !PT ;  /* 0xffff7fff16167812 */ /* 0x000fe200078ec0ff */
[----:B------:R-:W-:-:S03]  /*e2e0*/  FMUL.FTZ R6, R6, R7 ;  /* 0x0000000706067220 */ /* 0x000fc60000410000 */
[----:B------:R-:W-:Y:S02]  /*e2f0*/  FSEL R152, R152, RZ, P4 ;  /* 0x000000ff98987208 */ /* 0x000fe40002000000 */
[----:B------:R-:W-:-:S03]  /*e300*/  @P5 LOP3.LUT R22, R22, 0x8000, RZ, 0xfc, !PT ;  /* 0x0000800016165812 */ /* 0x000fc600078efcff */
        /* <DEDUP_REMOVED lines=16> */
[----:B------:R-:W-:Y:S01]  /*e410*/  FMNMX.FTZ R152, R154, R14, !PT ;  /* 0x0000000e9a987209 */ /* 0x000fe20007810000 */
[----:B------:R-:W-:Y:S01]  /*e420*/  MUFU.EX2 R185, R185 ;  /* 0x000000b900b97308 */ /* 0x000fe20000000800 */
[----:B------:R-:W-:-:S02]  /*e430*/  LOP3.LUT P5, RZ, R22, 0x40, RZ, 0xc0, !PT ;  /* 0x0000004016ff7812 */ /* 0x000fc400078ac0ff */
[----:B------:R-:W-:Y:S02]  /*e440*/  FMNMX.FTZ R152, R155, R152, !PT ;  /* 0x000000989b987209 */ /* 0x000fe40007810000 */
[----:B------:R-:W-:Y:S02]  /*e450*/  LOP3.LUT P0, RZ, R22, 0x10, RZ, 0xc0, !PT ;  /* 0x0000001016ff7812 */ /* 0x000fe4000780c0ff */
[----:B------:R-:W-:Y:S01]  /*e460*/  FMNMX.FTZ R152, R158, R152, !PT ;  /* 0x000000989e987209 */ /* 0x000fe20007810000 */
[----:B------:R-:W-:Y:S01]  /*e470*/  MUFU.EX2 R156, R156 ;  /* 0x0000009c009c7308 */ /* 0x000fe20000000800 */
[----:B------:R-:W-:Y:S02]  /*e480*/  FSEL R170, R170, -INF , !P5 ;  /* 0xff800000aaaa7808 */ /* 0x000fe40006800000 */
[----:B------:R-:W-:Y:S02]  /*e490*/  FMNMX.FTZ R152, R159, R152, !PT ;  /* 0x000000989f987209 */ /* 0x000fe40007810000 */
[----:B------:R-:W-:-:S02]  /*e4a0*/  LOP3.LUT P4, RZ, R22, 0x4, RZ, 0xc0, !PT ;  /* 0x0000000416ff7812 */ /* 0x000fc4000788c0ff */
[----:B------:R-:W-:Y:S01]  /*e4b0*/  FMNMX.FTZ R152, R162, R152, !PT ;  /* 0x00000098a2987209 */ /* 0x000fe20007810000 */
[----:B------:R-:W2:Y:S01]  /*e4c0*/  MUFU.EX2 R157, R157 ;  /* 0x0000009d009d7308 */ /* 0x000ea20000000800 */
[----:B------:R-:W-:Y:S02]  /*e4d0*/  FSEL R153, R171, -INF , !P0 ;  /* 0xff800000ab997808 */ /* 0x000fe40004000000 */
[----:B------:R-:W-:Y:S02]  /*e4e0*/  FMNMX.FTZ R152, R163, R152, !PT ;  /* 0x00000098a3987209 */ /* 0x000fe40007810000 */
[----:B------:R-:W-:Y:S02]  /*e4f0*/  LOP3.LUT P0, RZ, R22, 0x4000, RZ, 0xc0, !PT ;  /* 0x0000400016ff7812 */ /* 0x000fe4000780c0ff */
[----:B------:R-:W-:Y:S01]  /*e500*/  FMNMX.FTZ R152, R166, R152, !PT ;  /* 0x00000098a6987209 */ /* 0x000fe20007810000 */
[----:B------:R-:W-:Y:S01]  /*e510*/  MUFU.EX2 R160, R160 ;  /* 0x000000a000a07308 */ /* 0x000fe20000000800 */
[----:B------:R-:W-:-:S02]  /*e520*/  FSEL R174, R174, -INF , !P4 ;  /* 0xff800000aeae7808 */ /* 0x000fc40006000000 */
[----:B------:R-:W-:Y:S02]  /*e530*/  FMNMX.FTZ R152, R167, R152, !PT ;  /* 0x00000098a7987209 */ /* 0x000fe40007810000 */
[----:B------:R-:W-:Y:S02]  /*e540*/  LOP3.LUT P5, RZ, R22, 0x8000, RZ, 0xc0, !PT ;  /* 0x0000800016ff7812 */ /* 0x000fe400078ac0ff */
[----:B------:R-:W-:Y:S01]  /*e550*/  FMNMX.FTZ R152, R170, R152, !PT ;  /* 0x00000098aa987209 */ /* 0x000fe20007810000 */
[----:B------:R-:W-:Y:S01]  /*e560*/  MUFU.EX2 R161, R161 ;  /* 0x000000a100a17308 */ /* 0x000fe20000000800 */
[----:B------:R-:W-:Y:S02]  /*e570*/  FSEL R175, R175, -INF , !P0 ;  /* 0xff800000afaf7808 */ /* 0x000fe40004000000 */
[----:B------:R-:W-:Y:S02]  /*e580*/  FMNMX.FTZ R152, R153, R152, !PT ;  /* 0x0000009899987209 */ /* 0x000fe40007810000 */
[----:B------:R-:W-:-:S02]  /*e590*/  FSEL R178, R178, -INF , !P5 ;  /* 0xff800000b2b27808 */ /* 0x000fc40006800000 */
[----:B------:R-:W-:Y:S01]  /*e5a0*/  FMNMX.FTZ R152, R174, R152, !PT ;  /* 0x00000098ae987209 */ /* 0x000fe20007810000 */
[----:B------:R-:W-:Y:S01]  /*e5b0*/  MUFU.EX2 R164, R164 ;  /* 0x000000a400a47308 */ /* 0x000fe20000000800 */
[----:B------:R-:W-:Y:S02]  /*e5c0*/  LOP3.LUT P0, RZ, R22, 0x2000, RZ, 0xc0, !PT ;  /* 0x0000200016ff7812 */ /* 0x000fe4000780c0ff */
[----:B------:R-:W-:-:S04]  /*e5d0*/  FMNMX.FTZ R152, R175, R152, !PT ;  /* 0x00000098af987209 */ /* 0x000fc80007810000 */
[----:B------:R-:W-:Y:S01]  /*e5e0*/  FMNMX.FTZ R152, R178, R152, !PT ;  /* 0x00000098b2987209 */ /* 0x000fe20007810000 */
[----:B------:R-:W-:Y:S03]  /*e5f0*/  MUFU.EX2 R165, R165 ;  /* 0x000000a500a57308 */ /* 0x000fe60000000800 */
[----:B------:R-:W-:-:S04]  /*e600*/  FMNMX.FTZ R152, R179, R152, !PT ;  /* 0x00000098b3987209 */ /* 0x000fc80007810000 */
[----:B------:R-:W-:Y:S01]  /*e610*/  FMNMX.FTZ R152, R182, R152, !PT ;  /* 0x00000098b6987209 */ /* 0x000fe20007810000 */
[----:B------:R-:W-:Y:S03]  /*e620*/  MUFU.EX2 R168, R168 ;  /* 0x000000a800a87308 */ /* 0x000fe60000000800 */
[----:B------:R-:W-:-:S05]  /*e630*/  FMNMX.FTZ R171, R183, R152, !PT ;  /* 0x00000098b7ab7209 */ /* 0x000fca0007810000 */
[----:B------:R-:W3:Y:S01]  /*e640*/  SHFL.BFLY PT, R152, R171, 0x2, 0x1f ;  /* 0x0c401f00ab987f89 */ /* 0x000ee200000e0000 */
[----:B------:R-:W-:Y:S08]  /*e650*/  MUFU.EX2 R169, R169 ;  /* 0x000000a900a97308 */ /* 0x000ff00000000800 */
[----:B------:R-:W-:Y:S08]  /*e660*/  MUFU.EX2 R173, R173 ;  /* 0x000000ad00ad7308 */ /* 0x000ff00000000800 */
[----:B------:R-:W-:Y:S01]  /*e670*/  MUFU.EX2 R176, R176 ;  /* 0x000000b000b07308 */ /* 0x000fe20000000800 */
[----:B---3--:R-:W-:-:S07]  /*e680*/  FMNMX.FTZ R171, R171, R152, !PT ;  /* 0x00000098abab7209 */ /* 0x008fce0007810000 */
[----:B------:R-:W-:Y:S01]  /*e690*/  MUFU.EX2 R177, R177 ;  /* 0x000000b100b17308 */ /* 0x000fe20000000800 */
[----:B------:R-:W3:Y:S07]  /*e6a0*/  SHFL.BFLY PT, R220, R171, 0x1, 0x1f ;  /* 0x0c201f00abdc7f89 */ /* 0x000eee00000e0000 */
[----:B------:R4:W-:Y:S08]  /*e6b0*/  MUFU.EX2 R152, R184 ;  /* 0x000000b800987308 */ /* 0x0009f00000000800 */
[----:B------:R-:W-:Y:S01]  /*e6c0*/  MUFU.EX2 R181, R181 ;  /* 0x000000b500b57308 */ /* 0x000fe20000000800 */
[----:B----4-:R-:W-:-:S05]  /*e6d0*/  IMAD.MOV R184, RZ, RZ, -R201 ;  /* 0x000000ffffb87224 */ /* 0x010fca00078e0ac9 */
[----:B------:R-:W-:Y:S02]  /*e6e0*/  ISETP.NE.AND P1, PT, R188, R184, PT ;  /* 0x000000b8bc00720c */ /* 0x000fe40003f25270 */
[----:B---3--:R-:W-:-:S04]  /*e6f0*/  FMNMX.FTZ R171, R171, R220, !PT ;  /* 0x000000dcabab7209 */ /* 0x008fc80007810000 */
[C---:B------:R-:W-:Y:S01]  /*e700*/  FSETP.NEU.FTZ.AND P2, PT, R171.reuse, -INF , PT ;  /* 0xff800000ab00780b */ /* 0x040fe20003f5d000 */
[----:B------:R-:W-:-:S06]  /*e710*/  FMUL.FTZ R222, R171, R7 ;  /* 0x00000007abde7220 */ /* 0x000fcc0000410000 */
[----:B------:R-:W-:Y:S01]  /*e720*/  @!P1 IMAD R18, R18, 0x40, R198 ;  /* 0x0000004012129824 */ /* 0x000fe200078e02c6 */
[----:B------:R-:W-:Y:S02]  /*e730*/  FSEL R184, R171, RZ, P2 ;  /* 0x000000ffabb87208 */ /* 0x000fe40001000000 */
[----:B------:R-:W-:Y:S01]  /*e740*/  FSEL R222, R222, RZ, P2 ;  /* 0x000000ffdede7208 */ /* 0x000fe20001000000 */
[----:B------:R-:W-:Y:S02]  /*e750*/  @!P1 IMAD R18, R18, 0x4, R2 ;  /* 0x0000000412129824 */ /* 0x000fe400078e0202 */
[----:B------:R-:W-:Y:S02]  /*e760*/  FADD.FTZ R184, -R184, R14 ;  /* 0x0000000eb8b87221 */ /* 0x000fe40000010100 */
[----:B------:R3:W4:Y:S01]  /*e770*/  MUFU.EX2 R14, R6 ;  /* 0x00000006000e7308 */ /* 0x0007220000000800 */
        /* <DEDUP_REMOVED lines=8> */
[-C--:B---3--:R-:W-:Y:S01]  /*e800*/  FMUL.FTZ R6, R184, R7.reuse ;  /* 0x00000007b8067220 */ /* 0x088fe20000410000 */
[-CC-:B------:R-:W-:Y:S01]  /*e810*/  FFMA.FTZ R184, R154, R7.reuse, -R222.reuse ;  /* 0x000000079ab87223 */ /* 0x180fe200000108de */
[----:B--2---:R-:W-:Y:S01]  /*e820*/  F2FP.BF16.F32.PACK_AB R154, R157, R156 ;  /* 0x0000009c9d9a723e */ /* 0x004fe200000010ff */
[-CC-:B------:R-:W-:Y:S01]  /*e830*/  FFMA.FTZ R153, R153, R7.reuse, -R222.reuse ;  /* 0x0000000799997223 */ /* 0x180fe200000108de */
[-CC-:B------:R-:W-:Y:S01]  /*e840*/  FFMA.FTZ R174, R174, R7.reuse, -R222.reuse ;  /* 0x00000007aeae7223 */ /* 0x180fe200000108de */
[-CC-:B------:R-:W-:Y:S01]  /*e850*/  FFMA.FTZ R175, R175, R7.reuse, -R222.reuse ;  /* 0x00000007afaf7223 */ /* 0x180fe200000108de */
[----:B------:R-:W-:Y:S01]  /*e860*/  FFMA.FTZ R178, R178, R7, -R222 ;  /* 0x00000007b2b27223 */ /* 0x000fe200000108de */
[----:B------:R-:W2:Y:S01]  /*e870*/  MUFU.EX2 R6, R6 ;  /* 0x0000000600067308 */ /* 0x000ea20000000800 */
[----:B----4-:R-:W-:Y:S01]  /*e880*/  @!P1 STS [R18+0x28800], R14 ;  /* 0x0288000e12009388 */ /* 0x010fe20000000800 */
[----:B------:R-:W-:Y:S01]  /*e890*/  FFMA.FTZ R3, R14, R3, R152 ;  /* 0x000000030e037223 */ /* 0x000fe20000010098 */
[-CC-:B------:R-:W-:Y:S01]  /*e8a0*/  FFMA.FTZ R179, R179, R7.reuse, -R222.reuse ;  /* 0x00000007b3b37223 */ /* 0x180fe200000108de */
[-CC-:B------:R-:W-:Y:S01]  /*e8b0*/  FFMA.FTZ R182, R182, R7.reuse, -R222.reuse ;  /* 0x00000007b6b67223 */ /* 0x180fe200000108de */
[-C--:B------:R-:W-:Y:S01]  /*e8c0*/  FFMA.FTZ R183, R183, R7.reuse, -R222 ;  /* 0x00000007b7b77223 */ /* 0x080fe200000108de */
[C---:B------:R-:W-:Y:S01]  /*e8d0*/  FADD.FTZ R3, R185.reuse, R3 ;  /* 0x00000003b9037221 */ /* 0x040fe20000010000 */
[----:B------:R-:W-:Y:S01]  /*e8e0*/  F2FP.BF16.F32.PACK_AB R152, R185, R152 ;  /* 0x00000098b998723e */ /* 0x000fe200000010ff */
[----:B------:R-:W3:Y:S01]  /*e8f0*/  MUFU.EX2 R184, R184 ;  /* 0x000000b800b87308 */ /* 0x000ee20000000800 */
[----:B------:R-:W-:Y:S01]  /*e900*/  FMUL.FTZ R24, R24, R14 ;  /* 0x0000000e18187220 */ /* 0x000fe20000410000 */
[----:B------:R-:W-:Y:S01]  /*e910*/  FADD.FTZ R3, R156, R3 ;  /* 0x000000039c037221 */ /* 0x000fe20000010000 */
[----:B------:R-:W-:Y:S01]  /*e920*/  F2FP.BF16.F32.PACK_AB R156, R161, R160 ;  /* 0x000000a0a19c723e */ /* 0x000fe200000010ff */
[-C--:B------:R-:W-:Y:S01]  /*e930*/  FMUL.FTZ R25, R25, R14.reuse ;  /* 0x0000000e19197220 */ /* 0x080fe20000410000 */
[-C--:B------:R-:W-:Y:S01]  /*e940*/  FMUL.FTZ R28, R28, R14.reuse ;  /* 0x0000000e1c1c7220 */ /* 0x080fe20000410000 */
[----:B------:R-:W-:Y:S01]  /*e950*/  FADD.FTZ R3, R157, R3 ;  /* 0x000000039d037221 */ /* 0x000fe20000010000 */
[----:B------:R-:W-:Y:S01]  /*e960*/  FMUL.FTZ R29, R29, R14 ;  /* 0x0000000e1d1d7220 */ /* 0x000fe20000410000 */
[----:B------:R-:W-:Y:S01]  /*e970*/  MUFU.EX2 R159, R159 ;  /* 0x0000009f009f7308 */ /* 0x000fe20000000800 */
[----:B--2---:R2:W-:Y:S01]  /*e980*/  @!P1 STS [R18+0x28820], R6 ;  /* 0x0288200612009388 */ /* 0x0045e20000000800 */
[----:B------:R-:W-:Y:S01]  /*e990*/  FADD.FTZ R3, R160, R3 ;  /* 0x00000003a0037221 */ /* 0x000fe20000010000 */
[----:B------:R-:W-:Y:S01]  /*e9a0*/  F2FP.BF16.F32.PACK_AB R160, R169, R168 ;  /* 0x000000a8a9a0723e */ /* 0x000fe200000010ff */
[-C--:B------:R-:W-:Y:S01]  /*e9b0*/  FMUL.FTZ R32, R32, R14.reuse ;  /* 0x0000000e20207220 */ /* 0x080fe20000410000 */
[-C--:B------:R-:W-:Y:S01]  /*e9c0*/  FMUL.FTZ R33, R33, R14.reuse ;  /* 0x0000000e21217220 */ /* 0x080fe20000410000 */
[----:B------:R-:W-:Y:S01]  /*e9d0*/  FADD.FTZ R3, R161, R3 ;  /* 0x00000003a1037221 */ /* 0x000fe20000010000 */
[----:B------:R-:W-:Y:S01]  /*e9e0*/  FMUL.FTZ R36, R36, R14 ;  /* 0x0000000e24247220 */ /* 0x000fe20000410000 */
[----:B------:R-:W-:Y:S01]  /*e9f0*/  MUFU.EX2 R157, R220 ;  /* 0x000000dc009d7308 */ /* 0x000fe20000000800 */
[----:B---3--:R-:W-:Y:S01]  /*ea00*/  FFMA.FTZ R0, R6, R0, R184 ;  /* 0x0000000006007223 */ /* 0x008fe200000100b8 */
[----:B------:R-:W-:Y:S01]  /*ea10*/  FADD.FTZ R3, R164, R3 ;  /* 0x00000003a4037221 */ /* 0x000fe20000010000 */
[----:B--2---:R-:W-:Y:S01]  /*ea20*/  FFMA.FTZ R18, R158, R7, -R222 ;  /* 0x000000079e127223 */ /* 0x004fe200000108de */
[----:B------:R-:W-:Y:S01]  /*ea30*/  F2FP.BF16.F32.PACK_AB R158, R165, R164 ;  /* 0x000000a4a59e723e */ /* 0x000fe200000010ff */
[----:B------:R-:W-:Y:S01]  /*ea40*/  FADD.FTZ R0, R155, R0 ;  /* 0x000000009b007221 */ /* 0x000fe20000010000 */
[----:B------:R-:W-:Y:S01]  /*ea50*/  FADD.FTZ R3, R165, R3 ;  /* 0x00000003a5037221 */ /* 0x000fe20000010000 */
[----:B------:R-:W-:Y:S01]  /*ea60*/  F2FP.BF16.F32.PACK_AB R164, R177, R176 ;  /* 0x000000b0b1a4723e */ /* 0x000fe200000010ff */
[----:B------:R-:W-:Y:S01]  /*ea70*/  MUFU.EX2 R163, R163 ;  /* 0x000000a300a37308 */ /* 0x000fe20000000800 */
[-C--:B------:R-:W-:Y:S01]  /*ea80*/  FMUL.FTZ R37, R37, R14.reuse ;  /* 0x0000000e25257220 */ /* 0x080fe20000410000 */
[----:B------:R-:W-:Y:S01]  /*ea90*/  FADD.FTZ R3, R168, R3 ;  /* 0x00000003a8037221 */ /* 0x000fe20000010000 */
[-C--:B------:R-:W-:Y:S01]  /*eaa0*/  FMUL.FTZ R40, R40, R14.reuse ;  /* 0x0000000e28287220 */ /* 0x080fe20000410000 */
[-C--:B------:R-:W-:Y:S01]  /*eab0*/  FMUL.FTZ R41, R41, R14.reuse ;  /* 0x0000000e29297220 */ /* 0x080fe20000410000 */
[-C--:B------:R-:W-:Y:S01]  /*eac0*/  FMUL.FTZ R44, R44, R14.reuse ;  /* 0x0000000e2c2c7220 */ /* 0x080fe20000410000 */
[----:B------:R-:W-:Y:S01]  /*ead0*/  FADD.FTZ R3, R169, R3 ;  /* 0x00000003a9037221 */ /* 0x000fe20000010000 */
        /* <DEDUP_REMOVED lines=8> */
[-C--:B------:R-:W-:Y:S01]  /*eb60*/  FMUL.FTZ R60, R60, R14.reuse ;  /* 0x0000000e3c3c7220 */ /* 0x080fe20000410000 */
[----:B------:R-:W3:Y:S01]  /*eb70*/  MUFU.EX2 R221, R221 ;  /* 0x000000dd00dd7308 */ /* 0x000ee20000000800 */
        /* <DEDUP_REMOVED lines=16> */
[----:B------:R-:W-:Y:S01]  /*ec80*/  FADD.FTZ R0, R157, R0 ;  /* 0x000000009d007221 */ /* 0x000fe20000010000 */
[----:B------:R-:W-:Y:S01]  /*ec90*/  F2FP.BF16.F32.PACK_AB R157, R163, R157 ;  /* 0x0000009da39d723e */ /* 0x000fe200000010ff */
[-C--:B------:R-:W-:Y:S01]  /*eca0*/  FMUL.FTZ R85, R85, R14.reuse ;  /* 0x0000000e55557220 */ /* 0x080fe20000410000 */
[-C--:B------:R-:W-:Y:S01]  /*ecb0*/  FMUL.FTZ R88, R88, R14.reuse ;  /* 0x0000000e58587220 */ /* 0x080fe20000410000 */
[----:B------:R-:W-:Y:S01]  /*ecc0*/  FADD.FTZ R0, R163, R0 ;  /* 0x00000000a3007221 */ /* 0x000fe20000010000 */
[-C--:B------:R-:W-:Y:S01]  /*ecd0*/  FMUL.FTZ R89, R89, R14.reuse ;  /* 0x0000000e59597220 */ /* 0x080fe20000410000 */
[-C--:B------:R-:W-:Y:S01]  /*ece0*/  FMUL.FTZ R92, R92, R14.reuse ;  /* 0x0000000e5c5c7220 */ /* 0x080fe20000410000 */
[----:B------:R-:W5:Y:S01]  /*ecf0*/  MUFU.EX2 R162, R225 ;  /* 0x000000e100a27308 */ /* 0x000f620000000800 */
[----:B---3--:R-:W-:Y:S01]  /*ed00*/  FADD.FTZ R0, R221, R0 ;  /* 0x00000000dd007221 */ /* 0x008fe20000010000 */
[-C--:B------:R-:W-:Y:S01]  /*ed10*/  FMUL.FTZ R93, R93, R14.reuse ;  /* 0x0000000e5d5d7220 */ /* 0x080fe20000410000 */
[-C--:B------:R-:W-:Y:S01]  /*ed20*/  FMUL.FTZ R96, R96, R14.reuse ;  /* 0x0000000e60607220 */ /* 0x080fe20000410000 */
[-C--:B------:R-:W-:Y:S01]  /*ed30*/  FMUL.FTZ R97, R97, R14.reuse ;  /* 0x0000000e61617220 */ /* 0x080fe20000410000 */
[----:B----4-:R-:W-:Y:S01]  /*ed40*/  FADD.FTZ R0, R167, R0 ;  /* 0x00000000a7007221 */ /* 0x010fe20000010000 */
[-C--:B------:R-:W-:Y:S01]  /*ed50*/  FMUL.FTZ R100, R100, R14.reuse ;  /* 0x0000000e64647220 */ /* 0x080fe20000410000 */
[-C--:B------:R-:W-:Y:S01]  /*ed60*/  FMUL.FTZ R101, R101, R14.reuse ;  /* 0x0000000e65657220 */ /* 0x080fe20000410000 */
[----:B------:R3:W4:Y:S01]  /*ed70*/  MUFU.EX2 R165, R153 ;  /* 0x0000009900a57308 */ /* 0x0007220000000800 */
        /* <DEDUP_REMOVED lines=8> */
[----:B-----5:R-:W-:Y:S01]  /*ee00*/  FADD.FTZ R3, R162, R3 ;  /* 0x00000003a2037221 */ /* 0x020fe20000010000 */
[----:B---3--:R-:W-:Y:S01]  /*ee10*/  F2FP.BF16.F32.PACK_AB R153, R155, R184 ;  /* 0x000000b89b99723e */ /* 0x008fe200000010ff */
[----:B------:R-:W-:Y:S01]  /*ee20*/  FMUL.FTZ R116, R116, R14 ;  /* 0x0000000e74747220 */ /* 0x000fe20000410000 */
[----:B------:R-:W-:Y:S01]  /*ee30*/  F2FP.BF16.F32.PACK_AB R155, R159, R18 ;  /* 0x000000129f9b723e */ /* 0x000fe200000010ff */
[----:B------:R-:W-:Y:S01]  /*ee40*/  BAR.SYNC.DEFER_BLOCKING 0xf, 0x100 ;  /* 0x03c4000000007b1d */ /* 0x000fe20000010000 */
[----:B------:R-:W-:Y:S01]  /*ee50*/  FADD.FTZ R3, R173, R3 ;  /* 0x00000003ad037221 */ /* 0x000fe20000010000 */
[----:B------:R-:W-:Y:S01]  /*ee60*/  F2FP.BF16.F32.PACK_AB R159, R167, R221 ;  /* 0x000000dda79f723e */ /* 0x000fe200000010ff */
[----:B------:R-:W-:Y:S01]  /*ee70*/  FMUL.FTZ R117, R117, R14 ;  /* 0x0000000e75757220 */ /* 0x000fe20000410000 */
[----:B----4-:R-:W-:Y:S01]  /*ee80*/  FADD.FTZ R0, R165, R0 ;  /* 0x00000000a5007221 */ /* 0x010fe20000010000 */
[----:B------:R-:W-:Y:S01]  /*ee90*/  FADD.FTZ R3, R176, R3 ;  /* 0x00000003b0037221 */ /* 0x000fe20000010000 */
[----:B------:R-:W3:Y:S01]  /*eea0*/  MUFU.EX2 R175, R175 ;  /* 0x000000af00af7308 */ /* 0x000ee20000000800 */
[----:B------:R-:W-:Y:S01]  /*eeb0*/  F2FP.BF16.F32.PACK_AB R162, R173, R162 ;  /* 0x000000a2ada2723e */ /* 0x000fe200000010ff */
[-C--:B------:R-:W-:Y:S01]  /*eec0*/  FMUL.FTZ R120, R120, R14.reuse ;  /* 0x0000000e78787220 */ /* 0x080fe20000410000 */
[----:B------:R-:W-:Y:S01]  /*eed0*/  FADD.FTZ R3, R177, R3 ;  /* 0x00000003b1037221 */ /* 0x000fe20000010000 */
[----:B------:R-:W-:Y:S01]  /*eee0*/  F2FP.BF16.F32.PACK_AB R161, R165, R161 ;  /* 0x000000a1a5a1723e */ /* 0x000fe200000010ff */
[-C--:B------:R-:W-:Y:S01]  /*eef0*/  FMUL.FTZ R121, R121, R14.reuse ;  /* 0x0000000e79797220 */ /* 0x080fe20000410000 */
[----:B--2---:R-:W-:Y:S01]  /*ef00*/  FADD.FTZ R0, R174, R0 ;  /* 0x00000000ae007221 */ /* 0x004fe20000010000 */
        /* <DEDUP_REMOVED lines=12> */
[----:B------:R3:W-:Y:S01]  /*efd0*/  STSM.16.M88.4 [R202+0x26800], R152 ;  /* 0x02680098ca007844 */ /* 0x0007e20000000200 */
[-C--:B------:R-:W-:Y:S01]  /*efe0*/  FMUL.FTZ R140, R140, R14.reuse ;  /* 0x0000000e8c8c7220 */ /* 0x080fe20000410000 */
[-C--:B------:R-:W-:Y:S01]  /*eff0*/  FMUL.FTZ R141, R141, R14.reuse ;  /* 0x0000000e8d8d7220 */ /* 0x080fe20000410000 */
[-C--:B------:R-:W-:Y:S01]  /*f000*/  FMUL.FTZ R144, R144, R14.reuse ;  /* 0x0000000e90907220 */ /* 0x080fe20000410000 */
[----:B------:R3:W-:Y:S01]  /*f010*/  STSM.16.M88.4 [R205], R156 ;  /* 0x0000009ccd007844 */ /* 0x0007e20000000200 */
[----:B------:R-:W5:Y:S01]  /*f020*/  MUFU.EX2 R179, R179 ;  /* 0x000000b300b37308 */ /* 0x000f620000000800 */
[----:B--2---:R-:W-:Y:S01]  /*f030*/  FADD.FTZ R0, R178, R0 ;  /* 0x00000000b2007221 */ /* 0x004fe20000010000 */
[-C--:B------:R-:W-:Y:S01]  /*f040*/  FMUL.FTZ R145, R145, R14.reuse ;  /* 0x0000000e91917220 */ /* 0x080fe20000410000 */
[----:B------:R3:W-:Y:S01]  /*f050*/  STSM.16.M88.4 [R203], R160 ;  /* 0x000000a0cb007844 */ /* 0x0007e20000000200 */
[-C--:B------:R-:W-:Y:S01]  /*f060*/  FMUL.FTZ R148, R148, R14.reuse ;  /* 0x0000000e94947220 */ /* 0x080fe20000410000 */
[----:B------:R-:W-:Y:S01]  /*f070*/  FMUL.FTZ R149, R149, R14 ;  /* 0x0000000e95957220 */ /* 0x000fe20000410000 */
[-C--:B------:R-:W-:Y:S01]  /*f080*/  FMUL.FTZ R26, R26, R6.reuse ;  /* 0x000000061a1a7220 */ /* 0x080fe20000410000 */
[----:B------:R-:W-:Y:S01]  /*f090*/  FMUL.FTZ R27, R27, R6 ;  /* 0x000000061b1b7220 */ /* 0x000fe20000410000 */
[----:B------:R-:W2:Y:S01]  /*f0a0*/  MUFU.EX2 R182, R182 ;  /* 0x000000b600b67308 */ /* 0x000ea20000000800 */
[----:B----4-:R-:W-:Y:S01]  /*f0b0*/  FADD.FTZ R3, R166, R3 ;  /* 0x00000003a6037221 */ /* 0x010fe20000010000 */
[----:B------:R-:W-:Y:S01]  /*f0c0*/  F2FP.BF16.F32.PACK_AB R166, R181, R166 ;  /* 0x000000a6b5a6723e */ /* 0x000fe200000010ff */
[-C--:B------:R-:W-:Y:S01]  /*f0d0*/  FMUL.FTZ R30, R30, R6.reuse ;  /* 0x000000061e1e7220 */ /* 0x080fe20000410000 */
[-C--:B------:R-:W-:Y:S01]  /*f0e0*/  FMUL.FTZ R31, R31, R6.reuse ;  /* 0x000000061f1f7220 */ /* 0x080fe20000410000 */
[----:B------:R-:W-:Y:S01]  /*f0f0*/  FADD.FTZ R3, R181, R3 ;  /* 0x00000003b5037221 */ /* 0x000fe20000010000 */
[-C--:B------:R-:W-:Y:S01]  /*f100*/  FMUL.FTZ R34, R34, R6.reuse ;  /* 0x0000000622227220 */ /* 0x080fe20000410000 */
[----:B------:R-:W-:Y:S01]  /*f110*/  FMUL.FTZ R35, R35, R6 ;  /* 0x0000000623237220 */ /* 0x000fe20000410000 */
[----:B------:R-:W4:Y:S01]  /*f120*/  MUFU.EX2 R183, R183 ;  /* 0x000000b700b77308 */ /* 0x000f220000000800 */
[C---:B-----5:R-:W-:Y:S01]  /*f130*/  FADD.FTZ R0, R179.reuse, R0 ;  /* 0x00000000b3007221 */ /* 0x060fe20000010000 */
[----:B------:R-:W-:Y:S01]  /*f140*/  F2FP.BF16.F32.PACK_AB R165, R179, R178 ;  /* 0x000000b2b3a5723e */ /* 0x000fe200000010ff */
[-C--:B------:R-:W-:Y:S01]  /*f150*/  FMUL.FTZ R38, R38, R6.reuse ;  /* 0x0000000626267220 */ /* 0x080fe20000410000 */
[-C--:B------:R-:W-:Y:S01]  /*f160*/  FMUL.FTZ R39, R39, R6.reuse ;  /* 0x0000000627277220 */ /* 0x080fe20000410000 */
[-C--:B------:R-:W-:Y:S01]  /*f170*/  FMUL.FTZ R42, R42, R6.reuse ;  /* 0x000000062a2a7220 */ /* 0x080fe20000410000 */
[-C--:B------:R-:W-:Y:S01]  /*f180*/  FMUL.FTZ R43, R43, R6.reuse ;  /* 0x000000062b2b7220 */ /* 0x080fe20000410000 */
[-C--:B------:R-:W-:Y:S01]  /*f190*/  FMUL.FTZ R46, R46, R6.reuse ;  /* 0x000000062e2e7220 */ /* 0x080fe20000410000 */
[-C--:B------:R-:W-:Y:S01]  /*f1a0*/  FMUL.FTZ R47, R47, R6.reuse ;  /* 0x000000062f2f7220 */ /* 0x080fe20000410000 */
[----:B--2---:R-:W-:Y:S01]  /*f1b0*/  FADD.FTZ R0, R182, R0 ;  /* 0x00000000b6007221 */ /* 0x004fe20000010000 */
[-C--:B------:R-:W-:Y:S01]  /*f1c0*/  FMUL.FTZ R50, R50, R6.reuse ;  /* 0x0000000632327220 */ /* 0x080fe20000410000 */
[-C--:B------:R-:W-:Y:S01]  /*f1d0*/  FMUL.FTZ R51, R51, R6.reuse ;  /* 0x0000000633337220 */ /* 0x080fe20000410000 */
[-C--:B------:R-:W-:Y:S01]  /*f1e0*/  FMUL.FTZ R54, R54, R6.reuse ;  /* 0x0000000636367220 */ /* 0x080fe20000410000 */
[-C--:B------:R-:W-:Y:S01]  /*f1f0*/  FMUL.FTZ R55, R55, R6.reuse ;  /* 0x0000000637377220 */ /* 0x080fe20000410000 */
[-C--:B------:R-:W-:Y:S01]  /*f200*/  FMUL.FTZ R58, R58, R6.reuse ;  /* 0x000000063a3a7220 */ /* 0x080fe20000410000 */
[-C--:B------:R-:W-:Y:S01]  /*f210*/  FMUL.FTZ R59, R59, R6.reuse ;  /* 0x000000063b3b7220 */ /* 0x080fe20000410000 */
[----:B------:R-:W-:Y:S01]  /*f220*/  FMUL.FTZ R62, R62, R6 ;  /* 0x000000063e3e7220 */ /* 0x000fe20000410000 */
[C---:B----4-:R-:W-:Y:S01]  /*f230*/  F2FP.BF16.F32.PACK_AB R167, R183.reuse, R182 ;  /* 0x000000b6b7a7723e */ /* 0x050fe200000010ff */
        /* <DEDUP_REMOVED lines=47> */
[----:B---3--:R-:W-:Y:S06]  /*f530*/  @!P0 BRA `(.L_x_5935) ;  /* 0x0000000000048947 */ /* 0x008fec0003800000 */
[----:B------:R-:W-:Y:S01]  /*f540*/  BPT.TRAP 0x1 ;  /* 0x000000040000795c */ /* 0x000fe20000300000 */
.L_x_5935:
[----:B------:R2:W3:Y:S01]  /*f550*/  SYNCS.PHASECHK.TRANS64.TRYWAIT P1, [R209+URZ+0x28c50], R210 ;  /* 0x028c50d2d10075a7 */ /* 0x0004e2000802017f */
[----:B------:R-:W-:Y:S05]  /*f560*/  @!P0 BRA `(.L_x_5936) ;  /* 0x0000000000048947 */ /* 0x000fea0003800000 */
[----:B------:R-:W-:Y:S01]  /*f570*/  BPT.TRAP 0x1 ;  /* 0x000000040000795c */ /* 0x000fe20000300000 */
.L_x_5936:
[----:B------:R-:W-:Y:S04]  /*f580*/  BSSY B2, `(.L_x_5937) ;  /* 0x0000004000027945 */ /* 0x000fe80003800000 */
[----:B---3--:R-:W-:Y:S05]  /*f590*/  @P1 BRA `(.L_x_5938) ;  /* 0x0000000000081947 */ /* 0x008fea0003800000 */
[----:B------:R-:W3:Y:S02]  /*f5a0*/  SYNCS.PHASECHK.TRANS64.TRYWAIT P1, [R209+URZ+0x28c50], R210 ;  /* 0x028c50d2d10075a7 */ /* 0x000ee4000802017f */
[----:B---3--:R-:W-:Y:S05]  /*f5b0*/  @!P1 BRA `(.L_x_5939) ;  /* 0x0000010c00e89947 */ /* 0x008fea0003800000 */
.L_x_5938:
[----:B------:R-:W-:Y:S05]  /*f5c0*/  BSYNC B2 ;  /* 0x0000000000027941 */ /* 0x000fea0003800000 */
.L_x_5937:
[----:B------:R-:W-:Y:S01]  /*f5d0*/  IMAD R168, R187, 0x1000, R197 ;  /* 0x00001000bba87824 */ /* 0x000fe200078e02c5 */
[----:B------:R-:W-:Y:S01]  /*f5e0*/  WARPGROUP.ARRIVE ;  /* 0x00000000000079c5 */ /* 0x000fe20000000000 */
[----:B------:R-:W-:-:S03]  /*f5f0*/  IMAD.MOV.U32 R169, RZ, RZ, 0x40000040 ;  /* 0x40000040ffa97424 */ /* 0x000fc600078e00ff */
[----:B------:R-:W-:Y:S02]  /*f600*/  R2UR UR6, R168 ;  /* 0x00000000a80672ca */ /* 0x000fe400000e0000 */
[----:B------:R-:W-:Y:S01]  /*f610*/  R2UR UR7, R169 ;  /* 0x00000000a90772ca */ /* 0x000fe200000e0000 */
[----:B------:R-:W-:-:S12]  /*f620*/  IMAD.MOV.U32 R169, RZ, RZ, 0x40000040 ;  /* 0x40000040ffa97424 */ /* 0x000fd800078e00ff */
[----:B------:R-:W-:Y:S03]  /*f630*/  HGMMA.64x256x16.F32.BF16 R24, R152, gdesc[UR4].tnspB, R24, gsb0 ;  /* 0x43e0000498187df0 */ /* 0x000fe60008001818 */
[----:B------:R-:W-:Y:S02]  /*f640*/  WARPGROUP.DEPBAR.LE gsb0, 0x0 ;  /* 0x00008000000079c5 */ /* 0x000fe40000010000 */
[----:B------:R-:W-:Y:S01]  /*f650*/  VIADD R152, R168, 0x80 ;  /* 0x00000080a8987836 */ /* 0x000fe20000000000 */
        /* <DEDUP_REMOVED lines=31> */
.L_x_5940:
[----:B------:R-:W-:Y:S01]  /*f850*/  ISETP.GT.AND P1, PT, R15, R186, PT ;  /* 0x000000ba0f00720c */ /* 0x000fe20003f24270 */
[----:B0123--:R-:W-:Y:S02]  /*f860*/  VIADD R209, R209, 0x28c60 ;  /* 0x00028c60d1d17836 */ /* 0x00ffe40000000000 */
[----:B------:R-:W-:Y:S02]  /*f870*/  VIADD R15, R15, 0xffffffff ;  /* 0xffffffff0f0f7836 */ /* 0x000fe40000000000 */
[----:B------:R-:W-:Y:S01]  /*f880*/  IMAD.MOV.U32 R14, RZ, RZ, R171 ;  /* 0x000000ffff0e7224 */ /* 0x000fe200078e00ab */
[----:B------:R-:W-:Y:S01]  /*f890*/  PRMT R209, R191, 0x654, R209 ;  /* 0x00000654bfd17816 */ /* 0x000fe200000000d1 */
[----:B------:R-:W-:Y:S02]  /*f8a0*/  IMAD.MOV.U32 R6, RZ, RZ, R172 ;  /* 0x000000ffff067224 */ /* 0x000fe400078e00ac */
[----:B------:R-:W-:Y:S01]  /*f8b0*/  IMAD.MOV.U32 R18, RZ, RZ, R187 ;  /* 0x000000ffff127224 */ /* 0x000fe200078e00bb */
[----:B------:R0:W-:Y:S03]  /*f8c0*/  SYNCS.ARRIVE.TRANS64.RED.A1T0 RZ, [R209+URZ], RZ ;  /* 0x000000ffd1ff79a7 */ /* 0x0001e6000810043f */
[----:B------:R-:W-:Y:S05]  /*f8d0*/  @P1 BRA `(.L_x_5941) ;  /* 0xffffffd8004c1947 */ /* 0x000fea000383ffff */
[----:B------:R-:W-:Y:S05]  /*f8e0*/  BSYNC B0 ;  /* 0x0000000000007941 */ /* 0x000fea0003800000 */
.L_x_5920:
[----:B------:R-:W-:Y:S02]  /*f8f0*/  IMAD.MOV.U32 R14, RZ, RZ, R171 ;  /* 0x000000ffff0e7224 */ /* 0x000fe400078e00ab */
[----:B------:R-:W-:Y:S02]  /*f900*/  IMAD.MOV.U32 R6, RZ, RZ, R172 ;  /* 0x000000ffff067224 */ /* 0x000fe400078e00ac */
[----:B------:R-:W-:-:S07]  /*f910*/  IMAD.MOV.U32 R18, RZ, RZ, R187 ;  /* 0x000000ffff127224 */ /* 0x000fce00078e00bb */
.L_x_5919:
[----:B------:R-:W-:Y:S05]  /*f920*/  BSYNC B1 ;  /* 0x0000000000017941 */ /* 0x000fea0003800000 */
.L_x_5918:
[----:B------:R-:W1:Y:S01]  /*f930*/  LDC R152, c[0x0][0x448] ;  /* 0x00011200ff987b82 */ /* 0x000e620000000800 */
[----:B------:R-:W-:-:S04]  /*f940*/  VIADD R153, R199, 0x3f ;  /* 0x0000003fc7997836 */ /* 0x000fc80000000000 */
[----:B------:R-:W-:Y:S01]  /*f950*/  IMAD.MOV.U32 R155, RZ, RZ, R153 ;  /* 0x000000ffff9b7224 */ /* 0x000fe200078e0099 */
[----:B-1----:R-:W-:-:S13]  /*f960*/  ISETP.NE.AND P4, PT, R152, 0x1, PT ;  /* 0x000000019800780c */ /* 0x002fda0003f85270 */
[----:B------:R-:W1:Y:S08]  /*f970*/  @P4 LDC R154, c[0x0][0x44c] ;  /* 0x00011300ff9a4b82 */ /* 0x000e700000000800 */
[----:B------:R-:W2:Y:S01]  /*f980*/  @P4 LDC R152, c[0x0][0x450] ;  /* 0x00011400ff984b82 */ /* 0x000ea20000000800 */
[----:B-1----:R-:W-:-:S05]  /*f990*/  @P4 IMAD.HI.U32 R154, R153, R154, RZ ;  /* 0x0000009a999a4227 */ /* 0x002fca00078e00ff */
[----:B--2---:R-:W-:Y:S02]  /*f9a0*/  @P4 SHF.R.U32.HI R155, RZ, R152, R154 ;  /* 0x00000098ff9b4219 */ /* 0x004fe4000001169a */
[----:B------:R-:W1:Y:S01]  /*f9b0*/  LDC R154, c[0x0][0x9e4] ;  /* 0x00027900ff9a7b82 */ /* 0x000e620000000800 */
[----:B------:R-:W-:-:S05]  /*f9c0*/  IADD3 R152, R189, 0x1, -R23 ;  /* 0x00000001bd987810 */ /* 0x000fca0007ffe817 */
[----:B------:R-:W-:-:S04]  /*f9d0*/  IMAD.IADD R155, R152, 0x1, R155 ;  /* 0x00000001989b7824 */ /* 0x000fc800078e029b */
[----:B------:R-:W-:Y:S01]  /*f9e0*/  IMAD.IADD R20, R155, 0x1, -R20 ;  /* 0x000000019b147824 */ /* 0x000fe200078e0a14 */
[----:B-1----:R-:W-:-:S13]  /*f9f0*/  ISETP.GE.AND P5, PT, R154, 0x1, PT ;  /* 0x000000019a00780c */ /* 0x002fda0003fa6270 */
        /* <DEDUP_REMOVED lines=11> */
.L_x_5944:
[----:B------:R-:W-:-:S13]  /*fab0*/  ISETP.NE.AND P1, PT, R154, 0x1, PT ;  /* 0x000000019a00780c */ /* 0x000fda0003f25270 */
[----:B------:R-:W1:Y:S02]  /*fac0*/  @P1 LDC.64 R152, c[0x0][0x9e8] ;  /* 0x00027a00ff981b82 */ /* 0x000e640000000a00 */
[----:B-1----:R-:W-:-:S05]  /*fad0*/  @P1 IMAD.HI.U32 R152, R155, R152, RZ ;  /* 0x000000989b981227 */ /* 0x002fca00078e00ff */
[----:B------:R-:W-:-:S07]  /*fae0*/  @P1 SHF.R.U32.HI R155, RZ, R153, R152 ;  /* 0x00000099ff9b1219 */ /* 0x000fce0000011698 */
.L_x_5945:
[----:B------:R-:W-:Y:S05]  /*faf0*/  BSYNC B0 ;  /* 0x0000000000007941 */ /* 0x000fea0003800000 */
.L_x_5943:
[----:B------:R-:W-:-:S05]  /*fb00*/  IMAD R154, R155, R154, RZ ;  /* 0x0000009a9b9a7224 */ /* 0x000fca00078e02ff */
[----:B------:R-:W-:-:S07]  /*fb10*/  VIMNMX R20, R20, R154, !PT ;  /* 0x0000009a14147248 */ /* 0x000fce0007fe0100 */
.L_x_5942:
[----:B------:R-:W2:Y:S01]  /*fb20*/  LDL R153, [R1+0xc] ;  /* 0x00000c0001997983 */ /* 0x000ea20000100800 */
[----:B------:R-:W-:Y:S01]  /*fb30*/  VIADD R20, R20, 0x3f ;  /* 0x0000003f14147836 */ /* 0x000fe20000000000 */
[----:B------:R-:W-:Y:S04]  /*fb40*/  BSSY B1, `(.L_x_5946) ;  /* 0x00001b2000017945 */ /* 0x000fe80003800000 */
[----:B------:R-:W-:-:S04]  /*fb50*/  SHF.R.S32.HI R152, RZ, 0x1f, R20 ;  /* 0x0000001fff987819 */ /* 0x000fc80000011414 */
[----:B------:R-:W-:-:S04]  /*fb60*/  LEA.HI R152, R152, R20, RZ, 0x6 ;  /* 0x0000001498987211 */ /* 0x000fc800078f30ff */
[----:B------:R-:W-:-:S04]  /*fb70*/  SHF.R.S32.HI R20, RZ, 0x6, R152 ;  /* 0x00000006ff147819 */ /* 0x000fc80000011498 */
[----:B--2---:R-:W-:-:S04]  /*fb80*/  VIMNMX R20, R153, R20, !PT ;  /* 0x0000001499147248 */ /* 0x004fc80007fe0100 */
[----:B------:R-:W-:-:S13]  /*fb90*/  ISETP.GE.AND P1, PT, R15, R20, PT ;  /* 0x000000140f00720c */ /* 0x000fda0003f26270 */
[----:B------:R-:W-:Y:S05]  /*fba0*/  @!P1 BRA `(.L_x_5947) ;  /* 0x0000001800ac9947 */ /* 0x000fea0003800000 */
[----:B------:R-:W-:Y:S01]  /*fbb0*/  BSSY B0, `(.L_x_5948) ;  /* 0x00001a9000007945 */ /* 0x000fe20003800000 */
[----:B------:R-:W-:Y:S02]  /*fbc0*/  IMAD.MOV.U32 R185, RZ, RZ, R14 ;  /* 0x000000ffffb97224 */ /* 0x000fe400078e000e */
[----:B------:R-:W-:Y:S02]  /*fbd0*/  IMAD.MOV.U32 R184, RZ, RZ, R6 ;  /* 0x000000ffffb87224 */ /* 0x000fe400078e0006 */
[----:B0-----:R-:W-:Y:S02]  /*fbe0*/  IMAD.MOV.U32 R209, RZ, RZ, R15 ;  /* 0x000000ffffd17224 */ /* 0x001fe400078e000f */
[----:B------:R-:W-:-:S07]  /*fbf0*/  IMAD.MOV.U32 R187, RZ, RZ, R18 ;  /* 0x000000ffffbb7224 */ /* 0x000fce00078e0012 */
.L_x_5961:
[----:B------:R-:W-:Y:S02]  /*fc00*/  VIADD R18, R187, 0x1 ;  /* 0x00000001bb127836 */ /* 0x000fe40000000000 */
[----:B------:R-:W-:Y:S02]  /*fc10*/  IMAD.MOV.U32 R6, RZ, RZ, R209 ;  /* 0x000000ffff067224 */ /* 0x000fe400078e00d1 */
[----:B------:R-:W-:Y:S01]  /*fc20*/  VIADD R209, R209, 0xffffffff ;  /* 0xffffffffd1d17836 */ /* 0x000fe20000000000 */
[----:B------:R-:W-:Y:S02]  /*fc30*/  ISETP.NE.AND P2, PT, R18, 0x2, PT ;  /* 0x000000021200780c */ /* 0x000fe40003f45270 */
[----:B------:R-:W-:Y:S02]  /*fc40*/  ISETP.GT.AND P1, PT, R6, R20, PT ;  /* 0x000000140600720c */ /* 0x000fe40003f24270 */
[----:B------:R-:W-:Y:S02]  /*fc50*/  SEL R6, RZ, 0x1, P2 ;  /* 0x00000001ff067807 */ /* 0x000fe40001000000 */
[----:B------:R-:W-:-:S02]  /*fc60*/  SEL R18, R18, RZ, P2 ;  /* 0x000000ff12127207 */ /* 0x000fc40001000000 */
[----:B------:R-:W-:Y:S01]  /*fc70*/  LOP3.LUT R19, R19, R6, RZ, 0x3c, !PT ;  /* 0x0000000613137212 */ /* 0x000fe200078e3cff */
[----:B0-----:R-:W-:Y:S06]  /*fc80*/  @!P0 BRA `(.L_x_5949) ;  /* 0x0000000000048947 */ /* 0x001fec0003800000 */
[----:B------:R-:W-:Y:S01]  /*fc90*/  BPT.TRAP 0x1 ;  /* 0x000000040000795c */ /* 0x000fe20000300000 */
.L_x_5949:
[----:B------:R-:W-:Y:S01]  /*fca0*/  IMAD R15, R18, 0x8, R2 ;  /* 0x00000008120f7824 */ /* 0x000fe200078e0202 */
[----:B------:R-:W-:-:S04]  /*fcb0*/  SHF.L.U32 R210, R19, 0x1f, RZ ;  /* 0x0000001f13d27819 */ /* 0x000fc800000006ff */
[----:B------:R0:W1:Y:S01]  /*fcc0*/  SYNCS.PHASECHK.TRANS64.TRYWAIT P2, [R15+URZ+0x28c30], R210 ;  /* 0x028c30d20f0075a7 */ /* 0x000062000804017f */
[----:B------:R-:W-:Y:S05]  /*fcd0*/  @!P0 BRA `(.L_x_5950) ;  /* 0x0000000000048947 */ /* 0x000fea0003800000 */
[----:B------:R-:W-:Y:S01]  /*fce0*/  BPT.TRAP 0x1 ;  /* 0x000000040000795c */ /* 0x000fe20000300000 */
.L_x_5950:
[----:B------:R-:W-:Y:S01]  /*fcf0*/  BSSY B2, `(.L_x_5951) ;  /* 0x0000006000027945 */ /* 0x000fe20003800000 */
[----:B------:R-:W-:Y:S02]  /*fd00*/  IMAD R154, R18, 0x200, R21 ;  /* 0x00000200129a7824 */ /* 0x000fe400078e0215 */
[----:B------:R-:W-:Y:S01]  /*fd10*/  IMAD.MOV.U32 R155, RZ, RZ, 0x40000040 ;  /* 0x40000040ff9b7424 */ /* 0x000fe200078e00ff */
[----:B-1----:R-:W-:Y:S06]  /*fd20*/  @P2 BRA `(.L_x_5952) ;  /* 0x0000000000082947 */ /* 0x002fec0003800000 */
[----:B------:R-:W1:Y:S02]  /*fd30*/  SYNCS.PHASECHK.TRANS64.TRYWAIT P2, [R15+URZ+0x28c30], R210 ;  /* 0x028c30d20f0075a7 */ /* 0x000e64000804017f */
[----:B-1----:R-:W-:Y:S05]  /*fd40*/  @!P2 BRA `(.L_x_5953) ;  /* 0x000001080018a947 */ /* 0x002fea0003800000 */
.L_x_5952:
[----:B------:R-:W-:Y:S05]  /*fd50*/  BSYNC B2 ;  /* 0x0000000000027941 */ /* 0x000fea0003800000 */
.L_x_5951:
        /* <DEDUP_REMOVED lines=14> */
[----:B------:R-:W-:Y:S01]  /*fe40*/  WARPGROUP.ARRIVE ;  /* 0x00000000000079c5 */ /* 0x000fe20000000000 */
[----:B------:R-:W-:Y:S02]  /*fe50*/  R2UR UR8, R12 ;  /* 0x000000000c0872ca */ /* 0x000fe400000e0000 */
[----:B------:R-:W-:Y:S02]  /*fe60*/  R2UR UR9, R13 ;  /* 0x000000000d0972ca */ /* 0x000fe400000e0000 */
[----:B------:R-:W-:Y:S01]  /*fe70*/  R2UR UR14, R6 ;  /* 0x00000000060e72ca */ /* 0x000fe200000e0000 */
[----:B------:R-:W-:Y:S01]  /*fe80*/  HGMMA.64x64x16.F32.BF16 R152, gdesc[UR4], RZ, !UPT, gsb0 ;  /* 0x00e00000049879f0 */ /* 0x000fe2000c0018ff */
[----:B------:R-:W-:Y:S02]  /*fe90*/  R2UR UR15, R7 ;  /* 0x00000000070f72ca */ /* 0x000fe400000e0000 */
[----:B------:R-:W-:-:S02]  /*fea0*/  R2UR UR12, R10 ;  /* 0x000000000a0c72ca */ /* 0x000fc400000e0000 */
        /* <DEDUP_REMOVED lines=15> */
.L_x_5954:
[----:B------:R-:W-:Y:S01]  /*ffa0*/  FMNMX.FTZ R6, R152, R184, !PT ;  /* 0x000000b898067209 */ /* 0x000fe20007810000 */
[----:B------:R-:W-:-:S03]  /*ffb0*/  ULDC UR4, c[0x0][0x988] ;  /* 0x0002620000047ab9 */ /* 0x000fc60000000800 */
        /* <DEDUP_REMOVED lines=80> */
[----:B------:R-:W-:Y:S01]  /*104c0*/  MUFU.EX2 R157, R165 ;  /* 0x000000a5009d7308 */ /* 0x000fe20000000800 */
[----:B------:R-:W-:Y:S01]  /*104d0*/  FMNMX.FTZ R14, R171, R14, !PT ;  /* 0x0000000eab0e7209 */ /* 0x000fe20007810000 */
[----:B----4-:R-:W-:Y:S01]  /*104e0*/  FADD.FTZ R3, R152, R3 ;  /* 0x0000000398037221 */ /* 0x010fe20000010000 */
[-C--:B------:R-:W-:Y:S01]  /*104f0*/  FMUL.FTZ R52, R52, R164.reuse ;  /* 0x000000a434347220 */ /* 0x080fe20000410000 */
[----:B------:R-:W-:Y:S01]  /*10500*/  FMUL.FTZ R53, R53, R164 ;  /* 0x000000a435357220 */ /* 0x000fe20000410000 */
[----:B------:R-:W-:Y:S01]  /*10510*/  FMNMX.FTZ R14, R174, R14, !PT ;  /* 0x0000000eae0e7209 */ /* 0x000fe20007810000 */
[-C--:B------:R-:W-:Y:S01]  /*10520*/  FMUL.FTZ R56, R56, R164.reuse ;  /* 0x000000a438387220 */ /* 0x080fe20000410000 */
[----:B------:R-:W-:Y:S01]  /*10530*/  FMUL.FTZ R57, R57, R164 ;  /* 0x000000a439397220 */ /* 0x000fe20000410000 */
[----:B------:R-:W2:Y:S01]  /*10540*/  MUFU.EX2 R161, R161 ;  /* 0x000000a100a17308 */ /* 0x000ea20000000800 */
        /* <DEDUP_REMOVED lines=9> */
[-C--:B------:R-:W-:Y:S01]  /*105e0*/  FMUL.FTZ R65, R65, R164.reuse ;  /* 0x000000a441417220 */ /* 0x080fe20000410000 */
[-C--:B------:R-:W-:Y:S01]  /*105f0*/  FMUL.FTZ R68, R68, R164.reuse ;  /* 0x000000a444447220 */ /* 0x080fe20000410000 */
[----:B------:R-:W-:Y:S01]  /*10600*/  FMUL.FTZ R69, R69, R164 ;  /* 0x000000a445457220 */ /* 0x000fe20000410000 */
[----:B------:R-:W-:Y:S01]  /*10610*/  FMNMX.FTZ R14, R182, R14, !PT ;  /* 0x0000000eb60e7209 */ /* 0x000fe20007810000 */
[-C--:B------:R-:W-:Y:S01]  /*10620*/  FMUL.FTZ R72, R72, R164.reuse ;  /* 0x000000a448487220 */ /* 0x080fe20000410000 */
[----:B------:R-:W-:Y:S01]  /*10630*/  FMUL.FTZ R73, R73, R164 ;  /* 0x000000a449497220 */ /* 0x000fe20000410000 */
[----:B------:R-:W4:Y:S01]  /*10640*/  MUFU.EX2 R169, R169 ;  /* 0x000000a900a97308 */ /* 0x000f220000000800 */
[----:B------:R-:W-:Y:S01]  /*10650*/  FMNMX.FTZ R14, R183, R14, !PT ;  /* 0x0000000eb70e7209 */ /* 0x000fe20007810000 */
[----:B--2---:R-:W-:Y:S01]  /*10660*/  FADD.FTZ R3, R161, R3 ;  /* 0x00000003a1037221 */ /* 0x004fe20000010000 */
[-C--:B------:R-:W-:Y:S01]  /*10670*/  FMUL.FTZ R76, R76, R164.reuse ;  /* 0x000000a44c4c7220 */ /* 0x080fe20000410000 */
[-C--:B------:R-:W-:Y:S01]  /*10680*/  FMUL.FTZ R77, R77, R164.reuse ;  /* 0x000000a44d4d7220 */ /* 0x080fe20000410000 */
[-C--:B------:R-:W-:Y:S01]  /*10690*/  FMUL.FTZ R80, R80, R164.reuse ;  /* 0x000000a450507220 */ /* 0x080fe20000410000 */
[----:B------:R-:W2:Y:S01]  /*106a0*/  SHFL.BFLY PT, R153, R14, 0x2, 0x1f ;  /* 0x0c401f000e997f89 */ /* 0x000ea200000e0000 */
[----:B------:R-:W-:Y:S01]  /*106b0*/  FADD.FTZ R3, R157, R3 ;  /* 0x000000039d037221 */ /* 0x000fe20000010000 */
[----:B------:R-:W5:Y:S01]  /*106c0*/  MUFU.EX2 R172, R172 ;  /* 0x000000ac00ac7308 */ /* 0x000f620000000800 */
[-C--:B------:R-:W-:Y:S01]  /*106d0*/  FMUL.FTZ R81, R81, R164.reuse ;  /* 0x000000a451517220 */ /* 0x080fe20000410000 */
[-C--:B------:R-:W-:Y:S01]  /*106e0*/  FMUL.FTZ R84, R84, R164.reuse ;  /* 0x000000a454547220 */ /* 0x080fe20000410000 */
[----:B---3--:R-:W-:Y:S01]  /*106f0*/  FADD.FTZ R3, R156, R3 ;  /* 0x000000039c037221 */ /* 0x008fe20000010000 */
        /* <DEDUP_REMOVED lines=9> */
[-C--:B------:R-:W-:Y:S01]  /*10790*/  FMUL.FTZ R97, R97, R164.reuse ;  /* 0x000000a461617220 */ /* 0x080fe20000410000 */
[-C--:B------:R-:W-:Y:S01]  /*107a0*/  FMUL.FTZ R100, R100, R164.reuse ;  /* 0x000000a464647220 */ /* 0x080fe20000410000 */
[-C--:B------:R-:W-:Y:S01]  /*107b0*/  FMUL.FTZ R101, R101, R164.reuse ;  /* 0x000000a465657220 */ /* 0x080fe20000410000 */
[----:B------:R-:W-:Y:S01]  /*107c0*/  MUFU.EX2 R160, R176 ;  /* 0x000000b000a07308 */ /* 0x000fe20000000800 */
[----:B-----5:R-:W-:Y:S01]  /*107d0*/  FADD.FTZ R3, R172, R3 ;  /* 0x00000003ac037221 */ /* 0x020fe20000010000 */
[-C--:B------:R-:W-:Y:S01]  /*107e0*/  FMUL.FTZ R104, R104, R164.reuse ;  /* 0x000000a468687220 */ /* 0x080fe20000410000 */
[-C--:B------:R-:W-:Y:S01]  /*107f0*/  FMUL.FTZ R105, R105, R164.reuse ;  /* 0x000000a469697220 */ /* 0x080fe20000410000 */
[-C--:B------:R-:W-:Y:S01]  /*10800*/  FMUL.FTZ R108, R108, R164.reuse ;  /* 0x000000a46c6c7220 */ /* 0x080fe20000410000 */
[-C--:B------:R-:W-:Y:S01]  /*10810*/  FMUL.FTZ R109, R109, R164.reuse ;  /* 0x000000a46d6d7220 */ /* 0x080fe20000410000 */
[----:B--2---:R-:W-:Y:S01]  /*10820*/  FMNMX.FTZ R14, R14, R153, !PT ;  /* 0x000000990e0e7209 */ /* 0x004fe20007810000 */
[-C--:B------:R-:W-:Y:S01]  /*10830*/  FMUL.FTZ R112, R112, R164.reuse ;  /* 0x000000a470707220 */ /* 0x080fe20000410000 */
[----:B------:R-:W-:Y:S01]  /*10840*/  MUFU.EX2 R177, R177 ;  /* 0x000000b100b17308 */ /* 0x000fe20000000800 */
[----:B---3--:R-:W-:Y:S01]  /*10850*/  FADD.FTZ R3, R173, R3 ;  /* 0x00000003ad037221 */ /* 0x008fe20000010000 */
[-C--:B------:R-:W-:Y:S01]  /*10860*/  FMUL.FTZ R113, R113, R164.reuse ;  /* 0x000000a471717220 */ /* 0x080fe20000410000 */
[----:B------:R-:W2:Y:S01]  /*10870*/  SHFL.BFLY PT, R153, R14, 0x1, 0x1f ;  /* 0x0c201f000e997f89 */ /* 0x000ea200000e0000 */
        /* <DEDUP_REMOVED lines=21> */
[----:B------:R-:W-:-:S04]  /*109d0*/  FADD.FTZ R153, -R14, R185 ;  /* 0x000000b90e997221 */ /* 0x000fc80000010100 */
[----:B------:R-:W-:-:S04]  /*109e0*/  FMUL.FTZ R153, R153, R7 ;  /* 0x0000000799997220 */ /* 0x000fc80000410000 */
[----:B------:R2:W3:Y:S02]  /*109f0*/  MUFU.EX2 R165, R153 ;  /* 0x0000009900a57308 */ /* 0x0004e40000000800 */
[----:B--2---:R-:W-:-:S04]  /*10a00*/  @!P2 IMAD R153, R187, 0x40, R198 ;  /* 0x00000040bb99a824 */ /* 0x004fc800078e02c6 */
[----:B------:R-:W-:Y:S02]  /*10a10*/  @!P2 IMAD R153, R153, 0x4, R2 ;  /* 0x000000049999a824 */ /* 0x000fe400078e0202 */
[----:B---3--:R-:W-:-:S03]  /*10a20*/  FMUL.FTZ R26, R26, R165 ;  /* 0x000000a51a1a7220 */ /* 0x008fc60000410000 */
[----:B------:R-:W-:Y:S01]  /*10a30*/  @!P2 STS [R153+0x28800], R164 ;  /* 0x028800a49900a388 */ /* 0x000fe20000000800 */
[-C--:B------:R-:W-:Y:S01]  /*10a40*/  FMUL.FTZ R27, R27, R165.reuse ;  /* 0x000000a51b1b7220 */ /* 0x080fe20000410000 */
[-C--:B------:R-:W-:Y:S01]  /*10a50*/  FMUL.FTZ R30, R30, R165.reuse ;  /* 0x000000a51e1e7220 */ /* 0x080fe20000410000 */
[-C--:B------:R-:W-:Y:S01]  /*10a60*/  FMUL.FTZ R31, R31, R165.reuse ;  /* 0x000000a51f1f7220 */ /* 0x080fe20000410000 */
[----:B------:R2:W-:Y:S01]  /*10a70*/  @!P2 STS [R153+0x28820], R165 ;  /* 0x028820a59900a388 */ /* 0x0005e20000000800 */
        /* <DEDUP_REMOVED lines=34> */
[-C--:B------:R-:W-:Y:S01]  /*10ca0*/  FMUL.FTZ R63, R63, R165.reuse ;  /* 0x000000a53f3f7220 */ /* 0x080fe20000410000 */
        /* <DEDUP_REMOVED lines=56> */
[-C--:B------:R-:W-:Y:S01]  /*11030*/  FMUL.FTZ R138, R138, R165.reuse ;  /* 0x000000a58a8a7220 */ /* 0x080fe20000410000 */
        /* <DEDUP_REMOVED lines=12> */
[----:B------:R-:W-:-:S04]  /*11100*/  FMUL.FTZ R151, R151, R165 ;  /* 0x000000a597977220 */ /* 0x000fc80000410000 */
[----:B------:R-:W4:Y:S01]  /*11110*/  MUFU.EX2 R175, R175 ;  /* 0x000000af00af7308 */ /* 0x000f220000000800 */
[C---:B-----5:R-:W-:Y:S01]  /*11120*/  FADD.FTZ R158, R167.reuse, R157 ;  /* 0x0000009da79e7221 */ /* 0x060fe20000010000 */
[----:B------:R-:W-:-:S06]  /*11130*/  F2FP.BF16.F32.PACK_AB R157, R167, R162 ;  /* 0x000000a2a79d723e */ /* 0x000fcc00000010ff */
[----:B------:R-:W5:Y:S01]  /*11140*/  MUFU.EX2 R178, R178 ;  /* 0x000000b200b27308 */ /* 0x000f620000000800 */
[----:B---3--:R-:W-:Y:S01]  /*11150*/  FADD.FTZ R159, R0, R158 ;  /* 0x0000009e009f7221 */ /* 0x008fe20000010000 */
[----:B------:R-:W-:-:S06]  /*11160*/  F2FP.BF16.F32.PACK_AB R158, R173, R172 ;  /* 0x000000acad9e723e */ /* 0x000fcc00000010ff */
[----:B------:R-:W3:Y:S01]  /*11170*/  MUFU.EX2 R161, R179 ;  /* 0x000000b300a17308 */ /* 0x000ee20000000800 */
[C---:B----4-:R-:W-:Y:S01]  /*11180*/  FADD.FTZ R162, R175.reuse, R159 ;  /* 0x0000009fafa27221 */ /* 0x050fe20000010000 */
[----:B------:R-:W-:Y:S01]  /*11190*/  F2FP.BF16.F32.PACK_AB R159, R175, R0 ;  /* 0x00000000af9f723e */ /* 0x000fe200000010ff */
[----:B------:R-:W-:Y:S01]  /*111a0*/  FADD.FTZ R0, R160, R3 ;  /* 0x00000003a0007221 */ /* 0x000fe20000010000 */
[----:B------:R-:W-:-:S03]  /*111b0*/  F2FP.BF16.F32.PACK_AB R160, R177, R160 ;  /* 0x000000a0b1a0723e */ /* 0x000fc600000010ff */
[----:B------:R-:W-:Y:S01]  /*111c0*/  FADD.FTZ R0, R177, R0 ;  /* 0x00000000b1007221 */ /* 0x000fe20000010000 */
[----:B------:R-:W4:Y:S01]  /*111d0*/  MUFU.EX2 R163, R182 ;  /* 0x000000b600a37308 */ /* 0x000f220000000800 */
[----:B-----5:R-:W-:Y:S01]  /*111e0*/  FADD.FTZ R162, R178, R162 ;  /* 0x000000a2b2a27221 */ /* 0x020fe20000010000 */
[----:B------:R2:W-:Y:S01]  /*111f0*/  STSM.16.M88.4 [R203], R156 ;  /* 0x0000009ccb007844 */ /* 0x0005e20000000200 */
[----:B------:R-:W-:-:S04]  /*11200*/  FADD.FTZ R3, R180, R0 ;  /* 0x00000000b4037221 */ /* 0x000fc80000010000 */
[----:B------:R-:W-:Y:S01]  /*11210*/  FADD.FTZ R3, R181, R3 ;  /* 0x00000003b5037221 */ /* 0x000fe20000010000 */
        /* <DEDUP_REMOVED lines=10> */
.L_x_5955:
[----:B------:R3:W4:Y:S01]  /*112c0*/  SYNCS.PHASECHK.TRANS64.TRYWAIT P2, [R15+URZ+0x28c50], R210 ;  /* 0x028c50d20f0075a7 */ /* 0x000722000804017f */
[----:B------:R-:W-:Y:S05]  /*112d0*/  @!P0 BRA `(.L_x_5956) ;  /* 0x0000000000048947 */ /* 0x000fea0003800000 */
[----:B------:R-:W-:Y:S01]  /*112e0*/  BPT.TRAP 0x1 ;  /* 0x000000040000795c */ /* 0x000fe20000300000 */
.L_x_5956:
[----:B------:R-:W-:Y:S04]  /*112f0*/  BSSY B2, `(.L_x_5957) ;  /* 0x0000004000027945 */ /* 0x000fe80003800000 */
[----:B----4-:R-:W-:Y:S05]  /*11300*/  @P2 BRA `(.L_x_5958) ;  /* 0x0000000000082947 */ /* 0x010fea0003800000 */
[----:B------:R-:W4:Y:S02]  /*11310*/  SYNCS.PHASECHK.TRANS64.TRYWAIT P2, [R15+URZ+0x28c50], R210 ;  /* 0x028c50d20f0075a7 */ /* 0x000f24000804017f */
[----:B----4-:R-:W-:Y:S05]  /*11320*/  @!P2 BRA `(.L_x_5959) ;  /* 0x000000f000b4a947 */ /* 0x010fea0003800000 */
.L_x_5958:
[----:B------:R-:W-:Y:S05]  /*11330*/  BSYNC B2 ;  /* 0x0000000000027941 */ /* 0x000fea0003800000 */
.L_x_5957:
[----:B------:R-:W-:Y:S01]  /*11340*/  IMAD R164, R18, 0x1000, R197 ;  /* 0x0000100012a47824 */ /* 0x000fe200078e02c5 */
        /* <DEDUP_REMOVED lines=16> */
[----:B------:R-:W-:Y:S01]  /*11450*/  WARPGROUP.ARRIVE ;  /* 0x00000000000079c5 */ /* 0x000fe20000000000 */
[----:B------:R-:W-:Y:S02]  /*11460*/  IMAD.MOV.U32 R153, RZ, RZ, 0x40000040 ;  /* 0x40000040ff997424 */ /* 0x000fe400078e00ff */
[----:B------:R-:W-:Y:S01]  /*11470*/  VIADD R164, R164, 0x180 ;  /* 0x00000180a4a47836 */ /* 0x000fe20000000000 */
        /* <DEDUP_REMOVED lines=16> */
[----:B--2---:R-:W2:Y:S02]  /*11580*/  FENCE.VIEW.ASYNC.S ;  /* 0x00000000000073c6 */ /* 0x004ea40000000000 */
[----:B--2---:R-:W-:Y:S01]  /*11590*/  NOP ;  /* 0x0000000000007918 */ /* 0x004fe20000000000 */
[----:B------:R-:W-:Y:S06]  /*115a0*/  BAR.ARV 0xe, 0x100 ;  /* 0x0384000000007b1d */ /* 0x000fec0000002000 */
[----:B------:R-:W-:Y:S05]  /*115b0*/  @!P0 BRA `(.L_x_5960) ;  /* 0x0000000000048947 */ /* 0x000fea0003800000 */
[----:B------:R-:W-:Y:S01]  /*115c0*/  BPT.TRAP 0x1 ;  /* 0x000000040000795c */ /* 0x000fe20000300000 */
.L_x_5960:
[----:B01-34-:R-:W-:Y:S02]  /*115d0*/  VIADD R15, R15, 0x28c60 ;  /* 0x00028c600f0f7836 */ /* 0x01bfe40000000000 */
[----:B------:R-:W-:Y:S02]  /*115e0*/  IMAD.MOV.U32 R185, RZ, RZ, R14 ;  /* 0x000000ffffb97224 */ /* 0x000fe400078e000e */
[----:B------:R-:W-:Y:S01]  /*115f0*/  IMAD.MOV.U32 R184, RZ, RZ, R6 ;  /* 0x000000ffffb87224 */ /* 0x000fe200078e0006 */
[----:B------:R-:W-:Y:S01]  /*11600*/  PRMT R15, R191, 0x654, R15 ;  /* 0x00000654bf0f7816 */ /* 0x000fe2000000000f */
[----:B------:R-:W-:-:S03]  /*11610*/  IMAD.MOV.U32 R187, RZ, RZ, R18 ;  /* 0x000000ffffbb7224 */ /* 0x000fc600078e0012 */
[----:B------:R0:W-:Y:S01]  /*11620*/  SYNCS.ARRIVE.TRANS64.RED.A1T0 RZ, [R15+URZ], RZ ;  /* 0x000000ff0fff79a7 */ /* 0x0001e2000810043f */
[----:B------:R-:W-:Y:S05]  /*11630*/  @P1 BRA `(.L_x_5961) ;  /* 0xffffffe400701947 */ /* 0x000fea000383ffff */
[----:B------:R-:W-:Y:S05]  /*11640*/  BSYNC B0 ;  /* 0x0000000000007941 */ /* 0x000fea0003800000 */
.L_x_5948:
[----:B0-----:R-:W-:-:S07]  /*11650*/  IMAD.MOV.U32 R15, RZ, RZ, R209 ;  /* 0x000000ffff0f7224 */ /* 0x001fce00078e00d1 */
.L_x_5947:
[----:B------:R-:W-:Y:S05]  /*11660*/  BSYNC B1 ;  /* 0x0000000000017941 */ /* 0x000fea0003800000 */
.L_x_5946:
[----:B------:R-:W2:Y:S01]  /*11670*/  LDL R20, [R1+0xc] ;  /* 0x00000c0001147983 */ /* 0x000ea20000100800 */
[----:B------:R-:W-:Y:S01]  /*11680*/  BSSY B0, `(.L_x_5962) ;  /* 0x0000256000007945 */ /* 0x000fe20003800000 */
[----:B--2---:R-:W-:-:S13]  /*11690*/  ISETP.GE.AND P1, PT, R15, R20, PT ;  /* 0x000000140f00720c */ /* 0x004fda0003f26270 */
[----:B------:R-:W-:Y:S05]  /*116a0*/  @!P1 BRA `(.L_x_5963) ;  /* 0x00000024004c9947 */ /* 0x000fea0003800000 */
[----:B------:R-:W-:Y:S02]  /*116b0*/  IMAD.MOV.U32 R186, RZ, RZ, R14 ;  /* 0x000000ffffba7224 */ /* 0x000fe400078e000e */
[----:B------:R-:W-:Y:S02]  /*116c0*/  IMAD.MOV.U32 R187, RZ, RZ, R6 ;  /* 0x000000ffffbb7224 */ /* 0x000fe400078e0006 */
[----:B------:R-:W-:-:S07]  /*116d0*/  IMAD.MOV.U32 R185, RZ, RZ, R18 ;  /* 0x000000ffffb97224 */ /* 0x000fce00078e0012 */
.L_x_5984:
[----:B------:R-:W-:-:S05]  /*116e0*/  VIADD R18, R185, 0x1 ;  /* 0x00000001b9127836 */ /* 0x000fca0000000000 */
[----:B------:R-:W-:-:S04]  /*116f0*/  ISETP.NE.AND P1, PT, R18, 0x2, PT ;  /* 0x000000021200780c */ /* 0x000fc80003f25270 */
[----:B------:R-:W-:Y:S02]  /*11700*/  SEL R6, RZ, 0x1, P1 ;  /* 0x00000001ff067807 */ /* 0x000fe40000800000 */
[----:B------:R-:W-:Y:S02]  /*11710*/  SEL R18, R18, RZ, P1 ;  /* 0x000000ff12127207 */ /* 0x000fe40000800000 */
[----:B------:R-:W-:Y:S01]  /*11720*/  LOP3.LUT R19, R19, R6, RZ, 0x3c, !PT ;  /* 0x0000000613137212 */ /* 0x000fe200078e3cff */
[----:B------:R-:W-:Y:S06]  /*11730*/  @!P0 BRA `(.L_x_5964) ;  /* 0x0000000000048947 */ /* 0x000fec0003800000 */
[----:B------:R-:W-:Y:S01]  /*11740*/  BPT.TRAP 0x1 ;  /* 0x000000040000795c */ /* 0x000fe20000300000 */
.L_x_5964:
[----:B------:R-:W-:Y:S01]  /*11750*/  IMAD R20, R18, 0x8, R2 ;  /* 0x0000000812147824 */ /* 0x000fe200078e0202 */
[----:B------:R-:W-:-:S04]  /*11760*/  SHF.L.U32 R184, R19, 0x1f, RZ ;  /* 0x0000001f13b87819 */ /* 0x000fc800000006ff */
[----:B------:R1:W2:Y:S01]  /*11770*/  SYNCS.PHASECHK.TRANS64.TRYWAIT P1, [R20+URZ+0x28c30], R184 ;  /* 0x028c30b8140075a7 */ /* 0x0002a2000802017f */
[----:B------:R-:W-:Y:S05]  /*11780*/  @!P0 BRA `(.L_x_5965) ;  /* 0x0000000000048947 */ /* 0x000fea0003800000 */
[----:B------:R-:W-:Y:S01]  /*11790*/  BPT.TRAP 0x1 ;  /* 0x000000040000795c */ /* 0x000fe20000300000 */
.L_x_5965:
[----:B------:R-:W-:Y:S01]  /*117a0*/  BSSY B1, `(.L_x_5966) ;  /* 0x0000006000017945 */ /* 0x000fe20003800000 */
[----:B------:R-:W-:Y:S02]  /*117b0*/  IMAD R154, R18, 0x200, R21 ;  /* 0x00000200129a7824 */ /* 0x000fe400078e0215 */
[----:B------:R-:W-:Y:S01]  /*117c0*/  IMAD.MOV.U32 R155, RZ, RZ, 0x40000040 ;  /* 0x40000040ff9b7424 */ /* 0x000fe200078e00ff */
[----:B--2---:R-:W-:Y:S06]  /*117d0*/  @P1 BRA `(.L_x_5967) ;  /* 0x0000000000081947 */ /* 0x004fec0003800000 */
[----:B------:R-:W2:Y:S02]  /*117e0*/  SYNCS.PHASECHK.TRANS64.TRYWAIT P1, [R20+URZ+0x28c30], R184 ;  /* 0x028c30b8140075a7 */ /* 0x000ea4000802017f */
[----:B--2---:R-:W-:Y:S05]  /*117f0*/  @!P1 BRA `(.L_x_5968) ;  /* 0x000000ec00949947 */ /* 0x004fea0003800000 */
.L_x_5967:
[----:B------:R-:W-:Y:S05]  /*11800*/  BSYNC B1 ;  /* 0x0000000000017941 */ /* 0x000fea0003800000 */
.L_x_5966:
        /* <DEDUP_REMOVED lines=36> */
.L_x_5969:
[----:B------:R-:W3:Y:S01]  /*11a50*/  LDL R14, [R1] ;  /* 0x00000000010e7983 */ /* 0x000ee20000100800 */
[----:B------:R-:W4:Y:S01]  /*11a60*/  @P4 LDC R7, c[0x0][0x44c] ;  /* 0x00011300ff074b82 */ /* 0x000f220000000800 */
[----:B------:R-:W-:Y:S01]  /*11a70*/  ULDC UR4, c[0x0][0x9dc] ;  /* 0x0002770000047ab9 */ /* 0x000fe20000000800 */
[----:B------:R-:W-:Y:S01]  /*11a80*/  ULDC UR5, c[0x0][0x9e0] ;  /* 0x0002780000057ab9 */ /* 0x000fe20000000800 */
[----:B------:R-:W-:-:S05]  /*11a90*/  ULOP3.LUT UR4, URZ, UR4, URZ, 0x33, !UPT ;  /* 0x000000043f047292 */ /* 0x000fca000f8e333f */
[----:B------:R-:W5:Y:S01]  /*11aa0*/  @P4 LDC R6, c[0x0][0x450] ;  /* 0x00011400ff064b82 */ /* 0x000f620000000800 */
[----:B---3--:R-:W-:Y:S02]  /*11ab0*/  IMAD.IADD R222, R14, 0x1, R199 ;  /* 0x000000010ede7824 */ /* 0x008fe400078e02c7 */
[----:B------:R-:W-:Y:S02]  /*11ac0*/  IMAD.SHL.U32 R14, R15, 0x40, RZ ;  /* 0x000000400f0e7824 */ /* 0x000fe400078e00ff */
[----:B----4-:R-:W-:-:S03]  /*11ad0*/  @P4 IMAD.HI.U32 R7, R222, R7, RZ ;  /* 0x00000007de074227 */ /* 0x010fc600078e00ff */
[----:B------:R-:W-:Y:S02]  /*11ae0*/  IADD3 R220, -R188, 0x1, -R14 ;  /* 0x00000001bcdc7810 */ /* 0x000fe40007ffe90e */
[----:B-----5:R-:W-:Y:S01]  /*11af0*/  @P4 SHF.R.U32.HI R222, RZ, R6, R7 ;  /* 0x00000006ffde4219 */ /* 0x020fe20000011607 */
[----:B------:R-:W-:Y:S01]  /*11b00*/  VIADD R6, R20, 0x28c40 ;  /* 0x00028c4014067836 */ /* 0x000fe20000000000 */
[----:B------:R-:W-:-:S03]  /*11b10*/  IADD3 R220, -R23, R220, R189 ;  /* 0x000000dc17dc7210 */ /* 0x000fc60007ffe1bd */
[----:B------:R-:W3:Y:S01]  /*11b20*/  SHFL.IDX PT, R223, R222, RZ, 0x1c1f ;  /* 0x001c1fffdedf7589 */ /* 0x000ee200000e0000 */
[----:B------:R-:W-:Y:S01]  /*11b30*/  PRMT R6, R191, 0x654, R6 ;  /* 0x00000654bf067816 */ /* 0x000fe20000000006 */
[C---:B------:R-:W-:Y:S02]  /*11b40*/  VIADD R221, R220.reuse, UR5 ;  /* 0x00000005dcdd7c36 */ /* 0x040fe40008000000 */
[----:B------:R-:W-:Y:S01]  /*11b50*/  VIADD R220, R220, UR4 ;  /* 0x00000004dcdc7c36 */ /* 0x000fe20008000000 */
[----:B------:R4:W-:Y:S01]  /*11b60*/  SYNCS.ARRIVE.TRANS64.RED.A1T0 RZ, [R6+URZ], RZ ;  /* 0x000000ff06ff79a7 */ /* 0x0009e2000810043f */
[--C-:B---3--:R-:W-:Y:S02]  /*11b70*/  IMAD.IADD R210, R221, 0x1, R223.reuse ;  /* 0x00000001ddd27824 */ /* 0x108fe400078e02df */
[----:B0-----:R-:W-:Y:S01]  /*11b80*/  IMAD.IADD R209, R220, 0x1, R223 ;  /* 0x00000001dcd17824 */ /* 0x001fe200078e02df */
[----:B----4-:R-:W-:Y:S06]  /*11b90*/  @!P5 BRA `(.L_x_5970) ;  /* 0x000000000060d947 */ /* 0x010fec0003800000 */
        /* <DEDUP_REMOVED lines=13> */
.L_x_5972:
[----:B------:R-:W-:Y:S02]  /*11c70*/  ULDC UR4, c[0x0][0x9e4] ;  /* 0x0002790000047ab9 */ /* 0x000fe40000000800 */
[----:B------:R-:W-:-:S05]  /*11c80*/  IMAD.U32 R224, RZ, RZ, UR4 ;  /* 0x00000004ffe07e24 */ /* 0x000fca000f8e00ff */
[----:B------:R-:W-:-:S13]  /*11c90*/  ISETP.NE.AND P1, PT, R224, 0x1, PT ;  /* 0x00000001e000780c */ /* 0x000fda0003f25270 */
[----:B------:R-:W0:Y:S02]  /*11ca0*/  @P1 LDC.64 R6, c[0x0][0x9e8] ;  /* 0x00027a00ff061b82 */ /* 0x000e240000000a00 */
[----:B0-----:R-:W-:-:S05]  /*11cb0*/  @P1 IMAD.HI.U32 R6, R223, R6, RZ ;  /* 0x00000006df061227 */ /* 0x001fca00078e00ff */
[----:B------:R-:W-:-:S07]  /*11cc0*/  @P1 SHF.R.U32.HI R223, RZ, R7, R6 ;  /* 0x00000007ffdf1219 */ /* 0x000fce0000011606 */
.L_x_5973:
[----:B------:R-:W-:Y:S05]  /*11cd0*/  BSYNC B1 ;  /* 0x0000000000017941 */ /* 0x000fea0003800000 */
.L_x_5971:
[----:B------:R-:W-:-:S04]  /*11ce0*/  IMAD R223, R223, R224, -R14 ;  /* 0x000000e0dfdf7224 */ /* 0x000fc800078e0a0e */
[----:B------:R-:W-:-:S05]  /*11cf0*/  IMAD.IADD R223, R223, 0x1, -R188 ;  /* 0x00000001dfdf7824 */ /* 0x000fca00078e0abc */
[----:B------:R-:W-:Y:S02]  /*11d00*/  VIMNMX R209, R209, R223, !PT ;  /* 0x000000dfd1d17248 */ /* 0x000fe40007fe0100 */
[----:B------:R-:W-:-:S07]  /*11d10*/  VIADDMNMX R210, R223, R224, R210, PT ;  /* 0x000000e0dfd27246 */ /* 0x000fce00038001d2 */
.L_x_5970:
[----:B------:R-:W-:Y:S01]  /*11d20*/  ISETP.GT.AND P1, PT, R15, -0x1, PT ;  /* 0xffffffff0f00780c */ /* 0x000fe20003f24270 */
[----:B------:R-:W0:Y:S03]  /*11d30*/  SHFL.IDX PT, R222, R222, 0x1, 0x1c1f ;  /* 0x003c1f00dede7f89 */ /* 0x000e2600000e0000 */
[C---:B------:R-:W-:Y:S02]  /*11d40*/  ISETP.GT.AND P2, PT, R209.reuse, RZ, P1 ;  /* 0x000000ffd100720c */ /* 0x040fe40000f44270 */
[C---:B------:R-:W-:Y:S02]  /*11d50*/  ISETP.GT.AND P6, PT, R209.reuse, 0x1, P1 ;  /* 0x00000001d100780c */ /* 0x040fe40000fc4270 */
[----:B------:R-:W-:Y:S02]  /*11d60*/  ISETP.LT.OR P3, PT, R210, 0x1, P2 ;  /* 0x00000001d200780c */ /* 0x000fe40001761670 */
[----:B------:R-:W-:-:S02]  /*11d70*/  ISETP.GT.AND P2, PT, R209, 0x8, P1 ;  /* 0x00000008d100780c */ /* 0x000fc40000f44270 */
[----:B------:R-:W-:Y:S02]  /*11d80*/  FSEL R152, R152, -INF , !P3 ;  /* 0xff80000098987808 */ /* 0x000fe40005800000 */
[----:B------:R-:W-:Y:S02]  /*11d90*/  ISETP.GT.AND P3, PT, R209, 0x9, P1 ;  /* 0x00000009d100780c */ /* 0x000fe40000f64270 */
[C---:B------:R-:W-:Y:S02]  /*11da0*/  ISETP.LT.OR P6, PT, R210.reuse, 0x2, P6 ;  /* 0x00000002d200780c */ /* 0x040fe400037c1670 */
[C---:B------:R-:W-:Y:S02]  /*11db0*/  ISETP.LT.OR P2, PT, R210.reuse, 0x9, P2 ;  /* 0x00000009d200780c */ /* 0x040fe40001741670 */
[----:B------:R-:W-:Y:S02]  /*11dc0*/  ISETP.LT.OR P3, PT, R210, 0xa, P3 ;  /* 0x0000000ad200780c */ /* 0x000fe40001f61670 */
[----:B------:R-:W-:-:S02]  /*11dd0*/  FSEL R153, R153, -INF , !P6 ;  /* 0xff80000099997808 */ /* 0x000fc40007000000 */
[----:B------:R-:W-:Y:S01]  /*11de0*/  FSEL R156, R156, -INF , !P2 ;  /* 0xff8000009c9c7808 */ /* 0x000fe20005000000 */
[--C-:B0-----:R-:W-:Y:S01]  /*11df0*/  IMAD.IADD R221, R221, 0x1, R222.reuse ;  /* 0x00000001dddd7824 */ /* 0x101fe200078e02de */
[----:B------:R-:W-:Y:S01]  /*11e00*/  FSEL R157, R157, -INF , !P3 ;  /* 0xff8000009d9d7808 */ /* 0x000fe20005800000 */
[----:B------:R-:W-:Y:S01]  /*11e10*/  IMAD.IADD R220, R220, 0x1, R222 ;  /* 0x00000001dcdc7824 */ /* 0x000fe200078e02de */
[C---:B------:R-:W-:Y:S02]  /*11e20*/  ISETP.GT.AND P6, PT, R209.reuse, 0x10, P1 ;  /* 0x00000010d100780c */ /* 0x040fe40000fc4270 */
[C---:B------:R-:W-:Y:S02]  /*11e30*/  ISETP.GT.AND P2, PT, R209.reuse, 0x11, P1 ;  /* 0x00000011d100780c */ /* 0x040fe40000f44270 */
[----:B------:R-:W-:Y:S02]  /*11e40*/  ISETP.GT.AND P3, PT, R209, 0x18, P1 ;  /* 0x00000018d100780c */ /* 0x000fe40000f64270 */
[----:B------:R-:W-:-:S02]  /*11e50*/  ISETP.LT.OR P6, PT, R210, 0x11, P6 ;  /* 0x00000011d200780c */ /* 0x000fc400037c1670 */
[C---:B------:R-:W-:Y:S02]  /*11e60*/  ISETP.LT.OR P2, PT, R210.reuse, 0x12, P2 ;  /* 0x00000012d200780c */ /* 0x040fe40001741670 */
[----:B------:R-:W-:Y:S02]  /*11e70*/  ISETP.LT.OR P3, PT, R210, 0x19, P3 ;  /* 0x00000019d200780c */ /* 0x000fe40001f61670 */
[----:B------:R-:W-:Y:S02]  /*11e80*/  FSEL R160, R160, -INF , !P6 ;  /* 0xff800000a0a07808 */ /* 0x000fe40007000000 */
[----:B------:R-:W-:Y:S02]  /*11e90*/  FSEL R161, R161, -INF , !P2 ;  /* 0xff800000a1a17808 */ /* 0x000fe40005000000 */
[----:B------:R-:W-:Y:S02]  /*11ea0*/  FSEL R164, R164, -INF , !P3 ;  /* 0xff800000a4a47808 */ /* 0x000fe40005800000 */
[----:B------:R-:W-:-:S02]  /*11eb0*/  ISETP.GT.AND P6, PT, R209, 0x19, P1 ;  /* 0x00000019d100780c */ /* 0x000fc40000fc4270 */
[C---:B------:R-:W-:Y:S02]  /*11ec0*/  ISETP.GT.AND P2, PT, R209.reuse, 0x20, P1 ;  /* 0x00000020d100780c */ /* 0x040fe40000f44270 */
[----:B------:R-:W-:Y:S02]  /*11ed0*/  ISETP.GT.AND P3, PT, R209, 0x21, P1 ;  /* 0x00000021d100780c */ /* 0x000fe40000f64270 */
[C---:B------:R-:W-:Y:S02]  /*11ee0*/  ISETP.LT.OR P6, PT, R210.reuse, 0x1a, P6 ;  /* 0x0000001ad200780c */ /* 0x040fe400037c1670 */
[C---:B------:R-:W-:Y:S02]  /*11ef0*/  ISETP.LT.OR P2, PT, R210.reuse, 0x21, P2 ;  /* 0x00000021d200780c */ /* 0x040fe40001741670 */
[----:B------:R-:W-:Y:S02]  /*11f00*/  ISETP.LT.OR P3, PT, R210, 0x22, P3 ;  /* 0x00000022d200780c */ /* 0x000fe40001f61670 */
[----:B------:R-:W-:-:S02]  /*11f10*/  FSEL R165, R165, -INF , !P6 ;  /* 0xff800000a5a57808 */ /* 0x000fc40007000000 */
[----:B------:R-:W-:Y:S02]  /*11f20*/  FSEL R168, R168, -INF , !P2 ;  /* 0xff800000a8a87808 */ /* 0x000fe40005000000 */
[----:B------:R-:W-:Y:S02]  /*11f30*/  FSEL R169, R169, -INF , !P3 ;  /* 0xff800000a9a97808 */ /* 0x000fe40005800000 */
        /* <DEDUP_REMOVED lines=17> */
[----:B------:R-:W-:Y:S01]  /*12050*/  FSEL R181, R181, -INF , !P3 ;  /* 0xff800000b5b57808 */ /* 0x000fe20005800000 */
[----:B------:R-:W-:Y:S06]  /*12060*/  @!P5 BRA `(.L_x_5974) ;  /* 0x000000000060d947 */ /* 0x000fec0003800000 */
        /* <DEDUP_REMOVED lines=13> */
.L_x_5976:
[----:B------:R-:W-:Y:S02]  /*12140*/  ULDC UR4, c[0x0][0x9e4] ;  /* 0x0002790000047ab9 */ /* 0x000fe40000000800 */
[----:B------:R-:W-:-:S05]  /*12150*/  IMAD.U32 R209, RZ, RZ, UR4 ;  /* 0x00000004ffd17e24 */ /* 0x000fca000f8e00ff */
[----:B------:R-:W-:-:S13]  /*12160*/  ISETP.NE.AND P2, PT, R209, 0x1, PT ;  /* 0x00000001d100780c */ /* 0x000fda0003f45270 */
[----:B------:R-:W0:Y:S02]  /*12170*/  @P2 LDC.64 R6, c[0x0][0x9e8] ;  /* 0x00027a00ff062b82 */ /* 0x000e240000000a00 */
[----:B0-----:R-:W-:-:S05]  /*12180*/  @P2 IMAD.HI.U32 R6, R222, R6, RZ ;  /* 0x00000006de062227 */ /* 0x001fca00078e00ff */
[----:B------:R-:W-:-:S07]  /*12190*/  @P2 SHF.R.U32.HI R222, RZ, R7, R6 ;  /* 0x00000007ffde2219 */ /* 0x000fce0000011606 */
.L_x_5977:
[----:B------:R-:W-:Y:S05]  /*121a0*/  BSYNC B1 ;  /* 0x0000000000017941 */ /* 0x000fea0003800000 */
.L_x_5975:
[----:B------:R-:W-:-:S04]  /*121b0*/  IMAD R14, R222, R209, -R14 ;  /* 0x000000d1de0e7224 */ /* 0x000fc800078e0a0e */
[----:B------:R-:W-:-:S05]  /*121c0*/  IMAD.IADD R14, R14, 0x1, -R188 ;  /* 0x000000010e0e7824 */ /* 0x000fca00078e0abc */
[----:B------:R-:W-:Y:S02]  /*121d0*/  VIMNMX R220, R220, R14, !PT ;  /* 0x0000000edcdc7248 */ /* 0x000fe40007fe0100 */
[----:B------:R-:W-:-:S07]  /*121e0*/  VIADDMNMX R221, R14, R209, R221, PT ;  /* 0x000000d10edd7246 */ /* 0x000fce00038001dd */
.L_x_5974:
[----:B------:R-:W-:Y:S01]  /*121f0*/  FMNMX.FTZ R6, R152, R187, !PT ;  /* 0x000000bb98067209 */ /* 0x000fe20007810000 */
[----:B------:R-:W-:Y:S01]  /*12200*/  ULDC UR4, c[0x0][0x988] ;  /* 0x0002620000047ab9 */ /* 0x000fe20000000800 */
        /* <DEDUP_REMOVED lines=18> */
[----:B------:R-:W-:Y:S02]  /*12330*/  ISETP.GT.AND P6, PT, R220, RZ, P1 ;  /* 0x000000ffdc00720c */ /* 0x000fe40000fc4270 */
[----:B------:R-:W-:Y:S02]  /*12340*/  FMNMX.FTZ R6, R172, R6, !PT ;  /* 0x00000006ac067209 */ /* 0x000fe40007810000 */
[----:B------:R-:W-:Y:S02]  /*12350*/  ISETP.GT.AND P3, PT, R220, 0x1, P1 ;  /* 0x00000001dc00780c */ /* 0x000fe40000f64270 */
[----:B------:R-:W-:Y:S02]  /*12360*/  FMNMX.FTZ R6, R173, R6, !PT ;  /* 0x00000006ad067209 */ /* 0x000fe40007810000 */
[----:B------:R-:W-:-:S02]  /*12370*/  ISETP.LT.OR P6, PT, R221, 0x1, P6 ;  /* 0x00000001dd00780c */ /* 0x000fc400037c1670 */
[----:B------:R-:W-:Y:S02]  /*12380*/  FMNMX.FTZ R6, R176, R6, !PT ;  /* 0x00000006b0067209 */ /* 0x000fe40007810000 */
[----:B------:R-:W-:Y:S02]  /*12390*/  ISETP.LT.OR P3, PT, R221, 0x2, P3 ;  /* 0x00000002dd00780c */ /* 0x000fe40001f61670 */
[----:B------:R-:W-:Y:S02]  /*123a0*/  FMNMX.FTZ R6, R177, R6, !PT ;  /* 0x00000006b1067209 */ /* 0x000fe40007810000 */
[----:B------:R-:W-:Y:S02]  /*123b0*/  FSEL R154, R154, -INF , !P6 ;  /* 0xff8000009a9a7808 */ /* 0x000fe40007000000 */
[----:B------:R-:W-:Y:S02]  /*123c0*/  FMNMX.FTZ R6, R180, R6, !PT ;  /* 0x00000006b4067209 */ /* 0x000fe40007810000 */
[----:B------:R-:W-:-:S02]  /*123d0*/  FSEL R155, R155, -INF , !P3 ;  /* 0xff8000009b9b7808 */ /* 0x000fc40005800000 */
[----:B------:R-:W-:Y:S02]  /*123e0*/  FMNMX.FTZ R6, R181, R6, !PT ;  /* 0x00000006b5067209 */ /* 0x000fe40007810000 */
[C---:B------:R-:W-:Y:S02]  /*123f0*/  ISETP.GT.AND P3, PT, R220.reuse, 0x10, P1 ;  /* 0x00000010dc00780c */ /* 0x040fe40000f64270 */
[----:B------:R-:W-:Y:S01]  /*12400*/  ISETP.GT.AND P6, PT, R220, 0x38, P1 ;  /* 0x00000038dc00780c */ /* 0x000fe20000fc4270 */
[----:B------:R-:W0:Y:S01]  /*12410*/  SHFL.BFLY PT, R7, R6, 0x2, 0x1f ;  /* 0x0c401f0006077f89 */ /* 0x000e2200000e0000 */
[C---:B------:R-:W-:Y:S02]  /*12420*/  ISETP.LT.OR P3, PT, R221.reuse, 0x11, P3 ;  /* 0x00000011dd00780c */ /* 0x040fe40001f61670 */
[----:B------:R-:W-:Y:S02]  /*12430*/  ISETP.LT.OR P6, PT, R221, 0x39, P6 ;  /* 0x00000039dd00780c */ /* 0x000fe400037c1670 */
[----:B------:R-:W-:-:S02]  /*12440*/  FSEL R162, R162, -INF , !P3 ;  /* 0xff800000a2a27808 */ /* 0x000fc40005800000 */
[----:B------:R-:W-:Y:S02]  /*12450*/  ISETP.GT.AND P3, PT, R220, 0x19, P1 ;  /* 0x00000019dc00780c */ /* 0x000fe40000f64270 */
[----:B------:R-:W-:Y:S02]  /*12460*/  FSEL R182, R182, -INF , !P6 ;  /* 0xff800000b6b67808 */ /* 0x000fe40007000000 */
[----:B------:R-:W-:-:S04]  /*12470*/  ISETP.LT.OR P3, PT, R221, 0x1a, P3 ;  /* 0x0000001add00780c */ /* 0x000fc80001f61670 */
[----:B------:R-:W-:Y:S02]  /*12480*/  FSEL R167, R167, -INF , !P3 ;  /* 0xff800000a7a77808 */ /* 0x000fe40005800000 */
[----:B------:R-:W-:-:S04]  /*12490*/  ISETP.GT.AND P3, PT, R220, 0x28, P1 ;  /* 0x00000028dc00780c */ /* 0x000fc80000f64270 */
[----:B------:R-:W-:Y:S02]  /*124a0*/  ISETP.LT.OR P3, PT, R221, 0x29, P3 ;  /* 0x00000029dd00780c */ /* 0x000fe40001f61670 */
[----:B0-----:R-:W-:-:S05]  /*124b0*/  FMNMX.FTZ R6, R6, R7, !PT ;  /* 0x0000000706067209 */ /* 0x001fca0007810000 */
[----:B------:R-:W0:Y:S02]  /*124c0*/  SHFL.BFLY PT, R7, R6, 0x1, 0x1f ;  /* 0x0c201f0006077f89 */ /* 0x000e2400000e0000 */
[----:B0-----:R-:W-:-:S04]  /*124d0*/  FMNMX.FTZ R6, R6, R7, !PT ;  /* 0x0000000706067209 */ /* 0x001fc80007810000 */
[----:B------:R-:W-:-:S04]  /*124e0*/  FSETP.NEU.FTZ.AND P2, PT, R6, -INF , PT ;  /* 0xff8000000600780b */ /* 0x000fc80003f5d000 */
[----:B------:R-:W-:-:S05]  /*124f0*/  FSEL R7, R6, RZ, P2 ;  /* 0x000000ff06077208 */ /* 0x000fca0001000000 */
[----:B------:R-:W-:Y:S01]  /*12500*/  FADD.FTZ R187, -R7, R187 ;  /* 0x000000bb07bb7221 */ /* 0x000fe20000010100 */
[----:B------:R-:W-:-:S04]  /*12510*/  IMAD.U32 R7, RZ, RZ, UR4 ;  /* 0x00000004ff077e24 */ /* 0x000fc8000f8e00ff */
[----:B------:R-:W-:-:S05]  /*12520*/  FMUL.FTZ R14, R6, R7 ;  /* 0x00000007060e7220 */ /* 0x000fca0000410000 */
[----:B------:R-:W-:Y:S02]  /*12530*/  FSEL R14, R14, RZ, P2 ;  /* 0x000000ff0e0e7208 */ /* 0x000fe40001000000 */
[----:B------:R-:W-:-:S03]  /*12540*/  ISETP.GT.AND P2, PT, R220, 0x8, P1 ;  /* 0x00000008dc00780c */ /* 0x000fc60000f44270 */
        /* <DEDUP_REMOVED lines=16> */
[----:B------:R-:W-:Y:S01]  /*12650*/  ISETP.LT.OR P2, PT, R221, 0x9, P2 ;  /* 0x00000009dd00780c */ /* 0x000fe20001741670 */
[----:B------:R-:W-:Y:S01]  /*12660*/  FMUL.FTZ R176, R187, R7 ;  /* 0x00000007bbb07220 */ /* 0x000fe20000410000 */
[----:B------:R-:W-:Y:S01]  /*12670*/  FMNMX.FTZ R14, R154, R186, !PT ;  /* 0x000000ba9a0e7209 */ /* 0x000fe20007810000 */
[----:B------:R-:W-:Y:S01]  /*12680*/  MUFU.EX2 R152, R152 ;  /* 0x0000009800987308 */ /* 0x000fe20000000800 */
[----:B------:R-:W-:-:S02]  /*12690*/  FSEL R158, R158, -INF , !P2 ;  /* 0xff8000009e9e7808 */ /* 0x000fc40005000000 */
[----:B------:R-:W-:Y:S02]  /*126a0*/  FMNMX.FTZ R14, R155, R14, !PT ;  /* 0x0000000e9b0e7209 */ /* 0x000fe40007810000 */
[----:B------:R-:W-:Y:S02]  /*126b0*/  ISETP.GT.AND P2, PT, R220, 0x11, P1 ;  /* 0x00000011dc00780c */ /* 0x000fe40000f44270 */
[----:B------:R-:W-:Y:S01]  /*126c0*/  FMNMX.FTZ R14, R158, R14, !PT ;  /* 0x0000000e9e0e7209 */ /* 0x000fe20007810000 */
[----:B------:R-:W0:Y:S01]  /*126d0*/  MUFU.EX2 R176, R176 ;  /* 0x000000b000b07308 */ /* 0x000e220000000800 */
[----:B------:R-:W-:Y:S02]  /*126e0*/  ISETP.LT.OR P2, PT, R221, 0x12, P2 ;  /* 0x00000012dd00780c */ /* 0x000fe40001741670 */
[----:B------:R-:W-:Y:S02]  /*126f0*/  FMNMX.FTZ R14, R159, R14, !PT ;  /* 0x0000000e9f0e7209 */ /* 0x000fe40007810000 */
[----:B------:R-:W-:-:S02]  /*12700*/  FSEL R163, R163, -INF , !P2 ;  /* 0xff800000a3a37808 */ /* 0x000fc40005000000 */
[----:B------:R-:W-:Y:S01]  /*12710*/  FMNMX.FTZ R14, R162, R14, !PT ;  /* 0x0000000ea20e7209 */ /* 0x000fe20007810000 */
[----:B------:R-:W3:Y:S01]  /*12720*/  MUFU.EX2 R153, R153 ;  /* 0x0000009900997308 */ /* 0x000ee20000000800 */
[----:B------:R-:W-:Y:S02]  /*12730*/  ISETP.GT.AND P2, PT, R220, 0x20, P1 ;  /* 0x00000020dc00780c */ /* 0x000fe40000f44270 */
[----:B------:R-:W-:Y:S02]  /*12740*/  FMNMX.FTZ R14, R163, R14, !PT ;  /* 0x0000000ea30e7209 */ /* 0x000fe40007810000 */
[----:B------:R-:W-:Y:S02]  /*12750*/  ISETP.LT.OR P2, PT, R221, 0x21, P2 ;  /* 0x00000021dd00780c */ /* 0x000fe40001741670 */
[----:B------:R-:W-:Y:S01]  /*12760*/  FMNMX.FTZ R14, R166, R14, !PT ;  /* 0x0000000ea60e7209 */ /* 0x000fe20007810000 */
[----:B------:R-:W4:Y:S01]  /*12770*/  MUFU.EX2 R156, R156 ;  /* 0x0000009c009c7308 */ /* 0x000f220000000800 */
[----:B------:R-:W-:Y:S01]  /*12780*/  FSEL R170, R170, -INF , !P2 ;  /* 0xff800000aaaa7808 */ /* 0x000fe20005000000 */
[----:B0-----:R-:W-:Y:S01]  /*12790*/  FFMA.FTZ R3, R176, R3, R152 ;  /* 0x00000003b0037223 */ /* 0x001fe20000010098 */
[----:B------:R-:W-:Y:S01]  /*127a0*/  FMNMX.FTZ R14, R167, R14, !PT ;  /* 0x0000000ea70e7209 */ /* 0x000fe20007810000 */
[-C--:B------:R-:W-:Y:S01]  /*127b0*/  FMUL.FTZ R24, R24, R176.reuse ;  /* 0x000000b018187220 */ /* 0x080fe20000410000 */
[----:B------:R-:W-:Y:S01]  /*127c0*/  ISETP.GT.AND P2, PT, R220, 0x29, P1 ;  /* 0x00000029dc00780c */ /* 0x000fe20000f44270 */
[----:B------:R-:W-:Y:S01]  /*127d0*/  FMUL.FTZ R25, R25, R176 ;  /* 0x000000b019197220 */ /* 0x000fe20000410000 */
[----:B------:R-:W-:Y:S01]  /*127e0*/  FMNMX.FTZ R14, R170, R14, !PT ;  /* 0x0000000eaa0e7209 */ /* 0x000fe20007810000 */
[----:B------:R-:W0:Y:S01]  /*127f0*/  MUFU.EX2 R157, R157 ;  /* 0x0000009d009d7308 */ /* 0x000e220000000800 */
[C---:B---3--:R-:W-:Y:S01]  /*12800*/  FADD.FTZ R3, R153.reuse, R3 ;  /* 0x0000000399037221 */ /* 0x048fe20000010000 */
[----:B------:R-:W-:Y:S01]  /*12810*/  F2FP.BF16.F32.PACK_AB R152, R153, R152 ;  /* 0x000000989998723e */ /* 0x000fe200000010ff */
[-C--:B------:R-:W-:Y:S01]  /*12820*/  FMUL.FTZ R28, R28, R176.reuse ;  /* 0x000000b01c1c7220 */ /* 0x080fe20000410000 */
[----:B------:R-:W-:Y:S01]  /*12830*/  ISETP.LT.OR P2, PT, R221, 0x2a, P2 ;  /* 0x0000002add00780c */ /* 0x000fe20001741670 */
[-C--:B------:R-:W-:Y:S01]  /*12840*/  FMUL.FTZ R29, R29, R176.reuse ;  /* 0x000000b01d1d7220 */ /* 0x080fe20000410000 */
[----:B------:R-:W-:Y:S01]  /*12850*/  FSEL R153, R174, -INF , !P3 ;  /* 0xff800000ae997808 */ /* 0x000fe20005800000 */
[----:B------:R-:W-:Y:S01]  /*12860*/  FMUL.FTZ R32, R32, R176 ;  /* 0x000000b020207220 */ /* 0x000fe20000410000 */
[----:B------:R-:W-:Y:S01]  /*12870*/  ISETP.GT.AND P3, PT, R220, 0x30, P1 ;  /* 0x00000030dc00780c */ /* 0x000fe20000f64270 */
[----:B------:R-:W3:Y:S01]  /*12880*/  MUFU.EX2 R160, R160 ;  /* 0x000000a000a07308 */ /* 0x000ee20000000800 */
[----:B------:R-:W-:Y:S01]  /*12890*/  FMNMX.FTZ R14, R171, R14, !PT ;  /* 0x0000000eab0e7209 */ /* 0x000fe20007810000 */
[----:B----4-:R-:W-:Y:S01]  /*128a0*/  FADD.FTZ R3, R156, R3 ;  /* 0x000000039c037221 */ /* 0x010fe20000010000 */
[----:B------:R-:W-:Y:S01]  /*128b0*/  FSEL R175, R175, -INF , !P2 ;  /* 0xff800000afaf7808 */ /* 0x000fe20005000000 */
[-C--:B------:R-:W-:Y:S01]  /*128c0*/  FMUL.FTZ R33, R33, R176.reuse ;  /* 0x000000b021217220 */ /* 0x080fe20000410000 */
[----:B------:R-:W-:Y:S01]  /*128d0*/  ISETP.GT.AND P2, PT, R220, 0x31, P1 ;  /* 0x00000031dc00780c */ /* 0x000fe20000f44270 */
[----:B------:R-:W-:Y:S01]  /*128e0*/  FMUL.FTZ R36, R36, R176 ;  /* 0x000000b024247220 */ /* 0x000fe20000410000 */
[----:B------:R-:W-:Y:S01]  /*128f0*/  ISETP.LT.OR P3, PT, R221, 0x31, P3 ;  /* 0x00000031dd00780c */ /* 0x000fe20001f61670 */
[----:B------:R-:W4:Y:S01]  /*12900*/  MUFU.EX2 R161, R161 ;  /* 0x000000a100a17308 */ /* 0x000f220000000800 */
[----:B------:R-:W-:Y:S01]  /*12910*/  FMNMX.FTZ R14, R153, R14, !PT ;  /* 0x0000000e990e7209 */ /* 0x000fe20007810000 */
[----:B0-----:R-:W-:Y:S01]  /*12920*/  FADD.FTZ R3, R157, R3 ;  /* 0x000000039d037221 */ /* 0x001fe20000010000 */
[----:B------:R-:W-:Y:S01]  /*12930*/  ISETP.LT.OR P2, PT, R221, 0x32, P2 ;  /* 0x00000032dd00780c */ /* 0x000fe20001741670 */
[-C--:B------:R-:W-:Y:S01]  /*12940*/  FMUL.FTZ R37, R37, R176.reuse ;  /* 0x000000b025257220 */ /* 0x080fe20000410000 */
[----:B------:R-:W-:Y:S01]  /*12950*/  FSEL R178, R178, -INF , !P3 ;  /* 0xff800000b2b27808 */ /* 0x000fe20005800000 */
[----:B------:R-:W-:Y:S01]  /*12960*/  FMUL.FTZ R40, R40, R176 ;  /* 0x000000b028287220 */ /* 0x000fe20000410000 */
[----:B------:R-:W-:Y:S01]  /*12970*/  FMNMX.FTZ R14, R175, R14, !PT ;  /* 0x0000000eaf0e7209 */ /* 0x000fe20007810000 */
[----:B------:R-:W0:Y:S01]  /*12980*/  MUFU.EX2 R164, R164 ;  /* 0x000000a400a47308 */ /* 0x000e220000000800 */
[----:B------:R-:W-:Y:S01]  /*12990*/  ISETP.GT.AND P1, PT, R220, 0x39, P1 ;  /* 0x00000039dc00780c */ /* 0x000fe20000f24270 */
[----:B---3--:R-:W-:Y:S01]  /*129a0*/  FADD.FTZ R3, R160, R3 ;  /* 0x00000003a0037221 */ /* 0x008fe20000010000 */
[----:B------:R-:W-:Y:S01]  /*129b0*/  FSEL R179, R179, -INF , !P2 ;  /* 0xff800000b3b37808 */ /* 0x000fe20005000000 */
[----:B------:R-:W-:Y:S01]  /*129c0*/  FMUL.FTZ R41, R41, R176 ;  /* 0x000000b029297220 */ /* 0x000fe20000410000 */
[----:B------:R-:W-:Y:S01]  /*129d0*/  FMNMX.FTZ R14, R178, R14, !PT ;  /* 0x0000000eb20e7209 */ /* 0x000fe20007810000 */
[----:B------:R-:W-:Y:S01]  /*129e0*/  FMUL.FTZ R44, R44, R176 ;  /* 0x000000b02c2c7220 */ /* 0x000fe20000410000 */
[----:B------:R-:W-:Y:S01]  /*129f0*/  ISETP.LT.OR P1, PT, R221, 0x3a, P1 ;  /* 0x0000003add00780c */ /* 0x000fe20000f21670 */
[----:B------:R-:W3:Y:S01]  /*12a00*/  MUFU.EX2 R165, R165 ;  /* 0x000000a500a57308 */ /* 0x000ee20000000800 */
[----:B------:R-:W-:Y:S01]  /*12a10*/  FMNMX.FTZ R14, R179, R14, !PT ;  /* 0x0000000eb30e7209 */ /* 0x000fe20007810000 */
[----:B----4-:R-:W-:Y:S01]  /*12a20*/  FADD.FTZ R3, R161, R3 ;  /* 0x00000003a1037221 */ /* 0x010fe20000010000 */
[----:B------:R-:W-:Y:S01]  /*12a30*/  FSEL R183, R183, -INF , !P1 ;  /* 0xff800000b7b77808 */ /* 0x000fe20004800000 */
[----:B------:R-:W-:Y:S01]  /*12a40*/  FMUL.FTZ R45, R45, R176 ;  /* 0x000000b02d2d7220 */ /* 0x000fe20000410000 */
[----:B------:R-:W-:Y:S01]  /*12a50*/  FMNMX.FTZ R14, R182, R14, !PT ;  /* 0x0000000eb60e7209 */ /* 0x000fe20007810000 */
[-C--:B------:R-:W-:Y:S01]  /*12a60*/  FMUL.FTZ R48, R48, R176.reuse ;  /* 0x000000b030307220 */ /* 0x080fe20000410000 */
[----:B------:R-:W-:Y:S01]  /*12a70*/  FMUL.FTZ R49, R49, R176 ;  /* 0x000000b031317220 */ /* 0x000fe20000410000 */
[----:B------:R-:W4:Y:S01]  /*12a80*/  MUFU.EX2 R168, R168 ;  /* 0x000000a800a87308 */ /* 0x000f220000000800 */
[----:B------:R-:W-:Y:S01]  /*12a90*/  FMNMX.FTZ R14, R183, R14, !PT ;  /* 0x0000000eb70e7209 */ /* 0x000fe20007810000 */
[----:B0-----:R-:W-:Y:S01]  /*12aa0*/  FADD.FTZ R3, R164, R3 ;  /* 0x00000003a4037221 */ /* 0x001fe20000010000 */
[-C--:B------:R-:W-:Y:S01]  /*12ab0*/  FMUL.FTZ R52, R52, R176.reuse ;  /* 0x000000b034347220 */ /* 0x080fe20000410000 */
[-C--:B------:R-:W-:Y:S01]  /*12ac0*/  FMUL.FTZ R53, R53, R176.reuse ;  /* 0x000000b035357220 */ /* 0x080fe20000410000 */
[-C--:B------:R-:W-:Y:S01]  /*12ad0*/  FMUL.FTZ R56, R56, R176.reuse ;  /* 0x000000b038387220 */ /* 0x080fe20000410000 */
[----:B------:R-:W0:Y:S01]  /*12ae0*/  SHFL.BFLY PT, R174, R14, 0x2, 0x1f ;  /* 0x0c401f000eae7f89 */ /* 0x000e2200000e0000 */
        /* <DEDUP_REMOVED lines=22> */
[----:B------:R-:W-:Y:S01]  /*12c50*/  FMUL.FTZ R89, R89, R176 ;  /* 0x000000b059597220 */ /* 0x000fe20000410000 */
[----:B0-----:R-:W-:Y:S01]  /*12c60*/  FMNMX.FTZ R14, R14, R174, !PT ;  /* 0x000000ae0e0e7209 */ /* 0x001fe20007810000 */
[-C--:B------:R-:W-:Y:S01]  /*12c70*/  FMUL.FTZ R92, R92, R176.reuse ;  /* 0x000000b05c5c7220 */ /* 0x080fe20000410000 */
[----:B------:R-:W0:Y:S01]  /*12c80*/  MUFU.EX2 R209, R209 ;  /* 0x000000d100d17308 */ /* 0x000e220000000800 */
        /* <DEDUP_REMOVED lines=8> */
[----:B----4-:R-:W-:Y:S01]  /*12d10*/  FADD.FTZ R3, R173, R3 ;  /* 0x00000003ad037221 */ /* 0x010fe20000010000 */
[-C--:B------:R-:W-:Y:S01]  /*12d20*/  FMUL.FTZ R104, R104, R176.reuse ;  /* 0x000000b068687220 */ /* 0x080fe20000410000 */
[-C--:B------:R-:W-:Y:S01]  /*12d30*/  FMUL.FTZ R105, R105, R176.reuse ;  /* 0x000000b069697220 */ /* 0x080fe20000410000 */
[-C--:B------:R-:W-:Y:S01]  /*12d40*/  FMUL.FTZ R108, R108, R176.reuse ;  /* 0x000000b06c6c7220 */ /* 0x080fe20000410000 */
[-C--:B------:R-:W-:Y:S01]  /*12d50*/  FMUL.FTZ R109, R109, R176.reuse ;  /* 0x000000b06d6d7220 */ /* 0x080fe20000410000 */
[-C--:B------:R-:W-:Y:S01]  /*12d60*/  FMUL.FTZ R112, R112, R176.reuse ;  /* 0x000000b070707220 */ /* 0x080fe20000410000 */
[-C--:B------:R-:W-:Y:S01]  /*12d70*/  FMUL.FTZ R113, R113, R176.reuse ;  /* 0x000000b071717220 */ /* 0x080fe20000410000 */
        /* <DEDUP_REMOVED lines=12> */
[----:B------:R-:W-:-:S02]  /*12e40*/  IMAD.MOV R174, RZ, RZ, -R201 ;  /* 0x000000ffffae7224 */ /* 0x000fc400078e0ac9 */
[-C--:B------:R-:W-:Y:S01]  /*12e50*/  FMUL.FTZ R132, R132, R176.reuse ;  /* 0x000000b084847220 */ /* 0x080fe20000410000 */
[----:B------:R-:W-:Y:S01]  /*12e60*/  FMUL.FTZ R133, R133, R176 ;  /* 0x000000b085857220 */ /* 0x000fe20000410000 */
[C---:B------:R-:W-:Y:S01]  /*12e70*/  FSETP.NEU.FTZ.AND P1, PT, R14.reuse, -INF , PT ;  /* 0xff8000000e00780b */ /* 0x040fe20003f3d000 */
[-C--:B------:R-:W-:Y:S01]  /*12e80*/  FMUL.FTZ R220, R14, R7.reuse ;  /* 0x000000070edc7220 */ /* 0x080fe20000410000 */
[----:B------:R-:W-:Y:S01]  /*12e90*/  ISETP.NE.AND P2, PT, R188, R174, PT ;  /* 0x000000aebc00720c */ /* 0x000fe20003f45270 */
[-C--:B------:R-:W-:Y:S01]  /*12ea0*/  FMUL.FTZ R136, R136, R176.reuse ;  /* 0x000000b088887220 */ /* 0x080fe20000410000 */
[----:B------:R-:W-:Y:S01]  /*12eb0*/  FSEL R174, R14, RZ, P1 ;  /* 0x000000ff0eae7208 */ /* 0x000fe20000800000 */
[-C--:B------:R-:W-:Y:S01]  /*12ec0*/  FMUL.FTZ R137, R137, R176.reuse ;  /* 0x000000b089897220 */ /* 0x080fe20000410000 */
[----:B------:R-:W-:Y:S01]  /*12ed0*/  FSEL R220, R220, RZ, P1 ;  /* 0x000000ffdcdc7208 */ /* 0x000fe20000800000 */
[-C--:B------:R-:W-:Y:S01]  /*12ee0*/  FMUL.FTZ R140, R140, R176.reuse ;  /* 0x000000b08c8c7220 */ /* 0x080fe20000410000 */
[-C--:B------:R-:W-:Y:S01]  /*12ef0*/  FMUL.FTZ R141, R141, R176.reuse ;  /* 0x000000b08d8d7220 */ /* 0x080fe20000410000 */
[----:B------:R-:W-:Y:S01]  /*12f00*/  FADD.FTZ R174, -R174, R186 ;  /* 0x000000baaeae7221 */ /* 0x000fe20000010100 */
[----:B------:R-:W-:Y:S01]  /*12f10*/  FMUL.FTZ R144, R144, R176 ;  /* 0x000000b090907220 */ /* 0x000fe20000410000 */
[-CC-:B------:R-:W-:Y:S01]  /*12f20*/  FFMA.FTZ R186, R155, R7.reuse, -R220.reuse ;  /* 0x000000079bba7223 */ /* 0x180fe200000108dc */
[-CC-:B------:R-:W-:Y:S01]  /*12f30*/  FFMA.FTZ R155, R158, R7.reuse, -R220.reuse ;  /* 0x000000079e9b7223 */ /* 0x180fe200000108dc */
[-C--:B------:R-:W-:Y:S01]  /*12f40*/  FMUL.FTZ R174, R174, R7.reuse ;  /* 0x00000007aeae7220 */ /* 0x080fe20000410000 */
[----:B------:R-:W-:Y:S01]  /*12f50*/  FFMA.FTZ R159, R159, R7, -R220 ;  /* 0x000000079f9f7223 */ /* 0x000fe200000108dc */
[----:B------:R-:W-:-:S02]  /*12f60*/  @!P2 IMAD R185, R185, 0x40, R198 ;  /* 0x00000040b9b9a824 */ /* 0x000fc400078e02c6 */
[-CC-:B------:R-:W-:Y:S01]  /*12f70*/  FFMA.FTZ R187, R162, R7.reuse, -R220.reuse ;  /* 0x00000007a2bb7223 */ /* 0x180fe200000108dc */
[----:B------:R-:W-:Y:S01]  /*12f80*/  MUFU.EX2 R186, R186 ;  /* 0x000000ba00ba7308 */ /* 0x000fe20000000800 */
[-C--:B------:R-:W-:Y:S01]  /*12f90*/  FFMA.FTZ R163, R163, R7.reuse, -R220 ;  /* 0x00000007a3a37223 */ /* 0x080fe200000108dc */
[----:B------:R-:W-:Y:S02]  /*12fa0*/  @!P2 IMAD R185, R185, 0x4, R2 ;  /* 0x00000004b9b9a824 */ /* 0x000fe400078e0202 */
[-CC-:B------:R-:W-:Y:S01]  /*12fb0*/  FFMA.FTZ R153, R153, R7.reuse, -R220.reuse ;  /* 0x0000000799997223 */ /* 0x180fe200000108dc */
[----:B------:R-:W-:Y:S01]  /*12fc0*/  F2FP.BF16.F32.PACK_AB R158, R165, R164 ;  /* 0x000000a4a59e723e */ /* 0x000fe200000010ff */
[-CC-:B------:R-:W-:Y:S01]  /*12fd0*/  FFMA.FTZ R210, R166, R7.reuse, -R220.reuse ;  /* 0x00000007a6d27223 */ /* 0x180fe200000108dc */
[-CC-:B------:R-:W-:Y:S01]  /*12fe0*/  FFMA.FTZ R167, R167, R7.reuse, -R220.reuse ;  /* 0x00000007a7a77223 */ /* 0x180fe200000108dc */
[----:B------:R-:W-:Y:S01]  /*12ff0*/  @!P2 STS [R185+0x28800], R176 ;  /* 0x028800b0b900a388 */ /* 0x000fe20000000800 */
[----:B------:R-:W0:Y:S01]  /*13000*/  MUFU.EX2 R174, R174 ;  /* 0x000000ae00ae7308 */ /* 0x000e220000000800 */
        /* <DEDUP_REMOVED lines=8> */
[----:B------:R-:W-:Y:S01]  /*13090*/  F2FP.BF16.F32.PACK_AB R162, R173, R172 ;  /* 0x000000acada2723e */ /* 0x000fe200000010ff */
[-C--:B------:R-:W-:Y:S01]  /*130a0*/  FMUL.FTZ R145, R145, R176.reuse ;  /* 0x000000b091917220 */ /* 0x080fe20000410000 */
[----:B------:R-:W-:Y:S01]  /*130b0*/  F2FP.BF16.F32.PACK_AB R164, R177, R209 ;  /* 0x000000d1b1a4723e */ /* 0x000fe200000010ff */
[-C--:B------:R-:W-:Y:S01]  /*130c0*/  FMUL.FTZ R148, R148, R176.reuse ;  /* 0x000000b094947220 */ /* 0x080fe20000410000 */
[----:B------:R-:W-:-:S03]  /*130d0*/  FMUL.FTZ R149, R149, R176 ;  /* 0x000000b095957220 */ /* 0x000fc60000410000 */
[----:B------:R-:W-:Y:S01]  /*130e0*/  MUFU.EX2 R159, R159 ;  /* 0x0000009f009f7308 */ /* 0x000fe20000000800 */
[----:B0-----:R0:W-:Y:S01]  /*130f0*/  @!P2 STS [R185+0x28820], R174 ;  /* 0x028820aeb900a388 */ /* 0x0011e20000000800 */
        /* <DEDUP_REMOVED lines=9> */
[----:B0-----:R-:W-:Y:S01]  /*13190*/  FFMA.FTZ R185, R154, R7, -R220 ;  /* 0x000000079ab97223 */ /* 0x001fe200000108dc */
[----:B------:R-:W-:Y:S01]  /*131a0*/  F2FP.BF16.F32.PACK_AB R154, R157, R156 ;  /* 0x0000009c9d9a723e */ /* 0x000fe200000010ff */
[----:B------:R-:W-:Y:S01]  /*131b0*/  FMUL.FTZ R42, R42, R174 ;  /* 0x000000ae2a2a7220 */ /* 0x000fe20000410000 */
[----:B------:R-:W-:Y:S01]  /*131c0*/  F2FP.BF16.F32.PACK_AB R156, R161, R160 ;  /* 0x000000a0a19c723e */ /* 0x000fe200000010ff */
[----:B------:R-:W-:Y:S01]  /*131d0*/  FMUL.FTZ R43, R43, R174 ;  /* 0x000000ae2b2b7220 */ /* 0x000fe20000410000 */
        /* <DEDUP_REMOVED lines=25> */
[----:B0-----:R-:W-:Y:S01]  /*13370*/  FFMA.FTZ R165, R174, R0, R185 ;  /* 0x00000000aea57223 */ /* 0x001fe200000100b9 */
[-C--:B------:R-:W-:Y:S01]  /*13380*/  FMUL.FTZ R86, R86, R174.reuse ;  /* 0x000000ae56567220 */ /* 0x080fe20000410000 */
[-C--:B------:R-:W-:Y:S01]  /*13390*/  FMUL.FTZ R87, R87, R174.reuse ;  /* 0x000000ae57577220 */ /* 0x080fe20000410000 */
[-C--:B------:R-:W-:Y:S01]  /*133a0*/  FMUL.FTZ R90, R90, R174.reuse ;  /* 0x000000ae5a5a7220 */ /* 0x080fe20000410000 */
        /* <DEDUP_REMOVED lines=12> */
[----:B0-----:R-:W-:Y:S01]  /*13470*/  FADD.FTZ R153, R186, R165 ;  /* 0x000000a5ba997221 */ /* 0x001fe20000010000 */
[-C--:B------:R-:W-:Y:S01]  /*13480*/  FMUL.FTZ R111, R111, R174.reuse ;  /* 0x000000ae6f6f7220 */ /* 0x080fe20000410000 */
[-C--:B------:R-:W-:Y:S01]  /*13490*/  FMUL.FTZ R114, R114, R174.reuse ;  /* 0x000000ae72727220 */ /* 0x080fe20000410000 */
[-C--:B------:R-:W-:Y:S01]  /*134a0*/  FMUL.FTZ R115, R115, R174.reuse ;  /* 0x000000ae73737220 */ /* 0x080fe20000410000 */
[----:B------:R-:W-:Y:S01]  /*134b0*/  FADD.FTZ R153, R155, R153 ;  /* 0x000000999b997221 */ /* 0x000fe20000010000 */
[C---:B------:R-:W-:Y:S01]  /*134c0*/  F2FP.BF16.F32.PACK_AB R155, R159.reuse, R155 ;  /* 0x0000009b9f9b723e */ /* 0x040fe200000010ff */
[----:B------:R-:W-:Y:S01]  /*134d0*/  FMUL.FTZ R118, R118, R174 ;  /* 0x000000ae76767220 */ /* 0x000fe20000410000 */
[----:B------:R-:W0:Y:S01]  /*134e0*/  MUFU.EX2 R171, R171 ;  /* 0x000000ab00ab7308 */ /* 0x000e220000000800 */
[----:B------:R-:W-:Y:S01]  /*134f0*/  FADD.FTZ R153, R159, R153 ;  /* 0x000000999f997221 */ /* 0x000fe20000010000 */
[----:B---3--:R-:W-:Y:S01]  /*13500*/  F2FP.BF16.F32.PACK_AB R159, R167, R210 ;  /* 0x000000d2a79f723e */ /* 0x008fe200000010ff */
[-C--:B------:R-:W-:Y:S01]  /*13510*/  FMUL.FTZ R119, R119, R174.reuse ;  /* 0x000000ae77777220 */ /* 0x080fe20000410000 */
[-C--:B------:R-:W-:Y:S01]  /*13520*/  FMUL.FTZ R122, R122, R174.reuse ;  /* 0x000000ae7a7a7220 */ /* 0x080fe20000410000 */
[----:B------:R-:W-:Y:S01]  /*13530*/  FADD.FTZ R153, R157, R153 ;  /* 0x000000999d997221 */ /* 0x000fe20000010000 */
[----:B------:R-:W-:Y:S01]  /*13540*/  F2FP.BF16.F32.PACK_AB R157, R163, R157 ;  /* 0x0000009da39d723e */ /* 0x000fe200000010ff */
[-C--:B------:R-:W-:Y:S01]  /*13550*/  FMUL.FTZ R123, R123, R174.reuse ;  /* 0x000000ae7b7b7220 */ /* 0x080fe20000410000 */
[----:B------:R-:W3:Y:S01]  /*13560*/  MUFU.EX2 R175, R175 ;  /* 0x000000af00af7308 */ /* 0x000ee20000000800 */
[----:B------:R-:W-:Y:S01]  /*13570*/  FADD.FTZ R168, R163, R153 ;  /* 0x00000099a3a87221 */ /* 0x000fe20000010000 */
[----:B------:R-:W-:Y:S01]  /*13580*/  F2FP.BF16.F32.PACK_AB R153, R186, R185 ;  /* 0x000000b9ba99723e */ /* 0x000fe200000010ff */
[----:B------:R-:W-:Y:S01]  /*13590*/  BAR.SYNC.DEFER_BLOCKING 0xf, 0x100 ;  /* 0x03c4000000007b1d */ /* 0x000fe20000010000 */
[-C--:B------:R-:W-:Y:S01]  /*135a0*/  FMUL.FTZ R126, R126, R174.reuse ;  /* 0x000000ae7e7e7220 */ /* 0x080fe20000410000 */
[----:B------:R-:W-:Y:S01]  /*135b0*/  FADD.FTZ R168, R210, R168 ;  /* 0x000000a8d2a87221 */ /* 0x000fe20000010000 */
[-C--:B------:R-:W-:Y:S01]  /*135c0*/  FMUL.FTZ R127, R127, R174.reuse ;  /* 0x000000ae7f7f7220 */ /* 0x080fe20000410000 */
[-C--:B------:R-:W-:Y:S01]  /*135d0*/  FMUL.FTZ R130, R130, R174.reuse ;  /* 0x000000ae82827220 */ /* 0x080fe20000410000 */
[-C--:B------:R-:W-:Y:S01]  /*135e0*/  FMUL.FTZ R131, R131, R174.reuse ;  /* 0x000000ae83837220 */ /* 0x080fe20000410000 */
[----:B------:R-:W-:Y:S01]  /*135f0*/  FADD.FTZ R168, R167, R168 ;  /* 0x000000a8a7a87221 */ /* 0x000fe20000010000 */
[----:B------:R-:W5:Y:S01]  /*13600*/  MUFU.EX2 R165, R178 ;  /* 0x000000b200a57308 */ /* 0x000f620000000800 */
[-C--:B------:R-:W-:Y:S01]  /*13610*/  FMUL.FTZ R134, R134, R174.reuse ;  /* 0x000000ae86867220 */ /* 0x080fe20000410000 */
[-C--:B------:R-:W-:Y:S01]  /*13620*/  FMUL.FTZ R135, R135, R174.reuse ;  /* 0x000000ae87877220 */ /* 0x080fe20000410000 */
[----:B----4-:R-:W-:Y:S01]  /*13630*/  FADD.FTZ R168, R161, R168 ;  /* 0x000000a8a1a87221 */ /* 0x010fe20000010000 */
[----:B0-----:R-:W-:Y:S01]  /*13640*/  F2FP.BF16.F32.PACK_AB R161, R171, R161 ;  /* 0x000000a1aba1723e */ /* 0x001fe200000010ff */
[-C--:B------:R-:W-:Y:S01]  /*13650*/  FMUL.FTZ R138, R138, R174.reuse ;  /* 0x000000ae8a8a7220 */ /* 0x080fe20000410000 */
[----:B------:R-:W-:Y:S01]  /*13660*/  FMUL.FTZ R139, R139, R174 ;  /* 0x000000ae8b8b7220 */ /* 0x000fe20000410000 */
[----:B------:R-:W-:Y:S01]  /*13670*/  FADD.FTZ R168, R171, R168 ;  /* 0x000000a8aba87221 */ /* 0x000fe20000010000 */
[----:B------:R-:W0:Y:S01]  /*13680*/  MUFU.EX2 R166, R180 ;  /* 0x000000b400a67308 */ /* 0x000e220000000800 */
[----:B---3--:R-:W-:Y:S01]  /*13690*/  F2FP.BF16.F32.PACK_AB R163, R175, R0 ;  /* 0x00000000afa3723e */ /* 0x008fe200000010ff */
[-C--:B------:R-:W-:Y:S01]  /*136a0*/  FMUL.FTZ R142, R142, R174.reuse ;  /* 0x000000ae8e8e7220 */ /* 0x080fe20000410000 */
[----:B------:R-:W-:Y:S01]  /*136b0*/  FADD.FTZ R168, R0, R168 ;  /* 0x000000a800a87221 */ /* 0x000fe20000010000 */
[-C--:B------:R-:W-:Y:S01]  /*136c0*/  FMUL.FTZ R143, R143, R174.reuse ;  /* 0x000000ae8f8f7220 */ /* 0x080fe20000410000 */
[-C--:B------:R-:W-:Y:S01]  /*136d0*/  FMUL.FTZ R146, R146, R174.reuse ;  /* 0x000000ae92927220 */ /* 0x080fe20000410000 */
[-C--:B------:R-:W-:Y:S01]  /*136e0*/  FMUL.FTZ R147, R147, R174.reuse ;  /* 0x000000ae93937220 */ /* 0x080fe20000410000 */
[----:B------:R-:W-:Y:S01]  /*136f0*/  FADD.FTZ R168, R175, R168 ;  /* 0x000000a8afa87221 */ /* 0x000fe20000010000 */
[----:B------:R-:W3:Y:S01]  /*13700*/  MUFU.EX2 R179, R179 ;  /* 0x000000b300b37308 */ /* 0x000ee20000000800 */
[----:B------:R4:W-:Y:S01]  /*13710*/  STSM.16.M88.4 [R202+0x26800], R152 ;  /* 0x02680098ca007844 */ /* 0x0009e20000000200 */
[-C--:B------:R-:W-:Y:S01]  /*13720*/  FMUL.FTZ R150, R150, R174.reuse ;  /* 0x000000ae96967220 */ /* 0x080fe20000410000 */
[----:B-----5:R-:W-:Y:S01]  /*13730*/  FADD.FTZ R168, R165, R168 ;  /* 0x000000a8a5a87221 */ /* 0x020fe20000010000 */
[----:B------:R-:W-:Y:S01]  /*13740*/  FMUL.FTZ R151, R151, R174 ;  /* 0x000000ae97977220 */ /* 0x000fe20000410000 */
[----:B------:R4:W-:Y:S03]  /*13750*/  STSM.16.M88.4 [R205], R156 ;  /* 0x0000009ccd007844 */ /* 0x0009e60000000200 */
[----:B------:R-:W5:Y:S01]  /*13760*/  MUFU.EX2 R182, R182 ;  /* 0x000000b600b67308 */ /* 0x000f620000000800 */
[----:B0-----:R-:W-:Y:S01]  /*13770*/  FADD.FTZ R3, R166, R3 ;  /* 0x00000003a6037221 */ /* 0x001fe20000010000 */
[C---:B------:R-:W-:Y:S01]  /*13780*/  F2FP.BF16.F32.PACK_AB R166, R181.reuse, R166 ;  /* 0x000000a6b5a6723e */ /* 0x040fe200000010ff */
[----:B------:R4:W-:Y:S02]  /*13790*/  STSM.16.M88.4 [R203], R160 ;  /* 0x000000a0cb007844 */ /* 0x0009e40000000200 */
[----:B------:R-:W-:-:S03]  /*137a0*/  FADD.FTZ R3, R181, R3 ;  /* 0x00000003b5037221 */ /* 0x000fc60000010000 */
[----:B------:R-:W0:Y:S01]  /*137b0*/  MUFU.EX2 R183, R183 ;  /* 0x000000b700b77308 */ /* 0x000e220000000800 */
[C---:B---3--:R-:W-:Y:S01]  /*137c0*/  FADD.FTZ R168, R179.reuse, R168 ;  /* 0x000000a8b3a87221 */ /* 0x048fe20000010000 */
[----:B------:R-:W-:-:S03]  /*137d0*/  F2FP.BF16.F32.PACK_AB R165, R179, R165 ;  /* 0x000000a5b3a5723e */ /* 0x000fc600000010ff */
[----:B-----5:R-:W-:Y:S01]  /*137e0*/  FADD.FTZ R168, R182, R168 ;  /* 0x000000a8b6a87221 */ /* 0x020fe20000010000 */
[----:B0-----:R-:W-:-:S03]  /*137f0*/  F2FP.BF16.F32.PACK_AB R167, R183, R182 ;  /* 0x000000b6b7a7723e */ /* 0x001fc600000010ff */
[----:B------:R-:W-:Y:S02]  /*13800*/  FADD.FTZ R0, R183, R168 ;  /* 0x000000a8b7007221 */ /* 0x000fe40000010000 */
[----:B------:R4:W-:Y:S01]  /*13810*/  STSM.16.M88.4 [R204], R164 ;  /* 0x000000a4cc007844 */ /* 0x0009e20000000200 */
[----:B------:R-:W-:Y:S05]  /*13820*/  @!P0 BRA `(.L_x_5978) ;  /* 0x0000000000048947 */ /* 0x000fea0003800000 */
[----:B------:R-:W-:Y:S01]  /*13830*/  BPT.TRAP 0x1 ;  /* 0x000000040000795c */ /* 0x000fe20000300000 */
.L_x_5978:
[----:B------:R0:W3:Y:S01]  /*13840*/  SYNCS.PHASECHK.TRANS64.TRYWAIT P1, [R20+URZ+0x28c50], R184 ;  /* 0x028c50b8140075a7 */ /* 0x0000e2000802017f */
[----:B------:R-:W-:Y:S05]  /*13850*/  @!P0 BRA `(.L_x_5979) ;  /* 0x0000000000048947 */ /* 0x000fea0003800000 */
[----:B------:R-:W-:Y:S01]  /*13860*/  BPT.TRAP 0x1 ;  /* 0x000000040000795c */ /* 0x000fe20000300000 */
.L_x_5979:
[----:B------:R-:W-:Y:S04]  /*13870*/  BSSY B1, `(.L_x_5980) ;  /* 0x0000004000017945 */ /* 0x000fe80003800000 */
[----:B---3--:R-:W-:Y:S05]  /*13880*/  @P1 BRA `(.L_x_5981) ;  /* 0x0000000000081947 */ /* 0x008fea0003800000 */
[----:B------:R-:W3:Y:S02]  /*13890*/  SYNCS.PHASECHK.TRANS64.TRYWAIT P1, [R20+URZ+0x28c50], R184 ;  /* 0x028c50b8140075a7 */ /* 0x000ee4000802017f */
[----:B---3--:R-:W-:Y:S05]  /*138a0*/  @!P1 BRA `(.L_x_5982) ;  /* 0x000000cc007c9947 */ /* 0x008fea0003800000 */
.L_x_5981:
[----:B------:R-:W-:Y:S05]  /*138b0*/  BSYNC B1 ;  /* 0x0000000000017941 */ /* 0x000fea0003800000 */
.L_x_5980:
        /* <DEDUP_REMOVED lines=8> */
[----:B----4-:R-:W-:Y:S01]  /*13940*/  VIADD R152, R168, 0x80 ;  /* 0x00000080a8987836 */ /* 0x010fe20000000000 */
        /* <DEDUP_REMOVED lines=31> */
.L_x_5983:
[----:B------:R-:W4:Y:S01]  /*13b40*/  LDL R152, [R1+0xc] ;  /* 0x00000c0001987983 */ /* 0x000f220000100800 */
[----:B0123--:R-:W-:Y:S02]  /*13b50*/  VIADD R20, R20, 0x28c60 ;  /* 0x00028c6014147836 */ /* 0x00ffe40000000000 */
[----:B------:R-:W-:Y:S02]  /*13b60*/  IMAD.MOV.U32 R186, RZ, RZ, R14 ;  /* 0x000000ffffba7224 */ /* 0x000fe400078e000e */
[----:B------:R-:W-:Y:S01]  /*13b70*/  IMAD.MOV.U32 R187, RZ, RZ, R6 ;  /* 0x000000ffffbb7224 */ /* 0x000fe200078e0006 */
[----:B------:R-:W-:Y:S01]  /*13b80*/  PRMT R20, R191, 0x654, R20 ;  /* 0x00000654bf147816 */ /* 0x000fe20000000014 */
[----:B------:R-:W-:-:S03]  /*13b90*/  IMAD.MOV.U32 R185, RZ, RZ, R18 ;  /* 0x000000ffffb97224 */ /* 0x000fc600078e0012 */
[----:B------:R1:W-:Y:S01]  /*13ba0*/  SYNCS.ARRIVE.TRANS64.RED.A1T0 RZ, [R20+URZ], RZ ;  /* 0x000000ff14ff79a7 */ /* 0x0003e2000810043f */
[C---:B----4-:R-:W-:Y:S01]  /*13bb0*/  ISETP.GT.AND P1, PT, R15.reuse, R152, PT ;  /* 0x000000980f00720c */ /* 0x050fe20003f24270 */
[----:B------:R-:W-:-:S12]  /*13bc0*/  VIADD R15, R15, 0xffffffff ;  /* 0xffffffff0f0f7836 */ /* 0x000fd80000000000 */
[----:B-1----:R-:W-:Y:S05]  /*13bd0*/  @P1 BRA `(.L_x_5984) ;  /* 0xffffffd800c01947 */ /* 0x002fea000383ffff */
.L_x_5963:
[----:B------:R-:W-:Y:S05]  /*13be0*/  BSYNC B0 ;  /* 0x0000000000007941 */ /* 0x000fea0003800000 */
.L_x_5962:
[----:B------:R-:W2:Y:S04]  /*13bf0*/  LDL.LU R20, [R1+0x54] ;  /* 0x0000540001147983 */ /* 0x000ea80000300800 */
[----:B------:R-:W1:Y:S04]  /*13c00*/  SHFL.BFLY PT, R4, R3, 0x2, 0x1f ;  /* 0x0c401f0003047f89 */ /* 0x000e6800000e0000 */
[----:B------:R-:W3:Y:S01]  /*13c10*/  SHFL.BFLY PT, R5, R0, 0x2, 0x1f ;  /* 0x0c401f0000057f89 */ /* 0x000ee200000e0000 */
[----:B-1----:R-:W-:Y:S01]  /*13c20*/  FADD.FTZ R4, R4, R3 ;  /* 0x0000000304047221 */ /* 0x002fe20000010000 */
[----:B---3--:R-:W-:Y:S01]  /*13c30*/  FADD.FTZ R8, R5, R0 ;  /* 0x0000000005087221 */ /* 0x008fe20000010000 */
[----:B------:R-:W-:-:S03]  /*13c40*/  IMAD.MOV.U32 R0, RZ, RZ, -0x800000 ;  /* 0xff800000ff007424 */ /* 0x000fc600078e00ff */
[----:B------:R-:W1:Y:S04]  /*13c50*/  SHFL.BFLY PT, R5, R4, 0x1, 0x1f ;  /* 0x0c201f0004057f89 */ /* 0x000e6800000e0000 */
[----:B------:R-:W3:Y:S01]  /*13c60*/  SHFL.BFLY PT, R9, R8, 0x1, 0x1f ;  /* 0x0c201f0008097f89 */ /* 0x000ee200000e0000 */
[----:B-1----:R-:W-:Y:S01]  /*13c70*/  FADD.FTZ R11, R4, R5 ;  /* 0x00000005040b7221 */ /* 0x002fe20000010000 */
[----:B---3--:R-:W-:Y:S01]  /*13c80*/  FADD.FTZ R12, R8, R9 ;  /* 0x00000009080c7221 */ /* 0x008fe20000010000 */
[----:B------:R-:W-:Y:S08]  /*13c90*/  BAR.ARV 0x8, 0x100 ;  /* 0x0204000000007b1d */ /* 0x000ff00000002000 */
[----:B------:R-:W-:Y:S01]  /*13ca0*/  BAR.SYNC.DEFER_BLOCKING 0xf, 0x100 ;  /* 0x03c4000000007b1d */ /* 0x000fe20000010000 */
[----:B------:R-:W-:-:S02]  /*13cb0*/  FSETP.NE.FTZ.AND P0, PT, R11, RZ, PT ;  /* 0x000000ff0b00720b */ /* 0x000fc40003f15000 */
[----:B------:R-:W-:-:S11]  /*13cc0*/  FSETP.NE.FTZ.AND P1, PT, R12, RZ, PT ;  /* 0x000000ff0c00720b */ /* 0x000fd60003f35000 */
[----:B------:R-:W1:Y:S01]  /*13cd0*/  @P0 MUFU.LG2 R5, R11 ;  /* 0x0000000b00050308 */ /* 0x000e620000000c00 */
[C---:B------:R-:W-:Y:S01]  /*13ce0*/  @P0 FMUL.FTZ R3, R7.reuse, 0.69314718246459960938 ;  /* 0x3f31721807030820 */ /* 0x040fe20000410000 */
[----:B------:R-:W-:-:S06]  /*13cf0*/  @P1 FMUL.FTZ R4, R7, 0.69314718246459960938 ;  /* 0x3f31721807041820 */ /* 0x000fcc0000410000 */
[----:B------:R-:W3:Y:S01]  /*13d00*/  @P1 MUFU.LG2 R9, R12 ;  /* 0x0000000c00091308 */ /* 0x000ee20000000c00 */
[----:B-1----:R-:W-:Y:S01]  /*13d10*/  @P0 FMUL.FTZ R10, R5, 0.69314718246459960938 ;  /* 0x3f317218050a0820 */ /* 0x002fe20000410000 */
[----:B------:R-:W-:-:S03]  /*13d20*/  IMAD.MOV R5, RZ, RZ, -R201 ;  /* 0x000000ffff057224 */ /* 0x000fc600078e0ac9 */
[----:B------:R-:W-:Y:S01]  /*13d30*/  @P0 FFMA.FTZ R0, R3, R6, R10 ;  /* 0x0000000603000223 */ /* 0x000fe2000001000a */
[----:B------:R-:W-:Y:S01]  /*13d40*/  IMAD.MOV.U32 R3, RZ, RZ, -0x800000 ;  /* 0xff800000ff037424 */ /* 0x000fe200078e00ff */
[----:B------:R-:W-:Y:S01]  /*13d50*/  ISETP.NE.AND P2, PT, R188, R5, PT ;  /* 0x00000005bc00720c */ /* 0x000fe20003f45270 */
[----:B------:R-:W-:Y:S02]  /*13d60*/  IMAD.MOV.U32 R6, RZ, RZ, RZ ;  /* 0x000000ffff067224 */ /* 0x000fe400078e00ff */
[----:B---3--:R-:W-:-:S04]  /*13d70*/  @P1 FMUL.FTZ R9, R9, 0.69314718246459960938 ;  /* 0x3f31721809091820 */ /* 0x008fc80000410000 */
[----:B------:R-:W-:Y:S01]  /*13d80*/  @P1 FFMA.FTZ R3, R4, R14, R9 ;  /* 0x0000000e04031223 */ /* 0x000fe20000010009 */
[----:B------:R-:W-:Y:S01]  /*13d90*/  IMAD.MOV.U32 R4, RZ, RZ, RZ ;  /* 0x000000ffff047224 */ /* 0x000fe200078e00ff */
[----:B------:R-:W1:Y:S04]  /*13da0*/  @P1 MUFU.RCP R6, R12 ;  /* 0x0000000c00061308 */ /* 0x000e680000001000 */
[C---:B------:R-:W-:Y:S02]  /*13db0*/  @!P2 IMAD R5, R18.reuse, 0x40, R198 ;  /* 0x000000401205a824 */ /* 0x040fe400078e02c6 */
[----:B------:R-:W-:Y:S02]  /*13dc0*/  VIADD R18, R18, 0x1 ;  /* 0x0000000112127836 */ /* 0x000fe40000000000 */
[----:B------:R3:W4:Y:S01]  /*13dd0*/  @P0 MUFU.RCP R4, R11 ;  /* 0x0000000b00040308 */ /* 0x0007220000001000 */
[----:B------:R-:W-:Y:S01]  /*13de0*/  @!P2 IMAD R5, R5, 0x4, R2 ;  /* 0x000000040505a824 */ /* 0x000fe200078e0202 */
[----:B------:R-:W-:-:S02]  /*13df0*/  PLOP3.LUT P0, PT, PT, PT, PT, 0x8, 0x0 ;  /* 0x000000000000781c */ /* 0x000fc40003f0e170 */
[----:B------:R-:W-:-:S04]  /*13e00*/  ISETP.NE.AND P1, PT, R18, 0x2, PT ;  /* 0x000000021200780c */ /* 0x000fc80003f25270 */
[----:B------:R-:W-:Y:S01]  /*13e10*/  SEL R2, RZ, 0x1, P1 ;  /* 0x00000001ff027807 */ /* 0x000fe20000800000 */
[----:B-1----:R-:W-:Y:S01]  /*13e20*/  @!P2 STS [R5+0x28820], R6 ;  /* 0x028820060500a388 */ /* 0x002fe20000000800 */
[-C--:B------:R-:W-:Y:S01]  /*13e30*/  FMUL.FTZ R9, R27, R6.reuse ;  /* 0x000000061b097220 */ /* 0x080fe20000410000 */
[-C--:B---3--:R-:W-:Y:S01]  /*13e40*/  FMUL.FTZ R11, R30, R6.reuse ;  /* 0x000000061e0b7220 */ /* 0x088fe20000410000 */
[-C--:B------:R-:W-:Y:S01]  /*13e50*/  FMUL.FTZ R31, R31, R6.reuse ;  /* 0x000000061f1f7220 */ /* 0x080fe20000410000 */
[-C--:B------:R-:W-:Y:S01]  /*13e60*/  FMUL.FTZ R34, R34, R6.reuse ;  /* 0x0000000622227220 */ /* 0x080fe20000410000 */
[-C--:B------:R-:W-:Y:S01]  /*13e70*/  FMUL.FTZ R7, R38, R6.reuse ;  /* 0x0000000626077220 */ /* 0x080fe20000410000 */
[-C--:B------:R-:W-:Y:S01]  /*13e80*/  FMUL.FTZ R39, R39, R6.reuse ;  /* 0x0000000627277220 */ /* 0x080fe20000410000 */
[----:B------:R-:W-:Y:S01]  /*13e90*/  FMUL.FTZ R42, R42, R6 ;  /* 0x000000062a2a7220 */ /* 0x000fe20000410000 */
        /* <DEDUP_REMOVED lines=127> */
.L_x_5840:
[----:B------:R-:W-:Y:S05]  /*14690*/  BSYNC B7 ;  /* 0x0000000000077941 */ /* 0x000fea0003800000 */
.L_x_5830:
[----:B------:R-:W2:Y:S08]  /*146a0*/  S2UR UR4, SR_CgaCtaId ;  /* 0x00000000000479c3 */ /* 0x000eb00000008800 */
[----:B------:R-:W-:Y:S01]  /*146b0*/  BAR.SYNC.DEFER_BLOCKING 0x5, 0x180 ;  /* 0x0146000000007b1d */ /* 0x000fe20000010000 */
[----:B------:R-:W-:-:S05]  /*146c0*/  MOV R2, 0x400 ;  /* 0x0000040000027802 */ /* 0x000fca0000000f00 */
[----:B------:R-:W-:Y:S01]  /*146d0*/  BSSY B0, `(.L_x_5985) ;  /* 0x000031e000007945 */ /* 0x000fe20003800000 */
[----:B--2---:R-:W-:-:S05]  /*146e0*/  IMAD.U32 R191, RZ, RZ, UR4 ;  /* 0x00000004ffbf7e24 */ /* 0x004fca000f8e00ff */
[----:B------:R-:W-:-:S05]  /*146f0*/  LEA R2, R191, R2, 0x18 ;  /* 0x00000002bf027211 */ /* 0x000fca00078ec0ff */
[----:B-----5:R2:W3:Y:S01]  /*14700*/  LDS.128 R24, [R2+0x28cd0] ;  /* 0x028cd00002187984 */ /* 0x0204e20000000c00 */
[----:B------:R-:W-:Y:S06]  /*14710*/  BAR.ARV 0x4, 0x180 ;  /* 0x0106000000007b1d */ /* 0x000fec0000002000 */
[----:B------:R-:W-:Y:S05]  /*14720*/  @P0 BRA `(.L_x_5986) ;  /* 0x00000020008c0947 */ /* 0x000fea0003800000 */
[----:B------:R-:W4:Y:S01]  /*14730*/  LDL R6, [R1+0x64] ;  /* 0x0000640001067983 */ /* 0x000f220000100800 */
[----:B------:R-:W-:Y:S01]  /*14740*/  F2FP.BF16.F32.PACK_AB R8, R8, R10 ;  /* 0x0000000a0808723e */ /* 0x000fe200000010ff */
[----:B------:R-:W-:Y:S02]  /*14750*/  ULDC.64 UR4, c[0x0][0xc00] ;  /* 0x0003000000047ab9 */ /* 0x000fe40000000a00 */
[----:B------:R-:W2:Y:S01]  /*14760*/  LDL R50, [R1+0x50] ;  /* 0x0000500001327983 */ /* 0x000ea20000100800 */
[----:B------:R-:W0:Y:S01]  /*14770*/  S2R R23, SR_SWINHI ;  /* 0x0000000000177919 */ /* 0x000e220000002f00 */
[----:B------:R-:W-:Y:S02]  /*14780*/  F2FP.BF16.F32.PACK_AB R11, R31, R11 ;  /* 0x0000000b1f0b723e */ /* 0x000fe400000010ff */
[----:B------:R-:W-:Y:S02]  /*14790*/  F2FP.BF16.F32.PACK_AB R9, R9, R4 ;  /* 0x000000040909723e */ /* 0x000fe400000010ff */
[----:B------:R-:W-:-:S02]  /*147a0*/  F2FP.BF16.F32.PACK_AB R10, R28, R153 ;  /* 0x000000991c0a723e */ /* 0x000fc400000010ff */
[----:B-1----:R-:W-:Y:S02]  /*147b0*/  MOV R20, R2 ;  /* 0x0000000200147202 */ /* 0x002fe40000000f00 */
[----:B0-----:R-:W-:Y:S01]  /*147c0*/  MOV R21, R23 ;  /* 0x0000001700157202 */ /* 0x001fe20000000f00 */
[----:B------:R-:W0:Y:S01]  /*147d0*/  S2R R97, SR_TID.X ;  /* 0x0000000000617919 */ /* 0x000e220000002100 */
        /* <DEDUP_REMOVED lines=11> */
[----:B0-----:R-:W-:-:S05]  /*14890*/  VIADD R97, R97, 0xffffff80 ;  /* 0xffffff8061617836 */ /* 0x001fca0000000000 */
[----:B------:R-:W-:Y:S02]  /*148a0*/  SHF.R.S32.HI R98, RZ, 0x1f, R97 ;  /* 0x0000001fff627819 */ /* 0x000fe40000011461 */
[----:B------:R-:W-:Y:S02]  /*148b0*/  F2FP.BF16.F32.PACK_AB R36, R36, R96 ;  /* 0x000000602424723e */ /* 0x000fe400000010ff */
[----:B------:R-:W-:Y:S02]  /*148c0*/  LEA.HI R98, R98, R97, RZ, 0x3 ;  /* 0x0000006162627211 */ /* 0x000fe400078f18ff */
[----:B------:R-:W-:Y:S02]  /*148d0*/  F2FP.BF16.F32.PACK_AB R37, R99, R37 ;  /* 0x000000256325723e */ /* 0x000fe400000010ff */
[----:B------:R-:W-:Y:S02]  /*148e0*/  F2FP.BF16.F32.PACK_AB R40, R40, R104 ;  /* 0x000000682828723e */ /* 0x000fe400000010ff */
[----:B------:R-:W-:-:S02]  /*148f0*/  F2FP.BF16.F32.PACK_AB R41, R107, R41 ;  /* 0x000000296b29723e */ /* 0x000fc400000010ff */
[----:B------:R-:W-:Y:S02]  /*14900*/  F2FP.BF16.F32.PACK_AB R42, R109, R108 ;  /* 0x0000006c6d2a723e */ /* 0x000fe400000010ff */
[----:B------:R-:W-:Y:S02]  /*14910*/  F2FP.BF16.F32.PACK_AB R43, R111, R43 ;  /* 0x0000002b6f2b723e */ /* 0x000fe400000010ff */
[----:B------:R-:W-:Y:S02]  /*14920*/  SHF.R.S32.HI R98, RZ, 0x3, R98 ;  /* 0x00000003ff627819 */ /* 0x000fe40000011462 */
        /* <DEDUP_REMOVED lines=8> */
[----:B----4-:R-:W-:-:S03]  /*149b0*/  IMAD.WIDE R44, R6, 0x2, R20 ;  /* 0x00000002062c7825 */ /* 0x010fc600078e0214 */
[----:B------:R-:W-:-:S04]  /*149c0*/  LOP3.LUT R23, R44, 0x380, RZ, 0xc0, !PT ;  /* 0x000003802c177812 */ /* 0x000fc800078ec0ff */
[----:B------:R-:W-:Y:S01]  /*149d0*/  SHF.R.U64 R23, R23, 0x3, RZ ;  /* 0x0000000317177819 */ /* 0x000fe200000012ff */
[----:B------:R-:W-:-:S03]  /*149e0*/  IMAD.MOV.U32 R31, RZ, RZ, R45 ;  /* 0x000000ffff1f7224 */ /* 0x000fc600078e002d */
[----:B------:R-:W-:Y:S01]  /*149f0*/  LOP3.LUT R30, R23, R44, RZ, 0x3c, !PT ;  /* 0x0000002c171e7212 */ /* 0x000fe200078e3cff */
[----:B------:R-:W-:Y:S01]  /*14a00*/  BAR.SYNC.DEFER_BLOCKING 0x1, 0x100 ;  /* 0x0044000000007b1d */ /* 0x000fe20000010000 */
[C---:B------:R-:W-:Y:S02]  /*14a10*/  IADD3 R23, P0, R44.reuse, 0x20, RZ ;  /* 0x000000202c177810 */ /* 0x040fe40007f1e0ff */
[----:B------:R-:W-:Y:S02]  /*14a20*/  MOV R30, R30 ;  /* 0x0000001e001e7202 */ /* 0x000fe40000000f00 */
[----:B------:R-:W-:Y:S02]  /*14a30*/  LOP3.LUT R6, R23, 0x380, RZ, 0xc0, !PT ;  /* 0x0000038017067812 */ /* 0x000fe400078ec0ff */
[----:B------:R-:W-:Y:S02]  /*14a40*/  IADD3 R53, P1, R44, 0x2060, RZ ;  /* 0x000020602c357810 */ /* 0x000fe40007f3e0ff */
[----:B------:R-:W-:-:S02]  /*14a50*/  SHF.R.U64 R6, R6, 0x3, RZ ;  /* 0x0000000306067819 */ /* 0x000fc400000012ff */
[----:B------:R-:W-:Y:S02]  /*14a60*/  LOP3.LUT R52, R53, 0x380, RZ, 0xc0, !PT ;  /* 0x0000038035347812 */ /* 0x000fe400078ec0ff */
[----:B------:R-:W-:Y:S02]  /*14a70*/  IADD3 R57, P2, R44, 0x4000, RZ ;  /* 0x000040002c397810 */ /* 0x000fe40007f5e0ff */
[----:B------:R-:W-:Y:S01]  /*14a80*/  SHF.R.U64 R52, R52, 0x3, RZ ;  /* 0x0000000334347819 */ /* 0x000fe200000012ff */
[----:B------:R0:W-:Y:S03]  /*14a90*/  STSM.16.M88.4 [R30], R8 ;  /* 0x000000081e007844 */ /* 0x0001e60000000200 */
[----:B------:R-:W-:Y:S01]  /*14aa0*/  LOP3.LUT R52, R52, R53, RZ, 0x3c, !PT ;  /* 0x0000003534347212 */ /* 0x000fe200078e3cff */
[--C-:B------:R-:W-:Y:S01]  /*14ab0*/  IMAD.X R53, RZ, RZ, R45.reuse, P1 ;  /* 0x000000ffff357224 */ /* 0x100fe200008e062d */
[----:B------:R-:W-:Y:S01]  /*14ac0*/  LOP3.LUT R56, R57, 0x380, RZ, 0xc0, !PT ;  /* 0x0000038039387812 */ /* 0x000fe200078ec0ff */
[----:B0-----:R-:W-:Y:S01]  /*14ad0*/  IMAD.X R9, RZ, RZ, R45, P0 ;  /* 0x000000ffff097224 */ /* 0x001fe200000e062d */
[----:B------:R-:W-:-:S02]  /*14ae0*/  LOP3.LUT R8, R6, R23, RZ, 0x3c, !PT ;  /* 0x0000001706087212 */ /* 0x000fc400078e3cff */
[----:B------:R-:W-:Y:S02]  /*14af0*/  F2FP.BF16.F32.PACK_AB R6, R14, R152 ;  /* 0x000000980e06723e */ /* 0x000fe400000010ff */
[----:B------:R-:W-:-:S05]  /*14b00*/  MOV R12, R8 ;  /* 0x00000008000c7202 */ /* 0x000fca0000000f00 */
[----:B------:R0:W-:Y:S01]  /*14b10*/  STSM.16.M88.4 [R12], R4 ;  /* 0x000000040c007844 */ /* 0x0001e20000000200 */
[C---:B------:R-:W-:Y:S02]  /*14b20*/  IADD3 R9, P3, R44.reuse, 0x40, RZ ;  /* 0x000000402c097810 */ /* 0x040fe40007f7e0ff */
[----:B------:R-:W-:Y:S02]  /*14b30*/  IADD3 R31, P5, R44, 0x2000, RZ ;  /* 0x000020002c1f7810 */ /* 0x000fe40007fbe0ff */
[----:B------:R-:W-:Y:S02]  /*14b40*/  SHF.R.U64 R56, R56, 0x3, RZ ;  /* 0x0000000338387819 */ /* 0x000fe400000012ff */
[C---:B------:R-:W-:Y:S02]  /*14b50*/  IADD3 R11, P4, R44.reuse, 0x60, RZ ;  /* 0x000000602c0b7810 */ /* 0x040fe40007f9e0ff */
[----:B------:R-:W-:Y:S02]  /*14b60*/  LOP3.LUT R8, R9, 0x380, RZ, 0xc0, !PT ;  /* 0x0000038009087812 */ /* 0x000fe400078ec0ff */
[----:B0-----:R-:W-:-:S04]  /*14b70*/  IADD3 R4, P1, R44, 0x6040, RZ ;  /* 0x000060402c047810 */ /* 0x001fc80007f3e0ff */
[----:B------:R-:W-:Y:S02]  /*14b80*/  LOP3.LUT R5, R4, 0x380, RZ, 0xc0, !PT ;  /* 0x0000038004057812 */ /* 0x000fe400078ec0ff */
[----:B------:R-:W-:Y:S02]  /*14b90*/  LOP3.LUT R30, R31, 0x380, RZ, 0xc0, !PT ;  /* 0x000003801f1e7812 */ /* 0x000fe400078ec0ff */
[----:B------:R-:W-:Y:S01]  /*14ba0*/  LOP3.LUT R56, R56, R57, RZ, 0x3c, !PT ;  /* 0x0000003938387212 */ /* 0x000fe200078e3cff */
[----:B------:R-:W-:Y:S01]  /*14bb0*/  IMAD.X R57, RZ, RZ, R45, P2 ;  /* 0x000000ffff397224 */ /* 0x000fe200010e062d */
[----:B------:R-:W-:Y:S02]  /*14bc0*/  LOP3.LUT R10, R11, 0x380, RZ, 0xc0, !PT ;  /* 0x000003800b0a7812 */ /* 0x000fe400078ec0ff */
[----:B------:R-:W-:Y:S02]  /*14bd0*/  SHF.R.U64 R5, R5, 0x3, RZ ;  /* 0x0000000305057819 */ /* 0x000fe400000012ff */
[----:B------:R-:W-:-:S02]  /*14be0*/  IADD3 R6, P2, R44, 0x6060, RZ ;  /* 0x000060602c067810 */ /* 0x000fc40007f5e0ff */
[----:B------:R-:W-:Y:S02]  /*14bf0*/  SHF.R.U64 R8, R8, 0x3, RZ ;  /* 0x0000000308087819 */ /* 0x000fe400000012ff */
[----:B------:R-:W-:Y:S02]  /*14c00*/  IADD3 R39, P6, R44, 0x2020, RZ ;  /* 0x000020202c277810 */ /* 0x000fe40007fde0ff */
[----:B------:R-:W-:Y:S02]  /*14c10*/  SHF.R.U64 R30, R30, 0x3, RZ ;  /* 0x000000031e1e7819 */ /* 0x000fe400000012ff */
[----:B------:R-:W-:Y:S02]  /*14c20*/  SHF.R.U64 R10, R10, 0x3, RZ ;  /* 0x000000030a0a7819 */ /* 0x000fe400000012ff */
[----:B------:R-:W-:Y:S02]  /*14c30*/  IADD3 R49, P0, R44, 0x2040, RZ ;  /* 0x000020402c317810 */ /* 0x000fe40007f1e0ff */
[----:B------:R-:W-:-:S02]  /*14c40*/  LOP3.LUT R4, R5, R4, RZ, 0x3c, !PT ;  /* 0x0000000405047212 */ /* 0x000fc400078e3cff */
[----:B------:R-:W-:Y:S02]  /*14c50*/  LOP3.LUT R5, R6, 0x380, RZ, 0xc0, !PT ;  /* 0x0000038006057812 */ /* 0x000fe400078ec0ff */
[----:B------:R-:W-:Y:S01]  /*14c60*/  LOP3.LUT R8, R8, R9, RZ, 0x3c, !PT ;  /* 0x0000000908087212 */ /* 0x000fe200078e3cff */
[--C-:B------:R-:W-:Y:S01]  /*14c70*/  IMAD.X R9, RZ, RZ, R45.reuse, P3 ;  /* 0x000000ffff097224 */ /* 0x100fe200018e062d */
[----:B------:R-:W-:Y:S02]  /*14c80*/  LOP3.LUT R38, R39, 0x380, RZ, 0xc0, !PT ;  /* 0x0000038027267812 */ /* 0x000fe400078ec0ff */
[----:B------:R-:W-:Y:S01]  /*14c90*/  LOP3.LUT R30, R30, R31, RZ, 0x3c, !PT ;  /* 0x0000001f1e1e7212 */ /* 0x000fe200078e3cff */
[--C-:B------:R-:W-:Y:S01]  /*14ca0*/  IMAD.X R31, RZ, RZ, R45.reuse, P5 ;  /* 0x000000ffff1f7224 */ /* 0x100fe200028e062d */
[----:B------:R-:W-:Y:S01]  /*14cb0*/  LOP3.LUT R10, R10, R11, RZ, 0x3c, !PT ;  /* 0x0000000b0a0a7212 */ /* 0x000fe200078e3cff */
[----:B------:R-:W-:Y:S01]  /*14cc0*/  IMAD.X R11, RZ, RZ, R45, P4 ;  /* 0x000000ffff0b7224 */ /* 0x000fe200020e062d */
[----:B------:R-:W-:-:S02]  /*14cd0*/  LOP3.LUT R48, R49, 0x380, RZ, 0xc0, !PT ;  /* 0x0000038031307812 */ /* 0x000fc400078ec0ff */
[C---:B------:R-:W-:Y:S02]  /*14ce0*/  IADD3 R61, P3, R44.reuse, 0x4020, RZ ;  /* 0x000040202c3d7810 */ /* 0x040fe40007f7e0ff */
[----:B------:R-:W-:Y:S02]  /*14cf0*/  SHF.R.U64 R5, R5, 0x3, RZ ;  /* 0x0000000305057819 */ /* 0x000fe400000012ff */
[----:B------:R-:W-:Y:S02]  /*14d00*/  IADD3 R65, P4, R44, 0x4040, RZ ;  /* 0x000040402c417810 */ /* 0x000fe40007f9e0ff */
[----:B------:R-:W-:Y:S02]  /*14d10*/  SHF.R.U64 R38, R38, 0x3, RZ ;  /* 0x0000000326267819 */ /* 0x000fe400000012ff */
[----:B------:R-:W-:Y:S02]  /*14d20*/  IADD3 R68, P5, R44, 0x4060, RZ ;  /* 0x000040602c447810 */ /* 0x000fe40007fbe0ff */
[----:B------:R-:W-:Y:S01]  /*14d30*/  SHF.R.U64 R48, R48, 0x3, RZ ;  /* 0x0000000330307819 */ /* 0x000fe200000012ff */
[----:B------:R-:W-:Y:S01]  /*14d40*/  IMAD.X R7, RZ, RZ, R45, P2 ;  /* 0x000000ffff077224 */ /* 0x000fe200010e062d */
[----:B------:R-:W-:-:S02]  /*14d50*/  LOP3.LUT R60, R61, 0x380, RZ, 0xc0, !PT ;  /* 0x000003803d3c7812 */ /* 0x000fc400078ec0ff */
[----:B------:R-:W-:Y:S01]  /*14d60*/  LOP3.LUT R6, R5, R6, RZ, 0x3c, !PT ;  /* 0x0000000605067212 */ /* 0x000fe200078e3cff */
[----:B------:R-:W-:Y:S01]  /*14d70*/  IMAD.X R5, RZ, RZ, R45, P1 ;  /* 0x000000ffff057224 */ /* 0x000fe200008e062d */
[----:B------:R-:W-:Y:S02]  /*14d80*/  MOV R23, R30 ;  /* 0x0000001e00177202 */ /* 0x000fe40000000f00 */
[----:B------:R-:W-:Y:S02]  /*14d90*/  LOP3.LUT R64, R65, 0x380, RZ, 0xc0, !PT ;  /* 0x0000038041407812 */ /* 0x000fe400078ec0ff */
[----:B------:R-:W-:Y:S02]  /*14da0*/  MOV R8, R8 ;  /* 0x0000000800087202 */ /* 0x000fe40000000f00 */
[----:B------:R-:W-:Y:S02]  /*14db0*/  F2FP.BF16.F32.PACK_AB R30, R170, R173 ;  /* 0x000000adaa1e723e */ /* 0x000fe400000010ff */
[----:B------:R-:W-:-:S02]  /*14dc0*/  F2FP.BF16.F32.PACK_AB R31, R47, R46 ;  /* 0x0000002e2f1f723e */ /* 0x000fc400000010ff */
[----:B------:R-:W-:Y:S01]  /*14dd0*/  LOP3.LUT R38, R38, R39, RZ, 0x3c, !PT ;  /* 0x0000002726267212 */ /* 0x000fe200078e3cff */
[--C-:B------:R-:W-:Y:S01]  /*14de0*/  IMAD.X R39, RZ, RZ, R45.reuse, P6 ;  /* 0x000000ffff277224 */ /* 0x100fe200030e062d */
[----:B------:R-:W-:Y:S02]  /*14df0*/  LOP3.LUT R69, R68, 0x380, RZ, 0xc0, !PT ;  /* 0x0000038044457812 */ /* 0x000fe400078ec0ff */
[----:B------:R-:W-:Y:S02]  /*14e00*/  MOV R10, R10 ;  /* 0x0000000a000a7202 */ /* 0x000fe40000000f00 */
[----:B------:R-:W-:Y:S01]  /*14e10*/  LOP3.LUT R48, R48, R49, RZ, 0x3c, !PT ;  /* 0x0000003130307212 */ /* 0x000fe200078e3cff */
[----:B------:R-:W-:Y:S01]  /*14e20*/  IMAD.X R49, RZ, RZ, R45, P0 ;  /* 0x000000ffff317224 */ /* 0x000fe200000e062d */
[----:B------:R-:W-:Y:S01]  /*14e30*/  SHF.R.U64 R60, R60, 0x3, RZ ;  /* 0x000000033c3c7819 */ /* 0x000fe200000012ff */
[----:B------:R0:W-:Y:S01]  /*14e40*/  STSM.16.M88.4 [R8], R28 ;  /* 0x0000001c08007844 */ /* 0x0001e20000000200 */
[----:B------:R-:W-:-:S02]  /*14e50*/  SHF.R.U64 R64, R64, 0x3, RZ ;  /* 0x0000000340407819 */ /* 0x000fc400000012ff */
[C---:B------:R-:W-:Y:S02]  /*14e60*/  IADD3 R72, P6, R44.reuse, 0x6000, RZ ;  /* 0x000060002c487810 */ /* 0x040fe40007fde0ff */
[----:B------:R-:W-:Y:S01]  /*14e70*/  IADD3 R76, P0, R44, 0x6020, RZ ;  /* 0x000060202c4c7810 */ /* 0x000fe20007f1e0ff */
[----:B------:R1:W-:Y:S01]  /*14e80*/  STSM.16.M88.4 [R10], R32 ;  /* 0x000000200a007844 */ /* 0x0003e20000000200 */
[----:B------:R-:W-:Y:S02]  /*14e90*/  SHF.R.U64 R69, R69, 0x3, RZ ;  /* 0x0000000345457819 */ /* 0x000fe400000012ff */
[----:B---3--:R-:W-:Y:S02]  /*14ea0*/  MOV R24, R4 ;  /* 0x0000000400187202 */ /* 0x008fe40000000f00 */
[----:B------:R-:W-:Y:S02]  /*14eb0*/  MOV R44, R6 ;  /* 0x00000006002c7202 */ /* 0x000fe40000000f00 */
[----:B------:R-:W-:-:S02]  /*14ec0*/  F2FP.BF16.F32.PACK_AB R4, R163, R166 ;  /* 0x000000a6a304723e */ /* 0x000fc400000010ff */
[----:B------:R-:W-:Y:S02]  /*14ed0*/  F2FP.BF16.F32.PACK_AB R5, R59, R58 ;  /* 0x0000003a3b05723e */ /* 0x000fe400000010ff */
[----:B------:R-:W-:Y:S02]  /*14ee0*/  F2FP.BF16.F32.PACK_AB R6, R161, R164 ;  /* 0x000000a4a106723e */ /* 0x000fe400000010ff */
[----:B------:R-:W-:Y:S02]  /*14ef0*/  F2FP.BF16.F32.PACK_AB R7, R63, R62 ;  /* 0x0000003e3f07723e */ /* 0x000fe400000010ff */
[----:B------:R-:W-:Y:S01]  /*14f00*/  LOP3.LUT R60, R60, R61, RZ, 0x3c, !PT ;  /* 0x0000003d3c3c7212 */ /* 0x000fe200078e3cff */
[----:B------:R-:W-:Y:S01]  /*14f10*/  IMAD.X R61, RZ, RZ, R45, P3 ;  /* 0x000000ffff3d7224 */ /* 0x000fe200018e062d */
[----:B------:R-:W-:Y:S02]  /*14f20*/  MOV R38, R38 ;  /* 0x0000002600267202 */ /* 0x000fe40000000f00 */
[----:B0-----:R-:W-:-:S02]  /*14f30*/  F2FP.BF16.F32.PACK_AB R8, R159, R162 ;  /* 0x000000a29f08723e */ /* 0x001fc400000010ff */
[----:B------:R-:W-:Y:S02]  /*14f40*/  F2FP.BF16.F32.PACK_AB R9, R67, R66 ;  /* 0x000000424309723e */ /* 0x000fe400000010ff */
[----:B-1----:R-:W-:Y:S02]  /*14f50*/  F2FP.BF16.F32.PACK_AB R10, R157, R160 ;  /* 0x000000a09d0a723e */ /* 0x002fe400000010ff */
[----:B------:R-:W-:Y:S02]  /*14f60*/  F2FP.BF16.F32.PACK_AB R11, R71, R70 ;  /* 0x00000046470b723e */ /* 0x000fe400000010ff */
[----:B------:R-:W-:Y:S01]  /*14f70*/  LOP3.LUT R64, R64, R65, RZ, 0x3c, !PT ;  /* 0x0000004140407212 */ /* 0x000fe200078e3cff */
[--C-:B------:R-:W-:Y:S01]  /*14f80*/  IMAD.X R65, RZ, RZ, R45.reuse, P4 ;  /* 0x000000ffff417224 */ /* 0x100fe200020e062d */
[----:B------:R-:W-:Y:S01]  /*14f90*/  LOP3.LUT R68, R69, R68, RZ, 0x3c, !PT ;  /* 0x0000004445447212 */ /* 0x000fe200078e3cff */
[----:B------:R-:W-:Y:S01]  /*14fa0*/  IMAD.X R69, RZ, RZ, R45, P5 ;  /* 0x000000ffff457224 */ /* 0x000fe200028e062d */
[----:B------:R-:W-:Y:S01]  /*14fb0*/  LOP3.LUT R77, R76, 0x380, RZ, 0xc0, !PT ;  /* 0x000003804c4d7812 */ /* 0x000fe200078ec0ff */
[----:B------:R-:W-:Y:S01]  /*14fc0*/  STSM.16.M88.4 [R23], R4 ;  /* 0x0000000417007844 */ /* 0x000fe20000000200 */
[----:B------:R-:W-:-:S02]  /*14fd0*/  LOP3.LUT R73, R72, 0x380, RZ, 0xc0, !PT ;  /* 0x0000038048497812 */ /* 0x000fc400078ec0ff */
[----:B------:R-:W-:Y:S02]  /*14fe0*/  MOV R48, R48 ;  /* 0x0000003000307202 */ /* 0x000fe40000000f00 */
[----:B------:R-:W-:Y:S02]  /*14ff0*/  F2FP.BF16.F32.PACK_AB R12, R155, R158 ;  /* 0x0000009e9b0c723e */ /* 0x000fe400000010ff */
[----:B------:R-:W-:Y:S01]  /*15000*/  F2FP.BF16.F32.PACK_AB R14, R154, R156 ;  /* 0x0000009c9a0e723e */ /* 0x000fe200000010ff */
[----:B------:R0:W-:Y:S01]  /*15010*/  STSM.16.M88.4 [R38], R8 ;  /* 0x0000000826007844 */ /* 0x0001e20000000200 */
[----:B------:R-:W-:Y:S02]  /*15020*/  MOV R52, R52 ;  /* 0x0000003400347202 */ /* 0x000fe40000000f00 */
[----:B------:R-:W-:Y:S02]  /*15030*/  F2FP.BF16.F32.PACK_AB R28, R81, R80 ;  /* 0x00000050511c723e */ /* 0x000fe400000010ff */
[----:B------:R-:W-:-:S02]  /*15040*/  F2FP.BF16.F32.PACK_AB R29, R83, R82 ;  /* 0x00000052531d723e */ /* 0x000fc400000010ff */
[----:B------:R-:W-:Y:S02]  /*15050*/  F2FP.BF16.F32.PACK_AB R30, R85, R84 ;  /* 0x00000054551e723e */ /* 0x000fe400000010ff */
[----:B------:R-:W-:Y:S02]  /*15060*/  F2FP.BF16.F32.PACK_AB R31, R87, R86 ;  /* 0x00000056571f723e */ /* 0x000fe400000010ff */
[----:B------:R-:W-:Y:S02]  /*15070*/  MOV R56, R56 ;  /* 0x0000003800387202 */ /* 0x000fe40000000f00 */
[----:B------:R-:W-:Y:S02]  /*15080*/  F2FP.BF16.F32.PACK_AB R32, R89, R88 ;  /* 0x000000585920723e */ /* 0x000fe400000010ff */
[----:B------:R-:W-:Y:S02]  /*15090*/  F2FP.BF16.F32.PACK_AB R33, R91, R90 ;  /* 0x0000005a5b21723e */ /* 0x000fe400000010ff */
[----:B------:R-:W-:-:S02]  /*150a0*/  F2FP.BF16.F32.PACK_AB R34, R93, R92 ;  /* 0x0000005c5d22723e */ /* 0x000fc400000010ff */
[----:B------:R-:W-:Y:S02]  /*150b0*/  F2FP.BF16.F32.PACK_AB R35, R95, R94 ;  /* 0x0000005e5f23723e */ /* 0x000fe400000010ff */
[----:B------:R-:W-:Y:S02]  /*150c0*/  SHF.R.U64 R77, R77, 0x3, RZ ;  /* 0x000000034d4d7819 */ /* 0x000fe400000012ff */
[----:B------:R-:W-:Y:S02]  /*150d0*/  MOV R60, R60 ;  /* 0x0000003c003c7202 */ /* 0x000fe40000000f00 */
[----:B0-----:R-:W-:Y:S02]  /*150e0*/  F2FP.BF16.F32.PACK_AB R38, R101, R100 ;  /* 0x000000646526723e */ /* 0x001fe400000010ff */
[----:B------:R-:W-:Y:S01]  /*150f0*/  F2FP.BF16.F32.PACK_AB R39, R103, R102 ;  /* 0x000000666727723e */ /* 0x000fe200000010ff */
[----:B------:R-:W-:Y:S01]  /*15100*/  STSM.16.M88.4 [R48], R12 ;  /* 0x0000000c30007844 */ /* 0x000fe20000000200 */
[----:B------:R-:W-:-:S02]  /*15110*/  SHF.R.U64 R73, R73, 0x3, RZ ;  /* 0x0000000349497819 */ /* 0x000fc400000012ff */
[----:B------:R-:W-:Y:S01]  /*15120*/  MOV R64, R64 ;  /* 0x0000004000407202 */ /* 0x000fe20000000f00 */
[----:B------:R0:W-:Y:S01]  /*15130*/  STSM.16.M88.4 [R52], R28 ;  /* 0x0000001c34007844 */ /* 0x0001e20000000200 */
[----:B------:R-:W-:Y:S02]  /*15140*/  MOV R68, R68 ;  /* 0x0000004400447202 */ /* 0x000fe40000000f00 */
[----:B------:R-:W-:Y:S02]  /*15150*/  F2FP.BF16.F32.PACK_AB R4, R113, R112 ;  /* 0x000000707104723e */ /* 0x000fe400000010ff */
[----:B------:R-:W-:Y:S02]  /*15160*/  F2FP.BF16.F32.PACK_AB R5, R115, R114 ;  /* 0x000000727305723e */ /* 0x000fe400000010ff */
[----:B------:R-:W-:Y:S02]  /*15170*/  F2FP.BF16.F32.PACK_AB R6, R117, R116 ;  /* 0x000000747506723e */ /* 0x000fe400000010ff */
[----:B------:R-:W-:Y:S01]  /*15180*/  F2FP.BF16.F32.PACK_AB R7, R119, R118 ;  /* 0x000000767707723e */ /* 0x000fe200000010ff */
[----:B------:R-:W-:Y:S01]  /*15190*/  STSM.16.M88.4 [R56], R32 ;  /* 0x0000002038007844 */ /* 0x000fe20000000200 */
[----:B------:R-:W-:Y:S01]  /*151a0*/  LOP3.LUT R76, R77, R76, RZ, 0x3c, !PT ;  /* 0x0000004c4d4c7212 */ /* 0x000fe200078e3cff */
[--C-:B------:R-:W-:Y:S01]  /*151b0*/  IMAD.X R77, RZ, RZ, R45.reuse, P0 ;  /* 0x000000ffff4d7224 */ /* 0x100fe200000e062d */
[----:B------:R-:W-:Y:S01]  /*151c0*/  LOP3.LUT R72, R73, R72, RZ, 0x3c, !PT ;  /* 0x0000004849487212 */ /* 0x000fe200078e3cff */
[----:B------:R-:W-:Y:S01]  /*151d0*/  STSM.16.M88.4 [R60], R36 ;  /* 0x000000243c007844 */ /* 0x000fe20000000200 */
[----:B------:R-:W-:Y:S01]  /*151e0*/  IMAD.X R73, RZ, RZ, R45, P6 ;  /* 0x000000ffff497224 */ /* 0x000fe200030e062d */
[----:B------:R-:W-:Y:S01]  /*151f0*/  ISETP.NE.U32.AND P0, PT, RZ, UR4, PT ;  /* 0x00000004ff007c0c */ /* 0x000fe2000bf05070 */
[----:B0-----:R-:W2:Y:S01]  /*15200*/  LDC.64 R28, c[0x0][0xc00] ;  /* 0x00030000ff1c7b82 */ /* 0x001ea20000000a00 */
[----:B------:R-:W-:Y:S04]  /*15210*/  STSM.16.M88.4 [R64], R40 ;  /* 0x0000002840007844 */ /* 0x000fe80000000200 */
[----:B------:R0:W-:Y:S01]  /*15220*/  STSM.16.M88.4 [R68], R4 ;  /* 0x0000000444007844 */ /* 0x0001e20000000200 */
[----:B------:R-:W-:Y:S01]  /*15230*/  ISETP.NE.AND.EX P0, PT, RZ, UR5, PT, P0 ;  /* 0x00000005ff007c0c */ /* 0x000fe2000bf05300 */
[----:B------:R-:W-:Y:S01]  /*15240*/  ULDC.64 UR4, c[0x0][0xc08] ;  /* 0x0003020000047ab9 */ /* 0x000fe20000000a00 */
[----:B------:R-:W-:-:S02]  /*15250*/  MOV R72, R72 ;  /* 0x0000004800487202 */ /* 0x000fc40000000f00 */
[----:B------:R-:W-:Y:S02]  /*15260*/  F2FP.BF16.F32.PACK_AB R8, R121, R120 ;  /* 0x000000787908723e */ /* 0x000fe400000010ff */
[----:B------:R-:W-:Y:S02]  /*15270*/  F2FP.BF16.F32.PACK_AB R9, R123, R122 ;  /* 0x0000007a7b09723e */ /* 0x000fe400000010ff */
[----:B------:R-:W-:Y:S02]  /*15280*/  F2FP.BF16.F32.PACK_AB R10, R125, R124 ;  /* 0x0000007c7d0a723e */ /* 0x000fe400000010ff */
[----:B------:R-:W-:Y:S01]  /*15290*/  F2FP.BF16.F32.PACK_AB R11, R127, R126 ;  /* 0x0000007e7f0b723e */ /* 0x000fe200000010ff */
[----:B0-----:R-:W-:Y:S01]  /*152a0*/  IMAD R5, R98, 0x40, R208 ;  /* 0x0000004062057824 */ /* 0x001fe200078e02d0 */
[----:B------:R-:W-:-:S03]  /*152b0*/  ISETP.NE.U32.AND P6, PT, RZ, UR4, PT ;  /* 0x00000004ff007c0c */ /* 0x000fc6000bfc5070 */
[----:B------:R-:W-:Y:S01]  /*152c0*/  IMAD.WIDE R4, R5, 0x2, R20 ;  /* 0x0000000205047825 */ /* 0x000fe200078e0214 */
[----:B------:R0:W-:Y:S01]  /*152d0*/  STSM.16.M88.4 [R72], R8 ;  /* 0x0000000848007844 */ /* 0x0001e20000000200 */
[----:B------:R-:W-:Y:S02]  /*152e0*/  ISETP.NE.AND.EX P6, PT, RZ, UR5, PT, P6 ;  /* 0x00000005ff007c0c */ /* 0x000fe4000bfc5360 */
[----:B------:R-:W-:Y:S02]  /*152f0*/  MOV R76, R76 ;  /* 0x0000004c004c7202 */ /* 0x000fe40000000f00 */
[----:B------:R-:W-:Y:S02]  /*15300*/  F2FP.BF16.F32.PACK_AB R12, R129, R128 ;  /* 0x00000080810c723e */ /* 0x000fe400000010ff */
[----:B0-----:R-:W-:-:S04]  /*15310*/  IADD3 R11, P1, R4, 0x1000, RZ ;  /* 0x00001000040b7810 */ /* 0x001fc80007f3e0ff */
[----:B------:R-:W-:Y:S02]  /*15320*/  LOP3.LUT R8, R11, 0x380, RZ, 0xc0, !PT ;  /* 0x000003800b087812 */ /* 0x000fe400078ec0ff */
[----:B------:R-:W-:Y:S02]  /*15330*/  F2FP.BF16.F32.PACK_AB R13, R131, R130 ;  /* 0x00000082830d723e */ /* 0x000fe400000010ff */
[----:B------:R-:W-:Y:S02]  /*15340*/  SHF.R.U64 R8, R8, 0x3, RZ ;  /* 0x0000000308087819 */ /* 0x000fe400000012ff */
[----:B------:R-:W-:Y:S02]  /*15350*/  F2FP.BF16.F32.PACK_AB R14, R133, R132 ;  /* 0x00000084850e723e */ /* 0x000fe400000010ff */
[----:B------:R-:W-:Y:S02]  /*15360*/  F2FP.BF16.F32.PACK_AB R15, R135, R134 ;  /* 0x00000086870f723e */ /* 0x000fe400000010ff */
[----:B------:R-:W-:-:S02]  /*15370*/  LOP3.LUT R8, R8, R11, RZ, 0x3c, !PT ;  /* 0x0000000b08087212 */ /* 0x000fc400078e3cff */
[----:B------:R-:W0:Y:S01]  /*15380*/  @P6 LDC.64 R10, c[0x0][0xc08] ;  /* 0x00030200ff0a6b82 */ /* 0x000e220000000a00 */
[----:B------:R1:W-:Y:S04]  /*15390*/  STSM.16.M88.4 [R76], R12 ;  /* 0x0000000c4c007844 */ /* 0x0003e80000000200 */
[----:B------:R-:W-:Y:S04]  /*153a0*/  STSM.16.M88.4 [R24], R136 ;  /* 0x0000008818007844 */ /* 0x000fe80000000200 */
[----:B------:R3:W-:Y:S01]  /*153b0*/  STSM.16.M88.4 [R44], R144 ;  /* 0x000000902c007844 */ /* 0x0007e20000000200 */
[----:B------:R-:W-:Y:S01]  /*153c0*/  ULDC UR4, c[0x0][0xa88] ;  /* 0x0002a20000047ab9 */ /* 0x000fe20000000800 */
[----:B------:R-:W-:-:S02]  /*153d0*/  IMAD.MOV.U32 R80, RZ, RZ, RZ ;  /* 0x000000ffff507224 */ /* 0x000fc400078e00ff */
[----:B------:R-:W-:Y:S02]  /*153e0*/  IMAD.U32 R23, RZ, RZ, UR4 ;  /* 0x00000004ff177e24 */ /* 0x000fe4000f8e00ff */
[C---:B--2---:R-:W-:Y:S01]  /*153f0*/  IMAD.WIDE R6, R50.reuse, 0x4, R28 ;  /* 0x0000000432067825 */ /* 0x044fe200078e021c */
[----:B------:R-:W-:Y:S03]  /*15400*/  BAR.SYNC.DEFER_BLOCKING 0x1, 0x100 ;  /* 0x0044000000007b1d */ /* 0x000fe60000010000 */
[----:B0-----:R-:W-:-:S03]  /*15410*/  @P6 IMAD.WIDE R10, R50, 0x4, R10 ;  /* 0x00000004320a6825 */ /* 0x001fc600078e020a */
[----:B------:R0:W5:Y:S04]  /*15420*/  @P0 LDG.E R80, desc[UR42][R6.64] ;  /* 0x0000002a06500981 */ /* 0x000168000c1e1900 */
[----:B------:R0:W5:Y:S01]  /*15430*/  @P6 LDG.E R23, desc[UR42][R10.64] ;  /* 0x0000002a0a176981 */ /* 0x000162000c1e1900 */
[C---:B------:R-:W-:Y:S02]  /*15440*/  IADD3 R9, P2, R4.reuse, 0x2000, RZ ;  /* 0x0000200004097810 */ /* 0x040fe40007f5e0ff */
[C---:B------:R-:W-:Y:S02]  /*15450*/  IADD3 R29, P3, R4.reuse, 0x3000, RZ ;  /* 0x00003000041d7810 */ /* 0x040fe40007f7e0ff */
[----:B------:R-:W-:Y:S02]  /*15460*/  IADD3 R33, P4, R4, 0x4000, RZ ;  /* 0x0000400004217810 */ /* 0x000fe40007f9e0ff */
[----:B-1----:R-:W-:-:S02]  /*15470*/  LOP3.LUT R12, R9, 0x380, RZ, 0xc0, !PT ;  /* 0x00000380090c7812 */ /* 0x002fc400078ec0ff */
[----:B------:R-:W-:Y:S02]  /*15480*/  LOP3.LUT R28, R29, 0x380, RZ, 0xc0, !PT ;  /* 0x000003801d1c7812 */ /* 0x000fe400078ec0ff */
[----:B------:R-:W-:Y:S02]  /*15490*/  LOP3.LUT R32, R33, 0x380, RZ, 0xc0, !PT ;  /* 0x0000038021207812 */ /* 0x000fe400078ec0ff */
[----:B------:R-:W-:Y:S02]  /*154a0*/  SHF.R.U64 R12, R12, 0x3, RZ ;  /* 0x000000030c0c7819 */ /* 0x000fe400000012ff */
[----:B------:R-:W-:Y:S02]  /*154b0*/  SHF.R.U64 R28, R28, 0x3, RZ ;  /* 0x000000031c1c7819 */ /* 0x000fe400000012ff */
[----:B------:R-:W-:Y:S01]  /*154c0*/  SHF.R.U64 R32, R32, 0x3, RZ ;  /* 0x0000000320207819 */ /* 0x000fe200000012ff */
        /* <DEDUP_REMOVED lines=11> */
[----:B------:R-:W-:Y:S02]  /*15580*/  IADD3 R53, P4, R4, 0x9000, RZ ;  /* 0x0000900004357810 */ /* 0x000fe40007f9e0ff */
[----:B------:R-:W-:Y:S02]  /*15590*/  P2R R14, PR, RZ, 0x20 ;  /* 0x00000020ff0e7803 */ /* 0x000fe40000000000 */
[----:B------:R-:W-:-:S02]  /*155a0*/  LOP3.LUT R36, R37, 0x380, RZ, 0xc0, !PT ;  /* 0x0000038025247812 */ /* 0x000fc400078ec0ff */
[----:B------:R-:W-:Y:S02]  /*155b0*/  LOP3.LUT R40, R41, 0x380, RZ, 0xc0, !PT ;  /* 0x0000038029287812 */ /* 0x000fe400078ec0ff */
[----:B---3--:R-:W-:Y:S02]  /*155c0*/  LOP3.LUT R44, R45, 0x380, RZ, 0xc0, !PT ;  /* 0x000003802d2c7812 */ /* 0x008fe400078ec0ff */
[----:B------:R-:W-:Y:S02]  /*155d0*/  LOP3.LUT R48, R49, 0x380, RZ, 0xc0, !PT ;  /* 0x0000038031307812 */ /* 0x000fe400078ec0ff */
[----:B------:R-:W-:Y:S02]  /*155e0*/  LOP3.LUT R52, R53, 0x380, RZ, 0xc0, !PT ;  /* 0x0000038035347812 */ /* 0x000fe400078ec0ff */
[----:B------:R-:W-:Y:S02]  /*155f0*/  IADD3 R57, P5, R4, 0xa000, RZ ;  /* 0x0000a00004397810 */ /* 0x000fe40007fbe0ff */
[----:B------:R-:W-:-:S02]  /*15600*/  SHF.R.U64 R36, R36, 0x3, RZ ;  /* 0x0000000324247819 */ /* 0x000fc400000012ff */
[----:B------:R-:W-:Y:S02]  /*15610*/  SHF.R.U64 R40, R40, 0x3, RZ ;  /* 0x0000000328287819 */ /* 0x000fe400000012ff */
[----:B------:R-:W-:Y:S02]  /*15620*/  LOP3.LUT R56, R57, 0x380, RZ, 0xc0, !PT ;  /* 0x0000038039387812 */ /* 0x000fe400078ec0ff */
        /* <DEDUP_REMOVED lines=8> */
[----:B------:R-:W-:Y:S01]  /*156b0*/  SHF.R.U64 R56, R56, 0x3, RZ ;  /* 0x0000000338387819 */ /* 0x000fe200000012ff */
[----:B0-----:R-:W-:Y:S06]  /*156c0*/  @P6 BRA `(.L_x_5987) ;  /* 0x0000000000106947 */ /* 0x001fec0003800000 */
[----:B------:R-:W-:Y:S05]  /*156d0*/  @!P0 BRA `(.L_x_5987) ;  /* 0x00000000000c8947 */ /* 0x000fea0003800000 */
[----:B------:R-:W2:Y:S04]  /*156e0*/  LDG.E R10, desc[UR42][R6.64] ;  /* 0x0000002a060a7981 */ /* 0x000ea8000c1e1900 */
[----:B-----5:R-:W2:Y:S02]  /*156f0*/  LDG.E R23, desc[UR42][R6.64+0x4] ;  /* 0x0000042a06177981 */ /* 0x020ea4000c1e1900 */
[----:B--2---:R-:W-:-:S07]  /*15700*/  IMAD.IADD R23, R23, 0x1, -R10 ;  /* 0x0000000117177824 */ /* 0x004fce00078e0a0a */
.L_x_5987:
[----:B------:R-:W2:Y:S01]  /*15710*/  LDL R86, [R1+0x4c] ;  /* 0x00004c0001567983 */ /* 0x000ea20000100800 */
[----:B------:R-:W-:Y:S01]  /*15720*/  ISETP.NE.AND P6, PT, R14, RZ, PT ;  /* 0x000000ff0e00720c */ /* 0x000fe20003fc5270 */
[----:B------:R-:W0:Y:S02]  /*15730*/  S2R R7, SR_TID.X ;  /* 0x0000000000077919 */ /* 0x000e240000002100 */
[----:B0-----:R-:W-:-:S05]  /*15740*/  VIADD R7, R7, 0xffffff80 ;  /* 0xffffff8007077836 */ /* 0x001fca0000000000 */
[----:B------:R-:W-:-:S04]  /*15750*/  SHF.R.S32.HI R6, RZ, 0x1f, R7 ;  /* 0x0000001fff067819 */ /* 0x000fc80000011407 */
[----:B------:R-:W-:-:S04]  /*15760*/  LEA.HI R6, R6, R7, RZ, 0x7 ;  /* 0x0000000706067211 */ /* 0x000fc800078f38ff */
[----:B------:R-:W-:-:S06]  /*15770*/  SHF.R.S32.HI R6, RZ, 0x7, R6 ;  /* 0x00000007ff067819 */ /* 0x000fcc0000011406 */
[----:B------:R-:W0:Y:S01]  /*15780*/  SHFL.IDX PT, R6, R6, RZ, 0x1f ;  /* 0x00001fff06067589 */ /* 0x000e2200000e0000 */
[--C-:B------:R-:W-:Y:S01]  /*15790*/  IMAD.X R53, RZ, RZ, R5.reuse, P4 ;  /* 0x000000ffff357224 */ /* 0x100fe200020e0605 */
[----:B------:R-:W-:Y:S01]  /*157a0*/  LOP3.LUT R56, R56, R57, RZ, 0x3c, !PT ;  /* 0x0000003938387212 */ /* 0x000fe200078e3cff */
        /* <DEDUP_REMOVED lines=11> */
[----:B------:R-:W-:Y:S02]  /*15860*/  LOP3.LUT R64, R65, 0x380, RZ, 0xc0, !PT ;  /* 0x0000038041407812 */ /* 0x000fe400078ec0ff */
[----:B------:R-:W-:Y:S02]  /*15870*/  LOP3.LUT R68, R69, 0x380, RZ, 0xc0, !PT ;  /* 0x0000038045447812 */ /* 0x000fe400078ec0ff */
[----:B0-----:R-:W-:Y:S02]  /*15880*/  ISETP.NE.AND P4, PT, R6, RZ, PT ;  /* 0x000000ff0600720c */ /* 0x001fe40003f85270 */
        /* <DEDUP_REMOVED lines=9> */
[----:B------:R-:W-:Y:S01]  /*15920*/  SHF.R.S32.HI R24, RZ, 0x1f, R50 ;  /* 0x0000001fff187819 */ /* 0x000fe20000011432 */
        /* <DEDUP_REMOVED lines=11> */
[----:B------:R-:W-:Y:S02]  /*159e0*/  SEL R81, R50, RZ, !P0 ;  /* 0x000000ff32517207 */ /* 0x000fe40004000000 */
[----:B------:R-:W-:Y:S02]  /*159f0*/  SEL R24, R24, RZ, !P0 ;  /* 0x000000ff18187207 */ /* 0x000fe40004000000 */
[----:B-----5:R-:W-:Y:S02]  /*15a00*/  SHF.R.S32.HI R21, RZ, 0x1f, R80 ;  /* 0x0000001fff157819 */ /* 0x020fe40000011450 */
[----:B--2---:R-:W-:Y:S01]  /*15a10*/  SHF.R.S32.HI R82, RZ, 0x1f, R86 ;  /* 0x0000001fff527819 */ /* 0x004fe20000011456 */
[----:B------:R-:W-:Y:S06]  /*15a20*/  @P4 BRA `(.L_x_5988) ;  /* 0x0000000000b84947 */ /* 0x000fec0003800000 */
[----:B------:R-:W2:Y:S01]  /*15a30*/  LDL R10, [R1] ;  /* 0x00000000010a7983 */ /* 0x000ea20000100800 */
[----:B------:R-:W0:Y:S01]  /*15a40*/  LDC R30, c[0x0][0xbe8] ;  /* 0x0002fa00ff1e7b82 */ /* 0x000e220000000800 */
[----:B------:R-:W-:Y:S01]  /*15a50*/  ULDC.64 UR4, c[0x0][0xb90] ;  /* 0x0002e40000047ab9 */ /* 0x000fe20000000a00 */
[----:B------:R-:W-:Y:S02]  /*15a60*/  IMAD.MOV.U32 R20, RZ, RZ, R80 ;  /* 0x000000ffff147224 */ /* 0x000fe400078e0050 */
[----:B------:R-:W-:Y:S02]  /*15a70*/  IMAD.MOV R35, RZ, RZ, -R201 ;  /* 0x000000ffff237224 */ /* 0x000fe400078e0ac9 */
[----:B------:R-:W-:-:S04]  /*15a80*/  IMAD.WIDE.U32 R6, R86, UR4, R20 ;  /* 0x0000000456067c25 */ /* 0x000fc8000f8e0014 */
[----:B------:R-:W-:Y:S01]  /*15a90*/  IMAD.IADD R34, R198, 0x1, R199 ;  /* 0x00000001c6227824 */ /* 0x000fe200078e02c7 */
[----:B0-----:R-:W-:-:S13]  /*15aa0*/  ISETP.NE.AND P0, PT, R30, 0x1, PT ;  /* 0x000000011e00780c */ /* 0x001fda0003f05270 */
[----:B------:R-:W0:Y:S08]  /*15ab0*/  @P0 LDC R11, c[0x0][0xbec] ;  /* 0x0002fb00ff0b0b82 */ /* 0x000e300000000800 */
[----:B------:R-:W1:Y:S01]  /*15ac0*/  @P0 LDC R31, c[0x0][0xbf0] ;  /* 0x0002fc00ff1f0b82 */ /* 0x000e620000000800 */
[----:B--2---:R-:W-:Y:S02]  /*15ad0*/  IMAD.IADD R14, R10, 0x1, R199 ;  /* 0x000000010a0e7824 */ /* 0x004fe400078e02c7 */
[----:B------:R-:W-:-:S04]  /*15ae0*/  IMAD R10, R82, UR4, RZ ;  /* 0x00000004520a7c24 */ /* 0x000fc8000f8e02ff */
[----:B------:R-:W-:Y:S01]  /*15af0*/  IMAD R15, R86, UR5, R10 ;  /* 0x00000005560f7c24 */ /* 0x000fe2000f8e020a */
[----:B------:R-:W-:Y:S01]  /*15b00*/  ULDC.64 UR4, c[0x0][0xb98] ;  /* 0x0002e60000047ab9 */ /* 0x000fe20000000a00 */
[----:B0-----:R-:W-:-:S04]  /*15b10*/  @P0 IMAD.HI.U32 R10, R14, R11, RZ ;  /* 0x0000000b0e0a0227 */ /* 0x001fc800078e00ff */
[----:B------:R-:W-:Y:S01]  /*15b20*/  IMAD.MOV.U32 R11, RZ, RZ, R14 ;  /* 0x000000ffff0b7224 */ /* 0x000fe200078e000e */
[----:B-1----:R-:W-:Y:S01]  /*15b30*/  @P0 SHF.R.U32.HI R11, RZ, R31, R10 ;  /* 0x0000001fff0b0219 */ /* 0x002fe2000001160a */
        /* <DEDUP_REMOVED lines=26> */
[----:B------:R-:W1:Y:S06]  /*15ce0*/  SHFL.IDX PT, R11, R20, 0x1, 0x1c1f ;  /* 0x003c1f00140b7f89 */ /* 0x000e6c00000e0000 */
[----:B0-----:R0:W-:Y:S04]  /*15cf0*/  @!P1 ST.E desc[UR42][R6.64], R0 ;  /* 0x0000000006009985 */ /* 0x0011e8000c10192a */
[----:B-1----:R0:W-:Y:S02]  /*15d00*/  @!P0 ST.E desc[UR42][R10.64], R3 ;  /* 0x000000030a008985 */ /* 0x0021e4000c10192a */
.L_x_5988:
[----:B------:R-:W1:Y:S01]  /*15d10*/  LDC R84, c[0x0][0xbe8] ;  /* 0x0002fa00ff547b82 */ /* 0x000e620000000800 */
[----:B------:R-:W-:Y:S01]  /*15d20*/  ULDC.64 UR4, c[0x0][0xaa0] ;  /* 0x0002a80000047ab9 */ /* 0x000fe20000000a00 */
[----:B0-----:R-:W5:Y:S01]  /*15d30*/  LD.E.128 R4, desc[UR42][R4.64] ;  /* 0x0000002a04047980 */ /* 0x001f62000c101d00 */
[----:B------:R-:W-:-:S03]  /*15d40*/  IMAD R21, R21, UR4, RZ ;  /* 0x0000000415157c24 */ /* 0x000fc6000f8e02ff */
[----:B------:R-:W5:Y:S01]  /*15d50*/  LD.E.128 R8, desc[UR42][R8.64] ;  /* 0x0000002a08087980 */ /* 0x000f62000c101d00 */
[C---:B------:R-:W-:Y:S02]  /*15d60*/  IMAD R3, R80.reuse, UR5, R21 ;  /* 0x0000000550037c24 */ /* 0x040fe4000f8e0215 */
[----:B------:R-:W-:Y:S01]  /*15d70*/  IMAD.WIDE.U32 R20, R80, UR4, RZ ;  /* 0x0000000450147c25 */ /* 0x000fe2000f8e00ff */
[----:B------:R-:W-:Y:S01]  /*15d80*/  SHF.R.S32.HI R0, RZ, 0x1f, R97 ;  /* 0x0000001fff007819 */ /* 0x000fe20000011461 */
[----:B------:R-:W-:Y:S01]  /*15d90*/  ULDC.64 UR4, c[0x0][0xae8] ;  /* 0x0002ba0000047ab9 */ /* 0x000fe20000000a00 */
[----:B------:R-:W5:Y:S04]  /*15da0*/  LD.E.128 R12, desc[UR42][R12.64] ;  /* 0x0000002a0c0c7980 */ /* 0x000f68000c101d00 */
[----:B------:R-:W5:Y:S04]  /*15db0*/  LD.E.128 R28, desc[UR42][R28.64] ;  /* 0x0000002a1c1c7980 */ /* 0x000f68000c101d00 */
[----:B------:R-:W5:Y:S01]  /*15dc0*/  LD.E.128 R32, desc[UR42][R32.64] ;  /* 0x0000002a20207980 */ /* 0x000f62000c101d00 */
[----:B-1----:R-:W-:Y:S01]  /*15dd0*/  ISETP.NE.AND P1, PT, R84, 0x1, PT ;  /* 0x000000015400780c */ /* 0x002fe20003f25270 */
[----:B------:R-:W-:-:S02]  /*15de0*/  IMAD.IADD R21, R21, 0x1, R3 ;  /* 0x0000000115157824 */ /* 0x000fc400078e0203 */
[----:B------:R-:W5:Y:S01]  /*15df0*/  LD.E.128 R36, desc[UR42][R36.64] ;  /* 0x0000002a24247980 */ /* 0x000f62000c101d00 */
[----:B------:R-:W0:Y:S01]  /*15e00*/  LDC R3, c[0x0][0xac8] ;  /* 0x0002b200ff037b82 */ /* 0x000e220000000800 */
[----:B------:R-:W-:Y:S02]  /*15e10*/  LEA.HI R0, R0, R97, RZ, 0x3 ;  /* 0x0000006100007211 */ /* 0x000fe400078f18ff */
[----:B------:R-:W5:Y:S04]  /*15e20*/  LD.E.128 R40, desc[UR42][R40.64] ;  /* 0x0000002a28287980 */ /* 0x000f68000c101d00 */
[----:B------:R-:W5:Y:S02]  /*15e30*/  LD.E.128 R44, desc[UR42][R44.64] ;  /* 0x0000002a2c2c7980 */ /* 0x000f64000c101d00 */
[----:B------:R-:W1:Y:S01]  /*15e40*/  @P1 LDC R85, c[0x0][0xbec] ;  /* 0x0002fb00ff551b82 */ /* 0x000e620000000800 */
[----:B------:R-:W-:Y:S01]  /*15e50*/  LOP3.LUT R0, R0, 0xfffffff8, RZ, 0xc0, !PT ;  /* 0xfffffff800007812 */ /* 0x000fe200078ec0ff */
[----:B------:R-:W5:Y:S04]  /*15e60*/  LD.E.128 R48, desc[UR42][R48.64] ;  /* 0x0000002a30307980 */ /* 0x000f68000c101d00 */
[----:B------:R-:W5:Y:S02]  /*15e70*/  LD.E.128 R52, desc[UR42][R52.64] ;  /* 0x0000002a34347980 */ /* 0x000f64000c101d00 */
[----:B------:R-:W2:Y:S01]  /*15e80*/  @P1 LDC R87, c[0x0][0xbf0] ;  /* 0x0002fc00ff571b82 */ /* 0x000ea20000000800 */
[----:B------:R-:W-:Y:S01]  /*15e90*/  IMAD.IADD R0, R97, 0x1, -R0 ;  /* 0x0000000161007824 */ /* 0x000fe200078e0a00 */
        /* <DEDUP_REMOVED lines=8> */
[----:B------:R-:W-:Y:S02]  /*15f20*/  VIADD R103, R208, 0x40 ;  /* 0x00000040d0677836 */ /* 0x000fe40000000000 */
[----:B------:R-:W-:Y:S01]  /*15f30*/  IMAD.IADD R80, R199, 0x1, R0 ;  /* 0x00000001c7507824 */ /* 0x000fe200078e0200 */
[----:B------:R-:W5:Y:S01]  /*15f40*/  LD.E.128 R68, desc[UR42][R68.64] ;  /* 0x0000002a44447980 */ /* 0x000f62000c101d00 */
[----:B------:R-:W-:Y:S01]  /*15f50*/  IMAD.IADD R21, R21, 0x1, R83 ;  /* 0x0000000115157824 */ /* 0x000fe200078e0253 */
[----:B0-----:R-:W-:Y:S01]  /*15f60*/  ISETP.GE.AND P0, PT, R103, R3, PT ;  /* 0x000000036700720c */ /* 0x001fe20003f06270 */
[----:B------:R-:W-:Y:S01]  /*15f70*/  IMAD R24, R24, UR4, RZ ;  /* 0x0000000418187c24 */ /* 0x000fe2000f8e02ff */
[----:B------:R-:W5:Y:S01]  /*15f80*/  LD.E.128 R72, desc[UR42][R72.64] ;  /* 0x0000002a48487980 */ /* 0x000f62000c101d00 */
[----:B-1----:R-:W-:-:S03]  /*15f90*/  @P1 IMAD.HI.U32 R0, R80, R85, RZ ;  /* 0x0000005550001227 */ /* 0x002fc600078e00ff */
[----:B------:R-:W5:Y:S01]  /*15fa0*/  LD.E.128 R76, desc[UR42][R76.64] ;  /* 0x0000002a4c4c7980 */ /* 0x000f62000c101d00 */
[C---:B------:R-:W-:Y:S01]  /*15fb0*/  VIADD R101, R208.reuse, 0x80 ;  /* 0x00000080d0657836 */ /* 0x040fe20000000000 */
[----:B------:R-:W-:Y:S01]  /*15fc0*/  BSSY B1, `(.L_x_5989) ;  /* 0x0000073000017945 */ /* 0x000fe20003800000 */
[C---:B------:R-:W-:Y:S01]  /*15fd0*/  IMAD R83, R81.reuse, UR5, R24 ;  /* 0x0000000551537c24 */ /* 0x040fe2000f8e0218 */
[----:B------:R-:W-:Y:S01]  /*15fe0*/  SEL R24, RZ, 0xffffffff, P0 ;  /* 0xffffffffff187807 */ /* 0x000fe20000000000 */
[----:B------:R-:W-:Y:S01]  /*15ff0*/  IMAD.WIDE.U32 R20, R81, UR4, R20 ;  /* 0x0000000451147c25 */ /* 0x000fe2000f8e0014 */
[----:B------:R-:W-:Y:S01]  /*16000*/  ISETP.GE.AND P0, PT, R101, R3, PT ;  /* 0x000000036500720c */ /* 0x000fe20003f06270 */
[----:B------:R-:W-:Y:S01]  /*16010*/  ULDC.64 UR4, c[0x0][0xae0] ;  /* 0x0002b80000047ab9 */ /* 0x000fe20000000a00 */
[----:B------:R-:W-:Y:S01]  /*16020*/  @!PT LDS RZ, [RZ] ;  /* 0x00000000fffff984 */ /* 0x000fe20000000800 */
[----:B------:R-:W-:Y:S01]  /*16030*/  @!PT LDS RZ, [RZ] ;  /* 0x00000000fffff984 */ /* 0x000fe20000000800 */
[----:B------:R-:W-:Y:S01]  /*16040*/  @!PT LDS RZ, [RZ] ;  /* 0x00000000fffff984 */ /* 0x000fe20000000800 */
[----:B------:R-:W-:Y:S01]  /*16050*/  @!PT LDS RZ, [RZ] ;  /* 0x00000000fffff984 */ /* 0x000fe20000000800 */
[----:B------:R0:W-:Y:S06]  /*16060*/  MEMBAR.ALL.CTA ;  /* 0x0000000000007992 */ /* 0x0001ec0000008000 */
[----:B0-----:R-:W0:Y:S01]  /*16070*/  FENCE.VIEW.ASYNC.S ;  /* 0x00000000000073c6 */ /* 0x001e220000000000 */
[----:B------:R-:W-:Y:S01]  /*16080*/  IMAD.MOV.U32 R81, RZ, RZ, R80 ;  /* 0x000000ffff517224 */ /* 0x000fe200078e0050 */
[----:B--2---:R-:W-:Y:S01]  /*16090*/  @P1 SHF.R.U32.HI R81, RZ, R87, R0 ;  /* 0x00000057ff511219 */ /* 0x004fe20000011600 */
        /* <DEDUP_REMOVED lines=14> */
[C---:B------:R-:W-:Y:S01]  /*16180*/  VIADD R95, R208.reuse, 0x140 ;  /* 0x00000140d05f7836 */ /* 0x040fe20000000000 */
[----:B------:R-:W-:Y:S01]  /*16190*/  SHF.R.S32.HI R80, RZ, 0x1f, R81 ;  /* 0x0000001fff507819 */ /* 0x000fe20000011451 */
[----:B------:R-:W-:Y:S01]  /*161a0*/  VIADD R93, R208, 0x180 ;  /* 0x00000180d05d7836 */ /* 0x000fe20000000000 */
[----:B------:R-:W-:Y:S01]  /*161b0*/  LOP3.LUT R0, R85, 0x4, R0, 0xe2, !PT ;  /* 0x0000000455007812 */ /* 0x000fe200078ee200 */
[----:B------:R-:W-:Y:S01]  /*161c0*/  IMAD.SHL.U32 R85, R24, 0x8, RZ ;  /* 0x0000000818557824 */ /* 0x000fe200078e00ff */
[----:B------:R-:W-:Y:S01]  /*161d0*/  SEL R24, RZ, 0xffffffff, P0 ;  /* 0xffffffffff187807 */ /* 0x000fe20000000000 */
[----:B------:R-:W-:Y:S01]  /*161e0*/  IMAD R80, R80, UR4, RZ ;  /* 0x0000000450507c24 */ /* 0x000fe2000f8e02ff */
[----:B------:R-:W-:Y:S01]  /*161f0*/  ISETP.GE.AND P0, PT, R95, R3, PT ;  /* 0x000000035f00720c */ /* 0x000fe20003f06270 */
[----:B------:R-:W-:Y:S01]  /*16200*/  IMAD.WIDE.U32 R20, R81, UR4, R20 ;  /* 0x0000000451147c25 */ /* 0x000fe2000f8e0014 */
[----:B------:R-:W-:-:S03]  /*16210*/  LOP3.LUT R0, R85, 0x8, R0, 0xe2, !PT ;  /* 0x0000000855007812 */ /* 0x000fc600078ee200 */
[----:B------:R-:W-:Y:S01]  /*16220*/  IMAD.SHL.U32 R87, R24, 0x10, RZ ;  /* 0x0000001018577824 */ /* 0x000fe200078e00ff */
[----:B------:R-:W-:Y:S01]  /*16230*/  SEL R24, RZ, 0xffffffff, P0 ;  /* 0xffffffffff187807 */ /* 0x000fe20000000000 */
[----:B------:R-:W-:Y:S01]  /*16240*/  IMAD R85, R81, UR5, R80 ;  /* 0x0000000551557c24 */ /* 0x000fe2000f8e0250 */
[----:B------:R-:W-:Y:S01]  /*16250*/  SHF.R.S32.HI R80, RZ, 0x1f, R83 ;  /* 0x0000001fff507819 */ /* 0x000fe20000011453 */
[----:B------:R-:W-:Y:S01]  /*16260*/  ULDC.64 UR4, c[0x0][0xad8] ;  /* 0x0002b60000047ab9 */ /* 0x000fe20000000a00 */
[----:B------:R-:W-:Y:S01]  /*16270*/  LOP3.LUT R0, R87, 0x10, R0, 0xe2, !PT ;  /* 0x0000001057007812 */ /* 0x000fe200078ee200 */
[----:B------:R-:W-:Y:S01]  /*16280*/  IMAD.SHL.U32 R81, R24, 0x20, RZ ;  /* 0x0000002018517824 */ /* 0x000fe200078e00ff */
[----:B------:R-:W-:Y:S01]  /*16290*/  ISETP.GE.AND P0, PT, R93, R3, PT ;  /* 0x000000035d00720c */ /* 0x000fe20003f06270 */
[----:B------:R-:W-:Y:S02]  /*162a0*/  IMAD.IADD R21, R21, 0x1, R85 ;  /* 0x0000000115157824 */ /* 0x000fe400078e0255 */
[----:B------:R-:W-:Y:S01]  /*162b0*/  IMAD R80, R80, UR4, RZ ;  /* 0x0000000450507c24 */ /* 0x000fe2000f8e02ff */
[----:B------:R-:W-:Y:S01]  /*162c0*/  LOP3.LUT R0, R81, 0x20, R0, 0xe2, !PT ;  /* 0x0000002051007812 */ /* 0x000fe200078ee200 */
[----:B------:R-:W-:Y:S01]  /*162d0*/  IMAD R90, R23, R84, RZ ;  /* 0x00000054175a7224 */ /* 0x000fe200078e02ff */
[----:B------:R-:W-:Y:S01]  /*162e0*/  SEL R23, RZ, 0x40, P0 ;  /* 0x00000040ff177807 */ /* 0x000fe20000000000 */
[----:B------:R-:W-:-:S02]  /*162f0*/  IMAD.IADD R199, R98, 0x1, R199 ;  /* 0x0000000162c77824 */ /* 0x000fc400078e02c7 */
[C---:B------:R-:W-:Y:S01]  /*16300*/  IMAD R81, R83.reuse, UR5, R80 ;  /* 0x0000000553517c24 */ /* 0x040fe2000f8e0250 */
[----:B------:R-:W-:Y:S01]  /*16310*/  LOP3.LUT R23, R0, R23, RZ, 0xfc, !PT ;  /* 0x0000001700177212 */ /* 0x000fe200078efcff */
[----:B------:R-:W-:Y:S01]  /*16320*/  IMAD.WIDE.U32 R20, R83, UR4, R20 ;  /* 0x0000000453147c25 */ /* 0x000fe2000f8e0014 */
[----:B------:R-:W-:Y:S01]  /*16330*/  ISETP.GE.AND P1, PT, R199, R90, PT ;  /* 0x0000005ac700720c */ /* 0x000fe20003f26270 */
[----:B------:R-:W-:Y:S02]  /*16340*/  ULDC.64 UR4, c[0x0][0xa80] ;  /* 0x0002a00000047ab9 */ /* 0x000fe40000000a00 */
        /* <DEDUP_REMOVED lines=14> */
[----:B------:R0:W1:Y:S01]  /*16430*/  SHFL.IDX PT, R20, R88, RZ, 0x181f ;  /* 0x00181fff58147589 */ /* 0x00006200000e0000 */
[C---:B------:R-:W-:Y:S01]  /*16440*/  VIADD R102, R208.reuse, 0x80 ;  /* 0x00000080d0667836 */ /* 0x040fe20000000000 */
[----:B------:R-:W-:Y:S01]  /*16450*/  LOP3.LUT R24, R23, R24, RZ, 0xfc, !PT ;  /* 0x0000001817187212 */ /* 0x000fe200078efcff */
[----:B------:R-:W-:Y:S01]  /*16460*/  VIADD R104, R208, 0x40 ;  /* 0x00000040d0687836 */ /* 0x000fe20000000000 */
[----:B------:R0:W2:Y:S01]  /*16470*/  SHFL.IDX PT, R21, R89, RZ, 0x181f ;  /* 0x00181fff59157589 */ /* 0x0000a200000e0000 */
        /* <DEDUP_REMOVED lines=12> */
[CC--:B-1----:R-:W-:Y:S02]  /*16540*/  @!P1 LEA R80, P2, R103.reuse, R20.reuse, 0x1 ;  /* 0x0000001467509211 */ /* 0x0c2fe400078408ff */
[----:B--2---:R-:W-:Y:S02]  /*16550*/  @!P0 IMAD.WIDE R82, R208, 0x2, R20 ;  /* 0x00000002d0528825 */ /* 0x004fe400078e0214 */
[----:B------:R-:W-:Y:S02]  /*16560*/  @!P1 LEA.HI.X R81, R103, R21, R104, 0x1, P2 ;  /* 0x0000001567519211 */ /* 0x000fe400010f0c68 */
[-C--:B------:R-:W-:Y:S01]  /*16570*/  ISETP.GE.AND P2, PT, R97, R3.reuse, PT ;  /* 0x000000036100720c */ /* 0x080fe20003f46270 */
[----:B-----5:R0:W-:Y:S01]  /*16580*/  @!P0 ST.E.128 desc[UR42][R82.64], R4 ;  /* 0x0000000452008985 */ /* 0x0201e2000c101d2a */
[----:B------:R-:W-:Y:S02]  /*16590*/  @!P5 LEA R86, P4, R101, R20, 0x1 ;  /* 0x000000146556d211 */ /* 0x000fe400078808ff */
[----:B------:R-:W-:Y:S01]  /*165a0*/  LOP3.LUT P0, RZ, R23, 0x40, RZ, 0xc0, !PT ;  /* 0x0000004017ff7812 */ /* 0x000fe2000780c0ff */
[----:B------:R1:W-:Y:S01]  /*165b0*/  @!P1 ST.E.128 desc[UR42][R80.64], R12 ;  /* 0x0000000c50009985 */ /* 0x0003e2000c101d2a */
[----:B------:R-:W-:-:S02]  /*165c0*/  ISETP.GE.AND P1, PT, R95, R3, PT ;  /* 0x000000035f00720c */ /* 0x000fc40003f26270 */
[-C--:B------:R-:W-:Y:S02]  /*165d0*/  @!P5 LEA.HI.X R87, R101, R21.reuse, R102, 0x1, P4 ;  /* 0x000000156557d211 */ /* 0x080fe400020f0c66 */
[----:B------:R-:W-:Y:S02]  /*165e0*/  LOP3.LUT P4, RZ, R24, 0x80, RZ, 0xc0, !PT ;  /* 0x0000008018ff7812 */ /* 0x000fe4000788c0ff */
[CC--:B------:R-:W-:Y:S01]  /*165f0*/  @!P3 LEA R84, P6, R99.reuse, R20.reuse, 0x1 ;  /* 0x000000146354b211 */ /* 0x0c0fe200078c08ff */
[----:B------:R3:W-:Y:S03]  /*16600*/  @!P5 ST.E.128 desc[UR42][R86.64], R32 ;  /* 0x000000205600d985 */ /* 0x0007e6000c101d2a */
[----:B------:R-:W-:Y:S02]  /*16610*/  @!P3 LEA.HI.X R85, R99, R21, R100, 0x1, P6 ;  /* 0x000000156355b211 */ /* 0x000fe400030f0c64 */
[----:B0-----:R-:W-:-:S03]  /*16620*/  @!P2 LEA R4, P5, R97, R20, 0x1 ;  /* 0x000000146104a211 */ /* 0x001fc600078a08ff */
[----:B------:R3:W-:Y:S01]  /*16630*/  @!P3 ST.E.128 desc[UR42][R84.64], R40 ;  /* 0x000000285400b985 */ /* 0x0007e2000c101d2a */
[-C--:B------:R-:W-:Y:S02]  /*16640*/  @!P1 LEA R6, P6, R95, R20.reuse, 0x1 ;  /* 0x000000145f069211 */ /* 0x080fe400078c08ff */
[-C--:B-1----:R-:W-:Y:S02]  /*16650*/  @P0 LEA R12, P3, R93, R20.reuse, 0x1 ;  /* 0x000000145d0c0211 */ /* 0x082fe400078608ff */
        /* <DEDUP_REMOVED lines=9> */
.L_x_5990:
[----:B------:R-:W-:Y:S05]  /*166f0*/  BSYNC B1 ;  /* 0x0000000000017941 */ /* 0x000fea0003800000 */
.L_x_5989:
[----:B------:R-:W-:Y:S01]  /*16700*/  VIADD R0, R199, 0x20 ;  /* 0x00000020c7007836 */ /* 0x000fe20000000000 */
[----:B---3-5:R0:W3:Y:S04]  /*16710*/  SHFL.IDX PT, R7, R89, 0x1, 0x181f ;  /* 0x00381f0059077f89 */ /* 0x0280e800000e0000 */
[----:B------:R-:W-:Y:S01]  /*16720*/  ISETP.GE.AND P0, PT, R0, R90, PT ;  /* 0x0000005a0000720c */ /* 0x000fe20003f06270 */
[----:B------:R0:W4:-:S12]  /*16730*/  SHFL.IDX PT, R6, R88, 0x1, 0x181f ;  /* 0x00381f0058067f89 */ /* 0x00011800000e0000 */
[----:B0-----:R-:W-:Y:S05]  /*16740*/  @P0 BRA `(.L_x_5991) ;  /* 0x0000001000580947 */ /* 0x001fea0003800000 */
[-C--:B------:R-:W-:Y:S02]  /*16750*/  ISETP.GE.AND P5, PT, R103, R3.reuse, PT ;  /* 0x000000036700720c */ /* 0x080fe40003fa6270 */
[-C--:B------:R-:W-:Y:S02]  /*16760*/  ISETP.GE.AND P6, PT, R208, R3.reuse, PT ;  /* 0x00000003d000720c */ /* 0x080fe40003fc6270 */
[-C--:B------:R-:W-:Y:S02]  /*16770*/  ISETP.GE.AND P3, PT, R101, R3.reuse, PT ;  /* 0x000000036500720c */ /* 0x080fe40003f66270 */
[-C--:B------:R-:W-:Y:S02]  /*16780*/  ISETP.GE.AND P2, PT, R99, R3.reuse, PT ;  /* 0x000000036300720c */ /* 0x080fe40003f46270 */
[-C--:B------:R-:W-:Y:S02]  /*16790*/  ISETP.GE.AND P1, PT, R97, R3.reuse, PT ;  /* 0x000000036100720c */ /* 0x080fe40003f26270 */
[----:B------:R-:W-:-:S03]  /*167a0*/  ISETP.GE.AND P0, PT, R95, R3, PT ;  /* 0x000000035f00720c */ /* 0x000fc60003f06270 */
[CC--:B----4-:R-:W-:Y:S02]  /*167b0*/  @!P5 LEA R12, P4, R103.reuse, R6.reuse, 0x1 ;  /* 0x00000006670cd211 */ /* 0x0d0fe400078808ff */
[----:B---3--:R-:W-:Y:S02]  /*167c0*/  @!P6 IMAD.WIDE R4, R208, 0x2, R6 ;  /* 0x00000002d004e825 */ /* 0x008fe400078e0206 */
[----:B------:R-:W-:Y:S02]  /*167d0*/  @!P5 LEA.HI.X R13, R103, R7, R104, 0x1, P4 ;  /* 0x00000007670dd211 */ /* 0x000fe400020f0c68 */
[----:B------:R-:W-:Y:S01]  /*167e0*/  LOP3.LUT P4, RZ, R23, 0x40, RZ, 0xc0, !PT ;  /* 0x0000004017ff7812 */ /* 0x000fe2000788c0ff */
[----:B------:R0:W-:Y:S01]  /*167f0*/  @!P6 ST.E.128 desc[UR42][R4.64], R8 ;  /* 0x000000080400e985 */ /* 0x0001e2000c101d2a */
[----:B------:R-:W-:-:S03]  /*16800*/  @!P3 LEA R14, P6, R101, R6, 0x1 ;  /* 0x00000006650eb211 */ /* 0x000fc600078c08ff */
[----:B------:R3:W-:Y:S01]  /*16810*/  @!P5 ST.E.128 desc[UR42][R12.64], R28 ;  /* 0x0000001c0c00d985 */ /* 0x0007e2000c101d2a */
[-C--:B------:R-:W-:Y:S02]  /*16820*/  @!P3 LEA.HI.X R15, R101, R7.reuse, R102, 0x1, P6 ;  /* 0x00000007650fb211 */ /* 0x080fe400030f0c66 */
[-C--:B-1----:R-:W-:Y:S02]  /*16830*/  @!P2 LEA R20, P5, R99, R6.reuse, 0x1 ;  /* 0x000000066314a211 */ /* 0x082fe400078a08ff */
[-C--:B------:R-:W-:Y:S01]  /*16840*/  @!P1 LEA R32, P6, R97, R6.reuse, 0x1 ;  /* 0x0000000661209211 */ /* 0x080fe200078c08ff */
[----:B------:R3:W-:Y:S01]  /*16850*/  @!P3 ST.E.128 desc[UR42][R14.64], R36 ;  /* 0x000000240e00b985 */ /* 0x0007e2000c101d2a */
[----:B------:R-:W-:Y:S02]  /*16860*/  @!P0 LEA R34, P3, R95, R6, 0x1 ;  /* 0x000000065f228211 */ /* 0x000fe400078608ff */
[-C--:B--2---:R-:W-:Y:S02]  /*16870*/  @!P2 LEA.HI.X R21, R99, R7.reuse, R100, 0x1, P5 ;  /* 0x000000076315a211 */ /* 0x084fe400028f0c64 */
        /* <DEDUP_REMOVED lines=14> */
.L_x_5986:
[----:B------:R-:W4:Y:S01]  /*16960*/  LDL R9, [R1+0x50] ;  /* 0x0000500001097983 */ /* 0x000f220000100800 */
[----:B------:R-:W-:Y:S01]  /*16970*/  ULDC.64 UR4, c[0x0][0xc00] ;  /* 0x0003000000047ab9 */ /* 0x000fe20000000a00 */
[----:B------:R-:W4:Y:S01]  /*16980*/  LDC.64 R4, c[0x0][0xc00] ;  /* 0x00030000ff047b82 */ /* 0x000f220000000a00 */
[----:B------:R-:W-:Y:S01]  /*16990*/  ISETP.NE.U32.AND P0, PT, RZ, UR4, PT ;  /* 0x00000004ff007c0c */ /* 0x000fe2000bf05070 */
[----:B------:R-:W-:-:S03]  /*169a0*/  IMAD.MOV.U32 R3, RZ, RZ, RZ ;  /* 0x000000ffff037224 */ /* 0x000fc600078e00ff */
[----:B------:R-:W-:Y:S01]  /*169b0*/  ISETP.NE.AND.EX P0, PT, RZ, UR5, PT, P0 ;  /* 0x00000005ff007c0c */ /* 0x000fe2000bf05300 */
[----:B------:R-:W-:Y:S02]  /*169c0*/  ULDC.64 UR4, c[0x0][0xc08] ;  /* 0x0003020000047ab9 */ /* 0x000fe40000000a00 */
[----:B------:R-:W-:Y:S01]  /*169d0*/  ISETP.NE.U32.AND P1, PT, RZ, UR4, PT ;  /* 0x00000004ff007c0c */ /* 0x000fe2000bf25070 */
[----:B---3--:R-:W3:Y:S01]  /*169e0*/  S2R R24, SR_TID.X ;  /* 0x0000000000187919 */ /* 0x008ee20000002100 */
[----:B------:R-:W0:Y:S02]  /*169f0*/  LDC R21, c[0x0][0xbe8] ;  /* 0x0002fa00ff157b82 */ /* 0x000e240000000800 */
[----:B------:R-:W-:-:S13]  /*16a00*/  ISETP.NE.AND.EX P1, PT, RZ, UR5, PT, P1 ;  /* 0x00000005ff007c0c */ /* 0x000fda000bf25310 */
[----:B------:R-:W1:Y:S01]  /*16a10*/  @P1 LDC.64 R6, c[0x0][0xc08] ;  /* 0x00030200ff061b82 */ /* 0x000e620000000a00 */
[----:B------:R-:W-:Y:S02]  /*16a20*/  ULDC UR4, c[0x0][0xa88] ;  /* 0x0002a20000047ab9 */ /* 0x000fe40000000800 */
[----:B------:R-:W-:Y:S02]  /*16a30*/  IMAD.U32 R0, RZ, RZ, UR4 ;  /* 0x00000004ff007e24 */ /* 0x000fe4000f8e00ff */
[----:B----4-:R-:W-:-:S04]  /*16a40*/  IMAD.WIDE R4, R9, 0x4, R4 ;  /* 0x0000000409047825 */ /* 0x010fc800078e0204 */
[----:B-1----:R-:W-:Y:S01]  /*16a50*/  @P1 IMAD.WIDE R6, R9, 0x4, R6 ;  /* 0x0000000409061825 */ /* 0x002fe200078e0206 */
[----:B------:R1:W5:Y:S03]  /*16a60*/  @P0 LDG.E R3, desc[UR42][R4.64] ;  /* 0x0000002a04030981 */ /* 0x000366000c1e1900 */
[----:B---3--:R-:W-:Y:S01]  /*16a70*/  VIADD R24, R24, 0xffffff80 ;  /* 0xffffff8018187836 */ /* 0x008fe20000000000 */
[----:B------:R1:W5:Y:S01]  /*16a80*/  @P1 LDG.E R0, desc[UR42][R6.64] ;  /* 0x0000002a06001981 */ /* 0x000362000c1e1900 */
[----:B------:R-:W-:-:S03]  /*16a90*/  SHF.R.S32.HI R8, RZ, 0x1f, R9 ;  /* 0x0000001fff087819 */ /* 0x000fc60000011409 */
[----:B------:R-:W-:Y:S01]  /*16aa0*/  ISETP.GE.AND P2, PT, R24, 0x40, PT ;  /* 0x000000401800780c */ /* 0x000fe20003f46270 */
[----:B0-----:R-:W-:-:S12]  /*16ab0*/  @P1 BRA `(.L_x_5992) ;  /* 0x0000000000101947 */ /* 0x001fd80003800000 */
[----:B------:R-:W-:Y:S05]  /*16ac0*/  @!P0 BRA `(.L_x_5992) ;  /* 0x00000000000c8947 */ /* 0x000fea0003800000 */
[----:B-1----:R-:W3:Y:S04]  /*16ad0*/  LDG.E R7, desc[UR42][R4.64] ;  /* 0x0000002a04077981 */ /* 0x002ee8000c1e1900 */
[----:B-----5:R-:W3:Y:S02]  /*16ae0*/  LDG.E R0, desc[UR42][R4.64+0x4] ;  /* 0x0000042a04007981 */ /* 0x020ee4000c1e1900 */
[----:B---3--:R-:W-:-:S07]  /*16af0*/  IMAD.IADD R0, R0, 0x1, -R7 ;  /* 0x0000000100007824 */ /* 0x008fce00078e0a07 */
.L_x_5992:
[----:B------:R-:W3:Y:S01]  /*16b00*/  LDL R28, [R1+0x4c] ;  /* 0x00004c00011c7983 */ /* 0x000ee20000100800 */
[----:B------:R-:W-:Y:S01]  /*16b10*/  BSSY B1, `(.L_x_5993) ;  /* 0x000002d000017945 */ /* 0x000fe20003800000 */
[----:B------:R-:W-:Y:S02]  /*16b20*/  SEL R13, R9, RZ, !P0 ;  /* 0x000000ff090d7207 */ /* 0x000fe40004000000 */
[----:B------:R-:W-:Y:S02]  /*16b30*/  SEL R14, R8, RZ, !P0 ;  /* 0x000000ff080e7207 */ /* 0x000fe40004000000 */
[----:B-----5:R-:W-:Y:S02]  /*16b40*/  SHF.R.S32.HI R10, RZ, 0x1f, R3 ;  /* 0x0000001fff0a7819 */ /* 0x020fe40000011403 */
[----:B---3--:R-:W-:Y:S01]  /*16b50*/  SHF.R.S32.HI R12, RZ, 0x1f, R28 ;  /* 0x0000001fff0c7819 */ /* 0x008fe2000001141c */
[----:B------:R-:W-:Y:S06]  /*16b60*/  @P2 BRA `(.L_x_5994) ;  /* 0x00000000009c2947 */ /* 0x000fec0003800000 */
[----:B-1----:R-:W0:Y:S01]  /*16b70*/  S2R R6, SR_TID.X ;  /* 0x0000000000067919 */ /* 0x002e220000002100 */
[----:B------:R-:W1:Y:S02]  /*16b80*/  LDC R20, c[0x0][0xbe8] ;  /* 0x0002fa00ff147b82 */ /* 0x000e640000000800 */
[----:B-1----:R-:W-:Y:S01]  /*16b90*/  IMAD R4, R0, R20, RZ ;  /* 0x0000001400047224 */ /* 0x002fe200078e02ff */
        /* <DEDUP_REMOVED lines=14> */
[----:B------:R-:W1:Y:S01]  /*16c80*/  @P0 LDC R15, c[0x0][0xbf0] ;  /* 0x0002fc00ff0f0b82 */ /* 0x000e620000000800 */
[----:B------:R-:W-:-:S04]  /*16c90*/  IMAD.WIDE.U32 R4, R13, UR4, R4 ;  /* 0x000000040d047c25 */ /* 0x000fc8000f8e0004 */
[----:B0-----:R-:W-:-:S05]  /*16ca0*/  @P0 IMAD.HI.U32 R6, R11, R6, RZ ;  /* 0x000000060b060227 */ /* 0x001fca00078e00ff */
[----:B-1----:R-:W-:Y:S01]  /*16cb0*/  @P0 SHF.R.U32.HI R7, RZ, R15, R6 ;  /* 0x0000000fff070219 */ /* 0x002fe20000011606 */
        /* <DEDUP_REMOVED lines=18> */
.L_x_5994:
[----:B------:R-:W-:Y:S05]  /*16de0*/  BSYNC B1 ;  /* 0x0000000000017941 */ /* 0x000fea0003800000 */
.L_x_5993:
[----:B------:R-:W-:Y:S01]  /*16df0*/  ISETP.NE.AND P0, PT, R21, 0x1, PT ;  /* 0x000000011500780c */ /* 0x000fe20003f05270 */
[----:B------:R-:W3:Y:S01]  /*16e00*/  LDC R23, c[0x0][0xac8] ;  /* 0x0002b200ff177b82 */ /* 0x000ee20000000800 */
[----:B------:R-:W-:Y:S01]  /*16e10*/  ULDC.64 UR4, c[0x0][0xaa0] ;  /* 0x0002a80000047ab9 */ /* 0x000fe20000000a00 */
[--C-:B------:R-:W-:Y:S01]  /*16e20*/  SHF.R.S32.HI R8, RZ, 0x1f, R24.reuse ;  /* 0x0000001fff087819 */ /* 0x100fe20000011418 */
[----:B01----:R-:W-:Y:S01]  /*16e30*/  IMAD R6, R10, UR4, RZ ;  /* 0x000000040a067c24 */ /* 0x003fe2000f8e02ff */
[----:B------:R-:W-:Y:S01]  /*16e40*/  SHF.R.S32.HI R15, RZ, 0x1f, R24 ;  /* 0x0000001fff0f7819 */ /* 0x000fe20000011418 */
[----:B------:R-:W-:Y:S01]  /*16e50*/  IMAD.WIDE.U32 R4, R3, UR4, RZ ;  /* 0x0000000403047c25 */ /* 0x000fe2000f8e00ff */
        /* <DEDUP_REMOVED lines=12> */
[----:B------:R-:W1:Y:S01]  /*16f20*/  @P0 LDC R9, c[0x0][0xbf0] ;  /* 0x0002fc00ff090b82 */ /* 0x000e620000000800 */
[C---:B------:R-:W-:Y:S02]  /*16f30*/  IMAD R3, R28.reuse, UR5, R3 ;  /* 0x000000051c037c24 */ /* 0x040fe4000f8e0203 */
[----:B------:R-:W-:Y:S01]  /*16f40*/  IMAD.WIDE.U32 R4, R28, UR4, R4 ;  /* 0x000000041c047c25 */ /* 0x000fe2000f8e0004 */
[-C--:B---3--:R-:W-:Y:S01]  /*16f50*/  ISETP.GE.AND P1, PT, R42, R23.reuse, PT ;  /* 0x000000172a00720c */ /* 0x088fe20003f26270 */
[----:B------:R-:W-:Y:S01]  /*16f60*/  ULDC.64 UR4, c[0x0][0xaf0] ;  /* 0x0002bc0000047ab9 */ /* 0x000fe20000000a00 */
[----:B------:R-:W-:Y:S01]  /*16f70*/  ISETP.GE.AND P2, PT, R208, R23, PT ;  /* 0x00000017d000720c */ /* 0x000fe20003f46270 */
[----:B------:R-:W-:Y:S01]  /*16f80*/  IMAD R6, R8, 0x20, R15 ;  /* 0x0000002008067824 */ /* 0x000fe200078e020f */
[----:B------:R-:W-:Y:S01]  /*16f90*/  SEL R10, RZ, 0xffffffff, P1 ;  /* 0xffffffffff0a7807 */ /* 0x000fe20000800000 */
[----:B------:R-:W-:-:S02]  /*16fa0*/  IMAD.IADD R5, R5, 0x1, R3 ;  /* 0x0000000105057824 */ /* 0x000fc400078e0203 */
[----:B------:R-:W-:Y:S02]  /*16fb0*/  IMAD R3, R14, UR4, RZ ;  /* 0x000000040e037c24 */ /* 0x000fe4000f8e02ff */
[----:B------:R-:W-:Y:S02]  /*16fc0*/  IMAD.IADD R8, R199, 0x1, R6 ;  /* 0x00000001c7087824 */ /* 0x000fe400078e0206 */
        /* <DEDUP_REMOVED lines=11> */
[----:B-1----:R-:W-:Y:S01]  /*17080*/  @P0 SHF.R.U32.HI R3, RZ, R9, R6 ;  /* 0x00000009ff030219 */ /* 0x002fe20000011606 */
[----:B------:R-:W-:Y:S01]  /*17090*/  VIADD R36, R208, 0x100 ;  /* 0x00000100d0247836 */ /* 0x000fe20000000000 */
[----:B------:R-:W-:Y:S01]  /*170a0*/  LOP3.LUT R9, R10, 0x2, R7, 0xe2, !PT ;  /* 0x000000020a097812 */ /* 0x000fe200078ee207 */
[----:B------:R-:W-:Y:S01]  /*170b0*/  IMAD R29, R0, R21, RZ ;  /* 0x00000015001d7224 */ /* 0x000fe200078e02ff */
[----:B------:R-:W-:Y:S01]  /*170c0*/  ISETP.GE.AND P1, PT, R38, R23, PT ;  /* 0x000000172600720c */ /* 0x000fe20003f26270 */
[--C-:B------:R-:W-:Y:S01]  /*170d0*/  IMAD.MOV R7, RZ, RZ, -R3.reuse ;  /* 0x000000ffff077224 */ /* 0x100fe200078e0a03 */
[----:B------:R-:W-:Y:S01]  /*170e0*/  SEL R10, RZ, 0xffffffff, P2 ;  /* 0xffffffffff0a7807 */ /* 0x000fe20001000000 */
[----:B------:R-:W-:Y:S01]  /*170f0*/  VIADD R34, R208, 0x140 ;  /* 0x00000140d0227836 */ /* 0x000fe20000000000 */
[----:B------:R-:W-:Y:S01]  /*17100*/  SHF.R.S32.HI R6, RZ, 0x1f, R3 ;  /* 0x0000001fff067819 */ /* 0x000fe20000011403 */
[----:B------:R-:W-:Y:S01]  /*17110*/  IMAD R7, R21, R7, R8 ;  /* 0x0000000715077224 */ /* 0x000fe200078e0208 */
[----:B------:R-:W-:Y:S01]  /*17120*/  SEL R11, RZ, 0xffffffff, P1 ;  /* 0xffffffffff0b7807 */ /* 0x000fe20000800000 */
[----:B------:R-:W-:Y:S01]  /*17130*/  IMAD.SHL.U32 R10, R10, 0x4, RZ ;  /* 0x000000040a0a7824 */ /* 0x000fe200078e00ff */
[----:B------:R-:W-:Y:S01]  /*17140*/  ISETP.GE.AND P0, PT, R36, R23, PT ;  /* 0x000000172400720c */ /* 0x000fe20003f06270 */
[----:B------:R-:W-:-:S02]  /*17150*/  IMAD R6, R6, UR4, RZ ;  /* 0x0000000406067c24 */ /* 0x000fc4000f8e02ff */
[----:B------:R-:W-:Y:S01]  /*17160*/  IMAD.SHL.U32 R11, R11, 0x8, RZ ;  /* 0x000000080b0b7824 */ /* 0x000fe200078e00ff */
[----:B------:R-:W-:Y:S01]  /*17170*/  LOP3.LUT R0, R10, 0x4, R9, 0xe2, !PT ;  /* 0x000000040a007812 */ /* 0x000fe200078ee209 */
[C---:B------:R-:W-:Y:S01]  /*17180*/  IMAD R9, R3.reuse, UR5, R6 ;  /* 0x0000000503097c24 */ /* 0x040fe2000f8e0206 */
[----:B------:R-:W-:Y:S01]  /*17190*/  SEL R6, RZ, 0xffffffff, P0 ;  /* 0xffffffffff067807 */ /* 0x000fe20000000000 */
[----:B------:R-:W-:Y:S01]  /*171a0*/  IMAD.WIDE.U32 R4, R3, UR4, R4 ;  /* 0x0000000403047c25 */ /* 0x000fe2000f8e0004 */
[----:B------:R-:W-:Y:S01]  /*171b0*/  LOP3.LUT R3, R11, 0x8, R0, 0xe2, !PT ;  /* 0x000000080b037812 */ /* 0x000fe200078ee200 */
[----:B------:R-:W-:Y:S01]  /*171c0*/  ULDC.64 UR4, c[0x0][0xad8] ;  /* 0x0002b60000047ab9 */ /* 0x000fe20000000a00 */
[----:B------:R-:W-:Y:S01]  /*171d0*/  SHF.R.S32.HI R0, RZ, 0x1f, R7 ;  /* 0x0000001fff007819 */ /* 0x000fe20000011407 */
[----:B------:R-:W-:Y:S01]  /*171e0*/  VIADD R32, R208, 0x180 ;  /* 0x00000180d0207836 */ /* 0x000fe20000000000 */
[----:B------:R-:W-:Y:S01]  /*171f0*/  ISETP.GE.AND P0, PT, R34, R23, PT ;  /* 0x000000172200720c */ /* 0x000fe20003f06270 */
[----:B------:R-:W-:-:S02]  /*17200*/  IMAD.SHL.U32 R6, R6, 0x10, RZ ;  /* 0x0000001006067824 */ /* 0x000fc400078e00ff */
[----:B------:R-:W-:Y:S01]  /*17210*/  IMAD.IADD R5, R5, 0x1, R9 ;  /* 0x0000000105057824 */ /* 0x000fe200078e0209 */
[----:B------:R-:W-:Y:S01]  /*17220*/  SEL R8, RZ, 0xffffffff, P0 ;  /* 0xffffffffff087807 */ /* 0x000fe20000000000 */
[----:B------:R-:W-:Y:S01]  /*17230*/  IMAD R0, R0, UR4, RZ ;  /* 0x0000000400007c24 */ /* 0x000fe2000f8e02ff */
[----:B------:R-:W-:Y:S01]  /*17240*/  ISETP.GE.AND P0, PT, R32, R23, PT ;  /* 0x000000172000720c */ /* 0x000fe20003f06270 */
[----:B------:R-:W-:Y:S01]  /*17250*/  IMAD.IADD R28, R15, 0x1, R199 ;  /* 0x000000010f1c7824 */ /* 0x000fe200078e02c7 */
[----:B------:R-:W-:Y:S01]  /*17260*/  LOP3.LUT R6, R6, 0x10, R3, 0xe2, !PT ;  /* 0x0000001006067812 */ /* 0x000fe200078ee203 */
[C---:B------:R-:W-:Y:S02]  /*17270*/  IMAD R3, R7.reuse, UR5, R0 ;  /* 0x0000000507037c24 */ /* 0x040fe4000f8e0200 */
        /* <DEDUP_REMOVED lines=18> */
[----:B------:R0:W1:Y:S01]  /*173a0*/  SHFL.IDX PT, R6, R20, RZ, 0x181f ;  /* 0x00181fff14067589 */ /* 0x00006200000e0000 */
        /* <DEDUP_REMOVED lines=16> */
[-C--:B-1----:R-:W-:Y:S02]  /*174b0*/  @!P2 LEA R8, P0, R42, R6.reuse, 0x1 ;  /* 0x000000062a08a211 */ /* 0x082fe400078008ff */
        /* <DEDUP_REMOVED lines=26> */
.L_x_5996:
[----:B------:R-:W-:Y:S05]  /*17660*/  BSYNC B1 ;  /* 0x0000000000017941 */ /* 0x000fea0003800000 */
.L_x_5995:
[----:B------:R-:W-:Y:S01]  /*17670*/  VIADD R0, R28, 0x20 ;  /* 0x000000201c007836 */ /* 0x000fe20000000000 */
[----:B---34-:R0:W3:Y:S04]  /*17680*/  SHFL.IDX PT, R7, R3, 0x1, 0x181f ;  /* 0x00381f0003077f89 */ /* 0x0180e800000e0000 */
[----:B------:R-:W-:Y:S01]  /*17690*/  ISETP.GE.AND P0, PT, R0, R29, PT ;  /* 0x0000001d0000720c */ /* 0x000fe20003f06270 */
[----:B-1----:R0:W1:-:S12]  /*176a0*/  SHFL.IDX PT, R6, R20, 0x1, 0x181f ;  /* 0x00381f0014067f89 */ /* 0x00205800000e0000 */
[----:B0-----:R-:W-:Y:S05]  /*176b0*/  @P0 BRA `(.L_x_5991) ;  /* 0x00000000007c0947 */ /* 0x001fea0003800000 */
[-C--:B------:R-:W-:Y:S02]  /*176c0*/  ISETP.GE.AND P6, PT, R208, R23.reuse, PT ;  /* 0x00000017d000720c */ /* 0x080fe40003fc6270 */
[-C--:B------:R-:W-:Y:S02]  /*176d0*/  ISETP.GE.AND P5, PT, R42, R23.reuse, PT ;  /* 0x000000172a00720c */ /* 0x080fe40003fa6270 */
[-C--:B------:R-:W-:Y:S02]  /*176e0*/  ISETP.GE.AND P4, PT, R40, R23.reuse, PT ;  /* 0x000000172800720c */ /* 0x080fe40003f86270 */
[-C--:B------:R-:W-:Y:S02]  /*176f0*/  ISETP.GE.AND P3, PT, R38, R23.reuse, PT ;  /* 0x000000172600720c */ /* 0x080fe40003f66270 */
[-C--:B------:R-:W-:Y:S02]  /*17700*/  ISETP.GE.AND P2, PT, R36, R23.reuse, PT ;  /* 0x000000172400720c */ /* 0x080fe40003f46270 */
[----:B------:R-:W-:-:S03]  /*17710*/  ISETP.GE.AND P1, PT, R34, R23, PT ;  /* 0x000000172200720c */ /* 0x000fc60003f26270 */
[----:B-1-3--:R-:W-:Y:S02]  /*17720*/  @!P6 IMAD.WIDE R4, R208, 0x2, R6 ;  /* 0x00000002d004e825 */ /* 0x00afe400078e0206 */
        /* <DEDUP_REMOVED lines=24> */
.L_x_5991:
[----:B------:R-:W-:Y:S05]  /*178b0*/  BSYNC B0 ;  /* 0x0000000000007941 */ /* 0x000fea0003800000 */
.L_x_5985:
[----:B------:R-:W-:Y:S02]  /*178c0*/  ULDC UR4, c[0x0][0xc3c] ;  /* 0x00030f0000047ab9 */ /* 0x000fe40000000800 */
[----:B------:R-:W-:-:S13]  /*178d0*/  ISETP.GE.AND P0, PT, R27, UR4, PT ;  /* 0x000000041b007c0c */ /* 0x000fda000bf06270 */
[----:B------:R-:W-:Y:S05]  /*178e0*/  @!P0 BRA `(.L_x_5997) ;  /* 0xfffffe9c00248947 */ /* 0x000fea000383ffff */
[----:B------:R-:W-:Y:S05]  /*178f0*/  BRA `(.L_x_5778) ;  /* 0x0000007c00107947 */ /* 0x000fea0003800000 */
.L_x_5776:
        /* <DEDUP_REMOVED lines=16> */
.L_x_5998:
        /* <DEDUP_REMOVED lines=41> */
.L_x_6004:
        /* <DEDUP_REMOVED lines=12> */
.L_x_6003:
[----:B------:R-:W-:Y:S05]  /*17d50*/  BSYNC B0 ;  /* 0x0000000000007941 */ /* 0x000fea0003800000 */
.L_x_6002:
        /* <DEDUP_REMOVED lines=20> */
.L_x_6000:
        /* <DEDUP_REMOVED lines=20> */
.L_x_6005:
        /* <DEDUP_REMOVED lines=30> */
[----:B------:R-:W-:Y:S01]  /*181c0*/  IABS R8, R15 ;  /* 0x0000000f00087213 */ /* 0x000fe20000000000 */
[----:B------:R-:W-:-:S03]  /*181d0*/  IMAD.MOV R18, RZ, RZ, -R15 ;  /* 0x000000ffff127224 */ /* 0x000fc600078e0a0f */
        /* <DEDUP_REMOVED lines=27> */
.L_x_6001:
[----:B------:R-:W-:Y:S02]  /*18390*/  IMAD.MOV.U32 R17, RZ, RZ, RZ ;  /* 0x000000ffff117224 */ /* 0x000fe400078e00ff */
[----:B------:R-:W-:Y:S02]  /*183a0*/  IMAD.U32 R16, RZ, RZ, UR6 ;  /* 0x00000006ff107e24 */ /* 0x000fe4000f8e00ff */
[----:B------:R-:W-:-:S07]  /*183b0*/  IMAD.MOV.U32 R18, RZ, RZ, RZ ;  /* 0x000000ffff127224 */ /* 0x000fce00078e00ff */
.L_x_6006:
[----:B------:R-:W-:-:S13]  /*183c0*/  ISETP.NE.AND P0, PT, R5, RZ, PT ;  /* 0x000000ff0500720c */ /* 0x000fda0003f05270 */
[----:B------:R-:W0:Y:S01]  /*183d0*/  @!P0 S2R R3, SR_CgaCtaId ;  /* 0x0000000000038919 */ /* 0x000e220000008800 */
[----:B------:R-:W-:-:S04]  /*183e0*/  @!P0 MOV R2, 0x400 ;  /* 0x0000040000028802 */ /* 0x000fc80000000f00 */
[----:B0-----:R-:W-:-:S05]  /*183f0*/  @!P0 LEA R2, R3, R2, 0x18 ;  /* 0x0000000203028211 */ /* 0x001fca00078ec0ff */
[----:B------:R0:W-:Y:S01]  /*18400*/  @!P0 STS.128 [R2+0x28cd0], R16 ;  /* 0x028cd01002008388 */ /* 0x0001e20000000c00 */
[----:B------:R-:W-:Y:S06]  /*18410*/  BAR.ARV 0x5, 0x180 ;  /* 0x0146000000007b1d */ /* 0x000fec0000002000 */
.L_x_5999:
        /* <DEDUP_REMOVED lines=8> */
[----:B------:R-:W-:Y:S01]  /*184a0*/  LOP3.LUT R4, R0, 0x7f, RZ, 0xc0, !PT ;  /* 0x0000007f00047812 */ /* 0x000fe200078ec0ff */
[----:B------:R-:W-:Y:S01]  /*184b0*/  UMOV UR4, 0x400 ;  /* 0x0000040000047882 */ /* 0x000fe20000000000 */
[----:B------:R0:W-:Y:S01]  /*184c0*/  STL [R1+0x1c], RZ ;  /* 0x00001cff01007387 */ /* 0x0001e20000100800 */
[----:B------:R-:W-:Y:S01]  /*184d0*/  BSSY B8, `(.L_x_6007) ;  /* 0x00006cf000087945 */ /* 0x000fe20003800000 */
[----:B------:R-:W-:Y:S01]  /*184e0*/  LOP3.LUT R3, R2, 0x1f8, RZ, 0xc0, !PT ;  /* 0x000001f802037812 */ /* 0x000fe200078ec0ff */
[----:B------:R-:W-:Y:S01]  /*184f0*/  IMAD.SHL.U32 R36, R4, 0x8, RZ ;  /* 0x0000000804247824 */ /* 0x000fe200078e00ff */
[----:B------:R-:W-:Y:S01]  /*18500*/  LOP3.LUT R2, R2, 0x38, RZ, 0xc0, !PT ;  /* 0x0000003802027812 */ /* 0x000fe200078ec0ff */
[----:B------:R-:W-:Y:S01]  /*18510*/  IMAD.MOV.U32 R28, RZ, RZ, 0x1 ;  /* 0x00000001ff1c7424 */ /* 0x000fe200078e00ff */
[----:B------:R-:W-:Y:S01]  /*18520*/  LOP3.LUT R3, R3, 0x38, R0, 0x78, !PT ;  /* 0x0000003803037812 */ /* 0x000fe200078e7800 */
[----:B------:R-:W-:Y:S01]  /*18530*/  IMAD.SHL.U32 R0, R0, 0x10, RZ ;  /* 0x0000001000007824 */ /* 0x000fe200078e00ff */
[----:B------:R-:W-:Y:S01]  /*18540*/  CS2R R24, SRZ ;  /* 0x0000000000187805 */ /* 0x000fe2000001ff00 */
[----:B------:R-:W-:Y:S01]  /*18550*/  IMAD.MOV.U32 R26, RZ, RZ, 0x1 ;  /* 0x00000001ff1a7424 */ /* 0x000fe200078e00ff */
[----:B------:R-:W-:Y:S01]  /*18560*/  LOP3.LUT R36, R3, 0x200, R36, 0xf8, !PT ;  /* 0x0000020003247812 */ /* 0x000fe200078ef824 */
[----:B------:R-:W-:Y:S01]  /*18570*/  ULDC.64 UR40, c[0x0][0x198] ;  /* 0x0000660000287ab9 */ /* 0x000fe20000000a00 */
[----:B------:R-:W-:Y:S01]  /*18580*/  SHF.R.U32.HI R3, RZ, 0x3, R4 ;  /* 0x00000003ff037819 */ /* 0x000fe20000011604 */
[----:B------:R-:W-:Y:S01]  /*18590*/  ULOP3.LUT UR38, UR36, 0x2, URZ, 0xfc, !UPT ;  /* 0x0000000224267892 */ /* 0x000fe2000f8efc3f */
[----:B------:R-:W-:Y:S01]  /*185a0*/  LOP3.LUT R4, R2, 0x80, RZ, 0xfc, !PT ;  /* 0x0000008002047812 */ /* 0x000fe200078efcff */
[----:B------:R-:W-:Y:S01]  /*185b0*/  ULDC UR37, c[0x0][0xc] ;  /* 0x0000030000257ab9 */ /* 0x000fe20000000800 */
[----:B------:R-:W-:-:S02]  /*185c0*/  LOP3.LUT R0, R3, 0x70, R0, 0xf8, !PT ;  /* 0x0000007003007812 */ /* 0x000fc400078ef800 */
[C---:B------:R-:W-:Y:S01]  /*185d0*/  LOP3.LUT R0, R2.reuse, 0xc0, RZ, 0xfc, !PT ;  /* 0x000000c002007812 */ /* 0x040fe200078efcff */
[----:B-1----:R-:W-:Y:S01]  /*185e0*/  ULEA UR4, UR5, UR4, 0x18 ;  /* 0x0000000405047291 */ /* 0x002fe2000f8ec03f */
[C---:B------:R-:W-:Y:S02]  /*185f0*/  LOP3.LUT R0, R2.reuse, 0x140, RZ, 0xfc, !PT ;  /* 0x0000014002007812 */ /* 0x040fe400078efcff */
[C---:B------:R-:W-:Y:S02]  /*18600*/  LOP3.LUT R3, R2.reuse, 0x40, RZ, 0xfc, !PT ;  /* 0x0000004002037812 */ /* 0x040fe400078efcff */
[C---:B------:R-:W-:Y:S01]  /*18610*/  LOP3.LUT R3, R2.reuse, 0x100, RZ, 0xfc, !PT ;  /* 0x0000010002037812 */ /* 0x040fe200078efcff */
[----:B------:R-:W-:Y:S01]  /*18620*/  IMAD.U32 R23, RZ, RZ, UR4 ;  /* 0x00000004ff177e24 */ /* 0x000fe2000f8e00ff */
[C---:B------:R-:W-:Y:S02]  /*18630*/  LOP3.LUT R3, R2.reuse, 0x180, RZ, 0xfc, !PT ;  /* 0x0000018002037812 */ /* 0x040fe400078efcff */
[----:B------:R-:W-:Y:S01]  /*18640*/  LOP3.LUT R2, R2, 0x1c0, RZ, 0xfc, !PT ;  /* 0x000001c002027812 */ /* 0x000fe200078efcff */
[----:B------:R-:W-:-:S05]  /*18650*/  IMAD R0, R36, 0x2, R23 ;  /* 0x0000000224007824 */ /* 0x000fca00078e0217 */
[----:B------:R0:W-:Y:S02]  /*18660*/  STL [R1+0x34], R0 ;  /* 0x0000340001007387 */ /* 0x0001e40000100800 */
.L_x_6130:
[----:B------:R-:W-:Y:S05]  /*18670*/  YIELD ;  /* 0x0000000000007946 */ /* 0x000fea0003800000 */
[----:B------:R-:W-:Y:S01]  /*18680*/  ULDC.64 UR4, c[0x0][0xa28] ;  /* 0x00028a0000047ab9 */ /* 0x000fe20000000a00 */
[----:B------:R-:W-:Y:S01]  /*18690*/  IMAD.MOV.U32 R33, RZ, RZ, RZ ;  /* 0x000000ffff217224 */ /* 0x000fe200078e00ff */
[----:B------:R-:W-:Y:S01]  /*186a0*/  ISETP.NE.U32.AND P0, PT, RZ, UR4, PT ;  /* 0x00000004ff007c0c */ /* 0x000fe2000bf05070 */
[----:B-1----:R-:W1:Y:S01]  /*186b0*/  LDC.64 R4, c[0x0][0xa00] ;  /* 0x00028000ff047b82 */ /* 0x002e620000000a00 */
[----:B------:R-:W-:Y:S02]  /*186c0*/  ULDC.64 UR6, c[0x0][0xa10] ;  /* 0x0002840000067ab9 */ /* 0x000fe40000000a00 */
[----:B------:R-:W-:Y:S01]  /*186d0*/  ISETP.NE.AND.EX P0, PT, RZ, UR5, PT, P0 ;  /* 0x00000005ff007c0c */ /* 0x000fe2000bf05300 */
[----:B------:R-:W-:-:S12]  /*186e0*/  ULDC.64 UR4, c[0x0][0xa18] ;  /* 0x0002860000047ab9 */ /* 0x000fd80000000a00 */
[----:B--2---:R-:W2:Y:S02]  /*186f0*/  @P0 LDC.64 R2, c[0x0][0xa28] ;  /* 0x00028a00ff020b82 */ /* 0x004ea40000000a00 */
[----:B--2---:R-:W-:-:S05]  /*18700*/  @P0 IMAD.WIDE R2, R19, 0x4, R2 ;  /* 0x0000000413020825 */ /* 0x004fca00078e0202 */
[----:B------:R2:W5:Y:S01]  /*18710*/  @P0 LDG.E R33, desc[UR42][R2.64] ;  /* 0x0000002a02210981 */ /* 0x000562000c1e1900 */
[----:B------:R-:W-:Y:S01]  /*18720*/  ISETP.NE.U32.AND P0, PT, RZ, UR4, PT ;  /* 0x00000004ff007c0c */ /* 0x000fe2000bf05070 */
[----:B------:R-:W-:Y:S01]  /*18730*/  IMAD.MOV.U32 R31, RZ, RZ, RZ ;  /* 0x000000ffff1f7224 */ /* 0x000fe200078e00ff */
[----:B------:R-:W-:Y:S01]  /*18740*/  ISETP.NE.U32.AND P1, PT, RZ, UR6, PT ;  /* 0x00000006ff007c0c */ /* 0x000fe2000bf25070 */
[----:B0-----:R-:W-:Y:S01]  /*18750*/  IMAD.MOV.U32 R0, RZ, RZ, RZ ;  /* 0x000000ffff007224 */ /* 0x001fe200078e00ff */
[----:B------:R-:W-:Y:S01]  /*18760*/  ISETP.NE.AND.EX P2, PT, RZ, UR5, PT, P0 ;  /* 0x00000005ff007c0c */ /* 0x000fe2000bf45300 */
[----:B------:R-:W-:Y:S01]  /*18770*/  ULDC.64 UR4, c[0x0][0xa00] ;  /* 0x0002800000047ab9 */ /* 0x000fe20000000a00 */
[----:B------:R-:W-:Y:S01]  /*18780*/  ISETP.NE.AND.EX P1, PT, RZ, UR7, PT, P1 ;  /* 0x00000007ff007c0c */ /* 0x000fe2000bf25310 */
[----:B-1----:R-:W-:Y:S01]  /*18790*/  IMAD.WIDE R4, R19, 0x4, R4 ;  /* 0x0000000413047825 */ /* 0x002fe200078e0204 */
[----:B------:R-:W-:Y:S01]  /*187a0*/  ISETP.NE.U32.AND P0, PT, RZ, UR4, PT ;  /* 0x00000004ff007c0c */ /* 0x000fe2000bf05070 */
[----:B--2---:R-:W0:Y:S08]  /*187b0*/  LDC.64 R2, c[0x0][0xa10] ;  /* 0x00028400ff027b82 */ /* 0x004e300000000a00 */
[----:B---3--:R-:W1:Y:S01]  /*187c0*/  @P2 LDC.64 R6, c[0x0][0xa18] ;  /* 0x00028600ff062b82 */ /* 0x008e620000000a00 */
[----:B------:R-:W-:Y:S01]  /*187d0*/  ULDC UR4, c[0x0][0x288] ;  /* 0x0000a20000047ab9 */ /* 0x000fe20000000800 */
[----:B------:R-:W-:Y:S01]  /*187e0*/  ISETP.NE.AND.EX P0, PT, RZ, UR5, PT, P0 ;  /* 0x00000005ff007c0c */ /* 0x000fe2000bf05300 */
[----:B------:R-:W-:Y:S01]  /*187f0*/  IMAD.U32 R8, RZ, RZ, UR4 ;  /* 0x00000004ff087e24 */ /* 0x000fe2000f8e00ff */
[----:B------:R-:W-:-:S11]  /*18800*/  ULDC.64 UR4, c[0x0][0x418] ;  /* 0x0001060000047ab9 */ /* 0x000fd60000000a00 */
[----:B------:R-:W5:Y:S01]  /*18810*/  @P0 LDG.E R31, desc[UR42][R4.64] ;  /* 0x0000002a041f0981 */ /* 0x000f62000c1e1900 */
[----:B0-----:R-:W-:-:S05]  /*18820*/  IMAD.WIDE R2, R19, 0x4, R2 ;  /* 0x0000000413027825 */ /* 0x001fca00078e0202 */
[----:B------:R-:W5:Y:S01]  /*18830*/  @P1 LDG.E R0, desc[UR42][R2.64] ;  /* 0x0000002a02001981 */ /* 0x000f62000c1e1900 */
[----:B-1----:R-:W-:-:S05]  /*18840*/  @P2 IMAD.WIDE R6, R19, 0x4, R6 ;  /* 0x0000000413062825 */ /* 0x002fca00078e0206 */
        /* <DEDUP_REMOVED lines=11> */
[----:B------:R-:W-:Y:S01]  /*18900*/  IMAD.MOV.U32 R12, RZ, RZ, R8 ;  /* 0x000000ffff0c7224 */ /* 0x000fe200078e0008 */
[----:B----4-:R-:W-:Y:S06]  /*18910*/  @P2 BRA `(.L_x_6008) ;  /* 0x0000000000142947 */ /* 0x010fec0003800000 */
[----:B------:R-:W-:Y:S05]  /*18920*/  @!P0 BRA `(.L_x_6008) ;  /* 0x0000000000108947 */ /* 0x000fea0003800000 */
[----:B------:R-:W2:Y:S04]  /*18930*/  LDG.E R9, desc[UR42][R4.64] ;  /* 0x0000002a04097981 */ /* 0x000ea8000c1e1900 */
[----:B------:R-:W2:Y:S02]  /*18940*/  LDG.E R6, desc[UR42][R4.64+0x4] ;  /* 0x0000042a04067981 */ /* 0x000ea4000c1e1900 */
[----:B--2---:R-:W-:-:S05]  /*18950*/  IMAD.IADD R12, R6, 0x1, -R9 ;  /* 0x00000001060c7824 */ /* 0x004fca00078e0a09 */
[----:B------:R1:W-:Y:S02]  /*18960*/  STL [R1+0x4], R12 ;  /* 0x0000040c01007387 */ /* 0x0003e40000100800 */
.L_x_6008:
[----:B------:R-:W-:Y:S02]  /*18970*/  ULDC.64 UR4, c[0x0][0xa20] ;  /* 0x0002880000047ab9 */ /* 0x000fe40000000a00 */
[----:B------:R-:W-:-:S04]  /*18980*/  ISETP.NE.U32.AND P0, PT, RZ, UR4, PT ;  /* 0x00000004ff007c0c */ /* 0x000fc8000bf05070 */
[----:B------:R-:W-:-:S13]  /*18990*/  ISETP.NE.AND.EX P0, PT, RZ, UR5, PT, P0 ;  /* 0x00000005ff007c0c */ /* 0x000fda000bf05300 */
[----:B------:R-:W-:Y:S05]  /*189a0*/  @!P0 BRA `(.L_x_6009) ;  /* 0x0000000000108947 */ /* 0x000fea0003800000 */
[----:B------:R-:W2:Y:S02]  /*189b0*/  LDC.64 R4, c[0x0][0xa20] ;  /* 0x00028800ff047b82 */ /* 0x000ea40000000a00 */
[----:B--2---:R-:W-:-:S05]  /*189c0*/  IMAD.WIDE R4, R19, 0x4, R4 ;  /* 0x0000000413047825 */ /* 0x004fca00078e0204 */
[----:B------:R2:W5:Y:S01]  /*189d0*/  LDG.E R10, desc[UR42][R4.64] ;  /* 0x0000002a040a7981 */ /* 0x000562000c1e1900 */
[----:B------:R-:W-:Y:S05]  /*189e0*/  BRA `(.L_x_6010) ;  /* 0x0000000000247947 */ /* 0x000fea0003800000 */
.L_x_6009:
[----:B------:R-:W-:Y:S02]  /*189f0*/  ULDC.64 UR4, c[0x0][0xa08] ;  /* 0x0002820000047ab9 */ /* 0x000fe40000000a00 */
[----:B------:R-:W-:-:S04]  /*18a00*/  ISETP.NE.U32.AND P0, PT, RZ, UR4, PT ;  /* 0x00000004ff007c0c */ /* 0x000fc8000bf05070 */
[----:B------:R-:W-:-:S13]  /*18a10*/  ISETP.NE.AND.EX P0, PT, RZ, UR5, PT, P0 ;  /* 0x00000005ff007c0c */ /* 0x000fda000bf05300 */
[----:B------:R-:W-:Y:S05]  /*18a20*/  @!P0 BRA `(.L_x_6010) ;  /* 0x0000000000148947 */ /* 0x000fea0003800000 */
[----:B------:R-:W2:Y:S02]  /*18a30*/  LDC.64 R4, c[0x0][0xa08] ;  /* 0x00028200ff047b82 */ /* 0x000ea40000000a00 */
[----:B--2---:R-:W-:-:S05]  /*18a40*/  IMAD.WIDE R4, R19, 0x4, R4 ;  /* 0x0000000413047825 */ /* 0x004fca00078e0204 */
[----:B------:R-:W2:Y:S04]  /*18a50*/  LDG.E R10, desc[UR42][R4.64] ;  /* 0x0000002a040a7981 */ /* 0x000ea8000c1e1900 */
[----:B------:R-:W2:Y:S02]  /*18a60*/  LDG.E R9, desc[UR42][R4.64+0x4] ;  /* 0x0000042a04097981 */ /* 0x000ea4000c1e1900 */
[----:B--2---:R-:W-:-:S07]  /*18a70*/  IMAD.IADD R10, R9, 0x1, -R10 ;  /* 0x00000001090a7824 */ /* 0x004fce00078e0a0a */
.L_x_6010:
[----:B--2---:R-:W2:Y:S01]  /*18a80*/  @P1 LDG.E R4, desc[UR42][R2.64] ;  /* 0x0000002a02041981 */ /* 0x004ea2000c1e1900 */
[----:B------:R-:W3:Y:S03]  /*18a90*/  LDC R5, c[0x0][0x448] ;  /* 0x00011200ff057b82 */ /* 0x000ee60000000800 */
[----:B------:R-:W2:Y:S01]  /*18aa0*/  @P1 LDG.E R9, desc[UR42][R2.64+0x4] ;  /* 0x0000042a02091981 */ /* 0x000ea2000c1e1900 */
[----:B-----5:R-:W-:Y:S02]  /*18ab0*/  IMAD.IADD R10, R10, 0x1, -R33 ;  /* 0x000000010a0a7824 */ /* 0x020fe400078e0a21 */
[----:B------:R-:W-:-:S04]  /*18ac0*/  IMAD.SHL.U32 R32, R17, 0x40, RZ ;  /* 0x0000004011207824 */ /* 0x000fc800078e00ff */
[----:B0-----:R-:W-:Y:S01]  /*18ad0*/  VIADD R8, R32, 0x3f ;  /* 0x0000003f20087836 */ /* 0x001fe20000000000 */
[----:B---3--:R-:W-:-:S13]  /*18ae0*/  ISETP.NE.AND P2, PT, R5, 0x1, PT ;  /* 0x000000010500780c */ /* 0x008fda0003f45270 */
[----:B------:R-:W0:Y:S08]  /*18af0*/  @P2 LDC R6, c[0x0][0x44c] ;  /* 0x00011300ff062b82 */ /* 0x000e300000000800 */
[----:B------:R-:W3:Y:S01]  /*18b00*/  @P2 LDC R5, c[0x0][0x450] ;  /* 0x00011400ff052b82 */ /* 0x000ee20000000800 */
[----:B0-----:R-:W-:-:S05]  /*18b10*/  @P2 IMAD.HI.U32 R6, R8, R6, RZ ;  /* 0x0000000608062227 */ /* 0x001fca00078e00ff */
[----:B---3--:R-:W-:Y:S01]  /*18b20*/  @P2 SHF.R.U32.HI R8, RZ, R5, R6 ;  /* 0x00000005ff082219 */ /* 0x008fe20000011606 */
[----:B--2---:R-:W-:-:S04]  /*18b30*/  @P1 IMAD.IADD R7, R9, 0x1, -R4 ;  /* 0x0000000109071824 */ /* 0x004fc800078e0a04 */
[----:B------:R-:W-:-:S04]  /*18b40*/  IMAD.IADD R17, R10, 0x1, R7 ;  /* 0x000000010a117824 */ /* 0x000fc800078e0207 */
[C---:B------:R-:W-:Y:S01]  /*18b50*/  VIADD R9, R17.reuse, 0x3f ;  /* 0x0000003f11097836 */ /* 0x040fe20000000000 */
[----:B------:R-:W-:-:S04]  /*18b60*/  IADD3 R6, R17, 0x1, -R12 ;  /* 0x0000000111067810 */ /* 0x000fc80007ffe80c */
[----:B------:R-:W-:Y:S01]  /*18b70*/  SHF.R.S32.HI R2, RZ, 0x1f, R9 ;  /* 0x0000001fff027819 */ /* 0x000fe20000011409 */
[----:B------:R-:W-:-:S03]  /*18b80*/  IMAD.IADD R8, R6, 0x1, R8 ;  /* 0x0000000106087824 */ /* 0x000fc600078e0208 */
[----:B------:R-:W-:Y:S02]  /*18b90*/  LEA.HI R9, R2, R9, RZ, 0x6 ;  /* 0x0000000902097211 */ /* 0x000fe400078f30ff */
[----:B------:R-:W0:Y:S02]  /*18ba0*/  LDC.64 R2, c[0x0][0x9e0] ;  /* 0x00027800ff027b82 */ /* 0x000e240000000a00 */
[----:B------:R-:W-:Y:S02]  /*18bb0*/  SHF.R.S32.HI R9, RZ, 0x6, R9 ;  /* 0x00000006ff097819 */ /* 0x000fe40000011409 */
[----:B0-----:R-:W-:Y:S01]  /*18bc0*/  ISETP.GE.AND P3, PT, R3, 0x1, PT ;  /* 0x000000010300780c */ /* 0x001fe20003f66270 */
[----:B------:R-:W-:-:S12]  /*18bd0*/  IMAD.IADD R2, R8, 0x1, R2 ;  /* 0x0000000108027824 */ /* 0x000fd800078e0202 */
[----:B------:R-:W-:Y:S05]  /*18be0*/  @!P3 BRA `(.L_x_6011) ;  /* 0x000000000048b947 */ /* 0x000fea0003800000 */
        /* <DEDUP_REMOVED lines=11> */
.L_x_6013:
[----:B------:R-:W-:-:S13]  /*18ca0*/  ISETP.NE.AND P0, PT, R3, 0x1, PT ;  /* 0x000000010300780c */ /* 0x000fda0003f05270 */
[----:B------:R-:W0:Y:S02]  /*18cb0*/  @P0 LDC.64 R4, c[0x0][0x9e8] ;  /* 0x00027a00ff040b82 */ /* 0x000e240000000a00 */
[----:B0-----:R-:W-:-:S05]  /*18cc0*/  @P0 IMAD.HI.U32 R4, R11, R4, RZ ;  /* 0x000000040b040227 */ /* 0x001fca00078e00ff */
[----:B------:R-:W-:-:S07]  /*18cd0*/  @P0 SHF.R.U32.HI R11, RZ, R5, R4 ;  /* 0x00000005ff0b0219 */ /* 0x000fce0000011604 */
.L_x_6014:
[----:B------:R-:W-:Y:S05]  /*18ce0*/  BSYNC B0 ;  /* 0x0000000000007941 */ /* 0x000fea0003800000 */
.L_x_6012:
[----:B------:R-:W-:-:S05]  /*18cf0*/  IMAD R11, R11, R3, R3 ;  /* 0x000000030b0b7224 */ /* 0x000fca00078e0203 */
[----:B------:R-:W-:-:S07]  /*18d00*/  VIMNMX R2, R2, R11, PT ;  /* 0x0000000b02027248 */ /* 0x000fce0003fe0100 */
.L_x_6011:
[----:B------:R-:W0:Y:S01]  /*18d10*/  @P2 LDC R8, c[0x0][0x44c] ;  /* 0x00011300ff082b82 */ /* 0x000e220000000800 */
[----:B------:R-:W-:Y:S01]  /*18d20*/  IMAD.MOV.U32 R4, RZ, RZ, R32 ;  /* 0x000000ffff047224 */ /* 0x000fe200078e0020 */
[----:B------:R-:W-:-:S06]  /*18d30*/  ULDC UR4, c[0x0][0x9dc] ;  /* 0x0002770000047ab9 */ /* 0x000fcc0000000800 */
[----:B------:R-:W2:Y:S01]  /*18d40*/  @P2 LDC R5, c[0x0][0x450] ;  /* 0x00011400ff052b82 */ /* 0x000ea20000000800 */
[----:B0-----:R-:W-:-:S05]  /*18d50*/  @P2 IMAD.HI.U32 R8, R32, R8, RZ ;  /* 0x0000000820082227 */ /* 0x001fca00078e00ff */
[----:B--2---:R-:W-:Y:S01]  /*18d60*/  @P2 SHF.R.U32.HI R4, RZ, R5, R8 ;  /* 0x00000005ff042219 */ /* 0x004fe20000011608 */
[----:B------:R-:W-:-:S04]  /*18d70*/  IMAD.IADD R8, R17, 0x1, -R12 ;  /* 0x0000000111087824 */ /* 0x000fc800078e0a0c */
[----:B-1----:R-:W-:-:S04]  /*18d80*/  IMAD.IADD R12, R8, 0x1, R4 ;  /* 0x00000001080c7824 */ /* 0x002fc800078e0204 */
        /* <DEDUP_REMOVED lines=12> */
.L_x_6017:
[----:B------:R-:W-:-:S13]  /*18e50*/  ISETP.NE.AND P0, PT, R3, 0x1, PT ;  /* 0x000000010300780c */ /* 0x000fda0003f05270 */
[----:B------:R-:W0:Y:S02]  /*18e60*/  @P0 LDC.64 R4, c[0x0][0x9e8] ;  /* 0x00027a00ff040b82 */ /* 0x000e240000000a00 */
[----:B0-----:R-:W-:-:S05]  /*18e70*/  @P0 IMAD.HI.U32 R4, R12, R4, RZ ;  /* 0x000000040c040227 */ /* 0x001fca00078e00ff */
[----:B------:R-:W-:-:S07]  /*18e80*/  @P0 SHF.R.U32.HI R12, RZ, R5, R4 ;  /* 0x00000005ff0c0219 */ /* 0x000fce0000011604 */
.L_x_6018:
[----:B------:R-:W-:Y:S05]  /*18e90*/  BSYNC B0 ;  /* 0x0000000000007941 */ /* 0x000fea0003800000 */
.L_x_6016:
[----:B------:R-:W-:-:S05]  /*18ea0*/  IMAD R3, R12, R3, RZ ;  /* 0x000000030c037224 */ /* 0x000fca00078e02ff */
[----:B------:R-:W-:-:S07]  /*18eb0*/  VIMNMX R11, R11, R3, !PT ;  /* 0x000000030b0b7248 */ /* 0x000fce0007fe0100 */
.L_x_6015:
[----:B------:R-:W-:Y:S01]  /*18ec0*/  VIADD R2, R2, 0x3f ;  /* 0x0000003f02027836 */ /* 0x000fe20000000000 */
[----:B------:R-:W-:Y:S04]  /*18ed0*/  BSSY B0, `(.L_x_6019) ;  /* 0x00001af000007945 */ /* 0x000fe80003800000 */
[----:B------:R-:W-:-:S04]  /*18ee0*/  SHF.R.S32.HI R3, RZ, 0x1f, R2 ;  /* 0x0000001fff037819 */ /* 0x000fc80000011402 */
[----:B------:R-:W-:Y:S02]  /*18ef0*/  LEA.HI R3, R3, R2, RZ, 0x6 ;  /* 0x0000000203037211 */ /* 0x000fe400078f30ff */
[----:B------:R-:W-:Y:S02]  /*18f00*/  SHF.R.S32.HI R2, RZ, 0x1f, R11 ;  /* 0x0000001fff027819 */ /* 0x000fe4000001140b */
[----:B------:R-:W-:Y:S02]  /*18f10*/  SHF.R.S32.HI R3, RZ, 0x6, R3 ;  /* 0x00000006ff037819 */ /* 0x000fe40000011403 */
[----:B------:R-:W-:Y:S02]  /*18f20*/  LEA.HI R2, R2, R11, RZ, 0x6 ;  /* 0x0000000b02027211 */ /* 0x000fe400078f30ff */
[----:B------:R-:W-:Y:S02]  /*18f30*/  VIMNMX R3, R9, R3, PT ;  /* 0x0000000309037248 */ /* 0x000fe40003fe0100 */
[----:B------:R-:W-:-:S04]  /*18f40*/  SHF.R.S32.HI R2, RZ, 0x6, R2 ;  /* 0x00000006ff027819 */ /* 0x000fc80000011402 */
[----:B------:R-:W-:-:S05]  /*18f50*/  VIMNMX R2, RZ, R2, !PT ;  /* 0x00000002ff027248 */ /* 0x000fca0007fe0100 */
[--C-:B------:R-:W-:Y:S02]  /*18f60*/  IMAD R2, R2, 0x40, -R10.reuse ;  /* 0x0000004002027824 */ /* 0x100fe400078e0a0a */
[----:B------:R-:W-:-:S03]  /*18f70*/  IMAD R10, R3, 0x40, -R10 ;  /* 0x00000040030a7824 */ /* 0x000fc600078e0a0a */
[----:B------:R-:W-:Y:S02]  /*18f80*/  VIMNMX R4, RZ, R2, !PT ;  /* 0x00000002ff047248 */ /* 0x000fe40007fe0100 */
[----:B------:R-:W-:-:S04]  /*18f90*/  VIMNMX R7, R10, R7, PT ;  /* 0x000000070a077248 */ /* 0x000fc80003fe0100 */
[----:B------:R-:W-:Y:S02]  /*18fa0*/  ISETP.GT.AND P0, PT, R7, R4, PT ;  /* 0x000000040700720c */ /* 0x000fe40003f04270 */
[----:B------:R-:W-:-:S11]  /*18fb0*/  SHF.R.U32.HI R4, RZ, 0x6, R4 ;  /* 0x00000006ff047819 */ /* 0x000fd60000011604 */
[----:B------:R-:W-:Y:S02]  /*18fc0*/  @P0 VIADD R2, R7, 0x3f ;  /* 0x0000003f07020836 */ /* 0x000fe40000000000 */
[----:B------:R-:W-:-:S03]  /*18fd0*/  IMAD.MOV.U32 R7, RZ, RZ, R4 ;  /* 0x000000ffff077224 */ /* 0x000fc600078e0004 */
[----:B------:R-:W-:-:S04]  /*18fe0*/  @P0 SHF.R.S32.HI R3, RZ, 0x1f, R2 ;  /* 0x0000001fff030819 */ /* 0x000fc80000011402 */
[----:B------:R-:W-:-:S04]  /*18ff0*/  @P0 LEA.HI R3, R3, R2, RZ, 0x6 ;  /* 0x0000000203030211 */ /* 0x000fc800078f30ff */
[----:B------:R-:W-:Y:S02]  /*19000*/  @P0 SHF.R.S32.HI R7, RZ, 0x6, R3 ;  /* 0x00000006ff070819 */ /* 0x000fe40000011403 */
        /* <DEDUP_REMOVED lines=10> */
.L_x_6185:
[----:B-1----:R-:W-:Y:S02]  /*190b0*/  ISETP.NE.AND P0, PT, R14, RZ, PT ;  /* 0x000000ff0e00720c */ /* 0x002fe40003f05270 */
[----:B------:R-:W-:-:S11]  /*190c0*/  PLOP3.LUT P6, PT, PT, PT, PT, 0x8, 0x0 ;  /* 0x000000000000781c */ /* 0x000fd60003fce170 */
[----:B------:R-:W-:Y:S05]  /*190d0*/  @P0 BRA `(.L_x_6022) ;  /* 0x00000000000c0947 */ /* 0x000fea0003800000 */
[----:B------:R-:W-:-:S03]  /*190e0*/  UMOV UR4, 0xffffffff ;  /* 0xffffffff00047882 */ /* 0x000fc60000000000 */
[----:B------:R-:W-:Y:S05]  /*190f0*/  BRA.DIV UR4, `(.L_x_6023) ;  /* 0x0000007604b07947 */ /* 0x000fea000b800000 */
[----:B------:R-:W-:-:S13]  /*19100*/  ELECT P6, URZ, PT ;  /* 0x00000000003f782f */ /* 0x000fda00038c0000 */
.L_x_6022:
        /* <DEDUP_REMOVED lines=9> */
.L_x_6188:
[----:B------:R-:W-:Y:S05]  /*191a0*/  BSYNC B1 ;  /* 0x0000000000017941 */ /* 0x000fea0003800000 */
.L_x_6024:
[----:B------:R-:W-:Y:S04]  /*191b0*/  BSSY B1, `(.L_x_6026) ;  /* 0x00000b7000017945 */ /* 0x000fe80003800000 */
[----:B------:R-:W-:Y:S05]  /*191c0*/  @!P6 BRA `(.L_x_6027) ;  /* 0x0000000800d4e947 */ /* 0x000fea0003800000 */
[----:B------:R-:W-:Y:S01]  /*191d0*/  IMAD R12, R24, 0x8, R23 ;  /* 0x00000008180c7824 */ /* 0x000fe200078e0217 */
[----:B0-----:R-:W-:Y:S01]  /*191e0*/  SHF.L.U32 R2, R28, 0x1f, RZ ;  /* 0x0000001f1c027819 */ /* 0x001fe200000006ff */
[----:B------:R-:W0:Y:S01]  /*191f0*/  S2R R3, SR_TID.X ;  /* 0x0000000000037919 */ /* 0x000e220000002100 */
[----:B------:R-:W-:Y:S02]  /*19200*/  BSSY B2, `(.L_x_6028) ;  /* 0x0000005000027945 */ /* 0x000fe40003800000 */
[----:B------:R-:W1:Y:S01]  /*19210*/  SYNCS.PHASECHK.TRANS64.TRYWAIT P0, [R12+URZ+0x28ca0], R2 ;  /* 0x028ca0020c0075a7 */ /* 0x000e62000800017f */
[----:B0-----:R-:W-:-:S04]  /*19220*/  LOP3.LUT R3, R3, 0x7f, RZ, 0xc0, !PT ;  /* 0x0000007f03037812 */ /* 0x001fc800078ec0ff */
[----:B------:R-:W-:Y:S01]  /*19230*/  ISETP.NE.AND P1, PT, R3, RZ, PT ;  /* 0x000000ff0300720c */ /* 0x000fe20003f25270 */
[----:B-1----:R-:W-:-:S12]  /*19240*/  @!P0 BRA `(.L_x_6029) ;  /* 0x0000007400908947 */ /* 0x002fd80003800000 */
.L_x_6189:
[----:B------:R-:W-:Y:S05]  /*19250*/  BSYNC B2 ;  /* 0x0000000000027941 */ /* 0x000fea0003800000 */
.L_x_6028:
[----:B------:R-:W-:Y:S04]  /*19260*/  BSSY B2, `(.L_x_6030) ;  /* 0x0000009000027945 */ /* 0x000fe80003800000 */
[----:B------:R-:W-:Y:S05]  /*19270*/  @P1 BRA `(.L_x_6031) ;  /* 0x00000000001c1947 */ /* 0x000fea0003800000 */
[----:B------:R-:W1:Y:S01]  /*19280*/  S2R R10, SR_TID.X ;  /* 0x00000000000a7919 */ /* 0x000e620000002100 */
[----:B------:R-:W-:-:S04]  /*19290*/  IMAD.MOV.U32 R3, RZ, RZ, 0x2000 ;  /* 0x00002000ff037424 */ /* 0x000fc800078e00ff */
[----:B------:R2:W-:Y:S01]  /*192a0*/  SYNCS.ARRIVE.TRANS64 RZ, [R12+URZ+0x28c90], R3 ;  /* 0x028c90030cff79a7 */ /* 0x0005e2000800003f */
[----:B-1----:R-:W-:-:S04]  /*192b0*/  LOP3.LUT R10, R10, 0x1f, RZ, 0xc0, !PT ;  /* 0x0000001f0a0a7812 */ /* 0x002fc800078ec0ff */
[----:B------:R-:W-:-:S13]  /*192c0*/  ISETP.NE.AND P0, PT, R10, RZ, PT ;  /* 0x000000ff0a00720c */ /* 0x000fda0003f05270 */
[----:B--2---:R-:W-:Y:S05]  /*192d0*/  @!P0 BRA `(.L_x_6031) ;  /* 0x0000000000048947 */ /* 0x004fea0003800000 */
[----:B------:R-:W-:Y:S01]  /*192e0*/  BPT.TRAP 0x1 ;  /* 0x000000040000795c */ /* 0x000fe20000300000 */
.L_x_6031:
[----:B------:R-:W-:Y:S05]  /*192f0*/  BSYNC B2 ;  /* 0x0000000000027941 */ /* 0x000fea0003800000 */
.L_x_6030:
        /* <DEDUP_REMOVED lines=12> */
.L_x_6032:
        /* <DEDUP_REMOVED lines=10> */
[----:B------:R-:W1:Y:S01]  /*19460*/  SYNCS.PHASECHK.TRANS64.TRYWAIT P0, [R12+URZ+0x28cc0], R2 ;  /* 0x028cc0020c0075a7 */ /* 0x000e62000800017f */
[----:B------:R-:W-:Y:S04]  /*19470*/  BSSY B2, `(.L_x_6033) ;  /* 0x0000002000027945 */ /* 0x000fe80003800000 */
[----:B-1----:R-:W-:Y:S05]  /*19480*/  @!P0 BRA `(.L_x_6034) ;  /* 0x0000007400148947 */ /* 0x002fea0003800000 */
.L_x_6190:
[----:B------:R-:W-:Y:S05]  /*19490*/  BSYNC B2 ;  /* 0x0000000000027941 */ /* 0x000fea0003800000 */
.L_x_6033:
        /* <DEDUP_REMOVED lines=11> */
.L_x_6036:
[----:B------:R-:W-:Y:S05]  /*19550*/  BSYNC B2 ;  /* 0x0000000000027941 */ /* 0x000fea0003800000 */
.L_x_6035:
        /* <DEDUP_REMOVED lines=9> */
.L_x_6037:
        /* <DEDUP_REMOVED lines=15> */
.L_x_6038:
        /* <DEDUP_REMOVED lines=15> */
.L_x_6039:
        /* <DEDUP_REMOVED lines=15> */
.L_x_6040:
        /* <DEDUP_REMOVED lines=15> */
.L_x_6041:
        /* <DEDUP_REMOVED lines=15> */
.L_x_6042:
        /* <DEDUP_REMOVED lines=15> */
.L_x_6043:
        /* <DEDUP_REMOVED lines=15> */
.L_x_6044:
        /* <DEDUP_REMOVED lines=10> */
.L_x_6027:
[----:B------:R-:W-:Y:S05]  /*19d20*/  BSYNC B1 ;  /* 0x0000000000017941 */ /* 0x000fea0003800000 */
.L_x_6026:
[----:B------:R-:W-:Y:S01]  /*19d30*/  VIADD R11, R7, 0xfffffffe ;  /* 0xfffffffe070b7836 */ /* 0x000fe20000000000 */
[----:B------:R-:W-:Y:S01]  /*19d40*/  PLOP3.LUT P0, PT, PT, PT, PT, 0x8, 0x0 ;  /* 0x000000000000781c */ /* 0x000fe20003f0e170 */
[----:B------:R-:W-:-:S03]  /*19d50*/  VIADD R24, R24, 0x1 ;  /* 0x0000000118187836 */ /* 0x000fc60000000000 */
[----:B------:R-:W-:Y:S02]  /*19d60*/  ISETP.GE.AND P2, PT, R11, R4, PT ;  /* 0x000000040b00720c */ /* 0x000fe40003f46270 */
[----:B------:R-:W-:-:S04]  /*19d70*/  ISETP.NE.AND P1, PT, R24, 0x2, PT ;  /* 0x000000021800780c */ /* 0x000fc80003f25270 */
[----:B0-----:R-:W-:Y:S02]  /*19d80*/  SEL R2, RZ, 0x1, P1 ;  /* 0x00000001ff027807 */ /* 0x001fe40000800000 */
[----:B------:R-:W-:Y:S02]  /*19d90*/  SEL R24, R24, RZ, P1 ;  /* 0x000000ff18187207 */ /* 0x000fe40000800000 */
[----:B------:R-:W-:-:S03]  /*19da0*/  LOP3.LUT R28, R28, R2, RZ, 0x3c, !PT ;  /* 0x000000021c1c7212 */ /* 0x000fc600078e3cff */
[----:B------:R-:W-:Y:S05]  /*19db0*/  @!P2 BRA `(.L_x_6020) ;  /* 0x0000000c0000a947 */ /* 0x000fea0003800000 */
.L_x_6064:
[----:B------:R-:W-:Y:S05]  /*19dc0*/  YIELD ;  /* 0x0000000000007946 */ /* 0x000fea0003800000 */
[----:B------:R-:W-:Y:S04]  /*19dd0*/  BSSY B1, `(.L_x_6045) ;  /* 0x00000b6000017945 */ /* 0x000fe80003800000 */
[----:B------:R-:W-:Y:S05]  /*19de0*/  @!P6 BRA `(.L_x_6046) ;  /* 0x0000000800d0e947 */ /* 0x000fea0003800000 */
[----:B------:R-:W-:Y:S01]  /*19df0*/  IMAD R10, R24, 0x8, R23 ;  /* 0x00000008180a7824 */ /* 0x000fe200078e0217 */
[----:B------:R-:W-:Y:S01]  /*19e00*/  SHF.L.U32 R2, R28, 0x1f, RZ ;  /* 0x0000001f1c027819 */ /* 0x000fe200000006ff */
[----:B------:R-:W0:Y:S01]  /*19e10*/  S2R R3, SR_TID.X ;  /* 0x0000000000037919 */ /* 0x000e220000002100 */
[----:B------:R-:W-:Y:S02]  /*19e20*/  BSSY B2, `(.L_x_6047) ;  /* 0x0000005000027945 */ /* 0x000fe40003800000 */
[----:B------:R-:W1:Y:S01]  /*19e30*/  SYNCS.PHASECHK.TRANS64.TRYWAIT P1, [R10+URZ+0x28ca0], R2 ;  /* 0x028ca0020a0075a7 */ /* 0x000e62000802017f */
[----:B0-----:R-:W-:-:S04]  /*19e40*/  LOP3.LUT R3, R3, 0x7f, RZ, 0xc0, !PT ;  /* 0x0000007f03037812 */ /* 0x001fc800078ec0ff */
[----:B------:R-:W-:Y:S01]  /*19e50*/  ISETP.NE.AND P2, PT, R3, RZ, PT ;  /* 0x000000ff0300720c */ /* 0x000fe20003f45270 */
[----:B-1----:R-:W-:-:S12]  /*19e60*/  @!P1 BRA `(.L_x_6048) ;  /* 0x0000006800b09947 */ /* 0x002fd80003800000 */
.L_x_6191:
[----:B------:R-:W-:Y:S05]  /*19e70*/  BSYNC B2 ;  /* 0x0000000000027941 */ /* 0x000fea0003800000 */
.L_x_6047:
        /* <DEDUP_REMOVED lines=9> */
.L_x_6050:
[----:B------:R-:W-:Y:S05]  /*19f10*/  BSYNC B2 ;  /* 0x0000000000027941 */ /* 0x000fea0003800000 */
.L_x_6049:
        /* <DEDUP_REMOVED lines=11> */
.L_x_6051:
        /* <DEDUP_REMOVED lines=13> */
.L_x_6192:
[----:B------:R-:W-:Y:S05]  /*1a0a0*/  BSYNC B2 ;  /* 0x0000000000027941 */ /* 0x000fea0003800000 */
.L_x_6052:
        /* <DEDUP_REMOVED lines=11> */
.L_x_6055:
[----:B------:R-:W-:Y:S05]  /*1a160*/  BSYNC B2 ;  /* 0x0000000000027941 */ /* 0x000fea0003800000 */
.L_x_6054:
        /* <DEDUP_REMOVED lines=9> */
.L_x_6056:
        /* <DEDUP_REMOVED lines=15> */
.L_x_6057:
        /* <DEDUP_REMOVED lines=15> */
.L_x_6058:
        /* <DEDUP_REMOVED lines=15> */
.L_x_6059:
        /* <DEDUP_REMOVED lines=15> */
.L_x_6060:
        /* <DEDUP_REMOVED lines=15> */
.L_x_6061:
        /* <DEDUP_REMOVED lines=15> */
.L_x_6062:
        /* <DEDUP_REMOVED lines=15> */
.L_x_6063:
        /* <DEDUP_REMOVED lines=10> */
.L_x_6046:
[----:B------:R-:W-:Y:S05]  /*1a930*/  BSYNC B1 ;  /* 0x0000000000017941 */ /* 0x000fea0003800000 */
.L_x_6045:
        /* <DEDUP_REMOVED lines=8> */
.L_x_6020:
[----:B------:R-:W-:Y:S05]  /*1a9c0*/  BSYNC B0 ;  /* 0x0000000000007941 */ /* 0x000fea0003800000 */
.L_x_6019:
[----:B------:R-:W0:Y:S01]  /*1a9d0*/  LDC R0, c[0x0][0x448] ;  /* 0x00011200ff007b82 */ /* 0x000e220000000800 */
[----:B------:R-:W-:Y:S01]  /*1a9e0*/  VIADD R3, R32, 0x3f ;  /* 0x0000003f20037836 */ /* 0x000fe20000000000 */
[----:B------:R-:W-:Y:S06]  /*1a9f0*/  @!P0 WARPSYNC.ALL ;  /* 0x0000000000008948 */ /* 0x000fec0003800000 */
[----:B------:R-:W-:Y:S01]  /*1aa00*/  @!P0 BAR.SYNC.DEFER_BLOCKING 0xc, 0x180 ;  /* 0x0306000000008b1d */ /* 0x000fe20000010000 */
[----:B0-----:R-:W-:-:S13]  /*1aa10*/  ISETP.NE.AND P1, PT, R0, 0x1, PT ;  /* 0x000000010000780c */ /* 0x001fda0003f25270 */
[----:B------:R-:W0:Y:S08]  /*1aa20*/  @P1 LDC R2, c[0x0][0x44c] ;  /* 0x00011300ff021b82 */ /* 0x000e300000000800 */
[----:B------:R-:W1:Y:S01]  /*1aa30*/  @P1 LDC R0, c[0x0][0x450] ;  /* 0x00011400ff001b82 */ /* 0x000e620000000800 */
[----:B0-----:R-:W-:-:S05]  /*1aa40*/  @P1 IMAD.HI.U32 R5, R3, R2, RZ ;  /* 0x0000000203051227 */ /* 0x001fca00078e00ff */
[----:B-1----:R-:W-:-:S05]  /*1aa50*/  @P1 SHF.R.U32.HI R3, RZ, R0, R5 ;  /* 0x00000000ff031219 */ /* 0x002fca0000011605 */
[----:B------:R-:W-:Y:S02]  /*1aa60*/  IMAD.IADD R6, R6, 0x1, R3 ;  /* 0x0000000106067824 */ /* 0x000fe400078e0203 */
[----:B------:R-:W0:Y:S02]  /*1aa70*/  LDC.64 R2, c[0x0][0x9e0] ;  /* 0x00027800ff027b82 */ /* 0x000e240000000a00 */
        /* <DEDUP_REMOVED lines=14> */
.L_x_6067:
[----:B------:R-:W-:-:S13]  /*1ab60*/  ISETP.NE.AND P0, PT, R3, 0x1, PT ;  /* 0x000000010300780c */ /* 0x000fda0003f05270 */
[----:B------:R-:W0:Y:S02]  /*1ab70*/  @P0 LDC.64 R4, c[0x0][0x9e8] ;  /* 0x00027a00ff040b82 */ /* 0x000e240000000a00 */
[----:B0-----:R-:W-:-:S05]  /*1ab80*/  @P0 IMAD.HI.U32 R4, R0, R4, RZ ;  /* 0x0000000400040227 */ /* 0x001fca00078e00ff */
[----:B------:R-:W-:-:S07]  /*1ab90*/  @P0 SHF.R.U32.HI R0, RZ, R5, R4 ;  /* 0x00000005ff000219 */ /* 0x000fce0000011604 */
.L_x_6068:
[----:B------:R-:W-:Y:S05]  /*1aba0*/  BSYNC B0 ;  /* 0x0000000000007941 */ /* 0x000fea0003800000 */
.L_x_6066:
[----:B------:R-:W-:-:S05]  /*1abb0*/  IMAD R5, R0, R3, R3 ;  /* 0x0000000300057224 */ /* 0x000fca00078e0203 */
[----:B------:R-:W-:-:S07]  /*1abc0*/  VIMNMX R2, R2, R5, PT ;  /* 0x0000000502027248 */ /* 0x000fce0003fe0100 */
.L_x_6065:
[----:B------:R-:W-:Y:S01]  /*1abd0*/  VIADD R2, R2, 0x3f ;  /* 0x0000003f02027836 */ /* 0x000fe20000000000 */
[----:B------:R-:W0:Y:S01]  /*1abe0*/  @P1 LDC R7, c[0x0][0x450] ;  /* 0x00011400ff071b82 */ /* 0x000e220000000800 */
[----:B------:R-:W-:-:S03]  /*1abf0*/  ULDC UR4, c[0x0][0x9dc] ;  /* 0x0002770000047ab9 */ /* 0x000fc60000000800 */
[----:B------:R-:W-:-:S04]  /*1ac00*/  SHF.R.S32.HI R5, RZ, 0x1f, R2 ;  /* 0x0000001fff057819 */ /* 0x000fc80000011402 */
[----:B------:R-:W-:-:S04]  /*1ac10*/  LEA.HI R5, R5, R2, RZ, 0x6 ;  /* 0x0000000205057211 */ /* 0x000fc800078f30ff */
[----:B------:R-:W-:Y:S02]  /*1ac20*/  SHF.R.S32.HI R0, RZ, 0x6, R5 ;  /* 0x00000006ff007819 */ /* 0x000fe40000011405 */
[----:B------:R-:W1:Y:S02]  /*1ac30*/  @P1 LDC R5, c[0x0][0x44c] ;  /* 0x00011300ff051b82 */ /* 0x000e640000000800 */
[----:B------:R-:W-:-:S05]  /*1ac40*/  VIMNMX R29, R9, R0, PT ;  /* 0x00000000091d7248 */ /* 0x000fca0003fe0100 */
[----:B------:R2:W-:Y:S01]  /*1ac50*/  STL [R1+0x18], R29 ;  /* 0x0000181d01007387 */ /* 0x0005e20000100800 */
[----:B-1----:R-:W-:-:S04]  /*1ac60*/  @P1 IMAD.HI.U32 R0, R32, R5, RZ ;  /* 0x0000000520001227 */ /* 0x002fc800078e00ff */
[----:B------:R-:W-:Y:S01]  /*1ac70*/  IMAD.MOV.U32 R5, RZ, RZ, R32 ;  /* 0x000000ffff057224 */ /* 0x000fe200078e0020 */
[----:B0-----:R-:W-:-:S05]  /*1ac80*/  @P1 SHF.R.U32.HI R5, RZ, R7, R0 ;  /* 0x00000007ff051219 */ /* 0x001fca0000011600 */
[----:B------:R-:W-:-:S04]  /*1ac90*/  IMAD.IADD R2, R8, 0x1, R5 ;  /* 0x0000000108027824 */ /* 0x000fc800078e0205 */
[----:B------:R-:W-:Y:S01]  /*1aca0*/  VIADD R0, R2, -UR4 ;  /* 0x8000000402007c36 */ /* 0x000fe20008000000 */
[----:B--2---:R-:W-:Y:S06]  /*1acb0*/  @!P2 BRA `(.L_x_6069) ;  /* 0x000000000044a947 */ /* 0x004fec0003800000 */
        /* <DEDUP_REMOVED lines=10> */
.L_x_6071:
[----:B------:R-:W-:-:S13]  /*1ad60*/  ISETP.NE.AND P0, PT, R3, 0x1, PT ;  /* 0x000000010300780c */ /* 0x000fda0003f05270 */
[----:B------:R-:W0:Y:S02]  /*1ad70*/  @P0 LDC.64 R4, c[0x0][0x9e8] ;  /* 0x00027a00ff040b82 */ /* 0x000e240000000a00 */
[----:B0-----:R-:W-:-:S05]  /*1ad80*/  @P0 IMAD.HI.U32 R4, R2, R4, RZ ;  /* 0x0000000402040227 */ /* 0x001fca00078e00ff */
[----:B------:R-:W-:-:S07]  /*1ad90*/  @P0 SHF.R.U32.HI R2, RZ, R5, R4 ;  /* 0x00000005ff020219 */ /* 0x000fce0000011604 */
.L_x_6072:
[----:B------:R-:W-:Y:S05]  /*1ada0*/  BSYNC B0 ;  /* 0x0000000000007941 */ /* 0x000fea0003800000 */
.L_x_6070:
[----:B------:R-:W-:-:S05]  /*1adb0*/  IMAD R3, R2, R3, RZ ;  /* 0x0000000302037224 */ /* 0x000fca00078e02ff */
[----:B------:R-:W-:-:S07]  /*1adc0*/  VIMNMX R0, R0, R3, !PT ;  /* 0x0000000300007248 */ /* 0x000fce0007fe0100 */
.L_x_6069:
[----:B------:R-:W-:Y:S01]  /*1add0*/  SHF.R.S32.HI R3, RZ, 0x1f, R0 ;  /* 0x0000001fff037819 */ /* 0x000fe20000011400 */
[----:B------:R-:W-:Y:S03]  /*1ade0*/  BSSY B7, `(.L_x_6073) ;  /* 0x000037c000077945 */ /* 0x000fe60003800000 */
[----:B------:R-:W-:-:S04]  /*1adf0*/  LEA.HI R3, R3, R0, RZ, 0x6 ;  /* 0x0000000003037211 */ /* 0x000fc800078f30ff */
[----:B------:R-:W-:-:S04]  /*1ae00*/  SHF.R.S32.HI R3, RZ, 0x6, R3 ;  /* 0x00000006ff037819 */ /* 0x000fc80000011403 */
[----:B------:R-:W-:-:S04]  /*1ae10*/  VIMNMX R34, RZ, R3, !PT ;  /* 0x00000003ff227248 */ /* 0x000fc80007fe0100 */
[----:B------:R-:W-:-:S13]  /*1ae20*/  ISETP.GT.AND P0, PT, R29, R34, PT ;  /* 0x000000221d00720c */ /* 0x000fda0003f04270 */
        /* <DEDUP_REMOVED lines=16> */
[----:B0-----:R-:W-:Y:S01]  /*1af30*/  IADD3 R16, R0, UR37, R7 ;  /* 0x0000002500107c10 */ /* 0x001fe2000fffe007 */
[----:B------:R-:W-:Y:S06]  /*1af40*/  BRA `(.L_x_6075) ;  /* 0x0000003400947947 */ /* 0x000fec0003800000 */
.L_x_6074:
        /* <DEDUP_REMOVED lines=20> */
.L_x_6077:
[----:B------:R-:W-:Y:S05]  /*1b090*/  BSYNC B6 ;  /* 0x0000000000067941 */ /* 0x000fea0003800000 */
.L_x_6076:
        /* <DEDUP_REMOVED lines=20> */
.L_x_6080:
        /* <DEDUP_REMOVED lines=15> */
.L_x_6079:
[----:B------:R-:W-:Y:S05]  /*1b2d0*/  BSYNC B6 ;  /* 0x0000000000067941 */ /* 0x000fea0003800000 */
.L_x_6078:
[----:B------:R-:W-:Y:S01]  /*1b2e0*/  ULDC.64 UR4, c[0x0][0x9f8] ;  /* 0x00027e0000047ab9 */ /* 0x000fe20000000a00 */
[----:B------:R-:W-:Y:S01]  /*1b2f0*/  IMAD.MOV.U32 R30, RZ, RZ, R19 ;  /* 0x000000ffff1e7224 */ /* 0x000fe200078e0013 */
[----:B------:R-:W-:Y:S01]  /*1b300*/  ISETP.NE.U32.AND P0, PT, RZ, UR4, PT ;  /* 0x00000004ff007c0c */ /* 0x000fe2000bf05070 */
[----:B------:R-:W0:Y:S01]  /*1b310*/  S2R R20, SR_TID.X ;  /* 0x0000000000147919 */ /* 0x000e220000002100 */
[----:B------:R-:W1:Y:S01]  /*1b320*/  LDC R11, c[0x0][0x430] ;  /* 0x00010c00ff0b7b82 */ /* 0x000e620000000800 */
[----:B------:R-:W-:Y:S01]  /*1b330*/  ULDC UR4, c[0x0][0x320] ;  /* 0x0000c80000047ab9 */ /* 0x000fe20000000800 */
[----:B------:R-:W-:-:S13]  /*1b340*/  ISETP.NE.AND.EX P0, PT, RZ, UR5, PT, P0 ;  /* 0x00000005ff007c0c */ /* 0x000fda000bf05300 */
[----:B------:R-:W2:Y:S01]  /*1b350*/  @P0 LDC.64 R2, c[0x0][0x9f8] ;  /* 0x00027e00ff020b82 */ /* 0x000ea20000000a00 */
[----:B0-----:R-:W-:Y:S01]  /*1b360*/  LOP3.LUT R20, R20, 0x7f, RZ, 0xc0, !PT ;  /* 0x0000007f14147812 */ /* 0x001fe200078ec0ff */
[----:B--2---:R-:W-:-:S05]  /*1b370*/  @P0 IMAD.WIDE R2, R19, 0x4, R2 ;  /* 0x0000000413020825 */ /* 0x004fca00078e0202 */
[----:B------:R0:W2:Y:S01]  /*1b380*/  @P0 LDG.E R30, desc[UR42][R2.64] ;  /* 0x0000002a021e0981 */ /* 0x0000a2000c1e1900 */
[----:B------:R-:W-:Y:S01]  /*1b390*/  SHF.R.U32.HI R21, RZ, 0x3, R20 ;  /* 0x00000003ff157819 */ /* 0x000fe20000011614 */
[----:B------:R-:W-:Y:S01]  /*1b3a0*/  IMAD.MOV.U32 R37, RZ, RZ, RZ ;  /* 0x000000ffff257224 */ /* 0x000fe200078e00ff */
[----:B-1----:R-:W-:Y:S01]  /*1b3b0*/  ISETP.NE.AND P1, PT, R11, 0x1, PT ;  /* 0x000000010b00780c */ /* 0x002fe20003f25270 */
[----:B------:R-:W1:Y:S01]  /*1b3c0*/  S2R R20, SR_TID.X ;  /* 0x0000000000147919 */ /* 0x000e620000002100 */
[----:B------:R-:W-:Y:S02]  /*1b3d0*/  LEA R0, R29, 0xffffffc0, 0x6 ;  /* 0xffffffc01d007811 */ /* 0x000fe400078e30ff */
[----:B------:R-:W-:Y:S01]  /*1b3e0*/  LOP3.LUT R22, R22, 0xffffffbf, RZ, 0xc0, !PT ;  /* 0xffffffbf16167812 */ /* 0x000fe200078ec0ff */
[----:B------:R-:W3:Y:S08]  /*1b3f0*/  S2R R12, SR_TID.X ;  /* 0x00000000000c7919 */ /* 0x000ef00000002100 */
[----:B0-----:R-:W0:Y:S08]  /*1b400*/  @P1 LDC R3, c[0x0][0x434] ;  /* 0x00010d00ff031b82 */ /* 0x001e300000000800 */
[----:B------:R-:W4:Y:S01]  /*1b410*/  @P1 LDC R2, c[0x0][0x438] ;  /* 0x00010e00ff021b82 */ /* 0x000f220000000800 */
[----:B-1----:R-:W-:-:S02]  /*1b420*/  IMAD.SHL.U32 R20, R20, 0x10, RZ ;  /* 0x0000001014147824 */ /* 0x002fc400078e00ff */
[----:B---3--:R-:W-:-:S03]  /*1b430*/  IMAD.SHL.U32 R12, R12, 0x8, RZ ;  /* 0x000000080c0c7824 */ /* 0x008fc600078e00ff */
[----:B------:R-:W-:Y:S02]  /*1b440*/  LOP3.LUT R20, R21, 0x70, R20, 0xf8, !PT ;  /* 0x0000007015147812 */ /* 0x000fe400078ef814 */
[----:B------:R-:W1:Y:S01]  /*1b450*/  S2R R21, SR_TID.X ;  /* 0x0000000000157919 */ /* 0x000e620000002100 */
[----:B------:R-:W-:Y:S02]  /*1b460*/  LOP3.LUT R12, R12, 0x38, RZ, 0xc0, !PT ;  /* 0x000000380c0c7812 */ /* 0x000fe400078ec0ff */
[----:B------:R-:W-:-:S04]  /*1b470*/  IMAD.IADD R4, R20, 0x1, R0 ;  /* 0x0000000114047824 */ /* 0x000fc800078e0200 */
[C---:B------:R-:W-:Y:S01]  /*1b480*/  IMAD.IADD R9, R4.reuse, 0x1, R33 ;  /* 0x0000000104097824 */ /* 0x040fe200078e0221 */
[----:B------:R-:W-:-:S03]  /*1b490*/  ISETP.GE.AND P0, PT, R4, R17, PT ;  /* 0x000000110400720c */ /* 0x000fc60003f06270 */
[----:B0-----:R-:W-:Y:S01]  /*1b4a0*/  @P1 IMAD.HI.U32 R3, R9, R3, RZ ;  /* 0x0000000309031227 */ /* 0x001fe200078e00ff */
[----:B------:R-:W-:-:S03]  /*1b4b0*/  ISETP.GT.U32.OR P0, PT, R20, 0x3f, P0 ;  /* 0x0000003f1400780c */ /* 0x000fc60000704470 */
[----:B------:R-:W-:Y:S01]  /*1b4c0*/  IMAD.MOV.U32 R8, RZ, RZ, R9 ;  /* 0x000000ffff087224 */ /* 0x000fe200078e0009 */
[----:B----4-:R-:W-:Y:S02]  /*1b4d0*/  @P1 SHF.R.U32.HI R8, RZ, R2, R3 ;  /* 0x00000002ff081219 */ /* 0x010fe40000011603 */
[----:B------:R-:W-:-:S04]  /*1b4e0*/  ISETP.GE.AND P1, PT, R12, UR4, PT ;  /* 0x000000040c007c0c */ /* 0x000fc8000bf26270 */
[----:B------:R-:W-:-:S03]  /*1b4f0*/  SEL R4, RZ, 0x1, P1 ;  /* 0x00000001ff047807 */ /* 0x000fc60000800000 */
[----:B------:R-:W0:Y:S01]  /*1b500*/  @!P0 LDC.64 R2, c[0x0][0x428] ;  /* 0x00010a00ff028b82 */ /* 0x000e220000000a00 */
[----:B-1----:R-:W-:-:S05]  /*1b510*/  IMAD.SHL.U32 R21, R21, 0x8, RZ ;  /* 0x0000000815157824 */ /* 0x002fca00078e00ff */
[----:B------:R-:W-:-:S04]  /*1b520*/  LOP3.LUT R21, R21, 0x38, RZ, 0xc0, !PT ;  /* 0x0000003815157812 */ /* 0x000fc800078ec0ff */
[----:B------:R-:W-:-:S04]  /*1b530*/  LOP3.LUT R21, R21, 0x40, RZ, 0xfc, !PT ;  /* 0x0000004015157812 */ /* 0x000fc800078efcff */
[----:B------:R-:W-:Y:S02]  /*1b540*/  ISETP.GE.AND P2, PT, R21, UR4, PT ;  /* 0x0000000415007c0c */ /* 0x000fe4000bf46270 */
[----:B------:R-:W1:Y:S02]  /*1b550*/  S2R R21, SR_TID.X ;  /* 0x0000000000157919 */ /* 0x000e640000002100 */
[----:B------:R-:W-:-:S05]  /*1b560*/  SEL R10, RZ, 0xffffffff, P2 ;  /* 0xffffffffff0a7807 */ /* 0x000fca0001000000 */
[----:B------:R-:W-:-:S04]  /*1b570*/  IMAD.SHL.U32 R10, R10, 0x2, RZ ;  /* 0x000000020a0a7824 */ /* 0x000fc800078e00ff */
[----:B------:R-:W-:Y:S02]  /*1b580*/  @P2 LOP3.LUT R22, R22, 0x40, RZ, 0xfc, !PT ;  /* 0x0000004016162812 */ /* 0x000fe400078efcff */
[----:B------:R-:W-:Y:S02]  /*1b590*/  LOP3.LUT R10, R10, 0x2, R4, 0xe2, !PT ;  /* 0x000000020a0a7812 */ /* 0x000fe400078ee204 */
[----:B------:R-:W-:Y:S01]  /*1b5a0*/  LOP3.LUT R22, R22, 0xffffff7f, RZ, 0xc0, !PT ;  /* 0xffffff7f16167812 */ /* 0x000fe200078ec0ff */
[----:B------:R-:W3:Y:S03]  /*1b5b0*/  @!P0 LDC.64 R4, c[0x0][0x418] ;  /* 0x00010600ff048b82 */ /* 0x000ee60000000a00 */
[----:B------:R-:W-:-:S04]  /*1b5c0*/  @P1 LOP3.LUT R22, R22, 0x80, RZ, 0xfc, !PT ;  /* 0x0000008016161812 */ /* 0x000fc800078efcff */
[----:B------:R-:W-:Y:S01]  /*1b5d0*/  LOP3.LUT R22, R22, 0xffffffdf, RZ, 0xc0, !PT ;  /* 0xffffffdf16167812 */ /* 0x000fe200078ec0ff */
[----:B-1----:R-:W-:-:S05]  /*1b5e0*/  IMAD.SHL.U32 R21, R21, 0x8, RZ ;  /* 0x0000000815157824 */ /* 0x002fca00078e00ff */
[----:B------:R-:W-:-:S04]  /*1b5f0*/  LOP3.LUT R21, R21, 0x38, RZ, 0xc0, !PT ;  /* 0x0000003815157812 */ /* 0x000fc800078ec0ff */
[C---:B------:R-:W-:Y:S02]  /*1b600*/  LOP3.LUT R27, R21.reuse, 0x80, RZ, 0xfc, !PT ;  /* 0x00000080151b7812 */ /* 0x040fe400078efcff */
[----:B------:R-:W-:Y:S02]  /*1b610*/  LOP3.LUT R21, R21, 0xc0, RZ, 0xfc, !PT ;  /* 0x000000c015157812 */ /* 0x000fe400078efcff */
[----:B------:R-:W-:Y:S02]  /*1b620*/  ISETP.GE.AND P2, PT, R27, UR4, PT ;  /* 0x000000041b007c0c */ /* 0x000fe4000bf46270 */
[----:B------:R-:W1:Y:S01]  /*1b630*/  S2R R27, SR_TID.X ;  /* 0x00000000001b7919 */ /* 0x000e620000002100 */
[----:B------:R-:W-:Y:S02]  /*1b640*/  ISETP.GE.AND P1, PT, R21, UR4, PT ;  /* 0x0000000415007c0c */ /* 0x000fe4000bf26270 */
[----:B------:R-:W-:Y:S01]  /*1b650*/  SEL R6, RZ, 0x4, P2 ;  /* 0x00000004ff067807 */ /* 0x000fe20001000000 */
[----:B------:R-:W4:Y:S01]  /*1b660*/  S2R R21, SR_TID.X ;  /* 0x0000000000157919 */ /* 0x000f220000002100 */
[----:B------:R-:W-:-:S04]  /*1b670*/  SEL R7, RZ, 0x8, P1 ;  /* 0x00000008ff077807 */ /* 0x000fc80000800000 */
[----:B------:R-:W-:Y:S01]  /*1b680*/  LOP3.LUT R10, R7, R10, R6, 0xfe, !PT ;  /* 0x0000000a070a7212 */ /* 0x000fe200078efe06 */
[--C-:B------:R-:W-:Y:S01]  /*1b690*/  @!P0 IMAD.MOV.U32 R6, RZ, RZ, R8.reuse ;  /* 0x000000ffff068224 */ /* 0x100fe200078e0008 */
[----:B------:R-:W-:Y:S02]  /*1b6a0*/  @!P0 SHF.R.S32.HI R7, RZ, 0x1f, R8 ;  /* 0x0000001fff078819 */ /* 0x000fe40000011408 */
[----:B------:R-:W-:-:S04]  /*1b6b0*/  @P2 LOP3.LUT R22, R22, 0x20, RZ, 0xfc, !PT ;  /* 0x0000002016162812 */ /* 0x000fc800078efcff */
[----:B------:R-:W-:-:S04]  /*1b6c0*/  LOP3.LUT R22, R22, 0xffffffef, RZ, 0xc0, !PT ;  /* 0xffffffef16167812 */ /* 0x000fc800078ec0ff */
[----:B------:R-:W-:Y:S01]  /*1b6d0*/  @P1 LOP3.LUT R22, R22, 0x10, RZ, 0xfc, !PT ;  /* 0x0000001016161812 */ /* 0x000fe200078efcff */
[----:B-1----:R-:W-:Y:S02]  /*1b6e0*/  IMAD.SHL.U32 R27, R27, 0x8, RZ ;  /* 0x000000081b1b7824 */ /* 0x002fe400078e00ff */
[----:B----4-:R-:W-:-:S03]  /*1b6f0*/  IMAD.SHL.U32 R21, R21, 0x8, RZ ;  /* 0x0000000815157824 */ /* 0x010fc600078e00ff */
[----:B------:R-:W-:-:S04]  /*1b700*/  LOP3.LUT R27, R27, 0x38, RZ, 0xc0, !PT ;  /* 0x000000381b1b7812 */ /* 0x000fc800078ec0ff */
[----:B------:R-:W-:Y:S02]  /*1b710*/  LOP3.LUT R13, R27, 0x180, RZ, 0xfc, !PT ;  /* 0x000001801b0d7812 */ /* 0x000fe400078efcff */
[----:B------:R-:W-:-:S04]  /*1b720*/  LOP3.LUT R21, R21, 0x38, RZ, 0xc0, !PT ;  /* 0x0000003815157812 */ /* 0x000fc800078ec0ff */
[----:B------:R-:W-:-:S04]  /*1b730*/  LOP3.LUT R14, R21, 0x100, RZ, 0xfc, !PT ;  /* 0x00000100150e7812 */ /* 0x000fc800078efcff */
[----:B------:R-:W-:Y:S02]  /*1b740*/  ISETP.GE.AND P3, PT, R14, UR4, PT ;  /* 0x000000040e007c0c */ /* 0x000fe4000bf66270 */
[----:B------:R-:W-:Y:S02]  /*1b750*/  LOP3.LUT R15, R21, 0x1c0, RZ, 0xfc, !PT ;  /* 0x000001c0150f7812 */ /* 0x000fe400078efcff */
[----:B------:R-:W-:-:S09]  /*1b760*/  LOP3.LUT R22, R22, 0xfffffff7, RZ, 0xc0, !PT ;  /* 0xfffffff716167812 */ /* 0x000fd200078ec0ff */
[----:B------:R-:W-:-:S04]  /*1b770*/  @P3 LOP3.LUT R22, R22, 0x8, RZ, 0xfc, !PT ;  /* 0x0000000816163812 */ /* 0x000fc800078efcff */
[----:B------:R-:W-:Y:S01]  /*1b780*/  LOP3.LUT R22, R22, 0xfffffffb, RZ, 0xc0, !PT ;  /* 0xfffffffb16167812 */ /* 0x000fe200078ec0ff */
[----:B------:R-:W-:Y:S01]  /*1b790*/  UMOV UR5, 0xffffffff ;  /* 0xffffffff00057882 */ /* 0x000fe20000000000 */
[----:B--2---:R-:W-:Y:S01]  /*1b7a0*/  SHF.R.S32.HI R35, RZ, 0x1f, R30 ;  /* 0x0000001fff237819 */ /* 0x004fe2000001141e */
[----:B0-----:R-:W-:-:S04]  /*1b7b0*/  @!P0 IMAD.WIDE.U32 R6, R30, R2, R6 ;  /* 0x000000021e068225 */ /* 0x001fc800078e0006 */
[----:B------:R-:W-:Y:S01]  /*1b7c0*/  @!P0 IMAD R2, R35, R2, RZ ;  /* 0x0000000223028224 */ /* 0x000fe200078e02ff */
[----:B---3--:R-:W-:-:S03]  /*1b7d0*/  @!P0 LEA R4, P1, R6, R4, 0x2 ;  /* 0x0000000406048211 */ /* 0x008fc600078210ff */
[----:B------:R-:W-:-:S04]  /*1b7e0*/  @!P0 IMAD R3, R30, R3, R2 ;  /* 0x000000031e038224 */ /* 0x000fc800078e0202 */
[----:B------:R-:W-:-:S05]  /*1b7f0*/  @!P0 IMAD.IADD R3, R7, 0x1, R3 ;  /* 0x0000000107038824 */ /* 0x000fca00078e0203 */
[----:B------:R-:W-:-:S05]  /*1b800*/  @!P0 LEA.HI.X R5, R6, R5, R3, 0x2, P1 ;  /* 0x0000000506058211 */ /* 0x000fca00008f1403 */
[----:B------:R0:W5:Y:S01]  /*1b810*/  @!P0 LDG.E R37, desc[UR42][R4.64] ;  /* 0x0000002a04258981 */ /* 0x000162000c1e1900 */
[----:B------:R-:W-:Y:S02]  /*1b820*/  ISETP.GE.AND P0, PT, R13, UR4, PT ;  /* 0x000000040d007c0c */ /* 0x000fe4000bf06270 */
[----:B------:R-:W-:Y:S02]  /*1b830*/  LOP3.LUT R13, R21, 0x140, RZ, 0xfc, !PT ;  /* 0x00000140150d7812 */ /* 0x000fe400078efcff */
[----:B------:R-:W-:Y:S02]  /*1b840*/  SEL R3, RZ, 0x40, P0 ;  /* 0x00000040ff037807 */ /* 0x000fe40000000000 */
[----:B------:R-:W-:Y:S02]  /*1b850*/  ISETP.GE.AND P2, PT, R13, UR4, PT ;  /* 0x000000040d007c0c */ /* 0x000fe4000bf46270 */
[----:B------:R-:W-:Y:S01]  /*1b860*/  ISETP.GE.AND P0, PT, R15, UR4, PT ;  /* 0x000000040f007c0c */ /* 0x000fe2000bf06270 */
[----:B------:R-:W-:Y:S01]  /*1b870*/  ULDC UR4, c[0x0][0x2f4] ;  /* 0x0000bd0000047ab9 */ /* 0x000fe20000000800 */
[----:B0-----:R-:W-:-:S02]  /*1b880*/  SEL R4, RZ, 0x10, P3 ;  /* 0x00000010ff047807 */ /* 0x001fc40001800000 */
[----:B------:R-:W-:Y:S02]  /*1b890*/  SEL R5, RZ, 0x20, P2 ;  /* 0x00000020ff057807 */ /* 0x000fe40001000000 */
[----:B------:R-:W-:Y:S02]  /*1b8a0*/  SEL R2, RZ, 0x80, P0 ;  /* 0x00000080ff027807 */ /* 0x000fe40000000000 */
[----:B------:R-:W-:Y:S02]  /*1b8b0*/  LOP3.LUT R4, R5, R10, R4, 0xfe, !PT ;  /* 0x0000000a05047212 */ /* 0x000fe400078efe04 */
[----:B------:R-:W-:Y:S02]  /*1b8c0*/  ISETP.GE.AND P0, PT, R12, UR4, PT ;  /* 0x000000040c007c0c */ /* 0x000fe4000bf06270 */
[----:B------:R-:W-:Y:S01]  /*1b8d0*/  LOP3.LUT R6, R4, R3, RZ, 0xfc, !PT ;  /* 0x0000000304067212 */ /* 0x000fe200078efcff */
[----:B------:R-:W-:Y:S01]  /*1b8e0*/  IMAD.MOV R3, RZ, RZ, -R8 ;  /* 0x000000ffff037224 */ /* 0x000fe200078e0a08 */
[----:B------:R-:W-:-:S03]  /*1b8f0*/  @P2 LOP3.LUT R22, R22, 0x4, RZ, 0xfc, !PT ;  /* 0x0000000416162812 */ /* 0x000fc600078efcff */
[----:B------:R-:W-:Y:S01]  /*1b900*/  IMAD R3, R11, R3, R9 ;  /* 0x000000030b037224 */ /* 0x000fe200078e0209 */
[----:B------:R0:W-:Y:S01]  /*1b910*/  STL [R1+0x2c], R6 ;  /* 0x00002c0601007387 */ /* 0x0001e20000100800 */
[----:B------:R-:W-:-:S03]  /*1b920*/  LOP3.LUT R22, R22, 0xfffffffd, RZ, 0xc0, !PT ;  /* 0xfffffffd16167812 */ /* 0x000fc600078ec0ff */
[----:B------:R0:W-:Y:S01]  /*1b930*/  STL [R1], R3 ;  /* 0x0000000301007387 */ /* 0x0001e20000100800 */
[----:B------:R-:W-:Y:S01]  /*1b940*/  @P0 LOP3.LUT R22, R22, 0x2, RZ, 0xfc, !PT ;  /* 0x0000000216160812 */ /* 0x000fe200078efcff */
[----:B------:R-:W-:Y:S06]  /*1b950*/  BRA.DIV UR5, `(.L_x_6081) ;  /* 0x00000052051c7947 */ /* 0x000fec000b800000 */
.L_x_6195:
[----:B0-----:R-:W-:Y:S01]  /*1b960*/  IMAD.U32 R3, RZ, RZ, UR38 ;  /* 0x00000026ff037e24 */ /* 0x001fe2000f8e00ff */
[----:B------:R-:W-:Y:S02]  /*1b970*/  LOP3.LUT R2, R6, R2, RZ, 0xfc, !PT ;  /* 0x0000000206027212 */ /* 0x000fe400078efcff */
[----:B------:R-:W-:Y:S02]  /*1b980*/  ISETP.GT.U32.AND P1, PT, R20, 0x3f, PT ;  /* 0x0000003f1400780c */ /* 0x000fe40003f24070 */
[----:B------:R-:W-:Y:S01]  /*1b990*/  ISETP.NE.AND P0, PT, R3, 0x3, PT ;  /* 0x000000030300780c */ /* 0x000fe20003f05270 */
[----:B------:R0:W-:Y:S01]  /*1b9a0*/  STL [R1+0xc], R2 ;  /* 0x00000c0201007387 */ /* 0x0001e20000100800 */
[----:B------:R-:W-:Y:S02]  /*1b9b0*/  LOP3.LUT R22, R22, 0xfffffbff, RZ, 0xc0, !PT ;  /* 0xfffffbff16167812 */ /* 0x000fe400078ec0ff */
[----:B------:R-:W-:-:S09]  /*1b9c0*/  SHF.R.S32.HI R29, RZ, 0x1f, R18 ;  /* 0x0000001fff1d7819 */ /* 0x000fd20000011412 */
[----:B------:R-:W-:-:S04]  /*1b9d0*/  @P0 LOP3.LUT R22, R22, 0x400, RZ, 0xfc, !PT ;  /* 0x0000040016160812 */ /* 0x000fc800078efcff */
[----:B------:R-:W-:-:S04]  /*1b9e0*/  LOP3.LUT R22, R22, 0xfffffffe, RZ, 0xc0, !PT ;  /* 0xfffffffe16167812 */ /* 0x000fc800078ec0ff */
[----:B------:R-:W-:Y:S01]  /*1b9f0*/  @P1 LOP3.LUT R22, R22, 0x1, RZ, 0xfc, !PT ;  /* 0x0000000116161812 */ /* 0x000fe200078efcff */
[----:B0-----:R-:W-:Y:S06]  /*1ba00*/  @!P0 BRA `(.L_x_6082) ;  /* 0x0000000000048947 */ /* 0x001fec0003800000 */
[----:B------:R-:W-:Y:S01]  /*1ba10*/  BPT.TRAP 0x1 ;  /* 0x000000040000795c */ /* 0x000fe20000300000 */
.L_x_6082:
[----:B------:R-:W0:Y:S01]  /*1ba20*/  S2R R2, SR_TID.X ;  /* 0x0000000000027919 */ /* 0x000e220000002100 */
[----:B------:R-:W-:Y:S01]  /*1ba30*/  IMAD R27, R25, 0x8, R23 ;  /* 0x00000008191b7824 */ /* 0x000fe200078e0217 */
[----:B------:R-:W-:Y:S01]  /*1ba40*/  BSSY B0, `(.L_x_6083) ;  /* 0x0000007000007945 */ /* 0x000fe20003800000 */
[----:B0-----:R-:W-:-:S04]  /*1ba50*/  LOP3.LUT R2, R2, 0x7f, RZ, 0xc0, !PT ;  /* 0x0000007f02027812 */ /* 0x001fc800078ec0ff */
[----:B------:R-:W-:-:S04]  /*1ba60*/  SHF.R.U32.HI R2, RZ, 0x3, R2 ;  /* 0x00000003ff027819 */ /* 0x000fc80000011602 */
[----:B------:R-:W-:Y:S02]  /*1ba70*/  IADD3 R17, -R2, R17, -R0 ;  /* 0x0000001102117210 */ /* 0x000fe40007ffe900 */
[----:B------:R-:W-:-:S04]  /*1ba80*/  SHF.L.U32 R0, R26, 0x1f, RZ ;  /* 0x0000001f1a007819 */ /* 0x000fc800000006ff */
[----:B------:R-:W0:Y:S02]  /*1ba90*/  SYNCS.PHASECHK.TRANS64.TRYWAIT P0, [R27+URZ+0x28c40], R0 ;  /* 0x028c40001b0075a7 */ /* 0x000e24000800017f */
[----:B0-----:R-:W-:Y:S05]  /*1baa0*/  @!P0 BRA `(.L_x_6084) ;  /* 0x0000004c00fc8947 */ /* 0x001fea0003800000 */
.L_x_6196:
[----:B------:R-:W-:Y:S05]  /*1bab0*/  BSYNC B0 ;  /* 0x0000000000007941 */ /* 0x000fea0003800000 */
.L_x_6083:
        /* <DEDUP_REMOVED lines=63> */
.L_x_6206:
        /* <DEDUP_REMOVED lines=10> */
.L_x_6086:
        /* <DEDUP_REMOVED lines=11> */
.L_x_6087:
[----:B------:R1:W5:Y:S01]  /*1c000*/  LDL R4, [R1+0xc] ;  /* 0x00000c0001047983 */ /* 0x0003620000100800 */
[----:B------:R1:W-:Y:S02]  /*1c010*/  SYNCS.ARRIVE.TRANS64.A1T0 RZ, [R27+URZ+0x28c30], RZ ;  /* 0x028c30ff1bff79a7 */ /* 0x0003e4000810003f */
[----:B------:R-:W-:Y:S05]  /*1c020*/  WARPSYNC.ALL ;  /* 0x0000000000007948 */ /* 0x000fea0003800000 */
[----:B------:R-:W-:Y:S01]  /*1c030*/  ULDC.64 UR4, c[0x0][0xa00] ;  /* 0x0002800000047ab9 */ /* 0x000fe20000000a00 */
[----:B------:R-:W-:Y:S01]  /*1c040*/  VIADD R0, R23, 0x20400 ;  /* 0x0002040017007836 */ /* 0x000fe20000000000 */
[----:B------:R-:W-:Y:S01]  /*1c050*/  BAR.SYNC.DEFER_BLOCKING 0x8, 0x100 ;  /* 0x0204000000007b1d */ /* 0x000fe20000010000 */
[----:B------:R-:W-:Y:S02]  /*1c060*/  ISETP.NE.U32.AND P0, PT, RZ, UR4, PT ;  /* 0x00000004ff007c0c */ /* 0x000fe4000bf05070 */
[----:B0-----:R-:W-:-:S02]  /*1c070*/  SHF.R.S32.HI R2, RZ, 0x1f, R19 ;  /* 0x0000001fff027819 */ /* 0x001fc40000011413 */
[----:B------:R-:W-:Y:S01]  /*1c080*/  ISETP.NE.AND.EX P0, PT, RZ, UR5, PT, P0 ;  /* 0x00000005ff007c0c */ /* 0x000fe2000bf05300 */
[----:B------:R-:W-:Y:S01]  /*1c090*/  ULDC.64 UR4, c[0x0][0x298] ;  /* 0x0000a60000047ab9 */ /* 0x000fe20000000a00 */
[----:B------:R-:W-:Y:S01]  /*1c0a0*/  LOP3.LUT P1, RZ, R0, 0x3ff, RZ, 0xc0, !PT ;  /* 0x000003ff00ff7812 */ /* 0x000fe2000782c0ff */
[----:B------:R-:W-:Y:S01]  /*1c0b0*/  BSSY B6, `(.L_x_6088) ;  /* 0x000001f000067945 */ /* 0x000fe20003800000 */
[----:B------:R-:W-:Y:S02]  /*1c0c0*/  SHF.R.S32.HI R0, RZ, 0x1f, R31 ;  /* 0x0000001fff007819 */ /* 0x000fe4000001141f */
[----:B------:R-:W-:Y:S02]  /*1c0d0*/  SEL R3, R2, RZ, !P0 ;  /* 0x000000ff02037207 */ /* 0x000fe40004000000 */
[----:B------:R-:W-:Y:S01]  /*1c0e0*/  SEL R2, R19, RZ, !P0 ;  /* 0x000000ff13027207 */ /* 0x000fe20004000000 */
[----:B------:R-:W-:Y:S02]  /*1c0f0*/  IMAD R0, R0, UR4, RZ ;  /* 0x0000000400007c24 */ /* 0x000fe4000f8e02ff */
[----:B------:R-:W-:Y:S02]  /*1c100*/  STL [R1+0x3c], R3 ;  /* 0x00003c0301007387 */ /* 0x000fe40000100800 */
[----:B------:R-:W-:-:S02]  /*1c110*/  IMAD R0, R31, UR5, R0 ;  /* 0x000000051f007c24 */ /* 0x000fc4000f8e0200 */
[----:B------:R0:W-:Y:S02]  /*1c120*/  STL [R1+0x20], R2 ;  /* 0x0000200201007387 */ /* 0x0001e40000100800 */
[----:B0-----:R-:W-:-:S04]  /*1c130*/  IMAD.WIDE.U32 R2, R31, UR4, RZ ;  /* 0x000000041f027c25 */ /* 0x001fc8000f8e00ff */
[----:B------:R-:W-:Y:S01]  /*1c140*/  IMAD.IADD R0, R3, 0x1, R0 ;  /* 0x0000000103007824 */ /* 0x000fe200078e0200 */
[----:B------:R0:W-:Y:S04]  /*1c150*/  STL.64 [R1+0x10], R2 ;  /* 0x0000100201007387 */ /* 0x0001e80000100a00 */
[----:B------:R0:W-:Y:S01]  /*1c160*/  STL [R1+0x38], R0 ;  /* 0x0000380001007387 */ /* 0x0001e20000100800 */
[----:B-----5:R-:W-:-:S04]  /*1c170*/  PRMT R31, R4, 0x8880, RZ ;  /* 0x00008880041f7816 */ /* 0x020fc800000000ff */
[----:B------:R-:W-:Y:S01]  /*1c180*/  PRMT R31, R31, 0x7710, RZ ;  /* 0x000077101f1f7816 */ /* 0x000fe200000000ff */
[----:B------:R-:W-:Y:S06]  /*1c190*/  @!P1 BRA `(.L_x_6089) ;  /* 0x0000000000409947 */ /* 0x000fec0003800000 */
        /* <DEDUP_REMOVED lines=16> */
.L_x_6089:
[----:B------:R-:W-:Y:S05]  /*1c2a0*/  BSYNC B6 ;  /* 0x0000000000067941 */ /* 0x000fea0003800000 */
.L_x_6088:
[----:B0-----:R-:W2:Y:S01]  /*1c2b0*/  LDL.LU R0, [R1+0x38] ;  /* 0x0000380001007983 */ /* 0x001ea20000300800 */
        /* <DEDUP_REMOVED lines=27> */
[----:B------:R-:W-:Y:S02]  /*1c470*/  IMAD.IADD R0, R20, 0x1, R32 ;  /* 0x0000000114007824 */ /* 0x000fe400078e0220 */
        /* <DEDUP_REMOVED lines=31> */
[----:B------:R-:W-:Y:S01]  /*1c670*/  IMAD.IADD R32, R10, 0x1, R32 ;  /* 0x000000010a207824 */ /* 0x000fe200078e0220 */
        /* <DEDUP_REMOVED lines=31> */
.L_x_6215:
        /* <DEDUP_REMOVED lines=10> */
.L_x_6091:
        /* <DEDUP_REMOVED lines=18> */
.L_x_6216:
[----:B------:R-:W-:Y:S05]  /*1ca30*/  BSYNC B0 ;  /* 0x0000000000007941 */ /* 0x000fea0003800000 */
.L_x_6092:
[----:B------:R-:W-:-:S05]  /*1ca40*/  IMAD.U32 R2, RZ, RZ, UR38 ;  /* 0x00000026ff027e24 */ /* 0x000fca000f8e00ff */
[----:B------:R-:W-:-:S13]  /*1ca50*/  ISETP.NE.AND P0, PT, R2, 0x3, PT ;  /* 0x000000030200780c */ /* 0x000fda0003f05270 */
[----:B------:R-:W-:Y:S05]  /*1ca60*/  @!P0 BRA `(.L_x_6094) ;  /* 0x0000000000048947 */ /* 0x000fea0003800000 */
[----:B------:R-:W-:Y:S01]  /*1ca70*/  BPT.TRAP 0x1 ;  /* 0x000000040000795c */ /* 0x000fe20000300000 */
.L_x_6094:
[----:B0-----:R-:W-:Y:S01]  /*1ca80*/  SHF.L.U32 R0, R26, 0x1f, RZ ;  /* 0x0000001f1a007819 */ /* 0x001fe200000006ff */
[----:B------:R-:W-:Y:S03]  /*1ca90*/  BSSY B0, `(.L_x_6095) ;  /* 0x0000003000007945 */ /* 0x000fe60003800000 */
[----:B------:R-:W0:Y:S02]  /*1caa0*/  SYNCS.PHASECHK.TRANS64.TRYWAIT P0, [R27+URZ+0x28c60], R0 ;  /* 0x028c60001b0075a7 */ /* 0x000e24000800017f */
[----:B0-----:R-:W-:Y:S05]  /*1cab0*/  @!P0 BRA `(.L_x_6096) ;  /* 0x0000004800b48947 */ /* 0x001fea0003800000 */
.L_x_6217:
[----:B------:R-:W-:Y:S05]  /*1cac0*/  BSYNC B0 ;  /* 0x0000000000007941 */ /* 0x000fea0003800000 */
.L_x_6095:
        /* <DEDUP_REMOVED lines=29> */
[C---:B------:R-:W-:Y:S01]  /*1cca0*/  LOP3.LUT P3, RZ, R31.reuse, 0x8, RZ, 0xc0, !PT ;  /* 0x000000081fff7812 */ /* 0x040fe2000786c0ff */
        /* <DEDUP_REMOVED lines=82> */
.L_x_6227:
        /* <DEDUP_REMOVED lines=34> */
.L_x_6098:
        /* <DEDUP_REMOVED lines=11> */
.L_x_6099:
[----:B------:R-:W2:Y:S01]  /*1d4a0*/  LDL.LU R2, [R1+0x18] ;  /* 0x0000180001027983 */ /* 0x000ea20000300800 */
[----:B------:R1:W-:Y:S01]  /*1d4b0*/  SYNCS.ARRIVE.TRANS64.A1T0 RZ, [R27+URZ+0x28c50], RZ ;  /* 0x028c50ff1bff79a7 */ /* 0x0003e2000810003f */
[----:B------:R-:W-:Y:S01]  /*1d4c0*/  BSSY B0, `(.L_x_6100) ;  /* 0x00000f6000007945 */ /* 0x000fe20003800000 */
[----:B--2---:R-:W-:-:S05]  /*1d4d0*/  VIADD R7, R2, 0xfffffffe ;  /* 0xfffffffe02077836 */ /* 0x004fca0000000000 */
[----:B------:R-:W-:-:S13]  /*1d4e0*/  ISETP.GE.AND P0, PT, R7, R34, PT ;  /* 0x000000220700720c */ /* 0x000fda0003f06270 */
[----:B-1----:R-:W-:Y:S05]  /*1d4f0*/  @!P0 BRA `(.L_x_6101) ;  /* 0x0000000c00c88947 */ /* 0x002fea0003800000 */
[----:B------:R-:W2:Y:S04]  /*1d500*/  LDL.LU R3, [R1+0x2c] ;  /* 0x00002c0001037983 */ /* 0x000ea80000300800 */
[----:B------:R-:W3:Y:S01]  /*1d510*/  LDL.LU R2, [R1+0xc] ;  /* 0x00000c0001027983 */ /* 0x000ee20000300800 */
[----:B--2---:R-:W-:Y:S02]  /*1d520*/  LOP3.LUT R32, R3, 0x40, RZ, 0xc0, !PT ;  /* 0x0000004003207812 */ /* 0x004fe400078ec0ff */
[----:B---3--:R-:W-:Y:S02]  /*1d530*/  LOP3.LUT R31, R2, 0x80, RZ, 0xc0, !PT ;  /* 0x00000080021f7812 */ /* 0x008fe400078ec0ff */
[----:B------:R-:W-:Y:S02]  /*1d540*/  SHF.R.U32.HI R32, RZ, 0x2, R32 ;  /* 0x00000002ff207819 */ /* 0x000fe40000011620 */
[----:B------:R-:W-:-:S07]  /*1d550*/  SHF.R.U32.HI R31, RZ, 0x3, R31 ;  /* 0x00000003ff1f7819 */ /* 0x000fce000001161f */
.L_x_6114:
[----:B-1----:R-:W1:Y:S01]  /*1d560*/  S2R R2, SR_TID.X ;  /* 0x0000000000027919 */ /* 0x002e620000002100 */
[----:B0-----:R-:W0:Y:S01]  /*1d570*/  LDC R5, c[0x0][0x430] ;  /* 0x00010c00ff057b82 */ /* 0x001e220000000800 */
[----:B------:R-:W-:Y:S01]  /*1d580*/  IMAD R4, R7, 0x40, R33 ;  /* 0x0000004007047824 */ /* 0x000fe200078e0221 */
[----:B--2---:R-:W2:Y:S01]  /*1d590*/  S2R R8, SR_TID.X ;  /* 0x0000000000087919 */ /* 0x004ea20000002100 */
[----:B------:R-:W-:Y:S02]  /*1d5a0*/  IMAD.U32 R10, RZ, RZ, UR38 ;  /* 0x00000026ff0a7e24 */ /* 0x000fe4000f8e00ff */
        /* <DEDUP_REMOVED lines=34> */
[----:B------:R-:W-:Y:S01]  /*1d7d0*/  ISETP.GT.AND P3, PT, R2, R34, PT ;  /* 0x000000220200720c */ /* 0x000fe20003f64270 */
[----:B0-----:R-:W-:-:S12]  /*1d7e0*/  @!P1 BRA `(.L_x_6102) ;  /* 0x0000000000049947 */ /* 0x001fd80003800000 */
[----:B------:R-:W-:Y:S01]  /*1d7f0*/  BPT.TRAP 0x1 ;  /* 0x000000040000795c */ /* 0x000fe20000300000 */
.L_x_6102:
[----:B------:R-:W-:Y:S01]  /*1d800*/  IMAD R6, R25, 0x8, R23 ;  /* 0x0000000819067824 */ /* 0x000fe200078e0217 */
[----:B------:R-:W-:Y:S01]  /*1d810*/  SHF.L.U32 R17, R26, 0x1f, RZ ;  /* 0x0000001f1a117819 */ /* 0x000fe200000006ff */
[----:B------:R-:W-:Y:S01]  /*1d820*/  BSSY B1, `(.L_x_6103) ;  /* 0x0000004000017945 */ /* 0x000fe20003800000 */
[----:B------:R-:W-:Y:S02]  /*1d830*/  SHF.R.S32.HI R9, RZ, 0x1f, R5 ;  /* 0x0000001fff097819 */ /* 0x000fe40000011405 */
[----:B------:R-:W0:Y:S02]  /*1d840*/  SYNCS.PHASECHK.TRANS64.TRYWAIT P0, [R6+URZ+0x28c40], R17 ;  /* 0x028c4011060075a7 */ /* 0x000e24000800017f */
[----:B0-----:R-:W-:Y:S05]  /*1d850*/  @!P0 BRA `(.L_x_6104) ;  /* 0x00000044008c8947 */ /* 0x001fea0003800000 */
.L_x_6228:
[----:B------:R-:W-:Y:S05]  /*1d860*/  BSYNC B1 ;  /* 0x0000000000017941 */ /* 0x000fea0003800000 */
.L_x_6103:
        /* <DEDUP_REMOVED lines=42> */
.L_x_6238:
        /* <DEDUP_REMOVED lines=8> */
.L_x_6106:
        /* <DEDUP_REMOVED lines=11> */
.L_x_6107:
[----:B------:R2:W-:Y:S01]  /*1dc40*/  SYNCS.ARRIVE.TRANS64.A1T0 RZ, [R6+URZ+0x28c30], RZ ;  /* 0x028c30ff06ff79a7 */ /* 0x0005e2000810003f */
[----:B------:R-:W-:Y:S05]  /*1dc50*/  @!P2 BRA `(.L_x_6108) ;  /* 0x000000000004a947 */ /* 0x000fea0003800000 */
[----:B------:R-:W-:Y:S01]  /*1dc60*/  BPT.TRAP 0x1 ;  /* 0x000000040000795c */ /* 0x000fe20000300000 */
.L_x_6108:
[----:B------:R-:W3:Y:S01]  /*1dc70*/  SYNCS.PHASECHK.TRANS64.TRYWAIT P0, [R6+URZ+0x28c60], R17 ;  /* 0x028c6011060075a7 */ /* 0x000ee2000800017f */
[----:B------:R-:W-:Y:S04]  /*1dc80*/  BSSY B1, `(.L_x_6109) ;  /* 0x0000002000017945 */ /* 0x000fe80003800000 */
[----:B---3--:R-:W-:Y:S05]  /*1dc90*/  @!P0 BRA `(.L_x_6110) ;  /* 0x0000004400ac8947 */ /* 0x008fea0003800000 */
.L_x_6239:
[----:B------:R-:W-:Y:S05]  /*1dca0*/  BSYNC B1 ;  /* 0x0000000000017941 */ /* 0x000fea0003800000 */
.L_x_6109:
        /* <DEDUP_REMOVED lines=81> */
.L_x_6249:
        /* <DEDUP_REMOVED lines=25> */
.L_x_6112:
        /* <DEDUP_REMOVED lines=11> */
.L_x_6113:
[----:B------:R3:W-:Y:S01]  /*1e400*/  SYNCS.ARRIVE.TRANS64.A1T0 RZ, [R6+URZ+0x28c50], RZ ;  /* 0x028c50ff06ff79a7 */ /* 0x0007e2000810003f */
[----:B------:R-:W-:Y:S05]  /*1e410*/  @P3 BRA `(.L_x_6114) ;  /* 0xfffffff000503947 */ /* 0x000fea000383ffff */
.L_x_6101:
[----:B------:R-:W-:Y:S05]  /*1e420*/  BSYNC B0 ;  /* 0x0000000000007941 */ /* 0x000fea0003800000 */
.L_x_6100:
        /* <DEDUP_REMOVED lines=21> */
.L_x_6116:
[----:B------:R-:W-:Y:S05]  /*1e580*/  BSYNC B0 ;  /* 0x0000000000007941 */ /* 0x000fea0003800000 */
.L_x_6115:
[----:B------:R-:W-:-:S07]  /*1e590*/  SEL R25, R25, RZ, P0 ;  /* 0x000000ff19197207 */ /* 0x000fce0000000000 */
.L_x_6075:
[----:B------:R-:W-:Y:S05]  /*1e5a0*/  BSYNC B7 ;  /* 0x0000000000077941 */ /* 0x000fea0003800000 */
.L_x_6073:
        /* <DEDUP_REMOVED lines=11> */
.L_x_6117:
[----:B------:R-:W4:Y:S01]  /*1e660*/  S2R R8, SR_TID.X ;  /* 0x0000000000087919 */ /* 0x000f220000002100 */
[----:B------:R-:W-:Y:S01]  /*1e670*/  UMOV UR4, 0xffffffff ;  /* 0xffffffff00047882 */ /* 0x000fe20000000000 */
[----:B----4-:R-:W-:-:S04]  /*1e680*/  LOP3.LUT R8, R8, 0x1f, RZ, 0xc0, !PT ;  /* 0x0000001f08087812 */ /* 0x010fc800078ec0ff */
[----:B------:R-:W-:Y:S01]  /*1e690*/  ISETP.NE.AND P0, PT, R8, 0x1f, PT ;  /* 0x0000001f0800780c */ /* 0x000fe20003f05270 */
[----:B------:R-:W-:-:S12]  /*1e6a0*/  BRA.DIV UR4, `(.L_x_6119) ;  /* 0x0000004604187947 */ /* 0x000fd8000b800000 */
[----:B0-----:R-:W-:Y:S01]  /*1e6b0*/  IMAD.IADD R5, R19, 0x1, R8 ;  /* 0x0000000113057824 */ /* 0x001fe200078e0208 */
        /* <DEDUP_REMOVED lines=14> */
[----:B0-----:R-:W-:-:S05]  /*1e7a0*/  SEL R4, R14, RZ, P1 ;  /* 0x000000ff0e047207 */ /* 0x001fca0000800000 */
[----:B------:R-:W-:-:S05]  /*1e7b0*/  IMAD.IADD R4, R17, 0x1, R4 ;  /* 0x0000000111047824 */ /* 0x000fca00078e0204 */
        /* <DEDUP_REMOVED lines=14> */
.L_x_6259:
[----:B------:R-:W-:Y:S02]  /*1e8a0*/  ULDC UR4, c[0x0][0xc38] ;  /* 0x00030e0000047ab9 */ /* 0x000fe40000000800 */
[----:B------:R-:W-:-:S04]  /*1e8b0*/  IMAD.U32 R4, RZ, RZ, UR4 ;  /* 0x00000004ff047e24 */ /* 0x000fc8000f8e00ff */
[----:B--2---:R-:W-:-:S04]  /*1e8c0*/  IMAD R14, R14, R4, RZ ;  /* 0x000000040e0e7224 */ /* 0x004fc800078e02ff */
[----:B------:R-:W-:-:S05]  /*1e8d0*/  IMAD.IADD R5, R5, 0x1, R14 ;  /* 0x0000000105057824 */ /* 0x000fca00078e020e */
[----:B------:R-:W-:-:S13]  /*1e8e0*/  ISETP.GT.AND P6, PT, R5, R0, PT ;  /* 0x000000000500720c */ /* 0x000fda0003fc4270 */
[----:B------:R-:W-:Y:S05]  /*1e8f0*/  @P6 BRA `(.L_x_6120) ;  /* 0x00000000009c6947 */ /* 0x000fea0003800000 */
.L_x_6125:
[----:B------:R-:W2:Y:S01]  /*1e900*/  LDC R2, c[0x0][0xc3c] ;  /* 0x00030f00ff027b82 */ /* 0x000ea20000000800 */
[----:B------:R-:W-:-:S05]  /*1e910*/  VIADD R19, R19, 0x1f ;  /* 0x0000001f13137836 */ /* 0x000fca0000000000 */
[----:B--2---:R-:W-:-:S13]  /*1e920*/  ISETP.GE.AND P6, PT, R19, R2, PT ;  /* 0x000000021300720c */ /* 0x004fda0003fc6270 */
        /* <DEDUP_REMOVED lines=11> */
.L_x_6123:
[----:B------:R-:W-:Y:S05]  /*1e9e0*/  BSYNC B0 ;  /* 0x0000000000007941 */ /* 0x000fea0003800000 */
.L_x_6122:
        /* <DEDUP_REMOVED lines=18> */
.L_x_6267:
[----:B------:R-:W-:Y:S02]  /*1eb10*/  ULDC UR4, c[0x0][0xc38] ;  /* 0x00030e0000047ab9 */ /* 0x000fe40000000800 */
[----:B------:R-:W-:-:S04]  /*1eb20*/  IMAD.U32 R4, RZ, RZ, UR4 ;  /* 0x00000004ff047e24 */ /* 0x000fc8000f8e00ff */
[----:B--2---:R-:W-:-:S04]  /*1eb30*/  IMAD R14, R14, R4, RZ ;  /* 0x000000040e0e7224 */ /* 0x004fc800078e02ff */
[----:B------:R-:W-:-:S05]  /*1eb40*/  IMAD.IADD R5, R14, 0x1, R5 ;  /* 0x000000010e057824 */ /* 0x000fca00078e0205 */
[----:B------:R-:W-:-:S13]  /*1eb50*/  ISETP.GT.AND P6, PT, R5, R0, PT ;  /* 0x000000000500720c */ /* 0x000fda0003fc4270 */
[----:B------:R-:W-:Y:S05]  /*1eb60*/  @!P6 BRA `(.L_x_6125) ;  /* 0xfffffffc0064e947 */ /* 0x000fea000383ffff */
.L_x_6120:
        /* <DEDUP_REMOVED lines=8> */
.L_x_6271:
[----:B------:R-:W-:Y:S01]  /*1ebf0*/  ISETP.NE.AND P0, PT, R2, RZ, PT ;  /* 0x000000ff0200720c */ /* 0x000fe20003f05270 */
[----:B------:R-:W-:-:S12]  /*1ec00*/  IMAD.MOV.U32 R14, RZ, RZ, RZ ;  /* 0x000000ffff0e7224 */ /* 0x000fd800078e00ff */
[----:B------:R-:W-:Y:S05]  /*1ec10*/  @!P0 BRA `(.L_x_6127) ;  /* 0x0000000000108947 */ /* 0x000fea0003800000 */
[----:B------:R-:W-:Y:S01]  /*1ec20*/  UMOV UR4, 0xffffffff ;  /* 0xffffffff00047882 */ /* 0x000fe20000000000 */
[----:B------:R-:W-:Y:S02]  /*1ec30*/  VIADD R12, R6, 0xffffffff ;  /* 0xffffffff060c7836 */ /* 0x000fe40000000000 */
[----:B------:R-:W-:Y:S05]  /*1ec40*/  BRA.DIV UR4, `(.L_x_6128) ;  /* 0x0000004604d87947 */ /* 0x000fea000b800000 */
[----:B------:R4:W0:Y:S02]  /*1ec50*/  SHFL.IDX PT, R14, R3, R12, 0x1f ;  /* 0x00001f0c030e7589 */ /* 0x00082400000e0000 */
.L_x_6127:
[----:B0---4-:R-:W0:Y:S01]  /*1ec60*/  LDC.64 R2, c[0x0][0xc90] ;  /* 0x00032400ff027b82 */ /* 0x011e220000000a00 */
[----:B------:R-:W-:-:S04]  /*1ec70*/  IMAD.IADD R19, R6, 0x1, R19 ;  /* 0x0000000106137824 */ /* 0x000fc800078e0213 */
[----:B0-----:R-:W-:-:S05]  /*1ec80*/  IMAD.WIDE R2, R19, 0x4, R2 ;  /* 0x0000000413027825 */ /* 0x001fca00078e0202 */
[----:B--2---:R0:W3:Y:S01]  /*1ec90*/  LDG.E R6, desc[UR42][R2.64] ;  /* 0x0000002a02067981 */ /* 0x0040e2000c1e1900 */
[----:B------:R-:W-:-:S04]  /*1eca0*/  IMAD R16, R14, R4, R16 ;  /* 0x000000040e107224 */ /* 0x000fc800078e0210 */
[----:B------:R-:W-:Y:S02]  /*1ecb0*/  IMAD.IADD R0, R0, 0x1, -R16 ;  /* 0x0000000100007824 */ /* 0x000fe400078e0a10 */
[----:B0-----:R-:W-:Y:S02]  /*1ecc0*/  IMAD.MOV.U32 R2, RZ, RZ, RZ ;  /* 0x000000ffff027224 */ /* 0x001fe400078e00ff */
[----:B---3--:R-:W-:-:S05]  /*1ecd0*/  IMAD R5, R17, R6, RZ ;  /* 0x0000000611057224 */ /* 0x008fca00078e02ff */
[----:B------:R-:W-:-:S04]  /*1ece0*/  IABS R7, R5 ;  /* 0x0000000500077213 */ /* 0x000fc80000000000 */
[----:B------:R-:W0:Y:S08]  /*1ecf0*/  I2F.RP R8, R7 ;  /* 0x0000000700087306 */ /* 0x000e300000209400 */
[----:B0-----:R-:W0:Y:S02]  /*1ed00*/  MUFU.RCP R8, R8 ;  /* 0x0000000800087308 */ /* 0x001e240000001000 */
[----:B0-----:R-:W-:Y:S01]  /*1ed10*/  VIADD R9, R8, 0xffffffe ;  /* 0x0ffffffe08097836 */ /* 0x001fe20000000000 */
[----:B------:R-:W-:-:S05]  /*1ed20*/  IABS R8, R5 ;  /* 0x0000000500087213 */ /* 0x000fca0000000000 */
[----:B------:R-:W0:Y:S01]  /*1ed30*/  F2I.FTZ.U32.TRUNC.NTZ R3, R9 ;  /* 0x0000000900037305 */ /* 0x000e22000021f000 */
[----:B------:R-:W-:Y:S02]  /*1ed40*/  IMAD.MOV R8, RZ, RZ, -R8 ;  /* 0x000000ffff087224 */ /* 0x000fe400078e0a08 */
[----:B0-----:R-:W-:-:S04]  /*1ed50*/  IMAD.MOV R10, RZ, RZ, -R3 ;  /* 0x000000ffff0a7224 */ /* 0x001fc800078e0a03 */
[----:B------:R-:W-:-:S04]  /*1ed60*/  IMAD R11, R10, R7, RZ ;  /* 0x000000070a0b7224 */ /* 0x000fc800078e02ff */
[----:B------:R-:W-:Y:S01]  /*1ed70*/  IMAD.HI.U32 R2, R3, R11, R2 ;  /* 0x0000000b03027227 */ /* 0x000fe200078e0002 */
[----:B------:R-:W-:-:S05]  /*1ed80*/  IABS R3, R0 ;  /* 0x0000000000037213 */ /* 0x000fca0000000000 */
        /* <DEDUP_REMOVED lines=16> */
[----:B------:R-:W-:-:S04]  /*1ee90*/  VIADDMNMX R4, R3, R4, R6, PT ;  /* 0x0000000403047246 */ /* 0x000fc80003800106 */
[----:B------:R-:W-:-:S04]  /*1eea0*/  IABS R6, R4 ;  /* 0x0000000400067213 */ /* 0x000fc80000000000 */
[----:B------:R-:W0:Y:S08]  /*1eeb0*/  I2F.RP R8, R6 ;  /* 0x0000000600087306 */ /* 0x000e300000209400 */
[----:B0-----:R-:W0:Y:S02]  /*1eec0*/  MUFU.RCP R8, R8 ;  /* 0x0000000800087308 */ /* 0x001e240000001000 */
[----:B0-----:R-:W-:Y:S01]  /*1eed0*/  VIADD R2, R8, 0xffffffe ;  /* 0x0ffffffe08027836 */ /* 0x001fe20000000000 */
[----:B------:R-:W-:-:S05]  /*1eee0*/  IABS R8, R0 ;  /* 0x0000000000087213 */ /* 0x000fca0000000000 */
[----:B------:R0:W2:Y:S02]  /*1eef0*/  F2I.FTZ.U32.TRUNC.NTZ R3, R2 ;  /* 0x0000000200037305 */ /* 0x0000a4000021f000 */
[----:B0-----:R-:W-:Y:S02]  /*1ef00*/  IMAD.MOV.U32 R2, RZ, RZ, RZ ;  /* 0x000000ffff027224 */ /* 0x001fe400078e00ff */
[----:B--2---:R-:W-:-:S04]  /*1ef10*/  IMAD.MOV R5, RZ, RZ, -R3 ;  /* 0x000000ffff057224 */ /* 0x004fc800078e0a03 */
[----:B------:R-:W-:-:S04]  /*1ef20*/  IMAD R5, R5, R6, RZ ;  /* 0x0000000605057224 */ /* 0x000fc800078e02ff */
[----:B------:R-:W-:Y:S01]  /*1ef30*/  IMAD.HI.U32 R3, R3, R5, R2 ;  /* 0x0000000503037227 */ /* 0x000fe200078e0002 */
[-C--:B------:R-:W-:Y:S02]  /*1ef40*/  IABS R5, R4.reuse ;  /* 0x0000000400057213 */ /* 0x080fe40000000000 */
[C---:B------:R-:W-:Y:S01]  /*1ef50*/  LOP3.LUT R2, R0.reuse, R4, RZ, 0x3c, !PT ;  /* 0x0000000400027212 */ /* 0x040fe200078e3cff */
[----:B------:R-:W-:Y:S02]  /*1ef60*/  IMAD.IADD R0, R0, 0x1, R7 ;  /* 0x0000000100007824 */ /* 0x000fe400078e0207 */
[----:B------:R-:W-:Y:S01]  /*1ef70*/  IMAD.MOV R5, RZ, RZ, -R5 ;  /* 0x000000ffff057224 */ /* 0x000fe200078e0a05 */
[----:B------:R-:W-:Y:S01]  /*1ef80*/  ISETP.GE.AND P2, PT, R2, RZ, PT ;  /* 0x000000ff0200720c */ /* 0x000fe20003f46270 */
[----:B------:R-:W-:-:S04]  /*1ef90*/  IMAD.HI.U32 R3, R3, R8, RZ ;  /* 0x0000000803037227 */ /* 0x000fc800078e00ff */
        /* <DEDUP_REMOVED lines=14> */
.L_x_6121:
[----:B------:R-:W-:Y:S01]  /*1f080*/  UMOV UR4, URZ ;  /* 0x0000003f00047c82 */ /* 0x000fe20008000000 */
[----:B------:R-:W-:Y:S01]  /*1f090*/  UMOV UR5, URZ ;  /* 0x0000003f00057c82 */ /* 0x000fe20008000000 */
[----:B------:R-:W-:Y:S01]  /*1f0a0*/  ULDC UR6, c[0x0][0xc3c] ;  /* 0x00030f0000067ab9 */ /* 0x000fe20000000800 */
[----:B------:R-:W-:Y:S02]  /*1f0b0*/  IMAD.MOV.U32 R16, RZ, RZ, R0 ;  /* 0x000000ffff107224 */ /* 0x000fe400078e0000 */
[----:B------:R-:W-:Y:S02]  /*1f0c0*/  IMAD.U32 R17, RZ, RZ, UR4 ;  /* 0x00000004ff117e24 */ /* 0x000fe4000f8e00ff */
[----:B------:R-:W-:Y:S02]  /*1f0d0*/  IMAD.U32 R18, RZ, RZ, UR5 ;  /* 0x00000005ff127e24 */ /* 0x000fe4000f8e00ff */
[----:B------:R-:W-:-:S07]  /*1f0e0*/  IMAD.U32 R19, RZ, RZ, UR6 ;  /* 0x00000006ff137e24 */ /* 0x000fce000f8e00ff */
.L_x_6129:
[----:B------:R-:W2:Y:S01]  /*1f0f0*/  S2R R0, SR_TID.X ;  /* 0x0000000000007919 */ /* 0x000ea20000002100 */
[----:B------:R-:W-:Y:S05]  /*1f100*/  WARPSYNC.ALL ;  /* 0x0000000000007948 */ /* 0x000fea0003800000 */
[----:B------:R-:W-:Y:S01]  /*1f110*/  BAR.SYNC.DEFER_BLOCKING 0x4, 0x180 ;  /* 0x0106000000007b1d */ /* 0x000fe20000010000 */
[----:B--2---:R-:W-:-:S04]  /*1f120*/  LOP3.LUT R0, R0, 0x1f, RZ, 0xc0, !PT ;  /* 0x0000001f00007812 */ /* 0x004fc800078ec0ff */
[----:B------:R-:W-:-:S13]  /*1f130*/  ISETP.NE.AND P0, PT, R0, RZ, PT ;  /* 0x000000ff0000720c */ /* 0x000fda0003f05270 */
[----:B0-----:R-:W0:Y:S01]  /*1f140*/  @!P0 S2R R3, SR_CgaCtaId ;  /* 0x0000000000038919 */ /* 0x001e220000008800 */
[----:B------:R-:W-:-:S04]  /*1f150*/  @!P0 MOV R0, 0x400 ;  /* 0x0000040000008802 */ /* 0x000fc80000000f00 */
[----:B0-----:R-:W-:-:S05]  /*1f160*/  @!P0 LEA R23, R3, R0, 0x18 ;  /* 0x0000000003178211 */ /* 0x001fca00078ec0ff */
[----:B------:R0:W-:Y:S01]  /*1f170*/  @!P0 STS.128 [R23+0x28cd0], R16 ;  /* 0x028cd01017008388 */ /* 0x0001e20000000c00 */
[----:B------:R-:W-:Y:S06]  /*1f180*/  BAR.ARV 0x5, 0x180 ;  /* 0x0146000000007b1d */ /* 0x000fec0000002000 */
.L_x_6118:
[----:B------:R-:W-:Y:S02]  /*1f190*/  ULDC UR4, c[0x0][0xc3c] ;  /* 0x00030f0000047ab9 */ /* 0x000fe40000000800 */
[----:B0-----:R-:W-:-:S13]  /*1f1a0*/  ISETP.GE.AND P0, PT, R19, UR4, PT ;  /* 0x0000000413007c0c */ /* 0x001fda000bf06270 */
[----:B------:R-:W-:Y:S05]  /*1f1b0*/  @!P0 BRA `(.L_x_6130) ;  /* 0xffffff94002c8947 */ /* 0x000fea000383ffff */
[----:B------:R-:W-:Y:S05]  /*1f1c0*/  BSYNC B8 ;  /* 0x0000000000087941 */ /* 0x000fea0003800000 */
.L_x_6007:
        /* <DEDUP_REMOVED lines=12> */
.L_x_6274:
[----:B------:R-:W-:Y:S05]  /*1f290*/  BSYNC B0 ;  /* 0x0000000000007941 */ /* 0x000fea0003800000 */
.L_x_6131:
[----:B------:R-:W-:-:S03]  /*1f2a0*/  UMOV UR4, 0xffffffff ;  /* 0xffffffff00047882 */ /* 0x000fc60000000000 */
[----:B------:R-:W-:Y:S05]  /*1f2b0*/  BRA.DIV UR4, `(.L_x_6133) ;  /* 0x0000004204747947 */ /* 0x000fea000b800000 */
[----:B0-----:R-:W0:Y:S02]  /*1f2c0*/  S2R R0, SR_TID.X ;  /* 0x0000000000007919 */ /* 0x001e240000002100 */
[----:B0-----:R-:W-:-:S04]  /*1f2d0*/  SHF.R.U32.HI R0, RZ, 0x5, R0 ;  /* 0x00000005ff007819 */ /* 0x001fc80000011600 */
[----:B------:R-:W-:-:S05]  /*1f2e0*/  LOP3.LUT R0, R0, 0x3, RZ, 0xc0, !PT ;  /* 0x0000000300007812 */ /* 0x000fca00078ec0ff */
[----:B------:R0:W1:Y:S02]  /*1f2f0*/  SHFL.IDX PT, R14, R0, RZ, 0x1f ;  /* 0x00001fff000e7589 */ /* 0x00006400000e0000 */
.L_x_6277:
[----:B-1----:R-:W-:-:S13]  /*1f300*/  ISETP.NE.AND P0, PT, R14, RZ, PT ;  /* 0x000000ff0e00720c */ /* 0x002fda0003f05270 */
[----:B------:R-:W-:Y:S05]  /*1f310*/  @P0 BRA `(.L_x_5778) ;  /* 0x0000000000880947 */ /* 0x000fea0003800000 */
[----:B------:R-:W-:-:S03]  /*1f320*/  UMOV UR4, 0xffffffff ;  /* 0xffffffff00047882 */ /* 0x000fc60000000000 */
[----:B------:R-:W-:Y:S05]  /*1f330*/  BRA.DIV UR4, `(.L_x_6134) ;  /* 0x0000004204887947 */ /* 0x000fea000b800000 */
[----:B------:R-:W-:-:S13]  /*1f340*/  ELECT P6, URZ, PT ;  /* 0x00000000003f782f */ /* 0x000fda00038c0000 */
.L_x_6280:
[----:B------:R-:W-:Y:S05]  /*1f350*/  @!P6 BRA `(.L_x_5778) ;  /* 0x000000000078e947 */ /* 0x000fea0003800000 */
[----:B------:R-:W-:-:S06]  /*1f360*/  ULOP3.LUT UR4, UR36, 0x2, URZ, 0xfc, !UPT ;  /* 0x0000000224047892 */ /* 0x000fcc000f8efc3f */
[----:B0-----:R-:W-:-:S05]  /*1f370*/  IMAD.U32 R0, RZ, RZ, UR4 ;  /* 0x00000004ff007e24 */ /* 0x001fca000f8e00ff */
[----:B------:R-:W-:-:S13]  /*1f380*/  ISETP.NE.AND P0, PT, R0, 0x3, PT ;  /* 0x000000030000780c */ /* 0x000fda0003f05270 */
[----:B------:R-:W-:Y:S05]  /*1f390*/  @!P0 BRA `(.L_x_6135) ;  /* 0x0000000000048947 */ /* 0x000fea0003800000 */
[----:B------:R-:W-:Y:S01]  /*1f3a0*/  BPT.TRAP 0x1 ;  /* 0x000000040000795c */ /* 0x000fe20000300000 */
.L_x_6135:
[C---:B------:R-:W-:Y:S01]  /*1f3b0*/  IMAD R5, R25.reuse, 0x8, R4 ;  /* 0x0000000819057824 */ /* 0x040fe200078e0204 */
[----:B------:R-:W-:Y:S01]  /*1f3c0*/  SHF.L.U32 R0, R26, 0x1f, RZ ;  /* 0x0000001f1a007819 */ /* 0x000fe200000006ff */
[----:B------:R-:W-:-:S03]  /*1f3d0*/  VIADD R25, R25, 0x1 ;  /* 0x0000000119197836 */ /* 0x000fc60000000000 */
[----:B------:R-:W0:Y:S02]  /*1f3e0*/  SYNCS.PHASECHK.TRANS64.TRYWAIT P1, [R5+URZ+0x28c40], R0 ;  /* 0x028c4000050075a7 */ /* 0x000e24000802017f */
[----:B------:R-:W-:-:S04]  /*1f3f0*/  ISETP.NE.AND P2, PT, R25, 0x2, PT ;  /* 0x000000021900780c */ /* 0x000fc80003f45270 */
[----:B------:R-:W-:Y:S01]  /*1f400*/  SEL R3, RZ, 0x1, P2 ;  /* 0x00000001ff037807 */ /* 0x000fe20001000000 */
[----:B0-----:R-:W-:Y:S08]  /*1f410*/  @!P1 BRA `(.L_x_6136) ;  /* 0x0000004000709947 */ /* 0x001ff00003800000 */
.L_x_6281:
[----:B------:R-:W-:Y:S02]  /*1f420*/  SEL R25, R25, RZ, P2 ;  /* 0x000000ff19197207 */ /* 0x000fe40001000000 */
[----:B------:R-:W-:Y:S01]  /*1f430*/  LOP3.LUT R2, R26, R3, RZ, 0x3c, !PT ;  /* 0x000000031a027212 */ /* 0x000fe200078e3cff */
[----:B------:R-:W-:Y:S06]  /*1f440*/  @!P0 BRA `(.L_x_6137) ;  /* 0x0000000000048947 */ /* 0x000fec0003800000 */
[----:B------:R-:W-:Y:S01]  /*1f450*/  BPT.TRAP 0x1 ;  /* 0x000000040000795c */ /* 0x000fe20000300000 */
.L_x_6137:
[----:B------:R-:W-:Y:S01]  /*1f460*/  IMAD R25, R25, 0x8, R4 ;  /* 0x0000000819197824 */ /* 0x000fe200078e0204 */
[----:B------:R-:W-:-:S04]  /*1f470*/  SHF.L.U32 R2, R2, 0x1f, RZ ;  /* 0x0000001f02027819 */ /* 0x000fc800000006ff */
[----:B------:R-:W1:Y:S02]  /*1f480*/  SYNCS.PHASECHK.TRANS64.TRYWAIT P1, [R25+URZ+0x28c40], R2 ;  /* 0x028c4002190075a7 */ /* 0x000e64000802017f */
[----:B-1----:R-:W-:Y:S05]  /*1f490*/  @!P1 BRA `(.L_x_6138) ;  /* 0x0000004000649947 */ /* 0x002fea0003800000 */
.L_x_6282:
[----:B------:R-:W-:Y:S05]  /*1f4a0*/  @!P0 BRA `(.L_x_6139) ;  /* 0x0000000000048947 */ /* 0x000fea0003800000 */
[----:B------:R-:W-:Y:S01]  /*1f4b0*/  BPT.TRAP 0x1 ;  /* 0x000000040000795c */ /* 0x000fe20000300000 */
.L_x_6139:
[----:B------:R-:W5:Y:S02]  /*1f4c0*/  SYNCS.PHASECHK.TRANS64.TRYWAIT P1, [R5+URZ+0x28c60], R0 ;  /* 0x028c6000050075a7 */ /* 0x000f64000802017f */
[----:B-----5:R-:W-:Y:S05]  /*1f4d0*/  @!P1 BRA `(.L_x_6140) ;  /* 0x0000004000689947 */ /* 0x020fea0003800000 */
.L_x_6283:
[----:B------:R-:W-:Y:S05]  /*1f4e0*/  @!P0 BRA `(.L_x_6141) ;  /* 0x0000000000048947 */ /* 0x000fea0003800000 */
[----:B------:R-:W-:Y:S01]  /*1f4f0*/  BPT.TRAP 0x1 ;  /* 0x000000040000795c */ /* 0x000fe20000300000 */
.L_x_6141:
[----:B------:R0:W0:Y:S02]  /*1f500*/  SYNCS.PHASECHK.TRANS64.TRYWAIT P0, [R25+URZ+0x28c60], R2 ;  /* 0x028c6002190075a7 */ /* 0x000024000800017f */
[----:B0-----:R-:W-:Y:S05]  /*1f510*/  @!P0 NANOSLEEP.SYNCS 0x989680 ;  /* 0x009896800000895d */ /* 0x001fea0003900000 */
[----:B------:R-:W0:Y:S02]  /*1f520*/  @!P0 SYNCS.PHASECHK.TRANS64 P0, [R25+URZ+0x28c60], R2 ;  /* 0x028c6002190085a7 */ /* 0x000e24000800007f */
[----:B0-----:R-:W-:Y:S05]  /*1f530*/  @!P0 BRA `(.L_x_6141) ;  /* 0xfffffffc00f08947 */ /* 0x001fea000383ffff */
.L_x_5778:
[----:B------:R-:W-:Y:S05]  /*1f540*/  BSYNC B9 ;  /* 0x0000000000097941 */ /* 0x000fea0003800000 */
.L_x_5775:
[----:B------:R-:W-:Y:S05]  /*1f550*/  EXIT ;  /* 0x000000000000794d */ /* 0x000fea0003800000 */
.L_x_5802:
[----:B0-----:R0:W1:Y:S02]  /*1f560*/  SYNCS.PHASECHK.TRANS64.TRYWAIT P5, [R63+URZ+0x28c90], R72 ;  /* 0x028c90483f0075a7 */ /* 0x00106400080a017f */
[----:B-1----:R-:W-:Y:S05]  /*1f570*/  @!P5 NANOSLEEP.SYNCS 0x989680 ;  /* 0x009896800000d95d */ /* 0x002fea0003900000 */
[----:B------:R-:W1:Y:S02]  /*1f580*/  @!P5 SYNCS.PHASECHK.TRANS64 P5, [R63+URZ+0x28c90], R72 ;  /* 0x028c90483f00d5a7 */ /* 0x000e6400080a007f */
[----:B-1----:R-:W-:Y:S05]  /*1f590*/  @!P5 BRA `(.L_x_5802) ;  /* 0xfffffffc00f0d947 */ /* 0x002fea000383ffff */
[----:B------:R-:W-:Y:S05]  /*1f5a0*/  BRA `(.L_x_6142) ;  /* 0xfffffe3800307947 */ /* 0x000fea000383ffff */
.L_x_5803:
        /* <DEDUP_REMOVED lines=8> */
.L_x_6144:
[----:B------:R-:W-:Y:S05]  /*1f630*/  BSYNC B1 ;  /* 0x0000000000017941 */ /* 0x000fea0003800000 */
.L_x_6143:
        /* <DEDUP_REMOVED lines=8> */
.L_x_6145:
[----:B------:R-:W-:Y:S05]  /*1f6c0*/  BRA `(.L_x_6146) ;  /* 0xfffffe3400fc7947 */ /* 0x000fea000383ffff */
.L_x_5813:
[----:B0-----:R0:W1:Y:S02]  /*1f6d0*/  SYNCS.PHASECHK.TRANS64.TRYWAIT P6, [R63+URZ+0x28c90], R72 ;  /* 0x028c90483f0075a7 */ /* 0x00106400080c017f */
[----:B-1----:R-:W-:Y:S05]  /*1f6e0*/  @!P6 NANOSLEEP.SYNCS 0x989680 ;  /* 0x009896800000e95d */ /* 0x002fea0003900000 */
[----:B------:R-:W1:Y:S02]  /*1f6f0*/  @!P6 SYNCS.PHASECHK.TRANS64 P6, [R63+URZ+0x28c90], R72 ;  /* 0x028c90483f00e5a7 */ /* 0x000e6400080c007f */
[----:B-1----:R-:W-:Y:S05]  /*1f700*/  @!P6 BRA `(.L_x_5813) ;  /* 0xfffffffc00f0e947 */ /* 0x002fea000383ffff */
[----:B------:R-:W-:Y:S05]  /*1f710*/  BRA `(.L_x_6147) ;  /* 0xfffffe4000887947 */ /* 0x000fea000383ffff */
.L_x_5814:
        /* <DEDUP_REMOVED lines=8> */
.L_x_6149:
[----:B------:R-:W-:Y:S05]  /*1f7a0*/  BSYNC B1 ;  /* 0x0000000000017941 */ /* 0x000fea0003800000 */
.L_x_6148:
        /* <DEDUP_REMOVED lines=8> */
.L_x_6150:
[----:B------:R-:W-:Y:S01]  /*1f830*/  IMAD.MOV.U32 R69, RZ, RZ, R14 ;  /* 0x000000ffff457224 */ /* 0x000fe200078e000e */
[----:B------:R-:W-:Y:S06]  /*1f840*/  BRA `(.L_x_6151) ;  /* 0xfffffe4000507947 */ /* 0x000fec000383ffff */
.L_x_5819:
[----:B-1----:R1:W2:Y:S02]  /*1f850*/  SYNCS.PHASECHK.TRANS64.TRYWAIT P4, [R63+URZ+0x28c90], R72 ;  /* 0x028c90483f0075a7 */ /* 0x0022a4000808017f */
[----:B--2---:R-:W-:Y:S05]  /*1f860*/  @!P4 NANOSLEEP.SYNCS 0x989680 ;  /* 0x009896800000c95d */ /* 0x004fea0003900000 */
[----:B------:R-:W2:Y:S02]  /*1f870*/  @!P4 SYNCS.PHASECHK.TRANS64 P4, [R63+URZ+0x28c90], R72 ;  /* 0x028c90483f00c5a7 */ /* 0x000ea4000808007f */
[----:B--2---:R-:W-:Y:S05]  /*1f880*/  @!P4 BRA `(.L_x_5819) ;  /* 0xfffffffc00f0c947 */ /* 0x004fea000383ffff */
[----:B------:R-:W-:Y:S05]  /*1f890*/  BRA `(.L_x_6152) ;  /* 0xfffffe4800687947 */ /* 0x000fea000383ffff */
.L_x_5820:
[----:B------:R-:W-:Y:S01]  /*1f8a0*/  BSSY B1, `(.L_x_6153) ;  /* 0x0000007000017945 */ /* 0x000fe20003800000 */
[----:B------:R-:W-:Y:S02]  /*1f8b0*/  IMAD.MOV.U32 R12, RZ, RZ, RZ ;  /* 0x000000ffff0c7224 */ /* 0x000fe400078e00ff */
[----:B------:R-:W-:Y:S02]  /*1f8c0*/  IMAD.MOV.U32 R11, RZ, RZ, 0x1c1f ;  /* 0x00001c1fff0b7424 */ /* 0x000fe400078e00ff */
[----:B------:R-:W-:-:S07]  /*1f8d0*/  IMAD.MOV.U32 R15, RZ, RZ, -0x1 ;  /* 0xffffffffff0f7424 */ /* 0x000fce00078e00ff */
[----:B-1----:R-:W-:Y:S05]  /*1f8e0*/  WARPSYNC.COLLECTIVE R15, `(.L_x_6154) ;  /* 0x000000000f087348 */ /* 0x002fea0003c00000 */
[----:B------:R0:W2:Y:S02]  /*1f8f0*/  SHFL.IDX P6, R14, R13, R12, R11 ;  /* 0x0000000c0d0e7389 */ /* 0x0000a400000c000b */
[----:B012---:R-:W-:Y:S01]  /*1f900*/  ENDCOLLECTIVE ;  /* 0x000000000000791b */ /* 0x007fe20003800000 */
.L_x_6154:
[----:B------:R-:W-:Y:S05]  /*1f910*/  BSYNC B1 ;  /* 0x0000000000017941 */ /* 0x000fea0003800000 */
.L_x_6153:
        /* <DEDUP_REMOVED lines=8> */
.L_x_6155:
[----:B------:R-:W-:Y:S05]  /*1f9a0*/  BRA `(.L_x_6156) ;  /* 0xfffffe4800907947 */ /* 0x000fea000383ffff */
.L_x_5824:
[----:B--2---:R2:W4:Y:S02]  /*1f9b0*/  SYNCS.PHASECHK.TRANS64.TRYWAIT P3, [R63+URZ+0x28cb0], R72 ;  /* 0x028cb0483f0075a7 */ /* 0x004524000806017f */
[----:B----4-:R-:W-:Y:S05]  /*1f9c0*/  @!P3 NANOSLEEP.SYNCS 0x989680 ;  /* 0x009896800000b95d */ /* 0x010fea0003900000 */
[----:B------:R-:W4:Y:S02]  /*1f9d0*/  @!P3 SYNCS.PHASECHK.TRANS64 P3, [R63+URZ+0x28cb0], R72 ;  /* 0x028cb0483f00b5a7 */ /* 0x000f24000806007f */
[----:B----4-:R-:W-:Y:S05]  /*1f9e0*/  @!P3 BRA `(.L_x_5824) ;  /* 0xfffffffc00f0b947 */ /* 0x010fea000383ffff */
[----:B------:R-:W-:Y:S05]  /*1f9f0*/  BRA `(.L_x_6157) ;  /* 0xfffffe4c001c7947 */ /* 0x000fea000383ffff */
.L_x_5843:
[----:B0-----:R0:W1:Y:S02]  /*1fa00*/  SYNCS.PHASECHK.TRANS64.TRYWAIT P1, [R3+URZ+0x28c50], R10 ;  /* 0x028c500a030075a7 */ /* 0x001064000802017f */
[----:B-1----:R-:W-:Y:S05]  /*1fa10*/  @!P1 NANOSLEEP.SYNCS 0x989680 ;  /* 0x009896800000995d */ /* 0x002fea0003900000 */
[----:B------:R-:W1:Y:S02]  /*1fa20*/  @!P1 SYNCS.PHASECHK.TRANS64 P1, [R3+URZ+0x28c50], R10 ;  /* 0x028c500a030095a7 */ /* 0x000e64000802007f */
[----:B-1----:R-:W-:Y:S05]  /*1fa30*/  @!P1 BRA `(.L_x_5843) ;  /* 0xfffffffc00f09947 */ /* 0x002fea000383ffff */
[----:B------:R-:W-:Y:S05]  /*1fa40*/  BRA `(.L_x_6158) ;  /* 0xfffffe60001c7947 */ /* 0x000fea000383ffff */
.L_x_5851:
[----:B-1----:R1:W2:Y:S02]  /*1fa50*/  SYNCS.PHASECHK.TRANS64.TRYWAIT P1, [R7+URZ+0x28c50], R14 ;  /* 0x028c500e070075a7 */ /* 0x0022a4000802017f */
[----:B--2---:R-:W-:Y:S05]  /*1fa60*/  @!P1 NANOSLEEP.SYNCS 0x989680 ;  /* 0x009896800000995d */ /* 0x004fea0003900000 */
[----:B------:R-:W2:Y:S02]  /*1fa70*/  @!P1 SYNCS.PHASECHK.TRANS64 P1, [R7+URZ+0x28c50], R14 ;  /* 0x028c500e070095a7 */ /* 0x000ea4000802007f */
[----:B--2---:R-:W-:Y:S05]  /*1fa80*/  @!P1 BRA `(.L_x_5851) ;  /* 0xfffffffc00f09947 */ /* 0x004fea000383ffff */
[----:B------:R-:W-:Y:S05]  /*1fa90*/  BRA `(.L_x_5850) ;  /* 0xfffffe6c00447947 */ /* 0x000fea000383ffff */
.L_x_5873:
        /* <DEDUP_REMOVED lines=8> */
.L_x_6160:
[----:B------:R-:W-:Y:S05]  /*1fb20*/  BSYNC B1 ;  /* 0x0000000000017941 */ /* 0x000fea0003800000 */
.L_x_6159:
        /* <DEDUP_REMOVED lines=8> */
.L_x_6161:
[----:B------:R-:W-:Y:S02]  /*1fbb0*/  IMAD.MOV.U32 R13, RZ, RZ, R10 ;  /* 0x000000ffff0d7224 */ /* 0x000fe400078e000a */
[----:B------:R-:W-:-:S07]  /*1fbc0*/  IMAD.MOV.U32 R0, RZ, RZ, R14 ;  /* 0x000000ffff007224 */ /* 0x000fce00078e000e */
[----:B------:R-:W-:Y:S05]  /*1fbd0*/  WARPSYNC.COLLECTIVE R15, `(.L_x_6162) ;  /* 0x000000000f087348 */ /* 0x000fea0003c00000 */
[----:B------:R0:W1:Y:S02]  /*1fbe0*/  SHFL.IDX P6, R14, R13, R12, R11 ;  /* 0x0000000c0d0e7389 */ /* 0x00006400000c000b */
[----:B01----:R-:W-:Y:S01]  /*1fbf0*/  ENDCOLLECTIVE ;  /* 0x000000000000791b */ /* 0x003fe20003800000 */
.L_x_6162:
[----:B------:R-:W-:Y:S02]  /*1fc00*/  IMAD.MOV.U32 R13, RZ, RZ, R7 ;  /* 0x000000ffff0d7224 */ /* 0x000fe400078e0007 */
[----:B------:R-:W-:-:S07]  /*1fc10*/  IMAD.MOV.U32 R5, RZ, RZ, R14 ;  /* 0x000000ffff057224 */ /* 0x000fce00078e000e */
[----:B------:R-:W-:Y:S05]  /*1fc20*/  WARPSYNC.COLLECTIVE R15, `(.L_x_6163) ;  /* 0x000000000f087348 */ /* 0x000fea0003c00000 */
[----:B------:R0:W1:Y:S02]  /*1fc30*/  SHFL.IDX P6, R14, R13, R12, R11 ;  /* 0x0000000c0d0e7389 */ /* 0x00006400000c000b */
[----:B01----:R-:W-:Y:S01]  /*1fc40*/  ENDCOLLECTIVE ;  /* 0x000000000000791b */ /* 0x003fe20003800000 */
.L_x_6163:
[----:B------:R-:W-:Y:S05]  /*1fc50*/  BRA `(.L_x_6164) ;  /* 0xfffffe8800187947 */ /* 0x000fea000383ffff */
.L_x_5876:
        /* <DEDUP_REMOVED lines=8> */
.L_x_6166:
[----:B------:R-:W-:Y:S05]  /*1fce0*/  BSYNC B1 ;  /* 0x0000000000017941 */ /* 0x000fea0003800000 */
.L_x_6165:
        /* <DEDUP_REMOVED lines=8> */
.L_x_6167:
[----:B------:R-:W-:Y:S02]  /*1fd70*/  IMAD.MOV.U32 R13, RZ, RZ, R10 ;  /* 0x000000ffff0d7224 */ /* 0x000fe400078e000a */
[----:B------:R-:W-:-:S07]  /*1fd80*/  IMAD.MOV.U32 R0, RZ, RZ, R14 ;  /* 0x000000ffff007224 */ /* 0x000fce00078e000e */
[----:B------:R-:W-:Y:S05]  /*1fd90*/  WARPSYNC.COLLECTIVE R15, `(.L_x_6168) ;  /* 0x000000000f087348 */ /* 0x000fea0003c00000 */
[----:B------:R0:W1:Y:S02]  /*1fda0*/  SHFL.IDX P6, R14, R13, R12, R11 ;  /* 0x0000000c0d0e7389 */ /* 0x00006400000c000b */
[----:B01----:R-:W-:Y:S01]  /*1fdb0*/  ENDCOLLECTIVE ;  /* 0x000000000000791b */ /* 0x003fe20003800000 */
.L_x_6168:
[----:B------:R-:W-:Y:S02]  /*1fdc0*/  IMAD.MOV.U32 R13, RZ, RZ, R7 ;  /* 0x000000ffff0d7224 */ /* 0x000fe400078e0007 */
[----:B------:R-:W-:-:S07]  /*1fdd0*/  IMAD.MOV.U32 R5, RZ, RZ, R14 ;  /* 0x000000ffff057224 */ /* 0x000fce00078e000e */
[----:B------:R-:W-:Y:S05]  /*1fde0*/  WARPSYNC.COLLECTIVE R15, `(.L_x_6169) ;  /* 0x000000000f087348 */ /* 0x000fea0003c00000 */
[----:B------:R0:W1:Y:S02]  /*1fdf0*/  SHFL.IDX P6, R14, R13, R12, R11 ;  /* 0x0000000c0d0e7389 */ /* 0x00006400000c000b */
[----:B01----:R-:W-:Y:S01]  /*1fe00*/  ENDCOLLECTIVE ;  /* 0x000000000000791b */ /* 0x003fe20003800000 */
.L_x_6169:
[----:B------:R-:W-:Y:S05]  /*1fe10*/  BRA `(.L_x_6170) ;  /* 0xfffffe8800747947 */ /* 0x000fea000383ffff */
.L_x_5880:
[----:B0-----:R0:W1:Y:S02]  /*1fe20*/  SYNCS.PHASECHK.TRANS64.TRYWAIT P0, [R2+URZ+0x28c00], R35 ;  /* 0x028c0023020075a7 */ /* 0x001064000800017f */
[----:B-1----:R-:W-:Y:S05]  /*1fe30*/  @!P0 NANOSLEEP.SYNCS 0x989680 ;  /* 0x009896800000895d */ /* 0x002fea0003900000 */
[----:B------:R-:W1:Y:S02]  /*1fe40*/  @!P0 SYNCS.PHASECHK.TRANS64 P0, [R2+URZ+0x28c00], R35 ;  /* 0x028c0023020085a7 */ /* 0x000e64000800007f */
[----:B-1----:R-:W-:Y:S05]  /*1fe50*/  @!P0 BRA `(.L_x_5880) ;  /* 0xfffffffc00f08947 */ /* 0x002fea000383ffff */
[----:B------:R-:W-:Y:S05]  /*1fe60*/  BRA `(.L_x_6171) ;  /* 0xfffffe8c00787947 */ /* 0x000fea000383ffff */
.L_x_5888:
[----:B------:R-:W0:Y:S01]  /*1fe70*/  LDC R37, c[0x0][0x3f4] ;  /* 0x0000fd00ff257b82 */ /* 0x000e220000000800 */
        /* <DEDUP_REMOVED lines=8> */
.L_x_6173:
[----:B------:R-:W-:Y:S05]  /*1ff00*/  BSYNC B1 ;  /* 0x0000000000017941 */ /* 0x000fea0003800000 */
.L_x_6172:
[----:B------:R-:W-:Y:S01]  /*1ff10*/  IMAD.MOV.U32 R13, RZ, RZ, R25 ;  /* 0x000000ffff0d7224 */ /* 0x000fe200078e0019 */
[----:B------:R-:W-:Y:S01]  /*1ff20*/  ISETP.GE.AND P0, PT, R16, R37, PT ;  /* 0x000000251000720c */ /* 0x000fe20003f06270 */
[----:B------:R-:W-:Y:S02]  /*1ff30*/  IMAD.MOV.U32 R12, RZ, RZ, RZ ;  /* 0x000000ffff0c7224 */ /* 0x000fe400078e00ff */
[----:B------:R-:W-:Y:S02]  /*1ff40*/  IMAD.MOV.U32 R11, RZ, RZ, 0x1c1f ;  /* 0x00001c1fff0b7424 */ /* 0x000fe400078e00ff */
[----:B------:R-:W-:Y:S02]  /*1ff50*/  IMAD.MOV.U32 R15, RZ, RZ, -0x1 ;  /* 0xffffffffff0f7424 */ /* 0x000fe400078e00ff */
[----:B------:R-:W-:Y:S02]  /*1ff60*/  IMAD.MOV.U32 R0, RZ, RZ, R14 ;  /* 0x000000ffff007224 */ /* 0x000fe400078e000e */
[----:B------:R-:W-:-:S07]  /*1ff70*/  IMAD R34, R23, R34, RZ ;  /* 0x0000002217227224 */ /* 0x000fce00078e02ff */
[----:B------:R-:W-:Y:S05]  /*1ff80*/  WARPSYNC.COLLECTIVE R15, `(.L_x_6174) ;  /* 0x000000000f087348 */ /* 0x000fea0003c00000 */
[----:B------:R0:W1:Y:S02]  /*1ff90*/  SHFL.IDX P6, R14, R13, R12, R11 ;  /* 0x0000000c0d0e7389 */ /* 0x00006400000c000b */
[----:B01----:R-:W-:Y:S01]  /*1ffa0*/  ENDCOLLECTIVE ;  /* 0x000000000000791b */ /* 0x003fe20003800000 */
.L_x_6174:
[----:B------:R-:W-:Y:S01]  /*1ffb0*/  ISETP.GE.OR P1, PT, R39, R34, P0 ;  /* 0x000000222700720c */ /* 0x000fe20000726670 */
[----:B------:R-:W-:-:S12]  /*1ffc0*/  IMAD.MOV.U32 R13, RZ, RZ, R24 ;  /* 0x000000ffff0d7224 */ /* 0x000fd800078e0018 */
[C---:B------:R-:W-:Y:S01]  /*1ffd0*/  @!P1 IMAD.SHL.U32 R5, R16.reuse, 0x2, RZ ;  /* 0x0000000210059824 */ /* 0x040fe200078e00ff */
[----:B------:R-:W-:Y:S01]  /*1ffe0*/  @!P1 SHF.L.U64.HI R21, R16, 0x1, R17 ;  /* 0x0000000110159819 */ /* 0x000fe20000010211 */
[----:B------:R-:W-:-:S07]  /*1fff0*/  IMAD.MOV.U32 R3, RZ, RZ, R14 ;  /* 0x000000ffff037224 */ /* 0x000fce00078e000e */
[----:B------:R-:W-:Y:S05]  /*20000*/  WARPSYNC.COLLECTIVE R15, `(.L_x_6175) ;  /* 0x000000000f087348 */ /* 0x000fea0003c00000 */
[----:B------:R0:W1:Y:S02]  /*20010*/  SHFL.IDX P6, R14, R13, R12, R11 ;  /* 0x0000000c0d0e7389 */ /* 0x00006400000c000b */
[----:B01----:R-:W-:Y:S01]  /*20020*/  ENDCOLLECTIVE ;  /* 0x000000000000791b */ /* 0x003fe20003800000 */
.L_x_6175:
[----:B------:R-:W-:-:S05]  /*20030*/  @!P1 IADD3 R6, P2, R3, R5, RZ ;  /* 0x0000000503069210 */ /* 0x000fca0007f5e0ff */
[----:B------:R-:W-:Y:S02]  /*20040*/  @!P1 IMAD.X R7, R0, 0x1, R21, P2 ;  /* 0x0000000100079824 */ /* 0x000fe400010e0615 */
[----:B------:R-:W-:Y:S02]  /*20050*/  IMAD.MOV.U32 R13, RZ, RZ, R27 ;  /* 0x000000ffff0d7224 */ /* 0x000fe400078e001b */
[----:B------:R-:W-:-:S07]  /*20060*/  IMAD.MOV.U32 R4, RZ, RZ, R14 ;  /* 0x000000ffff047224 */ /* 0x000fce00078e000e */
[----:B------:R-:W-:Y:S05]  /*20070*/  WARPSYNC.COLLECTIVE R15, `(.L_x_6176) ;  /* 0x000000000f087348 */ /* 0x000fea0003c00000 */
[----:B------:R0:W1:Y:S02]  /*20080*/  SHFL.IDX P6, R14, R13, R12, R11 ;  /* 0x0000000c0d0e7389 */ /* 0x00006400000c000b */
[----:B01----:R-:W-:Y:S01]  /*20090*/  ENDCOLLECTIVE ;  /* 0x000000000000791b */ /* 0x003fe20003800000 */
.L_x_6176:
[----:B------:R-:W2:Y:S01]  /*200a0*/  @!P1 LD.E.128 R8, desc[UR42][R6.64] ;  /* 0x0000002a06089980 */ /* 0x000ea2000c101d00 */
[----:B------:R-:W-:-:S05]  /*200b0*/  @!P1 IADD3 R14, P2, R14, R5, RZ ;  /* 0x000000050e0e9210 */ /* 0x000fca0007f5e0ff */
[----:B------:R-:W-:-:S04]  /*200c0*/  @!P1 IMAD.X R3, R4, 0x1, R21, P2 ;  /* 0x0000000104039824 */ /* 0x000fc800010e0615 */
[----:B------:R-:W-:-:S05]  /*200d0*/  @!P1 IMAD.MOV.U32 R15, RZ, RZ, R3 ;  /* 0x000000ffff0f9224 */ /* 0x000fca00078e0003 */
[----:B------:R0:W5:Y:S01]  /*200e0*/  @!P1 LD.E.128 R4, desc[UR42][R14.64] ;  /* 0x0000002a0e049980 */ /* 0x000162000c101d00 */
[----:B------:R-:W-:Y:S01]  /*200f0*/  CS2R R32, SRZ ;  /* 0x0000000000207805 */ /* 0x000fe2000001ff00 */
[----:B------:R-:W-:Y:S01]  /*20100*/  IMAD.MOV.U32 R13, RZ, RZ, R26 ;  /* 0x000000ffff0d7224 */ /* 0x000fe200078e001a */
[----:B------:R-:W-:Y:S01]  /*20110*/  CS2R R30, SRZ ;  /* 0x00000000001e7805 */ /* 0x000fe2000001ff00 */
[----:B------:R-:W-:Y:S01]  /*20120*/  IMAD.MOV.U32 R12, RZ, RZ, 0x1 ;  /* 0x00000001ff0c7424 */ /* 0x000fe200078e00ff */
[----:B------:R-:W-:Y:S02]  /*20130*/  CS2R R28, SRZ ;  /* 0x00000000001c7805 */ /* 0x000fe4000001ff00 */
[----:B------:R-:W-:Y:S01]  /*20140*/  CS2R R20, SRZ ;  /* 0x0000000000147805 */ /* 0x000fe2000001ff00 */
[----:B0-----:R-:W-:Y:S02]  /*20150*/  IMAD.MOV.U32 R15, RZ, RZ, -0x1 ;  /* 0xffffffffff0f7424 */ /* 0x001fe400078e00ff */
[----:B--2---:R-:W-:-:S02]  /*20160*/  @!P1 IMAD.MOV.U32 R33, RZ, RZ, R11 ;  /* 0x000000ffff219224 */ /* 0x004fc400078e000b */
[----:B------:R-:W-:Y:S02]  /*20170*/  IMAD.MOV.U32 R11, RZ, RZ, 0x1c1f ;  /* 0x00001c1fff0b7424 */ /* 0x000fe400078e00ff */
[----:B------:R-:W-:Y:S02]  /*20180*/  @!P1 IMAD.MOV.U32 R30, RZ, RZ, R8 ;  /* 0x000000ffff1e9224 */ /* 0x000fe400078e0008 */
[----:B------:R-:W-:-:S07]  /*20190*/  @!P1 IMAD.MOV.U32 R31, RZ, RZ, R9 ;  /* 0x000000ffff1f9224 */ /* 0x000fce00078e0009 */
[----:B-----5:R-:W-:Y:S05]  /*201a0*/  WARPSYNC.COLLECTIVE R15, `(.L_x_6177) ;  /* 0x000000000f087348 */ /* 0x020fea0003c00000 */
[----:B------:R0:W1:Y:S02]  /*201b0*/  SHFL.IDX P6, R14, R13, R12, R11 ;  /* 0x0000000c0d0e7389 */ /* 0x00006400000c000b */
[----:B01---5:R-:W-:Y:S01]  /*201c0*/  ENDCOLLECTIVE ;  /* 0x000000000000791b */ /* 0x023fe20003800000 */
.L_x_6177:
[----:B------:R-:W-:Y:S02]  /*201d0*/  IMAD.MOV.U32 R0, RZ, RZ, R30 ;  /* 0x000000ffff007224 */ /* 0x000fe400078e001e */
[----:B------:R-:W-:Y:S02]  /*201e0*/  IMAD.MOV.U32 R3, RZ, RZ, R31 ;  /* 0x000000ffff037224 */ /* 0x000fe400078e001f */
[----:B------:R-:W-:Y:S01]  /*201f0*/  @!P1 IMAD.MOV.U32 R32, RZ, RZ, R10 ;  /* 0x000000ffff209224 */ /* 0x000fe200078e000a */
[----:B------:R-:W-:Y:S01]  /*20200*/  PRMT R36, R36, 0x5410, R0 ;  /* 0x0000541024247816 */ /* 0x000fe20000000000 */
[----:B------:R-:W-:Y:S01]  /*20210*/  IMAD.MOV.U32 R9, RZ, RZ, R33 ;  /* 0x000000ffff097224 */ /* 0x000fe200078e0021 */
[----:B------:R-:W-:Y:S01]  /*20220*/  PRMT R46, R46, 0x5410, R3 ;  /* 0x000054102e2e7816 */ /* 0x000fe20000000003 */
[----:B------:R-:W-:-:S03]  /*20230*/  IMAD.MOV.U32 R8, RZ, RZ, R32 ;  /* 0x000000ffff087224 */ /* 0x000fc600078e0020 */
[----:B------:R-:W-:Y:S01]  /*20240*/  PRMT R36, R9, 0x7610, R36 ;  /* 0x0000761009247816 */ /* 0x000fe20000000024 */
[----:B------:R-:W-:Y:S01]  /*20250*/  IMAD.MOV.U32 R13, RZ, RZ, R25 ;  /* 0x000000ffff0d7224 */ /* 0x000fe200078e0019 */
[----:B------:R-:W-:Y:S01]  /*20260*/  PRMT R35, R8, 0x7610, R35 ;  /* 0x0000761008237816 */ /* 0x000fe20000000023 */
[----:B------:R-:W-:Y:S02]  /*20270*/  @!P1 IMAD.MOV.U32 R28, RZ, RZ, R4 ;  /* 0x000000ffff1c9224 */ /* 0x000fe400078e0004 */
[----:B------:R-:W-:Y:S02]  /*20280*/  @!P1 IMAD.MOV.U32 R29, RZ, RZ, R5 ;  /* 0x000000ffff1d9224 */ /* 0x000fe400078e0005 */
[----:B------:R-:W-:Y:S02]  /*20290*/  @!P1 IMAD.MOV.U32 R21, RZ, RZ, R7 ;  /* 0x000000ffff159224 */ /* 0x000fe400078e0007 */
[----:B------:R-:W-:Y:S02]  /*202a0*/  @!P1 IMAD.MOV.U32 R20, RZ, RZ, R6 ;  /* 0x000000ffff149224 */ /* 0x000fe400078e0006 */
[----:B------:R-:W-:-:S07]  /*202b0*/  IMAD.MOV.U32 R0, RZ, RZ, R14 ;  /* 0x000000ffff007224 */ /* 0x000fce00078e000e */
[----:B------:R-:W-:Y:S05]  /*202c0*/  WARPSYNC.COLLECTIVE R15, `(.L_x_6178) ;  /* 0x000000000f087348 */ /* 0x000fea0003c00000 */
[----:B------:R0:W1:Y:S02]  /*202d0*/  SHFL.IDX P6, R14, R13, R12, R11 ;  /* 0x0000000c0d0e7389 */ /* 0x00006400000c000b */
[----:B01----:R-:W-:Y:S01]  /*202e0*/  ENDCOLLECTIVE ;  /* 0x000000000000791b */ /* 0x003fe20003800000 */
.L_x_6178:
[----:B------:R-:W-:Y:S02]  /*202f0*/  IMAD.MOV.U32 R4, RZ, RZ, R28 ;  /* 0x000000ffff047224 */ /* 0x000fe400078e001c */
[----:B------:R-:W-:Y:S02]  /*20300*/  IMAD.MOV.U32 R5, RZ, RZ, R29 ;  /* 0x000000ffff057224 */ /* 0x000fe400078e001d */
[----:B------:R-:W-:Y:S01]  /*20310*/  IMAD.MOV.U32 R7, RZ, RZ, R21 ;  /* 0x000000ffff077224 */ /* 0x000fe200078e0015 */
[----:B------:R-:W-:Y:S01]  /*20320*/  PRMT R35, R35, 0x5410, R4 ;  /* 0x0000541023237816 */ /* 0x000fe20000000004 */
[----:B------:R-:W-:-:S03]  /*20330*/  IMAD.MOV.U32 R6, RZ, RZ, R20 ;  /* 0x000000ffff067224 */ /* 0x000fc600078e0014 */
[----:B------:R-:W-:Y:S02]  /*20340*/  PRMT R41, R7, 0x5410, R5 ;  /* 0x0000541007297816 */ /* 0x000fe40000000005 */
[----:B------:R-:W-:Y:S02]  /*20350*/  CS2R R4, SRZ ;  /* 0x0000000000047805 */ /* 0x000fe4000001ff00 */
[----:B------:R-:W-:Y:S01]  /*20360*/  PRMT R43, R43, 0x5410, R6 ;  /* 0x000054102b2b7816 */ /* 0x000fe20000000006 */
[----:B------:R-:W-:Y:S02]  /*20370*/  IMAD.MOV.U32 R13, RZ, RZ, R24 ;  /* 0x000000ffff0d7224 */ /* 0x000fe400078e0018 */
[----:B------:R-:W-:-:S07]  /*20380*/  IMAD.MOV.U32 R3, RZ, RZ, R14 ;  /* 0x000000ffff037224 */ /* 0x000fce00078e000e */
[----:B------:R-:W-:Y:S05]  /*20390*/  WARPSYNC.COLLECTIVE R15, `(.L_x_6179) ;  /* 0x000000000f087348 */ /* 0x000fea0003c00000 */
[----:B------:R0:W1:Y:S02]  /*203a0*/  SHFL.IDX P6, R14, R13, R12, R11 ;  /* 0x0000000c0d0e7389 */ /* 0x00006400000c000b */
[----:B01----:R-:W-:Y:S01]  /*203b0*/  ENDCOLLECTIVE ;  /* 0x000000000000791b */ /* 0x003fe20003800000 */
.L_x_6179:
[----:B------:R-:W-:Y:S02]  /*203c0*/  IMAD.MOV.U32 R13, RZ, RZ, R27 ;  /* 0x000000ffff0d7224 */ /* 0x000fe400078e001b */
[----:B------:R-:W-:-:S07]  /*203d0*/  IMAD.MOV.U32 R24, RZ, RZ, R14 ;  /* 0x000000ffff187224 */ /* 0x000fce00078e000e */
[----:B------:R-:W-:Y:S05]  /*203e0*/  WARPSYNC.COLLECTIVE R15, `(.L_x_6180) ;  /* 0x000000000f087348 */ /* 0x000fea0003c00000 */
[----:B------:R0:W1:Y:S02]  /*203f0*/  SHFL.IDX P6, R14, R13, R12, R11 ;  /* 0x0000000c0d0e7389 */ /* 0x00006400000c000b */
[----:B01----:R-:W-:Y:S01]  /*20400*/  ENDCOLLECTIVE ;  /* 0x000000000000791b */ /* 0x003fe20003800000 */
.L_x_6180:
[----:B------:R-:W-:Y:S05]  /*20410*/  BRA `(.L_x_6181) ;  /* 0xfffffe98009c7947 */ /* 0x000fea000383ffff */
.L_x_5892:
[----:B0-----:R0:W1:Y:S02]  /*20420*/  SYNCS.PHASECHK.TRANS64.TRYWAIT P1, [R2+URZ+0x28c00], R13 ;  /* 0x028c000d020075a7 */ /* 0x001064000802017f */
[----:B-1----:R-:W-:Y:S05]  /*20430*/  @!P1 NANOSLEEP.SYNCS 0x989680 ;  /* 0x009896800000995d */ /* 0x002fea0003900000 */
[----:B------:R-:W1:Y:S02]  /*20440*/  @!P1 SYNCS.PHASECHK.TRANS64 P1, [R2+URZ+0x28c00], R13 ;  /* 0x028c000d020095a7 */ /* 0x000e64000802007f */
[----:B-1----:R-:W-:Y:S05]  /*20450*/  @!P1 BRA `(.L_x_5892) ;  /* 0xfffffffc00f09947 */ /* 0x002fea000383ffff */
[----:B------:R-:W-:Y:S05]  /*20460*/  BRA `(.L_x_6182) ;  /* 0xfffffe9c003c7947 */ /* 0x000fea000383ffff */
.L_x_5898:
[----:B0-----:R0:W2:Y:S02]  /*20470*/  SYNCS.PHASECHK.TRANS64.TRYWAIT P1, [R15+URZ+0x28c30], R56 ;  /* 0x028c30380f0075a7 */ /* 0x0010a4000802017f */
[----:B--2---:R-:W-:Y:S05]  /*20480*/  @!P1 NANOSLEEP.SYNCS 0x989680 ;  /* 0x009896800000995d */ /* 0x004fea0003900000 */
[----:B------:R-:W2:Y:S02]  /*20490*/  @!P1 SYNCS.PHASECHK.TRANS64 P1, [R15+URZ+0x28c30], R56 ;  /* 0x028c30380f0095a7 */ /* 0x000ea4000802007f */
[----:B--2---:R-:W-:Y:S05]  /*204a0*/  @!P1 BRA `(.L_x_5898) ;  /* 0xfffffffc00f09947 */ /* 0x004fea000383ffff */
[----:B------:R-:W-:Y:S05]  /*204b0*/  BRA `(.L_x_5897) ;  /* 0xfffffeac00107947 */ /* 0x000fea000383ffff */
.L_x_5912:
[----:B--2---:R2:W3:Y:S02]  /*204c0*/  SYNCS.PHASECHK.TRANS64.TRYWAIT P1, [R15+URZ+0x28c50], R56 ;  /* 0x028c50380f0075a7 */ /* 0x0044e4000802017f */
[----:B---3--:R-:W-:Y:S05]  /*204d0*/  @!P1 NANOSLEEP.SYNCS 0x989680 ;  /* 0x009896800000995d */ /* 0x008fea0003900000 */
[----:B------:R-:W3:Y:S02]  /*204e0*/  @!P1 SYNCS.PHASECHK.TRANS64 P1, [R15+URZ+0x28c50], R56 ;  /* 0x028c50380f0095a7 */ /* 0x000ee4000802007f */
[----:B---3--:R-:W-:Y:S05]  /*204f0*/  @!P1 BRA `(.L_x_5912) ;  /* 0xfffffffc00f09947 */ /* 0x008fea000383ffff */
[----:B------:R-:W-:Y:S05]  /*20500*/  BRA `(.L_x_5911) ;  /* 0xfffffec400e87947 */ /* 0x000fea000383ffff */
.L_x_5925:
[----:B-1----:R1:W2:Y:S02]  /*20510*/  SYNCS.PHASECHK.TRANS64.TRYWAIT P1, [R209+URZ+0x28c30], R210 ;  /* 0x028c30d2d10075a7 */ /* 0x0022a4000802017f */
[----:B--2---:R-:W-:Y:S05]  /*20520*/  @!P1 NANOSLEEP.SYNCS 0x989680 ;  /* 0x009896800000995d */ /* 0x004fea0003900000 */
[----:B------:R-:W2:Y:S02]  /*20530*/  @!P1 SYNCS.PHASECHK.TRANS64 P1, [R209+URZ+0x28c30], R210 ;  /* 0x028c30d2d10095a7 */ /* 0x000ea4000802007f */
[----:B--2---:R-:W-:Y:S05]  /*20540*/  @!P1 BRA `(.L_x_5925) ;  /* 0xfffffffc00f09947 */ /* 0x004fea000383ffff */
[----:B------:R-:W-:Y:S05]  /*20550*/  BRA `(.L_x_5924) ;  /* 0xfffffecc00747947 */ /* 0x000fea000383ffff */
.L_x_5939:
[----:B---3--:R3:W4:Y:S02]  /*20560*/  SYNCS.PHASECHK.TRANS64.TRYWAIT P1, [R209+URZ+0x28c50], R210 ;  /* 0x028c50d2d10075a7 */ /* 0x008724000802017f */
[----:B----4-:R-:W-:Y:S05]  /*20570*/  @!P1 NANOSLEEP.SYNCS 0x989680 ;  /* 0x009896800000995d */ /* 0x010fea0003900000 */
[----:B------:R-:W4:Y:S02]  /*20580*/  @!P1 SYNCS.PHASECHK.TRANS64 P1, [R209+URZ+0x28c50], R210 ;  /* 0x028c50d2d10095a7 */ /* 0x000f24000802007f */
[----:B----4-:R-:W-:Y:S05]  /*20590*/  @!P1 BRA `(.L_x_5939) ;  /* 0xfffffffc00f09947 */ /* 0x010fea000383ffff */
[----:B------:R-:W-:Y:S05]  /*205a0*/  BRA `(.L_x_5938) ;  /* 0xfffffef000047947 */ /* 0x000fea000383ffff */
.L_x_5953:
[----:B-1----:R1:W2:Y:S02]  /*205b0*/  SYNCS.PHASECHK.TRANS64.TRYWAIT P2, [R15+URZ+0x28c30], R210 ;  /* 0x028c30d20f0075a7 */ /* 0x0022a4000804017f */
[----:B--2---:R-:W-:Y:S05]  /*205c0*/  @!P2 NANOSLEEP.SYNCS 0x989680 ;  /* 0x009896800000a95d */ /* 0x004fea0003900000 */
[----:B------:R-:W2:Y:S02]  /*205d0*/  @!P2 SYNCS.PHASECHK.TRANS64 P2, [R15+URZ+0x28c30], R210 ;  /* 0x028c30d20f00a5a7 */ /* 0x000ea4000804007f */
[----:B--2---:R-:W-:Y:S05]  /*205e0*/  @!P2 BRA `(.L_x_5953) ;  /* 0xfffffffc00f0a947 */ /* 0x004fea000383ffff */
[----:B------:R-:W-:Y:S05]  /*205f0*/  BRA `(.L_x_5952) ;  /* 0xfffffef400d47947 */ /* 0x000fea000383ffff */
.L_x_5959:
[----:B----4-:R4:W0:Y:S02]  /*20600*/  SYNCS.PHASECHK.TRANS64.TRYWAIT P2, [R15+URZ+0x28c50], R210 ;  /* 0x028c50d20f0075a7 */ /* 0x010824000804017f */
[----:B0-----:R-:W-:Y:S05]  /*20610*/  @!P2 NANOSLEEP.SYNCS 0x989680 ;  /* 0x009896800000a95d */ /* 0x001fea0003900000 */
[----:B------:R-:W0:Y:S02]  /*20620*/  @!P2 SYNCS.PHASECHK.TRANS64 P2, [R15+URZ+0x28c50], R210 ;  /* 0x028c50d20f00a5a7 */ /* 0x000e24000804007f */
[----:B0-----:R-:W-:Y:S05]  /*20630*/  @!P2 BRA `(.L_x_5959) ;  /* 0xfffffffc00f0a947 */ /* 0x001fea000383ffff */
[----:B------:R-:W-:Y:S05]  /*20640*/  BRA `(.L_x_5958) ;  /* 0xffffff0c00387947 */ /* 0x000fea000383ffff */
.L_x_5968:
[----:B--2---:R2:W3:Y:S02]  /*20650*/  SYNCS.PHASECHK.TRANS64.TRYWAIT P1, [R20+URZ+0x28c30], R184 ;  /* 0x028c30b8140075a7 */ /* 0x0044e4000802017f */
[----:B---3--:R-:W-:Y:S05]  /*20660*/  @!P1 NANOSLEEP.SYNCS 0x989680 ;  /* 0x009896800000995d */ /* 0x008fea0003900000 */
[----:B------:R-:W3:Y:S02]  /*20670*/  @!P1 SYNCS.PHASECHK.TRANS64 P1, [R20+URZ+0x28c30], R184 ;  /* 0x028c30b8140095a7 */ /* 0x000ee4000802007f */
[----:B---3--:R-:W-:Y:S05]  /*20680*/  @!P1 BRA `(.L_x_5968) ;  /* 0xfffffffc00f09947 */ /* 0x008fea000383ffff */
[----:B------:R-:W-:Y:S05]  /*20690*/  BRA `(.L_x_5967) ;  /* 0xffffff1000587947 */ /* 0x000fea000383ffff */
.L_x_5982:
[----:B---3--:R3:W0:Y:S02]  /*206a0*/  SYNCS.PHASECHK.TRANS64.TRYWAIT P1, [R20+URZ+0x28c50], R184 ;  /* 0x028c50b8140075a7 */ /* 0x008624000802017f */
[----:B0-----:R-:W-:Y:S05]  /*206b0*/  @!P1 NANOSLEEP.SYNCS 0x989680 ;  /* 0x009896800000995d */ /* 0x001fea0003900000 */
[----:B------:R-:W0:Y:S02]  /*206c0*/  @!P1 SYNCS.PHASECHK.TRANS64 P1, [R20+URZ+0x28c50], R184 ;  /* 0x028c50b8140095a7 */ /* 0x000e24000802007f */
[----:B0-----:R-:W-:Y:S05]  /*206d0*/  @!P1 BRA `(.L_x_5982) ;  /* 0xfffffffc00f09947 */ /* 0x001fea000383ffff */
[----:B------:R-:W-:Y:S05]  /*206e0*/  BRA `(.L_x_5981) ;  /* 0xffffff3000707947 */ /* 0x000fea000383ffff */
.L_x_6021:
        /* <DEDUP_REMOVED lines=11> */
.L_x_6184:
[----:B------:R-:W-:Y:S05]  /*207a0*/  BSYNC B1 ;  /* 0x0000000000017941 */ /* 0x000fea0003800000 */
.L_x_6183:
[----:B------:R-:W-:Y:S05]  /*207b0*/  BRA `(.L_x_6185) ;  /* 0xffffff88003c7947 */ /* 0x000fea000383ffff */
.L_x_6023:
[----:B------:R-:W-:Y:S01]  /*207c0*/  BSSY B1, `(.L_x_6186) ;  /* 0x0000006000017945 */ /* 0x000fe20003800000 */
[----:B------:R-:W-:-:S07]  /*207d0*/  IMAD.MOV.U32 R15, RZ, RZ, -0x1 ;  /* 0xffffffffff0f7424 */ /* 0x000fce00078e00ff */
[----:B0-----:R-:W-:Y:S05]  /*207e0*/  WARPSYNC.COLLECTIVE R15, `(.L_x_6187) ;  /* 0x000000000f0c7348 */ /* 0x001fea0003c00000 */
[----:B------:R-:W-:Y:S02]  /*207f0*/  ELECT P6, UR62, PT ;  /* 0x00000000003e782f */ /* 0x000fe400038c0000 */
[----:B------:R-:W-:Y:S01]  /*20800*/  MOV R14, UR62 ;  /* 0x0000003e000e7c02 */ /* 0x000fe20008000f00 */
[----:B0-----:R-:W-:Y:S10]  /*20810*/  ENDCOLLECTIVE ;  /* 0x000000000000791b */ /* 0x001ff40003800000 */
.L_x_6187:
[----:B------:R-:W-:Y:S05]  /*20820*/  BSYNC B1 ;  /* 0x0000000000017941 */ /* 0x000fea0003800000 */
.L_x_6186:
[----:B------:R-:W-:Y:S05]  /*20830*/  BRA `(.L_x_6022) ;  /* 0xffffff8800347947 */ /* 0x000fea000383ffff */
.L_x_6025:
[----:B0-----:R0:W1:Y:S02]  /*20840*/  SYNCS.PHASECHK.TRANS64.TRYWAIT P0, [R23+URZ+0x28c20], R2 ;  /* 0x028c2002170075a7 */ /* 0x001064000800017f */
[----:B-1----:R-:W-:Y:S05]  /*20850*/  @!P0 NANOSLEEP.SYNCS 0x989680 ;  /* 0x009896800000895d */ /* 0x002fea0003900000 */
[----:B------:R-:W1:Y:S02]  /*20860*/  @!P0 SYNCS.PHASECHK.TRANS64 P0, [R23+URZ+0x28c20], R2 ;  /* 0x028c2002170085a7 */ /* 0x000e64000800007f */
[----:B-1----:R-:W-:Y:S05]  /*20870*/  @!P0 BRA `(.L_x_6025) ;  /* 0xfffffffc00f08947 */ /* 0x002fea000383ffff */
[----:B------:R-:W-:Y:S05]  /*20880*/  BRA `(.L_x_6188) ;  /* 0xffffff8800447947 */ /* 0x000fea000383ffff */
.L_x_6029:
[----:B0-----:R0:W1:Y:S02]  /*20890*/  SYNCS.PHASECHK.TRANS64.TRYWAIT P0, [R12+URZ+0x28ca0], R2 ;  /* 0x028ca0020c0075a7 */ /* 0x001064000800017f */
[----:B-1----:R-:W-:Y:S05]  /*208a0*/  @!P0 NANOSLEEP.SYNCS 0x989680 ;  /* 0x009896800000895d */ /* 0x002fea0003900000 */
[----:B------:R-:W1:Y:S02]  /*208b0*/  @!P0 SYNCS.PHASECHK.TRANS64 P0, [R12+URZ+0x28ca0], R2 ;  /* 0x028ca0020c0085a7 */ /* 0x000e64000800007f */
[----:B-1----:R-:W-:Y:S05]  /*208c0*/  @!P0 BRA `(.L_x_6029) ;  /* 0xfffffffc00f08947 */ /* 0x002fea000383ffff */
[----:B------:R-:W-:Y:S05]  /*208d0*/  BRA `(.L_x_6189) ;  /* 0xffffff88005c7947 */ /* 0x000fea000383ffff */
.L_x_6034:
[----:B-1----:R1:W2:Y:S02]  /*208e0*/  SYNCS.PHASECHK.TRANS64.TRYWAIT P0, [R12+URZ+0x28cc0], R2 ;  /* 0x028cc0020c0075a7 */ /* 0x0022a4000800017f */
[----:B--2---:R-:W-:Y:S05]  /*208f0*/  @!P0 NANOSLEEP.SYNCS 0x989680 ;  /* 0x009896800000895d */ /* 0x004fea0003900000 */
[----:B------:R-:W2:Y:S02]  /*20900*/  @!P0 SYNCS.PHASECHK.TRANS64 P0, [R12+URZ+0x28cc0], R2 ;  /* 0x028cc0020c0085a7 */ /* 0x000ea4000800007f */
[----:B--2---:R-:W-:Y:S05]  /*20910*/  @!P0 BRA `(.L_x_6034) ;  /* 0xfffffffc00f08947 */ /* 0x004fea000383ffff */
[----:B------:R-:W-:Y:S05]  /*20920*/  BRA `(.L_x_6190) ;  /* 0xffffff8800d87947 */ /* 0x000fea000383ffff */
.L_x_6048:
[----:B0-----:R0:W1:Y:S02]  /*20930*/  SYNCS.PHASECHK.TRANS64.TRYWAIT P1, [R10+URZ+0x28ca0], R2 ;  /* 0x028ca0020a0075a7 */ /* 0x001064000802017f */
[----:B-1----:R-:W-:Y:S05]  /*20940*/  @!P1 NANOSLEEP.SYNCS 0x989680 ;  /* 0x009896800000995d */ /* 0x002fea0003900000 */
[----:B------:R-:W1:Y:S02]  /*20950*/  @!P1 SYNCS.PHASECHK.TRANS64 P1, [R10+URZ+0x28ca0], R2 ;  /* 0x028ca0020a0095a7 */ /* 0x000e64000802007f */
[----:B-1----:R-:W-:Y:S05]  /*20960*/  @!P1 BRA `(.L_x_6048) ;  /* 0xfffffffc00f09947 */ /* 0x002fea000383ffff */
[----:B------:R-:W-:Y:S05]  /*20970*/  BRA `(.L_x_6191) ;  /* 0xffffff94003c7947 */ /* 0x000fea000383ffff */
.L_x_6053:
[----:B-1----:R1:W2:Y:S02]  /*20980*/  SYNCS.PHASECHK.TRANS64.TRYWAIT P1, [R10+URZ+0x28cc0], R2 ;  /* 0x028cc0020a0075a7 */ /* 0x0022a4000802017f */
[----:B--2---:R-:W-:Y:S05]  /*20990*/  @!P1 NANOSLEEP.SYNCS 0x989680 ;  /* 0x009896800000995d */ /* 0x004fea0003900000 */
[----:B------:R-:W2:Y:S02]  /*209a0*/  @!P1 SYNCS.PHASECHK.TRANS64 P1, [R10+URZ+0x28cc0], R2 ;  /* 0x028cc0020a0095a7 */ /* 0x000ea4000802007f */
[----:B--2---:R-:W-:Y:S05]  /*209b0*/  @!P1 BRA `(.L_x_6053) ;  /* 0xfffffffc00f09947 */ /* 0x004fea000383ffff */
[----:B------:R-:W-:Y:S05]  /*209c0*/  BRA `(.L_x_6192) ;  /* 0xffffff9400b47947 */ /* 0x000fea000383ffff */
.L_x_6081:
[----:B------:R-:W1:Y:S01]  /*209d0*/  S2R R12, SR_TID.X ;  /* 0x00000000000c7919 */ /* 0x000e620000002100 */
[----:B------:R-:W-:Y:S01]  /*209e0*/  BSSY B0, `(.L_x_6193) ;  /* 0x000000a000007945 */ /* 0x000fe20003800000 */
[----:B------:R-:W-:Y:S02]  /*209f0*/  IMAD.MOV.U32 R11, RZ, RZ, 0x1f ;  /* 0x0000001fff0b7424 */ /* 0x000fe400078e00ff */
[----:B------:R-:W-:Y:S01]  /*20a00*/  IMAD.MOV.U32 R15, RZ, RZ, -0x1 ;  /* 0xffffffffff0f7424 */ /* 0x000fe200078e00ff */
[----:B-1----:R-:W-:-:S04]  /*20a10*/  SHF.R.U32.HI R12, RZ, 0x5, R12 ;  /* 0x00000005ff0c7819 */ /* 0x002fc8000001160c */
[----:B------:R-:W-:-:S05]  /*20a20*/  LOP3.LUT R12, R12, 0x3, RZ, 0xc0, !PT ;  /* 0x000000030c0c7812 */ /* 0x000fca00078ec0ff */
[----:B------:R-:W-:Y:S02]  /*20a30*/  IMAD.MOV.U32 R13, RZ, RZ, R12 ;  /* 0x000000ffff0d7224 */ /* 0x000fe400078e000c */
[----:B------:R-:W-:-:S07]  /*20a40*/  IMAD.MOV.U32 R12, RZ, RZ, RZ ;  /* 0x000000ffff0c7224 */ /* 0x000fce00078e00ff */
[----:B0----5:R-:W-:Y:S05]  /*20a50*/  WARPSYNC.COLLECTIVE R15, `(.L_x_6194) ;  /* 0x000000000f087348 */ /* 0x021fea0003c00000 */
[----:B------:R1:W2:Y:S02]  /*20a60*/  SHFL.IDX P6, R14, R13, R12, R11 ;  /* 0x0000000c0d0e7389 */ /* 0x0002a400000c000b */
[----:B012--5:R-:W-:Y:S01]  /*20a70*/  ENDCOLLECTIVE ;  /* 0x000000000000791b */ /* 0x027fe20003800000 */
.L_x_6194:
[----:B------:R-:W-:Y:S05]  /*20a80*/  BSYNC B0 ;  /* 0x0000000000007941 */ /* 0x000fea0003800000 */
.L_x_6193:
[----:B------:R-:W-:Y:S05]  /*20a90*/  BRA `(.L_x_6195) ;  /* 0xffffffac00b07947 */ /* 0x000fea000383ffff */
.L_x_6084:
[----:B0-----:R0:W1:Y:S02]  /*20aa0*/  SYNCS.PHASECHK.TRANS64.TRYWAIT P0, [R27+URZ+0x28c40], R0 ;  /* 0x028c40001b0075a7 */ /* 0x001064000800017f */
[----:B-1----:R-:W-:Y:S05]  /*20ab0*/  @!P0 NANOSLEEP.SYNCS 0x989680 ;  /* 0x009896800000895d */ /* 0x002fea0003900000 */
[----:B------:R-:W1:Y:S02]  /*20ac0*/  @!P0 SYNCS.PHASECHK.TRANS64 P0, [R27+URZ+0x28c40], R0 ;  /* 0x028c40001b0085a7 */ /* 0x000e64000800007f */
[----:B-1----:R-:W-:Y:S05]  /*20ad0*/  @!P0 BRA `(.L_x_6084) ;  /* 0xfffffffc00f08947 */ /* 0x002fea000383ffff */
[----:B------:R-:W-:Y:S05]  /*20ae0*/  BRA `(.L_x_6196) ;  /* 0xffffffac00f07947 */ /* 0x000fea000383ffff */
.L_x_6085:
        /* <DEDUP_REMOVED lines=8> */
.L_x_6198:
[----:B------:R-:W-:Y:S05]  /*20b70*/  BSYNC B0 ;  /* 0x0000000000007941 */ /* 0x000fea0003800000 */
.L_x_6197:
        /* <DEDUP_REMOVED lines=9> */
.L_x_6199:
[----:B------:R-:W-:Y:S02]  /*20c10*/  IMAD.MOV.U32 R13, RZ, RZ, R4 ;  /* 0x000000ffff0d7224 */ /* 0x000fe400078e0004 */
[----:B------:R-:W-:Y:S02]  /*20c20*/  IMAD.MOV.U32 R12, RZ, RZ, 0x1 ;  /* 0x00000001ff0c7424 */ /* 0x000fe400078e00ff */
[----:B------:R-:W-:-:S07]  /*20c30*/  IMAD.MOV.U32 R3, RZ, RZ, R14 ;  /* 0x000000ffff037224 */ /* 0x000fce00078e000e */
[----:B------:R-:W-:Y:S05]  /*20c40*/  WARPSYNC.COLLECTIVE R15, `(.L_x_6200) ;  /* 0x000000000f087348 */ /* 0x000fea0003c00000 */
[----:B------:R0:W1:Y:S02]  /*20c50*/  SHFL.IDX P6, R14, R13, R12, R11 ;  /* 0x0000000c0d0e7389 */ /* 0x00006400000c000b */
[----:B01----:R-:W-:Y:S01]  /*20c60*/  ENDCOLLECTIVE ;  /* 0x000000000000791b */ /* 0x003fe20003800000 */
.L_x_6200:
        /* <DEDUP_REMOVED lines=15> */
.L_x_6201:
[----:B------:R-:W-:Y:S02]  /*20d60*/  @P0 IMAD R6, R5, 0x2, R23 ;  /* 0x0000000205060824 */ /* 0x000fe400078e0217 */
[----:B------:R-:W-:Y:S02]  /*20d70*/  IMAD.MOV.U32 R13, RZ, RZ, R4 ;  /* 0x000000ffff0d7224 */ /* 0x000fe400078e0004 */
[----:B------:R-:W-:Y:S02]  /*20d80*/  IMAD.MOV.U32 R12, RZ, RZ, 0x2 ;  /* 0x00000002ff0c7424 */ /* 0x000fe400078e00ff */
[----:B------:R-:W-:-:S07]  /*20d90*/  IMAD.MOV.U32 R3, RZ, RZ, R14 ;  /* 0x000000ffff037224 */ /* 0x000fce00078e000e */
[----:B------:R-:W-:Y:S05]  /*20da0*/  WARPSYNC.COLLECTIVE R15, `(.L_x_6202) ;  /* 0x000000000f087348 */ /* 0x000fea0003c00000 */
[----:B------:R0:W1:Y:S02]  /*20db0*/  SHFL.IDX P6, R14, R13, R12, R11 ;  /* 0x0000000c0d0e7389 */ /* 0x00006400000c000b */
[----:B01----:R-:W-:Y:S01]  /*20dc0*/  ENDCOLLECTIVE ;  /* 0x000000000000791b */ /* 0x003fe20003800000 */
.L_x_6202:
        /* <DEDUP_REMOVED lines=15> */
.L_x_6203:
[----:B------:R-:W-:Y:S02]  /*20ec0*/  @P0 IMAD R6, R5, 0x2, R23 ;  /* 0x0000000205060824 */ /* 0x000fe400078e0217 */
[----:B------:R-:W-:Y:S02]  /*20ed0*/  IMAD.MOV.U32 R13, RZ, RZ, R4 ;  /* 0x000000ffff0d7224 */ /* 0x000fe400078e0004 */
[----:B------:R-:W-:Y:S02]  /*20ee0*/  IMAD.MOV.U32 R12, RZ, RZ, 0x3 ;  /* 0x00000003ff0c7424 */ /* 0x000fe400078e00ff */
[----:B------:R-:W-:-:S07]  /*20ef0*/  IMAD.MOV.U32 R3, RZ, RZ, R14 ;  /* 0x000000ffff037224 */ /* 0x000fce00078e000e */
[----:B------:R-:W-:Y:S05]  /*20f00*/  WARPSYNC.COLLECTIVE R15, `(.L_x_6204) ;  /* 0x000000000f087348 */ /* 0x000fea0003c00000 */
[----:B------:R0:W1:Y:S02]  /*20f10*/  SHFL.IDX P6, R14, R13, R12, R11 ;  /* 0x0000000c0d0e7389 */ /* 0x00006400000c000b */
[----:B01----:R-:W-:Y:S01]  /*20f20*/  ENDCOLLECTIVE ;  /* 0x000000000000791b */ /* 0x003fe20003800000 */
.L_x_6204:
        /* <DEDUP_REMOVED lines=10> */
.L_x_6205:
[----:B------:R-:W-:Y:S01]  /*20fd0*/  @!PT LDS RZ, [RZ] ;  /* 0x00000000fffff984 */ /* 0x000fe20000000800 */
[----:B------:R-:W-:Y:S01]  /*20fe0*/  @!PT LDS RZ, [RZ] ;  /* 0x00000000fffff984 */ /* 0x000fe20000000800 */
[----:B------:R-:W-:Y:S01]  /*20ff0*/  @!PT LDS RZ, [RZ] ;  /* 0x00000000fffff984 */ /* 0x000fe20000000800 */
[----:B------:R0:W-:Y:S01]  /*21000*/  @P0 LDGSTS.E.BYPASS.LTC128B.128 [R6+0x23400], desc[UR42][R2.64], !P2 ;  /* 0x2340000002060fae */ /* 0x0001e2000d101d6a */
[----:B------:R-:W-:Y:S01]  /*21010*/  IMAD.MOV.U32 R0, RZ, RZ, R14 ;  /* 0x000000ffff007224 */ /* 0x000fe200078e000e */
[----:B------:R-:W-:Y:S06]  /*21020*/  BRA `(.L_x_6206) ;  /* 0xffffffac00a07947 */ /* 0x000fec000383ffff */
.L_x_6090:
        /* <DEDUP_REMOVED lines=9> */
.L_x_6207:
[C---:B------:R-:W-:Y:S01]  /*210c0*/  VIADD R6, R32.reuse, 0x10 ;  /* 0x0000001020067836 */ /* 0x040fe20000000000 */
[----:B------:R-:W-:Y:S01]  /*210d0*/  ISETP.GE.AND P0, PT, R32, R3, PT ;  /* 0x000000032000720c */ /* 0x000fe20003f06270 */
[----:B------:R-:W-:Y:S02]  /*210e0*/  IMAD.MOV.U32 R13, RZ, RZ, R0 ;  /* 0x000000ffff0d7224 */ /* 0x000fe400078e0000 */
[----:B------:R-:W-:-:S10]  /*210f0*/  IMAD.MOV.U32 R4, RZ, RZ, R14 ;  /* 0x000000ffff047224 */ /* 0x000fd400078e000e */
[----:B------:R-:W-:Y:S05]  /*21100*/  WARPSYNC.COLLECTIVE R15, `(.L_x_6208) ;  /* 0x000000000f087348 */ /* 0x000fea0003c00000 */
[----:B------:R0:W1:Y:S02]  /*21110*/  SHFL.IDX P6, R14, R13, R12, R11 ;  /* 0x0000000c0d0e7389 */ /* 0x00006400000c000b */
[----:B01----:R-:W-:Y:S01]  /*21120*/  ENDCOLLECTIVE ;  /* 0x000000000000791b */ /* 0x003fe20003800000 */
.L_x_6208:
[----:B------:R-:W-:Y:S02]  /*21130*/  IMAD.MOV.U32 R13, RZ, RZ, R2 ;  /* 0x000000ffff0d7224 */ /* 0x000fe400078e0002 */
[----:B------:R-:W-:Y:S02]  /*21140*/  IMAD.MOV.U32 R12, RZ, RZ, 0x1 ;  /* 0x00000001ff0c7424 */ /* 0x000fe400078e00ff */
[----:B------:R-:W-:-:S07]  /*21150*/  IMAD.MOV.U32 R5, RZ, RZ, R14 ;  /* 0x000000ffff057224 */ /* 0x000fce00078e000e */
[----:B------:R-:W-:Y:S05]  /*21160*/  WARPSYNC.COLLECTIVE R15, `(.L_x_6209) ;  /* 0x000000000f087348 */ /* 0x000fea0003c00000 */
[----:B------:R0:W1:Y:S02]  /*21170*/  SHFL.IDX P6, R14, R13, R12, R11 ;  /* 0x0000000c0d0e7389 */ /* 0x00006400000c000b */
[----:B01----:R-:W-:Y:S01]  /*21180*/  ENDCOLLECTIVE ;  /* 0x000000000000791b */ /* 0x003fe20003800000 */
.L_x_6209:
        /* <DEDUP_REMOVED lines=15> */
.L_x_6210:
[----:B------:R-:W-:Y:S02]  /*21280*/  IMAD.MOV.U32 R13, RZ, RZ, R2 ;  /* 0x000000ffff0d7224 */ /* 0x000fe400078e0002 */
[----:B------:R-:W-:Y:S02]  /*21290*/  IMAD.MOV.U32 R12, RZ, RZ, 0x2 ;  /* 0x00000002ff0c7424 */ /* 0x000fe400078e00ff */
[----:B------:R-:W-:-:S07]  /*212a0*/  IMAD.MOV.U32 R5, RZ, RZ, R14 ;  /* 0x000000ffff057224 */ /* 0x000fce00078e000e */
[----:B------:R-:W-:Y:S05]  /*212b0*/  WARPSYNC.COLLECTIVE R15, `(.L_x_6211) ;  /* 0x000000000f087348 */ /* 0x000fea0003c00000 */
[----:B------:R0:W1:Y:S02]  /*212c0*/  SHFL.IDX P6, R14, R13, R12, R11 ;  /* 0x0000000c0d0e7389 */ /* 0x00006400000c000b */
[----:B01----:R-:W-:Y:S01]  /*212d0*/  ENDCOLLECTIVE ;  /* 0x000000000000791b */ /* 0x003fe20003800000 */
.L_x_6211:
        /* <DEDUP_REMOVED lines=16> */
.L_x_6212:
[----:B------:R-:W-:Y:S02]  /*213e0*/  IMAD.MOV.U32 R13, RZ, RZ, R2 ;  /* 0x000000ffff0d7224 */ /* 0x000fe400078e0002 */
[----:B------:R-:W-:Y:S02]  /*213f0*/  IMAD.MOV.U32 R12, RZ, RZ, 0x3 ;  /* 0x00000003ff0c7424 */ /* 0x000fe400078e00ff */
[----:B------:R-:W-:-:S07]  /*21400*/  IMAD.MOV.U32 R5, RZ, RZ, R14 ;  /* 0x000000ffff057224 */ /* 0x000fce00078e000e */
[----:B------:R-:W-:Y:S05]  /*21410*/  WARPSYNC.COLLECTIVE R15, `(.L_x_6213) ;  /* 0x000000000f087348 */ /* 0x000fea0003c00000 */
[----:B------:R0:W1:Y:S02]  /*21420*/  SHFL.IDX P6, R14, R13, R12, R11 ;  /* 0x0000000c0d0e7389 */ /* 0x00006400000c000b */
[----:B01----:R-:W-:Y:S01]  /*21430*/  ENDCOLLECTIVE ;  /* 0x000000000000791b */ /* 0x003fe20003800000 */
.L_x_6213:
        /* <DEDUP_REMOVED lines=14> */
.L_x_6214:
[----:B------:R-:W-:Y:S01]  /*21520*/  IMAD.MOV.U32 R0, RZ, RZ, R14 ;  /* 0x000000ffff007224 */ /* 0x000fe200078e000e */
[----:B------:R-:W-:Y:S06]  /*21530*/  BRA `(.L_x_6215) ;  /* 0xffffffb000cc7947 */ /* 0x000fec000383ffff */
.L_x_6093:
[----:B0-----:R0:W1:Y:S02]  /*21540*/  SYNCS.PHASECHK.TRANS64.TRYWAIT P0, [R23+URZ+0x28c20], R0 ;  /* 0x028c2000170075a7 */ /* 0x001064000800017f */
[----:B-1----:R-:W-:Y:S05]  /*21550*/  @!P0 NANOSLEEP.SYNCS 0x989680 ;  /* 0x009896800000895d */ /* 0x002fea0003900000 */
[----:B------:R-:W1:Y:S02]  /*21560*/  @!P0 SYNCS.PHASECHK.TRANS64 P0, [R23+URZ+0x28c20], R0 ;  /* 0x028c2000170085a7 */ /* 0x000e64000800007f */
[----:B-1----:R-:W-:Y:S05]  /*21570*/  @!P0 BRA `(.L_x_6093) ;  /* 0xfffffffc00f08947 */ /* 0x002fea000383ffff */
[----:B------:R-:W-:Y:S05]  /*21580*/  BRA `(.L_x_6216) ;  /* 0xffffffb400287947 */ /* 0x000fea000383ffff */
.L_x_6096:
[----:B0-----:R0:W1:Y:S02]  /*21590*/  SYNCS.PHASECHK.TRANS64.TRYWAIT P0, [R27+URZ+0x28c60], R0 ;  /* 0x028c60001b0075a7 */ /* 0x001064000800017f */
[----:B-1----:R-:W-:Y:S05]  /*215a0*/  @!P0 NANOSLEEP.SYNCS 0x989680 ;  /* 0x009896800000895d */ /* 0x002fea0003900000 */
[----:B------:R-:W1:Y:S02]  /*215b0*/  @!P0 SYNCS.PHASECHK.TRANS64 P0, [R27+URZ+0x28c60], R0 ;  /* 0x028c60001b0085a7 */ /* 0x000e64000800007f */
[----:B-1----:R-:W-:Y:S05]  /*215c0*/  @!P0 BRA `(.L_x_6096) ;  /* 0xfffffffc00f08947 */ /* 0x002fea000383ffff */
[----:B------:R-:W-:Y:S05]  /*215d0*/  BRA `(.L_x_6217) ;  /* 0xffffffb400387947 */ /* 0x000fea000383ffff */
.L_x_6097:
        /* <DEDUP_REMOVED lines=8> */
.L_x_6219:
[----:B------:R-:W-:Y:S05]  /*21660*/  BSYNC B0 ;  /* 0x0000000000007941 */ /* 0x000fea0003800000 */
.L_x_6218:
        /* <DEDUP_REMOVED lines=15> */
.L_x_6220:
        /* <DEDUP_REMOVED lines=40> */
.L_x_6221:
[----:B------:R-:W-:Y:S02]  /*219e0*/  IMAD.MOV.U32 R13, RZ, RZ, R5 ;  /* 0x000000ffff0d7224 */ /* 0x000fe400078e0005 */
[----:B------:R-:W-:-:S07]  /*219f0*/  IMAD.MOV.U32 R3, RZ, RZ, R14 ;  /* 0x000000ffff037224 */ /* 0x000fce00078e000e */
[----:B------:R-:W-:Y:S05]  /*21a00*/  WARPSYNC.COLLECTIVE R15, `(.L_x_6222) ;  /* 0x000000000f087348 */ /* 0x000fea0003c00000 */
[----:B------:R0:W1:Y:S02]  /*21a10*/  SHFL.IDX P6, R14, R13, R12, R11 ;  /* 0x0000000c0d0e7389 */ /* 0x00006400000c000b */
[----:B01----:R-:W-:Y:S01]  /*21a20*/  ENDCOLLECTIVE ;  /* 0x000000000000791b */ /* 0x003fe20003800000 */
.L_x_6222:
        /* <DEDUP_REMOVED lines=29> */
.L_x_6223:
[----:B------:R-:W-:Y:S02]  /*21c00*/  IMAD.MOV.U32 R13, RZ, RZ, R5 ;  /* 0x000000ffff0d7224 */ /* 0x000fe400078e0005 */
[----:B------:R-:W-:-:S07]  /*21c10*/  IMAD.MOV.U32 R7, RZ, RZ, R14 ;  /* 0x000000ffff077224 */ /* 0x000fce00078e000e */
[----:B------:R-:W-:Y:S05]  /*21c20*/  WARPSYNC.COLLECTIVE R15, `(.L_x_6224) ;  /* 0x000000000f087348 */ /* 0x000fea0003c00000 */
[----:B------:R0:W1:Y:S02]  /*21c30*/  SHFL.IDX P6, R14, R13, R12, R11 ;  /* 0x0000000c0d0e7389 */ /* 0x00006400000c000b */
[----:B01----:R-:W-:Y:S01]  /*21c40*/  ENDCOLLECTIVE ;  /* 0x000000000000791b */ /* 0x003fe20003800000 */
.L_x_6224:
        /* <DEDUP_REMOVED lines=29> */
.L_x_6225:
[----:B------:R-:W-:Y:S02]  /*21e20*/  IMAD.MOV.U32 R13, RZ, RZ, R5 ;  /* 0x000000ffff0d7224 */ /* 0x000fe400078e0005 */
[----:B------:R-:W-:-:S07]  /*21e30*/  IMAD.MOV.U32 R6, RZ, RZ, R14 ;  /* 0x000000ffff067224 */ /* 0x000fce00078e000e */
[----:B------:R-:W-:Y:S05]  /*21e40*/  WARPSYNC.COLLECTIVE R15, `(.L_x_6226) ;  /* 0x000000000f087348 */ /* 0x000fea0003c00000 */
[----:B------:R0:W1:Y:S02]  /*21e50*/  SHFL.IDX P6, R14, R13, R12, R11 ;  /* 0x0000000c0d0e7389 */ /* 0x00006400000c000b */
[----:B01----:R-:W-:Y:S01]  /*21e60*/  ENDCOLLECTIVE ;  /* 0x000000000000791b */ /* 0x003fe20003800000 */
.L_x_6226:
[----:B------:R-:W-:Y:S01]  /*21e70*/  IMAD.MOV.U32 R2, RZ, RZ, R14 ;  /* 0x000000ffff027224 */ /* 0x000fe200078e000e */
[----:B------:R-:W-:Y:S06]  /*21e80*/  BRA `(.L_x_6227) ;  /* 0xffffffb000d07947 */ /* 0x000fec000383ffff */
.L_x_6104:
[----:B0-----:R0:W1:Y:S02]  /*21e90*/  SYNCS.PHASECHK.TRANS64.TRYWAIT P0, [R6+URZ+0x28c40], R17 ;  /* 0x028c4011060075a7 */ /* 0x001064000800017f */
[----:B-1----:R-:W-:Y:S05]  /*21ea0*/  @!P0 NANOSLEEP.SYNCS 0x989680 ;  /* 0x009896800000895d */ /* 0x002fea0003900000 */
[----:B------:R-:W1:Y:S02]  /*21eb0*/  @!P0 SYNCS.PHASECHK.TRANS64 P0, [R6+URZ+0x28c40], R17 ;  /* 0x028c4011060085a7 */ /* 0x000e64000800007f */
[----:B-1----:R-:W-:Y:S05]  /*21ec0*/  @!P0 BRA `(.L_x_6104) ;  /* 0xfffffffc00f08947 */ /* 0x002fea000383ffff */
[----:B------:R-:W-:Y:S05]  /*21ed0*/  BRA `(.L_x_6228) ;  /* 0xffffffb800607947 */ /* 0x000fea000383ffff */
.L_x_6105:
        /* <DEDUP_REMOVED lines=8> */
.L_x_6230:
[----:B------:R-:W-:Y:S05]  /*21f60*/  BSYNC B1 ;  /* 0x0000000000017941 */ /* 0x000fea0003800000 */
.L_x_6229:
        /* <DEDUP_REMOVED lines=9> */
.L_x_6231:
[----:B------:R-:W-:Y:S02]  /*22000*/  IMAD.MOV.U32 R13, RZ, RZ, R27 ;  /* 0x000000ffff0d7224 */ /* 0x000fe400078e001b */
[----:B------:R-:W-:Y:S02]  /*22010*/  IMAD.MOV.U32 R12, RZ, RZ, 0x1 ;  /* 0x00000001ff0c7424 */ /* 0x000fe400078e00ff */
[----:B------:R-:W-:-:S07]  /*22020*/  IMAD.MOV.U32 R2, RZ, RZ, R14 ;  /* 0x000000ffff027224 */ /* 0x000fce00078e000e */
[----:B------:R-:W-:Y:S05]  /*22030*/  WARPSYNC.COLLECTIVE R15, `(.L_x_6232) ;  /* 0x000000000f087348 */ /* 0x000fea0003c00000 */
[----:B------:R0:W1:Y:S02]  /*22040*/  SHFL.IDX P6, R14, R13, R12, R11 ;  /* 0x0000000c0d0e7389 */ /* 0x00006400000c000b */
[----:B01----:R-:W-:Y:S01]  /*22050*/  ENDCOLLECTIVE ;  /* 0x000000000000791b */ /* 0x003fe20003800000 */
.L_x_6232:
        /* <DEDUP_REMOVED lines=11> */
.L_x_6233:
[----:B------:R-:W-:Y:S02]  /*22110*/  IMAD.MOV.U32 R13, RZ, RZ, R27 ;  /* 0x000000ffff0d7224 */ /* 0x000fe400078e001b */
[----:B------:R-:W-:Y:S02]  /*22120*/  IMAD.MOV.U32 R12, RZ, RZ, 0x2 ;  /* 0x00000002ff0c7424 */ /* 0x000fe400078e00ff */
[----:B------:R-:W-:-:S07]  /*22130*/  IMAD.MOV.U32 R2, RZ, RZ, R14 ;  /* 0x000000ffff027224 */ /* 0x000fce00078e000e */
[----:B------:R-:W-:Y:S05]  /*22140*/  WARPSYNC.COLLECTIVE R15, `(.L_x_6234) ;  /* 0x000000000f087348 */ /* 0x000fea0003c00000 */
[----:B------:R0:W1:Y:S02]  /*22150*/  SHFL.IDX P6, R14, R13, R12, R11 ;  /* 0x0000000c0d0e7389 */ /* 0x00006400000c000b */
[----:B01----:R-:W-:Y:S01]  /*22160*/  ENDCOLLECTIVE ;  /* 0x000000000000791b */ /* 0x003fe20003800000 */
.L_x_6234:
        /* <DEDUP_REMOVED lines=11> */
.L_x_6235:
[----:B------:R-:W-:Y:S02]  /*22220*/  IMAD.MOV.U32 R13, RZ, RZ, R27 ;  /* 0x000000ffff0d7224 */ /* 0x000fe400078e001b */
[----:B------:R-:W-:Y:S02]  /*22230*/  IMAD.MOV.U32 R12, RZ, RZ, 0x3 ;  /* 0x00000003ff0c7424 */ /* 0x000fe400078e00ff */
[----:B------:R-:W-:-:S07]  /*22240*/  IMAD.MOV.U32 R2, RZ, RZ, R14 ;  /* 0x000000ffff027224 */ /* 0x000fce00078e000e */
[----:B------:R-:W-:Y:S05]  /*22250*/  WARPSYNC.COLLECTIVE R15, `(.L_x_6236) ;  /* 0x000000000f087348 */ /* 0x000fea0003c00000 */
[----:B------:R0:W1:Y:S02]  /*22260*/  SHFL.IDX P6, R14, R13, R12, R11 ;  /* 0x0000000c0d0e7389 */ /* 0x00006400000c000b */
[----:B01----:R-:W-:Y:S01]  /*22270*/  ENDCOLLECTIVE ;  /* 0x000000000000791b */ /* 0x003fe20003800000 */
.L_x_6236:
        /* <DEDUP_REMOVED lines=11> */
.L_x_6237:
[----:B------:R-:W-:Y:S01]  /*22330*/  IMAD.MOV.U32 R2, RZ, RZ, R14 ;  /* 0x000000ffff027224 */ /* 0x000fe200078e000e */
[----:B------:R-:W-:Y:S06]  /*22340*/  BRA `(.L_x_6238) ;  /* 0xffffffb400f07947 */ /* 0x000fec000383ffff */
.L_x_6110:
[----:B---3--:R3:W4:Y:S02]  /*22350*/  SYNCS.PHASECHK.TRANS64.TRYWAIT P0, [R6+URZ+0x28c60], R17 ;  /* 0x028c6011060075a7 */ /* 0x008724000800017f */
[----:B----4-:R-:W-:Y:S05]  /*22360*/  @!P0 NANOSLEEP.SYNCS 0x989680 ;  /* 0x009896800000895d */ /* 0x010fea0003900000 */
[----:B------:R-:W4:Y:S02]  /*22370*/  @!P0 SYNCS.PHASECHK.TRANS64 P0, [R6+URZ+0x28c60], R17 ;  /* 0x028c6011060085a7 */ /* 0x000f24000800007f */
[----:B----4-:R-:W-:Y:S05]  /*22380*/  @!P0 BRA `(.L_x_6110) ;  /* 0xfffffffc00f08947 */ /* 0x010fea000383ffff */
[----:B------:R-:W-:Y:S05]  /*22390*/  BRA `(.L_x_6239) ;  /* 0xffffffb800407947 */ /* 0x000fea000383ffff */
.L_x_6111:
        /* <DEDUP_REMOVED lines=8> */
.L_x_6241:
[----:B------:R-:W-:Y:S05]  /*22420*/  BSYNC B1 ;  /* 0x0000000000017941 */ /* 0x000fea0003800000 */
.L_x_6240:
        /* <DEDUP_REMOVED lines=13> */
.L_x_6242:
        /* <DEDUP_REMOVED lines=17> */
.L_x_6243:
        /* <DEDUP_REMOVED lines=16> */
.L_x_6244:
        /* <DEDUP_REMOVED lines=19> */
.L_x_6245:
        /* <DEDUP_REMOVED lines=14> */
.L_x_6246:
        /* <DEDUP_REMOVED lines=16> */
.L_x_6247:
        /* <DEDUP_REMOVED lines=14> */
.L_x_6248:
[----:B------:R-:W-:Y:S05]  /*22b00*/  BRA `(.L_x_6249) ;  /* 0xffffffb400ac7947 */ /* 0x000fea000383ffff */
.L_x_6119:
        /* <DEDUP_REMOVED lines=8> */
.L_x_6251:
[----:B------:R-:W-:Y:S05]  /*22b90*/  BSYNC B0 ;  /* 0x0000000000007941 */ /* 0x000fea0003800000 */
.L_x_6250:
        /* <DEDUP_REMOVED lines=9> */
.L_x_6252:
        /* <DEDUP_REMOVED lines=18> */
.L_x_6253:
[----:B------:R-:W-:Y:S01]  /*22d50*/  IMAD.MOV.U32 R12, RZ, RZ, 0x2 ;  /* 0x00000002ff0c7424 */ /* 0x000fe200078e00ff */
[----:B------:R-:W-:-:S05]  /*22d60*/  SEL R4, R14, RZ, P1 ;  /* 0x000000ff0e047207 */ /* 0x000fca0000800000 */
[----:B------:R-:W-:-:S04]  /*22d70*/  IMAD.IADD R4, R17, 0x1, R4 ;  /* 0x0000000111047824 */ /* 0x000fc800078e0204 */
[----:B------:R-:W-:-:S07]  /*22d80*/  IMAD.MOV.U32 R13, RZ, RZ, R4 ;  /* 0x000000ffff0d7224 */ /* 0x000fce00078e0004 */
[----:B------:R-:W-:Y:S05]  /*22d90*/  WARPSYNC.COLLECTIVE R15, `(.L_x_6254) ;  /* 0x000000000f087348 */ /* 0x000fea0003c00000 */
[----:B------:R0:W1:Y:S02]  /*22da0*/  SHFL.UP P6, R14, R13, R12, R11 ;  /* 0x0400000c0d0e7389 */ /* 0x00006400000c000b */
[----:B01----:R-:W-:Y:S01]  /*22db0*/  ENDCOLLECTIVE ;  /* 0x000000000000791b */ /* 0x003fe20003800000 */
.L_x_6254:
[----:B------:R-:W-:Y:S01]  /*22dc0*/  IMAD.MOV.U32 R12, RZ, RZ, 0x4 ;  /* 0x00000004ff0c7424 */ /* 0x000fe200078e00ff */
[----:B------:R-:W-:-:S05]  /*22dd0*/  SEL R3, R14, RZ, P2 ;  /* 0x000000ff0e037207 */ /* 0x000fca0001000000 */
[----:B------:R-:W-:-:S04]  /*22de0*/  IMAD.IADD R6, R4, 0x1, R3 ;  /* 0x0000000104067824 */ /* 0x000fc800078e0203 */
[----:B------:R-:W-:-:S07]  /*22df0*/  IMAD.MOV.U32 R13, RZ, RZ, R6 ;  /* 0x000000ffff0d7224 */ /* 0x000fce00078e0006 */
[----:B------:R-:W-:Y:S05]  /*22e00*/  WARPSYNC.COLLECTIVE R15, `(.L_x_6255) ;  /* 0x000000000f087348 */ /* 0x000fea0003c00000 */
[----:B------:R0:W1:Y:S02]  /*22e10*/  SHFL.UP P6, R14, R13, R12, R11 ;  /* 0x0400000c0d0e7389 */ /* 0x00006400000c000b */
[----:B01----:R-:W-:Y:S01]  /*22e20*/  ENDCOLLECTIVE ;  /* 0x000000000000791b */ /* 0x003fe20003800000 */
.L_x_6255:
[----:B------:R-:W-:Y:S01]  /*22e30*/  IMAD.MOV.U32 R12, RZ, RZ, 0x8 ;  /* 0x00000008ff0c7424 */ /* 0x000fe200078e00ff */
[----:B------:R-:W-:-:S05]  /*22e40*/  SEL R3, R14, RZ, P3 ;  /* 0x000000ff0e037207 */ /* 0x000fca0001800000 */
[----:B------:R-:W-:-:S04]  /*22e50*/  IMAD.IADD R2, R6, 0x1, R3 ;  /* 0x0000000106027824 */ /* 0x000fc800078e0203 */
[----:B------:R-:W-:-:S07]  /*22e60*/  IMAD.MOV.U32 R13, RZ, RZ, R2 ;  /* 0x000000ffff0d7224 */ /* 0x000fce00078e0002 */
[----:B------:R-:W-:Y:S05]  /*22e70*/  WARPSYNC.COLLECTIVE R15, `(.L_x_6256) ;  /* 0x000000000f087348 */ /* 0x000fea0003c00000 */
[----:B------:R0:W1:Y:S02]  /*22e80*/  SHFL.UP P6, R14, R13, R12, R11 ;  /* 0x0400000c0d0e7389 */ /* 0x00006400000c000b */
[----:B01----:R-:W-:Y:S01]  /*22e90*/  ENDCOLLECTIVE ;  /* 0x000000000000791b */ /* 0x003fe20003800000 */
.L_x_6256:
[----:B------:R-:W-:Y:S01]  /*22ea0*/  IMAD.MOV.U32 R12, RZ, RZ, 0x10 ;  /* 0x00000010ff0c7424 */ /* 0x000fe200078e00ff */
[----:B------:R-:W-:-:S05]  /*22eb0*/  SEL R3, R14, RZ, P4 ;  /* 0x000000ff0e037207 */ /* 0x000fca0002000000 */
[----:B------:R-:W-:-:S04]  /*22ec0*/  IMAD.IADD R3, R2, 0x1, R3 ;  /* 0x0000000102037824 */ /* 0x000fc800078e0203 */
[----:B------:R-:W-:-:S07]  /*22ed0*/  IMAD.MOV.U32 R13, RZ, RZ, R3 ;  /* 0x000000ffff0d7224 */ /* 0x000fce00078e0003 */
[----:B------:R-:W-:Y:S05]  /*22ee0*/  WARPSYNC.COLLECTIVE R15, `(.L_x_6257) ;  /* 0x000000000f087348 */ /* 0x000fea0003c00000 */
[----:B------:R0:W1:Y:S02]  /*22ef0*/  SHFL.UP P6, R14, R13, R12, R11 ;  /* 0x0400000c0d0e7389 */ /* 0x00006400000c000b */
[----:B01----:R-:W-:Y:S01]  /*22f00*/  ENDCOLLECTIVE ;  /* 0x000000000000791b */ /* 0x003fe20003800000 */
.L_x_6257:
        /* <DEDUP_REMOVED lines=8> */
.L_x_6258:
[----:B------:R-:W-:Y:S05]  /*22f90*/  BRA `(.L_x_6259) ;  /* 0xffffffb800407947 */ /* 0x000fea000383ffff */
.L_x_6124:
        /* <DEDUP_REMOVED lines=8> */
.L_x_6261:
[----:B------:R-:W-:Y:S05]  /*23020*/  BSYNC B0 ;  /* 0x0000000000007941 */ /* 0x000fea0003800000 */
.L_x_6260:
        /* <DEDUP_REMOVED lines=8> */
.L_x_6262:
[----:B------:R-:W-:Y:S01]  /*230b0*/  IMAD.MOV.U32 R12, RZ, RZ, 0x4 ;  /* 0x00000004ff0c7424 */ /* 0x000fe200078e00ff */
[----:B------:R-:W-:-:S05]  /*230c0*/  SEL R2, R14, RZ, P2 ;  /* 0x000000ff0e027207 */ /* 0x000fca0001000000 */
[----:B------:R-:W-:-:S04]  /*230d0*/  IMAD.IADD R2, R13, 0x1, R2 ;  /* 0x000000010d027824 */ /* 0x000fc800078e0202 */
[----:B------:R-:W-:-:S07]  /*230e0*/  IMAD.MOV.U32 R13, RZ, RZ, R2 ;  /* 0x000000ffff0d7224 */ /* 0x000fce00078e0002 */
[----:B------:R-:W-:Y:S05]  /*230f0*/  WARPSYNC.COLLECTIVE R15, `(.L_x_6263) ;  /* 0x000000000f087348 */ /* 0x000fea0003c00000 */
[----:B------:R0:W1:Y:S02]  /*23100*/  SHFL.UP P6, R14, R13, R12, R11 ;  /* 0x0400000c0d0e7389 */ /* 0x00006400000c000b */
[----:B01----:R-:W-:Y:S01]  /*23110*/  ENDCOLLECTIVE ;  /* 0x000000000000791b */ /* 0x003fe20003800000 */
.L_x_6263:
[----:B------:R-:W-:Y:S01]  /*23120*/  IMAD.MOV.U32 R12, RZ, RZ, 0x8 ;  /* 0x00000008ff0c7424 */ /* 0x000fe200078e00ff */
[----:B------:R-:W-:-:S05]  /*23130*/  SEL R3, R14, RZ, P3 ;  /* 0x000000ff0e037207 */ /* 0x000fca0001800000 */
[----:B------:R-:W-:-:S04]  /*23140*/  IMAD.IADD R3, R2, 0x1, R3 ;  /* 0x0000000102037824 */ /* 0x000fc800078e0203 */
[----:B------:R-:W-:-:S07]  /*23150*/  IMAD.MOV.U32 R13, RZ, RZ, R3 ;  /* 0x000000ffff0d7224 */ /* 0x000fce00078e0003 */
[----:B------:R-:W-:Y:S05]  /*23160*/  WARPSYNC.COLLECTIVE R15, `(.L_x_6264) ;  /* 0x000000000f087348 */ /* 0x000fea0003c00000 */
[----:B------:R0:W1:Y:S02]  /*23170*/  SHFL.UP P6, R14, R13, R12, R11 ;  /* 0x0400000c0d0e7389 */ /* 0x00006400000c000b */
[----:B01----:R-:W-:Y:S01]  /*23180*/  ENDCOLLECTIVE ;  /* 0x000000000000791b */ /* 0x003fe20003800000 */
.L_x_6264:
[----:B------:R-:W-:Y:S01]  /*23190*/  IMAD.MOV.U32 R12, RZ, RZ, 0x10 ;  /* 0x00000010ff0c7424 */ /* 0x000fe200078e00ff */
[----:B------:R-:W-:-:S05]  /*231a0*/  SEL R4, R14, RZ, P4 ;  /* 0x000000ff0e047207 */ /* 0x000fca0002000000 */
[----:B------:R-:W-:-:S04]  /*231b0*/  IMAD.IADD R4, R3, 0x1, R4 ;  /* 0x0000000103047824 */ /* 0x000fc800078e0204 */
[----:B------:R-:W-:-:S07]  /*231c0*/  IMAD.MOV.U32 R13, RZ, RZ, R4 ;  /* 0x000000ffff0d7224 */ /* 0x000fce00078e0004 */
[----:B------:R-:W-:Y:S05]  /*231d0*/  WARPSYNC.COLLECTIVE R15, `(.L_x_6265) ;  /* 0x000000000f087348 */ /* 0x000fea0003c00000 */
[----:B------:R0:W1:Y:S02]  /*231e0*/  SHFL.UP P6, R14, R13, R12, R11 ;  /* 0x0400000c0d0e7389 */ /* 0x00006400000c000b */
[----:B01----:R-:W-:Y:S01]  /*231f0*/  ENDCOLLECTIVE ;  /* 0x000000000000791b */ /* 0x003fe20003800000 */
.L_x_6265:
        /* <DEDUP_REMOVED lines=8> */
.L_x_6266:
[----:B------:R-:W-:Y:S05]  /*23280*/  BRA `(.L_x_6267) ;  /* 0xffffffb800207947 */ /* 0x000fea000383ffff */
.L_x_6126:
[----:B------:R-:W-:Y:S01]  /*23290*/  BSSY B0, `(.L_x_6268) ;  /* 0x0000006000007945 */ /* 0x000fe20003800000 */
[----:B------:R-:W-:Y:S01]  /*232a0*/  PLOP3.LUT P6, PT, P6, PT, PT, 0x8, 0x0 ;  /* 0x000000000000781c */ /* 0x000fe200037ce170 */
[----:B------:R-:W-:-:S12]  /*232b0*/  IMAD.MOV.U32 R15, RZ, RZ, -0x1 ;  /* 0xffffffffff0f7424 */ /* 0x000fd800078e00ff */
[----:B01----:R-:W-:Y:S05]  /*232c0*/  WARPSYNC.COLLECTIVE R15, `(.L_x_6269) ;  /* 0x000000000f087348 */ /* 0x003fea0003c00000 */
[----:B------:R-:W-:Y:S01]  /*232d0*/  VOTE.ANY R14, PT, P6 ;  /* 0x00000000000e7806 */ /* 0x000fe200030e0100 */
[----:B01----:R-:W-:Y:S06]  /*232e0*/  ENDCOLLECTIVE ;  /* 0x000000000000791b */ /* 0x003fec0003800000 */
.L_x_6269:
[----:B------:R-:W-:Y:S05]  /*232f0*/  BSYNC B0 ;  /* 0x0000000000007941 */ /* 0x000fea0003800000 */
.L_x_6268:
        /* <DEDUP_REMOVED lines=9> */
.L_x_6270:
[----:B------:R-:W-:Y:S01]  /*23390*/  IMAD.MOV.U32 R17, RZ, RZ, R14 ;  /* 0x000000ffff117224 */ /* 0x000fe200078e000e */
[----:B------:R-:W-:Y:S06]  /*233a0*/  BRA `(.L_x_6271) ;  /* 0xffffffb800107947 */ /* 0x000fec000383ffff */
.L_x_6128:
[----:B------:R-:W-:Y:S01]  /*233b0*/  BSSY B0, `(.L_x_6272) ;  /* 0x0000007000007945 */ /* 0x000fe20003800000 */
[----:B------:R-:W-:Y:S02]  /*233c0*/  IMAD.MOV.U32 R13, RZ, RZ, R3 ;  /* 0x000000ffff0d7224 */ /* 0x000fe400078e0003 */
[----:B------:R-:W-:Y:S02]  /*233d0*/  IMAD.MOV.U32 R11, RZ, RZ, 0x1f ;  /* 0x0000001fff0b7424 */ /* 0x000fe400078e00ff */
[----:B------:R-:W-:-:S07]  /*233e0*/  IMAD.MOV.U32 R15, RZ, RZ, -0x1 ;  /* 0xffffffffff0f7424 */ /* 0x000fce00078e00ff */
[----:B0123--:R-:W-:Y:S05]  /*233f0*/  WARPSYNC.COLLECTIVE R15, `(.L_x_6273) ;  /* 0x000000000f087348 */ /* 0x00ffea0003c00000 */
[----:B------:R4:W0:Y:S02]  /*23400*/  SHFL.IDX P6, R14, R13, R12, R11 ;  /* 0x0000000c0d0e7389 */ /* 0x00082400000c000b */
[----:B01234-:R-:W-:Y:S01]  /*23410*/  ENDCOLLECTIVE ;  /* 0x000000000000791b */ /* 0x01ffe20003800000 */
.L_x_6273:
[----:B------:R-:W-:Y:S05]  /*23420*/  BSYNC B0 ;  /* 0x0000000000007941 */ /* 0x000fea0003800000 */
.L_x_6272:
[----:B------:R-:W-:Y:S05]  /*23430*/  BRA `(.L_x_6127) ;  /* 0xffffffb800087947 */ /* 0x000fea000383ffff */
.L_x_6132:
[----:B0-----:R0:W1:Y:S02]  /*23440*/  SYNCS.PHASECHK.TRANS64.TRYWAIT P0, [R4+URZ+0x28c20], R0 ;  /* 0x028c2000040075a7 */ /* 0x001064000800017f */
[----:B-1----:R-:W-:Y:S05]  /*23450*/  @!P0 NANOSLEEP.SYNCS 0x989680 ;  /* 0x009896800000895d */ /* 0x002fea0003900000 */
[----:B------:R-:W1:Y:S02]  /*23460*/  @!P0 SYNCS.PHASECHK.TRANS64 P0, [R4+URZ+0x28c20], R0 ;  /* 0x028c2000040085a7 */ /* 0x000e64000800007f */
[----:B-1----:R-:W-:Y:S05]  /*23470*/  @!P0 BRA `(.L_x_6132) ;  /* 0xfffffffc00f08947 */ /* 0x002fea000383ffff */
[----:B------:R-:W-:Y:S05]  /*23480*/  BRA `(.L_x_6274) ;  /* 0xffffffbc00807947 */ /* 0x000fea000383ffff */
.L_x_6133:
        /* <DEDUP_REMOVED lines=11> */
.L_x_6276:
[----:B------:R-:W-:Y:S05]  /*23540*/  BSYNC B0 ;  /* 0x0000000000007941 */ /* 0x000fea0003800000 */
.L_x_6275:
[----:B------:R-:W-:Y:S05]  /*23550*/  BRA `(.L_x_6277) ;  /* 0xffffffbc00687947 */ /* 0x000fea000383ffff */
.L_x_6134:
[----:B------:R-:W-:Y:S01]  /*23560*/  BSSY B0, `(.L_x_6278) ;  /* 0x0000006000007945 */ /* 0x000fe20003800000 */
[----:B------:R-:W-:-:S07]  /*23570*/  IMAD.MOV.U32 R15, RZ, RZ, -0x1 ;  /* 0xffffffffff0f7424 */ /* 0x000fce00078e00ff */
[----:B0-234-:R-:W-:Y:S05]  /*23580*/  WARPSYNC.COLLECTIVE R15, `(.L_x_6279) ;  /* 0x000000000f0c7348 */ /* 0x01dfea0003c00000 */
[----:B------:R-:W-:Y:S02]  /*23590*/  ELECT P6, UR62, PT ;  /* 0x00000000003e782f */ /* 0x000fe400038c0000 */
[----:B------:R-:W-:Y:S01]  /*235a0*/  MOV R14, UR62 ;  /* 0x0000003e000e7c02 */ /* 0x000fe20008000f00 */
[----:B0-234-:R-:W-:Y:S10]  /*235b0*/  ENDCOLLECTIVE ;  /* 0x000000000000791b */ /* 0x01dff40003800000 */
.L_x_6279:
[----:B------:R-:W-:Y:S05]  /*235c0*/  BSYNC B0 ;  /* 0x0000000000007941 */ /* 0x000fea0003800000 */
.L_x_6278:
[----:B------:R-:W-:Y:S05]  /*235d0*/  BRA `(.L_x_6280) ;  /* 0xffffffbc005c7947 */ /* 0x000fea000383ffff */
.L_x_6136:
[----:B0-----:R0:W1:Y:S02]  /*235e0*/  SYNCS.PHASECHK.TRANS64.TRYWAIT P1, [R5+URZ+0x28c40], R0 ;  /* 0x028c4000050075a7 */ /* 0x001064000802017f */
[----:B-1----:R-:W-:Y:S05]  /*235f0*/  @!P1 NANOSLEEP.SYNCS 0x989680 ;  /* 0x009896800000995d */ /* 0x002fea0003900000 */
[----:B------:R-:W1:Y:S02]  /*23600*/  @!P1 SYNCS.PHASECHK.TRANS64 P1, [R5+URZ+0x28c40], R0 ;  /* 0x028c4000050095a7 */ /* 0x000e64000802007f */
[----:B-1----:R-:W-:Y:S05]  /*23610*/  @!P1 BRA `(.L_x_6136) ;  /* 0xfffffffc00f09947 */ /* 0x002fea000383ffff */
[----:B------:R-:W-:Y:S05]  /*23620*/  BRA `(.L_x_6281) ;  /* 0xffffffbc007c7947 */ /* 0x000fea000383ffff */
.L_x_6138:
[----:B-1----:R1:W0:Y:S02]  /*23630*/  SYNCS.PHASECHK.TRANS64.TRYWAIT P1, [R25+URZ+0x28c40], R2 ;  /* 0x028c4002190075a7 */ /* 0x002224000802017f */
[----:B0-----:R-:W-:Y:S05]  /*23640*/  @!P1 NANOSLEEP.SYNCS 0x989680 ;  /* 0x009896800000995d */ /* 0x001fea0003900000 */
[----:B------:R-:W0:Y:S02]  /*23650*/  @!P1 SYNCS.PHASECHK.TRANS64 P1, [R25+URZ+0x28c40], R2 ;  /* 0x028c4002190095a7 */ /* 0x000e24000802007f */
[----:B0-----:R-:W-:Y:S05]  /*23660*/  @!P1 BRA `(.L_x_6138) ;  /* 0xfffffffc00f09947 */ /* 0x001fea000383ffff */
[----:B------:R-:W-:Y:S05]  /*23670*/  BRA `(.L_x_6282) ;  /* 0xffffffbc00887947 */ /* 0x000fea000383ffff */
.L_x_6140:
[----:B------:R0:W0:Y:S02]  /*23680*/  SYNCS.PHASECHK.TRANS64.TRYWAIT P1, [R5+URZ+0x28c60], R0 ;  /* 0x028c6000050075a7 */ /* 0x000024000802017f */
[----:B0-----:R-:W-:Y:S05]  /*23690*/  @!P1 NANOSLEEP.SYNCS 0x989680 ;  /* 0x009896800000995d */ /* 0x001fea0003900000 */
[----:B------:R-:W0:Y:S02]  /*236a0*/  @!P1 SYNCS.PHASECHK.TRANS64 P1, [R5+URZ+0x28c60], R0 ;  /* 0x028c6000050095a7 */ /* 0x000e24000802007f */
[----:B0-----:R-:W-:Y:S05]  /*236b0*/  @!P1 BRA `(.L_x_6140) ;  /* 0xfffffffc00f09947 */ /* 0x001fea000383ffff */
[----:B------:R-:W-:Y:S05]  /*236c0*/  BRA `(.L_x_6283) ;  /* 0xffffffbc00847947 */ /* 0x000fea000383ffff */
.L_x_6284:
        /* <DEDUP_REMOVED lines=11> */
.L_x_15540:


//--------------------- .text._ZN7cutlass13device_kernelIN5flash11enable_sm90INS1_16FlashAttnFwdSm90INS1_25CollectiveMainloopFwdSm90ILi2EN4cute5tupleIJNS5_1CILi1EEES8_S8_EEENS6_IJNS7_ILi64EEESA_SA_EEELi512ENS_10bfloat16_tEfNS_4arch4Sm90ELb0ELb1ELb0ELb1ELb1ELb0ELb1ELb0ELb0ELb1ELb0ELb0EEENS1_21CollectiveEpilogueFwdINS6_IJSA_NS7_ILi512EEESA_EEES9_SC_SE_Li256ELb1ELb1ELb0ELb0EEENS1_36VarlenDynamicPersistentTileSchedulerILi64ELi64ELi256ELi128ELb0ELb1ELb1ELb1ELb0ELb1EEEEEEEEEvNT_6ParamsE --------------------------
	.section	.text._ZN7cutlass13device_kernelIN5flash11enable_sm90INS1_16FlashAttnFwdSm90INS1_25CollectiveMainloopFwdSm90ILi2EN4cute5tupleIJNS5_1CILi1EEES8_S8_EEENS6_IJNS7_ILi64EEESA_SA_EEELi512ENS_10bfloat16_tEfNS_4arch4Sm90ELb0ELb1ELb0ELb1ELb1ELb0ELb1ELb0ELb0ELb1ELb0ELb0EEENS1_21CollectiveEpilogueFwdINS6_IJSA_NS7_ILi512EEESA_EEES9_SC_SE_Li256ELb1ELb1ELb0ELb0EEENS1_36VarlenDynamicPersistentTileSchedulerILi64ELi64ELi256ELi128ELb0ELb1ELb1ELb1ELb0ELb1EEEEEEEEEvNT_6ParamsE,"ax",@progbits
	.align	128
.text._ZN7cutlass13device_kernelIN5flash11enable_sm90INS1_16FlashAttnFwdSm90INS1_25CollectiveMainloopFwdSm90ILi2EN4cute5tupleIJNS5_1CILi1EEES8_S8_EEENS6_IJNS7_ILi64EEESA_SA_EEELi512ENS_10bfloat16_tEfNS_4arch4Sm90ELb0ELb1ELb0ELb1ELb1ELb0ELb1ELb0ELb0ELb1ELb0ELb0EEENS1_21CollectiveEpilogueFwdINS6_IJSA_NS7_ILi512EEESA_EEES9_SC_SE_Li256ELb1ELb1ELb0ELb0EEENS1_36VarlenDynamicPersistentTileSchedulerILi64ELi64ELi256ELi128ELb0ELb1ELb1ELb1ELb0ELb1EEEEEEEEEvNT_6ParamsE:
        .type           _ZN7cutlass13device_kernelIN5flash11enable_sm90INS1_16FlashAttnFwdSm90INS1_25CollectiveMainloopFwdSm90ILi2EN4cute5tupleIJNS5_1CILi1EEES8_S8_EEENS6_IJNS7_ILi64EEESA_SA_EEELi512ENS_10bfloat16_tEfNS_4arch4Sm90ELb0ELb1ELb0ELb1ELb1ELb0ELb1ELb0ELb0ELb1ELb0ELb0EEENS1_21CollectiveEpilogueFwdINS6_IJSA_NS7_ILi512EEESA_EEES9_SC_SE_Li256ELb1ELb1ELb0ELb0EEENS1_36VarlenDynamicPersistentTileSchedulerILi64ELi64ELi256ELi128ELb0ELb1ELb1ELb1ELb0ELb1EEEEEEEEEvNT_6ParamsE,@function
        .size           _ZN7cutlass13device_kernelIN5flash11enable_sm90INS1_16FlashAttnFwdSm90INS1_25CollectiveMainloopFwdSm90ILi2EN4cute5tupleIJNS5_1CILi1EEES8_S8_EEENS6_IJNS7_ILi64EEESA_SA_EEELi512ENS_10bfloat16_tEfNS_4arch4Sm90ELb0ELb1ELb0ELb1ELb1ELb0ELb1ELb0ELb0ELb1ELb0ELb0EEENS1_21CollectiveEpilogueFwdINS6_IJSA_NS7_ILi512EEESA_EEES9_SC_SE_Li256ELb1ELb1ELb0ELb0EEENS1_36VarlenDynamicPersistentTileSchedulerILi64ELi64ELi256ELi128ELb0ELb1ELb1ELb1ELb0ELb1EEEEEEEEEvNT_6ParamsE,(.L_x_15541 - _ZN7cutlass13device_kernelIN5flash11enable_sm90INS1_16FlashAttnFwdSm90INS1_25CollectiveMainloopFwdSm90ILi2EN4cute5tupleIJNS5_1CILi1EEES8_S8_EEENS6_IJNS7_ILi64EEESA_SA_EEELi512ENS_10bfloat16_tEfNS_4arch4Sm90ELb0ELb1ELb0ELb1ELb1ELb0ELb1ELb0ELb0ELb1ELb0ELb0EEENS1_21CollectiveEpilogueFwdINS6_IJSA_NS7_ILi512EEESA_EEES9_SC_SE_Li256ELb1ELb1ELb0ELb0EEENS1_36VarlenDynamicPersistentTileSchedulerILi64ELi64ELi256ELi128ELb0ELb1ELb1ELb1ELb0ELb1EEEEEEEEEvNT_6ParamsE)
        .other          _ZN7cutlass13device_kernelIN5flash11enable_sm90INS1_16FlashAttnFwdSm90INS1_25CollectiveMainloopFwdSm90ILi2EN4cute5tupleIJNS5_1CILi1EEES8_S8_EEENS6_IJNS7_ILi64EEESA_SA_EEELi512ENS_10bfloat16_tEfNS_4arch4Sm90ELb0ELb1ELb0ELb1ELb1ELb0ELb1ELb0ELb0ELb1ELb0ELb0EEENS1_21CollectiveEpilogueFwdINS6_IJSA_NS7_ILi512EEESA_EEES9_SC_SE_Li256ELb1ELb1ELb0ELb0EEENS1_36VarlenDynamicPersistentTileSchedulerILi64ELi64ELi256ELi128ELb0ELb1ELb1ELb1ELb0ELb1EEEEEEEEEvNT_6ParamsE,@"STO_CUDA_ENTRY STV_DEFAULT"
_ZN7cutlass13device_kernelIN5flash11enable_sm90INS1_16FlashAttnFwdSm90INS1_25CollectiveMainloopFwdSm90ILi2EN4cute5tupleIJNS5_1CILi1EEES8_S8_EEENS6_IJNS7_ILi64EEESA_SA_EEELi512ENS_10bfloat16_tEfNS_4arch4Sm90ELb0ELb1ELb0ELb1ELb1ELb0ELb1ELb0ELb0ELb1ELb0ELb0EEENS1_21CollectiveEpilogueFwdINS6_IJSA_NS7_ILi512EEESA_EEES9_SC_SE_Li256ELb1ELb1ELb0ELb0EEENS1_36VarlenDynamicPersistentTileSchedulerILi64ELi64ELi256ELi128ELb0ELb1ELb1ELb1ELb0ELb1EEEEEEEEEvNT_6ParamsE:
        /* <DEDUP_REMOVED lines=43> */
.L_x_6285:
        /* <DEDUP_REMOVED lines=22> */
.L_x_6286:
        /* <DEDUP_REMOVED lines=18> */
.L_x_6287:
        /* <DEDUP_REMOVED lines=22> */
.L_x_6288:
        /* <DEDUP_REMOVED lines=23> */
.L_x_6289:
[----:B0-----:R-:W-:Y:S01]  /*0800*/  ULDC UR4, c[0x0][0x20] ;  /* 0x0000080000047ab9 */ /* 0x001fe20000000800 */
[----:B------:R-:W-:Y:S01]  /*0810*/  UISETP.NE.AND UP0, UPT, UR61, URZ, UPT ;  /* 0x0000003f3d00728c */ /* 0x000fe2000bf05270 */
[----:B------:R-:W-:Y:S01]  /*0820*/  IADD3 R2, P0, R1, UR4, RZ ;  /* 0x0000000401027c10 */ /* 0x000fe2000ff1e0ff */
[----:B------:R-:W-:Y:S01]  /*0830*/  ULDC UR4, c[0x0][0x24] ;  /* 0x0000090000047ab9 */ /* 0x000fe20000000800 */
[----:B------:R-:W-:Y:S01]  /*0840*/  UMOV UR60, 0x1 ;  /* 0x00000001003c7882 */ /* 0x000fe20000000000 */
[----:B------:R-:W-:Y:S01]  /*0850*/  NOP ;  /* 0x0000000000007918 */ /* 0x000fe20000000000 */
[----:B-1234-:R-:W-:Y:S01]  /*0860*/  BAR.SYNC.DEFER_BLOCKING 0x0 ;  /* 0x0000000000007b1d */ /* 0x01efe20000010000 */
[----:B------:R-:W-:Y:S01]  /*0870*/  IADD3 R3, P1, R2, 0x1d0, RZ ;  /* 0x000001d002037810 */ /* 0x000fe20007f3e0ff */
[----:B------:R-:W-:Y:S01]  /*0880*/  IMAD.X R18, RZ, RZ, UR4, P0 ;  /* 0x00000004ff127e24 */ /* 0x000fe200080e06ff */
[----:B------:R-:W-:Y:S01]  /*0890*/  PLOP3.LUT P2, PT, PT, PT, UP0, 0x80, 0x0 ;  /* 0x000000000000781c */ /* 0x000fe20003f4f008 */
[----:B------:R-:W-:-:S02]  /*08a0*/  USEL UR60, UR60, 0x2, !UP0 ;  /* 0x000000023c3c7887 */ /* 0x000fc4000c000000 */
[----:B------:R-:W-:Y:S01]  /*08b0*/  ULDC.64 UR36, c[0x0][0x208] ;  /* 0x0000820000247ab9 */ /* 0x000fe20000000a00 */
[----:B------:R0:W-:Y:S02]  /*08c0*/  STL [R1+0x418], R3 ;  /* 0x0004180301007387 */ /* 0x0001e40000100800 */
[----:B0-----:R-:W-:-:S05]  /*08d0*/  IMAD.X R3, RZ, RZ, R18, P1 ;  /* 0x000000ffff037224 */ /* 0x001fca00008e0612 */
[----:B------:R0:W-:Y:S02]  /*08e0*/  STL [R1+0x414], R3 ;  /* 0x0004140301007387 */ /* 0x0001e40000100800 */
[----:B------:R-:W-:Y:S05]  /*08f0*/  @!P2 BRA `(.L_x_6290) ;  /* 0x0000023c00bca947 */ /* 0x000fea0003800000 */
.L_x_6291:
[----:B------:R-:W-:-:S08]  /*0900*/  NOP ;  /* 0x0000000000007918 */ /* 0x000fd00000000000 */
[----:B------:R-:W1:Y:S02]  /*0910*/  USETMAXREG.TRY_ALLOC.CTAPOOL UP0, 0xe8 ;  /* 0x000000e8000079c8 */ /* 0x000e640008000600 */
[----:B-1----:R-:W-:-:S13]  /*0920*/  PLOP3.LUT P0, PT, PT, PT, UP0, 0x80, 0x0 ;  /* 0x000000000000781c */ /* 0x002fda0003f0f008 */
[----:B------:R-:W-:Y:S05]  /*0930*/  @!P0 BRA `(.L_x_6291) ;  /* 0xfffffffc00f08947 */ /* 0x000fea000383ffff */
[----:B0-----:R-:W0:Y:S01]  /*0940*/  S2R R3, SR_TID.X ;  /* 0x0000000000037919 */ /* 0x001e220000002100 */
[----:B------:R-:W-:Y:S01]  /*0950*/  ULDC UR4, c[0x0][0xd3c] ;  /* 0x00034f0000047ab9 */ /* 0x000fe20000000800 */
[C---:B------:R-:W-:Y:S01]  /*0960*/  IADD3 R210, P1, R2.reuse, 0x1c0, RZ ;  /* 0x000001c002d27810 */ /* 0x040fe20007f3e0ff */
[----:B------:R-:W1:Y:S01]  /*0970*/  S2R R7, SR_CgaCtaId ;  /* 0x0000000000077919 */ /* 0x000e620000008800 */
[----:B------:R-:W-:-:S03]  /*0980*/  IADD3 R212, P2, R2, 0x1cc, RZ ;  /* 0x000001cc02d47810 */ /* 0x000fc60007f5e0ff */
[--C-:B------:R-:W-:Y:S01]  /*0990*/  IMAD.X R207, RZ, RZ, R18.reuse, P1 ;  /* 0x000000ffffcf7224 */ /* 0x100fe200008e0612 */
[----:B------:R-:W-:Y:S01]  /*09a0*/  STL.64 [R1+0x1c0], RZ ;  /* 0x0001c0ff01007387 */ /* 0x000fe20000100a00 */
[----:B------:R-:W-:-:S03]  /*09b0*/  IMAD.X R211, RZ, RZ, R18, P2 ;  /* 0x000000ffffd37224 */ /* 0x000fc600010e0612 */
[----:B------:R-:W-:Y:S04]  /*09c0*/  STL [R1+0x1c8], RZ ;  /* 0x0001c8ff01007387 */ /* 0x000fe80000100800 */
[----:B------:R-:W-:Y:S01]  /*09d0*/  STL [R1+0x1cc], RZ ;  /* 0x0001ccff01007387 */ /* 0x000fe20000100800 */
[----:B0-----:R-:W-:-:S04]  /*09e0*/  LOP3.LUT R0, R3, 0xffffff80, RZ, 0xc0, !PT ;  /* 0xffffff8003007812 */ /* 0x001fc800078ec0ff */
[----:B------:R-:W-:Y:S02]  /*09f0*/  ISETP.NE.AND P0, PT, R0, 0x80, PT ;  /* 0x000000800000780c */ /* 0x000fe40003f05270 */
[----:B------:R-:W-:-:S04]  /*0a00*/  MOV R0, 0x400 ;  /* 0x0000040000007802 */ /* 0x000fc80000000f00 */
[----:B-1----:R-:W-:-:S04]  /*0a10*/  LEA R0, R7, R0, 0x18 ;  /* 0x0000000007007211 */ /* 0x002fc800078ec0ff */
[----:B------:R-:W-:-:S03]  /*0a20*/  R2UR UR46, R0 ;  /* 0x00000000002e72ca */ /* 0x000fc600000e0000 */
        /* <DEDUP_REMOVED lines=10> */
[----:B------:R-:W0:Y:S01]  /*0ad0*/  S2UR UR4, SR_SWINHI ;  /* 0x00000000000479c3 */ /* 0x000e220000002f00 */
[----:B------:R-:W-:Y:S01]  /*0ae0*/  R2UR UR5, R9 ;  /* 0x00000000090572ca */ /* 0x000fe200000e0000 */
[----:B------:R-:W-:Y:S01]  /*0af0*/  ULOP3.LUT UR8, UR60, 0x1, URZ, 0xfc, !UPT ;  /* 0x000000013c087892 */ /* 0x000fe2000f8efc3f */
[----:B------:R-:W-:Y:S02]  /*0b00*/  SHF.R.S32.HI R3, RZ, 0x1f, R204 ;  /* 0x0000001fff037819 */ /* 0x000fe400000114cc */
[----:B------:R-:W-:Y:S02]  /*0b10*/  R2UR UR7, R10 ;  /* 0x000000000a0772ca */ /* 0x000fe400000e0000 */
[CC--:B------:R-:W-:Y:S02]  /*0b20*/  LEA.HI R6, R3.reuse, R204.reuse, RZ, 0x7 ;  /* 0x000000cc03067211 */ /* 0x0c0fe400078f38ff */
[----:B------:R-:W-:-:S02]  /*0b30*/  LEA.HI R4, R3, R204, RZ, 0x5 ;  /* 0x000000cc03047211 */ /* 0x000fc400078f28ff */
[----:B------:R-:W-:Y:S02]  /*0b40*/  LOP3.LUT R5, R6, 0xffffff80, RZ, 0xc0, !PT ;  /* 0xffffff8006057812 */ /* 0x000fe400078ec0ff */
[CC--:B------:R-:W-:Y:S02]  /*0b50*/  LEA.HI R0, R3.reuse, R204.reuse, RZ, 0x4 ;  /* 0x000000cc03007211 */ /* 0x0c0fe400078f20ff */
[--C-:B------:R-:W-:Y:S01]  /*0b60*/  SHF.R.S32.HI R214, RZ, 0x5, R4.reuse ;  /* 0x00000005ffd67819 */ /* 0x100fe20000011404 */
[----:B------:R-:W-:Y:S01]  /*0b70*/  IMAD.IADD R8, R204, 0x1, -R5 ;  /* 0x00000001cc087824 */ /* 0x000fe200078e0a05 */
[----:B------:R-:W-:Y:S02]  /*0b80*/  LEA.HI R5, R3, R204, RZ, 0x2 ;  /* 0x000000cc03057211 */ /* 0x000fe400078f10ff */
[----:B------:R-:W-:Y:S02]  /*0b90*/  SHF.R.S32.HI R9, RZ, 0x1f, R4 ;  /* 0x0000001fff097819 */ /* 0x000fe40000011404 */
[----:B------:R-:W-:-:S02]  /*0ba0*/  SHF.R.S32.HI R11, RZ, 0x1f, R8 ;  /* 0x0000001fff0b7819 */ /* 0x000fc40000011408 */
[----:B------:R-:W-:Y:S01]  /*0bb0*/  LOP3.LUT R15, R5, 0xfffffffc, RZ, 0xc0, !PT ;  /* 0xfffffffc050f7812 */ /* 0x000fe200078ec0ff */
[----:B------:R-:W-:Y:S01]  /*0bc0*/  UMOV UR38, UR46 ;  /* 0x0000002e00267c82 */ /* 0x000fe20008000000 */
[----:B0-----:R-:W-:Y:S01]  /*0bd0*/  UMOV UR39, UR4 ;  /* 0x0000000400277c82 */ /* 0x001fe20008000000 */
[----:B------:R-:W-:Y:S01]  /*0be0*/  SHF.R.S32.HI R5, RZ, 0x4, R0 ;  /* 0x00000004ff057819 */ /* 0x000fe20000011400 */
[----:B------:R-:W-:Y:S01]  /*0bf0*/  IMAD.U32 R208, RZ, RZ, UR38 ;  /* 0x00000026ffd07e24 */ /* 0x000fe2000f8e00ff */
[----:B------:R-:W-:Y:S01]  /*0c00*/  LEA.HI R4, R11, R8, RZ, 0x2 ;  /* 0x000000080b047211 */ /* 0x000fe200078f10ff */
[----:B------:R-:W-:Y:S01]  /*0c10*/  IMAD.IADD R15, R204, 0x1, -R15 ;  /* 0x00000001cc0f7824 */ /* 0x000fe200078e0a0f */
[----:B------:R-:W-:Y:S01]  /*0c20*/  LOP3.LUT R215, R0, 0xfffffff0, RZ, 0xc0, !PT ;  /* 0xfffffff000d77812 */ /* 0x000fe200078ec0ff */
[----:B------:R-:W-:Y:S01]  /*0c30*/  IMAD.U32 R209, RZ, RZ, UR39 ;  /* 0x00000027ffd17e24 */ /* 0x000fe2000f8e00ff */
[--C-:B------:R-:W-:Y:S02]  /*0c40*/  SHF.R.S32.HI R10, RZ, 0x2, R4.reuse ;  /* 0x00000002ff0a7819 */ /* 0x100fe40000011404 */
[----:B------:R-:W-:Y:S01]  /*0c50*/  SHF.R.S32.HI R13, RZ, 0x1f, R4 ;  /* 0x0000001fff0d7819 */ /* 0x000fe20000011404 */
[----:B------:R-:W-:Y:S01]  /*0c60*/  IMAD.IADD R215, R204, 0x1, -R215 ;  /* 0x00000001ccd77824 */ /* 0x000fe200078e0ad7 */
[----:B------:R-:W-:-:S02]  /*0c70*/  LEA.HI R0, R0, R5, RZ, 0x1 ;  /* 0x0000000500007211 */ /* 0x000fc400078f08ff */
[----:B------:R-:W-:Y:S02]  /*0c80*/  LEA.HI R13, R13, R10, RZ, 0x3 ;  /* 0x0000000a0d0d7211 */ /* 0x000fe400078f18ff */
[----:B------:R-:W-:Y:S02]  /*0c90*/  LOP3.LUT R0, R0, 0x1ffffffe, RZ, 0xc0, !PT ;  /* 0x1ffffffe00007812 */ /* 0x000fe400078ec0ff */
[----:B------:R-:W-:Y:S02]  /*0ca0*/  LOP3.LUT R13, R13, 0xfffffff8, RZ, 0xc0, !PT ;  /* 0xfffffff80d0d7812 */ /* 0x000fe400078ec0ff */
[----:B------:R-:W-:Y:S01]  /*0cb0*/  LEA.HI R195, R3, R204, RZ, 0x3 ;  /* 0x000000cc03c37211 */ /* 0x000fe200078f18ff */
[----:B------:R-:W-:Y:S01]  /*0cc0*/  IMAD.IADD R0, R5, 0x1, -R0 ;  /* 0x0000000105007824 */ /* 0x000fe200078e0a00 */
[----:B------:R-:W-:Y:S01]  /*0cd0*/  LEA.HI R5, R15, R15, RZ, 0x1 ;  /* 0x0000000f0f057211 */ /* 0x000fe200078f08ff */
[----:B------:R-:W-:Y:S01]  /*0ce0*/  IMAD.IADD R22, R10, 0x1, -R13 ;  /* 0x000000010a167824 */ /* 0x000fe200078e0a0d */
[----:B------:R-:W-:Y:S01]  /*0cf0*/  SHF.R.S32.HI R205, RZ, 0x7, R6 ;  /* 0x00000007ffcd7819 */ /* 0x000fe20000011406 */
[----:B------:R-:W-:Y:S01]  /*0d00*/  IMAD.SHL.U32 R217, R0, 0x8, RZ ;  /* 0x0000000800d97824 */ /* 0x000fe200078e00ff */
[----:B------:R-:W-:-:S02]  /*0d10*/  LEA.HI R9, R9, R214, RZ, 0x2 ;  /* 0x000000d609097211 */ /* 0x000fc400078f10ff */
[----:B------:R-:W-:Y:S01]  /*0d20*/  LOP3.LUT R10, R5, 0x1ffffffe, RZ, 0xc0, !PT ;  /* 0x1ffffffe050a7812 */ /* 0x000fe200078ec0ff */
[----:B------:R-:W-:Y:S01]  /*0d30*/  IMAD R12, R205, 0x100, R215 ;  /* 0x00000100cd0c7824 */ /* 0x000fe200078e02d7 */
[----:B------:R-:W-:Y:S02]  /*0d40*/  LOP3.LUT R5, R195, 0xfffffff8, RZ, 0xc0, !PT ;  /* 0xfffffff8c3057812 */ /* 0x000fe400078ec0ff */
        /* <DEDUP_REMOVED lines=10> */
[----:B------:R-:W-:Y:S01]  /*0df0*/  SHF.R.S32.HI R11, RZ, 0x5, R11 ;  /* 0x00000005ff0b7819 */ /* 0x000fe2000001140b */
[----:B------:R-:W-:Y:S01]  /*0e00*/  IMAD.IADD R3, R8, 0x1, -R3 ;  /* 0x0000000108037824 */ /* 0x000fe200078e0a03 */
[----:B------:R-:W-:Y:S01]  /*0e10*/  SHF.R.S32.HI R195, RZ, 0x3, R195 ;  /* 0x00000003ffc37819 */ /* 0x000fe200000114c3 */
[----:B------:R-:W-:-:S02]  /*0e20*/  IMAD.IADD R6, R205, 0x1, -R6 ;  /* 0x00000001cd067824 */ /* 0x000fc400078e0a06 */
        /* <DEDUP_REMOVED lines=14> */
[----:B------:R-:W-:Y:S01]  /*0f10*/  IMAD.SHL.U32 R213, R6, 0x100, RZ ;  /* 0x0000010006d57824 */ /* 0x000fe200078e00ff */
[----:B------:R-:W-:Y:S01]  /*0f20*/  SHF.R.S32.HI R197, RZ, 0x1f, R193 ;  /* 0x0000001fffc57819 */ /* 0x000fe200000114c1 */
[----:B------:R-:W-:-:S02]  /*0f30*/  IMAD.U32 R17, R12, 0x40, R217 ;  /* 0x000000400c117824 */ /* 0x000fc400078e00d9 */
[----:B------:R-:W-:Y:S02]  /*0f40*/  IMAD.SHL.U32 R216, R3, 0x2, RZ ;  /* 0x0000000203d87824 */ /* 0x000fe400078e00ff */
[----:B------:R-:W-:-:S04]  /*0f50*/  IMAD.WIDE R16, R17, 0x2, R208 ;  /* 0x0000000211107825 */ /* 0x000fc800078e02d0 */
[----:B------:R-:W-:Y:S02]  /*0f60*/  IMAD.IADD R23, R216, 0x1, R213 ;  /* 0x00000001d8177824 */ /* 0x000fe400078e02d5 */
[----:B------:R-:W-:-:S07]  /*0f70*/  IMAD R227, R227, 0x8, R22 ;  /* 0x00000008e3e37824 */ /* 0x000fce00078e0216 */
.L_x_6431:
        /* <DEDUP_REMOVED lines=14> */
[----:B------:R-:W-:-:S03]  /*1060*/  @UP1 UIMAD.WIDE UR8, UR6, 0x4, UR10 ;  /* 0x00000004060818a5 */ /* 0x000fc6000f8e020a */
[----:B------:R-:W-:Y:S01]  /*1070*/  ULDC.64 UR10, c[0x0][0xb18] ;  /* 0x0002c600000a7ab9 */ /* 0x000fe20000000a00 */
[----:B------:R-:W2:Y:S02]  /*1080*/  @P0 LDG.E R4, desc[UR36][R4.64] ;  /* 0x0000002404040981 */ /* 0x000ea4000c1e1900 */
[----:B-1----:R-:W-:Y:S02]  /*1090*/  IMAD.U32 R8, RZ, RZ, UR8 ;  /* 0x00000008ff087e24 */ /* 0x002fe4000f8e00ff */
[----:B----4-:R-:W-:Y:S01]  /*10a0*/  IMAD.U32 R9, RZ, RZ, UR9 ;  /* 0x00000009ff097e24 */ /* 0x010fe2000f8e00ff */
[----:B------:R-:W-:-:S04]  /*10b0*/  ULDC.64 UR8, c[0x0][0x418] ;  /* 0x0001060000087ab9 */ /* 0x000fc80000000a00 */
[----:B------:R-:W3:Y:S01]  /*10c0*/  @P2 LDG.E R8, desc[UR36][R8.64] ;  /* 0x0000002408082981 */ /* 0x000ee2000c1e1900 */
[----:B------:R-:W-:Y:S01]  /*10d0*/  UISETP.NE.U32.AND UP0, UPT, UR8, URZ, UPT ;  /* 0x0000003f0800728c */ /* 0x000fe2000bf05070 */
[----:B------:R-:W-:Y:S01]  /*10e0*/  ISETP.NE.U32.AND P1, PT, RZ, UR10, PT ;  /* 0x0000000aff007c0c */ /* 0x000fe2000bf25070 */
[----:B------:R-:W-:Y:S01]  /*10f0*/  UMOV UR4, URZ ;  /* 0x0000003f00047c82 */ /* 0x000fe20008000000 */
[----:B------:R-:W-:Y:S01]  /*1100*/  ULDC UR8, c[0x0][0x424] ;  /* 0x0001090000087ab9 */ /* 0x000fe20000000800 */
[----:B------:R-:W-:Y:S01]  /*1110*/  UISETP.NE.AND.EX UP0, UPT, UR9, URZ, UPT, UP0 ;  /* 0x0000003f0900728c */ /* 0x000fe2000bf05300 */
[----:B------:R-:W-:Y:S01]  /*1120*/  ISETP.NE.AND.EX P1, PT, RZ, UR11, PT, P1 ;  /* 0x0000000bff007c0c */ /* 0x000fe2000bf25310 */
[----:B------:R-:W-:Y:S02]  /*1130*/  UMOV UR45, UR7 ;  /* 0x00000007002d7c82 */ /* 0x000fe40008000000 */
[----:B------:R-:W-:-:S04]  /*1140*/  USEL UR8, UR8, 0x1, UP0 ;  /* 0x0000000108087887 */ /* 0x000fc80008000000 */
[----:B------:R-:W-:Y:S01]  /*1150*/  UIMAD UR50, UR8, UR50, URZ ;  /* 0x00000032083272a4 */ /* 0x000fe2000f8e023f */
        /* <DEDUP_REMOVED lines=17> */
.L_x_6292:
[----:B------:R-:W-:Y:S01]  /*1270*/  UMOV UR58, UR5 ;  /* 0x00000005003a7c82 */ /* 0x000fe20008000000 */
        /* <DEDUP_REMOVED lines=9> */
.L_x_6293:
        /* <DEDUP_REMOVED lines=13> */
.L_x_6294:
[----:B------:R-:W0:Y:S01]  /*13e0*/  LDC R0, c[0x0][0xa80] ;  /* 0x0002a000ff007b82 */ /* 0x000e220000000800 */
[----:B------:R-:W-:Y:S01]  /*13f0*/  UISETP.NE.AND UP0, UPT, UR61, 0x1, UPT ;  /* 0x000000013d00788c */ /* 0x000fe2000bf05270 */
[----:B------:R1:W-:Y:S01]  /*1400*/  STL.128 [R1+0x3e0], RZ ;  /* 0x0003e0ff01007387 */ /* 0x0003e20000100c00 */
[----:B------:R-:W-:Y:S01]  /*1410*/  IADD3 R32, P0, R2, 0x3e0, RZ ;  /* 0x000003e002207810 */ /* 0x000fe20007f1e0ff */
[----:B------:R-:W-:Y:S02]  /*1420*/  UIADD3 UR50, -UR4, UR50, URZ ;  /* 0x0000003204327290 */ /* 0x000fe4000fffe13f */
[----:B------:R1:W-:Y:S01]  /*1430*/  STL.128 [R1+0x3f0], RZ ;  /* 0x0003f0ff01007387 */ /* 0x0003e20000100c00 */
[----:B------:R-:W-:Y:S01]  /*1440*/  PLOP3.LUT P1, PT, PT, PT, UP0, 0x80, 0x0 ;  /* 0x000000000000781c */ /* 0x000fe20003f2f008 */
[----:B------:R-:W-:Y:S02]  /*1450*/  IMAD.X R33, RZ, RZ, R18, P0 ;  /* 0x000000ffff217224 */ /* 0x000fe400000e0612 */
[----:B------:R1:W-:Y:S04]  /*1460*/  STL.128 [R1+0x1d0], RZ ;  /* 0x0001d0ff01007387 */ /* 0x0003e80000100c00 */
[----:B------:R1:W-:Y:S04]  /*1470*/  STL.128 [R1+0x1e0], RZ ;  /* 0x0001e0ff01007387 */ /* 0x0003e80000100c00 */
[----:B------:R1:W-:Y:S04]  /*1480*/  STL.128 [R1+0x1f0], RZ ;  /* 0x0001f0ff01007387 */ /* 0x0003e80000100c00 */
[----:B------:R1:W-:Y:S04]  /*1490*/  STL.128 [R1+0x200], RZ ;  /* 0x000200ff01007387 */ /* 0x0003e80000100c00 */
[----:B0-----:R1:W-:Y:S04]  /*14a0*/  STL [R1+0x400], R0 ;  /* 0x0004000001007387 */ /* 0x0013e80000100800 */
        /* <DEDUP_REMOVED lines=28> */
[----:B------:R-:W-:Y:S05]  /*1670*/  @!P1 BRA `(.L_x_6295) ;  /* 0x0000007c00dc9947 */ /* 0x000fea0003800000 */
[----:B------:R-:W0:Y:S01]  /*1680*/  LDC.64 R8, c[0x0][0xad8] ;  /* 0x0002b600ff087b82 */ /* 0x000e220000000a00 */
[----:B------:R-:W-:Y:S01]  /*1690*/  ULDC UR4, c[0x0][0x448] ;  /* 0x0001120000047ab9 */ /* 0x000fe20000000800 */
[----:B------:R-:W-:Y:S02]  /*16a0*/  USHF.L.U32 UR6, UR5, 0x6, URZ ;  /* 0x0000000605067899 */ /* 0x000fe4000800063f */
[----:B------:R-:W-:Y:S02]  /*16b0*/  UISETP.NE.AND UP0, UPT, UR4, 0x1, UPT ;  /* 0x000000010400788c */ /* 0x000fe4000bf05270 */
[----:B------:R-:W-:Y:S02]  /*16c0*/  UIADD3 UR7, UR6, 0x3f, URZ ;  /* 0x0000003f06077890 */ /* 0x000fe4000fffe03f */
[----:B------:R-:W-:-:S07]  /*16d0*/  UIADD3 UR8, UR50, 0x1, -UR49 ;  /* 0x0000000132087890 */ /* 0x000fce000fffe831 */
[----:B------:R-:W-:Y:S01]  /*16e0*/  @UP0 UIADD3 UR4, UR6, 0x3f, URZ ;  /* 0x0000003f06040890 */ /* 0x000fe2000fffe03f */
[----:B------:R-:W-:Y:S01]  /*16f0*/  @UP0 ULDC UR5, c[0x0][0x44c] ;  /* 0x0001130000050ab9 */ /* 0x000fe20000000800 */
[----:B------:R-:W-:Y:S02]  /*1700*/  @UP0 ULDC UR9, c[0x0][0x450] ;  /* 0x0001140000090ab9 */ /* 0x000fe40000000800 */
[----:B------:R-:W-:-:S04]  /*1710*/  UIMAD.WIDE.U32 UR4, UR4, UR5, URZ ;  /* 0x00000005040472a5 */ /* 0x000fc8000f8e003f */
[----:B------:R-:W-:Y:S01]  /*1720*/  @UP0 USHF.R.U32.HI UR7, URZ, UR9, UR5 ;  /* 0x000000093f070299 */ /* 0x000fe20008011605 */
[----:B0-----:R-:W-:-:S03]  /*1730*/  ISETP.GE.AND P1, PT, R9, 0x1, PT ;  /* 0x000000010900780c */ /* 0x001fc60003f26270 */
[----:B------:R-:W-:-:S06]  /*1740*/  UIADD3 UR7, UR8, UR7, URZ ;  /* 0x0000000708077290 */ /* 0x000fcc000fffe03f */
[----:B-1----:R-:W-:-:S04]  /*1750*/  VIADD R0, R8, UR7 ;  /* 0x0000000708007c36 */ /* 0x002fc80008000000 */
        /* <DEDUP_REMOVED lines=12> */
.L_x_6297:
[----:B------:R-:W-:-:S13]  /*1820*/  ISETP.NE.AND P0, PT, R9, 0x1, PT ;  /* 0x000000010900780c */ /* 0x000fda0003f05270 */
[----:B------:R-:W0:Y:S02]  /*1830*/  @P0 LDC.64 R4, c[0x0][0xae0] ;  /* 0x0002b800ff040b82 */ /* 0x000e240000000a00 */
[----:B0-----:R-:W-:-:S05]  /*1840*/  @P0 IMAD.HI.U32 R4, R3, R4, RZ ;  /* 0x0000000403040227 */ /* 0x001fca00078e00ff */
[----:B------:R-:W-:-:S07]  /*1850*/  @P0 SHF.R.U32.HI R3, RZ, R5, R4 ;  /* 0x00000005ff030219 */ /* 0x000fce0000011604 */
.L_x_6298:
[----:B------:R-:W-:-:S05]  /*1860*/  IMAD R3, R3, R9, R9 ;  /* 0x0000000903037224 */ /* 0x000fca00078e0209 */
[----:B------:R-:W-:-:S07]  /*1870*/  VIMNMX R0, R0, R3, PT ;  /* 0x0000000300007248 */ /* 0x000fce0003fe0100 */
.L_x_6296:
        /* <DEDUP_REMOVED lines=10> */
[----:B------:R-:W-:Y:S01]  /*1920*/  UIADD3 UR6, UR6, UR50, -UR49 ;  /* 0x0000003206067290 */ /* 0x000fe2000fffe831 */
        /* <DEDUP_REMOVED lines=17> */
.L_x_6300:
[----:B------:R-:W-:-:S13]  /*1a40*/  ISETP.NE.AND P0, PT, R9, 0x1, PT ;  /* 0x000000010900780c */ /* 0x000fda0003f05270 */
[----:B------:R-:W0:Y:S02]  /*1a50*/  @P0 LDC.64 R4, c[0x0][0xae0] ;  /* 0x0002b800ff040b82 */ /* 0x000e240000000a00 */
[----:B0-----:R-:W-:-:S05]  /*1a60*/  @P0 IMAD.HI.U32 R4, R0, R4, RZ ;  /* 0x0000000400040227 */ /* 0x001fca00078e00ff */
[----:B------:R-:W-:-:S07]  /*1a70*/  @P0 SHF.R.U32.HI R0, RZ, R5, R4 ;  /* 0x00000005ff000219 */ /* 0x000fce0000011604 */
.L_x_6301:
[----:B------:R-:W-:-:S05]  /*1a80*/  IMAD R0, R0, R9, RZ ;  /* 0x0000000900007224 */ /* 0x000fca00078e02ff */
[----:B------:R-:W-:-:S07]  /*1a90*/  VIMNMX R3, R3, R0, !PT ;  /* 0x0000000003037248 */ /* 0x000fce0007fe0100 */
.L_x_6299:
        /* <DEDUP_REMOVED lines=704> */
.L_x_6303:
[----:B-----5:R-:W-:-:S05]  /*46a0*/  LEA R5, R5, UR46, 0x3 ;  /* 0x0000002e05057c11 */ /* 0x020fca000f8e18ff */
[----:B------:R-:W-:-:S05]  /*46b0*/  VIADD R4, R5, 0x38860 ;  /* 0x0003886005047836 */ /* 0x000fca0000000000 */
[----:B------:R-:W-:-:S04]  /*46c0*/  PRMT R4, R7, 0x654, R4 ;  /* 0x0000065407047816 */ /* 0x000fc80000000004 */
[----:B------:R0:W-:Y:S02]  /*46d0*/  SYNCS.ARRIVE.TRANS64.RED.A1T0 RZ, [R4+URZ], RZ ;  /* 0x000000ff04ff79a7 */ /* 0x0001e4000810043f */
[----:B0-----:R-:W-:-:S05]  /*46e0*/  VIADD R4, R185, 0xfffffffe ;  /* 0xfffffffeb9047836 */ /* 0x001fca0000000000 */
[----:B------:R-:W-:-:S13]  /*46f0*/  ISETP.GE.AND P0, PT, R4, R0, PT ;  /* 0x000000000400720c */ /* 0x000fda0003f06270 */
[----:B------:R-:W-:Y:S05]  /*4700*/  @!P0 BRA `(.L_x_6304) ;  /* 0x0000003c005c8947 */ /* 0x000fea0003800000 */
.L_x_6306:
        /* <DEDUP_REMOVED lines=978> */
.L_x_6305:
[----:B-----5:R-:W-:-:S05]  /*8430*/  LEA R5, R5, UR46, 0x3 ;  /* 0x0000002e05057c11 */ /* 0x020fca000f8e18ff */
[----:B0-----:R-:W-:-:S05]  /*8440*/  VIADD R6, R5, 0x38860 ;  /* 0x0003886005067836 */ /* 0x001fca0000000000 */
[----:B------:R-:W-:-:S04]  /*8450*/  PRMT R6, R7, 0x654, R6 ;  /* 0x0000065407067816 */ /* 0x000fc80000000006 */
[----:B------:R0:W-:Y:S01]  /*8460*/  SYNCS.ARRIVE.TRANS64.RED.A1T0 RZ, [R6+URZ], RZ ;  /* 0x000000ff06ff79a7 */ /* 0x0001e2000810043f */
[----:B------:R-:W-:Y:S05]  /*8470*/  @P0 BRA `(.L_x_6306) ;  /* 0xffffffc000a40947 */ /* 0x000fea000383ffff */
.L_x_6304:
        /* <DEDUP_REMOVED lines=277> */
.L_x_6308:
[----:B------:R-:W-:Y:S05]  /*95d0*/  BSYNC B0 ;  /* 0x0000000000007941 */ /* 0x000fea0003800000 */
.L_x_6307:
[----:B------:R-:W-:Y:S05]  /*95e0*/  BRA `(.L_x_6302) ;  /* 0x0000017c00f47947 */ /* 0x000fea0003800000 */
.L_x_6295:
[----:B------:R-:W-:Y:S01]  /*95f0*/  UIADD3 UR11, UP0, UR38, 0x38830, URZ ;  /* 0x00038830260b7890 */ /* 0x000fe2000ff1e03f */
[----:B------:R-:W-:Y:S01]  /*9600*/  IMAD.U32 R4, RZ, RZ, UR60 ;  /* 0x0000003cff047e24 */ /* 0x000fe2000f8e00ff */
[----:B------:R-:W-:Y:S01]  /*9610*/  UIADD3 UR9, UP1, UR38, 0x38840, URZ ;  /* 0x0003884026097890 */ /* 0x000fe2000ff3e03f */
[----:B------:R-:W-:Y:S01]  /*9620*/  IMAD.MOV.U32 R9, RZ, RZ, R7 ;  /* 0x000000ffff097224 */ /* 0x000fe200078e0007 */
[----:B------:R-:W-:Y:S01]  /*9630*/  UIADD3 UR7, UP2, UR38, 0x38850, URZ ;  /* 0x0003885026077890 */ /* 0x000fe2000ff5e03f */
[----:B------:R-:W-:Y:S01]  /*9640*/  IMAD.MOV.U32 R8, RZ, RZ, 0x100 ;  /* 0x00000100ff087424 */ /* 0x000fe200078e00ff */
[----:B------:R-:W-:Y:S01]  /*9650*/  UIADD3 UR4, UP3, UR38, 0x38860, URZ ;  /* 0x0003886026047890 */ /* 0x000fe2000ff7e03f */
[----:B------:R-:W-:Y:S01]  /*9660*/  IMAD.MOV.U32 R5, RZ, RZ, 0x80 ;  /* 0x00000080ff057424 */ /* 0x000fe200078e00ff */
[----:B------:R-:W-:Y:S01]  /*9670*/  ULDC UR13, c[0x0][0x448] ;  /* 0x00011200000d7ab9 */ /* 0x000fe20000000800 */
[----:B------:R-:W-:Y:S01]  /*9680*/  IMAD.MOV.U32 R6, RZ, RZ, 0x80 ;  /* 0x00000080ff067424 */ /* 0x000fe200078e00ff */
[----:B------:R-:W-:Y:S01]  /*9690*/  UIADD3.X UR12, URZ, UR39, URZ, UP0, !UPT ;  /* 0x000000273f0c7290 */ /* 0x000fe200087fe43f */
[----:B------:R0:W-:Y:S01]  /*96a0*/  STL.64 [R1+0x30], R8 ;  /* 0x0000300801007387 */ /* 0x0001e20000100a00 */
[----:B------:R-:W-:Y:S01]  /*96b0*/  UIADD3.X UR8, URZ, UR39, URZ, UP2, !UPT ;  /* 0x000000273f087290 */ /* 0x000fe200097fe43f */
[----:B------:R-:W-:Y:S01]  /*96c0*/  IMAD.U32 R10, RZ, RZ, UR60 ;  /* 0x0000003cff0a7e24 */ /* 0x000fe2000f8e00ff */
[----:B------:R-:W-:Y:S01]  /*96d0*/  UIADD3.X UR6, URZ, UR39, URZ, UP3, !UPT ;  /* 0x000000273f067290 */ /* 0x000fe20009ffe43f */
[----:B------:R2:W-:Y:S01]  /*96e0*/  STL.128 [R1], R4 ;  /* 0x0000000401007387 */ /* 0x0005e20000100c00 */
[----:B------:R-:W-:Y:S01]  /*96f0*/  UIADD3.X UR10, URZ, UR39, URZ, UP1, !UPT ;  /* 0x000000273f0a7290 */ /* 0x000fe20008ffe43f */
[----:B------:R-:W-:Y:S01]  /*9700*/  IMAD.MOV.U32 R11, RZ, RZ, 0x80 ;  /* 0x00000080ff0b7424 */ /* 0x000fe200078e00ff */
[----:B------:R-:W-:Y:S01]  /*9710*/  UISETP.NE.AND UP4, UPT, UR13, 0x1, UPT ;  /* 0x000000010d00788c */ /* 0x000fe2000bf85270 */
[----:B-1----:R-:W-:Y:S01]  /*9720*/  IMAD.U32 R0, RZ, RZ, UR5 ;  /* 0x00000005ff007e24 */ /* 0x002fe2000f8e00ff */
[----:B------:R1:W-:Y:S01]  /*9730*/  STL [R1+0x10], RZ ;  /* 0x000010ff01007387 */ /* 0x0003e20000100800 */
[----:B------:R-:W-:Y:S01]  /*9740*/  IMAD.U32 R12, RZ, RZ, UR7 ;  /* 0x00000007ff0c7e24 */ /* 0x000fe2000f8e00ff */
[----:B------:R-:W-:Y:S01]  /*9750*/  UIADD3 UR40, UR50, 0x1, -UR49 ;  /* 0x0000000132287890 */ /* 0x000fe2000fffe831 */
[----:B------:R-:W-:Y:S01]  /*9760*/  IMAD.U32 R14, RZ, RZ, UR4 ;  /* 0x00000004ff0e7e24 */ /* 0x000fe2000f8e00ff */
[----:B------:R1:W-:Y:S01]  /*9770*/  STL.64 [R1+0x28], R10 ;  /* 0x0000280a01007387 */ /* 0x0003e20000100a00 */
[----:B------:R-:W-:Y:S01]  /*9780*/  IMAD.U32 R13, RZ, RZ, UR8 ;  /* 0x00000008ff0d7e24 */ /* 0x000fe2000f8e00ff */
[----:B------:R-:W-:Y:S01]  /*9790*/  USHF.L.U32 UR8, UR5, 0x6, URZ ;  /* 0x0000000605087899 */ /* 0x000fe2000800063f */
[----:B------:R-:W-:Y:S01]  /*97a0*/  IMAD.U32 R15, RZ, RZ, UR6 ;  /* 0x00000006ff0f7e24 */ /* 0x000fe2000f8e00ff */
[----:B------:R1:W-:Y:S01]  /*97b0*/  STL [R1+0x50], R0 ;  /* 0x0000500001007387 */ /* 0x0003e20000100800 */
[----:B0-----:R-:W-:Y:S01]  /*97c0*/  IMAD.U32 R8, RZ, RZ, UR11 ;  /* 0x0000000bff087e24 */ /* 0x001fe2000f8e00ff */
[----:B------:R-:W-:Y:S01]  /*97d0*/  ULDC.64 UR4, c[0x0][0xad8] ;  /* 0x0002b60000047ab9 */ /* 0x000fe20000000a00 */
[----:B------:R-:W-:Y:S01]  /*97e0*/  IMAD.U32 R9, RZ, RZ, UR12 ;  /* 0x0000000cff097e24 */ /* 0x000fe2000f8e00ff */
[----:B------:R-:W-:Y:S01]  /*97f0*/  UISETP.GE.AND UP0, UPT, UR5, 0x1, UPT ;  /* 0x000000010500788c */ /* 0x000fe2000bf06270 */
[----:B--2---:R-:W-:Y:S01]  /*9800*/  IMAD.U32 R4, RZ, RZ, UR9 ;  /* 0x00000009ff047e24 */ /* 0x004fe2000f8e00ff */
[----:B------:R1:W-:Y:S01]  /*9810*/  STL.128 [R1+0x40], R12 ;  /* 0x0000400c01007387 */ /* 0x0003e20000100c00 */
[----:B------:R-:W-:Y:S01]  /*9820*/  IMAD.U32 R5, RZ, RZ, UR10 ;  /* 0x0000000aff057e24 */ /* 0x000fe2000f8e00ff */
[----:B------:R-:W-:Y:S01]  /*9830*/  @UP4 UIADD3 UR6, UR8, 0x3f, URZ ;  /* 0x0000003f08064890 */ /* 0x000fe2000fffe03f */
[----:B------:R-:W-:Y:S01]  /*9840*/  IADD3 R44, P0, R2, 0x28, RZ ;  /* 0x00000028022c7810 */ /* 0x000fe20007f1e0ff */
[----:B------:R1:W-:Y:S01]  /*9850*/  STL.64 [R1+0x18], R8 ;  /* 0x0000180801007387 */ /* 0x0003e20000100a00 */
[----:B------:R-:W-:Y:S01]  /*9860*/  @UP4 ULDC UR7, c[0x0][0x44c] ;  /* 0x0001130000074ab9 */ /* 0x000fe20000000800 */
[----:B------:R-:W-:Y:S01]  /*9870*/  PLOP3.LUT P1, PT, PT, PT, UP0, 0x40, 0x0 ;  /* 0x000000000000781c */ /* 0x000fe20003f2e808 */
[----:B------:R-:W-:Y:S01]  /*9880*/  UIMAD.WIDE.U32 UR6, UR6, UR7, URZ ;  /* 0x00000007060672a5 */ /* 0x000fe2000f8e003f */
[----:B------:R1:W-:Y:S01]  /*9890*/  STL.64 [R1+0x20], R4 ;  /* 0x0000200401007387 */ /* 0x0003e20000100a00 */
[----:B------:R-:W-:Y:S01]  /*98a0*/  @UP4 ULDC UR10, c[0x0][0x450] ;  /* 0x00011400000a4ab9 */ /* 0x000fe20000000800 */
[----:B------:R-:W-:Y:S01]  /*98b0*/  UIADD3 UR9, UR8, 0x3f, URZ ;  /* 0x0000003f08097890 */ /* 0x000fe2000fffe03f */
[----:B------:R-:W-:Y:S01]  /*98c0*/  IMAD.X R45, RZ, RZ, R18, P0 ;  /* 0x000000ffff2d7224 */ /* 0x000fe200000e0612 */
[----:B------:R1:W-:Y:S01]  /*98d0*/  STL [R1+0x38], RZ ;  /* 0x000038ff01007387 */ /* 0x0003e20000100800 */
[----:B------:R-:W-:-:S02]  /*98e0*/  @UP4 USHF.R.U32.HI UR9, URZ, UR10, UR7 ;  /* 0x0000000a3f094299 */ /* 0x000fc40008011607 */
[----:B------:R-:W-:Y:S02]  /*98f0*/  UP2UR UR41, UPR, URZ, 0x10 ;  /* 0x000000103f297883 */ /* 0x000fe40008000000 */
[----:B------:R-:W-:Y:S02]  /*9900*/  UIADD3 UR6, UR40, UR9, URZ ;  /* 0x0000000928067290 */ /* 0x000fe4000fffe03f */
[----:B------:R-:W-:Y:S02]  /*9910*/  UP2UR UR44, UPR, URZ, 0x1 ;  /* 0x000000013f2c7883 */ /* 0x000fe40008000000 */
[----:B------:R-:W-:Y:S01]  /*9920*/  UIADD3 UR4, UR6, UR4, URZ ;  /* 0x0000000406047290 */ /* 0x000fe2000fffe03f */
[----:B-1----:R-:W-:Y:S11]  /*9930*/  @P1 BRA `(.L_x_6309) ;  /* 0x0000000000441947 */ /* 0x002ff60003800000 */
        /* <DEDUP_REMOVED lines=10> */
.L_x_6310:
[----:B------:R-:W-:-:S11]  /*99e0*/  UISETP.NE.AND UP0, UPT, UR5, 0x1, UPT ;  /* 0x000000010500788c */ /* 0x000fd6000bf05270 */
[----:B------:R-:W-:Y:S02]  /*99f0*/  @UP0 ULDC.64 UR10, c[0x0][0xae0] ;  /* 0x0002b800000a0ab9 */ /* 0x000fe40000000a00 */
[----:B------:R-:W-:-:S04]  /*9a00*/  UIMAD.WIDE.U32 UR6, UR9, UR10, URZ ;  /* 0x0000000a090672a5 */ /* 0x000fc8000f8e003f */
[----:B------:R-:W-:-:S12]  /*9a10*/  @UP0 USHF.R.U32.HI UR9, URZ, UR11, UR7 ;  /* 0x0000000b3f090299 */ /* 0x000fd80008011607 */
.L_x_6311:
[----:B------:R-:W-:-:S04]  /*9a20*/  UIMAD UR9, UR9, UR5, UR5 ;  /* 0x00000005090972a4 */ /* 0x000fc8000f8e0205 */
[----:B------:R-:W-:-:S04]  /*9a30*/  UISETP.LT.AND UP0, UPT, UR4, UR9, UPT ;  /* 0x000000090400728c */ /* 0x000fc8000bf01270 */
[----:B------:R-:W-:-:S12]  /*9a40*/  USEL UR4, UR4, UR9, UP0 ;  /* 0x0000000904047287 */ /* 0x000fd80008000000 */
.L_x_6309:
        /* <DEDUP_REMOVED lines=32> */
.L_x_6313:
[----:B------:R-:W-:-:S11]  /*9c50*/  UISETP.NE.AND UP0, UPT, UR5, 0x1, UPT ;  /* 0x000000010500788c */ /* 0x000fd6000bf05270 */
[----:B------:R-:W-:Y:S02]  /*9c60*/  @UP0 ULDC.64 UR10, c[0x0][0xae0] ;  /* 0x0002b800000a0ab9 */ /* 0x000fe40000000a00 */
[----:B------:R-:W-:-:S04]  /*9c70*/  UIMAD.WIDE.U32 UR6, UR8, UR10, URZ ;  /* 0x0000000a080672a5 */ /* 0x000fc8000f8e003f */
[----:B------:R-:W-:-:S12]  /*9c80*/  @UP0 USHF.R.U32.HI UR8, URZ, UR11, UR7 ;  /* 0x0000000b3f080299 */ /* 0x000fd80008011607 */
.L_x_6314:
[----:B------:R-:W-:-:S04]  /*9c90*/  UIMAD UR5, UR8, UR5, URZ ;  /* 0x00000005080572a4 */ /* 0x000fc8000f8e023f */
[----:B------:R-:W-:-:S04]  /*9ca0*/  UISETP.LT.AND UP0, UPT, UR4, UR5, UPT ;  /* 0x000000050400728c */ /* 0x000fc8000bf01270 */
[----:B------:R-:W-:-:S12]  /*9cb0*/  USEL UR4, UR4, UR5, !UP0 ;  /* 0x0000000504047287 */ /* 0x000fd8000c000000 */
.L_x_6312:
        /* <DEDUP_REMOVED lines=17> */
[----:B------:R-:W-:Y:S01]  /*9dd0*/  IMAD.MOV.U32 R7, RZ, RZ, 0x40000040 ;  /* 0x40000040ff077424 */ /* 0x000fe200078e00ff */
        /* <DEDUP_REMOVED lines=83> */
.L_x_6316:
        /* <DEDUP_REMOVED lines=12> */
.L_x_6315:
        /* <DEDUP_REMOVED lines=34> */
[----:B------:R-:W-:Y:S01]  /*a5f0*/  IMAD.MOV.U32 R28, RZ, RZ, RZ ;  /* 0x000000ffff1c7224 */ /* 0x000fe200078e00ff */
[----:B------:R-:W-:Y:S01]  /*a600*/  LOP3.LUT R4, R4, R3, RZ, 0x3c, !PT ;  /* 0x0000000304047212 */ /* 0x000fe200078e3cff */
[----:B------:R-:W-:Y:S01]  /*a610*/  VIADD R204, R52, 0xffffff80 ;  /* 0xffffff8034cc7836 */ /* 0x000fe20000000000 */
[----:B------:R4:W-:Y:S01]  /*a620*/  STL.128 [R1+0x100], R8 ;  /* 0x0001000801007387 */ /* 0x0009e20000100c00 */
[----:B------:R-:W-:Y:S02]  /*a630*/  BSSY B0, `(.L_x_6317) ;  /* 0x000001e000007945 */ /* 0x000fe40003800000 */
        /* <DEDUP_REMOVED lines=13> */
[----:B------:R-:W-:Y:S02]  /*a710*/  IMAD.U32 R24, RZ, RZ, UR49 ;  /* 0x00000031ff187e24 */ /* 0x000fe4000f8e00ff */
[----:B------:R1:W-:Y:S02]  /*a720*/  STL.64 [R1+0xa0], R10 ;  /* 0x0000a00a01007387 */ /* 0x0003e40000100a00 */
[----:B------:R-:W-:-:S02]  /*a730*/  IMAD.X R15, RZ, RZ, R25, P0 ;  /* 0x000000ffff0f7224 */ /* 0x000fc400000e0619 */
[----:B------:R-:W-:Y:S02]  /*a740*/  IMAD.U32 R25, RZ, RZ, UR50 ;  /* 0x00000032ff197e24 */ /* 0x000fe4000f8e00ff */
[----:B-----5:R-:W-:Y:S01]  /*a750*/  IMAD.MOV.U32 R27, RZ, RZ, R4 ;  /* 0x000000ffff1b7224 */ /* 0x020fe200078e0004 */
[----:B------:R1:W-:Y:S01]  /*a760*/  STL.64 [R1+0xa8], R14 ;  /* 0x0000a80e01007387 */ /* 0x0003e20000100a00 */
[----:B------:R-:W-:-:S03]  /*a770*/  IMAD.MOV.U32 R29, RZ, RZ, R5 ;  /* 0x000000ffff1d7224 */ /* 0x000fc600078e0005 */
        /* <DEDUP_REMOVED lines=9> */
.L_x_6530:
[----:B------:R-:W-:Y:S05]  /*a810*/  BSYNC B0 ;  /* 0x0000000000007941 */ /* 0x000fea0003800000 */
.L_x_6317:
[----:B------:R-:W2:Y:S04]  /*a820*/  LDL R30, [R1+0x414] ;  /* 0x00041400011e7983 */ /* 0x000ea80000100800 */
[----:B------:R-:W3:Y:S04]  /*a830*/  LDL R29, [R1+0x418] ;  /* 0x00041800011d7983 */ /* 0x000ee80000100800 */
[----:B------:R-:W4:Y:S04]  /*a840*/  LDL R28, [R1] ;  /* 0x00000000011c7983 */ /* 0x000f280000100800 */
[----:B------:R1:W5:Y:S01]  /*a850*/  LDL.64 R10, [R1+0x1c0] ;  /* 0x0001c000010a7983 */ /* 0x0003620000100a00 */
[C---:B0-----:R-:W-:Y:S01]  /*a860*/  IADD3 R0, P0, R2.reuse, 0xc8, RZ ;  /* 0x000000c802007810 */ /* 0x041fe20007f1e0ff */
[----:B------:R-:W-:Y:S01]  /*a870*/  IMAD.MOV.U32 R26, RZ, RZ, R34 ;  /* 0x000000ffff1a7224 */ /* 0x000fe200078e0022 */
[----:B------:R-:W-:Y:S01]  /*a880*/  IADD3 R8, P2, R2, 0xb8, RZ ;  /* 0x000000b802087810 */ /* 0x000fe20007f5e0ff */
[----:B------:R-:W-:Y:S01]  /*a890*/  IMAD.MOV.U32 R27, RZ, RZ, R41 ;  /* 0x000000ffff1b7224 */ /* 0x000fe200078e0029 */
[----:B------:R-:W-:Y:S01]  /*a8a0*/  BSSY B0, `(.L_x_6319) ;  /* 0x0000036000007945 */ /* 0x000fe20003800000 */
        /* <DEDUP_REMOVED lines=19> */
[----:B------:R-:W-:Y:S02]  /*a9e0*/  IMAD.MOV.U32 R25, RZ, RZ, R3 ;  /* 0x000000ffff197224 */ /* 0x000fe400078e0003 */
[--C-:B-1----:R-:W-:Y:S02]  /*a9f0*/  IMAD.X R13, RZ, RZ, R18.reuse, P2 ;  /* 0x000000ffff0d7224 */ /* 0x102fe400010e0612 */
[----:B------:R-:W-:Y:S01]  /*aa00*/  IMAD.X R3, RZ, RZ, R18, P1 ;  /* 0x000000ffff037224 */ /* 0x000fe200008e0612 */
[----:B------:R0:W-:Y:S01]  /*aa10*/  STL.128 [R1+0x130], R24 ;  /* 0x0001301801007387 */ /* 0x0001e20000100c00 */
[----:B------:R-:W-:Y:S01]  /*aa20*/  IADD3 R12, P1, R2, 0x100, RZ ;  /* 0x00000100020c7810 */ /* 0x000fe20007f3e0ff */
[----:B0-----:R-:W-:-:S02]  /*aa30*/  IMAD.MOV.U32 R24, RZ, RZ, R35 ;  /* 0x000000ffff187224 */ /* 0x001fc400078e0023 */
[----:B------:R-:W-:Y:S02]  /*aa40*/  IMAD.MOV.U32 R25, RZ, RZ, R48 ;  /* 0x000000ffff197224 */ /* 0x000fe400078e0030 */
[----:B------:R-:W-:Y:S02]  /*aa50*/  IMAD.MOV.U32 R26, RZ, RZ, R37 ;  /* 0x000000ffff1a7224 */ /* 0x000fe400078e0025 */
[----:B------:R-:W-:Y:S02]  /*aa60*/  IMAD.MOV.U32 R27, RZ, RZ, R50 ;  /* 0x000000ffff1b7224 */ /* 0x000fe400078e0032 */
[----:B------:R-:W-:-:S03]  /*aa70*/  IMAD.MOV.U32 R35, RZ, RZ, R13 ;  /* 0x000000ffff237224 */ /* 0x000fc600078e000d */
[----:B------:R0:W-:Y:S04]  /*aa80*/  STL.128 [R1+0x140], R24 ;  /* 0x0001401801007387 */ /* 0x0001e80000100c00 */
[----:B------:R-:W-:Y:S01]  /*aa90*/  STL.128 [R1+0x190], R32 ;  /* 0x0001902001007387 */ /* 0x000fe20000100c00 */
[----:B0-----:R-:W-:Y:S02]  /*aaa0*/  IMAD.MOV.U32 R26, RZ, RZ, R20 ;  /* 0x000000ffff1a7224 */ /* 0x001fe400078e0014 */
[----:B------:R-:W-:Y:S02]  /*aab0*/  IMAD.MOV.U32 R27, RZ, RZ, R21 ;  /* 0x000000ffff1b7224 */ /* 0x000fe400078e0015 */
[----:B------:R-:W-:Y:S01]  /*aac0*/  IMAD.MOV.U32 R24, RZ, RZ, R0 ;  /* 0x000000ffff187224 */ /* 0x000fe200078e0000 */
[----:B------:R-:W-:Y:S01]  /*aad0*/  IADD3 R0, P0, R2, 0x118, RZ ;  /* 0x0000011802007810 */ /* 0x000fe20007f1e0ff */
[----:B------:R-:W-:-:S02]  /*aae0*/  IMAD.MOV.U32 R25, RZ, RZ, R3 ;  /* 0x000000ffff197224 */ /* 0x000fc400078e0003 */
[--C-:B------:R-:W-:Y:S02]  /*aaf0*/  IMAD.X R3, RZ, RZ, R18.reuse, P1 ;  /* 0x000000ffff037224 */ /* 0x100fe400008e0612 */
[----:B------:R-:W-:Y:S01]  /*ab00*/  IMAD.X R13, RZ, RZ, R18, P0 ;  /* 0x000000ffff0d7224 */ /* 0x000fe200000e0612 */
[----:B------:R0:W-:Y:S02]  /*ab10*/  STL.128 [R1+0x180], R24 ;  /* 0x0001801801007387 */ /* 0x0001e40000100c00 */
[----:B0-----:R-:W-:Y:S02]  /*ab20*/  IMAD.MOV.U32 R24, RZ, RZ, R12 ;  /* 0x000000ffff187224 */ /* 0x001fe400078e000c */
[----:B------:R-:W-:Y:S02]  /*ab30*/  IMAD.MOV.U32 R25, RZ, RZ, R3 ;  /* 0x000000ffff197224 */ /* 0x000fe400078e0003 */
[----:B--2---:R-:W-:Y:S02]  /*ab40*/  IMAD.MOV.U32 R27, RZ, RZ, R30 ;  /* 0x000000ffff1b7224 */ /* 0x004fe400078e001e */
[----:B---3--:R-:W-:-:S05]  /*ab50*/  IMAD.MOV.U32 R26, RZ, RZ, R29 ;  /* 0x000000ffff1a7224 */ /* 0x008fca00078e001d */
[----:B------:R0:W-:Y:S02]  /*ab60*/  STL.128 [R1+0x1a0], R24 ;  /* 0x0001a01801007387 */ /* 0x0001e40000100c00 */
[----:B0-----:R-:W-:Y:S02]  /*ab70*/  IMAD.MOV.U32 R24, RZ, RZ, R38 ;  /* 0x000000ffff187224 */ /* 0x001fe400078e0026 */
[----:B------:R-:W-:Y:S02]  /*ab80*/  IMAD.MOV.U32 R25, RZ, RZ, R51 ;  /* 0x000000ffff197224 */ /* 0x000fe400078e0033 */
[----:B------:R-:W-:Y:S01]  /*ab90*/  IMAD.MOV.U32 R26, RZ, RZ, R0 ;  /* 0x000000ffff1a7224 */ /* 0x000fe200078e0000 */
[----:B----4-:R-:W-:Y:S01]  /*aba0*/  LOP3.LUT R0, R28, 0x1, RZ, 0xfc, !PT ;  /* 0x000000011c007812 */ /* 0x010fe200078efcff */
[----:B------:R-:W-:-:S03]  /*abb0*/  IMAD.MOV.U32 R27, RZ, RZ, R13 ;  /* 0x000000ffff1b7224 */ /* 0x000fc600078e000d */
[----:B------:R-:W-:Y:S02]  /*abc0*/  ISETP.NE.AND P1, PT, R0, 0x3, PT ;  /* 0x000000030000780c */ /* 0x000fe40003f25270 */
[----:B------:R0:W-:Y:S11]  /*abd0*/  STL.128 [R1+0x1b0], R24 ;  /* 0x0001b01801007387 */ /* 0x0001f60000100c00 */
[----:B------:R-:W-:Y:S05]  /*abe0*/  @!P1 BRA `(.L_x_6320) ;  /* 0x0000000000049947 */ /* 0x000fea0003800000 */
[----:B------:R-:W-:Y:S01]  /*abf0*/  BPT.TRAP 0x1 ;  /* 0x000000040000795c */ /* 0x000fe20000300000 */
.L_x_6320:
[----:B------:R-:W-:Y:S05]  /*ac00*/  BSYNC B0 ;  /* 0x0000000000007941 */ /* 0x000fea0003800000 */
.L_x_6319:
[----:B------:R-:W2:Y:S01]  /*ac10*/  LDL.64 R12, [R1+0x18] ;  /* 0x00001800010c7983 */ /* 0x000ea20000100a00 */
[----:B-----5:R-:W-:Y:S01]  /*ac20*/  SHF.L.U32 R11, R11, 0x1f, RZ ;  /* 0x0000001f0b0b7819 */ /* 0x020fe200000006ff */
[----:B------:R-:W-:Y:S01]  /*ac30*/  BSSY B0, `(.L_x_6321) ;  /* 0x0000006000007945 */ /* 0x000fe20003800000 */
[----:B--2---:R-:W-:-:S05]  /*ac40*/  MOV R3, R12 ;  /* 0x0000000c00037202 */ /* 0x004fca0000000f00 */
[----:B------:R-:W-:-:S04]  /*ac50*/  IMAD R10, R10, 0x8, R3 ;  /* 0x000000080a0a7824 */ /* 0x000fc800078e0203 */
[----:B------:R1:W2:Y:S01]  /*ac60*/  SYNCS.PHASECHK.TRANS64.TRYWAIT P0, [R10+URZ], R11 ;  /* 0x0000000b0a0075a7 */ /* 0x0002a2000800017f */
[----:B------:R-:W-:Y:S05]  /*ac70*/  @!P1 BRA `(.L_x_6322) ;  /* 0x0000000000049947 */ /* 0x000fea0003800000 */
[----:B------:R-:W-:Y:S01]  /*ac80*/  BPT.TRAP 0x1 ;  /* 0x000000040000795c */ /* 0x000fe20000300000 */
.L_x_6322:
[----:B------:R-:W-:Y:S05]  /*ac90*/  BSYNC B0 ;  /* 0x0000000000007941 */ /* 0x000fea0003800000 */
.L_x_6321:
[----:B------:R-:W-:Y:S04]  /*aca0*/  BSSY B0, `(.L_x_6323) ;  /* 0x0000004000007945 */ /* 0x000fe80003800000 */
[----:B--2---:R-:W-:Y:S05]  /*acb0*/  @P0 BRA `(.L_x_6324) ;  /* 0x0000000000080947 */ /* 0x004fea0003800000 */
[----:B------:R-:W2:Y:S02]  /*acc0*/  SYNCS.PHASECHK.TRANS64.TRYWAIT P0, [R10+URZ], R11 ;  /* 0x0000000b0a0075a7 */ /* 0x000ea4000800017f */
[----:B--2---:R-:W-:Y:S05]  /*acd0*/  @!P0 BRA `(.L_x_6325) ;  /* 0x00000204006c8947 */ /* 0x004fea0003800000 */
.L_x_6324:
[----:B------:R-:W-:Y:S05]  /*ace0*/  BSYNC B0 ;  /* 0x0000000000007941 */ /* 0x000fea0003800000 */
.L_x_6323:
[----:B------:R-:W3:Y:S04]  /*acf0*/  LDL R15, [R1+0x1c0] ;  /* 0x0001c000010f7983 */ /* 0x000ee80000100800 */
[----:B-12---:R-:W3:Y:S01]  /*ad00*/  LDL.64 R10, [R1+0x80] ;  /* 0x00008000010a7983 */ /* 0x006ee20000100a00 */
[----:B------:R-:W-:Y:S05]  /*ad10*/  WARPSYNC.ALL ;  /* 0x0000000000007948 */ /* 0x000fea0003800000 */
[----:B0-----:R-:W2:Y:S04]  /*ad20*/  LDL.64 R24, [R1+0x78] ;  /* 0x0000780001187983 */ /* 0x001ea80000100a00 */
[----:B------:R-:W4:Y:S04]  /*ad30*/  LDL.64 R12, [R1+0x78] ;  /* 0x00007800010c7983 */ /* 0x000f280000100a00 */
[----:B------:R-:W5:Y:S04]  /*ad40*/  LDL.64 R20, [R1+0x78] ;  /* 0x0000780001147983 */ /* 0x000f680000100a00 */
[----:B------:R-:W5:Y:S01]  /*ad50*/  LDL.64 R56, [R1+0x78] ;  /* 0x0000780001387983 */ /* 0x000f620000100a00 */
[----:B---3--:R-:W-:Y:S01]  /*ad60*/  IMAD R10, R15, 0x200, R10 ;  /* 0x000002000f0a7824 */ /* 0x008fe200078e020a */
[----:B------:R-:W-:-:S02]  /*ad70*/  R2UR UR7, R11 ;  /* 0x000000000b0772ca */ /* 0x000fc400000e0000 */
[----:B------:R-:W3:Y:S01]  /*ad80*/  LDL R3, [R1+0x1cc] ;  /* 0x0001cc0001037983 */ /* 0x000ee20000100800 */
[C---:B------:R-:W-:Y:S01]  /*ad90*/  VIADD R14, R10.reuse, 0x2 ;  /* 0x000000020a0e7836 */ /* 0x040fe20000000000 */
[----:B------:R-:W-:Y:S01]  /*ada0*/  R2UR UR6, R10 ;  /* 0x000000000a0672ca */ /* 0x000fe200000e0000 */
[----:B------:R-:W-:Y:S01]  /*adb0*/  IMAD.MOV.U32 R15, RZ, RZ, R11 ;  /* 0x000000ffff0f7224 */ /* 0x000fe200078e000b */
[----:B------:R0:W-:Y:S01]  /*adc0*/  STL [R1+0x60], RZ ;  /* 0x000060ff01007387 */ /* 0x0001e20000100800 */
[----:B------:R-:W-:Y:S01]  /*add0*/  BSSY B0, `(.L_x_6326) ;  /* 0x000002c000007945 */ /* 0x000fe20003800000 */
[----:B--2---:R-:W-:Y:S02]  /*ade0*/  R2UR UR4, R24 ;  /* 0x00000000180472ca */ /* 0x004fe400000e0000 */
        /* <DEDUP_REMOVED lines=12> */
[----:B---3--:R-:W-:Y:S01]  /*aeb0*/  LEA.HI R0, R3, R3, RZ, 0x1 ;  /* 0x0000000303007211 */ /* 0x008fe200078f08ff */
        /* <DEDUP_REMOVED lines=29> */
.L_x_6531:
[----:B------:R-:W-:Y:S05]  /*b090*/  BSYNC B0 ;  /* 0x0000000000007941 */ /* 0x000fea0003800000 */
.L_x_6326:
[----:B0-----:R-:W2:Y:S04]  /*b0a0*/  LDL R3, [R1+0x28] ;  /* 0x0000280001037983 */ /* 0x001ea80000100800 */
[----:B------:R0:W5:Y:S01]  /*b0b0*/  LDL.64 R10, [R1+0x1c0] ;  /* 0x0001c000010a7983 */ /* 0x0001620000100a00 */
[----:B------:R-:W-:Y:S01]  /*b0c0*/  BSSY B0, `(.L_x_6328) ;  /* 0x0000005000007945 */ /* 0x000fe20003800000 */
[----:B--2---:R-:W-:-:S04]  /*b0d0*/  LOP3.LUT R3, R3, 0x1, RZ, 0xfc, !PT ;  /* 0x0000000103037812 */ /* 0x004fc800078efcff */
[----:B------:R-:W-:-:S13]  /*b0e0*/  ISETP.NE.AND P1, PT, R3, 0x3, PT ;  /* 0x000000030300780c */ /* 0x000fda0003f25270 */
[----:B0-----:R-:W-:Y:S05]  /*b0f0*/  @!P1 BRA `(.L_x_6329) ;  /* 0x0000000000049947 */ /* 0x001fea0003800000 */
[----:B------:R-:W-:Y:S01]  /*b100*/  BPT.TRAP 0x1 ;  /* 0x000000040000795c */ /* 0x000fe20000300000 */
.L_x_6329:
[----:B------:R-:W-:Y:S05]  /*b110*/  BSYNC B0 ;  /* 0x0000000000007941 */ /* 0x000fea0003800000 */
.L_x_6328:
        /* <DEDUP_REMOVED lines=8> */
.L_x_6331:
[----:B------:R-:W-:Y:S05]  /*b1a0*/  BSYNC B0 ;  /* 0x0000000000007941 */ /* 0x000fea0003800000 */
.L_x_6330:
[----:B------:R-:W-:Y:S04]  /*b1b0*/  BSSY B0, `(.L_x_6332) ;  /* 0x0000004000007945 */ /* 0x000fe80003800000 */
[----:B-1----:R-:W-:Y:S05]  /*b1c0*/  @P0 BRA `(.L_x_6333) ;  /* 0x0000000000080947 */ /* 0x002fea0003800000 */
[----:B------:R-:W1:Y:S02]  /*b1d0*/  SYNCS.PHASECHK.TRANS64.TRYWAIT P0, [R10+URZ], R11 ;  /* 0x0000000b0a0075a7 */ /* 0x000e64000800017f */
[----:B-1----:R-:W-:Y:S05]  /*b1e0*/  @!P0 BRA `(.L_x_6334) ;  /* 0x0000020000548947 */ /* 0x002fea0003800000 */
.L_x_6333:
[----:B------:R-:W-:Y:S05]  /*b1f0*/  BSYNC B0 ;  /* 0x0000000000007941 */ /* 0x000fea0003800000 */
.L_x_6332:
        /* <DEDUP_REMOVED lines=439> */
.L_x_6336:
[----:B------:R-:W-:Y:S05]  /*cd70*/  BSYNC B0 ;  /* 0x0000000000007941 */ /* 0x000fea0003800000 */
.L_x_6335:
        /* <DEDUP_REMOVED lines=66> */
.L_x_6340:
[----:B------:R-:W-:-:S13]  /*d1a0*/  ISETP.NE.AND P0, PT, R13, 0x1, PT ;  /* 0x000000010d00780c */ /* 0x000fda0003f05270 */
[----:B------:R-:W-:-:S05]  /*d1b0*/  @P0 IMAD.HI.U32 R12, R11, R14, RZ ;  /* 0x0000000e0b0c0227 */ /* 0x000fca00078e00ff */
[----:B------:R-:W-:-:S07]  /*d1c0*/  @P0 SHF.R.U32.HI R11, RZ, R15, R12 ;  /* 0x0000000fff0b0219 */ /* 0x000fce000001160c */
.L_x_6341:
[----:B------:R-:W-:Y:S05]  /*d1d0*/  BSYNC B1 ;  /* 0x0000000000017941 */ /* 0x000fea0003800000 */
.L_x_6339:
[----:B------:R-:W-:-:S04]  /*d1e0*/  IMAD R11, R11, R13, -UR4 ;  /* 0x800000040b0b7e24 */ /* 0x000fc8000f8e020d */
[----:B------:R-:W-:-:S05]  /*d1f0*/  IMAD R12, R10, -0x2, R11 ;  /* 0xfffffffe0a0c7824 */ /* 0x000fca00078e020b */
[----:B------:R-:W-:Y:S02]  /*d200*/  VIMNMX R3, R3, R12, !PT ;  /* 0x0000000c03037248 */ /* 0x000fe40007fe0100 */
[----:B------:R-:W-:-:S07]  /*d210*/  VIADDMNMX R8, R12, R13, R8, PT ;  /* 0x0000000d0c087246 */ /* 0x000fce0003800108 */
.L_x_6338:
[----:B------:R-:W-:Y:S05]  /*d220*/  BSYNC B0 ;  /* 0x0000000000007941 */ /* 0x000fea0003800000 */
.L_x_6337:
        /* <DEDUP_REMOVED lines=90> */
.L_x_6345:
[----:B------:R-:W-:-:S13]  /*d7d0*/  ISETP.NE.AND P6, PT, R13, 0x1, PT ;  /* 0x000000010d00780c */ /* 0x000fda0003fc5270 */
[----:B------:R-:W-:-:S05]  /*d7e0*/  @P6 IMAD.HI.U32 R14, R56, R14, RZ ;  /* 0x0000000e380e6227 */ /* 0x000fca00078e00ff */
[----:B------:R-:W-:-:S07]  /*d7f0*/  @P6 SHF.R.U32.HI R56, RZ, R15, R14 ;  /* 0x0000000fff386219 */ /* 0x000fce000001160e */
.L_x_6346:
[----:B------:R-:W-:Y:S05]  /*d800*/  BSYNC B1 ;  /* 0x0000000000017941 */ /* 0x000fea0003800000 */
.L_x_6344:
[----:B------:R-:W-:-:S04]  /*d810*/  IMAD R11, R56, R13, -UR4 ;  /* 0x80000004380b7e24 */ /* 0x000fc8000f8e020d */
[----:B------:R-:W-:-:S05]  /*d820*/  IMAD R10, R10, -0x2, R11 ;  /* 0xfffffffe0a0a7824 */ /* 0x000fca00078e020b */
[----:B------:R-:W-:Y:S02]  /*d830*/  VIADDMNMX R8, R10, R13, R8, PT ;  /* 0x0000000d0a087246 */ /* 0x000fe40003800108 */
[----:B------:R-:W-:-:S07]  /*d840*/  VIMNMX R3, R3, R10, !PT ;  /* 0x0000000a03037248 */ /* 0x000fce0007fe0100 */
.L_x_6343:
[----:B------:R-:W-:Y:S05]  /*d850*/  BSYNC B0 ;  /* 0x0000000000007941 */ /* 0x000fea0003800000 */
.L_x_6342:
[----:B------:R-:W-:Y:S01]  /*d860*/  ISETP.GT.AND P0, PT, R3, 0x1, !P0 ;  /* 0x000000010300780c */ /* 0x000fe20004704270 */
[----:B------:R-:W2:Y:S01]  /*d870*/  LDL R20, [R1+0x400] ;  /* 0x0004000001147983 */ /* 0x000ea20000100800 */
[----:B------:R-:W-:Y:S02]  /*d880*/  FMNMX.FTZ R0, R24, R60, !PT ;  /* 0x0000003c18007209 */ /* 0x000fe40007810000 */
[----:B------:R-:W-:Y:S01]  /*d890*/  ISETP.LT.OR P0, PT, R8, 0x2, P0 ;  /* 0x000000020800780c */ /* 0x000fe20000701670 */
[----:B------:R-:W3:Y:S01]  /*d8a0*/  LDL.64 R14, [R1+0x110] ;  /* 0x00011000010e7983 */ /* 0x000ee20000100a00 */
[----:B------:R-:W-:Y:S02]  /*d8b0*/  FMNMX.FTZ R0, R28, R0, !PT ;  /* 0x000000001c007209 */ /* 0x000fe40007810000 */
[----:B------:R-:W-:Y:S01]  /*d8c0*/  FSEL R27, R27, -INF , !P0 ;  /* 0xff8000001b1b7808 */ /* 0x000fe20004000000 */
[----:B------:R-:W4:Y:S01]  /*d8d0*/  LDL R81, [R1+0x1c0] ;  /* 0x0001c00001517983 */ /* 0x000f220000100800 */
[----:B------:R-:W-:-:S02]  /*d8e0*/  ISETP.NE.AND P0, PT, R25, RZ, PT ;  /* 0x000000ff1900720c */ /* 0x000fc40003f05270 */
[C---:B------:R-:W-:Y:S01]  /*d8f0*/  ISETP.GT.AND P1, PT, R3.reuse, 0x8, !P1 ;  /* 0x000000080300780c */ /* 0x040fe20004f24270 */
[----:B------:R-:W4:Y:S01]  /*d900*/  LDL R56, [R1+0x20c] ;  /* 0x00020c0001387983 */ /* 0x000f220000100800 */
[----:B------:R-:W-:Y:S02]  /*d910*/  ISETP.GT.AND P0, PT, R3, 0x9, !P0 ;  /* 0x000000090300780c */ /* 0x000fe40004704270 */
[----:B------:R-:W-:Y:S01]  /*d920*/  FMNMX.FTZ R0, R62, R0, !PT ;  /* 0x000000003e007209 */ /* 0x000fe20007810000 */
[----:B------:R-:W4:Y:S01]  /*d930*/  LDL R74, [R1+0x230] ;  /* 0x00023000014a7983 */ /* 0x000f220000100800 */
[C---:B------:R-:W-:Y:S02]  /*d940*/  ISETP.LT.OR P0, PT, R8.reuse, 0xa, P0 ;  /* 0x0000000a0800780c */ /* 0x040fe40000701670 */
[----:B------:R-:W-:Y:S01]  /*d950*/  ISETP.LT.OR P1, PT, R8, 0x9, P1 ;  /* 0x000000090800780c */ /* 0x000fe20000f21670 */
[----:B------:R-:W4:Y:S01]  /*d960*/  LDL R76, [R1+0x234] ;  /* 0x00023400014c7983 */ /* 0x000f220000100800 */
[----:B------:R-:W-:-:S02]  /*d970*/  FSEL R31, R31, -INF , !P0 ;  /* 0xff8000001f1f7808 */ /* 0x000fc40004000000 */
[----:B------:R-:W-:Y:S01]  /*d980*/  ISETP.NE.AND P0, PT, R61, RZ, PT ;  /* 0x000000ff3d00720c */ /* 0x000fe20003f05270 */
[----:B------:R-:W4:Y:S01]  /*d990*/  LDL R78, [R1+0x238] ;  /* 0x00023800014e7983 */ /* 0x000f220000100800 */
[----:B------:R-:W-:Y:S02]  /*d9a0*/  FMNMX.FTZ R0, R32, R0, !PT ;  /* 0x0000000020007209 */ /* 0x000fe40007810000 */
[----:B------:R-:W-:Y:S01]  /*d9b0*/  ISETP.GT.AND P0, PT, R3, 0x10, !P0 ;  /* 0x000000100300780c */ /* 0x000fe20004704270 */
[----:B------:R-:W4:Y:S01]  /*d9c0*/  LDL R80, [R1+0x23c] ;  /* 0x00023c0001507983 */ /* 0x000f220000100800 */
[----:B------:R-:W-:Y:S02]  /*d9d0*/  FSEL R30, R30, -INF , !P1 ;  /* 0xff8000001e1e7808 */ /* 0x000fe40004800000 */
[----:B------:R-:W-:Y:S01]  /*d9e0*/  ISETP.LT.OR P0, PT, R8, 0x11, P0 ;  /* 0x000000110800780c */ /* 0x000fe20000701670 */
[----:B------:R-:W4:Y:S01]  /*d9f0*/  LDL R82, [R1+0x240] ;  /* 0x0002400001527983 */ /* 0x000f220000100800 */
[----:B------:R-:W-:-:S02]  /*da00*/  ISETP.NE.AND P1, PT, R63, RZ, PT ;  /* 0x000000ff3f00720c */ /* 0x000fc40003f25270 */
[----:B------:R-:W-:Y:S01]  /*da10*/  FSEL R34, R34, -INF , !P0 ;  /* 0xff80000022227808 */ /* 0x000fe20004000000 */
[----:B------:R-:W4:Y:S01]  /*da20*/  LDL R84, [R1+0x244] ;  /* 0x0002440001547983 */ /* 0x000f220000100800 */
[----:B------:R-:W-:Y:S02]  /*da30*/  ISETP.NE.AND P0, PT, R29, RZ, PT ;  /* 0x000000ff1d00720c */ /* 0x000fe40003f05270 */
[----:B------:R-:W-:Y:S01]  /*da40*/  FMNMX.FTZ R0, R64, R0, !PT ;  /* 0x0000000040007209 */ /* 0x000fe20007810000 */
[----:B------:R-:W4:Y:S01]  /*da50*/  LDL R86, [R1+0x248] ;  /* 0x0002480001567983 */ /* 0x000f220000100800 */
[----:B------:R-:W-:Y:S02]  /*da60*/  ISETP.GT.AND P0, PT, R3, 0x11, !P0 ;  /* 0x000000110300780c */ /* 0x000fe40004704270 */
[----:B------:R-:W-:Y:S01]  /*da70*/  FMNMX.FTZ R0, R36, R0, !PT ;  /* 0x0000000024007209 */ /* 0x000fe20007810000 */
[----:B------:R-:W4:Y:S01]  /*da80*/  LDL R88, [R1+0x24c] ;  /* 0x00024c0001587983 */ /* 0x000f220000100800 */
[----:B------:R-:W-:-:S02]  /*da90*/  ISETP.LT.OR P0, PT, R8, 0x12, P0 ;  /* 0x000000120800780c */ /* 0x000fc40000701670 */
[----:B------:R-:W-:Y:S01]  /*daa0*/  FMNMX.FTZ R0, R66, R0, !PT ;  /* 0x0000000042007209 */ /* 0x000fe20007810000 */
[----:B------:R-:W4:Y:S01]  /*dab0*/  LDL R90, [R1+0x250] ;  /* 0x00025000015a7983 */ /* 0x000f220000100800 */
[----:B------:R-:W-:Y:S02]  /*dac0*/  FSEL R35, R35, -INF , !P0 ;  /* 0xff80000023237808 */ /* 0x000fe40004000000 */
[----:B------:R-:W-:Y:S01]  /*dad0*/  ISETP.NE.AND P0, PT, R33, RZ, PT ;  /* 0x000000ff2100720c */ /* 0x000fe20003f05270 */
[----:B------:R-:W4:Y:S01]  /*dae0*/  LDL R92, [R1+0x254] ;  /* 0x00025400015c7983 */ /* 0x000f220000100800 */
[----:B------:R-:W-:Y:S02]  /*daf0*/  FMNMX.FTZ R0, R40, R0, !PT ;  /* 0x0000000028007209 */ /* 0x000fe40007810000 */
[----:B------:R-:W-:Y:S01]  /*db00*/  ISETP.GT.AND P0, PT, R3, 0x18, !P0 ;  /* 0x000000180300780c */ /* 0x000fe20004704270 */
[----:B------:R-:W4:Y:S01]  /*db10*/  LDL R94, [R1+0x258] ;  /* 0x00025800015e7983 */ /* 0x000f220000100800 */
[----:B------:R-:W-:-:S02]  /*db20*/  FMNMX.FTZ R0, R68, R0, !PT ;  /* 0x0000000044007209 */ /* 0x000fc40007810000 */
[----:B------:R-:W-:Y:S01]  /*db30*/  ISETP.LT.OR P0, PT, R8, 0x19, P0 ;  /* 0x000000190800780c */ /* 0x000fe20000701670 */
[----:B------:R-:W4:Y:S01]  /*db40*/  LDL R96, [R1+0x25c] ;  /* 0x00025c0001607983 */ /* 0x000f220000100800 */
[----:B------:R-:W-:Y:S02]  /*db50*/  FMNMX.FTZ R0, R44, R0, !PT ;  /* 0x000000002c007209 */ /* 0x000fe40007810000 */
[----:B------:R-:W-:Y:S01]  /*db60*/  FSEL R38, R38, -INF , !P0 ;  /* 0xff80000026267808 */ /* 0x000fe20004000000 */
[----:B------:R-:W4:Y:S01]  /*db70*/  LDL R98, [R1+0x260] ;  /* 0x0002600001627983 */ /* 0x000f220000100800 */
[----:B------:R-:W-:Y:S02]  /*db80*/  ISETP.GT.AND P0, PT, R3, 0x19, !P1 ;  /* 0x000000190300780c */ /* 0x000fe40004f04270 */
[----:B------:R-:W-:Y:S01]  /*db90*/  ISETP.NE.AND P6, PT, R12, RZ, PT ;  /* 0x000000ff0c00720c */ /* 0x000fe20003fc5270 */
        /* <DEDUP_REMOVED lines=16> */
[----:B------:R-:W-:Y:S02]  /*dca0*/  ISETP.GT.AND P0, PT, R3, RZ, !P6 ;  /* 0x000000ff0300720c */ /* 0x000fe40007704270 */
[----:B------:R-:W-:Y:S01]  /*dcb0*/  FMNMX.FTZ R10, R58, R0, !PT ;  /* 0x000000003a0a7209 */ /* 0x000fe20007810000 */
[----:B------:R-:W4:Y:S01]  /*dcc0*/  LDL R112, [R1+0x27c] ;  /* 0x00027c0001707983 */ /* 0x000f220000100800 */
[----:B------:R-:W-:-:S02]  /*dcd0*/  ISETP.LT.OR P0, PT, R8, 0x1, P0 ;  /* 0x000000010800780c */ /* 0x000fc40000701670 */
[----:B------:R-:W-:Y:S01]  /*dce0*/  ISETP.NE.AND P1, PT, R41, RZ, PT ;  /* 0x000000ff2900720c */ /* 0x000fe20003f25270 */
[----:B------:R-:W0:Y:S01]  /*dcf0*/  SHFL.BFLY PT, R13, R10, 0x2, 0x1f ;  /* 0x0c401f000a0d7f89 */ /* 0x000e2200000e0000 */
[----:B------:R-:W-:Y:S02]  /*dd00*/  FSEL R26, R26, -INF , !P0 ;  /* 0xff8000001a1a7808 */ /* 0x000fe40004000000 */
[----:B------:R-:W-:Y:S01]  /*dd10*/  ISETP.NE.AND P0, PT, R65, RZ, PT ;  /* 0x000000ff4100720c */ /* 0x000fe20003f05270 */
[----:B------:R-:W4:Y:S01]  /*dd20*/  LDL R114, [R1+0x280] ;  /* 0x0002800001727983 */ /* 0x000f220000100800 */
[----:B------:R-:W-:Y:S02]  /*dd30*/  FMNMX.FTZ R11, R26, R27, !PT ;  /* 0x0000001b1a0b7209 */ /* 0x000fe40007810000 */
[----:B------:R-:W-:Y:S01]  /*dd40*/  ISETP.GT.AND P0, PT, R3, 0x21, !P0 ;  /* 0x000000210300780c */ /* 0x000fe20004704270 */
[----:B------:R-:W4:Y:S01]  /*dd50*/  LDL R116, [R1+0x284] ;  /* 0x0002840001747983 */ /* 0x000f220000100800 */
[----:B------:R-:W-:-:S02]  /*dd60*/  FMNMX.FTZ R0, R30, R11, !PT ;  /* 0x0000000b1e007209 */ /* 0x000fc40007810000 */
[----:B------:R-:W-:Y:S01]  /*dd70*/  ISETP.GT.AND P1, PT, R3, 0x28, !P1 ;  /* 0x000000280300780c */ /* 0x000fe20004f24270 */
[----:B------:R-:W4:Y:S01]  /*dd80*/  LDL R118, [R1+0x288] ;  /* 0x0002880001767983 */ /* 0x000f220000100800 */
[----:B------:R-:W-:Y:S02]  /*dd90*/  FMNMX.FTZ R11, R31, R0, !PT ;  /* 0x000000001f0b7209 */ /* 0x000fe40007810000 */
[----:B------:R-:W-:Y:S01]  /*dda0*/  ISETP.LT.OR P0, PT, R8, 0x22, P0 ;  /* 0x000000220800780c */ /* 0x000fe20000701670 */
        /* <DEDUP_REMOVED lines=10> */
[----:B------:R-:W-:Y:S02]  /*de50*/  FMNMX.FTZ R11, R39, R0, !PT ;  /* 0x00000000270b7209 */ /* 0x000fe40007810000 */
[----:B------:R-:W-:Y:S01]  /*de60*/  ISETP.GT.AND P3, PT, R3, 0x30, !P3 ;  /* 0x000000300300780c */ /* 0x000fe20005f64270 */
[----:B------:R-:W4:Y:S01]  /*de70*/  LDL R128, [R1+0x29c] ;  /* 0x00029c0001807983 */ /* 0x000f220000100800 */
[----:B------:R-:W-:-:S02]  /*de80*/  FMNMX.FTZ R0, R42, R11, !PT ;  /* 0x0000000b2a007209 */ /* 0x000fc40007810000 */
[----:B------:R-:W-:Y:S01]  /*de90*/  ISETP.LT.OR P2, PT, R8, 0x2a, P2 ;  /* 0x0000002a0800780c */ /* 0x000fe20001741670 */
[----:B------:R-:W4:Y:S01]  /*dea0*/  LDL R130, [R1+0x2a0] ;  /* 0x0002a00001827983 */ /* 0x000f220000100800 */
[----:B------:R-:W-:Y:S02]  /*deb0*/  FSEL R46, R46, -INF , !P1 ;  /* 0xff8000002e2e7808 */ /* 0x000fe40004800000 */
[----:B------:R-:W-:Y:S01]  /*dec0*/  FMNMX.FTZ R11, R43, R0, !PT ;  /* 0x000000002b0b7209 */ /* 0x000fe20007810000 */
[----:B------:R-:W4:Y:S01]  /*ded0*/  LDL R132, [R1+0x2a4] ;  /* 0x0002a40001847983 */ /* 0x000f220000100800 */
[----:B------:R-:W-:Y:S02]  /*dee0*/  ISETP.GT.AND P4, PT, R3, 0x31, !P4 ;  /* 0x000000310300780c */ /* 0x000fe40006784270 */
[----:B------:R-:W-:Y:S01]  /*def0*/  ISETP.LT.OR P3, PT, R8, 0x31, P3 ;  /* 0x000000310800780c */ /* 0x000fe20001f61670 */
[----:B------:R-:W4:Y:S01]  /*df00*/  LDL R134, [R1+0x2a8] ;  /* 0x0002a80001867983 */ /* 0x000f220000100800 */
[----:B------:R-:W-:-:S02]  /*df10*/  FSEL R47, R47, -INF , !P2 ;  /* 0xff8000002f2f7808 */ /* 0x000fc40005000000 */
[----:B------:R-:W-:Y:S01]  /*df20*/  FMNMX.FTZ R0, R46, R11, !PT ;  /* 0x0000000b2e007209 */ /* 0x000fe20007810000 */
[----:B------:R-:W4:Y:S01]  /*df30*/  LDL R136, [R1+0x2ac] ;  /* 0x0002ac0001887983 */ /* 0x000f220000100800 */
[----:B------:R-:W-:Y:S02]  /*df40*/  ISETP.NE.AND P6, PT, R45, RZ, PT ;  /* 0x000000ff2d00720c */ /* 0x000fe40003fc5270 */
[----:B0-----:R-:W-:Y:S01]  /*df50*/  FMNMX.FTZ R13, R10, R13, !PT ;  /* 0x0000000d0a0d7209 */ /* 0x001fe20007810000 */
[----:B------:R-:W4:Y:S01]  /*df60*/  LDL R138, [R1+0x2b0] ;  /* 0x0002b000018a7983 */ /* 0x000f220000100800 */
[----:B------:R-:W-:Y:S02]  /*df70*/  ISETP.GT.AND P5, PT, R3, 0x38, !P5 ;  /* 0x000000380300780c */ /* 0x000fe40006fa4270 */
[----:B------:R-:W-:Y:S01]  /*df80*/  ISETP.LT.OR P4, PT, R8, 0x32, P4 ;  /* 0x000000320800780c */ /* 0x000fe20002781670 */
[----:B------:R-:W0:Y:S01]  /*df90*/  SHFL.BFLY PT, R12, R13, 0x1, 0x1f ;  /* 0x0c201f000d0c7f89 */ /* 0x000e2200000e0000 */
[----:B------:R-:W-:-:S02]  /*dfa0*/  FSEL R50, R50, -INF , !P3 ;  /* 0xff80000032327808 */ /* 0x000fc40005800000 */
[----:B------:R-:W-:Y:S01]  /*dfb0*/  FMNMX.FTZ R11, R47, R0, !PT ;  /* 0x000000002f0b7209 */ /* 0x000fe20007810000 */
[----:B------:R-:W4:Y:S01]  /*dfc0*/  LDL R140, [R1+0x2b4] ;  /* 0x0002b400018c7983 */ /* 0x000f220000100800 */
[----:B------:R-:W-:Y:S02]  /*dfd0*/  ISETP.GT.AND P0, PT, R3, 0x39, !P6 ;  /* 0x000000390300780c */ /* 0x000fe40007704270 */
[----:B------:R-:W-:Y:S01]  /*dfe0*/  ISETP.LT.OR P5, PT, R8, 0x39, P5 ;  /* 0x000000390800780c */ /* 0x000fe20002fa1670 */
[----:B------:R-:W4:Y:S01]  /*dff0*/  LDL R142, [R1+0x2b8] ;  /* 0x0002b800018e7983 */ /* 0x000f220000100800 */
[----:B------:R-:W-:Y:S02]  /*e000*/  FSEL R51, R51, -INF , !P4 ;  /* 0xff80000033337808 */ /* 0x000fe40006000000 */
[----:B------:R-:W-:Y:S01]  /*e010*/  FMNMX.FTZ R0, R50, R11, !PT ;  /* 0x0000000b32007209 */ /* 0x000fe20007810000 */
[----:B------:R-:W4:Y:S01]  /*e020*/  LDL R144, [R1+0x2bc] ;  /* 0x0002bc0001907983 */ /* 0x000f220000100800 */
[----:B------:R-:W-:-:S02]  /*e030*/  ISETP.LT.OR P0, PT, R8, 0x3a, P0 ;  /* 0x0000003a0800780c */ /* 0x000fc40000701670 */
[----:B------:R-:W-:Y:S01]  /*e040*/  FSEL R54, R54, -INF , !P5 ;  /* 0xff80000036367808 */ /* 0x000fe20006800000 */
[----:B------:R-:W4:Y:S01]  /*e050*/  LDL R146, [R1+0x2c0] ;  /* 0x0002c00001927983 */ /* 0x000f220000100800 */
[----:B------:R-:W-:Y:S02]  /*e060*/  FMNMX.FTZ R3, R51, R0, !PT ;  /* 0x0000000033037209 */ /* 0x000fe40007810000 */
[----:B------:R-:W-:Y:S01]  /*e070*/  FSEL R55, R55, -INF , !P0 ;  /* 0xff80000037377808 */ /* 0x000fe20004000000 */
[----:B------:R-:W4:Y:S01]  /*e080*/  LDL R148, [R1+0x2c4] ;  /* 0x0002c40001947983 */ /* 0x000f220000100800 */
[----:B------:R-:W-:-:S03]  /*e090*/  FMNMX.FTZ R0, R54, R3, !PT ;  /* 0x0000000336007209 */ /* 0x000fc60007810000 */
[----:B------:R-:W4:Y:S01]  /*e0a0*/  LDL R150, [R1+0x2c8] ;  /* 0x0002c80001967983 */ /* 0x000f220000100800 */
[----:B------:R-:W-:Y:S02]  /*e0b0*/  FMNMX.FTZ R11, R55, R0, !PT ;  /* 0x00000000370b7209 */ /* 0x000fe40007810000 */
[----:B0-----:R-:W-:Y:S01]  /*e0c0*/  FMNMX.FTZ R0, R13, R12, !PT ;  /* 0x0000000c0d007209 */ /* 0x001fe20007810000 */
[----:B------:R-:W4:Y:S04]  /*e0d0*/  LDL R29, [R1+0x2d0] ;  /* 0x0002d000011d7983 */ /* 0x000f280000100800 */
[----:B------:R-:W-:Y:S04]  /*e0e0*/  STL.64 [R1+0x3e0], R10 ;  /* 0x0003e00a01007387 */ /* 0x000fe80000100a00 */
[----:B------:R-:W2:Y:S04]  /*e0f0*/  LDL R8, [R1+0x3e4] ;  /* 0x0003e40001087983 */ /* 0x000ea80000100800 */
[----:B------:R0:W-:Y:S04]  /*e100*/  STL [R1+0x3e0], R0 ;  /* 0x0003e00001007387 */ /* 0x0001e80000100800 */
        /* <DEDUP_REMOVED lines=50> */
[----:B--2---:R-:W1:Y:S01]  /*e430*/  SHFL.BFLY PT, R11, R8, 0x2, 0x1f ;  /* 0x0c401f00080b7f89 */ /* 0x004e6200000e0000 */
[----:B---3--:R-:W-:Y:S01]  /*e440*/  FMUL.FTZ R3, R20, R12 ;  /* 0x0000000c14037220 */ /* 0x008fe20000410000 */
        /* <DEDUP_REMOVED lines=24> */
[----:B------:R-:W3:Y:S03]  /*e5d0*/  LDL R32, [R1+0x1dc] ;  /* 0x0001dc0001207983 */ /* 0x000ee60000100800 */
        /* <DEDUP_REMOVED lines=65> */
[----:B------:R-:W1:Y:S01]  /*e9f0*/  MUFU.EX2 R159, R159 ;  /* 0x0000009f009f7308 */ /* 0x000e620000000800 */
        /* <DEDUP_REMOVED lines=22> */
[----:B------:R-:W4:Y:S05]  /*eb60*/  LDL R47, [R1+0x2f4] ;  /* 0x0002f400012f7983 */ /* 0x000f2a0000100800 */
[----:B------:R-:W1:Y:S01]  /*eb70*/  MUFU.EX2 R89, R89 ;  /* 0x0000005900597308 */ /* 0x000e620000000800 */
[----:B------:R-:W-:Y:S01]  /*eb80*/  FADD.FTZ R11, R109, R10 ;  /* 0x0000000a6d0b7221 */ /* 0x000fe20000010000 */
[----:B------:R-:W-:Y:S01]  /*eb90*/  FADD.FTZ R8, R91, R8 ;  /* 0x000000085b087221 */ /* 0x000fe20000010000 */
[----:B------:R-:W4:Y:S05]  /*eba0*/  LDL R51, [R1+0x2fc] ;  /* 0x0002fc0001337983 */ /* 0x000f2a0000100800 */
[----:B------:R-:W1:Y:S01]  /*ebb0*/  MUFU.EX2 R165, R165 ;  /* 0x000000a500a57308 */ /* 0x000e620000000800 */
[----:B------:R-:W-:Y:S01]  /*ebc0*/  FADD.FTZ R10, R162, R11 ;  /* 0x0000000ba20a7221 */ /* 0x000fe20000010000 */
[----:B0-----:R-:W-:Y:S01]  /*ebd0*/  FADD.FTZ R8, R163, R8 ;  /* 0x00000008a3087221 */ /* 0x001fe20000010000 */
[----:B------:R-:W4:Y:S05]  /*ebe0*/  LDL R55, [R1+0x304] ;  /* 0x0003040001377983 */ /* 0x000f2a0000100800 */
[----:B------:R-:W0:Y:S01]  /*ebf0*/  MUFU.EX2 R87, R87 ;  /* 0x0000005700577308 */ /* 0x000e220000000800 */
[----:B------:R-:W-:Y:S01]  /*ec00*/  FADD.FTZ R3, R105, R10 ;  /* 0x0000000a69037221 */ /* 0x000fe20000010000 */
[----:B-1----:R-:W-:Y:S01]  /*ec10*/  FADD.FTZ R8, R89, R8 ;  /* 0x0000000859087221 */ /* 0x002fe20000010000 */
[----:B------:R-:W4:Y:S05]  /*ec20*/  LDL R0, [R1+0x3c0] ;  /* 0x0003c00001007983 */ /* 0x000f2a0000100800 */
[----:B------:R-:W1:Y:S01]  /*ec30*/  MUFU.EX2 R167, R167 ;  /* 0x000000a700a77308 */ /* 0x000e620000000800 */
[----:B------:R-:W-:Y:S01]  /*ec40*/  FADD.FTZ R10, R164, R3 ;  /* 0x00000003a40a7221 */ /* 0x000fe20000010000 */
[----:B------:R-:W-:-:S06]  /*ec50*/  FADD.FTZ R8, R165, R8 ;  /* 0x00000008a5087221 */ /* 0x000fcc0000010000 */
[----:B------:R-:W1:Y:S01]  /*ec60*/  MUFU.EX2 R85, R85 ;  /* 0x0000005500557308 */ /* 0x000e620000000800 */
[----:B------:R-:W-:Y:S01]  /*ec70*/  FADD.FTZ R3, R101, R10 ;  /* 0x0000000a65037221 */ /* 0x000fe20000010000 */
[----:B0-----:R-:W-:Y:S01]  /*ec80*/  FADD.FTZ R8, R87, R8 ;  /* 0x0000000857087221 */ /* 0x001fe20000010000 */
[----:B------:R-:W4:Y:S02]  /*ec90*/  LDL.64 R10, [R1+0x88] ;  /* 0x00008800010a7983 */ /* 0x000f240000100a00 */
[----:B------:R-:W-:Y:S02]  /*eca0*/  FADD.FTZ R20, R166, R3 ;  /* 0x00000003a6147221 */ /* 0x000fe40000010000 */
[----:B------:R-:W4:Y:S01]  /*ecb0*/  LDL R3, [R1+0x3c4] ;  /* 0x0003c40001037983 */ /* 0x000f220000100800 */
[----:B-1----:R-:W-:Y:S01]  /*ecc0*/  FADD.FTZ R8, R167, R8 ;  /* 0x00000008a7087221 */ /* 0x002fe20000010000 */
[----:B------:R-:W-:-:S03]  /*ecd0*/  FADD.FTZ R20, R103, R20 ;  /* 0x0000001467147221 */ /* 0x000fc60000010000 */
[----:B------:R-:W-:Y:S02]  /*ece0*/  FADD.FTZ R21, R85, R8 ;  /* 0x0000000855157221 */ /* 0x000fe40000010000 */
[----:B------:R-:W4:Y:S04]  /*ecf0*/  LDL R8, [R1+0x3c8] ;  /* 0x0003c80001087983 */ /* 0x000f280000100800 */
[----:B------:R0:W-:Y:S04]  /*ed00*/  STL.64 [R1+0x3f0], R20 ;  /* 0x0003f01401007387 */ /* 0x0001e80000100a00 */
[----:B------:R-:W4:Y:S04]  /*ed10*/  LD.E.64 R24, desc[UR36][R14.64+0x8] ;  /* 0x000008240e187980 */ /* 0x000f28000c101b00 */
[----:B------:R-:W4:Y:S04]  /*ed20*/  LD.E.64 R12, desc[UR36][R14.64] ;  /* 0x000000240e0c7980 */ /* 0x000f28000c101b00 */
[----:B0-----:R-:W4:Y:S04]  /*ed30*/  LDL R20, [R1+0x340] ;  /* 0x0003400001147983 */ /* 0x001f280000100800 */
[----:B------:R-:W4:Y:S04]  /*ed40*/  LDL R21, [R1+0x344] ;  /* 0x0003440001157983 */ /* 0x000f280000100800 */
[----:B------:R-:W4:Y:S04]  /*ed50*/  LDL R15, [R1+0x33c] ;  /* 0x00033c00010f7983 */ /* 0x000f280000100800 */
[----:B------:R-:W4:Y:S01]  /*ed60*/  LDL R14, [R1+0x3cc] ;  /* 0x0003cc00010e7983 */ /* 0x000f220000100800 */
        /* <DEDUP_REMOVED lines=73> */
[----:B------:R-:W-:-:S05]  /*f200*/  MOV R24, R24 ;  /* 0x0000001800187202 */ /* 0x000fca0000000f00 */
[--C-:B------:R-:W-:Y:S02]  /*f210*/  IMAD R25, R13, 0x2, R24.reuse ;  /* 0x000000020d197824 */ /* 0x100fe400078e0218 */
[C---:B------:R-:W-:Y:S01]  /*f220*/  IMAD R13, R12.reuse, 0x2, R24 ;  /* 0x000000020c0d7824 */ /* 0x040fe200078e0218 */
[----:B------:R-:W-:Y:S01]  /*f230*/  STSM.16.M88.4 [R24], R152 ;  /* 0x0000009818007844 */ /* 0x000fe20000000200 */
[----:B------:R-:W-:Y:S02]  /*f240*/  IMAD R83, R12, 0x2, R25 ;  /* 0x000000020c537824 */ /* 0x000fe400078e0219 */
[----:B------:R-:W-:Y:S01]  /*f250*/  IMAD R12, R81, 0x1000, R10 ;  /* 0x00001000510c7824 */ /* 0x000fe200078e020a */
[----:B------:R0:W-:Y:S04]  /*f260*/  STSM.16.M88.4 [R13], R156 ;  /* 0x0000009c0d007844 */ /* 0x0001e80000000200 */
[----:B------:R-:W-:Y:S01]  /*f270*/  R2UR UR6, R12 ;  /* 0x000000000c0672ca */ /* 0x000fe200000e0000 */
[----:B------:R-:W-:Y:S01]  /*f280*/  STSM.16.M88.4 [R25], R160 ;  /* 0x000000a019007844 */ /* 0x000fe20000000200 */
[----:B0-----:R-:W-:-:S05]  /*f290*/  IMAD.MOV.U32 R13, RZ, RZ, R11 ;  /* 0x000000ffff0d7224 */ /* 0x001fca00078e000b */
[----:B------:R-:W-:Y:S01]  /*f2a0*/  R2UR UR7, R13 ;  /* 0x000000000d0772ca */ /* 0x000fe200000e0000 */
        /* <DEDUP_REMOVED lines=36> */
[----:B------:R-:W-:Y:S01]  /*f4f0*/  VIADD R10, R12, 0x80 ;  /* 0x000000800c0a7836 */ /* 0x000fe20000000000 */
[----:B------:R-:W-:-:S04]  /*f500*/  R2UR UR7, R11 ;  /* 0x000000000b0772ca */ /* 0x000fc800000e0000 */
        /* <DEDUP_REMOVED lines=74> */
[----:B------:R-:W-:Y:S01]  /*f9b0*/  VIADD R10, R12, 0x100 ;  /* 0x000001000c0a7836 */ /* 0x000fe20000000000 */
[----:B------:R-:W-:-:S04]  /*f9c0*/  R2UR UR7, R11 ;  /* 0x000000000b0772ca */ /* 0x000fc800000e0000 */
        /* <DEDUP_REMOVED lines=378> */
.L_x_6348:
[----:B------:R-:W-:Y:S05]  /*11170*/  BSYNC B0 ;  /* 0x0000000000007941 */ /* 0x000fea0003800000 */
.L_x_6347:
        /* <DEDUP_REMOVED lines=31> */
.L_x_6351:
[----:B------:R-:W-:-:S13]  /*11370*/  ISETP.NE.AND P0, PT, R5, 0x1, PT ;  /* 0x000000010500780c */ /* 0x000fda0003f05270 */
[----:B------:R-:W-:-:S05]  /*11380*/  @P0 IMAD.HI.U32 R6, R9, R6, RZ ;  /* 0x0000000609060227 */ /* 0x000fca00078e00ff */
[----:B------:R-:W-:-:S07]  /*11390*/  @P0 SHF.R.U32.HI R9, RZ, R7, R6 ;  /* 0x00000007ff090219 */ /* 0x000fce0000011606 */
.L_x_6352:
[----:B------:R-:W-:Y:S05]  /*113a0*/  BSYNC B0 ;  /* 0x0000000000007941 */ /* 0x000fea0003800000 */
.L_x_6350:
[----:B------:R-:W-:-:S05]  /*113b0*/  IMAD R5, R9, R5, R5 ;  /* 0x0000000509057224 */ /* 0x000fca00078e0205 */
[----:B------:R-:W-:-:S07]  /*113c0*/  VIMNMX R4, R4, R5, PT ;  /* 0x0000000504047248 */ /* 0x000fce0003fe0100 */
.L_x_6349:
        /* <DEDUP_REMOVED lines=8> */
.L_x_6356:
[C---:B------:R-:W-:Y:S01]  /*11450*/  IADD3 R20, P0, R2.reuse, 0x50, RZ ;  /* 0x0000005002147810 */ /* 0x040fe20007f1e0ff */
[C---:B------:R-:W-:Y:S01]  /*11460*/  VIADD R11, R2.reuse, 0x120 ;  /* 0x00000120020b7836 */ /* 0x040fe20000000000 */
[----:B------:R-:W-:Y:S02]  /*11470*/  IADD3 R28, P1, R2, 0xcc, RZ ;  /* 0x000000cc021c7810 */ /* 0x000fe40007f3e0ff */
[----:B------:R-:W-:Y:S01]  /*11480*/  MOV R3, 0x114c0 ;  /* 0x000114c000037802 */ /* 0x000fe20000000f00 */
[--C-:B------:R-:W-:Y:S02]  /*11490*/  IMAD.X R21, RZ, RZ, R18.reuse, P0 ;  /* 0x000000ffff157224 */ /* 0x100fe400000e0612 */
[----:B------:R-:W-:-:S08]  /*114a0*/  IMAD.X R29, RZ, RZ, R18, P1 ;  /* 0x000000ffff1d7224 */ /* 0x000fd000008e0612 */
[----:B------:R-:W-:Y:S05]  /*114b0*/  CALL.REL.NOINC `($_ZN7cutlass13device_kernelIN5flash11enable_sm90INS1_16FlashAttnFwdSm90INS1_25CollectiveMainloopFwdSm90ILi2EN4cute5tupleIJNS5_1CILi1EEES8_S8_EEENS6_IJNS7_ILi64EEESA_SA_EEELi512ENS_10bfloat16_tEfNS_4arch4Sm90ELb0ELb1ELb0ELb1ELb1ELb0ELb1ELb0ELb0ELb1ELb0ELb0EEENS1_21CollectiveEpilogueFwdINS6_IJSA_NS7_ILi512EEESA_EEES9_SC_SE_Li256ELb1ELb1ELb0ELb0EEENS1_36VarlenDynamicPersistentTileSchedulerILi64ELi64ELi256ELi128ELb0ELb1ELb1ELb1ELb0ELb1EEEEEEEEEvNT_6ParamsE$_ZZN5flash25CollectiveMainloopFwdSm90ILi2EN4cute5tupleIJNS1_1CILi1EEES4_S4_EEENS2_IJNS3_ILi64EEES6_S6_EEELi512EN7cutlass10bfloat16_tEfNS8_4arch4Sm90ELb0ELb1ELb0ELb1ELb1ELb0ELb1ELb0ELb0ELb1ELb0ELb0EE3mmaINS_16FlashAttnFwdSm90ISC_NS_21CollectiveEpilogueFwdINS2_IJS6_NS3_ILi512EEES6_EEES5_S9_SB_Li256ELb1ELb1ELb0ELb0EEENS_36VarlenDynamicPersistentTileSchedulerILi64ELi64ELi256ELi128ELb0ELb1ELb1ELb1ELb0ELb1EEEE13SharedStorageENS1_6TensorINS1_11ArrayEngineIfLm128EEENS1_6LayoutINS2_IJNS2_IJNS3_ILi2EEESR_NS3_ILi32EEEEEES4_S4_EEENS2_IJNS2_IJS4_SR_NS3_ILi4EEEEEENS3_ILi0EEESX_EEEEEEENS_7SoftmaxILi2ELi0EEEEEbRKNSC_6ParamsENS8_13PipelineAsyncILi2EEES17_RNS8_13PipelineStateILj2EEERT0_RT1_iRiRKNS_16SeqlenInfoQKNewKILb1ELb0EEENS2_IJiiiiEEERT_ENKUliT_T0_T1_E_clIZSD_ISM_S10_S12_EbS15_S17_S17_S1A_S1C_S1E_iS1F_S1J_S1K_S1M_EUlRS1N_iE1_NS3_ILb0EEENS3_ILb1EEEEEDaiS1N_S1O_S1P_) ;  /* 0x000001d400f87944 */ /* 0x000fea0003c00000 */
[C---:B------:R-:W-:Y:S01]  /*114c0*/  ISETP.GT.AND P0, PT, R0.reuse, R10, PT ;  /* 0x0000000a0000720c */ /* 0x040fe20003f04270 */
[----:B------:R-:W-:-:S12]  /*114d0*/  VIADD R0, R0, 0xffffffff ;  /* 0xffffffff00007836 */ /* 0x000fd80000000000 */
[----:B------:R-:W-:Y:S05]  /*114e0*/  @P0 BRA `(.L_x_6356) ;  /* 0xfffffffc00d80947 */ /* 0x000fea000383ffff */
[----:B------:R-:W-:Y:S05]  /*114f0*/  BSYNC B0 ;  /* 0x0000000000007941 */ /* 0x000fea0003800000 */
.L_x_6355:
[----:B------:R-:W2:Y:S02]  /*11500*/  LDL R8, [R1+0x50] ;  /* 0x0000500001087983 */ /* 0x000ea40000100800 */
[----:B--2---:R-:W-:-:S07]  /*11510*/  IMAD.SHL.U32 R8, R8, 0x40, RZ ;  /* 0x0000004008087824 */ /* 0x004fce00078e00ff */
.L_x_6354:
[----:B------:R-:W-:Y:S05]  /*11520*/  BSYNC B1 ;  /* 0x0000000000017941 */ /* 0x000fea0003800000 */
.L_x_6353:
        /* <DEDUP_REMOVED lines=26> */
.L_x_6359:
[----:B------:R-:W-:Y:S02]  /*116d0*/  ULDC UR4, c[0x0][0xadc] ;  /* 0x0002b70000047ab9 */ /* 0x000fe40000000800 */
[----:B------:R-:W-:-:S05]  /*116e0*/  IMAD.U32 R7, RZ, RZ, UR4 ;  /* 0x00000004ff077e24 */ /* 0x000fca000f8e00ff */
[----:B------:R-:W-:-:S13]  /*116f0*/  ISETP.NE.AND P0, PT, R7, 0x1, PT ;  /* 0x000000010700780c */ /* 0x000fda0003f05270 */
[----:B------:R-:W0:Y:S02]  /*11700*/  @P0 LDC.64 R4, c[0x0][0xae0] ;  /* 0x0002b800ff040b82 */ /* 0x000e240000000a00 */
[----:B0-----:R-:W-:-:S05]  /*11710*/  @P0 IMAD.HI.U32 R4, R8, R4, RZ ;  /* 0x0000000408040227 */ /* 0x001fca00078e00ff */
[----:B------:R-:W-:-:S07]  /*11720*/  @P0 SHF.R.U32.HI R8, RZ, R5, R4 ;  /* 0x00000005ff080219 */ /* 0x000fce0000011604 */
.L_x_6360:
[----:B------:R-:W-:Y:S05]  /*11730*/  BSYNC B0 ;  /* 0x0000000000007941 */ /* 0x000fea0003800000 */
.L_x_6358:
[----:B------:R-:W-:-:S05]  /*11740*/  IMAD R8, R8, R7, RZ ;  /* 0x0000000708087224 */ /* 0x000fca00078e02ff */
[----:B------:R-:W-:-:S07]  /*11750*/  VIMNMX R3, R3, R8, !PT ;  /* 0x0000000803037248 */ /* 0x000fce0007fe0100 */
.L_x_6357:
[----:B------:R-:W-:-:S05]  /*11760*/  VIADD R3, R3, 0x3f ;  /* 0x0000003f03037836 */ /* 0x000fca0000000000 */
[----:B------:R-:W-:-:S04]  /*11770*/  SHF.R.S32.HI R4, RZ, 0x1f, R3 ;  /* 0x0000001fff047819 */ /* 0x000fc80000011403 */
[----:B------:R-:W-:-:S04]  /*11780*/  LEA.HI R4, R4, R3, RZ, 0x6 ;  /* 0x0000000304047211 */ /* 0x000fc800078f30ff */
[----:B------:R-:W-:-:S04]  /*11790*/  SHF.R.S32.HI R4, RZ, 0x6, R4 ;  /* 0x00000006ff047819 */ /* 0x000fc80000011404 */
[----:B------:R-:W-:-:S04]  /*117a0*/  VIMNMX R164, R4, UR43, !PT ;  /* 0x0000002b04a47c48 */ /* 0x000fc8000ffe0100 */
[----:B------:R-:W-:-:S13]  /*117b0*/  ISETP.GE.AND P0, PT, R0, R164, PT ;  /* 0x000000a40000720c */ /* 0x000fda0003f06270 */
[----:B------:R-:W-:Y:S05]  /*117c0*/  @!P0 BRA `(.L_x_6361) ;  /* 0x0000006c00508947 */ /* 0x000fea0003800000 */
.L_x_6384:
        /* <DEDUP_REMOVED lines=20> */
.L_x_6363:
[----:B------:R-:W-:Y:S05]  /*11910*/  BSYNC B0 ;  /* 0x0000000000007941 */ /* 0x000fea0003800000 */
.L_x_6362:
        /* <DEDUP_REMOVED lines=9> */
.L_x_6365:
[----:B------:R-:W-:Y:S05]  /*119b0*/  BSYNC B0 ;  /* 0x0000000000007941 */ /* 0x000fea0003800000 */
.L_x_6364:
[----:B------:R-:W-:Y:S04]  /*119c0*/  BSSY B0, `(.L_x_6366) ;  /* 0x0000006000007945 */ /* 0x000fe80003800000 */
[----:B-1----:R-:W-:Y:S05]  /*119d0*/  @P0 BRA `(.L_x_6367) ;  /* 0x0000000000100947 */ /* 0x002fea0003800000 */
[----:B-----5:R-:W-:Y:S01]  /*119e0*/  IMAD R8, R8, 0x8, R3 ;  /* 0x0000000808087824 */ /* 0x020fe200078e0203 */
[----:B------:R-:W-:-:S04]  /*119f0*/  SHF.L.U32 R9, R9, 0x1f, RZ ;  /* 0x0000001f09097819 */ /* 0x000fc800000006ff */
[----:B------:R-:W1:Y:S02]  /*11a00*/  SYNCS.PHASECHK.TRANS64.TRYWAIT P0, [R8+URZ], R9 ;  /* 0x00000009080075a7 */ /* 0x000e64000800017f */
[----:B-1----:R-:W-:Y:S05]  /*11a10*/  @!P0 BRA `(.L_x_6368) ;  /* 0x00000198005c8947 */ /* 0x002fea0003800000 */
.L_x_6367:
[----:B------:R-:W-:Y:S05]  /*11a20*/  BSYNC B0 ;  /* 0x0000000000007941 */ /* 0x000fea0003800000 */
.L_x_6366:
        /* <DEDUP_REMOVED lines=57> */
.L_x_6370:
[----:B------:R-:W-:Y:S05]  /*11dc0*/  BSYNC B0 ;  /* 0x0000000000007941 */ /* 0x000fea0003800000 */
.L_x_6369:
        /* <DEDUP_REMOVED lines=8> */
.L_x_6372:
[----:B------:R-:W-:Y:S05]  /*11e50*/  BSYNC B0 ;  /* 0x0000000000007941 */ /* 0x000fea0003800000 */
.L_x_6371:
[----:B------:R-:W-:Y:S04]  /*11e60*/  BSSY B0, `(.L_x_6373) ;  /* 0x0000004000007945 */ /* 0x000fe80003800000 */
[----:B-1----:R-:W-:Y:S05]  /*11e70*/  @P0 BRA `(.L_x_6374) ;  /* 0x0000000000080947 */ /* 0x002fea0003800000 */
[----:B------:R-:W1:Y:S02]  /*11e80*/  SYNCS.PHASECHK.TRANS64.TRYWAIT P0, [R14+URZ], R15 ;  /* 0x0000000f0e0075a7 */ /* 0x000e64000800017f */
[----:B-1----:R-:W-:Y:S05]  /*11e90*/  @!P0 BRA `(.L_x_6375) ;  /* 0x0000019400508947 */ /* 0x002fea0003800000 */
.L_x_6374:
[----:B------:R-:W-:Y:S05]  /*11ea0*/  BSYNC B0 ;  /* 0x0000000000007941 */ /* 0x000fea0003800000 */
.L_x_6373:
        /* <DEDUP_REMOVED lines=204> */
[----:B------:R-:W4:Y:S07]  /*12b70*/  LDL.64 R56, [R1+0x90] ;  /* 0x0000900001387983 */ /* 0x000f2e0000100a00 */
[----:B------:R-:W-:Y:S01]  /*12b80*/  HGMMA.64x64x16.F32.BF16 R24, gdesc[UR4], R24, UP0, gsb0 ;  /* 0x00e00000041879f0 */ /* 0x000fe2000b801818 */
        /* <DEDUP_REMOVED lines=233> */
.L_x_6377:
[----:B------:R-:W-:Y:S05]  /*13a20*/  BSYNC B0 ;  /* 0x0000000000007941 */ /* 0x000fea0003800000 */
.L_x_6376:
        /* <DEDUP_REMOVED lines=76> */
.L_x_6379:
[----:B------:R-:W-:Y:S05]  /*13ef0*/  BSYNC B0 ;  /* 0x0000000000007941 */ /* 0x000fea0003800000 */
.L_x_6378:
        /* <DEDUP_REMOVED lines=9> */
.L_x_6381:
[----:B------:R-:W-:Y:S05]  /*13f90*/  BSYNC B0 ;  /* 0x0000000000007941 */ /* 0x000fea0003800000 */
.L_x_6380:
        /* <DEDUP_REMOVED lines=170> */
[----:B------:R0:W-:Y:S02]  /*14a40*/  STL.64 [R1+0x3f0], R30 ;  /* 0x0003f01e01007387 */ /* 0x0001e40000100a00 */
[C---:B0-----:R-:W-:Y:S01]  /*14a50*/  FMUL.FTZ R31, R196.reuse, R15 ;  /* 0x0000000fc41f7220 */ /* 0x041fe20000410000 */
[C---:B------:R-:W-:Y:S01]  /*14a60*/  FMUL.FTZ R30, R196.reuse, R14 ;  /* 0x0000000ec41e7220 */ /* 0x040fe20000410000 */
[----:B------:R-:W-:Y:S01]  /*14a70*/  BAR.SYNC.DEFER_BLOCKING 0xf, 0x100 ;  /* 0x03c4000000007b1d */ /* 0x000fe20000010000 */
[C---:B------:R-:W-:Y:S01]  /*14a80*/  FMUL.FTZ R105, R196.reuse, R105 ;  /* 0x00000069c4697220 */ /* 0x040fe20000410000 */
[----:B------:R-:W-:Y:S01]  /*14a90*/  FMUL.FTZ R104, R196, R104 ;  /* 0x00000068c4687220 */ /* 0x000fe20000410000 */
        /* <DEDUP_REMOVED lines=11> */
[----:B------:R-:W2:Y:S04]  /*14b50*/  LD.E.64 R14, desc[UR36][R162.64+0x8] ;  /* 0x00000824a20e7980 */ /* 0x000ea8000c101b00 */
[----:B------:R-:W3:Y:S04]  /*14b60*/  LD.E.64 R162, desc[UR36][R162.64] ;  /* 0x00000024a2a27980 */ /* 0x000ee8000c101b00 */
[----:B------:R-:W-:Y:S04]  /*14b70*/  STL.64 [R1+0x288], R40 ;  /* 0x0002882801007387 */ /* 0x000fe80000100a00 */
[----:B------:R0:W-:Y:S01]  /*14b80*/  STL.64 [R1+0x358], R176 ;  /* 0x000358b001007387 */ /* 0x0001e20000100a00 */
        /* <DEDUP_REMOVED lines=910> */
.L_x_6383:
[----:B------:R-:W-:Y:S05]  /*18470*/  BSYNC B0 ;  /* 0x0000000000007941 */ /* 0x000fea0003800000 */
.L_x_6382:
        /* <DEDUP_REMOVED lines=9> */
.L_x_6361:
[----:B------:R-:W-:-:S04]  /*18510*/  UISETP.LT.AND UP0, UPT, URZ, UR42, UPT ;  /* 0x0000002a3f00728c */ /* 0x000fc8000bf01270 */
[----:B------:R-:W-:-:S06]  /*18520*/  USEL UR4, URZ, UR42, !UP0 ;  /* 0x0000002a3f047287 */ /* 0x000fcc000c000000 */
[----:B------:R-:W-:-:S13]  /*18530*/  ISETP.GE.AND P0, PT, R0, UR4, PT ;  /* 0x0000000400007c0c */ /* 0x000fda000bf06270 */
[----:B------:R-:W-:Y:S05]  /*18540*/  @!P0 BRA `(.L_x_6385) ;  /* 0x0000007800f48947 */ /* 0x000fea0003800000 */
.L_x_6418:
        /* <DEDUP_REMOVED lines=20> */
.L_x_6387:
[----:B------:R-:W-:Y:S05]  /*18690*/  BSYNC B0 ;  /* 0x0000000000007941 */ /* 0x000fea0003800000 */
.L_x_6386:
        /* <DEDUP_REMOVED lines=9> */
.L_x_6389:
[----:B------:R-:W-:Y:S05]  /*18730*/  BSYNC B0 ;  /* 0x0000000000007941 */ /* 0x000fea0003800000 */
.L_x_6388:
[----:B------:R-:W-:Y:S04]  /*18740*/  BSSY B0, `(.L_x_6390) ;  /* 0x0000006000007945 */ /* 0x000fe80003800000 */
[----:B-1----:R-:W-:Y:S05]  /*18750*/  @P0 BRA `(.L_x_6391) ;  /* 0x0000000000100947 */ /* 0x002fea0003800000 */
[----:B-----5:R-:W-:Y:S01]  /*18760*/  IMAD R8, R8, 0x8, R3 ;  /* 0x0000000808087824 */ /* 0x020fe200078e0203 */
[----:B------:R-:W-:-:S04]  /*18770*/  SHF.L.U32 R9, R9, 0x1f, RZ ;  /* 0x0000001f09097819 */ /* 0x000fc800000006ff */
[----:B------:R-:W1:Y:S02]  /*18780*/  SYNCS.PHASECHK.TRANS64.TRYWAIT P0, [R8+URZ], R9 ;  /* 0x00000009080075a7 */ /* 0x000e64000800017f */
[----:B-1----:R-:W-:Y:S05]  /*18790*/  @!P0 BRA `(.L_x_6392) ;  /* 0x0000012c00248947 */ /* 0x002fea0003800000 */
.L_x_6391:
[----:B------:R-:W-:Y:S05]  /*187a0*/  BSYNC B0 ;  /* 0x0000000000007941 */ /* 0x000fea0003800000 */
.L_x_6390:
        /* <DEDUP_REMOVED lines=57> */
.L_x_6394:
[----:B------:R-:W-:Y:S05]  /*18b40*/  BSYNC B0 ;  /* 0x0000000000007941 */ /* 0x000fea0003800000 */
.L_x_6393:
        /* <DEDUP_REMOVED lines=8> */
.L_x_6396:
[----:B------:R-:W-:Y:S05]  /*18bd0*/  BSYNC B0 ;  /* 0x0000000000007941 */ /* 0x000fea0003800000 */
.L_x_6395:
[----:B------:R-:W-:Y:S04]  /*18be0*/  BSSY B0, `(.L_x_6397) ;  /* 0x0000004000007945 */ /* 0x000fe80003800000 */
[----:B-1----:R-:W-:Y:S05]  /*18bf0*/  @P0 BRA `(.L_x_6398) ;  /* 0x0000000000080947 */ /* 0x002fea0003800000 */
[----:B------:R-:W1:Y:S02]  /*18c00*/  SYNCS.PHASECHK.TRANS64.TRYWAIT P0, [R14+URZ], R15 ;  /* 0x0000000f0e0075a7 */ /* 0x000e64000800017f */
[----:B-1----:R-:W-:Y:S05]  /*18c10*/  @!P0 BRA `(.L_x_6399) ;  /* 0x0000012800188947 */ /* 0x002fea0003800000 */
.L_x_6398:
[----:B------:R-:W-:Y:S05]  /*18c20*/  BSYNC B0 ;  /* 0x0000000000007941 */ /* 0x000fea0003800000 */
.L_x_6397:
        /* <DEDUP_REMOVED lines=439> */
.L_x_6401:
[----:B------:R-:W-:Y:S05]  /*1a7a0*/  BSYNC B0 ;  /* 0x0000000000007941 */ /* 0x000fea0003800000 */
.L_x_6400:
        /* <DEDUP_REMOVED lines=36> */
[----:B------:R-:W-:Y:S01]  /*1a9f0*/  @P0 SHF.R.U32.HI R12, RZ, R57, R20 ;  /* 0x00000039ff0c0219 */ /* 0x000fe20000011614 */
[----:B------:R-:W-:Y:S01]  /*1aa00*/  IMAD.SHL.U32 R56, R0, 0x40, RZ ;  /* 0x0000004000387824 */ /* 0x000fe200078e00ff */
[----:B------:R-:W-:-:S03]  /*1aa10*/  LOP3.LUT R15, R15, 0x7ffffffc, RZ, 0xc0, !PT ;  /* 0x7ffffffc0f0f7812 */ /* 0x000fc600078ec0ff */
[----:B------:R-:W0:Y:S01]  /*1aa20*/  SHFL.IDX PT, R57, R12, RZ, 0x1c1f ;  /* 0x001c1fff0c397589 */ /* 0x000e2200000e0000 */
[----:B------:R-:W-:Y:S01]  /*1aa30*/  IADD3 R3, -R56, 0x1, RZ ;  /* 0x0000000138037810 */ /* 0x000fe20007ffe1ff */
[----:B------:R-:W-:Y:S01]  /*1aa40*/  IMAD.IADD R14, R14, 0x1, -R15 ;  /* 0x000000010e0e7824 */ /* 0x000fe200078e0a0f */
[----:B------:R-:W-:-:S03]  /*1aa50*/  ISETP.GE.AND P1, PT, R9, 0x1, PT ;  /* 0x000000010900780c */ /* 0x000fc60003f26270 */
[----:B------:R-:W-:-:S05]  /*1aa60*/  IMAD R3, R14, -0x2, R3 ;  /* 0xfffffffe0e037824 */ /* 0x000fca00078e0203 */
[----:B------:R-:W-:Y:S02]  /*1aa70*/  IADD3 R20, -R4, R3, R5 ;  /* 0x0000000304147210 */ /* 0x000fe40007ffe105 */
[----:B------:R-:W-:-:S03]  /*1aa80*/  LOP3.LUT R3, RZ, R6, RZ, 0x33, !PT ;  /* 0x00000006ff037212 */ /* 0x000fc600078e33ff */
        /* <DEDUP_REMOVED lines=16> */
.L_x_6405:
[----:B------:R-:W-:-:S13]  /*1ab90*/  ISETP.NE.AND P0, PT, R9, 0x1, PT ;  /* 0x000000010900780c */ /* 0x000fda0003f05270 */
[----:B------:R-:W-:-:S05]  /*1aba0*/  @P0 IMAD.HI.U32 R8, R7, R10, RZ ;  /* 0x0000000a07080227 */ /* 0x000fca00078e00ff */
[----:B------:R-:W-:-:S07]  /*1abb0*/  @P0 SHF.R.U32.HI R7, RZ, R11, R8 ;  /* 0x0000000bff070219 */ /* 0x000fce0000011608 */
.L_x_6406:
[----:B------:R-:W-:Y:S05]  /*1abc0*/  BSYNC B1 ;  /* 0x0000000000017941 */ /* 0x000fea0003800000 */
.L_x_6404:
[----:B------:R-:W-:-:S04]  /*1abd0*/  IMAD R7, R7, R9, -R56 ;  /* 0x0000000907077224 */ /* 0x000fc800078e0a38 */
[----:B------:R-:W-:-:S05]  /*1abe0*/  IMAD R8, R14, -0x2, R7 ;  /* 0xfffffffe0e087824 */ /* 0x000fca00078e0207 */
[----:B------:R-:W-:Y:S02]  /*1abf0*/  VIMNMX R3, R3, R8, !PT ;  /* 0x0000000803037248 */ /* 0x000fe40007fe0100 */
[----:B------:R-:W-:-:S07]  /*1ac00*/  VIADDMNMX R6, R8, R9, R6, PT ;  /* 0x0000000908067246 */ /* 0x000fce0003800106 */
.L_x_6403:
[----:B------:R-:W-:Y:S05]  /*1ac10*/  BSYNC B0 ;  /* 0x0000000000007941 */ /* 0x000fea0003800000 */
.L_x_6402:
        /* <DEDUP_REMOVED lines=90> */
.L_x_6410:
[----:B------:R-:W-:-:S13]  /*1b1c0*/  ISETP.NE.AND P6, PT, R9, 0x1, PT ;  /* 0x000000010900780c */ /* 0x000fda0003fc5270 */
[----:B------:R-:W-:-:S05]  /*1b1d0*/  @P6 IMAD.HI.U32 R10, R4, R10, RZ ;  /* 0x0000000a040a6227 */ /* 0x000fca00078e00ff */
[----:B------:R-:W-:-:S07]  /*1b1e0*/  @P6 SHF.R.U32.HI R4, RZ, R11, R10 ;  /* 0x0000000bff046219 */ /* 0x000fce000001160a */
.L_x_6411:
[----:B------:R-:W-:Y:S05]  /*1b1f0*/  BSYNC B1 ;  /* 0x0000000000017941 */ /* 0x000fea0003800000 */
.L_x_6409:
[----:B------:R-:W-:-:S04]  /*1b200*/  IMAD R3, R4, R9, -R56 ;  /* 0x0000000904037224 */ /* 0x000fc800078e0a38 */
[----:B------:R-:W-:-:S05]  /*1b210*/  IMAD R14, R14, -0x2, R3 ;  /* 0xfffffffe0e0e7824 */ /* 0x000fca00078e0203 */
[----:B------:R-:W-:Y:S02]  /*1b220*/  VIADDMNMX R6, R14, R9, R6, PT ;  /* 0x000000090e067246 */ /* 0x000fe40003800106 */
[----:B------:R-:W-:-:S07]  /*1b230*/  VIMNMX R7, R7, R14, !PT ;  /* 0x0000000e07077248 */ /* 0x000fce0007fe0100 */
.L_x_6408:
[----:B------:R-:W-:Y:S05]  /*1b240*/  BSYNC B0 ;  /* 0x0000000000007941 */ /* 0x000fea0003800000 */
.L_x_6407:
[C---:B------:R-:W-:Y:S01]  /*1b250*/  ISETP.GT.AND P0, PT, R7.reuse, 0x1, !P0 ;  /* 0x000000010700780c */ /* 0x040fe20004704270 */
[----:B------:R-:W2:Y:S01]  /*1b260*/  LDL.64 R10, [R1+0x3f0] ;  /* 0x0003f000010a7983 */ /* 0x000ea20000100a00 */
[----:B------:R-:W-:Y:S02]  /*1b270*/  ISETP.GT.AND P1, PT, R7, 0x8, !P1 ;  /* 0x000000080700780c */ /* 0x000fe40004f24270 */
[C---:B------:R-:W-:Y:S01]  /*1b280*/  ISETP.LT.OR P0, PT, R6.reuse, 0x2, P0 ;  /* 0x000000020600780c */ /* 0x040fe20000701670 */
[----:B------:R-:W3:Y:S01]  /*1b290*/  LDL.64 R12, [R1+0xb8] ;  /* 0x0000b800010c7983 */ /* 0x000ee20000100a00 */
        /* <DEDUP_REMOVED lines=23> */
[----:B------:R-:W4:Y:S01]  /*1b410*/  LDL.64 R20, [R1+0x3e0] ;  /* 0x0003e00001147983 */ /* 0x000f220000100a00 */
        /* <DEDUP_REMOVED lines=10> */
[----:B------:R-:W-:-:S04]  /*1b4c0*/  ISETP.NE.AND P0, PT, R36, RZ, PT ;  /* 0x000000ff2400720c */ /* 0x000fc80003f05270 */
[C---:B------:R-:W-:Y:S02]  /*1b4d0*/  ISETP.GT.AND P0, PT, R7.reuse, 0x21, !P0 ;  /* 0x000000210700780c */ /* 0x040fe40004704270 */
[C---:B------:R-:W-:Y:S02]  /*1b4e0*/  ISETP.GT.AND P1, PT, R7.reuse, 0x28, !P1 ;  /* 0x000000280700780c */ /* 0x040fe40004f24270 */
[C---:B------:R-:W-:Y:S02]  /*1b4f0*/  ISETP.LT.OR P0, PT, R6.reuse, 0x22, P0 ;  /* 0x000000220600780c */ /* 0x040fe40000701670 */
[----:B------:R-:W-:Y:S02]  /*1b500*/  ISETP.GT.AND P2, PT, R7, 0x29, !P2 ;  /* 0x000000290700780c */ /* 0x000fe40005744270 */
[----:B------:R-:W-:Y:S02]  /*1b510*/  ISETP.LT.OR P1, PT, R6, 0x29, P1 ;  /* 0x000000290600780c */ /* 0x000fe40000f21670 */
[----:B------:R-:W-:-:S02]  /*1b520*/  FSEL R171, R43, -INF , !P0 ;  /* 0xff8000002bab7808 */ /* 0x000fc40004000000 */
[C---:B------:R-:W-:Y:S02]  /*1b530*/  ISETP.GT.AND P3, PT, R7.reuse, 0x30, !P3 ;  /* 0x000000300700780c */ /* 0x040fe40005f64270 */
[----:B------:R-:W-:Y:S02]  /*1b540*/  ISETP.LT.OR P2, PT, R6, 0x2a, P2 ;  /* 0x0000002a0600780c */ /* 0x000fe40001741670 */
[----:B------:R-:W-:Y:S02]  /*1b550*/  FSEL R175, R46, -INF , !P1 ;  /* 0xff8000002eaf7808 */ /* 0x000fe40004800000 */
        /* <DEDUP_REMOVED lines=9> */
[----:B------:R-:W-:Y:S02]  /*1b5f0*/  ISETP.LT.OR P6, PT, R6, 0x3a, P6 ;  /* 0x0000003a0600780c */ /* 0x000fe400037c1670 */
[----:B------:R-:W-:Y:S02]  /*1b600*/  FSEL R183, R54, -INF , !P5 ;  /* 0xff80000036b77808 */ /* 0x000fe40006800000 */
[----:B------:R-:W-:Y:S02]  /*1b610*/  FSEL R185, R55, -INF , !P6 ;  /* 0xff80000037b97808 */ /* 0x000fe40007000000 */
[----:B----4-:R-:W-:-:S04]  /*1b620*/  FMNMX.FTZ R3, R57, R20, !PT ;  /* 0x0000001439037209 */ /* 0x010fc80007810000 */
        /* <DEDUP_REMOVED lines=32> */
[----:B------:R-:W4:Y:S04]  /*1b830*/  LDL R8, [R1+0x400] ;  /* 0x0004000001087983 */ /* 0x000f280000100800 */
[----:B------:R-:W-:Y:S04]  /*1b840*/  STL.64 [R1+0x3e0], R4 ;  /* 0x0003e00401007387 */ /* 0x000fe80000100a00 */
[----:B------:R-:W5:Y:S01]  /*1b850*/  LDL R14, [R1+0x3e4] ;  /* 0x0003e400010e7983 */ /* 0x000f620000100800 */
[----:B0-----:R-:W-:-:S05]  /*1b860*/  FMNMX.FTZ R3, R4, R3, !PT ;  /* 0x0000000304037209 */ /* 0x001fca0007810000 */
[----:B------:R-:W0:Y:S02]  /*1b870*/  SHFL.BFLY PT, R6, R3, 0x1, 0x1f ;  /* 0x0c201f0003067f89 */ /* 0x000e2400000e0000 */
[----:B0-----:R-:W-:-:S05]  /*1b880*/  FMNMX.FTZ R6, R3, R6, !PT ;  /* 0x0000000603067209 */ /* 0x001fca0007810000 */
[----:B------:R-:W-:Y:S04]  /*1b890*/  STL [R1+0x3e0], R6 ;  /* 0x0003e00601007387 */ /* 0x000fe80000100800 */
[----:B------:R-:W2:Y:S04]  /*1b8a0*/  LDL R9, [R1+0x3e0] ;  /* 0x0003e00001097983 */ /* 0x000ea80000100800 */
[----:B-----5:R-:W0:Y:S02]  /*1b8b0*/  SHFL.BFLY PT, R7, R14, 0x2, 0x1f ;  /* 0x0c401f000e077f89 */ /* 0x020e2400000e0000 */
[----:B0-----:R-:W-:-:S05]  /*1b8c0*/  FMNMX.FTZ R7, R7, R14, !PT ;  /* 0x0000000e07077209 */ /* 0x001fca0007810000 */
[----:B------:R-:W0:Y:S01]  /*1b8d0*/  SHFL.BFLY PT, R4, R7, 0x1, 0x1f ;  /* 0x0c201f0007047f89 */ /* 0x000e2200000e0000 */
[----:B--2---:R-:W-:Y:S02]  /*1b8e0*/  FSETP.NEU.FTZ.AND P0, PT, R9, -INF , PT ;  /* 0xff8000000900780b */ /* 0x004fe40003f1d000 */
[----:B0-----:R-:W-:Y:S02]  /*1b8f0*/  FMNMX.FTZ R4, R7, R4, !PT ;  /* 0x0000000407047209 */ /* 0x001fe40007810000 */
[----:B------:R-:W-:Y:S02]  /*1b900*/  FSEL R3, R9, RZ, P0 ;  /* 0x000000ff09037208 */ /* 0x000fe40000000000 */
[----:B------:R-:W-:-:S04]  /*1b910*/  FSETP.NEU.FTZ.AND P0, PT, R4, -INF , PT ;  /* 0xff8000000400780b */ /* 0x000fc80003f1d000 */
[----:B------:R-:W-:Y:S01]  /*1b920*/  FSEL R6, R4, RZ, P0 ;  /* 0x000000ff04067208 */ /* 0x000fe20000000000 */
[----:B------:R-:W-:-:S04]  /*1b930*/  FADD.FTZ R3, R20, -R3 ;  /* 0x8000000314037221 */ /* 0x000fc80000010000 */
[----:B------:R-:W-:Y:S01]  /*1b940*/  FADD.FTZ R21, R21, -R6 ;  /* 0x8000000615157221 */ /* 0x000fe20000010000 */
[----:B----4-:R-:W-:-:S03]  /*1b950*/  FMUL.FTZ R3, R3, R8 ;  /* 0x0000000803037220 */ /* 0x010fc60000410000 */
[----:B------:R-:W-:Y:S01]  /*1b960*/  FMUL.FTZ R21, R8, R21 ;  /* 0x0000001508157220 */ /* 0x000fe20000410000 */
[----:B------:R-:W0:Y:S08]  /*1b970*/  MUFU.EX2 R150, R3 ;  /* 0x0000000300967308 */ /* 0x000e300000000800 */
[----:B------:R-:W1:Y:S01]  /*1b980*/  MUFU.EX2 R151, R21 ;  /* 0x0000001500977308 */ /* 0x000e620000000800 */
[----:B------:R2:W-:Y:S01]  /*1b990*/  STL [R1+0x3e4], R4 ;  /* 0x0003e40401007387 */ /* 0x0005e20000100800 */
[----:B0-----:R-:W-:Y:S01]  /*1b9a0*/  FMUL.FTZ R10, R150, R10 ;  /* 0x0000000a960a7220 */ /* 0x001fe20000410000 */
[----:B-1----:R-:W-:-:S05]  /*1b9b0*/  FMUL.FTZ R11, R11, R151 ;  /* 0x000000970b0b7220 */ /* 0x002fca0000410000 */
[----:B------:R2:W-:Y:S04]  /*1b9c0*/  STL.64 [R1+0x3f0], R10 ;  /* 0x0003f00a01007387 */ /* 0x0005e80000100a00 */
[----:B---3--:R-:W3:Y:S01]  /*1b9d0*/  LD.E R5, desc[UR36][R12.64+0x4] ;  /* 0x000004240c057980 */ /* 0x008ee2000c101900 */
        /* <DEDUP_REMOVED lines=12> */
.L_x_6413:
[----:B------:R-:W-:Y:S05]  /*1baa0*/  BSYNC B0 ;  /* 0x0000000000007941 */ /* 0x000fea0003800000 */
.L_x_6412:
        /* <DEDUP_REMOVED lines=9> */
.L_x_6415:
[----:B------:R-:W-:Y:S05]  /*1bb40*/  BSYNC B0 ;  /* 0x0000000000007941 */ /* 0x000fea0003800000 */
.L_x_6414:
        /* <DEDUP_REMOVED lines=95> */
[-C--:B------:R-:W-:Y:S01]  /*1c140*/  FFMA.FTZ R15, R15, R187.reuse, -R12 ;  /* 0x000000bb0f0f7223 */ /* 0x080fe2000001080c */
[----:B------:R-:W-:-:S06]  /*1c150*/  FFMA.FTZ R157, R159, R187, -R170 ;  /* 0x000000bb9f9d7223 */ /* 0x000fcc00000108aa */
        /* <DEDUP_REMOVED lines=119> */
[----:B------:R-:W4:Y:S04]  /*1c8d0*/  LD.E.64 R168, desc[UR36][R168.64] ;  /* 0x00000024a8a87980 */ /* 0x000f28000c101b00 */
[----:B------:R-:W-:Y:S04]  /*1c8e0*/  STL.64 [R1+0x1d0], R146 ;  /* 0x0001d09201007387 */ /* 0x000fe80000100a00 */
[----:B------:R0:W-:Y:S04]  /*1c8f0*/  STL.64 [R1+0x1f0], R6 ;  /* 0x0001f00601007387 */ /* 0x0001e80000100a00 */
[----:B------:R-:W-:Y:S01]  /*1c900*/  STL.64 [R1+0x2c8], R110 ;  /* 0x0002c86e01007387 */ /* 0x000fe20000100a00 */
[C---:B------:R-:W-:Y:S01]  /*1c910*/  FMUL.FTZ R54, R150.reuse, R54 ;  /* 0x0000003696367220 */ /* 0x040fe20000410000 */
[C---:B--2---:R-:W-:Y:S01]  /*1c920*/  FMUL.FTZ R57, R150.reuse, R57 ;  /* 0x0000003996397220 */ /* 0x044fe20000410000 */
[C---:B------:R-:W-:Y:S01]  /*1c930*/  FMUL.FTZ R56, R150.reuse, R56 ;  /* 0x0000003896387220 */ /* 0x040fe20000410000 */
[C---:B------:R-:W-:Y:S01]  /*1c940*/  FMUL.FTZ R59, R150.reuse, R59 ;  /* 0x0000003b963b7220 */ /* 0x040fe20000410000 */
[C---:B------:R-:W-:Y:S01]  /*1c950*/  FMUL.FTZ R58, R150.reuse, R58 ;  /* 0x0000003a963a7220 */ /* 0x040fe20000410000 */
[C---:B------:R-:W-:Y:S01]  /*1c960*/  FMUL.FTZ R61, R150.reuse, R61 ;  /* 0x0000003d963d7220 */ /* 0x040fe20000410000 */
[C---:B------:R-:W-:Y:S01]  /*1c970*/  FMUL.FTZ R60, R150.reuse, R60 ;  /* 0x0000003c963c7220 */ /* 0x040fe20000410000 */
[----:B0-----:R-:W2:Y:S04]  /*1c980*/  LDL R6, [R1+0x1d0] ;  /* 0x0001d00001067983 */ /* 0x001ea80000100800 */
        /* <DEDUP_REMOVED lines=157> */
[----:B--2---:R-:W2:Y:S04]  /*1d360*/  LDL R112, [R1+0x218] ;  /* 0x0002180001707983 */ /* 0x004ea80000100800 */
[----:B------:R-:W2:Y:S04]  /*1d370*/  LDL R114, [R1+0x21c] ;  /* 0x00021c0001727983 */ /* 0x000ea80000100800 */
[----:B------:R-:W2:Y:S04]  /*1d380*/  LDL R32, [R1+0x220] ;  /* 0x0002200001207983 */ /* 0x000ea80000100800 */
[----:B------:R-:W2:Y:S04]  /*1d390*/  LDL R116, [R1+0x224] ;  /* 0x0002240001747983 */ /* 0x000ea80000100800 */
        /* <DEDUP_REMOVED lines=716> */
.L_x_6417:
[----:B------:R-:W-:Y:S05]  /*20060*/  BSYNC B0 ;  /* 0x0000000000007941 */ /* 0x000fea0003800000 */
.L_x_6416:
[----:B------:R-:W2:Y:S04]  /*20070*/  LDL.64 R6, [R1+0x48] ;  /* 0x0000480001067983 */ /* 0x000ea80000100a00 */
[----:B------:R-:W3:Y:S01]  /*20080*/  LDL R4, [R1+0x34] ;  /* 0x0000340001047983 */ /* 0x000ee20000100800 */
[----:B------:R-:W-:-:S04]  /*20090*/  UISETP.LT.AND UP0, UPT, URZ, UR42, UPT ;  /* 0x0000002a3f00728c */ /* 0x000fc8000bf01270 */
[----:B------:R-:W-:-:S06]  /*200a0*/  USEL UR4, URZ, UR42, !UP0 ;  /* 0x0000002a3f047287 */ /* 0x000fcc000c000000 */
[C---:B------:R-:W-:Y:S01]  /*200b0*/  ISETP.GT.AND P0, PT, R0.reuse, UR4, PT ;  /* 0x0000000400007c0c */ /* 0x040fe2000bf04270 */
[----:B------:R-:W-:Y:S01]  /*200c0*/  VIADD R0, R0, 0xffffffff ;  /* 0xffffffff00007836 */ /* 0x000fe20000000000 */
[----:B--2---:R-:W-:-:S05]  /*200d0*/  MOV R6, R6 ;  /* 0x0000000600067202 */ /* 0x004fca0000000f00 */
[----:B-----5:R-:W-:-:S05]  /*200e0*/  IMAD R3, R3, 0x8, R6 ;  /* 0x0000000803037824 */ /* 0x020fca00078e0206 */
[----:B---3--:R-:W-:-:S04]  /*200f0*/  PRMT R3, R4, 0x654, R3 ;  /* 0x0000065404037816 */ /* 0x008fc80000000003 */
[----:B------:R1:W-:Y:S01]  /*20100*/  SYNCS.ARRIVE.TRANS64.RED.A1T0 RZ, [R3+URZ], RZ ;  /* 0x000000ff03ff79a7 */ /* 0x0003e2000810043f */
[----:B------:R-:W-:Y:S05]  /*20110*/  @P0 BRA `(.L_x_6418) ;  /* 0xffffff84000c0947 */ /* 0x000fea000383ffff */
.L_x_6385:
        /* <DEDUP_REMOVED lines=330> */
.L_x_6302:
[----:B0-----:R-:W0:Y:S01]  /*215c0*/  S2R R7, SR_CgaCtaId ;  /* 0x0000000000077919 */ /* 0x001e220000008800 */
[----:B------:R-:W-:Y:S01]  /*215d0*/  MOV R0, 0x400 ;  /* 0x0000040000007802 */ /* 0x000fe20000000f00 */
[----:B------:R-:W-:Y:S01]  /*215e0*/  BSSY B0, `(.L_x_6419) ;  /* 0x000031b000007945 */ /* 0x000fe20003800000 */
[----:B------:R-:W-:Y:S02]  /*215f0*/  BAR.SYNC.DEFER_BLOCKING 0x5, 0x180 ;  /* 0x0146000000007b1d */ /* 0x000fe40000010000 */
[----:B0-----:R-:W-:-:S04]  /*21600*/  LEA R0, R7, R0, 0x18 ;  /* 0x0000000007007211 */ /* 0x001fc800078ec0ff */
[----:B------:R-:W-:Y:S02]  /*21610*/  R2UR UR46, R0 ;  /* 0x00000000002e72ca */ /* 0x000fe400000e0000 */
[----:B------:R-:W-:-:S04]  /*21620*/  PRMT R0, R3, 0x9910, RZ ;  /* 0x0000991003007816 */ /* 0x000fc800000000ff */
[----:B------:R-:W-:-:S07]  /*21630*/  ISETP.NE.AND P0, PT, R0, RZ, PT ;  /* 0x000000ff0000720c */ /* 0x000fce0003f05270 */
[----:B------:R-:W0:Y:S02]  /*21640*/  LDS.128 R8, [UR46+0x388d0] ;  /* 0x0388d02eff087984 */ /* 0x000e240008000c00 */
[----:B0-----:R-:W-:Y:S02]  /*21650*/  R2UR UR5, R9 ;  /* 0x00000000090572ca */ /* 0x001fe400000e0000 */
[----:B------:R-:W-:Y:S02]  /*21660*/  R2UR UR7, R10 ;  /* 0x000000000a0772ca */ /* 0x000fe400000e0000 */
[----:B------:R-:W-:Y:S01]  /*21670*/  R2UR UR6, R11 ;  /* 0x000000000b0672ca */ /* 0x000fe200000e0000 */
[----:B------:R-:W-:Y:S06]  /*21680*/  BAR.ARV 0x4, 0x180 ;  /* 0x0106000000007b1d */ /* 0x000fec0000002000 */
[----:B------:R-:W-:Y:S08]  /*21690*/  @!P0 BRA `(.L_x_6420) ;  /* 0x0000002000ac8947 */ /* 0x000ff00003800000 */
[----:B------:R-:W2:Y:S04]  /*216a0*/  LDL.128 R140, [R1+0x1d0] ;  /* 0x0001d000018c7983 */ /* 0x000ea80000100c00 */
[----:B------:R-:W3:Y:S04]  /*216b0*/  LDL.128 R132, [R1+0x1f0] ;  /* 0x0001f00001847983 */ /* 0x000ee80000100c00 */
[----:B------:R-:W4:Y:S04]  /*216c0*/  LDL.128 R136, [R1+0x1e0] ;  /* 0x0001e00001887983 */ /* 0x000f280000100c00 */
        /* <DEDUP_REMOVED lines=28> */
[----:B------:R-:W4:Y:S01]  /*21890*/  LDL.128 R8, [R1+0x3c0] ;  /* 0x0003c00001087983 */ /* 0x000f220000100c00 */
[----:B------:R-:W-:Y:S01]  /*218a0*/  IADD3 R5, P1, R16, 0x20, RZ ;  /* 0x0000002010057810 */ /* 0x000fe20007f3e0ff */
[----:B------:R-:W-:-:S03]  /*218b0*/  ULDC.64 UR8, c[0x0][0xd00] ;  /* 0x0003400000087ab9 */ /* 0x000fc60000000a00 */
[----:B------:R-:W-:Y:S02]  /*218c0*/  LOP3.LUT R4, R5, 0x380, RZ, 0xc0, !PT ;  /* 0x0000038005047812 */ /* 0x000fe400078ec0ff */
[----:B------:R-:W-:Y:S02]  /*218d0*/  IADD3 R145, P0, R16, 0x40, RZ ;  /* 0x0000004010917810 */ /* 0x000fe40007f1e0ff */
[----:B------:R-:W-:Y:S02]  /*218e0*/  SHF.R.U64 R4, R4, 0x3, RZ ;  /* 0x0000000304047819 */ /* 0x000fe400000012ff */
[C---:B------:R-:W-:Y:S02]  /*218f0*/  IADD3 R147, P4, R16.reuse, 0x60, RZ ;  /* 0x0000006010937810 */ /* 0x040fe40007f9e0ff */
[C---:B------:R-:W-:Y:S02]  /*21900*/  IADD3 R149, P3, R16.reuse, 0x2000, RZ ;  /* 0x0000200010957810 */ /* 0x040fe40007f7e0ff */
[----:B------:R-:W-:-:S02]  /*21910*/  IADD3 R151, P6, R16, 0x2020, RZ ;  /* 0x0000202010977810 */ /* 0x000fc40007fde0ff */
[----:B------:R-:W-:Y:S02]  /*21920*/  LOP3.LUT R144, R145, 0x380, RZ, 0xc0, !PT ;  /* 0x0000038091907812 */ /* 0x000fe400078ec0ff */
[----:B------:R-:W-:Y:S01]  /*21930*/  LOP3.LUT R4, R4, R5, RZ, 0x3c, !PT ;  /* 0x0000000504047212 */ /* 0x000fe200078e3cff */
[----:B------:R-:W-:Y:S01]  /*21940*/  IMAD.X R5, RZ, RZ, R17, P1 ;  /* 0x000000ffff057224 */ /* 0x000fe200008e0611 */
[C---:B------:R-:W-:Y:S02]  /*21950*/  IADD3 R153, P5, R16.reuse, 0x2040, RZ ;  /* 0x0000204010997810 */ /* 0x040fe40007fbe0ff */
[----:B------:R-:W-:Y:S02]  /*21960*/  LOP3.LUT R146, R147, 0x380, RZ, 0xc0, !PT ;  /* 0x0000038093927812 */ /* 0x000fe400078ec0ff */
[----:B------:R-:W-:Y:S02]  /*21970*/  IADD3 R155, P2, R16, 0x2060, RZ ;  /* 0x00002060109b7810 */ /* 0x000fe40007f5e0ff */
[----:B------:R-:W-:-:S02]  /*21980*/  LOP3.LUT R148, R149, 0x380, RZ, 0xc0, !PT ;  /* 0x0000038095947812 */ /* 0x000fc400078ec0ff */
[----:B------:R-:W-:Y:S02]  /*21990*/  IADD3 R157, P1, R16, 0x4000, RZ ;  /* 0x00004000109d7810 */ /* 0x000fe40007f3e0ff */
[----:B------:R-:W-:Y:S02]  /*219a0*/  LOP3.LUT R150, R151, 0x380, RZ, 0xc0, !PT ;  /* 0x0000038097967812 */ /* 0x000fe400078ec0ff */
[----:B------:R-:W-:Y:S02]  /*219b0*/  SHF.R.U64 R144, R144, 0x3, RZ ;  /* 0x0000000390907819 */ /* 0x000fe400000012ff */
[----:B------:R-:W-:Y:S02]  /*219c0*/  LOP3.LUT R152, R153, 0x380, RZ, 0xc0, !PT ;  /* 0x0000038099987812 */ /* 0x000fe400078ec0ff */
[----:B------:R-:W-:Y:S02]  /*219d0*/  SHF.R.U64 R146, R146, 0x3, RZ ;  /* 0x0000000392927819 */ /* 0x000fe400000012ff */
[----:B------:R-:W-:-:S02]  /*219e0*/  LOP3.LUT R154, R155, 0x380, RZ, 0xc0, !PT ;  /* 0x000003809b9a7812 */ /* 0x000fc400078ec0ff */
[----:B------:R-:W-:Y:S02]  /*219f0*/  LOP3.LUT R165, R16, 0x380, RZ, 0xc0, !PT ;  /* 0x0000038010a57812 */ /* 0x000fe400078ec0ff */
[----:B------:R-:W-:Y:S02]  /*21a00*/  SHF.R.U64 R148, R148, 0x3, RZ ;  /* 0x0000000394947819 */ /* 0x000fe400000012ff */
[----:B------:R-:W-:Y:S02]  /*21a10*/  LOP3.LUT R156, R157, 0x380, RZ, 0xc0, !PT ;  /* 0x000003809d9c7812 */ /* 0x000fe400078ec0ff */
[----:B------:R-:W-:Y:S02]  /*21a20*/  SHF.R.U64 R150, R150, 0x3, RZ ;  /* 0x0000000396967819 */ /* 0x000fe400000012ff */
[----:B------:R-:W-:Y:S01]  /*21a30*/  LOP3.LUT R144, R144, R145, RZ, 0x3c, !PT ;  /* 0x0000009190907212 */ /* 0x000fe200078e3cff */
[----:B------:R-:W-:Y:S01]  /*21a40*/  IMAD.X R145, RZ, RZ, R17, P0 ;  /* 0x000000ffff917224 */ /* 0x000fe200000e0611 */
[----:B------:R-:W-:-:S02]  /*21a50*/  SHF.R.U64 R152, R152, 0x3, RZ ;  /* 0x0000000398987819 */ /* 0x000fc400000012ff */
[----:B------:R-:W-:Y:S01]  /*21a60*/  LOP3.LUT R146, R146, R147, RZ, 0x3c, !PT ;  /* 0x0000009392927212 */ /* 0x000fe200078e3cff */
[--C-:B------:R-:W-:Y:S01]  /*21a70*/  IMAD.X R147, RZ, RZ, R17.reuse, P4 ;  /* 0x000000ffff937224 */ /* 0x100fe200020e0611 */
[----:B------:R-:W-:Y:S02]  /*21a80*/  SHF.R.U64 R154, R154, 0x3, RZ ;  /* 0x000000039a9a7819 */ /* 0x000fe400000012ff */
[----:B------:R-:W-:Y:S02]  /*21a90*/  SHF.R.U64 R165, R165, 0x3, RZ ;  /* 0x00000003a5a57819 */ /* 0x000fe400000012ff */
[----:B------:R-:W-:Y:S01]  /*21aa0*/  LOP3.LUT R148, R148, R149, RZ, 0x3c, !PT ;  /* 0x0000009594947212 */ /* 0x000fe200078e3cff */
[----:B------:R-:W-:Y:S01]  /*21ab0*/  IMAD.X R149, RZ, RZ, R17, P3 ;  /* 0x000000ffff957224 */ /* 0x000fe200018e0611 */
[----:B------:R-:W-:Y:S02]  /*21ac0*/  IADD3 R159, P0, R16, 0x4020, RZ ;  /* 0x00004020109f7810 */ /* 0x000fe40007f1e0ff */
        /* <DEDUP_REMOVED lines=8> */
[----:B------:R-:W-:Y:S01]  /*21b50*/  IMAD.X R155, RZ, RZ, R17, P2 ;  /* 0x000000ffff9b7224 */ /* 0x000fe200010e0611 */
[----:B------:R-:W-:-:S02]  /*21b60*/  IADD3 R167, P6, R16, 0x6000, RZ ;  /* 0x0000600010a77810 */ /* 0x000fc40007fde0ff */
[----:B------:R-:W-:Y:S01]  /*21b70*/  LOP3.LUT R164, R165, R16, RZ, 0x3c, !PT ;  /* 0x00000010a5a47212 */ /* 0x000fe200078e3cff */
[--C-:B------:R-:W-:Y:S01]  /*21b80*/  IMAD.MOV.U32 R165, RZ, RZ, R17.reuse ;  /* 0x000000ffffa57224 */ /* 0x100fe200078e0011 */
[----:B------:R-:W-:Y:S02]  /*21b90*/  LOP3.LUT R158, R159, 0x380, RZ, 0xc0, !PT ;  /* 0x000003809f9e7812 */ /* 0x000fe400078ec0ff */
[----:B------:R-:W-:Y:S01]  /*21ba0*/  LOP3.LUT R156, R156, R157, RZ, 0x3c, !PT ;  /* 0x0000009d9c9c7212 */ /* 0x000fe200078e3cff */
[----:B------:R-:W-:Y:S01]  /*21bb0*/  IMAD.X R157, RZ, RZ, R17, P1 ;  /* 0x000000ffff9d7224 */ /* 0x000fe200008e0611 */
[C---:B------:R-:W-:Y:S02]  /*21bc0*/  IADD3 R169, P5, R16.reuse, 0x6020, RZ ;  /* 0x0000602010a97810 */ /* 0x040fe40007fbe0ff */
[----:B------:R-:W-:Y:S02]  /*21bd0*/  LOP3.LUT R160, R161, 0x380, RZ, 0xc0, !PT ;  /* 0x00000380a1a07812 */ /* 0x000fe400078ec0ff */
[----:B------:R-:W-:-:S02]  /*21be0*/  IADD3 R171, P2, R16, 0x6040, RZ ;  /* 0x0000604010ab7810 */ /* 0x000fc40007f5e0ff */
[----:B------:R-:W-:Y:S02]  /*21bf0*/  LOP3.LUT R162, R163, 0x380, RZ, 0xc0, !PT ;  /* 0x00000380a3a27812 */ /* 0x000fe400078ec0ff */
[----:B------:R-:W-:Y:S02]  /*21c00*/  IADD3 R21, P1, R16, 0x6060, RZ ;  /* 0x0000606010157810 */ /* 0x000fe40007f3e0ff */
[----:B------:R-:W-:Y:S02]  /*21c10*/  LOP3.LUT R166, R167, 0x380, RZ, 0xc0, !PT ;  /* 0x00000380a7a67812 */ /* 0x000fe400078ec0ff */
[----:B------:R-:W-:Y:S02]  /*21c20*/  SHF.R.U64 R158, R158, 0x3, RZ ;  /* 0x000000039e9e7819 */ /* 0x000fe400000012ff */
[----:B------:R-:W-:Y:S02]  /*21c30*/  LOP3.LUT R168, R169, 0x380, RZ, 0xc0, !PT ;  /* 0x00000380a9a87812 */ /* 0x000fe400078ec0ff */
[----:B------:R-:W-:-:S02]  /*21c40*/  SHF.R.U64 R160, R160, 0x3, RZ ;  /* 0x00000003a0a07819 */ /* 0x000fc400000012ff */
[----:B------:R-:W-:Y:S02]  /*21c50*/  LOP3.LUT R170, R171, 0x380, RZ, 0xc0, !PT ;  /* 0x00000380abaa7812 */ /* 0x000fe400078ec0ff */
[----:B------:R-:W-:Y:S02]  /*21c60*/  MOV R164, R164 ;  /* 0x000000a400a47202 */ /* 0x000fe40000000f00 */
[----:B------:R-:W-:Y:S02]  /*21c70*/  SHF.R.U64 R162, R162, 0x3, RZ ;  /* 0x00000003a2a27819 */ /* 0x000fe400000012ff */
[----:B------:R-:W-:Y:S02]  /*21c80*/  LOP3.LUT R20, R21, 0x380, RZ, 0xc0, !PT ;  /* 0x0000038015147812 */ /* 0x000fe400078ec0ff */
[----:B------:R-:W-:Y:S02]  /*21c90*/  MOV R4, R4 ;  /* 0x0000000400047202 */ /* 0x000fe40000000f00 */
[----:B------:R-:W-:-:S02]  /*21ca0*/  SHF.R.U64 R166, R166, 0x3, RZ ;  /* 0x00000003a6a67819 */ /* 0x000fc400000012ff */
[----:B------:R-:W-:Y:S02]  /*21cb0*/  MOV R144, R144 ;  /* 0x0000009000907202 */ /* 0x000fe40000000f00 */
[----:B------:R-:W-:Y:S01]  /*21cc0*/  LOP3.LUT R158, R158, R159, RZ, 0x3c, !PT ;  /* 0x0000009f9e9e7212 */ /* 0x000fe200078e3cff */
[--C-:B------:R-:W-:Y:S01]  /*21cd0*/  IMAD.X R159, RZ, RZ, R17.reuse, P0 ;  /* 0x000000ffff9f7224 */ /* 0x100fe200000e0611 */
[----:B------:R-:W-:Y:S02]  /*21ce0*/  SHF.R.U64 R168, R168, 0x3, RZ ;  /* 0x00000003a8a87819 */ /* 0x000fe400000012ff */
[----:B------:R-:W-:Y:S02]  /*21cf0*/  MOV R146, R146 ;  /* 0x0000009200927202 */ /* 0x000fe40000000f00 */
[----:B------:R-:W-:Y:S01]  /*21d00*/  LOP3.LUT R160, R160, R161, RZ, 0x3c, !PT ;  /* 0x000000a1a0a07212 */ /* 0x000fe200078e3cff */
[----:B------:R-:W-:Y:S01]  /*21d10*/  IMAD.X R161, RZ, RZ, R17, P4 ;  /* 0x000000ffffa17224 */ /* 0x000fe200020e0611 */
[----:B------:R-:W-:-:S02]  /*21d20*/  SHF.R.U64 R170, R170, 0x3, RZ ;  /* 0x00000003aaaa7819 */ /* 0x000fc400000012ff */
[----:B------:R-:W-:Y:S02]  /*21d30*/  MOV R148, R148 ;  /* 0x0000009400947202 */ /* 0x000fe40000000f00 */
[----:B------:R-:W-:Y:S01]  /*21d40*/  LOP3.LUT R162, R162, R163, RZ, 0x3c, !PT ;  /* 0x000000a3a2a27212 */ /* 0x000fe200078e3cff */
[--C-:B------:R-:W-:Y:S01]  /*21d50*/  IMAD.X R163, RZ, RZ, R17.reuse, P3 ;  /* 0x000000ffffa37224 */ /* 0x100fe200018e0611 */
[----:B------:R-:W-:Y:S02]  /*21d60*/  SHF.R.U64 R20, R20, 0x3, RZ ;  /* 0x0000000314147819 */ /* 0x000fe400000012ff */
[----:B------:R-:W-:Y:S02]  /*21d70*/  MOV R150, R150 ;  /* 0x0000009600967202 */ /* 0x000fe40000000f00 */
[----:B------:R-:W-:Y:S01]  /*21d80*/  LOP3.LUT R166, R166, R167, RZ, 0x3c, !PT ;  /* 0x000000a7a6a67212 */ /* 0x000fe200078e3cff */
[--C-:B------:R-:W-:Y:S01]  /*21d90*/  IMAD.X R167, RZ, RZ, R17.reuse, P6 ;  /* 0x000000ffffa77224 */ /* 0x100fe200030e0611 */
[----:B------:R-:W-:Y:S01]  /*21da0*/  MOV R152, R152 ;  /* 0x0000009800987202 */ /* 0x000fe20000000f00 */
[----:B------:R-:W-:Y:S01]  /*21db0*/  UISETP.NE.U32.AND UP0, UPT, UR8, URZ, UPT ;  /* 0x0000003f0800728c */ /* 0x000fe2000bf05070 */
[----:B------:R-:W-:Y:S01]  /*21dc0*/  LOP3.LUT R168, R168, R169, RZ, 0x3c, !PT ;  /* 0x000000a9a8a87212 */ /* 0x000fe200078e3cff */
[----:B------:R-:W-:Y:S01]  /*21dd0*/  IMAD.X R169, RZ, RZ, R17, P5 ;  /* 0x000000ffffa97224 */ /* 0x000fe200028e0611 */
[----:B------:R-:W-:-:S02]  /*21de0*/  MOV R154, R154 ;  /* 0x0000009a009a7202 */ /* 0x000fc40000000f00 */
[----:B------:R-:W-:Y:S01]  /*21df0*/  LOP3.LUT R170, R170, R171, RZ, 0x3c, !PT ;  /* 0x000000abaaaa7212 */ /* 0x000fe200078e3cff */
[--C-:B------:R-:W-:Y:S01]  /*21e00*/  IMAD.X R171, RZ, RZ, R17.reuse, P2 ;  /* 0x000000ffffab7224 */ /* 0x100fe200010e0611 */
[----:B------:R-:W-:Y:S02]  /*21e10*/  MOV R156, R156 ;  /* 0x0000009c009c7202 */ /* 0x000fe40000000f00 */
[----:B------:R-:W-:Y:S01]  /*21e20*/  LOP3.LUT R20, R20, R21, RZ, 0x3c, !PT ;  /* 0x0000001514147212 */ /* 0x000fe200078e3cff */
[----:B------:R-:W-:Y:S01]  /*21e30*/  IMAD.X R21, RZ, RZ, R17, P1 ;  /* 0x000000ffff157224 */ /* 0x000fe200008e0611 */
[----:B------:R-:W-:Y:S02]  /*21e40*/  MOV R158, R158 ;  /* 0x0000009e009e7202 */ /* 0x000fe40000000f00 */
[----:B------:R-:W-:Y:S01]  /*21e50*/  MOV R160, R160 ;  /* 0x000000a000a07202 */ /* 0x000fe20000000f00 */
[----:B------:R-:W-:Y:S01]  /*21e60*/  UISETP.NE.AND.EX UP0, UPT, UR9, URZ, UPT, UP0 ;  /* 0x0000003f0900728c */ /* 0x000fe2000bf05300 */
[----:B------:R-:W-:-:S02]  /*21e70*/  MOV R162, R162 ;  /* 0x000000a200a27202 */ /* 0x000fc40000000f00 */
[----:B------:R-:W-:Y:S01]  /*21e80*/  MOV R166, R166 ;  /* 0x000000a600a67202 */ /* 0x000fe20000000f00 */
[----:B------:R-:W-:Y:S01]  /*21e90*/  ULDC.64 UR8, c[0x0][0xd00] ;  /* 0x0003400000087ab9 */ /* 0x000fe20000000a00 */
[----:B------:R-:W-:Y:S01]  /*21ea0*/  MOV R168, R168 ;  /* 0x000000a800a87202 */ /* 0x000fe20000000f00 */
[----:B------:R-:W-:Y:S01]  /*21eb0*/  UIMAD.WIDE UR8, UR59, 0x4, UR8 ;  /* 0x000000043b0878a5 */ /* 0x000fe2000f8e0208 */
[----:B------:R-:W-:Y:S02]  /*21ec0*/  MOV R170, R170 ;  /* 0x000000aa00aa7202 */ /* 0x000fe40000000f00 */
[----:B------:R-:W-:Y:S02]  /*21ed0*/  MOV R20, R20 ;  /* 0x0000001400147202 */ /* 0x000fe40000000f00 */
[----:B--2---:R-:W-:Y:S02]  /*21ee0*/  F2FP.BF16.F32.PACK_AB R140, R141, R140 ;  /* 0x0000008c8d8c723e */ /* 0x004fe400000010ff */
[----:B------:R-:W-:-:S02]  /*21ef0*/  F2FP.BF16.F32.PACK_AB R141, R143, R142 ;  /* 0x0000008e8f8d723e */ /* 0x000fc400000010ff */
[----:B---3--:R-:W-:Y:S02]  /*21f00*/  F2FP.BF16.F32.PACK_AB R132, R133, R132 ;  /* 0x000000848584723e */ /* 0x008fe400000010ff */
[----:B------:R-:W-:Y:S02]  /*21f10*/  F2FP.BF16.F32.PACK_AB R133, R135, R134 ;  /* 0x000000868785723e */ /* 0x000fe400000010ff */
[----:B----4-:R-:W-:Y:S02]  /*21f20*/  F2FP.BF16.F32.PACK_AB R142, R137, R136 ;  /* 0x00000088898e723e */ /* 0x010fe400000010ff */
[----:B------:R-:W-:Y:S01]  /*21f30*/  F2FP.BF16.F32.PACK_AB R143, R139, R138 ;  /* 0x0000008a8b8f723e */ /* 0x000fe200000010ff */
        /* <DEDUP_REMOVED lines=67> */
[----:B------:R-:W-:Y:S01]  /*22370*/  F2FP.BF16.F32.PACK_AB R31, R27, R26 ;  /* 0x0000001a1b1f723e */ /* 0x000fe200000010ff */
[----:B------:R-:W-:Y:S01]  /*22380*/  STSM.16.M88.4 [R162], R52 ;  /* 0x00000034a2007844 */ /* 0x000fe20000000200 */
[----:B------:R-:W-:-:S02]  /*22390*/  F2FP.BF16.F32.PACK_AB R14, R9, R8 ;  /* 0x00000008090e723e */ /* 0x000fc400000010ff */
[----:B------:R-:W-:Y:S01]  /*223a0*/  F2FP.BF16.F32.PACK_AB R15, R11, R10 ;  /* 0x0000000a0b0f723e */ /* 0x000fe200000010ff */
[----:B------:R-:W-:Y:S01]  /*223b0*/  STSM.16.M88.4 [R166], R44 ;  /* 0x0000002ca6007844 */ /* 0x000fe20000000200 */
[----:B------:R-:W-:-:S03]  /*223c0*/  IMAD.U32 R8, RZ, RZ, UR8 ;  /* 0x00000008ff087e24 */ /* 0x000fc6000f8e00ff */
[----:B------:R-:W-:Y:S01]  /*223d0*/  STSM.16.M88.4 [R168], R36 ;  /* 0x00000024a8007844 */ /* 0x000fe20000000200 */
[----:B------:R-:W-:Y:S01]  /*223e0*/  IMAD.U32 R9, RZ, RZ, UR9 ;  /* 0x00000009ff097e24 */ /* 0x000fe2000f8e00ff */
[----:B------:R-:W-:Y:S02]  /*223f0*/  ULDC.64 UR8, c[0x0][0xd08] ;  /* 0x0003420000087ab9 */ /* 0x000fe40000000a00 */
[----:B------:R-:W-:Y:S04]  /*22400*/  STSM.16.M88.4 [R170], R28 ;  /* 0x0000001caa007844 */ /* 0x000fe80000000200 */
[----:B------:R0:W-:Y:S01]  /*22410*/  STSM.16.M88.4 [R20], R12 ;  /* 0x0000000c14007844 */ /* 0x0001e20000000200 */
[----:B------:R-:W-:-:S04]  /*22420*/  UISETP.NE.U32.AND UP1, UPT, UR8, URZ, UPT ;  /* 0x0000003f0800728c */ /* 0x000fc8000bf25070 */
[----:B------:R-:W-:Y:S01]  /*22430*/  UISETP.NE.AND.EX UP1, UPT, UR9, URZ, UPT, UP1 ;  /* 0x0000003f0900728c */ /* 0x000fe2000bf25310 */
[----:B------:R-:W-:Y:S01]  /*22440*/  BAR.SYNC.DEFER_BLOCKING 0x1, 0x100 ;  /* 0x0044000000007b1d */ /* 0x000fe20000010000 */
[----:B------:R-:W-:-:S04]  /*22450*/  PLOP3.LUT P0, PT, PT, PT, UP0, 0x80, 0x0 ;  /* 0x000000000000781c */ /* 0x000fc80003f0f008 */
[----:B------:R-:W-:-:S05]  /*22460*/  PLOP3.LUT P6, PT, PT, PT, UP1, 0x80, 0x0 ;  /* 0x000000000000781c */ /* 0x000fca0003fcf018 */
[----:B------:R-:W-:Y:S02]  /*22470*/  @UP1 ULDC.64 UR8, c[0x0][0xd08] ;  /* 0x0003420000081ab9 */ /* 0x000fe40000000a00 */
[----:B------:R-:W-:Y:S01]  /*22480*/  @UP1 UIMAD.WIDE UR8, UR59, 0x4, UR8 ;  /* 0x000000043b0818a5 */ /* 0x000fe2000f8e0208 */
[----:B------:R-:W-:Y:S02]  /*22490*/  ULDC UR4, c[0x0][0xb88] ;  /* 0x0002e20000047ab9 */ /* 0x000fe40000000800 */
[----:B------:R-:W-:-:S03]  /*224a0*/  IMAD.U32 R6, RZ, RZ, UR4 ;  /* 0x00000004ff067e24 */ /* 0x000fc6000f8e00ff */
[----:B0-----:R-:W-:Y:S02]  /*224b0*/  IMAD.U32 R14, RZ, RZ, UR8 ;  /* 0x00000008ff0e7e24 */ /* 0x001fe4000f8e00ff */
[----:B------:R-:W-:Y:S01]  /*224c0*/  IMAD.U32 R15, RZ, RZ, UR9 ;  /* 0x00000009ff0f7e24 */ /* 0x000fe2000f8e00ff */
[----:B------:R-:W2:Y:S04]  /*224d0*/  @P0 LDG.E R0, desc[UR36][R8.64] ;  /* 0x0000002408000981 */ /* 0x000ea8000c1e1900 */
[----:B------:R0:W5:Y:S01]  /*224e0*/  @P6 LDG.E R6, desc[UR36][R14.64] ;  /* 0x000000240e066981 */ /* 0x000162000c1e1900 */
[----:B------:R-:W-:-:S04]  /*224f0*/  IMAD R5, R195, 0x40, R192 ;  /* 0x00000040c3057824 */ /* 0x000fc800078e02c0 */
        /* <DEDUP_REMOVED lines=11> */
[----:B------:R-:W-:Y:S02]  /*225b0*/  LOP3.LUT R32, R33, 0x380, RZ, 0xc0, !PT ;  /* 0x0000038021207812 */ /* 0x000fe400078ec0ff */
[----:B------:R-:W-:-:S02]  /*225c0*/  LOP3.LUT R36, R37, 0x380, RZ, 0xc0, !PT ;  /* 0x0000038025247812 */ /* 0x000fc400078ec0ff */
        /* <DEDUP_REMOVED lines=14> */
[----:B--2---:R-:W-:Y:S01]  /*226b0*/  @P0 R2UR UR4, R0 ;  /* 0x00000000000402ca */ /* 0x004fe200000e0000 */
[----:B0-----:R-:W-:-:S14]  /*226c0*/  @P6 BRA `(.L_x_6421) ;  /* 0x0000000000106947 */ /* 0x001fdc0003800000 */
[----:B------:R-:W-:Y:S05]  /*226d0*/  @!P0 BRA `(.L_x_6421) ;  /* 0x00000000000c8947 */ /* 0x000fea0003800000 */
[----:B------:R-:W2:Y:S04]  /*226e0*/  LDG.E R3, desc[UR36][R8.64] ;  /* 0x0000002408037981 */ /* 0x000ea8000c1e1900 */
[----:B-----5:R-:W2:Y:S02]  /*226f0*/  LDG.E R6, desc[UR36][R8.64+0x4] ;  /* 0x0000042408067981 */ /* 0x020ea4000c1e1900 */
[----:B--2---:R-:W-:-:S07]  /*22700*/  IMAD.IADD R6, R6, 0x1, -R3 ;  /* 0x0000000106067824 */ /* 0x004fce00078e0a03 */
.L_x_6421:
[----:B------:R-:W-:Y:S01]  /*22710*/  IADD3 R45, P0, R4, 0x7000, RZ ;  /* 0x00007000042d7810 */ /* 0x000fe20007f1e0ff */
[--C-:B------:R-:W-:Y:S01]  /*22720*/  IMAD.X R25, RZ, RZ, R5.reuse, P1 ;  /* 0x000000ffff197224 */ /* 0x100fe200008e0605 */
[----:B------:R-:W-:Y:S01]  /*22730*/  ISETP.NE.AND P6, PT, R10, RZ, PT ;  /* 0x000000ff0a00720c */ /* 0x000fe20003fc5270 */
[--C-:B------:R-:W-:Y:S01]  /*22740*/  IMAD.X R29, RZ, RZ, R5.reuse, P2 ;  /* 0x000000ffff1d7224 */ /* 0x100fe200010e0605 */
[----:B------:R-:W-:Y:S01]  /*22750*/  LOP3.LUT R44, R45, 0x380, RZ, 0xc0, !PT ;  /* 0x000003802d2c7812 */ /* 0x000fe200078ec0ff */
[----:B------:R-:W0:Y:S01]  /*22760*/  SHFL.IDX PT, R10, R205, RZ, 0x1f ;  /* 0x00001fffcd0a7589 */ /* 0x000e2200000e0000 */
[--C-:B------:R-:W-:Y:S01]  /*22770*/  IMAD.X R33, RZ, RZ, R5.reuse, P3 ;  /* 0x000000ffff217224 */ /* 0x100fe200018e0605 */
[----:B------:R-:W-:Y:S01]  /*22780*/  IADD3 R53, P1, R4, 0x9000, RZ ;  /* 0x0000900004357810 */ /* 0x000fe20007f3e0ff */
[--C-:B------:R-:W-:Y:S01]  /*22790*/  IMAD.X R13, RZ, RZ, R5.reuse, P6 ;  /* 0x000000ffff0d7224 */ /* 0x100fe200030e0605 */
[----:B------:R-:W-:Y:S01]  /*227a0*/  SHF.R.U64 R44, R44, 0x3, RZ ;  /* 0x000000032c2c7819 */ /* 0x000fe200000012ff */
[--C-:B------:R-:W-:Y:S01]  /*227b0*/  IMAD.X R37, RZ, RZ, R5.reuse, P4 ;  /* 0x000000ffff257224 */ /* 0x100fe200020e0605 */
[----:B------:R-:W-:Y:S01]  /*227c0*/  IADD3 R49, P6, R4, 0x8000, RZ ;  /* 0x0000800004317810 */ /* 0x000fe20007fde0ff */
[--C-:B------:R-:W-:Y:S01]  /*227d0*/  IMAD.X R41, RZ, RZ, R5.reuse, P5 ;  /* 0x000000ffff297224 */ /* 0x100fe200028e0605 */
[----:B------:R-:W-:Y:S01]  /*227e0*/  LOP3.LUT R44, R44, R45, RZ, 0x3c, !PT ;  /* 0x0000002d2c2c7212 */ /* 0x000fe200078e3cff */
[--C-:B------:R-:W-:Y:S01]  /*227f0*/  IMAD.X R45, RZ, RZ, R5.reuse, P0 ;  /* 0x000000ffff2d7224 */ /* 0x100fe200000e0605 */
[----:B------:R-:W-:Y:S01]  /*22800*/  IADD3 R73, P0, R4, 0xe000, RZ ;  /* 0x0000e00004497810 */ /* 0x000fe20007f1e0ff */
[----:B------:R-:W-:Y:S01]  /*22810*/  USHF.R.S32.HI UR9, URZ, 0x1f, UR59 ;  /* 0x0000001f3f097899 */ /* 0x000fe2000801143b */
[----:B------:R-:W-:Y:S01]  /*22820*/  LOP3.LUT R48, R49, 0x380, RZ, 0xc0, !PT ;  /* 0x0000038031307812 */ /* 0x000fe200078ec0ff */
[----:B------:R-:W-:Y:S01]  /*22830*/  USHF.R.S32.HI UR16, URZ, 0x1f, UR4 ;  /* 0x0000001f3f107899 */ /* 0x000fe20008011404 */
[----:B------:R-:W-:Y:S01]  /*22840*/  LOP3.LUT R72, R73, 0x380, RZ, 0xc0, !PT ;  /* 0x0000038049487812 */ /* 0x000fe200078ec0ff */
        /* <DEDUP_REMOVED lines=42> */
[----:B------:R-:W-:Y:S01]  /*22af0*/  LOP3.LUT R76, R0, R3, RZ, 0x3c, !PT ;  /* 0x00000003004c7212 */ /* 0x000fe200078e3cff */
[----:B------:R-:W-:Y:S06]  /*22b00*/  @P0 BRA `(.L_x_6422) ;  /* 0x0000000000cc0947 */ /* 0x000fec0003800000 */
[----:B------:R-:W0:Y:S01]  /*22b10*/  LDC R10, c[0x0][0xce8] ;  /* 0x00033a00ff0a7b82 */ /* 0x000e220000000800 */
[----:B------:R-:W-:Y:S01]  /*22b20*/  IMAD.MOV R3, RZ, RZ, -R213 ;  /* 0x000000ffff037224 */ /* 0x000fe200078e0ad5 */
[----:B------:R-:W-:Y:S01]  /*22b30*/  ULDC.64 UR12, c[0x0][0xc90] ;  /* 0x00032400000c7ab9 */ /* 0x000fe20000000a00 */
[----:B------:R-:W-:Y:S02]  /*22b40*/  IMAD.U32 R5, RZ, RZ, UR58 ;  /* 0x0000003aff057e24 */ /* 0x000fe4000f8e00ff */
[----:B------:R-:W-:Y:S01]  /*22b50*/  IMAD.U32 R4, RZ, RZ, UR58 ;  /* 0x0000003aff047e24 */ /* 0x000fe2000f8e00ff */
[----:B------:R-:W-:Y:S01]  /*22b60*/  ISETP.NE.AND P0, PT, R216, R3, PT ;  /* 0x00000003d800720c */ /* 0x000fe20003f05270 */
[----:B------:R-:W-:Y:S01]  /*22b70*/  IMAD R26, R5, 0x40, R22 ;  /* 0x00000040051a7824 */ /* 0x000fe200078e0216 */
[----:B------:R-:W-:Y:S01]  /*22b80*/  UMOV UR10, UR4 ;  /* 0x00000004000a7c82 */ /* 0x000fe20008000000 */
[----:B------:R-:W-:Y:S01]  /*22b90*/  UMOV UR11, UR16 ;  /* 0x00000010000b7c82 */ /* 0x000fe20008000000 */
[----:B------:R-:W-:Y:S01]  /*22ba0*/  ULDC.64 UR14, c[0x0][0xc98] ;  /* 0x00032600000e7ab9 */ /* 0x000fe20000000a00 */
[----:B0----5:R-:W-:-:S05]  /*22bb0*/  IMAD R21, R6, R10, RZ ;  /* 0x0000000a06157224 */ /* 0x021fca00078e02ff */
[----:B------:R-:W-:-:S13]  /*22bc0*/  ISETP.GE.OR P1, PT, R26, R21, P0 ;  /* 0x000000151a00720c */ /* 0x000fda0000726670 */
[----:B------:R-:W2:Y:S01]  /*22bd0*/  @!P1 LDL R15, [R1+0x3f0] ;  /* 0x0003f000010f9983 */ /* 0x000ea20000100800 */
[----:B------:R-:W-:Y:S01]  /*22be0*/  ISETP.NE.AND P2, PT, R10, 0x1, PT ;  /* 0x000000010a00780c */ /* 0x000fe20003f45270 */
[----:B------:R-:W-:Y:S01]  /*22bf0*/  IMAD R5, R4, 0x40, R227 ;  /* 0x0000004004057824 */ /* 0x000fe200078e02e3 */
[----:B------:R-:W-:Y:S02]  /*22c00*/  UIMAD UR9, UR17, UR12, URZ ;  /* 0x0000000c110972a4 */ /* 0x000fe4000f8e023f */
[----:B------:R-:W-:Y:S01]  /*22c10*/  UIMAD.WIDE.U32 UR10, UR45, UR12, UR10 ;  /* 0x0000000c2d0a72a5 */ /* 0x000fe2000f8e000a */
        /* <DEDUP_REMOVED lines=21> */
[----:B------:R-:W-:Y:S01]  /*22d70*/  ULDC.64 UR10, c[0x0][0xc50] ;  /* 0x00031400000a7ab9 */ /* 0x000fe20000000a00 */
[----:B------:R-:W-:Y:S01]  /*22d80*/  VIADD R0, R26, 0x8 ;  /* 0x000000081a007836 */ /* 0x000fe20000000000 */
[----:B------:R-:W-:Y:S01]  /*22d90*/  LEA R14, P2, R4, UR10, 0x2 ;  /* 0x0000000a040e7c11 */ /* 0x000fe2000f8410ff */
[----:B------:R-:W-:-:S03]  /*22da0*/  IMAD.IADD R3, R5, 0x1, R3 ;  /* 0x0000000105037824 */ /* 0x000fc600078e0203 */
[----:B------:R-:W-:Y:S01]  /*22db0*/  ISETP.GE.OR P0, PT, R0, R21, P0 ;  /* 0x000000150000720c */ /* 0x000fe20000706670 */
[----:B------:R-:W-:Y:S01]  /*22dc0*/  SHFL.IDX PT, R10, R14, RZ, 0x1c1f ;  /* 0x001c1fff0e0a7589 */ /* 0x000fe200000e0000 */
[----:B------:R-:W-:-:S05]  /*22dd0*/  LEA.HI.X R20, R4, UR11, R3, 0x2, P2 ;  /* 0x0000000b04147c11 */ /* 0x000fca00090f1403 */
[----:B------:R-:W2:Y:S04]  /*22de0*/  SHFL.IDX PT, R11, R20, RZ, 0x1c1f ;  /* 0x001c1fff140b7589 */ /* 0x000ea800000e0000 */
[----:B--2---:R-:W-:Y:S04]  /*22df0*/  @!P1 ST.E desc[UR36][R10.64], R15 ;  /* 0x0000000f0a009985 */ /* 0x004fe8000c101924 */
[----:B------:R-:W2:Y:S04]  /*22e00*/  @!P0 LDL R3, [R1+0x3f4] ;  /* 0x0003f40001038983 */ /* 0x000ea80000100800 */
[----:B------:R-:W-:Y:S04]  /*22e10*/  SHFL.IDX PT, R4, R14, 0x1, 0x1c1f ;  /* 0x003c1f000e047f89 */ /* 0x000fe800000e0000 */
[----:B------:R-:W2:Y:S04]  /*22e20*/  SHFL.IDX PT, R5, R20, 0x1, 0x1c1f ;  /* 0x003c1f0014057f89 */ /* 0x000ea800000e0000 */
[----:B--2---:R0:W-:Y:S02]  /*22e30*/  @!P0 ST.E desc[UR36][R4.64], R3 ;  /* 0x0000000304008985 */ /* 0x0041e4000c101924 */
.L_x_6422:
[----:B------:R-:W1:Y:S01]  /*22e40*/  LDC R83, c[0x0][0xce8] ;  /* 0x00033a00ff537b82 */ /* 0x000e620000000800 */
[----:B------:R-:W-:Y:S01]  /*22e50*/  ULDC UR14, c[0x0][0xbc8] ;  /* 0x0002f200000e7ab9 */ /* 0x000fe20000000800 */
[----:B------:R-:W-:Y:S01]  /*22e60*/  ULDC.64 UR12, c[0x0][0xba0] ;  /* 0x0002e800000c7ab9 */ /* 0x000fe20000000a00 */
[----:B------:R-:W-:Y:S01]  /*22e70*/  ISETP.GE.AND P0, PT, R191, UR14, PT ;  /* 0x0000000ebf007c0c */ /* 0x000fe2000bf06270 */
[----:B------:R-:W5:Y:S01]  /*22e80*/  LD.E.128 R8, desc[UR36][R8.64] ;  /* 0x0000002408087980 */ /* 0x000f62000c101d00 */
[----:B------:R-:W-:Y:S02]  /*22e90*/  ISETP.GE.AND P1, PT, R192, UR14, PT ;  /* 0x0000000ec0007c0c */ /* 0x000fe4000bf26270 */
[----:B0-----:R-:W-:Y:S01]  /*22ea0*/  SEL R3, RZ, 0xffffffff, P0 ;  /* 0xffffffffff037807 */ /* 0x001fe20000000000 */
[----:B------:R-:W5:Y:S01]  /*22eb0*/  LD.E.128 R12, desc[UR36][R12.64] ;  /* 0x000000240c0c7980 */ /* 0x000f62000c101d00 */
[----:B------:R-:W-:-:S03]  /*22ec0*/  SEL R0, RZ, 0x1, P1 ;  /* 0x00000001ff007807 */ /* 0x000fc60000800000 */
[----:B------:R-:W-:Y:S01]  /*22ed0*/  IMAD.SHL.U32 R5, R3, 0x2, RZ ;  /* 0x0000000203057824 */ /* 0x000fe200078e00ff */
[----:B------:R-:W-:Y:S01]  /*22ee0*/  ISETP.GE.AND P0, PT, R190, UR14, PT ;  /* 0x0000000ebe007c0c */ /* 0x000fe2000bf06270 */
[----:B------:R-:W5:Y:S04]  /*22ef0*/  LD.E.128 R24, desc[UR36][R24.64] ;  /* 0x0000002418187980 */ /* 0x000f68000c101d00 */
[----:B------:R-:W5:Y:S04]  /*22f00*/  LD.E.128 R28, desc[UR36][R28.64] ;  /* 0x000000241c1c7980 */ /* 0x000f68000c101d00 */
[----:B------:R-:W5:Y:S01]  /*22f10*/  LD.E.128 R32, desc[UR36][R32.64] ;  /* 0x0000002420207980 */ /* 0x000f62000c101d00 */
[----:B-1----:R-:W-:-:S02]  /*22f20*/  ISETP.NE.AND P2, PT, R83, 0x1, PT ;  /* 0x000000015300780c */ /* 0x002fc40003f45270 */
[----:B------:R-:W-:Y:S01]  /*22f30*/  LOP3.LUT R0, R5, 0x2, R0, 0xe2, !PT ;  /* 0x0000000205007812 */ /* 0x000fe200078ee200 */
[----:B------:R-:W5:Y:S01]  /*22f40*/  LD.E.128 R36, desc[UR36][R36.64] ;  /* 0x0000002424247980 */ /* 0x000f62000c101d00 */
[----:B------:R-:W-:Y:S01]  /*22f50*/  SEL R3, RZ, 0xffffffff, P0 ;  /* 0xffffffffff037807 */ /* 0x000fe20000000000 */
[----:B------:R-:W-:Y:S02]  /*22f60*/  UIMAD UR9, UR16, UR12, URZ ;  /* 0x0000000c100972a4 */ /* 0x000fe4000f8e023f */
[----:B------:R-:W5:Y:S04]  /*22f70*/  LD.E.128 R40, desc[UR36][R40.64] ;  /* 0x0000002428287980 */ /* 0x000f68000c101d00 */
[----:B------:R-:W5:Y:S02]  /*22f80*/  LD.E.128 R44, desc[UR36][R44.64] ;  /* 0x000000242c2c7980 */ /* 0x000f64000c101d00 */
[----:B------:R-:W0:Y:S01]  /*22f90*/  @P2 LDC R5, c[0x0][0xcec] ;  /* 0x00033b00ff052b82 */ /* 0x000e220000000800 */
[----:B------:R-:W-:Y:S01]  /*22fa0*/  IMAD.SHL.U32 R3, R3, 0x4, RZ ;  /* 0x0000000403037824 */ /* 0x000fe200078e00ff */
[----:B------:R-:W-:Y:S01]  /*22fb0*/  ISETP.GE.AND P0, PT, R189, UR14, PT ;  /* 0x0000000ebd007c0c */ /* 0x000fe2000bf06270 */
[----:B------:R-:W5:Y:S04]  /*22fc0*/  LD.E.128 R48, desc[UR36][R48.64] ;  /* 0x0000002430307980 */ /* 0x000f68000c101d00 */
[----:B------:R-:W5:Y:S01]  /*22fd0*/  LD.E.128 R52, desc[UR36][R52.64] ;  /* 0x0000002434347980 */ /* 0x000f62000c101d00 */
[----:B------:R-:W1:Y:S01]  /*22fe0*/  @P2 LDC R21, c[0x0][0xcf0] ;  /* 0x00033c00ff152b82 */ /* 0x000e620000000800 */
        /* <DEDUP_REMOVED lines=9> */
[----:B------:R-:W5:Y:S01]  /*23080*/  LD.E.128 R56, desc[UR36][R56.64] ;  /* 0x0000002438387980 */ /* 0x000f62000c101d00 */
[----:B------:R-:W-:Y:S01]  /*23090*/  UIMAD UR4, UR17, UR12, URZ ;  /* 0x0000000c110472a4 */ /* 0x000fe2000f8e023f */
[----:B------:R-:W-:Y:S01]  /*230a0*/  IMAD R82, R81, 0x40, R0 ;  /* 0x0000004051527824 */ /* 0x000fe200078e0200 */
[----:B------:R-:W-:Y:S01]  /*230b0*/  SEL R0, RZ, 0xffffffff, P0 ;  /* 0xffffffffff007807 */ /* 0x000fe20000000000 */
[----:B------:R-:W-:Y:S01]  /*230c0*/  UIMAD.WIDE.U32 UR10, UR45, UR12, UR10 ;  /* 0x0000000c2d0a72a5 */ /* 0x000fe2000f8e000a */
[----:B------:R-:W5:Y:S01]  /*230d0*/  LD.E.128 R60, desc[UR36][R60.64] ;  /* 0x000000243c3c7980 */ /* 0x000f62000c101d00 */
[----:B------:R-:W-:Y:S01]  /*230e0*/  UIMAD UR4, UR45, UR13, UR4 ;  /* 0x0000000d2d0472a4 */ /* 0x000fe2000f8e0204 */
[----:B------:R-:W-:-:S02]  /*230f0*/  IMAD.SHL.U32 R4, R4, 0x8, RZ ;  /* 0x0000000804047824 */ /* 0x000fc400078e00ff */
[----:B------:R-:W-:Y:S01]  /*23100*/  ULDC.64 UR12, c[0x0][0xbf0] ;  /* 0x0002fc00000c7ab9 */ /* 0x000fe20000000a00 */
[----:B------:R-:W-:Y:S01]  /*23110*/  UIADD3 UR11, UR11, UR4, URZ ;  /* 0x000000040b0b7290 */ /* 0x000fe2000fffe03f */
[----:B------:R-:W-:Y:S01]  /*23120*/  IMAD.SHL.U32 R81, R0, 0x10, RZ ;  /* 0x0000001000517824 */ /* 0x000fe200078e00ff */
[----:B------:R-:W-:Y:S01]  /*23130*/  UIMAD UR4, UR18, UR12, URZ ;  /* 0x0000000c120472a4 */ /* 0x000fe2000f8e023f */
[----:B0-----:R-:W-:Y:S01]  /*23140*/  @P2 IMAD.HI.U32 R0, R82, R5, RZ ;  /* 0x0000000552002227 */ /* 0x001fe200078e00ff */
[----:B------:R-:W-:Y:S01]  /*23150*/  LOP3.LUT R4, R4, 0x8, R3, 0xe2, !PT ;  /* 0x0000000804047812 */ /* 0x000fe200078ee203 */
[----:B------:R-:W5:Y:S01]  /*23160*/  LD.E.128 R64, desc[UR36][R64.64] ;  /* 0x0000002440407980 */ /* 0x000f62000c101d00 */
[----:B------:R-:W-:Y:S01]  /*23170*/  UIMAD UR4, UR8, UR13, UR4 ;  /* 0x0000000d080472a4 */ /* 0x000fe2000f8e0204 */
[----:B------:R-:W-:Y:S01]  /*23180*/  IMAD.MOV.U32 R3, RZ, RZ, R82 ;  /* 0x000000ffff037224 */ /* 0x000fe200078e0052 */
[----:B------:R-:W-:Y:S01]  /*23190*/  UIMAD.WIDE.U32 UR8, UR8, UR12, UR10 ;  /* 0x0000000c080872a5 */ /* 0x000fe2000f8e000a */
[----:B-1----:R-:W-:Y:S01]  /*231a0*/  @P2 SHF.R.U32.HI R3, RZ, R21, R0 ;  /* 0x00000015ff032219 */ /* 0x002fe20000011600 */
        /* <DEDUP_REMOVED lines=21> */
[----:B0-----:R-:W0:Y:S01]  /*23300*/  FENCE.VIEW.ASYNC.S ;  /* 0x00000000000073c6 */ /* 0x001e220000000000 */
[----:B------:R-:W-:Y:S01]  /*23310*/  IMAD.SHL.U32 R85, R0, 0x20, RZ ;  /* 0x0000002000557824 */ /* 0x000fe200078e00ff */
[----:B------:R-:W-:Y:S01]  /*23320*/  SHF.R.S32.HI R0, RZ, 0x1f, R21 ;  /* 0x0000001fff007819 */ /* 0x000fe20000011415 */
[C---:B------:R-:W-:Y:S01]  /*23330*/  IMAD R81, R3.reuse, UR9, R80 ;  /* 0x0000000903517c24 */ /* 0x040fe2000f8e0250 */
[----:B------:R-:W-:Y:S01]  /*23340*/  UIADD3 UR4, UR46, 0x38820, URZ ;  /* 0x000388202e047890 */ /* 0x000fe2000fffe03f */
[----:B------:R-:W-:Y:S01]  /*23350*/  IMAD.WIDE.U32 R4, R3, UR8, R4 ;  /* 0x0000000803047c25 */ /* 0x000fe2000f8e0004 */
[----:B------:R-:W-:Y:S01]  /*23360*/  ULDC.64 UR8, c[0x0][0xbd8] ;  /* 0x0002f60000087ab9 */ /* 0x000fe20000000a00 */
[----:B------:R-:W-:Y:S01]  /*23370*/  SEL R3, RZ, 0x40, P0 ;  /* 0x00000040ff037807 */ /* 0x000fe20000000000 */
[----:B------:R-:W-:Y:S01]  /*23380*/  UPRMT UR4, URZ, 0x654, UR4 ;  /* 0x000006543f047896 */ /* 0x000fe20008000004 */
[----:B-----5:R-:W-:Y:S01]  /*23390*/  IMAD R88, R6, R83, RZ ;  /* 0x0000005306587224 */ /* 0x020fe200078e02ff */
[----:B------:R-:W-:Y:S01]  /*233a0*/  ISETP.GE.AND P0, PT, R193, UR14, PT ;  /* 0x0000000ec1007c0c */ /* 0x000fe2000bf06270 */
[----:B------:R-:W-:Y:S01]  /*233b0*/  IMAD.U32 R6, RZ, RZ, UR58 ;  /* 0x0000003aff067e24 */ /* 0x000fe2000f8e00ff */
[----:B------:R-:W-:Y:S01]  /*233c0*/  LOP3.LUT R20, R85, 0x20, R20, 0xe2, !PT ;  /* 0x0000002055147812 */ /* 0x000fe200078ee214 */
[----:B------:R-:W-:Y:S01]  /*233d0*/  IMAD.IADD R5, R5, 0x1, R81 ;  /* 0x0000000105057824 */ /* 0x000fe200078e0251 */
[----:B------:R-:W-:Y:S01]  /*233e0*/  BSSY B1, `(.L_x_6423) ;  /* 0x0000030000017945 */ /* 0x000fe20003800000 */
[----:B------:R-:W-:Y:S01]  /*233f0*/  IMAD R0, R0, UR8, RZ ;  /* 0x0000000800007c24 */ /* 0x000fe2000f8e02ff */
[----:B------:R-:W-:Y:S01]  /*23400*/  LOP3.LUT R3, R20, R3, RZ, 0xfc, !PT ;  /* 0x0000000314037212 */ /* 0x000fe200078efcff */
[----:B------:R-:W-:-:S02]  /*23410*/  IMAD R87, R6, 0x40, R195 ;  /* 0x0000004006577824 */ /* 0x000fc400078e02c3 */
[C---:B------:R-:W-:Y:S01]  /*23420*/  IMAD R81, R21.reuse, UR9, R0 ;  /* 0x0000000915517c24 */ /* 0x040fe2000f8e0200 */
[----:B------:R-:W-:Y:S01]  /*23430*/  SEL R0, RZ, 0x80, P0 ;  /* 0x00000080ff007807 */ /* 0x000fe20000000000 */
[----:B------:R-:W-:Y:S01]  /*23440*/  IMAD.WIDE.U32 R4, R21, UR8, R4 ;  /* 0x0000000815047c25 */ /* 0x000fe2000f8e0004 */
[----:B------:R-:W-:Y:S01]  /*23450*/  ISETP.GE.AND P0, PT, R87, R88, PT ;  /* 0x000000585700720c */ /* 0x000fe20003f06270 */
[----:B------:R-:W-:Y:S01]  /*23460*/  ULDC.64 UR8, c[0x0][0xb80] ;  /* 0x0002e00000087ab9 */ /* 0x000fe20000000a00 */
[----:B0-----:R-:W-:Y:S01]  /*23470*/  SYNCS.ARRIVE.TRANS64.RED.A1T0 RZ, [UR4], RZ ;  /* 0x000000ffffff79a7 */ /* 0x001fe20008100404 */
[----:B------:R-:W-:Y:S01]  /*23480*/  IMAD.IADD R5, R5, 0x1, R81 ;  /* 0x0000000105057824 */ /* 0x000fe200078e0251 */
[C---:B------:R-:W-:Y:S02]  /*23490*/  LEA R6, P1, R4.reuse, UR8, 0x1 ;  /* 0x0000000804067c11 */ /* 0x040fe4000f8208ff */
[----:B------:R-:W-:Y:S02]  /*234a0*/  LOP3.LUT R0, R3, R0, RZ, 0xfc, !PT ;  /* 0x0000000003007212 */ /* 0x000fe400078efcff */
        /* <DEDUP_REMOVED lines=35> */
.L_x_6424:
[----:B------:R-:W-:Y:S05]  /*236e0*/  BSYNC B1 ;  /* 0x0000000000017941 */ /* 0x000fea0003800000 */
.L_x_6423:
        /* <DEDUP_REMOVED lines=38> */
.L_x_6420:
        /* <DEDUP_REMOVED lines=30> */
.L_x_6426:
        /* <DEDUP_REMOVED lines=8> */
[----:B------:R-:W-:-:S04]  /*23bb0*/  IMAD.U32 R3, RZ, RZ, UR58 ;  /* 0x0000003aff037e24 */ /* 0x000fc8000f8e00ff */
        /* <DEDUP_REMOVED lines=39> */
.L_x_6428:
[----:B------:R-:W-:Y:S05]  /*23e30*/  BSYNC B1 ;  /* 0x0000000000017941 */ /* 0x000fea0003800000 */
.L_x_6427:
        /* <DEDUP_REMOVED lines=14> */
[----:B------:R-:W-:Y:S01]  /*23f20*/  UIADD3 UR11, UR11, UR9, URZ ;  /* 0x000000090b0b7290 */ /* 0x000fe2000fffe03f */
[----:B------:R-:W-:Y:S01]  /*23f30*/  ISETP.GE.AND P2, PT, R190, UR15, PT ;  /* 0x0000000fbe007c0c */ /* 0x000fe2000bf46270 */
[----:B------:R-:W-:Y:S01]  /*23f40*/  UIMAD UR4, UR13, UR16, URZ ;  /* 0x000000100d0472a4 */ /* 0x000fe2000f8e023f */
[----:B------:R-:W-:Y:S01]  /*23f50*/  LOP3.LUT R4, R4, 0x2, R3, 0xe2, !PT ;  /* 0x0000000204047812 */ /* 0x000fe200078ee203 */
[----:B------:R-:W-:Y:S01]  /*23f60*/  IMAD R3, R206, 0x20, R195 ;  /* 0x00000020ce037824 */ /* 0x000fe200078e02c3 */
[----:B------:R-:W-:Y:S01]  /*23f70*/  UIMAD.WIDE.U32 UR10, UR45, UR16, UR10 ;  /* 0x000000102d0a72a5 */ /* 0x000fe2000f8e000a */
[----:B------:R-:W-:Y:S01]  /*23f80*/  SEL R6, RZ, 0xffffffff, P2 ;  /* 0xffffffffff067807 */ /* 0x000fe20001000000 */
[----:B------:R-:W1:Y:S01]  /*23f90*/  @P0 LDC R9, c[0x0][0xcf0] ;  /* 0x00033c00ff090b82 */ /* 0x000e620000000800 */
[----:B------:R-:W-:Y:S01]  /*23fa0*/  UIMAD UR4, UR45, UR17, UR4 ;  /* 0x000000112d0472a4 */ /* 0x000fe2000f8e0204 */
[----:B------:R-:W-:Y:S01]  /*23fb0*/  IMAD R8, R8, 0x40, R3 ;  /* 0x0000004008087824 */ /* 0x000fe200078e0203 */
[----:B------:R-:W-:Y:S01]  /*23fc0*/  ULDC.64 UR12, c[0x0][0xbf0] ;  /* 0x0002fc00000c7ab9 */ /* 0x000fe20000000a00 */
[----:B------:R-:W-:Y:S01]  /*23fd0*/  ISETP.GE.AND P1, PT, R189, UR15, PT ;  /* 0x0000000fbd007c0c */ /* 0x000fe2000bf26270 */
[----:B------:R-:W-:Y:S01]  /*23fe0*/  UIADD3 UR11, UR11, UR4, URZ ;  /* 0x000000040b0b7290 */ /* 0x000fe2000fffe03f */
[----:B------:R-:W-:Y:S01]  /*23ff0*/  IMAD.SHL.U32 R15, R6, 0x4, RZ ;  /* 0x00000004060f7824 */ /* 0x000fe200078e00ff */
[----:B------:R-:W-:Y:S01]  /*24000*/  UIMAD UR4, UR14, UR12, URZ ;  /* 0x0000000c0e0472a4 */ /* 0x000fe2000f8e023f */
[----:B------:R-:W-:Y:S01]  /*24010*/  SEL R11, RZ, 0xffffffff, P1 ;  /* 0xffffffffff0b7807 */ /* 0x000fe20000800000 */
[----:B------:R-:W-:Y:S01]  /*24020*/  IMAD.MOV.U32 R3, RZ, RZ, R8 ;  /* 0x000000ffff037224 */ /* 0x000fe200078e0008 */
[----:B------:R-:W-:Y:S01]  /*24030*/  ISETP.GE.AND P2, PT, R193, UR15, PT ;  /* 0x0000000fc1007c0c */ /* 0x000fe2000bf46270 */
[----:B------:R-:W-:Y:S01]  /*24040*/  UIMAD UR4, UR8, UR13, UR4 ;  /* 0x0000000d080472a4 */ /* 0x000fe2000f8e0204 */
[----:B------:R-:W-:Y:S01]  /*24050*/  LOP3.LUT R10, R15, 0x4, R4, 0xe2, !PT ;  /* 0x000000040f0a7812 */ /* 0x000fe200078ee204 */
[----:B------:R-:W-:Y:S01]  /*24060*/  UIMAD.WIDE.U32 UR8, UR8, UR12, UR10 ;  /* 0x0000000c080872a5 */ /* 0x000fe2000f8e000a */
[----:B------:R-:W-:Y:S01]  /*24070*/  IMAD.SHL.U32 R11, R11, 0x8, RZ ;  /* 0x000000080b0b7824 */ /* 0x000fe200078e00ff */
[----:B------:R-:W-:Y:S01]  /*24080*/  BSSY B1, `(.L_x_6429) ;  /* 0x000004c000017945 */ /* 0x000fe20003800000 */
[----:B0-----:R-:W-:Y:S01]  /*24090*/  @P0 IMAD.HI.U32 R6, R8, R5, RZ ;  /* 0x0000000508060227 */ /* 0x001fe200078e00ff */
[----:B------:R-:W-:-:S02]  /*240a0*/  UIADD3 UR4, UR9, UR4, URZ ;  /* 0x0000000409047290 */ /* 0x000fc4000fffe03f */
[----:B------:R-:W-:Y:S01]  /*240b0*/  LOP3.LUT R10, R11, 0x8, R10, 0xe2, !PT ;  /* 0x000000080b0a7812 */ /* 0x000fe200078ee20a */
[----:B------:R-:W-:Y:S02]  /*240c0*/  IMAD.U32 R4, RZ, RZ, UR8 ;  /* 0x00000008ff047e24 */ /* 0x000fe4000f8e00ff */
[----:B------:R-:W-:Y:S01]  /*240d0*/  IMAD.U32 R5, RZ, RZ, UR9 ;  /* 0x00000009ff057e24 */ /* 0x000fe2000f8e00ff */
[----:B------:R-:W-:Y:S01]  /*240e0*/  ULDC.64 UR8, c[0x0][0xbe0] ;  /* 0x0002f80000087ab9 */ /* 0x000fe20000000a00 */
        /* <DEDUP_REMOVED lines=17> */
[----:B------:R-:W-:Y:S01]  /*24200*/  IMAD.U32 R6, RZ, RZ, UR58 ;  /* 0x0000003aff067e24 */ /* 0x000fe2000f8e00ff */
[----:B------:R-:W-:Y:S01]  /*24210*/  LOP3.LUT R10, R15, 0x10, R10, 0xe2, !PT ;  /* 0x000000100f0a7812 */ /* 0x000fe200078ee20a */
[----:B------:R-:W-:-:S02]  /*24220*/  IMAD.IADD R5, R5, 0x1, R11 ;  /* 0x0000000105057824 */ /* 0x000fc400078e020b */
[----:B------:R-:W-:Y:S02]  /*24230*/  IMAD R0, R3, UR8, RZ ;  /* 0x0000000803007c24 */ /* 0x000fe4000f8e02ff */
[----:B------:R-:W-:-:S04]  /*24240*/  IMAD.WIDE.U32 R4, R9, UR8, R4 ;  /* 0x0000000809047c25 */ /* 0x000fc8000f8e0004 */
[----:B------:R-:W-:Y:S01]  /*24250*/  IMAD R3, R9, UR9, R0 ;  /* 0x0000000909037c24 */ /* 0x000fe2000f8e0200 */
[----:B------:R-:W-:Y:S01]  /*24260*/  SEL R9, RZ, 0x40, P0 ;  /* 0x00000040ff097807 */ /* 0x000fe20000000000 */
[----:B------:R-:W-:Y:S01]  /*24270*/  IMAD R0, R6, 0x40, R195 ;  /* 0x0000004006007824 */ /* 0x000fe200078e02c3 */
[----:B------:R-:W-:Y:S01]  /*24280*/  ULDC.64 UR8, c[0x0][0xb80] ;  /* 0x0002e00000087ab9 */ /* 0x000fe20000000a00 */
[----:B------:R-:W-:Y:S01]  /*24290*/  IMAD.SHL.U32 R15, R8, 0x20, RZ ;  /* 0x00000020080f7824 */ /* 0x000fe200078e00ff */
[----:B------:R-:W-:Y:S01]  /*242a0*/  LEA R6, P1, R4, UR8, 0x1 ;  /* 0x0000000804067c11 */ /* 0x000fe2000f8208ff */
[----:B------:R-:W-:Y:S01]  /*242b0*/  IMAD.IADD R3, R5, 0x1, R3 ;  /* 0x0000000105037824 */ /* 0x000fe200078e0203 */
[----:B------:R-:W-:Y:S02]  /*242c0*/  ISETP.GE.AND P0, PT, R0, R27, PT ;  /* 0x0000001b0000720c */ /* 0x000fe40003f06270 */
[----:B------:R-:W-:Y:S01]  /*242d0*/  LOP3.LUT R10, R15, 0x20, R10, 0xe2, !PT ;  /* 0x000000200f0a7812 */ /* 0x000fe200078ee20a */
[----:B------:R0:W1:Y:S01]  /*242e0*/  SHFL.IDX PT, R8, R6, RZ, 0x181f ;  /* 0x00181fff06087589 */ /* 0x00006200000e0000 */
[----:B------:R-:W-:-:S02]  /*242f0*/  LEA.HI.X R3, R4, UR9, R3, 0x1, P1 ;  /* 0x0000000904037c11 */ /* 0x000fc400088f0c03 */
        /* <DEDUP_REMOVED lines=36> */
.L_x_6430:
[----:B------:R-:W-:Y:S05]  /*24540*/  BSYNC B1 ;  /* 0x0000000000017941 */ /* 0x000fea0003800000 */
.L_x_6429:
        /* <DEDUP_REMOVED lines=36> */
.L_x_6425:
[----:B------:R-:W-:Y:S05]  /*24790*/  BSYNC B0 ;  /* 0x0000000000007941 */ /* 0x000fea0003800000 */
.L_x_6419:
[----:B------:R-:W-:Y:S02]  /*247a0*/  ULDC UR4, c[0x0][0xd3c] ;  /* 0x00034f0000047ab9 */ /* 0x000fe40000000800 */
[----:B------:R-:W-:-:S06]  /*247b0*/  UISETP.GE.AND UP0, UPT, UR6, UR4, UPT ;  /* 0x000000040600728c */ /* 0x000fcc000bf06270 */
[----:B------:R-:W-:-:S13]  /*247c0*/  PLOP3.LUT P0, PT, PT, PT, UP0, 0x80, 0x0 ;  /* 0x000000000000781c */ /* 0x000fda0003f0f008 */
[----:B------:R-:W-:Y:S05]  /*247d0*/  @!P0 BRA `(.L_x_6431) ;  /* 0xfffffdc400e88947 */ /* 0x000fea000383ffff */
[----:B------:R-:W-:Y:S05]  /*247e0*/  EXIT ;  /* 0x000000000000794d */ /* 0x000fea0003800000 */
.L_x_6290:
        /* <DEDUP_REMOVED lines=16> */
.L_x_6432:
        /* <DEDUP_REMOVED lines=40> */
.L_x_6438:
        /* <DEDUP_REMOVED lines=12> */
.L_x_6437:
[----:B------:R-:W-:Y:S05]  /*24c30*/  BSYNC B0 ;  /* 0x0000000000007941 */ /* 0x000fea0003800000 */
.L_x_6436:
        /* <DEDUP_REMOVED lines=20> */
.L_x_6434:
        /* <DEDUP_REMOVED lines=20> */
.L_x_6439:
[----:B---3--:R-:W-:Y:S01]  /*24ec0*/  IMAD R16, R16, UR5, R11 ;  /* 0x0000000510107c24 */ /* 0x008fe2000f8e020b */
[----:B------:R-:W-:Y:S01]  /*24ed0*/  IABS R2, R4 ;  /* 0x0000000400027213 */ /* 0x000fe20000000000 */
[----:B-12---:R-:W-:-:S03]  /*24ee0*/  IMAD.MOV R9, RZ, RZ, -R3 ;  /* 0x000000ffff097224 */ /* 0x006fc600078e0a03 */
        /* <DEDUP_REMOVED lines=20> */
[----:B------:R-:W-:-:S04]  /*25030*/  IMAD R13, R7, R2, RZ ;  /* 0x00000002070d7224 */ /* 0x000fc800078e02ff */
[----:B------:R-:W-:-:S05]  /*25040*/  IMAD.MOV R6, RZ, RZ, -R13 ;  /* 0x000000ffff067224 */ /* 0x000fca00078e0a0d */
[----:B------:R-:W-:Y:S01]  /*25050*/  VIADDMNMX R15, R6, UR5, R7, PT ;  /* 0x00000005060f7c46 */ /* 0x000fe2000b800107 */
[----:B------:R-:W-:-:S03]  /*25060*/  IMAD.MOV R7, RZ, RZ, -R2 ;  /* 0x000000ffff077224 */ /* 0x000fc600078e0a02 */
[----:B------:R-:W-:Y:S01]  /*25070*/  IABS R8, R15 ;  /* 0x0000000f00087213 */ /* 0x000fe20000000000 */
[----:B------:R-:W-:Y:S01]  /*25080*/  IMAD R4, R4, R7, R11 ;  /* 0x0000000704047224 */ /* 0x000fe200078e020b */
[----:B0-----:R-:W-:Y:S01]  /*25090*/  IABS R10, R15 ;  /* 0x0000000f000a7213 */ /* 0x001fe20000000000 */
[----:B------:R-:W-:Y:S01]  /*250a0*/  IMAD.MOV R18, RZ, RZ, -R15 ;  /* 0x000000ffff127224 */ /* 0x000fe200078e0a0f */
[----:B------:R-:W0:Y:S02]  /*250b0*/  I2F.RP R6, R8 ;  /* 0x0000000800067306 */ /* 0x000e240000209400 */
[----:B------:R-:W-:-:S06]  /*250c0*/  IABS R9, R4 ;  /* 0x0000000400097213 */ /* 0x000fcc0000000000 */
        /* <DEDUP_REMOVED lines=26> */
.L_x_6435:
[----:B------:R-:W-:Y:S01]  /*25270*/  ULDC UR4, c[0x0][0xd3c] ;  /* 0x00034f0000047ab9 */ /* 0x000fe20000000800 */
[----:B------:R-:W-:Y:S02]  /*25280*/  IMAD.MOV.U32 R17, RZ, RZ, RZ ;  /* 0x000000ffff117224 */ /* 0x000fe400078e00ff */
[----:B------:R-:W-:Y:S02]  /*25290*/  IMAD.U32 R16, RZ, RZ, UR6 ;  /* 0x00000006ff107e24 */ /* 0x000fe4000f8e00ff */
[----:B------:R-:W-:Y:S02]  /*252a0*/  IMAD.MOV.U32 R18, RZ, RZ, RZ ;  /* 0x000000ffff127224 */ /* 0x000fe400078e00ff */
[----:B------:R-:W-:-:S07]  /*252b0*/  IMAD.U32 R19, RZ, RZ, UR4 ;  /* 0x00000004ff137e24 */ /* 0x000fce000f8e00ff */
.L_x_6440:
[----:B------:R-:W-:-:S13]  /*252c0*/  ISETP.NE.AND P0, PT, R5, RZ, PT ;  /* 0x000000ff0500720c */ /* 0x000fda0003f05270 */
[----:B------:R-:W0:Y:S01]  /*252d0*/  @!P0 S2R R3, SR_CgaCtaId ;  /* 0x0000000000038919 */ /* 0x000e220000008800 */
[----:B------:R-:W-:-:S04]  /*252e0*/  @!P0 MOV R0, 0x400 ;  /* 0x0000040000008802 */ /* 0x000fc80000000f00 */
[----:B0-----:R-:W-:-:S05]  /*252f0*/  @!P0 LEA R0, R3, R0, 0x18 ;  /* 0x0000000003008211 */ /* 0x001fca00078ec0ff */
[----:B------:R1:W-:Y:S01]  /*25300*/  @!P0 STS.128 [R0+0x388d0], R16 ;  /* 0x0388d01000008388 */ /* 0x0003e20000000c00 */
[----:B------:R-:W-:Y:S06]  /*25310*/  BAR.ARV 0x5, 0x180 ;  /* 0x0146000000007b1d */ /* 0x000fec0000002000 */
.L_x_6433:
        /* <DEDUP_REMOVED lines=34> */
.L_x_6516:
[----:B------:R-:W-:Y:S05]  /*25540*/  YIELD ;  /* 0x0000000000007946 */ /* 0x000fea0003800000 */
[----:B------:R-:W-:Y:S01]  /*25550*/  ULDC.64 UR4, c[0x0][0xb20] ;  /* 0x0002c80000047ab9 */ /* 0x000fe20000000a00 */
[----:B------:R-:W-:Y:S01]  /*25560*/  IMAD.MOV.U32 R32, RZ, RZ, RZ ;  /* 0x000000ffff207224 */ /* 0x000fe200078e00ff */
[----:B------:R-:W-:-:S04]  /*25570*/  ISETP.NE.U32.AND P0, PT, RZ, UR4, PT ;  /* 0x00000004ff007c0c */ /* 0x000fc8000bf05070 */
[----:B------:R-:W-:Y:S01]  /*25580*/  ISETP.NE.AND.EX P0, PT, RZ, UR5, PT, P0 ;  /* 0x00000005ff007c0c */ /* 0x000fe2000bf05300 */
[----:B------:R-:W-:-:S12]  /*25590*/  ULDC.64 UR4, c[0x0][0xb10] ;  /* 0x0002c40000047ab9 */ /* 0x000fd80000000a00 */
[----:B------:R-:W0:Y:S02]  /*255a0*/  @P0 LDC.64 R2, c[0x0][0xb20] ;  /* 0x0002c800ff020b82 */ /* 0x000e240000000a00 */
[----:B0-----:R-:W-:-:S05]  /*255b0*/  @P0 IMAD.WIDE R2, R19, 0x4, R2 ;  /* 0x0000000413020825 */ /* 0x001fca00078e0202 */
[----:B------:R0:W5:Y:S01]  /*255c0*/  @P0 LDG.E R32, desc[UR36][R2.64] ;  /* 0x0000002402200981 */ /* 0x000162000c1e1900 */
[----:B------:R-:W-:Y:S01]  /*255d0*/  ISETP.NE.U32.AND P0, PT, RZ, UR4, PT ;  /* 0x00000004ff007c0c */ /* 0x000fe2000bf05070 */
[----:B------:R-:W-:Y:S01]  /*255e0*/  IMAD.MOV.U32 R36, RZ, RZ, RZ ;  /* 0x000000ffff247224 */ /* 0x000fe200078e00ff */
[----:B------:R-:W-:Y:S02]  /*255f0*/  LOP3.LUT R22, R22, 0xffffffbf, RZ, 0xc0, !PT ;  /* 0xffffffbf16167812 */ /* 0x000fe400078ec0ff */
[----:B------:R-:W-:Y:S01]  /*25600*/  ISETP.NE.AND.EX P1, PT, RZ, UR5, PT, P0 ;  /* 0x00000005ff007c0c */ /* 0x000fe2000bf25300 */
[----:B------:R-:W-:Y:S02]  /*25610*/  ULDC.64 UR4, c[0x0][0xaf8] ;  /* 0x0002be0000047ab9 */ /* 0x000fe40000000a00 */
[----:B------:R-:W-:Y:S01]  /*25620*/  ISETP.NE.U32.AND P0, PT, RZ, UR4, PT ;  /* 0x00000004ff007c0c */ /* 0x000fe2000bf05070 */
[----:B0-----:R-:W0:Y:S03]  /*25630*/  LDC.64 R2, c[0x0][0xaf8] ;  /* 0x0002be00ff027b82 */ /* 0x001e260000000a00 */
[----:B------:R-:W-:Y:S01]  /*25640*/  ISETP.NE.AND.EX P2, PT, RZ, UR5, PT, P0 ;  /* 0x00000005ff007c0c */ /* 0x000fe2000bf45300 */
[----:B------:R-:W-:-:S05]  /*25650*/  ULDC.64 UR4, c[0x0][0x418] ;  /* 0x0001060000047ab9 */ /* 0x000fca0000000a00 */
[----:B-1----:R-:W1:Y:S07]  /*25660*/  @P1 LDC.64 R4, c[0x0][0xb10] ;  /* 0x0002c400ff041b82 */ /* 0x002e6e0000000a00 */
[----:B------:R-:W-:Y:S01]  /*25670*/  @P2 LOP3.LUT R22, R22, 0x40, RZ, 0xfc, !PT ;  /* 0x0000004016162812 */ /* 0x000fe200078efcff */
[----:B0-----:R-:W-:-:S05]  /*25680*/  IMAD.WIDE R2, R19, 0x4, R2 ;  /* 0x0000000413027825 */ /* 0x001fca00078e0202 */
[----:B------:R0:W5:Y:S01]  /*25690*/  @P2 LDG.E R36, desc[UR36][R2.64] ;  /* 0x0000002402242981 */ /* 0x000162000c1e1900 */
[----:B-1----:R-:W-:-:S05]  /*256a0*/  @P1 IMAD.WIDE R4, R19, 0x4, R4 ;  /* 0x0000000413041825 */ /* 0x002fca00078e0204 */
[----:B--2---:R-:W2:Y:S01]  /*256b0*/  @P1 LDG.E R0, desc[UR36][R4.64] ;  /* 0x0000002404001981 */ /* 0x004ea2000c1e1900 */
        /* <DEDUP_REMOVED lines=17> */
.L_x_6442:
        /* <DEDUP_REMOVED lines=8> */
.L_x_6443:
[----:B------:R-:W-:Y:S02]  /*25850*/  ULDC.64 UR4, c[0x0][0xb00] ;  /* 0x0002c00000047ab9 */ /* 0x000fe40000000a00 */
[----:B------:R-:W-:-:S04]  /*25860*/  ISETP.NE.U32.AND P0, PT, RZ, UR4, PT ;  /* 0x00000004ff007c0c */ /* 0x000fc8000bf05070 */
[----:B------:R-:W-:-:S13]  /*25870*/  ISETP.NE.AND.EX P0, PT, RZ, UR5, PT, P0 ;  /* 0x00000005ff007c0c */ /* 0x000fda000bf05300 */
[----:B------:R-:W-:Y:S05]  /*25880*/  @!P0 BRA `(.L_x_6444) ;  /* 0x0000000000148947 */ /* 0x000fea0003800000 */
[----:B0-----:R-:W0:Y:S02]  /*25890*/  LDC.64 R2, c[0x0][0xb00] ;  /* 0x0002c000ff027b82 */ /* 0x001e240000000a00 */
[----:B0-----:R-:W-:-:S05]  /*258a0*/  IMAD.WIDE R2, R19, 0x4, R2 ;  /* 0x0000000413027825 */ /* 0x001fca00078e0202 */
[----:B------:R-:W3:Y:S04]  /*258b0*/  LDG.E R27, desc[UR36][R2.64] ;  /* 0x00000024021b7981 */ /* 0x000ee8000c1e1900 */
[----:B-12---:R-:W3:Y:S02]  /*258c0*/  LDG.E R0, desc[UR36][R2.64+0x4] ;  /* 0x0000042402007981 */ /* 0x006ee4000c1e1900 */
[----:B---3--:R-:W-:-:S07]  /*258d0*/  IMAD.IADD R27, R0, 0x1, -R27 ;  /* 0x00000001001b7824 */ /* 0x008fce00078e0a1b */
.L_x_6444:
[----:B------:R-:W4:Y:S01]  /*258e0*/  LDL R6, [R1+0x414] ;  /* 0x0004140001067983 */ /* 0x000f220000100800 */
[----:B012---:R-:W0:Y:S01]  /*258f0*/  LDC R0, c[0x0][0x448] ;  /* 0x00011200ff007b82 */ /* 0x007e220000000800 */
[----:B------:R-:W-:Y:S01]  /*25900*/  IMAD.SHL.U32 R8, R17, 0x40, RZ ;  /* 0x0000004011087824 */ /* 0x000fe200078e00ff */
[----:B------:R-:W-:Y:S01]  /*25910*/  LOP3.LUT R22, R22, 0xfffff7ff, RZ, 0xc0, !PT ;  /* 0xfffff7ff16167812 */ /* 0x000fe200078ec0ff */
[----:B-----5:R-:W-:-:S03]  /*25920*/  IMAD.IADD R27, R27, 0x1, -R32 ;  /* 0x000000011b1b7824 */ /* 0x020fc600078e0a20 */
[----:B------:R1:W-:Y:S02]  /*25930*/  STL [R1+0x410], R8 ;  /* 0x0004100801007387 */ /* 0x0003e40000100800 */
[----:B---3--:R-:W2:Y:S01]  /*25940*/  LDC.64 R2, c[0x0][0xad8] ;  /* 0x0002b600ff027b82 */ /* 0x008ea20000000a00 */
[----:B0-----:R-:W-:Y:S01]  /*25950*/  ISETP.NE.AND P2, PT, R0, 0x1, PT ;  /* 0x000000010000780c */ /* 0x001fe20003f45270 */
[----:B------:R-:W-:Y:S01]  /*25960*/  VIADD R0, R8, 0x3f ;  /* 0x0000003f08007836 */ /* 0x000fe20000000000 */
[----:B--2---:R-:W-:-:S11]  /*25970*/  ISETP.GE.AND P1, PT, R3, 0x1, PT ;  /* 0x000000010300780c */ /* 0x004fd60003f26270 */
[----:B------:R-:W0:Y:S01]  /*25980*/  @P2 LDC R5, c[0x0][0x44c] ;  /* 0x00011300ff052b82 */ /* 0x000e220000000800 */
[----:B------:R-:W-:-:S07]  /*25990*/  @P2 LOP3.LUT R22, R22, 0x800, RZ, 0xfc, !PT ;  /* 0x0000080016162812 */ /* 0x000fce00078efcff */
[----:B------:R-:W2:Y:S01]  /*259a0*/  @P2 LDC R7, c[0x0][0x450] ;  /* 0x00011400ff072b82 */ /* 0x000ea20000000800 */
[----:B0-----:R-:W-:-:S05]  /*259b0*/  @P2 IMAD.HI.U32 R4, R0, R5, RZ ;  /* 0x0000000500042227 */ /* 0x001fca00078e00ff */
[----:B--2---:R-:W-:Y:S02]  /*259c0*/  @P2 SHF.R.U32.HI R0, RZ, R7, R4 ;  /* 0x00000007ff002219 */ /* 0x004fe40000011604 */
[----:B----4-:R-:W-:-:S05]  /*259d0*/  IADD3 R5, R27, 0x1, -R6 ;  /* 0x000000011b057810 */ /* 0x010fca0007ffe806 */
        /* <DEDUP_REMOVED lines=14> */
.L_x_6447:
[----:B------:R-:W-:-:S13]  /*25ac0*/  ISETP.NE.AND P0, PT, R3, 0x1, PT ;  /* 0x000000010300780c */ /* 0x000fda0003f05270 */
[----:B------:R-:W0:Y:S02]  /*25ad0*/  @P0 LDC.64 R4, c[0x0][0xae0] ;  /* 0x0002b800ff040b82 */ /* 0x000e240000000a00 */
[----:B0-----:R-:W-:-:S05]  /*25ae0*/  @P0 IMAD.HI.U32 R4, R0, R4, RZ ;  /* 0x0000000400040227 */ /* 0x001fca00078e00ff */
[----:B------:R-:W-:-:S07]  /*25af0*/  @P0 SHF.R.U32.HI R0, RZ, R5, R4 ;  /* 0x00000005ff000219 */ /* 0x000fce0000011604 */
.L_x_6448:
[----:B------:R-:W-:Y:S05]  /*25b00*/  BSYNC B0 ;  /* 0x0000000000007941 */ /* 0x000fea0003800000 */
.L_x_6446:
[----:B------:R-:W-:-:S05]  /*25b10*/  IMAD R5, R0, R3, R3 ;  /* 0x0000000300057224 */ /* 0x000fca00078e0203 */
[----:B------:R-:W-:-:S07]  /*25b20*/  VIMNMX R2, R2, R5, PT ;  /* 0x0000000502027248 */ /* 0x000fce0003fe0100 */
.L_x_6445:
        /* <DEDUP_REMOVED lines=29> */
.L_x_6451:
[----:B------:R-:W-:-:S13]  /*25d00*/  ISETP.NE.AND P0, PT, R3, 0x1, PT ;  /* 0x000000010300780c */ /* 0x000fda0003f05270 */
[----:B------:R-:W1:Y:S02]  /*25d10*/  @P0 LDC.64 R4, c[0x0][0xae0] ;  /* 0x0002b800ff040b82 */ /* 0x000e640000000a00 */
[----:B-1----:R-:W-:-:S05]  /*25d20*/  @P0 IMAD.HI.U32 R4, R2, R4, RZ ;  /* 0x0000000402040227 */ /* 0x002fca00078e00ff */
[----:B------:R-:W-:-:S07]  /*25d30*/  @P0 SHF.R.U32.HI R2, RZ, R5, R4 ;  /* 0x00000005ff020219 */ /* 0x000fce0000011604 */
.L_x_6452:
[----:B------:R-:W-:Y:S05]  /*25d40*/  BSYNC B0 ;  /* 0x0000000000007941 */ /* 0x000fea0003800000 */
.L_x_6450:
[----:B------:R-:W-:-:S05]  /*25d50*/  IMAD R3, R2, R3, RZ ;  /* 0x0000000302037224 */ /* 0x000fca00078e02ff */
[----:B------:R-:W-:-:S07]  /*25d60*/  VIMNMX R0, R0, R3, !PT ;  /* 0x0000000300007248 */ /* 0x000fce0007fe0100 */
.L_x_6449:
        /* <DEDUP_REMOVED lines=24> */
.L_x_6454:
        /* <DEDUP_REMOVED lines=20> */
.L_x_6457:
[----:B------:R-:W-:Y:S05]  /*26030*/  BSYNC B6 ;  /* 0x0000000000067941 */ /* 0x000fea0003800000 */
.L_x_6456:
        /* <DEDUP_REMOVED lines=20> */
.L_x_6460:
        /* <DEDUP_REMOVED lines=15> */
.L_x_6459:
[----:B------:R-:W-:Y:S05]  /*26270*/  BSYNC B6 ;  /* 0x0000000000067941 */ /* 0x000fea0003800000 */
.L_x_6458:
[----:B------:R-:W-:Y:S01]  /*26280*/  ULDC.64 UR4, c[0x0][0xaf0] ;  /* 0x0002bc0000047ab9 */ /* 0x000fe20000000a00 */
[----:B------:R-:W1:Y:S01]  /*26290*/  S2R R17, SR_TID.X ;  /* 0x0000000000117919 */ /* 0x000e620000002100 */
[----:B------:R-:W-:Y:S01]  /*262a0*/  ISETP.NE.U32.AND P0, PT, RZ, UR4, PT ;  /* 0x00000004ff007c0c */ /* 0x000fe2000bf05070 */
[----:B------:R-:W-:Y:S01]  /*262b0*/  IMAD.MOV.U32 R29, RZ, RZ, R19 ;  /* 0x000000ffff1d7224 */ /* 0x000fe200078e0013 */
[----:B------:R-:W-:Y:S01]  /*262c0*/  ULDC UR4, c[0x0][0x320] ;  /* 0x0000c80000047ab9 */ /* 0x000fe20000000800 */
[----:B------:R-:W2:Y:S01]  /*262d0*/  S2R R28, SR_TID.X ;  /* 0x00000000001c7919 */ /* 0x000ea20000002100 */
[----:B------:R-:W-:Y:S01]  /*262e0*/  ISETP.NE.AND.EX P0, PT, RZ, UR5, PT, P0 ;  /* 0x00000005ff007c0c */ /* 0x000fe2000bf05300 */
[----:B------:R-:W3:-:S12]  /*262f0*/  LDC R10, c[0x0][0x430] ;  /* 0x00010c00ff0a7b82 */ /* 0x000ed80000000800 */
[----:B------:R-:W4:Y:S01]  /*26300*/  @P0 LDC.64 R2, c[0x0][0xaf0] ;  /* 0x0002bc00ff020b82 */ /* 0x000f220000000a00 */
[----:B-1----:R-:W-:-:S05]  /*26310*/  IMAD.SHL.U32 R17, R17, 0x8, RZ ;  /* 0x0000000811117824 */ /* 0x002fca00078e00ff */
[----:B------:R-:W-:-:S04]  /*26320*/  LOP3.LUT R17, R17, 0x38, RZ, 0xc0, !PT ;  /* 0x0000003811117812 */ /* 0x000fc800078ec0ff */
[----:B------:R-:W-:Y:S01]  /*26330*/  LOP3.LUT R31, R17, 0x180, RZ, 0xfc, !PT ;  /* 0x00000180111f7812 */ /* 0x000fe200078efcff */
[----:B----4-:R-:W-:Y:S01]  /*26340*/  @P0 IMAD.WIDE R2, R19, 0x4, R2 ;  /* 0x0000000413020825 */ /* 0x010fe200078e0202 */
[C---:B------:R-:W-:Y:S02]  /*26350*/  LOP3.LUT R20, R17.reuse, 0x40, RZ, 0xfc, !PT ;  /* 0x0000004011147812 */ /* 0x040fe400078efcff */
[----:B------:R-:W-:Y:S02]  /*26360*/  LOP3.LUT R17, R17, 0x1c0, RZ, 0xfc, !PT ;  /* 0x000001c011117812 */ /* 0x000fe400078efcff */
[----:B------:R1:W5:Y:S01]  /*26370*/  @P0 LDG.E R29, desc[UR36][R2.64] ;  /* 0x00000024021d0981 */ /* 0x000362000c1e1900 */
[----:B--2---:R-:W-:Y:S01]  /*26380*/  IMAD.SHL.U32 R21, R28, 0x8, RZ ;  /* 0x000000081c157824 */ /* 0x004fe200078e00ff */
[----:B------:R-:W-:Y:S01]  /*26390*/  ISETP.GE.AND P0, PT, R17, UR4, PT ;  /* 0x0000000411007c0c */ /* 0x000fe2000bf06270 */
[----:B------:R-:W-:Y:S01]  /*263a0*/  UMOV UR5, 0xffffffff ;  /* 0xffffffff00057882 */ /* 0x000fe20000000000 */
[----:B------:R-:W2:Y:S01]  /*263b0*/  S2R R17, SR_TID.X ;  /* 0x0000000000117919 */ /* 0x000ea20000002100 */
[----:B------:R-:W-:-:S02]  /*263c0*/  ISETP.GE.AND P3, PT, R20, UR4, PT ;  /* 0x0000000414007c0c */ /* 0x000fc4000bf66270 */
[----:B------:R-:W-:Y:S01]  /*263d0*/  LOP3.LUT R21, R21, 0x38, RZ, 0xc0, !PT ;  /* 0x0000003815157812 */ /* 0x000fe200078ec0ff */
[----:B------:R-:W4:Y:S01]  /*263e0*/  S2R R20, SR_TID.X ;  /* 0x0000000000147919 */ /* 0x000f220000002100 */
[----:B------:R-:W-:Y:S02]  /*263f0*/  ISETP.GE.AND P1, PT, R31, UR4, PT ;  /* 0x000000041f007c0c */ /* 0x000fe4000bf26270 */
[----:B------:R-:W-:Y:S02]  /*26400*/  ISETP.GE.AND P2, PT, R21, UR4, PT ;  /* 0x0000000415007c0c */ /* 0x000fe4000bf46270 */
[----:B------:R-:W-:Y:S02]  /*26410*/  LOP3.LUT R22, R22, 0xfffffdff, RZ, 0xc0, !PT ;  /* 0xfffffdff16167812 */ /* 0x000fe400078ec0ff */
[----:B------:R-:W-:Y:S02]  /*26420*/  LEA R0, R30, 0xffffffc0, 0x6 ;  /* 0xffffffc01e007811 */ /* 0x000fe400078e30ff */
[----:B------:R-:W-:-:S02]  /*26430*/  SEL R6, RZ, 0x40, P1 ;  /* 0x00000040ff067807 */ /* 0x000fc40000800000 */
[----:B------:R-:W-:Y:S02]  /*26440*/  @P3 LOP3.LUT R22, R22, 0x200, RZ, 0xfc, !PT ;  /* 0x0000020016163812 */ /* 0x000fe400078efcff */
[----:B0-----:R-:W-:Y:S02]  /*26450*/  SEL R30, RZ, 0x80, P0 ;  /* 0x00000080ff1e7807 */ /* 0x001fe40000000000 */
[----:B------:R-:W-:-:S04]  /*26460*/  LOP3.LUT R22, R22, 0xfffffbff, RZ, 0xc0, !PT ;  /* 0xfffffbff16167812 */ /* 0x000fc800078ec0ff */
[----:B------:R-:W-:-:S04]  /*26470*/  @P2 LOP3.LUT R22, R22, 0x400, RZ, 0xfc, !PT ;  /* 0x0000040016162812 */ /* 0x000fc800078efcff */
[----:B------:R-:W-:Y:S01]  /*26480*/  LOP3.LUT R22, R22, 0xffffffdf, RZ, 0xc0, !PT ;  /* 0xffffffdf16167812 */ /* 0x000fe200078ec0ff */
[----:B--2---:R-:W-:-:S05]  /*26490*/  IMAD.SHL.U32 R17, R17, 0x8, RZ ;  /* 0x0000000811117824 */ /* 0x004fca00078e00ff */
[----:B------:R-:W-:-:S04]  /*264a0*/  LOP3.LUT R17, R17, 0x38, RZ, 0xc0, !PT ;  /* 0x0000003811117812 */ /* 0x000fc800078ec0ff */
[----:B------:R-:W-:Y:S01]  /*264b0*/  LOP3.LUT R31, R17, 0x80, RZ, 0xfc, !PT ;  /* 0x00000080111f7812 */ /* 0x000fe200078efcff */
[C---:B------:R-:W-:Y:S01]  /*264c0*/  IMAD.SHL.U32 R17, R28.reuse, 0x8, RZ ;  /* 0x000000081c117824 */ /* 0x040fe200078e00ff */
[----:B------:R-:W-:Y:S02]  /*264d0*/  LOP3.LUT R28, R28, 0x7f, RZ, 0xc0, !PT ;  /* 0x0000007f1c1c7812 */ /* 0x000fe400078ec0ff */
[----:B------:R-:W-:Y:S02]  /*264e0*/  ISETP.GE.AND P5, PT, R31, UR4, PT ;  /* 0x000000041f007c0c */ /* 0x000fe4000bfa6270 */
[----:B------:R-:W-:Y:S02]  /*264f0*/  LOP3.LUT R17, R17, 0x38, RZ, 0xc0, !PT ;  /* 0x0000003811117812 */ /* 0x000fe400078ec0ff */
[----:B------:R-:W-:Y:S02]  /*26500*/  SHF.R.U32.HI R31, RZ, 0x3, R28 ;  /* 0x00000003ff1f7819 */ /* 0x000fe4000001161c */
[----:B------:R-:W-:Y:S01]  /*26510*/  LOP3.LUT R28, R17, 0xc0, RZ, 0xfc, !PT ;  /* 0x000000c0111c7812 */ /* 0x000fe200078efcff */
[----:B----4-:R-:W-:-:S03]  /*26520*/  IMAD.SHL.U32 R17, R20, 0x10, RZ ;  /* 0x0000001014117824 */ /* 0x010fc600078e00ff */
[----:B------:R-:W-:Y:S02]  /*26530*/  ISETP.GE.AND P4, PT, R28, UR4, PT ;  /* 0x000000041c007c0c */ /* 0x000fe4000bf86270 */
[C---:B------:R-:W-:Y:S02]  /*26540*/  LOP3.LUT R28, R21.reuse, 0x100, RZ, 0xfc, !PT ;  /* 0x00000100151c7812 */ /* 0x040fe400078efcff */
[----:B------:R-:W-:Y:S02]  /*26550*/  LOP3.LUT R21, R21, 0x140, RZ, 0xfc, !PT ;  /* 0x0000014015157812 */ /* 0x000fe400078efcff */
[----:B------:R-:W-:Y:S02]  /*26560*/  @P5 LOP3.LUT R22, R22, 0x20, RZ, 0xfc, !PT ;  /* 0x0000002016165812 */ /* 0x000fe400078efcff */
[----:B------:R-:W-:Y:S02]  /*26570*/  ISETP.GE.AND P2, PT, R21, UR4, PT ;  /* 0x0000000415007c0c */ /* 0x000fe4000bf46270 */
[----:B------:R-:W-:-:S02]  /*26580*/  LOP3.LUT R22, R22, 0xffffffef, RZ, 0xc0, !PT ;  /* 0xffffffef16167812 */ /* 0x000fc400078ec0ff */
[----:B------:R-:W-:Y:S02]  /*26590*/  ISETP.GE.AND P3, PT, R28, UR4, PT ;  /* 0x000000041c007c0c */ /* 0x000fe4000bf66270 */
[----:B------:R-:W-:Y:S02]  /*265a0*/  @P4 LOP3.LUT R22, R22, 0x10, RZ, 0xfc, !PT ;  /* 0x0000001016164812 */ /* 0x000fe400078efcff */
[----:B------:R-:W-:Y:S02]  /*265b0*/  LOP3.LUT R17, R31, 0x70, R17, 0xf8, !PT ;  /* 0x000000701f117812 */ /* 0x000fe400078ef811 */
[----:B------:R-:W-:-:S03]  /*265c0*/  LOP3.LUT R22, R22, 0xfffffffb, RZ, 0xc0, !PT ;  /* 0xfffffffb16167812 */ /* 0x000fc600078ec0ff */
[----:B------:R-:W-:Y:S01]  /*265d0*/  IMAD.IADD R7, R17, 0x1, R0 ;  /* 0x0000000111077824 */ /* 0x000fe200078e0200 */
[----:B------:R-:W-:-:S04]  /*265e0*/  @P2 LOP3.LUT R22, R22, 0x4, RZ, 0xfc, !PT ;  /* 0x0000000416162812 */ /* 0x000fc800078efcff */
[----:B------:R-:W-:-:S04]  /*265f0*/  LOP3.LUT R22, R22, 0xfffffff7, RZ, 0xc0, !PT ;  /* 0xfffffff716167812 */ /* 0x000fc800078ec0ff */
[----:B------:R-:W-:Y:S01]  /*26600*/  @P3 LOP3.LUT R22, R22, 0x8, RZ, 0xfc, !PT ;  /* 0x0000000816163812 */ /* 0x000fe200078efcff */
[----:B-1-3--:R-:W-:Y:S06]  /*26610*/  BRA.DIV UR5, `(.L_x_6461) ;  /* 0x0000004e05ac7947 */ /* 0x00afec000b800000 */
.L_x_6534:
        /* <DEDUP_REMOVED lines=44> */
[----:B------:R-:W-:Y:S01]  /*268e0*/  IMAD R2, R10, R2, R7 ;  /* 0x000000020a027224 */ /* 0x000fe200078e0207 */
[----:B------:R0:W-:Y:S04]  /*268f0*/  STL [R1+0x438], R6 ;  /* 0x0004380601007387 */ /* 0x0001e80000100800 */
[----:B------:R0:W-:Y:S05]  /*26900*/  STL [R1+0x418], R2 ;  /* 0x0004180201007387 */ /* 0x0001ea0000100800 */
[----:B------:R-:W-:-:S04]  /*26910*/  @P0 LOP3.LUT R22, R22, 0x1000, RZ, 0xfc, !PT ;  /* 0x0000100016160812 */ /* 0x000fc800078efcff */
[----:B------:R-:W-:-:S04]  /*26920*/  LOP3.LUT R22, R22, 0xfffffffe, RZ, 0xc0, !PT ;  /* 0xfffffffe16167812 */ /* 0x000fc800078ec0ff */
[----:B------:R-:W-:Y:S01]  /*26930*/  @P1 LOP3.LUT R22, R22, 0x1, RZ, 0xfc, !PT ;  /* 0x0000000116161812 */ /* 0x000fe200078efcff */
[----:B0-----:R-:W-:Y:S06]  /*26940*/  @!P0 BRA `(.L_x_6462) ;  /* 0x0000000000048947 */ /* 0x001fec0003800000 */
[----:B------:R-:W-:Y:S01]  /*26950*/  BPT.TRAP 0x1 ;  /* 0x000000040000795c */ /* 0x000fe20000300000 */
.L_x_6462:
        /* <DEDUP_REMOVED lines=9> */
.L_x_6535:
[----:B------:R-:W-:Y:S05]  /*269f0*/  BSYNC B0 ;  /* 0x0000000000007941 */ /* 0x000fea0003800000 */
.L_x_6463:
[----:B------:R-:W0:Y:S01]  /*26a00*/  LDL R2, [R1+0x418] ;  /* 0x0004180001027983 */ /* 0x000e220000100800 */
[----:B------:R-:W-:Y:S01]  /*26a10*/  ULDC.64 UR4, c[0x0][0x300] ;  /* 0x0000c00000047ab9 */ /* 0x000fe20000000a00 */
[----:B-----5:R-:W-:Y:S02]  /*26a20*/  SHF.R.S32.HI R4, RZ, 0x1f, R37 ;  /* 0x0000001fff047819 */ /* 0x020fe40000011425 */
[----:B------:R-:W-:-:S03]  /*26a30*/  LOP3.LUT R22, R22, 0xfffffffd, RZ, 0xc0, !PT ;  /* 0xfffffffd16167812 */ /* 0x000fc600078ec0ff */
[----:B------:R-:W-:Y:S01]  /*26a40*/  STL [R1+0x430], R4 ;  /* 0x0004300401007387 */ /* 0x000fe20000100800 */
[----:B0-----:R-:W-:-:S05]  /*26a50*/  SHF.R.S32.HI R0, RZ, 0x1f, R2 ;  /* 0x0000001fff007819 */ /* 0x001fca0000011402 */
[----:B------:R0:W-:Y:S02]  /*26a60*/  STL [R1+0x42c], R0 ;  /* 0x00042c0001007387 */ /* 0x0001e40000100800 */
[----:B0-----:R-:W-:-:S04]  /*26a70*/  IMAD R0, R0, UR4, RZ ;  /* 0x0000000400007c24 */ /* 0x001fc8000f8e02ff */
[C---:B------:R-:W-:Y:S02]  /*26a80*/  IMAD R0, R2.reuse, UR5, R0 ;  /* 0x0000000502007c24 */ /* 0x040fe4000f8e0200 */
[----:B------:R-:W-:Y:S01]  /*26a90*/  IMAD.WIDE.U32 R2, R2, UR4, RZ ;  /* 0x0000000402027c25 */ /* 0x000fe2000f8e00ff */
[----:B------:R-:W-:-:S03]  /*26aa0*/  ULDC.64 UR4, c[0x0][0x310] ;  /* 0x0000c40000047ab9 */ /* 0x000fc60000000a00 */
[----:B------:R-:W-:Y:S02]  /*26ab0*/  IMAD.IADD R3, R3, 0x1, R0 ;  /* 0x0000000103037824 */ /* 0x000fe400078e0200 */
[----:B------:R-:W-:Y:S02]  /*26ac0*/  IMAD R0, R4, UR4, RZ ;  /* 0x0000000404007c24 */ /* 0x000fe4000f8e02ff */
[----:B------:R-:W0:Y:S01]  /*26ad0*/  S2R R4, SR_TID.X ;  /* 0x0000000000047919 */ /* 0x000e220000002100 */
        /* <DEDUP_REMOVED lines=52> */
.L_x_6545:
        /* <DEDUP_REMOVED lines=10> */
.L_x_6466:
        /* <DEDUP_REMOVED lines=11> */
.L_x_6467:
[----:B------:R-:W-:Y:S01]  /*26f70*/  VIADD R0, R23, 0x20400 ;  /* 0x0002040017007836 */ /* 0x000fe20000000000 */
[----:B------:R-:W-:Y:S01]  /*26f80*/  LOP3.LUT P1, RZ, R22, 0x40, RZ, 0xc0, !PT ;  /* 0x0000004016ff7812 */ /* 0x000fe2000782c0ff */
[----:B------:R1:W-:-:S12]  /*26f90*/  SYNCS.ARRIVE.TRANS64.A1T0 RZ, [R17+URZ+0x38830], RZ ;  /* 0x038830ff11ff79a7 */ /* 0x0003d8000810003f */
[----:B------:R-:W-:Y:S05]  /*26fa0*/  WARPSYNC.ALL ;  /* 0x0000000000007948 */ /* 0x000fea0003800000 */
[----:B------:R-:W-:Y:S01]  /*26fb0*/  BAR.SYNC.DEFER_BLOCKING 0x8, 0x100 ;  /* 0x0204000000007b1d */ /* 0x000fe20000010000 */
[----:B------:R-:W-:Y:S02]  /*26fc0*/  LOP3.LUT P0, RZ, R0, 0x3ff, RZ, 0xc0, !PT ;  /* 0x000003ff00ff7812 */ /* 0x000fe4000780c0ff */
[----:B------:R-:W-:-:S03]  /*26fd0*/  SHF.R.S32.HI R0, RZ, 0x1f, R19 ;  /* 0x0000001fff007819 */ /* 0x000fc60000011413 */
[----:B------:R-:W-:Y:S01]  /*26fe0*/  BSSY B6, `(.L_x_6468) ;  /* 0x0000018000067945 */ /* 0x000fe20003800000 */
[----:B------:R-:W-:Y:S02]  /*26ff0*/  SEL R31, R0, RZ, !P1 ;  /* 0x000000ff001f7207 */ /* 0x000fe40004800000 */
[----:B------:R-:W-:-:S03]  /*27000*/  SEL R0, R19, RZ, !P1 ;  /* 0x000000ff13007207 */ /* 0x000fc60004800000 */
[----:B------:R-:W-:Y:S04]  /*27010*/  STL [R1+0x428], R31 ;  /* 0x0004281f01007387 */ /* 0x000fe80000100800 */
[----:B------:R2:W-:Y:S02]  /*27020*/  STL [R1+0x41c], R0 ;  /* 0x00041c0001007387 */ /* 0x0005e40000100800 */
[----:B--2---:R-:W-:-:S05]  /*27030*/  SHF.R.S32.HI R0, RZ, 0x1f, R36 ;  /* 0x0000001fff007819 */ /* 0x004fca0000011424 */
[----:B------:R2:W-:Y:S01]  /*27040*/  STL [R1+0x420], R0 ;  /* 0x0004200001007387 */ /* 0x0005e20000100800 */
        /* <DEDUP_REMOVED lines=16> */
[----:B012---:R-:W-:Y:S05]  /*27150*/  CALL.ABS.NOINC R2 ;  /* 0x0000000002007343 */ /* 0x007fea0003c00000 */
.L_x_6469:
[----:B------:R-:W-:Y:S05]  /*27160*/  BSYNC B6 ;  /* 0x0000000000067941 */ /* 0x000fea0003800000 */
.L_x_6468:
[----:B------:R-:W3:Y:S01]  /*27170*/  LDL R20, [R1+0x420] ;  /* 0x0004200001147983 */ /* 0x000ee20000100800 */
[----:B------:R-:W-:Y:S01]  /*27180*/  IMAD.MOV.U32 R5, RZ, RZ, R31 ;  /* 0x000000ffff057224 */ /* 0x000fe200078e001f */
[----:B------:R-:W-:Y:S02]  /*27190*/  ULDC.64 UR4, c[0x0][0x298] ;  /* 0x0000a60000047ab9 */ /* 0x000fe40000000a00 */
[----:B------:R-:W4:Y:S01]  /*271a0*/  LDL R21, [R1+0x41c] ;  /* 0x00041c0001157983 */ /* 0x000f220000100800 */
[----:B0-----:R-:W0:Y:S01]  /*271b0*/  S2R R2, SR_TID.X ;  /* 0x0000000000027919 */ /* 0x001e220000002100 */
[----:B------:R-:W1:Y:S01]  /*271c0*/  S2R R31, SR_TID.X ;  /* 0x00000000001f7919 */ /* 0x000e620000002100 */
[----:B0-----:R-:W-:-:S04]  /*271d0*/  LOP3.LUT R2, R2, 0x7f, RZ, 0xc0, !PT ;  /* 0x0000007f02027812 */ /* 0x001fc800078ec0ff */
[----:B--2---:R-:W-:Y:S02]  /*271e0*/  SHF.R.U32.HI R0, RZ, 0x3, R2 ;  /* 0x00000003ff007819 */ /* 0x004fe40000011602 */
[----:B------:R-:W0:Y:S01]  /*271f0*/  LDC R2, c[0x0][0x448] ;  /* 0x00011200ff027b82 */ /* 0x000e220000000800 */
[----:B---3--:R-:W-:Y:S02]  /*27200*/  IMAD.MOV.U32 R4, RZ, RZ, R20 ;  /* 0x000000ffff047224 */ /* 0x008fe400078e0014 */
[----:B------:R-:W2:Y:S01]  /*27210*/  LDL R20, [R1+0x410] ;  /* 0x0004100001147983 */ /* 0x000ea20000100800 */
[----:B0-----:R-:W-:Y:S01]  /*27220*/  ISETP.NE.AND P6, PT, R2, 0x1, PT ;  /* 0x000000010200780c */ /* 0x001fe20003fc5270 */
[----:B-1----:R-:W-:-:S12]  /*27230*/  IMAD.SHL.U32 R31, R31, 0x10, RZ ;  /* 0x000000101f1f7824 */ /* 0x002fd800078e00ff */
[----:B------:R-:W0:Y:S08]  /*27240*/  @P6 LDC R3, c[0x0][0x44c] ;  /* 0x00011300ff036b82 */ /* 0x000e300000000800 */
[----:B------:R-:W1:Y:S01]  /*27250*/  @P6 LDC R2, c[0x0][0x450] ;  /* 0x00011400ff026b82 */ /* 0x000e620000000800 */
[----:B------:R-:W-:Y:S01]  /*27260*/  LOP3.LUT R31, R0, 0x70, R31, 0xf8, !PT ;  /* 0x00000070001f7812 */ /* 0x000fe200078ef81f */
[----:B------:R-:W-:-:S04]  /*27270*/  IMAD R4, R4, UR4, RZ ;  /* 0x0000000404047c24 */ /* 0x000fc8000f8e02ff */
[----:B------:R-:W-:Y:S02]  /*27280*/  IMAD R4, R36, UR5, R4 ;  /* 0x0000000524047c24 */ /* 0x000fe4000f8e0204 */
[----:B--2---:R-:W-:-:S04]  /*27290*/  IMAD.IADD R31, R31, 0x1, R20 ;  /* 0x000000011f1f7824 */ /* 0x004fc800078e0214 */
[----:B0-----:R-:W-:-:S04]  /*272a0*/  @P6 IMAD.HI.U32 R3, R31, R3, RZ ;  /* 0x000000031f036227 */ /* 0x001fc800078e00ff */
[----:B------:R-:W-:Y:S01]  /*272b0*/  IMAD.MOV.U32 R0, RZ, RZ, R31 ;  /* 0x000000ffff007224 */ /* 0x000fe200078e001f */
[----:B-1----:R-:W-:Y:S01]  /*272c0*/  @P6 SHF.R.U32.HI R0, RZ, R2, R3 ;  /* 0x00000002ff006219 */ /* 0x002fe20000011603 */
        /* <DEDUP_REMOVED lines=9> */
[C---:B----4-:R-:W-:Y:S01]  /*27360*/  IMAD.WIDE.U32 R2, R21.reuse, UR4, R2 ;  /* 0x0000000415027c25 */ /* 0x050fe2000f8e0002 */
[----:B------:R-:W0:Y:S03]  /*27370*/  LDC R5, c[0x0][0x448] ;  /* 0x00011200ff057b82 */ /* 0x000e260000000800 */
[----:B------:R-:W-:Y:S01]  /*27380*/  IMAD R4, R21, UR5, R4 ;  /* 0x0000000515047c24 */ /* 0x000fe2000f8e0204 */
[----:B------:R-:W1:Y:S01]  /*27390*/  S2R R6, SR_TID.X ;  /* 0x0000000000067919 */ /* 0x000e620000002100 */
[----:B------:R-:W-:Y:S01]  /*273a0*/  ULDC.64 UR4, c[0x0][0x2d0] ;  /* 0x0000b40000047ab9 */ /* 0x000fe20000000a00 */
[----:B------:R2:W5:Y:S01]  /*273b0*/  LDL R21, [R1+0x414] ;  /* 0x0004140001157983 */ /* 0x0005620000100800 */
[----:B------:R-:W-:Y:S01]  /*273c0*/  IMAD.IADD R3, R3, 0x1, R4 ;  /* 0x0000000103037824 */ /* 0x000fe200078e0204 */
[----:B------:R-:W-:-:S05]  /*273d0*/  SHF.R.S32.HI R4, RZ, 0x1f, R0 ;  /* 0x0000001fff047819 */ /* 0x000fca0000011400 */
[----:B------:R-:W-:Y:S02]  /*273e0*/  IMAD R4, R4, UR4, RZ ;  /* 0x0000000404047c24 */ /* 0x000fe4000f8e02ff */
[----:B------:R-:W-:-:S04]  /*273f0*/  IMAD.WIDE.U32 R2, R0, UR4, R2 ;  /* 0x0000000400027c25 */ /* 0x000fc8000f8e0002 */
[----:B------:R-:W-:Y:S01]  /*27400*/  IMAD R4, R0, UR5, R4 ;  /* 0x0000000500047c24 */ /* 0x000fe2000f8e0204 */
[----:B------:R-:W-:Y:S01]  /*27410*/  ULDC.64 UR4, c[0x0][0x2c8] ;  /* 0x0000b20000047ab9 */ /* 0x000fe20000000a00 */
[----:B------:R-:W-:-:S04]  /*27420*/  IMAD.MOV R0, RZ, RZ, -R0 ;  /* 0x000000ffff007224 */ /* 0x000fc800078e0a00 */
[----:B0-----:R-:W-:Y:S02]  /*27430*/  IMAD R0, R5, R0, R31 ;  /* 0x0000000005007224 */ /* 0x001fe400078e021f */
[----:B------:R-:W-:-:S03]  /*27440*/  IMAD.IADD R3, R3, 0x1, R4 ;  /* 0x0000000103037824 */ /* 0x000fc600078e0204 */
[----:B------:R-:W-:Y:S01]  /*27450*/  SHF.R.S32.HI R4, RZ, 0x1f, R0 ;  /* 0x0000001fff047819 */ /* 0x000fe20000011400 */
[----:B------:R-:W-:-:S04]  /*27460*/  IMAD.WIDE.U32 R2, R0, UR4, R2 ;  /* 0x0000000400027c25 */ /* 0x000fc8000f8e0002 */
[----:B------:R-:W-:-:S04]  /*27470*/  IMAD R4, R4, UR4, RZ ;  /* 0x0000000404047c24 */ /* 0x000fc8000f8e02ff */
[----:B------:R-:W-:Y:S01]  /*27480*/  IMAD R4, R0, UR5, R4 ;  /* 0x0000000500047c24 */ /* 0x000fe2000f8e0204 */
[----:B------:R-:W-:Y:S01]  /*27490*/  ULDC.64 UR4, c[0x0][0x280] ;  /* 0x0000a00000047ab9 */ /* 0x000fe20000000a00 */
[----:B-1----:R-:W-:Y:S01]  /*274a0*/  IMAD.SHL.U32 R9, R6, 0x8, RZ ;  /* 0x0000000806097824 */ /* 0x002fe200078e00ff */
[C---:B------:R-:W-:Y:S01]  /*274b0*/  LEA R0, P0, R2.reuse, UR4, 0x1 ;  /* 0x0000000402007c11 */ /* 0x040fe2000f8008ff */
[----:B------:R-:W-:Y:S01]  /*274c0*/  IMAD.IADD R3, R3, 0x1, R4 ;  /* 0x0000000103037824 */ /* 0x000fe200078e0204 */
[----:B------:R-:W-:Y:S02]  /*274d0*/  ULDC UR4, c[0x0][0x2b8] ;  /* 0x0000ae0000047ab9 */ /* 0x000fe40000000800 */
[----:B------:R-:W-:Y:S02]  /*274e0*/  LOP3.LUT R9, R9, 0x38, RZ, 0xc0, !PT ;  /* 0x0000003809097812 */ /* 0x000fe400078ec0ff */
[----:B------:R-:W-:Y:S01]  /*274f0*/  LEA.HI.X R2, R2, UR5, R3, 0x1, P0 ;  /* 0x0000000502027c11 */ /* 0x000fe200080f0c03 */
[----:B------:R-:W-:Y:S01]  /*27500*/  UMOV UR5, 0xffffffff ;  /* 0xffffffff00057882 */ /* 0x000fe20000000000 */
[----:B------:R-:W-:-:S02]  /*27510*/  LOP3.LUT R6, R6, 0x7f, RZ, 0xc0, !PT ;  /* 0x0000007f06067812 */ /* 0x000fc400078ec0ff */
[----:B------:R-:W-:Y:S02]  /*27520*/  ISETP.GE.AND P0, PT, R9, UR4, PT ;  /* 0x0000000409007c0c */ /* 0x000fe4000bf06270 */
[----:B------:R-:W-:Y:S01]  /*27530*/  SHF.R.U32.HI R10, RZ, 0x3, R6 ;  /* 0x00000003ff0a7819 */ /* 0x000fe20000011606 */
[----:B--2---:R-:W-:Y:S10]  /*27540*/  BRA.DIV UR5, `(.L_x_6470) ;  /* 0x0000004605747947 */ /* 0x004ff4000b800000 */
[----:B------:R-:W0:Y:S01]  /*27550*/  SHFL.IDX PT, R6, R0, RZ, 0x181f ;  /* 0x00181fff00067589 */ /* 0x000e2200000e0000 */
[----:B-----5:R-:W-:Y:S01]  /*27560*/  IMAD R3, R21, R5, RZ ;  /* 0x0000000515037224 */ /* 0x020fe200078e02ff */
[----:B------:R-:W-:Y:S01]  /*27570*/  LOP3.LUT R22, R22, 0xfffffeff, RZ, 0xc0, !PT ;  /* 0xfffffeff16167812 */ /* 0x000fe200078ec0ff */
[----:B------:R-:W-:Y:S01]  /*27580*/  IMAD.IADD R4, R10, 0x1, R20 ;  /* 0x000000010a047824 */ /* 0x000fe200078e0214 */
[----:B------:R-:W1:Y:S04]  /*27590*/  SHFL.IDX PT, R5, R2, RZ, 0x181f ;  /* 0x00181fff02057589 */ /* 0x000e6800000e0000 */
[----:B------:R-:W-:-:S13]  /*275a0*/  ISETP.GE.AND P2, PT, R4, R3, PT ;  /* 0x000000030400720c */ /* 0x000fda0003f46270 */
[----:B------:R-:W-:Y:S02]  /*275b0*/  @P2 LOP3.LUT R22, R22, 0x100, RZ, 0xfc, !PT ;  /* 0x0000010016162812 */ /* 0x000fe400078efcff */
[----:B0-----:R-:W-:Y:S02]  /*275c0*/  @!P2 LEA R6, P1, R9, R6, 0x1 ;  /* 0x000000060906a211 */ /* 0x001fe400078208ff */
[----:B------:R-:W-:-:S03]  /*275d0*/  LOP3.LUT R22, R22, 0xffffff7f, RZ, 0xc0, !PT ;  /* 0xffffff7f16167812 */ /* 0x000fc600078ec0ff */
[----:B-1----:R-:W-:-:S04]  /*275e0*/  @!P2 IMAD.X R5, RZ, RZ, R5, P1 ;  /* 0x000000ffff05a224 */ /* 0x002fc800008e0605 */
[----:B------:R-:W-:Y:S02]  /*275f0*/  @!P2 IMAD.MOV.U32 R7, RZ, RZ, R5 ;  /* 0x000000ffff07a224 */ /* 0x000fe400078e0005 */
[----:B------:R-:W-:-:S03]  /*27600*/  VIADD R5, R4, 0x10 ;  /* 0x0000001004057836 */ /* 0x000fc60000000000 */
[----:B------:R-:W-:Y:S01]  /*27610*/  @!PT LDS RZ, [RZ] ;  /* 0x00000000fffff984 */ /* 0x000fe20000000800 */
[----:B------:R0:W-:Y:S02]  /*27620*/  @!P2 LDGSTS.E.BYPASS.LTC128B.128 [R25+0x20400], desc[UR36][R6.64], !P0 ;  /* 0x204000000619afae */ /* 0x0001e4000c101d64 */
[----:B------:R-:W-:Y:S02]  /*27630*/  ISETP.GE.AND P2, PT, R5, R3, PT ;  /* 0x000000030500720c */ /* 0x000fe40003f46270 */
        /* <DEDUP_REMOVED lines=9> */
[----:B------:R-:W-:Y:S02]  /*276d0*/  ISETP.GE.AND P2, PT, R5, R3, PT ;  /* 0x000000030500720c */ /* 0x000fe40003f46270 */
[----:B------:R-:W-:Y:S04]  /*276e0*/  SHFL.IDX PT, R5, R2, 0x2, 0x181f ;  /* 0x00581f0002057f89 */ /* 0x000fe800000e0000 */
[----:B0-----:R-:W0:Y:S07]  /*276f0*/  SHFL.IDX PT, R6, R0, 0x2, 0x181f ;  /* 0x00581f0000067f89 */ /* 0x001e2e00000e0000 */
[----:B------:R-:W-:Y:S01]  /*27700*/  @P2 LOP3.LUT R22, R22, 0x40, RZ, 0xfc, !PT ;  /* 0x0000004016162812 */ /* 0x000fe200078efcff */
[----:B------:R-:W1:Y:S01]  /*27710*/  SHFL.IDX PT, R0, R0, 0x3, 0x181f ;  /* 0x00781f0000007f89 */ /* 0x000e6200000e0000 */
[----:B0-----:R-:W-:-:S05]  /*27720*/  @!P2 LEA R6, P1, R9, R6, 0x1 ;  /* 0x000000060906a211 */ /* 0x001fca00078208ff */
[----:B------:R-:W-:-:S04]  /*27730*/  @!P2 IMAD.X R5, RZ, RZ, R5, P1 ;  /* 0x000000ffff05a224 */ /* 0x000fc800008e0605 */
[----:B------:R-:W-:Y:S02]  /*27740*/  @!P2 IMAD.MOV.U32 R7, RZ, RZ, R5 ;  /* 0x000000ffff07a224 */ /* 0x000fe400078e0005 */
[----:B------:R0:W2:Y:S04]  /*27750*/  SHFL.IDX PT, R5, R2, 0x3, 0x181f ;  /* 0x00781f0002057f89 */ /* 0x0000a800000e0000 */
[----:B-1----:R0:W-:Y:S02]  /*27760*/  @!P2 LDGSTS.E.BYPASS.LTC128B.128 [R25+0x21400], desc[UR36][R6.64], !P0 ;  /* 0x214000000619afae */ /* 0x0021e4000c101d64 */
.L_x_6554:
[----:B------:R-:W-:Y:S01]  /*27770*/  VIADD R4, R4, 0x30 ;  /* 0x0000003004047836 */ /* 0x000fe20000000000 */
[----:B------:R-:W-:-:S04]  /*27780*/  LOP3.LUT R22, R22, 0xfffeffff, RZ, 0xc0, !PT ;  /* 0xfffeffff16167812 */ /* 0x000fc800078ec0ff */
[----:B------:R-:W-:-:S13]  /*27790*/  ISETP.GE.AND P2, PT, R4, R3, PT ;  /* 0x000000030400720c */ /* 0x000fda0003f46270 */
[----:B0-----:R-:W-:Y:S02]  /*277a0*/  @!P2 LEA R2, P1, R9, R0, 0x1 ;  /* 0x000000000902a211 */ /* 0x001fe400078208ff */
[----:B------:R-:W-:-:S03]  /*277b0*/  @P2 LOP3.LUT R22, R22, 0x10000, RZ, 0xfc, !PT ;  /* 0x0001000016162812 */ /* 0x000fc600078efcff */
[----:B--2---:R-:W-:-:S05]  /*277c0*/  @!P2 IMAD.X R3, RZ, RZ, R5, P1 ;  /* 0x000000ffff03a224 */ /* 0x004fca00008e0605 */
[----:B------:R-:W-:Y:S01]  /*277d0*/  @!PT LDS RZ, [RZ] ;  /* 0x00000000fffff984 */ /* 0x000fe20000000800 */
[----:B------:R-:W-:Y:S01]  /*277e0*/  @!PT LDS RZ, [RZ] ;  /* 0x00000000fffff984 */ /* 0x000fe20000000800 */
[----:B------:R-:W-:Y:S01]  /*277f0*/  @!PT LDS RZ, [RZ] ;  /* 0x00000000fffff984 */ /* 0x000fe20000000800 */
[----:B------:R0:W-:Y:S01]  /*27800*/  @!P2 LDGSTS.E.BYPASS.LTC128B.128 [R25+0x21c00], desc[UR36][R2.64], !P0 ;  /* 0x21c000000219afae */ /* 0x0001e2000c101d64 */
[----:B------:R-:W-:Y:S01]  /*27810*/  PLOP3.LUT P0, PT, PT, PT, PT, 0x80, 0x0 ;  /* 0x000000000000781c */ /* 0x000fe20003f0f070 */
[----:B------:R-:W-:-:S12]  /*27820*/  NOP ;  /* 0x0000000000007918 */ /* 0x000fd80000000000 */
.L_x_6471:
        /* <DEDUP_REMOVED lines=28> */
.L_x_6473:
[----:B------:R-:W-:Y:S05]  /*279f0*/  BSYNC B6 ;  /* 0x0000000000067941 */ /* 0x000fea0003800000 */
.L_x_6472:
        /* <DEDUP_REMOVED lines=164> */
.L_x_6564:
        /* <DEDUP_REMOVED lines=23> */
.L_x_6476:
[----:B------:R-:W-:Y:S05]  /*285b0*/  BSYNC B0 ;  /* 0x0000000000007941 */ /* 0x000fea0003800000 */
.L_x_6475:
[----:B------:R-:W-:Y:S01]  /*285c0*/  NOP ;  /* 0x0000000000007918 */ /* 0x000fe20000000000 */
[----:B------:R-:W-:-:S13]  /*285d0*/  PLOP3.LUT P0, PT, PT, PT, PT, 0x80, 0x0 ;  /* 0x000000000000781c */ /* 0x000fda0003f0f070 */
.L_x_6477:
        /* <DEDUP_REMOVED lines=18> */
.L_x_6565:
[----:B------:R-:W-:Y:S05]  /*28700*/  BSYNC B0 ;  /* 0x0000000000007941 */ /* 0x000fea0003800000 */
.L_x_6478:
[----:B------:R-:W-:-:S05]  /*28710*/  IMAD.U32 R2, RZ, RZ, UR38 ;  /* 0x00000026ff027e24 */ /* 0x000fca000f8e00ff */
[----:B------:R-:W-:-:S13]  /*28720*/  ISETP.NE.AND P0, PT, R2, 0x3, PT ;  /* 0x000000030200780c */ /* 0x000fda0003f05270 */
[----:B------:R-:W-:Y:S05]  /*28730*/  @!P0 BRA `(.L_x_6480) ;  /* 0x0000000000048947 */ /* 0x000fea0003800000 */
[----:B------:R-:W-:Y:S01]  /*28740*/  BPT.TRAP 0x1 ;  /* 0x000000040000795c */ /* 0x000fe20000300000 */
.L_x_6480:
[----:B0-----:R-:W-:Y:S01]  /*28750*/  SHF.L.U32 R0, R26, 0x1f, RZ ;  /* 0x0000001f1a007819 */ /* 0x001fe200000006ff */
[----:B------:R-:W-:Y:S03]  /*28760*/  BSSY B0, `(.L_x_6481) ;  /* 0x0000003000007945 */ /* 0x000fe60003800000 */
[----:B------:R-:W0:Y:S02]  /*28770*/  SYNCS.PHASECHK.TRANS64.TRYWAIT P0, [R17+URZ+0x38860], R0 ;  /* 0x03886000110075a7 */ /* 0x000e24000800017f */
[----:B0-----:R-:W-:Y:S05]  /*28780*/  @!P0 BRA `(.L_x_6482) ;  /* 0x0000004000f88947 */ /* 0x001fea0003800000 */
.L_x_6566:
[----:B------:R-:W-:Y:S05]  /*28790*/  BSYNC B0 ;  /* 0x0000000000007941 */ /* 0x000fea0003800000 */
.L_x_6481:
[----:B------:R-:W0:Y:S01]  /*287a0*/  LDL.LU R3, [R1+0x42c] ;  /* 0x00042c0001037983 */ /* 0x000e220000300800 */
[----:B------:R-:W-:-:S03]  /*287b0*/  ULDC.64 UR4, c[0x0][0x328] ;  /* 0x0000ca0000047ab9 */ /* 0x000fc60000000a00 */
[----:B------:R-:W2:Y:S04]  /*287c0*/  LDL.LU R2, [R1+0x418] ;  /* 0x0004180001027983 */ /* 0x000ea80000300800 */
        /* <DEDUP_REMOVED lines=107> */
.L_x_6576:
        /* <DEDUP_REMOVED lines=34> */
.L_x_6484:
        /* <DEDUP_REMOVED lines=11> */
.L_x_6485:
[----:B------:R-:W2:Y:S01]  /*29150*/  LDL.LU R2, [R1+0x424] ;  /* 0x0004240001027983 */ /* 0x000ea20000300800 */
[----:B------:R1:W-:Y:S01]  /*29160*/  SYNCS.ARRIVE.TRANS64.A1T0 RZ, [R17+URZ+0x38850], RZ ;  /* 0x038850ff11ff79a7 */ /* 0x0003e2000810003f */
[----:B------:R-:W-:Y:S01]  /*29170*/  BSSY B0, `(.L_x_6486) ;  /* 0x00000f7000007945 */ /* 0x000fe20003800000 */
[----:B--2---:R-:W-:-:S05]  /*29180*/  VIADD R7, R2, 0xfffffffe ;  /* 0xfffffffe02077836 */ /* 0x004fca0000000000 */
[----:B------:R-:W-:-:S13]  /*29190*/  ISETP.GE.AND P0, PT, R7, R33, PT ;  /* 0x000000210700720c */ /* 0x000fda0003f06270 */
[----:B-1----:R-:W-:Y:S05]  /*291a0*/  @!P0 BRA `(.L_x_6487) ;  /* 0x0000000c00cc8947 */ /* 0x002fea0003800000 */
[----:B------:R-:W2:Y:S01]  /*291b0*/  LDL.LU R2, [R1+0x438] ;  /* 0x0004380001027983 */ /* 0x000ea20000300800 */
[----:B------:R-:W-:-:S04]  /*291c0*/  LOP3.LUT R30, R30, 0x80, RZ, 0xc0, !PT ;  /* 0x000000801e1e7812 */ /* 0x000fc800078ec0ff */
[----:B------:R-:W-:Y:S02]  /*291d0*/  SHF.R.U32.HI R30, RZ, 0x3, R30 ;  /* 0x00000003ff1e7819 */ /* 0x000fe4000001161e */
[----:B--2---:R-:W-:-:S04]  /*291e0*/  LOP3.LUT R31, R2, 0x40, RZ, 0xc0, !PT ;  /* 0x00000040021f7812 */ /* 0x004fc800078ec0ff */
[----:B------:R-:W-:-:S07]  /*291f0*/  SHF.R.U32.HI R31, RZ, 0x2, R31 ;  /* 0x00000002ff1f7819 */ /* 0x000fce000001161f */
.L_x_6500:
[----:B-1----:R-:W1:Y:S01]  /*29200*/  S2R R2, SR_TID.X ;  /* 0x0000000000027919 */ /* 0x002e620000002100 */
[----:B--2---:R-:W2:Y:S01]  /*29210*/  LDC R4, c[0x0][0x430] ;  /* 0x00010c00ff047b82 */ /* 0x004ea20000000800 */
[----:B---3--:R-:W-:Y:S01]  /*29220*/  IMAD R6, R7, 0x40, R32 ;  /* 0x0000004007067824 */ /* 0x008fe200078e0220 */
[----:B------:R-:W-:Y:S05]  /*29230*/  YIELD ;  /* 0x0000000000007946 */ /* 0x000fea0003800000 */
[----:B------:R-:W3:Y:S01]  /*29240*/  S2R R3, SR_TID.X ;  /* 0x0000000000037919 */ /* 0x000ee20000002100 */
[----:B------:R-:W-:Y:S01]  /*29250*/  IMAD.U32 R11, RZ, RZ, UR38 ;  /* 0x00000026ff0b7e24 */ /* 0x000fe2000f8e00ff */
[----:B------:R-:W-:Y:S01]  /*29260*/  ULDC UR4, c[0x0][0x430] ;  /* 0x00010c0000047ab9 */ /* 0x000fe20000000800 */
[----:B------:R-:W-:Y:S01]  /*29270*/  VIADD R24, R24, 0x1 ;  /* 0x0000000118187836 */ /* 0x000fe20000000000 */
[----:B--2---:R-:W-:-:S02]  /*29280*/  ISETP.NE.AND P0, PT, R4, 0x1, PT ;  /* 0x000000010400780c */ /* 0x004fc40003f05270 */
[----:B-1----:R-:W-:-:S04]  /*29290*/  LOP3.LUT R2, R2, 0x7f, RZ, 0xc0, !PT ;  /* 0x0000007f02027812 */ /* 0x002fc800078ec0ff */
[----:B------:R-:W-:Y:S01]  /*292a0*/  SHF.R.U32.HI R2, RZ, 0x3, R2 ;  /* 0x00000003ff027819 */ /* 0x000fe20000011602 */
[----:B---3--:R-:W-:-:S06]  /*292b0*/  IMAD.SHL.U32 R4, R3, 0x10, RZ ;  /* 0x0000001003047824 */ /* 0x008fcc00078e00ff */
[----:B------:R-:W1:Y:S01]  /*292c0*/  @P0 LDC R3, c[0x0][0x434] ;  /* 0x00010d00ff030b82 */ /* 0x000e620000000800 */
[----:B------:R-:W-:-:S04]  /*292d0*/  LOP3.LUT R4, R2, 0x70, R4, 0xf8, !PT ;  /* 0x0000007002047812 */ /* 0x000fc800078ef804 */
[----:B------:R-:W-:-:S03]  /*292e0*/  ISETP.GT.U32.AND P1, PT, R4, 0x3f, PT ;  /* 0x0000003f0400780c */ /* 0x000fc60003f24070 */
[----:B------:R-:W2:Y:S01]  /*292f0*/  @P0 LDC R2, c[0x0][0x438] ;  /* 0x00010e00ff020b82 */ /* 0x000ea20000000800 */
[----:B------:R-:W-:-:S04]  /*29300*/  IMAD.IADD R6, R4, 0x1, R6 ;  /* 0x0000000104067824 */ /* 0x000fc800078e0206 */
[----:B------:R-:W-:-:S05]  /*29310*/  IMAD.MOV.U32 R10, RZ, RZ, R6 ;  /* 0x000000ffff0a7224 */ /* 0x000fca00078e0006 */
[----:B0-----:R-:W0:Y:S01]  /*29320*/  @!P1 LDC.64 R4, c[0x0][0x428] ;  /* 0x00010a00ff049b82 */ /* 0x001e220000000a00 */
[----:B-1----:R-:W-:-:S07]  /*29330*/  @P0 IMAD.HI.U32 R3, R6, R3, RZ ;  /* 0x0000000306030227 */ /* 0x002fce00078e00ff */
[----:B------:R-:W1:Y:S01]  /*29340*/  @!P1 LDC.64 R8, c[0x0][0x418] ;  /* 0x00010600ff089b82 */ /* 0x000e620000000a00 */
[----:B--2---:R-:W-:-:S04]  /*29350*/  @P0 SHF.R.U32.HI R10, RZ, R2, R3 ;  /* 0x00000002ff0a0219 */ /* 0x004fc80000011603 */
[--C-:B------:R-:W-:Y:S01]  /*29360*/  @!P1 SHF.R.S32.HI R3, RZ, 0x1f, R10.reuse ;  /* 0x0000001fff039819 */ /* 0x100fe2000001140a */
[----:B------:R-:W-:-:S04]  /*29370*/  @!P1 IMAD.MOV.U32 R2, RZ, RZ, R10 ;  /* 0x000000ffff029224 */ /* 0x000fc800078e000a */
[----:B0-----:R-:W-:-:S04]  /*29380*/  @!P1 IMAD.WIDE.U32 R2, R29, R4, R2 ;  /* 0x000000041d029225 */ /* 0x001fc800078e0002 */
[----:B------:R-:W-:-:S04]  /*29390*/  @!P1 IMAD R4, R34, R4, RZ ;  /* 0x0000000422049224 */ /* 0x000fc800078e02ff */
[----:B------:R-:W-:Y:S01]  /*293a0*/  @!P1 IMAD R5, R29, R5, R4 ;  /* 0x000000051d059224 */ /* 0x000fe200078e0204 */
[----:B-1----:R-:W-:Y:S01]  /*293b0*/  @!P1 LEA R8, P0, R2, R8, 0x2 ;  /* 0x0000000802089211 */ /* 0x002fe200078010ff */
        /* <DEDUP_REMOVED lines=13> */
[----:B------:R-:W-:Y:S01]  /*29490*/  ISETP.GT.AND P3, PT, R2, R33, PT ;  /* 0x000000210200720c */ /* 0x000fe20003f64270 */
[----:B0-----:R-:W-:-:S12]  /*294a0*/  @!P1 BRA `(.L_x_6488) ;  /* 0x0000000000049947 */ /* 0x001fd80003800000 */
[----:B------:R-:W-:Y:S01]  /*294b0*/  BPT.TRAP 0x1 ;  /* 0x000000040000795c */ /* 0x000fe20000300000 */
.L_x_6488:
[----:B------:R-:W-:Y:S01]  /*294c0*/  IMAD R6, R24, 0x8, R23 ;  /* 0x0000000818067824 */ /* 0x000fe200078e0217 */
[----:B------:R-:W-:Y:S01]  /*294d0*/  SHF.L.U32 R17, R26, 0x1f, RZ ;  /* 0x0000001f1a117819 */ /* 0x000fe200000006ff */
[----:B------:R-:W-:Y:S01]  /*294e0*/  BSSY B1, `(.L_x_6489) ;  /* 0x0000004000017945 */ /* 0x000fe20003800000 */
[----:B------:R-:W-:Y:S02]  /*294f0*/  SHF.R.S32.HI R9, RZ, 0x1f, R5 ;  /* 0x0000001fff097819 */ /* 0x000fe40000011405 */
[----:B------:R-:W0:Y:S02]  /*29500*/  SYNCS.PHASECHK.TRANS64.TRYWAIT P0, [R6+URZ+0x38840], R17 ;  /* 0x03884011060075a7 */ /* 0x000e24000800017f */
[----:B0-----:R-:W-:Y:S05]  /*29510*/  @!P0 BRA `(.L_x_6490) ;  /* 0x0000003c00d08947 */ /* 0x001fea0003800000 */
.L_x_6577:
[----:B------:R-:W-:Y:S05]  /*29520*/  BSYNC B1 ;  /* 0x0000000000017941 */ /* 0x000fea0003800000 */
.L_x_6489:
        /* <DEDUP_REMOVED lines=42> */
.L_x_6587:
        /* <DEDUP_REMOVED lines=8> */
.L_x_6492:
        /* <DEDUP_REMOVED lines=11> */
.L_x_6493:
[----:B------:R2:W-:Y:S01]  /*29900*/  SYNCS.ARRIVE.TRANS64.A1T0 RZ, [R6+URZ+0x38830], RZ ;  /* 0x038830ff06ff79a7 */ /* 0x0005e2000810003f */
[----:B------:R-:W-:Y:S05]  /*29910*/  @!P2 BRA `(.L_x_6494) ;  /* 0x000000000004a947 */ /* 0x000fea0003800000 */
[----:B------:R-:W-:Y:S01]  /*29920*/  BPT.TRAP 0x1 ;  /* 0x000000040000795c */ /* 0x000fe20000300000 */
.L_x_6494:
[----:B------:R-:W3:Y:S01]  /*29930*/  SYNCS.PHASECHK.TRANS64.TRYWAIT P0, [R6+URZ+0x38860], R17 ;  /* 0x03886011060075a7 */ /* 0x000ee2000800017f */
[----:B------:R-:W-:Y:S04]  /*29940*/  BSSY B1, `(.L_x_6495) ;  /* 0x0000002000017945 */ /* 0x000fe80003800000 */
[----:B---3--:R-:W-:Y:S05]  /*29950*/  @!P0 BRA `(.L_x_6496) ;  /* 0x0000003c00f08947 */ /* 0x008fea0003800000 */
.L_x_6588:
[----:B------:R-:W-:Y:S05]  /*29960*/  BSYNC B1 ;  /* 0x0000000000017941 */ /* 0x000fea0003800000 */
.L_x_6495:
        /* <DEDUP_REMOVED lines=81> */
.L_x_6598:
        /* <DEDUP_REMOVED lines=25> */
.L_x_6498:
        /* <DEDUP_REMOVED lines=11> */
.L_x_6499:
[----:B------:R3:W-:Y:S01]  /*2a0c0*/  SYNCS.ARRIVE.TRANS64.A1T0 RZ, [R6+URZ+0x38850], RZ ;  /* 0x038850ff06ff79a7 */ /* 0x0007e2000810003f */
[----:B------:R-:W-:Y:S05]  /*2a0d0*/  @P3 BRA `(.L_x_6500) ;  /* 0xfffffff000483947 */ /* 0x000fea000383ffff */
.L_x_6487:
[----:B------:R-:W-:Y:S05]  /*2a0e0*/  BSYNC B0 ;  /* 0x0000000000007941 */ /* 0x000fea0003800000 */
.L_x_6486:
        /* <DEDUP_REMOVED lines=21> */
.L_x_6502:
[----:B------:R-:W-:Y:S05]  /*2a240*/  BSYNC B0 ;  /* 0x0000000000007941 */ /* 0x000fea0003800000 */
.L_x_6501:
[----:B------:R-:W-:-:S07]  /*2a250*/  SEL R24, R24, RZ, P0 ;  /* 0x000000ff18187207 */ /* 0x000fce0000000000 */
.L_x_6455:
[----:B------:R-:W-:Y:S05]  /*2a260*/  BSYNC B7 ;  /* 0x0000000000077941 */ /* 0x000fea0003800000 */
.L_x_6453:
        /* <DEDUP_REMOVED lines=11> */
.L_x_6503:
        /* <DEDUP_REMOVED lines=36> */
.L_x_6608:
[----:B------:R-:W-:Y:S02]  /*2a560*/  ULDC UR4, c[0x0][0xd38] ;  /* 0x00034e0000047ab9 */ /* 0x000fe40000000800 */
[----:B------:R-:W-:-:S04]  /*2a570*/  IMAD.U32 R4, RZ, RZ, UR4 ;  /* 0x00000004ff047e24 */ /* 0x000fc8000f8e00ff */
[----:B--2---:R-:W-:-:S04]  /*2a580*/  IMAD R14, R14, R4, RZ ;  /* 0x000000040e0e7224 */ /* 0x004fc800078e02ff */
[----:B------:R-:W-:-:S05]  /*2a590*/  IMAD.IADD R5, R5, 0x1, R14 ;  /* 0x0000000105057824 */ /* 0x000fca00078e020e */
[----:B------:R-:W-:-:S13]  /*2a5a0*/  ISETP.GT.AND P6, PT, R5, R0, PT ;  /* 0x000000000500720c */ /* 0x000fda0003fc4270 */
[----:B------:R-:W-:Y:S05]  /*2a5b0*/  @P6 BRA `(.L_x_6506) ;  /* 0x00000000009c6947 */ /* 0x000fea0003800000 */
.L_x_6511:
        /* <DEDUP_REMOVED lines=14> */
.L_x_6509:
[----:B------:R-:W-:Y:S05]  /*2a6a0*/  BSYNC B0 ;  /* 0x0000000000007941 */ /* 0x000fea0003800000 */
.L_x_6508:
        /* <DEDUP_REMOVED lines=18> */
.L_x_6616:
[----:B------:R-:W-:Y:S02]  /*2a7d0*/  ULDC UR4, c[0x0][0xd38] ;  /* 0x00034e0000047ab9 */ /* 0x000fe40000000800 */
[----:B------:R-:W-:-:S04]  /*2a7e0*/  IMAD.U32 R4, RZ, RZ, UR4 ;  /* 0x00000004ff047e24 */ /* 0x000fc8000f8e00ff */
[----:B--2---:R-:W-:-:S04]  /*2a7f0*/  IMAD R14, R14, R4, RZ ;  /* 0x000000040e0e7224 */ /* 0x004fc800078e02ff */
[----:B------:R-:W-:-:S05]  /*2a800*/  IMAD.IADD R5, R14, 0x1, R5 ;  /* 0x000000010e057824 */ /* 0x000fca00078e0205 */
[----:B------:R-:W-:-:S13]  /*2a810*/  ISETP.GT.AND P6, PT, R5, R0, PT ;  /* 0x000000000500720c */ /* 0x000fda0003fc4270 */
[----:B------:R-:W-:Y:S05]  /*2a820*/  @!P6 BRA `(.L_x_6511) ;  /* 0xfffffffc0064e947 */ /* 0x000fea000383ffff */
.L_x_6506:
        /* <DEDUP_REMOVED lines=8> */
.L_x_6620:
[----:B------:R-:W-:Y:S01]  /*2a8b0*/  ISETP.NE.AND P0, PT, R3, RZ, PT ;  /* 0x000000ff0300720c */ /* 0x000fe20003f05270 */
[----:B------:R-:W-:-:S12]  /*2a8c0*/  IMAD.MOV.U32 R14, RZ, RZ, RZ ;  /* 0x000000ffff0e7224 */ /* 0x000fd800078e00ff */
[----:B------:R-:W-:Y:S05]  /*2a8d0*/  @!P0 BRA `(.L_x_6513) ;  /* 0x0000000000108947 */ /* 0x000fea0003800000 */
[----:B------:R-:W-:Y:S01]  /*2a8e0*/  UMOV UR4, 0xffffffff ;  /* 0xffffffff00047882 */ /* 0x000fe20000000000 */
[----:B------:R-:W-:Y:S02]  /*2a8f0*/  VIADD R12, R6, 0xffffffff ;  /* 0xffffffff060c7836 */ /* 0x000fe40000000000 */
[----:B------:R-:W-:Y:S05]  /*2a900*/  BRA.DIV UR4, `(.L_x_6514) ;  /* 0x00000042041c7947 */ /* 0x000fea000b800000 */
[----:B------:R4:W0:Y:S02]  /*2a910*/  SHFL.IDX PT, R14, R2, R12, 0x1f ;  /* 0x00001f0c020e7589 */ /* 0x00082400000e0000 */
.L_x_6513:
        /* <DEDUP_REMOVED lines=66> */
.L_x_6507:
[----:B------:R-:W-:Y:S01]  /*2ad40*/  UMOV UR4, URZ ;  /* 0x0000003f00047c82 */ /* 0x000fe20008000000 */
[----:B------:R-:W-:Y:S01]  /*2ad50*/  UMOV UR5, URZ ;  /* 0x0000003f00057c82 */ /* 0x000fe20008000000 */
[----:B------:R-:W-:Y:S01]  /*2ad60*/  ULDC UR6, c[0x0][0xd3c] ;  /* 0x00034f0000067ab9 */ /* 0x000fe20000000800 */
[----:B------:R-:W-:Y:S02]  /*2ad70*/  IMAD.MOV.U32 R16, RZ, RZ, R0 ;  /* 0x000000ffff107224 */ /* 0x000fe400078e0000 */
[----:B------:R-:W-:Y:S02]  /*2ad80*/  IMAD.U32 R17, RZ, RZ, UR4 ;  /* 0x00000004ff117e24 */ /* 0x000fe4000f8e00ff */
[----:B------:R-:W-:Y:S02]  /*2ad90*/  IMAD.U32 R18, RZ, RZ, UR5 ;  /* 0x00000005ff127e24 */ /* 0x000fe4000f8e00ff */
[----:B------:R-:W-:-:S07]  /*2ada0*/  IMAD.U32 R19, RZ, RZ, UR6 ;  /* 0x00000006ff137e24 */ /* 0x000fce000f8e00ff */
.L_x_6515:
        /* <DEDUP_REMOVED lines=10> */
.L_x_6504:
[----:B------:R-:W-:Y:S02]  /*2ae50*/  ULDC UR4, c[0x0][0xd3c] ;  /* 0x00034f0000047ab9 */ /* 0x000fe40000000800 */
[----:B0-----:R-:W-:-:S13]  /*2ae60*/  ISETP.GE.AND P0, PT, R19, UR4, PT ;  /* 0x0000000413007c0c */ /* 0x001fda000bf06270 */
[----:B------:R-:W-:Y:S05]  /*2ae70*/  @!P0 BRA `(.L_x_6516) ;  /* 0xffffffa400b08947 */ /* 0x000fea000383ffff */
[----:B------:R-:W-:Y:S05]  /*2ae80*/  BSYNC B8 ;  /* 0x0000000000087941 */ /* 0x000fea0003800000 */
.L_x_6441:
        /* <DEDUP_REMOVED lines=12> */
.L_x_6623:
[----:B------:R-:W-:Y:S05]  /*2af50*/  BSYNC B0 ;  /* 0x0000000000007941 */ /* 0x000fea0003800000 */
.L_x_6517:
[----:B------:R-:W-:-:S03]  /*2af60*/  UMOV UR4, 0xffffffff ;  /* 0xffffffff00047882 */ /* 0x000fc60000000000 */
[----:B------:R-:W-:Y:S05]  /*2af70*/  BRA.DIV UR4, `(.L_x_6519) ;  /* 0x0000003a04b87947 */ /* 0x000fea000b800000 */
[----:B0-----:R-:W0:Y:S02]  /*2af80*/  S2R R0, SR_TID.X ;  /* 0x0000000000007919 */ /* 0x001e240000002100 */
[----:B0-----:R-:W-:-:S04]  /*2af90*/  SHF.R.U32.HI R0, RZ, 0x5, R0 ;  /* 0x00000005ff007819 */ /* 0x001fc80000011600 */
[----:B------:R-:W-:-:S05]  /*2afa0*/  LOP3.LUT R0, R0, 0x3, RZ, 0xc0, !PT ;  /* 0x0000000300007812 */ /* 0x000fca00078ec0ff */
[----:B------:R0:W1:Y:S02]  /*2afb0*/  SHFL.IDX PT, R14, R0, RZ, 0x1f ;  /* 0x00001fff000e7589 */ /* 0x00006400000e0000 */
.L_x_6626:
[----:B-1----:R-:W-:Y:S01]  /*2afc0*/  ISETP.NE.AND P0, PT, R14, RZ, PT ;  /* 0x000000ff0e00720c */ /* 0x002fe20003f05270 */
[----:B------:R-:W-:-:S12]  /*2afd0*/  BSSY B0, `(.L_x_6520) ;  /* 0x0000024000007945 */ /* 0x000fd80003800000 */
[----:B------:R-:W-:Y:S05]  /*2afe0*/  @P0 BRA `(.L_x_6521) ;  /* 0x0000000000880947 */ /* 0x000fea0003800000 */
[----:B------:R-:W-:-:S03]  /*2aff0*/  UMOV UR4, 0xffffffff ;  /* 0xffffffff00047882 */ /* 0x000fc60000000000 */
[----:B------:R-:W-:Y:S05]  /*2b000*/  BRA.DIV UR4, `(.L_x_6522) ;  /* 0x0000003a04c87947 */ /* 0x000fea000b800000 */
[----:B------:R-:W-:-:S13]  /*2b010*/  ELECT P6, URZ, PT ;  /* 0x00000000003f782f */ /* 0x000fda00038c0000 */
.L_x_6629:
[----:B------:R-:W-:Y:S05]  /*2b020*/  @!P6 BRA `(.L_x_6521) ;  /* 0x000000000078e947 */ /* 0x000fea0003800000 */
[----:B------:R-:W-:-:S06]  /*2b030*/  ULOP3.LUT UR4, UR60, 0x2, URZ, 0xfc, !UPT ;  /* 0x000000023c047892 */ /* 0x000fcc000f8efc3f */
[----:B0-----:R-:W-:-:S05]  /*2b040*/  IMAD.U32 R0, RZ, RZ, UR4 ;  /* 0x00000004ff007e24 */ /* 0x001fca000f8e00ff */
[----:B------:R-:W-:-:S13]  /*2b050*/  ISETP.NE.AND P0, PT, R0, 0x3, PT ;  /* 0x000000030000780c */ /* 0x000fda0003f05270 */
[----:B------:R-:W-:Y:S05]  /*2b060*/  @!P0 BRA `(.L_x_6523) ;  /* 0x0000000000048947 */ /* 0x000fea0003800000 */
[----:B------:R-:W-:Y:S01]  /*2b070*/  BPT.TRAP 0x1 ;  /* 0x000000040000795c */ /* 0x000fe20000300000 */
.L_x_6523:
[----:B------:R-:W-:Y:S01]  /*2b080*/  IMAD R5, R24, 0x8, R7 ;  /* 0x0000000818057824 */ /* 0x000fe200078e0207 */
[----:B------:R-:W-:Y:S01]  /*2b090*/  SHF.L.U32 R0, R26, 0x1f, RZ ;  /* 0x0000001f1a007819 */ /* 0x000fe200000006ff */
[----:B------:R-:W-:-:S03]  /*2b0a0*/  VIADD R24, R24, 0x1 ;  /* 0x0000000118187836 */ /* 0x000fc60000000000 */
[----:B------:R-:W0:Y:S02]  /*2b0b0*/  SYNCS.PHASECHK.TRANS64.TRYWAIT P1, [R5+URZ+0x38840], R0 ;  /* 0x03884000050075a7 */ /* 0x000e24000802017f */
[----:B------:R-:W-:-:S04]  /*2b0c0*/  ISETP.NE.AND P2, PT, R24, 0x2, PT ;  /* 0x000000021800780c */ /* 0x000fc80003f45270 */
[----:B------:R-:W-:Y:S01]  /*2b0d0*/  SEL R3, RZ, 0x1, P2 ;  /* 0x00000001ff037807 */ /* 0x000fe20001000000 */
[----:B0-----:R-:W-:Y:S08]  /*2b0e0*/  @!P1 BRA `(.L_x_6524) ;  /* 0x0000003800b09947 */ /* 0x001ff00003800000 */
.L_x_6630:
[----:B------:R-:W-:Y:S02]  /*2b0f0*/  SEL R24, R24, RZ, P2 ;  /* 0x000000ff18187207 */ /* 0x000fe40001000000 */
[----:B------:R-:W-:Y:S01]  /*2b100*/  LOP3.LUT R2, R26, R3, RZ, 0x3c, !PT ;  /* 0x000000031a027212 */ /* 0x000fe200078e3cff */
[----:B------:R-:W-:Y:S06]  /*2b110*/  @!P0 BRA `(.L_x_6525) ;  /* 0x0000000000048947 */ /* 0x000fec0003800000 */
[----:B------:R-:W-:Y:S01]  /*2b120*/  BPT.TRAP 0x1 ;  /* 0x000000040000795c */ /* 0x000fe20000300000 */
.L_x_6525:
[----:B------:R-:W-:Y:S01]  /*2b130*/  IMAD R3, R24, 0x8, R7 ;  /* 0x0000000818037824 */ /* 0x000fe200078e0207 */
[----:B------:R-:W-:-:S04]  /*2b140*/  SHF.L.U32 R2, R2, 0x1f, RZ ;  /* 0x0000001f02027819 */ /* 0x000fc800000006ff */
[----:B------:R-:W1:Y:S02]  /*2b150*/  SYNCS.PHASECHK.TRANS64.TRYWAIT P1, [R3+URZ+0x38840], R2 ;  /* 0x03884002030075a7 */ /* 0x000e64000802017f */
[----:B-1----:R-:W-:Y:S05]  /*2b160*/  @!P1 BRA `(.L_x_6526) ;  /* 0x0000003800a49947 */ /* 0x002fea0003800000 */
.L_x_6631:
[----:B------:R-:W-:Y:S05]  /*2b170*/  @!P0 BRA `(.L_x_6527) ;  /* 0x0000000000048947 */ /* 0x000fea0003800000 */
[----:B------:R-:W-:Y:S01]  /*2b180*/  BPT.TRAP 0x1 ;  /* 0x000000040000795c */ /* 0x000fe20000300000 */
.L_x_6527:
[----:B------:R-:W5:Y:S02]  /*2b190*/  SYNCS.PHASECHK.TRANS64.TRYWAIT P1, [R5+URZ+0x38860], R0 ;  /* 0x03886000050075a7 */ /* 0x000f64000802017f */
[----:B-----5:R-:W-:Y:S05]  /*2b1a0*/  @!P1 BRA `(.L_x_6528) ;  /* 0x0000003800a89947 */ /* 0x020fea0003800000 */
.L_x_6632:
[----:B------:R-:W-:Y:S05]  /*2b1b0*/  @!P0 BRA `(.L_x_6529) ;  /* 0x0000000000048947 */ /* 0x000fea0003800000 */
[----:B------:R-:W-:Y:S01]  /*2b1c0*/  BPT.TRAP 0x1 ;  /* 0x000000040000795c */ /* 0x000fe20000300000 */
.L_x_6529:
[----:B------:R0:W0:Y:S02]  /*2b1d0*/  SYNCS.PHASECHK.TRANS64.TRYWAIT P0, [R3+URZ+0x38860], R2 ;  /* 0x03886002030075a7 */ /* 0x000024000800017f */
[----:B0-----:R-:W-:Y:S05]  /*2b1e0*/  @!P0 NANOSLEEP.SYNCS 0x989680 ;  /* 0x009896800000895d */ /* 0x001fea0003900000 */
[----:B------:R-:W0:Y:S02]  /*2b1f0*/  @!P0 SYNCS.PHASECHK.TRANS64 P0, [R3+URZ+0x38860], R2 ;  /* 0x03886002030085a7 */ /* 0x000e24000800007f */
[----:B0-----:R-:W-:Y:S05]  /*2b200*/  @!P0 BRA `(.L_x_6529) ;  /* 0xfffffffc00f08947 */ /* 0x001fea000383ffff */
.L_x_6521:
[----:B------:R-:W-:Y:S05]  /*2b210*/  BSYNC B0 ;  /* 0x0000000000007941 */ /* 0x000fea0003800000 */
.L_x_6520:
[----:B------:R-:W-:Y:S05]  /*2b220*/  EXIT ;  /* 0x000000000000794d */ /* 0x000fea0003800000 */
.L_x_6318:
[----:B0-----:R-:W-:-:S04]  /*2b230*/  IMAD.U32 R3, RZ, RZ, UR46 ;  /* 0x0000002eff037e24 */ /* 0x001fc8000f8e00ff */
[----:B------:R0:W1:Y:S03]  /*2b240*/  SYNCS.PHASECHK.TRANS64.TRYWAIT P0, [R3+URZ+0x38800], R0 ;  /* 0x03880000030075a7 */ /* 0x000066000800017f */
[----:B-1----:R-:W-:Y:S05]  /*2b250*/  @!P0 NANOSLEEP.SYNCS 0x989680 ;  /* 0x009896800000895d */ /* 0x002fea0003900000 */
[----:B------:R-:W1:Y:S02]  /*2b260*/  @!P0 SYNCS.PHASECHK.TRANS64 P0, [R3+URZ+0x38800], R0 ;  /* 0x03880000030085a7 */ /* 0x000e64000800007f */
[----:B-1----:R-:W-:Y:S05]  /*2b270*/  @!P0 BRA `(.L_x_6318) ;  /* 0xfffffffc00ec8947 */ /* 0x002fea000383ffff */
[----:B------:R-:W-:Y:S05]  /*2b280*/  BRA `(.L_x_6530) ;  /* 0xfffffdf400607947 */ /* 0x000fea000383ffff */
.L_x_6325:
[----:B--2---:R2:W3:Y:S02]  /*2b290*/  SYNCS.PHASECHK.TRANS64.TRYWAIT P0, [R10+URZ], R11 ;  /* 0x0000000b0a0075a7 */ /* 0x0044e4000800017f */
[----:B---3--:R-:W-:Y:S05]  /*2b2a0*/  @!P0 NANOSLEEP.SYNCS 0x989680 ;  /* 0x009896800000895d */ /* 0x008fea0003900000 */
[----:B------:R-:W3:Y:S02]  /*2b2b0*/  @!P0 SYNCS.PHASECHK.TRANS64 P0, [R10+URZ], R11 ;  /* 0x0000000b0a0085a7 */ /* 0x000ee4000800007f */
[----:B---3--:R-:W-:Y:S05]  /*2b2c0*/  @!P0 BRA `(.L_x_6325) ;  /* 0xfffffffc00f08947 */ /* 0x008fea000383ffff */
[----:B------:R-:W-:Y:S05]  /*2b2d0*/  BRA `(.L_x_6324) ;  /* 0xfffffdf800807947 */ /* 0x000fea000383ffff */
.L_x_6327:
[----:B0-----:R-:W-:-:S04]  /*2b2e0*/  IMAD.U32 R8, RZ, RZ, UR46 ;  /* 0x0000002eff087e24 */ /* 0x001fc8000f8e00ff */
[----:B------:R0:W1:Y:S03]  /*2b2f0*/  SYNCS.PHASECHK.TRANS64.TRYWAIT P0, [R8+URZ+0x38810], R3 ;  /* 0x03881003080075a7 */ /* 0x000066000800017f */
[----:B-1----:R-:W-:Y:S05]  /*2b300*/  @!P0 NANOSLEEP.SYNCS 0x989680 ;  /* 0x009896800000895d */ /* 0x002fea0003900000 */
[----:B------:R-:W1:Y:S02]  /*2b310*/  @!P0 SYNCS.PHASECHK.TRANS64 P0, [R8+URZ+0x38810], R3 ;  /* 0x03881003080085a7 */ /* 0x000e64000800007f */
[----:B-1----:R-:W-:Y:S05]  /*2b320*/  @!P0 BRA `(.L_x_6327) ;  /* 0xfffffffc00ec8947 */ /* 0x002fea000383ffff */
[----:B------:R-:W-:Y:S05]  /*2b330*/  BRA `(.L_x_6531) ;  /* 0xfffffdfc00547947 */ /* 0x000fea000383ffff */
.L_x_6334:
[----:B-1----:R1:W2:Y:S02]  /*2b340*/  SYNCS.PHASECHK.TRANS64.TRYWAIT P0, [R10+URZ], R11 ;  /* 0x0000000b0a0075a7 */ /* 0x0022a4000800017f */
[----:B--2---:R-:W-:Y:S05]  /*2b350*/  @!P0 NANOSLEEP.SYNCS 0x989680 ;  /* 0x009896800000895d */ /* 0x004fea0003900000 */
[----:B------:R-:W2:Y:S02]  /*2b360*/  @!P0 SYNCS.PHASECHK.TRANS64 P0, [R10+URZ], R11 ;  /* 0x0000000b0a0085a7 */ /* 0x000ea4000800007f */
[----:B--2---:R-:W-:Y:S05]  /*2b370*/  @!P0 BRA `(.L_x_6334) ;  /* 0xfffffffc00f08947 */ /* 0x004fea000383ffff */
[----:B------:R-:W-:Y:S05]  /*2b380*/  BRA `(.L_x_6333) ;  /* 0xfffffdfc00987947 */ /* 0x000fea000383ffff */
.L_x_6368:
[----:B-1----:R1:W2:Y:S02]  /*2b390*/  SYNCS.PHASECHK.TRANS64.TRYWAIT P0, [R8+URZ], R9 ;  /* 0x00000009080075a7 */ /* 0x0022a4000800017f */
[----:B--2---:R-:W-:Y:S05]  /*2b3a0*/  @!P0 NANOSLEEP.SYNCS 0x989680 ;  /* 0x009896800000895d */ /* 0x004fea0003900000 */
[----:B------:R-:W2:Y:S02]  /*2b3b0*/  @!P0 SYNCS.PHASECHK.TRANS64 P0, [R8+URZ], R9 ;  /* 0x00000009080085a7 */ /* 0x000ea4000800007f */
[----:B--2---:R-:W-:Y:S05]  /*2b3c0*/  @!P0 BRA `(.L_x_6368) ;  /* 0xfffffffc00f08947 */ /* 0x004fea000383ffff */
[----:B------:R-:W-:Y:S05]  /*2b3d0*/  BRA `(.L_x_6367) ;  /* 0xfffffe6400907947 */ /* 0x000fea000383ffff */
.L_x_6375:
[----:B-1----:R1:W2:Y:S02]  /*2b3e0*/  SYNCS.PHASECHK.TRANS64.TRYWAIT P0, [R14+URZ], R15 ;  /* 0x0000000f0e0075a7 */ /* 0x0022a4000800017f */
[----:B--2---:R-:W-:Y:S05]  /*2b3f0*/  @!P0 NANOSLEEP.SYNCS 0x989680 ;  /* 0x009896800000895d */ /* 0x004fea0003900000 */
[----:B------:R-:W2:Y:S02]  /*2b400*/  @!P0 SYNCS.PHASECHK.TRANS64 P0, [R14+URZ], R15 ;  /* 0x0000000f0e0085a7 */ /* 0x000ea4000800007f */
[----:B--2---:R-:W-:Y:S05]  /*2b410*/  @!P0 BRA `(.L_x_6375) ;  /* 0xfffffffc00f08947 */ /* 0x004fea000383ffff */
[----:B------:R-:W-:Y:S05]  /*2b420*/  BRA `(.L_x_6374) ;  /* 0xfffffe68009c7947 */ /* 0x000fea000383ffff */
.L_x_6392:
[----:B-1----:R1:W2:Y:S02]  /*2b430*/  SYNCS.PHASECHK.TRANS64.TRYWAIT P0, [R8+URZ], R9 ;  /* 0x00000009080075a7 */ /* 0x0022a4000800017f */
[----:B--2---:R-:W-:Y:S05]  /*2b440*/  @!P0 NANOSLEEP.SYNCS 0x989680 ;  /* 0x009896800000895d */ /* 0x004fea0003900000 */
[----:B------:R-:W2:Y:S02]  /*2b450*/  @!P0 SYNCS.PHASECHK.TRANS64 P0, [R8+URZ], R9 ;  /* 0x00000009080085a7 */ /* 0x000ea4000800007f */
[----:B--2---:R-:W-:Y:S05]  /*2b460*/  @!P0 BRA `(.L_x_6392) ;  /* 0xfffffffc00f08947 */ /* 0x004fea000383ffff */
[----:B------:R-:W-:Y:S05]  /*2b470*/  BRA `(.L_x_6391) ;  /* 0xfffffed000c87947 */ /* 0x000fea000383ffff */
.L_x_6399:
[----:B-1----:R1:W2:Y:S02]  /*2b480*/  SYNCS.PHASECHK.TRANS64.TRYWAIT P0, [R14+URZ], R15 ;  /* 0x0000000f0e0075a7 */ /* 0x0022a4000800017f */
[----:B--2---:R-:W-:Y:S05]  /*2b490*/  @!P0 NANOSLEEP.SYNCS 0x989680 ;  /* 0x009896800000895d */ /* 0x004fea0003900000 */
[----:B------:R-:W2:Y:S02]  /*2b4a0*/  @!P0 SYNCS.PHASECHK.TRANS64 P0, [R14+URZ], R15 ;  /* 0x0000000f0e0085a7 */ /* 0x000ea4000800007f */
[----:B--2---:R-:W-:Y:S05]  /*2b4b0*/  @!P0 BRA `(.L_x_6399) ;  /* 0xfffffffc00f08947 */ /* 0x004fea000383ffff */
[----:B------:R-:W-:Y:S05]  /*2b4c0*/  BRA `(.L_x_6398) ;  /* 0xfffffed400d47947 */ /* 0x000fea000383ffff */
.L_x_6461:
        /* <DEDUP_REMOVED lines=10> */
.L_x_6533:
[----:B------:R-:W-:Y:S05]  /*2b570*/  BSYNC B0 ;  /* 0x0000000000007941 */ /* 0x000fea0003800000 */
.L_x_6532:
[----:B------:R-:W-:Y:S05]  /*2b580*/  BRA `(.L_x_6534) ;  /* 0xffffffb000247947 */ /* 0x000fea000383ffff */
.L_x_6464:
[----:B0-----:R0:W1:Y:S02]  /*2b590*/  SYNCS.PHASECHK.TRANS64.TRYWAIT P0, [R17+URZ+0x38840], R0 ;  /* 0x03884000110075a7 */ /* 0x001064000800017f */
[----:B-1----:R-:W-:Y:S05]  /*2b5a0*/  @!P0 NANOSLEEP.SYNCS 0x989680 ;  /* 0x009896800000895d */ /* 0x002fea0003900000 */
[----:B------:R-:W1:Y:S02]  /*2b5b0*/  @!P0 SYNCS.PHASECHK.TRANS64 P0, [R17+URZ+0x38840], R0 ;  /* 0x03884000110085a7 */ /* 0x000e64000800007f */
[----:B-1----:R-:W-:Y:S05]  /*2b5c0*/  @!P0 BRA `(.L_x_6464) ;  /* 0xfffffffc00f08947 */ /* 0x002fea000383ffff */
[----:B------:R-:W-:Y:S05]  /*2b5d0*/  BRA `(.L_x_6535) ;  /* 0xffffffb400047947 */ /* 0x000fea000383ffff */
.L_x_6465:
        /* <DEDUP_REMOVED lines=8> */
.L_x_6537:
[----:B------:R-:W-:Y:S05]  /*2b660*/  BSYNC B0 ;  /* 0x0000000000007941 */ /* 0x000fea0003800000 */
.L_x_6536:
        /* <DEDUP_REMOVED lines=9> */
.L_x_6538:
[----:B------:R-:W-:Y:S02]  /*2b700*/  IMAD.MOV.U32 R13, RZ, RZ, R5 ;  /* 0x000000ffff0d7224 */ /* 0x000fe400078e0005 */
[----:B------:R-:W-:Y:S02]  /*2b710*/  IMAD.MOV.U32 R12, RZ, RZ, 0x1 ;  /* 0x00000001ff0c7424 */ /* 0x000fe400078e00ff */
[----:B------:R-:W-:-:S07]  /*2b720*/  IMAD.MOV.U32 R3, RZ, RZ, R14 ;  /* 0x000000ffff037224 */ /* 0x000fce00078e000e */
[----:B------:R-:W-:Y:S05]  /*2b730*/  WARPSYNC.COLLECTIVE R15, `(.L_x_6539) ;  /* 0x000000000f087348 */ /* 0x000fea0003c00000 */
[----:B------:R0:W1:Y:S02]  /*2b740*/  SHFL.IDX P6, R14, R13, R12, R11 ;  /* 0x0000000c0d0e7389 */ /* 0x00006400000c000b */
[----:B01----:R-:W-:Y:S01]  /*2b750*/  ENDCOLLECTIVE ;  /* 0x000000000000791b */ /* 0x003fe20003800000 */
.L_x_6539:
        /* <DEDUP_REMOVED lines=15> */
.L_x_6540:
[----:B------:R-:W-:Y:S02]  /*2b850*/  @P0 IMAD R6, R4, 0x2, R23 ;  /* 0x0000000204060824 */ /* 0x000fe400078e0217 */
[----:B------:R-:W-:Y:S02]  /*2b860*/  IMAD.MOV.U32 R13, RZ, RZ, R5 ;  /* 0x000000ffff0d7224 */ /* 0x000fe400078e0005 */
[----:B------:R-:W-:Y:S02]  /*2b870*/  IMAD.MOV.U32 R12, RZ, RZ, 0x2 ;  /* 0x00000002ff0c7424 */ /* 0x000fe400078e00ff */
[----:B------:R-:W-:-:S07]  /*2b880*/  IMAD.MOV.U32 R3, RZ, RZ, R14 ;  /* 0x000000ffff037224 */ /* 0x000fce00078e000e */
[----:B------:R-:W-:Y:S05]  /*2b890*/  WARPSYNC.COLLECTIVE R15, `(.L_x_6541) ;  /* 0x000000000f087348 */ /* 0x000fea0003c00000 */
[----:B------:R0:W1:Y:S02]  /*2b8a0*/  SHFL.IDX P6, R14, R13, R12, R11 ;  /* 0x0000000c0d0e7389 */ /* 0x00006400000c000b */
[----:B01----:R-:W-:Y:S01]  /*2b8b0*/  ENDCOLLECTIVE ;  /* 0x000000000000791b */ /* 0x003fe20003800000 */
.L_x_6541:
        /* <DEDUP_REMOVED lines=15> */
.L_x_6542:
[----:B------:R-:W-:Y:S02]  /*2b9b0*/  @P0 IMAD R6, R4, 0x2, R23 ;  /* 0x0000000204060824 */ /* 0x000fe400078e0217 */
[----:B------:R-:W-:Y:S02]  /*2b9c0*/  IMAD.MOV.U32 R13, RZ, RZ, R5 ;  /* 0x000000ffff0d7224 */ /* 0x000fe400078e0005 */
[----:B------:R-:W-:Y:S02]  /*2b9d0*/  IMAD.MOV.U32 R12, RZ, RZ, 0x3 ;  /* 0x00000003ff0c7424 */ /* 0x000fe400078e00ff */
[----:B------:R-:W-:-:S07]  /*2b9e0*/  IMAD.MOV.U32 R3, RZ, RZ, R14 ;  /* 0x000000ffff037224 */ /* 0x000fce00078e000e */
[----:B------:R-:W-:Y:S05]  /*2b9f0*/  WARPSYNC.COLLECTIVE R15, `(.L_x_6543) ;  /* 0x000000000f087348 */ /* 0x000fea0003c00000 */
[----:B------:R0:W1:Y:S02]  /*2ba00*/  SHFL.IDX P6, R14, R13, R12, R11 ;  /* 0x0000000c0d0e7389 */ /* 0x00006400000c000b */
[----:B01----:R-:W-:Y:S01]  /*2ba10*/  ENDCOLLECTIVE ;  /* 0x000000000000791b */ /* 0x003fe20003800000 */
.L_x_6543:
        /* <DEDUP_REMOVED lines=10> */
.L_x_6544:
[----:B------:R-:W-:Y:S01]  /*2bac0*/  @!PT LDS RZ, [RZ] ;  /* 0x00000000fffff984 */ /* 0x000fe20000000800 */
[----:B------:R-:W-:Y:S01]  /*2bad0*/  @!PT LDS RZ, [RZ] ;  /* 0x00000000fffff984 */ /* 0x000fe20000000800 */
[----:B------:R-:W-:Y:S01]  /*2bae0*/  @!PT LDS RZ, [RZ] ;  /* 0x00000000fffff984 */ /* 0x000fe20000000800 */
[----:B------:R0:W-:Y:S01]  /*2baf0*/  @P0 LDGSTS.E.BYPASS.LTC128B.128 [R6+0x23400], desc[UR36][R2.64], !P2 ;  /* 0x2340000002060fae */ /* 0x0001e2000d101d64 */
[----:B------:R-:W-:Y:S01]  /*2bb00*/  IMAD.MOV.U32 R0, RZ, RZ, R14 ;  /* 0x000000ffff007224 */ /* 0x000fe200078e000e */
[----:B------:R-:W-:Y:S06]  /*2bb10*/  BRA `(.L_x_6545) ;  /* 0xffffffb000c07947 */ /* 0x000fec000383ffff */
.L_x_6470:
[----:B------:R-:W-:Y:S01]  /*2bb20*/  IMAD.MOV.U32 R13, RZ, RZ, R2 ;  /* 0x000000ffff0d7224 */ /* 0x000fe200078e0002 */
[----:B------:R-:W-:Y:S01]  /*2bb30*/  LOP3.LUT R22, R22, 0xfffffeff, RZ, 0xc0, !PT ;  /* 0xfffffeff16167812 */ /* 0x000fe200078ec0ff */
        /* <DEDUP_REMOVED lines=8> */
.L_x_6546:
        /* <DEDUP_REMOVED lines=9> */
.L_x_6547:
[----:B------:R-:W-:Y:S02]  /*2bc50*/  IMAD.MOV.U32 R13, RZ, RZ, R2 ;  /* 0x000000ffff0d7224 */ /* 0x000fe400078e0002 */
[----:B------:R-:W-:Y:S02]  /*2bc60*/  IMAD.MOV.U32 R12, RZ, RZ, 0x1 ;  /* 0x00000001ff0c7424 */ /* 0x000fe400078e00ff */
[----:B------:R-:W-:-:S07]  /*2bc70*/  IMAD.MOV.U32 R6, RZ, RZ, R14 ;  /* 0x000000ffff067224 */ /* 0x000fce00078e000e */
[----:B------:R-:W-:Y:S05]  /*2bc80*/  WARPSYNC.COLLECTIVE R15, `(.L_x_6548) ;  /* 0x000000000f087348 */ /* 0x000fea0003c00000 */
[----:B------:R0:W1:Y:S02]  /*2bc90*/  SHFL.IDX P6, R14, R13, R12, R11 ;  /* 0x0000000c0d0e7389 */ /* 0x00006400000c000b */
[----:B01----:R-:W-:Y:S01]  /*2bca0*/  ENDCOLLECTIVE ;  /* 0x000000000000791b */ /* 0x003fe20003800000 */
.L_x_6548:
        /* <DEDUP_REMOVED lines=8> */
[----:B------:R-:W-:Y:S01]  /*2bd30*/  ISETP.GE.AND P2, PT, R8, R3, PT ;  /* 0x000000030800720c */ /* 0x000fe20003f46270 */
[----:B------:R-:W-:-:S12]  /*2bd40*/  IMAD.MOV.U32 R5, RZ, RZ, R14 ;  /* 0x000000ffff057224 */ /* 0x000fd800078e000e */
[----:B0-----:R-:W-:Y:S05]  /*2bd50*/  WARPSYNC.COLLECTIVE R15, `(.L_x_6549) ;  /* 0x000000000f087348 */ /* 0x001fea0003c00000 */
[----:B------:R1:W2:Y:S02]  /*2bd60*/  SHFL.IDX P6, R14, R13, R12, R11 ;  /* 0x0000000c0d0e7389 */ /* 0x0002a400000c000b */
[----:B012---:R-:W-:Y:S01]  /*2bd70*/  ENDCOLLECTIVE ;  /* 0x000000000000791b */ /* 0x007fe20003800000 */
.L_x_6549:
        /* <DEDUP_REMOVED lines=8> */
.L_x_6550:
        /* <DEDUP_REMOVED lines=9> */
[----:B------:R-:W-:Y:S01]  /*2be90*/  ISETP.GE.AND P2, PT, R5, R3, PT ;  /* 0x000000030500720c */ /* 0x000fe20003f46270 */
[----:B------:R-:W-:-:S12]  /*2bea0*/  IMAD.MOV.U32 R5, RZ, RZ, R14 ;  /* 0x000000ffff057224 */ /* 0x000fd800078e000e */
[----:B0-----:R-:W-:Y:S05]  /*2beb0*/  WARPSYNC.COLLECTIVE R15, `(.L_x_6551) ;  /* 0x000000000f087348 */ /* 0x001fea0003c00000 */
[----:B------:R1:W2:Y:S02]  /*2bec0*/  SHFL.IDX P6, R14, R13, R12, R11 ;  /* 0x0000000c0d0e7389 */ /* 0x0002a400000c000b */
[----:B012---:R-:W-:Y:S01]  /*2bed0*/  ENDCOLLECTIVE ;  /* 0x000000000000791b */ /* 0x007fe20003800000 */
.L_x_6551:
[----:B------:R-:W-:Y:S01]  /*2bee0*/  @P2 LOP3.LUT R22, R22, 0x40, RZ, 0xfc, !PT ;  /* 0x0000004016162812 */ /* 0x000fe200078efcff */
[----:B------:R-:W-:Y:S02]  /*2bef0*/  IMAD.MOV.U32 R13, RZ, RZ, R2 ;  /* 0x000000ffff0d7224 */ /* 0x000fe400078e0002 */
[----:B------:R-:W-:Y:S02]  /*2bf00*/  IMAD.MOV.U32 R12, RZ, RZ, 0x3 ;  /* 0x00000003ff0c7424 */ /* 0x000fe400078e00ff */
[----:B------:R-:W-:-:S07]  /*2bf10*/  IMAD.MOV.U32 R6, RZ, RZ, R14 ;  /* 0x000000ffff067224 */ /* 0x000fce00078e000e */
[----:B------:R-:W-:Y:S05]  /*2bf20*/  WARPSYNC.COLLECTIVE R15, `(.L_x_6552) ;  /* 0x000000000f087348 */ /* 0x000fea0003c00000 */
[----:B------:R0:W1:Y:S02]  /*2bf30*/  SHFL.IDX P6, R14, R13, R12, R11 ;  /* 0x0000000c0d0e7389 */ /* 0x00006400000c000b */
[----:B01----:R-:W-:Y:S01]  /*2bf40*/  ENDCOLLECTIVE ;  /* 0x000000000000791b */ /* 0x003fe20003800000 */
.L_x_6552:
        /* <DEDUP_REMOVED lines=12> */
.L_x_6553:
[----:B------:R-:W-:Y:S01]  /*2c010*/  IMAD.MOV.U32 R0, RZ, RZ, R14 ;  /* 0x000000ffff007224 */ /* 0x000fe200078e000e */
[----:B------:R-:W-:Y:S06]  /*2c020*/  BRA `(.L_x_6554) ;  /* 0xffffffb400d07947 */ /* 0x000fec000383ffff */
.L_x_6474:
        /* <DEDUP_REMOVED lines=47> */
.L_x_6556:
[----:B------:R-:W-:Y:S05]  /*2c320*/  BSYNC B0 ;  /* 0x0000000000007941 */ /* 0x000fea0003800000 */
.L_x_6555:
        /* <DEDUP_REMOVED lines=11> */
.L_x_6557:
        /* <DEDUP_REMOVED lines=39> */
.L_x_6558:
[----:B------:R-:W-:Y:S02]  /*2c650*/  IMAD.MOV.U32 R13, RZ, RZ, R0 ;  /* 0x000000ffff0d7224 */ /* 0x000fe400078e0000 */
[----:B------:R-:W-:-:S07]  /*2c660*/  IMAD.MOV.U32 R7, RZ, RZ, R14 ;  /* 0x000000ffff077224 */ /* 0x000fce00078e000e */
[----:B------:R-:W-:Y:S05]  /*2c670*/  WARPSYNC.COLLECTIVE R15, `(.L_x_6559) ;  /* 0x000000000f087348 */ /* 0x000fea0003c00000 */
[----:B------:R0:W1:Y:S02]  /*2c680*/  SHFL.IDX P6, R14, R13, R12, R11 ;  /* 0x0000000c0d0e7389 */ /* 0x00006400000c000b */
[----:B01----:R-:W-:Y:S01]  /*2c690*/  ENDCOLLECTIVE ;  /* 0x000000000000791b */ /* 0x003fe20003800000 */
.L_x_6559:
        /* <DEDUP_REMOVED lines=33> */
.L_x_6560:
[----:B------:R-:W-:Y:S02]  /*2c8b0*/  IMAD.MOV.U32 R13, RZ, RZ, R0 ;  /* 0x000000ffff0d7224 */ /* 0x000fe400078e0000 */
[----:B------:R-:W-:-:S07]  /*2c8c0*/  IMAD.MOV.U32 R7, RZ, RZ, R14 ;  /* 0x000000ffff077224 */ /* 0x000fce00078e000e */
[----:B------:R-:W-:Y:S05]  /*2c8d0*/  WARPSYNC.COLLECTIVE R15, `(.L_x_6561) ;  /* 0x000000000f087348 */ /* 0x000fea0003c00000 */
[----:B------:R0:W1:Y:S02]  /*2c8e0*/  SHFL.IDX P6, R14, R13, R12, R11 ;  /* 0x0000000c0d0e7389 */ /* 0x00006400000c000b */
[----:B01----:R-:W-:Y:S01]  /*2c8f0*/  ENDCOLLECTIVE ;  /* 0x000000000000791b */ /* 0x003fe20003800000 */
.L_x_6561:
        /* <DEDUP_REMOVED lines=27> */
.L_x_6562:
[----:B------:R-:W-:Y:S02]  /*2cab0*/  IMAD.MOV.U32 R13, RZ, RZ, R0 ;  /* 0x000000ffff0d7224 */ /* 0x000fe400078e0000 */
[----:B------:R-:W-:-:S07]  /*2cac0*/  IMAD.MOV.U32 R6, RZ, RZ, R14 ;  /* 0x000000ffff067224 */ /* 0x000fce00078e000e */
[----:B------:R-:W-:Y:S05]  /*2cad0*/  WARPSYNC.COLLECTIVE R15, `(.L_x_6563) ;  /* 0x000000000f087348 */ /* 0x000fea0003c00000 */
[----:B------:R0:W1:Y:S02]  /*2cae0*/  SHFL.IDX P6, R14, R13, R12, R11 ;  /* 0x0000000c0d0e7389 */ /* 0x00006400000c000b */
[----:B01----:R-:W-:Y:S01]  /*2caf0*/  ENDCOLLECTIVE ;  /* 0x000000000000791b */ /* 0x003fe20003800000 */
.L_x_6563:
[----:B------:R-:W-:Y:S01]  /*2cb00*/  IMAD.MOV.U32 R0, RZ, RZ, R14 ;  /* 0x000000ffff007224 */ /* 0x000fe200078e000e */
[----:B------:R-:W-:Y:S06]  /*2cb10*/  BRA `(.L_x_6564) ;  /* 0xffffffb800487947 */ /* 0x000fec000383ffff */
.L_x_6479:
[----:B0-----:R0:W1:Y:S02]  /*2cb20*/  SYNCS.PHASECHK.TRANS64.TRYWAIT P0, [R23+URZ+0x38820], R0 ;  /* 0x03882000170075a7 */ /* 0x001064000800017f */
[----:B-1----:R-:W-:Y:S05]  /*2cb30*/  @!P0 NANOSLEEP.SYNCS 0x989680 ;  /* 0x009896800000895d */ /* 0x002fea0003900000 */
[----:B------:R-:W1:Y:S02]  /*2cb40*/  @!P0 SYNCS.PHASECHK.TRANS64 P0, [R23+URZ+0x38820], R0 ;  /* 0x03882000170085a7 */ /* 0x000e64000800007f */
[----:B-1----:R-:W-:Y:S05]  /*2cb50*/  @!P0 BRA `(.L_x_6479) ;  /* 0xfffffffc00f08947 */ /* 0x002fea000383ffff */
[----:B------:R-:W-:Y:S05]  /*2cb60*/  BRA `(.L_x_6565) ;  /* 0xffffffb800e47947 */ /* 0x000fea000383ffff */
.L_x_6482:
[----:B0-----:R0:W1:Y:S02]  /*2cb70*/  SYNCS.PHASECHK.TRANS64.TRYWAIT P0, [R17+URZ+0x38860], R0 ;  /* 0x03886000110075a7 */ /* 0x001064000800017f */
[----:B-1----:R-:W-:Y:S05]  /*2cb80*/  @!P0 NANOSLEEP.SYNCS 0x989680 ;  /* 0x009896800000895d */ /* 0x002fea0003900000 */
[----:B------:R-:W1:Y:S02]  /*2cb90*/  @!P0 SYNCS.PHASECHK.TRANS64 P0, [R17+URZ+0x38860], R0 ;  /* 0x03886000110085a7 */ /* 0x000e64000800007f */
[----:B-1----:R-:W-:Y:S05]  /*2cba0*/  @!P0 BRA `(.L_x_6482) ;  /* 0xfffffffc00f08947 */ /* 0x002fea000383ffff */
[----:B------:R-:W-:Y:S05]  /*2cbb0*/  BRA `(.L_x_6566) ;  /* 0xffffffb800f47947 */ /* 0x000fea000383ffff */
.L_x_6483:
        /* <DEDUP_REMOVED lines=8> */
.L_x_6568:
[----:B------:R-:W-:Y:S05]  /*2cc40*/  BSYNC B0 ;  /* 0x0000000000007941 */ /* 0x000fea0003800000 */
.L_x_6567:
        /* <DEDUP_REMOVED lines=15> */
.L_x_6569:
        /* <DEDUP_REMOVED lines=39> */
.L_x_6570:
[----:B------:R-:W-:Y:S02]  /*2cfb0*/  IMAD.MOV.U32 R13, RZ, RZ, R5 ;  /* 0x000000ffff0d7224 */ /* 0x000fe400078e0005 */
[----:B------:R-:W-:-:S07]  /*2cfc0*/  IMAD.MOV.U32 R3, RZ, RZ, R14 ;  /* 0x000000ffff037224 */ /* 0x000fce00078e000e */
[----:B------:R-:W-:Y:S05]  /*2cfd0*/  WARPSYNC.COLLECTIVE R15, `(.L_x_6571) ;  /* 0x000000000f087348 */ /* 0x000fea0003c00000 */
[----:B------:R0:W1:Y:S02]  /*2cfe0*/  SHFL.IDX P6, R14, R13, R12, R11 ;  /* 0x0000000c0d0e7389 */ /* 0x00006400000c000b */
[----:B01----:R-:W-:Y:S01]  /*2cff0*/  ENDCOLLECTIVE ;  /* 0x000000000000791b */ /* 0x003fe20003800000 */
.L_x_6571:
        /* <DEDUP_REMOVED lines=29> */
.L_x_6572:
[----:B------:R-:W-:Y:S02]  /*2d1d0*/  IMAD.MOV.U32 R13, RZ, RZ, R5 ;  /* 0x000000ffff0d7224 */ /* 0x000fe400078e0005 */
[----:B------:R-:W-:-:S07]  /*2d1e0*/  IMAD.MOV.U32 R7, RZ, RZ, R14 ;  /* 0x000000ffff077224 */ /* 0x000fce00078e000e */
[----:B------:R-:W-:Y:S05]  /*2d1f0*/  WARPSYNC.COLLECTIVE R15, `(.L_x_6573) ;  /* 0x000000000f087348 */ /* 0x000fea0003c00000 */
[----:B------:R0:W1:Y:S02]  /*2d200*/  SHFL.IDX P6, R14, R13, R12, R11 ;  /* 0x0000000c0d0e7389 */ /* 0x00006400000c000b */
[----:B01----:R-:W-:Y:S01]  /*2d210*/  ENDCOLLECTIVE ;  /* 0x000000000000791b */ /* 0x003fe20003800000 */
.L_x_6573:
        /* <DEDUP_REMOVED lines=29> */
.L_x_6574:
[----:B------:R-:W-:Y:S02]  /*2d3f0*/  IMAD.MOV.U32 R13, RZ, RZ, R5 ;  /* 0x000000ffff0d7224 */ /* 0x000fe400078e0005 */
[----:B------:R-:W-:-:S07]  /*2d400*/  IMAD.MOV.U32 R6, RZ, RZ, R14 ;  /* 0x000000ffff067224 */ /* 0x000fce00078e000e */
[----:B------:R-:W-:Y:S05]  /*2d410*/  WARPSYNC.COLLECTIVE R15, `(.L_x_6575) ;  /* 0x000000000f087348 */ /* 0x000fea0003c00000 */
[----:B------:R0:W1:Y:S02]  /*2d420*/  SHFL.IDX P6, R14, R13, R12, R11 ;  /* 0x0000000c0d0e7389 */ /* 0x00006400000c000b */
[----:B01----:R-:W-:Y:S01]  /*2d430*/  ENDCOLLECTIVE ;  /* 0x000000000000791b */ /* 0x003fe20003800000 */
.L_x_6575:
[----:B------:R-:W-:Y:S01]  /*2d440*/  IMAD.MOV.U32 R2, RZ, RZ, R14 ;  /* 0x000000ffff027224 */ /* 0x000fe200078e000e */
[----:B------:R-:W-:Y:S06]  /*2d450*/  BRA `(.L_x_6576) ;  /* 0xffffffb800887947 */ /* 0x000fec000383ffff */
.L_x_6490:
[----:B0-----:R0:W1:Y:S02]  /*2d460*/  SYNCS.PHASECHK.TRANS64.TRYWAIT P0, [R6+URZ+0x38840], R17 ;  /* 0x03884011060075a7 */ /* 0x001064000800017f */
[----:B-1----:R-:W-:Y:S05]  /*2d470*/  @!P0 NANOSLEEP.SYNCS 0x989680 ;  /* 0x009896800000895d */ /* 0x002fea0003900000 */
[----:B------:R-:W1:Y:S02]  /*2d480*/  @!P0 SYNCS.PHASECHK.TRANS64 P0, [R6+URZ+0x38840], R17 ;  /* 0x03884011060085a7 */ /* 0x000e64000800007f */
[----:B-1----:R-:W-:Y:S05]  /*2d490*/  @!P0 BRA `(.L_x_6490) ;  /* 0xfffffffc00f08947 */ /* 0x002fea000383ffff */
[----:B------:R-:W-:Y:S05]  /*2d4a0*/  BRA `(.L_x_6577) ;  /* 0xffffffc0001c7947 */ /* 0x000fea000383ffff */
.L_x_6491:
        /* <DEDUP_REMOVED lines=8> */
.L_x_6579:
[----:B------:R-:W-:Y:S05]  /*2d530*/  BSYNC B1 ;  /* 0x0000000000017941 */ /* 0x000fea0003800000 */
.L_x_6578:
        /* <DEDUP_REMOVED lines=9> */
.L_x_6580:
[----:B------:R-:W-:Y:S02]  /*2d5d0*/  IMAD.MOV.U32 R13, RZ, RZ, R27 ;  /* 0x000000ffff0d7224 */ /* 0x000fe400078e001b */
[----:B------:R-:W-:Y:S02]  /*2d5e0*/  IMAD.MOV.U32 R12, RZ, RZ, 0x1 ;  /* 0x00000001ff0c7424 */ /* 0x000fe400078e00ff */
[----:B------:R-:W-:-:S07]  /*2d5f0*/  IMAD.MOV.U32 R2, RZ, RZ, R14 ;  /* 0x000000ffff027224 */ /* 0x000fce00078e000e */
[----:B------:R-:W-:Y:S05]  /*2d600*/  WARPSYNC.COLLECTIVE R15, `(.L_x_6581) ;  /* 0x000000000f087348 */ /* 0x000fea0003c00000 */
[----:B------:R0:W1:Y:S02]  /*2d610*/  SHFL.IDX P6, R14, R13, R12, R11 ;  /* 0x0000000c0d0e7389 */ /* 0x00006400000c000b */
[----:B01----:R-:W-:Y:S01]  /*2d620*/  ENDCOLLECTIVE ;  /* 0x000000000000791b */ /* 0x003fe20003800000 */
.L_x_6581:
        /* <DEDUP_REMOVED lines=11> */
.L_x_6582:
[----:B------:R-:W-:Y:S02]  /*2d6e0*/  IMAD.MOV.U32 R13, RZ, RZ, R27 ;  /* 0x000000ffff0d7224 */ /* 0x000fe400078e001b */
[----:B------:R-:W-:Y:S02]  /*2d6f0*/  IMAD.MOV.U32 R12, RZ, RZ, 0x2 ;  /* 0x00000002ff0c7424 */ /* 0x000fe400078e00ff */
[----:B------:R-:W-:-:S07]  /*2d700*/  IMAD.MOV.U32 R2, RZ, RZ, R14 ;  /* 0x000000ffff027224 */ /* 0x000fce00078e000e */
[----:B------:R-:W-:Y:S05]  /*2d710*/  WARPSYNC.COLLECTIVE R15, `(.L_x_6583) ;  /* 0x000000000f087348 */ /* 0x000fea0003c00000 */
[----:B------:R0:W1:Y:S02]  /*2d720*/  SHFL.IDX P6, R14, R13, R12, R11 ;  /* 0x0000000c0d0e7389 */ /* 0x00006400000c000b */
[----:B01----:R-:W-:Y:S01]  /*2d730*/  ENDCOLLECTIVE ;  /* 0x000000000000791b */ /* 0x003fe20003800000 */
.L_x_6583:
        /* <DEDUP_REMOVED lines=11> */
.L_x_6584:
[----:B------:R-:W-:Y:S02]  /*2d7f0*/  IMAD.MOV.U32 R13, RZ, RZ, R27 ;  /* 0x000000ffff0d7224 */ /* 0x000fe400078e001b */
[----:B------:R-:W-:Y:S02]  /*2d800*/  IMAD.MOV.U32 R12, RZ, RZ, 0x3 ;  /* 0x00000003ff0c7424 */ /* 0x000fe400078e00ff */
[----:B------:R-:W-:-:S07]  /*2d810*/  IMAD.MOV.U32 R2, RZ, RZ, R14 ;  /* 0x000000ffff027224 */ /* 0x000fce00078e000e */
[----:B------:R-:W-:Y:S05]  /*2d820*/  WARPSYNC.COLLECTIVE R15, `(.L_x_6585) ;  /* 0x000000000f087348 */ /* 0x000fea0003c00000 */
[----:B------:R0:W1:Y:S02]  /*2d830*/  SHFL.IDX P6, R14, R13, R12, R11 ;  /* 0x0000000c0d0e7389 */ /* 0x00006400000c000b */
[----:B01----:R-:W-:Y:S01]  /*2d840*/  ENDCOLLECTIVE ;  /* 0x000000000000791b */ /* 0x003fe20003800000 */
.L_x_6585:
        /* <DEDUP_REMOVED lines=11> */
.L_x_6586:
[----:B------:R-:W-:Y:S01]  /*2d900*/  IMAD.MOV.U32 R2, RZ, RZ, R14 ;  /* 0x000000ffff027224 */ /* 0x000fe200078e000e */
[----:B------:R-:W-:Y:S06]  /*2d910*/  BRA `(.L_x_6587) ;  /* 0xffffffbc00ac7947 */ /* 0x000fec000383ffff */
.L_x_6496:
[----:B---3--:R3:W4:Y:S02]  /*2d920*/  SYNCS.PHASECHK.TRANS64.TRYWAIT P0, [R6+URZ+0x38860], R17 ;  /* 0x03886011060075a7 */ /* 0x008724000800017f */
[----:B----4-:R-:W-:Y:S05]  /*2d930*/  @!P0 NANOSLEEP.SYNCS 0x989680 ;  /* 0x009896800000895d */ /* 0x010fea0003900000 */
[----:B------:R-:W4:Y:S02]  /*2d940*/  @!P0 SYNCS.PHASECHK.TRANS64 P0, [R6+URZ+0x38860], R17 ;  /* 0x03886011060085a7 */ /* 0x000f24000800007f */
[----:B----4-:R-:W-:Y:S05]  /*2d950*/  @!P0 BRA `(.L_x_6496) ;  /* 0xfffffffc00f08947 */ /* 0x010fea000383ffff */
[----:B------:R-:W-:Y:S05]  /*2d960*/  BRA `(.L_x_6588) ;  /* 0xffffffbc00fc7947 */ /* 0x000fea000383ffff */
.L_x_6497:
        /* <DEDUP_REMOVED lines=8> */
.L_x_6590:
[----:B------:R-:W-:Y:S05]  /*2d9f0*/  BSYNC B1 ;  /* 0x0000000000017941 */ /* 0x000fea0003800000 */
.L_x_6589:
        /* <DEDUP_REMOVED lines=13> */
.L_x_6591:
        /* <DEDUP_REMOVED lines=17> */
.L_x_6592:
        /* <DEDUP_REMOVED lines=16> */
.L_x_6593:
        /* <DEDUP_REMOVED lines=19> */
.L_x_6594:
        /* <DEDUP_REMOVED lines=14> */
.L_x_6595:
        /* <DEDUP_REMOVED lines=16> */
.L_x_6596:
        /* <DEDUP_REMOVED lines=14> */
.L_x_6597:
[----:B------:R-:W-:Y:S05]  /*2e0d0*/  BRA `(.L_x_6598) ;  /* 0xffffffbc00687947 */ /* 0x000fea000383ffff */
.L_x_6505:
        /* <DEDUP_REMOVED lines=8> */
.L_x_6600:
[----:B------:R-:W-:Y:S05]  /*2e160*/  BSYNC B0 ;  /* 0x0000000000007941 */ /* 0x000fea0003800000 */
.L_x_6599:
        /* <DEDUP_REMOVED lines=9> */
.L_x_6601:
        /* <DEDUP_REMOVED lines=18> */
.L_x_6602:
[----:B------:R-:W-:Y:S01]  /*2e320*/  IMAD.MOV.U32 R12, RZ, RZ, 0x2 ;  /* 0x00000002ff0c7424 */ /* 0x000fe200078e00ff */
[----:B------:R-:W-:-:S05]  /*2e330*/  SEL R4, R14, RZ, P1 ;  /* 0x000000ff0e047207 */ /* 0x000fca0000800000 */
[----:B------:R-:W-:-:S04]  /*2e340*/  IMAD.IADD R4, R17, 0x1, R4 ;  /* 0x0000000111047824 */ /* 0x000fc800078e0204 */
[----:B------:R-:W-:-:S07]  /*2e350*/  IMAD.MOV.U32 R13, RZ, RZ, R4 ;  /* 0x000000ffff0d7224 */ /* 0x000fce00078e0004 */
[----:B------:R-:W-:Y:S05]  /*2e360*/  WARPSYNC.COLLECTIVE R15, `(.L_x_6603) ;  /* 0x000000000f087348 */ /* 0x000fea0003c00000 */
[----:B------:R0:W1:Y:S02]  /*2e370*/  SHFL.UP P6, R14, R13, R12, R11 ;  /* 0x0400000c0d0e7389 */ /* 0x00006400000c000b */
[----:B01----:R-:W-:Y:S01]  /*2e380*/  ENDCOLLECTIVE ;  /* 0x000000000000791b */ /* 0x003fe20003800000 */
.L_x_6603:
[----:B------:R-:W-:Y:S01]  /*2e390*/  IMAD.MOV.U32 R12, RZ, RZ, 0x4 ;  /* 0x00000004ff0c7424 */ /* 0x000fe200078e00ff */
[----:B------:R-:W-:-:S05]  /*2e3a0*/  SEL R3, R14, RZ, P2 ;  /* 0x000000ff0e037207 */ /* 0x000fca0001000000 */
[----:B------:R-:W-:-:S04]  /*2e3b0*/  IMAD.IADD R6, R4, 0x1, R3 ;  /* 0x0000000104067824 */ /* 0x000fc800078e0203 */
[----:B------:R-:W-:-:S07]  /*2e3c0*/  IMAD.MOV.U32 R13, RZ, RZ, R6 ;  /* 0x000000ffff0d7224 */ /* 0x000fce00078e0006 */
[----:B------:R-:W-:Y:S05]  /*2e3d0*/  WARPSYNC.COLLECTIVE R15, `(.L_x_6604) ;  /* 0x000000000f087348 */ /* 0x000fea0003c00000 */
[----:B------:R0:W1:Y:S02]  /*2e3e0*/  SHFL.UP P6, R14, R13, R12, R11 ;  /* 0x0400000c0d0e7389 */ /* 0x00006400000c000b */
[----:B01----:R-:W-:Y:S01]  /*2e3f0*/  ENDCOLLECTIVE ;  /* 0x000000000000791b */ /* 0x003fe20003800000 */
.L_x_6604:
[----:B------:R-:W-:Y:S01]  /*2e400*/  IMAD.MOV.U32 R12, RZ, RZ, 0x8 ;  /* 0x00000008ff0c7424 */ /* 0x000fe200078e00ff */
[----:B------:R-:W-:-:S05]  /*2e410*/  SEL R3, R14, RZ, P3 ;  /* 0x000000ff0e037207 */ /* 0x000fca0001800000 */
[----:B------:R-:W-:-:S04]  /*2e420*/  IMAD.IADD R2, R6, 0x1, R3 ;  /* 0x0000000106027824 */ /* 0x000fc800078e0203 */
[----:B------:R-:W-:-:S07]  /*2e430*/  IMAD.MOV.U32 R13, RZ, RZ, R2 ;  /* 0x000000ffff0d7224 */ /* 0x000fce00078e0002 */
[----:B------:R-:W-:Y:S05]  /*2e440*/  WARPSYNC.COLLECTIVE R15, `(.L_x_6605) ;  /* 0x000000000f087348 */ /* 0x000fea0003c00000 */
[----:B------:R0:W1:Y:S02]  /*2e450*/  SHFL.UP P6, R14, R13, R12, R11 ;  /* 0x0400000c0d0e7389 */ /* 0x00006400000c000b */
[----:B01----:R-:W-:Y:S01]  /*2e460*/  ENDCOLLECTIVE ;  /* 0x000000000000791b */ /* 0x003fe20003800000 */
.L_x_6605:
[----:B------:R-:W-:Y:S01]  /*2e470*/  IMAD.MOV.U32 R12, RZ, RZ, 0x10 ;  /* 0x00000010ff0c7424 */ /* 0x000fe200078e00ff */
[----:B------:R-:W-:-:S05]  /*2e480*/  SEL R3, R14, RZ, P4 ;  /* 0x000000ff0e037207 */ /* 0x000fca0002000000 */
[----:B------:R-:W-:-:S04]  /*2e490*/  IMAD.IADD R3, R2, 0x1, R3 ;  /* 0x0000000102037824 */ /* 0x000fc800078e0203 */
[----:B------:R-:W-:-:S07]  /*2e4a0*/  IMAD.MOV.U32 R13, RZ, RZ, R3 ;  /* 0x000000ffff0d7224 */ /* 0x000fce00078e0003 */
[----:B------:R-:W-:Y:S05]  /*2e4b0*/  WARPSYNC.COLLECTIVE R15, `(.L_x_6606) ;  /* 0x000000000f087348 */ /* 0x000fea0003c00000 */
[----:B------:R0:W1:Y:S02]  /*2e4c0*/  SHFL.UP P6, R14, R13, R12, R11 ;  /* 0x0400000c0d0e7389 */ /* 0x00006400000c000b */
[----:B01----:R-:W-:Y:S01]  /*2e4d0*/  ENDCOLLECTIVE ;  /* 0x000000000000791b */ /* 0x003fe20003800000 */
.L_x_6606:
        /* <DEDUP_REMOVED lines=8> */
.L_x_6607:
[----:B------:R-:W-:Y:S05]  /*2e560*/  BRA `(.L_x_6608) ;  /* 0xffffffbc00fc7947 */ /* 0x000fea000383ffff */
.L_x_6510:
        /* <DEDUP_REMOVED lines=8> */
.L_x_6610:
[----:B------:R-:W-:Y:S05]  /*2e5f0*/  BSYNC B0 ;  /* 0x0000000000007941 */ /* 0x000fea0003800000 */
.L_x_6609:
        /* <DEDUP_REMOVED lines=8> */
.L_x_6611:
[----:B------:R-:W-:Y:S01]  /*2e680*/  IMAD.MOV.U32 R12, RZ, RZ, 0x4 ;  /* 0x00000004ff0c7424 */ /* 0x000fe200078e00ff */
[----:B------:R-:W-:-:S05]  /*2e690*/  SEL R2, R14, RZ, P2 ;  /* 0x000000ff0e027207 */ /* 0x000fca0001000000 */
[----:B------:R-:W-:-:S04]  /*2e6a0*/  IMAD.IADD R2, R13, 0x1, R2 ;  /* 0x000000010d027824 */ /* 0x000fc800078e0202 */
[----:B------:R-:W-:-:S07]  /*2e6b0*/  IMAD.MOV.U32 R13, RZ, RZ, R2 ;  /* 0x000000ffff0d7224 */ /* 0x000fce00078e0002 */
[----:B------:R-:W-:Y:S05]  /*2e6c0*/  WARPSYNC.COLLECTIVE R15, `(.L_x_6612) ;  /* 0x000000000f087348 */ /* 0x000fea0003c00000 */
[----:B------:R0:W1:Y:S02]  /*2e6d0*/  SHFL.UP P6, R14, R13, R12, R11 ;  /* 0x0400000c0d0e7389 */ /* 0x00006400000c000b */
[----:B01----:R-:W-:Y:S01]  /*2e6e0*/  ENDCOLLECTIVE ;  /* 0x000000000000791b */ /* 0x003fe20003800000 */
.L_x_6612:
[----:B------:R-:W-:Y:S01]  /*2e6f0*/  IMAD.MOV.U32 R12, RZ, RZ, 0x8 ;  /* 0x00000008ff0c7424 */ /* 0x000fe200078e00ff */
[----:B------:R-:W-:-:S05]  /*2e700*/  SEL R3, R14, RZ, P3 ;  /* 0x000000ff0e037207 */ /* 0x000fca0001800000 */
[----:B------:R-:W-:-:S04]  /*2e710*/  IMAD.IADD R3, R2, 0x1, R3 ;  /* 0x0000000102037824 */ /* 0x000fc800078e0203 */
[----:B------:R-:W-:-:S07]  /*2e720*/  IMAD.MOV.U32 R13, RZ, RZ, R3 ;  /* 0x000000ffff0d7224 */ /* 0x000fce00078e0003 */
[----:B------:R-:W-:Y:S05]  /*2e730*/  WARPSYNC.COLLECTIVE R15, `(.L_x_6613) ;  /* 0x000000000f087348 */ /* 0x000fea0003c00000 */
[----:B------:R0:W1:Y:S02]  /*2e740*/  SHFL.UP P6, R14, R13, R12, R11 ;  /* 0x0400000c0d0e7389 */ /* 0x00006400000c000b */
[----:B01----:R-:W-:Y:S01]  /*2e750*/  ENDCOLLECTIVE ;  /* 0x000000000000791b */ /* 0x003fe20003800000 */
.L_x_6613:
[----:B------:R-:W-:Y:S01]  /*2e760*/  IMAD.MOV.U32 R12, RZ, RZ, 0x10 ;  /* 0x00000010ff0c7424 */ /* 0x000fe200078e00ff */
[----:B------:R-:W-:-:S05]  /*2e770*/  SEL R4, R14, RZ, P4 ;  /* 0x000000ff0e047207 */ /* 0x000fca0002000000 */
[----:B------:R-:W-:-:S04]  /*2e780*/  IMAD.IADD R4, R3, 0x1, R4 ;  /* 0x0000000103047824 */ /* 0x000fc800078e0204 */
[----:B------:R-:W-:-:S07]  /*2e790*/  IMAD.MOV.U32 R13, RZ, RZ, R4 ;  /* 0x000000ffff0d7224 */ /* 0x000fce00078e0004 */
[----:B------:R-:W-:Y:S05]  /*2e7a0*/  WARPSYNC.COLLECTIVE R15, `(.L_x_6614) ;  /* 0x000000000f087348 */ /* 0x000fea0003c00000 */
[----:B------:R0:W1:Y:S02]  /*2e7b0*/  SHFL.UP P6, R14, R13, R12, R11 ;  /* 0x0400000c0d0e7389 */ /* 0x00006400000c000b */
[----:B01----:R-:W-:Y:S01]  /*2e7c0*/  ENDCOLLECTIVE ;  /* 0x000000000000791b */ /* 0x003fe20003800000 */
.L_x_6614:
        /* <DEDUP_REMOVED lines=8> */
.L_x_6615:
[----:B------:R-:W-:Y:S05]  /*2e850*/  BRA `(.L_x_6616) ;  /* 0xffffffbc00dc7947 */ /* 0x000fea000383ffff */
.L_x_6512:
[----:B------:R-:W-:Y:S01]  /*2e860*/  BSSY B0, `(.L_x_6617) ;  /* 0x0000006000007945 */ /* 0x000fe20003800000 */
[----:B------:R-:W-:Y:S01]  /*2e870*/  PLOP3.LUT P6, PT, P6, PT, PT, 0x8, 0x0 ;  /* 0x000000000000781c */ /* 0x000fe200037ce170 */
[----:B------:R-:W-:-:S12]  /*2e880*/  IMAD.MOV.U32 R15, RZ, RZ, -0x1 ;  /* 0xffffffffff0f7424 */ /* 0x000fd800078e00ff */
[----:B01----:R-:W-:Y:S05]  /*2e890*/  WARPSYNC.COLLECTIVE R15, `(.L_x_6618) ;  /* 0x000000000f087348 */ /* 0x003fea0003c00000 */
[----:B------:R-:W-:Y:S01]  /*2e8a0*/  VOTE.ANY R14, PT, P6 ;  /* 0x00000000000e7806 */ /* 0x000fe200030e0100 */
[----:B01----:R-:W-:Y:S06]  /*2e8b0*/  ENDCOLLECTIVE ;  /* 0x000000000000791b */ /* 0x003fec0003800000 */
.L_x_6618:
[----:B------:R-:W-:Y:S05]  /*2e8c0*/  BSYNC B0 ;  /* 0x0000000000007941 */ /* 0x000fea0003800000 */
.L_x_6617:
        /* <DEDUP_REMOVED lines=9> */
.L_x_6619:
[----:B------:R-:W-:Y:S01]  /*2e960*/  IMAD.MOV.U32 R17, RZ, RZ, R14 ;  /* 0x000000ffff117224 */ /* 0x000fe200078e000e */
[----:B------:R-:W-:Y:S06]  /*2e970*/  BRA `(.L_x_6620) ;  /* 0xffffffbc00cc7947 */ /* 0x000fec000383ffff */
.L_x_6514:
[----:B------:R-:W-:Y:S01]  /*2e980*/  BSSY B0, `(.L_x_6621) ;  /* 0x0000007000007945 */ /* 0x000fe20003800000 */
[----:B------:R-:W-:Y:S02]  /*2e990*/  IMAD.MOV.U32 R13, RZ, RZ, R2 ;  /* 0x000000ffff0d7224 */ /* 0x000fe400078e0002 */
[----:B------:R-:W-:Y:S02]  /*2e9a0*/  IMAD.MOV.U32 R11, RZ, RZ, 0x1f ;  /* 0x0000001fff0b7424 */ /* 0x000fe400078e00ff */
[----:B------:R-:W-:-:S07]  /*2e9b0*/  IMAD.MOV.U32 R15, RZ, RZ, -0x1 ;  /* 0xffffffffff0f7424 */ /* 0x000fce00078e00ff */
[----:B0123--:R-:W-:Y:S05]  /*2e9c0*/  WARPSYNC.COLLECTIVE R15, `(.L_x_6622) ;  /* 0x000000000f087348 */ /* 0x00ffea0003c00000 */
[----:B------:R4:W0:Y:S02]  /*2e9d0*/  SHFL.IDX P6, R14, R13, R12, R11 ;  /* 0x0000000c0d0e7389 */ /* 0x00082400000c000b */
[----:B01234-:R-:W-:Y:S01]  /*2e9e0*/  ENDCOLLECTIVE ;  /* 0x000000000000791b */ /* 0x01ffe20003800000 */
.L_x_6622:
[----:B------:R-:W-:Y:S05]  /*2e9f0*/  BSYNC B0 ;  /* 0x0000000000007941 */ /* 0x000fea0003800000 */
.L_x_6621:
[----:B------:R-:W-:Y:S05]  /*2ea00*/  BRA `(.L_x_6513) ;  /* 0xffffffbc00c47947 */ /* 0x000fea000383ffff */
.L_x_6518:
[----:B0-----:R0:W1:Y:S02]  /*2ea10*/  SYNCS.PHASECHK.TRANS64.TRYWAIT P0, [R7+URZ+0x38820], R0 ;  /* 0x03882000070075a7 */ /* 0x001064000800017f */
[----:B-1----:R-:W-:Y:S05]  /*2ea20*/  @!P0 NANOSLEEP.SYNCS 0x989680 ;  /* 0x009896800000895d */ /* 0x002fea0003900000 */
[----:B------:R-:W1:Y:S02]  /*2ea30*/  @!P0 SYNCS.PHASECHK.TRANS64 P0, [R7+URZ+0x38820], R0 ;  /* 0x03882000070085a7 */ /* 0x000e64000800007f */
[----:B-1----:R-:W-:Y:S05]  /*2ea40*/  @!P0 BRA `(.L_x_6518) ;  /* 0xfffffffc00f08947 */ /* 0x002fea000383ffff */
[----:B------:R-:W-:Y:S05]  /*2ea50*/  BRA `(.L_x_6623) ;  /* 0xffffffc4003c7947 */ /* 0x000fea000383ffff */
.L_x_6519:
        /* <DEDUP_REMOVED lines=11> */
.L_x_6625:
[----:B------:R-:W-:Y:S05]  /*2eb10*/  BSYNC B0 ;  /* 0x0000000000007941 */ /* 0x000fea0003800000 */
.L_x_6624:
[----:B------:R-:W-:Y:S05]  /*2eb20*/  BRA `(.L_x_6626) ;  /* 0xffffffc400247947 */ /* 0x000fea000383ffff */
.L_x_6522:
[----:B------:R-:W-:Y:S01]  /*2eb30*/  BSSY B1, `(.L_x_6627) ;  /* 0x0000006000017945 */ /* 0x000fe20003800000 */
[----:B------:R-:W-:-:S07]  /*2eb40*/  IMAD.MOV.U32 R15, RZ, RZ, -0x1 ;  /* 0xffffffffff0f7424 */ /* 0x000fce00078e00ff */
[----:B0-234-:R-:W-:Y:S05]  /*2eb50*/  WARPSYNC.COLLECTIVE R15, `(.L_x_6628) ;  /* 0x000000000f0c7348 */ /* 0x01dfea0003c00000 */
[----:B------:R-:W-:Y:S02]  /*2eb60*/  ELECT P6, UR62, PT ;  /* 0x00000000003e782f */ /* 0x000fe400038c0000 */
[----:B------:R-:W-:Y:S01]  /*2eb70*/  MOV R14, UR62 ;  /* 0x0000003e000e7c02 */ /* 0x000fe20008000f00 */
[----:B0-234-:R-:W-:Y:S10]  /*2eb80*/  ENDCOLLECTIVE ;  /* 0x000000000000791b */ /* 0x01dff40003800000 */
.L_x_6628:
[----:B------:R-:W-:Y:S05]  /*2eb90*/  BSYNC B1 ;  /* 0x0000000000017941 */ /* 0x000fea0003800000 */
.L_x_6627:
[----:B------:R-:W-:Y:S05]  /*2eba0*/  BRA `(.L_x_6629) ;  /* 0xffffffc4001c7947 */ /* 0x000fea000383ffff */
.L_x_6524:
[----:B0-----:R0:W1:Y:S02]  /*2ebb0*/  SYNCS.PHASECHK.TRANS64.TRYWAIT P1, [R5+URZ+0x38840], R0 ;  /* 0x03884000050075a7 */ /* 0x001064000802017f */
[----:B-1----:R-:W-:Y:S05]  /*2ebc0*/  @!P1 NANOSLEEP.SYNCS 0x989680 ;  /* 0x009896800000995d */ /* 0x002fea0003900000 */
[----:B------:R-:W1:Y:S02]  /*2ebd0*/  @!P1 SYNCS.PHASECHK.TRANS64 P1, [R5+URZ+0x38840], R0 ;  /* 0x03884000050095a7 */ /* 0x000e64000802007f */
[----:B-1----:R-:W-:Y:S05]  /*2ebe0*/  @!P1 BRA `(.L_x_6524) ;  /* 0xfffffffc00f09947 */ /* 0x002fea000383ffff */
[----:B------:R-:W-:Y:S05]  /*2ebf0*/  BRA `(.L_x_6630) ;  /* 0xffffffc4003c7947 */ /* 0x000fea000383ffff */
.L_x_6526:
[----:B-1----:R1:W0:Y:S02]  /*2ec00*/  SYNCS.PHASECHK.TRANS64.TRYWAIT P1, [R3+URZ+0x38840], R2 ;  /* 0x03884002030075a7 */ /* 0x002224000802017f */
[----:B0-----:R-:W-:Y:S05]  /*2ec10*/  @!P1 NANOSLEEP.SYNCS 0x989680 ;  /* 0x009896800000995d */ /* 0x001fea0003900000 */
[----:B------:R-:W0:Y:S02]  /*2ec20*/  @!P1 SYNCS.PHASECHK.TRANS64 P1, [R3+URZ+0x38840], R2 ;  /* 0x03884002030095a7 */ /* 0x000e24000802007f */
[----:B0-----:R-:W-:Y:S05]  /*2ec30*/  @!P1 BRA `(.L_x_6526) ;  /* 0xfffffffc00f09947 */ /* 0x001fea000383ffff */
[----:B------:R-:W-:Y:S05]  /*2ec40*/  BRA `(.L_x_6631) ;  /* 0xffffffc400487947 */ /* 0x000fea000383ffff */
.L_x_6528:
[----:B------:R0:W0:Y:S02]  /*2ec50*/  SYNCS.PHASECHK.TRANS64.TRYWAIT P1, [R5+URZ+0x38860], R0 ;  /* 0x03886000050075a7 */ /* 0x000024000802017f */
[----:B0-----:R-:W-:Y:S05]  /*2ec60*/  @!P1 NANOSLEEP.SYNCS 0x989680 ;  /* 0x009896800000995d */ /* 0x001fea0003900000 */
[----:B------:R-:W0:Y:S02]  /*2ec70*/  @!P1 SYNCS.PHASECHK.TRANS64 P1, [R5+URZ+0x38860], R0 ;  /* 0x03886000050095a7 */ /* 0x000e24000802007f */
[----:B0-----:R-:W-:Y:S05]  /*2ec80*/  @!P1 BRA `(.L_x_6528) ;  /* 0xfffffffc00f09947 */ /* 0x001fea000383ffff */
[----:B------:R-:W-:Y:S05]  /*2ec90*/  BRA `(.L_x_6632) ;  /* 0xffffffc400447947 */ /* 0x000fea000383ffff */
        .type           $_ZN7cutlass13device_kernelIN5flash11enable_sm90INS1_16FlashAttnFwdSm90INS1_25CollectiveMainloopFwdSm90ILi2EN4cute5tupleIJNS5_1CILi1EEES8_S8_EEENS6_IJNS7_ILi64EEESA_SA_EEELi512ENS_10bfloat16_tEfNS_4arch4Sm90ELb0ELb1ELb0ELb1ELb1ELb0ELb1ELb0ELb0ELb1ELb0ELb0EEENS1_21CollectiveEpilogueFwdINS6_IJSA_NS7_ILi512EEESA_EEES9_SC_SE_Li256ELb1ELb1ELb0ELb0EEENS1_36VarlenDynamicPersistentTileSchedulerILi64ELi64ELi256ELi128ELb0ELb1ELb1ELb1ELb0ELb1EEEEEEEEEvNT_6ParamsE$_ZZN5flash25CollectiveMainloopFwdSm90ILi2EN4cute5tupleIJNS1_1CILi1EEES4_S4_EEENS2_IJNS3_ILi64EEES6_S6_EEELi512EN7cutlass10bfloat16_tEfNS8_4arch4Sm90ELb0ELb1ELb0ELb1ELb1ELb0ELb1ELb0ELb0ELb1ELb0ELb0EE3mmaINS_16FlashAttnFwdSm90ISC_NS_21CollectiveEpilogueFwdINS2_IJS6_NS3_ILi512EEES6_EEES5_S9_SB_Li256ELb1ELb1ELb0ELb0EEENS_36VarlenDynamicPersistentTileSchedulerILi64ELi64ELi256ELi128ELb0ELb1ELb1ELb1ELb0ELb1EEEE13SharedStorageENS1_6TensorINS1_11ArrayEngineIfLm128EEENS1_6LayoutINS2_IJNS2_IJNS3_ILi2EEESR_NS3_ILi32EEEEEES4_S4_EEENS2_IJNS2_IJS4_SR_NS3_ILi4EEEEEENS3_ILi0EEESX_EEEEEEENS_7SoftmaxILi2ELi0EEEEEbRKNSC_6ParamsENS8_13PipelineAsyncILi2EEES17_RNS8_13PipelineStateILj2EEERT0_RT1_iRiRKNS_16SeqlenInfoQKNewKILb1ELb0EEENS2_IJiiiiEEERT_ENKUliT_T0_T1_E_clIZSD_ISM_S10_S12_EbS15_S17_S17_S1A_S1C_S1E_iS1F_S1J_S1K_S1M_EUlRS1N_iE1_NS3_ILb0EEENS3_ILb1EEEEEDaiS1N_S1O_S1P_,@function
        .size           $_ZN7cutlass13device_kernelIN5flash11enable_sm90INS1_16FlashAttnFwdSm90INS1_25CollectiveMainloopFwdSm90ILi2EN4cute5tupleIJNS5_1CILi1EEES8_S8_EEENS6_IJNS7_ILi64EEESA_SA_EEELi512ENS_10bfloat16_tEfNS_4arch4Sm90ELb0ELb1ELb0ELb1ELb1ELb0ELb1ELb0ELb0ELb1ELb0ELb0EEENS1_21CollectiveEpilogueFwdINS6_IJSA_NS7_ILi512EEESA_EEES9_SC_SE_Li256ELb1ELb1ELb0ELb0EEENS1_36VarlenDynamicPersistentTileSchedulerILi64ELi64ELi256ELi128ELb0ELb1ELb1ELb1ELb0ELb1EEEEEEEEEvNT_6ParamsE$_ZZN5flash25CollectiveMainloopFwdSm90ILi2EN4cute5tupleIJNS1_1CILi1EEES4_S4_EEENS2_IJNS3_ILi64EEES6_S6_EEELi512EN7cutlass10bfloat16_tEfNS8_4arch4Sm90ELb0ELb1ELb0ELb1ELb1ELb0ELb1ELb0ELb0ELb1ELb0ELb0EE3mmaINS_16FlashAttnFwdSm90ISC_NS_21CollectiveEpilogueFwdINS2_IJS6_NS3_ILi512EEES6_EEES5_S9_SB_Li256ELb1ELb1ELb0ELb0EEENS_36VarlenDynamicPersistentTileSchedulerILi64ELi64ELi256ELi128ELb0ELb1ELb1ELb1ELb0ELb1EEEE13SharedStorageENS1_6TensorINS1_11ArrayEngineIfLm128EEENS1_6LayoutINS2_IJNS2_IJNS3_ILi2EEESR_NS3_ILi32EEEEEES4_S4_EEENS2_IJNS2_IJS4_SR_NS3_ILi4EEEEEENS3_ILi0EEESX_EEEEEEENS_7SoftmaxILi2ELi0EEEEEbRKNSC_6ParamsENS8_13PipelineAsyncILi2EEES17_RNS8_13PipelineStateILj2EEERT0_RT1_iRiRKNS_16SeqlenInfoQKNewKILb1ELb0EEENS2_IJiiiiEEERT_ENKUliT_T0_T1_E_clIZSD_ISM_S10_S12_EbS15_S17_S17_S1A_S1C_S1E_iS1F_S1J_S1K_S1M_EUlRS1N_iE1_NS3_ILb0EEENS3_ILb1EEEEEDaiS1N_S1O_S1P_,(.L_x_15541 - $_ZN7cutlass13device_kernelIN5flash11enable_sm90INS1_16FlashAttnFwdSm90INS1_25CollectiveMainloopFwdSm90ILi2EN4cute5tupleIJNS5_1CILi1EEES8_S8_EEENS6_IJNS7_ILi64EEESA_SA_EEELi512ENS_10bfloat16_tEfNS_4arch4Sm90ELb0ELb1ELb0ELb1ELb1ELb0ELb1ELb0ELb0ELb1ELb0ELb0EEENS1_21CollectiveEpilogueFwdINS6_IJSA_NS7_ILi512EEESA_EEES9_SC_SE_Li256ELb1ELb1ELb0ELb0EEENS1_36VarlenDynamicPersistentTileSchedulerILi64ELi64ELi256ELi128ELb0ELb1ELb1ELb1ELb0ELb1EEEEEEEEEvNT_6ParamsE$_ZZN5flash25CollectiveMainloopFwdSm90ILi2EN4cute5tupleIJNS1_1CILi1EEES4_S4_EEENS2_IJNS3_ILi64EEES6_S6_EEELi512EN7cutlass10bfloat16_tEfNS8_4arch4Sm90ELb0ELb1ELb0ELb1ELb1ELb0ELb1ELb0ELb0ELb1ELb0ELb0EE3mmaINS_16FlashAttnFwdSm90ISC_NS_21CollectiveEpilogueFwdINS2_IJS6_NS3_ILi512EEES6_EEES5_S9_SB_Li256ELb1ELb1ELb0ELb0EEENS_36VarlenDynamicPersistentTileSchedulerILi64ELi64ELi256ELi128ELb0ELb1ELb1ELb1ELb0ELb1EEEE13SharedStorageENS1_6TensorINS1_11ArrayEngineIfLm128EEENS1_6LayoutINS2_IJNS2_IJNS3_ILi2EEESR_NS3_ILi32EEEEEES4_S4_EEENS2_IJNS2_IJS4_SR_NS3_ILi4EEEEEENS3_ILi0EEESX_EEEEEEENS_7SoftmaxILi2ELi0EEEEEbRKNSC_6ParamsENS8_13PipelineAsyncILi2EEES17_RNS8_13PipelineStateILj2EEERT0_RT1_iRiRKNS_16SeqlenInfoQKNewKILb1ELb0EEENS2_IJiiiiEEERT_ENKUliT_T0_T1_E_clIZSD_ISM_S10_S12_EbS15_S17_S17_S1A_S1C_S1E_iS1F_S1J_S1K_S1M_EUlRS1N_iE1_NS3_ILb0EEENS3_ILb1EEEEEDaiS1N_S1O_S1P_)
$_ZN7cutlass13device_kernelIN5flash11enable_sm90INS1_16FlashAttnFwdSm90INS1_25CollectiveMainloopFwdSm90ILi2EN4cute5tupleIJNS5_1CILi1EEES8_S8_EEENS6_IJNS7_ILi64EEESA_SA_EEELi512ENS_10bfloat16_tEfNS_4arch4Sm90ELb0ELb1ELb0ELb1ELb1ELb0ELb1ELb0ELb0ELb1ELb0ELb0EEENS1_21CollectiveEpilogueFwdINS6_IJSA_NS7_ILi512EEESA_EEES9_SC_SE_Li256ELb1ELb1ELb0ELb0EEENS1_36VarlenDynamicPersistentTileSchedulerILi64ELi64ELi256ELi128ELb0ELb1ELb1ELb1ELb0ELb1EEEEEEEEEvNT_6ParamsE$_ZZN5flash25CollectiveMainloopFwdSm90ILi2EN4cute5tupleIJNS1_1CILi1EEES4_S4_EEENS2_IJNS3_ILi64EEES6_S6_EEELi512EN7cutlass10bfloat16_tEfNS8_4arch4Sm90ELb0ELb1ELb0ELb1ELb1ELb0ELb1ELb0ELb0ELb1ELb0ELb0EE3mmaINS_16FlashAttnFwdSm90ISC_NS_21CollectiveEpilogueFwdINS2_IJS6_NS3_ILi512EEES6_EEES5_S9_SB_Li256ELb1ELb1ELb0ELb0EEENS_36VarlenDynamicPersistentTileSchedulerILi64ELi64ELi256ELi128ELb0ELb1ELb1ELb1ELb0ELb1EEEE13SharedStorageENS1_6TensorINS1_11ArrayEngineIfLm128EEENS1_6LayoutINS2_IJNS2_IJNS3_ILi2EEESR_NS3_ILi32EEEEEES4_S4_EEENS2_IJNS2_IJS4_SR_NS3_ILi4EEEEEENS3_ILi0EEESX_EEEEEEENS_7SoftmaxILi2ELi0EEEEEbRKNSC_6ParamsENS8_13PipelineAsyncILi2EEES17_RNS8_13PipelineStateILj2EEERT0_RT1_iRiRKNS_16SeqlenInfoQKNewKILb1ELb0EEENS2_IJiiiiEEERT_ENKUliT_T0_T1_E_clIZSD_ISM_S10_S12_EbS15_S17_S17_S1A_S1C_S1E_iS1F_S1J_S1K_S1M_EUlRS1N_iE1_NS3_ILb0EEENS3_ILb1EEEEEDaiS1N_S1O_S1P_:
        /* <DEDUP_REMOVED lines=48> */
.L_x_6634:
[----:B------:R-:W-:Y:S05]  /*2efa0*/  BSYNC B2 ;  /* 0x0000000000027941 */ /* 0x000fea0003800000 */
.L_x_6633:
        /* <DEDUP_REMOVED lines=17> */
.L_x_6636:
[----:B------:R-:W-:Y:S05]  /*2f0c0*/  BSYNC B2 ;  /* 0x0000000000027941 */ /* 0x000fea0003800000 */
.L_x_6635:
        /* <DEDUP_REMOVED lines=10> */
.L_x_6638:
[----:B------:R-:W-:Y:S05]  /*2f170*/  BSYNC B2 ;  /* 0x0000000000027941 */ /* 0x000fea0003800000 */
.L_x_6637:
        /* <DEDUP_REMOVED lines=92> */
.L_x_6641:
[----:B------:R-:W-:Y:S05]  /*2f740*/  BSYNC B2 ;  /* 0x0000000000027941 */ /* 0x000fea0003800000 */
.L_x_6640:
        /* <DEDUP_REMOVED lines=17> */
.L_x_6643:
[----:B------:R-:W-:Y:S05]  /*2f860*/  BSYNC B2 ;  /* 0x0000000000027941 */ /* 0x000fea0003800000 */
.L_x_6642:
        /* <DEDUP_REMOVED lines=10> */
.L_x_6645:
[----:B------:R-:W-:Y:S05]  /*2f910*/  BSYNC B2 ;  /* 0x0000000000027941 */ /* 0x000fea0003800000 */
.L_x_6644:
        /* <DEDUP_REMOVED lines=581> */
.L_x_6648:
[----:B------:R-:W-:Y:S05]  /*31d70*/  BSYNC B2 ;  /* 0x0000000000027941 */ /* 0x000fea0003800000 */
.L_x_6647:
        /* <DEDUP_REMOVED lines=12> */
[----:B0-----:R-:W4:Y:S01]  /*31e40*/  LD.E R9, desc[UR4][R6.64] ;  /* 0x0000000406097980 */ /* 0x001f22000c101900 */
[----:B------:R-:W-:-:S02]  /*31e50*/  R2UR UR14, R4 ;  /* 0x00000000040e72ca */ /* 0x000fc400000e0000 */
[C---:B------:R-:W-:Y:S02]  /*31e60*/  R2UR UR15, R5.reuse ;  /* 0x00000000050f72ca */ /* 0x040fe400000e0000 */
[C---:B------:R-:W-:Y:S02]  /*31e70*/  R2UR UR10, R4.reuse ;  /* 0x00000000040a72ca */ /* 0x040fe400000e0000 */
[C---:B------:R-:W-:Y:S02]  /*31e80*/  R2UR UR11, R5.reuse ;  /* 0x00000000050b72ca */ /* 0x040fe400000e0000 */
[C---:B------:R-:W-:Y:S02]  /*31e90*/  R2UR UR8, R4.reuse ;  /* 0x00000000040872ca */ /* 0x040fe400000e0000 */
[----:B------:R-:W-:Y:S02]  /*31ea0*/  R2UR UR9, R5 ;  /* 0x00000000050972ca */ /* 0x000fe400000e0000 */
[----:B------:R-:W-:-:S03]  /*31eb0*/  R2UR UR12, R4 ;  /* 0x00000000040c72ca */ /* 0x000fc600000e0000 */
[----:B------:R-:W3:Y:S01]  /*31ec0*/  LD.E R64, desc[UR14][R6.64+0x18] ;  /* 0x0000180e06407980 */ /* 0x000ee2000c101900 */
[----:B------:R-:W-:-:S03]  /*31ed0*/  R2UR UR13, R5 ;  /* 0x00000000050d72ca */ /* 0x000fc600000e0000 */
[----:B------:R-:W3:Y:S04]  /*31ee0*/  LD.E R61, desc[UR10][R6.64+0xc] ;  /* 0x00000c0a063d7980 */ /* 0x000ee8000c101900 */
[----:B------:R-:W3:Y:S06]  /*31ef0*/  LD.E R59, desc[UR8][R6.64+0x10] ;  /* 0x00001008063b7980 */ /* 0x000eec000c101900 */
[----:B------:R-:W3:Y:S01]  /*31f00*/  LD.E R63, desc[UR12][R6.64+0x14] ;  /* 0x0000140c063f7980 */ /* 0x000ee2000c101900 */
        /* <DEDUP_REMOVED lines=13> */
[----:B----4-:R-:W-:-:S04]  /*31fe0*/  SHF.R.S32.HI R12, RZ, 0x1f, R9 ;  /* 0x0000001fff0c7819 */ /* 0x010fc80000011409 */
        /* <DEDUP_REMOVED lines=8> */
[----:B-1----:R-:W-:Y:S01]  /*32070*/  SHF.R.S32.HI R20, RZ, 0x1f, R12 ;  /* 0x0000001fff147819 */ /* 0x002fe2000001140c */
        /* <DEDUP_REMOVED lines=14> */
[----:B------:R-:W-:-:S03]  /*32160*/  ISETP.GE.AND P1, PT, R64, 0x1, PT ;  /* 0x000000014000780c */ /* 0x000fc60003f26270 */
        /* <DEDUP_REMOVED lines=31> */
.L_x_6654:
[----:B------:R-:W-:Y:S05]  /*32360*/  BSYNC B4 ;  /* 0x0000000000047941 */ /* 0x000fea0003800000 */
.L_x_6653:
[----:B------:R-:W-:Y:S01]  /*32370*/  LOP3.LUT R15, RZ, R15, RZ, 0x33, !PT ;  /* 0x0000000fff0f7212 */ /* 0x000fe200078e33ff */
[----:B------:R-:W-:Y:S06]  /*32380*/  BRA `(.L_x_6655) ;  /* 0x0000000000287947 */ /* 0x000fec0003800000 */
.L_x_6652:
        /* <DEDUP_REMOVED lines=10> */
.L_x_6655:
[----:B------:R-:W-:Y:S05]  /*32430*/  BSYNC B3 ;  /* 0x0000000000037941 */ /* 0x000fea0003800000 */
.L_x_6651:
[----:B------:R-:W-:-:S04]  /*32440*/  IMAD R14, R64, R15, -R56 ;  /* 0x0000000f400e7224 */ /* 0x000fc800078e0a38 */
[----:B------:R-:W-:-:S05]  /*32450*/  IMAD R15, R9, -0x2, R14 ;  /* 0xfffffffe090f7824 */ /* 0x000fca00078e020e */
[----:B------:R-:W-:Y:S02]  /*32460*/  VIMNMX R12, R12, R15, !PT ;  /* 0x0000000f0c0c7248 */ /* 0x000fe40007fe0100 */
[----:B------:R-:W-:-:S07]  /*32470*/  VIADDMNMX R13, R15, R64, R13, PT ;  /* 0x000000400f0d7246 */ /* 0x000fce000380010d */
.L_x_6650:
[----:B------:R-:W-:Y:S05]  /*32480*/  BSYNC B2 ;  /* 0x0000000000027941 */ /* 0x000fea0003800000 */
.L_x_6649:
        /* <DEDUP_REMOVED lines=96> */
.L_x_6661:
[----:B------:R-:W-:Y:S05]  /*32a90*/  BSYNC B4 ;  /* 0x0000000000047941 */ /* 0x000fea0003800000 */
.L_x_6660:
[----:B------:R-:W-:Y:S01]  /*32aa0*/  LOP3.LUT R21, RZ, R21, RZ, 0x33, !PT ;  /* 0x00000015ff157212 */ /* 0x000fe200078e33ff */
[----:B------:R-:W-:Y:S06]  /*32ab0*/  BRA `(.L_x_6662) ;  /* 0x0000000000287947 */ /* 0x000fec0003800000 */
.L_x_6659:
        /* <DEDUP_REMOVED lines=10> */
.L_x_6662:
[----:B------:R-:W-:Y:S05]  /*32b60*/  BSYNC B3 ;  /* 0x0000000000037941 */ /* 0x000fea0003800000 */
.L_x_6658:
[----:B------:R-:W-:-:S04]  /*32b70*/  IMAD R6, R64, R21, -R56 ;  /* 0x0000001540067224 */ /* 0x000fc800078e0a38 */
[----:B------:R-:W-:-:S05]  /*32b80*/  IMAD R9, R9, -0x2, R6 ;  /* 0xfffffffe09097824 */ /* 0x000fca00078e0206 */
[----:B------:R-:W-:Y:S02]  /*32b90*/  VIADDMNMX R15, R9, R64, R15, PT ;  /* 0x00000040090f7246 */ /* 0x000fe4000380010f */
[----:B------:R-:W-:-:S07]  /*32ba0*/  VIMNMX R14, R14, R9, !PT ;  /* 0x000000090e0e7248 */ /* 0x000fce0007fe0100 */
.L_x_6657:
[----:B------:R-:W-:Y:S05]  /*32bb0*/  BSYNC B2 ;  /* 0x0000000000027941 */ /* 0x000fea0003800000 */
.L_x_6656:
        /* <DEDUP_REMOVED lines=147> */
.L_x_6664:
[----:B------:R-:W-:Y:S05]  /*334f0*/  BSYNC B2 ;  /* 0x0000000000027941 */ /* 0x000fea0003800000 */
.L_x_6663:
        /* <DEDUP_REMOVED lines=13> */
.L_x_6666:
[----:B------:R-:W-:Y:S05]  /*335d0*/  BSYNC B2 ;  /* 0x0000000000027941 */ /* 0x000fea0003800000 */
.L_x_6665:
        /* <DEDUP_REMOVED lines=1394> */
[----:B------:R-:W-:Y:S01]  /*38d00*/  R2UR UR17, R5 ;  /* 0x00000000051172ca */ /* 0x000fe200000e0000 */
[----:B------:R-:W-:-:S02]  /*38d10*/  VIADD R12, R8, 0x100 ;  /* 0x00000100080c7836 */ /* 0x000fc40000000000 */
        /* <DEDUP_REMOVED lines=1912> */
.L_x_6668:
[----:B------:R-:W-:Y:S05]  /*404a0*/  BSYNC B2 ;  /* 0x0000000000027941 */ /* 0x000fea0003800000 */
.L_x_6667:
        /* <DEDUP_REMOVED lines=12> */
[----:B------:R-:W-:Y:S05]  /*40570*/  RET.REL.NODEC R4 `(_ZN7cutlass13device_kernelIN5flash11enable_sm90INS1_16FlashAttnFwdSm90INS1_25CollectiveMainloopFwdSm90ILi2EN4cute5tupleIJNS5_1CILi1EEES8_S8_EEENS6_IJNS7_ILi64EEESA_SA_EEELi512ENS_10bfloat16_tEfNS_4arch4Sm90ELb0ELb1ELb0ELb1ELb1ELb0ELb1ELb0ELb0ELb1ELb0ELb0EEENS1_21CollectiveEpilogueFwdINS6_IJSA_NS7_ILi512EEESA_EEES9_SC_SE_Li256ELb1ELb1ELb0ELb0EEENS1_36VarlenDynamicPersistentTileSchedulerILi64ELi64ELi256ELi128ELb0ELb1ELb1ELb1ELb0ELb1EEEEEEEEEvNT_6ParamsE) ;  /* 0xfffffbf804a07950 */ /* 0x000fea0003c3ffff */
.L_x_6639:
[----:B0-----:R0:W1:Y:S02]  /*40580*/  SYNCS.PHASECHK.TRANS64.TRYWAIT P0, [R9+URZ], R24 ;  /* 0x00000018090075a7 */ /* 0x001064000800017f */
[----:B-1----:R-:W-:Y:S05]  /*40590*/  @!P0 NANOSLEEP.SYNCS 0x989680 ;  /* 0x009896800000895d */ /* 0x002fea0003900000 */
[----:B------:R-:W1:Y:S02]  /*405a0*/  @!P0 SYNCS.PHASECHK.TRANS64 P0, [R9+URZ], R24 ;  /* 0x00000018090085a7 */ /* 0x000e64000800007f */
[----:B-1----:R-:W-:Y:S05]  /*405b0*/  @!P0 BRA `(.L_x_6639) ;  /* 0xfffffffc00f08947 */ /* 0x002fea000383ffff */
[----:B------:R-:W-:Y:S05]  /*405c0*/  BRA `(.L_x_6638) ;  /* 0xfffffee800e87947 */ /* 0x000fea000383ffff */
.L_x_6646:
[----:B0-----:R0:W1:Y:S02]  /*405d0*/  SYNCS.PHASECHK.TRANS64.TRYWAIT P0, [R56+URZ], R57 ;  /* 0x00000039380075a7 */ /* 0x001064000800017f */
[----:B-1----:R-:W-:Y:S05]  /*405e0*/  @!P0 NANOSLEEP.SYNCS 0x989680 ;  /* 0x009896800000895d */ /* 0x002fea0003900000 */
[----:B------:R-:W1:Y:S02]  /*405f0*/  @!P0 SYNCS.PHASECHK.TRANS64 P0, [R56+URZ], R57 ;  /* 0x00000039380085a7 */ /* 0x000e64000800007f */
[----:B-1----:R-:W-:Y:S05]  /*40600*/  @!P0 BRA `(.L_x_6646) ;  /* 0xfffffffc00f08947 */ /* 0x002fea000383ffff */
[----:B------:R-:W-:Y:S05]  /*40610*/  BRA `(.L_x_6645) ;  /* 0xfffffef000bc7947 */ /* 0x000fea000383ffff */
.L_x_6669:
        /* <DEDUP_REMOVED lines=14> */
.L_x_15541:


//--------------------- .text._ZN7cutlass13device_kernelIN5flash11enable_sm90INS1_16FlashAttnFwdSm90INS1_25CollectiveMainloopFwdSm90ILi2EN4cute5tupleIJNS5_1CILi1EEES8_S8_EEENS6_IJNS7_ILi64EEESA_SA_EEELi512ENS_10bfloat16_tEfNS_4arch4Sm90ELb0ELb1ELb0ELb1ELb1ELb1ELb1ELb0ELb0ELb1ELb0ELb0EEENS1_21CollectiveEpilogueFwdINS6_IJSA_NS7_ILi512EEESA_EEES9_SC_SE_Li256ELb1ELb1ELb0ELb0EEENS1_36VarlenDynamicPersistentTileSchedulerILi64ELi64ELi256ELi128ELb0ELb1ELb1ELb1ELb0ELb1EEEEEEEEEvNT_6ParamsE --------------------------
	.section	.text._ZN7cutlass13device_kernelIN5flash11enable_sm90INS1_16FlashAttnFwdSm90INS1_25CollectiveMainloopFwdSm90ILi2EN4cute5tupleIJNS5_1CILi1EEES8_S8_EEENS6_IJNS7_ILi64EEESA_SA_EEELi512ENS_10bfloat16_tEfNS_4arch4Sm90ELb0ELb1ELb0ELb1ELb1ELb1ELb1ELb0ELb0ELb1ELb0ELb0EEENS1_21CollectiveEpilogueFwdINS6_IJSA_NS7_ILi512EEESA_EEES9_SC_SE_Li256ELb1ELb1ELb0ELb0EEENS1_36VarlenDynamicPersistentTileSchedulerILi64ELi64ELi256ELi128ELb0ELb1ELb1ELb1ELb0ELb1EEEEEEEEEvNT_6ParamsE,"ax",@progbits
	.align	128
.text._ZN7cutlass13device_kernelIN5flash11enable_sm90INS1_16FlashAttnFwdSm90INS1_25CollectiveMainloopFwdSm90ILi2EN4cute5tupleIJNS5_1CILi1EEES8_S8_EEENS6_IJNS7_ILi64EEESA_SA_EEELi512ENS_10bfloat16_tEfNS_4arch4Sm90ELb0ELb1ELb0ELb1ELb1ELb1ELb1ELb0ELb0ELb1ELb0ELb0EEENS1_21CollectiveEpilogueFwdINS6_IJSA_NS7_ILi512EEESA_EEES9_SC_SE_Li256ELb1ELb1ELb0ELb0EEENS1_36VarlenDynamicPersistentTileSchedulerILi64ELi64ELi256ELi128ELb0ELb1ELb1ELb1ELb0ELb1EEEEEEEEEvNT_6ParamsE:
        .type           _ZN7cutlass13device_kernelIN5flash11enable_sm90INS1_16FlashAttnFwdSm90INS1_25CollectiveMainloopFwdSm90ILi2EN4cute5tupleIJNS5_1CILi1EEES8_S8_EEENS6_IJNS7_ILi64EEESA_SA_EEELi512ENS_10bfloat16_tEfNS_4arch4Sm90ELb0ELb1ELb0ELb1ELb1ELb1ELb1ELb0ELb0ELb1ELb0ELb0EEENS1_21CollectiveEpilogueFwdINS6_IJSA_NS7_ILi512EEESA_EEES9_SC_SE_Li256ELb1ELb1ELb0ELb0EEENS1_36VarlenDynamicPersistentTileSchedulerILi64ELi64ELi256ELi128ELb0ELb1ELb1ELb1ELb0ELb1EEEEEEEEEvNT_6ParamsE,@function
        .size           _ZN7cutlass13device_kernelIN5flash11enable_sm90INS1_16FlashAttnFwdSm90INS1_25CollectiveMainloopFwdSm90ILi2EN4cute5tupleIJNS5_1CILi1EEES8_S8_EEENS6_IJNS7_ILi64EEESA_SA_EEELi512ENS_10bfloat16_tEfNS_4arch4Sm90ELb0ELb1ELb0ELb1ELb1ELb1ELb1ELb0ELb0ELb1ELb0ELb0EEENS1_21CollectiveEpilogueFwdINS6_IJSA_NS7_ILi512EEESA_EEES9_SC_SE_Li256ELb1ELb1ELb0ELb0EEENS1_36VarlenDynamicPersistentTileSchedulerILi64ELi64ELi256ELi128ELb0ELb1ELb1ELb1ELb0ELb1EEEEEEEEEvNT_6ParamsE,(.L_x_15543 - _ZN7cutlass13device_kernelIN5flash11enable_sm90INS1_16FlashAttnFwdSm90INS1_25CollectiveMainloopFwdSm90ILi2EN4cute5tupleIJNS5_1CILi1EEES8_S8_EEENS6_IJNS7_ILi64EEESA_SA_EEELi512ENS_10bfloat16_tEfNS_4arch4Sm90ELb0ELb1ELb0ELb1ELb1ELb1ELb1ELb0ELb0ELb1ELb0ELb0EEENS1_21CollectiveEpilogueFwdINS6_IJSA_NS7_ILi512EEESA_EEES9_SC_SE_Li256ELb1ELb1ELb0ELb0EEENS1_36VarlenDynamicPersistentTileSchedulerILi64ELi64ELi256ELi128ELb0ELb1ELb1ELb1ELb0ELb1EEEEEEEEEvNT_6ParamsE)
        .other          _ZN7cutlass13device_kernelIN5flash11enable_sm90INS1_16FlashAttnFwdSm90INS1_25CollectiveMainloopFwdSm90ILi2EN4cute5tupleIJNS5_1CILi1EEES8_S8_EEENS6_IJNS7_ILi64EEESA_SA_EEELi512ENS_10bfloat16_tEfNS_4arch4Sm90ELb0ELb1ELb0ELb1ELb1ELb1ELb1ELb0ELb0ELb1ELb0ELb0EEENS1_21CollectiveEpilogueFwdINS6_IJSA_NS7_ILi512EEESA_EEES9_SC_SE_Li256ELb1ELb1ELb0ELb0EEENS1_36VarlenDynamicPersistentTileSchedulerILi64ELi64ELi256ELi128ELb0ELb1ELb1ELb1ELb0ELb1EEEEEEEEEvNT_6ParamsE,@"STO_CUDA_ENTRY STV_DEFAULT"
_ZN7cutlass13device_kernelIN5flash11enable_sm90INS1_16FlashAttnFwdSm90INS1_25CollectiveMainloopFwdSm90ILi2EN4cute5tupleIJNS5_1CILi1EEES8_S8_EEENS6_IJNS7_ILi64EEESA_SA_EEELi512ENS_10bfloat16_tEfNS_4arch4Sm90ELb0ELb1ELb0ELb1ELb1ELb1ELb1ELb0ELb0ELb1ELb0ELb0EEENS1_21CollectiveEpilogueFwdINS6_IJSA_NS7_ILi512EEESA_EEES9_SC_SE_Li256ELb1ELb1ELb0ELb0EEENS1_36VarlenDynamicPersistentTileSchedulerILi64ELi64ELi256ELi128ELb0ELb1ELb1ELb1ELb0ELb1EEEEEEEEEvNT_6ParamsE:
[----:B------:R-:W0:Y:S02]  /*0000*/  LDC R1, c[0x0][0x28] ;  /* 0x00000a00ff017b82 */ /* 0x000e240000000800 */
[----:B0-----:R-:W-:-:S05]  /*0010*/  VIADD R1, R1, 0xfffffba0 ;  /* 0xfffffba001017836 */ /* 0x001fca0000000000 */
[----:B------:R-:W-:Y:S01]  /*0020*/  R2UR UR4, R1 ;  /* 0x00000000010472ca */ /* 0x000fe200000e0000 */
[----:B------:R-:W0:Y:S01]  /*0030*/  S2R R3, SR_TID.X ;  /* 0x0000000000037919 */ /* 0x000e220000002100 */
[----:B------:R-:W-:Y:S01]  /*0040*/  ELECT P0, URZ, PT ;  /* 0x00000000003f782f */ /* 0x000fe20003800000 */
[----:B------:R-:W-:Y:S01]  /*0050*/  BSSY B0, `(.L_x_6670) ;  /* 0x0000012000007945 */ /* 0x000fe20003800000 */
[----:B------:R-:W-:Y:S01]  /*0060*/  ULDC UR38, c[0x0][0x20] ;  /* 0x0000080000267ab9 */ /* 0x000fe20000000800 */
[----:B------:R-:W-:-:S08]  /*0070*/  ULDC UR37, c[0x0][0x24] ;  /* 0x0000090000257ab9 */ /* 0x000fd00000000800 */
[----:B------:R-:W-:-:S04]  /*0080*/  UIADD3 UR38, UP0, UR4, UR38, URZ ;  /* 0x0000002604267290 */ /* 0x000fc8000ff1e03f */
[----:B------:R-:W-:Y:S01]  /*0090*/  UIADD3.X UR37, URZ, UR37, URZ, UP0, !UPT ;  /* 0x000000253f257290 */ /* 0x000fe200087fe43f */
[--C-:B0-----:R-:W-:Y:S02]  /*00a0*/  SHF.R.U32.HI R0, RZ, 0x5, R3.reuse ;  /* 0x00000005ff007819 */ /* 0x101fe40000011603 */
[----:B------:R-:W-:-:S03]  /*00b0*/  SHF.R.U32.HI R3, RZ, 0x7, R3 ;  /* 0x00000007ff037819 */ /* 0x000fc60000011603 */
        /* <DEDUP_REMOVED lines=11> */
.L_x_6671:
[----:B------:R-:W-:Y:S05]  /*0170*/  BSYNC B0 ;  /* 0x0000000000007941 */ /* 0x000fea0003800000 */
.L_x_6670:
        /* <DEDUP_REMOVED lines=17> */
[----:B------:R-:W-:Y:S01]  /*0290*/  @UP0 USHF.L.U32 UR6, UR6, 0x1, URZ ;  /* 0x0000000106060899 */ /* 0x000fe2000800063f */
[----:B------:R-:W-:-:S03]  /*02a0*/  VOTEU.ANY UP0, P0 ;  /* 0x00000000003f7886 */ /* 0x000fc60000000100 */
[----:B------:R-:W-:Y:S01]  /*02b0*/  UISETP.NE.AND UP3, UPT, UR41, URZ, UPT ;  /* 0x0000003f2900728c */ /* 0x000fe2000bf65270 */
[----:B------:R-:W0:Y:S02]  /*02c0*/  FENCE.VIEW.ASYNC.S ;  /* 0x00000000000073c6 */ /* 0x000e240000000000 */
[----:B0-----:R0:W1:Y:S01]  /*02d0*/  @UP0 SYNCS.EXCH.64 URZ, [UR8+0x38800], UR4 ;  /* 0x03880004083f05b2 */ /* 0x0010620008000100 */
[----:B------:R-:W-:Y:S01]  /*02e0*/  UP2UR UR42, UPR, URZ, 0x8 ;  /* 0x000000083f2a7883 */ /* 0x000fe20008000000 */
[----:B------:R0:W2:Y:S03]  /*02f0*/  @UP1 SYNCS.EXCH.64 URZ, [UR8+0x38810], UR4 ;  /* 0x03881004083f15b2 */ /* 0x0000a60008000100 */
[----:B------:R0:W3:Y:S01]  /*0300*/  @UP2 SYNCS.EXCH.64 URZ, [UR8+0x38820], UR6 ;  /* 0x03882006083f25b2 */ /* 0x0000e20008000100 */
[----:B------:R-:W-:Y:S07]  /*0310*/  @P1 BRA `(.L_x_6672) ;  /* 0x0000000000381947 */ /* 0x000fee0003800000 */
        /* <DEDUP_REMOVED lines=13> */
[----:B----4-:R-:W-:Y:S01]  /*03f0*/  NOP ;  /* 0x0000000000007918 */ /* 0x010fe20000000000 */
.L_x_6672:
[----:B------:R-:W4:Y:S01]  /*0400*/  SHFL.IDX PT, R2, R0, RZ, 0x1f ;  /* 0x00001fff00027589 */ /* 0x000f2200000e0000 */
[----:B------:R-:W-:Y:S01]  /*0410*/  NOP ;  /* 0x0000000000007918 */ /* 0x000fe20000000000 */
[----:B----4-:R-:W-:-:S13]  /*0420*/  ISETP.NE.AND P0, PT, R2, RZ, PT ;  /* 0x000000ff0200720c */ /* 0x010fda0003f05270 */
        /* <DEDUP_REMOVED lines=18> */
[----:B----4-:R-:W-:Y:S01]  /*0550*/  NOP ;  /* 0x0000000000007918 */ /* 0x010fe20000000000 */
.L_x_6673:
[----:B------:R-:W4:Y:S01]  /*0560*/  SHFL.IDX PT, R2, R0, RZ, 0x1f ;  /* 0x00001fff00027589 */ /* 0x000f2200000e0000 */
[----:B------:R-:W-:Y:S01]  /*0570*/  NOP ;  /* 0x0000000000007918 */ /* 0x000fe20000000000 */
[----:B----4-:R-:W-:-:S13]  /*0580*/  ISETP.NE.AND P0, PT, R2, RZ, PT ;  /* 0x000000ff0200720c */ /* 0x010fda0003f05270 */
        /* <DEDUP_REMOVED lines=15> */
.L_x_6674:
        /* <DEDUP_REMOVED lines=22> */
.L_x_6675:
        /* <DEDUP_REMOVED lines=22> */
.L_x_6676:
[----:B------:R-:W-:Y:S01]  /*0940*/  UISETP.NE.AND UP0, UPT, UR41, URZ, UPT ;  /* 0x0000003f2900728c */ /* 0x000fe2000bf05270 */
[----:B------:R-:W-:Y:S01]  /*0950*/  NOP ;  /* 0x0000000000007918 */ /* 0x000fe20000000000 */
[----:B------:R-:W-:Y:S01]  /*0960*/  ULDC.64 UR46, c[0x0][0x208] ;  /* 0x00008200002e7ab9 */ /* 0x000fe20000000a00 */
[----:B------:R-:W-:Y:S01]  /*0970*/  BSSY B9, `(.L_x_6677) ;  /* 0x0003477000097945 */ /* 0x000fe20003800000 */
[----:B0123--:R-:W-:Y:S02]  /*0980*/  BAR.SYNC.DEFER_BLOCKING 0x0 ;  /* 0x0000000000007b1d */ /* 0x00ffe40000010000 */
[----:B------:R-:W-:-:S13]  /*0990*/  PLOP3.LUT P0, PT, PT, PT, UP0, 0x40, 0x0 ;  /* 0x000000000000781c */ /* 0x000fda0003f0e808 */
[----:B------:R-:W-:Y:S05]  /*09a0*/  @P0 BRA `(.L_x_6678) ;  /* 0x000002b800d80947 */ /* 0x000fea0003800000 */
.L_x_6679:
[----:B------:R-:W-:-:S08]  /*09b0*/  NOP ;  /* 0x0000000000007918 */ /* 0x000fd00000000000 */
[----:B------:R-:W0:Y:S02]  /*09c0*/  USETMAXREG.TRY_ALLOC.CTAPOOL UP0, 0xe8 ;  /* 0x000000e8000079c8 */ /* 0x000e240008000600 */
[----:B0-----:R-:W-:-:S13]  /*09d0*/  PLOP3.LUT P0, PT, PT, PT, UP0, 0x80, 0x0 ;  /* 0x000000000000781c */ /* 0x001fda0003f0f008 */
[----:B------:R-:W-:Y:S05]  /*09e0*/  @!P0 BRA `(.L_x_6679) ;  /* 0xfffffffc00f08947 */ /* 0x000fea000383ffff */
[----:B------:R-:W0:Y:S01]  /*09f0*/  S2R R0, SR_TID.X ;  /* 0x0000000000007919 */ /* 0x000e220000002100 */
[----:B------:R-:W1:Y:S01]  /*0a00*/  S2UR UR4, SR_CgaCtaId ;  /* 0x00000000000479c3 */ /* 0x000e620000008800 */
[----:B------:R-:W-:Y:S04]  /*0a10*/  STL.64 [R1+0x1c0], RZ ;  /* 0x0001c0ff01007387 */ /* 0x000fe80000100a00 */
[----:B------:R-:W-:Y:S04]  /*0a20*/  STL [R1+0x1c8], RZ ;  /* 0x0001c8ff01007387 */ /* 0x000fe80000100800 */
[----:B------:R-:W-:Y:S01]  /*0a30*/  STL [R1+0x1cc], RZ ;  /* 0x0001ccff01007387 */ /* 0x000fe20000100800 */
[----:B-1----:R-:W-:Y:S01]  /*0a40*/  IMAD.U32 R23, RZ, RZ, UR4 ;  /* 0x00000004ff177e24 */ /* 0x002fe2000f8e00ff */
[----:B------:R-:W-:Y:S01]  /*0a50*/  ULDC UR4, c[0x0][0xd3c] ;  /* 0x00034f0000047ab9 */ /* 0x000fe20000000800 */
[----:B0-----:R-:W-:-:S04]  /*0a60*/  SHF.R.U32.HI R2, RZ, 0x7, R0 ;  /* 0x00000007ff027819 */ /* 0x001fc80000011600 */
[----:B------:R-:W-:Y:S02]  /*0a70*/  ISETP.NE.AND P0, PT, R2, 0x1, PT ;  /* 0x000000010200780c */ /* 0x000fe40003f05270 */
[----:B------:R-:W-:-:S04]  /*0a80*/  MOV R2, 0x400 ;  /* 0x0000040000027802 */ /* 0x000fc80000000f00 */
[----:B------:R-:W-:-:S07]  /*0a90*/  LEA R2, R23, R2, 0x18 ;  /* 0x0000000217027211 */ /* 0x000fce00078ec0ff */
[----:B------:R-:W-:Y:S06]  /*0aa0*/  @!P0 BAR.ARV 0x8, 0x100 ;  /* 0x0204000000008b1d */ /* 0x000fec0000002000 */
[----:B------:R-:W-:-:S13]  /*0ab0*/  ISETP.GE.U32.AND P0, PT, R0, 0x100, PT ;  /* 0x000001000000780c */ /* 0x000fda0003f06070 */
[----:B------:R-:W-:Y:S08]  /*0ac0*/  @P0 BAR.ARV 0xf, 0x100 ;  /* 0x03c4000000000b1d */ /* 0x000ff00000002000 */
[----:B------:R-:W-:Y:S06]  /*0ad0*/  BAR.SYNC.DEFER_BLOCKING 0x5, 0x180 ;  /* 0x0146000000007b1d */ /* 0x000fec0000010000 */
[----:B------:R-:W0:Y:S02]  /*0ae0*/  LDS.128 R112, [R2+0x388d0] ;  /* 0x0388d00002707984 */ /* 0x000e240000000c00 */
[----:B------:R-:W-:Y:S06]  /*0af0*/  BAR.ARV 0x4, 0x180 ;  /* 0x0106000000007b1d */ /* 0x000fec0000002000 */
[----:B0-----:R-:W-:-:S13]  /*0b00*/  ISETP.GE.AND P0, PT, R115, UR4, PT ;  /* 0x0000000473007c0c */ /* 0x001fda000bf06270 */
[----:B------:R-:W-:Y:S05]  /*0b10*/  @P0 BRA `(.L_x_6680) ;  /* 0x0000034400700947 */ /* 0x000fea0003800000 */
[----:B------:R-:W-:Y:S01]  /*0b20*/  VIADD R15, R0, 0xffffff80 ;  /* 0xffffff80000f7836 */ /* 0x000fe20000000000 */
[----:B------:R-:W0:Y:S01]  /*0b30*/  S2UR UR4, SR_SWINHI ;  /* 0x00000000000479c3 */ /* 0x000e220000002f00 */
[----:B------:R-:W-:Y:S01]  /*0b40*/  R2UR UR44, R2 ;  /* 0x00000000022c72ca */ /* 0x000fe200000e0000 */
[----:B------:R-:W-:Y:S01]  /*0b50*/  IMAD.MOV.U32 R157, RZ, RZ, 0x2 ;  /* 0x00000002ff9d7424 */ /* 0x000fe200078e00ff */
[----:B------:R-:W-:Y:S01]  /*0b60*/  UIADD3 UR36, UP0, UR38, 0x1c0, URZ ;  /* 0x000001c026247890 */ /* 0x000fe2000ff1e03f */
[----:B------:R-:W-:Y:S01]  /*0b70*/  SHF.R.S32.HI R0, RZ, 0x1f, R15 ;  /* 0x0000001fff007819 */ /* 0x000fe2000001140f */
[----:B------:R-:W-:Y:S01]  /*0b80*/  STL [R1+0x414], R15 ;  /* 0x0004140f01007387 */ /* 0x000fe20000100800 */
[----:B------:R-:W-:Y:S01]  /*0b90*/  UIADD3 UR39, UP1, UR38, 0x1cc, URZ ;  /* 0x000001cc26277890 */ /* 0x000fe2000ff3e03f */
[----:B------:R-:W-:Y:S01]  /*0ba0*/  IMAD.MOV.U32 R19, RZ, RZ, RZ ;  /* 0x000000ffff137224 */ /* 0x000fe200078e00ff */
[CC--:B------:R-:W-:Y:S01]  /*0bb0*/  LEA.HI R5, R0.reuse, R15.reuse, RZ, 0x7 ;  /* 0x0000000f00057211 */ /* 0x0c0fe200078f38ff */
[----:B------:R-:W-:Y:S01]  /*0bc0*/  IMAD.MOV.U32 R154, RZ, RZ, RZ ;  /* 0x000000ffff9a7224 */ /* 0x000fe200078e00ff */
[----:B------:R-:W-:Y:S01]  /*0bd0*/  LEA.HI R4, R0, R15, RZ, 0x5 ;  /* 0x0000000f00047211 */ /* 0x000fe200078f28ff */
[----:B------:R-:W-:Y:S01]  /*0be0*/  UIADD3.X UR40, URZ, UR37, URZ, UP0, !UPT ;  /* 0x000000253f287290 */ /* 0x000fe200087fe43f */
[----:B------:R-:W-:Y:S01]  /*0bf0*/  LOP3.LUT R3, R5, 0xffffff80, RZ, 0xc0, !PT ;  /* 0xffffff8005037812 */ /* 0x000fe200078ec0ff */
[----:B------:R-:W-:Y:S01]  /*0c00*/  UIADD3.X UR43, URZ, UR37, URZ, UP1, !UPT ;  /* 0x000000253f2b7290 */ /* 0x000fe20008ffe43f */
[----:B------:R-:W-:-:S02]  /*0c10*/  SHF.R.S32.HI R223, RZ, 0x5, R4 ;  /* 0x00000005ffdf7819 */ /* 0x000fc40000011404 */
[----:B------:R-:W-:Y:S01]  /*0c20*/  SHF.R.S32.HI R8, RZ, 0x1f, R4 ;  /* 0x0000001fff087819 */ /* 0x000fe20000011404 */
[----:B------:R-:W-:Y:S01]  /*0c30*/  IMAD.IADD R7, R15, 0x1, -R3 ;  /* 0x000000010f077824 */ /* 0x000fe200078e0a03 */
[----:B------:R-:W-:Y:S02]  /*0c40*/  SHF.R.S32.HI R12, RZ, 0x7, R5 ;  /* 0x00000007ff0c7819 */ /* 0x000fe40000011405 */
[----:B------:R-:W-:Y:S02]  /*0c50*/  LEA.HI R8, R8, R223, RZ, 0x2 ;  /* 0x000000df08087211 */ /* 0x000fe400078f10ff */
[----:B------:R-:W-:Y:S01]  /*0c60*/  SHF.R.S32.HI R10, RZ, 0x1f, R7 ;  /* 0x0000001fff0a7819 */ /* 0x000fe20000011407 */
[----:B------:R-:W-:Y:S01]  /*0c70*/  STL [R1+0x41c], R12 ;  /* 0x00041c0c01007387 */ /* 0x000fe20000100800 */
[----:B------:R-:W-:Y:S01]  /*0c80*/  LOP3.LUT R8, R8, 0x3ffffc, RZ, 0xc0, !PT ;  /* 0x003ffffc08087812 */ /* 0x000fe200078ec0ff */
[----:B------:R-:W-:Y:S01]  /*0c90*/  UMOV UR44, UR44 ;  /* 0x0000002c002c7c82 */ /* 0x000fe20008000000 */
[----:B0-----:R-:W-:Y:S01]  /*0ca0*/  UMOV UR45, UR4 ;  /* 0x00000004002d7c82 */ /* 0x001fe20008000000 */
[----:B------:R-:W-:-:S02]  /*0cb0*/  LEA.HI R9, R10, R7, RZ, 0x2 ;  /* 0x000000070a097211 */ /* 0x000fc400078f10ff */
[----:B------:R-:W-:Y:S01]  /*0cc0*/  LEA.HI R10, R10, R7, RZ, 0x5 ;  /* 0x000000070a0a7211 */ /* 0x000fe200078f28ff */
[----:B------:R-:W-:Y:S01]  /*0cd0*/  IMAD.IADD R8, R223, 0x1, -R8 ;  /* 0x00000001df087824 */ /* 0x000fe200078e0a08 */
[--C-:B------:R-:W-:Y:S02]  /*0ce0*/  SHF.R.S32.HI R6, RZ, 0x2, R9.reuse ;  /* 0x00000002ff067819 */ /* 0x100fe40000011409 */
[----:B------:R-:W-:Y:S02]  /*0cf0*/  SHF.R.S32.HI R3, RZ, 0x1f, R9 ;  /* 0x0000001fff037819 */ /* 0x000fe40000011409 */
[----:B------:R-:W-:Y:S02]  /*0d00*/  SHF.R.S32.HI R10, RZ, 0x5, R10 ;  /* 0x00000005ff0a7819 */ /* 0x000fe4000001140a */
[----:B------:R-:W-:Y:S02]  /*0d10*/  LEA.HI R3, R3, R6, RZ, 0x3 ;  /* 0x0000000603037211 */ /* 0x000fe400078f18ff */
[----:B------:R-:W-:-:S02]  /*0d20*/  LEA.HI R5, R5, R12, RZ, 0x1 ;  /* 0x0000000c05057211 */ /* 0x000fc400078f08ff */
[----:B------:R-:W-:Y:S02]  /*0d30*/  LOP3.LUT R11, R3, 0xfffffff8, RZ, 0xc0, !PT ;  /* 0xfffffff8030b7812 */ /* 0x000fe400078ec0ff */
[----:B------:R-:W-:Y:S02]  /*0d40*/  LEA.HI R3, R0, R15, RZ, 0x4 ;  /* 0x0000000f00037211 */ /* 0x000fe400078f20ff */
[----:B------:R-:W-:Y:S01]  /*0d50*/  LOP3.LUT R5, R5, 0xfffffe, RZ, 0xc0, !PT ;  /* 0x00fffffe05057812 */ /* 0x000fe200078ec0ff */
[----:B------:R-:W-:Y:S01]  /*0d60*/  IMAD.IADD R11, R6, 0x1, -R11 ;  /* 0x00000001060b7824 */ /* 0x000fe200078e0a0b */
[----:B------:R-:W-:Y:S02]  /*0d70*/  SHF.R.S32.HI R6, RZ, 0x4, R3 ;  /* 0x00000004ff067819 */ /* 0x000fe40000011403 */
[C---:B------:R-:W-:Y:S01]  /*0d80*/  LOP3.LUT R4, R3.reuse, 0xfffffff0, RZ, 0xc0, !PT ;  /* 0xfffffff003047812 */ /* 0x040fe200078ec0ff */
[----:B------:R-:W-:Y:S01]  /*0d90*/  IMAD R192, R10, 0x10, R11 ;  /* 0x000000100ac07824 */ /* 0x000fe200078e020b */
[----:B------:R-:W-:Y:S01]  /*0da0*/  LEA.HI R3, R3, R6, RZ, 0x1 ;  /* 0x0000000603037211 */ /* 0x000fe200078f08ff */
[----:B------:R-:W-:-:S02]  /*0db0*/  IMAD.IADD R5, R12, 0x1, -R5 ;  /* 0x000000010c057824 */ /* 0x000fc400078e0a05 */
[----:B------:R-:W-:Y:S01]  /*0dc0*/  IMAD.IADD R13, R15, 0x1, -R4 ;  /* 0x000000010f0d7824 */ /* 0x000fe200078e0a04 */
[----:B------:R-:W-:Y:S02]  /*0dd0*/  LOP3.LUT R3, R3, 0x1ffffffe, RZ, 0xc0, !PT ;  /* 0x1ffffffe03037812 */ /* 0x000fe400078ec0ff */
[----:B------:R-:W-:Y:S02]  /*0de0*/  LOP3.LUT R4, R9, 0x7ffffffc, RZ, 0xc0, !PT ;  /* 0x7ffffffc09047812 */ /* 0x000fe400078ec0ff */
[----:B------:R0:W-:Y:S01]  /*0df0*/  STL [R1+0x43c], R13 ;  /* 0x00043c0d01007387 */ /* 0x0001e20000100800 */
[----:B------:R-:W-:Y:S01]  /*0e00*/  IMAD.IADD R3, R6, 0x1, -R3 ;  /* 0x0000000106037824 */ /* 0x000fe200078e0a03 */
[CC--:B------:R-:W-:Y:S01]  /*0e10*/  LEA.HI R6, R0.reuse, R15.reuse, RZ, 0x3 ;  /* 0x0000000f00067211 */ /* 0x0c0fe200078f18ff */
[----:B------:R-:W-:Y:S01]  /*0e20*/  IMAD.IADD R4, R7, 0x1, -R4 ;  /* 0x0000000107047824 */ /* 0x000fe200078e0a04 */
[----:B------:R-:W-:Y:S02]  /*0e30*/  LEA.HI R0, R0, R15, RZ, 0x2 ;  /* 0x0000000f00007211 */ /* 0x000fe400078f10ff */
[----:B------:R-:W-:Y:S01]  /*0e40*/  SHF.R.S32.HI R222, RZ, 0x3, R6 ;  /* 0x00000003ffde7819 */ /* 0x000fe20000011406 */
[----:B------:R-:W-:Y:S01]  /*0e50*/  IMAD.SHL.U32 R4, R4, 0x2, RZ ;  /* 0x0000000204047824 */ /* 0x000fe200078e00ff */
[----:B------:R-:W-:Y:S01]  /*0e60*/  SHF.R.S32.HI R155, RZ, 0x2, R0 ;  /* 0x00000002ff9b7819 */ /* 0x000fe20000011400 */
[----:B0-----:R-:W-:Y:S01]  /*0e70*/  IMAD R13, R12, 0x100, R13 ;  /* 0x000001000c0d7824 */ /* 0x001fe200078e020d */
[----:B------:R-:W-:-:S02]  /*0e80*/  LOP3.LUT R6, R6, 0xfffffff8, RZ, 0xc0, !PT ;  /* 0xfffffff806067812 */ /* 0x000fc400078ec0ff */
[----:B------:R-:W-:Y:S01]  /*0e90*/  STL [R1+0x448], R4 ;  /* 0x0004480401007387 */ /* 0x000fe20000100800 */
[----:B------:R-:W-:Y:S02]  /*0ea0*/  VIADD R10, R155, 0x20 ;  /* 0x000000209b0a7836 */ /* 0x000fe40000000000 */
[----:B------:R-:W-:Y:S01]  /*0eb0*/  IMAD R13, R8, 0x10, R13 ;  /* 0x00000010080d7824 */ /* 0x000fe200078e020d */
[----:B------:R-:W-:Y:S01]  /*0ec0*/  SHF.R.S32.HI R8, RZ, 0x1f, R0 ;  /* 0x0000001fff087819 */ /* 0x000fe20000011400 */
[C---:B------:R-:W-:Y:S01]  /*0ed0*/  IMAD.IADD R14, R15.reuse, 0x1, -R6 ;  /* 0x000000010f0e7824 */ /* 0x040fe200078e0a06 */
[----:B------:R-:W-:Y:S01]  /*0ee0*/  LOP3.LUT R0, R0, 0xfffffffc, RZ, 0xc0, !PT ;  /* 0xfffffffc00007812 */ /* 0x000fe200078ec0ff */
[----:B------:R-:W-:Y:S01]  /*0ef0*/  IMAD.SHL.U32 R6, R10, 0x40, RZ ;  /* 0x000000400a067824 */ /* 0x000fe200078e00ff */
[----:B------:R-:W-:Y:S01]  /*0f00*/  SHF.R.S32.HI R7, RZ, 0x1f, R10 ;  /* 0x0000001fff077819 */ /* 0x000fe2000001140a */
[----:B------:R-:W-:Y:S01]  /*0f10*/  IMAD.SHL.U32 R217, R14, 0x8, RZ ;  /* 0x000000080ed97824 */ /* 0x000fe200078e00ff */
[----:B------:R0:W-:Y:S01]  /*0f20*/  STL [R1+0x428], R10 ;  /* 0x0004280a01007387 */ /* 0x0001e20000100800 */
[----:B------:R-:W-:Y:S01]  /*0f30*/  IMAD.IADD R9, R15, 0x1, -R0 ;  /* 0x000000010f097824 */ /* 0x000fe200078e0a00 */
[----:B------:R-:W-:Y:S01]  /*0f40*/  LOP3.LUT R6, R6, 0x1c0, RZ, 0xc0, !PT ;  /* 0x000001c006067812 */ /* 0x000fe200078ec0ff */
[----:B------:R-:W-:Y:S01]  /*0f50*/  VIADD R216, R217, 0x40 ;  /* 0x00000040d9d87836 */ /* 0x000fe20000000000 */
[----:B------:R-:W-:Y:S01]  /*0f60*/  LEA.HI R7, R7, R10, RZ, 0x3 ;  /* 0x0000000a07077211 */ /* 0x000fe200078f18ff */
[C---:B------:R-:W-:Y:S01]  /*0f70*/  IMAD.SHL.U32 R16, R9.reuse, 0x8, RZ ;  /* 0x0000000809107824 */ /* 0x040fe200078e00ff */
[C---:B------:R-:W-:Y:S01]  /*0f80*/  LEA.HI R0, R9.reuse, R9, RZ, 0x1 ;  /* 0x0000000909007211 */ /* 0x040fe200078f08ff */
[----:B------:R-:W-:Y:S01]  /*0f90*/  IMAD.SHL.U32 R152, R9, 0x4, RZ ;  /* 0x0000000409987824 */ /* 0x000fe200078e00ff */
[----:B------:R1:W-:Y:S01]  /*0fa0*/  STL [R1+0x418], R9 ;  /* 0x0004180901007387 */ /* 0x0003e20000100800 */
[----:B------:R-:W-:Y:S01]  /*0fb0*/  LEA.HI R8, R8, R155, RZ, 0x3 ;  /* 0x0000009b08087211 */ /* 0x000fe200078f18ff */
[----:B0-----:R-:W-:Y:S01]  /*0fc0*/  IMAD.SHL.U32 R10, R3, 0x8, RZ ;  /* 0x00000008030a7824 */ /* 0x001fe200078e00ff */
[----:B------:R-:W-:Y:S01]  /*0fd0*/  LOP3.LUT R0, R0, 0x1ffffffe, RZ, 0xc0, !PT ;  /* 0x1ffffffe00007812 */ /* 0x000fe200078ec0ff */
[----:B------:R0:W-:Y:S01]  /*0fe0*/  STL [R1+0x434], R6 ;  /* 0x0004340601007387 */ /* 0x0001e20000100800 */
[----:B------:R-:W-:Y:S01]  /*0ff0*/  VIADD R160, R152, 0x10 ;  /* 0x0000001098a07836 */ /* 0x000fe20000000000 */
[----:B------:R-:W-:Y:S01]  /*1000*/  LOP3.LUT R8, R8, 0xfffffff8, RZ, 0xc0, !PT ;  /* 0xfffffff808087812 */ /* 0x000fe200078ec0ff */
[----:B------:R-:W-:Y:S01]  /*1010*/  VIADD R188, R16, 0x40 ;  /* 0x0000004010bc7836 */ /* 0x000fe20000000000 */
[----:B------:R-:W-:Y:S01]  /*1020*/  STL [R1+0x42c], R14 ;  /* 0x00042c0e01007387 */ /* 0x000fe20000100800 */
[----:B------:R-:W-:Y:S01]  /*1030*/  IMAD.IADD R3, R9, 0x1, -R0 ;  /* 0x0000000109037824 */ /* 0x000fe200078e0a00 */
[----:B------:R-:W-:Y:S01]  /*1040*/  LOP3.LUT R0, R6, 0x38, R16, 0xf8, !PT ;  /* 0x0000003806007812 */ /* 0x000fe200078ef810 */
[----:B------:R-:W-:Y:S01]  /*1050*/  IMAD.SHL.U32 R7, R7, 0x40, RZ ;  /* 0x0000004007077824 */ /* 0x000fe200078e00ff */
[----:B-1----:R-:W-:Y:S01]  /*1060*/  SHF.R.U32.HI R9, RZ, 0x3, R6 ;  /* 0x00000003ff097819 */ /* 0x002fe20000011606 */
[----:B------:R-:W-:Y:S01]  /*1070*/  IMAD.IADD R158, R155, 0x1, -R8 ;  /* 0x000000019b9e7824 */ /* 0x000fe200078e0a08 */
[----:B0-----:R-:W-:Y:S01]  /*1080*/  SHF.R.S32.HI R6, RZ, 0x1f, R216 ;  /* 0x0000001fff067819 */ /* 0x001fe200000114d8 */
[----:B------:R-:W-:Y:S01]  /*1090*/  IMAD.SHL.U32 R8, R5, 0x100, RZ ;  /* 0x0000010005087824 */ /* 0x000fe200078e00ff */
[----:B------:R-:W-:Y:S01]  /*10a0*/  SHF.R.S32.HI R5, RZ, 0x1f, R188 ;  /* 0x0000001fff057819 */ /* 0x000fe200000114bc */
[----:B------:R-:W-:Y:S01]  /*10b0*/  STL [R1+0x44c], R10 ;  /* 0x00044c0a01007387 */ /* 0x000fe20000100800 */
[C---:B------:R-:W-:Y:S01]  /*10c0*/  VIADD R187, R16.reuse, 0x60 ;  /* 0x0000006010bb7836 */ /* 0x040fe20000000000 */
[----:B------:R-:W-:Y:S01]  /*10d0*/  SHF.R.S32.HI R17, RZ, 0x1f, R16 ;  /* 0x0000001fff117819 */ /* 0x000fe20000011410 */
[----:B------:R-:W-:Y:S01]  /*10e0*/  VIADD R186, R16, 0x80 ;  /* 0x0000008010ba7836 */ /* 0x000fe20000000000 */
[----:B------:R0:W-:Y:S01]  /*10f0*/  STL [R1+0x410], R6 ;  /* 0x0004100601007387 */ /* 0x0001e20000100800 */
[----:B------:R-:W-:Y:S01]  /*1100*/  SHF.L.U64.HI R196, R188, 0x1, R5 ;  /* 0x00000001bcc47819 */ /* 0x000fe20000010205 */
[C---:B------:R-:W-:Y:S01]  /*1110*/  VIADD R185, R16.reuse, 0xa0 ;  /* 0x000000a010b97836 */ /* 0x040fe20000000000 */
[----:B------:R-:W-:Y:S01]  /*1120*/  SHF.R.S32.HI R198, RZ, 0x1f, R187 ;  /* 0x0000001fffc67819 */ /* 0x000fe200000114bb */
[----:B------:R-:W-:Y:S01]  /*1130*/  STL [R1+0x438], R8 ;  /* 0x0004380801007387 */ /* 0x000fe20000100800 */
[C---:B------:R-:W-:Y:S01]  /*1140*/  VIADD R184, R16.reuse, 0xc0 ;  /* 0x000000c010b87836 */ /* 0x040fe20000000000 */
[----:B------:R-:W-:Y:S01]  /*1150*/  SHF.R.S32.HI R199, RZ, 0x1f, R186 ;  /* 0x0000001fffc77819 */ /* 0x000fe200000114ba */
[C---:B------:R-:W-:Y:S01]  /*1160*/  VIADD R183, R16.reuse, 0xe0 ;  /* 0x000000e010b77836 */ /* 0x040fe20000000000 */
[----:B------:R-:W-:Y:S01]  /*1170*/  STL [R1+0x440], R9 ;  /* 0x0004400901007387 */ /* 0x000fe20000100800 */
[C---:B------:R-:W-:Y:S01]  /*1180*/  VIADD R182, R16.reuse, 0x100 ;  /* 0x0000010010b67836 */ /* 0x040fe20000000000 */
[----:B0-----:R-:W-:Y:S01]  /*1190*/  SHF.R.S32.HI R6, RZ, 0x1f, R160 ;  /* 0x0000001fff067819 */ /* 0x001fe200000114a0 */
[C---:B------:R-:W-:Y:S01]  /*11a0*/  VIADD R181, R16.reuse, 0x120 ;  /* 0x0000012010b57836 */ /* 0x040fe20000000000 */
[----:B------:R-:W-:Y:S01]  /*11b0*/  SHF.R.S32.HI R200, RZ, 0x1f, R185 ;  /* 0x0000001fffc87819 */ /* 0x000fe200000114b9 */
[C---:B------:R-:W-:Y:S01]  /*11c0*/  VIADD R180, R16.reuse, 0x140 ;  /* 0x0000014010b47836 */ /* 0x040fe20000000000 */
[----:B------:R-:W-:Y:S01]  /*11d0*/  SHF.R.S32.HI R201, RZ, 0x1f, R184 ;  /* 0x0000001fffc97819 */ /* 0x000fe200000114b8 */
[----:B------:R0:W-:Y:S01]  /*11e0*/  STL [R1+0x424], R6 ;  /* 0x0004240601007387 */ /* 0x0001e20000100800 */
        /* <DEDUP_REMOVED lines=8> */
[C---:B------:R-:W-:Y:S01]  /*1270*/  VIADD R189, R16.reuse, 0x1e0 ;  /* 0x000001e010bd7836 */ /* 0x040fe20000000000 */
[----:B0-----:R-:W-:Y:S01]  /*1280*/  LOP3.LUT R6, R7, 0xfffffe00, RZ, 0xc0, !PT ;  /* 0xfffffe0007067812 */ /* 0x001fe200078ec0ff */
[----:B------:R-:W-:Y:S01]  /*1290*/  VIADD R18, R16, 0x20 ;  /* 0x0000002010127836 */ /* 0x000fe20000000000 */
[----:B------:R-:W-:Y:S01]  /*12a0*/  SHF.R.S32.HI R206, RZ, 0x1f, R163 ;  /* 0x0000001fffce7819 */ /* 0x000fe200000114a3 */
[C---:B------:R-:W-:Y:S01]  /*12b0*/  VIADD R215, R217.reuse, 0x80 ;  /* 0x00000080d9d77836 */ /* 0x040fe20000000000 */
[----:B------:R-:W-:Y:S01]  /*12c0*/  LOP3.LUT R5, R6, R0, R9, 0xf6, !PT ;  /* 0x0000000006057212 */ /* 0x000fe200078ef609 */
[----:B------:R-:W-:Y:S01]  /*12d0*/  STL [R1+0x444], R6 ;  /* 0x0004440601007387 */ /* 0x000fe20000100800 */
[C---:B------:R-:W-:Y:S01]  /*12e0*/  VIADD R214, R217.reuse, 0xc0 ;  /* 0x000000c0d9d67836 */ /* 0x040fe20000000000 */
[----:B------:R-:W-:Y:S01]  /*12f0*/  SHF.R.S32.HI R207, RZ, 0x1f, R162 ;  /* 0x0000001fffcf7819 */ /* 0x000fe200000114a2 */
[----:B------:R-:W-:Y:S01]  /*1300*/  VIADD R213, R217, 0x100 ;  /* 0x00000100d9d57836 */ /* 0x000fe20000000000 */
[----:B------:R-:W-:Y:S01]  /*1310*/  SHF.R.S32.HI R208, RZ, 0x1f, R161 ;  /* 0x0000001fffd07819 */ /* 0x000fe200000114a1 */
[----:B------:R-:W-:Y:S01]  /*1320*/  IMAD R0, R5, 0x2, R2 ;  /* 0x0000000205007824 */ /* 0x000fe200078e0202 */
[----:B------:R-:W-:Y:S01]  /*1330*/  SHF.R.S32.HI R209, RZ, 0x1f, R190 ;  /* 0x0000001fffd17819 */ /* 0x000fe200000114be */
[C---:B------:R-:W-:Y:S01]  /*1340*/  VIADD R212, R217.reuse, 0x140 ;  /* 0x00000140d9d47836 */ /* 0x040fe20000000000 */
[----:B------:R-:W-:Y:S01]  /*1350*/  SHF.R.S32.HI R210, RZ, 0x1f, R189 ;  /* 0x0000001fffd27819 */ /* 0x000fe200000114bd */
[C---:B------:R-:W-:Y:S01]  /*1360*/  VIADD R220, R217.reuse, 0x180 ;  /* 0x00000180d9dc7836 */ /* 0x040fe20000000000 */
[----:B------:R0:W-:Y:S01]  /*1370*/  STL [R1+0x430], R0 ;  /* 0x0004300001007387 */ /* 0x0001e20000100800 */
[----:B------:R-:W-:Y:S01]  /*1380*/  VIADD R219, R217, 0x1c0 ;  /* 0x000001c0d9db7836 */ /* 0x000fe20000000000 */
[----:B------:R-:W-:Y:S01]  /*1390*/  SHF.R.S32.HI R159, RZ, 0x1f, R18 ;  /* 0x0000001fff9f7819 */ /* 0x000fe20000011412 */
[----:B------:R-:W-:Y:S01]  /*13a0*/  IMAD.U32 R156, R13, 0x40, R10 ;  /* 0x000000400d9c7824 */ /* 0x000fe200078e000a */
[----:B------:R-:W-:Y:S01]  /*13b0*/  SHF.R.S32.HI R229, RZ, 0x1f, R215 ;  /* 0x0000001fffe57819 */ /* 0x000fe200000114d7 */
[----:B------:R-:W-:Y:S01]  /*13c0*/  IMAD.IADD R193, R4, 0x1, R8 ;  /* 0x0000000104c17824 */ /* 0x000fe200078e0208 */
[----:B------:R-:W-:Y:S01]  /*13d0*/  SHF.R.S32.HI R228, RZ, 0x1f, R214 ;  /* 0x0000001fffe47819 */ /* 0x000fe200000114d6 */
[----:B------:R-:W-:Y:S01]  /*13e0*/  IMAD.WIDE R156, R156, R157, UR44 ;  /* 0x0000002c9c9c7e25 */ /* 0x000fe2000f8e029d */
[----:B------:R-:W-:-:S02]  /*13f0*/  SHF.R.S32.HI R227, RZ, 0x1f, R213 ;  /* 0x0000001fffe37819 */ /* 0x000fc400000114d5 */
[----:B------:R-:W-:Y:S01]  /*1400*/  SHF.R.S32.HI R226, RZ, 0x1f, R212 ;  /* 0x0000001fffe27819 */ /* 0x000fe200000114d4 */
[----:B0-----:R-:W-:Y:S01]  /*1410*/  IMAD R0, R3, 0x8, R192 ;  /* 0x0000000803007824 */ /* 0x001fe200078e02c0 */
[----:B------:R-:W-:Y:S02]  /*1420*/  SHF.R.S32.HI R225, RZ, 0x1f, R220 ;  /* 0x0000001fffe17819 */ /* 0x000fe400000114dc */
[----:B------:R-:W-:Y:S02]  /*1430*/  SHF.R.S32.HI R224, RZ, 0x1f, R219 ;  /* 0x0000001fffe07819 */ /* 0x000fe400000114db */
[----:B------:R0:W-:Y:S01]  /*1440*/  STL [R1+0x450], R0 ;  /* 0x0004500001007387 */ /* 0x0001e20000100800 */
[----:B------:R-:W-:Y:S02]  /*1450*/  SHF.L.U64.HI R198, R187, 0x1, R198 ;  /* 0x00000001bbc67819 */ /* 0x000fe400000102c6 */
[----:B------:R-:W-:Y:S02]  /*1460*/  SHF.L.U64.HI R199, R186, 0x1, R199 ;  /* 0x00000001bac77819 */ /* 0x000fe400000102c7 */
[----:B------:R-:W-:-:S02]  /*1470*/  SHF.L.U64.HI R200, R185, 0x1, R200 ;  /* 0x00000001b9c87819 */ /* 0x000fc400000102c8 */
[----:B------:R-:W-:Y:S02]  /*1480*/  SHF.L.U64.HI R201, R184, 0x1, R201 ;  /* 0x00000001b8c97819 */ /* 0x000fe400000102c9 */
[----:B------:R-:W-:Y:S02]  /*1490*/  SHF.L.U64.HI R202, R183, 0x1, R202 ;  /* 0x00000001b7ca7819 */ /* 0x000fe400000102ca */
[----:B------:R-:W-:Y:S02]  /*14a0*/  SHF.L.U64.HI R203, R182, 0x1, R203 ;  /* 0x00000001b6cb7819 */ /* 0x000fe400000102cb */
[----:B------:R-:W-:Y:S02]  /*14b0*/  SHF.L.U64.HI R204, R181, 0x1, R204 ;  /* 0x00000001b5cc7819 */ /* 0x000fe400000102cc */
[----:B------:R-:W-:Y:S02]  /*14c0*/  SHF.L.U64.HI R205, R180, 0x1, R205 ;  /* 0x00000001b4cd7819 */ /* 0x000fe400000102cd */
[----:B------:R-:W-:-:S02]  /*14d0*/  SHF.L.U64.HI R206, R163, 0x1, R206 ;  /* 0x00000001a3ce7819 */ /* 0x000fc400000102ce */
[----:B------:R-:W-:Y:S02]  /*14e0*/  SHF.L.U64.HI R207, R162, 0x1, R207 ;  /* 0x00000001a2cf7819 */ /* 0x000fe400000102cf */
[----:B------:R-:W-:Y:S02]  /*14f0*/  SHF.L.U64.HI R208, R161, 0x1, R208 ;  /* 0x00000001a1d07819 */ /* 0x000fe400000102d0 */
[----:B------:R-:W-:Y:S02]  /*1500*/  SHF.L.U64.HI R209, R190, 0x1, R209 ;  /* 0x00000001bed17819 */ /* 0x000fe400000102d1 */
[----:B0-----:R-:W-:-:S07]  /*1510*/  SHF.L.U64.HI R210, R189, 0x1, R210 ;  /* 0x00000001bdd27819 */ /* 0x001fce00000102d2 */
.L_x_6901:
[----:B------:R-:W-:Y:S01]  /*1520*/  ULDC.64 UR4, c[0x0][0xb20] ;  /* 0x0002c80000047ab9 */ /* 0x000fe20000000a00 */
[----:B0123--:R-:W0:Y:S01]  /*1530*/  LDC.64 R6, c[0x0][0xb00] ;  /* 0x0002c000ff067b82 */ /* 0x00fe220000000a00 */
[----:B------:R-:W-:Y:S01]  /*1540*/  ISETP.NE.U32.AND P0, PT, RZ, UR4, PT ;  /* 0x00000004ff007c0c */ /* 0x000fe2000bf05070 */
[----:B------:R-:W-:Y:S01]  /*1550*/  IMAD.MOV.U32 R3, RZ, RZ, RZ ;  /* 0x000000ffff037224 */ /* 0x000fe200078e00ff */
[----:B------:R-:W-:Y:S01]  /*1560*/  ULDC.64 UR6, c[0x0][0xb18] ;  /* 0x0002c60000067ab9 */ /* 0x000fe20000000a00 */
[----:B----4-:R-:W-:Y:S01]  /*1570*/  IMAD.MOV.U32 R27, RZ, RZ, RZ ;  /* 0x000000ffff1b7224 */ /* 0x010fe200078e00ff */
        /* <DEDUP_REMOVED lines=39> */
.L_x_6681:
[----:B------:R-:W-:Y:S02]  /*17f0*/  IMAD.U32 R38, RZ, RZ, UR5 ;  /* 0x00000005ff267e24 */ /* 0x000fe4000f8e00ff */
[----:B------:R-:W-:Y:S01]  /*1800*/  IMAD.U32 R26, RZ, RZ, UR4 ;  /* 0x00000004ff1a7e24 */ /* 0x000fe2000f8e00ff */
[----:B------:R-:W-:Y:S06]  /*1810*/  @!P2 BRA `(.L_x_6682) ;  /* 0x000000000010a947 */ /* 0x000fec0003800000 */
[----:B------:R-:W0:Y:S02]  /*1820*/  LDC.64 R4, c[0x0][0xb18] ;  /* 0x0002c600ff047b82 */ /* 0x000e240000000a00 */
[----:B0-----:R-:W-:-:S05]  /*1830*/  IMAD.WIDE R4, R115, 0x4, R4 ;  /* 0x0000000473047825 */ /* 0x001fca00078e0204 */
[----:B------:R0:W5:Y:S01]  /*1840*/  LDG.E R26, desc[UR46][R4.64] ;  /* 0x0000002e041a7981 */ /* 0x000162000c1e1900 */
[----:B------:R-:W-:Y:S05]  /*1850*/  BRA `(.L_x_6683) ;  /* 0x0000000000107947 */ /* 0x000fea0003800000 */
.L_x_6682:
[----:B------:R-:W-:Y:S05]  /*1860*/  @!P3 BRA `(.L_x_6683) ;  /* 0x00000000000cb947 */ /* 0x000fea0003800000 */
[----:B------:R-:W2:Y:S04]  /*1870*/  LDG.E R5, desc[UR46][R10.64] ;  /* 0x0000002e0a057981 */ /* 0x000ea8000c1e1900 */
[----:B------:R-:W2:Y:S02]  /*1880*/  LDG.E R26, desc[UR46][R10.64+0x4] ;  /* 0x0000042e0a1a7981 */ /* 0x000ea4000c1e1900 */
[----:B--2---:R-:W-:-:S07]  /*1890*/  IMAD.IADD R26, R26, 0x1, -R5 ;  /* 0x000000011a1a7824 */ /* 0x004fce00078e0a05 */
.L_x_6683:
        /* <DEDUP_REMOVED lines=11> */
[----:B------:R-:W3:Y:S01]  /*1950*/  @P0 LDG.E R11, desc[UR46][R6.64+0x4] ;  /* 0x0000042e060b0981 */ /* 0x000ee2000c1e1900 */
[----:B-----5:R-:W-:Y:S02]  /*1960*/  IMAD.MOV.U32 R36, RZ, RZ, R26 ;  /* 0x000000ffff247224 */ /* 0x020fe400078e001a */
[----:B--2---:R-:W-:-:S05]  /*1970*/  @P1 IMAD.WIDE R8, R115, 0x4, R8 ;  /* 0x0000000473081825 */ /* 0x004fca00078e0208 */
[----:B------:R1:W5:Y:S01]  /*1980*/  @P1 LDG.E R36, desc[UR46][R8.64] ;  /* 0x0000002e08241981 */ /* 0x000362000c1e1900 */
[----:B0-----:R-:W-:Y:S01]  /*1990*/  ISETP.NE.AND P1, PT, R4, 0x1, PT ;  /* 0x000000010400780c */ /* 0x001fe20003f25270 */
[----:B------:R-:W-:Y:S01]  /*19a0*/  IMAD.SHL.U32 R195, R113, 0x40, RZ ;  /* 0x0000004071c37824 */ /* 0x000fe200078e00ff */
[----:B------:R-:W0:Y:S11]  /*19b0*/  LDC.64 R4, c[0x0][0xad8] ;  /* 0x0002b600ff047b82 */ /* 0x000e360000000a00 */
[----:B------:R-:W2:Y:S08]  /*19c0*/  @P1 LDC R13, c[0x0][0x44c] ;  /* 0x00011300ff0d1b82 */ /* 0x000eb00000000800 */
[----:B------:R-:W4:Y:S01]  /*19d0*/  @P1 LDC R10, c[0x0][0x450] ;  /* 0x00011400ff0a1b82 */ /* 0x000f220000000800 */
[----:B0-----:R-:W-:Y:S01]  /*19e0*/  ISETP.GE.AND P2, PT, R5, 0x1, PT ;  /* 0x000000010500780c */ /* 0x001fe20003f46270 */
[----:B---3--:R-:W-:-:S02]  /*19f0*/  @P0 IMAD.IADD R38, R11, 0x1, -R0 ;  /* 0x000000010b260824 */ /* 0x008fc400078e0a00 */
[----:B------:R-:W-:Y:S02]  /*1a00*/  IMAD.IADD R11, R26, 0x1, -R3 ;  /* 0x000000011a0b7824 */ /* 0x000fe400078e0a03 */
[----:B------:R-:W-:Y:S02]  /*1a10*/  VIADD R0, R195, 0x3f ;  /* 0x0000003fc3007836 */ /* 0x000fe40000000000 */
[----:B------:R-:W-:Y:S02]  /*1a20*/  IMAD.IADD R25, R11, 0x1, R38 ;  /* 0x000000010b197824 */ /* 0x000fe400078e0226 */
[----:B--2---:R-:W-:-:S03]  /*1a30*/  @P1 IMAD.HI.U32 R3, R0, R13, RZ ;  /* 0x0000000d00031227 */ /* 0x004fc600078e00ff */
[C---:B------:R-:W-:Y:S01]  /*1a40*/  IADD3 R211, R25.reuse, 0x1, -R24 ;  /* 0x0000000119d37810 */ /* 0x040fe20007ffe818 */
[----:B------:R-:W-:Y:S01]  /*1a50*/  IMAD.MOV.U32 R6, RZ, RZ, R0 ;  /* 0x000000ffff067224 */ /* 0x000fe200078e0000 */
[----:B----4-:R-:W-:Y:S01]  /*1a60*/  @P1 SHF.R.U32.HI R6, RZ, R10, R3 ;  /* 0x0000000aff061219 */ /* 0x010fe20000011603 */
[----:B------:R-:W-:-:S04]  /*1a70*/  VIADD R0, R25, 0x3f ;  /* 0x0000003f19007836 */ /* 0x000fc80000000000 */
[----:B-1----:R-:W-:Y:S01]  /*1a80*/  IMAD.IADD R9, R211, 0x1, R6 ;  /* 0x00000001d3097824 */ /* 0x002fe200078e0206 */
[----:B------:R-:W-:-:S03]  /*1a90*/  SHF.R.S32.HI R3, RZ, 0x1f, R0 ;  /* 0x0000001fff037819 */ /* 0x000fc60000011400 */
[----:B------:R-:W-:Y:S01]  /*1aa0*/  IMAD.IADD R4, R9, 0x1, R4 ;  /* 0x0000000109047824 */ /* 0x000fe200078e0204 */
[----:B------:R-:W-:-:S04]  /*1ab0*/  LEA.HI R3, R3, R0, RZ, 0x6 ;  /* 0x0000000003037211 */ /* 0x000fc800078f30ff */
        /* <DEDUP_REMOVED lines=13> */
.L_x_6686:
[----:B------:R-:W-:-:S13]  /*1b90*/  ISETP.NE.AND P0, PT, R5, 0x1, PT ;  /* 0x000000010500780c */ /* 0x000fda0003f05270 */
[----:B------:R-:W0:Y:S02]  /*1ba0*/  @P0 LDC.64 R6, c[0x0][0xae0] ;  /* 0x0002b800ff060b82 */ /* 0x000e240000000a00 */
[----:B0-----:R-:W-:-:S05]  /*1bb0*/  @P0 IMAD.HI.U32 R6, R0, R6, RZ ;  /* 0x0000000600060227 */ /* 0x001fca00078e00ff */
[----:B------:R-:W-:-:S07]  /*1bc0*/  @P0 SHF.R.U32.HI R0, RZ, R7, R6 ;  /* 0x00000007ff000219 */ /* 0x000fce0000011606 */
.L_x_6687:
[----:B------:R-:W-:Y:S05]  /*1bd0*/  BSYNC B0 ;  /* 0x0000000000007941 */ /* 0x000fea0003800000 */
.L_x_6685:
[----:B------:R-:W-:-:S05]  /*1be0*/  IMAD R3, R0, R5, R5 ;  /* 0x0000000500037224 */ /* 0x000fca00078e0205 */
[----:B------:R-:W-:-:S07]  /*1bf0*/  VIMNMX R4, R4, R3, PT ;  /* 0x0000000304047248 */ /* 0x000fce0003fe0100 */
.L_x_6684:
[----:B------:R-:W0:Y:S01]  /*1c00*/  @P1 LDC R0, c[0x0][0x44c] ;  /* 0x00011300ff001b82 */ /* 0x000e220000000800 */
[----:B------:R-:W-:Y:S01]  /*1c10*/  IMAD.IADD R191, R25, 0x1, -R24 ;  /* 0x0000000119bf7824 */ /* 0x000fe200078e0a18 */
[----:B------:R-:W-:-:S06]  /*1c20*/  ULDC UR4, c[0x0][0xad4] ;  /* 0x0002b50000047ab9 */ /* 0x000fcc0000000800 */
[----:B------:R-:W1:Y:S01]  /*1c30*/  @P1 LDC R6, c[0x0][0x450] ;  /* 0x00011400ff061b82 */ /* 0x000e620000000800 */
[----:B0-----:R-:W-:-:S04]  /*1c40*/  @P1 IMAD.HI.U32 R3, R195, R0, RZ ;  /* 0x00000000c3031227 */ /* 0x001fc800078e00ff */
[----:B------:R-:W-:Y:S01]  /*1c50*/  IMAD.MOV.U32 R0, RZ, RZ, R195 ;  /* 0x000000ffff007224 */ /* 0x000fe200078e00c3 */
        /* <DEDUP_REMOVED lines=14> */
.L_x_6690:
[----:B------:R-:W-:-:S13]  /*1d40*/  ISETP.NE.AND P0, PT, R5, 0x1, PT ;  /* 0x000000010500780c */ /* 0x000fda0003f05270 */
[----:B------:R-:W0:Y:S02]  /*1d50*/  @P0 LDC.64 R6, c[0x0][0xae0] ;  /* 0x0002b800ff060b82 */ /* 0x000e240000000a00 */
[----:B0-----:R-:W-:-:S05]  /*1d60*/  @P0 IMAD.HI.U32 R6, R0, R6, RZ ;  /* 0x0000000600060227 */ /* 0x001fca00078e00ff */
[----:B------:R-:W-:-:S07]  /*1d70*/  @P0 SHF.R.U32.HI R0, RZ, R7, R6 ;  /* 0x00000007ff000219 */ /* 0x000fce0000011606 */
.L_x_6691:
[----:B------:R-:W-:Y:S05]  /*1d80*/  BSYNC B0 ;  /* 0x0000000000007941 */ /* 0x000fea0003800000 */
.L_x_6689:
[----:B------:R-:W-:-:S05]  /*1d90*/  IMAD R0, R0, R5, RZ ;  /* 0x0000000500007224 */ /* 0x000fca00078e02ff */
[----:B------:R-:W-:-:S07]  /*1da0*/  VIMNMX R3, R3, R0, !PT ;  /* 0x0000000003037248 */ /* 0x000fce0007fe0100 */
.L_x_6688:
[----:B------:R-:W-:Y:S01]  /*1db0*/  VIADD R4, R4, 0x3f ;  /* 0x0000003f04047836 */ /* 0x000fe20000000000 */
[----:B------:R-:W-:-:S04]  /*1dc0*/  SHF.R.S32.HI R0, RZ, 0x1f, R3 ;  /* 0x0000001fff007819 */ /* 0x000fc80000011403 */
[----:B------:R-:W-:Y:S02]  /*1dd0*/  SHF.R.S32.HI R5, RZ, 0x1f, R4 ;  /* 0x0000001fff057819 */ /* 0x000fe40000011404 */
[----:B------:R-:W-:Y:S02]  /*1de0*/  LEA.HI R0, R0, R3, RZ, 0x6 ;  /* 0x0000000300007211 */ /* 0x000fe400078f30ff */
[----:B------:R-:W-:Y:S02]  /*1df0*/  LEA.HI R5, R5, R4, RZ, 0x6 ;  /* 0x0000000405057211 */ /* 0x000fe400078f30ff */
[----:B------:R-:W-:Y:S02]  /*1e00*/  SHF.R.S32.HI R3, RZ, 0x6, R0 ;  /* 0x00000006ff037819 */ /* 0x000fe40000011400 */
[----:B------:R-:W-:Y:S02]  /*1e10*/  SHF.R.S32.HI R0, RZ, 0x6, R5 ;  /* 0x00000006ff007819 */ /* 0x000fe40000011405 */
[----:B------:R-:W-:-:S02]  /*1e20*/  VIMNMX R3, RZ, R3, !PT ;  /* 0x00000003ff037248 */ /* 0x000fc40007fe0100 */
        /* <DEDUP_REMOVED lines=11> */
[----:B------:R-:W-:Y:S02]  /*1ee0*/  @P0 SHF.R.S32.HI R22, RZ, 0x6, R3 ;  /* 0x00000006ff160819 */ /* 0x000fe40000011403 */
        /* <DEDUP_REMOVED lines=23> */
.L_x_6694:
[----:B------:R-:W-:Y:S05]  /*2060*/  BSYNC B6 ;  /* 0x0000000000067941 */ /* 0x000fea0003800000 */
.L_x_6693:
        /* <DEDUP_REMOVED lines=20> */
.L_x_6696:
[----:B------:R-:W-:Y:S05]  /*21b0*/  BSYNC B6 ;  /* 0x0000000000067941 */ /* 0x000fea0003800000 */
.L_x_6695:
[----:B------:R-:W-:Y:S01]  /*21c0*/  ULDC.64 UR4, c[0x0][0xaf0] ;  /* 0x0002bc0000047ab9 */ /* 0x000fe20000000a00 */
[----:B------:R-:W-:Y:S01]  /*21d0*/  IMAD.MOV.U32 R0, RZ, RZ, R115 ;  /* 0x000000ffff007224 */ /* 0x000fe200078e0073 */
[----:B------:R-:W-:Y:S01]  /*21e0*/  ISETP.NE.U32.AND P0, PT, RZ, UR4, PT ;  /* 0x00000004ff007c0c */ /* 0x000fe2000bf05070 */
[----:B------:R-:W2:Y:S01]  /*21f0*/  LDL R28, [R1+0x418] ;  /* 0x00041800011c7983 */ /* 0x000ea20000100800 */
[----:B------:R-:W0:Y:S02]  /*2200*/  LDC R49, c[0x0][0x3f4] ;  /* 0x0000fd00ff317b82 */ /* 0x000e240000000800 */
[----:B------:R-:W-:-:S06]  /*2210*/  ISETP.NE.AND.EX P0, PT, RZ, UR5, PT, P0 ;  /* 0x00000005ff007c0c */ /* 0x000fcc000bf05300 */
[----:B------:R-:W1:Y:S01]  /*2220*/  LDC.64 R42, c[0x0][0x408] ;  /* 0x00010200ff2a7b82 */ /* 0x000e620000000a00 */
[----:B------:R-:W3:Y:S01]  /*2230*/  S2R R29, SR_TID.X ;  /* 0x00000000001d7919 */ /* 0x000ee20000002100 */
[----:B------:R-:W-:Y:S01]  /*2240*/  SHF.R.S32.HI R9, RZ, 0x1f, R155 ;  /* 0x0000001fff097819 */ /* 0x000fe2000001149b */
[----:B------:R-:W-:-:S05]  /*2250*/  ULDC.64 UR4, c[0x0][0x3f8] ;  /* 0x0000fe0000047ab9 */ /* 0x000fca0000000a00 */
[----:B------:R-:W4:Y:S02]  /*2260*/  @P0 LDC.64 R4, c[0x0][0xaf0] ;  /* 0x0002bc00ff040b82 */ /* 0x000f240000000a00 */
[----:B----4-:R-:W-:-:S05]  /*2270*/  @P0 IMAD.WIDE R4, R115, 0x4, R4 ;  /* 0x0000000473040825 */ /* 0x010fca00078e0204 */
[----:B------:R4:W2:Y:S01]  /*2280*/  @P0 LDG.E R0, desc[UR46][R4.64] ;  /* 0x0000002e04000981 */ /* 0x0008a2000c1e1900 */
[----:B------:R-:W-:Y:S01]  /*2290*/  SHF.R.S32.HI R153, RZ, 0x1f, R152 ;  /* 0x0000001fff997819 */ /* 0x000fe20000011498 */
[C---:B------:R-:W-:Y:S01]  /*22a0*/  IMAD R6, R9.reuse, UR4, RZ ;  /* 0x0000000409067c24 */ /* 0x040fe2000f8e02ff */
[----:B0-----:R-:W-:Y:S01]  /*22b0*/  ISETP.GE.AND P1, PT, R16, R49, PT ;  /* 0x000000311000720c */ /* 0x001fe20003f26270 */
[----:B-1----:R-:W-:Y:S01]  /*22c0*/  IMAD R10, R9, R42, RZ ;  /* 0x0000002a090a7224 */ /* 0x002fe200078e02ff */
[----:B------:R-:W-:Y:S01]  /*22d0*/  SHF.L.U64.HI R41, R42, 0x6, R43 ;  /* 0x000000062a297819 */ /* 0x000fe2000001022b */
[----:B------:R-:W-:Y:S01]  /*22e0*/  IMAD R15, R155, UR5, R6 ;  /* 0x000000059b0f7c24 */ /* 0x000fe2000f8e0206 */
[----:B------:R-:W-:Y:S01]  /*22f0*/  SEL R13, R49, RZ, P1 ;  /* 0x000000ff310d7207 */ /* 0x000fe20000800000 */
[C---:B------:R-:W-:Y:S01]  /*2300*/  IMAD.WIDE.U32 R6, R155.reuse, UR4, R152 ;  /* 0x000000049b067c25 */ /* 0x040fe2000f8e0098 */
[----:B---3--:R-:W-:Y:S02]  /*2310*/  SHF.R.U32.HI R29, RZ, 0x7, R29 ;  /* 0x00000007ff1d7819 */ /* 0x008fe4000001161d */
[----:B------:R-:W-:Y:S01]  /*2320*/  SHF.R.S32.HI R45, RZ, 0x1f, R114 ;  /* 0x0000001fff2d7819 */ /* 0x000fe20000011472 */
[----:B------:R-:W-:-:S04]  /*2330*/  IMAD.WIDE.U32 R8, R155, UR4, R16 ;  /* 0x000000049b087c25 */ /* 0x000fc8000f8e0010 */
[----:B------:R-:W-:Y:S02]  /*2340*/  IMAD.IADD R7, R7, 0x1, R15 ;  /* 0x0000000107077824 */ /* 0x000fe400078e020f */
[----:B------:R-:W-:Y:S02]  /*2350*/  IMAD R21, R155, R43, R10 ;  /* 0x0000002b9b157224 */ /* 0x000fe400078e020a */
[----:B------:R-:W-:Y:S01]  /*2360*/  IMAD.IADD R9, R15, 0x1, R9 ;  /* 0x000000010f097824 */ /* 0x000fe200078e0209 */
[----:B-----5:R-:W-:Y:S01]  /*2370*/  SHF.R.S32.HI R15, RZ, 0x1f, R36 ;  /* 0x0000001fff0f7819 */ /* 0x020fe20000011424 */
[----:B------:R-:W-:Y:S02]  /*2380*/  IMAD.IADD R13, R16, 0x1, R13 ;  /* 0x00000001100d7824 */ /* 0x000fe400078e020d */
[----:B----4-:R-:W-:-:S03]  /*2390*/  IMAD.WIDE.U32 R4, R155, R42, R152 ;  /* 0x0000002a9b047225 */ /* 0x010fc600078e0098 */
[----:B------:R-:W-:Y:S01]  /*23a0*/  SHF.R.S32.HI R40, RZ, 0x1f, R13 ;  /* 0x0000001fff287819 */ /* 0x000fe2000001140d */
[----:B------:R-:W-:-:S03]  /*23b0*/  IMAD.WIDE.U32 R10, R155, R42, R16 ;  /* 0x0000002a9b0a7225 */ /* 0x000fc600078e0010 */
[----:B------:R-:W-:Y:S01]  /*23c0*/  LEA.HI R40, R40, R13, RZ, 0x3 ;  /* 0x0000000d28287211 */ /* 0x000fe200078f18ff */
[----:B------:R-:W-:Y:S02]  /*23d0*/  IMAD.SHL.U32 R44, R158, 0x40, RZ ;  /* 0x000000409e2c7824 */ /* 0x000fe400078e00ff */
[----:B------:R-:W-:Y:S01]  /*23e0*/  IMAD.IADD R5, R5, 0x1, R21 ;  /* 0x0000000105057824 */ /* 0x000fe200078e0215 */
[----:B------:R-:W-:Y:S01]  /*23f0*/  LOP3.LUT R54, R40, 0xfffffff8, RZ, 0xc0, !PT ;  /* 0xfffffff828367812 */ /* 0x000fe200078ec0ff */
[----:B------:R-:W-:Y:S01]  /*2400*/  IMAD.IADD R11, R21, 0x1, R11 ;  /* 0x00000001150b7824 */ /* 0x000fe200078e020b */
[----:B------:R-:W-:Y:S01]  /*2410*/  LOP3.LUT R44, R44, 0x1c0, RZ, 0xc0, !PT ;  /* 0x000001c02c2c7812 */ /* 0x000fe200078ec0ff */
[C---:B------:R-:W-:Y:S01]  /*2420*/  IMAD R21, R15.reuse, UR4, RZ ;  /* 0x000000040f157c24 */ /* 0x040fe2000f8e02ff */
[----:B------:R-:W-:Y:S01]  /*2430*/  SHF.R.S32.HI R60, RZ, 0x1f, R54 ;  /* 0x0000001fff3c7819 */ /* 0x000fe20000011436 */
[----:B------:R-:W-:Y:S01]  /*2440*/  IMAD R15, R15, R42, RZ ;  /* 0x0000002a0f0f7224 */ /* 0x000fe200078e02ff */
[----:B------:R-:W-:Y:S01]  /*2450*/  SHF.R.U32.HI R48, RZ, 0x3, R44 ;  /* 0x00000003ff307819 */ /* 0x000fe2000001162c */
[----:B------:R-:W-:Y:S01]  /*2460*/  IMAD.IADD R3, R27, 0x1, R26 ;  /* 0x000000011b037824 */ /* 0x000fe200078e021a */
[----:B------:R-:W-:Y:S01]  /*2470*/  LOP3.LUT R50, R44, 0x18, R16, 0xf8, !PT ;  /* 0x000000182c327812 */ /* 0x000fe200078ef810 */
[----:B------:R-:W-:Y:S01]  /*2480*/  IMAD R15, R36, R43, R15 ;  /* 0x0000002b240f7224 */ /* 0x000fe200078e020f */
[----:B------:R-:W-:Y:S01]  /*2490*/  LOP3.LUT R59, R44, 0x38, R40, 0xf8, !PT ;  /* 0x000000382c3b7812 */ /* 0x000fe200078ef828 */
[----:B------:R-:W-:-:S02]  /*24a0*/  IMAD R13, R36, UR5, R21 ;  /* 0x00000005240d7c24 */ /* 0x000fc4000f8e0215 */
[----:B------:R-:W-:Y:S02]  /*24b0*/  IMAD.SHL.U32 R43, R223, 0x200, RZ ;  /* 0x00000200df2b7824 */ /* 0x000fe400078e00ff */
[----:B------:R-:W-:-:S03]  /*24c0*/  IMAD.WIDE.U32 R20, R36, UR4, R6 ;  /* 0x0000000424147c25 */ /* 0x000fc6000f8e0006 */
[C---:B------:R-:W-:Y:S01]  /*24d0*/  LOP3.LUT R50, R43.reuse, R50, R48, 0xf6, !PT ;  /* 0x000000322b327212 */ /* 0x040fe200078ef630 */
[C---:B------:R-:W-:Y:S01]  /*24e0*/  IMAD.WIDE.U32 R26, R36.reuse, UR4, R8 ;  /* 0x00000004241a7c25 */ /* 0x040fe2000f8e0008 */
[----:B------:R-:W-:Y:S01]  /*24f0*/  ULDC UR4, c[0x0][0x2f4] ;  /* 0x0000bd0000047ab9 */ /* 0x000fe20000000800 */
[----:B------:R-:W-:Y:S02]  /*2500*/  LOP3.LUT R59, R43, R59, R48, 0xf6, !PT ;  /* 0x0000003b2b3b7212 */ /* 0x000fe400078ef630 */
[-C--:B------:R-:W-:Y:S01]  /*2510*/  IMAD.WIDE.U32 R32, R36, R42.reuse, R4 ;  /* 0x0000002a24207225 */ /* 0x080fe200078e0004 */
[----:B------:R-:W-:Y:S02]  /*2520*/  ISETP.GE.AND P2, PT, R16, UR4, PT ;  /* 0x0000000410007c0c */ /* 0x000fe4000bf46270 */
[----:B------:R-:W-:Y:S01]  /*2530*/  ISETP.GE.AND P3, PT, R18, UR4, PT ;  /* 0x0000000412007c0c */ /* 0x000fe2000bf66270 */
[----:B------:R-:W-:-:S04]  /*2540*/  IMAD.WIDE.U32 R34, R36, R42, R10 ;  /* 0x0000002a24227225 */ /* 0x000fc800078e000a */
[----:B------:R-:W-:Y:S02]  /*2550*/  IMAD.SHL.U32 R42, R42, 0x40, RZ ;  /* 0x000000402a2a7824 */ /* 0x000fe400078e00ff */
[----:B------:R-:W-:Y:S02]  /*2560*/  VIADD R46, R29, 0x8 ;  /* 0x000000081d2e7836 */ /* 0x000fe40000000000 */
[----:B------:R-:W-:Y:S02]  /*2570*/  IMAD.SHL.U32 R49, R49, 0x2, RZ ;  /* 0x0000000231317824 */ /* 0x000fe400078e00ff */
[----:B------:R-:W-:Y:S02]  /*2580*/  IMAD.IADD R51, R21, 0x1, R13 ;  /* 0x0000000115337824 */ /* 0x000fe400078e020d */
[----:B------:R-:W-:Y:S02]  /*2590*/  IMAD.IADD R52, R13, 0x1, R27 ;  /* 0x000000010d347824 */ /* 0x000fe400078e021b */
[----:B------:R-:W-:-:S02]  /*25a0*/  IMAD.IADD R55, R33, 0x1, R15 ;  /* 0x0000000121377824 */ /* 0x000fc400078e020f */
[----:B------:R-:W-:Y:S02]  /*25b0*/  IMAD.IADD R58, R15, 0x1, R35 ;  /* 0x000000010f3a7824 */ /* 0x000fe400078e0223 */
[----:B--2---:R-:W-:Y:S01]  /*25c0*/  IMAD R47, R28, 0x40, R155 ;  /* 0x000000401c2f7824 */ /* 0x004fe200078e029b */
[----:B------:R-:W-:-:S07]  /*25d0*/  SHF.R.S32.HI R53, RZ, 0x1f, R0 ;  /* 0x0000001fff357819 */ /* 0x000fce0000011400 */
.L_x_6728:
        /* <DEDUP_REMOVED lines=26> */
[----:B------:R-:W-:Y:S05]  /*2780*/  YIELD ;  /* 0x0000000000007946 */ /* 0x000fea0003800000 */
[----:B------:R-:W-:Y:S01]  /*2790*/  IMAD.SHL.U32 R69, R19, 0x1000, RZ ;  /* 0x0000100013457824 */ /* 0x000fe200078e00ff */
[----:B------:R-:W-:Y:S01]  /*27a0*/  BSSY B0, `(.L_x_6697) ;  /* 0x00001be000007945 */ /* 0x000fe20003800000 */
[----:B------:R-:W-:Y:S01]  /*27b0*/  IMAD R64, R64, R7, R12 ;  /* 0x0000000740407224 */ /* 0x000fe200078e020c */
[----:B------:R-:W-:Y:S01]  /*27c0*/  ISETP.GT.AND P4, PT, R22, R37, PT ;  /* 0x000000251600720c */ /* 0x000fe20003f84270 */
[----:B------:R-:W-:-:S04]  /*27d0*/  IMAD.IADD R7, R50, 0x1, R69 ;  /* 0x0000000132077824 */ /* 0x000fc800078e0245 */
[----:B------:R-:W-:Y:S01]  /*27e0*/  IMAD R72, R7, 0x2, R2 ;  /* 0x0000000207487824 */ /* 0x000fe200078e0202 */
[----:B0-----:R-:W-:Y:S07]  /*27f0*/  @!P0 BRA `(.L_x_6698) ;  /* 0x0000001800088947 */ /* 0x001fee0003800000 */
[----:B------:R-:W-:Y:S01]  /*2800*/  SHF.R.S32.HI R66, RZ, 0x1f, R64 ;  /* 0x0000001fff427819 */ /* 0x000fe20000011440 */
[----:B------:R-:W-:Y:S01]  /*2810*/  ULDC.64 UR4, c[0x0][0x300] ;  /* 0x0000c00000047ab9 */ /* 0x000fe20000000a00 */
[----:B-----5:R-:W-:Y:S01]  /*2820*/  SHF.R.S32.HI R63, RZ, 0x1f, R62 ;  /* 0x0000001fff3f7819 */ /* 0x020fe2000001143e */
[----:B------:R-:W-:Y:S01]  /*2830*/  IMAD.WIDE.U32 R4, R64, UR4, RZ ;  /* 0x0000000440047c25 */ /* 0x000fe2000f8e00ff */
[----:B------:R-:W-:Y:S01]  /*2840*/  SHF.R.S32.HI R11, RZ, 0x1f, R22 ;  /* 0x0000001fff0b7819 */ /* 0x000fe20000011416 */
[----:B------:R-:W-:Y:S02]  /*2850*/  ULDC.64 UR6, c[0x0][0x3f8] ;  /* 0x0000fe0000067ab9 */ /* 0x000fe40000000a00 */
[----:B------:R-:W-:-:S04]  /*2860*/  IMAD R7, R66, UR4, RZ ;  /* 0x0000000442077c24 */ /* 0x000fc8000f8e02ff */
        /* <DEDUP_REMOVED lines=9> */
[----:B------:R-:W-:Y:S02]  /*2900*/  IMAD R65, R114, UR5, R7 ;  /* 0x0000000572417c24 */ /* 0x000fe4000f8e0207 */
[----:B------:R-:W-:Y:S02]  /*2910*/  IMAD R9, R11, UR6, RZ ;  /* 0x000000060b097c24 */ /* 0x000fe4000f8e02ff */
[----:B------:R-:W-:Y:S01]  /*2920*/  IMAD.WIDE.U32 R6, R22, UR6, RZ ;  /* 0x0000000616067c25 */ /* 0x000fe2000f8e00ff */
[----:B------:R-:W-:Y:S02]  /*2930*/  ULDC.U8 UR6, c[0x0][0x410] ;  /* 0x0001040000067ab9 */ /* 0x000fe40000000000 */
[----:B------:R-:W-:Y:S01]  /*2940*/  ISETP.NE.AND P0, PT, RZ, UR6, PT ;  /* 0x00000006ff007c0c */ /* 0x000fe2000bf05270 */
[----:B------:R-:W-:Y:S01]  /*2950*/  IMAD.WIDE.U32 R4, R114, UR4, R4 ;  /* 0x0000000472047c25 */ /* 0x000fe2000f8e0004 */
[----:B------:R-:W-:-:S03]  /*2960*/  ULDC.64 UR4, c[0x0][0x2e8] ;  /* 0x0000ba0000047ab9 */ /* 0x000fc60000000a00 */
[----:B------:R-:W-:Y:S01]  /*2970*/  IMAD R9, R22, UR7, R9 ;  /* 0x0000000716097c24 */ /* 0x000fe2000f8e0209 */
[----:B------:R-:W-:Y:S01]  /*2980*/  LEA R67, P5, R4, UR4, 0x1 ;  /* 0x0000000404437c11 */ /* 0x000fe2000f8a08ff */
[----:B------:R-:W-:Y:S02]  /*2990*/  IMAD.IADD R65, R5, 0x1, R65 ;  /* 0x0000000105417824 */ /* 0x000fe400078e0241 */
[----:B------:R-:W-:Y:S02]  /*29a0*/  IMAD.IADD R7, R7, 0x1, R9 ;  /* 0x0000000107077824 */ /* 0x000fe400078e0209 */
[----:B------:R-:W-:Y:S01]  /*29b0*/  IMAD.SHL.U32 R15, R6, 0x40, RZ ;  /* 0x00000040060f7824 */ /* 0x000fe200078e00ff */
[----:B------:R-:W-:Y:S02]  /*29c0*/  LEA.HI.X R65, R4, UR5, R65, 0x1, P5 ;  /* 0x0000000504417c11 */ /* 0x000fe4000a8f0c41 */
[----:B------:R-:W-:Y:S01]  /*29d0*/  SHF.L.U64.HI R10, R6, 0x6, R7 ;  /* 0x00000006060a7819 */ /* 0x000fe20000010207 */
[----:B------:R-:W-:Y:S06]  /*29e0*/  @!P0 BRA `(.L_x_6699) ;  /* 0x0000000800cc8947 */ /* 0x000fec0003800000 */
        /* <DEDUP_REMOVED lines=15> */
[----:B------:R-:W-:Y:S01]  /*2ae0*/  IMAD R11, R11, R42, R7 ;  /* 0x0000002a0b0b7224 */ /* 0x000fe200078e0207 */
[----:B------:R-:W-:Y:S01]  /*2af0*/  IADD3 R7, P5, R15, R20, RZ ;  /* 0x000000140f077210 */ /* 0x000fe20007fbe0ff */
[----:B------:R-:W-:-:S04]  /*2b00*/  IMAD.WIDE.U32 R8, R22, R42, R4 ;  /* 0x0000002a16087225 */ /* 0x000fc800078e0004 */
[----:B------:R-:W-:Y:S01]  /*2b10*/  IMAD.IADD R5, R9, 0x1, R11 ;  /* 0x0000000109057824 */ /* 0x000fe200078e020b */
[----:B------:R-:W-:Y:S01]  /*2b20*/  LEA R4, P6, R8, UR6, 0x1 ;  /* 0x0000000608047c11 */ /* 0x000fe2000f8c08ff */
        /* <DEDUP_REMOVED lines=11> */
.L_x_6701:
[----:B------:R-:W-:Y:S05]  /*2be0*/  BSYNC B1 ;  /* 0x0000000000017941 */ /* 0x000fea0003800000 */
.L_x_6700:
[----:B------:R-:W-:Y:S01]  /*2bf0*/  ISETP.NE.AND P5, PT, RZ, UR41, PT ;  /* 0x00000029ff007c0c */ /* 0x000fe2000bfa5270 */
[----:B0----5:R-:W-:Y:S02]  /*2c00*/  IMAD.MOV.U32 R4, RZ, RZ, R8 ;  /* 0x000000ffff047224 */ /* 0x021fe400078e0008 */
[----:B------:R-:W-:Y:S02]  /*2c10*/  IMAD.MOV.U32 R5, RZ, RZ, R9 ;  /* 0x000000ffff057224 */ /* 0x000fe400078e0009 */
        /* <DEDUP_REMOVED lines=13> */
[----:B------:R-:W-:Y:S06]  /*2cf0*/  @P5 BRA `(.L_x_6702) ;  /* 0x0000000000045947 */ /* 0x000fec0003800000 */
[----:B------:R-:W-:Y:S01]  /*2d00*/  BPT.TRAP 0x1 ;  /* 0x000000040000795c */ /* 0x000fe20000300000 */
.L_x_6702:
[----:B------:R-:W-:Y:S01]  /*2d10*/  IMAD R61, R19, 0x8, R2 ;  /* 0x00000008133d7824 */ /* 0x000fe200078e0202 */
[----:B------:R-:W-:Y:S01]  /*2d20*/  SHF.L.U32 R70, R154, 0x1f, RZ ;  /* 0x0000001f9a467819 */ /* 0x000fe200000006ff */
[----:B------:R-:W-:Y:S03]  /*2d30*/  BSSY B1, `(.L_x_6703) ;  /* 0x0000003000017945 */ /* 0x000fe60003800000 */
[----:B------:R-:W0:Y:S02]  /*2d40*/  SYNCS.PHASECHK.TRANS64.TRYWAIT P5, [R61+URZ+0x38890], R70 ;  /* 0x038890463d0075a7 */ /* 0x000e2400080a017f */
[----:B0-----:R-:W-:Y:S05]  /*2d50*/  @!P5 BRA `(.L_x_6704) ;  /* 0x0000032000e8d947 */ /* 0x001fea0003800000 */
.L_x_7052:
[----:B------:R-:W-:Y:S05]  /*2d60*/  BSYNC B1 ;  /* 0x0000000000017941 */ /* 0x000fea0003800000 */
.L_x_6703:
[----:B------:R-:W-:-:S03]  /*2d70*/  UMOV UR4, 0xffffffff ;  /* 0xffffffff00047882 */ /* 0x000fc60000000000 */
[----:B------:R-:W-:Y:S05]  /*2d80*/  BRA.DIV UR4, `(.L_x_6705) ;  /* 0x0000032204f07947 */ /* 0x000fea000b800000 */
[----:B------:R-:W1:Y:S04]  /*2d90*/  SHFL.IDX PT, R65, R65, RZ, 0x1c1f ;  /* 0x001c1fff41417589 */ /* 0x000e6800000e0000 */
[----:B------:R2:W3:Y:S02]  /*2da0*/  SHFL.IDX PT, R14, R67, RZ, 0x1c1f ;  /* 0x001c1fff430e7589 */ /* 0x0004e400000e0000 */
.L_x_7056:
[----:B------:R-:W-:Y:S05]  /*2db0*/  @P0 BRA `(.L_x_6706) ;  /* 0x0000001400700947 */ /* 0x000fea0003800000 */
[----:B------:R-:W-:Y:S04]  /*2dc0*/  BSSY B1, `(.L_x_6707) ;  /* 0x0000038000017945 */ /* 0x000fe80003800000 */
[----:B------:R-:W-:Y:S05]  /*2dd0*/  @P2 BRA `(.L_x_6708) ;  /* 0x0000000000d82947 */ /* 0x000fea0003800000 */
[----:B------:R4:W0:Y:S01]  /*2de0*/  LDS.128 R4, [R72+0x22400] ;  /* 0x0224000048047984 */ /* 0x0008220000000c00 */
[----:B------:R-:W-:Y:S01]  /*2df0*/  ISETP.GE.AND P5, PT, R152, R71, PT ;  /* 0x000000479800720c */ /* 0x000fe20003fa6270 */
[----:B------:R-:W-:Y:S01]  /*2e00*/  BSSY B2, `(.L_x_6709) ;  /* 0x0000032000027945 */ /* 0x000fe20003800000 */
[----:B---3--:R-:W-:-:S04]  /*2e10*/  LEA R10, P0, R16, R14, 0x1 ;  /* 0x0000000e100a7211 */ /* 0x008fc800078008ff */
[----:B-1----:R-:W-:-:S07]  /*2e20*/  LEA.HI.X R11, R16, R65, R17, 0x1, P0 ;  /* 0x00000041100b7211 */ /* 0x002fce00000f0c11 */
[----:B----4-:R-:W-:Y:S05]  /*2e30*/  @P5 BRA `(.L_x_6710) ;  /* 0x0000000000b85947 */ /* 0x010fea0003800000 */
[----:B------:R-:W-:Y:S01]  /*2e40*/  SHF.R.U64 R73, R30, 0x10, R31 ;  /* 0x000000101e497819 */ /* 0x000fe2000000121f */
[----:B0-----:R-:W-:Y:S01]  /*2e50*/  IMAD.U32 R15, R7, 0x10000, RZ ;  /* 0x00010000070f7824 */ /* 0x001fe200078e00ff */
[--C-:B------:R-:W-:Y:S01]  /*2e60*/  SHF.R.U64 R72, R56, 0x10, R57.reuse ;  /* 0x0000001038487819 */ /* 0x100fe20000001239 */
[----:B------:R-:W-:Y:S01]  /*2e70*/  IMAD.U32 R12, R6, 0x10000, RZ ;  /* 0x00010000060c7824 */ /* 0x000fe200078e00ff */
[----:B------:R-:W-:Y:S02]  /*2e80*/  SHF.R.U32.HI R74, RZ, 0x10, R57 ;  /* 0x00000010ff4a7819 */ /* 0x000fe40000011639 */
[----:B--2---:R-:W-:Y:S02]  /*2e90*/  SHF.R.U32.HI R67, RZ, 0x10, R31 ;  /* 0x00000010ff437819 */ /* 0x004fe4000001161f */
[C---:B------:R-:W-:Y:S02]  /*2ea0*/  PRMT R31, R75.reuse, 0x5410, R73 ;  /* 0x000054104b1f7816 */ /* 0x040fe40000000049 */
[----:B------:R-:W-:-:S02]  /*2eb0*/  PRMT R72, R75, 0x5432, R72 ;  /* 0x000054324b487816 */ /* 0x000fc40000000048 */
[C---:B------:R-:W-:Y:S02]  /*2ec0*/  PRMT R74, R76.reuse, 0x5432, R74 ;  /* 0x000054324c4a7816 */ /* 0x040fe4000000004a */
        /* <DEDUP_REMOVED lines=11> */
[----:B------:R-:W-:-:S02]  /*2f80*/  IMAD.U32 R6, R5, 0x10000, RZ ;  /* 0x0001000005067824 */ /* 0x000fc400078e00ff */
[-C--:B------:R-:W-:Y:S01]  /*2f90*/  FMUL.FTZ R76, R7, R56.reuse ;  /* 0x00000038074c7220 */ /* 0x080fe20000410000 */
[----:B------:R-:W-:Y:S01]  /*2fa0*/  LOP3.LUT R74, R74, 0xffff0000, RZ, 0xc0, !PT ;  /* 0xffff00004a4a7812 */ /* 0x000fe200078ec0ff */
[C---:B------:R-:W-:Y:S01]  /*2fb0*/  FMUL.FTZ R7, R13.reuse, R75 ;  /* 0x0000004b0d077220 */ /* 0x040fe20000410000 */
[-C--:B------:R-:W-:Y:S01]  /*2fc0*/  FMUL.FTZ R13, R13, R67.reuse ;  /* 0x000000430d0d7220 */ /* 0x080fe20000410000 */
[----:B------:R-:W-:Y:S01]  /*2fd0*/  LOP3.LUT R57, R57, 0xffff0000, RZ, 0xc0, !PT ;  /* 0xffff000039397812 */ /* 0x000fe200078ec0ff */
[----:B------:R-:W-:Y:S02]  /*2fe0*/  IMAD.U32 R5, R4, 0x10000, RZ ;  /* 0x0001000004057824 */ /* 0x000fe400078e00ff */
[----:B------:R-:W-:Y:S01]  /*2ff0*/  FFMA.FTZ R67, R12, R67, -R7 ;  /* 0x000000430c437223 */ /* 0x000fe20000010807 */
[----:B------:R-:W-:Y:S01]  /*3000*/  LOP3.LUT R4, R4, 0xffff0000, RZ, 0xc0, !PT ;  /* 0xffff000004047812 */ /* 0x000fe200078ec0ff */
[----:B------:R-:W-:Y:S01]  /*3010*/  FFMA.FTZ R77, R6, R56, -R77 ;  /* 0x00000038064d7223 */ /* 0x000fe2000001084d */
[----:B------:R-:W-:Y:S01]  /*3020*/  FFMA.FTZ R12, R12, R75, R13 ;  /* 0x0000004b0c0c7223 */ /* 0x000fe2000001000d */
[C---:B------:R-:W-:Y:S01]  /*3030*/  FMUL.FTZ R56, R30.reuse, R74 ;  /* 0x0000004a1e387220 */ /* 0x040fe20000410000 */
        /* <DEDUP_REMOVED lines=14> */
.L_x_6710:
[----:B------:R-:W-:Y:S05]  /*3120*/  BSYNC B2 ;  /* 0x0000000000027941 */ /* 0x000fea0003800000 */
.L_x_6709:
[----:B0-----:R4:W-:Y:S02]  /*3130*/  ST.E.128 desc[UR46][R10.64], R4 ;  /* 0x000000040a007985 */ /* 0x0019e4000c101d2e */
.L_x_6708:
[----:B------:R-:W-:Y:S05]  /*3140*/  BSYNC B1 ;  /* 0x0000000000017941 */ /* 0x000fea0003800000 */
.L_x_6707:
[----:B------:R-:W-:Y:S05]  /*3150*/  @P3 BRA `(.L_x_6706) ;  /* 0x0000001000883947 */ /* 0x000fea0003800000 */
[----:B----4-:R-:W-:Y:S01]  /*3160*/  IMAD.MOV.U32 R4, RZ, RZ, 0x20 ;  /* 0x00000020ff047424 */ /* 0x010fe200078e00ff */
[----:B------:R-:W-:Y:S01]  /*3170*/  LOP3.LUT P0, RZ, R158, 0x4, RZ, 0xc0, !PT ;  /* 0x000000049eff7812 */ /* 0x000fe2000780c0ff */
[----:B------:R-:W-:Y:S01]  /*3180*/  BSSY B1, `(.L_x_6711) ;  /* 0x0000037000017945 */ /* 0x000fe20003800000 */
[----:B------:R-:W-:Y:S02]  /*3190*/  ISETP.GE.AND P5, PT, R160, R71, PT ;  /* 0x00000047a000720c */ /* 0x000fe40003fa6270 */
[----:B------:R-:W-:Y:S02]  /*31a0*/  SEL R4, R4, 0xffffffe0, !P0 ;  /* 0xffffffe004047807 */ /* 0x000fe40004000000 */
[----:B---3--:R-:W-:Y:S02]  /*31b0*/  LEA R10, P0, R18, R14, 0x1 ;  /* 0x0000000e120a7211 */ /* 0x008fe400078008ff */
        /* <DEDUP_REMOVED lines=24> */
[C---:B------:R-:W-:Y:S01]  /*3340*/  FMUL.FTZ R65, R7.reuse, R31 ;  /* 0x0000001f07417220 */ /* 0x040fe20000410000 */
        /* <DEDUP_REMOVED lines=26> */
.L_x_6712:
[----:B------:R-:W-:Y:S05]  /*34f0*/  BSYNC B1 ;  /* 0x0000000000017941 */ /* 0x000fea0003800000 */
.L_x_6711:
[----:B-1----:R1:W-:Y:S01]  /*3500*/  ST.E.128 desc[UR46][R10.64], R4 ;  /* 0x000000040a007985 */ /* 0x0023e2000c101d2e */
[----:B------:R-:W-:Y:S05]  /*3510*/  BRA `(.L_x_6706) ;  /* 0x0000000c00987947 */ /* 0x000fea0003800000 */
.L_x_6699:
        /* <DEDUP_REMOVED lines=24> */
[----:B------:R-:W-:Y:S02]  /*36a0*/  ISETP.NE.AND P6, PT, RZ, UR41, PT ;  /* 0x00000029ff007c0c */ /* 0x000fe4000bfc5270 */
        /* <DEDUP_REMOVED lines=15> */
[----:B------:R-:W-:Y:S06]  /*37a0*/  @P6 BRA `(.L_x_6713) ;  /* 0x0000000000046947 */ /* 0x000fec0003800000 */
[----:B------:R-:W-:Y:S01]  /*37b0*/  BPT.TRAP 0x1 ;  /* 0x000000040000795c */ /* 0x000fe20000300000 */
.L_x_6713:
[----:B------:R-:W-:Y:S01]  /*37c0*/  IMAD R61, R19, 0x8, R2 ;  /* 0x00000008133d7824 */ /* 0x000fe200078e0202 */
[----:B------:R-:W-:Y:S01]  /*37d0*/  SHF.L.U32 R70, R154, 0x1f, RZ ;  /* 0x0000001f9a467819 */ /* 0x000fe200000006ff */
[----:B------:R-:W-:Y:S03]  /*37e0*/  BSSY B1, `(.L_x_6714) ;  /* 0x0000003000017945 */ /* 0x000fe60003800000 */
[----:B------:R-:W0:Y:S02]  /*37f0*/  SYNCS.PHASECHK.TRANS64.TRYWAIT P6, [R61+URZ+0x38890], R70 ;  /* 0x038890463d0075a7 */ /* 0x000e2400080c017f */
[----:B0-----:R-:W-:Y:S05]  /*3800*/  @!P6 BRA `(.L_x_6715) ;  /* 0x000003180098e947 */ /* 0x001fea0003800000 */
.L_x_7057:
[----:B------:R-:W-:Y:S05]  /*3810*/  BSYNC B1 ;  /* 0x0000000000017941 */ /* 0x000fea0003800000 */
.L_x_6714:
[----:B------:R-:W-:-:S03]  /*3820*/  UMOV UR4, 0xffffffff ;  /* 0xffffffff00047882 */ /* 0x000fc60000000000 */
[----:B------:R-:W-:Y:S05]  /*3830*/  BRA.DIV UR4, `(.L_x_6716) ;  /* 0x0000031a04a07947 */ /* 0x000fea000b800000 */
[----:B------:R-:W1:Y:S04]  /*3840*/  SHFL.IDX PT, R65, R65, RZ, 0x1c1f ;  /* 0x001c1fff41417589 */ /* 0x000e6800000e0000 */
[----:B------:R-:W2:Y:S02]  /*3850*/  SHFL.IDX PT, R67, R67, RZ, 0x1c1f ;  /* 0x001c1fff43437589 */ /* 0x000ea400000e0000 */
.L_x_7061:
        /* <DEDUP_REMOVED lines=13> */
[----:B------:R-:W-:-:S03]  /*3930*/  IMAD.IADD R9, R59, 0x1, R69 ;  /* 0x000000013b097824 */ /* 0x000fc600078e0245 */
[----:B------:R-:W-:Y:S01]  /*3940*/  LOP3.LUT R8, R44, 0x38, R73, 0xf8, !PT ;  /* 0x000000382c087812 */ /* 0x000fe200078ef849 */
[----:B------:R-:W-:-:S03]  /*3950*/  IMAD R9, R9, 0x2, R2 ;  /* 0x0000000209097824 */ /* 0x000fc600078e0202 */
[----:B------:R-:W-:-:S05]  /*3960*/  LOP3.LUT R8, R43, R8, R48, 0xf6, !PT ;  /* 0x000000082b087212 */ /* 0x000fca00078ef630 */
        /* <DEDUP_REMOVED lines=11> */
[----:B------:R-:W-:Y:S02]  /*3a20*/  PRMT R72, R74, 0x5432, R72 ;  /* 0x000054324a487816 */ /* 0x000fe40000000048 */
[----:B------:R-:W-:-:S02]  /*3a30*/  PRMT R78, R79, 0x5432, R78 ;  /* 0x000054324f4e7816 */ /* 0x000fc4000000004e */
[----:B------:R-:W-:Y:S02]  /*3a40*/  SHF.R.U32.HI R81, RZ, 0x10, R31 ;  /* 0x00000010ff517819 */ /* 0x000fe4000001161f */
[----:B------:R-:W-:Y:S01]  /*3a50*/  SHF.R.U64 R77, R28, 0x10, R29 ;  /* 0x000000101c4d7819 */ /* 0x000fe2000000121d */
[----:B---3--:R-:W-:Y:S01]  /*3a60*/  IMAD.U32 R28, R13, 0x10000, RZ ;  /* 0x000100000d1c7824 */ /* 0x008fe200078e00ff */
        /* <DEDUP_REMOVED lines=17> */
[----:B------:R-:W-:Y:S01]  /*3b80*/  PRMT R76, R83, 0x5432, R76 ;  /* 0x00005432534c7816 */ /* 0x000fe2000000004c */
[----:B------:R-:W-:Y:S01]  /*3b90*/  IMAD.U32 R28, R81, 0x10000, RZ ;  /* 0x00010000511c7824 */ /* 0x000fe200078e00ff */
[----:B------:R-:W-:Y:S01]  /*3ba0*/  LOP3.LUT R72, R72, 0xffff0000, RZ, 0xc0, !PT ;  /* 0xffff000048487812 */ /* 0x000fe200078ec0ff */
[----:B------:R-:W-:Y:S01]  /*3bb0*/  FMUL.FTZ R83, R29, R78 ;  /* 0x0000004e1d537220 */ /* 0x000fe20000410000 */
[----:B------:R-:W-:Y:S01]  /*3bc0*/  LOP3.LUT R6, R9, 0xffff0000, RZ, 0xc0, !PT ;  /* 0xffff000009067812 */ /* 0x000fe200078ec0ff */
[----:B------:R-:W-:Y:S01]  /*3bd0*/  FFMA.FTZ R82, R5, R74, -R82 ;  /* 0x0000004a05527223 */ /* 0x000fe20000010852 */
[----:B------:R-:W-:Y:S02]  /*3be0*/  IMAD.U32 R5, R76, 0x10000, RZ ;  /* 0x000100004c057824 */ /* 0x000fe400078e00ff */
[----:B------:R-:W-:Y:S01]  /*3bf0*/  FMUL.FTZ R29, R29, R72 ;  /* 0x000000481d1d7220 */ /* 0x000fe20000410000 */
[----:B------:R-:W-:-:S02]  /*3c00*/  IMAD.U32 R9, R11, 0x10000, RZ ;  /* 0x000100000b097824 */ /* 0x000fc400078e00ff */
[----:B------:R-:W-:Y:S01]  /*3c10*/  FMUL.FTZ R74, R30, R28 ;  /* 0x0000001c1e4a7220 */ /* 0x000fe20000410000 */
[----:B------:R-:W-:Y:S01]  /*3c20*/  FFMA.FTZ R83, R6, R72, -R83 ;  /* 0x0000004806537223 */ /* 0x000fe20000010853 */
[----:B------:R-:W-:Y:S01]  /*3c30*/  LOP3.LUT R72, R81, 0xffff0000, RZ, 0xc0, !PT ;  /* 0xffff000051487812 */ /* 0x000fe200078ec0ff */
[-C--:B------:R-:W-:Y:S01]  /*3c40*/  FMUL.FTZ R81, R30, R5.reuse ;  /* 0x000000051e517220 */ /* 0x080fe20000410000 */
[----:B------:R-:W-:Y:S01]  /*3c50*/  FFMA.FTZ R79, R6, R78, R29 ;  /* 0x0000004e064f7223 */ /* 0x000fe2000001001d */
[----:B------:R-:W-:Y:S01]  /*3c60*/  LOP3.LUT R31, R15, 0xffff0000, RZ, 0xc0, !PT ;  /* 0xffff00000f1f7812 */ /* 0x000fe200078ec0ff */
[----:B------:R-:W-:Y:S01]  /*3c70*/  FFMA.FTZ R74, R9, R5, -R74 ;  /* 0x00000005094a7223 */ /* 0x000fe2000001084a */
[----:B------:R-:W-:Y:S01]  /*3c80*/  LOP3.LUT R76, R76, 0xffff0000, RZ, 0xc0, !PT ;  /* 0xffff00004c4c7812 */ /* 0x000fe200078ec0ff */
[----:B------:R-:W-:Y:S02]  /*3c90*/  IMAD.U32 R6, R77, 0x10000, RZ ;  /* 0x000100004d067824 */ /* 0x000fe400078e00ff */
[----:B------:R-:W-:Y:S01]  /*3ca0*/  FFMA.FTZ R81, R9, R28, R81 ;  /* 0x0000001c09517223 */ /* 0x000fe20000010051 */
[----:B------:R-:W-:Y:S01]  /*3cb0*/  IMAD.U32 R5, R69, 0x10000, RZ ;  /* 0x0001000045057824 */ /* 0x000fe200078e00ff */
[----:B------:R-:W-:Y:S01]  /*3cc0*/  LOP3.LUT R11, R11, 0xffff0000, RZ, 0xc0, !PT ;  /* 0xffff00000b0b7812 */ /* 0x000fe200078ec0ff */
        /* <DEDUP_REMOVED lines=42> */
[----:B------:R-:W-:-:S02]  /*3f70*/  IMAD.MOV.U32 R11, RZ, RZ, R31 ;  /* 0x000000ffff0b7224 */ /* 0x000fc400078e001f */
[----:B------:R-:W-:-:S07]  /*3f80*/  IMAD.MOV.U32 R15, RZ, RZ, R30 ;  /* 0x000000ffff0f7224 */ /* 0x000fce00078e001e */
.L_x_6718:
[----:B------:R-:W-:Y:S05]  /*3f90*/  BSYNC B1 ;  /* 0x0000000000017941 */ /* 0x000fea0003800000 */
.L_x_6717:
        /* <DEDUP_REMOVED lines=8> */
.L_x_6698:
[----:B------:R-:W-:-:S13]  /*4020*/  ISETP.NE.AND P0, PT, RZ, UR41, PT ;  /* 0x00000029ff007c0c */ /* 0x000fda000bf05270 */
[----:B------:R-:W-:Y:S05]  /*4030*/  @P0 BRA `(.L_x_6719) ;  /* 0x0000000000040947 */ /* 0x000fea0003800000 */
[----:B------:R-:W-:Y:S01]  /*4040*/  BPT.TRAP 0x1 ;  /* 0x000000040000795c */ /* 0x000fe20000300000 */
.L_x_6719:
[----:B------:R-:W-:Y:S01]  /*4050*/  IMAD R61, R19, 0x8, R2 ;  /* 0x00000008133d7824 */ /* 0x000fe200078e0202 */
[----:B------:R-:W-:Y:S01]  /*4060*/  SHF.L.U32 R70, R154, 0x1f, RZ ;  /* 0x0000001f9a467819 */ /* 0x000fe200000006ff */
[----:B------:R-:W-:Y:S01]  /*4070*/  BSSY B1, `(.L_x_6720) ;  /* 0x0000004000017945 */ /* 0x000fe20003800000 */
[----:B------:R-:W-:Y:S02]  /*4080*/  SHF.R.S32.HI R66, RZ, 0x1f, R64 ;  /* 0x0000001fff427819 */ /* 0x000fe40000011440 */
[----:B------:R-:W0:Y:S02]  /*4090*/  SYNCS.PHASECHK.TRANS64.TRYWAIT P0, [R61+URZ+0x38890], R70 ;  /* 0x038890463d0075a7 */ /* 0x000e24000800017f */
[----:B0-----:R-:W-:Y:S05]  /*40a0*/  @!P0 BRA `(.L_x_6721) ;  /* 0x0000031000d08947 */ /* 0x001fea0003800000 */
.L_x_7062:
[----:B------:R-:W-:Y:S05]  /*40b0*/  BSYNC B1 ;  /* 0x0000000000017941 */ /* 0x000fea0003800000 */
.L_x_6720:
        /* <DEDUP_REMOVED lines=26> */
.L_x_7066:
[----:B------:R-:W-:Y:S05]  /*4260*/  @!P0 BRA `(.L_x_6706) ;  /* 0x0000000000448947 */ /* 0x000fea0003800000 */
[----:B------:R-:W-:Y:S02]  /*4270*/  ULDC UR4, c[0x0][0x2f4] ;  /* 0x0000bd0000047ab9 */ /* 0x000fe40000000800 */
[----:B------:R-:W-:-:S13]  /*4280*/  ISETP.GE.AND P0, PT, R16, UR4, PT ;  /* 0x0000000410007c0c */ /* 0x000fda000bf06270 */
[----:B-1----:R-:W1:Y:S01]  /*4290*/  @!P0 LDS.128 R4, [R72+0x22400] ;  /* 0x0224000048048984 */ /* 0x002e620000000c00 */
[----:B---3--:R-:W-:-:S04]  /*42a0*/  @!P0 LEA R8, P5, R16, R14, 0x1 ;  /* 0x0000000e10088211 */ /* 0x008fc800078a08ff */
[----:B--2---:R-:W-:-:S05]  /*42b0*/  @!P0 LEA.HI.X R9, R16, R29, R17, 0x1, P5 ;  /* 0x0000001d10098211 */ /* 0x004fca00028f0c11 */
[----:B-1----:R4:W-:Y:S01]  /*42c0*/  @!P0 ST.E.128 desc[UR46][R8.64], R4 ;  /* 0x0000000408008985 */ /* 0x0029e2000c101d2e */
        /* <DEDUP_REMOVED lines=9> */
[----:B------:R-:W1:Y:S04]  /*4360*/  LDS.128 R4, [R4+0x22400] ;  /* 0x0224000004047984 */ /* 0x000e680000000c00 */
[----:B-1----:R1:W-:Y:S02]  /*4370*/  ST.E.128 desc[UR46][R8.64], R4 ;  /* 0x0000000408007985 */ /* 0x0023e4000c101d2e */
.L_x_6706:
[----:B------:R-:W-:Y:S05]  /*4380*/  BSYNC B0 ;  /* 0x0000000000007941 */ /* 0x000fea0003800000 */
.L_x_6697:
[----:B-1-34-:R-:W1:Y:S01]  /*4390*/  S2R R4, SR_TID.X ;  /* 0x0000000000047919 */ /* 0x01ae620000002100 */
[----:B------:R-:W-:Y:S01]  /*43a0*/  @!PT LDS RZ, [RZ] ;  /* 0x00000000fffff984 */ /* 0x000fe20000000800 */
[----:B------:R-:W-:Y:S01]  /*43b0*/  @!PT LDS RZ, [RZ] ;  /* 0x00000000fffff984 */ /* 0x000fe20000000800 */
[----:B------:R-:W-:Y:S01]  /*43c0*/  @!PT LDS RZ, [RZ] ;  /* 0x00000000fffff984 */ /* 0x000fe20000000800 */
[----:B------:R-:W-:Y:S01]  /*43d0*/  @!PT LDS RZ, [RZ] ;  /* 0x00000000fffff984 */ /* 0x000fe20000000800 */
[----:B------:R3:W-:Y:S06]  /*43e0*/  MEMBAR.ALL.CTA ;  /* 0x0000000000007992 */ /* 0x0007ec0000008000 */
[----:B---3--:R-:W3:Y:S01]  /*43f0*/  FENCE.VIEW.ASYNC.S ;  /* 0x00000000000073c6 */ /* 0x008ee20000000000 */
[----:B------:R-:W-:Y:S05]  /*4400*/  WARPSYNC.ALL ;  /* 0x0000000000007948 */ /* 0x000fea0003800000 */
[----:B------:R-:W-:Y:S01]  /*4410*/  UISETP.NE.AND UP0, UPT, UR41, URZ, UPT ;  /* 0x0000003f2900728c */ /* 0x000fe2000bf05270 */
[----:B---3--:R3:W-:Y:S05]  /*4420*/  BAR.SYNC.DEFER_BLOCKING R46, 0x80 ;  /* 0x0002002e0000751d */ /* 0x0087ea0000010000 */
[----:B------:R-:W-:-:S02]  /*4430*/  PLOP3.LUT P5, PT, PT, PT, UP0, 0x80, 0x0 ;  /* 0x000000000000781c */ /* 0x000fc40003faf008 */
[----:B-1----:R-:W-:-:S13]  /*4440*/  LOP3.LUT P0, RZ, R4, 0x7f, RZ, 0xc0, !PT ;  /* 0x0000007f04ff7812 */ /* 0x002fda000780c0ff */
[----:B------:R-:W-:-:S05]  /*4450*/  @!P0 VIADD R4, R61, 0x388a0 ;  /* 0x000388a03d048836 */ /* 0x000fca0000000000 */
[----:B------:R-:W-:-:S04]  /*4460*/  @!P0 PRMT R4, RZ, 0x654, R4 ;  /* 0x00000654ff048816 */ /* 0x000fc80000000004 */
[----:B------:R3:W-:Y:S01]  /*4470*/  @!P0 SYNCS.ARRIVE.TRANS64.RED.A1T0 RZ, [R4+URZ], RZ ;  /* 0x000000ff04ff89a7 */ /* 0x0007e2000810043f */
[----:B------:R-:W-:Y:S05]  /*4480*/  @P5 BRA `(.L_x_6723) ;  /* 0x0000000000045947 */ /* 0x000fea0003800000 */
[----:B------:R-:W-:Y:S01]  /*4490*/  BPT.TRAP 0x1 ;  /* 0x000000040000795c */ /* 0x000fe20000300000 */
.L_x_6723:
[----:B------:R-:W1:Y:S01]  /*44a0*/  SYNCS.PHASECHK.TRANS64.TRYWAIT P5, [R61+URZ+0x388b0], R70 ;  /* 0x0388b0463d0075a7 */ /* 0x000e6200080a017f */
[----:B------:R-:W-:Y:S04]  /*44b0*/  BSSY B0, `(.L_x_6724) ;  /* 0x0000002000007945 */ /* 0x000fe80003800000 */
[----:B-1----:R-:W-:Y:S05]  /*44c0*/  @!P5 BRA `(.L_x_6725) ;  /* 0x000003100020d947 */ /* 0x002fea0003800000 */
.L_x_7067:
[----:B------:R-:W-:Y:S05]  /*44d0*/  BSYNC B0 ;  /* 0x0000000000007941 */ /* 0x000fea0003800000 */
.L_x_6724:
[----:B------:R-:W-:Y:S01]  /*44e0*/  ULDC.64 UR4, c[0x0][0x328] ;  /* 0x0000ca0000047ab9 */ /* 0x000fe20000000a00 */
[----:B------:R-:W-:Y:S01]  /*44f0*/  BSSY B0, `(.L_x_6726) ;  /* 0x000006d000007945 */ /* 0x000fe20003800000 */
[----:B------:R-:W-:Y:S02]  /*4500*/  IMAD R7, R66, UR4, RZ ;  /* 0x0000000442077c24 */ /* 0x000fe4000f8e02ff */
[----:B---3--:R-:W-:-:S04]  /*4510*/  IMAD.WIDE.U32 R4, R64, UR4, RZ ;  /* 0x0000000440047c25 */ /* 0x008fc8000f8e00ff */
        /* <DEDUP_REMOVED lines=14> */
[----:B------:R-:W-:Y:S01]  /*4600*/  LEA.HI.X R4, R4, UR5, R7, 0x1, P5 ;  /* 0x0000000504047c11 */ /* 0x000fe2000a8f0c07 */
[----:B------:R3:W4:Y:S01]  /*4610*/  SHFL.IDX PT, R15, R5, RZ, 0x1c1f ;  /* 0x001c1fff050f7589 */ /* 0x00072200000e0000 */
[----:B------:R-:W-:-:S03]  /*4620*/  ISETP.GT.AND P5, PT, R68, R155, PT ;  /* 0x0000009b4400720c */ /* 0x000fc60003fa4270 */
[----:B------:R3:W0:Y:S10]  /*4630*/  SHFL.IDX PT, R13, R4, RZ, 0x1c1f ;  /* 0x001c1fff040d7589 */ /* 0x00063400000e0000 */
[----:B---3--:R-:W-:Y:S05]  /*4640*/  @!P5 BRA `(.L_x_6727) ;  /* 0x00000004005cd947 */ /* 0x008fea0003800000 */
[----:B------:R-:W-:Y:S01]  /*4650*/  ULDC UR4, c[0x0][0x320] ;  /* 0x0000c80000047ab9 */ /* 0x000fe20000000800 */
[----:B------:R-:W-:Y:S01]  /*4660*/  IMAD R9, R19, 0x8000, R50 ;  /* 0x0000800013097824 */ /* 0x000fe200078e0232 */
[----:B------:R-:W-:Y:S02]  /*4670*/  ISETP.GE.AND P6, PT, R16, UR4, PT ;  /* 0x0000000410007c0c */ /* 0x000fe4000bfc6270 */
[----:B------:R-:W-:Y:S01]  /*4680*/  LOP3.LUT P5, RZ, R158, 0x4, RZ, 0xc0, !PT ;  /* 0x000000049eff7812 */ /* 0x000fe200078ac0ff */
[C---:B------:R-:W-:Y:S02]  /*4690*/  IMAD R10, R9.reuse, 0x2, R2 ;  /* 0x00000002090a7824 */ /* 0x040fe400078e0202 */
[----:B------:R-:W-:-:S08]  /*46a0*/  VIADD R11, R9, 0x20 ;  /* 0x00000020090b7836 */ /* 0x000fd00000000000 */
[----:B------:R-:W3:Y:S02]  /*46b0*/  @!P6 LDS.128 R4, [R10+0x400] ;  /* 0x000400000a04e984 */ /* 0x000ee40000000c00 */
[----:B------:R-:W-:Y:S01]  /*46c0*/  @P5 VIADD R11, R9, 0xffffffe0 ;  /* 0xffffffe0090b5836 */ /* 0x000fe20000000000 */
[----:B----4-:R-:W-:-:S03]  /*46d0*/  @!P6 LEA R8, P5, R16, R15, 0x1 ;  /* 0x0000000f1008e211 */ /* 0x010fc600078a08ff */
[----:B------:R-:W-:Y:S01]  /*46e0*/  IMAD R11, R11, 0x2, R2 ;  /* 0x000000020b0b7824 */ /* 0x000fe200078e0202 */
[----:B0-----:R-:W-:Y:S02]  /*46f0*/  @!P6 LEA.HI.X R9, R16, R13, R17, 0x1, P5 ;  /* 0x0000000d1009e211 */ /* 0x001fe400028f0c11 */
[----:B------:R-:W-:-:S03]  /*4700*/  ISETP.GE.AND P5, PT, R18, UR4, PT ;  /* 0x0000000412007c0c */ /* 0x000fc6000bfa6270 */
[----:B---3--:R0:W-:Y:S10]  /*4710*/  @!P6 ST.E.128 desc[UR46][R8.64], R4 ;  /* 0x000000040800e985 */ /* 0x0081f4000c101d2e */
[----:B------:R-:W3:Y:S01]  /*4720*/  @!P5 LDS.128 R4, [R11+0x400] ;  /* 0x000400000b04d984 */ /* 0x000ee20000000c00 */
[----:B0-----:R-:W-:-:S04]  /*4730*/  @!P5 LEA R8, P6, R18, R15, 0x1 ;  /* 0x0000000f1208d211 */ /* 0x001fc800078c08ff */
[----:B------:R-:W-:Y:S02]  /*4740*/  @!P5 LEA.HI.X R9, R18, R13, R159, 0x1, P6 ;  /* 0x0000000d1209d211 */ /* 0x000fe400030f0c9f */
[----:B------:R-:W-:-:S03]  /*4750*/  ISETP.GE.AND P6, PT, R188, UR4, PT ;  /* 0x00000004bc007c0c */ /* 0x000fc6000bfc6270 */
[----:B---3--:R0:W-:Y:S10]  /*4760*/  @!P5 ST.E.128 desc[UR46][R8.64], R4 ;  /* 0x000000040800d985 */ /* 0x0081f4000c101d2e */
[----:B------:R-:W3:Y:S01]  /*4770*/  @!P6 LDS.128 R4, [R10+0x2400] ;  /* 0x002400000a04e984 */ /* 0x000ee20000000c00 */
[----:B0-----:R-:W-:-:S05]  /*4780*/  @!P6 LEA R8, P5, R188, R15, 0x1 ;  /* 0x0000000fbc08e211 */ /* 0x001fca00078a08ff */
[----:B------:R-:W-:Y:S01]  /*4790*/  @!P6 IMAD.X R9, R13, 0x1, R196, P5 ;  /* 0x000000010d09e824 */ /* 0x000fe200028e06c4 */
[----:B------:R-:W-:-:S04]  /*47a0*/  ISETP.GE.AND P5, PT, R187, UR4, PT ;  /* 0x00000004bb007c0c */ /* 0x000fc8000bfa6270 */
[----:B---3--:R0:W-:Y:S09]  /*47b0*/  @!P6 ST.E.128 desc[UR46][R8.64], R4 ;  /* 0x000000040800e985 */ /* 0x0081f2000c101d2e */
        /* <DEDUP_REMOVED lines=62> */
[----:B------:R-:W-:-:S05]  /*4ba0*/  @!P5 IMAD.X R9, R13, 0x1, R210, P6 ;  /* 0x000000010d09d824 */ /* 0x000fca00030e06d2 */
[----:B---3--:R3:W-:Y:S03]  /*4bb0*/  @!P5 ST.E.128 desc[UR46][R8.64], R4 ;  /* 0x000000040800d985 */ /* 0x0087e6000c101d2e */
.L_x_6727:
[----:B------:R-:W-:Y:S05]  /*4bc0*/  BSYNC B0 ;  /* 0x0000000000007941 */ /* 0x000fea0003800000 */
.L_x_6726:
[----:B------:R-:W-:Y:S01]  /*4bd0*/  @!PT LDS RZ, [RZ] ;  /* 0x00000000fffff984 */ /* 0x000fe20000000800 */
[----:B------:R-:W-:Y:S01]  /*4be0*/  @!PT LDS RZ, [RZ] ;  /* 0x00000000fffff984 */ /* 0x000fe20000000800 */
[----:B------:R-:W-:Y:S01]  /*4bf0*/  @!PT LDS RZ, [RZ] ;  /* 0x00000000fffff984 */ /* 0x000fe20000000800 */
[----:B------:R-:W-:Y:S01]  /*4c00*/  @!PT LDS RZ, [RZ] ;  /* 0x00000000fffff984 */ /* 0x000fe20000000800 */
[----:B------:R5:W-:Y:S06]  /*4c10*/  MEMBAR.ALL.CTA ;  /* 0x0000000000007992 */ /* 0x000bec0000008000 */
[----:B-----5:R-:W5:Y:S01]  /*4c20*/  FENCE.VIEW.ASYNC.S ;  /* 0x00000000000073c6 */ /* 0x020f620000000000 */
[----:B------:R-:W-:Y:S02]  /*4c30*/  VIADD R19, R19, 0x1 ;  /* 0x0000000113137836 */ /* 0x000fe40000000000 */
[----:B01----:R-:W-:Y:S01]  /*4c40*/  @!P0 VIADD R61, R61, 0x388c0 ;  /* 0x000388c03d3d8836 */ /* 0x003fe20000000000 */
[----:B-----5:R0:W-:Y:S02]  /*4c50*/  BAR.SYNC.DEFER_BLOCKING R46, 0x80 ;  /* 0x0002002e0000751d */ /* 0x0201e40000010000 */
[----:B------:R-:W-:-:S02]  /*4c60*/  ISETP.NE.AND P5, PT, R19, 0x2, PT ;  /* 0x000000021300780c */ /* 0x000fc40003fa5270 */
[----:B------:R-:W-:Y:S02]  /*4c70*/  @!P0 PRMT R61, RZ, 0x654, R61 ;  /* 0x00000654ff3d8816 */ /* 0x000fe4000000003d */
[----:B---3--:R-:W-:Y:S02]  /*4c80*/  SEL R5, RZ, 0x1, P5 ;  /* 0x00000001ff057807 */ /* 0x008fe40002800000 */
[----:B------:R-:W-:Y:S02]  /*4c90*/  SEL R19, R19, RZ, P5 ;  /* 0x000000ff13137207 */ /* 0x000fe40002800000 */
[----:B------:R-:W-:Y:S01]  /*4ca0*/  LOP3.LUT R154, R154, R5, RZ, 0x3c, !PT ;  /* 0x000000059a9a7212 */ /* 0x000fe200078e3cff */
[----:B------:R0:W-:Y:S01]  /*4cb0*/  @!P0 SYNCS.ARRIVE.TRANS64.RED.A1T0 RZ, [R61+URZ], RZ ;  /* 0x000000ff3dff89a7 */ /* 0x0001e2000810043f */
[----:B------:R-:W-:Y:S01]  /*4cc0*/  PLOP3.LUT P0, PT, PT, PT, PT, 0x8, 0x0 ;  /* 0x000000000000781c */ /* 0x000fe20003f0e170 */
[----:B------:R-:W-:-:S12]  /*4cd0*/  @P4 BRA `(.L_x_6728) ;  /* 0xffffffd800404947 */ /* 0x000fd8000383ffff */
.L_x_6692:
[----:B------:R-:W1:Y:S01]  /*4ce0*/  LDC R0, c[0x0][0xa80] ;  /* 0x0002a000ff007b82 */ /* 0x000e620000000800 */
[----:B------:R3:W-:Y:S01]  /*4cf0*/  STL.128 [R1+0x1e0], RZ ;  /* 0x0001e0ff01007387 */ /* 0x0007e20000100c00 */
[----:B------:R-:W-:Y:S01]  /*4d00*/  BSSY B0, `(.L_x_6729) ;  /* 0x0000027000007945 */ /* 0x000fe20003800000 */
[----:B------:R-:W-:Y:S02]  /*4d10*/  IMAD.U32 R41, RZ, RZ, UR38 ;  /* 0x00000026ff297e24 */ /* 0x000fe4000f8e00ff */
[----:B------:R3:W-:Y:S04]  /*4d20*/  STL.128 [R1+0x1f0], RZ ;  /* 0x0001f0ff01007387 */ /* 0x0007e80000100c00 */
[----:B------:R3:W-:Y:S04]  /*4d30*/  STL.128 [R1+0x210], RZ ;  /* 0x000210ff01007387 */ /* 0x0007e80000100c00 */
[----:B------:R3:W-:Y:S04]  /*4d40*/  STL.128 [R1+0x220], RZ ;  /* 0x000220ff01007387 */ /* 0x0007e80000100c00 */
[----:B------:R3:W-:Y:S04]  /*4d50*/  STL.128 [R1+0x230], RZ ;  /* 0x000230ff01007387 */ /* 0x0007e80000100c00 */
[----:B------:R3:W-:Y:S04]  /*4d60*/  STL.128 [R1+0x240], RZ ;  /* 0x000240ff01007387 */ /* 0x0007e80000100c00 */
[----:B-1----:R3:W-:Y:S04]  /*4d70*/  STL [R1+0x200], R0 ;  /* 0x0002000001007387 */ /* 0x0027e80000100800 */
        /* <DEDUP_REMOVED lines=28> */
[----:B------:R-:W-:Y:S05]  /*4f40*/  @P0 BRA `(.L_x_6730) ;  /* 0x0000000000080947 */ /* 0x000fea0003800000 */
[----:B------:R-:W1:Y:S02]  /*4f50*/  FENCE.VIEW.ASYNC.G ;  /* 0x00000000000073c6 */ /* 0x000e640000000100 */
[----:B-1----:R-:W-:Y:S06]  /*4f60*/  BAR.ARV 0xc, 0x180 ;  /* 0x0306000000007b1d */ /* 0x002fec0000002000 */
.L_x_6730:
[----:B------:R-:W-:Y:S05]  /*4f70*/  BSYNC B0 ;  /* 0x0000000000007941 */ /* 0x000fea0003800000 */
.L_x_6729:
[----:B------:R-:W-:Y:S01]  /*4f80*/  UISETP.NE.AND UP0, UPT, UR41, 0x1, UPT ;  /* 0x000000012900788c */ /* 0x000fe2000bf05270 */
[----:B------:R-:W-:Y:S01]  /*4f90*/  IMAD.U32 R38, RZ, RZ, UR38 ;  /* 0x00000026ff267e24 */ /* 0x000fe2000f8e00ff */
[----:B------:R-:W-:Y:S01]  /*4fa0*/  IADD3 R41, P0, R41, 0x1e0, RZ ;  /* 0x000001e029297810 */ /* 0x000fe20007f1e0ff */
[----:B------:R-:W-:Y:S03]  /*4fb0*/  BSSY B7, `(.L_x_6731) ;  /* 0x000244a000077945 */ /* 0x000fe60003800000 */
[----:B------:R-:W-:Y:S01]  /*4fc0*/  PLOP3.LUT P2, PT, PT, PT, UP0, 0x80, 0x0 ;  /* 0x000000000000781c */ /* 0x000fe20003f4f008 */
[----:B------:R-:W-:Y:S01]  /*4fd0*/  IMAD.X R40, RZ, RZ, UR37, P0 ;  /* 0x00000025ff287e24 */ /* 0x000fe200080e06ff */
[----:B------:R-:W-:-:S05]  /*4fe0*/  IADD3 R38, P1, R38, 0x210, RZ ;  /* 0x0000021026267810 */ /* 0x000fca0007f3e0ff */
[----:B------:R-:W-:-:S06]  /*4ff0*/  IMAD.X R37, RZ, RZ, UR37, P1 ;  /* 0x00000025ff257e24 */ /* 0x000fcc00088e06ff */
[----:B------:R-:W-:Y:S05]  /*5000*/  @!P2 BRA `(.L_x_6732) ;  /* 0x00000080000ca947 */ /* 0x000fea0003800000 */
[----:B---3--:R-:W1:Y:S08]  /*5010*/  LDC R0, c[0x0][0x448] ;  /* 0x00011200ff007b82 */ /* 0x008e700000000800 */
[----:B------:R-:W3:Y:S01]  /*5020*/  LDC.64 R6, c[0x0][0xad8] ;  /* 0x0002b600ff067b82 */ /* 0x000ee20000000a00 */
[----:B-1----:R-:W-:Y:S01]  /*5030*/  ISETP.NE.AND P1, PT, R0, 0x1, PT ;  /* 0x000000010000780c */ /* 0x002fe20003f25270 */
[----:B------:R-:W-:Y:S01]  /*5040*/  VIADD R0, R195, 0x3f ;  /* 0x0000003fc3007836 */ /* 0x000fe20000000000 */
[----:B---3--:R-:W-:-:S11]  /*5050*/  ISETP.GE.AND P2, PT, R7, 0x1, PT ;  /* 0x000000010700780c */ /* 0x008fd60003f46270 */
[----:B------:R-:W1:Y:S08]  /*5060*/  @P1 LDC R3, c[0x0][0x44c] ;  /* 0x00011300ff031b82 */ /* 0x000e700000000800 */
[----:B------:R-:W3:Y:S01]  /*5070*/  @P1 LDC R4, c[0x0][0x450] ;  /* 0x00011400ff041b82 */ /* 0x000ee20000000800 */
[----:B-1----:R-:W-:-:S05]  /*5080*/  @P1 IMAD.HI.U32 R3, R0, R3, RZ ;  /* 0x0000000300031227 */ /* 0x002fca00078e00ff */
[----:B---3--:R-:W-:-:S05]  /*5090*/  @P1 SHF.R.U32.HI R0, RZ, R4, R3 ;  /* 0x00000004ff001219 */ /* 0x008fca0000011603 */
        /* <DEDUP_REMOVED lines=14> */
.L_x_6735:
[----:B------:R-:W-:-:S13]  /*5180*/  ISETP.NE.AND P0, PT, R7, 0x1, PT ;  /* 0x000000010700780c */ /* 0x000fda0003f05270 */
[----:B------:R-:W1:Y:S02]  /*5190*/  @P0 LDC.64 R4, c[0x0][0xae0] ;  /* 0x0002b800ff040b82 */ /* 0x000e640000000a00 */
[----:B-1----:R-:W-:-:S05]  /*51a0*/  @P0 IMAD.HI.U32 R4, R3, R4, RZ ;  /* 0x0000000403040227 */ /* 0x002fca00078e00ff */
[----:B------:R-:W-:-:S07]  /*51b0*/  @P0 SHF.R.U32.HI R3, RZ, R5, R4 ;  /* 0x00000005ff030219 */ /* 0x000fce0000011604 */
.L_x_6736:
[----:B------:R-:W-:Y:S05]  /*51c0*/  BSYNC B0 ;  /* 0x0000000000007941 */ /* 0x000fea0003800000 */
.L_x_6734:
[----:B------:R-:W-:-:S05]  /*51d0*/  IMAD R3, R3, R7, R7 ;  /* 0x0000000703037224 */ /* 0x000fca00078e0207 */
[----:B------:R-:W-:-:S07]  /*51e0*/  VIMNMX R0, R0, R3, PT ;  /* 0x0000000300007248 */ /* 0x000fce0003fe0100 */
.L_x_6733:
[----:B------:R-:W1:Y:S01]  /*51f0*/  @P1 LDC R4, c[0x0][0x44c] ;  /* 0x00011300ff041b82 */ /* 0x000e620000000800 */
[----:B------:R-:W-:Y:S01]  /*5200*/  VIADD R0, R0, 0x3f ;  /* 0x0000003f00007836 */ /* 0x000fe20000000000 */
[----:B------:R-:W-:-:S04]  /*5210*/  ULDC UR4, c[0x0][0xad4] ;  /* 0x0002b50000047ab9 */ /* 0x000fc80000000800 */
[----:B------:R-:W-:Y:S02]  /*5220*/  SHF.R.S32.HI R3, RZ, 0x1f, R0 ;  /* 0x0000001fff037819 */ /* 0x000fe40000011400 */
[----:B------:R-:W3:Y:S02]  /*5230*/  @P1 LDC R6, c[0x0][0x450] ;  /* 0x00011400ff061b82 */ /* 0x000ee40000000800 */
[----:B------:R-:W-:-:S04]  /*5240*/  LEA.HI R3, R3, R0, RZ, 0x6 ;  /* 0x0000000003037211 */ /* 0x000fc800078f30ff */
[----:B------:R-:W-:-:S04]  /*5250*/  SHF.R.S32.HI R0, RZ, 0x6, R3 ;  /* 0x00000006ff007819 */ /* 0x000fc80000011403 */
[----:B------:R-:W-:Y:S01]  /*5260*/  VIMNMX R13, R39, R0, PT ;  /* 0x00000000270d7248 */ /* 0x000fe20003fe0100 */
[----:B-1----:R-:W-:-:S04]  /*5270*/  @P1 IMAD.HI.U32 R5, R195, R4, RZ ;  /* 0x00000004c3051227 */ /* 0x002fc800078e00ff */
[----:B------:R-:W-:Y:S01]  /*5280*/  IMAD.MOV.U32 R4, RZ, RZ, R195 ;  /* 0x000000ffff047224 */ /* 0x000fe200078e00c3 */
[----:B---3--:R-:W-:-:S05]  /*5290*/  @P1 SHF.R.U32.HI R4, RZ, R6, R5 ;  /* 0x00000006ff041219 */ /* 0x008fca0000011605 */
        /* <DEDUP_REMOVED lines=13> */
.L_x_6739:
[----:B------:R-:W-:-:S13]  /*5370*/  ISETP.NE.AND P0, PT, R7, 0x1, PT ;  /* 0x000000010700780c */ /* 0x000fda0003f05270 */
[----:B------:R-:W1:Y:S02]  /*5380*/  @P0 LDC.64 R4, c[0x0][0xae0] ;  /* 0x0002b800ff040b82 */ /* 0x000e640000000a00 */
[----:B-1----:R-:W-:-:S05]  /*5390*/  @P0 IMAD.HI.U32 R4, R191, R4, RZ ;  /* 0x00000004bf040227 */ /* 0x002fca00078e00ff */
[----:B------:R-:W-:-:S07]  /*53a0*/  @P0 SHF.R.U32.HI R191, RZ, R5, R4 ;  /* 0x00000005ffbf0219 */ /* 0x000fce0000011604 */
.L_x_6740:
[----:B------:R-:W-:Y:S05]  /*53b0*/  BSYNC B0 ;  /* 0x0000000000007941 */ /* 0x000fea0003800000 */
.L_x_6738:
[----:B------:R-:W-:-:S05]  /*53c0*/  IMAD R191, R191, R7, RZ ;  /* 0x00000007bfbf7224 */ /* 0x000fca00078e02ff */
[----:B------:R-:W-:-:S07]  /*53d0*/  VIMNMX R0, R0, R191, !PT ;  /* 0x000000bf00007248 */ /* 0x000fce0007fe0100 */
.L_x_6737:
[----:B------:R-:W-:-:S04]  /*53e0*/  SHF.R.S32.HI R3, RZ, 0x1f, R0 ;  /* 0x0000001fff037819 */ /* 0x000fc80000011400 */
[----:B------:R-:W-:-:S04]  /*53f0*/  LEA.HI R3, R3, R0, RZ, 0x6 ;  /* 0x0000000003037211 */ /* 0x000fc800078f30ff */
[--C-:B------:R-:W-:Y:S02]  /*5400*/  SHF.R.S32.HI R0, RZ, 0x6, R3.reuse ;  /* 0x00000006ff007819 */ /* 0x100fe40000011403 */
[----:B------:R-:W-:Y:S02]  /*5410*/  PRMT R3, RZ, 0x7610, R3 ;  /* 0x00007610ff037816 */ /* 0x000fe40000000003 */
[----:B------:R-:W-:-:S04]  /*5420*/  VIMNMX R0, RZ, R0, !PT ;  /* 0x00000000ff007248 */ /* 0x000fc80007fe0100 */
[----:B------:R-:W-:-:S13]  /*5430*/  ISETP.GT.AND P0, PT, R13, R0, PT ;  /* 0x000000000d00720c */ /* 0x000fda0003f04270 */
[----:B------:R-:W-:Y:S05]  /*5440*/  @!P0 BRA `(.L_x_6741) ;  /* 0x0000024000008947 */ /* 0x000fea0003800000 */
        /* <DEDUP_REMOVED lines=33> */
[----:B-----5:R-:W4:Y:S04]  /*5660*/  LDL R36, [R1+0x280] ;  /* 0x0002800001247983 */ /* 0x020f280000100800 */
        /* <DEDUP_REMOVED lines=19> */
[----:B0-----:R-:W4:Y:S04]  /*57a0*/  LDL R46, [R1+0x2d0] ;  /* 0x0002d000012e7983 */ /* 0x001f280000100800 */
        /* <DEDUP_REMOVED lines=58> */
[----:B---3--:R0:W-:Y:S04]  /*5b50*/  STL [R1+0x210], R8 ;  /* 0x0002100801007387 */ /* 0x0081e80000100800 */
[----:B----4-:R-:W3:Y:S04]  /*5b60*/  LDL R15, [R1+0x2e8] ;  /* 0x0002e800010f7983 */ /* 0x010ee80000100800 */
        /* <DEDUP_REMOVED lines=17> */
[----:B------:R-:W0:Y:S02]  /*5c80*/  SHFL.IDX PT, R3, R4, RZ, 0x1f ;  /* 0x00001fff04037589 */ /* 0x000e2400000e0000 */
[----:B0-----:R-:W-:-:S04]  /*5c90*/  LEA.HI R4, R3, R3, RZ, 0x1 ;  /* 0x0000000303047211 */ /* 0x001fc800078f08ff */
[----:B------:R-:W-:-:S05]  /*5ca0*/  LOP3.LUT R4, R4, 0x1fffe, RZ, 0xc0, !PT ;  /* 0x0001fffe04047812 */ /* 0x000fca00078ec0ff */
[----:B------:R-:W-:-:S04]  /*5cb0*/  IMAD.IADD R3, R3, 0x1, -R4 ;  /* 0x0000000103037824 */ /* 0x000fc800078e0a04 */
[----:B------:R-:W-:-:S04]  /*5cc0*/  IMAD R3, R3, 0x8000, R2 ;  /* 0x0000800003037824 */ /* 0x000fc800078e0202 */
[----:B------:R-:W-:Y:S02]  /*5cd0*/  VIADD R3, R3, 0x400 ;  /* 0x0000040003037836 */ /* 0x000fe40000000000 */
[----:B------:R-:W-:-:S03]  /*5ce0*/  VIADD R4, R2, 0x36400 ;  /* 0x0003640002047836 */ /* 0x000fc60000000000 */
[----:B------:R-:W-:Y:S02]  /*5cf0*/  SHF.R.U32.HI R3, RZ, 0x4, R3 ;  /* 0x00000004ff037819 */ /* 0x000fe40000011603 */
[----:B------:R-:W-:Y:S02]  /*5d00*/  SHF.R.U32.HI R4, RZ, 0x4, R4 ;  /* 0x00000004ff047819 */ /* 0x000fe40000011604 */
[----:B------:R-:W-:Y:S02]  /*5d10*/  LOP3.LUT R3, R3, 0x3fff, RZ, 0xc0, !PT ;  /* 0x00003fff03037812 */ /* 0x000fe400078ec0ff */
[----:B------:R-:W-:Y:S02]  /*5d20*/  LOP3.LUT R4, R4, 0x3fff, RZ, 0xc0, !PT ;  /* 0x00003fff04047812 */ /* 0x000fe400078ec0ff */
[----:B------:R-:W-:Y:S01]  /*5d30*/  LOP3.LUT R3, R3, 0x2000000, RZ, 0xfc, !PT ;  /* 0x0200000003037812 */ /* 0x000fe200078efcff */
[----:B------:R0:W-:Y:S01]  /*5d40*/  STL [R1+0x2d8], R5 ;  /* 0x0002d80501007387 */ /* 0x0001e20000100800 */
[----:B------:R-:W-:-:S03]  /*5d50*/  LOP3.LUT R4, R4, 0x10000, RZ, 0xfc, !PT ;  /* 0x0001000004047812 */ /* 0x000fc600078efcff */
[----:B------:R1:W-:Y:S01]  /*5d60*/  STL [R1+0x2dc], R7 ;  /* 0x0002dc0701007387 */ /* 0x0003e20000100800 */
[----:B------:R-:W-:Y:S02]  /*5d70*/  IMAD R6, R6, 0x1000, R3 ;  /* 0x0000100006067824 */ /* 0x000fe400078e0203 */
[----:B0-----:R-:W-:Y:S02]  /*5d80*/  IMAD.MOV.U32 R5, RZ, RZ, 0x40000040 ;  /* 0x40000040ff057424 */ /* 0x001fe400078e00ff */
[----:B-1----:R-:W-:Y:S01]  /*5d90*/  IMAD.MOV.U32 R7, RZ, RZ, 0x40000040 ;  /* 0x40000040ff077424 */ /* 0x002fe200078e00ff */
[----:B------:R0:W-:Y:S01]  /*5da0*/  STL [R1+0x220], R24 ;  /* 0x0002201801007387 */ /* 0x0001e20000100800 */
[----:B------:R-:W-:Y:S02]  /*5db0*/  R2UR UR6, R6 ;  /* 0x00000000060672ca */ /* 0x000fe400000e0000 */
[----:B------:R-:W-:Y:S01]  /*5dc0*/  R2UR UR4, R4 ;  /* 0x00000000040472ca */ /* 0x000fe200000e0000 */
[----:B------:R1:W-:Y:S01]  /*5dd0*/  STL [R1+0x2f4], R25 ;  /* 0x0002f41901007387 */ /* 0x0003e20000100800 */
[----:B------:R-:W-:-:S02]  /*5de0*/  R2UR UR7, R7 ;  /* 0x00000000070772ca */ /* 0x000fc400000e0000 */
[----:B------:R-:W-:Y:S01]  /*5df0*/  R2UR UR5, R5 ;  /* 0x00000000050572ca */ /* 0x000fe200000e0000 */
[----:B0-----:R-:W-:Y:S02]  /*5e00*/  VIADD R24, R6, 0x80 ;  /* 0x0000008006187836 */ /* 0x001fe40000000000 */
[----:B-1----:R-:W-:Y:S01]  /*5e10*/  IMAD.MOV.U32 R25, RZ, RZ, 0x40000040 ;  /* 0x40000040ff197424 */ /* 0x002fe200078e00ff */
[----:B------:R-:W-:Y:S02]  /*5e20*/  STL [R1+0x214], R78 ;  /* 0x0002144e01007387 */ /* 0x000fe40000100800 */
[----:B------:R-:W-:Y:S02]  /*5e30*/  R2UR UR10, R24 ;  /* 0x00000000180a72ca */ /* 0x000fe400000e0000 */
[----:B------:R-:W-:Y:S01]  /*5e40*/  STL [R1+0x218], R80 ;  /* 0x0002185001007387 */ /* 0x000fe20000100800 */
[----:B------:R-:W-:-:S03]  /*5e50*/  R2UR UR11, R25 ;  /* 0x00000000190b72ca */ /* 0x000fc600000e0000 */
        /* <DEDUP_REMOVED lines=102> */
[----:B0-----:R-:W-:-:S06]  /*64c0*/  WARPGROUP.ARRIVE ;  /* 0x00000000000079c5 */ /* 0x001fcc0000000000 */
[----:B------:R-:W-:Y:S01]  /*64d0*/  HGMMA.64x256x16.F32.BF16 R24, gdesc[UR4].tnspB, RZ, !UPT, gsb0 ;  /* 0x43e00000041879f0 */ /* 0x000fe2000c0018ff */
[----:B------:R0:W-:Y:S04]  /*64e0*/  STL [R1+0x2e4], R11 ;  /* 0x0002e40b01007387 */ /* 0x0001e80000100800 */
[----:B------:R1:W-:Y:S01]  /*64f0*/  STL [R1+0x3d4], R10 ;  /* 0x0003d40a01007387 */ /* 0x0003e20000100800 */
[----:B0-----:R-:W-:Y:S02]  /*6500*/  IMAD.MOV.U32 R11, RZ, RZ, 0x40000040 ;  /* 0x40000040ff0b7424 */ /* 0x001fe400078e00ff */
[----:B-1----:R-:W-:-:S03]  /*6510*/  VIADD R10, R4, 0x2 ;  /* 0x00000002040a7836 */ /* 0x002fc60000000000 */
[----:B------:R-:W-:Y:S02]  /*6520*/  R2UR UR9, R11 ;  /* 0x000000000b0972ca */ /* 0x000fe400000e0000 */
[----:B------:R-:W-:Y:S01]  /*6530*/  R2UR UR8, R10 ;  /* 0x000000000a0872ca */ /* 0x000fe200000e0000 */
[----:B---3--:R-:W-:Y:S04]  /*6540*/  STL [R1+0x2e8], R15 ;  /* 0x0002e80f01007387 */ /* 0x008fe80000100800 */
[----:B----4-:R-:W-:Y:S04]  /*6550*/  STL [R1+0x2ec], R21 ;  /* 0x0002ec1501007387 */ /* 0x010fe80000100800 */
        /* <DEDUP_REMOVED lines=16> */
[----:B0-----:R-:W-:-:S02]  /*6660*/  IMAD.MOV.U32 R9, RZ, RZ, 0x40000040 ;  /* 0x40000040ff097424 */ /* 0x001fc400078e00ff */
[----:B------:R-:W-:Y:S01]  /*6670*/  IMAD.MOV.U32 R7, RZ, RZ, 0x40000040 ;  /* 0x40000040ff077424 */ /* 0x000fe200078e00ff */
[----:B------:R0:W5:Y:S01]  /*6680*/  LDL R15, [R1+0x1c0] ;  /* 0x0001c000010f7983 */ /* 0x0001620000100800 */
[----:B-1----:R-:W-:Y:S01]  /*6690*/  VIADD R8, R6, 0x100 ;  /* 0x0000010006087836 */ /* 0x002fe20000000000 */
        /* <DEDUP_REMOVED lines=34> */
[----:B------:R-:W-:Y:S01]  /*68c0*/  HGMMA.64x256x16.F32.BF16 R24, gdesc[UR8].tnspB, R24, gsb0 ;  /* 0x43e00000081879f0 */ /* 0x000fe20008001818 */
[----:B------:R-:W-:Y:S01]  /*68d0*/  R2UR UR6, R8 ;  /* 0x00000000080672ca */ /* 0x000fe200000e0000 */
[----:B------:R-:W-:Y:S01]  /*68e0*/  VIADD R8, R4, 0x4 ;  /* 0x0000000404087836 */ /* 0x000fe20000000000 */
[----:B------:R-:W-:Y:S01]  /*68f0*/  R2UR UR7, R9 ;  /* 0x00000000090772ca */ /* 0x000fe200000e0000 */
[----:B------:R-:W-:-:S03]  /*6900*/  IMAD.MOV.U32 R9, RZ, RZ, 0x40000040 ;  /* 0x40000040ff097424 */ /* 0x000fc600078e00ff */
        /* <DEDUP_REMOVED lines=114> */
[----:B------:R-:W4:Y:S04]  /*7030*/  LDL R82, [R1+0x218] ;  /* 0x0002180001527983 */ /* 0x000f280000100800 */
[----:B--2---:R-:W2:Y:S04]  /*7040*/  LDL R84, [R1+0x21c] ;  /* 0x00021c0001547983 */ /* 0x004ea80000100800 */
[----:B------:R-:W2:Y:S04]  /*7050*/  LDL R14, [R1+0x220] ;  /* 0x00022000010e7983 */ /* 0x000ea80000100800 */
[----:B------:R-:W2:Y:S04]  /*7060*/  LDL R86, [R1+0x224] ;  /* 0x0002240001567983 */ /* 0x000ea80000100800 */
[----:B---3--:R-:W3:Y:S04]  /*7070*/  LDL R88, [R1+0x228] ;  /* 0x0002280001587983 */ /* 0x008ee80000100800 */
[----:B------:R-:W3:Y:S04]  /*7080*/  LDL R90, [R1+0x22c] ;  /* 0x00022c00015a7983 */ /* 0x000ee80000100800 */
[----:B------:R-:W3:Y:S04]  /*7090*/  LDL R20, [R1+0x230] ;  /* 0x0002300001147983 */ /* 0x000ee80000100800 */
[----:B----4-:R-:W4:Y:S04]  /*70a0*/  LDL R92, [R1+0x234] ;  /* 0x00023400015c7983 */ /* 0x010f280000100800 */
        /* <DEDUP_REMOVED lines=118> */
[----:B------:R0:W-:Y:S04]  /*7810*/  STL [R1+0x210], R12 ;  /* 0x0002100c01007387 */ /* 0x0001e80000100800 */
[----:B------:R0:W-:Y:S04]  /*7820*/  STL [R1+0x214], R80 ;  /* 0x0002145001007387 */ /* 0x0001e80000100800 */
[----:B------:R0:W-:Y:S04]  /*7830*/  STL [R1+0x218], R82 ;  /* 0x0002185201007387 */ /* 0x0001e80000100800 */
[----:B--2---:R0:W-:Y:S04]  /*7840*/  STL [R1+0x21c], R84 ;  /* 0x00021c5401007387 */ /* 0x0041e80000100800 */
[----:B------:R0:W-:Y:S04]  /*7850*/  STL [R1+0x220], R14 ;  /* 0x0002200e01007387 */ /* 0x0001e80000100800 */
[----:B------:R0:W-:Y:S04]  /*7860*/  STL [R1+0x224], R86 ;  /* 0x0002245601007387 */ /* 0x0001e80000100800 */
[----:B---3--:R0:W-:Y:S04]  /*7870*/  STL [R1+0x228], R88 ;  /* 0x0002285801007387 */ /* 0x0081e80000100800 */
[----:B------:R0:W-:Y:S04]  /*7880*/  STL [R1+0x22c], R90 ;  /* 0x00022c5a01007387 */ /* 0x0001e80000100800 */
        /* <DEDUP_REMOVED lines=121> */
[----:B------:R-:W-:-:S13]  /*8020*/  ISETP.NE.AND P0, PT, RZ, UR41, PT ;  /* 0x00000029ff007c0c */ /* 0x000fda000bf05270 */
[----:B0-----:R-:W-:Y:S05]  /*8030*/  @P0 BRA `(.L_x_6742) ;  /* 0x0000000000040947 */ /* 0x001fea0003800000 */
[----:B------:R-:W-:Y:S01]  /*8040*/  BPT.TRAP 0x1 ;  /* 0x000000040000795c */ /* 0x000fe20000300000 */
.L_x_6742:
[----:B------:R-:W-:Y:S01]  /*8050*/  VIADD R20, R13, 0xfffffffe ;  /* 0xfffffffe0d147836 */ /* 0x000fe20000000000 */
[----:B------:R-:W-:Y:S01]  /*8060*/  BSSY B0, `(.L_x_6743) ;  /* 0x00003e8000007945 */ /* 0x000fe20003800000 */
[----:B-----5:R-:W-:-:S03]  /*8070*/  IMAD R15, R15, 0x8, R2 ;  /* 0x000000080f0f7824 */ /* 0x020fc600078e0202 */
[----:B------:R-:W-:Y:S01]  /*8080*/  ISETP.GE.AND P0, PT, R20, R0, PT ;  /* 0x000000001400720c */ /* 0x000fe20003f06270 */
[----:B------:R-:W-:-:S05]  /*8090*/  VIADD R12, R15, 0x38860 ;  /* 0x000388600f0c7836 */ /* 0x000fca0000000000 */
[----:B------:R-:W-:-:S04]  /*80a0*/  PRMT R12, R23, 0x654, R12 ;  /* 0x00000654170c7816 */ /* 0x000fc8000000000c */
[----:B------:R0:W-:Y:S03]  /*80b0*/  SYNCS.ARRIVE.TRANS64.RED.A1T0 RZ, [R12+URZ], RZ ;  /* 0x000000ff0cff79a7 */ /* 0x0001e6000810043f */
[----:B------:R-:W-:Y:S05]  /*80c0*/  @!P0 BRA `(.L_x_6744) ;  /* 0x0000003c00848947 */ /* 0x000fea0003800000 */
.L_x_6746:
        /* <DEDUP_REMOVED lines=60> */
[----:B01----:R-:W4:Y:S04]  /*8490*/  LDL.64 R12, [R1+0x3c8] ;  /* 0x0003c800010c7983 */ /* 0x003f280000100a00 */
[----:B------:R-:W4:Y:S04]  /*84a0*/  LDL.64 R28, [R1+0x3d8] ;  /* 0x0003d800011c7983 */ /* 0x000f280000100a00 */
[----:B------:R-:W4:Y:S04]  /*84b0*/  LDL.64 R26, [R1+0x3e8] ;  /* 0x0003e800011a7983 */ /* 0x000f280000100a00 */
[----:B------:R-:W4:Y:S04]  /*84c0*/  LDL.64 R24, [R1+0x3f8] ;  /* 0x0003f80001187983 */ /* 0x000f280000100a00 */
[----:B------:R-:W4:Y:S01]  /*84d0*/  LDL.64 R14, [R1+0x408] ;  /* 0x00040800010e7983 */ /* 0x000f220000100a00 */
[----:B--2---:R-:W-:-:S04]  /*84e0*/  IMAD R149, R21, 0x40, R192 ;  /* 0x0000004015957824 */ /* 0x004fc800078e02c0 */
[----:B------:R-:W-:Y:S01]  /*84f0*/  IMAD R22, R149, 0x4, R2 ;  /* 0x0000000495167824 */ /* 0x000fe200078e0202 */
[----:B------:R-:W-:Y:S06]  /*8500*/  BAR.SYNC.DEFER_BLOCKING 0xe, 0x100 ;  /* 0x0384000000007b1d */ /* 0x000fec0000010000 */
[----:B------:R-:W3:Y:S04]  /*8510*/  LDS R148, [R22+0x38400] ;  /* 0x0384000016947984 */ /* 0x000ee80000000800 */
[----:B------:R-:W0:Y:S01]  /*8520*/  LDS R22, [R22+0x38420] ;  /* 0x0384200016167984 */ /* 0x000e220000000800 */
[C---:B---3--:R-:W-:Y:S01]  /*8530*/  FMUL.FTZ R147, R148.reuse, R147 ;  /* 0x0000009394937220 */ /* 0x048fe20000410000 */
[C---:B------:R-:W-:Y:S01]  /*8540*/  FMUL.FTZ R146, R148.reuse, R146 ;  /* 0x0000009294927220 */ /* 0x040fe20000410000 */
[C---:B----4-:R-:W-:Y:S01]  /*8550*/  FMUL.FTZ R145, R148.reuse, R145 ;  /* 0x0000009194917220 */ /* 0x050fe20000410000 */
        /* <DEDUP_REMOVED lines=63> */
[----:B------:R-:W-:Y:S01]  /*8950*/  STL.64 [R1+0x220], R146 ;  /* 0x0002209201007387 */ /* 0x000fe20000100a00 */
[C---:B------:R-:W-:Y:S01]  /*8960*/  FMUL.FTZ R85, R22.reuse, R85 ;  /* 0x0000005516557220 */ /* 0x040fe20000410000 */
[----:B------:R-:W-:-:S02]  /*8970*/  FMUL.FTZ R84, R22, R84 ;  /* 0x0000005416547220 */ /* 0x000fc40000410000 */
[----:B------:R-:W-:Y:S01]  /*8980*/  STL.64 [R1+0x230], R144 ;  /* 0x0002309001007387 */ /* 0x000fe20000100a00 */
[C---:B------:R-:W-:Y:S01]  /*8990*/  FMUL.FTZ R73, R22.reuse, R73 ;  /* 0x0000004916497220 */ /* 0x040fe20000410000 */
[C---:B------:R-:W-:Y:S02]  /*89a0*/  FMUL.FTZ R72, R22.reuse, R72 ;  /* 0x0000004816487220 */ /* 0x040fe40000410000 */
[----:B------:R-:W-:Y:S01]  /*89b0*/  STL.64 [R1+0x240], R142 ;  /* 0x0002408e01007387 */ /* 0x000fe20000100a00 */
[C---:B------:R-:W-:Y:S01]  /*89c0*/  FMUL.FTZ R81, R22.reuse, R81 ;  /* 0x0000005116517220 */ /* 0x040fe20000410000 */
[C---:B------:R-:W-:Y:S02]  /*89d0*/  FMUL.FTZ R80, R22.reuse, R80 ;  /* 0x0000005016507220 */ /* 0x040fe40000410000 */
        /* <DEDUP_REMOVED lines=404> */
[----:B------:R-:W-:Y:S01]  /*a320*/  VIADD R22, R21, 0x1 ;  /* 0x0000000115167836 */ /* 0x000fe20000000000 */
[----:B------:R-:W-:Y:S01]  /*a330*/  R2UR UR4, R4 ;  /* 0x00000000040472ca */ /* 0x000fe200000e0000 */
[----:B------:R-:W-:Y:S01]  /*a340*/  IMAD.MOV.U32 R13, RZ, RZ, 0x40000040 ;  /* 0x40000040ff0d7424 */ /* 0x000fe200078e00ff */
[----:B------:R-:W-:Y:S01]  /*a350*/  R2UR UR5, R5 ;  /* 0x00000000050572ca */ /* 0x000fe200000e0000 */
[----:B------:R-:W-:Y:S01]  /*a360*/  IMAD.MOV.U32 R15, RZ, RZ, 0x40000040 ;  /* 0x40000040ff0f7424 */ /* 0x000fe200078e00ff */
[----:B------:R-:W-:Y:S01]  /*a370*/  ISETP.NE.AND P0, PT, R22, 0x2, PT ;  /* 0x000000021600780c */ /* 0x000fe20003f05270 */
[----:B------:R0:W-:Y:S01]  /*a380*/  STL [R1+0x1c0], R22 ;  /* 0x0001c01601007387 */ /* 0x0001e20000100800 */
[----:B------:R-:W-:Y:S01]  /*a390*/  R2UR UR7, R13 ;  /* 0x000000000d0772ca */ /* 0x000fe200000e0000 */
[----:B------:R-:W-:-:S10]  /*a3a0*/  IMAD.MOV.U32 R13, RZ, RZ, 0x40000040 ;  /* 0x40000040ff0d7424 */ /* 0x000fd400078e00ff */
[----:B0-----:R-:W-:-:S04]  /*a3b0*/  @!P0 IMAD.MOV.U32 R22, RZ, RZ, RZ ;  /* 0x000000ffff168224 */ /* 0x001fc800078e00ff */
[----:B------:R-:W-:-:S04]  /*a3c0*/  IMAD R12, R22, 0x1000, R3 ;  /* 0x00001000160c7824 */ /* 0x000fc800078e0203 */
[C---:B------:R-:W-:Y:S01]  /*a3d0*/  VIADD R14, R12.reuse, 0x80 ;  /* 0x000000800c0e7836 */ /* 0x040fe20000000000 */
[----:B------:R-:W-:Y:S01]  /*a3e0*/  R2UR UR6, R12 ;  /* 0x000000000c0672ca */ /* 0x000fe200000e0000 */
[----:B--2---:R-:W-:-:S12]  /*a3f0*/  WARPGROUP.ARRIVE ;  /* 0x00000000000079c5 */ /* 0x004fd80000000000 */
        /* <DEDUP_REMOVED lines=43> */
[----:B------:R-:W-:Y:S02]  /*a6b0*/  R2UR UR6, R14 ;  /* 0x000000000e0672ca */ /* 0x000fe400000e0000 */
[----:B------:R-:W-:Y:S02]  /*a6c0*/  R2UR UR7, R15 ;  /* 0x000000000f0772ca */ /* 0x000fe400000e0000 */
        /* <DEDUP_REMOVED lines=38> */
[----:B------:R-:W-:Y:S01]  /*a930*/  R2UR UR7, R13 ;  /* 0x000000000d0772ca */ /* 0x000fe200000e0000 */
[----:B------:R-:W2:Y:S01]  /*a940*/  LDL R12, [R1+0x1c8] ;  /* 0x0001c800010c7983 */ /* 0x000ea20000100800 */
[----:B------:R-:W-:Y:S02]  /*a950*/  R2UR UR4, R6 ;  /* 0x00000000060472ca */ /* 0x000fe400000e0000 */
[----:B------:R-:W-:Y:S01]  /*a960*/  R2UR UR5, R7 ;  /* 0x00000000070572ca */ /* 0x000fe200000e0000 */
[----:B------:R-:W3:Y:S04]  /*a970*/  @!P0 LDL R13, [R1+0x1c4] ;  /* 0x0001c400010d8983 */ /* 0x000ee80000100800 */
        /* <DEDUP_REMOVED lines=70> */
[----:B------:R-:W3:Y:S04]  /*ade0*/  LDL R22, [R1+0x210] ;  /* 0x0002100001167983 */ /* 0x000ee80000100800 */
[----:B-1----:R-:W3:Y:S04]  /*adf0*/  LDL R86, [R1+0x214] ;  /* 0x0002140001567983 */ /* 0x002ee80000100800 */
        /* <DEDUP_REMOVED lines=125> */
[----:B------:R-:W3:Y:S01]  /*b5d0*/  LDL R129, [R1+0x40c] ;  /* 0x00040c0001817983 */ /* 0x000ee20000100800 */
[----:B------:R-:W-:Y:S01]  /*b5e0*/  VIADD R12, R12, 0x1 ;  /* 0x000000010c0c7836 */ /* 0x000fe20000000000 */
[----:B------:R-:W-:-:S02]  /*b5f0*/  UISETP.NE.AND UP0, UPT, UR41, URZ, UPT ;  /* 0x0000003f2900728c */ /* 0x000fc4000bf05270 */
[----:B------:R0:W-:Y:S04]  /*b600*/  STL [R1+0x210], R22 ;  /* 0x0002101601007387 */ /* 0x0001e80000100800 */
        /* <DEDUP_REMOVED lines=26> */
[----:B---3--:R0:W-:Y:S04]  /*b7b0*/  STL [R1+0x278], R124 ;  /* 0x0002787c01007387 */ /* 0x0081e80000100800 */
        /* <DEDUP_REMOVED lines=102> */
[----:B------:R-:W-:-:S02]  /*be20*/  PLOP3.LUT P1, PT, PT, PT, UP0, 0x80, 0x0 ;  /* 0x000000000000781c */ /* 0x000fc40003f2f008 */
[----:B------:R-:W-:-:S05]  /*be30*/  @!P0 LOP3.LUT R14, R13, 0x1, RZ, 0x3c, !PT ;  /* 0x000000010d0e8812 */ /* 0x000fca00078e3cff */
[----:B------:R0:W-:Y:S01]  /*be40*/  @!P0 STL [R1+0x1c4], R14 ;  /* 0x0001c40e01008387 */ /* 0x0001e20000100800 */
[C---:B------:R-:W-:Y:S01]  /*be50*/  ISETP.GT.AND P0, PT, R20.reuse, R0, PT ;  /* 0x000000001400720c */ /* 0x040fe20003f04270 */
[----:B------:R-:W-:-:S04]  /*be60*/  VIADD R20, R20, 0xffffffff ;  /* 0xffffffff14147836 */ /* 0x000fc80000000000 */
[----:B------:R-:W-:Y:S08]  /*be70*/  @P1 BRA `(.L_x_6745) ;  /* 0x0000000000041947 */ /* 0x000ff00003800000 */
[----:B------:R-:W-:Y:S01]  /*be80*/  BPT.TRAP 0x1 ;  /* 0x000000040000795c */ /* 0x000fe20000300000 */
.L_x_6745:
[----:B-----5:R-:W-:-:S04]  /*be90*/  IMAD R15, R15, 0x8, R2 ;  /* 0x000000080f0f7824 */ /* 0x020fc800078e0202 */
[----:B0-----:R-:W-:-:S05]  /*bea0*/  VIADD R12, R15, 0x38860 ;  /* 0x000388600f0c7836 */ /* 0x001fca0000000000 */
[----:B------:R-:W-:-:S04]  /*beb0*/  PRMT R12, R23, 0x654, R12 ;  /* 0x00000654170c7816 */ /* 0x000fc8000000000c */
[----:B------:R1:W-:Y:S01]  /*bec0*/  SYNCS.ARRIVE.TRANS64.RED.A1T0 RZ, [R12+URZ], RZ ;  /* 0x000000ff0cff79a7 */ /* 0x0003e2000810043f */
[----:B------:R-:W-:Y:S05]  /*bed0*/  @P0 BRA `(.L_x_6746) ;  /* 0xffffffc0007c0947 */ /* 0x000fea000383ffff */
.L_x_6744:
[----:B------:R-:W-:Y:S05]  /*bee0*/  BSYNC B0 ;  /* 0x0000000000007941 */ /* 0x000fea0003800000 */
.L_x_6743:
        /* <DEDUP_REMOVED lines=37> */
[----:B01----:R-:W5:Y:S04]  /*c140*/  LDL.64 R12, [R1+0x250] ;  /* 0x00025000010c7983 */ /* 0x003f680000100a00 */
        /* <DEDUP_REMOVED lines=27> */
[----:B------:R-:W5:Y:S04]  /*c300*/  LDL R3, [R1+0x1c8] ;  /* 0x0001c80001037983 */ /* 0x000f680000100800 */
[----:B------:R-:W5:Y:S01]  /*c310*/  LDL R0, [R1+0x1c0] ;  /* 0x0001c00001007983 */ /* 0x000f620000100800 */
[----:B--2---:R-:W-:-:S04]  /*c320*/  IMAD R137, R137, 0x40, R192 ;  /* 0x0000004089897824 */ /* 0x004fc800078e02c0 */
[----:B------:R-:W-:Y:S01]  /*c330*/  IMAD R2, R137, 0x4, R2 ;  /* 0x0000000489027824 */ /* 0x000fe200078e0202 */
[----:B------:R-:W-:Y:S06]  /*c340*/  BAR.SYNC.DEFER_BLOCKING 0xe, 0x100 ;  /* 0x0384000000007b1d */ /* 0x000fec0000010000 */
[----:B------:R-:W-:Y:S04]  /*c350*/  LDS R136, [R2+0x38400] ;  /* 0x0384000002887984 */ /* 0x000fe80000000800 */
[----:B------:R-:W3:Y:S02]  /*c360*/  LDS R2, [R2+0x38420] ;  /* 0x0384200002027984 */ /* 0x000ee40000000800 */
[C---:B---3--:R-:W-:Y:S01]  /*c370*/  FMUL.FTZ R73, R2.reuse, R73 ;  /* 0x0000004902497220 */ /* 0x048fe20000410000 */
[C---:B------:R-:W-:Y:S01]  /*c380*/  FMUL.FTZ R72, R2.reuse, R72 ;  /* 0x0000004802487220 */ /* 0x040fe20000410000 */
[C---:B----4-:R-:W-:Y:S01]  /*c390*/  FMUL.FTZ R75, R2.reuse, R75 ;  /* 0x0000004b024b7220 */ /* 0x050fe20000410000 */
[C---:B------:R-:W-:Y:S01]  /*c3a0*/  FMUL.FTZ R74, R2.reuse, R74 ;  /* 0x0000004a024a7220 */ /* 0x040fe20000410000 */
        /* <DEDUP_REMOVED lines=124> */
[----:B------:R-:W-:-:S02]  /*cb70*/  VIADD R2, R3, 0x1 ;  /* 0x0000000103027836 */ /* 0x000fc40000000000 */
        /* <DEDUP_REMOVED lines=69> */
[----:B------:R-:W-:-:S12]  /*cfd0*/  IMAD.MOV.U32 R3, RZ, RZ, 0x1 ;  /* 0x00000001ff037424 */ /* 0x000fd800078e00ff */
[----:B-1----:R-:W-:Y:S05]  /*cfe0*/  @P0 BRA `(.L_x_6741) ;  /* 0x000001c400180947 */ /* 0x002fea0003800000 */
[----:B------:R-:W2:Y:S04]  /*cff0*/  LDL R0, [R1+0x1c4] ;  /* 0x0001c40001007983 */ /* 0x000ea80000100800 */
[----:B------:R1:W-:Y:S01]  /*d000*/  STL [R1+0x1c0], RZ ;  /* 0x0001c0ff01007387 */ /* 0x0003e20000100800 */
[----:B--2---:R-:W-:-:S05]  /*d010*/  LOP3.LUT R0, R0, 0x1, RZ, 0x3c, !PT ;  /* 0x0000000100007812 */ /* 0x004fca00078e3cff */
[----:B------:R1:W-:Y:S01]  /*d020*/  STL [R1+0x1c4], R0 ;  /* 0x0001c40001007387 */ /* 0x0003e20000100800 */
[----:B------:R-:W-:Y:S05]  /*d030*/  BRA `(.L_x_6741) ;  /* 0x000001c400047947 */ /* 0x000fea0003800000 */
.L_x_6732:
[----:B---3--:R-:W1:Y:S01]  /*d040*/  LDC R0, c[0x0][0x448] ;  /* 0x00011200ff007b82 */ /* 0x008e620000000800 */
[----:B------:R-:W-:Y:S01]  /*d050*/  UISETP.NE.AND UP2, UPT, UR41, URZ, UPT ;  /* 0x0000003f2900728c */ /* 0x000fe2000bf45270 */
[----:B------:R-:W-:Y:S01]  /*d060*/  IMAD.MOV.U32 R8, RZ, RZ, 0x1 ;  /* 0x00000001ff087424 */ /* 0x000fe200078e00ff */
[----:B------:R-:W-:Y:S01]  /*d070*/  UIADD3 UR10, UP0, UR44, 0x38830, URZ ;  /* 0x000388302c0a7890 */ /* 0x000fe2000ff1e03f */
[----:B------:R-:W-:Y:S01]  /*d080*/  IMAD.MOV.U32 R7, RZ, RZ, R23 ;  /* 0x000000ffff077224 */ /* 0x000fe200078e0017 */
[----:B------:R-:W-:Y:S01]  /*d090*/  UIADD3 UR8, UP1, UR44, 0x38840, URZ ;  /* 0x000388402c087890 */ /* 0x000fe2000ff3e03f */
[----:B------:R-:W-:Y:S01]  /*d0a0*/  IMAD.MOV.U32 R6, RZ, RZ, 0x100 ;  /* 0x00000100ff067424 */ /* 0x000fe200078e00ff */
[----:B------:R-:W-:Y:S01]  /*d0b0*/  PLOP3.LUT P1, PT, PT, PT, UP2, 0x40, 0x0 ;  /* 0x000000000000781c */ /* 0x000fe20003f2e828 */
[----:B------:R-:W3:Y:S01]  /*d0c0*/  LDC.64 R10, c[0x0][0xad8] ;  /* 0x0002b600ff0a7b82 */ /* 0x000ee20000000a00 */
[----:B------:R-:W-:Y:S01]  /*d0d0*/  UIADD3 UR6, UP2, UR44, 0x38850, URZ ;  /* 0x000388502c067890 */ /* 0x000fe2000ff5e03f */
[----:B------:R-:W-:Y:S01]  /*d0e0*/  IMAD.MOV.U32 R5, RZ, RZ, 0x80 ;  /* 0x00000080ff057424 */ /* 0x000fe200078e00ff */
[----:B------:R-:W-:Y:S01]  /*d0f0*/  UIADD3 UR4, UP3, UR44, 0x38860, URZ ;  /* 0x000388602c047890 */ /* 0x000fe2000ff7e03f */
[----:B------:R-:W-:Y:S01]  /*d100*/  SEL R4, R8, 0x2, P1 ;  /* 0x0000000208047807 */ /* 0x000fe20000800000 */
[----:B------:R-:W-:Y:S01]  /*d110*/  UIADD3.X UR11, URZ, UR45, URZ, UP0, !UPT ;  /* 0x0000002d3f0b7290 */ /* 0x000fe200087fe43f */
[----:B------:R0:W-:Y:S01]  /*d120*/  STL.64 [R1+0x30], R6 ;  /* 0x0000300601007387 */ /* 0x0001e20000100a00 */
[----:B------:R-:W-:Y:S01]  /*d130*/  UIADD3.X UR9, URZ, UR45, URZ, UP1, !UPT ;  /* 0x0000002d3f097290 */ /* 0x000fe20008ffe43f */
[----:B------:R-:W-:Y:S01]  /*d140*/  IMAD.U32 R12, RZ, RZ, UR10 ;  /* 0x0000000aff0c7e24 */ /* 0x000fe2000f8e00ff */
[----:B------:R-:W-:Y:S01]  /*d150*/  UIADD3.X UR7, URZ, UR45, URZ, UP2, !UPT ;  /* 0x0000002d3f077290 */ /* 0x000fe200097fe43f */
[----:B------:R-:W-:Y:S01]  /*d160*/  IMAD.U32 R9, RZ, RZ, UR4 ;  /* 0x00000004ff097e24 */ /* 0x000fe2000f8e00ff */
[----:B------:R-:W-:Y:S01]  /*d170*/  UIADD3.X UR5, URZ, UR45, URZ, UP3, !UPT ;  /* 0x0000002d3f057290 */ /* 0x000fe20009ffe43f */
[----:B------:R-:W-:Y:S01]  /*d180*/  IMAD.MOV.U32 R20, RZ, RZ, R4 ;  /* 0x000000ffff147224 */ /* 0x000fe200078e0004 */
[----:B------:R2:W-:Y:S01]  /*d190*/  STL.64 [R1+0x28], R4 ;  /* 0x0000280401007387 */ /* 0x0005e20000100a00 */
[----:B------:R-:W-:Y:S01]  /*d1a0*/  IMAD.U32 R14, RZ, RZ, UR8 ;  /* 0x00000008ff0e7e24 */ /* 0x000fe2000f8e00ff */
[----:B-1----:R-:W-:Y:S01]  /*d1b0*/  ISETP.NE.AND P0, PT, R0, 0x1, PT ;  /* 0x000000010000780c */ /* 0x002fe20003f05270 */
[----:B------:R-:W-:Y:S01]  /*d1c0*/  IMAD.U32 R0, RZ, RZ, UR6 ;  /* 0x00000006ff007e24 */ /* 0x000fe2000f8e00ff */
[----:B------:R-:W-:Y:S01]  /*d1d0*/  STL [R1+0x50], R113 ;  /* 0x0000507101007387 */ /* 0x000fe20000100800 */
[----:B0-----:R-:W-:-:S02]  /*d1e0*/  IMAD.U32 R7, RZ, RZ, UR5 ;  /* 0x00000005ff077e24 */ /* 0x001fc4000f8e00ff */
[----:B------:R-:W-:Y:S01]  /*d1f0*/  IMAD.U32 R13, RZ, RZ, UR11 ;  /* 0x0000000bff0d7e24 */ /* 0x000fe2000f8e00ff */
[----:B------:R-:W-:Y:S01]  /*d200*/  STL [R1+0x10], RZ ;  /* 0x000010ff01007387 */ /* 0x000fe20000100800 */
[----:B----4-:R-:W-:Y:S01]  /*d210*/  IMAD.U32 R15, RZ, RZ, UR9 ;  /* 0x00000009ff0f7e24 */ /* 0x010fe2000f8e00ff */
[----:B---3--:R-:W-:Y:S01]  /*d220*/  ISETP.GE.AND P3, PT, R11, 0x1, PT ;  /* 0x000000010b00780c */ /* 0x008fe20003f66270 */
[----:B--2---:R-:W-:Y:S01]  /*d230*/  IMAD.U32 R5, RZ, RZ, UR7 ;  /* 0x00000007ff057e24 */ /* 0x004fe2000f8e00ff */
[----:B------:R-:W-:Y:S01]  /*d240*/  STL.64 [R1+0x18], R12 ;  /* 0x0000180c01007387 */ /* 0x000fe20000100a00 */
[----:B------:R-:W-:Y:S02]  /*d250*/  IMAD.MOV.U32 R4, RZ, RZ, R0 ;  /* 0x000000ffff047224 */ /* 0x000fe400078e0000 */
[----:B------:R-:W0:Y:S01]  /*d260*/  @P0 LDC R3, c[0x0][0x44c] ;  /* 0x00011300ff030b82 */ /* 0x000e220000000800 */
[----:B------:R-:W-:Y:S01]  /*d270*/  IMAD.MOV.U32 R6, RZ, RZ, R9 ;  /* 0x000000ffff067224 */ /* 0x000fe200078e0009 */
[----:B------:R-:W-:Y:S01]  /*d280*/  STL.64 [R1+0x20], R14 ;  /* 0x0000200e01007387 */ /* 0x000fe20000100a00 */
[----:B------:R-:W-:-:S02]  /*d290*/  VIADD R0, R195, 0x3f ;  /* 0x0000003fc3007836 */ /* 0x000fc40000000000 */
[----:B------:R-:W-:Y:S01]  /*d2a0*/  IMAD.MOV.U32 R21, RZ, RZ, 0x80 ;  /* 0x00000080ff157424 */ /* 0x000fe200078e00ff */
[----:B------:R-:W-:Y:S01]  /*d2b0*/  STL.128 [R1+0x40], R4 ;  /* 0x0000400401007387 */ /* 0x000fe20000100c00 */
[----:B------:R-:W-:Y:S01]  /*d2c0*/  IMAD.MOV.U32 R22, RZ, RZ, 0x80 ;  /* 0x00000080ff167424 */ /* 0x000fe200078e00ff */
[----:B------:R-:W1:Y:S01]  /*d2d0*/  @P0 LDC R26, c[0x0][0x450] ;  /* 0x00011400ff1a0b82 */ /* 0x000e620000000800 */
[----:B------:R-:W-:Y:S01]  /*d2e0*/  IMAD.U32 R32, RZ, RZ, UR38 ;  /* 0x00000026ff207e24 */ /* 0x000fe2000f8e00ff */
[----:B------:R-:W-:Y:S04]  /*d2f0*/  STL [R1+0x38], RZ ;  /* 0x000038ff01007387 */ /* 0x000fe80000100800 */
[----:B------:R2:W-:Y:S01]  /*d300*/  STL.128 [R1], R20 ;  /* 0x0000001401007387 */ /* 0x0005e20000100c00 */
[----:B------:R-:W-:-:S05]  /*d310*/  IADD3 R32, P1, R32, 0x28, RZ ;  /* 0x0000002820207810 */ /* 0x000fca0007f3e0ff */
[----:B------:R-:W-:Y:S02]  /*d320*/  IMAD.X R31, RZ, RZ, UR37, P1 ;  /* 0x00000025ff1f7e24 */ /* 0x000fe400088e06ff */
[----:B0-----:R-:W-:-:S04]  /*d330*/  @P0 IMAD.HI.U32 R3, R0, R3, RZ ;  /* 0x0000000300030227 */ /* 0x001fc800078e00ff */
[----:B--2---:R-:W-:Y:S01]  /*d340*/  IMAD.U32 R23, RZ, RZ, UR38 ;  /* 0x00000026ff177e24 */ /* 0x004fe2000f8e00ff */
[----:B-1----:R-:W-:-:S04]  /*d350*/  @P0 SHF.R.U32.HI R0, RZ, R26, R3 ;  /* 0x0000001aff000219 */ /* 0x002fc80000011603 */
[----:B------:R-:W-:Y:S01]  /*d360*/  IADD3 R23, P2, R23, 0x50, RZ ;  /* 0x0000005017177810 */ /* 0x000fe20007f5e0ff */
[----:B------:R-:W-:-:S04]  /*d370*/  IMAD.IADD R3, R211, 0x1, R0 ;  /* 0x00000001d3037824 */ /* 0x000fc800078e0200 */
[----:B------:R-:W-:Y:S02]  /*d380*/  IMAD.X R56, RZ, RZ, UR37, P2 ;  /* 0x00000025ff387e24 */ /* 0x000fe400090e06ff */
        /* <DEDUP_REMOVED lines=13> */
.L_x_6749:
[----:B------:R-:W-:-:S13]  /*d460*/  ISETP.NE.AND P1, PT, R11, 0x1, PT ;  /* 0x000000010b00780c */ /* 0x000fda0003f25270 */
[----:B------:R-:W0:Y:S02]  /*d470*/  @P1 LDC.64 R4, c[0x0][0xae0] ;  /* 0x0002b800ff041b82 */ /* 0x000e240000000a00 */
[----:B0-----:R-:W-:-:S05]  /*d480*/  @P1 IMAD.HI.U32 R4, R0, R4, RZ ;  /* 0x0000000400041227 */ /* 0x001fca00078e00ff */
[----:B------:R-:W-:-:S07]  /*d490*/  @P1 SHF.R.U32.HI R0, RZ, R5, R4 ;  /* 0x00000005ff001219 */ /* 0x000fce0000011604 */
.L_x_6750:
[----:B------:R-:W-:Y:S05]  /*d4a0*/  BSYNC B0 ;  /* 0x0000000000007941 */ /* 0x000fea0003800000 */
.L_x_6748:
[----:B------:R-:W-:-:S05]  /*d4b0*/  IMAD R3, R0, R11, R11 ;  /* 0x0000000b00037224 */ /* 0x000fca00078e020b */
[----:B------:R-:W-:-:S07]  /*d4c0*/  VIMNMX R10, R10, R3, PT ;  /* 0x000000030a0a7248 */ /* 0x000fce0003fe0100 */
.L_x_6747:
[----:B------:R-:W0:Y:S01]  /*d4d0*/  @P0 LDC R0, c[0x0][0x44c] ;  /* 0x00011300ff000b82 */ /* 0x000e220000000800 */
[----:B------:R-:W-:Y:S01]  /*d4e0*/  VIADD R10, R10, 0x3f ;  /* 0x0000003f0a0a7836 */ /* 0x000fe20000000000 */
[----:B------:R-:W-:-:S04]  /*d4f0*/  ULDC UR4, c[0x0][0xad4] ;  /* 0x0002b50000047ab9 */ /* 0x000fc80000000800 */
[----:B------:R-:W-:Y:S02]  /*d500*/  SHF.R.S32.HI R3, RZ, 0x1f, R10 ;  /* 0x0000001fff037819 */ /* 0x000fe4000001140a */
[----:B------:R-:W1:Y:S02]  /*d510*/  @P0 LDC R5, c[0x0][0x450] ;  /* 0x00011400ff050b82 */ /* 0x000e640000000800 */
[----:B------:R-:W-:-:S04]  /*d520*/  LEA.HI R3, R3, R10, RZ, 0x6 ;  /* 0x0000000a03037211 */ /* 0x000fc800078f30ff */
[----:B------:R-:W-:-:S04]  /*d530*/  SHF.R.S32.HI R22, RZ, 0x6, R3 ;  /* 0x00000006ff167819 */ /* 0x000fc80000011403 */
[----:B------:R-:W-:Y:S01]  /*d540*/  VIMNMX R22, R39, R22, PT ;  /* 0x0000001627167248 */ /* 0x000fe20003fe0100 */
        /* <DEDUP_REMOVED lines=16> */
.L_x_6753:
[----:B------:R-:W-:-:S13]  /*d650*/  ISETP.NE.AND P0, PT, R11, 0x1, PT ;  /* 0x000000010b00780c */ /* 0x000fda0003f05270 */
[----:B------:R-:W0:Y:S02]  /*d660*/  @P0 LDC.64 R4, c[0x0][0xae0] ;  /* 0x0002b800ff040b82 */ /* 0x000e240000000a00 */
[----:B0-----:R-:W-:-:S05]  /*d670*/  @P0 IMAD.HI.U32 R4, R0, R4, RZ ;  /* 0x0000000400040227 */ /* 0x001fca00078e00ff */
[----:B------:R-:W-:-:S07]  /*d680*/  @P0 SHF.R.U32.HI R0, RZ, R5, R4 ;  /* 0x00000005ff000219 */ /* 0x000fce0000011604 */
.L_x_6754:
[----:B------:R-:W-:Y:S05]  /*d690*/  BSYNC B0 ;  /* 0x0000000000007941 */ /* 0x000fea0003800000 */
.L_x_6752:
[----:B------:R-:W-:-:S05]  /*d6a0*/  IMAD R0, R0, R11, RZ ;  /* 0x0000000b00007224 */ /* 0x000fca00078e02ff */
[----:B------:R-:W-:-:S07]  /*d6b0*/  VIMNMX R3, R3, R0, !PT ;  /* 0x0000000003037248 */ /* 0x000fce0007fe0100 */
.L_x_6751:
[----:B------:R-:W-:-:S04]  /*d6c0*/  SHF.R.S32.HI R0, RZ, 0x1f, R3 ;  /* 0x0000001fff007819 */ /* 0x000fc80000011403 */
[----:B------:R-:W-:Y:S02]  /*d6d0*/  LEA.HI R0, R0, R3, RZ, 0x6 ;  /* 0x0000000300007211 */ /* 0x000fe400078f30ff */
[----:B------:R-:W-:Y:S02]  /*d6e0*/  PRMT R3, RZ, 0x7610, R3 ;  /* 0x00007610ff037816 */ /* 0x000fe40000000003 */
[----:B------:R-:W-:-:S04]  /*d6f0*/  SHF.R.S32.HI R0, RZ, 0x6, R0 ;  /* 0x00000006ff007819 */ /* 0x000fc80000011400 */
[----:B------:R-:W-:-:S04]  /*d700*/  VIMNMX R194, RZ, R0, !PT ;  /* 0x00000000ffc27248 */ /* 0x000fc80007fe0100 */
[----:B------:R-:W-:-:S13]  /*d710*/  ISETP.GT.AND P0, PT, R22, R194, PT ;  /* 0x000000c21600720c */ /* 0x000fda0003f04270 */
[----:B------:R-:W-:Y:S05]  /*d720*/  @!P0 BRA `(.L_x_6741) ;  /* 0x000001bc00488947 */ /* 0x000fea0003800000 */
[----:B------:R-:W2:Y:S01]  /*d730*/  LDL R4, [R1+0x41c] ;  /* 0x00041c0001047983 */ /* 0x000ea20000100800 */
[C---:B------:R-:W-:Y:S01]  /*d740*/  VIADD R7, R2.reuse, 0x400 ;  /* 0x0000040002077836 */ /* 0x040fe20000000000 */
[----:B------:R-:W-:Y:S01]  /*d750*/  UIADD3 UR4, UP0, UR44, 0x38400, URZ ;  /* 0x000384002c047890 */ /* 0x000fe2000ff1e03f */
[----:B------:R-:W-:Y:S01]  /*d760*/  IMAD.MOV.U32 R9, RZ, RZ, RZ ;  /* 0x000000ffff097224 */ /* 0x000fe200078e00ff */
[----:B------:R-:W0:Y:S01]  /*d770*/  S2R R33, SR_TID.X ;  /* 0x0000000000217919 */ /* 0x000e220000002100 */
[----:B------:R-:W-:Y:S01]  /*d780*/  IMAD.MOV.U32 R10, RZ, RZ, 0x1 ;  /* 0x00000001ff0a7424 */ /* 0x000fe200078e00ff */
[----:B------:R-:W-:Y:S01]  /*d790*/  UIADD3.X UR5, URZ, UR45, URZ, UP0, !UPT ;  /* 0x0000002d3f057290 */ /* 0x000fe200087fe43f */
[----:B------:R-:W-:Y:S02]  /*d7a0*/  IMAD.MOV.U32 R11, RZ, RZ, RZ ;  /* 0x000000ffff0b7224 */ /* 0x000fe400078e00ff */
[----:B------:R-:W-:Y:S02]  /*d7b0*/  VIADD R58, R2, 0x20400 ;  /* 0x00020400023a7836 */ /* 0x000fe40000000000 */
[----:B------:R-:W-:Y:S01]  /*d7c0*/  IMAD.U32 R12, RZ, RZ, UR4 ;  /* 0x00000004ff0c7e24 */ /* 0x000fe2000f8e00ff */
[----:B------:R1:W-:Y:S01]  /*d7d0*/  STL.128 [R1+0x60], R8 ;  /* 0x0000600801007387 */ /* 0x0003e20000100c00 */
[----:B------:R-:W-:-:S02]  /*d7e0*/  IMAD.U32 R13, RZ, RZ, UR5 ;  /* 0x00000005ff0d7e24 */ /* 0x000fc4000f8e00ff */
[----:B------:R-:W-:Y:S02]  /*d7f0*/  IMAD.U32 R26, RZ, RZ, UR38 ;  /* 0x00000026ff1a7e24 */ /* 0x000fe4000f8e00ff */
[----:B------:R-:W-:Y:S01]  /*d800*/  IMAD.U32 R44, RZ, RZ, UR38 ;  /* 0x00000026ff2c7e24 */ /* 0x000fe2000f8e00ff */
[----:B------:R-:W-:Y:S01]  /*d810*/  STL.64 [R1+0x58], R12 ;  /* 0x0000580c01007387 */ /* 0x000fe20000100a00 */
[----:B------:R-:W-:Y:S02]  /*d820*/  IMAD.U32 R54, RZ, RZ, UR38 ;  /* 0x00000026ff367e24 */ /* 0x000fe4000f8e00ff */
[----:B------:R-:W-:Y:S02]  /*d830*/  IMAD.U32 R63, RZ, RZ, UR38 ;  /* 0x00000026ff3f7e24 */ /* 0x000fe4000f8e00ff */
[----:B------:R-:W-:Y:S02]  /*d840*/  IMAD.U32 R61, RZ, RZ, UR38 ;  /* 0x00000026ff3d7e24 */ /* 0x000fe4000f8e00ff */
[----:B------:R-:W-:-:S02]  /*d850*/  IMAD.U32 R46, RZ, RZ, UR38 ;  /* 0x00000026ff2e7e24 */ /* 0x000fc4000f8e00ff */
[----:B------:R-:W-:Y:S02]  /*d860*/  IMAD.U32 R52, RZ, RZ, UR38 ;  /* 0x00000026ff347e24 */ /* 0x000fe4000f8e00ff */
[----:B-1----:R-:W-:Y:S02]  /*d870*/  IMAD.MOV.U32 R9, RZ, RZ, 0x40000040 ;  /* 0x40000040ff097424 */ /* 0x002fe400078e00ff */
[----:B------:R-:W-:Y:S02]  /*d880*/  IMAD.U32 R50, RZ, RZ, UR38 ;  /* 0x00000026ff327e24 */ /* 0x000fe4000f8e00ff */
[----:B0-----:R-:W-:-:S05]  /*d890*/  VIADD R6, R33, 0xffffff80 ;  /* 0xffffff8021067836 */ /* 0x001fca0000000000 */
[----:B------:R0:W-:Y:S02]  /*d8a0*/  STL [R1+0x74], R6 ;  /* 0x0000740601007387 */ /* 0x0001e40000100800 */
[----:B0-----:R-:W-:-:S04]  /*d8b0*/  SHF.R.U32.HI R6, RZ, 0x4, R7 ;  /* 0x00000004ff067819 */ /* 0x001fc80000011607 */
[----:B------:R-:W-:-:S04]  /*d8c0*/  LOP3.LUT R6, R6, 0x3fff, RZ, 0xc0, !PT ;  /* 0x00003fff06067812 */ /* 0x000fc800078ec0ff */
[----:B------:R-:W-:Y:S01]  /*d8d0*/  LOP3.LUT R6, R6, 0x10000, RZ, 0xfc, !PT ;  /* 0x0001000006067812 */ /* 0x000fe200078efcff */
[----:B--2---:R0:W1:Y:S02]  /*d8e0*/  SHFL.IDX PT, R0, R4, RZ, 0x1f ;  /* 0x00001fff04007589 */ /* 0x00406400000e0000 */
[----:B0-----:R-:W-:-:S05]  /*d8f0*/  VIADD R4, R2, 0x36400 ;  /* 0x0003640002047836 */ /* 0x001fca0000000000 */
[----:B------:R-:W-:Y:S01]  /*d900*/  LOP3.LUT P0, RZ, R4, 0x3ff, RZ, 0xc0, !PT ;  /* 0x000003ff04ff7812 */ /* 0x000fe2000780c0ff */
[----:B------:R-:W-:-:S05]  /*d910*/  VIADD R4, R2, 0x26400 ;  /* 0x0002640002047836 */ /* 0x000fca0000000000 */
[----:B------:R-:W-:-:S04]  /*d920*/  SHF.R.U32.HI R5, RZ, 0x4, R4 ;  /* 0x00000004ff057819 */ /* 0x000fc80000011604 */
[----:B------:R-:W-:Y:S02]  /*d930*/  LOP3.LUT R5, R5, 0x3fff, RZ, 0xc0, !PT ;  /* 0x00003fff05057812 */ /* 0x000fe400078ec0ff */
[----:B-1----:R-:W-:-:S04]  /*d940*/  LEA.HI R3, R0, R0, RZ, 0x1 ;  /* 0x0000000000037211 */ /* 0x002fc800078f08ff */
[----:B------:R-:W-:-:S05]  /*d950*/  LOP3.LUT R3, R3, 0x6, RZ, 0xc0, !PT ;  /* 0x0000000603037812 */ /* 0x000fca00078ec0ff */
[----:B------:R-:W-:Y:S02]  /*d960*/  IMAD.IADD R0, R0, 0x1, -R3 ;  /* 0x0000000100007824 */ /* 0x000fe400078e0a03 */
[----:B------:R-:W-:Y:S02]  /*d970*/  VIADD R3, R2, 0x22400 ;  /* 0x0002240002037836 */ /* 0x000fe40000000000 */
[----:B------:R-:W-:Y:S01]  /*d980*/  IMAD R4, R0, 0x8000, R7 ;  /* 0x0000800000047824 */ /* 0x000fe200078e0207 */
[----:B------:R-:W-:Y:S01]  /*d990*/  LOP3.LUT R7, R5, 0x10000, RZ, 0xfc, !PT ;  /* 0x0001000005077812 */ /* 0x000fe200078efcff */
[----:B------:R-:W-:Y:S01]  /*d9a0*/  IMAD.MOV.U32 R5, RZ, RZ, 0x40000040 ;  /* 0x40000040ff057424 */ /* 0x000fe200078e00ff */
[----:B------:R-:W-:Y:S02]  /*d9b0*/  SHF.R.U32.HI R3, RZ, 0x4, R3 ;  /* 0x00000004ff037819 */ /* 0x000fe40000011603 */
[----:B------:R-:W-:Y:S02]  /*d9c0*/  SHF.R.U32.HI R4, RZ, 0x4, R4 ;  /* 0x00000004ff047819 */ /* 0x000fe40000011604 */
[----:B------:R-:W-:-:S02]  /*d9d0*/  LOP3.LUT R3, R3, 0x3fff, RZ, 0xc0, !PT ;  /* 0x00003fff03037812 */ /* 0x000fc400078ec0ff */
[----:B------:R-:W-:Y:S02]  /*d9e0*/  SHF.R.U32.HI R0, RZ, 0x4, R58 ;  /* 0x00000004ff007819 */ /* 0x000fe4000001163a */
[----:B------:R-:W-:Y:S02]  /*d9f0*/  LOP3.LUT R10, R3, 0x10000, RZ, 0xfc, !PT ;  /* 0x00010000030a7812 */ /* 0x000fe400078efcff */
[----:B------:R-:W-:Y:S01]  /*da00*/  LOP3.LUT R3, R4, 0x3fff, RZ, 0xc0, !PT ;  /* 0x00003fff04037812 */ /* 0x000fe200078ec0ff */
[----:B------:R-:W-:Y:S01]  /*da10*/  IMAD.MOV.U32 R4, RZ, RZ, R7 ;  /* 0x000000ffff047224 */ /* 0x000fe200078e0007 */
[----:B------:R-:W-:Y:S01]  /*da20*/  LOP3.LUT R0, R0, 0x3fff, RZ, 0xc0, !PT ;  /* 0x00003fff00007812 */ /* 0x000fe200078ec0ff */
[----:B------:R-:W-:Y:S01]  /*da30*/  IMAD.MOV.U32 R7, RZ, RZ, 0x40000040 ;  /* 0x40000040ff077424 */ /* 0x000fe200078e00ff */
[----:B------:R-:W-:Y:S02]  /*da40*/  LOP3.LUT R3, R3, 0x2000000, RZ, 0xfc, !PT ;  /* 0x0200000003037812 */ /* 0x000fe400078efcff */
[----:B------:R-:W-:Y:S01]  /*da50*/  LOP3.LUT R8, R0, 0x10000, RZ, 0xfc, !PT ;  /* 0x0001000000087812 */ /* 0x000fe200078efcff */
[----:B------:R-:W-:Y:S01]  /*da60*/  BSSY B6, `(.L_x_6755) ;  /* 0x0000039000067945 */ /* 0x000fe20003800000 */
[----:B------:R0:W-:Y:S01]  /*da70*/  STL.128 [R1+0x90], R4 ;  /* 0x0000900401007387 */ /* 0x0001e20000100c00 */
[----:B------:R-:W-:Y:S01]  /*da80*/  IADD3 R26, P6, R26, 0x58, RZ ;  /* 0x000000581a1a7810 */ /* 0x000fe20007fde0ff */
[----:B------:R-:W-:-:S02]  /*da90*/  IMAD.MOV.U32 R0, RZ, RZ, R223 ;  /* 0x000000ffff007224 */ /* 0x000fc400078e00df */
[----:B------:R-:W-:Y:S01]  /*daa0*/  STL.64 [R1+0x78], R8 ;  /* 0x0000780801007387 */ /* 0x000fe20000100a00 */
[----:B0-----:R-:W-:Y:S02]  /*dab0*/  IMAD.MOV.U32 R4, RZ, RZ, R10 ;  /* 0x000000ffff047224 */ /* 0x001fe400078e000a */
[----:B------:R-:W-:Y:S02]  /*dac0*/  IMAD.MOV.U32 R6, RZ, RZ, R3 ;  /* 0x000000ffff067224 */ /* 0x000fe400078e0003 */
[----:B------:R0:W5:Y:S01]  /*dad0*/  LDL R3, [R1+0x43c] ;  /* 0x00043c0001037983 */ /* 0x0001620000100800 */
[----:B------:R-:W-:-:S03]  /*dae0*/  IMAD.U32 R10, RZ, RZ, UR38 ;  /* 0x00000026ff0a7e24 */ /* 0x000fc6000f8e00ff */
[----:B------:R1:W-:Y:S04]  /*daf0*/  STL.128 [R1+0x80], R4 ;  /* 0x0000800401007387 */ /* 0x0003e80000100c00 */
[----:B-1----:R0:W5:Y:S01]  /*db00*/  LDL R5, [R1+0x44c] ;  /* 0x00044c0001057983 */ /* 0x0021620000100800 */
[----:B------:R-:W-:Y:S02]  /*db10*/  IADD3 R28, P2, R10, 0x74, RZ ;  /* 0x000000740a1c7810 */ /* 0x000fe40007f5e0ff */
[----:B------:R-:W-:Y:S01]  /*db20*/  IADD3 R44, P5, R44, 0x60, RZ ;  /* 0x000000602c2c7810 */ /* 0x000fe20007fbe0ff */
[----:B------:R-:W-:Y:S01]  /*db30*/  IMAD.X R27, RZ, RZ, UR37, P6 ;  /* 0x00000025ff1b7e24 */ /* 0x000fe2000b0e06ff */
[----:B------:R-:W-:Y:S01]  /*db40*/  IADD3 R54, P1, R54, 0x68, RZ ;  /* 0x0000006836367810 */ /* 0x000fe20007f3e0ff */
[----:B------:R-:W-:Y:S01]  /*db50*/  IMAD.X R29, RZ, RZ, UR37, P2 ;  /* 0x00000025ff1d7e24 */ /* 0x000fe200090e06ff */
[----:B------:R-:W-:Y:S01]  /*db60*/  IADD3 R63, P4, R63, 0x78, RZ ;  /* 0x000000783f3f7810 */ /* 0x000fe20007f9e0ff */
[----:B------:R-:W-:Y:S01]  /*db70*/  IMAD.X R43, RZ, RZ, UR37, P5 ;  /* 0x00000025ff2b7e24 */ /* 0x000fe2000a8e06ff */
[----:B------:R-:W-:-:S02]  /*db80*/  IADD3 R61, P3, R61, 0x80, RZ ;  /* 0x000000803d3d7810 */ /* 0x000fc40007f7e0ff */
[----:B------:R-:W-:Y:S02]  /*db90*/  IADD3 R46, P2, R46, 0x88, RZ ;  /* 0x000000882e2e7810 */ /* 0x000fe40007f5e0ff */
[----:B------:R-:W-:Y:S02]  /*dba0*/  IADD3 R52, P6, R52, 0x90, RZ ;  /* 0x0000009034347810 */ /* 0x000fe40007fde0ff */
[----:B------:R-:W-:Y:S01]  /*dbb0*/  IADD3 R50, P5, R50, 0x98, RZ ;  /* 0x0000009832327810 */ /* 0x000fe20007fbe0ff */
[----:B------:R-:W-:Y:S02]  /*dbc0*/  IMAD.X R53, RZ, RZ, UR37, P1 ;  /* 0x00000025ff357e24 */ /* 0x000fe400088e06ff */
[----:B------:R-:W-:Y:S02]  /*dbd0*/  IMAD.X R62, RZ, RZ, UR37, P4 ;  /* 0x00000025ff3e7e24 */ /* 0x000fe4000a0e06ff */
[----:B------:R-:W-:Y:S02]  /*dbe0*/  IMAD.X R60, RZ, RZ, UR37, P3 ;  /* 0x00000025ff3c7e24 */ /* 0x000fe400098e06ff */
[----:B------:R-:W-:-:S02]  /*dbf0*/  IMAD.X R45, RZ, RZ, UR37, P2 ;  /* 0x00000025ff2d7e24 */ /* 0x000fc400090e06ff */
[----:B------:R-:W-:Y:S02]  /*dc00*/  IMAD.X R51, RZ, RZ, UR37, P6 ;  /* 0x00000025ff337e24 */ /* 0x000fe4000b0e06ff */
[----:B------:R-:W-:Y:S01]  /*dc10*/  IMAD.X R49, RZ, RZ, UR37, P5 ;  /* 0x00000025ff317e24 */ /* 0x000fe2000a8e06ff */
[----:B0-----:R-:W-:Y:S06]  /*dc20*/  @!P0 BRA `(.L_x_6756) ;  /* 0x0000000000708947 */ /* 0x001fec0003800000 */
[----:B------:R-:W-:Y:S01]  /*dc30*/  MOV R14, 0x0 ;  /* 0x00000000000e7802 */ /* 0x000fe20000000f00 */
[----:B------:R-:W-:Y:S01]  /*dc40*/  ULDC.64 UR4, c[0x4][0xf0] ;  /* 0x01003c0000047ab9 */ /* 0x000fe20000000a00 */
[----:B------:R-:W-:Y:S01]  /*dc50*/  ULDC.64 UR6, c[0x4][0xf8] ;  /* 0x01003e0000067ab9 */ /* 0x000fe20000000a00 */
[----:B------:R-:W-:Y:S02]  /*dc60*/  IMAD.U32 R4, RZ, RZ, UR4 ;  /* 0x00000004ff047e24 */ /* 0x000fe4000f8e00ff */
[----:B-----5:R-:W-:Y:S01]  /*dc70*/  IMAD.U32 R5, RZ, RZ, UR5 ;  /* 0x00000005ff057e24 */ /* 0x020fe2000f8e00ff */
        /* <DEDUP_REMOVED lines=11> */
.L_x_6757:
        /* <DEDUP_REMOVED lines=12> */
.L_x_6756:
[----:B------:R-:W-:Y:S05]  /*ddf0*/  BSYNC B6 ;  /* 0x0000000000067941 */ /* 0x000fea0003800000 */
.L_x_6755:
[----:B-----5:R-:W-:Y:S01]  /*de00*/  SHF.R.S32.HI R4, RZ, 0x1f, R3 ;  /* 0x0000001fff047819 */ /* 0x020fe20000011403 */
[----:B------:R-:W-:Y:S01]  /*de10*/  UIADD3 UR4, UP0, UR38, 0x70, URZ ;  /* 0x0000007026047890 */ /* 0x000fe2000ff1e03f */
[----:B------:R-:W0:Y:S01]  /*de20*/  LDC.64 R10, c[0x0][0xad8] ;  /* 0x0002b600ff0a7b82 */ /* 0x000e220000000a00 */
[----:B------:R1:W-:Y:S01]  /*de30*/  STL.64 [R1+0xc0], R26 ;  /* 0x0000c01a01007387 */ /* 0x0003e20000100a00 */
[----:B------:R-:W-:Y:S01]  /*de40*/  LEA.HI R4, R4, R3, RZ, 0x3 ;  /* 0x0000000304047211 */ /* 0x000fe200078f18ff */
[----:B------:R-:W-:Y:S01]  /*de50*/  UIADD3.X UR5, URZ, UR37, URZ, UP0, !UPT ;  /* 0x000000253f057290 */ /* 0x000fe200087fe43f */
[----:B------:R-:W-:Y:S01]  /*de60*/  IMAD.MOV.U32 R21, RZ, RZ, 0x20 ;  /* 0x00000020ff157424 */ /* 0x000fe200078e00ff */
[----:B------:R-:W-:Y:S01]  /*de70*/  UIADD3 UR6, UP0, UR38, 0xb0, URZ ;  /* 0x000000b026067890 */ /* 0x000fe2000ff1e03f */
[C---:B------:R-:W-:Y:S01]  /*de80*/  LOP3.LUT R6, R4.reuse, 0xfffffff8, RZ, 0xc0, !PT ;  /* 0xfffffff804067812 */ /* 0x040fe200078ec0ff */
[----:B------:R-:W-:Y:S01]  /*de90*/  IMAD.U32 R8, RZ, RZ, UR4 ;  /* 0x00000004ff087e24 */ /* 0x000fe2000f8e00ff */
[----:B------:R-:W2:Y:S01]  /*dea0*/  LDC.64 R12, c[0x0][0xae0] ;  /* 0x0002b800ff0c7b82 */ /* 0x000ea20000000a00 */
[----:B------:R-:W-:Y:S01]  /*deb0*/  UIADD3 UR4, UP1, UR38, 0xa0, URZ ;  /* 0x000000a026047890 */ /* 0x000fe2000ff3e03f */
[----:B------:R-:W-:Y:S01]  /*dec0*/  IMAD.MOV.U32 R20, RZ, RZ, 0x10 ;  /* 0x00000010ff147424 */ /* 0x000fe200078e00ff */
[----:B------:R-:W-:Y:S01]  /*ded0*/  UIADD3.X UR7, URZ, UR37, URZ, UP0, !UPT ;  /* 0x000000253f077290 */ /* 0x000fe200087fe43f */
[----:B------:R-:W-:Y:S01]  /*dee0*/  IMAD.IADD R15, R3, 0x1, -R6 ;  /* 0x00000001030f7824 */ /* 0x000fe200078e0a06 */
[----:B------:R-:W-:Y:S01]  /*def0*/  STL.64 [R1+0xb0], R192 ;  /* 0x0000b0c001007387 */ /* 0x000fe20000100a00 */
[----:B------:R-:W-:-:S02]  /*df00*/  IMAD.SHL.U32 R6, R4, 0x40, RZ ;  /* 0x0000004004067824 */ /* 0x000fc400078e00ff */
[C---:B------:R-:W-:Y:S01]  /*df10*/  IMAD.SHL.U32 R3, R15.reuse, 0x40, RZ ;  /* 0x000000400f037824 */ /* 0x040fe200078e00ff */
[----:B-1----:R-:W1:Y:S01]  /*df20*/  LDC R26, c[0x0][0xad4] ;  /* 0x0002b500ff1a7b82 */ /* 0x002e620000000800 */
[----:B------:R-:W-:Y:S01]  /*df30*/  LOP3.LUT P0, RZ, R15, 0x2, RZ, 0xc0, !PT ;  /* 0x000000020fff7812 */ /* 0x000fe2000780c0ff */
[----:B------:R-:W-:Y:S01]  /*df40*/  STL.U8 [R1+0xc8], RZ ;  /* 0x0000c8ff01007387 */ /* 0x000fe20000100000 */
[----:B------:R-:W-:Y:S01]  /*df50*/  LOP3.LUT R7, R6, 0xfffffe00, RZ, 0xc0, !PT ;  /* 0xfffffe0006077812 */ /* 0x000fe200078ec0ff */
[----:B------:R-:W-:Y:S01]  /*df60*/  IMAD.MOV.U32 R6, RZ, RZ, R28 ;  /* 0x000000ffff067224 */ /* 0x000fe200078e001c */
[----:B------:R-:W-:Y:S01]  /*df70*/  LOP3.LUT R4, R3, 0x1c0, RZ, 0xc0, !PT ;  /* 0x000001c003047812 */ /* 0x000fe200078ec0ff */
[----:B------:R-:W-:Y:S01]  /*df80*/  STL.U8 [R1+0xfc], RZ ;  /* 0x0000fcff01007387 */ /* 0x000fe20000100000 */
[----:B------:R-:W-:Y:S01]  /*df90*/  LOP3.LUT P1, RZ, R15, 0x4, RZ, 0xc0, !PT ;  /* 0x000000040fff7812 */ /* 0x000fe2000782c0ff */
[----:B------:R-:W-:Y:S01]  /*dfa0*/  IMAD R0, R0, 0x400, R7 ;  /* 0x0000040000007824 */ /* 0x000fe200078e0207 */
[----:B------:R-:W-:Y:S01]  /*dfb0*/  LOP3.LUT R3, R4, 0x8, R5, 0xf8, !PT ;  /* 0x0000000804037812 */ /* 0x000fe200078ef805 */
[----:B------:R-:W-:Y:S01]  /*dfc0*/  IMAD.U32 R5, RZ, RZ, UR5 ;  /* 0x00000005ff057e24 */ /* 0x000fe2000f8e00ff */
[----:B------:R-:W-:Y:S01]  /*dfd0*/  SHF.R.U32.HI R4, RZ, 0x3, R4 ;  /* 0x00000003ff047819 */ /* 0x000fe20000011604 */
[----:B------:R-:W-:Y:S01]  /*dfe0*/  IMAD.MOV.U32 R7, RZ, RZ, R29 ;  /* 0x000000ffff077224 */ /* 0x000fe200078e001d */
[----:B------:R-:W-:Y:S01]  /*dff0*/  UIADD3.X UR5, URZ, UR37, URZ, UP1, !UPT ;  /* 0x000000253f057290 */ /* 0x000fe20008ffe43f */
[----:B------:R-:W3:Y:S01]  /*e000*/  LDC R30, c[0x0][0x450] ;  /* 0x00011400ff1e7b82 */ /* 0x000ee20000000800 */
[----:B------:R-:W-:Y:S01]  /*e010*/  LOP3.LUT R3, R3, R4, RZ, 0x3c, !PT ;  /* 0x0000000403037212 */ /* 0x000fe200078e3cff */
[----:B------:R-:W-:Y:S01]  /*e020*/  IMAD.MOV.U32 R4, RZ, RZ, R8 ;  /* 0x000000ffff047224 */ /* 0x000fe200078e0008 */
[----:B------:R-:W-:Y:S01]  /*e030*/  SEL R21, R21, 0xffffffe0, !P1 ;  /* 0xffffffe015157807 */ /* 0x000fe20004800000 */
[----:B0-----:R-:W-:Y:S01]  /*e040*/  IMAD.MOV.U32 R27, RZ, RZ, R10 ;  /* 0x000000ffff1b7224 */ /* 0x001fe200078e000a */
[----:B------:R-:W-:Y:S01]  /*e050*/  SEL R20, R20, 0xfffffff0, !P0 ;  /* 0xfffffff014147807 */ /* 0x000fe20004000000 */
[----:B------:R-:W-:Y:S01]  /*e060*/  IMAD.IADD R0, R0, 0x1, R3 ;  /* 0x0000000100007824 */ /* 0x000fe200078e0203 */
[----:B------:R0:W-:Y:S01]  /*e070*/  STL.128 [R1+0x100], R4 ;  /* 0x0001000401007387 */ /* 0x0001e20000100c00 */
[----:B------:R-:W4:Y:S01]  /*e080*/  LDC.64 R8, c[0x0][0x448] ;  /* 0x00011200ff087b82 */ /* 0x000f220000000a00 */
[----:B------:R-:W-:-:S02]  /*e090*/  IMAD.MOV.U32 R3, RZ, RZ, 0x2 ;  /* 0x00000002ff037424 */ /* 0x000fc400078e00ff */
[----:B------:R-:W-:Y:S01]  /*e0a0*/  STL.64 [R1+0xa0], R20 ;  /* 0x0000a01401007387 */ /* 0x000fe20000100a00 */
[----:B------:R-:W-:Y:S02]  /*e0b0*/  IMAD.U32 R28, RZ, RZ, UR6 ;  /* 0x00000006ff1c7e24 */ /* 0x000fe4000f8e00ff */
[----:B------:R-:W-:Y:S01]  /*e0c0*/  IMAD.U32 R29, RZ, RZ, UR7 ;  /* 0x00000007ff1d7e24 */ /* 0x000fe2000f8e00ff */
[----:B-1----:R-:W-:Y:S01]  /*e0d0*/  STL.128 [R1+0xd0], R24 ;  /* 0x0000d01801007387 */ /* 0x002fe20000100c00 */
[----:B------:R-:W-:Y:S02]  /*e0e0*/  VIADD R34, R33, 0xffffff80 ;  /* 0xffffff8021227836 */ /* 0x000fe40000000000 */
[----:B------:R-:W-:Y:S01]  /*e0f0*/  IMAD.U32 R33, RZ, RZ, UR38 ;  /* 0x00000026ff217e24 */ /* 0x000fe2000f8e00ff */
[----:B------:R-:W-:Y:S01]  /*e100*/  STL.U8 [R1+0x118], RZ ;  /* 0x000118ff01007387 */ /* 0x000fe20000100000 */
[----:B------:R-:W-:Y:S02]  /*e110*/  IMAD.U32 R35, RZ, RZ, UR38 ;  /* 0x00000026ff237e24 */ /* 0x000fe4000f8e00ff */
[----:B0-----:R-:W-:Y:S01]  /*e120*/  IMAD.WIDE.U32 R4, R0, R3, UR44 ;  /* 0x0000002c00047e25 */ /* 0x001fe2000f8e0003 */
[----:B------:R0:W-:Y:S01]  /*e130*/  STL.64 [R1+0xb8], R28 ;  /* 0x0000b81c01007387 */ /* 0x0001e20000100a00 */
[----:B------:R-:W-:-:S02]  /*e140*/  IADD3 R33, P1, R33, 0x118, RZ ;  /* 0x0000011821217810 */ /* 0x000fc40007f3e0ff */
[----:B------:R-:W-:Y:S01]  /*e150*/  IMAD.U32 R6, RZ, RZ, UR4 ;  /* 0x00000004ff067e24 */ /* 0x000fe2000f8e00ff */
[----:B------:R-:W-:Y:S01]  /*e160*/  IADD3 R14, P2, R4, 0x36400, RZ ;  /* 0x00036400040e7810 */ /* 0x000fe20007f5e0ff */
[----:B------:R-:W-:Y:S01]  /*e170*/  IMAD.U32 R7, RZ, RZ, UR5 ;  /* 0x00000005ff077e24 */ /* 0x000fe2000f8e00ff */
[----:B------:R-:W-:Y:S01]  /*e180*/  ULDC UR4, c[0x0][0x3f4] ;  /* 0x0000fd0000047ab9 */ /* 0x000fe20000000800 */
[----:B------:R-:W-:Y:S01]  /*e190*/  IMAD.MOV.U32 R4, RZ, RZ, RZ ;  /* 0x000000ffff047224 */ /* 0x000fe200078e00ff */
[----:B----4-:R-:W-:Y:S01]  /*e1a0*/  STL.64 [R1+0xf0], R8 ;  /* 0x0000f00801007387 */ /* 0x010fe20000100a00 */
[----:B------:R-:W-:Y:S01]  /*e1b0*/  IMAD.X R15, RZ, RZ, R5, P2 ;  /* 0x000000ffff0f7224 */ /* 0x000fe200010e0605 */
[----:B------:R-:W-:Y:S01]  /*e1c0*/  ISETP.LT.AND P0, PT, RZ, UR4, PT ;  /* 0x00000004ff007c0c */ /* 0x000fe2000bf01270 */
[----:B------:R-:W-:Y:S01]  /*e1d0*/  IMAD.MOV.U32 R5, RZ, RZ, R11 ;  /* 0x000000ffff057224 */ /* 0x000fe200078e000b */
[----:B------:R2:W-:Y:S01]  /*e1e0*/  STL.64 [R1+0x110], R6 ;  /* 0x0001100601007387 */ /* 0x0005e20000100a00 */
[----:B0-----:R-:W-:Y:S01]  /*e1f0*/  IMAD.U32 R29, RZ, RZ, UR38 ;  /* 0x00000026ff1d7e24 */ /* 0x001fe2000f8e00ff */
[----:B------:R-:W-:Y:S01]  /*e200*/  IADD3 R35, P5, R35, 0xb8, RZ ;  /* 0x000000b823237810 */ /* 0x000fe20007fbe0ff */
[----:B------:R-:W-:Y:S01]  /*e210*/  IMAD.U32 R28, RZ, RZ, UR38 ;  /* 0x00000026ff1c7e24 */ /* 0x000fe2000f8e00ff */
[----:B------:R-:W-:Y:S01]  /*e220*/  STL.64 [R1+0xa8], R14 ;  /* 0x0000a80e01007387 */ /* 0x000fe20000100a00 */
[----:B------:R-:W-:Y:S01]  /*e230*/  IMAD.X R48, RZ, RZ, UR37, P1 ;  /* 0x00000025ff307e24 */ /* 0x000fe200088e06ff */
[----:B------:R-:W-:Y:S01]  /*e240*/  IADD3 R29, P2, R29, 0xfc, RZ ;  /* 0x000000fc1d1d7810 */ /* 0x000fe20007f5e0ff */
[----:B------:R-:W-:Y:S01]  /*e250*/  IMAD.X R57, RZ, RZ, UR37, P5 ;  /* 0x00000025ff397e24 */ /* 0x000fe2000a8e06ff */
[----:B---3--:R0:W-:Y:S01]  /*e260*/  STL [R1+0xf8], R30 ;  /* 0x0000f81e01007387 */ /* 0x0081e20000100800 */
[----:B------:R-:W-:-:S02]  /*e270*/  IADD3 R28, P3, R28, 0xcc, RZ ;  /* 0x000000cc1c1c7810 */ /* 0x000fc40007f7e0ff */
[----:B------:R-:W-:Y:S01]  /*e280*/  IMAD.X R42, RZ, RZ, UR37, P2 ;  /* 0x00000025ff2a7e24 */ /* 0x000fe200090e06ff */
[----:B------:R-:W-:Y:S01]  /*e290*/  STL [R1+0x414], R34 ;  /* 0x0004142201007387 */ /* 0x000fe20000100800 */
[----:B--2---:R-:W-:Y:S02]  /*e2a0*/  IMAD.MOV.U32 R6, RZ, RZ, R12 ;  /* 0x000000ffff067224 */ /* 0x004fe400078e000c */
[----:B------:R-:W-:Y:S01]  /*e2b0*/  IMAD.MOV.U32 R7, RZ, RZ, R13 ;  /* 0x000000ffff077224 */ /* 0x000fe200078e000d */
[----:B------:R1:W-:Y:S01]  /*e2c0*/  STL [R1+0xcc], R34 ;  /* 0x0000cc2201007387 */ /* 0x0003e20000100800 */
[----:B------:R-:W-:Y:S02]  /*e2d0*/  IMAD.X R39, RZ, RZ, UR37, P3 ;  /* 0x00000025ff277e24 */ /* 0x000fe400098e06ff */
[----:B0-----:R-:W-:Y:S01]  /*e2e0*/  IMAD.U32 R30, RZ, RZ, UR38 ;  /* 0x00000026ff1e7e24 */ /* 0x001fe2000f8e00ff */
[----:B------:R0:W-:Y:S04]  /*e2f0*/  STL.128 [R1+0xe0], R4 ;  /* 0x0000e00401007387 */ /* 0x0001e80000100c00 */
[----:B------:R-:W-:Y:S01]  /*e300*/  IADD3 R30, P4, R30, 0xc8, RZ ;  /* 0x000000c81e1e7810 */ /* 0x000fe20007f9e0ff */
[----:B-1----:R-:W-:-:S04]  /*e310*/  IMAD.U32 R34, RZ, RZ, UR38 ;  /* 0x00000026ff227e24 */ /* 0x002fc8000f8e00ff */
[----:B------:R-:W-:Y:S01]  /*e320*/  IMAD.X R47, RZ, RZ, UR37, P4 ;  /* 0x00000025ff2f7e24 */ /* 0x000fe2000a0e06ff */
[----:B------:R-:W-:-:S05]  /*e330*/  IADD3 R34, P6, R34, 0x100, RZ ;  /* 0x0000010022227810 */ /* 0x000fca0007fde0ff */
[----:B------:R-:W-:Y:S01]  /*e340*/  IMAD.X R55, RZ, RZ, UR37, P6 ;  /* 0x00000025ff377e24 */ /* 0x000fe2000b0e06ff */
[----:B0-----:R-:W-:Y:S07]  /*e350*/  @P0 BRA `(.L_x_6758) ;  /* 0x0000000000400947 */ /* 0x001fee0003800000 */
        /* <DEDUP_REMOVED lines=10> */
.L_x_6761:
[----:B-1----:R1:W2:Y:S02]  /*e400*/  SYNCS.PHASECHK.TRANS64.TRYWAIT P0, [R2+URZ+0x38800], R3 ;  /* 0x03880003020075a7 */ /* 0x0022a4000800017f */
[----:B--2---:R-:W-:Y:S05]  /*e410*/  @!P0 NANOSLEEP.SYNCS 0x989680 ;  /* 0x009896800000895d */ /* 0x004fea0003900000 */
[----:B------:R-:W2:Y:S02]  /*e420*/  @!P0 SYNCS.PHASECHK.TRANS64 P0, [R2+URZ+0x38800], R3 ;  /* 0x03880003020085a7 */ /* 0x000ea4000800007f */
[----:B--2---:R-:W-:Y:S05]  /*e430*/  @!P0 BRA `(.L_x_6761) ;  /* 0xfffffffc00f08947 */ /* 0x004fea000383ffff */
.L_x_6760:
[----:B------:R-:W-:Y:S05]  /*e440*/  BSYNC B0 ;  /* 0x0000000000007941 */ /* 0x000fea0003800000 */
.L_x_6759:
[----:B------:R-:W-:Y:S05]  /*e450*/  BRA `(.L_x_6762) ;  /* 0x0000002c00a87947 */ /* 0x000fea0003800000 */
.L_x_6758:
[----:B------:R-:W-:Y:S01]  /*e460*/  LOP3.LUT P0, RZ, R58, 0x3ff, RZ, 0xc0, !PT ;  /* 0x000003ff3aff7812 */ /* 0x000fe2000780c0ff */
[----:B------:R-:W-:Y:S01]  /*e470*/  ULDC.64 UR4, c[0x0][0x3f8] ;  /* 0x0000fe0000047ab9 */ /* 0x000fe20000000a00 */
[----:B------:R-:W-:Y:S01]  /*e480*/  SHF.R.S32.HI R0, RZ, 0x1f, R36 ;  /* 0x0000001fff007819 */ /* 0x000fe20000011424 */
[----:B------:R-:W-:Y:S01]  /*e490*/  ULDC.64 UR6, c[0x0][0x408] ;  /* 0x0001020000067ab9 */ /* 0x000fe20000000a00 */
[----:B------:R-:W-:Y:S01]  /*e4a0*/  IMAD.WIDE.U32 R26, R36, UR4, RZ ;  /* 0x00000004241a7c25 */ /* 0x000fe2000f8e00ff */
[----:B------:R-:W-:Y:S03]  /*e4b0*/  BSSY B6, `(.L_x_6763) ;  /* 0x0000019000067945 */ /* 0x000fe60003800000 */
        /* <DEDUP_REMOVED lines=24> */
.L_x_6764:
[----:B------:R-:W-:Y:S05]  /*e640*/  BSYNC B6 ;  /* 0x0000000000067941 */ /* 0x000fea0003800000 */
.L_x_6763:
[----:B------:R-:W2:Y:S01]  /*e650*/  LDL R0, [R1+0x50] ;  /* 0x0000500001007983 */ /* 0x000ea20000100800 */
[----:B------:R-:W-:Y:S01]  /*e660*/  ULDC.U8 UR4, c[0x0][0x410] ;  /* 0x0001040000047ab9 */ /* 0x000fe20000000000 */
[----:B------:R-:W-:Y:S01]  /*e670*/  BSSY B0, `(.L_x_6765) ;  /* 0x00002c0000007945 */ /* 0x000fe20003800000 */
[----:B------:R-:W-:Y:S01]  /*e680*/  ISETP.NE.AND P0, PT, RZ, UR4, PT ;  /* 0x00000004ff007c0c */ /* 0x000fe2000bf05270 */
[----:B--2---:R-:W-:-:S12]  /*e690*/  IMAD R0, R0, 0x40, R155 ;  /* 0x0000004000007824 */ /* 0x004fd800078e029b */
[----:B------:R-:W-:Y:S05]  /*e6a0*/  @!P0 BRA `(.L_x_6766) ;  /* 0x0000001400b08947 */ /* 0x000fea0003800000 */
[----:B------:R-:W2:Y:S01]  /*e6b0*/  LDL R20, [R1+0x418] ;  /* 0x0004180001147983 */ /* 0x000ea20000100800 */
[----:B------:R-:W0:Y:S01]  /*e6c0*/  LDC R69, c[0x0][0x448] ;  /* 0x00011200ff457b82 */ /* 0x000e220000000800 */
[----:B------:R-:W-:Y:S01]  /*e6d0*/  ULDC.64 UR4, c[0x0][0x3f8] ;  /* 0x0000fe0000047ab9 */ /* 0x000fe20000000a00 */
[----:B------:R-:W-:Y:S01]  /*e6e0*/  ULDC.64 UR6, c[0x0][0x408] ;  /* 0x0001020000067ab9 */ /* 0x000fe20000000a00 */
[----:B------:R-:W-:Y:S02]  /*e6f0*/  IMAD.MOV.U32 R27, RZ, RZ, R25 ;  /* 0x000000ffff1b7224 */ /* 0x000fe400078e0019 */
[----:B------:R-:W-:Y:S01]  /*e700*/  IMAD.MOV.U32 R59, RZ, RZ, R65 ;  /* 0x000000ffff3b7224 */ /* 0x000fe200078e0041 */
[----:B0-----:R-:W-:-:S13]  /*e710*/  ISETP.NE.AND P0, PT, R69, 0x1, PT ;  /* 0x000000014500780c */ /* 0x001fda0003f05270 */
[----:B------:R-:W0:Y:S08]  /*e720*/  @P0 LDC R4, c[0x0][0x44c] ;  /* 0x00011300ff040b82 */ /* 0x000e300000000800 */
[----:B------:R-:W1:Y:S01]  /*e730*/  @P0 LDC R5, c[0x0][0x450] ;  /* 0x00011400ff050b82 */ /* 0x000e620000000800 */
[----:B--2---:R-:W-:-:S04]  /*e740*/  IMAD R3, R20, 0x20, R0 ;  /* 0x0000002014037824 */ /* 0x004fc800078e0200 */
        /* <DEDUP_REMOVED lines=23> */
.L_x_7073:
        /* <DEDUP_REMOVED lines=8> */
[----:B------:R-:W3:Y:S01]  /*e940*/  LDL R11, [R1+0x424] ;  /* 0x00042400010b7983 */ /* 0x000ee20000100800 */
[----:B------:R-:W-:Y:S01]  /*e950*/  ULDC UR4, c[0x0][0x3f4] ;  /* 0x0000fd0000047ab9 */ /* 0x000fe20000000800 */
[----:B--2---:R-:W-:Y:S01]  /*e960*/  IMAD.MOV.U32 R4, RZ, RZ, R6 ;  /* 0x000000ffff047224 */ /* 0x004fe200078e0006 */
[----:B------:R-:W-:Y:S01]  /*e970*/  ISETP.GE.AND P2, PT, R152, UR4, PT ;  /* 0x0000000498007c0c */ /* 0x000fe2000bf46270 */
[----:B-1----:R-:W-:Y:S01]  /*e980*/  IMAD.MOV.U32 R5, RZ, RZ, R3 ;  /* 0x000000ffff057224 */ /* 0x002fe200078e0003 */
[----:B------:R-:W-:Y:S02]  /*e990*/  ISETP.GE.AND P3, PT, R160, UR4, PT ;  /* 0x00000004a0007c0c */ /* 0x000fe4000bf66270 */
[----:B------:R-:W-:-:S09]  /*e9a0*/  CS2R R58, SRZ ;  /* 0x00000000003a7805 */ /* 0x000fd2000001ff00 */
[----:B------:R-:W-:-:S04]  /*e9b0*/  @!P2 IMAD.WIDE R4, R152, 0x2, R4 ;  /* 0x000000029804a825 */ /* 0x000fc800078e0204 */
[----:B------:R-:W-:Y:S01]  /*e9c0*/  @!P3 IMAD.SHL.U32 R9, R160, 0x2, RZ ;  /* 0x00000002a009b824 */ /* 0x000fe200078e00ff */
[----:B------:R1:W5:Y:S01]  /*e9d0*/  @!P2 LD.E.64 R58, desc[UR46][R4.64] ;  /* 0x0000002e043aa980 */ /* 0x000362000c101b00 */
[----:B------:R-:W-:Y:S02]  /*e9e0*/  CS2R R64, SRZ ;  /* 0x0000000000407805 */ /* 0x000fe4000001ff00 */
[----:B------:R-:W-:Y:S02]  /*e9f0*/  CS2R R26, SRZ ;  /* 0x00000000001a7805 */ /* 0x000fe4000001ff00 */
[----:B------:R-:W-:Y:S02]  /*ea00*/  CS2R R24, SRZ ;  /* 0x0000000000187805 */ /* 0x000fe4000001ff00 */
[-C--:B-1----:R-:W-:Y:S02]  /*ea10*/  @!P3 IADD3 R4, P0, R6, R9.reuse, RZ ;  /* 0x000000090604b210 */ /* 0x082fe40007f1e0ff */
[----:B----4-:R-:W-:Y:S01]  /*ea20*/  @!P3 IADD3 R6, P1, R8, R9, RZ ;  /* 0x000000090806b210 */ /* 0x010fe20007f3e0ff */
[----:B---3--:R-:W-:-:S02]  /*ea30*/  IMAD.MOV.U32 R9, RZ, RZ, R7 ;  /* 0x000000ffff097224 */ /* 0x008fc400078e0007 */
[----:B------:R-:W-:-:S05]  /*ea40*/  @!P2 IMAD.WIDE R8, R152, 0x2, R8 ;  /* 0x000000029808a825 */ /* 0x000fca00078e0208 */
[----:B------:R1:W5:Y:S01]  /*ea50*/  @!P2 LD.E.64 R64, desc[UR46][R8.64] ;  /* 0x0000002e0840a980 */ /* 0x000362000c101b00 */
[----:B------:R-:W-:-:S05]  /*ea60*/  @!P3 SHF.L.U64.HI R12, R160, 0x1, R11 ;  /* 0x00000001a00cb819 */ /* 0x000fca000001020b */
[--C-:B------:R-:W-:Y:S02]  /*ea70*/  @!P3 IMAD.X R5, R3, 0x1, R12.reuse, P0 ;  /* 0x000000010305b824 */ /* 0x100fe400000e060c */
[----:B------:R-:W-:-:S03]  /*ea80*/  @!P3 IMAD.X R7, R7, 0x1, R12, P1 ;  /* 0x000000010707b824 */ /* 0x000fc600008e060c */
[----:B------:R1:W5:Y:S04]  /*ea90*/  @!P3 LD.E.64 R26, desc[UR46][R4.64] ;  /* 0x0000002e041ab980 */ /* 0x000368000c101b00 */
[----:B------:R1:W5:Y:S02]  /*eaa0*/  @!P3 LD.E.64 R24, desc[UR46][R6.64] ;  /* 0x0000002e0618b980 */ /* 0x000364000c101b00 */
.L_x_6769:
[----:B------:R-:W-:Y:S05]  /*eab0*/  BSYNC B1 ;  /* 0x0000000000017941 */ /* 0x000fea0003800000 */
.L_x_6768:
[----:B-1---5:R-:W-:Y:S01]  /*eac0*/  IMAD.MOV.U32 R3, RZ, RZ, R26 ;  /* 0x000000ffff037224 */ /* 0x022fe200078e001a */
[----:B------:R-:W-:Y:S01]  /*ead0*/  UMOV UR4, 0xffffffff ;  /* 0xffffffff00047882 */ /* 0x000fe20000000000 */
[----:B------:R-:W-:Y:S01]  /*eae0*/  IMAD.MOV.U32 R4, RZ, RZ, R27 ;  /* 0x000000ffff047224 */ /* 0x000fe200078e001b */
[----:B------:R-:W-:Y:S01]  /*eaf0*/  CS2R R20, SRZ ;  /* 0x0000000000147805 */ /* 0x000fe2000001ff00 */
[----:B------:R-:W-:Y:S01]  /*eb00*/  IMAD.MOV.U32 R5, RZ, RZ, R58 ;  /* 0x000000ffff057224 */ /* 0x000fe200078e003a */
[----:B------:R-:W-:Y:S01]  /*eb10*/  PRMT R74, R3, 0x7610, R74 ;  /* 0x00007610034a7816 */ /* 0x000fe2000000004a */
        /* <DEDUP_REMOVED lines=14> */
[----:B------:R1:W0:Y:S04]  /*ec00*/  SHFL.IDX PT, R6, R10, 0x1, 0x1c1f ;  /* 0x003c1f000a067f89 */ /* 0x00022800000e0000 */
[----:B---3--:R1:W3:Y:S04]  /*ec10*/  SHFL.IDX PT, R7, R67, 0x1, 0x1c1f ;  /* 0x003c1f0043077f89 */ /* 0x0082e800000e0000 */
[----:B------:R1:W0:Y:S02]  /*ec20*/  SHFL.IDX PT, R14, R66, 0x1, 0x1c1f ;  /* 0x003c1f00420e7f89 */ /* 0x00022400000e0000 */
.L_x_7079:
[----:B------:R-:W5:Y:S01]  /*ec30*/  LDL R5, [R1+0x1cc] ;  /* 0x0001cc0001057983 */ /* 0x000f620000100800 */
[----:B------:R-:W-:Y:S01]  /*ec40*/  VIADD R0, R0, 0x20 ;  /* 0x0000002000007836 */ /* 0x000fe20000000000 */
[----:B------:R-:W-:Y:S01]  /*ec50*/  BSSY B1, `(.L_x_6771) ;  /* 0x0000022000017945 */ /* 0x000fe20003800000 */
[----:B01----:R-:W-:Y:S02]  /*ec60*/  CS2R R10, SRZ ;  /* 0x00000000000a7805 */ /* 0x003fe4000001ff00 */
[----:B----4-:R-:W-:Y:S02]  /*ec70*/  CS2R R8, SRZ ;  /* 0x0000000000087805 */ /* 0x010fe4000001ff00 */
[----:B------:R-:W-:Y:S02]  /*ec80*/  CS2R R12, SRZ ;  /* 0x00000000000c7805 */ /* 0x000fe4000001ff00 */
[----:B------:R-:W-:Y:S02]  /*ec90*/  ISETP.GE.AND P0, PT, R0, R69, PT ;  /* 0x000000450000720c */ /* 0x000fe40003f06270 */
[----:B-----5:R-:W-:-:S04]  /*eca0*/  LEA.HI R4, R5, R5, RZ, 0x1 ;  /* 0x0000000505047211 */ /* 0x020fc800078f08ff */
[----:B------:R-:W-:-:S05]  /*ecb0*/  LOP3.LUT R4, R4, 0xfffffffe, RZ, 0xc0, !PT ;  /* 0xfffffffe04047812 */ /* 0x000fca00078ec0ff */
[----:B------:R-:W-:-:S05]  /*ecc0*/  IMAD.IADD R4, R5, 0x1, -R4 ;  /* 0x0000000105047824 */ /* 0x000fca00078e0a04 */
[----:B------:R-:W-:Y:S01]  /*ecd0*/  SHF.L.U32 R67, R4, 0x1f, RZ ;  /* 0x0000001f04437819 */ /* 0x000fe200000006ff */
[----:B------:R-:W-:Y:S06]  /*ece0*/  @P0 BRA `(.L_x_6772) ;  /* 0x0000000000600947 */ /* 0x000fec0003800000 */
[----:B------:R-:W4:Y:S01]  /*ecf0*/  LDL R15, [R1+0x424] ;  /* 0x00042400010f7983 */ /* 0x000f220000100800 */
[----:B------:R-:W-:Y:S01]  /*ed00*/  ULDC UR4, c[0x0][0x3f4] ;  /* 0x0000fd0000047ab9 */ /* 0x000fe20000000800 */
[----:B------:R-:W-:Y:S01]  /*ed10*/  IMAD.MOV.U32 R4, RZ, RZ, R6 ;  /* 0x000000ffff047224 */ /* 0x000fe200078e0006 */
[----:B------:R-:W-:Y:S01]  /*ed20*/  ISETP.GE.AND P2, PT, R152, UR4, PT ;  /* 0x0000000498007c0c */ /* 0x000fe2000bf46270 */
[----:B--2---:R-:W-:Y:S01]  /*ed30*/  IMAD.MOV.U32 R5, RZ, RZ, R3 ;  /* 0x000000ffff057224 */ /* 0x004fe200078e0003 */
[----:B------:R-:W-:Y:S02]  /*ed40*/  ISETP.GE.AND P3, PT, R160, UR4, PT ;  /* 0x00000004a0007c0c */ /* 0x000fe4000bf66270 */
[----:B------:R-:W-:Y:S01]  /*ed50*/  CS2R R10, SRZ ;  /* 0x00000000000a7805 */ /* 0x000fe2000001ff00 */
[----:B------:R-:W-:-:S08]  /*ed60*/  IMAD.MOV.U32 R8, RZ, RZ, R14 ;  /* 0x000000ffff087224 */ /* 0x000fd000078e000e */
[----:B------:R-:W-:-:S04]  /*ed70*/  @!P2 IMAD.WIDE R4, R152, 0x2, R4 ;  /* 0x000000029804a825 */ /* 0x000fc800078e0204 */
[----:B------:R-:W-:Y:S01]  /*ed80*/  @!P3 IMAD.SHL.U32 R9, R160, 0x2, RZ ;  /* 0x00000002a009b824 */ /* 0x000fe200078e00ff */
[----:B------:R0:W5:Y:S01]  /*ed90*/  @!P2 LD.E.64 R10, desc[UR46][R4.64] ;  /* 0x0000002e040aa980 */ /* 0x000162000c101b00 */
[----:B------:R-:W-:Y:S02]  /*eda0*/  CS2R R12, SRZ ;  /* 0x00000000000c7805 */ /* 0x000fe4000001ff00 */
[----:B------:R-:W-:Y:S02]  /*edb0*/  CS2R R20, SRZ ;  /* 0x0000000000147805 */ /* 0x000fe4000001ff00 */
[-C--:B0-----:R-:W-:Y:S02]  /*edc0*/  @!P3 IADD3 R4, P0, R6, R9.reuse, RZ ;  /* 0x000000090604b210 */ /* 0x081fe40007f1e0ff */
[----:B------:R-:W-:Y:S01]  /*edd0*/  @!P3 IADD3 R6, P1, R14, R9, RZ ;  /* 0x000000090e06b210 */ /* 0x000fe20007f3e0ff */
[----:B---3--:R-:W-:Y:S01]  /*ede0*/  IMAD.MOV.U32 R9, RZ, RZ, R7 ;  /* 0x000000ffff097224 */ /* 0x008fe200078e0007 */
[----:B----4-:R-:W-:Y:S01]  /*edf0*/  @!P3 SHF.L.U64.HI R0, R160, 0x1, R15 ;  /* 0x00000001a000b819 */ /* 0x010fe2000001020f */
[----:B------:R-:W-:Y:S01]  /*ee00*/  @!P2 IMAD.WIDE R14, R152, 0x2, R8 ;  /* 0x00000002980ea825 */ /* 0x000fe200078e0208 */
[----:B------:R-:W-:-:S03]  /*ee10*/  CS2R R8, SRZ ;  /* 0x0000000000087805 */ /* 0x000fc6000001ff00 */
[--C-:B------:R-:W-:Y:S01]  /*ee20*/  @!P3 IMAD.X R5, R3, 0x1, R0.reuse, P0 ;  /* 0x000000010305b824 */ /* 0x100fe200000e0600 */
[----:B------:R0:W5:Y:S01]  /*ee30*/  @!P2 LD.E.64 R12, desc[UR46][R14.64] ;  /* 0x0000002e0e0ca980 */ /* 0x000162000c101b00 */
[----:B------:R-:W-:-:S03]  /*ee40*/  @!P3 IMAD.X R7, R7, 0x1, R0, P1 ;  /* 0x000000010707b824 */ /* 0x000fc600008e0600 */
[----:B------:R0:W5:Y:S04]  /*ee50*/  @!P3 LD.E.64 R20, desc[UR46][R4.64] ;  /* 0x0000002e0414b980 */ /* 0x000168000c101b00 */
[----:B------:R0:W5:Y:S02]  /*ee60*/  @!P3 LD.E.64 R8, desc[UR46][R6.64] ;  /* 0x0000002e0608b980 */ /* 0x000164000c101b00 */
.L_x_6772:
[----:B------:R-:W-:Y:S05]  /*ee70*/  BSYNC B1 ;  /* 0x0000000000017941 */ /* 0x000fea0003800000 */
.L_x_6771:
[----:B------:R-:W1:Y:S01]  /*ee80*/  SYNCS.PHASECHK.TRANS64.TRYWAIT P0, [R2+URZ+0x38800], R67 ;  /* 0x03880043020075a7 */ /* 0x000e62000800017f */
[----:B------:R-:W-:Y:S04]  /*ee90*/  BSSY B1, `(.L_x_6773) ;  /* 0x0000002000017945 */ /* 0x000fe80003800000 */
[----:B-1----:R-:W-:Y:S05]  /*eea0*/  @!P0 BRA `(.L_x_6774) ;  /* 0x0000026800a08947 */ /* 0x002fea0003800000 */
.L_x_7080:
[----:B------:R-:W-:Y:S05]  /*eeb0*/  BSYNC B1 ;  /* 0x0000000000017941 */ /* 0x000fea0003800000 */
.L_x_6773:
[----:B0-----:R-:W4:Y:S01]  /*eec0*/  LDL R5, [R1+0x50] ;  /* 0x0000500001057983 */ /* 0x001f220000100800 */
[C---:B------:R-:W-:Y:S01]  /*eed0*/  IMAD.SHL.U32 R0, R158.reuse, 0x40, RZ ;  /* 0x000000409e007824 */ /* 0x040fe200078e00ff */
[----:B------:R-:W-:Y:S01]  /*eee0*/  LOP3.LUT P1, RZ, R158, 0x4, RZ, 0xc0, !PT ;  /* 0x000000049eff7812 */ /* 0x000fe2000782c0ff */
[----:B-----5:R-:W-:Y:S01]  /*eef0*/  IMAD.MOV.U32 R4, RZ, RZ, R21 ;  /* 0x000000ffff047224 */ /* 0x020fe200078e0015 */
[----:B------:R-:W-:Y:S01]  /*ef00*/  BSSY B1, `(.L_x_6775) ;  /* 0x000007f000017945 */ /* 0x000fe20003800000 */
[----:B------:R-:W-:Y:S01]  /*ef10*/  IMAD.MOV.U32 R6, RZ, RZ, R8 ;  /* 0x000000ffff067224 */ /* 0x000fe200078e0008 */
[----:B--2---:R-:W-:Y:S02]  /*ef20*/  LOP3.LUT R3, R0, 0x1c0, RZ, 0xc0, !PT ;  /* 0x000001c000037812 */ /* 0x004fe400078ec0ff */
[----:B------:R-:W-:Y:S01]  /*ef30*/  PRMT R15, R4, 0x7610, R15 ;  /* 0x00007610040f7816 */ /* 0x000fe2000000000f */
[----:B------:R-:W-:Y:S01]  /*ef40*/  IMAD.MOV.U32 R4, RZ, RZ, R11 ;  /* 0x000000ffff047224 */ /* 0x000fe200078e000b */
[----:B------:R-:W-:-:S02]  /*ef50*/  LOP3.LUT R0, R3, 0x18, R16, 0xf8, !PT ;  /* 0x0000001803007812 */ /* 0x000fc400078ef810 */
[----:B------:R-:W-:Y:S02]  /*ef60*/  SHF.R.U32.HI R3, RZ, 0x3, R3 ;  /* 0x00000003ff037819 */ /* 0x000fe40000011603 */
[----:B------:R-:W-:Y:S01]  /*ef70*/  PRMT R68, R4, 0x7610, R68 ;  /* 0x0000761004447816 */ /* 0x000fe20000000044 */
[----:B------:R-:W-:Y:S01]  /*ef80*/  IMAD.MOV.U32 R4, RZ, RZ, R9 ;  /* 0x000000ffff047224 */ /* 0x000fe200078e0009 */
[----:B------:R-:W-:Y:S02]  /*ef90*/  LOP3.LUT R0, R0, R3, RZ, 0x3c, !PT ;  /* 0x0000000300007212 */ /* 0x000fe400078e3cff */
[----:B------:R-:W-:Y:S01]  /*efa0*/  PRMT R36, R6, 0x7610, R36 ;  /* 0x0000761006247816 */ /* 0x000fe20000000024 */
[----:B------:R-:W-:Y:S01]  /*efb0*/  IMAD.MOV.U32 R6, RZ, RZ, R13 ;  /* 0x000000ffff067224 */ /* 0x000fe200078e000d */
[----:B------:R-:W-:Y:S01]  /*efc0*/  PRMT R66, R4, 0x7610, R66 ;  /* 0x0000761004427816 */ /* 0x000fe20000000042 */
[----:B------:R-:W-:Y:S02]  /*efd0*/  IMAD R3, R223, 0x200, R0 ;  /* 0x00000200df037824 */ /* 0x000fe400078e0200 */
[----:B------:R-:W-:Y:S01]  /*efe0*/  IMAD.MOV.U32 R0, RZ, RZ, R20 ;  /* 0x000000ffff007224 */ /* 0x000fe200078e0014 */
[----:B-1----:R-:W-:Y:S01]  /*eff0*/  PRMT R67, R6, 0x7610, R67 ;  /* 0x0000761006437816 */ /* 0x002fe20000000043 */
[----:B------:R-:W-:-:S02]  /*f000*/  IMAD R2, R3, 0x2, R2 ;  /* 0x0000000203027824 */ /* 0x000fc400078e0202 */
[----:B------:R-:W-:Y:S02]  /*f010*/  IMAD.MOV.U32 R3, RZ, RZ, R10 ;  /* 0x000000ffff037224 */ /* 0x000fe400078e000a */
[----:B---3--:R-:W-:-:S03]  /*f020*/  VIADD R7, R2, 0x20400 ;  /* 0x0002040002077836 */ /* 0x008fc60000000000 */
[----:B------:R-:W-:Y:S01]  /*f030*/  PRMT R70, R3, 0x7610, R70 ;  /* 0x0000761003467816 */ /* 0x000fe20000000046 */
[----:B------:R-:W-:Y:S02]  /*f040*/  VIADD R3, R2, 0x20440 ;  /* 0x0002044002037836 */ /* 0x000fe40000000000 */
[----:B------:R-:W-:Y:S02]  /*f050*/  @P1 VIADD R3, R7, 0xffffffc0 ;  /* 0xffffffc007031836 */ /* 0x000fe40000000000 */
[----:B----4-:R-:W-:-:S05]  /*f060*/  IMAD R5, R5, -0x40, R69 ;  /* 0xffffffc005057824 */ /* 0x010fca00078e0245 */
[----:B------:R-:W-:Y:S01]  /*f070*/  VIMNMX R14, R5, 0x40, PT ;  /* 0x00000040050e7848 */ /* 0x000fe20003fe0100 */
[----:B------:R-:W-:-:S03]  /*f080*/  IMAD.MOV.U32 R5, RZ, RZ, R12 ;  /* 0x000000ffff057224 */ /* 0x000fc600078e000c */
[----:B------:R-:W-:Y:S02]  /*f090*/  ISETP.GE.AND P0, PT, R155, R14, PT ;  /* 0x0000000e9b00720c */ /* 0x000fe40003f06270 */
[----:B------:R-:W-:-:S11]  /*f0a0*/  PRMT R69, R5, 0x7610, R69 ;  /* 0x0000761005457816 */ /* 0x000fd60000000045 */
[----:B------:R-:W-:Y:S05]  /*f0b0*/  @P0 BRA `(.L_x_6776) ;  /* 0x00000004008c0947 */ /* 0x000fea0003800000 */
[----:B------:R-:W0:Y:S01]  /*f0c0*/  LDC R5, c[0x0][0x3f4] ;  /* 0x0000fd00ff057b82 */ /* 0x000e220000000800 */
[----:B------:R-:W-:Y:S01]  /*f0d0*/  BSSY B2, `(.L_x_6777) ;  /* 0x0000032000027945 */ /* 0x000fe20003800000 */
[-C--:B0-----:R-:W-:Y:S02]  /*f0e0*/  ISETP.GE.AND P0, PT, R152, R5.reuse, PT ;  /* 0x000000059800720c */ /* 0x081fe40003f06270 */
[----:B------:R-:W-:-:S11]  /*f0f0*/  ISETP.GE.AND P1, PT, R160, R5, PT ;  /* 0x00000005a000720c */ /* 0x000fd60003f26270 */
[----:B------:R-:W-:Y:S05]  /*f100*/  @P0 BRA `(.L_x_6778) ;  /* 0x0000000000b80947 */ /* 0x000fea0003800000 */
[----:B------:R-:W0:Y:S01]  /*f110*/  LDS.128 R4, [R2+0x20400] ;  /* 0x0204000002047984 */ /* 0x000e220000000c00 */
[----:B------:R-:W-:Y:S02]  /*f120*/  SHF.R.U32.HI R79, RZ, 0x10, R65 ;  /* 0x00000010ff4f7819 */ /* 0x000fe40000011641 */
[----:B------:R-:W-:Y:S02]  /*f130*/  SHF.R.U32.HI R76, RZ, 0x10, R59 ;  /* 0x00000010ff4c7819 */ /* 0x000fe4000001163b */
[----:B------:R-:W-:Y:S02]  /*f140*/  PRMT R79, R80, 0x5410, R79 ;  /* 0x00005410504f7816 */ /* 0x000fe4000000004f */
[----:B------:R-:W-:Y:S02]  /*f150*/  SHF.R.U64 R75, R58, 0x10, R59 ;  /* 0x000000103a4b7819 */ /* 0x000fe4000000123b */
[----:B------:R-:W-:Y:S01]  /*f160*/  PRMT R76, R68, 0x5432, R76 ;  /* 0x00005432444c7816 */ /* 0x000fe2000000004c */
[----:B------:R-:W-:Y:S01]  /*f170*/  IMAD.U32 R80, R79, 0x10000, RZ ;  /* 0x000100004f507824 */ /* 0x000fe200078e00ff */
[----:B------:R-:W-:-:S02]  /*f180*/  SHF.R.U64 R78, R64, 0x10, R65 ;  /* 0x00000010404e7819 */ /* 0x000fc40000001241 */
[----:B------:R-:W-:Y:S01]  /*f190*/  PRMT R75, R77, 0x5410, R75 ;  /* 0x000054104d4b7816 */ /* 0x000fe2000000004b */
[C---:B------:R-:W-:Y:S01]  /*f1a0*/  IMAD.U32 R77, R76.reuse, 0x10000, RZ ;  /* 0x000100004c4d7824 */ /* 0x040fe200078e00ff */
[----:B------:R-:W-:Y:S02]  /*f1b0*/  LOP3.LUT R79, R79, 0xffff0000, RZ, 0xc0, !PT ;  /* 0xffff00004f4f7812 */ /* 0x000fe400078ec0ff */
        /* <DEDUP_REMOVED lines=10> */
[C---:B------:R-:W-:Y:S01]  /*f260*/  FFMA.FTZ R81, R58.reuse, R77, -R81 ;  /* 0x0000004d3a517223 */ /* 0x040fe20000010851 */
[----:B------:R-:W-:Y:S01]  /*f270*/  FMUL.FTZ R77, R65, R76 ;  /* 0x0000004c414d7220 */ /* 0x000fe20000410000 */
[----:B------:R-:W-:Y:S02]  /*f280*/  IMAD.U32 R7, R5, 0x10000, RZ ;  /* 0x0001000005077824 */ /* 0x000fe400078e00ff */
[----:B------:R-:W-:Y:S01]  /*f290*/  FFMA.FTZ R80, R58, R80, R59 ;  /* 0x000000503a507223 */ /* 0x000fe2000001003b */
        /* <DEDUP_REMOVED lines=21> */
.L_x_6778:
[----:B------:R-:W-:Y:S05]  /*f3f0*/  BSYNC B2 ;  /* 0x0000000000027941 */ /* 0x000fea0003800000 */
.L_x_6777:
        /* <DEDUP_REMOVED lines=47> */
.L_x_6776:
[----:B------:R-:W-:Y:S05]  /*f6f0*/  BSYNC B1 ;  /* 0x0000000000017941 */ /* 0x000fea0003800000 */
.L_x_6775:
[----:B01----:R-:W2:Y:S02]  /*f700*/  LDL R4, [R1+0x428] ;  /* 0x0004280001047983 */ /* 0x003ea40000100800 */
[----:B--2---:R-:W-:-:S13]  /*f710*/  ISETP.GE.AND P0, PT, R4, R14, PT ;  /* 0x0000000e0400720c */ /* 0x004fda0003f06270 */
[----:B------:R-:W-:Y:S05]  /*f720*/  @P0 BRA `(.L_x_6779) ;  /* 0x0000001800d00947 */ /* 0x000fea0003800000 */
[----:B------:R-:W0:Y:S01]  /*f730*/  LDC R5, c[0x0][0x3f4] ;  /* 0x0000fd00ff057b82 */ /* 0x000e220000000800 */
[----:B------:R-:W-:Y:S01]  /*f740*/  BSSY B1, `(.L_x_6780) ;  /* 0x0000032000017945 */ /* 0x000fe20003800000 */
[-C--:B0-----:R-:W-:Y:S02]  /*f750*/  ISETP.GE.AND P0, PT, R152, R5.reuse, PT ;  /* 0x000000059800720c */ /* 0x081fe40003f06270 */
[----:B------:R-:W-:-:S11]  /*f760*/  ISETP.GE.AND P1, PT, R160, R5, PT ;  /* 0x00000005a000720c */ /* 0x000fd60003f26270 */
[----:B------:R-:W-:Y:S05]  /*f770*/  @P0 BRA `(.L_x_6781) ;  /* 0x0000000000b80947 */ /* 0x000fea0003800000 */
[----:B------:R-:W0:Y:S01]  /*f780*/  LDS.128 R4, [R2+0x21400] ;  /* 0x0214000002047984 */ /* 0x000e220000000c00 */
[----:B------:R-:W-:Y:S02]  /*f790*/  SHF.R.U64 R25, R10, 0x10, R11 ;  /* 0x000000100a197819 */ /* 0x000fe4000000120b */
[--C-:B------:R-:W-:Y:S02]  /*f7a0*/  SHF.R.U64 R10, R12, 0x10, R13.reuse ;  /* 0x000000100c0a7819 */ /* 0x100fe4000000120d */
        /* <DEDUP_REMOVED lines=15> */
[----:B------:R-:W-:Y:S01]  /*f8a0*/  FMUL.FTZ R11, R11, R14 ;  /* 0x0000000e0b0b7220 */ /* 0x000fe20000410000 */
[C---:B------:R-:W-:Y:S01]  /*f8b0*/  IMAD.U32 R6, R4.reuse, 0x10000, RZ ;  /* 0x0001000004067824 */ /* 0x040fe200078e00ff */
[----:B------:R-:W-:Y:S01]  /*f8c0*/  LOP3.LUT R4, R4, 0xffff0000, RZ, 0xc0, !PT ;  /* 0xffff000004047812 */ /* 0x000fe200078ec0ff */
[C---:B------:R-:W-:Y:S02]  /*f8d0*/  IMAD.U32 R7, R5.reuse, 0x10000, RZ ;  /* 0x0001000005077824 */ /* 0x040fe400078e00ff */
[C---:B------:R-:W-:Y:S01]  /*f8e0*/  FFMA.FTZ R59, R10.reuse, R24, R11 ;  /* 0x000000180a3b7223 */ /* 0x040fe2000001000b */
[----:B------:R-:W-:Y:S01]  /*f8f0*/  FFMA.FTZ R26, R10, R14, -R25 ;  /* 0x0000000e0a1a7223 */ /* 0x000fe20000010819 */
[C---:B------:R-:W-:Y:S01]  /*f900*/  IMAD.U32 R11, R70.reuse, 0x10000, RZ ;  /* 0x00010000460b7824 */ /* 0x040fe200078e00ff */
[----:B------:R-:W-:Y:S01]  /*f910*/  LOP3.LUT R5, R5, 0xffff0000, RZ, 0xc0, !PT ;  /* 0xffff000005057812 */ /* 0x000fe200078ec0ff */
[CC--:B------:R-:W-:Y:S01]  /*f920*/  FMUL.FTZ R27, R13.reuse, R67.reuse ;  /* 0x000000430d1b7220 */ /* 0x0c0fe20000410000 */
[-C--:B------:R-:W-:Y:S01]  /*f930*/  FMUL.FTZ R25, R13, R68.reuse ;  /* 0x000000440d197220 */ /* 0x080fe20000410000 */
[C---:B------:R-:W-:Y:S01]  /*f940*/  LOP3.LUT R10, R69.reuse, 0xffff0000, RZ, 0xc0, !PT ;  /* 0xffff0000450a7812 */ /* 0x040fe200078ec0ff */
[----:B------:R-:W-:Y:S01]  /*f950*/  IMAD.U32 R13, R69, 0x10000, RZ ;  /* 0x00010000450d7824 */ /* 0x000fe200078e00ff */
[----:B------:R-:W-:Y:S01]  /*f960*/  LOP3.LUT R70, R70, 0xffff0000, RZ, 0xc0, !PT ;  /* 0xffff000046467812 */ /* 0x000fe200078ec0ff */
        /* <DEDUP_REMOVED lines=15> */
.L_x_6781:
[----:B------:R-:W-:Y:S05]  /*fa60*/  BSYNC B1 ;  /* 0x0000000000017941 */ /* 0x000fea0003800000 */
.L_x_6780:
[----:B------:R-:W-:Y:S05]  /*fa70*/  @P1 BRA `(.L_x_6779) ;  /* 0x0000001400fc1947 */ /* 0x000fea0003800000 */
[----:B0-----:R-:W0:Y:S01]  /*fa80*/  LDS.128 R4, [R3+0x1000] ;  /* 0x0010000003047984 */ /* 0x001e220000000c00 */
[----:B------:R-:W-:Y:S02]  /*fa90*/  SHF.R.U64 R13, R20, 0x10, R21 ;  /* 0x00000010140d7819 */ /* 0x000fe40000001215 */
[----:B------:R-:W-:Y:S02]  /*faa0*/  SHF.R.U64 R11, R8, 0x10, R9 ;  /* 0x00000010080b7819 */ /* 0x000fe40000001209 */
[----:B------:R-:W-:Y:S02]  /*fab0*/  SHF.R.U32.HI R20, RZ, 0x10, R21 ;  /* 0x00000010ff147819 */ /* 0x000fe40000011615 */
[----:B------:R-:W-:Y:S02]  /*fac0*/  SHF.R.U32.HI R9, RZ, 0x10, R9 ;  /* 0x00000010ff097819 */ /* 0x000fe40000011609 */
[----:B------:R-:W-:Y:S02]  /*fad0*/  PRMT R15, R15, 0x5410, R20 ;  /* 0x000054100f0f7816 */ /* 0x000fe40000000014 */
[----:B------:R-:W-:-:S02]  /*fae0*/  PRMT R66, R66, 0x5410, R9 ;  /* 0x0000541042427816 */ /* 0x000fc40000000009 */
[----:B------:R-:W-:Y:S02]  /*faf0*/  PRMT R10, R0, 0x5410, R13 ;  /* 0x00005410000a7816 */ /* 0x000fe4000000000d */
[----:B------:R-:W-:Y:S01]  /*fb00*/  PRMT R36, R36, 0x5410, R11 ;  /* 0x0000541024247816 */ /* 0x000fe2000000000b */
        /* <DEDUP_REMOVED lines=12> */
[----:B------:R-:W-:Y:S01]  /*fbd0*/  FMUL.FTZ R20, R7, R66 ;  /* 0x0000004207147220 */ /* 0x000fe20000410000 */
[----:B------:R-:W-:-:S02]  /*fbe0*/  IMAD.U32 R4, R5, 0x10000, RZ ;  /* 0x0001000005047824 */ /* 0x000fc400078e00ff */
[C---:B------:R-:W-:Y:S01]  /*fbf0*/  FFMA.FTZ R6, R8.reuse, R11, -R15 ;  /* 0x0000000b08067223 */ /* 0x040fe2000001080f */
[----:B------:R-:W-:Y:S01]  /*fc00*/  FFMA.FTZ R21, R8, R13, R14 ;  /* 0x0000000d08157223 */ /* 0x000fe2000001000e */
[-C--:B------:R-:W-:Y:S01]  /*fc10*/  FMUL.FTZ R8, R7, R12.reuse ;  /* 0x0000000c07087220 */ /* 0x080fe20000410000 */
[----:B------:R-:W-:Y:S01]  /*fc20*/  IMAD.U32 R11, R36, 0x10000, RZ ;  /* 0x00010000240b7824 */ /* 0x000fe200078e00ff */
[----:B------:R-:W-:Y:S01]  /*fc30*/  LOP3.LUT R5, R5, 0xffff0000, RZ, 0xc0, !PT ;  /* 0xffff000005057812 */ /* 0x000fe200078ec0ff */
[----:B------:R-:W-:Y:S01]  /*fc40*/  IMAD.U32 R7, R10, 0x10000, RZ ;  /* 0x000100000a077824 */ /* 0x000fe200078e00ff */
[----:B------:R-:W-:Y:S01]  /*fc50*/  LOP3.LUT R36, R36, 0xffff0000, RZ, 0xc0, !PT ;  /* 0xffff000024247812 */ /* 0x000fe200078ec0ff */
[C---:B------:R-:W-:Y:S01]  /*fc60*/  FFMA.FTZ R20, R9.reuse, R12, -R20 ;  /* 0x0000000c09147223 */ /* 0x040fe20000010814 */
        /* <DEDUP_REMOVED lines=16> */
.L_x_6766:
        /* <DEDUP_REMOVED lines=40> */
[----:B--2---:R-:W-:-:S06]  /*fff0*/  @!P1 IMAD.X R9, R3, 0x1, R6, P2 ;  /* 0x0000000103099824 */ /* 0x004fcc00010e0606 */
[----:B------:R-:W2:Y:S01]  /*10000*/  @!P1 LD.E.128 R8, desc[UR46][R8.64] ;  /* 0x0000002e08089980 */ /* 0x000ea2000c101d00 */
[----:B---3--:R-:W-:-:S05]  /*10010*/  @!P1 IADD3 R4, P2, R14, R7, RZ ;  /* 0x000000070e049210 */ /* 0x008fca0007f5e0ff */
[----:B----4-:R-:W-:-:S06]  /*10020*/  @!P1 IMAD.X R5, R5, 0x1, R6, P2 ;  /* 0x0000000105059824 */ /* 0x010fcc00010e0606 */
[----:B------:R-:W3:Y:S01]  /*10030*/  @!P1 LD.E.128 R4, desc[UR46][R4.64] ;  /* 0x0000002e04049980 */ /* 0x000ee2000c101d00 */
[----:B------:R-:W-:Y:S02]  /*10040*/  CS2R R20, SRZ ;  /* 0x0000000000147805 */ /* 0x000fe4000001ff00 */
[----:B------:R-:W-:Y:S02]  /*10050*/  CS2R R58, SRZ ;  /* 0x00000000003a7805 */ /* 0x000fe4000001ff00 */
[----:B------:R-:W-:Y:S01]  /*10060*/  CS2R R66, SRZ ;  /* 0x0000000000427805 */ /* 0x000fe2000001ff00 */
[----:B------:R-:W0:Y:S01]  /*10070*/  SHFL.IDX PT, R14, R68, 0x1, 0x1c1f ;  /* 0x003c1f00440e7f89 */ /* 0x000e2200000e0000 */
[----:B------:R-:W-:-:S03]  /*10080*/  CS2R R64, SRZ ;  /* 0x0000000000407805 */ /* 0x000fc6000001ff00 */
[----:B------:R-:W1:Y:S04]  /*10090*/  SHFL.IDX PT, R25, R25, 0x1, 0x1c1f ;  /* 0x003c1f0019197f89 */ /* 0x000e6800000e0000 */
[----:B------:R4:W0:Y:S01]  /*100a0*/  SHFL.IDX PT, R24, R36, 0x1, 0x1c1f ;  /* 0x003c1f0024187f89 */ /* 0x00082200000e0000 */
[----:B--2---:R-:W-:Y:S02]  /*100b0*/  @!P1 IMAD.MOV.U32 R20, RZ, RZ, R10 ;  /* 0x000000ffff149224 */ /* 0x004fe400078e000a */
[----:B------:R-:W-:Y:S02]  /*100c0*/  @!P1 IMAD.MOV.U32 R59, RZ, RZ, R9 ;  /* 0x000000ffff3b9224 */ /* 0x000fe400078e0009 */
[----:B------:R-:W-:Y:S02]  /*100d0*/  IMAD.MOV.U32 R3, RZ, RZ, R20 ;  /* 0x000000ffff037224 */ /* 0x000fe400078e0014 */
[----:B------:R-:W-:-:S02]  /*100e0*/  @!P1 IMAD.MOV.U32 R21, RZ, RZ, R11 ;  /* 0x000000ffff159224 */ /* 0x000fc400078e000b */
[----:B------:R-:W-:Y:S01]  /*100f0*/  @!P1 IMAD.MOV.U32 R58, RZ, RZ, R8 ;  /* 0x000000ffff3a9224 */ /* 0x000fe200078e0008 */
[----:B------:R-:W-:Y:S01]  /*10100*/  PRMT R82, R3, 0x7610, R82 ;  /* 0x0000761003527816 */ /* 0x000fe20000000052 */
[----:B------:R-:W-:Y:S01]  /*10110*/  IMAD.MOV.U32 R9, RZ, RZ, R59 ;  /* 0x000000ffff097224 */ /* 0x000fe200078e003b */
[----:B------:R2:W0:Y:S01]  /*10120*/  SHFL.IDX PT, R3, R26, 0x1, 0x1c1f ;  /* 0x003c1f001a037f89 */ /* 0x00042200000e0000 */
[----:B---3--:R-:W-:Y:S02]  /*10130*/  @!P1 IMAD.MOV.U32 R66, RZ, RZ, R4 ;  /* 0x000000ffff429224 */ /* 0x008fe400078e0004 */
[----:B------:R-:W-:Y:S01]  /*10140*/  @!P1 IMAD.MOV.U32 R67, RZ, RZ, R5 ;  /* 0x000000ffff439224 */ /* 0x000fe200078e0005 */
[----:B----4-:R-:W-:Y:S01]  /*10150*/  PRMT R36, R9, 0x7610, R36 ;  /* 0x0000761009247816 */ /* 0x010fe20000000024 */
[----:B------:R-:W-:Y:S02]  /*10160*/  @!P1 IMAD.MOV.U32 R64, RZ, RZ, R6 ;  /* 0x000000ffff409224 */ /* 0x000fe400078e0006 */
[----:B------:R-:W-:-:S02]  /*10170*/  @!P1 IMAD.MOV.U32 R65, RZ, RZ, R7 ;  /* 0x000000ffff419224 */ /* 0x000fc400078e0007 */
        /* <DEDUP_REMOVED lines=12> */
[----:B012---:R-:W-:-:S07]  /*10240*/  PRMT R86, R5, 0x7610, R86 ;  /* 0x0000761005567816 */ /* 0x007fce0000000056 */
.L_x_7090:
        /* <DEDUP_REMOVED lines=18> */
[-C--:B------:R-:W-:Y:S02]  /*10370*/  IADD3 R4, P1, R24, R9.reuse, RZ ;  /* 0x0000000918047210 */ /* 0x080fe40007f3e0ff */
[----:B------:R-:W-:-:S03]  /*10380*/  IADD3 R8, P2, R14, R9, RZ ;  /* 0x000000090e087210 */ /* 0x000fc60007f5e0ff */
[--C-:B------:R-:W-:Y:S02]  /*10390*/  IMAD.X R5, R3, 0x1, R0.reuse, P1 ;  /* 0x0000000103057824 */ /* 0x100fe400008e0600 */
[----:B------:R-:W-:-:S04]  /*103a0*/  IMAD.X R9, R25, 0x1, R0, P2 ;  /* 0x0000000119097824 */ /* 0x000fc800010e0600 */
[----:B------:R-:W5:Y:S04]  /*103b0*/  LD.E.128 R4, desc[UR46][R4.64] ;  /* 0x0000002e04047980 */ /* 0x000f68000c101d00 */
[----:B------:R-:W5:Y:S02]  /*103c0*/  LD.E.128 R8, desc[UR46][R8.64] ;  /* 0x0000002e08087980 */ /* 0x000f64000c101d00 */
.L_x_6784:
[----:B------:R-:W-:Y:S05]  /*103d0*/  BSYNC B1 ;  /* 0x0000000000017941 */ /* 0x000fea0003800000 */
.L_x_6783:
[----:B------:R-:W0:Y:S01]  /*103e0*/  SYNCS.PHASECHK.TRANS64.TRYWAIT P1, [R2+URZ+0x38800], R13 ;  /* 0x0388000d020075a7 */ /* 0x000e22000802017f */
[----:B------:R-:W-:Y:S04]  /*103f0*/  BSSY B1, `(.L_x_6785) ;  /* 0x0000002000017945 */ /* 0x000fe80003800000 */
[----:B0-----:R-:W-:Y:S05]  /*10400*/  @!P1 BRA `(.L_x_6786) ;  /* 0x0000025800c49947 */ /* 0x001fea0003800000 */
.L_x_7091:
[----:B------:R-:W-:Y:S05]  /*10410*/  BSYNC B1 ;  /* 0x0000000000017941 */ /* 0x000fea0003800000 */
.L_x_6785:
[----:B------:R-:W2:Y:S04]  /*10420*/  LDL R0, [R1+0x50] ;  /* 0x0000500001007983 */ /* 0x000ea80000100800 */
[----:B------:R-:W3:Y:S01]  /*10430*/  LDL R14, [R1+0x428] ;  /* 0x00042800010e7983 */ /* 0x000ee20000100800 */
[----:B-----5:R-:W-:Y:S02]  /*10440*/  IMAD.MOV.U32 R12, RZ, RZ, R7 ;  /* 0x000000ffff0c7224 */ /* 0x020fe400078e0007 */
[----:B0-----:R-:W-:-:S03]  /*10450*/  IMAD.MOV.U32 R13, RZ, RZ, R10 ;  /* 0x000000ffff0d7224 */ /* 0x001fc600078e000a */
[----:B------:R-:W-:Y:S01]  /*10460*/  PRMT R68, R12, 0x7610, R68 ;  /* 0x000076100c447816 */ /* 0x000fe20000000044 */
[----:B------:R-:W-:Y:S01]  /*10470*/  IMAD.MOV.U32 R12, RZ, RZ, R5 ;  /* 0x000000ffff0c7224 */ /* 0x000fe200078e0005 */
[----:B------:R-:W-:Y:S01]  /*10480*/  BSSY B1, `(.L_x_6787) ;  /* 0x0000076000017945 */ /* 0x000fe20003800000 */
[----:B------:R-:W-:Y:S01]  /*10490*/  IMAD.MOV.U32 R3, RZ, RZ, R6 ;  /* 0x000000ffff037224 */ /* 0x000fe200078e0006 */
[----:B------:R-:W-:Y:S01]  /*104a0*/  PRMT R75, R13, 0x7610, R75 ;  /* 0x000076100d4b7816 */ /* 0x000fe2000000004b */
[----:B------:R-:W-:Y:S01]  /*104b0*/  IMAD.MOV.U32 R70, RZ, RZ, R9 ;  /* 0x000000ffff467224 */ /* 0x000fe200078e0009 */
[----:B------:R-:W-:Y:S01]  /*104c0*/  PRMT R76, R12, 0x7610, R76 ;  /* 0x000076100c4c7816 */ /* 0x000fe2000000004c */
[----:B--2---:R-:W-:-:S05]  /*104d0*/  IMAD R0, R0, -0x40, R27 ;  /* 0xffffffc000007824 */ /* 0x004fca00078e021b */
[----:B------:R-:W-:-:S04]  /*104e0*/  VIMNMX R0, R0, 0x40, PT ;  /* 0x0000004000007848 */ /* 0x000fc80003fe0100 */
[-C--:B------:R-:W-:Y:S02]  /*104f0*/  ISETP.GE.OR P1, PT, R155, R0.reuse, P0 ;  /* 0x000000009b00720c */ /* 0x080fe40000726670 */
[----:B---3--:R-:W-:Y:S01]  /*10500*/  ISETP.GE.OR P0, PT, R14, R0, P0 ;  /* 0x000000000e00720c */ /* 0x008fe20000706670 */
[----:B------:R-:W-:Y:S02]  /*10510*/  IMAD.MOV.U32 R0, RZ, RZ, R4 ;  /* 0x000000ffff007224 */ /* 0x000fe400078e0004 */
[----:B------:R-:W-:-:S03]  /*10520*/  IMAD.MOV.U32 R14, RZ, RZ, R11 ;  /* 0x000000ffff0e7224 */ /* 0x000fc600078e000b */
[----:B------:R-:W-:Y:S01]  /*10530*/  PRMT R77, R0, 0x7610, R77 ;  /* 0x00007610004d7816 */ /* 0x000fe2000000004d */
[----:B------:R-:W-:Y:S01]  /*10540*/  IMAD.MOV.U32 R0, RZ, RZ, R8 ;  /* 0x000000ffff007224 */ /* 0x000fe200078e0008 */
[----:B------:R-:W-:-:S03]  /*10550*/  PRMT R74, R14, 0x7610, R74 ;  /* 0x000076100e4a7816 */ /* 0x000fc6000000004a */
[----:B------:R-:W-:Y:S05]  /*10560*/  @P1 BRA `(.L_x_6788) ;  /* 0x00000004009c1947 */ /* 0x000fea0003800000 */
[----:B------:R-:W-:Y:S01]  /*10570*/  IMAD.SHL.U32 R12, R158, 0x40, RZ ;  /* 0x000000409e0c7824 */ /* 0x000fe200078e00ff */
[----:B------:R-:W-:Y:S01]  /*10580*/  SHF.R.U64 R58, R58, 0x10, R59 ;  /* 0x000000103a3a7819 */ /* 0x000fe2000000123b */
[----:B------:R-:W-:Y:S01]  /*10590*/  IMAD.IADD R14, R16, 0x1, R71 ;  /* 0x00000001100e7824 */ /* 0x000fe200078e0247 */
[----:B------:R-:W-:Y:S01]  /*105a0*/  SHF.R.U64 R81, R66, 0x10, R67 ;  /* 0x0000001042517819 */ /* 0x000fe20000001243 */
[----:B------:R-:W-:Y:S01]  /*105b0*/  IMAD.SHL.U32 R24, R223, 0x200, RZ ;  /* 0x00000200df187824 */ /* 0x000fe200078e00ff */
[----:B------:R-:W-:Y:S02]  /*105c0*/  LOP3.LUT R15, R12, 0x1c0, RZ, 0xc0, !PT ;  /* 0x000001c00c0f7812 */ /* 0x000fe400078ec0ff */
[----:B------:R-:W-:Y:S02]  /*105d0*/  SHF.R.U32.HI R59, RZ, 0x10, R59 ;  /* 0x00000010ff3b7819 */ /* 0x000fe4000001163b */
[----:B------:R-:W-:Y:S02]  /*105e0*/  LOP3.LUT R12, R15, 0x38, R16, 0xf8, !PT ;  /* 0x000000380f0c7812 */ /* 0x000fe400078ef810 */
[----:B------:R-:W-:-:S02]  /*105f0*/  SHF.R.U32.HI R73, RZ, 0x3, R15 ;  /* 0x00000003ff497819 */ /* 0x000fc4000001160f */
[----:B------:R-:W-:Y:S02]  /*10600*/  LOP3.LUT R14, R15, 0x38, R14, 0xf8, !PT ;  /* 0x000000380f0e7812 */ /* 0x000fe400078ef80e */
[C-C-:B------:R-:W-:Y:S02]  /*10610*/  LOP3.LUT R13, R24.reuse, R12, R73.reuse, 0xf6, !PT ;  /* 0x0000000c180d7212 */ /* 0x140fe400078ef649 */
[----:B------:R-:W-:Y:S02]  /*10620*/  LOP3.LUT R73, R24, R14, R73, 0xf6, !PT ;  /* 0x0000000e18497212 */ /* 0x000fe400078ef649 */
[----:B------:R-:W-:Y:S01]  /*10630*/  SHF.R.U64 R79, R20, 0x10, R21 ;  /* 0x00000010144f7819 */ /* 0x000fe20000001215 */
[----:B------:R-:W-:Y:S01]  /*10640*/  IMAD R72, R13, 0x2, R2 ;  /* 0x000000020d487824 */ /* 0x000fe200078e0202 */
[----:B------:R-:W-:Y:S01]  /*10650*/  PRMT R69, R69, 0x5410, R58 ;  /* 0x0000541045457816 */ /* 0x000fe2000000003a */
[----:B------:R-:W-:Y:S01]  /*10660*/  IMAD R73, R73, 0x2, R2 ;  /* 0x0000000249497824 */ /* 0x000fe200078e0202 */
[----:B------:R-:W-:-:S02]  /*10670*/  PRMT R81, R87, 0x5410, R81 ;  /* 0x0000541057517816 */ /* 0x000fc40000000051 */
[----:B------:R-:W0:Y:S01]  /*10680*/  LDS.128 R12, [R72+0x20400] ;  /* 0x02040000480c7984 */ /* 0x000e220000000c00 */
[----:B------:R-:W-:Y:S01]  /*10690*/  SHF.R.U32.HI R83, RZ, 0x10, R67 ;  /* 0x00000010ff537819 */ /* 0x000fe20000011643 */
[----:B------:R-:W-:Y:S01]  /*106a0*/  IMAD.U32 R67, R69, 0x10000, RZ ;  /* 0x0001000045437824 */ /* 0x000fe200078e00ff */
[----:B------:R-:W-:Y:S01]  /*106b0*/  PRMT R78, R36, 0x5410, R59 ;  /* 0x00005410244e7816 */ /* 0x000fe2000000003b */
[----:B------:R-:W1:Y:S01]  /*106c0*/  LDS.128 R24, [R73+0x20400] ;  /* 0x0204000049187984 */ /* 0x000e620000000c00 */
[----:B------:R-:W-:Y:S01]  /*106d0*/  PRMT R79, R82, 0x5410, R79 ;  /* 0x00005410524f7816 */ /* 0x000fe2000000004f */
[----:B------:R-:W-:Y:S01]  /*106e0*/  IMAD.U32 R82, R81, 0x10000, RZ ;  /* 0x0001000051527824 */ /* 0x000fe200078e00ff */
[----:B------:R-:W-:Y:S02]  /*106f0*/  PRMT R83, R88, 0x5410, R83 ;  /* 0x0000541058537816 */ /* 0x000fe40000000053 */
[--C-:B------:R-:W-:Y:S02]  /*10700*/  SHF.R.U64 R84, R64, 0x10, R65.reuse ;  /* 0x0000001040547819 */ /* 0x100fe40000001241 */
[----:B------:R-:W-:-:S02]  /*10710*/  SHF.R.U32.HI R85, RZ, 0x10, R65 ;  /* 0x00000010ff557819 */ /* 0x000fc40000011641 */
[----:B------:R-:W-:Y:S02]  /*10720*/  LOP3.LUT R81, R81, 0xffff0000, RZ, 0xc0, !PT ;  /* 0xffff000051517812 */ /* 0x000fe400078ec0ff */
[----:B------:R-:W-:Y:S02]  /*10730*/  LOP3.LUT R69, R69, 0xffff0000, RZ, 0xc0, !PT ;  /* 0xffff000045457812 */ /* 0x000fe400078ec0ff */
[----:B------:R-:W-:Y:S02]  /*10740*/  SHF.R.U32.HI R80, RZ, 0x10, R21 ;  /* 0x00000010ff507819 */ /* 0x000fe40000011615 */
[----:B------:R-:W-:Y:S02]  /*10750*/  PRMT R85, R86, 0x5410, R85 ;  /* 0x0000541056557816 */ /* 0x000fe40000000055 */
[----:B------:R-:W-:Y:S02]  /*10760*/  PRMT R84, R36, 0x5432, R84 ;  /* 0x0000543224547816 */ /* 0x000fe40000000054 */
[----:B------:R-:W-:Y:S01]  /*10770*/  PRMT R80, R74, 0x5432, R80 ;  /* 0x000054324a507816 */ /* 0x000fe20000000050 */
[C---:B0-----:R-:W-:Y:S01]  /*10780*/  IMAD.U32 R20, R12.reuse, 0x10000, RZ ;  /* 0x000100000c147824 */ /* 0x041fe200078e00ff */
[----:B------:R-:W-:Y:S01]  /*10790*/  LOP3.LUT R12, R12, 0xffff0000, RZ, 0xc0, !PT ;  /* 0xffff00000c0c7812 */ /* 0x000fe200078ec0ff */
[C---:B------:R-:W-:Y:S01]  /*107a0*/  IMAD.U32 R21, R13.reuse, 0x10000, RZ ;  /* 0x000100000d157824 */ /* 0x040fe200078e00ff */
[----:B------:R-:W-:Y:S01]  /*107b0*/  LOP3.LUT R13, R13, 0xffff0000, RZ, 0xc0, !PT ;  /* 0xffff00000d0d7812 */ /* 0x000fe200078ec0ff */
[C---:B-1----:R-:W-:Y:S01]  /*107c0*/  IMAD.U32 R59, R24.reuse, 0x10000, RZ ;  /* 0x00010000183b7824 */ /* 0x042fe200078e00ff */
        /* <DEDUP_REMOVED lines=10> */
[----:B------:R-:W-:Y:S01]  /*10870*/  FMUL.FTZ R67, R24, R81 ;  /* 0x0000005118437220 */ /* 0x000fe20000410000 */
[C---:B------:R-:W-:Y:S01]  /*10880*/  FMUL.FTZ R86, R64.reuse, R59 ;  /* 0x0000003b40567220 */ /* 0x040fe20000410000 */
[----:B------:R-:W-:Y:S01]  /*10890*/  LOP3.LUT R24, R83, 0xffff0000, RZ, 0xc0, !PT ;  /* 0xffff000053187812 */ /* 0x000fe200078ec0ff */
[-C--:B------:R-:W-:Y:S01]  /*108a0*/  FMUL.FTZ R88, R64, R20.reuse ;  /* 0x0000001440587220 */ /* 0x080fe20000410000 */
[----:B------:R-:W-:Y:S01]  /*108b0*/  LOP3.LUT R78, R78, 0xffff0000, RZ, 0xc0, !PT ;  /* 0xffff00004e4e7812 */ /* 0x000fe200078ec0ff */
[C---:B------:R-:W-:Y:S01]  /*108c0*/  FFMA.FTZ R82, R12.reuse, R69, -R67 ;  /* 0x000000450c527223 */ /* 0x040fe20000010843 */
[----:B------:R-:W-:Y:S01]  /*108d0*/  FFMA.FTZ R64, R12, R81, R91 ;  /* 0x000000510c407223 */ /* 0x000fe2000001005b */
[----:B------:R-:W-:Y:S01]  /*108e0*/  FFMA.FTZ R86, R21, R20, -R86 ;  /* 0x0000001415567223 */ /* 0x000fe20000010856 */
[----:B------:R-:W-:-:S02]  /*108f0*/  IMAD.U32 R65, R26, 0x10000, RZ ;  /* 0x000100001a417824 */ /* 0x000fc400078e00ff */
[----:B------:R-:W-:Y:S01]  /*10900*/  FMUL.FTZ R90, R25, R24 ;  /* 0x00000018195a7220 */ /* 0x000fe20000410000 */
[----:B------:R-:W-:Y:S02]  /*10910*/  IMAD.U32 R12, R79, 0x10000, RZ ;  /* 0x000100004f0c7824 */ /* 0x000fe400078e00ff */
[----:B------:R-:W-:Y:S01]  /*10920*/  FMUL.FTZ R92, R25, R78 ;  /* 0x0000004e195c7220 */ /* 0x000fe20000410000 */
[----:B------:R-:W-:Y:S02]  /*10930*/  IMAD.U32 R20, R84, 0x10000, RZ ;  /* 0x0001000054147824 */ /* 0x000fe400078e00ff */
[----:B------:R-:W-:Y:S01]  /*10940*/  FFMA.FTZ R88, R21, R59, R88 ;  /* 0x0000003b15587223 */ /* 0x000fe20000010058 */
[----:B------:R-:W-:Y:S02]  /*10950*/  IMAD.U32 R66, R27, 0x10000, RZ ;  /* 0x000100001b427824 */ /* 0x000fe400078e00ff */
[----:B------:R-:W-:Y:S01]  /*10960*/  FMUL.FTZ R69, R65, R12 ;  /* 0x0000000c41457220 */ /* 0x000fe20000410000 */
[----:B------:R-:W-:-:S02]  /*10970*/  IMAD.U32 R25, R85, 0x10000, RZ ;  /* 0x0001000055197824 */ /* 0x000fc400078e00ff */
[----:B------:R-:W-:Y:S01]  /*10980*/  FMUL.FTZ R67, R65, R20 ;  /* 0x0000001441437220 */ /* 0x000fe20000410000 */
[----:B------:R-:W-:Y:S02]  /*10990*/  IMAD.U32 R36, R14, 0x10000, RZ ;  /* 0x000100000e247824 */ /* 0x000fe400078e00ff */
[C---:B------:R-:W-:Y:S01]  /*109a0*/  FFMA.FTZ R59, R13.reuse, R78, -R90 ;  /* 0x0000004e0d3b7223 */ /* 0x040fe2000001085a */
[----:B------:R-:W-:Y:S01]  /*109b0*/  FFMA.FTZ R65, R13, R24, R92 ;  /* 0x000000180d417223 */ /* 0x000fe2000001005c */
[----:B------:R-:W-:Y:S02]  /*109c0*/  IMAD.U32 R58, R15, 0x10000, RZ ;  /* 0x000100000f3a7824 */ /* 0x000fe400078e00ff */
[----:B------:R-:W-:Y:S01]  /*109d0*/  FMUL.FTZ R13, R66, R25 ;  /* 0x00000019420d7220 */ /* 0x000fe20000410000 */
[----:B------:R-:W-:Y:S02]  /*109e0*/  IMAD.U32 R21, R80, 0x10000, RZ ;  /* 0x0001000050157824 */ /* 0x000fe400078e00ff */
[C---:B------:R-:W-:Y:S01]  /*109f0*/  FFMA.FTZ R67, R36.reuse, R12, -R67 ;  /* 0x0000000c24437223 */ /* 0x040fe20000010843 */
[----:B------:R-:W-:Y:S01]  /*10a00*/  FFMA.FTZ R69, R36, R20, R69 ;  /* 0x0000001424457223 */ /* 0x000fe20000010045 */
[----:B------:R-:W-:Y:S01]  /*10a10*/  LOP3.LUT R26, R26, 0xffff0000, RZ, 0xc0, !PT ;  /* 0xffff00001a1a7812 */ /* 0x000fe200078ec0ff */
[-C--:B------:R-:W-:Y:S01]  /*10a20*/  FFMA.FTZ R36, R58, R21.reuse, -R13 ;  /* 0x000000153a247223 */ /* 0x080fe2000001080d */
[----:B------:R-:W-:Y:S01]  /*10a30*/  LOP3.LUT R13, R84, 0xffff0000, RZ, 0xc0, !PT ;  /* 0xffff0000540d7812 */ /* 0x000fe200078ec0ff */
[----:B------:R-:W-:Y:S01]  /*10a40*/  FMUL.FTZ R81, R66, R21 ;  /* 0x0000001542517220 */ /* 0x000fe20000410000 */
[----:B------:R-:W-:-:S02]  /*10a50*/  LOP3.LUT R27, R27, 0xffff0000, RZ, 0xc0, !PT ;  /* 0xffff00001b1b7812 */ /* 0x000fc400078ec0ff */
[----:B------:R-:W-:Y:S01]  /*10a60*/  LOP3.LUT R12, R85, 0xffff0000, RZ, 0xc0, !PT ;  /* 0xffff0000550c7812 */ /* 0x000fe200078ec0ff */
[----:B------:R-:W-:Y:S01]  /*10a70*/  FMUL.FTZ R21, R26, R13 ;  /* 0x0000000d1a157220 */ /* 0x000fe20000410000 */
[----:B------:R-:W-:Y:S01]  /*10a80*/  LOP3.LUT R79, R79, 0xffff0000, RZ, 0xc0, !PT ;  /* 0xffff00004f4f7812 */ /* 0x000fe200078ec0ff */
[----:B------:R-:W-:Y:S01]  /*10a90*/  FFMA.FTZ R81, R58, R25, R81 ;  /* 0x000000193a517223 */ /* 0x000fe20000010051 */
[----:B------:R-:W-:Y:S01]  /*10aa0*/  LOP3.LUT R80, R80, 0xffff0000, RZ, 0xc0, !PT ;  /* 0xffff000050507812 */ /* 0x000fe200078ec0ff */
[----:B------:R-:W-:Y:S01]  /*10ab0*/  FMUL.FTZ R24, R27, R12 ;  /* 0x0000000c1b187220 */ /* 0x000fe20000410000 */
[----:B------:R-:W-:Y:S01]  /*10ac0*/  LOP3.LUT R14, R14, 0xffff0000, RZ, 0xc0, !PT ;  /* 0xffff00000e0e7812 */ /* 0x000fe200078ec0ff */
[-C--:B------:R-:W-:Y:S01]  /*10ad0*/  FMUL.FTZ R26, R26, R79.reuse ;  /* 0x0000004f1a1a7220 */ /* 0x080fe20000410000 */
[----:B------:R-:W-:Y:S01]  /*10ae0*/  LOP3.LUT R15, R15, 0xffff0000, RZ, 0xc0, !PT ;  /* 0xffff00000f0f7812 */ /* 0x000fe200078ec0ff */
[----:B------:R-:W-:Y:S01]  /*10af0*/  FMUL.FTZ R27, R27, R80 ;  /* 0x000000501b1b7220 */ /* 0x000fe20000410000 */
[----:B------:R-:W-:Y:S01]  /*10b00*/  F2FP.BF16.F32.PACK_AB R25, R65, R88 ;  /* 0x000000584119723e */ /* 0x000fe200000010ff */
        /* <DEDUP_REMOVED lines=11> */
[----:B------:R-:W-:-:S05]  /*10bc0*/  F2FP.BF16.F32.PACK_AB R27, R58, R81 ;  /* 0x000000513a1b723e */ /* 0x000fca00000010ff */
[----:B------:R0:W-:Y:S02]  /*10bd0*/  STS.128 [R73+0x20400], R24 ;  /* 0x0204001849007388 */ /* 0x0001e40000000c00 */
.L_x_6788:
[----:B------:R-:W-:Y:S05]  /*10be0*/  BSYNC B1 ;  /* 0x0000000000017941 */ /* 0x000fea0003800000 */
.L_x_6787:
[----:B------:R-:W-:Y:S02]  /*10bf0*/  PRMT R3, R3, 0x5410, R0 ;  /* 0x0000541003037816 */ /* 0x000fe40000000000 */
[----:B------:R-:W-:Y:S01]  /*10c00*/  PRMT R59, R59, 0x5410, R70 ;  /* 0x000054103b3b7816 */ /* 0x000fe20000000046 */
[----:B------:R-:W-:Y:S06]  /*10c10*/  @P0 BRA `(.L_x_6779) ;  /* 0x0000000400940947 */ /* 0x000fec0003800000 */
[----:B0-----:R-:W2:Y:S04]  /*10c20*/  LDL R14, [R1+0x434] ;  /* 0x00043400010e7983 */ /* 0x001ea80000100800 */
[----:B------:R-:W3:Y:S04]  /*10c30*/  LDL R13, [R1+0x440] ;  /* 0x00044000010d7983 */ /* 0x000ee80000100800 */
[----:B------:R-:W4:Y:S04]  /*10c40*/  LDL R12, [R1+0x444] ;  /* 0x00044400010c7983 */ /* 0x000f280000100800 */
[----:B------:R-:W5:Y:S01]  /*10c50*/  LDL R64, [R1+0x430] ;  /* 0x0004300001407983 */ /* 0x000f620000100800 */
[----:B------:R-:W-:Y:S01]  /*10c60*/  IMAD.IADD R0, R16, 0x1, R71 ;  /* 0x0000000110007824 */ /* 0x000fe200078e0247 */
[----:B------:R-:W-:-:S02]  /*10c70*/  SHF.R.U64 R36, R8, 0x10, R9 ;  /* 0x0000001008247819 */ /* 0x000fc40000001209 */
[----:B------:R-:W-:Y:S02]  /*10c80*/  SHF.R.U64 R4, R4, 0x10, R5 ;  /* 0x0000001004047819 */ /* 0x000fe40000001205 */
[----:B------:R-:W-:Y:S02]  /*10c90*/  PRMT R36, R3, 0x5432, R36 ;  /* 0x0000543203247816 */ /* 0x000fe40000000024 */
[----:B------:R-:W-:Y:S02]  /*10ca0*/  SHF.R.U32.HI R58, RZ, 0x10, R9 ;  /* 0x00000010ff3a7819 */ /* 0x000fe40000011609 */
[----:B------:R-:W-:Y:S02]  /*10cb0*/  PRMT R77, R77, 0x5410, R4 ;  /* 0x000054104d4d7816 */ /* 0x000fe40000000004 */
[----:B------:R-:W-:Y:S02]  /*10cc0*/  SHF.R.U32.HI R5, RZ, 0x10, R5 ;  /* 0x00000010ff057819 */ /* 0x000fe40000011605 */
[----:B------:R-:W-:-:S02]  /*10cd0*/  SHF.R.U64 R20, R6, 0x10, R7 ;  /* 0x0000001006147819 */ /* 0x000fc40000001207 */
[----:B------:R-:W-:Y:S02]  /*10ce0*/  SHF.R.U32.HI R7, RZ, 0x10, R7 ;  /* 0x00000010ff077819 */ /* 0x000fe40000011607 */
[----:B------:R-:W-:Y:S02]  /*10cf0*/  PRMT R58, R59, 0x5432, R58 ;  /* 0x000054323b3a7816 */ /* 0x000fe4000000003a */
[----:B------:R-:W-:Y:S02]  /*10d00*/  PRMT R76, R76, 0x5410, R5 ;  /* 0x000054104c4c7816 */ /* 0x000fe40000000005 */
[----:B------:R-:W-:Y:S02]  /*10d10*/  PRMT R20, R3, 0x5410, R20 ;  /* 0x0000541003147816 */ /* 0x000fe40000000014 */
[----:B------:R-:W-:Y:S02]  /*10d20*/  PRMT R68, R68, 0x5410, R7 ;  /* 0x0000541044447816 */ /* 0x000fe40000000007 */
[----:B--2---:R-:W-:-:S04]  /*10d30*/  LOP3.LUT R0, R14, 0x38, R0, 0xf8, !PT ;  /* 0x000000380e007812 */ /* 0x004fc800078ef800 */
[----:B---3--:R-:W-:-:S05]  /*10d40*/  LOP3.LUT R0, R0, R13, RZ, 0x3c, !PT ;  /* 0x0000000d00007212 */ /* 0x008fca00078e3cff */
[----:B----4-:R-:W-:Y:S01]  /*10d50*/  IMAD.IADD R21, R12, 0x1, R0 ;  /* 0x000000010c157824 */ /* 0x010fe200078e0200 */
[--C-:B------:R-:W-:Y:S01]  /*10d60*/  SHF.R.U64 R0, R10, 0x10, R11.reuse ;  /* 0x000000100a007819 */ /* 0x100fe2000000120b */
[----:B-----5:R-:W0:Y:S02]  /*10d70*/  LDS.128 R12, [R64+0x20400] ;  /* 0x02040000400c7984 */ /* 0x020e240000000c00 */
[----:B------:R-:W-:Y:S01]  /*10d80*/  IMAD R2, R21, 0x2, R2 ;  /* 0x0000000215027824 */ /* 0x000fe200078e0202 */
[----:B------:R-:W-:Y:S01]  /*10d90*/  SHF.R.U32.HI R11, RZ, 0x10, R11 ;  /* 0x00000010ff0b7819 */ /* 0x000fe2000001160b */
[----:B------:R-:W-:Y:S01]  /*10da0*/  IMAD.U32 R21, R77, 0x10000, RZ ;  /* 0x000100004d157824 */ /* 0x000fe200078e00ff */
[----:B------:R-:W-:Y:S02]  /*10db0*/  PRMT R75, R75, 0x5410, R0 ;  /* 0x000054104b4b7816 */ /* 0x000fe40000000000 */
[----:B------:R-:W1:Y:S01]  /*10dc0*/  LDS.128 R24, [R2+0x20400] ;  /* 0x0204000002187984 */ /* 0x000e620000000c00 */
[----:B------:R-:W-:Y:S01]  /*10dd0*/  PRMT R74, R74, 0x5410, R11 ;  /* 0x000054104a4a7816 */ /* 0x000fe2000000000b */
[C---:B0-----:R-:W-:Y:S01]  /*10de0*/  IMAD.U32 R0, R12.reuse, 0x10000, RZ ;  /* 0x000100000c007824 */ /* 0x041fe200078e00ff */
        /* <DEDUP_REMOVED lines=9> */
[----:B------:R-:W-:-:S02]  /*10e80*/  IMAD.U32 R25, R36, 0x10000, RZ ;  /* 0x0001000024197824 */ /* 0x000fc400078e00ff */
[C---:B------:R-:W-:Y:S01]  /*10e90*/  FMUL.FTZ R65, R8.reuse, R21 ;  /* 0x0000001508417220 */ /* 0x040fe20000410000 */
[C---:B------:R-:W-:Y:S01]  /*10ea0*/  IMAD.U32 R7, R15.reuse, 0x10000, RZ ;  /* 0x000100000f077824 */ /* 0x040fe200078e00ff */
[----:B------:R-:W-:Y:S01]  /*10eb0*/  LOP3.LUT R14, R15, 0xffff0000, RZ, 0xc0, !PT ;  /* 0xffff00000f0e7812 */ /* 0x000fe200078ec0ff */
[----:B------:R-:W-:Y:S01]  /*10ec0*/  FMUL.FTZ R59, R8, R25 ;  /* 0x00000019083b7220 */ /* 0x000fe20000410000 */
[C---:B------:R-:W-:Y:S01]  /*10ed0*/  IMAD.U32 R11, R26.reuse, 0x10000, RZ ;  /* 0x000100001a0b7824 */ /* 0x040fe200078e00ff */
[----:B------:R-:W-:Y:S01]  /*10ee0*/  LOP3.LUT R13, R26, 0xffff0000, RZ, 0xc0, !PT ;  /* 0xffff00001a0d7812 */ /* 0x000fe200078ec0ff */
[C---:B------:R-:W-:Y:S01]  /*10ef0*/  IMAD.U32 R15, R27.reuse, 0x10000, RZ ;  /* 0x000100001b0f7824 */ /* 0x040fe200078e00ff */
[----:B------:R-:W-:Y:S01]  /*10f00*/  LOP3.LUT R26, R27, 0xffff0000, RZ, 0xc0, !PT ;  /* 0xffff00001b1a7812 */ /* 0x000fe200078ec0ff */
[----:B------:R-:W-:Y:S01]  /*10f10*/  FFMA.FTZ R59, R0, R21, -R59 ;  /* 0x00000015003b7223 */ /* 0x000fe2000001083b */
[----:B------:R-:W-:Y:S02]  /*10f20*/  IMAD.U32 R27, R58, 0x10000, RZ ;  /* 0x000100003a1b7824 */ /* 0x000fe400078e00ff */
[----:B------:R-:W-:Y:S01]  /*10f30*/  FFMA.FTZ R65, R0, R25, R65 ;  /* 0x0000001900417223 */ /* 0x000fe20000010041 */
[----:B------:R-:W-:Y:S01]  /*10f40*/  IMAD.U32 R21, R76, 0x10000, RZ ;  /* 0x000100004c157824 */ /* 0x000fe200078e00ff */
[----:B------:R-:W-:Y:S01]  /*10f50*/  LOP3.LUT R36, R36, 0xffff0000, RZ, 0xc0, !PT ;  /* 0xffff000024247812 */ /* 0x000fe200078ec0ff */
[----:B------:R-:W-:-:S02]  /*10f60*/  IMAD.U32 R8, R74, 0x10000, RZ ;  /* 0x000100004a087824 */ /* 0x000fc400078e00ff */
[----:B------:R-:W-:Y:S01]  /*10f70*/  FMUL.FTZ R67, R10, R27 ;  /* 0x0000001b0a437220 */ /* 0x000fe20000410000 */
[----:B------:R-:W-:Y:S02]  /*10f80*/  IMAD.U32 R0, R68, 0x10000, RZ ;  /* 0x0001000044007824 */ /* 0x000fe400078e00ff */
[-C--:B------:R-:W-:Y:S01]  /*10f90*/  FMUL.FTZ R25, R10, R21.reuse ;  /* 0x000000150a197220 */ /* 0x080fe20000410000 */
[C---:B------:R-:W-:Y:S01]  /*10fa0*/  FMUL.FTZ R10, R15.reuse, R8 ;  /* 0x000000080f0a7220 */ /* 0x040fe20000410000 */
[C---:B------:R-:W-:Y:S01]  /*10fb0*/  FFMA.FTZ R67, R4.reuse, R21, -R67 ;  /* 0x0000001504437223 */ /* 0x040fe20000010843 */
[-C--:B------:R-:W-:Y:S01]  /*10fc0*/  FMUL.FTZ R15, R15, R0.reuse ;  /* 0x000000000f0f7220 */ /* 0x080fe20000410000 */
[----:B------:R-:W-:Y:S01]  /*10fd0*/  FFMA.FTZ R25, R4, R27, R25 ;  /* 0x0000001b04197223 */ /* 0x000fe20000010019 */
[----:B------:R-:W-:Y:S01]  /*10fe0*/  FFMA.FTZ R21, R7, R0, -R10 ;  /* 0x0000000007157223 */ /* 0x000fe2000001080a */
[----:B------:R-:W-:Y:S01]  /*10ff0*/  LOP3.LUT R0, R77, 0xffff0000, RZ, 0xc0, !PT ;  /* 0xffff00004d007812 */ /* 0x000fe200078ec0ff */
[----:B------:R-:W-:Y:S01]  /*11000*/  FFMA.FTZ R27, R7, R8, R15 ;  /* 0x00000008071b7223 */ /* 0x000fe2000001000f */
[----:B------:R-:W-:Y:S01]  /*11010*/  FMUL.FTZ R4, R9, R36 ;  /* 0x0000002409047220 */ /* 0x000fe20000410000 */
[----:B------:R-:W-:-:S02]  /*11020*/  LOP3.LUT R7, R76, 0xffff0000, RZ, 0xc0, !PT ;  /* 0xffff00004c077812 */ /* 0x000fc400078ec0ff */
[----:B------:R-:W-:Y:S01]  /*11030*/  LOP3.LUT R15, R58, 0xffff0000, RZ, 0xc0, !PT ;  /* 0xffff00003a0f7812 */ /* 0x000fe200078ec0ff */
[-C--:B------:R-:W-:Y:S01]  /*11040*/  FMUL.FTZ R10, R9, R0.reuse ;  /* 0x00000000090a7220 */ /* 0x080fe20000410000 */
[----:B------:R-:W-:Y:S01]  /*11050*/  FFMA.FTZ R8, R3, R0, -R4 ;  /* 0x0000000003087223 */ /* 0x000fe20000010804 */
[----:B------:R-:W-:Y:S02]  /*11060*/  IMAD.U32 R4, R75, 0x10000, RZ ;  /* 0x000100004b047824 */ /* 0x000fe400078e00ff */
[C---:B------:R-:W-:Y:S01]  /*11070*/  FMUL.FTZ R58, R24.reuse, R7 ;  /* 0x00000007183a7220 */ /* 0x040fe20000410000 */
[----:B------:R-:W-:Y:S01]  /*11080*/  FMUL.FTZ R9, R24, R15 ;  /* 0x0000000f18097220 */ /* 0x000fe20000410000 */
[----:B------:R-:W-:Y:S02]  /*11090*/  IMAD.U32 R0, R20, 0x10000, RZ ;  /* 0x0001000014007824 */ /* 0x000fe400078e00ff */
[----:B------:R-:W-:Y:S01]  /*110a0*/  FFMA.FTZ R10, R3, R36, R10 ;  /* 0x00000024030a7223 */ /* 0x000fe2000001000a */
[C---:B------:R-:W-:Y:S01]  /*110b0*/  FMUL.FTZ R36, R11.reuse, R4 ;  /* 0x000000040b247220 */ /* 0x040fe20000410000 */
[C---:B------:R-:W-:Y:S01]  /*110c0*/  FFMA.FTZ R24, R12.reuse, R7, -R9 ;  /* 0x000000070c187223 */ /* 0x040fe20000010809 */
[----:B------:R-:W-:Y:S01]  /*110d0*/  FFMA.FTZ R58, R12, R15, R58 ;  /* 0x0000000f0c3a7223 */ /* 0x000fe2000001003a */
[----:B------:R-:W-:Y:S01]  /*110e0*/  LOP3.LUT R20, R20, 0xffff0000, RZ, 0xc0, !PT ;  /* 0xffff000014147812 */ /* 0x000fe200078ec0ff */
[-C--:B------:R-:W-:Y:S01]  /*110f0*/  FMUL.FTZ R12, R11, R0.reuse ;  /* 0x000000000b0c7220 */ /* 0x080fe20000410000 */
[----:B------:R-:W-:Y:S01]  /*11100*/  LOP3.LUT R75, R75, 0xffff0000, RZ, 0xc0, !PT ;  /* 0xffff00004b4b7812 */ /* 0x000fe200078ec0ff */
[C---:B------:R-:W-:Y:S01]  /*11110*/  FFMA.FTZ R36, R5.reuse, R0, -R36 ;  /* 0x0000000005247223 */ /* 0x040fe20000010824 */
[----:B------:R-:W-:Y:S01]  /*11120*/  LOP3.LUT R7, R74, 0xffff0000, RZ, 0xc0, !PT ;  /* 0xffff00004a077812 */ /* 0x000fe200078ec0ff */
[----:B------:R-:W-:Y:S01]  /*11130*/  FFMA.FTZ R12, R5, R4, R12 ;  /* 0x00000004050c7223 */ /* 0x000fe2000001000c */
[----:B------:R-:W-:Y:S01]  /*11140*/  LOP3.LUT R3, R68, 0xffff0000, RZ, 0xc0, !PT ;  /* 0xffff000044037812 */ /* 0x000fe200078ec0ff */
[CC--:B------:R-:W-:Y:S01]  /*11150*/  FMUL.FTZ R0, R13.reuse, R20.reuse ;  /* 0x000000140d007220 */ /* 0x0c0fe20000410000 */
[----:B------:R-:W-:Y:S01]  /*11160*/  FMUL.FTZ R5, R13, R75 ;  /* 0x0000004b0d057220 */ /* 0x000fe20000410000 */
[----:B------:R-:W-:Y:S01]  /*11170*/  FMUL.FTZ R9, R26, R7 ;  /* 0x000000071a097220 */ /* 0x000fe20000410000 */
[----:B------:R-:W-:Y:S01]  /*11180*/  F2FP.BF16.F32.PACK_AB R4, R8, R59 ;  /* 0x0000003b0804723e */ /* 0x000fe200000010ff */
[----:B------:R-:W-:Y:S01]  /*11190*/  FMUL.FTZ R26, R26, R3 ;  /* 0x000000031a1a7220 */ /* 0x000fe20000410000 */
        /* <DEDUP_REMOVED lines=13> */
.L_x_6779:
[----:B------:R-:W-:Y:S05]  /*11270*/  BSYNC B0 ;  /* 0x0000000000007941 */ /* 0x000fea0003800000 */
.L_x_6765:
[----:B------:R-:W-:Y:S01]  /*11280*/  @!PT LDS RZ, [RZ] ;  /* 0x00000000fffff984 */ /* 0x000fe20000000800 */
[----:B------:R-:W-:Y:S01]  /*11290*/  @!PT LDS RZ, [RZ] ;  /* 0x00000000fffff984 */ /* 0x000fe20000000800 */
[----:B------:R-:W-:Y:S01]  /*112a0*/  @!PT LDS RZ, [RZ] ;  /* 0x00000000fffff984 */ /* 0x000fe20000000800 */
[----:B------:R-:W-:Y:S01]  /*112b0*/  @!PT LDS RZ, [RZ] ;  /* 0x00000000fffff984 */ /* 0x000fe20000000800 */
[----:B------:R3:W-:Y:S06]  /*112c0*/  MEMBAR.ALL.CTA ;  /* 0x0000000000007992 */ /* 0x0007ec0000008000 */
[----:B---3--:R-:W3:Y:S01]  /*112d0*/  FENCE.VIEW.ASYNC.S ;  /* 0x00000000000073c6 */ /* 0x008ee20000000000 */
[----:B------:R-:W-:Y:S05]  /*112e0*/  WARPSYNC.ALL ;  /* 0x0000000000007948 */ /* 0x000fea0003800000 */
[----:B---3--:R-:W-:Y:S06]  /*112f0*/  BAR.SYNC.DEFER_BLOCKING 0xd, 0x80 ;  /* 0x0342000000007b1d */ /* 0x008fec0000010000 */
.L_x_6762:
[----:B012---:R-:W-:Y:S01]  /*11300*/  IMAD.MOV.U32 R4, RZ, RZ, R32 ;  /* 0x000000ffff047224 */ /* 0x007fe200078e0020 */
[----:B------:R-:W-:Y:S01]  /*11310*/  UIADD3 UR4, UP0, UR38, 0x1d0, URZ ;  /* 0x000001d026047890 */ /* 0x000fe2000ff1e03f */
[----:B------:R-:W-:Y:S01]  /*11320*/  IMAD.MOV.U32 R5, RZ, RZ, R31 ;  /* 0x000000ffff057224 */ /* 0x000fe200078e001f */
[----:B------:R-:W-:Y:S01]  /*11330*/  MOV R197, 0x116f0 ;  /* 0x000116f000c57802 */ /* 0x000fe20000000f00 */
[----:B------:R-:W-:Y:S01]  /*11340*/  IMAD.MOV.U32 R6, RZ, RZ, R54 ;  /* 0x000000ffff067224 */ /* 0x000fe200078e0036 */
[----:B------:R-:W-:Y:S01]  /*11350*/  UIADD3.X UR5, URZ, UR37, URZ, UP0, !UPT ;  /* 0x000000253f057290 */ /* 0x000fe200087fe43f */
[----:B------:R-:W-:Y:S02]  /*11360*/  IMAD.MOV.U32 R7, RZ, RZ, R53 ;  /* 0x000000ffff077224 */ /* 0x000fe400078e0035 */
[----:B------:R-:W-:Y:S02]  /*11370*/  IMAD.U32 R0, RZ, RZ, UR36 ;  /* 0x00000024ff007e24 */ /* 0x000fe4000f8e00ff */
[----:B------:R-:W-:Y:S01]  /*11380*/  IMAD.U32 R3, RZ, RZ, UR40 ;  /* 0x00000028ff037e24 */ /* 0x000fe2000f8e00ff */
[----:B------:R0:W-:Y:S01]  /*11390*/  STL.128 [R1+0x160], R4 ;  /* 0x0001600401007387 */ /* 0x0001e20000100c00 */
[----:B------:R-:W-:-:S02]  /*113a0*/  IMAD.MOV.U32 R8, RZ, RZ, R63 ;  /* 0x000000ffff087224 */ /* 0x000fc400078e003f */
[----:B------:R-:W-:Y:S02]  /*113b0*/  IMAD.MOV.U32 R9, RZ, RZ, R62 ;  /* 0x000000ffff097224 */ /* 0x000fe400078e003e */
[----:B------:R-:W-:Y:S02]  /*113c0*/  IMAD.MOV.U32 R10, RZ, RZ, R61 ;  /* 0x000000ffff0a7224 */ /* 0x000fe400078e003d */
[----:B------:R-:W-:Y:S02]  /*113d0*/  IMAD.MOV.U32 R11, RZ, RZ, R60 ;  /* 0x000000ffff0b7224 */ /* 0x000fe400078e003c */
[----:B------:R-:W-:Y:S02]  /*113e0*/  IMAD.U32 R2, RZ, RZ, UR4 ;  /* 0x00000004ff027e24 */ /* 0x000fe4000f8e00ff */
[----:B------:R-:W-:Y:S01]  /*113f0*/  VIADD R12, R22, 0xffffffff ;  /* 0xffffffff160c7836 */ /* 0x000fe20000000000 */
[----:B------:R1:W-:Y:S01]  /*11400*/  STL.128 [R1+0x140], R8 ;  /* 0x0001400801007387 */ /* 0x0003e20000100c00 */
[----:B0-----:R-:W-:-:S02]  /*11410*/  IMAD.MOV.U32 R4, RZ, RZ, R41 ;  /* 0x000000ffff047224 */ /* 0x001fc400078e0029 */
[----:B------:R-:W-:Y:S02]  /*11420*/  IMAD.MOV.U32 R5, RZ, RZ, R40 ;  /* 0x000000ffff057224 */ /* 0x000fe400078e0028 */
[----:B------:R-:W-:Y:S02]  /*11430*/  IMAD.MOV.U32 R6, RZ, RZ, R35 ;  /* 0x000000ffff067224 */ /* 0x000fe400078e0023 */
[----:B------:R-:W-:-:S05]  /*11440*/  IMAD.MOV.U32 R7, RZ, RZ, R57 ;  /* 0x000000ffff077224 */ /* 0x000fca00078e0039 */
[----:B------:R0:W-:Y:S01]  /*11450*/  STL.128 [R1+0x190], R4 ;  /* 0x0001900401007387 */ /* 0x0001e20000100c00 */
[----:B-1----:R-:W-:Y:S02]  /*11460*/  IMAD.MOV.U32 R8, RZ, RZ, R52 ;  /* 0x000000ffff087224 */ /* 0x002fe400078e0034 */
[----:B------:R-:W-:Y:S02]  /*11470*/  IMAD.MOV.U32 R9, RZ, RZ, R51 ;  /* 0x000000ffff097224 */ /* 0x000fe400078e0033 */
[----:B------:R-:W-:Y:S02]  /*11480*/  IMAD.MOV.U32 R10, RZ, RZ, R50 ;  /* 0x000000ffff0a7224 */ /* 0x000fe400078e0032 */
[----:B------:R-:W-:-:S05]  /*11490*/  IMAD.MOV.U32 R11, RZ, RZ, R49 ;  /* 0x000000ffff0b7224 */ /* 0x000fca00078e0031 */
[----:B------:R1:W-:Y:S01]  /*114a0*/  STL.128 [R1+0x170], R8 ;  /* 0x0001700801007387 */ /* 0x0003e20000100c00 */
[----:B0-----:R-:W-:Y:S02]  /*114b0*/  IMAD.MOV.U32 R4, RZ, RZ, R34 ;  /* 0x000000ffff047224 */ /* 0x001fe400078e0022 */
[----:B------:R-:W-:Y:S02]  /*114c0*/  IMAD.MOV.U32 R5, RZ, RZ, R55 ;  /* 0x000000ffff057224 */ /* 0x000fe400078e0037 */
[----:B------:R-:W-:Y:S02]  /*114d0*/  IMAD.MOV.U32 R6, RZ, RZ, R38 ;  /* 0x000000ffff067224 */ /* 0x000fe400078e0026 */
[----:B------:R-:W-:-:S05]  /*114e0*/  IMAD.MOV.U32 R7, RZ, RZ, R37 ;  /* 0x000000ffff077224 */ /* 0x000fca00078e0025 */
[----:B------:R0:W-:Y:S01]  /*114f0*/  STL.128 [R1+0x1a0], R4 ;  /* 0x0001a00401007387 */ /* 0x0001e20000100c00 */
[----:B-1----:R-:W-:Y:S02]  /*11500*/  IMAD.U32 R10, RZ, RZ, UR39 ;  /* 0x00000027ff0a7e24 */ /* 0x002fe4000f8e00ff */
[----:B------:R-:W-:Y:S02]  /*11510*/  IMAD.U32 R11, RZ, RZ, UR43 ;  /* 0x0000002bff0b7e24 */ /* 0x000fe4000f8e00ff */
[----:B------:R-:W-:Y:S02]  /*11520*/  IMAD.U32 R8, RZ, RZ, UR44 ;  /* 0x0000002cff087e24 */ /* 0x000fe4000f8e00ff */
[----:B------:R-:W-:-:S05]  /*11530*/  IMAD.U32 R9, RZ, RZ, UR45 ;  /* 0x0000002dff097e24 */ /* 0x000fca000f8e00ff */
        /* <DEDUP_REMOVED lines=9> */
[----:B------:R-:W-:Y:S02]  /*115d0*/  IMAD.MOV.U32 R5, RZ, RZ, R3 ;  /* 0x000000ffff057224 */ /* 0x000fe400078e0003 */
[----:B------:R-:W-:-:S02]  /*115e0*/  IMAD.U32 R0, RZ, RZ, UR38 ;  /* 0x00000026ff007e24 */ /* 0x000fc4000f8e00ff */
[----:B------:R-:W-:Y:S01]  /*115f0*/  IMAD.U32 R3, RZ, RZ, UR37 ;  /* 0x00000025ff037e24 */ /* 0x000fe2000f8e00ff */
[----:B------:R0:W-:Y:S02]  /*11600*/  STL.128 [R1+0x120], R4 ;  /* 0x0001200401007387 */ /* 0x0001e40000100c00 */
[----:B0-----:R-:W-:Y:S02]  /*11610*/  IMAD.MOV.U32 R4, RZ, RZ, R30 ;  /* 0x000000ffff047224 */ /* 0x001fe400078e001e */
[----:B------:R-:W-:Y:S02]  /*11620*/  IMAD.MOV.U32 R5, RZ, RZ, R47 ;  /* 0x000000ffff057224 */ /* 0x000fe400078e002f */
[----:B------:R-:W-:Y:S02]  /*11630*/  IMAD.MOV.U32 R6, RZ, RZ, R0 ;  /* 0x000000ffff067224 */ /* 0x000fe400078e0000 */
[----:B------:R-:W-:Y:S02]  /*11640*/  IMAD.MOV.U32 R7, RZ, RZ, R3 ;  /* 0x000000ffff077224 */ /* 0x000fe400078e0003 */
[----:B------:R-:W-:-:S02]  /*11650*/  IMAD.U32 R3, RZ, RZ, UR5 ;  /* 0x00000005ff037e24 */ /* 0x000fc4000f8e00ff */
[----:B------:R-:W-:Y:S01]  /*11660*/  IMAD.U32 R0, RZ, RZ, UR38 ;  /* 0x00000026ff007e24 */ /* 0x000fe2000f8e00ff */
[----:B------:R0:W-:Y:S03]  /*11670*/  STL.128 [R1+0x130], R4 ;  /* 0x0001300401007387 */ /* 0x0001e60000100c00 */
[----:B------:R-:W-:Y:S02]  /*11680*/  VIADD R0, R0, 0x120 ;  /* 0x0000012000007836 */ /* 0x000fe40000000000 */
[----:B0-----:R-:W-:Y:S02]  /*11690*/  IMAD.MOV.U32 R6, RZ, RZ, R29 ;  /* 0x000000ffff067224 */ /* 0x001fe400078e001d */
[----:B------:R-:W-:Y:S02]  /*116a0*/  IMAD.MOV.U32 R7, RZ, RZ, R42 ;  /* 0x000000ffff077224 */ /* 0x000fe400078e002a */
[----:B------:R-:W-:-:S02]  /*116b0*/  IMAD.MOV.U32 R4, RZ, RZ, R2 ;  /* 0x000000ffff047224 */ /* 0x000fc400078e0002 */
[----:B------:R-:W-:-:S05]  /*116c0*/  IMAD.MOV.U32 R5, RZ, RZ, R3 ;  /* 0x000000ffff057224 */ /* 0x000fca00078e0003 */
[----:B------:R0:W-:Y:S02]  /*116d0*/  STL.128 [R1+0x180], R4 ;  /* 0x0001800401007387 */ /* 0x0001e40000100c00 */
[----:B0-----:R-:W-:Y:S05]  /*116e0*/  CALL.REL.NOINC `($_ZN7cutlass13device_kernelIN5flash11enable_sm90INS1_16FlashAttnFwdSm90INS1_25CollectiveMainloopFwdSm90ILi2EN4cute5tupleIJNS5_1CILi1EEES8_S8_EEENS6_IJNS7_ILi64EEESA_SA_EEELi512ENS_10bfloat16_tEfNS_4arch4Sm90ELb0ELb1ELb0ELb1ELb1ELb1ELb1ELb0ELb0ELb1ELb0ELb0EEENS1_21CollectiveEpilogueFwdINS6_IJSA_NS7_ILi512EEESA_EEES9_SC_SE_Li256ELb1ELb1ELb0ELb0EEENS1_36VarlenDynamicPersistentTileSchedulerILi64ELi64ELi256ELi128ELb0ELb1ELb1ELb1ELb0ELb1EEEEEEEEEvNT_6ParamsE$_ZZN5flash25CollectiveMainloopFwdSm90ILi2EN4cute5tupleIJNS1_1CILi1EEES4_S4_EEENS2_IJNS3_ILi64EEES6_S6_EEELi512EN7cutlass10bfloat16_tEfNS8_4arch4Sm90ELb0ELb1ELb0ELb1ELb1ELb1ELb1ELb0ELb0ELb1ELb0ELb0EE3mmaINS_16FlashAttnFwdSm90ISC_NS_21CollectiveEpilogueFwdINS2_IJS6_NS3_ILi512EEES6_EEES5_S9_SB_Li256ELb1ELb1ELb0ELb0EEENS_36VarlenDynamicPersistentTileSchedulerILi64ELi64ELi256ELi128ELb0ELb1ELb1ELb1ELb0ELb1EEEE13SharedStorageENS1_6TensorINS1_11ArrayEngineIfLm128EEENS1_6LayoutINS2_IJNS2_IJNS3_ILi2EEESR_NS3_ILi32EEEEEES4_S4_EEENS2_IJNS2_IJS4_SR_NS3_ILi4EEEEEENS3_ILi0EEESX_EEEEEEENS_7SoftmaxILi2ELi0EEEEEbRKNSC_6ParamsENS8_13PipelineAsyncILi2EEES17_RNS8_13PipelineStateILj2EEERT0_RT1_iRiRKNS_16SeqlenInfoQKNewKILb1ELb1EEENS2_IJiiiiEEERT_ENKUliT_T0_T1_E_clIZSD_ISM_S10_S12_EbS15_S17_S17_S1A_S1C_S1E_iS1F_S1J_S1K_S1M_EUlRS1N_iE0_NS3_ILb1EEES1U_EEDaiS1N_S1O_S1P_) ;  /* 0x0000028400447944 */ /* 0x001fea0003c00000 */
[----:B------:R-:W2:Y:S01]  /*116f0*/  LDL R2, [R1+0x50] ;  /* 0x0000500001027983 */ /* 0x000ea20000100800 */
[----:B------:R-:W0:Y:S08]  /*11700*/  LDC R0, c[0x0][0x448] ;  /* 0x00011200ff007b82 */ /* 0x000e300000000800 */
[----:B------:R-:W1:Y:S01]  /*11710*/  LDC.64 R6, c[0x0][0xad8] ;  /* 0x0002b600ff067b82 */ /* 0x000e620000000a00 */
[----:B0-----:R-:W-:-:S13]  /*11720*/  ISETP.NE.AND P0, PT, R0, 0x1, PT ;  /* 0x000000010000780c */ /* 0x001fda0003f05270 */
[----:B------:R-:W0:Y:S08]  /*11730*/  @P0 LDC R3, c[0x0][0x44c] ;  /* 0x00011300ff030b82 */ /* 0x000e300000000800 */
[----:B------:R-:W3:Y:S01]  /*11740*/  @P0 LDC R4, c[0x0][0x450] ;  /* 0x00011400ff040b82 */ /* 0x000ee20000000800 */
[----:B--2---:R-:W-:-:S04]  /*11750*/  IMAD.SHL.U32 R2, R2, 0x40, RZ ;  /* 0x0000004002027824 */ /* 0x004fc800078e00ff */
[----:B0-----:R-:W-:-:S04]  /*11760*/  @P0 IMAD.HI.U32 R3, R2, R3, RZ ;  /* 0x0000000302030227 */ /* 0x001fc800078e00ff */
[----:B------:R-:W-:Y:S01]  /*11770*/  IMAD.MOV.U32 R0, RZ, RZ, R2 ;  /* 0x000000ffff007224 */ /* 0x000fe200078e0002 */
[----:B---3--:R-:W-:Y:S02]  /*11780*/  @P0 SHF.R.U32.HI R0, RZ, R4, R3 ;  /* 0x00000004ff000219 */ /* 0x008fe40000011603 */
[----:B-1----:R-:W-:-:S03]  /*11790*/  ISETP.GE.AND P0, PT, R7, 0x1, PT ;  /* 0x000000010700780c */ /* 0x002fc60003f06270 */
[----:B------:R-:W-:Y:S02]  /*117a0*/  IMAD.IADD R191, R191, 0x1, R0 ;  /* 0x00000001bfbf7824 */ /* 0x000fe400078e0200 */
[----:B------:R-:W-:Y:S02]  /*117b0*/  VIADD R0, R22, 0xfffffffe ;  /* 0xfffffffe16007836 */ /* 0x000fe40000000000 */
[----:B------:R-:W-:-:S06]  /*117c0*/  IMAD.IADD R6, R191, 0x1, R6 ;  /* 0x00000001bf067824 */ /* 0x000fcc00078e0206 */
        /* <DEDUP_REMOVED lines=12> */
.L_x_6791:
[----:B------:R-:W-:-:S13]  /*11890*/  ISETP.NE.AND P0, PT, R7, 0x1, PT ;  /* 0x000000010700780c */ /* 0x000fda0003f05270 */
[----:B------:R-:W0:Y:S02]  /*118a0*/  @P0 LDC.64 R4, c[0x0][0xae0] ;  /* 0x0002b800ff040b82 */ /* 0x000e240000000a00 */
[----:B0-----:R-:W-:-:S05]  /*118b0*/  @P0 IMAD.HI.U32 R4, R3, R4, RZ ;  /* 0x0000000403040227 */ /* 0x001fca00078e00ff */
[----:B------:R-:W-:-:S07]  /*118c0*/  @P0 SHF.R.U32.HI R3, RZ, R5, R4 ;  /* 0x00000005ff030219 */ /* 0x000fce0000011604 */
.L_x_6792:
[----:B------:R-:W-:Y:S05]  /*118d0*/  BSYNC B0 ;  /* 0x0000000000007941 */ /* 0x000fea0003800000 */
.L_x_6790:
[----:B------:R-:W-:-:S05]  /*118e0*/  IMAD R3, R3, R7, R7 ;  /* 0x0000000703037224 */ /* 0x000fca00078e0207 */
[----:B------:R-:W-:-:S07]  /*118f0*/  VIMNMX R6, R6, R3, PT ;  /* 0x0000000306067248 */ /* 0x000fce0003fe0100 */
.L_x_6789:
[----:B------:R-:W-:-:S04]  /*11900*/  SHF.R.S32.HI R3, RZ, 0x1f, R6 ;  /* 0x0000001fff037819 */ /* 0x000fc80000011406 */
[----:B------:R-:W-:-:S04]  /*11910*/  LEA.HI R3, R3, R6, RZ, 0x6 ;  /* 0x0000000603037211 */ /* 0x000fc800078f30ff */
[----:B------:R-:W-:-:S04]  /*11920*/  SHF.R.S32.HI R3, RZ, 0x6, R3 ;  /* 0x00000006ff037819 */ /* 0x000fc80000011403 */
[----:B------:R-:W-:-:S04]  /*11930*/  VIMNMX R9, R194, R3, !PT ;  /* 0x00000003c2097248 */ /* 0x000fc80007fe0100 */
[----:B------:R-:W-:-:S13]  /*11940*/  ISETP.GE.AND P0, PT, R0, R9, PT ;  /* 0x000000090000720c */ /* 0x000fda0003f06270 */
[----:B------:R-:W-:Y:S05]  /*11950*/  @!P0 BRA `(.L_x_6793) ;  /* 0x0000007800e48947 */ /* 0x000fea0003800000 */
.L_x_6826:
[----:B------:R-:W2:Y:S04]  /*11960*/  LDL R22, [R1+0x1c0] ;  /* 0x0001c00001167983 */ /* 0x000ea80000100800 */
[----:B0-----:R-:W3:Y:S04]  /*11970*/  LDL R2, [R1+0x1c8] ;  /* 0x0001c80001027983 */ /* 0x001ee80000100800 */
[----:B------:R-:W4:Y:S01]  /*11980*/  LDL R3, [R1] ;  /* 0x0000000001037983 */ /* 0x000f220000100800 */
        /* <DEDUP_REMOVED lines=17> */
.L_x_6795:
[----:B------:R-:W-:Y:S05]  /*11aa0*/  BSYNC B0 ;  /* 0x0000000000007941 */ /* 0x000fea0003800000 */
.L_x_6794:
[----:B0-----:R-:W2:Y:S01]  /*11ab0*/  LDL.64 R2, [R1+0x18] ;  /* 0x0000180001027983 */ /* 0x001ea20000100a00 */
[----:B-----5:R-:W-:Y:S02]  /*11ac0*/  SHF.L.U32 R5, R6, 0x1f, RZ ;  /* 0x0000001f06057819 */ /* 0x020fe400000006ff */
[----:B--2---:R-:W-:-:S05]  /*11ad0*/  MOV R3, R2 ;  /* 0x0000000200037202 */ /* 0x004fca0000000f00 */
[----:B------:R-:W-:-:S04]  /*11ae0*/  IMAD R4, R4, 0x8, R3 ;  /* 0x0000000804047824 */ /* 0x000fc800078e0203 */
[----:B------:R0:W1:Y:S01]  /*11af0*/  SYNCS.PHASECHK.TRANS64.TRYWAIT P0, [R4+URZ], R5 ;  /* 0x00000005040075a7 */ /* 0x000062000800017f */
[----:B------:R0:W5:Y:S01]  /*11b00*/  LDL.64 R6, [R1+0x1c0] ;  /* 0x0001c00001067983 */ /* 0x0001620000100a00 */
[----:B------:R-:W-:Y:S04]  /*11b10*/  BSSY B0, `(.L_x_6796) ;  /* 0x0000003000007945 */ /* 0x000fe80003800000 */
[----:B------:R-:W-:Y:S05]  /*11b20*/  @!P1 BRA `(.L_x_6797) ;  /* 0x0000000000049947 */ /* 0x000fea0003800000 */
[----:B------:R-:W-:Y:S01]  /*11b30*/  BPT.TRAP 0x1 ;  /* 0x000000040000795c */ /* 0x000fe20000300000 */
.L_x_6797:
[----:B------:R-:W-:Y:S05]  /*11b40*/  BSYNC B0 ;  /* 0x0000000000007941 */ /* 0x000fea0003800000 */
.L_x_6796:
[----:B------:R-:W-:Y:S04]  /*11b50*/  BSSY B0, `(.L_x_6798) ;  /* 0x0000006000007945 */ /* 0x000fe80003800000 */
[----:B-1----:R-:W-:Y:S05]  /*11b60*/  @P0 BRA `(.L_x_6799) ;  /* 0x0000000000100947 */ /* 0x002fea0003800000 */
[----:B-----5:R-:W-:Y:S01]  /*11b70*/  IMAD R6, R6, 0x8, R3 ;  /* 0x0000000806067824 */ /* 0x020fe200078e0203 */
[----:B------:R-:W-:-:S04]  /*11b80*/  SHF.L.U32 R7, R7, 0x1f, RZ ;  /* 0x0000001f07077819 */ /* 0x000fc800000006ff */
[----:B------:R-:W1:Y:S02]  /*11b90*/  SYNCS.PHASECHK.TRANS64.TRYWAIT P0, [R6+URZ], R7 ;  /* 0x00000007060075a7 */ /* 0x000e64000800017f */
[----:B-1----:R-:W-:Y:S05]  /*11ba0*/  @!P0 BRA `(.L_x_6800) ;  /* 0x0000024000f08947 */ /* 0x002fea0003800000 */
.L_x_6799:
[----:B------:R-:W-:Y:S05]  /*11bb0*/  BSYNC B0 ;  /* 0x0000000000007941 */ /* 0x000fea0003800000 */
.L_x_6798:
[----:B------:R-:W2:Y:S04]  /*11bc0*/  LDL R3, [R1+0x1c0] ;  /* 0x0001c00001037983 */ /* 0x000ea80000100800 */
[----:B0-----:R-:W2:Y:S01]  /*11bd0*/  LDL.64 R4, [R1+0x80] ;  /* 0x0000800001047983 */ /* 0x001ea20000100a00 */
[----:B------:R-:W-:Y:S05]  /*11be0*/  WARPSYNC.ALL ;  /* 0x0000000000007948 */ /* 0x000fea0003800000 */
[----:B------:R-:W3:Y:S04]  /*11bf0*/  LDL.64 R10, [R1+0x78] ;  /* 0x00007800010a7983 */ /* 0x000ee80000100a00 */
[----:B-1---5:R-:W4:Y:S04]  /*11c00*/  LDL.64 R6, [R1+0x78] ;  /* 0x0000780001067983 */ /* 0x022f280000100a00 */
        /* <DEDUP_REMOVED lines=52> */
.L_x_6802:
[----:B------:R-:W-:Y:S05]  /*11f50*/  BSYNC B0 ;  /* 0x0000000000007941 */ /* 0x000fea0003800000 */
.L_x_6801:
        /* <DEDUP_REMOVED lines=8> */
.L_x_6804:
[----:B------:R-:W-:Y:S05]  /*11fe0*/  BSYNC B0 ;  /* 0x0000000000007941 */ /* 0x000fea0003800000 */
.L_x_6803:
[----:B------:R-:W-:Y:S04]  /*11ff0*/  BSSY B0, `(.L_x_6805) ;  /* 0x0000004000007945 */ /* 0x000fe80003800000 */
[----:B-1----:R-:W-:Y:S05]  /*12000*/  @P0 BRA `(.L_x_6806) ;  /* 0x0000000000080947 */ /* 0x002fea0003800000 */
[----:B------:R-:W1:Y:S02]  /*12010*/  SYNCS.PHASECHK.TRANS64.TRYWAIT P0, [R2+URZ], R3 ;  /* 0x00000003020075a7 */ /* 0x000e64000800017f */
[----:B-1----:R-:W-:Y:S05]  /*12020*/  @!P0 BRA `(.L_x_6807) ;  /* 0x0000023c00e48947 */ /* 0x002fea0003800000 */
.L_x_6806:
[----:B------:R-:W-:Y:S05]  /*12030*/  BSYNC B0 ;  /* 0x0000000000007941 */ /* 0x000fea0003800000 */
.L_x_6805:
        /* <DEDUP_REMOVED lines=9> */
[----:B------:R-:W4:Y:S05]  /*120d0*/  LDL.64 R6, [R1+0x90] ;  /* 0x0000900001067983 */ /* 0x000f2a0000100a00 */
[----:B------:R-:W0:Y:S01]  /*120e0*/  S2R R23, SR_TID.X ;  /* 0x0000000000177919 */ /* 0x000e220000002100 */
[----:B------:R-:W4:Y:S04]  /*120f0*/  LDL.64 R56, [R1+0x90] ;  /* 0x0000900001387983 */ /* 0x000f280000100a00 */
[----:B------:R-:W4:Y:S04]  /*12100*/  LDL.64 R58, [R1+0x90] ;  /* 0x00009000013a7983 */ /* 0x000f280000100a00 */
[----:B------:R-:W4:Y:S01]  /*12110*/  LDL.64 R60, [R1+0x90] ;  /* 0x00009000013c7983 */ /* 0x000f220000100a00 */
[----:B--2---:R-:W-:Y:S01]  /*12120*/  ISETP.NE.U32.AND P0, PT, R4, RZ, PT ;  /* 0x000000ff0400720c */ /* 0x004fe20003f05070 */
[----:B---3--:R-:W-:Y:S01]  /*12130*/  IMAD R2, R5, 0x1000, R2 ;  /* 0x0000100005027824 */ /* 0x008fe200078e0202 */
[----:B------:R-:W-:Y:S01]  /*12140*/  R2UR UR7, R3 ;  /* 0x00000000030772ca */ /* 0x000fe200000e0000 */
[----:B------:R-:W2:Y:S01]  /*12150*/  LDL.64 R4, [R1+0x90] ;  /* 0x0000900001047983 */ /* 0x000ea20000100a00 */
[----:B----4-:R-:W-:-:S02]  /*12160*/  R2UR UR4, R12 ;  /* 0x000000000c0472ca */ /* 0x010fc400000e0000 */
        /* <DEDUP_REMOVED lines=174> */
[----:B------:R-:W-:Y:S01]  /*12c50*/  IADD3 R12, R12, 0x800, R23 ;  /* 0x000008000c0c7810 */ /* 0x000fe20007ffe017 */
        /* <DEDUP_REMOVED lines=10> */
[----:B--2---:R-:W-:Y:S01]  /*12d00*/  R2UR UR5, R15 ;  /* 0x000000000f0572ca */ /* 0x004fe200000e0000 */
[----:B------:R-:W2:Y:S06]  /*12d10*/  LDL R20, [R1] ;  /* 0x0000000001147983 */ /* 0x000eac0000100800 */
        /* <DEDUP_REMOVED lines=13> */
[----:B---3--:R-:W-:Y:S01]  /*12df0*/  IADD3 R10, R15, 0x800, R10 ;  /* 0x000008000f0a7810 */ /* 0x008fe20007ffe00a */
[----:B------:R-:W-:Y:S01]  /*12e00*/  IMAD.IADD R12, R4, 0x1, R15 ;  /* 0x00000001040c7824 */ /* 0x000fe200078e020f */
[----:B------:R-:W-:Y:S01]  /*12e10*/  R2UR UR7, R13 ;  /* 0x000000000d0772ca */ /* 0x000fe200000e0000 */
[----:B------:R-:W3:Y:S01]  /*12e20*/  LDL.64 R4, [R1+0x90] ;  /* 0x0000900001047983 */ /* 0x000ee20000100a00 */
[----:B------:R-:W-:Y:S02]  /*12e30*/  R2UR UR4, R10 ;  /* 0x000000000a0472ca */ /* 0x000fe400000e0000 */
[----:B------:R-:W-:Y:S02]  /*12e40*/  R2UR UR6, R12 ;  /* 0x000000000c0672ca */ /* 0x000fe400000e0000 */
[----:B------:R-:W-:Y:S01]  /*12e50*/  R2UR UR5, R11 ;  /* 0x000000000b0572ca */ /* 0x000fe200000e0000 */
[----:B------:R-:W-:Y:S02]  /*12e60*/  IMAD.MOV.U32 R10, RZ, RZ, 0x28 ;  /* 0x00000028ff0a7424 */ /* 0x000fe400078e00ff */
        /* <DEDUP_REMOVED lines=8> */
[----:B----4-:R-:W-:Y:S02]  /*12ef0*/  IMAD.IADD R6, R11, 0x1, R6 ;  /* 0x000000010b067824 */ /* 0x010fe400078e0206 */
        /* <DEDUP_REMOVED lines=11> */
[----:B------:R-:W4:Y:S06]  /*12fb0*/  LDL.64 R6, [R1+0x90] ;  /* 0x0000900001067983 */ /* 0x000f2c0000100a00 */
[----:B------:R-:W-:Y:S01]  /*12fc0*/  HGMMA.64x64x16.F32.BF16 R24, gdesc[UR4], R24, gsb0 ;  /* 0x00e00000041879f0 */ /* 0x000fe20008001818 */
[----:B------:R-:W-:Y:S01]  /*12fd0*/  IMAD.IADD R10, R23, 0x1, R12 ;  /* 0x00000001170a7824 */ /* 0x000fe200078e020c */
[----:B------:R-:W-:-:S02]  /*12fe0*/  R2UR UR7, R11 ;  /* 0x000000000b0772ca */ /* 0x000fc400000e0000 */
[----:B------:R-:W-:Y:S02]  /*12ff0*/  R2UR UR4, R56 ;  /* 0x00000000380472ca */ /* 0x000fe400000e0000 */
[----:B------:R-:W-:Y:S02]  /*13000*/  R2UR UR6, R10 ;  /* 0x000000000a0672ca */ /* 0x000fe400000e0000 */
[----:B------:R-:W-:Y:S01]  /*13010*/  R2UR UR5, R57 ;  /* 0x00000000390572ca */ /* 0x000fe200000e0000 */
[----:B------:R-:W-:Y:S02]  /*13020*/  WARPGROUP.DEPBAR.LE gsb0, 0x0 ;  /* 0x00008000000079c5 */ /* 0x000fe40000010000 */
[----:B------:R-:W-:Y:S01]  /*13030*/  WARPGROUP.ARRIVE ;  /* 0x00000000000079c5 */ /* 0x000fe20000000000 */
[C---:B------:R-:W-:Y:S01]  /*13040*/  IMAD.IADD R56, R21.reuse, 0x1, R12 ;  /* 0x0000000115387824 */ /* 0x040fe200078e020c */
[----:B------:R-:W-:Y:S01]  /*13050*/  IADD3 R58, R21, 0xa00, R58 ;  /* 0x00000a00153a7810 */ /* 0x000fe20007ffe03a */
[----:B------:R-:W2:Y:S07]  /*13060*/  LDL.64 R10, [R1+0x90] ;  /* 0x00009000010a7983 */ /* 0x000eae0000100a00 */
[----:B------:R-:W-:Y:S01]  /*13070*/  HGMMA.64x64x16.F32.BF16 R24, gdesc[UR4], R24, gsb0 ;  /* 0x00e00000041879f0 */ /* 0x000fe20008001818 */
[----:B------:R-:W-:Y:S01]  /*13080*/  IMAD.MOV.U32 R57, RZ, RZ, R3 ;  /* 0x000000ffff397224 */ /* 0x000fe200078e0003 */
[----:B------:R-:W-:-:S02]  /*13090*/  R2UR UR6, R56 ;  /* 0x00000000380672ca */ /* 0x000fc400000e0000 */
        /* <DEDUP_REMOVED lines=10> */
[----:B------:R-:W-:Y:S01]  /*13140*/  R2UR UR6, R56 ;  /* 0x00000000380672ca */ /* 0x000fe200000e0000 */
[----:B------:R-:W3:Y:S01]  /*13150*/  LDL.64 R58, [R1+0x90] ;  /* 0x00009000013a7983 */ /* 0x000ee20000100a00 */
[----:B------:R-:W-:-:S02]  /*13160*/  R2UR UR7, R57 ;  /* 0x00000000390772ca */ /* 0x000fc400000e0000 */
        /* <DEDUP_REMOVED lines=13> */
[----:B------:R-:W-:Y:S01]  /*13240*/  IMAD.MOV.U32 R5, RZ, RZ, R3 ;  /* 0x000000ffff057224 */ /* 0x000fe200078e0003 */
[----:B------:R-:W-:Y:S02]  /*13250*/  R2UR UR4, R60 ;  /* 0x000000003c0472ca */ /* 0x000fe400000e0000 */
[----:B------:R-:W-:Y:S02]  /*13260*/  R2UR UR6, R4 ;  /* 0x00000000040672ca */ /* 0x000fe400000e0000 */
[----:B------:R-:W-:Y:S02]  /*13270*/  R2UR UR7, R5 ;  /* 0x00000000050772ca */ /* 0x000fe400000e0000 */
[----:B------:R-:W-:Y:S01]  /*13280*/  R2UR UR5, R61 ;  /* 0x000000003d0572ca */ /* 0x000fe200000e0000 */
[----:B------:R-:W-:Y:S01]  /*13290*/  VIADD R14, R2, 0xc00 ;  /* 0x00000c00020e7836 */ /* 0x000fe20000000000 */
[----:B------:R-:W3:Y:S01]  /*132a0*/  LDL.64 R4, [R1+0x90] ;  /* 0x0000900001047983 */ /* 0x000ee20000100a00 */
[----:B------:R-:W-:-:S02]  /*132b0*/  WARPGROUP.DEPBAR.LE gsb0, 0x0 ;  /* 0x00008000000079c5 */ /* 0x000fc40000010000 */
[----:B------:R-:W-:-:S08]  /*132c0*/  WARPGROUP.ARRIVE ;  /* 0x00000000000079c5 */ /* 0x000fd00000000000 */
        /* <DEDUP_REMOVED lines=8> */
[----:B------:R-:W-:-:S02]  /*13350*/  WARPGROUP.DEPBAR.LE gsb0, 0x0 ;  /* 0x00008000000079c5 */ /* 0x000fc40000010000 */
[----:B------:R-:W-:Y:S01]  /*13360*/  WARPGROUP.ARRIVE ;  /* 0x00000000000079c5 */ /* 0x000fe20000000000 */
[C---:B------:R-:W-:Y:S01]  /*13370*/  IMAD.IADD R56, R21.reuse, 0x1, R14 ;  /* 0x0000000115387824 */ /* 0x040fe200078e020e */
[----:B--2---:R-:W-:Y:S01]  /*13380*/  IADD3 R10, R21, 0xc00, R10 ;  /* 0x00000c00150a7810 */ /* 0x004fe20007ffe00a */
[----:B------:R-:W-:Y:S01]  /*13390*/  IMAD.MOV.U32 R57, RZ, RZ, R3 ;  /* 0x000000ffff397224 */ /* 0x000fe200078e0003 */
[----:B------:R-:W2:Y:S06]  /*133a0*/  LDL.64 R6, [R1+0x90] ;  /* 0x0000900001067983 */ /* 0x000eac0000100a00 */
        /* <DEDUP_REMOVED lines=13> */
[----:B------:R0:W5:Y:S01]  /*13480*/  LDL R14, [R1+0x1c0] ;  /* 0x0001c000010e7983 */ /* 0x0001620000100800 */
        /* <DEDUP_REMOVED lines=25> */
[C---:B------:R-:W-:Y:S01]  /*13620*/  IADD3 R4, R23.reuse, 0xe00, R4 ;  /* 0x00000e0017047810 */ /* 0x040fe20007ffe004 */
[----:B------:R-:W-:Y:S02]  /*13630*/  IMAD.MOV.U32 R57, RZ, RZ, R3 ;  /* 0x000000ffff397224 */ /* 0x000fe400078e0003 */
[----:B------:R-:W-:Y:S01]  /*13640*/  IMAD.IADD R56, R23, 0x1, R12 ;  /* 0x0000000117387824 */ /* 0x000fe200078e020c */
[----:B------:R-:W-:Y:S01]  /*13650*/  R2UR UR4, R4 ;  /* 0x00000000040472ca */ /* 0x000fe200000e0000 */
[----:B------:R0:W5:Y:S01]  /*13660*/  LDL R23, [R1+0xc] ;  /* 0x00000c0001177983 */ /* 0x0001620000100800 */
[----:B------:R-:W-:Y:S02]  /*13670*/  R2UR UR7, R57 ;  /* 0x00000000390772ca */ /* 0x000fe400000e0000 */
[----:B------:R-:W-:-:S02]  /*13680*/  R2UR UR6, R56 ;  /* 0x00000000380672ca */ /* 0x000fc400000e0000 */
[----:B------:R-:W-:Y:S01]  /*13690*/  R2UR UR5, R5 ;  /* 0x00000000050572ca */ /* 0x000fe200000e0000 */
[----:B------:R-:W-:Y:S02]  /*136a0*/  WARPGROUP.DEPBAR.LE gsb0, 0x0 ;  /* 0x00008000000079c5 */ /* 0x000fe40000010000 */
[----:B------:R-:W-:-:S10]  /*136b0*/  WARPGROUP.ARRIVE ;  /* 0x00000000000079c5 */ /* 0x000fd40000000000 */
[----:B------:R-:W-:Y:S01]  /*136c0*/  HGMMA.64x64x16.F32.BF16 R24, gdesc[UR4], R24, gsb0 ;  /* 0x00e00000041879f0 */ /* 0x000fe20008001818 */
[C---:B------:R-:W-:Y:S01]  /*136d0*/  IMAD.IADD R4, R21.reuse, 0x1, R12 ;  /* 0x0000000115047824 */ /* 0x040fe200078e020c */
[----:B--2---:R-:W-:Y:S01]  /*136e0*/  IADD3 R6, R21, 0xe00, R6 ;  /* 0x00000e0015067810 */ /* 0x004fe20007ffe006 */
        /* <DEDUP_REMOVED lines=25> */
[----:B----4-:R-:W-:Y:S01]  /*13880*/  IMAD.IADD R58, R5, 0x1, R58 ;  /* 0x00000001053a7824 */ /* 0x010fe200078e023a */
[----:B------:R-:W-:Y:S02]  /*13890*/  R2UR UR7, R3 ;  /* 0x00000000030772ca */ /* 0x000fe400000e0000 */
[----:B------:R-:W-:Y:S02]  /*138a0*/  R2UR UR6, R2 ;  /* 0x00000000020672ca */ /* 0x000fe400000e0000 */
        /* <DEDUP_REMOVED lines=34> */
[----:B------:R-:W-:-:S03]  /*13ad0*/  LOP3.LUT R2, R20, 0x1, RZ, 0xfc, !PT ;  /* 0x0000000114027812 */ /* 0x000fc600078efcff */
        /* <DEDUP_REMOVED lines=8> */
.L_x_6809:
[----:B------:R-:W-:Y:S05]  /*13b60*/  BSYNC B0 ;  /* 0x0000000000007941 */ /* 0x000fea0003800000 */
.L_x_6808:
[----:B------:R-:W2:Y:S02]  /*13b70*/  LDL.64 R2, [R1+0x20] ;  /* 0x0000200001027983 */ /* 0x000ea40000100a00 */
[----:B--2---:R-:W-:-:S05]  /*13b80*/  MOV R3, R2 ;  /* 0x0000000200037202 */ /* 0x004fca0000000f00 */
[----:B-----5:R-:W-:-:S05]  /*13b90*/  IMAD R14, R14, 0x8, R3 ;  /* 0x000000080e0e7824 */ /* 0x020fca00078e0203 */
[----:B------:R-:W-:-:S04]  /*13ba0*/  PRMT R14, R23, 0x654, R14 ;  /* 0x00000654170e7816 */ /* 0x000fc8000000000e */
[----:B------:R0:W-:Y:S01]  /*13bb0*/  SYNCS.ARRIVE.TRANS64.RED.A1T0 RZ, [R14+URZ], RZ ;  /* 0x000000ff0eff79a7 */ /* 0x0001e2000810043f */
[----:B------:R-:W2:Y:S04]  /*13bc0*/  LDL R8, [R1+0xcc] ;  /* 0x0000cc0001087983 */ /* 0x000ea80000100800 */
[----:B------:R-:W3:Y:S04]  /*13bd0*/  LDL.64 R2, [R1+0xf0] ;  /* 0x0000f00001027983 */ /* 0x000ee80000100a00 */
[----:B------:R-:W4:Y:S04]  /*13be0*/  LDL R23, [R1+0x50] ;  /* 0x0000500001177983 */ /* 0x000f280000100800 */
[----:B------:R-:W4:Y:S04]  /*13bf0*/  LDL R58, [R1+0xf8] ;  /* 0x0000f800013a7983 */ /* 0x000f280000100800 */
[----:B0-----:R-:W4:Y:S04]  /*13c00*/  LDL.128 R12, [R1+0xe0] ;  /* 0x0000e000010c7983 */ /* 0x001f280000100c00 */
[----:B------:R-:W4:Y:S01]  /*13c10*/  LDL.128 R4, [R1+0xd0] ;  /* 0x0000d00001047983 */ /* 0x000f220000100c00 */
[----:B------:R-:W-:Y:S01]  /*13c20*/  BSSY B0, `(.L_x_6810) ;  /* 0x000003b000007945 */ /* 0x000fe20003800000 */
[----:B--2---:R-:W-:-:S04]  /*13c30*/  SHF.R.S32.HI R11, RZ, 0x1f, R8 ;  /* 0x0000001fff0b7819 */ /* 0x004fc80000011408 */
        /* <DEDUP_REMOVED lines=15> */
[----:B---3--:R-:W-:Y:S01]  /*13d30*/  ISETP.NE.AND P0, PT, R2, 0x1, PT ;  /* 0x000000010200780c */ /* 0x008fe20003f05270 */
[----:B------:R-:W-:Y:S01]  /*13d40*/  IMAD.IADD R56, R11, 0x1, -R56 ;  /* 0x000000010b387824 */ /* 0x000fe200078e0a38 */
[----:B------:R-:W-:Y:S01]  /*13d50*/  LOP3.LUT R8, R8, 0x1ffffffe, RZ, 0xc0, !PT ;  /* 0x1ffffffe08087812 */ /* 0x000fe200078ec0ff */
[----:B----4-:R-:W-:-:S04]  /*13d60*/  IMAD R11, R23, 0x4, R10 ;  /* 0x00000004170b7824 */ /* 0x010fc800078e020a */
        /* <DEDUP_REMOVED lines=30> */
.L_x_6813:
[----:B------:R-:W-:-:S13]  /*13f50*/  ISETP.NE.AND P0, PT, R13, 0x1, PT ;  /* 0x000000010d00780c */ /* 0x000fda0003f05270 */
[----:B------:R-:W-:-:S05]  /*13f60*/  @P0 IMAD.HI.U32 R10, R6, R14, RZ ;  /* 0x0000000e060a0227 */ /* 0x000fca00078e00ff */
[----:B------:R-:W-:-:S07]  /*13f70*/  @P0 SHF.R.U32.HI R6, RZ, R15, R10 ;  /* 0x0000000fff060219 */ /* 0x000fce000001160a */
.L_x_6814:
[----:B------:R-:W-:Y:S05]  /*13f80*/  BSYNC B1 ;  /* 0x0000000000017941 */ /* 0x000fea0003800000 */
.L_x_6812:
[----:B------:R-:W-:-:S04]  /*13f90*/  IMAD R7, R6, R13, -R11 ;  /* 0x0000000d06077224 */ /* 0x000fc800078e0a0b */
[----:B------:R-:W-:-:S05]  /*13fa0*/  IMAD R6, R20, -0x2, R7 ;  /* 0xfffffffe14067824 */ /* 0x000fca00078e0207 */
[----:B------:R-:W-:Y:S02]  /*13fb0*/  VIMNMX R3, R3, R6, !PT ;  /* 0x0000000603037248 */ /* 0x000fe40007fe0100 */
[----:B------:R-:W-:-:S07]  /*13fc0*/  VIADDMNMX R2, R6, R13, R2, PT ;  /* 0x0000000d06027246 */ /* 0x000fce0003800102 */
.L_x_6811:
[----:B------:R-:W-:Y:S05]  /*13fd0*/  BSYNC B0 ;  /* 0x0000000000007941 */ /* 0x000fea0003800000 */
.L_x_6810:
        /* <DEDUP_REMOVED lines=90> */
.L_x_6818:
[----:B------:R-:W-:-:S13]  /*14580*/  ISETP.NE.AND P6, PT, R13, 0x1, PT ;  /* 0x000000010d00780c */ /* 0x000fda0003fc5270 */
[----:B------:R-:W-:-:S05]  /*14590*/  @P6 IMAD.HI.U32 R14, R4, R14, RZ ;  /* 0x0000000e040e6227 */ /* 0x000fca00078e00ff */
[----:B------:R-:W-:-:S07]  /*145a0*/  @P6 SHF.R.U32.HI R4, RZ, R15, R14 ;  /* 0x0000000fff046219 */ /* 0x000fce000001160e */
.L_x_6819:
[----:B------:R-:W-:Y:S05]  /*145b0*/  BSYNC B1 ;  /* 0x0000000000017941 */ /* 0x000fea0003800000 */
.L_x_6817:
[----:B------:R-:W-:-:S04]  /*145c0*/  IMAD R3, R4, R13, -R11 ;  /* 0x0000000d04037224 */ /* 0x000fc800078e0a0b */
[----:B------:R-:W-:-:S05]  /*145d0*/  IMAD R20, R20, -0x2, R3 ;  /* 0xfffffffe14147824 */ /* 0x000fca00078e0203 */
[----:B------:R-:W-:Y:S02]  /*145e0*/  VIADDMNMX R6, R20, R13, R6, PT ;  /* 0x0000000d14067246 */ /* 0x000fe40003800106 */
[----:B------:R-:W-:-:S07]  /*145f0*/  VIMNMX R7, R7, R20, !PT ;  /* 0x0000001407077248 */ /* 0x000fce0007fe0100 */
.L_x_6816:
[----:B------:R-:W-:Y:S05]  /*14600*/  BSYNC B0 ;  /* 0x0000000000007941 */ /* 0x000fea0003800000 */
.L_x_6815:
[----:B------:R-:W2:Y:S01]  /*14610*/  LDL.64 R14, [R1+0x1e0] ;  /* 0x0001e000010e7983 */ /* 0x000ea20000100a00 */
        /* <DEDUP_REMOVED lines=35> */
[----:B------:R-:W-:Y:S01]  /*14850*/  FSEL R42, R42, -INF , !P0 ;  /* 0xff8000002a2a7808 */ /* 0x000fe20004000000 */
[----:B------:R-:W3:Y:S01]  /*14860*/  LDL R12, [R1+0x200] ;  /* 0x00020000010c7983 */ /* 0x000ee20000100800 */
[----:B------:R-:W-:-:S04]  /*14870*/  ISETP.NE.AND P0, PT, R10, RZ, PT ;  /* 0x000000ff0a00720c */ /* 0x000fc80003f05270 */
[----:B------:R-:W-:-:S04]  /*14880*/  ISETP.GT.AND P0, PT, R7, RZ, !P0 ;  /* 0x000000ff0700720c */ /* 0x000fc80004704270 */
[----:B------:R-:W-:-:S04]  /*14890*/  ISETP.LT.OR P0, PT, R6, 0x1, P0 ;  /* 0x000000010600780c */ /* 0x000fc80000701670 */
[----:B------:R-:W-:Y:S02]  /*148a0*/  FSEL R30, R26, -INF , !P0 ;  /* 0xff8000001a1e7808 */ /* 0x000fe40004000000 */
[----:B------:R-:W-:-:S04]  /*148b0*/  ISETP.NE.AND P0, PT, R40, RZ, PT ;  /* 0x000000ff2800720c */ /* 0x000fc80003f05270 */
[----:B------:R-:W-:-:S04]  /*148c0*/  ISETP.GT.AND P0, PT, R7, 0x21, !P0 ;  /* 0x000000210700780c */ /* 0x000fc80004704270 */
[C---:B------:R-:W-:Y:S02]  /*148d0*/  ISETP.LT.OR P0, PT, R6.reuse, 0x22, P0 ;  /* 0x000000220600780c */ /* 0x040fe40000701670 */
[C---:B------:R-:W-:Y:S02]  /*148e0*/  ISETP.LT.OR P1, PT, R6.reuse, 0x29, P1 ;  /* 0x000000290600780c */ /* 0x040fe40000f21670 */
[----:B------:R-:W-:Y:S02]  /*148f0*/  FSEL R43, R43, -INF , !P0 ;  /* 0xff8000002b2b7808 */ /* 0x000fe40004000000 */
[----:B------:R-:W-:Y:S02]  /*14900*/  ISETP.LT.OR P2, PT, R6, 0x2a, P2 ;  /* 0x0000002a0600780c */ /* 0x000fe40001741670 */
[----:B------:R-:W-:Y:S02]  /*14910*/  FSEL R46, R46, -INF , !P1 ;  /* 0xff8000002e2e7808 */ /* 0x000fe40004800000 */
[----:B------:R-:W-:-:S02]  /*14920*/  ISETP.LT.OR P3, PT, R6, 0x31, P3 ;  /* 0x000000310600780c */ /* 0x000fc40001f61670 */
[----:B------:R-:W-:Y:S02]  /*14930*/  FSEL R47, R47, -INF , !P2 ;  /* 0xff8000002f2f7808 */ /* 0x000fe40005000000 */
[C---:B------:R-:W-:Y:S02]  /*14940*/  ISETP.GT.AND P5, PT, R7.reuse, 0x38, !P5 ;  /* 0x000000380700780c */ /* 0x040fe40006fa4270 */
[----:B------:R-:W-:Y:S02]  /*14950*/  ISETP.LT.OR P4, PT, R6, 0x32, P4 ;  /* 0x000000320600780c */ /* 0x000fe40002781670 */
[----:B------:R-:W-:Y:S02]  /*14960*/  FSEL R50, R50, -INF , !P3 ;  /* 0xff80000032327808 */ /* 0x000fe40005800000 */
[----:B------:R-:W-:Y:S02]  /*14970*/  ISETP.GT.AND P6, PT, R7, 0x39, !P6 ;  /* 0x000000390700780c */ /* 0x000fe400077c4270 */
[----:B------:R-:W-:-:S02]  /*14980*/  ISETP.LT.OR P5, PT, R6, 0x39, P5 ;  /* 0x000000390600780c */ /* 0x000fc40002fa1670 */
[----:B------:R-:W-:Y:S02]  /*14990*/  FSEL R51, R51, -INF , !P4 ;  /* 0xff80000033337808 */ /* 0x000fe40006000000 */
[----:B------:R-:W-:Y:S02]  /*149a0*/  ISETP.LT.OR P6, PT, R6, 0x3a, P6 ;  /* 0x0000003a0600780c */ /* 0x000fe400037c1670 */
        /* <DEDUP_REMOVED lines=32> */
[----:B------:R-:W-:Y:S01]  /*14bb0*/  FMNMX.FTZ R2, R54, R3, !PT ;  /* 0x0000000336027209 */ /* 0x000fe20007810000 */
[----:B------:R-:W2:Y:S03]  /*14bc0*/  LDL.64 R4, [R1+0x1f0] ;  /* 0x0001f00001047983 */ /* 0x000ea60000100a00 */
[----:B------:R-:W-:Y:S01]  /*14bd0*/  FMNMX.FTZ R7, R55, R2, !PT ;  /* 0x0000000237077209 */ /* 0x000fe20007810000 */
[----:B------:R-:W0:Y:S04]  /*14be0*/  SHFL.BFLY PT, R3, R6, 0x2, 0x1f ;  /* 0x0c401f0006037f89 */ /* 0x000e2800000e0000 */
[----:B------:R-:W-:Y:S04]  /*14bf0*/  STL.64 [R1+0x1e0], R6 ;  /* 0x0001e00601007387 */ /* 0x000fe80000100a00 */
[----:B------:R-:W4:Y:S01]  /*14c00*/  LDL R20, [R1+0x1e4] ;  /* 0x0001e40001147983 */ /* 0x000f220000100800 */
[----:B0-----:R-:W-:-:S05]  /*14c10*/  FMNMX.FTZ R8, R6, R3, !PT ;  /* 0x0000000306087209 */ /* 0x001fca0007810000 */
[----:B------:R-:W0:Y:S02]  /*14c20*/  SHFL.BFLY PT, R3, R8, 0x1, 0x1f ;  /* 0x0c201f0008037f89 */ /* 0x000e2400000e0000 */
[----:B0-----:R-:W-:Y:S02]  /*14c30*/  FMNMX.FTZ R10, R8, R3, !PT ;  /* 0x00000003080a7209 */ /* 0x001fe40007810000 */
[----:B------:R-:W5:Y:S04]  /*14c40*/  LDL.64 R2, [R1+0xb8] ;  /* 0x0000b80001027983 */ /* 0x000f680000100a00 */
[----:B------:R-:W-:Y:S04]  /*14c50*/  STL [R1+0x1e0], R10 ;  /* 0x0001e00a01007387 */ /* 0x000fe80000100800 */
[----:B------:R-:W3:Y:S04]  /*14c60*/  LDL R13, [R1+0x1e0] ;  /* 0x0001e000010d7983 */ /* 0x000ee80000100800 */
[----:B----4-:R-:W0:Y:S02]  /*14c70*/  SHFL.BFLY PT, R11, R20, 0x2, 0x1f ;  /* 0x0c401f00140b7f89 */ /* 0x010e2400000e0000 */
[----:B0-----:R-:W-:-:S05]  /*14c80*/  FMNMX.FTZ R11, R11, R20, !PT ;  /* 0x000000140b0b7209 */ /* 0x001fca0007810000 */
[----:B------:R-:W0:Y:S02]  /*14c90*/  SHFL.BFLY PT, R6, R11, 0x1, 0x1f ;  /* 0x0c201f000b067f89 */ /* 0x000e2400000e0000 */
[----:B0-----:R-:W-:Y:S02]  /*14ca0*/  FMNMX.FTZ R6, R11, R6, !PT ;  /* 0x000000060b067209 */ /* 0x001fe40007810000 */
[----:B---3--:R-:W-:-:S04]  /*14cb0*/  FSETP.NEU.FTZ.AND P0, PT, R13, -INF , PT ;  /* 0xff8000000d00780b */ /* 0x008fc80003f1d000 */
[----:B------:R-:W-:Y:S02]  /*14cc0*/  FSEL R7, R13, RZ, P0 ;  /* 0x000000ff0d077208 */ /* 0x000fe40000000000 */
[----:B------:R-:W-:-:S04]  /*14cd0*/  FSETP.NEU.FTZ.AND P0, PT, R6, -INF , PT ;  /* 0xff8000000600780b */ /* 0x000fc80003f1d000 */
[----:B------:R-:W-:Y:S01]  /*14ce0*/  FSEL R8, R6, RZ, P0 ;  /* 0x000000ff06087208 */ /* 0x000fe20000000000 */
[----:B------:R-:W-:-:S04]  /*14cf0*/  FADD.FTZ R7, R14, -R7 ;  /* 0x800000070e077221 */ /* 0x000fc80000010000 */
[----:B------:R-:W-:Y:S01]  /*14d00*/  FADD.FTZ R15, R15, -R8 ;  /* 0x800000080f0f7221 */ /* 0x000fe20000010000 */
[----:B------:R-:W-:-:S03]  /*14d10*/  FMUL.FTZ R7, R7, R12 ;  /* 0x0000000c07077220 */ /* 0x000fc60000410000 */
[----:B------:R-:W-:Y:S01]  /*14d20*/  FMUL.FTZ R15, R12, R15 ;  /* 0x0000000f0c0f7220 */ /* 0x000fe20000410000 */
[----:B------:R-:W2:Y:S08]  /*14d30*/  MUFU.EX2 R129, R7 ;  /* 0x0000000700817308 */ /* 0x000eb00000000800 */
[----:B------:R-:W0:Y:S01]  /*14d40*/  MUFU.EX2 R128, R15 ;  /* 0x0000000f00807308 */ /* 0x000e220000000800 */
[----:B------:R1:W-:Y:S01]  /*14d50*/  STL [R1+0x1e4], R6 ;  /* 0x0001e40601007387 */ /* 0x0003e20000100800 */
[----:B--2---:R-:W-:Y:S01]  /*14d60*/  FMUL.FTZ R4, R129, R4 ;  /* 0x0000000481047220 */ /* 0x004fe20000410000 */
[----:B0-----:R-:W-:-:S05]  /*14d70*/  FMUL.FTZ R5, R5, R128 ;  /* 0x0000008005057220 */ /* 0x001fca0000410000 */
[----:B------:R1:W-:Y:S04]  /*14d80*/  STL.64 [R1+0x1f0], R4 ;  /* 0x0001f00401007387 */ /* 0x0003e80000100a00 */
[----:B-----5:R-:W2:Y:S01]  /*14d90*/  LD.E R8, desc[UR46][R2.64+0x4] ;  /* 0x0000042e02087980 */ /* 0x020ea2000c101900 */
        /* <DEDUP_REMOVED lines=12> */
.L_x_6821:
[----:B------:R-:W-:Y:S05]  /*14e60*/  BSYNC B0 ;  /* 0x0000000000007941 */ /* 0x000fea0003800000 */
.L_x_6820:
        /* <DEDUP_REMOVED lines=9> */
.L_x_6823:
[----:B------:R-:W-:Y:S05]  /*14f00*/  BSYNC B0 ;  /* 0x0000000000007941 */ /* 0x000fea0003800000 */
.L_x_6822:
[----:B------:R-:W0:Y:S04]  /*14f10*/  LDL R32, [R1+0x200] ;  /* 0x0002000001207983 */ /* 0x000e280000100800 */
[----:B------:R-:W0:Y:S04]  /*14f20*/  LDL.64 R28, [R1+0x1e0] ;  /* 0x0001e000011c7983 */ /* 0x000e280000100a00 */
[----:B------:R-:W2:Y:S04]  /*14f30*/  LDL.64 R6, [R1+0x1f0] ;  /* 0x0001f00001067983 */ /* 0x000ea80000100a00 */
[----:B------:R-:W3:Y:S04]  /*14f40*/  LDL.64 R26, [R1+0x400] ;  /* 0x00040000011a7983 */ /* 0x000ee80000100a00 */
[----:B------:R-:W4:Y:S04]  /*14f50*/  LDL.64 R24, [R1+0x408] ;  /* 0x0004080001187983 */ /* 0x000f280000100a00 */
        /* <DEDUP_REMOVED lines=22> */
[----:B------:R-:W2:Y:S01]  /*150c0*/  LDL R142, [R1+0x1c0] ;  /* 0x0001c000018e7983 */ /* 0x000ea20000100800 */
[C---:B0-----:R-:W-:Y:S01]  /*150d0*/  FMUL.FTZ R4, R28.reuse, R32 ;  /* 0x000000201c047220 */ /* 0x041fe20000410000 */
[----:B------:R-:W-:-:S04]  /*150e0*/  FSETP.NEU.FTZ.AND P0, PT, R28, -INF , PT ;  /* 0xff8000001c00780b */ /* 0x000fc80003f1d000 */
[----:B------:R-:W-:Y:S02]  /*150f0*/  FSEL R8, R4, RZ, P0 ;  /* 0x000000ff04087208 */ /* 0x000fe40000000000 */
[----:B------:R-:W2:Y:S01]  /*15100*/  LDL.64 R4, [R1+0x238] ;  /* 0x0002380001047983 */ /* 0x000ea20000100a00 */
[CC--:B------:R-:W-:Y:S01]  /*15110*/  FMUL.FTZ R28, R29.reuse, R32.reuse ;  /* 0x000000201d1c7220 */ /* 0x0c0fe20000410000 */
[----:B------:R-:W-:Y:S01]  /*15120*/  FSETP.NEU.FTZ.AND P0, PT, R29, -INF , PT ;  /* 0xff8000001d00780b */ /* 0x000fe20003f1d000 */
[----:B------:R-:W-:-:S03]  /*15130*/  FFMA.FTZ R174, R33, R32, -R8 ;  /* 0x0000002021ae7223 */ /* 0x000fc60000010808 */
[----:B------:R-:W-:Y:S01]  /*15140*/  FSEL R33, R28, RZ, P0 ;  /* 0x000000ff1c217208 */ /* 0x000fe20000000000 */
        /* <DEDUP_REMOVED lines=23> */
[-C--:B------:R-:W-:Y:S01]  /*152c0*/  FFMA.FTZ R191, R53, R32.reuse, -R8 ;  /* 0x0000002035bf7223 */ /* 0x080fe20000010808 */
        /* <DEDUP_REMOVED lines=8> */
[----:B------:R-:W-:Y:S01]  /*15350*/  FFMA.FTZ R175, R54, R32, -R33 ;  /* 0x0000002036af7223 */ /* 0x000fe20000010821 */
[C---:B---3--:R-:W-:Y:S01]  /*15360*/  FMUL.FTZ R27, R129.reuse, R27 ;  /* 0x0000001b811b7220 */ /* 0x048fe20000410000 */
[C---:B------:R-:W-:Y:S01]  /*15370*/  FMUL.FTZ R26, R129.reuse, R26 ;  /* 0x0000001a811a7220 */ /* 0x040fe20000410000 */
[C---:B----4-:R-:W-:Y:S01]  /*15380*/  FMUL.FTZ R25, R128.reuse, R25 ;  /* 0x0000001980197220 */ /* 0x050fe20000410000 */
[----:B------:R-:W-:Y:S01]  /*15390*/  FMUL.FTZ R24, R128, R24 ;  /* 0x0000001880187220 */ /* 0x000fe20000410000 */
[C---:B--2---:R-:W-:Y:S01]  /*153a0*/  FMUL.FTZ R23, R129.reuse, R23 ;  /* 0x0000001781177220 */ /* 0x044fe20000410000 */
[----:B------:R-:W2:Y:S01]  /*153b0*/  MUFU.EX2 R167, R167 ;  /* 0x000000a700a77308 */ /* 0x000ea20000000800 */
[C---:B------:R-:W-:Y:S01]  /*153c0*/  FMUL.FTZ R22, R129.reuse, R22 ;  /* 0x0000001681167220 */ /* 0x040fe20000410000 */
[C---:B------:R-:W-:Y:S01]  /*153d0*/  FMUL.FTZ R13, R129.reuse, R13 ;  /* 0x0000000d810d7220 */ /* 0x040fe20000410000 */
[C---:B------:R-:W-:Y:S01]  /*153e0*/  FMUL.FTZ R12, R129.reuse, R12 ;  /* 0x0000000c810c7220 */ /* 0x040fe20000410000 */
[C---:B------:R-:W-:Y:S01]  /*153f0*/  FMUL.FTZ R21, R129.reuse, R21 ;  /* 0x0000001581157220 */ /* 0x040fe20000410000 */
[C---:B------:R-:W-:Y:S01]  /*15400*/  FMUL.FTZ R20, R129.reuse, R20 ;  /* 0x0000001481147220 */ /* 0x040fe20000410000 */
[C---:B------:R-:W-:Y:S01]  /*15410*/  FMUL.FTZ R15, R129.reuse, R15 ;  /* 0x0000000f810f7220 */ /* 0x040fe20000410000 */
[----:B------:R-:W-:Y:S01]  /*15420*/  FMUL.FTZ R14, R129, R14 ;  /* 0x0000000e810e7220 */ /* 0x000fe20000410000 */
[----:B------:R-:W3:Y:S01]  /*15430*/  MUFU.EX2 R118, R118 ;  /* 0x0000007600767308 */ /* 0x000ee20000000800 */
[----:B0-----:R-:W-:Y:S01]  /*15440*/  FADD.FTZ R8, R127, R7 ;  /* 0x000000077f087221 */ /* 0x001fe20000010000 */
[----:B------:R-:W-:Y:S01]  /*15450*/  FADD.FTZ R6, R164, R6 ;  /* 0x00000006a4067221 */ /* 0x000fe20000010000 */
[C---:B------:R-:W-:Y:S01]  /*15460*/  FMUL.FTZ R11, R129.reuse, R11 ;  /* 0x0000000b810b7220 */ /* 0x040fe20000410000 */
[C---:B------:R-:W-:Y:S01]  /*15470*/  FMUL.FTZ R10, R129.reuse, R10 ;  /* 0x0000000a810a7220 */ /* 0x040fe20000410000 */
[C---:B------:R-:W-:Y:S01]  /*15480*/  FMUL.FTZ R93, R129.reuse, R93 ;  /* 0x0000005d815d7220 */ /* 0x040fe20000410000 */
[C---:B------:R-:W-:Y:S01]  /*15490*/  FMUL.FTZ R92, R129.reuse, R92 ;  /* 0x0000005c815c7220 */ /* 0x040fe20000410000 */
[C---:B------:R-:W-:Y:S01]  /*154a0*/  FMUL.FTZ R95, R129.reuse, R95 ;  /* 0x0000005f815f7220 */ /* 0x040fe20000410000 */
[----:B------:R-:W0:Y:S01]  /*154b0*/  MUFU.EX2 R126, R126 ;  /* 0x0000007e007e7308 */ /* 0x000e220000000800 */
[C---:B------:R-:W-:Y:S01]  /*154c0*/  FMUL.FTZ R94, R129.reuse, R94 ;  /* 0x0000005e815e7220 */ /* 0x040fe20000410000 */
[C---:B------:R-:W-:Y:S01]  /*154d0*/  FMUL.FTZ R97, R129.reuse, R97 ;  /* 0x0000006181617220 */ /* 0x040fe20000410000 */
[C---:B------:R-:W-:Y:S01]  /*154e0*/  FMUL.FTZ R96, R129.reuse, R96 ;  /* 0x0000006081607220 */ /* 0x040fe20000410000 */
[C---:B------:R-:W-:Y:S01]  /*154f0*/  FMUL.FTZ R105, R129.reuse, R105 ;  /* 0x0000006981697220 */ /* 0x040fe20000410000 */
[----:B------:R-:W-:Y:S01]  /*15500*/  FMUL.FTZ R104, R129, R104 ;  /* 0x0000006881687220 */ /* 0x000fe20000410000 */
[C---:B------:R-:W-:Y:S01]  /*15510*/  FMUL.FTZ R103, R128.reuse, R103 ;  /* 0x0000006780677220 */ /* 0x040fe20000410000 */
[C---:B------:R-:W-:Y:S01]  /*15520*/  FMUL.FTZ R102, R128.reuse, R102 ;  /* 0x0000006680667220 */ /* 0x040fe20000410000 */
[----:B------:R-:W4:Y:S01]  /*15530*/  MUFU.EX2 R166, R166 ;  /* 0x000000a600a67308 */ /* 0x000f220000000800 */
[----:B-1----:R-:W-:Y:S01]  /*15540*/  FADD.FTZ R8, R165, R8 ;  /* 0x00000008a5087221 */ /* 0x002fe20000010000 */
[----:B------:R-:W-:Y:S01]  /*15550*/  FADD.FTZ R7, R119, R6 ;  /* 0x0000000677077221 */ /* 0x000fe20000010000 */
[C---:B------:R-:W-:Y:S01]  /*15560*/  FMUL.FTZ R107, R128.reuse, R101 ;  /* 0x00000065806b7220 */ /* 0x040fe20000410000 */
[----:B------:R-:W-:Y:S01]  /*15570*/  FMUL.FTZ R106, R128, R100 ;  /* 0x00000064806a7220 */ /* 0x000fe20000410000 */
[----:B------:R-:W4:Y:S03]  /*15580*/  LDL.64 R76, [R1+0x2d0] ;  /* 0x0002d000014c7983 */ /* 0x000f260000100a00 */
[----:B------:R-:W1:Y:S01]  /*15590*/  MUFU.EX2 R169, R169 ;  /* 0x000000a900a97308 */ /* 0x000e620000000800 */
[----:B------:R-:W4:Y:S04]  /*155a0*/  LDL.64 R78, [R1+0x2e0] ;  /* 0x0002e000014e7983 */ /* 0x000f280000100a00 */
[----:B------:R-:W4:Y:S03]  /*155b0*/  LDL.64 R66, [R1+0x340] ;  /* 0x0003400001427983 */ /* 0x000f260000100a00 */
[----:B------:R-:W1:Y:S01]  /*155c0*/  MUFU.EX2 R115, R115 ;  /* 0x0000007300737308 */ /* 0x000e620000000800 */
[----:B--2---:R-:W-:Y:S01]  /*155d0*/  FADD.FTZ R29, R167, R8 ;  /* 0x00000008a71d7221 */ /* 0x004fe20000010000 */
[----:B---3--:R-:W-:Y:S01]  /*155e0*/  FADD.FTZ R7, R118, R7 ;  /* 0x0000000776077221 */ /* 0x008fe20000010000 */
[----:B------:R-:W2:Y:S04]  /*155f0*/  LDL.64 R74, [R1+0x350] ;  /* 0x00035000014a7983 */ /* 0x000ea80000100a00 */
[----:B------:R-:W3:Y:S01]  /*15600*/  LDL.64 R72, [R1+0x360] ;  /* 0x0003600001487983 */ /* 0x000ee20000100a00 */
[----:B------:R-:W1:Y:S03]  /*15610*/  MUFU.EX2 R125, R125 ;  /* 0x0000007d007d7308 */ /* 0x000e660000000800 */
[----:B------:R-:W3:Y:S04]  /*15620*/  LDL.64 R70, [R1+0x370] ;  /* 0x0003700001467983 */ /* 0x000ee80000100a00 */
[----:B------:R-:W3:Y:S01]  /*15630*/  LDL.64 R68, [R1+0x380] ;  /* 0x0003800001447983 */ /* 0x000ee20000100a00 */
[----:B------:R-:W1:Y:S01]  /*15640*/  MUFU.EX2 R168, R168 ;  /* 0x000000a800a87308 */ /* 0x000e620000000800 */
[----:B0-----:R-:W-:Y:S01]  /*15650*/  FADD.FTZ R8, R126, R29 ;  /* 0x0000001d7e087221 */ /* 0x001fe20000010000 */
[----:B----4-:R-:W-:Y:S01]  /*15660*/  FADD.FTZ R6, R166, R7 ;  /* 0x00000007a6067221 */ /* 0x010fe20000010000 */
[----:B------:R-:W4:Y:S04]  /*15670*/  LDL.64 R56, [R1+0x390] ;  /* 0x0003900001387983 */ /* 0x000f280000100a00 */
[----:B------:R-:W4:Y:S01]  /*15680*/  LDL.64 R64, [R1+0x3a0] ;  /* 0x0003a00001407983 */ /* 0x000f220000100a00 */
[----:B------:R-:W0:Y:S03]  /*15690*/  MUFU.EX2 R171, R171 ;  /* 0x000000ab00ab7308 */ /* 0x000e260000000800 */
[----:B------:R-:W4:Y:S04]  /*156a0*/  LDL.64 R62, [R1+0x3b0] ;  /* 0x0003b000013e7983 */ /* 0x000f280000100a00 */
[----:B------:R-:W4:Y:S01]  /*156b0*/  LDL.64 R60, [R1+0x3c0] ;  /* 0x0003c000013c7983 */ /* 0x000f220000100a00 */
[----:B------:R-:W0:Y:S01]  /*156c0*/  MUFU.EX2 R114, R114 ;  /* 0x0000007200727308 */ /* 0x000e220000000800 */
[----:B-1----:R-:W-:Y:S01]  /*156d0*/  FADD.FTZ R8, R169, R8 ;  /* 0x00000008a9087221 */ /* 0x002fe20000010000 */
[----:B------:R-:W-:Y:S01]  /*156e0*/  FADD.FTZ R7, R115, R6 ;  /* 0x0000000673077221 */ /* 0x000fe20000010000 */
[----:B------:R-:W4:Y:S04]  /*156f0*/  LDL.64 R58, [R1+0x3d0] ;  /* 0x0003d000013a7983 */ /* 0x000f280000100a00 */
[----:B------:R-:W4:Y:S01]  /*15700*/  LDL.64 R52, [R1+0x248] ;  /* 0x0002480001347983 */ /* 0x000f220000100a00 */
[----:B------:R-:W1:Y:S03]  /*15710*/  MUFU.EX2 R124, R124 ;  /* 0x0000007c007c7308 */ /* 0x000e660000000800 */
[----:B------:R-:W4:Y:S04]  /*15720*/  LDL.64 R34, [R1+0x2d8] ;  /* 0x0002d80001227983 */ /* 0x000f280000100a00 */
[----:B------:R-:W4:Y:S01]  /*15730*/  LDL.64 R48, [R1+0x268] ;  /* 0x0002680001307983 */ /* 0x000f220000100a00 */
[----:B------:R-:W1:Y:S01]  /*15740*/  MUFU.EX2 R170, R170 ;  /* 0x000000aa00aa7308 */ /* 0x000e620000000800 */
[----:B------:R-:W-:Y:S01]  /*15750*/  FADD.FTZ R6, R125, R8 ;  /* 0x000000087d067221 */ /* 0x000fe20000010000 */
[----:B------:R-:W-:Y:S01]  /*15760*/  FADD.FTZ R7, R168, R7 ;  /* 0x00000007a8077221 */ /* 0x000fe20000010000 */
[----:B------:R-:W4:Y:S04]  /*15770*/  LDL.64 R46, [R1+0x3e0] ;  /* 0x0003e000012e7983 */ /* 0x000f280000100a00 */
[----:B------:R-:W4:Y:S01]  /*15780*/  LDL.64 R36, [R1+0x278] ;  /* 0x0002780001247983 */ /* 0x000f220000100a00 */
[----:B------:R-:W1:Y:S08]  /*15790*/  MUFU.EX2 R177, R177 ;  /* 0x000000b100b17308 */ /* 0x000e700000000800 */
[----:B------:R-:W1:Y:S01]  /*157a0*/  MUFU.EX2 R123, R123 ;  /* 0x0000007b007b7308 */ /* 0x000e620000000800 */
[----:B0-----:R-:W-:Y:S01]  /*157b0*/  FADD.FTZ R29, R171, R6 ;  /* 0x00000006ab1d7221 */ /* 0x001fe20000010000 */
[----:B------:R-:W-:Y:S01]  /*157c0*/  FADD.FTZ R7, R114, R7 ;  /* 0x0000000772077221 */ /* 0x000fe20000010000 */
[----:B------:R-:W4:Y:S04]  /*157d0*/  LDL.64 R44, [R1+0x288] ;  /* 0x00028800012c7983 */ /* 0x000f280000100a00 */
[----:B------:R-:W4:Y:S01]  /*157e0*/  LDL.64 R42, [R1+0x298] ;  /* 0x00029800012a7983 */ /* 0x000f220000100a00 */
[----:B------:R-:W0:Y:S08]  /*157f0*/  MUFU.EX2 R122, R122 ;  /* 0x0000007a007a7308 */ /* 0x000e300000000800 */
[----:B------:R-:W0:Y:S01]  /*15800*/  MUFU.EX2 R176, R176 ;  /* 0x000000b000b07308 */ /* 0x000e220000000800 */
[----:B-1----:R-:W-:Y:S01]  /*15810*/  FADD.FTZ R28, R124, R29 ;  /* 0x0000001d7c1c7221 */ /* 0x002fe20000010000 */
[----:B------:R-:W-:Y:S01]  /*15820*/  FADD.FTZ R6, R170, R7 ;  /* 0x00000007aa067221 */ /* 0x000fe20000010000 */
[----:B------:R-:W4:Y:S04]  /*15830*/  LDL.64 R40, [R1+0x2a8] ;  /* 0x0002a80001287983 */ /* 0x000f280000100a00 */
[----:B------:R-:W4:Y:S01]  /*15840*/  LDL.64 R38, [R1+0x2b8] ;  /* 0x0002b80001267983 */ /* 0x000f220000100a00 */
[----:B------:R-:W1:Y:S01]  /*15850*/  MUFU.EX2 R120, R120 ;  /* 0x0000007800787308 */ /* 0x000e620000000800 */
[----:B------:R-:W-:-:S07]  /*15860*/  FFMA.FTZ R8, R51, R32, -R33 ;  /* 0x0000002033087223 */ /* 0x000fce0000010821 */
[----:B------:R-:W1:Y:S01]  /*15870*/  MUFU.EX2 R121, R121 ;  /* 0x0000007900797308 */ /* 0x000e620000000800 */
[----:B------:R-:W-:Y:S01]  /*15880*/  FADD.FTZ R29, R177, R28 ;  /* 0x0000001cb11d7221 */ /* 0x000fe20000010000 */
[----:B------:R-:W-:Y:S01]  /*15890*/  FADD.FTZ R7, R123, R6 ;  /* 0x000000067b077221 */ /* 0x000fe20000010000 */
[----:B------:R-:W4:Y:S05]  /*158a0*/  LDL.64 R50, [R1+0x258] ;  /* 0x0002580001327983 */ /* 0x000f2a0000100a00 */
[----:B------:R-:W-:Y:S08]  /*158b0*/  MUFU.EX2 R178, R178 ;  /* 0x000000b200b27308 */ /* 0x000ff00000000800 */
[----:B------:R-:W1:Y:S01]  /*158c0*/  MUFU.EX2 R179, R179 ;  /* 0x000000b300b37308 */ /* 0x000e620000000800 */
[----:B0-----:R-:W-:Y:S01]  /*158d0*/  FADD.FTZ R29, R122, R29 ;  /* 0x0000001d7a1d7221 */ /* 0x001fe20000010000 */
[----:B------:R-:W-:-:S06]  /*158e0*/  FADD.FTZ R6, R176, R7 ;  /* 0x00000007b0067221 */ /* 0x000fcc0000010000 */
[----:B------:R-:W-:Y:S01]  /*158f0*/  MUFU.EX2 R197, R197 ;  /* 0x000000c500c57308 */ /* 0x000fe20000000800 */
[----:B------:R-:W-:-:S07]  /*15900*/  FFMA.FTZ R7, R55, R32, -R33 ;  /* 0x0000002037077223 */ /* 0x000fce0000010821 */
[----:B------:R-:W0:Y:S01]  /*15910*/  MUFU.EX2 R173, R173 ;  /* 0x000000ad00ad7308 */ /* 0x000e220000000800 */
[----:B-1----:R-:W-:Y:S01]  /*15920*/  FADD.FTZ R28, R120, R29 ;  /* 0x0000001d781c7221 */ /* 0x002fe20000010000 */
[----:B------:R-:W-:Y:S01]  /*15930*/  FADD.FTZ R29, R121, R6 ;  /* 0x00000006791d7221 */ /* 0x000fe20000010000 */
[----:B------:R-:W4:Y:S04]  /*15940*/  LDL.64 R54, [R1+0x3f0] ;  /* 0x0003f00001367983 */ /* 0x000f280000100a00 */
[----:B------:R-:W4:Y:S01]  /*15950*/  LDL.64 R100, [R1+0x3b8] ;  /* 0x0003b80001647983 */ /* 0x000f220000100a00 */
[----:B------:R-:W-:Y:S08]  /*15960*/  MUFU.EX2 R172, R172 ;  /* 0x000000ac00ac7308 */ /* 0x000ff00000000800 */
        /* <DEDUP_REMOVED lines=8> */
[----:B------:R-:W0:Y:S08]  /*159f0*/  MUFU.EX2 R191, R191 ;  /* 0x000000bf00bf7308 */ /* 0x000e300000000800 */
[----:B------:R-:W0:Y:S01]  /*15a00*/  MUFU.EX2 R7, R7 ;  /* 0x0000000700077308 */ /* 0x000e220000000800 */
[----:B-1----:R-:W-:Y:S01]  /*15a10*/  FADD.FTZ R6, R8, R31 ;  /* 0x0000001f08067221 */ /* 0x002fe20000010000 */
[----:B------:R-:W-:Y:S01]  /*15a20*/  FADD.FTZ R29, R172, R29 ;  /* 0x0000001dac1d7221 */ /* 0x000fe20000010000 */
[----:B------:R-:W4:Y:S02]  /*15a30*/  LDL.64 R30, [R1+0x2f8] ;  /* 0x0002f800011e7983 */ /* 0x000f240000100a00 */
[----:B------:R-:W-:Y:S01]  /*15a40*/  FADD.FTZ R6, R175, R6 ;  /* 0x00000006af067221 */ /* 0x000fe20000010000 */
[----:B------:R-:W-:-:S04]  /*15a50*/  FADD.FTZ R28, R174, R29 ;  /* 0x0000001dae1c7221 */ /* 0x000fc80000010000 */
[----:B0-----:R-:W-:Y:S01]  /*15a60*/  FADD.FTZ R28, R191, R28 ;  /* 0x0000001cbf1c7221 */ /* 0x001fe20000010000 */
[----:B------:R-:W-:-:S05]  /*15a70*/  FADD.FTZ R29, R7, R6 ;  /* 0x00000006071d7221 */ /* 0x000fca0000010000 */
[----:B------:R0:W-:Y:S01]  /*15a80*/  STL.64 [R1+0x1f0], R28 ;  /* 0x0001f01c01007387 */ /* 0x0001e20000100a00 */
[----:B------:R-:W-:Y:S06]  /*15a90*/  BAR.SYNC.DEFER_BLOCKING 0xf, 0x100 ;  /* 0x03c4000000007b1d */ /* 0x000fec0000010000 */
[----:B0-----:R-:W4:Y:S01]  /*15aa0*/  LDL.64 R28, [R1+0x308] ;  /* 0x00030800011c7983 */ /* 0x001f220000100a00 */
[C---:B------:R-:W-:Y:S01]  /*15ab0*/  FMUL.FTZ R5, R128.reuse, R5 ;  /* 0x0000000580057220 */ /* 0x040fe20000410000 */
[C---:B------:R-:W-:Y:S02]  /*15ac0*/  FMUL.FTZ R4, R128.reuse, R4 ;  /* 0x0000000480047220 */ /* 0x040fe40000410000 */
[----:B------:R-:W4:Y:S04]  /*15ad0*/  LD.E.64 R90, desc[UR46][R2.64+0x8] ;  /* 0x0000082e025a7980 */ /* 0x000f28000c101b00 */
[----:B------:R-:W4:Y:S04]  /*15ae0*/  LD.E.64 R2, desc[UR46][R2.64] ;  /* 0x0000002e02027980 */ /* 0x000f28000c101b00 */
[----:B------:R0:W-:Y:S04]  /*15af0*/  STL.64 [R1+0x400], R26 ;  /* 0x0004001a01007387 */ /* 0x0001e80000100a00 */
        /* <DEDUP_REMOVED lines=9> */
[----:B------:R-:W-:Y:S04]  /*15b90*/  STL.64 [R1+0x290], R104 ;  /* 0x0002906801007387 */ /* 0x000fe80000100a00 */
[----:B------:R2:W-:Y:S04]  /*15ba0*/  STL.64 [R1+0x218], R102 ;  /* 0x0002186601007387 */ /* 0x0005e80000100a00 */
[----:B------:R2:W-:Y:S04]  /*15bb0*/  STL.64 [R1+0x228], R106 ;  /* 0x0002286a01007387 */ /* 0x0005e80000100a00 */
[----:B0-----:R-:W4:Y:S04]  /*15bc0*/  LDL.64 R26, [R1+0x2c8] ;  /* 0x0002c800011a7983 */ /* 0x001f280000100a00 */
[----:B-1----:R-:W4:Y:S04]  /*15bd0*/  LDL.64 R12, [R1+0x318] ;  /* 0x00031800010c7983 */ /* 0x002f280000100a00 */
[----:B------:R-:W4:Y:S04]  /*15be0*/  LDL.64 R24, [R1+0x328] ;  /* 0x0003280001187983 */ /* 0x000f280000100a00 */
[----:B------:R-:W4:Y:S04]  /*15bf0*/  LDL.64 R22, [R1+0x338] ;  /* 0x0003380001167983 */ /* 0x000f280000100a00 */
[----:B------:R-:W4:Y:S04]  /*15c00*/  LDL.64 R20, [R1+0x348] ;  /* 0x0003480001147983 */ /* 0x000f280000100a00 */
[----:B------:R-:W4:Y:S04]  /*15c10*/  LDL.64 R14, [R1+0x358] ;  /* 0x00035800010e7983 */ /* 0x000f280000100a00 */
[----:B------:R-:W4:Y:S04]  /*15c20*/  LDL.64 R10, [R1+0x368] ;  /* 0x00036800010a7983 */ /* 0x000f280000100a00 */
[----:B------:R-:W4:Y:S04]  /*15c30*/  LDL.64 R92, [R1+0x378] ;  /* 0x00037800015c7983 */ /* 0x000f280000100a00 */
[----:B--2---:R-:W2:Y:S04]  /*15c40*/  LDL.64 R94, [R1+0x388] ;  /* 0x00038800015e7983 */ /* 0x004ea80000100a00 */
[----:B------:R-:W2:Y:S04]  /*15c50*/  LDL.64 R96, [R1+0x3a8] ;  /* 0x0003a80001607983 */ /* 0x000ea80000100a00 */
[----:B------:R-:W2:Y:S04]  /*15c60*/  LDL.64 R102, [R1+0x3c8] ;  /* 0x0003c80001667983 */ /* 0x000ea80000100a00 */
[----:B------:R-:W2:Y:S04]  /*15c70*/  LDL.64 R106, [R1+0x3d8] ;  /* 0x0003d800016a7983 */ /* 0x000ea80000100a00 */
[----:B------:R-:W2:Y:S04]  /*15c80*/  LDL.64 R104, [R1+0x3e8] ;  /* 0x0003e80001687983 */ /* 0x000ea80000100a00 */
[----:B------:R0:W-:Y:S04]  /*15c90*/  STL.64 [R1+0x238], R4 ;  /* 0x0002380401007387 */ /* 0x0001e80000100a00 */
        /* <DEDUP_REMOVED lines=36> */
[C---:B---3--:R-:W-:Y:S01]  /*15ee0*/  FMUL.FTZ R73, R129.reuse, R73 ;  /* 0x0000004981497220 */ /* 0x048fe20000410000 */
[C---:B------:R-:W-:Y:S01]  /*15ef0*/  FMUL.FTZ R72, R129.reuse, R72 ;  /* 0x0000004881487220 */ /* 0x040fe20000410000 */
[C---:B------:R-:W-:Y:S01]  /*15f00*/  FMUL.FTZ R71, R129.reuse, R71 ;  /* 0x0000004781477220 */ /* 0x040fe20000410000 */
[C---:B------:R-:W-:Y:S01]  /*15f10*/  FMUL.FTZ R70, R129.reuse, R70 ;  /* 0x0000004681467220 */ /* 0x040fe20000410000 */
[C---:B------:R-:W-:Y:S01]  /*15f20*/  FMUL.FTZ R69, R129.reuse, R69 ;  /* 0x0000004581457220 */ /* 0x040fe20000410000 */
        /* <DEDUP_REMOVED lines=41> */
[----:B------:R-:W-:Y:S04]  /*161c0*/  STL.64 [R1+0x2a0], R116 ;  /* 0x0002a07401007387 */ /* 0x000fe80000100a00 */
[----:B------:R-:W-:Y:S04]  /*161d0*/  STL.64 [R1+0x2b0], R112 ;  /* 0x0002b07001007387 */ /* 0x000fe80000100a00 */
[----:B------:R-:W-:Y:S01]  /*161e0*/  STL.64 [R1+0x2c0], R108 ;  /* 0x0002c06c01007387 */ /* 0x000fe20000100a00 */
[C---:B------:R-:W-:Y:S01]  /*161f0*/  FMUL.FTZ R31, R128.reuse, R31 ;  /* 0x0000001f801f7220 */ /* 0x040fe20000410000 */
[----:B------:R-:W-:-:S02]  /*16200*/  FMUL.FTZ R30, R128, R30 ;  /* 0x0000001e801e7220 */ /* 0x000fc40000410000 */
[----:B------:R-:W-:Y:S04]  /*16210*/  STL.64 [R1+0x2d0], R76 ;  /* 0x0002d04c01007387 */ /* 0x000fe80000100a00 */
[----:B------:R-:W-:Y:S04]  /*16220*/  STL.64 [R1+0x2e0], R78 ;  /* 0x0002e04e01007387 */ /* 0x000fe80000100a00 */
[----:B------:R-:W-:Y:S04]  /*16230*/  STL.64 [R1+0x2f0], R80 ;  /* 0x0002f05001007387 */ /* 0x000fe80000100a00 */
[----:B------:R-:W-:Y:S04]  /*16240*/  STL.64 [R1+0x300], R82 ;  /* 0x0003005201007387 */ /* 0x000fe80000100a00 */
        /* <DEDUP_REMOVED lines=8> */
[----:B------:R-:W-:Y:S01]  /*162d0*/  STL.64 [R1+0x370], R70 ;  /* 0x0003704601007387 */ /* 0x000fe20000100a00 */
[----:B------:R-:W-:-:S03]  /*162e0*/  MOV R6, R90 ;  /* 0x0000005a00067202 */ /* 0x000fc60000000f00 */
        /* <DEDUP_REMOVED lines=55> */
[----:B------:R-:W-:Y:S04]  /*16660*/  STL.64 [R1+0x398], R98 ;  /* 0x0003986201007387 */ /* 0x000fe80000100a00 */
[----:B------:R4:W-:Y:S04]  /*16670*/  STL.64 [R1+0x3a8], R96 ;  /* 0x0003a86001007387 */ /* 0x0009e80000100a00 */
[----:B------:R4:W-:Y:S04]  /*16680*/  STL.64 [R1+0x3b8], R100 ;  /* 0x0003b86401007387 */ /* 0x0009e80000100a00 */
[----:B------:R4:W-:Y:S04]  /*16690*/  STL.64 [R1+0x3c8], R102 ;  /* 0x0003c86601007387 */ /* 0x0009e80000100a00 */
[----:B------:R-:W-:Y:S04]  /*166a0*/  STL.64 [R1+0x3d8], R106 ;  /* 0x0003d86a01007387 */ /* 0x000fe80000100a00 */
[----:B------:R4:W-:Y:S04]  /*166b0*/  STL.64 [R1+0x3e8], R104 ;  /* 0x0003e86801007387 */ /* 0x0009e80000100a00 */
[----:B------:R4:W-:Y:S04]  /*166c0*/  STL.64 [R1+0x3f8], R110 ;  /* 0x0003f86e01007387 */ /* 0x0009e80000100a00 */
        /* <DEDUP_REMOVED lines=12> */
[----:B0-----:R-:W4:Y:S04]  /*16790*/  LDL.64 R4, [R1+0x88] ;  /* 0x0000880001047983 */ /* 0x001f280000100a00 */
[----:B-1----:R-:W4:Y:S04]  /*167a0*/  LDL R10, [R1+0x240] ;  /* 0x00024000010a7983 */ /* 0x002f280000100800 */
        /* <DEDUP_REMOVED lines=115> */
[----:B------:R-:W-:Y:S01]  /*16ee0*/  IMAD R4, R142, 0x1000, R4 ;  /* 0x000010008e047824 */ /* 0x000fe200078e0204 */
[----:B------:R-:W-:-:S02]  /*16ef0*/  F2FP.BF16.F32.PACK_AB R164, R119, R164 ;  /* 0x000000a477a4723e */ /* 0x000fc400000010ff */
[----:B------:R-:W-:Y:S01]  /*16f00*/  STL [R1+0x240], R10 ;  /* 0x0002400a01007387 */ /* 0x000fe20000100800 */
[----:B------:R-:W-:Y:S02]  /*16f10*/  F2FP.BF16.F32.PACK_AB R165, R165, R127 ;  /* 0x0000007fa5a5723e */ /* 0x000fe400000010ff */
[----:B------:R-:W-:Y:S01]  /*16f20*/  F2FP.BF16.F32.PACK_AB R166, R166, R118 ;  /* 0x00000076a6a6723e */ /* 0x000fe200000010ff */
[----:B------:R-:W-:Y:S01]  /*16f30*/  STL [R1+0x244], R11 ;  /* 0x0002440b01007387 */ /* 0x000fe20000100800 */
[----:B------:R-:W-:Y:S02]  /*16f40*/  F2FP.BF16.F32.PACK_AB R167, R126, R167 ;  /* 0x000000a77ea7723e */ /* 0x000fe400000010ff */
[----:B------:R-:W-:Y:S01]  /*16f50*/  F2FP.BF16.F32.PACK_AB R168, R168, R115 ;  /* 0x00000073a8a8723e */ /* 0x000fe200000010ff */
[----:B------:R-:W-:Y:S01]  /*16f60*/  STL [R1+0x248], R12 ;  /* 0x0002480c01007387 */ /* 0x000fe20000100800 */
[----:B------:R-:W-:Y:S02]  /*16f70*/  F2FP.BF16.F32.PACK_AB R169, R125, R169 ;  /* 0x000000a97da9723e */ /* 0x000fe400000010ff */
[----:B------:R-:W-:Y:S01]  /*16f80*/  F2FP.BF16.F32.PACK_AB R170, R170, R114 ;  /* 0x00000072aaaa723e */ /* 0x000fe200000010ff */
[----:B------:R-:W-:Y:S01]  /*16f90*/  STL [R1+0x24c], R13 ;  /* 0x00024c0d01007387 */ /* 0x000fe20000100800 */
[----:B------:R-:W-:-:S02]  /*16fa0*/  F2FP.BF16.F32.PACK_AB R171, R124, R171 ;  /* 0x000000ab7cab723e */ /* 0x000fc400000010ff */
[----:B------:R-:W-:Y:S01]  /*16fb0*/  F2FP.BF16.F32.PACK_AB R176, R176, R123 ;  /* 0x0000007bb0b0723e */ /* 0x000fe200000010ff */
[----:B------:R-:W-:Y:S01]  /*16fc0*/  STL [R1+0x250], R14 ;  /* 0x0002500e01007387 */ /* 0x000fe20000100800 */
[----:B------:R-:W-:Y:S02]  /*16fd0*/  F2FP.BF16.F32.PACK_AB R177, R122, R177 ;  /* 0x000000b17ab1723e */ /* 0x000fe400000010ff */
[----:B------:R-:W-:Y:S01]  /*16fe0*/  F2FP.BF16.F32.PACK_AB R178, R178, R121 ;  /* 0x00000079b2b2723e */ /* 0x000fe200000010ff */
[----:B------:R-:W-:Y:S01]  /*16ff0*/  STL [R1+0x254], R15 ;  /* 0x0002540f01007387 */ /* 0x000fe20000100800 */
[----:B------:R-:W-:-:S03]  /*17000*/  F2FP.BF16.F32.PACK_AB R179, R179, R120 ;  /* 0x00000078b3b3723e */ /* 0x000fc600000010ff */
        /* <DEDUP_REMOVED lines=72> */
[----:B--2---:R-:W-:Y:S04]  /*17490*/  STL [R1+0x378], R92 ;  /* 0x0003785c01007387 */ /* 0x004fe80000100800 */
[----:B------:R-:W-:Y:S04]  /*174a0*/  STL [R1+0x37c], R93 ;  /* 0x00037c5d01007387 */ /* 0x000fe80000100800 */
[----:B---3--:R-:W-:Y:S04]  /*174b0*/  STL [R1+0x380], R94 ;  /* 0x0003805e01007387 */ /* 0x008fe80000100800 */
[----:B------:R2:W-:Y:S04]  /*174c0*/  STL [R1+0x384], R95 ;  /* 0x0003845f01007387 */ /* 0x0005e80000100800 */
[----:B----4-:R-:W-:Y:S04]  /*174d0*/  STL [R1+0x388], R96 ;  /* 0x0003886001007387 */ /* 0x010fe80000100800 */
        /* <DEDUP_REMOVED lines=33> */
[----:B0-----:R-:W4:Y:S04]  /*176f0*/  LDL.128 R24, [R1+0x210] ;  /* 0x0002100001187983 */ /* 0x001f280000100c00 */
[----:B-1----:R-:W4:Y:S04]  /*17700*/  LDL.128 R28, [R1+0x220] ;  /* 0x00022000011c7983 */ /* 0x002f280000100c00 */
        /* <DEDUP_REMOVED lines=30> */
[----:B------:R-:W-:Y:S01]  /*178f0*/  IMAD R3, R3, 0x2, R6 ;  /* 0x0000000203037824 */ /* 0x000fe200078e0206 */
[----:B------:R-:W-:-:S02]  /*17900*/  R2UR UR6, R4 ;  /* 0x00000000040672ca */ /* 0x000fc400000e0000 */
[----:B------:R0:W-:Y:S01]  /*17910*/  STSM.16.M88.4 [R6], R164 ;  /* 0x000000a406007844 */ /* 0x0001e20000000200 */
[----:B------:R-:W-:Y:S02]  /*17920*/  R2UR UR7, R5 ;  /* 0x00000000050772ca */ /* 0x000fe400000e0000 */
[----:B------:R-:W-:Y:S02]  /*17930*/  F2FP.BF16.F32.PACK_AB R172, R172, R197 ;  /* 0x000000c5acac723e */ /* 0x000fe400000010ff */
[----:B------:R-:W-:Y:S02]  /*17940*/  F2FP.BF16.F32.PACK_AB R173, R8, R173 ;  /* 0x000000ad08ad723e */ /* 0x000fe400000010ff */
[----:B------:R-:W-:Y:S02]  /*17950*/  F2FP.BF16.F32.PACK_AB R174, R191, R174 ;  /* 0x000000aebfae723e */ /* 0x000fe400000010ff */
[----:B------:R-:W-:Y:S01]  /*17960*/  F2FP.BF16.F32.PACK_AB R175, R7, R175 ;  /* 0x000000af07af723e */ /* 0x000fe200000010ff */
[----:B0-----:R-:W-:-:S02]  /*17970*/  IMAD R6, R2, 0x2, R6 ;  /* 0x0000000202067824 */ /* 0x001fc400078e0206 */
[----:B------:R-:W-:-:S03]  /*17980*/  IMAD R2, R2, 0x2, R3 ;  /* 0x0000000202027824 */ /* 0x000fc600078e0203 */
[----:B------:R-:W-:Y:S04]  /*17990*/  STSM.16.M88.4 [R6], R168 ;  /* 0x000000a806007844 */ /* 0x000fe80000000200 */
[----:B------:R0:W-:Y:S04]  /*179a0*/  STSM.16.M88.4 [R3], R176 ;  /* 0x000000b003007844 */ /* 0x0001e80000000200 */
[----:B------:R1:W-:Y:S01]  /*179b0*/  STSM.16.M88.4 [R2], R172 ;  /* 0x000000ac02007844 */ /* 0x0003e20000000200 */
[----:B0-----:R-:W-:Y:S02]  /*179c0*/  IMAD.MOV.U32 R3, RZ, RZ, R5 ;  /* 0x000000ffff037224 */ /* 0x001fe400078e0005 */
[----:B-1----:R-:W-:Y:S01]  /*179d0*/  VIADD R2, R4, 0x80 ;  /* 0x0000008004027836 */ /* 0x002fe20000000000 */
        /* <DEDUP_REMOVED lines=421> */
.L_x_6825:
[----:B------:R-:W-:Y:S05]  /*19430*/  BSYNC B0 ;  /* 0x0000000000007941 */ /* 0x000fea0003800000 */
.L_x_6824:
        /* <DEDUP_REMOVED lines=9> */
[----:B0-----:R-:W2:Y:S02]  /*194d0*/  LDL R2, [R1+0x50] ;  /* 0x0000500001027983 */ /* 0x001ea40000100800 */
[----:B--2---:R-:W-:-:S07]  /*194e0*/  IMAD.SHL.U32 R2, R2, 0x40, RZ ;  /* 0x0000004002027824 */ /* 0x004fce00078e00ff */
.L_x_6793:
[----:B------:R-:W0:Y:S01]  /*194f0*/  LDC R3, c[0x0][0x448] ;  /* 0x00011200ff037b82 */ /* 0x000e220000000800 */
[----:B------:R-:W-:Y:S01]  /*19500*/  VIADD R2, R2, 0x3f ;  /* 0x0000003f02027836 */ /* 0x000fe20000000000 */
[----:B------:R-:W-:-:S06]  /*19510*/  ULDC UR4, c[0x0][0xad4] ;  /* 0x0002b50000047ab9 */ /* 0x000fcc0000000800 */
[----:B------:R-:W1:Y:S01]  /*19520*/  LDC R7, c[0x0][0xadc] ;  /* 0x0002b700ff077b82 */ /* 0x000e620000000800 */
[----:B0-----:R-:W-:-:S13]  /*19530*/  ISETP.NE.AND P0, PT, R3, 0x1, PT ;  /* 0x000000010300780c */ /* 0x001fda0003f05270 */
[----:B------:R-:W0:Y:S08]  /*19540*/  @P0 LDC R3, c[0x0][0x44c] ;  /* 0x00011300ff030b82 */ /* 0x000e300000000800 */
[----:B------:R-:W2:Y:S01]  /*19550*/  @P0 LDC R4, c[0x0][0x450] ;  /* 0x00011400ff040b82 */ /* 0x000ea20000000800 */
[----:B0-----:R-:W-:-:S05]  /*19560*/  @P0 IMAD.HI.U32 R3, R2, R3, RZ ;  /* 0x0000000302030227 */ /* 0x001fca00078e00ff */
[----:B--2---:R-:W-:Y:S02]  /*19570*/  @P0 SHF.R.U32.HI R2, RZ, R4, R3 ;  /* 0x00000004ff020219 */ /* 0x004fe40000011603 */
[----:B-1----:R-:W-:-:S03]  /*19580*/  ISETP.GE.AND P0, PT, R7, 0x1, PT ;  /* 0x000000010700780c */ /* 0x002fc60003f06270 */
[----:B------:R-:W-:-:S04]  /*19590*/  IMAD.IADD R2, R211, 0x1, R2 ;  /* 0x00000001d3027824 */ /* 0x000fc800078e0202 */
[----:B------:R-:W-:-:S06]  /*195a0*/  VIADD R3, R2, -UR4 ;  /* 0x8000000402037c36 */ /* 0x000fcc0008000000 */
[----:B------:R-:W-:Y:S05]  /*195b0*/  @!P0 BRA `(.L_x_6827) ;  /* 0x0000000000448947 */ /* 0x000fea0003800000 */
        /* <DEDUP_REMOVED lines=10> */
.L_x_6829:
[----:B------:R-:W-:-:S13]  /*19660*/  ISETP.NE.AND P0, PT, R7, 0x1, PT ;  /* 0x000000010700780c */ /* 0x000fda0003f05270 */
[----:B------:R-:W0:Y:S02]  /*19670*/  @P0 LDC.64 R4, c[0x0][0xae0] ;  /* 0x0002b800ff040b82 */ /* 0x000e240000000a00 */
[----:B0-----:R-:W-:-:S05]  /*19680*/  @P0 IMAD.HI.U32 R4, R2, R4, RZ ;  /* 0x0000000402040227 */ /* 0x001fca00078e00ff */
[----:B------:R-:W-:-:S07]  /*19690*/  @P0 SHF.R.U32.HI R2, RZ, R5, R4 ;  /* 0x00000005ff020219 */ /* 0x000fce0000011604 */
.L_x_6830:
[----:B------:R-:W-:Y:S05]  /*196a0*/  BSYNC B0 ;  /* 0x0000000000007941 */ /* 0x000fea0003800000 */
.L_x_6828:
[----:B------:R-:W-:-:S05]  /*196b0*/  IMAD R2, R2, R7, RZ ;  /* 0x0000000702027224 */ /* 0x000fca00078e02ff */
[----:B------:R-:W-:-:S07]  /*196c0*/  VIMNMX R3, R3, R2, !PT ;  /* 0x0000000203037248 */ /* 0x000fce0007fe0100 */
.L_x_6827:
[----:B------:R-:W-:-:S05]  /*196d0*/  VIADD R3, R3, 0x3f ;  /* 0x0000003f03037836 */ /* 0x000fca0000000000 */
[----:B------:R-:W-:-:S04]  /*196e0*/  SHF.R.S32.HI R2, RZ, 0x1f, R3 ;  /* 0x0000001fff027819 */ /* 0x000fc80000011403 */
[----:B------:R-:W-:-:S04]  /*196f0*/  LEA.HI R2, R2, R3, RZ, 0x6 ;  /* 0x0000000302027211 */ /* 0x000fc800078f30ff */
[----:B------:R-:W-:-:S04]  /*19700*/  SHF.R.S32.HI R3, RZ, 0x6, R2 ;  /* 0x00000006ff037819 */ /* 0x000fc80000011402 */
[----:B------:R-:W-:-:S04]  /*19710*/  VIMNMX R20, R194, R3, !PT ;  /* 0x00000003c2147248 */ /* 0x000fc80007fe0100 */
[----:B------:R-:W-:-:S13]  /*19720*/  ISETP.GE.AND P0, PT, R0, R20, PT ;  /* 0x000000140000720c */ /* 0x000fda0003f06270 */
[----:B------:R-:W-:Y:S05]  /*19730*/  @!P0 BRA `(.L_x_6831) ;  /* 0x0000006c003c8947 */ /* 0x000fea0003800000 */
.L_x_6854:
        /* <DEDUP_REMOVED lines=20> */
.L_x_6833:
[----:B------:R-:W-:Y:S05]  /*19880*/  BSYNC B0 ;  /* 0x0000000000007941 */ /* 0x000fea0003800000 */
.L_x_6832:
        /* <DEDUP_REMOVED lines=9> */
.L_x_6835:
[----:B------:R-:W-:Y:S05]  /*19920*/  BSYNC B0 ;  /* 0x0000000000007941 */ /* 0x000fea0003800000 */
.L_x_6834:
[----:B------:R-:W-:Y:S04]  /*19930*/  BSSY B0, `(.L_x_6836) ;  /* 0x0000006000007945 */ /* 0x000fe80003800000 */
[----:B-1----:R-:W-:Y:S05]  /*19940*/  @P0 BRA `(.L_x_6837) ;  /* 0x0000000000100947 */ /* 0x002fea0003800000 */
[----:B-----5:R-:W-:Y:S01]  /*19950*/  IMAD R6, R6, 0x8, R3 ;  /* 0x0000000806067824 */ /* 0x020fe200078e0203 */
[----:B------:R-:W-:-:S04]  /*19960*/  SHF.L.U32 R7, R7, 0x1f, RZ ;  /* 0x0000001f07077819 */ /* 0x000fc800000006ff */
[----:B------:R-:W1:Y:S02]  /*19970*/  SYNCS.PHASECHK.TRANS64.TRYWAIT P0, [R6+URZ], R7 ;  /* 0x00000007060075a7 */ /* 0x000e64000800017f */
[----:B-1----:R-:W-:Y:S05]  /*19980*/  @!P0 BRA `(.L_x_6838) ;  /* 0x000001c400a08947 */ /* 0x002fea0003800000 */
.L_x_6837:
[----:B------:R-:W-:Y:S05]  /*19990*/  BSYNC B0 ;  /* 0x0000000000007941 */ /* 0x000fea0003800000 */
.L_x_6836:
[----:B-1---5:R-:W2:Y:S04]  /*199a0*/  LDL R7, [R1+0x1c0] ;  /* 0x0001c00001077983 */ /* 0x022ea80000100800 */
[----:B------:R-:W2:Y:S01]  /*199b0*/  LDL.64 R2, [R1+0x80] ;  /* 0x0000800001027983 */ /* 0x000ea20000100a00 */
[----:B------:R-:W-:Y:S05]  /*199c0*/  WARPSYNC.ALL ;  /* 0x0000000000007948 */ /* 0x000fea0003800000 */
[----:B------:R-:W3:Y:S04]  /*199d0*/  LDL.64 R12, [R1+0x78] ;  /* 0x00007800010c7983 */ /* 0x000ee80000100a00 */
[----:B0-----:R-:W4:Y:S04]  /*199e0*/  LDL.64 R4, [R1+0x78] ;  /* 0x0000780001047983 */ /* 0x001f280000100a00 */
[----:B------:R-:W4:Y:S04]  /*199f0*/  LDL.64 R8, [R1+0x78] ;  /* 0x0000780001087983 */ /* 0x000f280000100a00 */
[----:B------:R-:W4:Y:S01]  /*19a00*/  LDL.64 R10, [R1+0x78] ;  /* 0x00007800010a7983 */ /* 0x000f220000100a00 */
[----:B--2---:R-:W-:Y:S01]  /*19a10*/  IMAD R2, R7, 0x200, R2 ;  /* 0x0000020007027824 */ /* 0x004fe200078e0202 */
[----:B------:R-:W-:-:S02]  /*19a20*/  R2UR UR7, R3 ;  /* 0x00000000030772ca */ /* 0x000fc400000e0000 */
[----:B------:R-:W2:Y:S02]  /*19a30*/  LDL R15, [R1+0x28] ;  /* 0x00002800010f7983 */ /* 0x000ea40000100800 */
[C---:B------:R-:W-:Y:S01]  /*19a40*/  R2UR UR6, R2.reuse ;  /* 0x00000000020672ca */ /* 0x040fe200000e0000 */
[----:B------:R-:W-:Y:S01]  /*19a50*/  WARPGROUP.ARRIVE ;  /* 0x00000000000079c5 */ /* 0x000fe20000000000 */
[----:B------:R-:W-:Y:S02]  /*19a60*/  VIADD R6, R2, 0x2 ;  /* 0x0000000202067836 */ /* 0x000fe40000000000 */
[----:B------:R-:W-:Y:S01]  /*19a70*/  IMAD.MOV.U32 R7, RZ, RZ, R3 ;  /* 0x000000ffff077224 */ /* 0x000fe200078e0003 */
[----:B---3--:R-:W-:Y:S02]  /*19a80*/  R2UR UR4, R12 ;  /* 0x000000000c0472ca */ /* 0x008fe400000e0000 */
[----:B------:R-:W-:Y:S02]  /*19a90*/  R2UR UR5, R13 ;  /* 0x000000000d0572ca */ /* 0x000fe400000e0000 */
[----:B------:R0:W5:Y:S11]  /*19aa0*/  LDL.64 R12, [R1+0x1c0] ;  /* 0x0001c000010c7983 */ /* 0x0001760000100a00 */
[----:B------:R-:W-:Y:S01]  /*19ab0*/  HGMMA.64x64x16.F32.BF16 R24, gdesc[UR4], RZ, !UPT, gsb0 ;  /* 0x00e00000041879f0 */ /* 0x000fe2000c0018ff */
[----:B----4-:R-:W-:Y:S01]  /*19ac0*/  VIADD R4, R4, 0x2 ;  /* 0x0000000204047836 */ /* 0x010fe20000000000 */
[----:B------:R-:W-:-:S02]  /*19ad0*/  R2UR UR6, R6 ;  /* 0x00000000060672ca */ /* 0x000fc400000e0000 */
[----:B------:R-:W-:Y:S02]  /*19ae0*/  R2UR UR7, R7 ;  /* 0x00000000070772ca */ /* 0x000fe400000e0000 */
[----:B------:R-:W-:Y:S02]  /*19af0*/  R2UR UR4, R4 ;  /* 0x00000000040472ca */ /* 0x000fe400000e0000 */
        /* <DEDUP_REMOVED lines=35> */
.L_x_6840:
[----:B------:R-:W-:Y:S05]  /*19d30*/  BSYNC B0 ;  /* 0x0000000000007941 */ /* 0x000fea0003800000 */
.L_x_6839:
        /* <DEDUP_REMOVED lines=8> */
.L_x_6842:
[----:B------:R-:W-:Y:S05]  /*19dc0*/  BSYNC B0 ;  /* 0x0000000000007941 */ /* 0x000fea0003800000 */
.L_x_6841:
[----:B------:R-:W-:Y:S04]  /*19dd0*/  BSSY B0, `(.L_x_6843) ;  /* 0x0000004000007945 */ /* 0x000fe80003800000 */
[----:B-1----:R-:W-:Y:S05]  /*19de0*/  @P0 BRA `(.L_x_6844) ;  /* 0x0000000000080947 */ /* 0x002fea0003800000 */
[----:B------:R-:W1:Y:S02]  /*19df0*/  SYNCS.PHASECHK.TRANS64.TRYWAIT P0, [R12+URZ], R13 ;  /* 0x0000000d0c0075a7 */ /* 0x000e64000800017f */
[----:B-1----:R-:W-:Y:S05]  /*19e00*/  @!P0 BRA `(.L_x_6845) ;  /* 0x000001c000948947 */ /* 0x002fea0003800000 */
.L_x_6844:
[----:B------:R-:W-:Y:S05]  /*19e10*/  BSYNC B0 ;  /* 0x0000000000007941 */ /* 0x000fea0003800000 */
.L_x_6843:
        /* <DEDUP_REMOVED lines=9> */
[----:B------:R-:W4:Y:S05]  /*19eb0*/  LDL.64 R6, [R1+0x90] ;  /* 0x0000900001067983 */ /* 0x000f2a0000100a00 */
[----:B------:R-:W0:Y:S01]  /*19ec0*/  S2R R15, SR_TID.X ;  /* 0x00000000000f7919 */ /* 0x000e220000002100 */
[----:B------:R-:W4:Y:S01]  /*19ed0*/  LDL.64 R58, [R1+0x90] ;  /* 0x00009000013a7983 */ /* 0x000f220000100a00 */
[----:B------:R-:W-:-:S03]  /*19ee0*/  IMAD.MOV.U32 R57, RZ, RZ, 0x4 ;  /* 0x00000004ff397424 */ /* 0x000fc600078e00ff */
[----:B------:R-:W4:Y:S01]  /*19ef0*/  LDL.64 R60, [R1+0x90] ;  /* 0x00009000013c7983 */ /* 0x000f220000100a00 */
[----:B--2---:R-:W-:Y:S01]  /*19f00*/  ISETP.NE.U32.AND P0, PT, R4, RZ, PT ;  /* 0x000000ff0400720c */ /* 0x004fe20003f05070 */
[----:B---3--:R-:W-:Y:S01]  /*19f10*/  IMAD R2, R5, 0x1000, R2 ;  /* 0x0000100005027824 */ /* 0x008fe200078e0202 */
[----:B------:R-:W-:Y:S01]  /*19f20*/  R2UR UR7, R3 ;  /* 0x00000000030772ca */ /* 0x000fe200000e0000 */
[----:B------:R-:W2:Y:S01]  /*19f30*/  LDL.64 R4, [R1+0x90] ;  /* 0x0000900001047983 */ /* 0x000ea20000100a00 */
        /* <DEDUP_REMOVED lines=184> */
[----:B------:R-:W-:-:S09]  /*1aac0*/  WARPGROUP.ARRIVE ;  /* 0x00000000000079c5 */ /* 0x000fd20000000000 */
[----:B------:R-:W-:Y:S01]  /*1aad0*/  HGMMA.64x64x16.F32.BF16 R24, gdesc[UR8], R24, UP0, gsb0 ;  /* 0x00e00000081879f0 */ /* 0x000fe2000b801818 */
[----:B------:R-:W-:Y:S01]  /*1aae0*/  SEL R23, R57, 0x2, P0 ;  /* 0x0000000239177807 */ /* 0x000fe20000000000 */
[----:B------:R-:W-:-:S03]  /*1aaf0*/  IMAD.MOV.U32 R9, RZ, RZ, R3 ;  /* 0x000000ffff097224 */ /* 0x000fc600078e0003 */
[----:B--2---:R-:W-:Y:S01]  /*1ab00*/  IADD3 R10, R23, 0x800, R10 ;  /* 0x00000800170a7810 */ /* 0x004fe20007ffe00a */
        /* <DEDUP_REMOVED lines=13> */
[----:B------:R-:W2:Y:S01]  /*1abe0*/  LDL.64 R4, [R1+0x90] ;  /* 0x0000900001047983 */ /* 0x000ea20000100a00 */
[----:B------:R-:W-:Y:S02]  /*1abf0*/  R2UR UR4, R12 ;  /* 0x000000000c0472ca */ /* 0x000fe400000e0000 */
[----:B------:R-:W-:Y:S02]  /*1ac00*/  R2UR UR6, R8 ;  /* 0x00000000080672ca */ /* 0x000fe400000e0000 */
[----:B------:R-:W-:Y:S01]  /*1ac10*/  R2UR UR5, R13 ;  /* 0x000000000d0572ca */ /* 0x000fe200000e0000 */
[----:B------:R-:W-:Y:S01]  /*1ac20*/  IMAD.MOV.U32 R8, RZ, RZ, 0x28 ;  /* 0x00000028ff087424 */ /* 0x000fe200078e00ff */
[----:B------:R-:W3:Y:S01]  /*1ac30*/  LDL.64 R12, [R1+0x90] ;  /* 0x00009000010c7983 */ /* 0x000ee20000100a00 */
        /* <DEDUP_REMOVED lines=41> */
[----:B--2---:R-:W-:Y:S01]  /*1aed0*/  IADD3 R4, R57, 0xa00, R4 ;  /* 0x00000a0039047810 */ /* 0x004fe20007ffe004 */
[----:B------:R-:W-:Y:S01]  /*1aee0*/  IMAD.MOV.U32 R59, RZ, RZ, R3 ;  /* 0x000000ffff3b7224 */ /* 0x000fe200078e0003 */
[----:B------:R-:W2:Y:S06]  /*1aef0*/  LDL.64 R10, [R1+0x90] ;  /* 0x00009000010a7983 */ /* 0x000eac0000100a00 */
[----:B------:R-:W-:Y:S01]  /*1af00*/  HGMMA.64x64x16.F32.BF16 R24, gdesc[UR4], R24, gsb0 ;  /* 0x00e00000041879f0 */ /* 0x000fe20008001818 */
[----:B------:R-:W-:Y:S01]  /*1af10*/  R2UR UR6, R58 ;  /* 0x000000003a0672ca */ /* 0x000fe200000e0000 */
[----:B------:R-:W2:Y:S01]  /*1af20*/  LDL.64 R60, [R1+0x90] ;  /* 0x00009000013c7983 */ /* 0x000ea20000100a00 */
        /* <DEDUP_REMOVED lines=24> */
[----:B------:R-:W3:Y:S06]  /*1b0b0*/  LDL.64 R4, [R1+0x90] ;  /* 0x0000900001047983 */ /* 0x000eec0000100a00 */
        /* <DEDUP_REMOVED lines=10> */
[----:B------:R-:W-:Y:S01]  /*1b160*/  IMAD.MOV.U32 R59, RZ, RZ, R3 ;  /* 0x000000ffff3b7224 */ /* 0x000fe200078e0003 */
[----:B------:R-:W4:Y:S06]  /*1b170*/  LDL.64 R6, [R1+0x90] ;  /* 0x0000900001067983 */ /* 0x000f2c0000100a00 */
[----:B------:R-:W-:Y:S01]  /*1b180*/  HGMMA.64x64x16.F32.BF16 R24, gdesc[UR4], R24, gsb0 ;  /* 0x00e00000041879f0 */ /* 0x000fe20008001818 */
[----:B------:R-:W-:-:S02]  /*1b190*/  R2UR UR6, R58 ;  /* 0x000000003a0672ca */ /* 0x000fc400000e0000 */
[----:B------:R-:W-:Y:S02]  /*1b1a0*/  R2UR UR7, R59 ;  /* 0x000000003b0772ca */ /* 0x000fe400000e0000 */
[----:B------:R-:W-:Y:S01]  /*1b1b0*/  R2UR UR4, R8 ;  /* 0x00000000080472ca */ /* 0x000fe200000e0000 */
[----:B------:R-:W-:Y:S01]  /*1b1c0*/  IMAD.IADD R12, R57, 0x1, R12 ;  /* 0x00000001390c7824 */ /* 0x000fe200078e020c */
[----:B------:R-:W-:Y:S01]  /*1b1d0*/  R2UR UR5, R9 ;  /* 0x00000000090572ca */ /* 0x000fe200000e0000 */
[----:B------:R-:W-:Y:S01]  /*1b1e0*/  IMAD.MOV.U32 R13, RZ, RZ, R3 ;  /* 0x000000ffff0d7224 */ /* 0x000fe200078e0003 */
[----:B------:R-:W4:Y:S04]  /*1b1f0*/  LDL.64 R8, [R1+0x90] ;  /* 0x0000900001087983 */ /* 0x000f280000100a00 */
[----:B------:R-:W4:Y:S01]  /*1b200*/  LDL.64 R58, [R1+0x90] ;  /* 0x00009000013a7983 */ /* 0x000f220000100a00 */
[----:B------:R-:W-:-:S02]  /*1b210*/  WARPGROUP.DEPBAR.LE gsb0, 0x0 ;  /* 0x00008000000079c5 */ /* 0x000fc40000010000 */
[----:B------:R-:W-:-:S06]  /*1b220*/  WARPGROUP.ARRIVE ;  /* 0x00000000000079c5 */ /* 0x000fcc0000000000 */
[----:B------:R-:W-:Y:S01]  /*1b230*/  HGMMA.64x64x16.F32.BF16 R24, gdesc[UR4], R24, gsb0 ;  /* 0x00e00000041879f0 */ /* 0x000fe20008001818 */
[----:B--2---:R-:W-:Y:S02]  /*1b240*/  IADD3 R10, R57, 0xc00, R10 ;  /* 0x00000c00390a7810 */ /* 0x004fe40007ffe00a */
        /* <DEDUP_REMOVED lines=23> */
[----:B------:R-:W-:Y:S01]  /*1b3c0*/  VIADD R10, R2, 0xe00 ;  /* 0x00000e00020a7836 */ /* 0x000fe20000000000 */
[C---:B---3--:R-:W-:Y:S01]  /*1b3d0*/  IADD3 R4, R15.reuse, 0xe00, R4 ;  /* 0x00000e000f047810 */ /* 0x048fe20007ffe004 */
[----:B------:R-:W-:Y:S02]  /*1b3e0*/  IMAD.MOV.U32 R13, RZ, RZ, R3 ;  /* 0x000000ffff0d7224 */ /* 0x000fe400078e0003 */
[----:B------:R-:W-:Y:S01]  /*1b3f0*/  IMAD.IADD R12, R15, 0x1, R10 ;  /* 0x000000010f0c7824 */ /* 0x000fe200078e020a */
[----:B------:R-:W-:Y:S01]  /*1b400*/  R2UR UR4, R4 ;  /* 0x00000000040472ca */ /* 0x000fe200000e0000 */
[----:B------:R-:W2:Y:S01]  /*1b410*/  LDL R15, [R1] ;  /* 0x00000000010f7983 */ /* 0x000ea20000100800 */
[----:B------:R-:W-:Y:S02]  /*1b420*/  R2UR UR7, R13 ;  /* 0x000000000d0772ca */ /* 0x000fe400000e0000 */
[----:B------:R-:W-:Y:S01]  /*1b430*/  R2UR UR6, R12 ;  /* 0x000000000c0672ca */ /* 0x000fe200000e0000 */
[----:B------:R0:W5:Y:S01]  /*1b440*/  LDL R13, [R1+0xc] ;  /* 0x00000c00010d7983 */ /* 0x0001620000100800 */
[----:B------:R-:W-:-:S03]  /*1b450*/  R2UR UR5, R5 ;  /* 0x00000000050572ca */ /* 0x000fc600000e0000 */
[----:B------:R0:W5:Y:S01]  /*1b460*/  LDL R12, [R1+0x1c0] ;  /* 0x0001c000010c7983 */ /* 0x0001620000100800 */
[----:B------:R-:W-:Y:S02]  /*1b470*/  WARPGROUP.DEPBAR.LE gsb0, 0x0 ;  /* 0x00008000000079c5 */ /* 0x000fe40000010000 */
[----:B------:R-:W-:-:S07]  /*1b480*/  WARPGROUP.ARRIVE ;  /* 0x00000000000079c5 */ /* 0x000fce0000000000 */
        /* <DEDUP_REMOVED lines=12> */
[----:B------:R-:W-:Y:S01]  /*1b550*/  IADD3 R8, R57, 0xe00, R8 ;  /* 0x00000e0039087810 */ /* 0x000fe20007ffe008 */
        /* <DEDUP_REMOVED lines=15> */
[----:B------:R-:W-:Y:S01]  /*1b650*/  IMAD.IADD R58, R5, 0x1, R58 ;  /* 0x00000001053a7824 */ /* 0x000fe200078e023a */
        /* <DEDUP_REMOVED lines=45> */
.L_x_6847:
[----:B------:R-:W-:Y:S05]  /*1b930*/  BSYNC B0 ;  /* 0x0000000000007941 */ /* 0x000fea0003800000 */
.L_x_6846:
[----:B------:R-:W2:Y:S02]  /*1b940*/  LDL.64 R2, [R1+0x20] ;  /* 0x0000200001027983 */ /* 0x000ea40000100a00 */
[----:B--2---:R-:W-:-:S05]  /*1b950*/  MOV R3, R2 ;  /* 0x0000000200037202 */ /* 0x004fca0000000f00 */
[----:B-----5:R-:W-:-:S05]  /*1b960*/  IMAD R12, R12, 0x8, R3 ;  /* 0x000000080c0c7824 */ /* 0x020fca00078e0203 */
[----:B------:R-:W-:-:S04]  /*1b970*/  PRMT R12, R13, 0x654, R12 ;  /* 0x000006540d0c7816 */ /* 0x000fc8000000000c */
[----:B------:R0:W-:Y:S01]  /*1b980*/  SYNCS.ARRIVE.TRANS64.RED.A1T0 RZ, [R12+URZ], RZ ;  /* 0x000000ff0cff79a7 */ /* 0x0001e2000810043f */
[----:B------:R-:W2:Y:S04]  /*1b990*/  LDL.64 R2, [R1+0x1e0] ;  /* 0x0001e00001027983 */ /* 0x000ea80000100a00 */
[----:B------:R-:W3:Y:S04]  /*1b9a0*/  LDL R9, [R1+0x200] ;  /* 0x0002000001097983 */ /* 0x000ee80000100800 */
[----:B0-----:R-:W4:Y:S01]  /*1b9b0*/  LDL.64 R12, [R1+0x1f0] ;  /* 0x0001f000010c7983 */ /* 0x001f220000100a00 */
[----:B--2---:R-:W-:-:S02]  /*1b9c0*/  FMNMX.FTZ R4, R24, R2, !PT ;  /* 0x0000000218047209 */ /* 0x004fc40007810000 */
        /* <DEDUP_REMOVED lines=36> */
[----:B0-----:R-:W-:Y:S02]  /*1bc10*/  FMNMX.FTZ R10, R8, R5, !PT ;  /* 0x00000005080a7209 */ /* 0x001fe40007810000 */
[----:B------:R-:W4:Y:S04]  /*1bc20*/  LDL.64 R4, [R1+0xb8] ;  /* 0x0000b80001047983 */ /* 0x000f280000100a00 */
        /* <DEDUP_REMOVED lines=29> */
.L_x_6849:
[----:B------:R-:W-:Y:S05]  /*1be00*/  BSYNC B0 ;  /* 0x0000000000007941 */ /* 0x000fea0003800000 */
.L_x_6848:
        /* <DEDUP_REMOVED lines=9> */
.L_x_6851:
[----:B------:R-:W-:Y:S05]  /*1bea0*/  BSYNC B0 ;  /* 0x0000000000007941 */ /* 0x000fea0003800000 */
.L_x_6850:
        /* <DEDUP_REMOVED lines=14> */
[----:B0-----:R-:W4:Y:S04]  /*1bf90*/  LDL.64 R2, [R1+0x110] ;  /* 0x0001100001027983 */ /* 0x001f280000100a00 */
        /* <DEDUP_REMOVED lines=19> */
[----:B------:R-:W4:Y:S01]  /*1c0d0*/  LDL R143, [R1+0x1c0] ;  /* 0x0001c000018f7983 */ /* 0x000f220000100800 */
[----:B--2---:R-:W-:-:S04]  /*1c0e0*/  FMUL.FTZ R62, R62, R65 ;  /* 0x000000413e3e7220 */ /* 0x004fc80000410000 */
[-CC-:B------:R-:W-:Y:S01]  /*1c0f0*/  FFMA.FTZ R164, R24, R65.reuse, -R62.reuse ;  /* 0x0000004118a47223 */ /* 0x180fe2000001083e */
[-CC-:B------:R-:W-:Y:S02]  /*1c100*/  FFMA.FTZ R106, R25, R65.reuse, -R62.reuse ;  /* 0x00000041196a7223 */ /* 0x180fe4000001083e */
[----:B------:R-:W2:Y:S01]  /*1c110*/  LDL.64 R24, [R1+0x228] ;  /* 0x0002280001187983 */ /* 0x000ea20000100a00 */
[-C--:B------:R-:W-:Y:S01]  /*1c120*/  FFMA.FTZ R170, R36, R65.reuse, -R62 ;  /* 0x0000004124aa7223 */ /* 0x080fe2000001083e */
[----:B------:R-:W-:-:S04]  /*1c130*/  FMUL.FTZ R36, R63, R65 ;  /* 0x000000413f247220 */ /* 0x000fc80000410000 */
[-CC-:B------:R-:W-:Y:S01]  /*1c140*/  FFMA.FTZ R165, R26, R65.reuse, -R36.reuse ;  /* 0x000000411aa57223 */ /* 0x180fe20000010824 */
[-CC-:B------:R-:W-:Y:S01]  /*1c150*/  FFMA.FTZ R127, R27, R65.reuse, -R36.reuse ;  /* 0x000000411b7f7223 */ /* 0x180fe20000010824 */
[----:B------:R-:W-:Y:S01]  /*1c160*/  MUFU.EX2 R164, R164 ;  /* 0x000000a400a47308 */ /* 0x000fe20000000800 */
[-C--:B------:R-:W-:Y:S01]  /*1c170*/  FFMA.FTZ R167, R30, R65.reuse, -R36 ;  /* 0x000000411ea77223 */ /* 0x080fe20000010824 */
[----:B------:R-:W-:-:S06]  /*1c180*/  FFMA.FTZ R166, R28, R65, -R62 ;  /* 0x000000411ca67223 */ /* 0x000fcc000001083e */
[----:B------:R-:W3:Y:S01]  /*1c190*/  MUFU.EX2 R165, R165 ;  /* 0x000000a500a57308 */ /* 0x000ee20000000800 */
[-C--:B------:R-:W-:Y:S01]  /*1c1a0*/  FFMA.FTZ R128, R31, R65.reuse, -R36 ;  /* 0x000000411f807223 */ /* 0x080fe20000010824 */
[----:B------:R-:W-:-:S06]  /*1c1b0*/  FFMA.FTZ R108, R29, R65, -R62 ;  /* 0x000000411d6c7223 */ /* 0x000fcc000001083e */
[----:B------:R-:W0:Y:S01]  /*1c1c0*/  MUFU.EX2 R127, R127 ;  /* 0x0000007f007f7308 */ /* 0x000e220000000800 */
[-C--:B------:R-:W-:Y:S01]  /*1c1d0*/  FFMA.FTZ R169, R34, R65.reuse, -R36 ;  /* 0x0000004122a97223 */ /* 0x080fe20000010824 */
[----:B------:R-:W-:-:S06]  /*1c1e0*/  FFMA.FTZ R168, R32, R65, -R62 ;  /* 0x0000004120a87223 */ /* 0x000fcc000001083e */
        /* <DEDUP_REMOVED lines=8> */
[----:B------:R-:W-:-:S07]  /*1c270*/  FADD.FTZ R7, R164, R6 ;  /* 0x00000006a4077221 */ /* 0x000fce0000010000 */
[----:B------:R-:W3:Y:S01]  /*1c280*/  MUFU.EX2 R108, R108 ;  /* 0x0000006c006c7308 */ /* 0x000ee20000000800 */
[----:B0-----:R-:W-:Y:S01]  /*1c290*/  FADD.FTZ R26, R127, R26 ;  /* 0x0000001a7f1a7221 */ /* 0x001fe20000010000 */
[----:B------:R-:W-:-:S06]  /*1c2a0*/  FFMA.FTZ R130, R39, R65, -R36 ;  /* 0x0000004127827223 */ /* 0x000fcc0000010824 */
[----:B------:R-:W0:Y:S01]  /*1c2b0*/  MUFU.EX2 R169, R169 ;  /* 0x000000a900a97308 */ /* 0x000e220000000800 */
[----:B-1----:R-:W-:Y:S01]  /*1c2c0*/  FADD.FTZ R7, R106, R7 ;  /* 0x000000076a077221 */ /* 0x002fe20000010000 */
[----:B------:R-:W-:-:S06]  /*1c2d0*/  FFMA.FTZ R107, R37, R65, -R62 ;  /* 0x00000041256b7223 */ /* 0x000fcc000001083e */
[----:B------:R-:W1:Y:S01]  /*1c2e0*/  MUFU.EX2 R168, R168 ;  /* 0x000000a800a87308 */ /* 0x000e620000000800 */
[----:B------:R-:W-:Y:S01]  /*1c2f0*/  FADD.FTZ R27, R167, R26 ;  /* 0x0000001aa71b7221 */ /* 0x000fe20000010000 */
[----:B------:R-:W-:-:S06]  /*1c300*/  FFMA.FTZ R177, R42, R65, -R36 ;  /* 0x000000412ab17223 */ /* 0x000fcc0000010824 */
[----:B------:R-:W4:Y:S01]  /*1c310*/  MUFU.EX2 R129, R129 ;  /* 0x0000008100817308 */ /* 0x000f220000000800 */
[----:B------:R-:W-:Y:S01]  /*1c320*/  FADD.FTZ R7, R166, R7 ;  /* 0x00000007a6077221 */ /* 0x000fe20000010000 */
[----:B------:R-:W-:-:S06]  /*1c330*/  FFMA.FTZ R176, R40, R65, -R62 ;  /* 0x0000004128b07223 */ /* 0x000fcc000001083e */
[----:B------:R-:W4:Y:S01]  /*1c340*/  MUFU.EX2 R109, R109 ;  /* 0x0000006d006d7308 */ /* 0x000f220000000800 */
[----:B---3--:R-:W-:Y:S01]  /*1c350*/  FADD.FTZ R6, R128, R27 ;  /* 0x0000001b80067221 */ /* 0x008fe20000010000 */
[----:B------:R-:W-:-:S06]  /*1c360*/  FFMA.FTZ R131, R43, R65, -R36 ;  /* 0x000000412b837223 */ /* 0x000fcc0000010824 */
[----:B------:R-:W3:Y:S01]  /*1c370*/  MUFU.EX2 R171, R171 ;  /* 0x000000ab00ab7308 */ /* 0x000ee20000000800 */
[----:B------:R-:W-:Y:S01]  /*1c380*/  FADD.FTZ R7, R108, R7 ;  /* 0x000000076c077221 */ /* 0x000fe20000010000 */
[----:B------:R-:W-:-:S06]  /*1c390*/  FFMA.FTZ R125, R41, R65, -R62 ;  /* 0x00000041297d7223 */ /* 0x000fcc000001083e */
[----:B------:R-:W3:Y:S01]  /*1c3a0*/  MUFU.EX2 R170, R170 ;  /* 0x000000aa00aa7308 */ /* 0x000ee20000000800 */
[----:B0-----:R-:W-:Y:S01]  /*1c3b0*/  FADD.FTZ R28, R169, R6 ;  /* 0x00000006a91c7221 */ /* 0x001fe20000010000 */
[-C--:B------:R-:W-:Y:S01]  /*1c3c0*/  FFMA.FTZ R126, R46, R65.reuse, -R36 ;  /* 0x000000412e7e7223 */ /* 0x080fe20000010824 */
[-C--:B------:R-:W-:Y:S01]  /*1c3d0*/  FFMA.FTZ R178, R44, R65.reuse, -R62 ;  /* 0x000000412cb27223 */ /* 0x080fe2000001083e */
[-C--:B------:R-:W-:Y:S01]  /*1c3e0*/  FFMA.FTZ R179, R47, R65.reuse, -R36 ;  /* 0x000000412fb37223 */ /* 0x080fe20000010824 */
[-C--:B------:R-:W-:Y:S01]  /*1c3f0*/  FFMA.FTZ R124, R45, R65.reuse, -R62 ;  /* 0x000000412d7c7223 */ /* 0x080fe2000001083e */
[-C--:B------:R-:W-:Y:S01]  /*1c400*/  FFMA.FTZ R173, R50, R65.reuse, -R36 ;  /* 0x0000004132ad7223 */ /* 0x080fe20000010824 */
[-CC-:B------:R-:W-:Y:S01]  /*1c410*/  FFMA.FTZ R172, R48, R65.reuse, -R62.reuse ;  /* 0x0000004130ac7223 */ /* 0x180fe2000001083e */
[----:B------:R-:W0:Y:S01]  /*1c420*/  MUFU.EX2 R130, R130 ;  /* 0x0000008200827308 */ /* 0x000e220000000800 */
[----:B-1----:R-:W-:Y:S01]  /*1c430*/  FADD.FTZ R6, R168, R7 ;  /* 0x00000007a8067221 */ /* 0x002fe20000010000 */
[-CC-:B------:R-:W-:Y:S01]  /*1c440*/  FFMA.FTZ R191, R49, R65.reuse, -R62.reuse ;  /* 0x0000004131bf7223 */ /* 0x180fe2000001083e */
[-C--:B------:R-:W-:Y:S01]  /*1c450*/  FFMA.FTZ R174, R52, R65.reuse, -R62 ;  /* 0x0000004134ae7223 */ /* 0x080fe2000001083e */
[-C--:B------:R-:W-:Y:S01]  /*1c460*/  FFMA.FTZ R175, R54, R65.reuse, -R36 ;  /* 0x0000004136af7223 */ /* 0x080fe20000010824 */
[----:B------:R-:W-:Y:S01]  /*1c470*/  FFMA.FTZ R21, R53, R65, -R62 ;  /* 0x0000004135157223 */ /* 0x000fe2000001083e */
[C---:B----4-:R-:W-:Y:S01]  /*1c480*/  FMUL.FTZ R5, R110.reuse, R5 ;  /* 0x000000056e057220 */ /* 0x050fe20000410000 */
[C---:B------:R-:W-:Y:S01]  /*1c490*/  FMUL.FTZ R4, R110.reuse, R4 ;  /* 0x000000046e047220 */ /* 0x040fe20000410000 */
[----:B------:R-:W1:Y:S01]  /*1c4a0*/  MUFU.EX2 R107, R107 ;  /* 0x0000006b006b7308 */ /* 0x000e620000000800 */
[----:B------:R-:W-:Y:S01]  /*1c4b0*/  FADD.FTZ R28, R129, R28 ;  /* 0x0000001c811c7221 */ /* 0x000fe20000010000 */
[----:B------:R-:W-:Y:S01]  /*1c4c0*/  FADD.FTZ R7, R109, R6 ;  /* 0x000000066d077221 */ /* 0x000fe20000010000 */
[C---:B------:R-:W-:Y:S01]  /*1c4d0*/  FMUL.FTZ R93, R111.reuse, R87 ;  /* 0x000000576f5d7220 */ /* 0x040fe20000410000 */
[C---:B------:R-:W-:Y:S01]  /*1c4e0*/  FMUL.FTZ R92, R111.reuse, R86 ;  /* 0x000000566f5c7220 */ /* 0x040fe20000410000 */
[C---:B------:R-:W-:Y:S01]  /*1c4f0*/  FMUL.FTZ R101, R110.reuse, R101 ;  /* 0x000000656e657220 */ /* 0x040fe20000410000 */
[----:B------:R-:W-:Y:S01]  /*1c500*/  FMUL.FTZ R100, R110, R100 ;  /* 0x000000646e647220 */ /* 0x000fe20000410000 */
[C---:B------:R-:W-:Y:S01]  /*1c510*/  FMUL.FTZ R103, R111.reuse, R103 ;  /* 0x000000676f677220 */ /* 0x040fe20000410000 */
[----:B------:R-:W4:Y:S01]  /*1c520*/  MUFU.EX2 R177, R177 ;  /* 0x000000b100b17308 */ /* 0x000f220000000800 */
[C---:B------:R-:W-:Y:S01]  /*1c530*/  FMUL.FTZ R102, R111.reuse, R102 ;  /* 0x000000666f667220 */ /* 0x040fe20000410000 */
[C---:B------:R-:W-:Y:S01]  /*1c540*/  FMUL.FTZ R105, R111.reuse, R99 ;  /* 0x000000636f697220 */ /* 0x040fe20000410000 */
[C---:B------:R-:W-:Y:S01]  /*1c550*/  FMUL.FTZ R104, R111.reuse, R98 ;  /* 0x000000626f687220 */ /* 0x040fe20000410000 */
[C---:B------:R-:W-:Y:S01]  /*1c560*/  FMUL.FTZ R61, R111.reuse, R61 ;  /* 0x0000003d6f3d7220 */ /* 0x040fe20000410000 */
[C---:B------:R-:W-:Y:S01]  /*1c570*/  FMUL.FTZ R60, R111.reuse, R60 ;  /* 0x0000003c6f3c7220 */ /* 0x040fe20000410000 */
[C---:B------:R-:W-:Y:S01]  /*1c580*/  FMUL.FTZ R57, R111.reuse, R57 ;  /* 0x000000396f397220 */ /* 0x040fe20000410000 */
[----:B------:R-:W-:Y:S01]  /*1c590*/  FMUL.FTZ R56, R111, R56 ;  /* 0x000000386f387220 */ /* 0x000fe20000410000 */
[----:B------:R-:W4:Y:S01]  /*1c5a0*/  MUFU.EX2 R176, R176 ;  /* 0x000000b000b07308 */ /* 0x000f220000000800 */
[----:B---3--:R-:W-:Y:S01]  /*1c5b0*/  FADD.FTZ R31, R171, R28 ;  /* 0x0000001cab1f7221 */ /* 0x008fe20000010000 */
[----:B------:R-:W-:Y:S01]  /*1c5c0*/  FADD.FTZ R30, R170, R7 ;  /* 0x00000007aa1e7221 */ /* 0x000fe20000010000 */
[C---:B------:R-:W-:Y:S01]  /*1c5d0*/  FMUL.FTZ R59, R111.reuse, R59 ;  /* 0x0000003b6f3b7220 */ /* 0x040fe20000410000 */
[C---:B------:R-:W-:Y:S01]  /*1c5e0*/  FMUL.FTZ R58, R111.reuse, R58 ;  /* 0x0000003a6f3a7220 */ /* 0x040fe20000410000 */
[C---:B------:R-:W-:Y:S01]  /*1c5f0*/  FMUL.FTZ R13, R111.reuse, R13 ;  /* 0x0000000d6f0d7220 */ /* 0x040fe20000410000 */
[C---:B------:R-:W-:Y:S01]  /*1c600*/  FMUL.FTZ R12, R111.reuse, R12 ;  /* 0x0000000c6f0c7220 */ /* 0x040fe20000410000 */
[C---:B------:R-:W-:Y:S01]  /*1c610*/  FMUL.FTZ R15, R111.reuse, R15 ;  /* 0x0000000f6f0f7220 */ /* 0x040fe20000410000 */
[----:B------:R-:W3:Y:S01]  /*1c620*/  MUFU.EX2 R131, R131 ;  /* 0x0000008300837308 */ /* 0x000ee20000000800 */
[C---:B------:R-:W-:Y:S01]  /*1c630*/  FMUL.FTZ R14, R111.reuse, R14 ;  /* 0x0000000e6f0e7220 */ /* 0x040fe20000410000 */
[C---:B------:R-:W-:Y:S01]  /*1c640*/  FMUL.FTZ R115, R111.reuse, R11 ;  /* 0x0000000b6f737220 */ /* 0x040fe20000410000 */
[C---:B------:R-:W-:Y:S01]  /*1c650*/  FMUL.FTZ R114, R111.reuse, R10 ;  /* 0x0000000a6f727220 */ /* 0x040fe20000410000 */
[C---:B------:R-:W-:Y:S01]  /*1c660*/  FMUL.FTZ R9, R111.reuse, R9 ;  /* 0x000000096f097220 */ /* 0x040fe20000410000 */
[----:B------:R-:W-:Y:S01]  /*1c670*/  FMUL.FTZ R8, R111, R8 ;  /* 0x000000086f087220 */ /* 0x000fe20000410000 */
[----:B------:R-:W2:Y:S02]  /*1c680*/  LDL.64 R26, [R1+0x2b0] ;  /* 0x0002b000011a7983 */ /* 0x000ea40000100a00 */
[----:B------:R-:W3:Y:S01]  /*1c690*/  MUFU.EX2 R125, R125 ;  /* 0x0000007d007d7308 */ /* 0x000ee20000000800 */
[----:B0-----:R-:W-:Y:S01]  /*1c6a0*/  FADD.FTZ R32, R130, R31 ;  /* 0x0000001f82207221 */ /* 0x001fe20000010000 */
[----:B-1----:R-:W-:Y:S01]  /*1c6b0*/  FADD.FTZ R7, R107, R30 ;  /* 0x0000001e6b077221 */ /* 0x002fe20000010000 */
[----:B------:R-:W2:Y:S04]  /*1c6c0*/  LDL.64 R38, [R1+0x370] ;  /* 0x0003700001267983 */ /* 0x000ea80000100a00 */
[----:B------:R-:W2:Y:S01]  /*1c6d0*/  LDL.64 R40, [R1+0x380] ;  /* 0x0003800001287983 */ /* 0x000ea20000100a00 */
[----:B------:R-:W0:Y:S01]  /*1c6e0*/  MUFU.EX2 R126, R126 ;  /* 0x0000007e007e7308 */ /* 0x000e220000000800 */
[----:B------:R-:W-:-:S02]  /*1c6f0*/  FFMA.FTZ R6, R51, R65, -R36 ;  /* 0x0000004133067223 */ /* 0x000fc40000010824 */
[----:B------:R-:W2:Y:S04]  /*1c700*/  LDL.64 R42, [R1+0x390] ;  /* 0x00039000012a7983 */ /* 0x000ea80000100a00 */
[----:B------:R-:W2:Y:S01]  /*1c710*/  LDL.64 R46, [R1+0x3b0] ;  /* 0x0003b000012e7983 */ /* 0x000ea20000100a00 */
[----:B------:R-:W1:Y:S01]  /*1c720*/  MUFU.EX2 R178, R178 ;  /* 0x000000b200b27308 */ /* 0x000e620000000800 */
[----:B----4-:R-:W-:Y:S01]  /*1c730*/  FADD.FTZ R34, R177, R32 ;  /* 0x00000020b1227221 */ /* 0x010fe20000010000 */
[----:B------:R-:W-:Y:S01]  /*1c740*/  FADD.FTZ R32, R176, R7 ;  /* 0x00000007b0207221 */ /* 0x000fe20000010000 */
[----:B------:R-:W4:Y:S05]  /*1c750*/  LDL.64 R44, [R1+0x3a0] ;  /* 0x0003a000012c7983 */ /* 0x000f2a0000100a00 */
[----:B------:R-:W1:Y:S08]  /*1c760*/  MUFU.EX2 R179, R179 ;  /* 0x000000b300b37308 */ /* 0x000e700000000800 */
[----:B------:R-:W1:Y:S01]  /*1c770*/  MUFU.EX2 R124, R124 ;  /* 0x0000007c007c7308 */ /* 0x000e620000000800 */
[----:B---3--:R-:W-:Y:S01]  /*1c780*/  FADD.FTZ R35, R131, R34 ;  /* 0x0000002283237221 */ /* 0x008fe20000010000 */
[----:B------:R-:W-:-:S06]  /*1c790*/  FADD.FTZ R33, R125, R32 ;  /* 0x000000207d217221 */ /* 0x000fcc0000010000 */
[----:B------:R-:W3:Y:S01]  /*1c7a0*/  MUFU.EX2 R173, R173 ;  /* 0x000000ad00ad7308 */ /* 0x000ee20000000800 */
[----:B------:R-:W-:-:S07]  /*1c7b0*/  FFMA.FTZ R7, R55, R65, -R36 ;  /* 0x0000004137077223 */ /* 0x000fce0000010824 */
[----:B------:R-:W3:Y:S01]  /*1c7c0*/  MUFU.EX2 R172, R172 ;  /* 0x000000ac00ac7308 */ /* 0x000ee20000000800 */
[----:B0-----:R-:W-:Y:S01]  /*1c7d0*/  FADD.FTZ R32, R126, R35 ;  /* 0x000000237e207221 */ /* 0x001fe20000010000 */
[----:B-1----:R-:W-:Y:S01]  /*1c7e0*/  FADD.FTZ R33, R178, R33 ;  /* 0x00000021b2217221 */ /* 0x002fe20000010000 */
[----:B------:R-:W4:Y:S04]  /*1c7f0*/  LDL.64 R28, [R1+0x2c0] ;  /* 0x0002c000011c7983 */ /* 0x000f280000100a00 */
[----:B------:R-:W4:Y:S01]  /*1c800*/  LDL.64 R30, [R1+0x2d0] ;  /* 0x0002d000011e7983 */ /* 0x000f220000100a00 */
[----:B------:R-:W-:Y:S03]  /*1c810*/  MUFU.EX2 R191, R191 ;  /* 0x000000bf00bf7308 */ /* 0x000fe60000000800 */
[----:B------:R-:W4:Y:S04]  /*1c820*/  LDL.64 R48, [R1+0x3c0] ;  /* 0x0003c00001307983 */ /* 0x000f280000100a00 */
[----:B------:R-:W4:Y:S01]  /*1c830*/  LDL.64 R50, [R1+0x3d0] ;  /* 0x0003d00001327983 */ /* 0x000f220000100a00 */
[----:B------:R-:W0:Y:S01]  /*1c840*/  MUFU.EX2 R6, R6 ;  /* 0x0000000600067308 */ /* 0x000e220000000800 */
[----:B------:R-:W-:Y:S01]  /*1c850*/  FADD.FTZ R32, R179, R32 ;  /* 0x00000020b3207221 */ /* 0x000fe20000010000 */
[----:B------:R-:W-:Y:S01]  /*1c860*/  FADD.FTZ R33, R124, R33 ;  /* 0x000000217c217221 */ /* 0x000fe20000010000 */
[----:B------:R-:W4:Y:S04]  /*1c870*/  LDL.64 R36, [R1+0x360] ;  /* 0x0003600001247983 */ /* 0x000f280000100a00 */
[----:B------:R-:W4:Y:S01]  /*1c880*/  LDL.64 R52, [R1+0x3e0] ;  /* 0x0003e00001347983 */ /* 0x000f220000100a00 */
[----:B------:R-:W-:Y:S08]  /*1c890*/  MUFU.EX2 R174, R174 ;  /* 0x000000ae00ae7308 */ /* 0x000ff00000000800 */
[----:B------:R-:W1:Y:S01]  /*1c8a0*/  MUFU.EX2 R175, R175 ;  /* 0x000000af00af7308 */ /* 0x000e620000000800 */
[----:B---3--:R-:W-:Y:S01]  /*1c8b0*/  FADD.FTZ R35, R173, R32 ;  /* 0x00000020ad237221 */ /* 0x008fe20000010000 */
[----:B------:R-:W-:Y:S01]  /*1c8c0*/  FADD.FTZ R32, R172, R33 ;  /* 0x00000021ac207221 */ /* 0x000fe20000010000 */
[----:B------:R-:W3:Y:S04]  /*1c8d0*/  LDL.64 R54, [R1+0x3f0] ;  /* 0x0003f00001367983 */ /* 0x000ee80000100a00 */
[----:B------:R-:W3:Y:S01]  /*1c8e0*/  LDL.64 R62, [R1+0x248] ;  /* 0x00024800013e7983 */ /* 0x000ee20000100a00 */
[----:B------:R-:W1:Y:S03]  /*1c8f0*/  MUFU.EX2 R21, R21 ;  /* 0x0000001500157308 */ /* 0x000e660000000800 */
[----:B------:R-:W3:Y:S04]  /*1c900*/  LDL.64 R64, [R1+0x258] ;  /* 0x0002580001407983 */ /* 0x000ee80000100a00 */
[----:B------:R-:W3:Y:S01]  /*1c910*/  LDL.64 R86, [R1+0x2b8] ;  /* 0x0002b80001567983 */ /* 0x000ee20000100a00 */
[----:B------:R-:W1:Y:S01]  /*1c920*/  MUFU.EX2 R7, R7 ;  /* 0x0000000700077308 */ /* 0x000e620000000800 */
[----:B0-----:R-:W-:Y:S01]  /*1c930*/  FADD.FTZ R34, R6, R35 ;  /* 0x0000002306227221 */ /* 0x001fe20000010000 */
[----:B------:R-:W-:Y:S01]  /*1c940*/  FADD.FTZ R33, R191, R32 ;  /* 0x00000020bf217221 */ /* 0x000fe20000010000 */
[----:B------:R-:W3:Y:S02]  /*1c950*/  LDL.64 R98, [R1+0x2f8] ;  /* 0x0002f80001627983 */ /* 0x000ee40000100a00 */
[----:B-1----:R-:W-:Y:S01]  /*1c960*/  FADD.FTZ R34, R175, R34 ;  /* 0x00000022af227221 */ /* 0x002fe20000010000 */
[----:B------:R-:W-:Y:S01]  /*1c970*/  FADD.FTZ R32, R174, R33 ;  /* 0x00000021ae207221 */ /* 0x000fe20000010000 */
[----:B------:R-:W3:Y:S03]  /*1c980*/  LDL.64 R10, [R1+0x378] ;  /* 0x00037800010a7983 */ /* 0x000ee60000100a00 */
[----:B------:R-:W-:Y:S01]  /*1c990*/  FADD.FTZ R32, R21, R32 ;  /* 0x0000002015207221 */ /* 0x000fe20000010000 */
[----:B------:R-:W-:-:S02]  /*1c9a0*/  FADD.FTZ R33, R7, R34 ;  /* 0x0000002207217221 */ /* 0x000fc40000010000 */
[----:B------:R-:W3:Y:S04]  /*1c9b0*/  LDL.64 R34, [R1+0x350] ;  /* 0x0003500001227983 */ /* 0x000ee80000100a00 */
[----:B------:R0:W-:Y:S01]  /*1c9c0*/  STL.64 [R1+0x1f0], R32 ;  /* 0x0001f02001007387 */ /* 0x0001e20000100a00 */
[----:B------:R-:W-:Y:S06]  /*1c9d0*/  BAR.SYNC.DEFER_BLOCKING 0xf, 0x100 ;  /* 0x03c4000000007b1d */ /* 0x000fec0000010000 */
[----:B0-----:R-:W3:Y:S01]  /*1c9e0*/  LDL.64 R32, [R1+0x340] ;  /* 0x0003400001207983 */ /* 0x001ee20000100a00 */
[C---:B--2---:R-:W-:Y:S01]  /*1c9f0*/  FMUL.FTZ R119, R110.reuse, R25 ;  /* 0x000000196e777220 */ /* 0x044fe20000410000 */
[----:B------:R-:W-:-:S02]  /*1ca00*/  FMUL.FTZ R118, R110, R24 ;  /* 0x000000186e767220 */ /* 0x000fc40000410000 */
[----:B------:R-:W2:Y:S04]  /*1ca10*/  LDL.64 R24, [R1+0x3b8] ;  /* 0x0003b80001187983 */ /* 0x000ea80000100a00 */
[----:B------:R-:W2:Y:S04]  /*1ca20*/  LD.E.64 R90, desc[UR46][R2.64+0x8] ;  /* 0x0000082e025a7980 */ /* 0x000ea8000c101b00 */
[----:B------:R-:W2:Y:S04]  /*1ca30*/  LD.E.64 R2, desc[UR46][R2.64] ;  /* 0x0000002e02027980 */ /* 0x000ea8000c101b00 */
[----:B------:R0:W-:Y:S04]  /*1ca40*/  STL.64 [R1+0x218], R4 ;  /* 0x0002180401007387 */ /* 0x0001e80000100a00 */
[----:B------:R1:W-:Y:S04]  /*1ca50*/  STL.64 [R1+0x400], R92 ;  /* 0x0004005c01007387 */ /* 0x0003e80000100a00 */
[----:B------:R1:W-:Y:S04]  /*1ca60*/  STL.64 [R1+0x408], R100 ;  /* 0x0004086401007387 */ /* 0x0003e80000100a00 */
[----:B------:R1:W-:Y:S01]  /*1ca70*/  STL.64 [R1+0x210], R102 ;  /* 0x0002106601007387 */ /* 0x0003e20000100a00 */
[C---:B0-----:R-:W-:Y:S01]  /*1ca80*/  FMUL.FTZ R5, R110.reuse, R23 ;  /* 0x000000176e057220 */ /* 0x041fe20000410000 */
[----:B------:R-:W-:-:S02]  /*1ca90*/  FMUL.FTZ R4, R110, R22 ;  /* 0x000000166e047220 */ /* 0x000fc40000410000 */
[----:B------:R0:W-:Y:S04]  /*1caa0*/  STL.64 [R1+0x220], R104 ;  /* 0x0002206801007387 */ /* 0x0001e80000100a00 */
[----:B------:R0:W-:Y:S04]  /*1cab0*/  STL.64 [R1+0x230], R60 ;  /* 0x0002303c01007387 */ /* 0x0001e80000100a00 */
[----:B------:R-:W-:Y:S04]  /*1cac0*/  STL.64 [R1+0x240], R56 ;  /* 0x0002403801007387 */ /* 0x000fe80000100a00 */
[----:B------:R0:W-:Y:S04]  /*1cad0*/  STL.64 [R1+0x250], R58 ;  /* 0x0002503a01007387 */ /* 0x0001e80000100a00 */
[----:B------:R0:W-:Y:S04]  /*1cae0*/  STL.64 [R1+0x260], R12 ;  /* 0x0002600c01007387 */ /* 0x0001e80000100a00 */
[----:B------:R0:W-:Y:S04]  /*1caf0*/  STL.64 [R1+0x270], R14 ;  /* 0x0002700e01007387 */ /* 0x0001e80000100a00 */
[----:B------:R0:W-:Y:S04]  /*1cb00*/  STL.64 [R1+0x280], R114 ;  /* 0x0002807201007387 */ /* 0x0001e80000100a00 */
[----:B------:R0:W-:Y:S04]  /*1cb10*/  STL.64 [R1+0x228], R118 ;  /* 0x0002287601007387 */ /* 0x0001e80000100a00 */
[----:B-1----:R-:W2:Y:S04]  /*1cb20*/  LDL.64 R92, [R1+0x2c8] ;  /* 0x0002c800015c7983 */ /* 0x002ea80000100a00 */
[----:B------:R-:W2:Y:S04]  /*1cb30*/  LDL.64 R100, [R1+0x308] ;  /* 0x0003080001647983 */ /* 0x000ea80000100a00 */
[----:B------:R-:W2:Y:S04]  /*1cb40*/  LDL.64 R102, [R1+0x318] ;  /* 0x0003180001667983 */ /* 0x000ea80000100a00 */
[----:B0-----:R-:W2:Y:S04]  /*1cb50*/  LDL.64 R104, [R1+0x328] ;  /* 0x0003280001687983 */ /* 0x001ea80000100a00 */
        /* <DEDUP_REMOVED lines=8> */
[----:B------:R0:W-:Y:S04]  /*1cbe0*/  STL.64 [R1+0x290], R8 ;  /* 0x0002900801007387 */ /* 0x0001e80000100a00 */
[----:B------:R1:W-:Y:S04]  /*1cbf0*/  STL.64 [R1+0x238], R4 ;  /* 0x0002380401007387 */ /* 0x0003e80000100a00 */
[----:B------:R-:W2:Y:S04]  /*1cc00*/  LDL R132, [R1+0x214] ;  /* 0x0002140001847983 */ /* 0x000ea80000100800 */
[----:B0-----:R-:W2:Y:S04]  /*1cc10*/  LDL R9, [R1+0x210] ;  /* 0x0002100001097983 */ /* 0x001ea80000100800 */
        /* <DEDUP_REMOVED lines=69> */
[----:B------:R-:W-:Y:S01]  /*1d070*/  STL.64 [R1+0x2b0], R26 ;  /* 0x0002b01a01007387 */ /* 0x000fe20000100a00 */
[C---:B---3--:R-:W-:Y:S01]  /*1d080*/  FMUL.FTZ R55, R111.reuse, R55 ;  /* 0x000000376f377220 */ /* 0x048fe20000410000 */
        /* <DEDUP_REMOVED lines=12> */
[----:B------:R-:W-:Y:S01]  /*1d150*/  STL.64 [R1+0x2d0], R30 ;  /* 0x0002d01e01007387 */ /* 0x000fe20000100a00 */
[C---:B------:R-:W-:Y:S01]  /*1d160*/  FMUL.FTZ R35, R111.reuse, R35 ;  /* 0x000000236f237220 */ /* 0x040fe20000410000 */
[----:B------:R-:W-:-:S02]  /*1d170*/  FMUL.FTZ R34, R111, R34 ;  /* 0x000000226f227220 */ /* 0x000fc40000410000 */
[----:B------:R-:W-:Y:S04]  /*1d180*/  STL.64 [R1+0x2e0], R78 ;  /* 0x0002e04e01007387 */ /* 0x000fe80000100a00 */
[----:B------:R-:W-:Y:S04]  /*1d190*/  STL.64 [R1+0x2f0], R80 ;  /* 0x0002f05001007387 */ /* 0x000fe80000100a00 */
[----:B------:R-:W-:Y:S01]  /*1d1a0*/  STL.64 [R1+0x300], R76 ;  /* 0x0003004c01007387 */ /* 0x000fe20000100a00 */
[C---:B------:R-:W-:Y:S01]  /*1d1b0*/  FMUL.FTZ R33, R111.reuse, R33 ;  /* 0x000000216f217220 */ /* 0x040fe20000410000 */
[----:B------:R-:W-:-:S02]  /*1d1c0*/  FMUL.FTZ R32, R111, R32 ;  /* 0x000000206f207220 */ /* 0x000fc40000410000 */
[----:B------:R-:W-:Y:S04]  /*1d1d0*/  STL.64 [R1+0x310], R74 ;  /* 0x0003104a01007387 */ /* 0x000fe80000100a00 */
[----:B------:R-:W-:Y:S01]  /*1d1e0*/  STL.64 [R1+0x320], R82 ;  /* 0x0003205201007387 */ /* 0x000fe20000100a00 */
[C---:B--2---:R-:W-:Y:S01]  /*1d1f0*/  FMUL.FTZ R25, R110.reuse, R25 ;  /* 0x000000196e197220 */ /* 0x044fe20000410000 */
[----:B------:R-:W-:Y:S02]  /*1d200*/  FMUL.FTZ R24, R110, R24 ;  /* 0x000000186e187220 */ /* 0x000fe40000410000 */
        /* <DEDUP_REMOVED lines=78> */
[----:B-1----:R-:W4:Y:S04]  /*1d6f0*/  LDL.64 R4, [R1+0x88] ;  /* 0x0000880001047983 */ /* 0x002f280000100a00 */
        /* <DEDUP_REMOVED lines=106> */
[----:B---3--:R-:W3:Y:S04]  /*1dda0*/  LDL R133, [R1+0x3e8] ;  /* 0x0003e80001857983 */ /* 0x008ee80000100800 */
        /* <DEDUP_REMOVED lines=128> */
[----:B---3--:R-:W-:Y:S04]  /*1e5b0*/  STL [R1+0x3e8], R133 ;  /* 0x0003e88501007387 */ /* 0x008fe80000100800 */
[----:B----4-:R-:W-:Y:S04]  /*1e5c0*/  STL [R1+0x3ec], R134 ;  /* 0x0003ec8601007387 */ /* 0x010fe80000100800 */
[----:B------:R2:W-:Y:S04]  /*1e5d0*/  STL [R1+0x3f0], R135 ;  /* 0x0003f08701007387 */ /* 0x0005e80000100800 */
[----:B------:R-:W-:Y:S04]  /*1e5e0*/  STL [R1+0x3f4], R136 ;  /* 0x0003f48801007387 */ /* 0x000fe80000100800 */
[----:B------:R-:W-:Y:S04]  /*1e5f0*/  STL [R1+0x3f8], R137 ;  /* 0x0003f88901007387 */ /* 0x000fe80000100800 */
[----:B------:R-:W-:Y:S04]  /*1e600*/  STL [R1+0x3fc], R138 ;  /* 0x0003fc8a01007387 */ /* 0x000fe80000100800 */
[----:B------:R3:W-:Y:S04]  /*1e610*/  STL [R1+0x400], R139 ;  /* 0x0004008b01007387 */ /* 0x0007e80000100800 */
[----:B------:R-:W-:Y:S04]  /*1e620*/  STL [R1+0x404], R140 ;  /* 0x0004048c01007387 */ /* 0x000fe80000100800 */
        /* <DEDUP_REMOVED lines=470> */
.L_x_6853:
[----:B------:R-:W-:Y:S05]  /*20390*/  BSYNC B0 ;  /* 0x0000000000007941 */ /* 0x000fea0003800000 */
.L_x_6852:
        /* <DEDUP_REMOVED lines=9> */
.L_x_6831:
[----:B------:R-:W-:-:S13]  /*20430*/  ISETP.GE.AND P0, PT, R0, R194, PT ;  /* 0x000000c20000720c */ /* 0x000fda0003f06270 */
[----:B------:R-:W-:Y:S05]  /*20440*/  @!P0 BRA `(.L_x_6855) ;  /* 0x0000007800d88947 */ /* 0x000fea0003800000 */
.L_x_6888:
[----:B------:R-:W2:Y:S04]  /*20450*/  LDL R20, [R1+0x1c0] ;  /* 0x0001c00001147983 */ /* 0x000ea80000100800 */
[----:B01----:R-:W3:Y:S04]  /*20460*/  LDL R2, [R1+0x1c8] ;  /* 0x0001c80001027983 */ /* 0x003ee80000100800 */
        /* <DEDUP_REMOVED lines=18> */
.L_x_6857:
[----:B------:R-:W-:Y:S05]  /*20590*/  BSYNC B0 ;  /* 0x0000000000007941 */ /* 0x000fea0003800000 */
.L_x_6856:
        /* <DEDUP_REMOVED lines=9> */
.L_x_6859:
[----:B------:R-:W-:Y:S05]  /*20630*/  BSYNC B0 ;  /* 0x0000000000007941 */ /* 0x000fea0003800000 */
.L_x_6858:
[----:B------:R-:W-:Y:S04]  /*20640*/  BSSY B0, `(.L_x_6860) ;  /* 0x0000006000007945 */ /* 0x000fe80003800000 */
[----:B-1----:R-:W-:Y:S05]  /*20650*/  @P0 BRA `(.L_x_6861) ;  /* 0x0000000000100947 */ /* 0x002fea0003800000 */
[----:B-----5:R-:W-:Y:S01]  /*20660*/  IMAD R6, R6, 0x8, R3 ;  /* 0x0000000806067824 */ /* 0x020fe200078e0203 */
[----:B------:R-:W-:-:S04]  /*20670*/  SHF.L.U32 R7, R7, 0x1f, RZ ;  /* 0x0000001f07077819 */ /* 0x000fc800000006ff */
[----:B------:R-:W1:Y:S02]  /*20680*/  SYNCS.PHASECHK.TRANS64.TRYWAIT P0, [R6+URZ], R7 ;  /* 0x00000007060075a7 */ /* 0x000e64000800017f */
[----:B-1----:R-:W-:Y:S05]  /*20690*/  @!P0 BRA `(.L_x_6862) ;  /* 0x0000015800848947 */ /* 0x002fea0003800000 */
.L_x_6861:
[----:B------:R-:W-:Y:S05]  /*206a0*/  BSYNC B0 ;  /* 0x0000000000007941 */ /* 0x000fea0003800000 */
.L_x_6860:
        /* <DEDUP_REMOVED lines=57> */
.L_x_6864:
[----:B------:R-:W-:Y:S05]  /*20a40*/  BSYNC B0 ;  /* 0x0000000000007941 */ /* 0x000fea0003800000 */
.L_x_6863:
        /* <DEDUP_REMOVED lines=8> */
.L_x_6866:
[----:B------:R-:W-:Y:S05]  /*20ad0*/  BSYNC B0 ;  /* 0x0000000000007941 */ /* 0x000fea0003800000 */
.L_x_6865:
[----:B------:R-:W-:Y:S04]  /*20ae0*/  BSSY B0, `(.L_x_6867) ;  /* 0x0000004000007945 */ /* 0x000fe80003800000 */
[----:B-1----:R-:W-:Y:S05]  /*20af0*/  @P0 BRA `(.L_x_6868) ;  /* 0x0000000000080947 */ /* 0x002fea0003800000 */
[----:B------:R-:W1:Y:S02]  /*20b00*/  SYNCS.PHASECHK.TRANS64.TRYWAIT P0, [R12+URZ], R13 ;  /* 0x0000000d0c0075a7 */ /* 0x000e64000800017f */
[----:B-1----:R-:W-:Y:S05]  /*20b10*/  @!P0 BRA `(.L_x_6869) ;  /* 0x0000015400788947 */ /* 0x002fea0003800000 */
.L_x_6868:
[----:B------:R-:W-:Y:S05]  /*20b20*/  BSYNC B0 ;  /* 0x0000000000007941 */ /* 0x000fea0003800000 */
.L_x_6867:
[----:B------:R-:W2:Y:S04]  /*20b30*/  LDL R4, [R1+0x68] ;  /* 0x0000680001047983 */ /* 0x000ea80000100800 */
[----:B------:R-:W3:Y:S04]  /*20b40*/  LDL R5, [R1+0x1c0] ;  /* 0x0001c00001057983 */ /* 0x000ee80000100800 */
[----:B------:R-:W3:Y:S04]  /*20b50*/  LDL.64 R2, [R1+0x98] ;  /* 0x0000980001027983 */ /* 0x000ee80000100a00 */
[----:B------:R-:W4:Y:S04]  /*20b60*/  LDL.64 R8, [R1+0x90] ;  /* 0x0000900001087983 */ /* 0x000f280000100a00 */
[----:B------:R-:W4:Y:S04]  /*20b70*/  LDL.64 R10, [R1+0x90] ;  /* 0x00009000010a7983 */ /* 0x000f280000100a00 */
[----:B01----:R-:W4:Y:S04]  /*20b80*/  LDL.64 R12, [R1+0x90] ;  /* 0x00009000010c7983 */ /* 0x003f280000100a00 */
        /* <DEDUP_REMOVED lines=198> */
[----:B------:R-:W-:-:S05]  /*217f0*/  IMAD.MOV.U32 R23, RZ, RZ, 0x4 ;  /* 0x00000004ff177424 */ /* 0x000fca00078e00ff */
        /* <DEDUP_REMOVED lines=48> */
[C---:B------:R-:W-:Y:S01]  /*21b00*/  IMAD.IADD R12, R21.reuse, 0x1, R10 ;  /* 0x00000001150c7824 */ /* 0x040fe200078e020a */
[----:B------:R-:W-:Y:S01]  /*21b10*/  IADD3 R58, R21, 0xa00, R58 ;  /* 0x00000a00153a7810 */ /* 0x000fe20007ffe03a */
[----:B------:R-:W-:Y:S01]  /*21b20*/  IMAD.MOV.U32 R13, RZ, RZ, R3 ;  /* 0x000000ffff0d7224 */ /* 0x000fe200078e0003 */
[----:B------:R-:W4:Y:S01]  /*21b30*/  LDL.64 R8, [R1+0x90] ;  /* 0x0000900001087983 */ /* 0x000f220000100a00 */
[----:B------:R-:W-:Y:S02]  /*21b40*/  WARPGROUP.DEPBAR.LE gsb0, 0x0 ;  /* 0x00008000000079c5 */ /* 0x000fe40000010000 */
[----:B------:R-:W-:-:S06]  /*21b50*/  WARPGROUP.ARRIVE ;  /* 0x00000000000079c5 */ /* 0x000fcc0000000000 */
[----:B------:R-:W-:Y:S01]  /*21b60*/  HGMMA.64x64x16.F32.BF16 R24, gdesc[UR4], R24, gsb0 ;  /* 0x00e00000041879f0 */ /* 0x000fe20008001818 */
[----:B------:R-:W-:Y:S02]  /*21b70*/  R2UR UR6, R12 ;  /* 0x000000000c0672ca */ /* 0x000fe400000e0000 */
        /* <DEDUP_REMOVED lines=32> */
[----:B------:R-:W2:Y:S01]  /*21d80*/  LDL.64 R4, [R1+0x90] ;  /* 0x0000900001047983 */ /* 0x000ea20000100a00 */
[----:B------:R-:W-:-:S02]  /*21d90*/  WARPGROUP.DEPBAR.LE gsb0, 0x0 ;  /* 0x00008000000079c5 */ /* 0x000fc40000010000 */
[----:B------:R-:W-:-:S08]  /*21da0*/  WARPGROUP.ARRIVE ;  /* 0x00000000000079c5 */ /* 0x000fd00000000000 */
        /* <DEDUP_REMOVED lines=11> */
[----:B----4-:R-:W-:Y:S01]  /*21e60*/  IADD3 R8, R21, 0xc00, R8 ;  /* 0x00000c0015087810 */ /* 0x010fe20007ffe008 */
[----:B------:R-:W-:Y:S01]  /*21e70*/  IMAD.MOV.U32 R57, RZ, RZ, R3 ;  /* 0x000000ffff397224 */ /* 0x000fe200078e0003 */
[----:B------:R-:W3:Y:S06]  /*21e80*/  LDL.64 R6, [R1+0x90] ;  /* 0x0000900001067983 */ /* 0x000eec0000100a00 */
        /* <DEDUP_REMOVED lines=123> */
.L_x_6871:
[----:B------:R-:W-:Y:S05]  /*22640*/  BSYNC B0 ;  /* 0x0000000000007941 */ /* 0x000fea0003800000 */
.L_x_6870:
        /* <DEDUP_REMOVED lines=62> */
.L_x_6875:
[----:B------:R-:W-:-:S13]  /*22a30*/  ISETP.NE.AND P0, PT, R9, 0x1, PT ;  /* 0x000000010900780c */ /* 0x000fda0003f05270 */
[----:B------:R-:W-:-:S05]  /*22a40*/  @P0 IMAD.HI.U32 R8, R7, R10, RZ ;  /* 0x0000000a07080227 */ /* 0x000fca00078e00ff */
[----:B------:R-:W-:-:S07]  /*22a50*/  @P0 SHF.R.U32.HI R7, RZ, R11, R8 ;  /* 0x0000000bff070219 */ /* 0x000fce0000011608 */
.L_x_6876:
[----:B------:R-:W-:Y:S05]  /*22a60*/  BSYNC B1 ;  /* 0x0000000000017941 */ /* 0x000fea0003800000 */
.L_x_6874:
[----:B------:R-:W-:-:S04]  /*22a70*/  IMAD R7, R7, R9, -R22 ;  /* 0x0000000907077224 */ /* 0x000fc800078e0a16 */
[----:B------:R-:W-:-:S05]  /*22a80*/  IMAD R8, R2, -0x2, R7 ;  /* 0xfffffffe02087824 */ /* 0x000fca00078e0207 */
[----:B------:R-:W-:Y:S02]  /*22a90*/  VIMNMX R3, R3, R8, !PT ;  /* 0x0000000803037248 */ /* 0x000fe40007fe0100 */
[----:B------:R-:W-:-:S07]  /*22aa0*/  VIADDMNMX R6, R8, R9, R6, PT ;  /* 0x0000000908067246 */ /* 0x000fce0003800106 */
.L_x_6873:
[----:B------:R-:W-:Y:S05]  /*22ab0*/  BSYNC B0 ;  /* 0x0000000000007941 */ /* 0x000fea0003800000 */
.L_x_6872:
        /* <DEDUP_REMOVED lines=90> */
.L_x_6880:
[----:B------:R-:W-:-:S13]  /*23060*/  ISETP.NE.AND P6, PT, R9, 0x1, PT ;  /* 0x000000010900780c */ /* 0x000fda0003fc5270 */
[----:B------:R-:W-:-:S05]  /*23070*/  @P6 IMAD.HI.U32 R10, R4, R10, RZ ;  /* 0x0000000a040a6227 */ /* 0x000fca00078e00ff */
[----:B------:R-:W-:-:S07]  /*23080*/  @P6 SHF.R.U32.HI R4, RZ, R11, R10 ;  /* 0x0000000bff046219 */ /* 0x000fce000001160a */
.L_x_6881:
[----:B------:R-:W-:Y:S05]  /*23090*/  BSYNC B1 ;  /* 0x0000000000017941 */ /* 0x000fea0003800000 */
.L_x_6879:
[----:B------:R-:W-:-:S04]  /*230a0*/  IMAD R3, R4, R9, -R22 ;  /* 0x0000000904037224 */ /* 0x000fc800078e0a16 */
[----:B------:R-:W-:-:S05]  /*230b0*/  IMAD R2, R2, -0x2, R3 ;  /* 0xfffffffe02027824 */ /* 0x000fca00078e0203 */
[----:B------:R-:W-:Y:S02]  /*230c0*/  VIADDMNMX R6, R2, R9, R6, PT ;  /* 0x0000000902067246 */ /* 0x000fe40003800106 */
[----:B------:R-:W-:-:S07]  /*230d0*/  VIMNMX R7, R7, R2, !PT ;  /* 0x0000000207077248 */ /* 0x000fce0007fe0100 */
.L_x_6878:
[----:B------:R-:W-:Y:S05]  /*230e0*/  BSYNC B0 ;  /* 0x0000000000007941 */ /* 0x000fea0003800000 */
.L_x_6877:
[C---:B------:R-:W-:Y:S01]  /*230f0*/  ISETP.GT.AND P0, PT, R7.reuse, 0x1, !P0 ;  /* 0x000000010700780c */ /* 0x040fe20004704270 */
[----:B------:R-:W2:Y:S01]  /*23100*/  LDL R12, [R1+0x200] ;  /* 0x00020000010c7983 */ /* 0x000ea20000100800 */
        /* <DEDUP_REMOVED lines=25> */
[----:B------:R-:W3:Y:S01]  /*232a0*/  LDL.64 R14, [R1+0x1e0] ;  /* 0x0001e000010e7983 */ /* 0x000ee20000100a00 */
        /* <DEDUP_REMOVED lines=32> */
[----:B---3--:R-:W-:-:S04]  /*234b0*/  FMNMX.FTZ R2, R75, R14, !PT ;  /* 0x0000000e4b027209 */ /* 0x008fc80007810000 */
        /* <DEDUP_REMOVED lines=30> */
[----:B------:R-:W3:Y:S03]  /*236a0*/  LDL.64 R4, [R1+0x1f0] ;  /* 0x0001f00001047983 */ /* 0x000ee60000100a00 */
        /* <DEDUP_REMOVED lines=9> */
[----:B------:R-:W2:Y:S04]  /*23740*/  LDL R11, [R1+0x1e0] ;  /* 0x0001e000010b7983 */ /* 0x000ea80000100800 */
[----:B----4-:R-:W0:Y:S02]  /*23750*/  SHFL.BFLY PT, R9, R22, 0x2, 0x1f ;  /* 0x0c401f0016097f89 */ /* 0x010e2400000e0000 */
[----:B0-----:R-:W-:-:S05]  /*23760*/  FMNMX.FTZ R9, R9, R22, !PT ;  /* 0x0000001609097209 */ /* 0x001fca0007810000 */
[----:B------:R-:W0:Y:S02]  /*23770*/  SHFL.BFLY PT, R6, R9, 0x1, 0x1f ;  /* 0x0c201f0009067f89 */ /* 0x000e2400000e0000 */
[----:B0-----:R-:W-:Y:S02]  /*23780*/  FMNMX.FTZ R6, R9, R6, !PT ;  /* 0x0000000609067209 */ /* 0x001fe40007810000 */
[----:B--2---:R-:W-:-:S04]  /*23790*/  FSETP.NEU.FTZ.AND P0, PT, R11, -INF , PT ;  /* 0xff8000000b00780b */ /* 0x004fc80003f1d000 */
[----:B------:R-:W-:Y:S02]  /*237a0*/  FSEL R7, R11, RZ, P0 ;  /* 0x000000ff0b077208 */ /* 0x000fe40000000000 */
[----:B------:R-:W-:-:S04]  /*237b0*/  FSETP.NEU.FTZ.AND P0, PT, R6, -INF , PT ;  /* 0xff8000000600780b */ /* 0x000fc80003f1d000 */
[----:B------:R-:W-:Y:S01]  /*237c0*/  FSEL R8, R6, RZ, P0 ;  /* 0x000000ff06087208 */ /* 0x000fe20000000000 */
[----:B------:R-:W-:-:S04]  /*237d0*/  FADD.FTZ R7, R14, -R7 ;  /* 0x800000070e077221 */ /* 0x000fc80000010000 */
[----:B------:R-:W-:Y:S01]  /*237e0*/  FADD.FTZ R15, R15, -R8 ;  /* 0x800000080f0f7221 */ /* 0x000fe20000010000 */
[----:B------:R-:W-:-:S03]  /*237f0*/  FMUL.FTZ R7, R7, R12 ;  /* 0x0000000c07077220 */ /* 0x000fc60000410000 */
[----:B------:R-:W-:Y:S01]  /*23800*/  FMUL.FTZ R15, R12, R15 ;  /* 0x0000000f0c0f7220 */ /* 0x000fe20000410000 */
[----:B------:R-:W3:Y:S08]  /*23810*/  MUFU.EX2 R129, R7 ;  /* 0x0000000700817308 */ /* 0x000ef00000000800 */
[----:B------:R-:W0:Y:S01]  /*23820*/  MUFU.EX2 R128, R15 ;  /* 0x0000000f00807308 */ /* 0x000e220000000800 */
[----:B------:R1:W-:Y:S01]  /*23830*/  STL [R1+0x1e4], R6 ;  /* 0x0001e40601007387 */ /* 0x0003e20000100800 */
[----:B---3--:R-:W-:Y:S01]  /*23840*/  FMUL.FTZ R4, R129, R4 ;  /* 0x0000000481047220 */ /* 0x008fe20000410000 */
        /* <DEDUP_REMOVED lines=15> */
.L_x_6883:
[----:B------:R-:W-:Y:S05]  /*23940*/  BSYNC B0 ;  /* 0x0000000000007941 */ /* 0x000fea0003800000 */
.L_x_6882:
        /* <DEDUP_REMOVED lines=9> */
.L_x_6885:
[----:B------:R-:W-:Y:S05]  /*239e0*/  BSYNC B0 ;  /* 0x0000000000007941 */ /* 0x000fea0003800000 */
.L_x_6884:
        /* <DEDUP_REMOVED lines=34> */
[----:B------:R-:W-:Y:S02]  /*23c10*/  FSETP.NEU.FTZ.AND P0, PT, R9, -INF , PT ;  /* 0xff8000000900780b */ /* 0x000fe40003f1d000 */
[-CC-:B------:R-:W-:Y:S01]  /*23c20*/  FFMA.FTZ R174, R29, R30.reuse, -R8.reuse ;  /* 0x0000001e1dae7223 */ /* 0x180fe20000010808 */
[-C--:B------:R-:W-:Y:S01]  /*23c30*/  FMUL.FTZ R29, R9, R30.reuse ;  /* 0x0000001e091d7220 */ /* 0x080fe20000410000 */
[----:B------:R-:W-:-:S04]  /*23c40*/  FFMA.FTZ R191, R33, R30, -R8 ;  /* 0x0000001e21bf7223 */ /* 0x000fc80000010808 */
        /* <DEDUP_REMOVED lines=22> */
[-C--:B------:R-:W-:Y:S01]  /*23db0*/  FFMA.FTZ R9, R53, R30.reuse, -R8 ;  /* 0x0000001e35097223 */ /* 0x080fe20000010808 */
        /* <DEDUP_REMOVED lines=9> */
[----:B------:R-:W-:Y:S01]  /*23e50*/  FFMA.FTZ R175, R54, R30, -R33 ;  /* 0x0000001e36af7223 */ /* 0x000fe20000010821 */
[C---:B---3--:R-:W-:Y:S01]  /*23e60*/  FMUL.FTZ R27, R129.reuse, R27 ;  /* 0x0000001b811b7220 */ /* 0x048fe20000410000 */
[C---:B------:R-:W-:Y:S01]  /*23e70*/  FMUL.FTZ R26, R129.reuse, R26 ;  /* 0x0000001a811a7220 */ /* 0x040fe20000410000 */
[C---:B----4-:R-:W-:Y:S01]  /*23e80*/  FMUL.FTZ R25, R128.reuse, R25 ;  /* 0x0000001980197220 */ /* 0x050fe20000410000 */
[----:B------:R-:W-:Y:S01]  /*23e90*/  FMUL.FTZ R24, R128, R24 ;  /* 0x0000001880187220 */ /* 0x000fe20000410000 */
[C---:B--2---:R-:W-:Y:S01]  /*23ea0*/  FMUL.FTZ R23, R129.reuse, R23 ;  /* 0x0000001781177220 */ /* 0x044fe20000410000 */
[C---:B------:R-:W-:Y:S01]  /*23eb0*/  FMUL.FTZ R22, R129.reuse, R22 ;  /* 0x0000001681167220 */ /* 0x040fe20000410000 */
        /* <DEDUP_REMOVED lines=20> */
[----:B------:R-:W-:Y:S01]  /*24000*/  FMUL.FTZ R104, R129, R104 ;  /* 0x0000006881687220 */ /* 0x000fe20000410000 */
[C---:B------:R-:W-:Y:S01]  /*24010*/  FMUL.FTZ R103, R128.reuse, R103 ;  /* 0x0000006780677220 */ /* 0x040fe20000410000 */
[C---:B------:R-:W-:Y:S01]  /*24020*/  FMUL.FTZ R102, R128.reuse, R102 ;  /* 0x0000006680667220 */ /* 0x040fe20000410000 */
[C---:B------:R-:W-:Y:S01]  /*24030*/  FMUL.FTZ R107, R128.reuse, R101 ;  /* 0x00000065806b7220 */ /* 0x040fe20000410000 */
[----:B------:R-:W4:Y:S01]  /*24040*/  MUFU.EX2 R166, R166 ;  /* 0x000000a600a67308 */ /* 0x000f220000000800 */
[----:B-1----:R-:W-:Y:S01]  /*24050*/  FADD.FTZ R8, R165, R8 ;  /* 0x00000008a5087221 */ /* 0x002fe20000010000 */
[----:B------:R-:W-:Y:S01]  /*24060*/  FADD.FTZ R7, R119, R6 ;  /* 0x0000000677077221 */ /* 0x000fe20000010000 */
[----:B------:R-:W-:Y:S01]  /*24070*/  FMUL.FTZ R106, R128, R100 ;  /* 0x00000064806a7220 */ /* 0x000fe20000410000 */
[----:B------:R-:W4:Y:S04]  /*24080*/  LDL.64 R66, [R1+0x340] ;  /* 0x0003400001427983 */ /* 0x000f280000100a00 */
        /* <DEDUP_REMOVED lines=24> */
[----:B------:R-:W1:Y:S08]  /*24210*/  MUFU.EX2 R124, R124 ;  /* 0x0000007c007c7308 */ /* 0x000e700000000800 */
        /* <DEDUP_REMOVED lines=11> */
[----:B------:R-:W0:Y:S03]  /*242d0*/  MUFU.EX2 R122, R122 ;  /* 0x0000007a007a7308 */ /* 0x000e260000000800 */
[----:B------:R-:W4:Y:S04]  /*242e0*/  LDL.64 R40, [R1+0x2a8] ;  /* 0x0002a80001287983 */ /* 0x000f280000100a00 */
[----:B------:R-:W4:Y:S01]  /*242f0*/  LDL.64 R38, [R1+0x2b8] ;  /* 0x0002b80001267983 */ /* 0x000f220000100a00 */
[----:B------:R-:W0:Y:S01]  /*24300*/  MUFU.EX2 R176, R176 ;  /* 0x000000b000b07308 */ /* 0x000e220000000800 */
[----:B-1----:R-:W-:Y:S01]  /*24310*/  FADD.FTZ R28, R124, R29 ;  /* 0x0000001d7c1c7221 */ /* 0x002fe20000010000 */
[----:B------:R-:W-:-:S06]  /*24320*/  FADD.FTZ R6, R170, R7 ;  /* 0x00000007aa067221 */ /* 0x000fcc0000010000 */
        /* <DEDUP_REMOVED lines=958> */
.L_x_6887:
[----:B------:R-:W-:Y:S05]  /*27f10*/  BSYNC B0 ;  /* 0x0000000000007941 */ /* 0x000fea0003800000 */
.L_x_6886:
        /* <DEDUP_REMOVED lines=9> */
.L_x_6855:
[----:B------:R-:W2:Y:S01]  /*27fb0*/  LDL R5, [R1+0x1f0] ;  /* 0x0001f00001057983 */ /* 0x000ea20000100800 */
[----:B------:R-:W-:Y:S05]  /*27fc0*/  WARPSYNC.ALL ;  /* 0x0000000000007948 */ /* 0x000fea0003800000 */
[----:B------:R-:W3:Y:S04]  /*27fd0*/  LDL R6, [R1+0x1f4] ;  /* 0x0001f40001067983 */ /* 0x000ee80000100800 */
[----:B------:R-:W4:Y:S01]  /*27fe0*/  LDL.64 R14, [R1+0xb8] ;  /* 0x0000b800010e7983 */ /* 0x000f220000100a00 */
[----:B------:R-:W-:Y:S01]  /*27ff0*/  IMAD.MOV.U32 R8, RZ, RZ, -0x800000 ;  /* 0xff800000ff087424 */ /* 0x000fe200078e00ff */
[----:B------:R-:W-:Y:S08]  /*28000*/  BAR.ARV 0x8, 0x100 ;  /* 0x0204000000007b1d */ /* 0x000ff00000002000 */
[----:B------:R-:W-:Y:S06]  /*28010*/  BAR.SYNC.DEFER_BLOCKING 0xf, 0x100 ;  /* 0x03c4000000007b1d */ /* 0x000fec0000010000 */
[----:B--2---:R-:W2:Y:S02]  /*28020*/  SHFL.BFLY PT, R0, R5, 0x2, 0x1f ;  /* 0x0c401f0005007f89 */ /* 0x004ea400000e0000 */
[----:B--2---:R-:W-:-:S05]  /*28030*/  FADD.FTZ R0, R5, R0 ;  /* 0x0000000005007221 */ /* 0x004fca0000010000 */
[----:B------:R-:W0:Y:S02]  /*28040*/  SHFL.BFLY PT, R3, R0, 0x1, 0x1f ;  /* 0x0c201f0000037f89 */ /* 0x000e2400000e0000 */
[----:B01----:R-:W-:-:S05]  /*28050*/  FADD.FTZ R2, R0, R3 ;  /* 0x0000000300027221 */ /* 0x003fca0000010000 */
        /* <DEDUP_REMOVED lines=15> */
[----:B0-----:R-:W-:Y:S01]  /*28150*/  @P2 FMUL.FTZ R12, R9, 0.69314718246459960938 ;  /* 0x3f317218090c2820 */ /* 0x001fe20000410000 */
[----:B-1----:R-:W-:Y:S01]  /*28160*/  @P1 FMUL.FTZ R6, R6, 0.69314718246459960938 ;  /* 0x3f31721806061820 */ /* 0x002fe20000410000 */
[----:B------:R-:W-:Y:S01]  /*28170*/  STL [R1+0x1f4], R4 ;  /* 0x0001f40401007387 */ /* 0x000fe20000100800 */
[----:B---3--:R-:W-:-:S04]  /*28180*/  @P2 FMUL.FTZ R7, R7, 0.69314718246459960938 ;  /* 0x3f31721807072820 */ /* 0x008fc80000410000 */
[----:B-----5:R-:W-:-:S05]  /*28190*/  @P2 FFMA.FTZ R8, R7, R10, R12 ;  /* 0x0000000a07082223 */ /* 0x020fca000001000c */
[----:B------:R0:W-:Y:S01]  /*281a0*/  STL [R1+0x1f4], R8 ;  /* 0x0001f40801007387 */ /* 0x0001e20000100800 */
[----:B--2---:R-:W-:-:S04]  /*281b0*/  @P1 FMUL.FTZ R5, R5, 0.69314718246459960938 ;  /* 0x3f31721805051820 */ /* 0x004fc80000410000 */
[----:B----4-:R-:W-:-:S05]  /*281c0*/  @P1 FFMA.FTZ R0, R5, R2, R6 ;  /* 0x0000000205001223 */ /* 0x010fca0000010006 */
[----:B------:R1:W-:Y:S04]  /*281d0*/  STL [R1+0x1f0], R0 ;  /* 0x0001f00001007387 */ /* 0x0003e80000100800 */
[----:B------:R-:W2:Y:S02]  /*281e0*/  LD.E R2, desc[UR46][R14.64+0x4] ;  /* 0x0000042e0e027980 */ /* 0x000ea4000c101900 */
[----:B--2---:R-:W-:Y:S02]  /*281f0*/  ISETP.NE.AND P0, PT, R2, RZ, PT ;  /* 0x000000ff0200720c */ /* 0x004fe40003f05270 */
[----:B------:R-:W2:Y:S11]  /*28200*/  LDL R2, [R1+0x1c0] ;  /* 0x0001c00001027983 */ /* 0x000eb60000100800 */
[----:B------:R-:W3:Y:S04]  /*28210*/  @!P0 LDL.64 R6, [R1+0xc0] ;  /* 0x0000c00001068983 */ /* 0x000ee80000100a00 */
[----:B------:R-:W2:Y:S01]  /*28220*/  @!P0 LD.E R3, desc[UR46][R14.64] ;  /* 0x0000002e0e038980 */ /* 0x000ea2000c101900 */
[----:B------:R-:W-:-:S06]  /*28230*/  IMAD.MOV.U32 R138, RZ, RZ, RZ ;  /* 0x000000ffff8a7224 */ /* 0x000fcc00078e00ff */
[----:B------:R-:W4:Y:S01]  /*28240*/  @P1 MUFU.RCP R138, R13 ;  /* 0x0000000d008a1308 */ /* 0x000f220000001000 */
[----:B---3--:R-:W0:Y:S01]  /*28250*/  @!P0 LD.E.64 R6, desc[UR46][R6.64] ;  /* 0x0000002e06068980 */ /* 0x008e22000c101b00 */
[----:B--2---:R-:W-:-:S04]  /*28260*/  @!P0 IMAD R3, R2, 0x40, R3 ;  /* 0x0000004002038824 */ /* 0x004fc800078e0203 */
[----:B0-----:R-:W-:-:S05]  /*28270*/  @!P0 IMAD.WIDE R8, R3, 0x4, R6 ;  /* 0x0000000403088825 */ /* 0x001fca00078e0206 */
[----:B----4-:R0:W-:Y:S04]  /*28280*/  @!P0 ST.E desc[UR46][R8.64], R138 ;  /* 0x0000008a08008985 */ /* 0x0101e8000c10192e */
[----:B------:R-:W1:Y:S04]  /*28290*/  @!P0 LDL.64 R14, [R1+0xb8] ;  /* 0x0000b800010e8983 */ /* 0x000e680000100a00 */
[----:B-1----:R-:W2:Y:S02]  /*282a0*/  @!P0 LD.E R0, desc[UR46][R14.64+0x4] ;  /* 0x0000042e0e008980 */ /* 0x002ea4000c101900 */
[----:B--2---:R-:W-:-:S13]  /*282b0*/  @!P0 ISETP.NE.AND P0, PT, R0, RZ, PT ;  /* 0x000000ff0000820c */ /* 0x004fda0003f05270 */
[----:B------:R-:W2:Y:S04]  /*282c0*/  @!P0 LDL.64 R10, [R1+0xc0] ;  /* 0x0000c000010a8983 */ /* 0x000ea80000100a00 */
[----:B------:R-:W3:Y:S01]  /*282d0*/  @!P0 LD.E R3, desc[UR46][R14.64] ;  /* 0x0000002e0e038980 */ /* 0x000ee2000c101900 */
[----:B------:R-:W-:-:S06]  /*282e0*/  IMAD.MOV.U32 R0, RZ, RZ, RZ ;  /* 0x000000ffff007224 */ /* 0x000fcc00078e00ff */
[----:B------:R-:W1:Y:S01]  /*282f0*/  @P2 MUFU.RCP R0, R4 ;  /* 0x0000000400002308 */ /* 0x000e620000001000 */
[----:B--2---:R-:W2:Y:S01]  /*28300*/  @!P0 LD.E.64 R10, desc[UR46][R10.64] ;  /* 0x0000002e0a0a8980 */ /* 0x004ea2000c101b00 */
[----:B---3--:R-:W-:-:S04]  /*28310*/  @!P0 IMAD R3, R2, 0x40, R3 ;  /* 0x0000004002038824 */ /* 0x008fc800078e0203 */
[----:B------:R-:W-:-:S04]  /*28320*/  @!P0 VIADD R3, R3, 0x8 ;  /* 0x0000000803038836 */ /* 0x000fc80000000000 */
[----:B--2---:R-:W-:-:S05]  /*28330*/  @!P0 IMAD.WIDE R2, R3, 0x4, R10 ;  /* 0x0000000403028825 */ /* 0x004fca00078e020a */
[----:B-1----:R1:W-:Y:S04]  /*28340*/  @!P0 ST.E desc[UR46][R2.64], R0 ;  /* 0x0000000002008985 */ /* 0x0023e8000c10192e */
        /* <DEDUP_REMOVED lines=29> */
[----:B------:R-:W5:Y:S04]  /*28520*/  LDL.64 R4, [R1+0x3c8] ;  /* 0x0003c80001047983 */ /* 0x000f680000100a00 */
[----:B------:R-:W5:Y:S04]  /*28530*/  LDL.64 R10, [R1+0x3d8] ;  /* 0x0003d800010a7983 */ /* 0x000f680000100a00 */
[----:B-1----:R-:W5:Y:S04]  /*28540*/  LDL.64 R2, [R1+0x3e8] ;  /* 0x0003e80001027983 */ /* 0x002f680000100a00 */
        /* <DEDUP_REMOVED lines=35> */
[----:B--2---:R-:W-:-:S05]  /*28780*/  VIADD R136, R136, 0x1 ;  /* 0x0000000188887836 */ /* 0x004fca0000000000 */
[----:B------:R-:W-:-:S13]  /*28790*/  ISETP.NE.AND P0, PT, R136, 0x2, PT ;  /* 0x000000028800780c */ /* 0x000fda0003f05270 */
[----:B------:R-:W2:Y:S01]  /*287a0*/  @!P0 LDL R135, [R1+0x1c4] ;  /* 0x0001c40001878983 */ /* 0x000ea20000100800 */
[-C--:B---3--:R-:W-:Y:S01]  /*287b0*/  FMUL.FTZ R13, R13, R0.reuse ;  /* 0x000000000d0d7220 */ /* 0x088fe20000410000 */
[-C--:B------:R-:W-:Y:S01]  /*287c0*/  FMUL.FTZ R12, R12, R0.reuse ;  /* 0x000000000c0c7220 */ /* 0x080fe20000410000 */
        /* <DEDUP_REMOVED lines=129> */
[----:B------:R-:W-:Y:S04]  /*28fe0*/  STL [R1+0x1c0], R136 ;  /* 0x0001c08801007387 */ /* 0x000fe80000100800 */
        /* <DEDUP_REMOVED lines=12> */
[----:B--2---:R-:W-:-:S03]  /*290b0*/  @!P0 LOP3.LUT R12, R135, 0x1, RZ, 0x3c, !PT ;  /* 0x00000001870c8812 */ /* 0x004fc600078e3cff */
        /* <DEDUP_REMOVED lines=50> */
[----:B------:R-:W-:Y:S04]  /*293e0*/  STL [R1+0x1c8], R0 ;  /* 0x0001c80001007387 */ /* 0x000fe80000100800 */
[----:B------:R-:W-:Y:S04]  /*293f0*/  @!P0 STL [R1+0x1c4], R12 ;  /* 0x0001c40c01008387 */ /* 0x000fe80000100800 */
[----:B------:R-:W-:Y:S04]  /*29400*/  STL [R1+0x1cc], R134 ;  /* 0x0001cc8601007387 */ /* 0x000fe80000100800 */
[----:B------:R-:W-:Y:S04]  /*29410*/  @!P0 STL [R1+0x1c0], RZ ;  /* 0x0001c0ff01008387 */ /* 0x000fe80000100800 */
[----:B------:R0:W-:Y:S02]  /*29420*/  STL.64 [R1+0x3e8], R2 ;  /* 0x0003e80201007387 */ /* 0x0001e40000100a00 */
[----:B0-----:R-:W-:Y:S01]  /*29430*/  IMAD.MOV.U32 R3, RZ, RZ, 0x1 ;  /* 0x00000001ff037424 */ /* 0x001fe200078e00ff */
[----:B------:R-:W-:Y:S06]  /*29440*/  BAR.ARV 0xe, 0x100 ;  /* 0x0384000000007b1d */ /* 0x000fec0000002000 */
.L_x_6741:
[----:B------:R-:W-:Y:S05]  /*29450*/  BSYNC B7 ;  /* 0x0000000000077941 */ /* 0x000fea0003800000 */
.L_x_6731:
[----:B------:R-:W3:Y:S08]  /*29460*/  S2UR UR4, SR_CgaCtaId ;  /* 0x00000000000479c3 */ /* 0x000ef00000008800 */
[----:B------:R-:W-:Y:S01]  /*29470*/  BAR.SYNC.DEFER_BLOCKING 0x5, 0x180 ;  /* 0x0146000000007b1d */ /* 0x000fe20000010000 */
[----:B-1----:R-:W-:Y:S02]  /*29480*/  PRMT R0, R3, 0x9910, RZ ;  /* 0x0000991003007816 */ /* 0x002fe400000000ff */
[----:B------:R-:W-:-:S02]  /*29490*/  MOV R2, 0x400 ;  /* 0x0000040000027802 */ /* 0x000fc40000000f00 */
[----:B------:R-:W-:Y:S01]  /*294a0*/  ISETP.NE.AND P0, PT, R0, RZ, PT ;  /* 0x000000ff0000720c */ /* 0x000fe20003f05270 */
[----:B------:R-:W-:Y:S01]  /*294b0*/  BSSY B0, `(.L_x_6889) ;  /* 0x0000301000007945 */ /* 0x000fe20003800000 */
[----:B---3--:R-:W-:-:S05]  /*294c0*/  IMAD.U32 R23, RZ, RZ, UR4 ;  /* 0x00000004ff177e24 */ /* 0x008fca000f8e00ff */
[----:B------:R-:W-:-:S05]  /*294d0*/  LEA R2, R23, R2, 0x18 ;  /* 0x0000000217027211 */ /* 0x000fca00078ec0ff */
[----:B------:R1:W3:Y:S01]  /*294e0*/  LDS.128 R112, [R2+0x388d0] ;  /* 0x0388d00002707984 */ /* 0x0002e20000000c00 */
[----:B------:R-:W-:Y:S06]  /*294f0*/  BAR.ARV 0x4, 0x180 ;  /* 0x0106000000007b1d */ /* 0x000fec0000002000 */
[----:B------:R-:W-:Y:S05]  /*29500*/  @!P0 BRA `(.L_x_6890) ;  /* 0x0000002000888947 */ /* 0x000fea0003800000 */
[----:B------:R-:W3:Y:S04]  /*29510*/  LDL.128 R4, [R1+0x210] ;  /* 0x0002100001047983 */ /* 0x000ee80000100c00 */
[----:B------:R-:W3:Y:S01]  /*29520*/  LDL.128 R8, [R1+0x220] ;  /* 0x0002200001087983 */ /* 0x000ee20000100c00 */
[C---:B------:R-:W-:Y:S01]  /*29530*/  IADD3 R13, P1, R156.reuse, 0x20, RZ ;  /* 0x000000209c0d7810 */ /* 0x040fe20007f3e0ff */
[----:B------:R-:W-:Y:S01]  /*29540*/  ULDC.64 UR4, c[0x0][0xd00] ;  /* 0x0003400000047ab9 */ /* 0x000fe20000000a00 */
[----:B----4-:R-:W-:Y:S01]  /*29550*/  LOP3.LUT R15, R156, 0x380, RZ, 0xc0, !PT ;  /* 0x000003809c0f7812 */ /* 0x010fe200078ec0ff */
[----:B------:R-:W4:Y:S01]  /*29560*/  LDL.128 R132, [R1+0x230] ;  /* 0x0002300001847983 */ /* 0x000f220000100c00 */
[----:B------:R-:W-:Y:S02]  /*29570*/  LOP3.LUT R12, R13, 0x380, RZ, 0xc0, !PT ;  /* 0x000003800d0c7812 */ /* 0x000fe400078ec0ff */
[----:B------:R-:W-:Y:S01]  /*29580*/  SHF.R.U64 R15, R15, 0x3, RZ ;  /* 0x000000030f0f7819 */ /* 0x000fe200000012ff */
[----:B------:R-:W4:Y:S01]  /*29590*/  LDL.128 R120, [R1+0x250] ;  /* 0x0002500001787983 */ /* 0x000f220000100c00 */
[----:B------:R-:W-:-:S02]  /*295a0*/  SHF.R.U64 R12, R12, 0x3, RZ ;  /* 0x000000030c0c7819 */ /* 0x000fc400000012ff */
[C---:B------:R-:W-:Y:S01]  /*295b0*/  IADD3 R21, P0, R156.reuse, 0x40, RZ ;  /* 0x000000409c157810 */ /* 0x040fe20007f1e0ff */
[----:B------:R-:W4:Y:S01]  /*295c0*/  LDL.128 R124, [R1+0x240] ;  /* 0x00024000017c7983 */ /* 0x000f220000100c00 */
[----:B------:R-:W-:Y:S02]  /*295d0*/  LOP3.LUT R14, R15, R156, RZ, 0x3c, !PT ;  /* 0x0000009c0f0e7212 */ /* 0x000fe400078e3cff */
[----:B------:R-:W-:Y:S01]  /*295e0*/  IADD3 R151, P6, R156, 0x2020, RZ ;  /* 0x000020209c977810 */ /* 0x000fe20007fde0ff */
[----:B------:R-:W4:Y:S01]  /*295f0*/  LDL.128 R128, [R1+0x270] ;  /* 0x0002700001807983 */ /* 0x000f220000100c00 */
[--C-:B------:R-:W-:Y:S01]  /*29600*/  IMAD.MOV.U32 R15, RZ, RZ, R157.reuse ;  /* 0x000000ffff0f7224 */ /* 0x100fe200078e009d */
[----:B------:R-:W-:Y:S01]  /*29610*/  LOP3.LUT R12, R12, R13, RZ, 0x3c, !PT ;  /* 0x0000000d0c0c7212 */ /* 0x000fe200078e3cff */
[----:B------:R-:W-:Y:S01]  /*29620*/  IMAD.X R13, RZ, RZ, R157, P1 ;  /* 0x000000ffff0d7224 */ /* 0x000fe200008e069d */
[----:B------:R-:W4:Y:S01]  /*29630*/  LDL.128 R116, [R1+0x260] ;  /* 0x0002600001747983 */ /* 0x000f220000100c00 */
[----:B------:R-:W-:-:S02]  /*29640*/  LOP3.LUT R20, R21, 0x380, RZ, 0xc0, !PT ;  /* 0x0000038015147812 */ /* 0x000fc400078ec0ff */
[C---:B------:R-:W-:Y:S01]  /*29650*/  IADD3 R164, P4, R156.reuse, 0x60, RZ ;  /* 0x000000609ca47810 */ /* 0x040fe20007f9e0ff */
[----:B------:R-:W4:Y:S01]  /*29660*/  LDL.128 R104, [R1+0x290] ;  /* 0x0002900001687983 */ /* 0x000f220000100c00 */
[C---:B------:R-:W-:Y:S02]  /*29670*/  IADD3 R166, P3, R156.reuse, 0x2000, RZ ;  /* 0x000020009ca67810 */ /* 0x040fe40007f7e0ff */
[C---:B------:R-:W-:Y:S01]  /*29680*/  IADD3 R149, P5, R156.reuse, 0x2040, RZ ;  /* 0x000020409c957810 */ /* 0x040fe20007fbe0ff */
[----:B------:R-:W4:Y:S01]  /*29690*/  LDL.128 R108, [R1+0x280] ;  /* 0x00028000016c7983 */ /* 0x000f220000100c00 */
[----:B------:R-:W-:-:S03]  /*296a0*/  IADD3 R147, P2, R156, 0x2060, RZ ;  /* 0x000020609c937810 */ /* 0x000fc60007f5e0ff */
[----:B------:R-:W4:Y:S04]  /*296b0*/  LDL.128 R96, [R1+0x2b0] ;  /* 0x0002b00001607983 */ /* 0x000f280000100c00 */
[----:B------:R-:W4:Y:S04]  /*296c0*/  LDL.128 R100, [R1+0x2a0] ;  /* 0x0002a00001647983 */ /* 0x000f280000100c00 */
[----:B------:R-:W4:Y:S04]  /*296d0*/  LDL.128 R88, [R1+0x2d0] ;  /* 0x0002d00001587983 */ /* 0x000f280000100c00 */
[----:B------:R-:W4:Y:S04]  /*296e0*/  LDL.128 R92, [R1+0x2c0] ;  /* 0x0002c000015c7983 */ /* 0x000f280000100c00 */
[----:B------:R-:W4:Y:S01]  /*296f0*/  LDL.128 R80, [R1+0x2f0] ;  /* 0x0002f00001507983 */ /* 0x000f220000100c00 */
[----:B------:R-:W-:-:S03]  /*29700*/  MOV R3, R14 ;  /* 0x0000000e00037202 */ /* 0x000fc60000000f00 */
[----:B------:R-:W4:Y:S04]  /*29710*/  LDL.128 R84, [R1+0x2e0] ;  /* 0x0002e00001547983 */ /* 0x000f280000100c00 */
[----:B------:R-:W4:Y:S04]  /*29720*/  LDL.128 R72, [R1+0x310] ;  /* 0x0003100001487983 */ /* 0x000f280000100c00 */
[----:B------:R-:W4:Y:S04]  /*29730*/  LDL.128 R76, [R1+0x300] ;  /* 0x00030000014c7983 */ /* 0x000f280000100c00 */
[----:B--2---:R-:W2:Y:S04]  /*29740*/  LDL.128 R64, [R1+0x330] ;  /* 0x0003300001407983 */ /* 0x004ea80000100c00 */
[----:B------:R-:W2:Y:S04]  /*29750*/  LDL.128 R68, [R1+0x320] ;  /* 0x0003200001447983 */ /* 0x000ea80000100c00 */
[----:B------:R-:W2:Y:S04]  /*29760*/  LDL.128 R56, [R1+0x350] ;  /* 0x0003500001387983 */ /* 0x000ea80000100c00 */
[----:B0-----:R-:W2:Y:S04]  /*29770*/  LDL.128 R60, [R1+0x340] ;  /* 0x00034000013c7983 */ /* 0x001ea80000100c00 */
[----:B------:R-:W2:Y:S01]  /*29780*/  LDL.128 R48, [R1+0x370] ;  /* 0x0003700001307983 */ /* 0x000ea20000100c00 */
[----:B------:R-:W-:-:S02]  /*29790*/  MOV R0, R12 ;  /* 0x0000000c00007202 */ /* 0x000fc40000000f00 */
[----:B------:R-:W-:Y:S01]  /*297a0*/  SHF.R.U64 R20, R20, 0x3, RZ ;  /* 0x0000000314147819 */ /* 0x000fe200000012ff */
[----:B------:R-:W2:Y:S01]  /*297b0*/  LDL.128 R52, [R1+0x360] ;  /* 0x0003600001347983 */ /* 0x000ea20000100c00 */
[----:B------:R-:W-:Y:S02]  /*297c0*/  LOP3.LUT R150, R151, 0x380, RZ, 0xc0, !PT ;  /* 0x0000038097967812 */ /* 0x000fe400078ec0ff */
[----:B------:R-:W-:Y:S01]  /*297d0*/  LOP3.LUT R20, R20, R21, RZ, 0x3c, !PT ;  /* 0x0000001514147212 */ /* 0x000fe200078e3cff */
[----:B------:R-:W2:Y:S01]  /*297e0*/  LDL.128 R40, [R1+0x390] ;  /* 0x0003900001287983 */ /* 0x000ea20000100c00 */
[----:B------:R-:W-:Y:S01]  /*297f0*/  IMAD.X R21, RZ, RZ, R157, P0 ;  /* 0x000000ffff157224 */ /* 0x000fe200000e069d */
[----:B------:R-:W-:Y:S02]  /*29800*/  IADD3 R137, P0, R156, 0x4020, RZ ;  /* 0x000040209c897810 */ /* 0x000fe40007f1e0ff */
[----:B------:R-:W2:Y:S01]  /*29810*/  LDL.128 R44, [R1+0x380] ;  /* 0x00038000012c7983 */ /* 0x000ea20000100c00 */
[----:B------:R-:W-:-:S02]  /*29820*/  SHF.R.U64 R150, R150, 0x3, RZ ;  /* 0x0000000396967819 */ /* 0x000fc400000012ff */
[----:B------:R-:W-:Y:S01]  /*29830*/  LOP3.LUT R165, R164, 0x380, RZ, 0xc0, !PT ;  /* 0x00000380a4a57812 */ /* 0x000fe200078ec0ff */
[----:B------:R-:W2:Y:S01]  /*29840*/  LDL.128 R32, [R1+0x3b0] ;  /* 0x0003b00001207983 */ /* 0x000ea20000100c00 */
[----:B------:R-:W-:Y:S02]  /*29850*/  LOP3.LUT R167, R166, 0x380, RZ, 0xc0, !PT ;  /* 0x00000380a6a77812 */ /* 0x000fe400078ec0ff */
[----:B------:R-:W-:Y:S01]  /*29860*/  IADD3 R145, P1, R156, 0x4000, RZ ;  /* 0x000040009c917810 */ /* 0x000fe20007f3e0ff */
[----:B-----5:R-:W2:Y:S01]  /*29870*/  LDL.128 R36, [R1+0x3a0] ;  /* 0x0003a00001247983 */ /* 0x020ea20000100c00 */
[----:B------:R-:W-:-:S03]  /*29880*/  LOP3.LUT R148, R149, 0x380, RZ, 0xc0, !PT ;  /* 0x0000038095947812 */ /* 0x000fc600078ec0ff */
[----:B------:R-:W2:Y:S04]  /*29890*/  LDL.128 R24, [R1+0x3d0] ;  /* 0x0003d00001187983 */ /* 0x000ea80000100c00 */
[----:B------:R-:W2:Y:S04]  /*298a0*/  LDL.128 R28, [R1+0x3c0] ;  /* 0x0003c000011c7983 */ /* 0x000ea80000100c00 */
[----:B------:R-:W2:Y:S01]  /*298b0*/  LDL.128 R12, [R1+0x3e0] ;  /* 0x0003e000010c7983 */ /* 0x000ea20000100c00 */
[----:B---3--:R-:W-:Y:S02]  /*298c0*/  F2FP.BF16.F32.PACK_AB R4, R5, R4 ;  /* 0x000000040504723e */ /* 0x008fe400000010ff */
[----:B------:R-:W-:-:S02]  /*298d0*/  F2FP.BF16.F32.PACK_AB R5, R7, R6 ;  /* 0x000000060705723e */ /* 0x000fc400000010ff */
[----:B------:R-:W-:Y:S02]  /*298e0*/  F2FP.BF16.F32.PACK_AB R6, R9, R8 ;  /* 0x000000080906723e */ /* 0x000fe400000010ff */
[----:B------:R-:W-:Y:S01]  /*298f0*/  F2FP.BF16.F32.PACK_AB R7, R11, R10 ;  /* 0x0000000a0b07723e */ /* 0x000fe200000010ff */
[----:B------:R-:W-:Y:S01]  /*29900*/  BAR.SYNC.DEFER_BLOCKING 0x1, 0x100 ;  /* 0x0044000000007b1d */ /* 0x000fe20000010000 */
[----:B------:R-:W-:Y:S02]  /*29910*/  LOP3.LUT R136, R137, 0x380, RZ, 0xc0, !PT ;  /* 0x0000038089887812 */ /* 0x000fe400078ec0ff */
[----:B------:R-:W-:Y:S02]  /*29920*/  LOP3.LUT R150, R150, R151, RZ, 0x3c, !PT ;  /* 0x0000009796967212 */ /* 0x000fe400078e3cff */
[----:B------:R-:W-:Y:S02]  /*29930*/  SHF.R.U64 R165, R165, 0x3, RZ ;  /* 0x00000003a5a57819 */ /* 0x000fe400000012ff */
[----:B------:R-:W-:Y:S01]  /*29940*/  LOP3.LUT R146, R147, 0x380, RZ, 0xc0, !PT ;  /* 0x0000038093927812 */ /* 0x000fe200078ec0ff */
[----:B------:R-:W3:Y:S01]  /*29950*/  LDL.128 R8, [R1+0x3f0] ;  /* 0x0003f00001087983 */ /* 0x000ee20000100c00 */
[----:B------:R-:W-:-:S02]  /*29960*/  SHF.R.U64 R167, R167, 0x3, RZ ;  /* 0x00000003a7a77819 */ /* 0x000fc400000012ff */
[----:B------:R-:W-:Y:S02]  /*29970*/  LOP3.LUT R144, R145, 0x380, RZ, 0xc0, !PT ;  /* 0x0000038091907812 */ /* 0x000fe400078ec0ff */
[----:B------:R-:W-:Y:S01]  /*29980*/  SHF.R.U64 R148, R148, 0x3, RZ ;  /* 0x0000000394947819 */ /* 0x000fe200000012ff */
[----:B------:R0:W-:Y:S01]  /*29990*/  STSM.16.M88.4 [R3], R4 ;  /* 0x0000000403007844 */ /* 0x0001e20000000200 */
[--C-:B------:R-:W-:Y:S01]  /*299a0*/  IMAD.X R151, RZ, RZ, R157.reuse, P6 ;  /* 0x000000ffff977224 */ /* 0x100fe200030e069d */
[----:B------:R-:W-:Y:S02]  /*299b0*/  SHF.R.U64 R136, R136, 0x3, RZ ;  /* 0x0000000388887819 */ /* 0x000fe400000012ff */
[----:B------:R-:W-:Y:S01]  /*299c0*/  LOP3.LUT R164, R165, R164, RZ, 0x3c, !PT ;  /* 0x000000a4a5a47212 */ /* 0x000fe200078e3cff */
[----:B------:R-:W-:Y:S01]  /*299d0*/  IMAD.X R165, RZ, RZ, R157, P4 ;  /* 0x000000ffffa57224 */ /* 0x000fe200020e069d */
[----:B------:R-:W-:Y:S02]  /*299e0*/  SHF.R.U64 R146, R146, 0x3, RZ ;  /* 0x0000000392927819 */ /* 0x000fe400000012ff */
[----:B------:R-:W-:-:S02]  /*299f0*/  LOP3.LUT R166, R167, R166, RZ, 0x3c, !PT ;  /* 0x000000a6a7a67212 */ /* 0x000fc400078e3cff */
[----:B------:R-:W-:Y:S02]  /*29a00*/  SHF.R.U64 R144, R144, 0x3, RZ ;  /* 0x0000000390907819 */ /* 0x000fe400000012ff */
[----:B------:R-:W-:Y:S01]  /*29a10*/  LOP3.LUT R148, R148, R149, RZ, 0x3c, !PT ;  /* 0x0000009594947212 */ /* 0x000fe200078e3cff */
[----:B0-----:R-:W3:Y:S01]  /*29a20*/  LDL.128 R4, [R1+0x400] ;  /* 0x0004000001047983 */ /* 0x001ee20000100c00 */
[----:B------:R-:W-:Y:S02]  /*29a30*/  IADD3 R139, P6, R156, 0x6000, RZ ;  /* 0x000060009c8b7810 */ /* 0x000fe40007fde0ff */
[----:B------:R-:W-:Y:S02]  /*29a40*/  LOP3.LUT R136, R136, R137, RZ, 0x3c, !PT ;  /* 0x0000008988887212 */ /* 0x000fe400078e3cff */
[----:B------:R-:W-:Y:S01]  /*29a50*/  LOP3.LUT R138, R139, 0x380, RZ, 0xc0, !PT ;  /* 0x000003808b8a7812 */ /* 0x000fe200078ec0ff */
[--C-:B------:R-:W-:Y:S01]  /*29a60*/  IMAD.X R137, RZ, RZ, R157.reuse, P0 ;  /* 0x000000ffff897224 */ /* 0x100fe200000e069d */
[C---:B------:R-:W-:Y:S01]  /*29a70*/  IADD3 R143, P4, R156.reuse, 0x4040, RZ ;  /* 0x000040409c8f7810 */ /* 0x040fe20007f9e0ff */
[--C-:B------:R-:W-:Y:S01]  /*29a80*/  IMAD.X R167, RZ, RZ, R157.reuse, P3 ;  /* 0x000000ffffa77224 */ /* 0x100fe200018e069d */
[----:B------:R-:W-:Y:S01]  /*29a90*/  ISETP.NE.U32.AND P0, PT, RZ, UR4, PT ;  /* 0x00000004ff007c0c */ /* 0x000fe2000bf05070 */
[----:B------:R-:W-:Y:S01]  /*29aa0*/  IMAD.X R149, RZ, RZ, R157, P5 ;  /* 0x000000ffff957224 */ /* 0x000fe200028e069d */
[----:B------:R-:W-:-:S02]  /*29ab0*/  IADD3 R141, P3, R156, 0x4060, RZ ;  /* 0x000040609c8d7810 */ /* 0x000fc40007f7e0ff */
[----:B------:R-:W-:Y:S02]  /*29ac0*/  SHF.R.U64 R138, R138, 0x3, RZ ;  /* 0x000000038a8a7819 */ /* 0x000fe400000012ff */
[----:B------:R-:W-:Y:S01]  /*29ad0*/  LOP3.LUT R146, R146, R147, RZ, 0x3c, !PT ;  /* 0x0000009392927212 */ /* 0x000fe200078e3cff */
[--C-:B------:R-:W-:Y:S01]  /*29ae0*/  IMAD.X R147, RZ, RZ, R157.reuse, P2 ;  /* 0x000000ffff937224 */ /* 0x100fe200010e069d */
[----:B------:R-:W-:Y:S01]  /*29af0*/  LOP3.LUT R144, R144, R145, RZ, 0x3c, !PT ;  /* 0x0000009190907212 */ /* 0x000fe200078e3cff */
[----:B------:R-:W-:Y:S01]  /*29b00*/  IMAD.X R145, RZ, RZ, R157, P1 ;  /* 0x000000ffff917224 */ /* 0x000fe200008e069d */
[C---:B------:R-:W-:Y:S02]  /*29b10*/  IADD3 R173, P5, R156.reuse, 0x6020, RZ ;  /* 0x000060209cad7810 */ /* 0x040fe40007fbe0ff */
[----:B------:R-:W-:Y:S02]  /*29b20*/  LOP3.LUT R142, R143, 0x380, RZ, 0xc0, !PT ;  /* 0x000003808f8e7812 */ /* 0x000fe400078ec0ff */
[----:B------:R-:W-:-:S02]  /*29b30*/  IADD3 R169, P2, R156, 0x6040, RZ ;  /* 0x000060409ca97810 */ /* 0x000fc40007f5e0ff */
[----:B------:R-:W-:Y:S01]  /*29b40*/  ISETP.NE.AND.EX P0, PT, RZ, UR5, PT, P0 ;  /* 0x00000005ff007c0c */ /* 0x000fe2000bf05300 */
[----:B------:R-:W-:Y:S01]  /*29b50*/  ULDC.64 UR4, c[0x0][0xd08] ;  /* 0x0003420000047ab9 */ /* 0x000fe20000000a00 */
[----:B------:R-:W-:Y:S02]  /*29b60*/  LOP3.LUT R140, R141, 0x380, RZ, 0xc0, !PT ;  /* 0x000003808d8c7812 */ /* 0x000fe400078ec0ff */
[----:B------:R-:W-:Y:S01]  /*29b70*/  LOP3.LUT R138, R138, R139, RZ, 0x3c, !PT ;  /* 0x0000008b8a8a7212 */ /* 0x000fe200078e3cff */
[----:B------:R-:W-:Y:S01]  /*29b80*/  IMAD.X R139, RZ, RZ, R157, P6 ;  /* 0x000000ffff8b7224 */ /* 0x000fe200030e069d */
[----:B------:R-:W-:Y:S02]  /*29b90*/  IADD3 R171, P1, R156, 0x6060, RZ ;  /* 0x000060609cab7810 */ /* 0x000fe40007f3e0ff */
[----:B------:R-:W-:Y:S02]  /*29ba0*/  LOP3.LUT R172, R173, 0x380, RZ, 0xc0, !PT ;  /* 0x00000380adac7812 */ /* 0x000fe400078ec0ff */
[----:B----4-:R-:W-:-:S02]  /*29bb0*/  F2FP.BF16.F32.PACK_AB R132, R133, R132 ;  /* 0x000000848584723e */ /* 0x010fc400000010ff */
[----:B------:R-:W-:Y:S02]  /*29bc0*/  ISETP.NE.U32.AND P6, PT, RZ, UR4, PT ;  /* 0x00000004ff007c0c */ /* 0x000fe4000bfc5070 */
[----:B------:R-:W-:Y:S02]  /*29bd0*/  SHF.R.U64 R142, R142, 0x3, RZ ;  /* 0x000000038e8e7819 */ /* 0x000fe400000012ff */
[----:B------:R-:W-:Y:S02]  /*29be0*/  LOP3.LUT R168, R169, 0x380, RZ, 0xc0, !PT ;  /* 0x00000380a9a87812 */ /* 0x000fe400078ec0ff */
[----:B------:R-:W-:Y:S02]  /*29bf0*/  F2FP.BF16.F32.PACK_AB R133, R135, R134 ;  /* 0x000000868785723e */ /* 0x000fe400000010ff */
[----:B------:R-:W-:Y:S02]  /*29c00*/  F2FP.BF16.F32.PACK_AB R120, R121, R120 ;  /* 0x000000787978723e */ /* 0x000fe400000010ff */
[----:B------:R-:W-:-:S02]  /*29c10*/  SHF.R.U64 R140, R140, 0x3, RZ ;  /* 0x000000038c8c7819 */ /* 0x000fc400000012ff */
[----:B------:R-:W-:Y:S02]  /*29c20*/  LOP3.LUT R170, R171, 0x380, RZ, 0xc0, !PT ;  /* 0x00000380abaa7812 */ /* 0x000fe400078ec0ff */
[----:B------:R-:W-:Y:S02]  /*29c30*/  F2FP.BF16.F32.PACK_AB R134, R125, R124 ;  /* 0x0000007c7d86723e */ /* 0x000fe400000010ff */
[----:B------:R-:W-:Y:S02]  /*29c40*/  F2FP.BF16.F32.PACK_AB R135, R127, R126 ;  /* 0x0000007e7f87723e */ /* 0x000fe400000010ff */
[----:B------:R-:W-:Y:S02]  /*29c50*/  F2FP.BF16.F32.PACK_AB R121, R123, R122 ;  /* 0x0000007a7b79723e */ /* 0x000fe400000010ff */
[----:B------:R-:W-:Y:S02]  /*29c60*/  F2FP.BF16.F32.PACK_AB R128, R129, R128 ;  /* 0x000000808180723e */ /* 0x000fe400000010ff */
[----:B------:R-:W-:-:S02]  /*29c70*/  MOV R20, R20 ;  /* 0x0000001400147202 */ /* 0x000fc40000000f00 */
[----:B------:R-:W-:Y:S02]  /*29c80*/  F2FP.BF16.F32.PACK_AB R122, R117, R116 ;  /* 0x00000074757a723e */ /* 0x000fe400000010ff */
[----:B------:R-:W-:Y:S02]  /*29c90*/  F2FP.BF16.F32.PACK_AB R123, R119, R118 ;  /* 0x00000076777b723e */ /* 0x000fe400000010ff */
[----:B------:R-:W-:Y:S02]  /*29ca0*/  F2FP.BF16.F32.PACK_AB R129, R131, R130 ;  /* 0x000000828381723e */ /* 0x000fe400000010ff */
[----:B------:R-:W-:Y:S02]  /*29cb0*/  F2FP.BF16.F32.PACK_AB R104, R105, R104 ;  /* 0x000000686968723e */ /* 0x000fe400000010ff */
[----:B------:R-:W-:Y:S02]  /*29cc0*/  SHF.R.U64 R172, R172, 0x3, RZ ;  /* 0x00000003acac7819 */ /* 0x000fe400000012ff */
[----:B------:R-:W-:-:S02]  /*29cd0*/  MOV R164, R164 ;  /* 0x000000a400a47202 */ /* 0x000fc40000000f00 */
[----:B------:R-:W-:Y:S02]  /*29ce0*/  F2FP.BF16.F32.PACK_AB R130, R109, R108 ;  /* 0x0000006c6d82723e */ /* 0x000fe400000010ff */
[----:B------:R-:W-:Y:S02]  /*29cf0*/  F2FP.BF16.F32.PACK_AB R131, R111, R110 ;  /* 0x0000006e6f83723e */ /* 0x000fe400000010ff */
[----:B------:R-:W-:Y:S02]  /*29d00*/  F2FP.BF16.F32.PACK_AB R105, R107, R106 ;  /* 0x0000006a6b69723e */ /* 0x000fe400000010ff */
[----:B------:R-:W-:Y:S02]  /*29d10*/  F2FP.BF16.F32.PACK_AB R96, R97, R96 ;  /* 0x000000606160723e */ /* 0x000fe400000010ff */
[----:B------:R-:W-:Y:S02]  /*29d20*/  ISETP.NE.AND.EX P6, PT, RZ, UR5, PT, P6 ;  /* 0x00000005ff007c0c */ /* 0x000fe4000bfc5360 */
[----:B------:R-:W-:Y:S01]  /*29d30*/  LOP3.LUT R142, R142, R143, RZ, 0x3c, !PT ;  /* 0x0000008f8e8e7212 */ /* 0x000fe200078e3cff */
[----:B------:R-:W-:Y:S01]  /*29d40*/  IMAD.X R143, RZ, RZ, R157, P4 ;  /* 0x000000ffff8f7224 */ /* 0x000fe200020e069d */
[----:B------:R-:W-:-:S02]  /*29d50*/  SHF.R.U64 R168, R168, 0x3, RZ ;  /* 0x00000003a8a87819 */ /* 0x000fc400000012ff */
[----:B------:R-:W-:Y:S02]  /*29d60*/  MOV R166, R166 ;  /* 0x000000a600a67202 */ /* 0x000fe40000000f00 */
[----:B------:R-:W-:Y:S02]  /*29d70*/  F2FP.BF16.F32.PACK_AB R106, R101, R100 ;  /* 0x00000064656a723e */ /* 0x000fe400000010ff */
[----:B------:R-:W-:Y:S02]  /*29d80*/  F2FP.BF16.F32.PACK_AB R107, R103, R102 ;  /* 0x00000066676b723e */ /* 0x000fe400000010ff */
[----:B------:R-:W-:Y:S02]  /*29d90*/  F2FP.BF16.F32.PACK_AB R97, R99, R98 ;  /* 0x000000626361723e */ /* 0x000fe400000010ff */
[----:B------:R-:W-:Y:S01]  /*29da0*/  F2FP.BF16.F32.PACK_AB R88, R89, R88 ;  /* 0x000000585958723e */ /* 0x000fe200000010ff */
[----:B------:R-:W-:Y:S01]  /*29db0*/  STSM.16.M88.4 [R0], R132 ;  /* 0x0000008400007844 */ /* 0x000fe20000000200 */
        /* <DEDUP_REMOVED lines=14> */
[----:B------:R-:W-:Y:S01]  /*29ea0*/  STSM.16.M88.4 [R164], R128 ;  /* 0x00000080a4007844 */ /* 0x000fe20000000200 */
[----:B------:R-:W-:Y:S01]  /*29eb0*/  LOP3.LUT R172, R172, R173, RZ, 0x3c, !PT ;  /* 0x000000adacac7212 */ /* 0x000fe200078e3cff */
[----:B------:R-:W-:Y:S01]  /*29ec0*/  IMAD.X R173, RZ, RZ, R157, P5 ;  /* 0x000000ffffad7224 */ /* 0x000fe200028e069d */
[----:B------:R-:W-:-:S02]  /*29ed0*/  MOV R146, R146 ;  /* 0x0000009200927202 */ /* 0x000fc40000000f00 */
[----:B------:R-:W-:Y:S01]  /*29ee0*/  F2FP.BF16.F32.PACK_AB R82, R77, R76 ;  /* 0x0000004c4d52723e */ /* 0x000fe200000010ff */
[----:B0-----:R-:W0:Y:S01]  /*29ef0*/  LDC.64 R20, c[0x0][0xd00] ;  /* 0x00034000ff147b82 */ /* 0x001e220000000a00 */
[----:B------:R-:W-:Y:S02]  /*29f00*/  F2FP.BF16.F32.PACK_AB R83, R79, R78 ;  /* 0x0000004e4f53723e */ /* 0x000fe400000010ff */
[----:B------:R-:W-:Y:S02]  /*29f10*/  F2FP.BF16.F32.PACK_AB R73, R75, R74 ;  /* 0x0000004a4b49723e */ /* 0x000fe400000010ff */
[----:B--2---:R-:W-:Y:S01]  /*29f20*/  F2FP.BF16.F32.PACK_AB R64, R65, R64 ;  /* 0x000000404140723e */ /* 0x004fe200000010ff */
[----:B------:R-:W-:Y:S01]  /*29f30*/  STSM.16.M88.4 [R166], R104 ;  /* 0x00000068a6007844 */ /* 0x000fe20000000200 */
[----:B------:R-:W-:Y:S01]  /*29f40*/  LOP3.LUT R168, R168, R169, RZ, 0x3c, !PT ;  /* 0x000000a9a8a87212 */ /* 0x000fe200078e3cff */
[----:B------:R-:W-:Y:S01]  /*29f50*/  IMAD.X R169, RZ, RZ, R157, P2 ;  /* 0x000000ffffa97224 */ /* 0x000fe200010e069d */
        /* <DEDUP_REMOVED lines=14> */
[----:B------:R-:W-:Y:S02]  /*2a040*/  MOV R142, R142 ;  /* 0x0000008e008e7202 */ /* 0x000fe40000000f00 */
[----:B------:R-:W-:-:S02]  /*2a050*/  F2FP.BF16.F32.PACK_AB R58, R53, R52 ;  /* 0x00000034353a723e */ /* 0x000fc400000010ff */
[----:B------:R-:W-:Y:S02]  /*2a060*/  F2FP.BF16.F32.PACK_AB R59, R55, R54 ;  /* 0x00000036373b723e */ /* 0x000fe400000010ff */
[----:B------:R-:W-:Y:S02]  /*2a070*/  F2FP.BF16.F32.PACK_AB R49, R51, R50 ;  /* 0x000000323331723e */ /* 0x000fe400000010ff */
[----:B------:R-:W-:Y:S01]  /*2a080*/  F2FP.BF16.F32.PACK_AB R40, R41, R40 ;  /* 0x000000282928723e */ /* 0x000fe200000010ff */
[----:B------:R-:W-:Y:S01]  /*2a090*/  STSM.16.M88.4 [R146], R80 ;  /* 0x0000005092007844 */ /* 0x000fe20000000200 */
[----:B------:R-:W-:Y:S02]  /*2a0a0*/  MOV R140, R140 ;  /* 0x0000008c008c7202 */ /* 0x000fe40000000f00 */
        /* <DEDUP_REMOVED lines=15> */
[----:B------:R-:W-:Y:S01]  /*2a1a0*/  STSM.16.M88.4 [R142], R56 ;  /* 0x000000388e007844 */ /* 0x000fe20000000200 */
[----:B------:R-:W-:-:S02]  /*2a1b0*/  MOV R168, R168 ;  /* 0x000000a800a87202 */ /* 0x000fc40000000f00 */
[----:B------:R-:W-:Y:S02]  /*2a1c0*/  F2FP.BF16.F32.PACK_AB R26, R13, R12 ;  /* 0x0000000c0d1a723e */ /* 0x000fe400000010ff */
[----:B------:R-:W-:Y:S01]  /*2a1d0*/  F2FP.BF16.F32.PACK_AB R27, R15, R14 ;  /* 0x0000000e0f1b723e */ /* 0x000fe200000010ff */
[----:B------:R-:W-:Y:S01]  /*2a1e0*/  STSM.16.M88.4 [R140], R48 ;  /* 0x000000308c007844 */ /* 0x000fe20000000200 */
[----:B------:R-:W-:-:S03]  /*2a1f0*/  MOV R170, R170 ;  /* 0x000000aa00aa7202 */ /* 0x000fc60000000f00 */
[----:B------:R-:W-:Y:S04]  /*2a200*/  STSM.16.M88.4 [R138], R40 ;  /* 0x000000288a007844 */ /* 0x000fe80000000200 */
[----:B------:R-:W-:Y:S04]  /*2a210*/  STSM.16.M88.4 [R172], R32 ;  /* 0x00000020ac007844 */ /* 0x000fe80000000200 */
[----:B------:R2:W-:Y:S01]  /*2a220*/  STSM.16.M88.4 [R168], R24 ;  /* 0x00000018a8007844 */ /* 0x0005e20000000200 */
[----:B------:R-:W-:Y:S01]  /*2a230*/  ULDC UR4, c[0x0][0xb88] ;  /* 0x0002e20000047ab9 */ /* 0x000fe20000000800 */
[----:B------:R-:W-:-:S02]  /*2a240*/  IMAD.MOV.U32 R76, RZ, RZ, RZ ;  /* 0x000000ffff4c7224 */ /* 0x000fc400078e00ff */
[----:B------:R-:W-:Y:S01]  /*2a250*/  IMAD.U32 R22, RZ, RZ, UR4 ;  /* 0x00000004ff167e24 */ /* 0x000fe2000f8e00ff */
[----:B---3--:R-:W-:Y:S02]  /*2a260*/  F2FP.BF16.F32.PACK_AB R8, R9, R8 ;  /* 0x000000080908723e */ /* 0x008fe400000010ff */
[----:B------:R-:W-:Y:S02]  /*2a270*/  F2FP.BF16.F32.PACK_AB R9, R11, R10 ;  /* 0x0000000a0b09723e */ /* 0x000fe400000010ff */
[----:B------:R-:W-:Y:S02]  /*2a280*/  F2FP.BF16.F32.PACK_AB R10, R5, R4 ;  /* 0x00000004050a723e */ /* 0x000fe400000010ff */
[----:B------:R-:W-:Y:S02]  /*2a290*/  F2FP.BF16.F32.PACK_AB R11, R7, R6 ;  /* 0x00000006070b723e */ /* 0x000fe400000010ff */
[----:B------:R-:W3:Y:S03]  /*2a2a0*/  @P6 LDC.64 R6, c[0x0][0xd08] ;  /* 0x00034200ff066b82 */ /* 0x000ee60000000a00 */
[----:B------:R4:W-:Y:S01]  /*2a2b0*/  STSM.16.M88.4 [R170], R8 ;  /* 0x00000008aa007844 */ /* 0x0009e20000000200 */
[----:B0-----:R-:W-:-:S04]  /*2a2c0*/  IMAD.WIDE R4, R221, 0x4, R20 ;  /* 0x00000004dd047825 */ /* 0x001fc800078e0214 */
[----:B------:R-:W-:Y:S01]  /*2a2d0*/  BAR.SYNC.DEFER_BLOCKING 0x1, 0x100 ;  /* 0x0044000000007b1d */ /* 0x000fe20000010000 */
[----:B---3--:R-:W-:-:S05]  /*2a2e0*/  @P6 IMAD.WIDE R6, R221, 0x4, R6 ;  /* 0x00000004dd066825 */ /* 0x008fca00078e0206 */
[----:B------:R0:W5:Y:S04]  /*2a2f0*/  @P0 LDG.E R76, desc[UR46][R4.64] ;  /* 0x0000002e044c0981 */ /* 0x000168000c1e1900 */
[----:B------:R0:W5:Y:S01]  /*2a300*/  @P6 LDG.E R22, desc[UR46][R6.64] ;  /* 0x0000002e06166981 */ /* 0x000162000c1e1900 */
[----:B------:R-:W-:Y:S02]  /*2a310*/  IMAD R20, R222, 0x40, R217 ;  /* 0x00000040de147824 */ /* 0x000fe400078e02d9 */
[----:B------:R-:W-:-:S04]  /*2a320*/  IMAD.MOV.U32 R21, RZ, RZ, 0x2 ;  /* 0x00000002ff157424 */ /* 0x000fc800078e00ff */
[----:B------:R-:W-:-:S03]  /*2a330*/  IMAD.WIDE R20, R20, R21, UR44 ;  /* 0x0000002c14147e25 */ /* 0x000fc6000f8e0215 */
[C---:B------:R-:W-:Y:S02]  /*2a340*/  IADD3 R3, P1, R20.reuse, 0x1000, RZ ;  /* 0x0000100014037810 */ /* 0x040fe40007f3e0ff */
[C---:B------:R-:W-:Y:S02]  /*2a350*/  IADD3 R13, P2, R20.reuse, 0x2000, RZ ;  /* 0x00002000140d7810 */ /* 0x040fe40007f5e0ff */
[C---:B--2---:R-:W-:Y:S02]  /*2a360*/  IADD3 R25, P3, R20.reuse, 0x3000, RZ ;  /* 0x0000300014197810 */ /* 0x044fe40007f7e0ff */
        /* <DEDUP_REMOVED lines=9> */
[----:B------:R-:W-:Y:S01]  /*2a400*/  IADD3 R33, P5, R20, 0x5000, RZ ;  /* 0x0000500014217810 */ /* 0x000fe20007fbe0ff */
[--C-:B----4-:R-:W-:Y:S01]  /*2a410*/  IMAD.X R11, RZ, RZ, R21.reuse, P1 ;  /* 0x000000ffff0b7224 */ /* 0x110fe200008e0615 */
[----:B------:R-:W-:Y:S02]  /*2a420*/  LOP3.LUT R10, R0, R3, RZ, 0x3c, !PT ;  /* 0x00000003000a7212 */ /* 0x000fe400078e3cff */
        /* <DEDUP_REMOVED lines=35> */
.L_x_6891:
[----:B------:R-:W2:Y:S01]  /*2a660*/  LDL R3, [R1+0x41c] ;  /* 0x00041c0001037983 */ /* 0x000ea20000100800 */
[--C-:B------:R-:W-:Y:S01]  /*2a670*/  IMAD.X R37, RZ, RZ, R21.reuse, P1 ;  /* 0x000000ffff257224 */ /* 0x100fe200008e0615 */
[----:B------:R-:W-:Y:S01]  /*2a680*/  IADD3 R61, P1, R20, 0xc000, RZ ;  /* 0x0000c000143d7810 */ /* 0x000fe20007f3e0ff */
[--C-:B------:R-:W-:Y:S01]  /*2a690*/  IMAD.X R41, RZ, RZ, R21.reuse, P2 ;  /* 0x000000ffff297224 */ /* 0x100fe200010e0615 */
[----:B------:R-:W-:Y:S01]  /*2a6a0*/  ISETP.NE.AND P6, PT, R0, RZ, PT ;  /* 0x000000ff0000720c */ /* 0x000fe20003fc5270 */
[--C-:B------:R-:W-:Y:S01]  /*2a6b0*/  IMAD.X R45, RZ, RZ, R21.reuse, P3 ;  /* 0x000000ffff2d7224 */ /* 0x100fe200018e0615 */
[----:B------:R-:W-:Y:S01]  /*2a6c0*/  LOP3.LUT R60, R61, 0x380, RZ, 0xc0, !PT ;  /* 0x000003803d3c7812 */ /* 0x000fe200078ec0ff */
[--C-:B------:R-:W-:Y:S01]  /*2a6d0*/  IMAD.X R49, RZ, RZ, R21.reuse, P4 ;  /* 0x000000ffff317224 */ /* 0x100fe200020e0615 */
[----:B------:R-:W-:Y:S01]  /*2a6e0*/  IADD3 R65, P2, R20, 0xd000, RZ ;  /* 0x0000d00014417810 */ /* 0x000fe20007f5e0ff */
[--C-:B------:R-:W-:Y:S01]  /*2a6f0*/  IMAD.X R33, RZ, RZ, R21.reuse, P6 ;  /* 0x000000ffff217224 */ /* 0x100fe200030e0615 */
[----:B------:R-:W-:Y:S01]  /*2a700*/  SHF.R.U64 R60, R60, 0x3, RZ ;  /* 0x000000033c3c7819 */ /* 0x000fe200000012ff */
[----:B------:R-:W-:Y:S01]  /*2a710*/  IMAD.X R53, RZ, RZ, R21, P5 ;  /* 0x000000ffff357224 */ /* 0x000fe200028e0615 */
[----:B------:R-:W-:-:S02]  /*2a720*/  IADD3 R57, P6, R20, 0xb000, RZ ;  /* 0x0000b00014397810 */ /* 0x000fc40007fde0ff */
[----:B------:R-:W-:Y:S01]  /*2a730*/  LOP3.LUT R60, R60, R61, RZ, 0x3c, !PT ;  /* 0x0000003d3c3c7212 */ /* 0x000fe200078e3cff */
[----:B------:R-:W-:Y:S01]  /*2a740*/  IMAD.X R61, RZ, RZ, R21, P1 ;  /* 0x000000ffff3d7224 */ /* 0x000fe200008e0615 */
[C---:B------:R-:W-:Y:S02]  /*2a750*/  IADD3 R69, P3, R20.reuse, 0xe000, RZ ;  /* 0x0000e00014457810 */ /* 0x040fe40007f7e0ff */
        /* <DEDUP_REMOVED lines=8> */
[----:B------:R-:W-:Y:S02]  /*2a7e0*/  SHF.R.S32.HI R78, RZ, 0x1f, R221 ;  /* 0x0000001fff4e7819 */ /* 0x000fe400000114dd */
[----:B------:R-:W-:Y:S01]  /*2a7f0*/  LOP3.LUT R56, R56, R57, RZ, 0x3c, !PT ;  /* 0x0000003938387212 */ /* 0x000fe200078e3cff */
[--C-:B------:R-:W-:Y:S01]  /*2a800*/  IMAD.X R57, RZ, RZ, R21.reuse, P6 ;  /* 0x000000ffff397224 */ /* 0x100fe200030e0615 */
[----:B------:R-:W-:Y:S01]  /*2a810*/  LOP3.LUT R64, R64, R65, RZ, 0x3c, !PT ;  /* 0x0000004140407212 */ /* 0x000fe200078e3cff */
[--C-:B------:R-:W-:Y:S01]  /*2a820*/  IMAD.X R65, RZ, RZ, R21.reuse, P2 ;  /* 0x000000ffff417224 */ /* 0x100fe200010e0615 */
[----:B------:R-:W-:Y:S01]  /*2a830*/  LOP3.LUT R68, R68, R69, RZ, 0x3c, !PT ;  /* 0x0000004544447212 */ /* 0x000fe200078e3cff */
[----:B------:R-:W-:Y:S01]  /*2a840*/  IMAD.X R69, RZ, RZ, R21, P3 ;  /* 0x000000ffff457224 */ /* 0x000fe200018e0615 */
[----:B------:R-:W-:-:S02]  /*2a850*/  SHF.R.S32.HI R79, RZ, 0x1f, R218 ;  /* 0x0000001fff4f7819 */ /* 0x000fc400000114da */
[----:B------:R-:W-:Y:S02]  /*2a860*/  SEL R77, R221, RZ, !P0 ;  /* 0x000000ffdd4d7207 */ /* 0x000fe40004000000 */
[----:B------:R-:W-:Y:S02]  /*2a870*/  SEL R78, R78, RZ, !P0 ;  /* 0x000000ff4e4e7207 */ /* 0x000fe40004000000 */
[----:B-----5:R-:W-:Y:S01]  /*2a880*/  SHF.R.S32.HI R81, RZ, 0x1f, R76 ;  /* 0x0000001fff517819 */ /* 0x020fe2000001144c */
[----:B--2---:R0:W2:Y:S02]  /*2a890*/  SHFL.IDX PT, R4, R3, RZ, 0x1f ;  /* 0x00001fff03047589 */ /* 0x0040a400000e0000 */
[----:B0-----:R-:W-:Y:S02]  /*2a8a0*/  IADD3 R3, P4, R20, 0xf000, RZ ;  /* 0x0000f00014037810 */ /* 0x001fe40007f9e0ff */
[----:B------:R-:W-:Y:S02]  /*2a8b0*/  LOP3.LUT R20, R5, R20, RZ, 0x3c, !PT ;  /* 0x0000001405147212 */ /* 0x000fe400078e3cff */
[----:B------:R-:W-:Y:S01]  /*2a8c0*/  LOP3.LUT R0, R3, 0x380, RZ, 0xc0, !PT ;  /* 0x0000038003007812 */ /* 0x000fe200078ec0ff */
[----:B------:R-:W-:-:S03]  /*2a8d0*/  IMAD.X R73, RZ, RZ, R21, P4 ;  /* 0x000000ffff497224 */ /* 0x000fc600020e0615 */
[----:B------:R-:W-:-:S04]  /*2a8e0*/  SHF.R.U64 R0, R0, 0x3, RZ ;  /* 0x0000000300007819 */ /* 0x000fc800000012ff */
[----:B------:R-:W-:Y:S02]  /*2a8f0*/  LOP3.LUT R72, R0, R3, RZ, 0x3c, !PT ;  /* 0x0000000300487212 */ /* 0x000fe400078e3cff */
[----:B--2---:R-:W-:-:S13]  /*2a900*/  ISETP.NE.AND P1, PT, R4, RZ, PT ;  /* 0x000000ff0400720c */ /* 0x004fda0003f25270 */
[----:B------:R-:W-:Y:S05]  /*2a910*/  @P1 BRA `(.L_x_6892) ;  /* 0x0000000000cc1947 */ /* 0x000fea0003800000 */
[----:B------:R-:W2:Y:S01]  /*2a920*/  LDL R9, [R1+0x438] ;  /* 0x0004380001097983 */ /* 0x000ea20000100800 */
[----:B------:R-:W0:Y:S03]  /*2a930*/  LDC R6, c[0x0][0xce8] ;  /* 0x00033a00ff067b82 */ /* 0x000e260000000800 */
[----:B------:R-:W3:Y:S04]  /*2a940*/  LDL R7, [R1+0x448] ;  /* 0x0004480001077983 */ /* 0x000ee80000100800 */
[----:B------:R-:W4:Y:S01]  /*2a950*/  LDL R8, [R1+0x450] ;  /* 0x0004500001087983 */ /* 0x000f220000100800 */
[----:B------:R-:W-:Y:S01]  /*2a960*/  IMAD.IADD R14, R192, 0x1, R195 ;  /* 0x00000001c00e7824 */ /* 0x000fe200078e02c3 */
[----:B------:R-:W-:Y:S01]  /*2a970*/  ULDC.64 UR4, c[0x0][0xc90] ;  /* 0x0003240000047ab9 */ /* 0x000fe20000000a00 */
[----:B0-----:R-:W-:Y:S01]  /*2a980*/  IMAD R31, R22, R6, RZ ;  /* 0x00000006161f7224 */ /* 0x001fe200078e02ff */
[----:B------:R-:W-:Y:S01]  /*2a990*/  ISETP.NE.AND P2, PT, R6, 0x1, PT ;  /* 0x000000010600780c */ /* 0x000fe20003f45270 */
[----:B------:R-:W-:-:S02]  /*2a9a0*/  IMAD R3, R79, UR4, RZ ;  /* 0x000000044f037c24 */ /* 0x000fc4000f8e02ff */
[----:B------:R-:W-:Y:S02]  /*2a9b0*/  IMAD.MOV.U32 R4, RZ, RZ, R76 ;  /* 0x000000ffff047224 */ /* 0x000fe400078e004c */
[----:B------:R-:W-:Y:S02]  /*2a9c0*/  IMAD.MOV.U32 R5, RZ, RZ, R81 ;  /* 0x000000ffff057224 */ /* 0x000fe400078e0051 */
[C---:B------:R-:W-:Y:S02]  /*2a9d0*/  IMAD R3, R218.reuse, UR5, R3 ;  /* 0x00000005da037c24 */ /* 0x040fe4000f8e0203 */
[----:B------:R-:W-:Y:S01]  /*2a9e0*/  IMAD.WIDE.U32 R4, R218, UR4, R4 ;  /* 0x00000004da047c25 */ /* 0x000fe2000f8e0004 */
[----:B------:R-:W-:-:S03]  /*2a9f0*/  ULDC.64 UR4, c[0x0][0xc98] ;  /* 0x0003260000047ab9 */ /* 0x000fc60000000a00 */
[----:B--2---:R-:W-:-:S05]  /*2aa00*/  IMAD.MOV R0, RZ, RZ, -R9 ;  /* 0x000000ffff007224 */ /* 0x004fca00078e0a09 */
[----:B---3--:R-:W-:Y:S02]  /*2aa10*/  ISETP.NE.AND P0, PT, R7, R0, PT ;  /* 0x000000000700720c */ /* 0x008fe40003f05270 */
[----:B------:R-:W0:Y:S02]  /*2aa20*/  @P2 LDC R0, c[0x0][0xcec] ;  /* 0x00033b00ff002b82 */ /* 0x000e240000000800 */
[----:B------:R-:W-:-:S06]  /*2aa30*/  ISETP.GE.OR P1, PT, R14, R31, P0 ;  /* 0x0000001f0e00720c */ /* 0x000fcc0000726670 */
[----:B------:R-:W2:Y:S07]  /*2aa40*/  @P2 LDC R7, c[0x0][0xcf0] ;  /* 0x00033c00ff072b82 */ /* 0x000eae0000000800 */
[----:B------:R-:W3:Y:S01]  /*2aa50*/  @!P1 LDL R27, [R1+0x1f0] ;  /* 0x0001f000011b9983 */ /* 0x000ee20000100800 */
[----:B----4-:R-:W-:Y:S02]  /*2aa60*/  IMAD.IADD R9, R8, 0x1, R195 ;  /* 0x0000000108097824 */ /* 0x010fe400078e02c3 */
[----:B------:R-:W-:-:S02]  /*2aa70*/  IMAD.IADD R5, R5, 0x1, R3 ;  /* 0x0000000105057824 */ /* 0x000fc400078e0203 */
[----:B------:R-:W-:Y:S02]  /*2aa80*/  IMAD.MOV.U32 R15, RZ, RZ, R9 ;  /* 0x000000ffff0f7224 */ /* 0x000fe400078e0009 */
[----:B------:R-:W-:-:S04]  /*2aa90*/  IMAD.WIDE.U32 R4, R77, UR4, R4 ;  /* 0x000000044d047c25 */ /* 0x000fc8000f8e0004 */
[----:B0-----:R-:W-:-:S05]  /*2aaa0*/  @P2 IMAD.HI.U32 R0, R9, R0, RZ ;  /* 0x0000000009002227 */ /* 0x001fca00078e00ff */
[----:B--2---:R-:W-:Y:S01]  /*2aab0*/  @P2 SHF.R.U32.HI R15, RZ, R7, R0 ;  /* 0x00000007ff0f2219 */ /* 0x004fe20000011600 */
[----:B------:R-:W-:-:S03]  /*2aac0*/  IMAD R0, R78, UR4, RZ ;  /* 0x000000044e007c24 */ /* 0x000fc6000f8e02ff */
[--C-:B------:R-:W-:Y:S01]  /*2aad0*/  SHF.R.S32.HI R7, RZ, 0x1f, R15.reuse ;  /* 0x0000001fff077819 */ /* 0x100fe2000001140f */
[----:B------:R-:W-:Y:S01]  /*2aae0*/  IMAD.MOV R3, RZ, RZ, -R15 ;  /* 0x000000ffff037224 */ /* 0x000fe200078e0a0f */
[----:B------:R-:W-:-:S03]  /*2aaf0*/  IADD3 R4, P2, R15, R4, RZ ;  /* 0x000000040f047210 */ /* 0x000fc60007f5e0ff */
[----:B------:R-:W-:Y:S02]  /*2ab00*/  IMAD R3, R6, R3, R9 ;  /* 0x0000000306037224 */ /* 0x000fe400078e0209 */
[----:B------:R-:W-:Y:S01]  /*2ab10*/  IMAD R6, R77, UR5, R0 ;  /* 0x000000054d067c24 */ /* 0x000fe2000f8e0200 */
[----:B------:R-:W-:Y:S02]  /*2ab20*/  ULDC.64 UR4, c[0x0][0xc88] ;  /* 0x0003220000047ab9 */ /* 0x000fe40000000a00 */
[----:B------:R-:W-:Y:S02]  /*2ab30*/  SHF.R.S32.HI R0, RZ, 0x1f, R3 ;  /* 0x0000001fff007819 */ /* 0x000fe40000011403 */
[----:B------:R-:W-:-:S03]  /*2ab40*/  IADD3.X R5, R7, R5, R6, P2, !PT ;  /* 0x0000000507057210 */ /* 0x000fc600017fe406 */
[----:B------:R-:W-:Y:S02]  /*2ab50*/  IMAD R0, R0, UR4, RZ ;  /* 0x0000000400007c24 */ /* 0x000fe4000f8e02ff */
        /* <DEDUP_REMOVED lines=9> */
[----:B------:R-:W3:Y:S04]  /*2abf0*/  SHFL.IDX PT, R7, R9, RZ, 0x1c1f ;  /* 0x001c1fff09077589 */ /* 0x000ee800000e0000 */
[----:B---3--:R-:W-:Y:S04]  /*2ac00*/  @!P1 ST.E desc[UR46][R6.64], R27 ;  /* 0x0000001b06009985 */ /* 0x008fe8000c10192e */
[----:B------:R-:W2:Y:S04]  /*2ac10*/  @!P0 LDL R3, [R1+0x1f4] ;  /* 0x0001f40001038983 */ /* 0x000ea80000100800 */
[----:B------:R-:W-:Y:S04]  /*2ac20*/  SHFL.IDX PT, R4, R8, 0x1, 0x1c1f ;  /* 0x003c1f0008047f89 */ /* 0x000fe800000e0000 */
[----:B------:R-:W2:Y:S04]  /*2ac30*/  SHFL.IDX PT, R5, R9, 0x1, 0x1c1f ;  /* 0x003c1f0009057f89 */ /* 0x000ea800000e0000 */
[----:B--2---:R0:W-:Y:S02]  /*2ac40*/  @!P0 ST.E desc[UR46][R4.64], R3 ;  /* 0x0000000304008985 */ /* 0x0041e4000c10192e */
.L_x_6892:
[----:B------:R-:W2:Y:S01]  /*2ac50*/  LDL R80, [R1+0x42c] ;  /* 0x00042c0001507983 */ /* 0x000ea20000100800 */
[----:B------:R-:W3:Y:S01]  /*2ac60*/  LDC R83, c[0x0][0xce8] ;  /* 0x00033a00ff537b82 */ /* 0x000ee20000000800 */
[----:B------:R-:W-:Y:S02]  /*2ac70*/  ULDC.64 UR4, c[0x0][0xba0] ;  /* 0x0002e80000047ab9 */ /* 0x000fe40000000a00 */
[----:B------:R-:W5:Y:S01]  /*2ac80*/  LDL R87, [R1+0x410] ;  /* 0x0004100001577983 */ /* 0x000f620000100800 */
[----:B0-----:R-:W-:-:S03]  /*2ac90*/  IMAD R3, R81, UR4, RZ ;  /* 0x0000000451037c24 */ /* 0x001fc6000f8e02ff */
[----:B------:R0:W5:Y:S01]  /*2aca0*/  LD.E.128 R4, desc[UR46][R20.64] ;  /* 0x0000002e14047980 */ /* 0x000162000c101d00 */
[----:B------:R-:W4:Y:S03]  /*2acb0*/  LDC R0, c[0x0][0xbc8] ;  /* 0x0002f200ff007b82 */ /* 0x000f260000000800 */
[----:B------:R-:W5:Y:S04]  /*2acc0*/  LD.E.128 R8, desc[UR46][R10.64] ;  /* 0x0000002e0a087980 */ /* 0x000f68000c101d00 */
[----:B------:R-:W5:Y:S04]  /*2acd0*/  LD.E.128 R12, desc[UR46][R12.64] ;  /* 0x0000002e0c0c7980 */ /* 0x000f68000c101d00 */
[----:B------:R-:W5:Y:S04]  /*2ace0*/  LD.E.128 R24, desc[UR46][R24.64] ;  /* 0x0000002e18187980 */ /* 0x000f68000c101d00 */
[----:B------:R-:W5:Y:S01]  /*2acf0*/  LD.E.128 R28, desc[UR46][R28.64] ;  /* 0x0000002e1c1c7980 */ /* 0x000f62000c101d00 */
[----:B---3--:R-:W-:Y:S01]  /*2ad00*/  ISETP.NE.AND P1, PT, R83, 0x1, PT ;  /* 0x000000015300780c */ /* 0x008fe20003f25270 */
[----:B------:R-:W-:-:S02]  /*2ad10*/  IMAD R3, R76, UR5, R3 ;  /* 0x000000054c037c24 */ /* 0x000fc4000f8e0203 */
[----:B0-----:R-:W-:Y:S01]  /*2ad20*/  IMAD.WIDE.U32 R20, R76, UR4, RZ ;  /* 0x000000044c147c25 */ /* 0x001fe2000f8e00ff */
[----:B------:R-:W-:Y:S01]  /*2ad30*/  ULDC.64 UR4, c[0x0][0xbe8] ;  /* 0x0002fa0000047ab9 */ /* 0x000fe20000000a00 */
[----:B------:R-:W5:Y:S04]  /*2ad40*/  LD.E.128 R32, desc[UR46][R32.64] ;  /* 0x0000002e20207980 */ /* 0x000f68000c101d00 */
[----:B------:R-:W5:Y:S04]  /*2ad50*/  LD.E.128 R36, desc[UR46][R36.64] ;  /* 0x0000002e24247980 */ /* 0x000f68000c101d00 */
[----:B------:R-:W0:Y:S01]  /*2ad60*/  @P1 LDC R81, c[0x0][0xcec] ;  /* 0x00033b00ff511b82 */ /* 0x000e220000000800 */
[----:B------:R-:W-:Y:S01]  /*2ad70*/  IMAD.IADD R21, R21, 0x1, R3 ;  /* 0x0000000115157824 */ /* 0x000fe200078e0203 */
[----:B------:R-:W5:Y:S04]  /*2ad80*/  LD.E.128 R40, desc[UR46][R40.64] ;  /* 0x0000002e28287980 */ /* 0x000f68000c101d00 */
[----:B------:R-:W5:Y:S02]  /*2ad90*/  LD.E.128 R44, desc[UR46][R44.64] ;  /* 0x0000002e2c2c7980 */ /* 0x000f64000c101d00 */
[----:B------:R-:W3:Y:S01]  /*2ada0*/  @P1 LDC R85, c[0x0][0xcf0] ;  /* 0x00033c00ff551b82 */ /* 0x000ee20000000800 */
[----:B------:R-:W-:Y:S01]  /*2adb0*/  IMAD R79, R79, UR4, RZ ;  /* 0x000000044f4f7c24 */ /* 0x000fe2000f8e02ff */
[----:B------:R-:W5:Y:S01]  /*2adc0*/  LD.E.128 R48, desc[UR46][R48.64] ;  /* 0x0000002e30307980 */ /* 0x000f62000c101d00 */
[----:B------:R-:W-:-:S03]  /*2add0*/  IMAD.WIDE.U32 R20, R218, UR4, R20 ;  /* 0x00000004da147c25 */ /* 0x000fc6000f8e0014 */
[----:B------:R-:W5:Y:S01]  /*2ade0*/  LD.E.128 R52, desc[UR46][R52.64] ;  /* 0x0000002e34347980 */ /* 0x000f62000c101d00 */
[----:B------:R-:W-:Y:S01]  /*2adf0*/  IMAD R79, R218, UR5, R79 ;  /* 0x00000005da4f7c24 */ /* 0x000fe2000f8e024f */
[----:B------:R-:W-:Y:S02]  /*2ae00*/  ULDC.64 UR4, c[0x0][0xbf0] ;  /* 0x0002fc0000047ab9 */ /* 0x000fe40000000a00 */
[----:B------:R-:W-:Y:S01]  /*2ae10*/  IMAD R78, R78, UR4, RZ ;  /* 0x000000044e4e7c24 */ /* 0x000fe2000f8e02ff */
[----:B------:R-:W5:Y:S01]  /*2ae20*/  LD.E.128 R56, desc[UR46][R56.64] ;  /* 0x0000002e38387980 */ /* 0x000f62000c101d00 */
[----:B------:R-:W-:Y:S01]  /*2ae30*/  IMAD.IADD R21, R21, 0x1, R79 ;  /* 0x0000000115157824 */ /* 0x000fe200078e024f */
[-C--:B----4-:R-:W-:Y:S01]  /*2ae40*/  ISETP.GE.AND P0, PT, R216, R0.reuse, PT ;  /* 0x00000000d800720c */ /* 0x090fe20003f06270 */
[C---:B------:R-:W-:Y:S01]  /*2ae50*/  IMAD R3, R77.reuse, UR5, R78 ;  /* 0x000000054d037c24 */ /* 0x040fe2000f8e024e */
[----:B------:R-:W5:Y:S01]  /*2ae60*/  LD.E.128 R60, desc[UR46][R60.64] ;  /* 0x0000002e3c3c7980 */ /* 0x000f62000c101d00 */
[----:B------:R-:W-:Y:S01]  /*2ae70*/  IMAD.WIDE.U32 R20, R77, UR4, R20 ;  /* 0x000000044d147c25 */ /* 0x000fe2000f8e0014 */
[----:B------:R-:W-:Y:S01]  /*2ae80*/  SEL R77, RZ, 0xffffffff, P0 ;  /* 0xffffffffff4d7807 */ /* 0x000fe20000000000 */
[----:B------:R-:W-:Y:S01]  /*2ae90*/  ULDC.64 UR4, c[0x0][0xbe0] ;  /* 0x0002f80000047ab9 */ /* 0x000fe20000000a00 */
[----:B------:R-:W5:Y:S01]  /*2aea0*/  LD.E.128 R64, desc[UR46][R64.64] ;  /* 0x0000002e40407980 */ /* 0x000f62000c101d00 */
[----:B------:R-:W-:Y:S01]  /*2aeb0*/  IMAD.IADD R21, R21, 0x1, R3 ;  /* 0x0000000115157824 */ /* 0x000fe200078e0203 */
[----:B------:R-:W-:-:S02]  /*2aec0*/  ISETP.GE.AND P0, PT, R215, R0, PT ;  /* 0x00000000d700720c */ /* 0x000fc40003f06270 */
[----:B------:R-:W5:Y:S02]  /*2aed0*/  LD.E.128 R68, desc[UR46][R68.64] ;  /* 0x0000002e44447980 */ /* 0x000f64000c101d00 */
[----:B------:R-:W-:Y:S02]  /*2aee0*/  SEL R78, RZ, 0xffffffff, P0 ;  /* 0xffffffffff4e7807 */ /* 0x000fe40000000000 */
[----:B------:R-:W-:Y:S01]  /*2aef0*/  ISETP.GE.AND P0, PT, R214, R0, PT ;  /* 0x00000000d600720c */ /* 0x000fe20003f06270 */
[----:B------:R-:W5:Y:S01]  /*2af00*/  LD.E.128 R72, desc[UR46][R72.64] ;  /* 0x0000002e48487980 */ /* 0x000f62000c101d00 */
[----:B------:R-:W-:Y:S01]  /*2af10*/  @!PT LDS RZ, [RZ] ;  /* 0x00000000fffff984 */ /* 0x000fe20000000800 */
[----:B------:R-:W-:Y:S01]  /*2af20*/  @!PT LDS RZ, [RZ] ;  /* 0x00000000fffff984 */ /* 0x000fe20000000800 */
[----:B------:R-:W-:Y:S01]  /*2af30*/  @!PT LDS RZ, [RZ] ;  /* 0x00000000fffff984 */ /* 0x000fe20000000800 */
[----:B------:R-:W-:Y:S01]  /*2af40*/  @!PT LDS RZ, [RZ] ;  /* 0x00000000fffff984 */ /* 0x000fe20000000800 */
[----:B------:R4:W-:Y:S06]  /*2af50*/  MEMBAR.ALL.CTA ;  /* 0x0000000000007992 */ /* 0x0009ec0000008000 */
[----:B----4-:R-:W4:Y:S01]  /*2af60*/  FENCE.VIEW.ASYNC.S ;  /* 0x00000000000073c6 */ /* 0x010f220000000000 */
[----:B------:R-:W-:Y:S01]  /*2af70*/  IMAD R86, R22, R83, RZ ;  /* 0x0000005316567224 */ /* 0x000fe200078e02ff */
[----:B------:R-:W-:Y:S01]  /*2af80*/  BSSY B1, `(.L_x_6893) ;  /* 0x0000054000017945 */ /* 0x000fe20003800000 */
[----:B--2---:R-:W-:-:S04]  /*2af90*/  IMAD R76, R80, 0x20, R222 ;  /* 0x00000020504c7824 */ /* 0x004fc800078e02de */
[----:B------:R-:W-:-:S04]  /*2afa0*/  IMAD.IADD R80, R195, 0x1, R76 ;  /* 0x00000001c3507824 */ /* 0x000fc800078e024c */
[----:B0-----:R-:W-:-:S04]  /*2afb0*/  @P1 IMAD.HI.U32 R76, R80, R81, RZ ;  /* 0x00000051504c1227 */ /* 0x001fc800078e00ff */
[----:B------:R-:W-:Y:S01]  /*2afc0*/  IMAD.MOV.U32 R3, RZ, RZ, R80 ;  /* 0x000000ffff037224 */ /* 0x000fe200078e0050 */
[----:B---3--:R-:W-:Y:S02]  /*2afd0*/  @P1 SHF.R.U32.HI R3, RZ, R85, R76 ;  /* 0x00000055ff031219 */ /* 0x008fe4000001164c */
[----:B------:R-:W-:Y:S01]  /*2afe0*/  ISETP.GE.AND P1, PT, R217, R0, PT ;  /* 0x00000000d900720c */ /* 0x000fe20003f26270 */
[----:B------:R-:W-:-:S03]  /*2aff0*/  IMAD.SHL.U32 R81, R77, 0x2, RZ ;  /* 0x000000024d517824 */ /* 0x000fc600078e00ff */
[----:B------:R-:W-:Y:S01]  /*2b000*/  SEL R76, RZ, 0x1, P1 ;  /* 0x00000001ff4c7807 */ /* 0x000fe20000800000 */
[----:B------:R-:W-:-:S03]  /*2b010*/  IMAD.MOV R79, RZ, RZ, -R3 ;  /* 0x000000ffff4f7224 */ /* 0x000fc600078e0a03 */
[----:B------:R-:W-:Y:S01]  /*2b020*/  LOP3.LUT R76, R81, 0x2, R76, 0xe2, !PT ;  /* 0x00000002514c7812 */ /* 0x000fe200078ee24c */
[----:B------:R-:W-:Y:S01]  /*2b030*/  IMAD.SHL.U32 R81, R78, 0x4, RZ ;  /* 0x000000044e517824 */ /* 0x000fe200078e00ff */
[----:B------:R-:W-:Y:S01]  /*2b040*/  SEL R78, RZ, 0xffffffff, P0 ;  /* 0xffffffffff4e7807 */ /* 0x000fe20000000000 */
[----:B------:R-:W-:Y:S01]  /*2b050*/  IMAD R77, R83, R79, R80 ;  /* 0x0000004f534d7224 */ /* 0x000fe200078e0250 */
[----:B------:R-:W-:Y:S02]  /*2b060*/  SHF.R.S32.HI R79, RZ, 0x1f, R3 ;  /* 0x0000001fff4f7819 */ /* 0x000fe40000011403 */
[-C--:B------:R-:W-:Y:S02]  /*2b070*/  ISETP.GE.AND P0, PT, R213, R0.reuse, PT ;  /* 0x00000000d500720c */ /* 0x080fe40003f06270 */
[----:B------:R-:W-:Y:S01]  /*2b080*/  LOP3.LUT R76, R81, 0x4, R76, 0xe2, !PT ;  /* 0x00000004514c7812 */ /* 0x000fe200078ee24c */
[----:B------:R-:W-:Y:S01]  /*2b090*/  IMAD.SHL.U32 R81, R78, 0x8, RZ ;  /* 0x000000084e517824 */ /* 0x000fe200078e00ff */
[----:B------:R-:W-:Y:S01]  /*2b0a0*/  SEL R78, RZ, 0xffffffff, P0 ;  /* 0xffffffffff4e7807 */ /* 0x000fe20000000000 */
[----:B------:R-:W-:Y:S01]  /*2b0b0*/  IMAD R80, R79, UR4, RZ ;  /* 0x000000044f507c24 */ /* 0x000fe2000f8e02ff */
[----:B------:R-:W-:Y:S01]  /*2b0c0*/  ISETP.GE.AND P0, PT, R212, R0, PT ;  /* 0x00000000d400720c */ /* 0x000fe20003f06270 */
[----:B------:R-:W-:Y:S01]  /*2b0d0*/  IMAD.WIDE.U32 R20, R3, UR4, R20 ;  /* 0x0000000403147c25 */ /* 0x000fe2000f8e0014 */
[----:B------:R-:W-:-:S03]  /*2b0e0*/  LOP3.LUT R76, R81, 0x8, R76, 0xe2, !PT ;  /* 0x00000008514c7812 */ /* 0x000fc600078ee24c */
[----:B------:R-:W-:Y:S01]  /*2b0f0*/  IMAD R79, R3, UR5, R80 ;  /* 0x00000005034f7c24 */ /* 0x000fe2000f8e0250 */
[----:B------:R-:W-:Y:S01]  /*2b100*/  SEL R3, RZ, 0xffffffff, P0 ;  /* 0xffffffffff037807 */ /* 0x000fe20000000000 */
[----:B------:R-:W-:Y:S01]  /*2b110*/  IMAD.SHL.U32 R81, R78, 0x10, RZ ;  /* 0x000000104e517824 */ /* 0x000fe200078e00ff */
[----:B------:R-:W-:Y:S01]  /*2b120*/  SHF.R.S32.HI R78, RZ, 0x1f, R77 ;  /* 0x0000001fff4e7819 */ /* 0x000fe2000001144d */
[----:B------:R-:W-:Y:S02]  /*2b130*/  ULDC.64 UR4, c[0x0][0xbd8] ;  /* 0x0002f60000047ab9 */ /* 0x000fe40000000a00 */
[----:B------:R-:W-:Y:S01]  /*2b140*/  IMAD.SHL.U32 R3, R3, 0x20, RZ ;  /* 0x0000002003037824 */ /* 0x000fe200078e00ff */
[----:B------:R-:W-:Y:S02]  /*2b150*/  LOP3.LUT R76, R81, 0x10, R76, 0xe2, !PT ;  /* 0x00000010514c7812 */ /* 0x000fe400078ee24c */
[----:B------:R-:W-:Y:S01]  /*2b160*/  ISETP.GE.AND P0, PT, R220, R0, PT ;  /* 0x00000000dc00720c */ /* 0x000fe20003f06270 */
[----:B------:R-:W-:Y:S01]  /*2b170*/  IMAD.IADD R21, R21, 0x1, R79 ;  /* 0x0000000115157824 */ /* 0x000fe200078e024f */
[----:B------:R-:W-:Y:S01]  /*2b180*/  LOP3.LUT R76, R3, 0x20, R76, 0xe2, !PT ;  /* 0x00000020034c7812 */ /* 0x000fe200078ee24c */
[----:B------:R-:W-:Y:S01]  /*2b190*/  IMAD R78, R78, UR4, RZ ;  /* 0x000000044e4e7c24 */ /* 0x000fe2000f8e02ff */
[----:B------:R-:W-:Y:S01]  /*2b1a0*/  SEL R3, RZ, 0x40, P0 ;  /* 0x00000040ff037807 */ /* 0x000fe20000000000 */
[----:B------:R-:W-:-:S02]  /*2b1b0*/  IMAD.IADD R195, R222, 0x1, R195 ;  /* 0x00000001dec37824 */ /* 0x000fc400078e02c3 */
[C---:B------:R-:W-:Y:S02]  /*2b1c0*/  IMAD R79, R77.reuse, UR5, R78 ;  /* 0x000000054d4f7c24 */ /* 0x040fe4000f8e024e */
[----:B------:R-:W-:Y:S01]  /*2b1d0*/  IMAD.WIDE.U32 R20, R77, UR4, R20 ;  /* 0x000000044d147c25 */ /* 0x000fe2000f8e0014 */
[----:B------:R-:W-:Y:S01]  /*2b1e0*/  LOP3.LUT R22, R76, R3, RZ, 0xfc, !PT ;  /* 0x000000034c167212 */ /* 0x000fe200078efcff */
[----:B------:R-:W-:Y:S01]  /*2b1f0*/  ULDC.64 UR4, c[0x0][0xb80] ;  /* 0x0002e00000047ab9 */ /* 0x000fe20000000a00 */
[----:B------:R-:W-:Y:S01]  /*2b200*/  ISETP.GE.AND P1, PT, R195, R86, PT ;  /* 0x00000056c300720c */ /* 0x000fe20003f26270 */
[----:B------:R-:W-:Y:S01]  /*2b210*/  VIADD R3, R2, 0x38820 ;  /* 0x0003882002037836 */ /* 0x000fe20000000000 */
[----:B------:R-:W-:Y:S01]  /*2b220*/  ISETP.GE.AND P0, PT, R219, R0, PT ;  /* 0x00000000db00720c */ /* 0x000fe20003f06270 */
[----:B------:R-:W-:Y:S01]  /*2b230*/  IMAD.IADD R77, R21, 0x1, R79 ;  /* 0x00000001154d7824 */ /* 0x000fe200078e024f */
[----:B------:R-:W-:Y:S02]  /*2b240*/  LEA R84, P2, R20, UR4, 0x1 ;  /* 0x0000000414547c11 */ /* 0x000fe4000f8408ff */
[----:B------:R-:W-:-:S02]  /*2b250*/  PRMT R3, RZ, 0x654, R3 ;  /* 0x00000654ff037816 */ /* 0x000fc40000000003 */
[----:B------:R-:W-:Y:S02]  /*2b260*/  SEL R21, RZ, 0x80, P0 ;  /* 0x00000080ff157807 */ /* 0x000fe40000000000 */
[----:B------:R-:W-:Y:S01]  /*2b270*/  LEA.HI.X R85, R20, UR5, R77, 0x1, P2 ;  /* 0x0000000514557c11 */ /* 0x000fe200090f0c4d */
[----:B----4-:R0:W-:Y:S01]  /*2b280*/  SYNCS.ARRIVE.TRANS64.RED.A1T0 RZ, [R3+URZ], RZ ;  /* 0x000000ff03ff79a7 */ /* 0x0101e2000810043f */
[----:B------:R2:W3:Y:S01]  /*2b290*/  SHFL.IDX PT, R20, R84, RZ, 0x181f ;  /* 0x00181fff54147589 */ /* 0x0004e200000e0000 */
[----:B0-----:R-:W-:-:S03]  /*2b2a0*/  LOP3.LUT R3, R22, R21, RZ, 0xfc, !PT ;  /* 0x0000001516037212 */ /* 0x001fc600078efcff */
[----:B------:R2:W0:Y:S01]  /*2b2b0*/  SHFL.IDX PT, R21, R85, RZ, 0x181f ;  /* 0x00181fff55157589 */ /* 0x00042200000e0000 */
[----:B------:R-:W-:Y:S05]  /*2b2c0*/  @P1 BRA `(.L_x_6894) ;  /* 0x00000000007c1947 */ /* 0x000fea0003800000 */
[-C--:B------:R-:W-:Y:S02]  /*2b2d0*/  ISETP.GE.AND P1, PT, R216, R0.reuse, PT ;  /* 0x00000000d800720c */ /* 0x080fe40003f26270 */
[-C--:B------:R-:W-:Y:S02]  /*2b2e0*/  ISETP.GE.AND P0, PT, R217, R0.reuse, PT ;  /* 0x00000000d900720c */ /* 0x080fe40003f06270 */
[-C--:B------:R-:W-:Y:S02]  /*2b2f0*/  ISETP.GE.AND P5, PT, R215, R0.reuse, PT ;  /* 0x00000000d700720c */ /* 0x080fe40003fa6270 */
[----:B------:R-:W-:-:S07]  /*2b300*/  ISETP.GE.AND P3, PT, R214, R0, PT ;  /* 0x00000000d600720c */ /* 0x000fce0003f66270 */
[C---:B---3--:R-:W-:Y:S02]  /*2b310*/  @!P1 LEA R76, P2, R216.reuse, R20, 0x1 ;  /* 0x00000014d84c9211 */ /* 0x048fe400078408ff */
[----:B0-----:R-:W-:Y:S02]  /*2b320*/  @!P0 IMAD.WIDE R78, R217, 0x2, R20 ;  /* 0x00000002d94e8825 */ /* 0x001fe400078e0214 */
[----:B-----5:R-:W-:Y:S02]  /*2b330*/  @!P1 LEA.HI.X R77, R216, R21, R87, 0x1, P2 ;  /* 0x00000015d84d9211 */ /* 0x020fe400010f0c57 */
[----:B------:R-:W-:Y:S01]  /*2b340*/  ISETP.GE.AND P2, PT, R213, R0, PT ;  /* 0x00000000d500720c */ /* 0x000fe20003f46270 */
[----:B------:R0:W-:Y:S01]  /*2b350*/  @!P0 ST.E.128 desc[UR46][R78.64], R4 ;  /* 0x000000044e008985 */ /* 0x0001e2000c101d2e */
        /* <DEDUP_REMOVED lines=12> */
[-C--:B---3--:R-:W-:Y:S02]  /*2b420*/  @P0 LEA R12, P3, R220, R20.reuse, 0x1 ;  /* 0x00000014dc0c0211 */ /* 0x088fe400078608ff */
        /* <DEDUP_REMOVED lines=9> */
.L_x_6894:
[----:B------:R-:W-:Y:S05]  /*2b4c0*/  BSYNC B1 ;  /* 0x0000000000017941 */ /* 0x000fea0003800000 */
.L_x_6893:
[----:B----45:R-:W-:Y:S01]  /*2b4d0*/  VIADD R4, R195, 0x20 ;  /* 0x00000020c3047836 */ /* 0x030fe20000000000 */
[----:B------:R4:W0:Y:S04]  /*2b4e0*/  SHFL.IDX PT, R7, R85, 0x1, 0x181f ;  /* 0x00381f0055077f89 */ /* 0x00082800000e0000 */
[----:B------:R-:W-:Y:S01]  /*2b4f0*/  ISETP.GE.AND P0, PT, R4, R86, PT ;  /* 0x000000560400720c */ /* 0x000fe20003f06270 */
[----:B------:R4:W0:-:S12]  /*2b500*/  SHFL.IDX PT, R6, R84, 0x1, 0x181f ;  /* 0x00381f0054067f89 */ /* 0x00081800000e0000 */
[----:B----4-:R-:W-:Y:S05]  /*2b510*/  @P0 BRA `(.L_x_6895) ;  /* 0x0000000c00e80947 */ /* 0x010fea0003800000 */
[-C--:B------:R-:W-:Y:S02]  /*2b520*/  ISETP.GE.AND P5, PT, R216, R0.reuse, PT ;  /* 0x00000000d800720c */ /* 0x080fe40003fa6270 */
[-C--:B------:R-:W-:Y:S02]  /*2b530*/  ISETP.GE.AND P6, PT, R217, R0.reuse, PT ;  /* 0x00000000d900720c */ /* 0x080fe40003fc6270 */
[-C--:B------:R-:W-:Y:S02]  /*2b540*/  ISETP.GE.AND P3, PT, R215, R0.reuse, PT ;  /* 0x00000000d700720c */ /* 0x080fe40003f66270 */
[-C--:B------:R-:W-:Y:S02]  /*2b550*/  ISETP.GE.AND P2, PT, R214, R0.reuse, PT ;  /* 0x00000000d600720c */ /* 0x080fe40003f46270 */
[-C--:B------:R-:W-:Y:S02]  /*2b560*/  ISETP.GE.AND P1, PT, R213, R0.reuse, PT ;  /* 0x00000000d500720c */ /* 0x080fe40003f26270 */
[----:B------:R-:W-:-:S03]  /*2b570*/  ISETP.GE.AND P0, PT, R212, R0, PT ;  /* 0x00000000d400720c */ /* 0x000fc60003f06270 */
[CC--:B0-----:R-:W-:Y:S02]  /*2b580*/  @!P5 LEA R12, P4, R216.reuse, R6.reuse, 0x1 ;  /* 0x00000006d80cd211 */ /* 0x0c1fe400078808ff */
[----:B------:R-:W-:Y:S02]  /*2b590*/  @!P6 IMAD.WIDE R4, R217, 0x2, R6 ;  /* 0x00000002d904e825 */ /* 0x000fe400078e0206 */
[----:B------:R-:W-:Y:S02]  /*2b5a0*/  @!P5 LEA.HI.X R13, R216, R7, R87, 0x1, P4 ;  /* 0x00000007d80dd211 */ /* 0x000fe400020f0c57 */
[----:B------:R-:W-:Y:S01]  /*2b5b0*/  LOP3.LUT P4, RZ, R22, 0x40, RZ, 0xc0, !PT ;  /* 0x0000004016ff7812 */ /* 0x000fe2000788c0ff */
[----:B------:R0:W-:Y:S01]  /*2b5c0*/  @!P6 ST.E.128 desc[UR46][R4.64], R8 ;  /* 0x000000080400e985 */ /* 0x0001e2000c101d2e */
[----:B------:R-:W-:-:S03]  /*2b5d0*/  @!P3 LEA R14, P6, R215, R6, 0x1 ;  /* 0x00000006d70eb211 */ /* 0x000fc600078c08ff */
[----:B------:R4:W-:Y:S01]  /*2b5e0*/  @!P5 ST.E.128 desc[UR46][R12.64], R24 ;  /* 0x000000180c00d985 */ /* 0x0009e2000c101d2e */
[-C--:B------:R-:W-:Y:S02]  /*2b5f0*/  @!P3 LEA.HI.X R15, R215, R7.reuse, R229, 0x1, P6 ;  /* 0x00000007d70fb211 */ /* 0x080fe400030f0ce5 */
[-C--:B---3--:R-:W-:Y:S02]  /*2b600*/  @!P2 LEA R20, P5, R214, R6.reuse, 0x1 ;  /* 0x00000006d614a211 */ /* 0x088fe400078a08ff */
[CC--:B------:R-:W-:Y:S01]  /*2b610*/  @!P1 LEA R28, P6, R213.reuse, R6.reuse, 0x1 ;  /* 0x00000006d51c9211 */ /* 0x0c0fe200078c08ff */
[----:B------:R4:W-:Y:S01]  /*2b620*/  @!P3 ST.E.128 desc[UR46][R14.64], R32 ;  /* 0x000000200e00b985 */ /* 0x0009e2000c101d2e */
[----:B------:R-:W-:Y:S02]  /*2b630*/  @!P0 LEA R30, P3, R212, R6, 0x1 ;  /* 0x00000006d41e8211 */ /* 0x000fe400078608ff */
[-C--:B------:R-:W-:Y:S02]  /*2b640*/  @!P2 LEA.HI.X R21, R214, R7.reuse, R228, 0x1, P5 ;  /* 0x00000007d615a211 */ /* 0x080fe400028f0ce4 */
        /* <DEDUP_REMOVED lines=14> */
.L_x_6890:
[----:B------:R-:W-:Y:S01]  /*2b730*/  ULDC.64 UR4, c[0x0][0xd00] ;  /* 0x0003400000047ab9 */ /* 0x000fe20000000a00 */
[----:B------:R-:W0:Y:S01]  /*2b740*/  LDC.64 R4, c[0x0][0xd00] ;  /* 0x00034000ff047b82 */ /* 0x000e220000000a00 */
[----:B------:R-:W-:Y:S01]  /*2b750*/  ISETP.NE.U32.AND P0, PT, RZ, UR4, PT ;  /* 0x00000004ff007c0c */ /* 0x000fe2000bf05070 */
[----:B------:R-:W2:Y:S01]  /*2b760*/  LDL R8, [R1+0x414] ;  /* 0x0004140001087983 */ /* 0x000ea20000100800 */
[----:B------:R-:W-:Y:S02]  /*2b770*/  IMAD.MOV.U32 R3, RZ, RZ, RZ ;  /* 0x000000ffff037224 */ /* 0x000fe400078e00ff */
[----:B------:R-:W-:Y:S01]  /*2b780*/  ISETP.NE.AND.EX P0, PT, RZ, UR5, PT, P0 ;  /* 0x00000005ff007c0c */ /* 0x000fe2000bf05300 */
[----:B------:R-:W-:Y:S02]  /*2b790*/  ULDC.64 UR4, c[0x0][0xd08] ;  /* 0x0003420000047ab9 */ /* 0x000fe40000000a00 */
[----:B------:R-:W-:Y:S01]  /*2b7a0*/  ISETP.NE.U32.AND P1, PT, RZ, UR4, PT ;  /* 0x00000004ff007c0c */ /* 0x000fe2000bf25070 */
[----:B------:R-:W1:Y:S03]  /*2b7b0*/  LDC R25, c[0x0][0xce8] ;  /* 0x00033a00ff197b82 */ /* 0x000e660000000800 */
[----:B------:R-:W-:Y:S01]  /*2b7c0*/  ISETP.NE.AND.EX P1, PT, RZ, UR5, PT, P1 ;  /* 0x00000005ff007c0c */ /* 0x000fe2000bf25310 */
[----:B0-----:R-:W-:-:S12]  /*2b7d0*/  IMAD.WIDE R4, R221, 0x4, R4 ;  /* 0x00000004dd047825 */ /* 0x001fd800078e0204 */
[----:B------:R-:W0:Y:S01]  /*2b7e0*/  @P1 LDC.64 R6, c[0x0][0xd08] ;  /* 0x00034200ff061b82 */ /* 0x000e220000000a00 */
[----:B------:R-:W-:Y:S02]  /*2b7f0*/  ULDC UR4, c[0x0][0xb88] ;  /* 0x0002e20000047ab9 */ /* 0x000fe40000000800 */
[----:B------:R-:W-:Y:S01]  /*2b800*/  IMAD.U32 R0, RZ, RZ, UR4 ;  /* 0x00000004ff007e24 */ /* 0x000fe2000f8e00ff */
[----:B------:R0:W5:Y:S02]  /*2b810*/  @P0 LDG.E R3, desc[UR46][R4.64] ;  /* 0x0000002e04030981 */ /* 0x000164000c1e1900 */
[----:B0-----:R-:W-:-:S05]  /*2b820*/  @P1 IMAD.WIDE R6, R221, 0x4, R6 ;  /* 0x00000004dd061825 */ /* 0x001fca00078e0206 */
[----:B------:R0:W5:Y:S01]  /*2b830*/  @P1 LDG.E R0, desc[UR46][R6.64] ;  /* 0x0000002e06001981 */ /* 0x000162000c1e1900 */
[----:B--2---:R-:W-:Y:S02]  /*2b840*/  ISETP.GE.AND P2, PT, R8, 0x40, PT ;  /* 0x000000400800780c */ /* 0x004fe40003f46270 */
[----:B------:R-:W-:Y:S01]  /*2b850*/  SHF.R.S32.HI R8, RZ, 0x1f, R221 ;  /* 0x0000001fff087819 */ /* 0x000fe200000114dd */
[----:B01----:R-:W-:Y:S10]  /*2b860*/  @P1 BRA `(.L_x_6896) ;  /* 0x0000000000101947 */ /* 0x003ff40003800000 */
[----:B------:R-:W-:Y:S05]  /*2b870*/  @!P0 BRA `(.L_x_6896) ;  /* 0x00000000000c8947 */ /* 0x000fea0003800000 */
[----:B------:R-:W2:Y:S04]  /*2b880*/  LDG.E R7, desc[UR46][R4.64] ;  /* 0x0000002e04077981 */ /* 0x000ea8000c1e1900 */
[----:B-----5:R-:W2:Y:S02]  /*2b890*/  LDG.E R0, desc[UR46][R4.64+0x4] ;  /* 0x0000042e04007981 */ /* 0x020ea4000c1e1900 */
[----:B--2---:R-:W-:-:S07]  /*2b8a0*/  IMAD.IADD R0, R0, 0x1, -R7 ;  /* 0x0000000100007824 */ /* 0x004fce00078e0a07 */
.L_x_6896:
[----:B------:R-:W-:Y:S01]  /*2b8b0*/  BSSY B1, `(.L_x_6897) ;  /* 0x000002d000017945 */ /* 0x000fe20003800000 */
[----:B------:R-:W-:Y:S02]  /*2b8c0*/  SHF.R.S32.HI R12, RZ, 0x1f, R218 ;  /* 0x0000001fff0c7819 */ /* 0x000fe400000114da */
[----:B------:R-:W-:Y:S02]  /*2b8d0*/  SEL R13, R221, RZ, !P0 ;  /* 0x000000ffdd0d7207 */ /* 0x000fe40004000000 */
[----:B------:R-:W-:Y:S02]  /*2b8e0*/  SEL R14, R8, RZ, !P0 ;  /* 0x000000ff080e7207 */ /* 0x000fe40004000000 */
[----:B-----5:R-:W-:Y:S01]  /*2b8f0*/  SHF.R.S32.HI R10, RZ, 0x1f, R3 ;  /* 0x0000001fff0a7819 */ /* 0x020fe20000011403 */
[----:B------:R-:W-:Y:S06]  /*2b900*/  @P2 BRA `(.L_x_6898) ;  /* 0x00000000009c2947 */ /* 0x000fec0003800000 */
[----:B------:R-:W0:Y:S01]  /*2b910*/  S2R R5, SR_TID.X ;  /* 0x0000000000057919 */ /* 0x000e220000002100 */
        /* <DEDUP_REMOVED lines=12> */
[----:B----4-:R-:W0:Y:S01]  /*2b9e0*/  @P0 LDC R15, c[0x0][0xcec] ;  /* 0x00033b00ff0f0b82 */ /* 0x010e220000000800 */
        /* <DEDUP_REMOVED lines=25> */
.L_x_6898:
[----:B------:R-:W-:Y:S05]  /*2bb80*/  BSYNC B1 ;  /* 0x0000000000017941 */ /* 0x000fea0003800000 */
.L_x_6897:
[----:B------:R-:W2:Y:S04]  /*2bb90*/  LDL R11, [R1+0x42c] ;  /* 0x00042c00010b7983 */ /* 0x000ea80000100800 */
[----:B------:R-:W5:Y:S01]  /*2bba0*/  LDL R8, [R1+0x410] ;  /* 0x0004100001087983 */ /* 0x000f620000100800 */
[----:B------:R-:W-:Y:S01]  /*2bbb0*/  ISETP.NE.AND P0, PT, R25, 0x1, PT ;  /* 0x000000011900780c */ /* 0x000fe20003f05270 */
[----:B------:R-:W1:Y:S01]  /*2bbc0*/  LDC R21, c[0x0][0xbc8] ;  /* 0x0002f200ff157b82 */ /* 0x000e620000000800 */
[----:B------:R-:W-:Y:S01]  /*2bbd0*/  ULDC.64 UR4, c[0x0][0xba0] ;  /* 0x0002e80000047ab9 */ /* 0x000fe20000000a00 */
[----:B------:R-:W-:Y:S01]  /*2bbe0*/  IMAD R27, R0, R25, RZ ;  /* 0x00000019001b7224 */ /* 0x000fe200078e02ff */
[----:B------:R-:W-:Y:S01]  /*2bbf0*/  BSSY B1, `(.L_x_6899) ;  /* 0x0000068000017945 */ /* 0x000fe20003800000 */
[----:B0-----:R-:W-:-:S02]  /*2bc00*/  IMAD R6, R10, UR4, RZ ;  /* 0x000000040a067c24 */ /* 0x001fc4000f8e02ff */
[----:B------:R-:W-:-:S04]  /*2bc10*/  IMAD.WIDE.U32 R4, R3, UR4, RZ ;  /* 0x0000000403047c25 */ /* 0x000fc8000f8e00ff */
[----:B------:R-:W-:Y:S01]  /*2bc20*/  IMAD R3, R3, UR5, R6 ;  /* 0x0000000503037c24 */ /* 0x000fe2000f8e0206 */
[----:B------:R-:W-:Y:S01]  /*2bc30*/  ULDC.64 UR4, c[0x0][0xbe8] ;  /* 0x0002fa0000047ab9 */ /* 0x000fe20000000a00 */
[----:B------:R-:W0:Y:S02]  /*2bc40*/  @P0 LDC R7, c[0x0][0xcec] ;  /* 0x00033b00ff070b82 */ /* 0x000e240000000800 */
[----:B------:R-:W-:Y:S02]  /*2bc50*/  IMAD.IADD R5, R5, 0x1, R3 ;  /* 0x0000000105057824 */ /* 0x000fe400078e0203 */
[----:B------:R-:W-:Y:S02]  /*2bc60*/  IMAD R3, R12, UR4, RZ ;  /* 0x000000040c037c24 */ /* 0x000fe4000f8e02ff */
[C---:B------:R-:W-:Y:S02]  /*2bc70*/  IMAD.WIDE.U32 R4, R218.reuse, UR4, R4 ;  /* 0x00000004da047c25 */ /* 0x040fe4000f8e0004 */
[----:B------:R-:W3:Y:S02]  /*2bc80*/  @P0 LDC R9, c[0x0][0xcf0] ;  /* 0x00033c00ff090b82 */ /* 0x000ee40000000800 */
[----:B------:R-:W-:Y:S01]  /*2bc90*/  IMAD R3, R218, UR5, R3 ;  /* 0x00000005da037c24 */ /* 0x000fe2000f8e0203 */
[----:B------:R-:W-:Y:S01]  /*2bca0*/  ULDC.64 UR4, c[0x0][0xbf0] ;  /* 0x0002fc0000047ab9 */ /* 0x000fe20000000a00 */
[----:B-1----:R-:W-:-:S02]  /*2bcb0*/  ISETP.GE.AND P1, PT, R216, R21, PT ;  /* 0x00000015d800720c */ /* 0x002fc40003f26270 */
[----:B------:R-:W-:Y:S01]  /*2bcc0*/  IMAD.IADD R5, R5, 0x1, R3 ;  /* 0x0000000105057824 */ /* 0x000fe200078e0203 */
[-C--:B------:R-:W-:Y:S01]  /*2bcd0*/  ISETP.GE.AND P2, PT, R217, R21.reuse, PT ;  /* 0x00000015d900720c */ /* 0x080fe20003f46270 */
[----:B------:R-:W-:Y:S01]  /*2bce0*/  IMAD R3, R14, UR4, RZ ;  /* 0x000000040e037c24 */ /* 0x000fe2000f8e02ff */
[----:B------:R-:W-:Y:S01]  /*2bcf0*/  SEL R10, RZ, 0xffffffff, P1 ;  /* 0xffffffffff0a7807 */ /* 0x000fe20000800000 */
[----:B------:R-:W-:Y:S01]  /*2bd00*/  IMAD.WIDE.U32 R4, R13, UR4, R4 ;  /* 0x000000040d047c25 */ /* 0x000fe2000f8e0004 */
[----:B------:R-:W-:-:S03]  /*2bd10*/  ISETP.GE.AND P1, PT, R214, R21, PT ;  /* 0x00000015d600720c */ /* 0x000fc60003f26270 */
[----:B------:R-:W-:Y:S01]  /*2bd20*/  IMAD R3, R13, UR5, R3 ;  /* 0x000000050d037c24 */ /* 0x000fe2000f8e0203 */
[----:B------:R-:W-:Y:S01]  /*2bd30*/  ULDC.64 UR4, c[0x0][0xbe0] ;  /* 0x0002f80000047ab9 */ /* 0x000fe20000000a00 */
[----:B------:R-:W-:Y:S02]  /*2bd40*/  IMAD.SHL.U32 R10, R10, 0x2, RZ ;  /* 0x000000020a0a7824 */ /* 0x000fe400078e00ff */
[----:B------:R-:W-:Y:S02]  /*2bd50*/  IMAD.IADD R5, R5, 0x1, R3 ;  /* 0x0000000105057824 */ /* 0x000fe400078e0203 */
[----:B--2---:R-:W-:Y:S01]  /*2bd60*/  IMAD R6, R11, 0x20, R222 ;  /* 0x000000200b067824 */ /* 0x004fe200078e02de */
[----:B------:R-:W-:Y:S01]  /*2bd70*/  SEL R11, RZ, 0xffffffff, P1 ;  /* 0xffffffffff0b7807 */ /* 0x000fe20000800000 */
[----:B-----5:R-:W-:Y:S02]  /*2bd80*/  IMAD.MOV.U32 R26, RZ, RZ, R8 ;  /* 0x000000ffff1a7224 */ /* 0x020fe400078e0008 */
[----:B------:R-:W-:-:S02]  /*2bd90*/  IMAD.IADD R8, R195, 0x1, R6 ;  /* 0x00000001c3087824 */ /* 0x000fc400078e0206 */
[----:B------:R-:W-:Y:S02]  /*2bda0*/  IMAD.SHL.U32 R11, R11, 0x8, RZ ;  /* 0x000000080b0b7824 */ /* 0x000fe400078e00ff */
[----:B0-----:R-:W-:Y:S01]  /*2bdb0*/  @P0 IMAD.HI.U32 R6, R8, R7, RZ ;  /* 0x0000000708060227 */ /* 0x001fe200078e00ff */
[----:B------:R-:W-:Y:S02]  /*2bdc0*/  SEL R7, RZ, 0x1, P2 ;  /* 0x00000001ff077807 */ /* 0x000fe40001000000 */
[----:B------:R-:W-:Y:S01]  /*2bdd0*/  ISETP.GE.AND P2, PT, R215, R21, PT ;  /* 0x00000015d700720c */ /* 0x000fe20003f46270 */
[----:B------:R-:W-:Y:S01]  /*2bde0*/  IMAD.MOV.U32 R3, RZ, RZ, R8 ;  /* 0x000000ffff037224 */ /* 0x000fe200078e0008 */
[----:B---3--:R-:W-:Y:S02]  /*2bdf0*/  @P0 SHF.R.U32.HI R3, RZ, R9, R6 ;  /* 0x00000009ff030219 */ /* 0x008fe40000011606 */
[----:B------:R-:W-:Y:S02]  /*2be00*/  LOP3.LUT R9, R10, 0x2, R7, 0xe2, !PT ;  /* 0x000000020a097812 */ /* 0x000fe400078ee207 */
[----:B------:R-:W-:Y:S01]  /*2be10*/  SEL R10, RZ, 0xffffffff, P2 ;  /* 0xffffffffff0a7807 */ /* 0x000fe20001000000 */
[--C-:B------:R-:W-:Y:S01]  /*2be20*/  IMAD.MOV R7, RZ, RZ, -R3.reuse ;  /* 0x000000ffff077224 */ /* 0x100fe200078e0a03 */
[----:B------:R-:W-:Y:S01]  /*2be30*/  SHF.R.S32.HI R6, RZ, 0x1f, R3 ;  /* 0x0000001fff067819 */ /* 0x000fe20000011403 */
[----:B------:R-:W-:Y:S01]  /*2be40*/  IMAD.WIDE.U32 R4, R3, UR4, R4 ;  /* 0x0000000403047c25 */ /* 0x000fe2000f8e0004 */
[----:B------:R-:W-:-:S02]  /*2be50*/  ISETP.GE.AND P0, PT, R213, R21, PT ;  /* 0x00000015d500720c */ /* 0x000fc40003f06270 */
[----:B------:R-:W-:Y:S01]  /*2be60*/  ISETP.GE.AND P2, PT, R219, R21, PT ;  /* 0x00000015db00720c */ /* 0x000fe20003f46270 */
[----:B------:R-:W-:Y:S02]  /*2be70*/  IMAD.SHL.U32 R10, R10, 0x4, RZ ;  /* 0x000000040a0a7824 */ /* 0x000fe400078e00ff */
[----:B------:R-:W-:Y:S02]  /*2be80*/  IMAD R6, R6, UR4, RZ ;  /* 0x0000000406067c24 */ /* 0x000fe4000f8e02ff */
[----:B------:R-:W-:Y:S01]  /*2be90*/  IMAD R7, R25, R7, R8 ;  /* 0x0000000719077224 */ /* 0x000fe200078e0208 */
[----:B------:R-:W-:Y:S01]  /*2bea0*/  LOP3.LUT R0, R10, 0x4, R9, 0xe2, !PT ;  /* 0x000000040a007812 */ /* 0x000fe200078ee209 */
[----:B------:R-:W-:Y:S01]  /*2beb0*/  IMAD R9, R3, UR5, R6 ;  /* 0x0000000503097c24 */ /* 0x000fe2000f8e0206 */
[----:B------:R-:W-:Y:S01]  /*2bec0*/  SEL R6, RZ, 0xffffffff, P0 ;  /* 0xffffffffff067807 */ /* 0x000fe20000000000 */
[----:B------:R-:W-:Y:S01]  /*2bed0*/  ULDC.64 UR4, c[0x0][0xbd8] ;  /* 0x0002f60000047ab9 */ /* 0x000fe20000000a00 */
[----:B------:R-:W-:Y:S01]  /*2bee0*/  LOP3.LUT R3, R11, 0x8, R0, 0xe2, !PT ;  /* 0x000000080b037812 */ /* 0x000fe200078ee200 */
[----:B------:R-:W-:Y:S01]  /*2bef0*/  IMAD.IADD R5, R5, 0x1, R9 ;  /* 0x0000000105057824 */ /* 0x000fe200078e0209 */
[----:B------:R-:W-:Y:S01]  /*2bf00*/  SHF.R.S32.HI R0, RZ, 0x1f, R7 ;  /* 0x0000001fff007819 */ /* 0x000fe20000011407 */
[----:B------:R-:W-:Y:S01]  /*2bf10*/  IMAD.SHL.U32 R6, R6, 0x10, RZ ;  /* 0x0000001006067824 */ /* 0x000fe200078e00ff */
[----:B------:R-:W-:Y:S01]  /*2bf20*/  ISETP.GE.AND P0, PT, R212, R21, PT ;  /* 0x00000015d400720c */ /* 0x000fe20003f06270 */
[----:B------:R-:W-:-:S03]  /*2bf30*/  IMAD.WIDE.U32 R4, R7, UR4, R4 ;  /* 0x0000000407047c25 */ /* 0x000fc6000f8e0004 */
[----:B------:R-:W-:Y:S01]  /*2bf40*/  LOP3.LUT R6, R6, 0x10, R3, 0xe2, !PT ;  /* 0x0000001006067812 */ /* 0x000fe200078ee203 */
[----:B------:R-:W-:Y:S01]  /*2bf50*/  IMAD R0, R0, UR4, RZ ;  /* 0x0000000400007c24 */ /* 0x000fe2000f8e02ff */
[----:B------:R-:W-:Y:S02]  /*2bf60*/  SEL R8, RZ, 0xffffffff, P0 ;  /* 0xffffffffff087807 */ /* 0x000fe40000000000 */
[----:B------:R-:W-:Y:S01]  /*2bf70*/  ISETP.GE.AND P0, PT, R220, R21, PT ;  /* 0x00000015dc00720c */ /* 0x000fe20003f06270 */
[----:B------:R-:W-:Y:S01]  /*2bf80*/  IMAD R3, R7, UR5, R0 ;  /* 0x0000000507037c24 */ /* 0x000fe2000f8e0200 */
[----:B------:R-:W-:Y:S01]  /*2bf90*/  ULDC.64 UR4, c[0x0][0xb80] ;  /* 0x0002e00000047ab9 */ /* 0x000fe20000000a00 */
[----:B------:R-:W-:Y:S01]  /*2bfa0*/  IMAD.IADD R0, R222, 0x1, R195 ;  /* 0x00000001de007824 */ /* 0x000fe200078e02c3 */
[----:B------:R-:W-:Y:S01]  /*2bfb0*/  SEL R7, RZ, 0x40, P0 ;  /* 0x00000040ff077807 */ /* 0x000fe20000000000 */
[----:B------:R-:W-:Y:S01]  /*2bfc0*/  IMAD.SHL.U32 R9, R8, 0x20, RZ ;  /* 0x0000002008097824 */ /* 0x000fe200078e00ff */
[----:B------:R-:W-:Y:S01]  /*2bfd0*/  LEA R20, P1, R4, UR4, 0x1 ;  /* 0x0000000404147c11 */ /* 0x000fe2000f8208ff */
[----:B------:R-:W-:Y:S01]  /*2bfe0*/  IMAD.IADD R3, R5, 0x1, R3 ;  /* 0x0000000105037824 */ /* 0x000fe200078e0203 */
[----:B------:R-:W-:-:S02]  /*2bff0*/  ISETP.GE.AND P0, PT, R0, R27, PT ;  /* 0x0000001b0000720c */ /* 0x000fc40003f06270 */
[----:B------:R-:W-:Y:S02]  /*2c000*/  LOP3.LUT R6, R9, 0x20, R6, 0xe2, !PT ;  /* 0x0000002009067812 */ /* 0x000fe400078ee206 */
[----:B------:R-:W-:Y:S02]  /*2c010*/  LEA.HI.X R3, R4, UR5, R3, 0x1, P1 ;  /* 0x0000000504037c11 */ /* 0x000fe400088f0c03 */
[----:B------:R-:W-:Y:S02]  /*2c020*/  LOP3.LUT R22, R6, R7, RZ, 0xfc, !PT ;  /* 0x0000000706167212 */ /* 0x000fe400078efcff */
[----:B------:R-:W-:Y:S01]  /*2c030*/  SEL R5, RZ, 0x80, P2 ;  /* 0x00000080ff057807 */ /* 0x000fe20001000000 */
[----:B------:R0:W1:Y:S03]  /*2c040*/  SHFL.IDX PT, R6, R20, RZ, 0x181f ;  /* 0x00181fff14067589 */ /* 0x00006600000e0000 */
[----:B------:R-:W-:Y:S01]  /*2c050*/  LOP3.LUT R24, R22, R5, RZ, 0xfc, !PT ;  /* 0x0000000516187212 */ /* 0x000fe200078efcff */
[----:B------:R0:W2:Y:S01]  /*2c060*/  SHFL.IDX PT, R7, R3, RZ, 0x181f ;  /* 0x00181fff03077589 */ /* 0x0000a200000e0000 */
[----:B------:R-:W-:Y:S05]  /*2c070*/  @P0 BRA `(.L_x_6900) ;  /* 0x00000000007c0947 */ /* 0x000fea0003800000 */
[-C--:B------:R-:W-:Y:S02]  /*2c080*/  ISETP.GE.AND P2, PT, R216, R21.reuse, PT ;  /* 0x00000015d800720c */ /* 0x080fe40003f46270 */
[-C--:B------:R-:W-:Y:S02]  /*2c090*/  ISETP.GE.AND P1, PT, R217, R21.reuse, PT ;  /* 0x00000015d900720c */ /* 0x080fe40003f26270 */
[-C--:B------:R-:W-:Y:S02]  /*2c0a0*/  ISETP.GE.AND P5, PT, R215, R21.reuse, PT ;  /* 0x00000015d700720c */ /* 0x080fe40003fa6270 */
[----:B------:R-:W-:-:S07]  /*2c0b0*/  ISETP.GE.AND P3, PT, R214, R21, PT ;  /* 0x00000015d600720c */ /* 0x000fce0003f66270 */
[CC--:B-1----:R-:W-:Y:S02]  /*2c0c0*/  @!P2 LEA R8, P0, R216.reuse, R6.reuse, 0x1 ;  /* 0x00000006d808a211 */ /* 0x0c2fe400078008ff */
[----:B--2---:R-:W-:Y:S02]  /*2c0d0*/  @!P1 IMAD.WIDE R4, R217, 0x2, R6 ;  /* 0x00000002d9049825 */ /* 0x004fe400078e0206 */
        /* <DEDUP_REMOVED lines=12> */
[----:B-1----:R-:W-:-:S02]  /*2c1a0*/  @!P1 LEA R8, P6, R212, R6, 0x1 ;  /* 0x00000006d4089211 */ /* 0x002fc400078c08ff */
[CC--:B------:R-:W-:Y:S01]  /*2c1b0*/  @!P2 LEA R4, P5, R213.reuse, R6.reuse, 0x1 ;  /* 0x00000006d504a211 */ /* 0x0c0fe200078a08ff */
[----:B------:R3:W-:Y:S01]  /*2c1c0*/  @!P3 ST.E.128 desc[UR46][R12.64], RZ ;  /* 0x000000ff0c00b985 */ /* 0x0007e2000c101d2e */
[-C--:B------:R-:W-:Y:S02]  /*2c1d0*/  @P0 LEA R14, P3, R220, R6.reuse, 0x1 ;  /* 0x00000006dc0e0211 */ /* 0x080fe400078608ff */
[-C--:B------:R-:W-:Y:S02]  /*2c1e0*/  @!P2 LEA.HI.X R5, R213, R7.reuse, R227, 0x1, P5 ;  /* 0x00000007d505a211 */ /* 0x080fe400028f0ce3 */
[----:B------:R-:W-:Y:S02]  /*2c1f0*/  @P4 LEA R6, P5, R219, R6, 0x1 ;  /* 0x00000006db064211 */ /* 0x000fe400078a08ff */
[-C--:B------:R-:W-:Y:S01]  /*2c200*/  @!P1 LEA.HI.X R9, R212, R7.reuse, R226, 0x1, P6 ;  /* 0x00000007d4099211 */ /* 0x080fe200030f0ce2 */
[----:B------:R3:W-:Y:S01]  /*2c210*/  @!P2 ST.E.128 desc[UR46][R4.64], RZ ;  /* 0x000000ff0400a985 */ /* 0x0007e2000c101d2e */
[----:B----4-:R-:W-:-:S02]  /*2c220*/  @P0 LEA.HI.X R15, R220, R7, R225, 0x1, P3 ;  /* 0x00000007dc0f0211 */ /* 0x010fc400018f0ce1 */
[----:B------:R-:W-:Y:S01]  /*2c230*/  @P4 LEA.HI.X R7, R219, R7, R224, 0x1, P5 ;  /* 0x00000007db074211 */ /* 0x000fe200028f0ce0 */
[----:B------:R3:W-:Y:S04]  /*2c240*/  @!P1 ST.E.128 desc[UR46][R8.64], RZ ;  /* 0x000000ff08009985 */ /* 0x0007e8000c101d2e */
[----:B------:R3:W-:Y:S04]  /*2c250*/  @P0 ST.E.128 desc[UR46][R14.64], RZ ;  /* 0x000000ff0e000985 */ /* 0x0007e8000c101d2e */
[----:B------:R3:W-:Y:S02]  /*2c260*/  @P4 ST.E.128 desc[UR46][R6.64], RZ ;  /* 0x000000ff06004985 */ /* 0x0007e4000c101d2e */
.L_x_6900:
[----:B------:R-:W-:Y:S05]  /*2c270*/  BSYNC B1 ;  /* 0x0000000000017941 */ /* 0x000fea0003800000 */
.L_x_6899:
[----:B------:R-:W-:Y:S01]  /*2c280*/  VIADD R0, R0, 0x20 ;  /* 0x0000002000007836 */ /* 0x000fe20000000000 */
[----:B--23--:R2:W3:Y:S04]  /*2c290*/  SHFL.IDX PT, R7, R3, 0x1, 0x181f ;  /* 0x00381f0003077f89 */ /* 0x00c4e800000e0000 */
[----:B------:R-:W-:Y:S01]  /*2c2a0*/  ISETP.GE.AND P0, PT, R0, R27, PT ;  /* 0x0000001b0000720c */ /* 0x000fe20003f06270 */
[----:B-1----:R2:W1:-:S12]  /*2c2b0*/  SHFL.IDX PT, R6, R20, 0x1, 0x181f ;  /* 0x00381f0014067f89 */ /* 0x00245800000e0000 */
[----:B--2---:R-:W-:Y:S05]  /*2c2c0*/  @P0 BRA `(.L_x_6895) ;  /* 0x00000000007c0947 */ /* 0x004fea0003800000 */
        /* <DEDUP_REMOVED lines=9> */
[CC--:B------:R-:W-:Y:S02]  /*2c360*/  @!P4 LEA R10, P6, R215.reuse, R6.reuse, 0x1 ;  /* 0x00000006d70ac211 */ /* 0x0c0fe400078c08ff */
        /* <DEDUP_REMOVED lines=9> */
[-C--:B-1----:R-:W-:Y:S02]  /*2c400*/  @!P1 LEA R4, P5, R212, R6.reuse, 0x1 ;  /* 0x00000006d4049211 */ /* 0x082fe400078a08ff */
[-C--:B----4-:R-:W-:Y:S01]  /*2c410*/  @!P2 LEA.HI.X R15, R213, R7.reuse, R227, 0x1, P4 ;  /* 0x00000007d50fa211 */ /* 0x090fe200020f0ce3 */
[----:B------:R2:W-:Y:S01]  /*2c420*/  @!P3 ST.E.128 desc[UR46][R12.64], RZ ;  /* 0x000000ff0c00b985 */ /* 0x0005e2000c101d2e */
[-C--:B0-----:R-:W-:Y:S02]  /*2c430*/  @P0 LEA R20, P3, R220, R6.reuse, 0x1 ;  /* 0x00000006dc140211 */ /* 0x081fe400078608ff */
        /* <DEDUP_REMOVED lines=8> */
.L_x_6895:
[----:B------:R-:W-:Y:S05]  /*2c4c0*/  BSYNC B0 ;  /* 0x0000000000007941 */ /* 0x000fea0003800000 */
.L_x_6889:
[----:B------:R-:W-:Y:S02]  /*2c4d0*/  ULDC UR4, c[0x0][0xd3c] ;  /* 0x00034f0000047ab9 */ /* 0x000fe40000000800 */
[----:B------:R-:W-:-:S13]  /*2c4e0*/  ISETP.GE.AND P0, PT, R115, UR4, PT ;  /* 0x0000000473007c0c */ /* 0x000fda000bf06270 */
[----:B------:R-:W-:Y:S05]  /*2c4f0*/  @!P0 BRA `(.L_x_6901) ;  /* 0xfffffd5000088947 */ /* 0x000fea000383ffff */
[----:B------:R-:W-:Y:S05]  /*2c500*/  BRA `(.L_x_6680) ;  /* 0x0000008800f47947 */ /* 0x000fea0003800000 */
.L_x_6678:
        /* <DEDUP_REMOVED lines=16> */
.L_x_6902:
        /* <DEDUP_REMOVED lines=37> */
[----:B------:R-:W0:Y:S01]  /*2c860*/  LDC R10, c[0x0][0xd3c] ;  /* 0x00034f00ff0a7b82 */ /* 0x000e220000000800 */
[----:B------:R-:W-:Y:S01]  /*2c870*/  IMAD.MOV.U32 R4, RZ, RZ, R3 ;  /* 0x000000ffff047224 */ /* 0x000fe200078e0003 */
[----:B------:R-:W-:Y:S01]  /*2c880*/  UMOV UR4, URZ ;  /* 0x0000003f00047c82 */ /* 0x000fe20008000000 */
[----:B------:R-:W-:Y:S01]  /*2c890*/  ULDC UR7, c[0x0][0xd3c] ;  /* 0x00034f0000077ab9 */ /* 0x000fe20000000800 */
[----:B------:R-:W-:-:S05]  /*2c8a0*/  ULDC UR5, c[0x0][0xd38] ;  /* 0x00034e0000057ab9 */ /* 0x000fca0000000800 */
.L_x_6908:
        /* <DEDUP_REMOVED lines=12> */
.L_x_6907:
[----:B------:R-:W-:Y:S05]  /*2c970*/  BSYNC B0 ;  /* 0x0000000000007941 */ /* 0x000fea0003800000 */
.L_x_6906:
        /* <DEDUP_REMOVED lines=20> */
.L_x_6904:
        /* <DEDUP_REMOVED lines=20> */
.L_x_6909:
        /* <DEDUP_REMOVED lines=59> */
.L_x_6905:
[----:B------:R-:W-:Y:S02]  /*2cfb0*/  IMAD.MOV.U32 R17, RZ, RZ, RZ ;  /* 0x000000ffff117224 */ /* 0x000fe400078e00ff */
[----:B------:R-:W-:Y:S02]  /*2cfc0*/  IMAD.U32 R16, RZ, RZ, UR6 ;  /* 0x00000006ff107e24 */ /* 0x000fe4000f8e00ff */
[----:B------:R-:W-:-:S07]  /*2cfd0*/  IMAD.MOV.U32 R18, RZ, RZ, RZ ;  /* 0x000000ffff127224 */ /* 0x000fce00078e00ff */
.L_x_6910:
[----:B------:R-:W-:-:S13]  /*2cfe0*/  ISETP.NE.AND P0, PT, R5, RZ, PT ;  /* 0x000000ff0500720c */ /* 0x000fda0003f05270 */
[----:B------:R-:W0:Y:S01]  /*2cff0*/  @!P0 S2R R3, SR_CgaCtaId ;  /* 0x0000000000038919 */ /* 0x000e220000008800 */
[----:B------:R-:W-:-:S04]  /*2d000*/  @!P0 MOV R0, 0x400 ;  /* 0x0000040000008802 */ /* 0x000fc80000000f00 */
[----:B0-----:R-:W-:-:S05]  /*2d010*/  @!P0 LEA R0, R3, R0, 0x18 ;  /* 0x0000000003008211 */ /* 0x001fca00078ec0ff */
[----:B------:R0:W-:Y:S01]  /*2d020*/  @!P0 STS.128 [R0+0x388d0], R16 ;  /* 0x0388d01000008388 */ /* 0x0001e20000000c00 */
[----:B------:R-:W-:Y:S06]  /*2d030*/  BAR.ARV 0x5, 0x180 ;  /* 0x0146000000007b1d */ /* 0x000fec0000002000 */
.L_x_6903:
[----:B------:R2:W-:Y:S01]  /*2d040*/  STL [R1+0x438], RZ ;  /* 0x000438ff01007387 */ /* 0x0005e20000100800 */
[----:B------:R-:W-:Y:S01]  /*2d050*/  ULDC UR4, c[0x0][0xd3c] ;  /* 0x00034f0000047ab9 */ /* 0x000fe20000000800 */
[----:B------:R-:W-:Y:S01]  /*2d060*/  UISETP.NE.AND UP0, UPT, UR41, URZ, UPT ;  /* 0x0000003f2900728c */ /* 0x000fe2000bf05270 */
[----:B-1----:R-:W-:Y:S01]  /*2d070*/  ISETP.GE.AND P0, PT, R19, UR4, PT ;  /* 0x0000000413007c0c */ /* 0x002fe2000bf06270 */
[----:B------:R-:W-:Y:S01]  /*2d080*/  UMOV UR36, 0x1 ;  /* 0x0000000100247882 */ /* 0x000fe20000000000 */
[----:B------:R-:W-:Y:S01]  /*2d090*/  IMAD.MOV.U32 R28, RZ, RZ, 0x1 ;  /* 0x00000001ff1c7424 */ /* 0x000fe200078e00ff */
[----:B------:R-:W-:Y:S01]  /*2d0a0*/  USEL UR36, UR36, 0x2, !UP0 ;  /* 0x0000000224247887 */ /* 0x000fe2000c000000 */
[----:B------:R-:W-:-:S09]  /*2d0b0*/  IMAD.MOV.U32 R25, RZ, RZ, RZ ;  /* 0x000000ffff197224 */ /* 0x000fd200078e00ff */
[----:B--2---:R-:W-:Y:S05]  /*2d0c0*/  @P0 BRA `(.L_x_6911) ;  /* 0x0000007c00280947 */ /* 0x004fea0003800000 */
[----:B------:R-:W1:Y:S01]  /*2d0d0*/  S2R R4, SR_TID.X ;  /* 0x0000000000047919 */ /* 0x000e620000002100 */
[----:B------:R-:W2:Y:S01]  /*2d0e0*/  S2UR UR5, SR_CgaCtaId ;  /* 0x00000000000579c3 */ /* 0x000ea20000008800 */
[----:B------:R-:W-:Y:S01]  /*2d0f0*/  UMOV UR4, 0x400 ;  /* 0x0000040000047882 */ /* 0x000fe20000000000 */
[----:B------:R-:W-:Y:S01]  /*2d100*/  BSSY B8, `(.L_x_6911) ;  /* 0x00007c6000087945 */ /* 0x000fe20003800000 */
[----:B------:R3:W-:Y:S01]  /*2d110*/  STL [R1+0x438], RZ ;  /* 0x000438ff01007387 */ /* 0x0007e20000100800 */
[----:B------:R-:W-:Y:S01]  /*2d120*/  IMAD.MOV.U32 R29, RZ, RZ, 0x1 ;  /* 0x00000001ff1d7424 */ /* 0x000fe200078e00ff */
[----:B------:R-:W-:Y:S01]  /*2d130*/  CS2R R24, SRZ ;  /* 0x0000000000187805 */ /* 0x000fe2000001ff00 */
[----:B------:R-:W-:Y:S01]  /*2d140*/  IMAD.MOV.U32 R28, RZ, RZ, 0x1 ;  /* 0x00000001ff1c7424 */ /* 0x000fe200078e00ff */
[----:B------:R-:W-:Y:S01]  /*2d150*/  ULDC.64 UR44, c[0x0][0x198] ;  /* 0x00006600002c7ab9 */ /* 0x000fe20000000a00 */
[----:B------:R-:W-:Y:S01]  /*2d160*/  ULOP3.LUT UR40, UR36, 0x2, URZ, 0xfc, !UPT ;  /* 0x0000000224287892 */ /* 0x000fe2000f8efc3f */
[----:B------:R-:W-:Y:S01]  /*2d170*/  ULDC UR39, c[0x0][0xc] ;  /* 0x0000030000277ab9 */ /* 0x000fe20000000800 */
[----:B--2---:R-:W-:-:S06]  /*2d180*/  ULEA UR4, UR5, UR4, 0x18 ;  /* 0x0000000405047291 */ /* 0x004fcc000f8ec03f */
[----:B------:R-:W-:Y:S01]  /*2d190*/  IMAD.U32 R23, RZ, RZ, UR4 ;  /* 0x00000004ff177e24 */ /* 0x000fe2000f8e00ff */
[C---:B-1----:R-:W-:Y:S01]  /*2d1a0*/  LOP3.LUT R3, R4.reuse, 0x7f, RZ, 0xc0, !PT ;  /* 0x0000007f04037812 */ /* 0x042fe200078ec0ff */
[----:B0-----:R-:W-:-:S04]  /*2d1b0*/  IMAD.SHL.U32 R0, R4, 0x8, RZ ;  /* 0x0000000804007824 */ /* 0x001fc800078e00ff */
[----:B------:R-:W-:Y:S01]  /*2d1c0*/  IMAD.SHL.U32 R37, R3, 0x8, RZ ;  /* 0x0000000803257824 */ /* 0x000fe200078e00ff */
[----:B------:R-:W-:Y:S02]  /*2d1d0*/  LOP3.LUT R2, R0, 0x1f8, RZ, 0xc0, !PT ;  /* 0x000001f800027812 */ /* 0x000fe400078ec0ff */
[----:B------:R-:W-:Y:S02]  /*2d1e0*/  SHF.R.U32.HI R3, RZ, 0x3, R3 ;  /* 0x00000003ff037819 */ /* 0x000fe40000011603 */
[----:B------:R-:W-:Y:S02]  /*2d1f0*/  LOP3.LUT R2, R2, 0x38, R4, 0x78, !PT ;  /* 0x0000003802027812 */ /* 0x000fe400078e7804 */
[----:B------:R-:W-:Y:S02]  /*2d200*/  LOP3.LUT R0, R0, 0x38, RZ, 0xc0, !PT ;  /* 0x0000003800007812 */ /* 0x000fe400078ec0ff */
[----:B------:R-:W-:Y:S01]  /*2d210*/  LOP3.LUT R37, R2, 0x200, R37, 0xf8, !PT ;  /* 0x0000020002257812 */ /* 0x000fe200078ef825 */
[----:B------:R-:W-:Y:S01]  /*2d220*/  IMAD.SHL.U32 R2, R4, 0x10, RZ ;  /* 0x0000001004027824 */ /* 0x000fe200078e00ff */
[----:B------:R-:W-:-:S03]  /*2d230*/  LOP3.LUT R4, R0, 0x80, RZ, 0xfc, !PT ;  /* 0x0000008000047812 */ /* 0x000fc600078efcff */
[----:B------:R-:W-:Y:S01]  /*2d240*/  IMAD R26, R37, 0x2, R23 ;  /* 0x00000002251a7824 */ /* 0x000fe200078e0217 */
[----:B------:R-:W-:Y:S02]  /*2d250*/  LOP3.LUT R3, R3, 0x70, R2, 0xf8, !PT ;  /* 0x0000007003037812 */ /* 0x000fe400078ef802 */
[C---:B------:R-:W-:Y:S02]  /*2d260*/  LOP3.LUT R2, R0.reuse, 0x40, RZ, 0xfc, !PT ;  /* 0x0000004000027812 */ /* 0x040fe400078efcff */
[C---:B------:R-:W-:Y:S02]  /*2d270*/  LOP3.LUT R3, R0.reuse, 0xc0, RZ, 0xfc, !PT ;  /* 0x000000c000037812 */ /* 0x040fe400078efcff */
[C---:B------:R-:W-:Y:S02]  /*2d280*/  LOP3.LUT R2, R0.reuse, 0x100, RZ, 0xfc, !PT ;  /* 0x0000010000027812 */ /* 0x040fe400078efcff */
[C---:B------:R-:W-:Y:S02]  /*2d290*/  LOP3.LUT R3, R0.reuse, 0x140, RZ, 0xfc, !PT ;  /* 0x0000014000037812 */ /* 0x040fe400078efcff */
[----:B------:R-:W-:-:S02]  /*2d2a0*/  LOP3.LUT R2, R0, 0x180, RZ, 0xfc, !PT ;  /* 0x0000018000027812 */ /* 0x000fc400078efcff */
[----:B---3--:R-:W-:-:S07]  /*2d2b0*/  LOP3.LUT R0, R0, 0x1c0, RZ, 0xfc, !PT ;  /* 0x000001c000007812 */ /* 0x008fce00078efcff */
.L_x_7040:
[----:B------:R-:W-:Y:S05]  /*2d2c0*/  YIELD ;  /* 0x0000000000007946 */ /* 0x000fea0003800000 */
[----:B------:R-:W-:Y:S01]  /*2d2d0*/  ULDC.64 UR4, c[0x0][0xb20] ;  /* 0x0002c80000047ab9 */ /* 0x000fe20000000a00 */
[----:B------:R-:W-:Y:S01]  /*2d2e0*/  IMAD.MOV.U32 R34, RZ, RZ, RZ ;  /* 0x000000ffff227224 */ /* 0x000fe200078e00ff */
[----:B------:R-:W-:Y:S01]  /*2d2f0*/  ISETP.NE.U32.AND P0, PT, RZ, UR4, PT ;  /* 0x00000004ff007c0c */ /* 0x000fe2000bf05070 */
[----:B------:R-:W0:Y:S01]  /*2d300*/  LDC.64 R4, c[0x0][0xaf8] ;  /* 0x0002be00ff047b82 */ /* 0x000e220000000a00 */
[----:B------:R-:W-:Y:S01]  /*2d310*/  IMAD.MOV.U32 R8, RZ, RZ, RZ ;  /* 0x000000ffff087224 */ /* 0x000fe200078e00ff */
[----:B------:R-:W-:Y:S01]  /*2d320*/  ULDC.64 UR6, c[0x0][0xb08] ;  /* 0x0002c20000067ab9 */ /* 0x000fe20000000a00 */
[----:B------:R-:W-:Y:S01]  /*2d330*/  ISETP.NE.AND.EX P0, PT, RZ, UR5, PT, P0 ;  /* 0x00000005ff007c0c */ /* 0x000fe2000bf05300 */
[----:B------:R-:W-:-:S12]  /*2d340*/  ULDC.64 UR4, c[0x0][0xb10] ;  /* 0x0002c40000047ab9 */ /* 0x000fd80000000a00 */
[----:B-1----:R-:W1:Y:S02]  /*2d350*/  @P0 LDC.64 R2, c[0x0][0xb20] ;  /* 0x0002c800ff020b82 */ /* 0x002e640000000a00 */
[----:B-1----:R-:W-:-:S05]  /*2d360*/  @P0 IMAD.WIDE R2, R19, 0x4, R2 ;  /* 0x0000000413020825 */ /* 0x002fca00078e0202 */
[----:B------:R1:W5:Y:S01]  /*2d370*/  @P0 LDG.E R34, desc[UR46][R2.64] ;  /* 0x0000002e02220981 */ /* 0x000362000c1e1900 */
[----:B------:R-:W-:Y:S01]  /*2d380*/  ISETP.NE.U32.AND P0, PT, RZ, UR4, PT ;  /* 0x00000004ff007c0c */ /* 0x000fe2000bf05070 */
[----:B0-----:R-:W-:Y:S01]  /*2d390*/  IMAD.WIDE R4, R19, 0x4, R4 ;  /* 0x0000000413047825 */ /* 0x001fe200078e0204 */
[----:B------:R-:W-:Y:S02]  /*2d3a0*/  ISETP.NE.U32.AND P1, PT, RZ, UR6, PT ;  /* 0x00000006ff007c0c */ /* 0x000fe4000bf25070 */
[----:B------:R-:W-:Y:S01]  /*2d3b0*/  ISETP.NE.AND.EX P2, PT, RZ, UR5, PT, P0 ;  /* 0x00000005ff007c0c */ /* 0x000fe2000bf45300 */
[----:B------:R-:W-:Y:S01]  /*2d3c0*/  ULDC.64 UR4, c[0x0][0xaf8] ;  /* 0x0002be0000047ab9 */ /* 0x000fe20000000a00 */
[----:B------:R-:W-:Y:S01]  /*2d3d0*/  ISETP.NE.AND.EX P1, PT, RZ, UR7, PT, P1 ;  /* 0x00000007ff007c0c */ /* 0x000fe2000bf25310 */
[----:B------:R-:W-:Y:S01]  /*2d3e0*/  IMAD.MOV.U32 R0, RZ, RZ, RZ ;  /* 0x000000ffff007224 */ /* 0x000fe200078e00ff */
[----:B------:R-:W-:Y:S01]  /*2d3f0*/  ISETP.NE.U32.AND P0, PT, RZ, UR4, PT ;  /* 0x00000004ff007c0c */ /* 0x000fe2000bf05070 */
[----:B-1----:R-:W0:Y:S03]  /*2d400*/  LDC.64 R2, c[0x0][0xb08] ;  /* 0x0002c200ff027b82 */ /* 0x002e260000000a00 */
[----:B------:R-:W-:-:S05]  /*2d410*/  ISETP.NE.AND.EX P0, PT, RZ, UR5, PT, P0 ;  /* 0x00000005ff007c0c */ /* 0x000fca000bf05300 */
[----:B--23--:R-:W1:Y:S08]  /*2d420*/  @P2 LDC.64 R6, c[0x0][0xb10] ;  /* 0x0002c400ff062b82 */ /* 0x00ce700000000a00 */
[----:B------:R-:W2:Y:S01]  /*2d430*/  @P0 LDG.E R8, desc[UR46][R4.64] ;  /* 0x0000002e04080981 */ /* 0x000ea2000c1e1900 */
[----:B------:R-:W-:Y:S01]  /*2d440*/  ULDC UR4, c[0x0][0x288] ;  /* 0x0000a20000047ab9 */ /* 0x000fe20000000800 */
[----:B0-----:R-:W-:-:S05]  /*2d450*/  IMAD.WIDE R2, R19, 0x4, R2 ;  /* 0x0000000413027825 */ /* 0x001fca00078e0202 */
[----:B------:R-:W5:Y:S01]  /*2d460*/  @P1 LDG.E R0, desc[UR46][R2.64] ;  /* 0x0000002e02001981 */ /* 0x000f62000c1e1900 */
[----:B-1----:R-:W-:-:S03]  /*2d470*/  @P2 IMAD.WIDE R6, R19, 0x4, R6 ;  /* 0x0000000413062825 */ /* 0x002fc600078e0206 */
[----:B--2---:R0:W-:Y:S02]  /*2d480*/  STL [R1+0x418], R8 ;  /* 0x0004180801007387 */ /* 0x0041e40000100800 */
[----:B0-----:R-:W-:Y:S01]  /*2d490*/  IMAD.U32 R8, RZ, RZ, UR4 ;  /* 0x00000004ff087e24 */ /* 0x001fe2000f8e00ff */
[----:B------:R-:W-:-:S05]  /*2d4a0*/  ULDC.64 UR4, c[0x0][0x418] ;  /* 0x0001060000047ab9 */ /* 0x000fca0000000a00 */
        /* <DEDUP_REMOVED lines=18> */
.L_x_6912:
        /* <DEDUP_REMOVED lines=8> */
.L_x_6913:
        /* <DEDUP_REMOVED lines=9> */
.L_x_6914:
        /* <DEDUP_REMOVED lines=34> */
.L_x_6917:
[----:B------:R-:W-:-:S13]  /*2d900*/  ISETP.NE.AND P0, PT, R3, 0x1, PT ;  /* 0x000000010300780c */ /* 0x000fda0003f05270 */
[----:B------:R-:W0:Y:S02]  /*2d910*/  @P0 LDC.64 R4, c[0x0][0xae0] ;  /* 0x0002b800ff040b82 */ /* 0x000e240000000a00 */
[----:B0-----:R-:W-:-:S05]  /*2d920*/  @P0 IMAD.HI.U32 R4, R11, R4, RZ ;  /* 0x000000040b040227 */ /* 0x001fca00078e00ff */
[----:B------:R-:W-:-:S07]  /*2d930*/  @P0 SHF.R.U32.HI R11, RZ, R5, R4 ;  /* 0x00000005ff0b0219 */ /* 0x000fce0000011604 */
.L_x_6918:
[----:B------:R-:W-:Y:S05]  /*2d940*/  BSYNC B0 ;  /* 0x0000000000007941 */ /* 0x000fea0003800000 */
.L_x_6916:
[----:B------:R-:W-:-:S05]  /*2d950*/  IMAD R11, R11, R3, R3 ;  /* 0x000000030b0b7224 */ /* 0x000fca00078e0203 */
[----:B------:R-:W-:-:S07]  /*2d960*/  VIMNMX R2, R2, R11, PT ;  /* 0x0000000b02027248 */ /* 0x000fce0003fe0100 */
.L_x_6915:
        /* <DEDUP_REMOVED lines=20> */
.L_x_6921:
[----:B------:R-:W-:-:S13]  /*2dab0*/  ISETP.NE.AND P0, PT, R3, 0x1, PT ;  /* 0x000000010300780c */ /* 0x000fda0003f05270 */
[----:B------:R-:W0:Y:S02]  /*2dac0*/  @P0 LDC.64 R4, c[0x0][0xae0] ;  /* 0x0002b800ff040b82 */ /* 0x000e240000000a00 */
[----:B0-----:R-:W-:-:S05]  /*2dad0*/  @P0 IMAD.HI.U32 R4, R12, R4, RZ ;  /* 0x000000040c040227 */ /* 0x001fca00078e00ff */
[----:B------:R-:W-:-:S07]  /*2dae0*/  @P0 SHF.R.U32.HI R12, RZ, R5, R4 ;  /* 0x00000005ff0c0219 */ /* 0x000fce0000011604 */
.L_x_6922:
[----:B------:R-:W-:Y:S05]  /*2daf0*/  BSYNC B0 ;  /* 0x0000000000007941 */ /* 0x000fea0003800000 */
.L_x_6920:
[----:B------:R-:W-:-:S05]  /*2db00*/  IMAD R3, R12, R3, RZ ;  /* 0x000000030c037224 */ /* 0x000fca00078e02ff */
[----:B------:R-:W-:-:S07]  /*2db10*/  VIMNMX R11, R11, R3, !PT ;  /* 0x000000030b0b7248 */ /* 0x000fce0007fe0100 */
.L_x_6919:
        /* <DEDUP_REMOVED lines=31> */
.L_x_7094:
[----:B-1----:R-:W-:Y:S02]  /*2dd10*/  ISETP.NE.AND P0, PT, R14, RZ, PT ;  /* 0x000000ff0e00720c */ /* 0x002fe40003f05270 */
[----:B------:R-:W-:-:S11]  /*2dd20*/  PLOP3.LUT P6, PT, PT, PT, PT, 0x8, 0x0 ;  /* 0x000000000000781c */ /* 0x000fd60003fce170 */
[----:B------:R-:W-:Y:S05]  /*2dd30*/  @P0 BRA `(.L_x_6926) ;  /* 0x00000000000c0947 */ /* 0x000fea0003800000 */
[----:B------:R-:W-:-:S03]  /*2dd40*/  UMOV UR4, 0xffffffff ;  /* 0xffffffff00047882 */ /* 0x000fc60000000000 */
[----:B------:R-:W-:Y:S05]  /*2dd50*/  BRA.DIV UR4, `(.L_x_6927) ;  /* 0x0000008604307947 */ /* 0x000fea000b800000 */
[----:B------:R-:W-:-:S13]  /*2dd60*/  ELECT P6, URZ, PT ;  /* 0x00000000003f782f */ /* 0x000fda00038c0000 */
.L_x_6926:
        /* <DEDUP_REMOVED lines=9> */
.L_x_7097:
[----:B------:R-:W-:Y:S05]  /*2de00*/  BSYNC B1 ;  /* 0x0000000000017941 */ /* 0x000fea0003800000 */
.L_x_6928:
[----:B------:R-:W-:Y:S04]  /*2de10*/  BSSY B1, `(.L_x_6930) ;  /* 0x00000b7000017945 */ /* 0x000fe80003800000 */
[----:B------:R-:W-:Y:S05]  /*2de20*/  @!P6 BRA `(.L_x_6931) ;  /* 0x0000000800d4e947 */ /* 0x000fea0003800000 */
[----:B------:R-:W1:Y:S01]  /*2de30*/  S2R R7, SR_TID.X ;  /* 0x0000000000077919 */ /* 0x000e620000002100 */
[----:B0-----:R-:W-:Y:S01]  /*2de40*/  IMAD R3, R24, 0x8, R23 ;  /* 0x0000000818037824 */ /* 0x001fe200078e0217 */
[----:B------:R-:W-:Y:S01]  /*2de50*/  BSSY B2, `(.L_x_6932) ;  /* 0x0000006000027945 */ /* 0x000fe20003800000 */
[----:B-1----:R-:W-:Y:S02]  /*2de60*/  LOP3.LUT R10, R7, 0x7f, RZ, 0xc0, !PT ;  /* 0x0000007f070a7812 */ /* 0x002fe400078ec0ff */
[----:B------:R-:W-:Y:S02]  /*2de70*/  SHF.L.U32 R7, R29, 0x1f, RZ ;  /* 0x0000001f1d077819 */ /* 0x000fe400000006ff */
[----:B------:R-:W-:Y:S02]  /*2de80*/  ISETP.NE.AND P1, PT, R10, RZ, PT ;  /* 0x000000ff0a00720c */ /* 0x000fe40003f25270 */
[----:B------:R-:W0:Y:S02]  /*2de90*/  SYNCS.PHASECHK.TRANS64.TRYWAIT P0, [R3+URZ+0x388a0], R7 ;  /* 0x0388a007030075a7 */ /* 0x000e24000800017f */
[----:B0-----:R-:W-:Y:S09]  /*2dea0*/  @!P0 BRA `(.L_x_6933) ;  /* 0x0000008400108947 */ /* 0x001ff20003800000 */
.L_x_7098:
[----:B------:R-:W-:Y:S05]  /*2deb0*/  BSYNC B2 ;  /* 0x0000000000027941 */ /* 0x000fea0003800000 */
.L_x_6932:
[----:B------:R-:W-:Y:S04]  /*2dec0*/  BSSY B2, `(.L_x_6934) ;  /* 0x0000009000027945 */ /* 0x000fe80003800000 */
[----:B------:R-:W-:Y:S05]  /*2ded0*/  @P1 BRA `(.L_x_6935) ;  /* 0x00000000001c1947 */ /* 0x000fea0003800000 */
[----:B------:R-:W1:Y:S02]  /*2dee0*/  S2R R10, SR_TID.X ;  /* 0x00000000000a7919 */ /* 0x000e640000002100 */
[----:B-1----:R-:W-:Y:S01]  /*2def0*/  LOP3.LUT R11, R10, 0x1f, RZ, 0xc0, !PT ;  /* 0x0000001f0a0b7812 */ /* 0x002fe200078ec0ff */
[----:B------:R-:W-:-:S03]  /*2df00*/  IMAD.MOV.U32 R10, RZ, RZ, 0x2000 ;  /* 0x00002000ff0a7424 */ /* 0x000fc600078e00ff */
[----:B------:R-:W-:Y:S01]  /*2df10*/  ISETP.NE.AND P0, PT, R11, RZ, PT ;  /* 0x000000ff0b00720c */ /* 0x000fe20003f05270 */
[----:B------:R1:W-:-:S12]  /*2df20*/  SYNCS.ARRIVE.TRANS64 RZ, [R3+URZ+0x38890], R10 ;  /* 0x0388900a03ff79a7 */ /* 0x0003d8000800003f */
[----:B-1----:R-:W-:Y:S05]  /*2df30*/  @!P0 BRA `(.L_x_6935) ;  /* 0x0000000000048947 */ /* 0x002fea0003800000 */
[----:B------:R-:W-:Y:S01]  /*2df40*/  BPT.TRAP 0x1 ;  /* 0x000000040000795c */ /* 0x000fe20000300000 */
.L_x_6935:
[----:B------:R-:W-:Y:S05]  /*2df50*/  BSYNC B2 ;  /* 0x0000000000027941 */ /* 0x000fea0003800000 */
.L_x_6934:
        /* <DEDUP_REMOVED lines=12> */
.L_x_6936:
        /* <DEDUP_REMOVED lines=13> */
.L_x_7099:
[----:B------:R-:W-:Y:S05]  /*2e0f0*/  BSYNC B2 ;  /* 0x0000000000027941 */ /* 0x000fea0003800000 */
.L_x_6937:
        /* <DEDUP_REMOVED lines=11> */
.L_x_6940:
[----:B------:R-:W-:Y:S05]  /*2e1b0*/  BSYNC B2 ;  /* 0x0000000000027941 */ /* 0x000fea0003800000 */
.L_x_6939:
        /* <DEDUP_REMOVED lines=9> */
.L_x_6941:
        /* <DEDUP_REMOVED lines=15> */
.L_x_6942:
        /* <DEDUP_REMOVED lines=15> */
.L_x_6943:
        /* <DEDUP_REMOVED lines=15> */
.L_x_6944:
        /* <DEDUP_REMOVED lines=15> */
.L_x_6945:
        /* <DEDUP_REMOVED lines=15> */
.L_x_6946:
        /* <DEDUP_REMOVED lines=15> */
.L_x_6947:
        /* <DEDUP_REMOVED lines=15> */
.L_x_6948:
        /* <DEDUP_REMOVED lines=10> */
.L_x_6931:
[----:B------:R-:W-:Y:S05]  /*2e980*/  BSYNC B1 ;  /* 0x0000000000017941 */ /* 0x000fea0003800000 */
.L_x_6930:
        /* <DEDUP_REMOVED lines=9> */
.L_x_6968:
[----:B------:R-:W-:Y:S05]  /*2ea20*/  YIELD ;  /* 0x0000000000007946 */ /* 0x000fea0003800000 */
[----:B------:R-:W-:Y:S04]  /*2ea30*/  BSSY B1, `(.L_x_6949) ;  /* 0x00000b6000017945 */ /* 0x000fe80003800000 */
[----:B------:R-:W-:Y:S05]  /*2ea40*/  @!P6 BRA `(.L_x_6950) ;  /* 0x0000000800d0e947 */ /* 0x000fea0003800000 */
[----:B------:R-:W0:Y:S01]  /*2ea50*/  S2R R2, SR_TID.X ;  /* 0x0000000000027919 */ /* 0x000e220000002100 */
[----:B------:R-:W-:Y:S01]  /*2ea60*/  IMAD R10, R24, 0x8, R23 ;  /* 0x00000008180a7824 */ /* 0x000fe200078e0217 */
[----:B------:R-:W-:Y:S01]  /*2ea70*/  BSSY B2, `(.L_x_6951) ;  /* 0x0000006000027945 */ /* 0x000fe20003800000 */
[----:B0-----:R-:W-:Y:S02]  /*2ea80*/  LOP3.LUT R3, R2, 0x7f, RZ, 0xc0, !PT ;  /* 0x0000007f02037812 */ /* 0x001fe400078ec0ff */
[----:B------:R-:W-:Y:S02]  /*2ea90*/  SHF.L.U32 R2, R29, 0x1f, RZ ;  /* 0x0000001f1d027819 */ /* 0x000fe400000006ff */
[----:B------:R-:W-:Y:S02]  /*2eaa0*/  ISETP.NE.AND P2, PT, R3, RZ, PT ;  /* 0x000000ff0300720c */ /* 0x000fe40003f45270 */
[----:B------:R-:W0:Y:S02]  /*2eab0*/  SYNCS.PHASECHK.TRANS64.TRYWAIT P1, [R10+URZ+0x388a0], R2 ;  /* 0x0388a0020a0075a7 */ /* 0x000e24000802017f */
[----:B0-----:R-:W-:Y:S09]  /*2eac0*/  @!P1 BRA `(.L_x_6952) ;  /* 0x0000007800309947 */ /* 0x001ff20003800000 */
.L_x_7100:
[----:B------:R-:W-:Y:S05]  /*2ead0*/  BSYNC B2 ;  /* 0x0000000000027941 */ /* 0x000fea0003800000 */
.L_x_6951:
        /* <DEDUP_REMOVED lines=9> */
.L_x_6954:
[----:B------:R-:W-:Y:S05]  /*2eb70*/  BSYNC B2 ;  /* 0x0000000000027941 */ /* 0x000fea0003800000 */
.L_x_6953:
        /* <DEDUP_REMOVED lines=11> */
.L_x_6955:
        /* <DEDUP_REMOVED lines=13> */
.L_x_7101:
[----:B------:R-:W-:Y:S05]  /*2ed00*/  BSYNC B2 ;  /* 0x0000000000027941 */ /* 0x000fea0003800000 */
.L_x_6956:
[----:B------:R-:W-:Y:S01]  /*2ed10*/  BSSY B2, `(.L_x_6958) ;  /* 0x000000b000027945 */ /* 0x000fe20003800000 */
[----:B01----:R-:W-:Y:S02]  /*2ed20*/  IMAD.MOV.U32 R2, RZ, RZ, 0x0 ;  /* 0x00000000ff027424 */ /* 0x003fe400078e00ff */
[----:B------:R-:W-:Y:S01]  /*2ed30*/  IMAD.MOV.U32 R3, RZ, RZ, 0x12f00000 ;  /* 0x12f00000ff037424 */ /* 0x000fe200078e00ff */
[----:B------:R-:W-:Y:S06]  /*2ed40*/  @P2 BRA `(.L_x_6959) ;  /* 0x00000000001c2947 */ /* 0x000fec0003800000 */
[----:B------:R-:W0:Y:S02]  /*2ed50*/  S2R R13, SR_TID.X ;  /* 0x00000000000d7919 */ /* 0x000e240000002100 */
[----:B0-----:R-:W-:Y:S01]  /*2ed60*/  LOP3.LUT R14, R13, 0x1f, RZ, 0xc0, !PT ;  /* 0x0000001f0d0e7812 */ /* 0x001fe200078ec0ff */
[----:B------:R-:W-:-:S03]  /*2ed70*/  IMAD.MOV.U32 R13, RZ, RZ, 0x10000 ;  /* 0x00010000ff0d7424 */ /* 0x000fc600078e00ff */
[----:B------:R-:W-:Y:S01]  /*2ed80*/  ISETP.NE.AND P1, PT, R14, RZ, PT ;  /* 0x000000ff0e00720c */ /* 0x000fe20003f25270 */
[----:B------:R0:W-:-:S12]  /*2ed90*/  SYNCS.ARRIVE.TRANS64 RZ, [R10+URZ+0x388b0], R13 ;  /* 0x0388b00d0aff79a7 */ /* 0x0001d8000800003f */
[----:B0-----:R-:W-:Y:S05]  /*2eda0*/  @!P1 BRA `(.L_x_6959) ;  /* 0x0000000000049947 */ /* 0x001fea0003800000 */
[----:B------:R-:W-:Y:S01]  /*2edb0*/  BPT.TRAP 0x1 ;  /* 0x000000040000795c */ /* 0x000fe20000300000 */
.L_x_6959:
[----:B------:R-:W-:Y:S05]  /*2edc0*/  BSYNC B2 ;  /* 0x0000000000027941 */ /* 0x000fea0003800000 */
.L_x_6958:
        /* <DEDUP_REMOVED lines=9> */
.L_x_6960:
        /* <DEDUP_REMOVED lines=15> */
.L_x_6961:
        /* <DEDUP_REMOVED lines=15> */
.L_x_6962:
        /* <DEDUP_REMOVED lines=15> */
.L_x_6963:
        /* <DEDUP_REMOVED lines=15> */
.L_x_6964:
        /* <DEDUP_REMOVED lines=15> */
.L_x_6965:
        /* <DEDUP_REMOVED lines=15> */
.L_x_6966:
        /* <DEDUP_REMOVED lines=15> */
.L_x_6967:
        /* <DEDUP_REMOVED lines=10> */
.L_x_6950:
[----:B------:R-:W-:Y:S05]  /*2f590*/  BSYNC B1 ;  /* 0x0000000000017941 */ /* 0x000fea0003800000 */
.L_x_6949:
        /* <DEDUP_REMOVED lines=8> */
.L_x_6924:
[----:B------:R-:W-:Y:S05]  /*2f620*/  BSYNC B0 ;  /* 0x0000000000007941 */ /* 0x000fea0003800000 */
.L_x_6923:
[----:B------:R-:W1:Y:S01]  /*2f630*/  LDC R0, c[0x0][0x448] ;  /* 0x00011200ff007b82 */ /* 0x000e620000000800 */
[----:B0-----:R-:W-:Y:S01]  /*2f640*/  VIADD R3, R33, 0x3f ;  /* 0x0000003f21037836 */ /* 0x001fe20000000000 */
[----:B------:R-:W-:Y:S06]  /*2f650*/  @!P0 WARPSYNC.ALL ;  /* 0x0000000000008948 */ /* 0x000fec0003800000 */
[----:B------:R-:W-:Y:S01]  /*2f660*/  @!P0 BAR.SYNC.DEFER_BLOCKING 0xc, 0x180 ;  /* 0x0306000000008b1d */ /* 0x000fe20000010000 */
[----:B-1----:R-:W-:-:S13]  /*2f670*/  ISETP.NE.AND P1, PT, R0, 0x1, PT ;  /* 0x000000010000780c */ /* 0x002fda0003f25270 */
        /* <DEDUP_REMOVED lines=20> */
.L_x_6971:
[----:B------:R-:W-:-:S13]  /*2f7c0*/  ISETP.NE.AND P0, PT, R3, 0x1, PT ;  /* 0x000000010300780c */ /* 0x000fda0003f05270 */
[----:B------:R-:W0:Y:S02]  /*2f7d0*/  @P0 LDC.64 R4, c[0x0][0xae0] ;  /* 0x0002b800ff040b82 */ /* 0x000e240000000a00 */
[----:B0-----:R-:W-:-:S05]  /*2f7e0*/  @P0 IMAD.HI.U32 R4, R0, R4, RZ ;  /* 0x0000000400040227 */ /* 0x001fca00078e00ff */
[----:B------:R-:W-:-:S07]  /*2f7f0*/  @P0 SHF.R.U32.HI R0, RZ, R5, R4 ;  /* 0x00000005ff000219 */ /* 0x000fce0000011604 */
.L_x_6972:
[----:B------:R-:W-:Y:S05]  /*2f800*/  BSYNC B0 ;  /* 0x0000000000007941 */ /* 0x000fea0003800000 */
.L_x_6970:
[----:B------:R-:W-:-:S05]  /*2f810*/  IMAD R5, R0, R3, R3 ;  /* 0x0000000300057224 */ /* 0x000fca00078e0203 */
[----:B------:R-:W-:-:S07]  /*2f820*/  VIMNMX R2, R2, R5, PT ;  /* 0x0000000502027248 */ /* 0x000fce0003fe0100 */
.L_x_6969:
[----:B------:R-:W-:Y:S01]  /*2f830*/  VIADD R2, R2, 0x3f ;  /* 0x0000003f02027836 */ /* 0x000fe20000000000 */
[----:B------:R-:W0:Y:S01]  /*2f840*/  @P1 LDC R7, c[0x0][0x450] ;  /* 0x00011400ff071b82 */ /* 0x000e220000000800 */
[----:B------:R-:W-:-:S03]  /*2f850*/  ULDC UR4, c[0x0][0xad4] ;  /* 0x0002b50000047ab9 */ /* 0x000fc60000000800 */
[----:B------:R-:W-:-:S04]  /*2f860*/  SHF.R.S32.HI R5, RZ, 0x1f, R2 ;  /* 0x0000001fff057819 */ /* 0x000fc80000011402 */
[----:B------:R-:W-:-:S04]  /*2f870*/  LEA.HI R5, R5, R2, RZ, 0x6 ;  /* 0x0000000205057211 */ /* 0x000fc800078f30ff */
[----:B------:R-:W-:Y:S01]  /*2f880*/  SHF.R.S32.HI R0, RZ, 0x6, R5 ;  /* 0x00000006ff007819 */ /* 0x000fe20000011405 */
[----:B------:R-:W-:-:S03]  /*2f890*/  IMAD.MOV.U32 R5, RZ, RZ, R33 ;  /* 0x000000ffff057224 */ /* 0x000fc600078e0021 */
[----:B------:R-:W-:Y:S02]  /*2f8a0*/  VIMNMX R30, R9, R0, PT ;  /* 0x00000000091e7248 */ /* 0x000fe40003fe0100 */
[----:B------:R-:W1:Y:S03]  /*2f8b0*/  @P1 LDC R0, c[0x0][0x44c] ;  /* 0x00011300ff001b82 */ /* 0x000e660000000800 */
[----:B------:R2:W-:Y:S01]  /*2f8c0*/  STL [R1+0x444], R30 ;  /* 0x0004441e01007387 */ /* 0x0005e20000100800 */
[----:B-1----:R-:W-:-:S05]  /*2f8d0*/  @P1 IMAD.HI.U32 R0, R33, R0, RZ ;  /* 0x0000000021001227 */ /* 0x002fca00078e00ff */
        /* <DEDUP_REMOVED lines=14> */
.L_x_6975:
[----:B------:R-:W-:-:S13]  /*2f9c0*/  ISETP.NE.AND P0, PT, R3, 0x1, PT ;  /* 0x000000010300780c */ /* 0x000fda0003f05270 */
[----:B------:R-:W0:Y:S02]  /*2f9d0*/  @P0 LDC.64 R4, c[0x0][0xae0] ;  /* 0x0002b800ff040b82 */ /* 0x000e240000000a00 */
[----:B0-----:R-:W-:-:S05]  /*2f9e0*/  @P0 IMAD.HI.U32 R4, R2, R4, RZ ;  /* 0x0000000402040227 */ /* 0x001fca00078e00ff */
[----:B------:R-:W-:-:S07]  /*2f9f0*/  @P0 SHF.R.U32.HI R2, RZ, R5, R4 ;  /* 0x00000005ff020219 */ /* 0x000fce0000011604 */
.L_x_6976:
[----:B------:R-:W-:Y:S05]  /*2fa00*/  BSYNC B0 ;  /* 0x0000000000007941 */ /* 0x000fea0003800000 */
.L_x_6974:
[----:B------:R-:W-:-:S05]  /*2fa10*/  IMAD R3, R2, R3, RZ ;  /* 0x0000000302037224 */ /* 0x000fca00078e02ff */
[----:B------:R-:W-:-:S07]  /*2fa20*/  VIMNMX R0, R0, R3, !PT ;  /* 0x0000000300007248 */ /* 0x000fce0007fe0100 */
.L_x_6973:
        /* <DEDUP_REMOVED lines=24> */
.L_x_6978:
        /* <DEDUP_REMOVED lines=20> */
.L_x_6981:
[----:B------:R-:W-:Y:S05]  /*2fcf0*/  BSYNC B6 ;  /* 0x0000000000067941 */ /* 0x000fea0003800000 */
.L_x_6980:
        /* <DEDUP_REMOVED lines=20> */
.L_x_6984:
        /* <DEDUP_REMOVED lines=15> */
.L_x_6983:
[----:B------:R-:W-:Y:S05]  /*2ff30*/  BSYNC B6 ;  /* 0x0000000000067941 */ /* 0x000fea0003800000 */
.L_x_6982:
[----:B------:R-:W-:Y:S01]  /*2ff40*/  ULDC.64 UR4, c[0x0][0xaf0] ;  /* 0x0002bc0000047ab9 */ /* 0x000fe20000000a00 */
[----:B------:R-:W-:Y:S01]  /*2ff50*/  IMAD.MOV.U32 R31, RZ, RZ, R19 ;  /* 0x000000ffff1f7224 */ /* 0x000fe200078e0013 */
[----:B------:R-:W-:Y:S01]  /*2ff60*/  ISETP.NE.U32.AND P0, PT, RZ, UR4, PT ;  /* 0x00000004ff007c0c */ /* 0x000fe2000bf05070 */
[----:B------:R-:W0:Y:S01]  /*2ff70*/  S2R R17, SR_TID.X ;  /* 0x0000000000117919 */ /* 0x000e220000002100 */
[----:B------:R-:W1:Y:S01]  /*2ff80*/  LDC R11, c[0x0][0x430] ;  /* 0x00010c00ff0b7b82 */ /* 0x000e620000000800 */
[----:B------:R-:W2:Y:S01]  /*2ff90*/  S2R R20, SR_TID.X ;  /* 0x0000000000147919 */ /* 0x000ea20000002100 */
[----:B------:R-:W-:Y:S01]  /*2ffa0*/  ISETP.NE.AND.EX P0, PT, RZ, UR5, PT, P0 ;  /* 0x00000005ff007c0c */ /* 0x000fe2000bf05300 */
[----:B------:R-:W-:-:S12]  /*2ffb0*/  ULDC UR4, c[0x0][0x320] ;  /* 0x0000c80000047ab9 */ /* 0x000fd80000000800 */
[----:B------:R-:W3:Y:S01]  /*2ffc0*/  @P0 LDC.64 R2, c[0x0][0xaf0] ;  /* 0x0002bc00ff020b82 */ /* 0x000ee20000000a00 */
[----:B0-----:R-:W-:Y:S01]  /*2ffd0*/  LOP3.LUT R17, R17, 0x7f, RZ, 0xc0, !PT ;  /* 0x0000007f11117812 */ /* 0x001fe200078ec0ff */
[----:B---3--:R-:W-:-:S05]  /*2ffe0*/  @P0 IMAD.WIDE R2, R19, 0x4, R2 ;  /* 0x0000000413020825 */ /* 0x008fca00078e0202 */
[----:B------:R0:W3:Y:S01]  /*2fff0*/  @P0 LDG.E R31, desc[UR46][R2.64] ;  /* 0x0000002e021f0981 */ /* 0x0000e2000c1e1900 */
[----:B------:R-:W-:Y:S01]  /*30000*/  SHF.R.U32.HI R21, RZ, 0x3, R17 ;  /* 0x00000003ff157819 */ /* 0x000fe20000011611 */
[----:B--2---:R-:W-:Y:S01]  /*30010*/  IMAD.SHL.U32 R17, R20, 0x10, RZ ;  /* 0x0000001014117824 */ /* 0x004fe200078e00ff */
[----:B-1----:R-:W-:Y:S02]  /*30020*/  ISETP.NE.AND P1, PT, R11, 0x1, PT ;  /* 0x000000010b00780c */ /* 0x002fe40003f25270 */
[----:B------:R-:W-:Y:S02]  /*30030*/  LEA R0, R30, 0xffffffc0, 0x6 ;  /* 0xffffffc01e007811 */ /* 0x000fe400078e30ff */
[----:B------:R-:W-:Y:S02]  /*30040*/  LOP3.LUT R17, R21, 0x70, R17, 0xf8, !PT ;  /* 0x0000007015117812 */ /* 0x000fe400078ef811 */
[----:B------:R-:W1:Y:S01]  /*30050*/  S2R R21, SR_TID.X ;  /* 0x0000000000157919 */ /* 0x000e620000002100 */
[----:B------:R-:W-:-:S02]  /*30060*/  LOP3.LUT R22, R22, 0xffffffbf, RZ, 0xc0, !PT ;  /* 0xffffffbf16167812 */ /* 0x000fc400078ec0ff */
[----:B------:R-:W-:-:S04]  /*30070*/  IMAD.IADD R4, R17, 0x1, R0 ;  /* 0x0000000111047824 */ /* 0x000fc800078e0200 */
[----:B0-----:R-:W0:Y:S01]  /*30080*/  @P1 LDC R3, c[0x0][0x434] ;  /* 0x00010d00ff031b82 */ /* 0x001e220000000800 */
[C---:B------:R-:W-:Y:S01]  /*30090*/  ISETP.GE.AND P0, PT, R4.reuse, R27, PT ;  /* 0x0000001b0400720c */ /* 0x040fe20003f06270 */
[----:B------:R-:W-:-:S03]  /*300a0*/  IMAD.IADD R9, R4, 0x1, R34 ;  /* 0x0000000104097824 */ /* 0x000fc600078e0222 */
[----:B------:R-:W-:Y:S01]  /*300b0*/  ISETP.GT.U32.OR P0, PT, R17, 0x3f, P0 ;  /* 0x0000003f1100780c */ /* 0x000fe20000704470 */
[----:B------:R-:W-:Y:S02]  /*300c0*/  IMAD.MOV.U32 R8, RZ, RZ, R9 ;  /* 0x000000ffff087224 */ /* 0x000fe400078e0009 */
[----:B------:R-:W2:Y:S01]  /*300d0*/  @P1 LDC R2, c[0x0][0x438] ;  /* 0x00010e00ff021b82 */ /* 0x000ea20000000800 */
[----:B0-----:R-:W-:-:S04]  /*300e0*/  @P1 IMAD.HI.U32 R3, R9, R3, RZ ;  /* 0x0000000309031227 */ /* 0x001fc800078e00ff */
[----:B-1----:R-:W-:Y:S01]  /*300f0*/  IMAD.SHL.U32 R21, R21, 0x8, RZ ;  /* 0x0000000815157824 */ /* 0x002fe200078e00ff */
[----:B--2---:R-:W-:-:S04]  /*30100*/  @P1 SHF.R.U32.HI R8, RZ, R2, R3 ;  /* 0x00000002ff081219 */ /* 0x004fc80000011603 */
[----:B------:R-:W-:Y:S01]  /*30110*/  LOP3.LUT R21, R21, 0x38, RZ, 0xc0, !PT ;  /* 0x0000003815157812 */ /* 0x000fe200078ec0ff */
[----:B------:R-:W0:Y:S03]  /*30120*/  @!P0 LDC.64 R2, c[0x0][0x428] ;  /* 0x00010a00ff028b82 */ /* 0x000e260000000a00 */
[----:B------:R-:W-:Y:S02]  /*30130*/  LOP3.LUT R30, R21, 0x40, RZ, 0xfc, !PT ;  /* 0x00000040151e7812 */ /* 0x000fe400078efcff */
[----:B------:R-:W1:Y:S02]  /*30140*/  S2R R21, SR_TID.X ;  /* 0x0000000000157919 */ /* 0x000e640000002100 */
[----:B------:R-:W-:Y:S02]  /*30150*/  ISETP.GE.AND P2, PT, R30, UR4, PT ;  /* 0x000000041e007c0c */ /* 0x000fe4000bf46270 */
[----:B------:R-:W2:Y:S02]  /*30160*/  S2R R30, SR_TID.X ;  /* 0x00000000001e7919 */ /* 0x000ea40000002100 */
[----:B------:R-:W-:-:S05]  /*30170*/  SEL R10, RZ, 0xffffffff, P2 ;  /* 0xffffffffff0a7807 */ /* 0x000fca0001000000 */
[----:B------:R-:W-:-:S04]  /*30180*/  IMAD.SHL.U32 R10, R10, 0x2, RZ ;  /* 0x000000020a0a7824 */ /* 0x000fc800078e00ff */
[----:B------:R-:W-:-:S04]  /*30190*/  @P2 LOP3.LUT R22, R22, 0x40, RZ, 0xfc, !PT ;  /* 0x0000004016162812 */ /* 0x000fc800078efcff */
[----:B------:R-:W-:Y:S01]  /*301a0*/  LOP3.LUT R22, R22, 0xffffff7f, RZ, 0xc0, !PT ;  /* 0xffffff7f16167812 */ /* 0x000fe200078ec0ff */
[----:B-1----:R-:W-:Y:S02]  /*301b0*/  IMAD.SHL.U32 R12, R21, 0x8, RZ ;  /* 0x00000008150c7824 */ /* 0x002fe400078e00ff */
[----:B--2---:R-:W-:-:S03]  /*301c0*/  IMAD.SHL.U32 R30, R30, 0x8, RZ ;  /* 0x000000081e1e7824 */ /* 0x004fc600078e00ff */
[----:B------:R-:W-:-:S04]  /*301d0*/  LOP3.LUT R12, R12, 0x38, RZ, 0xc0, !PT ;  /* 0x000000380c0c7812 */ /* 0x000fc800078ec0ff */
[----:B------:R-:W-:Y:S02]  /*301e0*/  ISETP.GE.AND P1, PT, R12, UR4, PT ;  /* 0x000000040c007c0c */ /* 0x000fe4000bf26270 */
[----:B------:R-:W-:Y:S02]  /*301f0*/  LOP3.LUT R30, R30, 0x38, RZ, 0xc0, !PT ;  /* 0x000000381e1e7812 */ /* 0x000fe400078ec0ff */
[----:B------:R-:W-:Y:S02]  /*30200*/  SEL R4, RZ, 0x1, P1 ;  /* 0x00000001ff047807 */ /* 0x000fe40000800000 */
[C---:B------:R-:W-:Y:S02]  /*30210*/  LOP3.LUT R32, R30.reuse, 0x80, RZ, 0xfc, !PT ;  /* 0x000000801e207812 */ /* 0x040fe400078efcff */
[----:B------:R-:W-:Y:S02]  /*30220*/  LOP3.LUT R30, R30, 0xc0, RZ, 0xfc, !PT ;  /* 0x000000c01e1e7812 */ /* 0x000fe400078efcff */
[----:B------:R-:W-:-:S02]  /*30230*/  LOP3.LUT R10, R10, 0x2, R4, 0xe2, !PT ;  /* 0x000000020a0a7812 */ /* 0x000fc400078ee204 */
[----:B------:R-:W-:Y:S01]  /*30240*/  ISETP.GE.AND P2, PT, R32, UR4, PT ;  /* 0x0000000420007c0c */ /* 0x000fe2000bf46270 */
[----:B------:R-:W1:Y:S01]  /*30250*/  @!P0 LDC.64 R4, c[0x0][0x418] ;  /* 0x00010600ff048b82 */ /* 0x000e620000000a00 */
[----:B------:R-:W-:Y:S02]  /*30260*/  @P1 LOP3.LUT R22, R22, 0x80, RZ, 0xfc, !PT ;  /* 0x0000008016161812 */ /* 0x000fe400078efcff */
[----:B------:R-:W-:Y:S01]  /*30270*/  ISETP.GE.AND P1, PT, R30, UR4, PT ;  /* 0x000000041e007c0c */ /* 0x000fe2000bf26270 */
[C---:B------:R-:W-:Y:S01]  /*30280*/  IMAD.SHL.U32 R30, R21.reuse, 0x8, RZ ;  /* 0x00000008151e7824 */ /* 0x040fe200078e00ff */
[----:B------:R-:W-:Y:S01]  /*30290*/  SEL R6, RZ, 0x4, P2 ;  /* 0x00000004ff067807 */ /* 0x000fe20001000000 */
[----:B------:R-:W-:Y:S01]  /*302a0*/  IMAD.SHL.U32 R21, R21, 0x8, RZ ;  /* 0x0000000815157824 */ /* 0x000fe200078e00ff */
[----:B------:R-:W-:Y:S02]  /*302b0*/  SEL R7, RZ, 0x8, P1 ;  /* 0x00000008ff077807 */ /* 0x000fe40000800000 */
[----:B------:R-:W-:-:S02]  /*302c0*/  LOP3.LUT R22, R22, 0xffffffdf, RZ, 0xc0, !PT ;  /* 0xffffffdf16167812 */ /* 0x000fc400078ec0ff */
[----:B------:R-:W-:Y:S01]  /*302d0*/  LOP3.LUT R10, R7, R10, R6, 0xfe, !PT ;  /* 0x0000000a070a7212 */ /* 0x000fe200078efe06 */
[--C-:B------:R-:W-:Y:S01]  /*302e0*/  @!P0 IMAD.MOV.U32 R6, RZ, RZ, R8.reuse ;  /* 0x000000ffff068224 */ /* 0x100fe200078e0008 */
[----:B------:R-:W-:Y:S02]  /*302f0*/  @!P0 SHF.R.S32.HI R7, RZ, 0x1f, R8 ;  /* 0x0000001fff078819 */ /* 0x000fe40000011408 */
[----:B------:R-:W-:Y:S02]  /*30300*/  @P2 LOP3.LUT R22, R22, 0x20, RZ, 0xfc, !PT ;  /* 0x0000002016162812 */ /* 0x000fe400078efcff */
[----:B------:R-:W-:Y:S02]  /*30310*/  LOP3.LUT R30, R30, 0x38, RZ, 0xc0, !PT ;  /* 0x000000381e1e7812 */ /* 0x000fe400078ec0ff */
[----:B------:R-:W-:Y:S02]  /*30320*/  LOP3.LUT R22, R22, 0xffffffef, RZ, 0xc0, !PT ;  /* 0xffffffef16167812 */ /* 0x000fe400078ec0ff */
[----:B------:R-:W-:-:S02]  /*30330*/  LOP3.LUT R13, R30, 0x180, RZ, 0xfc, !PT ;  /* 0x000001801e0d7812 */ /* 0x000fc400078efcff */
[----:B------:R-:W-:Y:S02]  /*30340*/  @P1 LOP3.LUT R22, R22, 0x10, RZ, 0xfc, !PT ;  /* 0x0000001016161812 */ /* 0x000fe400078efcff */
[----:B------:R-:W-:Y:S02]  /*30350*/  LOP3.LUT R21, R21, 0x38, RZ, 0xc0, !PT ;  /* 0x0000003815157812 */ /* 0x000fe400078ec0ff */
[----:B---3--:R-:W-:Y:S01]  /*30360*/  SHF.R.S32.HI R36, RZ, 0x1f, R31 ;  /* 0x0000001fff247819 */ /* 0x008fe2000001141f */
[----:B0-----:R-:W-:-:S04]  /*30370*/  @!P0 IMAD.WIDE.U32 R6, R31, R2, R6 ;  /* 0x000000021f068225 */ /* 0x001fc800078e0006 */
[----:B------:R-:W-:Y:S01]  /*30380*/  @!P0 IMAD R2, R36, R2, RZ ;  /* 0x0000000224028224 */ /* 0x000fe200078e02ff */
[----:B-1----:R-:W-:-:S03]  /*30390*/  @!P0 LEA R4, P1, R6, R4, 0x2 ;  /* 0x0000000406048211 */ /* 0x002fc600078210ff */
[----:B------:R-:W-:Y:S02]  /*303a0*/  @!P0 IMAD R3, R31, R3, R2 ;  /* 0x000000031f038224 */ /* 0x000fe400078e0202 */
[----:B------:R-:W-:Y:S02]  /*303b0*/  IMAD.MOV.U32 R2, RZ, RZ, RZ ;  /* 0x000000ffff027224 */ /* 0x000fe400078e00ff */
[----:B------:R-:W-:-:S05]  /*303c0*/  @!P0 IMAD.IADD R3, R7, 0x1, R3 ;  /* 0x0000000107038824 */ /* 0x000fca00078e0203 */
[----:B------:R-:W-:-:S05]  /*303d0*/  @!P0 LEA.HI.X R5, R6, R5, R3, 0x2, P1 ;  /* 0x0000000506058211 */ /* 0x000fca00008f1403 */
[----:B------:R0:W2:Y:S01]  /*303e0*/  @!P0 LDG.E R2, desc[UR46][R4.64] ;  /* 0x0000002e04028981 */ /* 0x0000a2000c1e1900 */
[----:B------:R-:W-:Y:S01]  /*303f0*/  ISETP.GE.AND P0, PT, R13, UR4, PT ;  /* 0x000000040d007c0c */ /* 0x000fe2000bf06270 */
[----:B------:R-:W-:Y:S01]  /*30400*/  UMOV UR5, 0xffffffff ;  /* 0xffffffff00057882 */ /* 0x000fe20000000000 */
[C---:B------:R-:W-:Y:S02]  /*30410*/  LOP3.LUT R14, R21.reuse, 0x100, RZ, 0xfc, !PT ;  /* 0x00000100150e7812 */ /* 0x040fe400078efcff */
[----:B------:R-:W-:Y:S02]  /*30420*/  LOP3.LUT R13, R21, 0x140, RZ, 0xfc, !PT ;  /* 0x00000140150d7812 */ /* 0x000fe400078efcff */
[----:B------:R-:W-:Y:S02]  /*30430*/  ISETP.GE.AND P3, PT, R14, UR4, PT ;  /* 0x000000040e007c0c */ /* 0x000fe4000bf66270 */
[----:B------:R-:W-:Y:S02]  /*30440*/  ISETP.GE.AND P2, PT, R13, UR4, PT ;  /* 0x000000040d007c0c */ /* 0x000fe4000bf46270 */
[----:B------:R-:W-:-:S02]  /*30450*/  SEL R3, RZ, 0x10, P3 ;  /* 0x00000010ff037807 */ /* 0x000fc40001800000 */
[----:B0-----:R-:W-:Y:S02]  /*30460*/  SEL R4, RZ, 0x20, P2 ;  /* 0x00000020ff047807 */ /* 0x001fe40001000000 */
[----:B------:R-:W-:Y:S02]  /*30470*/  LOP3.LUT R15, R21, 0x1c0, RZ, 0xfc, !PT ;  /* 0x000001c0150f7812 */ /* 0x000fe400078efcff */
[----:B------:R-:W-:Y:S02]  /*30480*/  LOP3.LUT R3, R4, R10, R3, 0xfe, !PT ;  /* 0x0000000a04037212 */ /* 0x000fe400078efe03 */
[----:B------:R-:W-:-:S04]  /*30490*/  LOP3.LUT R22, R22, 0xfffffff7, RZ, 0xc0, !PT ;  /* 0xfffffff716167812 */ /* 0x000fc800078ec0ff */
[----:B------:R-:W-:-:S04]  /*304a0*/  @P3 LOP3.LUT R22, R22, 0x8, RZ, 0xfc, !PT ;  /* 0x0000000816163812 */ /* 0x000fc800078efcff */
[----:B------:R-:W-:-:S04]  /*304b0*/  LOP3.LUT R22, R22, 0xfffffffb, RZ, 0xc0, !PT ;  /* 0xfffffffb16167812 */ /* 0x000fc800078ec0ff */
[----:B------:R-:W-:-:S04]  /*304c0*/  @P2 LOP3.LUT R22, R22, 0x4, RZ, 0xfc, !PT ;  /* 0x0000000416162812 */ /* 0x000fc800078efcff */
[----:B------:R-:W-:Y:S01]  /*304d0*/  LOP3.LUT R22, R22, 0xfffffffd, RZ, 0xc0, !PT ;  /* 0xfffffffd16167812 */ /* 0x000fe200078ec0ff */
[----:B--2---:R0:W-:Y:S02]  /*304e0*/  STL [R1+0x41c], R2 ;  /* 0x00041c0201007387 */ /* 0x0041e40000100800 */
[----:B0-----:R-:W-:Y:S02]  /*304f0*/  SEL R2, RZ, 0x40, P0 ;  /* 0x00000040ff027807 */ /* 0x001fe40000000000 */
[----:B------:R-:W-:Y:S01]  /*30500*/  ISETP.GE.AND P0, PT, R15, UR4, PT ;  /* 0x000000040f007c0c */ /* 0x000fe2000bf06270 */
[----:B------:R-:W-:Y:S01]  /*30510*/  ULDC UR4, c[0x0][0x2f4] ;  /* 0x0000bd0000047ab9 */ /* 0x000fe20000000800 */
[----:B------:R-:W-:Y:S01]  /*30520*/  LOP3.LUT R5, R3, R2, RZ, 0xfc, !PT ;  /* 0x0000000203057212 */ /* 0x000fe200078efcff */
[----:B------:R-:W-:Y:S01]  /*30530*/  IMAD.MOV R2, RZ, RZ, -R8 ;  /* 0x000000ffff027224 */ /* 0x000fe200078e0a08 */
[----:B------:R-:W-:Y:S02]  /*30540*/  SEL R32, RZ, 0x80, P0 ;  /* 0x00000080ff207807 */ /* 0x000fe40000000000 */
[----:B------:R-:W-:Y:S01]  /*30550*/  ISETP.GE.AND P0, PT, R12, UR4, PT ;  /* 0x000000040c007c0c */ /* 0x000fe2000bf06270 */
[----:B------:R-:W-:Y:S01]  /*30560*/  IMAD R2, R11, R2, R9 ;  /* 0x000000020b027224 */ /* 0x000fe200078e0209 */
[----:B------:R0:W-:Y:S04]  /*30570*/  STL [R1+0x454], R5 ;  /* 0x0004540501007387 */ /* 0x0001e80000100800 */
[----:B------:R0:W-:Y:S07]  /*30580*/  STL [R1+0x420], R2 ;  /* 0x0004200201007387 */ /* 0x0001ee0000100800 */
[----:B------:R-:W-:Y:S01]  /*30590*/  @P0 LOP3.LUT R22, R22, 0x2, RZ, 0xfc, !PT ;  /* 0x0000000216160812 */ /* 0x000fe200078efcff */
[----:B------:R-:W-:Y:S06]  /*305a0*/  BRA.DIV UR5, `(.L_x_6985) ;  /* 0x0000005e05a07947 */ /* 0x000fec000b800000 */
.L_x_7104:
[----:B0-----:R-:W-:Y:S01]  /*305b0*/  IMAD.U32 R2, RZ, RZ, UR40 ;  /* 0x00000028ff027e24 */ /* 0x001fe2000f8e00ff */
[----:B------:R-:W-:Y:S02]  /*305c0*/  ISETP.GT.U32.AND P1, PT, R17, 0x3f, PT ;  /* 0x0000003f1100780c */ /* 0x000fe40003f24070 */
[----:B------:R-:W-:Y:S02]  /*305d0*/  LOP3.LUT R22, R22, 0xffff7fff, RZ, 0xc0, !PT ;  /* 0xffff7fff16167812 */ /* 0x000fe400078ec0ff */
[----:B------:R-:W-:Y:S02]  /*305e0*/  ISETP.NE.AND P0, PT, R2, 0x3, PT ;  /* 0x000000030200780c */ /* 0x000fe40003f05270 */
[----:B------:R-:W-:Y:S02]  /*305f0*/  LOP3.LUT R32, R5, R32, RZ, 0xfc, !PT ;  /* 0x0000002005207212 */ /* 0x000fe400078efcff */
[----:B------:R-:W-:-:S09]  /*30600*/  SHF.R.S32.HI R30, RZ, 0x1f, R18 ;  /* 0x0000001fff1e7819 */ /* 0x000fd20000011412 */
[----:B------:R-:W-:-:S04]  /*30610*/  @P0 LOP3.LUT R22, R22, 0x8000, RZ, 0xfc, !PT ;  /* 0x0000800016160812 */ /* 0x000fc800078efcff */
[----:B------:R-:W-:-:S04]  /*30620*/  LOP3.LUT R22, R22, 0xfffffffe, RZ, 0xc0, !PT ;  /* 0xfffffffe16167812 */ /* 0x000fc800078ec0ff */
[----:B------:R-:W-:Y:S01]  /*30630*/  @P1 LOP3.LUT R22, R22, 0x1, RZ, 0xfc, !PT ;  /* 0x0000000116161812 */ /* 0x000fe200078efcff */
[----:B------:R-:W-:Y:S06]  /*30640*/  @!P0 BRA `(.L_x_6986) ;  /* 0x0000000000048947 */ /* 0x000fec0003800000 */
[----:B------:R-:W-:Y:S01]  /*30650*/  BPT.TRAP 0x1 ;  /* 0x000000040000795c */ /* 0x000fe20000300000 */
.L_x_6986:
        /* <DEDUP_REMOVED lines=9> */
.L_x_7105:
[----:B------:R-:W-:Y:S05]  /*306f0*/  BSYNC B0 ;  /* 0x0000000000007941 */ /* 0x000fea0003800000 */
.L_x_6987:
[----:B------:R-:W0:Y:S01]  /*30700*/  LDL R2, [R1+0x420] ;  /* 0x0004200001027983 */ /* 0x000e220000100800 */
[----:B------:R-:W-:-:S03]  /*30710*/  ULDC.64 UR4, c[0x0][0x300] ;  /* 0x0000c00000047ab9 */ /* 0x000fc60000000a00 */
[----:B------:R-:W2:Y:S01]  /*30720*/  LDL R4, [R1+0x41c] ;  /* 0x00041c0001047983 */ /* 0x000ea20000100800 */
        /* <DEDUP_REMOVED lines=17> */
[----:B-1----:R-:W-:Y:S02]  /*30840*/  IMAD R5, R25, 0x1000, R37 ;  /* 0x0000100019057824 */ /* 0x002fe400078e0225 */
        /* <DEDUP_REMOVED lines=43> */
.L_x_7115:
        /* <DEDUP_REMOVED lines=10> */
.L_x_6990:
        /* <DEDUP_REMOVED lines=11> */
.L_x_6991:
[----:B0-----:R0:W5:Y:S01]  /*30c50*/  LDL R2, [R1+0x418] ;  /* 0x0004180001027983 */ /* 0x0011620000100800 */
        /* <DEDUP_REMOVED lines=8> */
[----:B------:R-:W-:Y:S01]  /*30ce0*/  BSSY B6, `(.L_x_6992) ;  /* 0x0000019000067945 */ /* 0x000fe20003800000 */
[----:B------:R-:W-:Y:S02]  /*30cf0*/  SHF.R.S32.HI R0, RZ, 0x1f, R19 ;  /* 0x0000001fff007819 */ /* 0x000fe40000011413 */
[----:B------:R-:W-:Y:S02]  /*30d00*/  SEL R3, R19, RZ, !P0 ;  /* 0x000000ff13037207 */ /* 0x000fe40004000000 */
[----:B------:R-:W-:-:S03]  /*30d10*/  SEL R0, R0, RZ, !P0 ;  /* 0x000000ff00007207 */ /* 0x000fc60004000000 */
[----:B------:R-:W-:Y:S04]  /*30d20*/  STL [R1+0x424], R3 ;  /* 0x0004240301007387 */ /* 0x000fe80000100800 */
[----:B------:R1:W-:Y:S02]  /*30d30*/  STL [R1+0x43c], R0 ;  /* 0x00043c0001007387 */ /* 0x0003e40000100800 */
[----:B-1---5:R-:W-:-:S05]  /*30d40*/  SHF.R.S32.HI R0, RZ, 0x1f, R2 ;  /* 0x0000001fff007819 */ /* 0x022fca0000011402 */
[----:B------:R1:W-:Y:S01]  /*30d50*/  STL [R1+0x434], R0 ;  /* 0x0004340001007387 */ /* 0x0003e20000100800 */
        /* <DEDUP_REMOVED lines=17> */
.L_x_6993:
[----:B------:R-:W-:Y:S05]  /*30e70*/  BSYNC B6 ;  /* 0x0000000000067941 */ /* 0x000fea0003800000 */
.L_x_6992:
[----:B------:R-:W2:Y:S01]  /*30e80*/  LDL R21, [R1+0x434] ;  /* 0x0004340001157983 */ /* 0x000ea20000100800 */
[----:B------:R-:W3:Y:S01]  /*30e90*/  LDC R6, c[0x0][0x448] ;  /* 0x00011200ff067b82 */ /* 0x000ee20000000800 */
[----:B------:R-:W-:Y:S02]  /*30ea0*/  ULDC.64 UR4, c[0x0][0x298] ;  /* 0x0000a60000047ab9 */ /* 0x000fe40000000a00 */
[----:B------:R-:W4:Y:S04]  /*30eb0*/  LDL R20, [R1+0x43c] ;  /* 0x00043c0001147983 */ /* 0x000f280000100800 */
[----:B------:R-:W4:Y:S04]  /*30ec0*/  LDL R7, [R1+0x418] ;  /* 0x0004180001077983 */ /* 0x000f280000100800 */
[----:B------:R0:W5:Y:S01]  /*30ed0*/  LDL R9, [R1+0x414] ;  /* 0x0004140001097983 */ /* 0x0001620000100800 */
[----:B------:R-:W0:Y:S01]  /*30ee0*/  S2R R2, SR_TID.X ;  /* 0x0000000000027919 */ /* 0x000e220000002100 */
[----:B-1----:R-:W1:Y:S01]  /*30ef0*/  S2R R0, SR_TID.X ;  /* 0x0000000000007919 */ /* 0x002e620000002100 */
[----:B---3--:R-:W-:-:S13]  /*30f00*/  ISETP.NE.AND P0, PT, R6, 0x1, PT ;  /* 0x000000010600780c */ /* 0x008fda0003f05270 */
[----:B------:R-:W3:Y:S01]  /*30f10*/  @P0 LDC R3, c[0x0][0x450] ;  /* 0x00011400ff030b82 */ /* 0x000ee20000000800 */
[----:B0-----:R-:W-:-:S04]  /*30f20*/  LOP3.LUT R2, R2, 0x7f, RZ, 0xc0, !PT ;  /* 0x0000007f02027812 */ /* 0x001fc800078ec0ff */
[----:B------:R-:W-:Y:S01]  /*30f30*/  SHF.R.U32.HI R2, RZ, 0x3, R2 ;  /* 0x00000003ff027819 */ /* 0x000fe20000011602 */
[----:B--2---:R-:W-:Y:S02]  /*30f40*/  IMAD.MOV.U32 R4, RZ, RZ, R21 ;  /* 0x000000ffff047224 */ /* 0x004fe400078e0015 */
[----:B----4-:R-:W-:Y:S02]  /*30f50*/  IMAD.MOV.U32 R21, RZ, RZ, R20 ;  /* 0x000000ffff157224 */ /* 0x010fe400078e0014 */
[----:B------:R-:W2:Y:S01]  /*30f60*/  LDL R20, [R1+0x424] ;  /* 0x0004240001147983 */ /* 0x000ea20000100800 */
[----:B-1----:R-:W-:-:S05]  /*30f70*/  IMAD.SHL.U32 R0, R0, 0x10, RZ ;  /* 0x0000001000007824 */ /* 0x002fca00078e00ff */
[----:B------:R-:W-:Y:S02]  /*30f80*/  LOP3.LUT R0, R2, 0x70, R0, 0xf8, !PT ;  /* 0x0000007002007812 */ /* 0x000fe400078ef800 */
[----:B------:R-:W0:Y:S03]  /*30f90*/  @P0 LDC R2, c[0x0][0x44c] ;  /* 0x00011300ff020b82 */ /* 0x000e260000000800 */
[----:B------:R-:W-:Y:S02]  /*30fa0*/  IMAD.IADD R5, R0, 0x1, R33 ;  /* 0x0000000100057824 */ /* 0x000fe400078e0221 */
[----:B------:R-:W-:Y:S02]  /*30fb0*/  IMAD R4, R4, UR4, RZ ;  /* 0x0000000404047c24 */ /* 0x000fe4000f8e02ff */
[----:B------:R-:W-:Y:S02]  /*30fc0*/  IMAD.MOV.U32 R0, RZ, RZ, R5 ;  /* 0x000000ffff007224 */ /* 0x000fe400078e0005 */
[----:B------:R-:W-:-:S02]  /*30fd0*/  IMAD R4, R7, UR5, R4 ;  /* 0x0000000507047c24 */ /* 0x000fc4000f8e0204 */
        /* <DEDUP_REMOVED lines=11> */
[----:B------:R0:W-:Y:S03]  /*31090*/  STL [R1+0x410], R5 ;  /* 0x0004100501007387 */ /* 0x0001e60000100800 */
[C---:B--2---:R-:W-:Y:S02]  /*310a0*/  IMAD R4, R20.reuse, UR5, R4 ;  /* 0x0000000514047c24 */ /* 0x044fe4000f8e0204 */
[----:B------:R-:W-:Y:S01]  /*310b0*/  IMAD.WIDE.U32 R2, R20, UR4, R2 ;  /* 0x0000000414027c25 */ /* 0x000fe2000f8e0002 */
        /* <DEDUP_REMOVED lines=9> */
[----:B0-----:R-:W0:Y:S01]  /*31150*/  S2R R5, SR_TID.X ;  /* 0x0000000000057919 */ /* 0x001e220000002100 */
[----:B------:R-:W-:Y:S02]  /*31160*/  IMAD.IADD R3, R3, 0x1, R4 ;  /* 0x0000000103037824 */ /* 0x000fe400078e0204 */
[----:B------:R-:W-:-:S05]  /*31170*/  SHF.R.S32.HI R4, RZ, 0x1f, R0 ;  /* 0x0000001fff047819 */ /* 0x000fca0000011400 */
        /* <DEDUP_REMOVED lines=9> */
[C---:B0-----:R-:W-:Y:S01]  /*31210*/  IMAD.SHL.U32 R7, R5.reuse, 0x8, RZ ;  /* 0x0000000805077824 */ /* 0x041fe200078e00ff */
[----:B------:R-:W-:-:S04]  /*31220*/  LOP3.LUT R20, R5, 0x7f, RZ, 0xc0, !PT ;  /* 0x0000007f05147812 */ /* 0x000fc800078ec0ff */
[----:B------:R-:W-:-:S04]  /*31230*/  LOP3.LUT R7, R7, 0x38, RZ, 0xc0, !PT ;  /* 0x0000003807077812 */ /* 0x000fc800078ec0ff */
[----:B------:R-:W-:Y:S02]  /*31240*/  ISETP.GE.AND P1, PT, R7, UR4, PT ;  /* 0x0000000407007c0c */ /* 0x000fe4000bf26270 */
[----:B------:R-:W-:Y:S01]  /*31250*/  SHF.R.U32.HI R8, RZ, 0x3, R20 ;  /* 0x00000003ff087819 */ /* 0x000fe20000011614 */
[----:B------:R-:W-:Y:S10]  /*31260*/  BRA.DIV UR5, `(.L_x_6994) ;  /* 0x0000005a05047947 */ /* 0x000ff4000b800000 */
[----:B------:R-:W0:Y:S01]  /*31270*/  SHFL.IDX PT, R4, R0, RZ, 0x181f ;  /* 0x00181fff00047589 */ /* 0x000e2200000e0000 */
[----:B-----5:R-:W-:Y:S02]  /*31280*/  IMAD R2, R9, R6, RZ ;  /* 0x0000000609027224 */ /* 0x020fe400078e02ff */
[----:B------:R-:W-:Y:S01]  /*31290*/  IMAD.IADD R33, R8, 0x1, R33 ;  /* 0x0000000108217824 */ /* 0x000fe200078e0221 */
        /* <DEDUP_REMOVED lines=30> */
.L_x_7124:
        /* <DEDUP_REMOVED lines=11> */
.L_x_6995:
        /* <DEDUP_REMOVED lines=28> */
.L_x_6997:
[----:B------:R-:W-:Y:S05]  /*316f0*/  BSYNC B6 ;  /* 0x0000000000067941 */ /* 0x000fea0003800000 */
.L_x_6996:
[----:B------:R-:W2:Y:S01]  /*31700*/  LDL.LU R0, [R1+0x434] ;  /* 0x0004340001007983 */ /* 0x000ea20000300800 */
[----:B------:R-:W1:Y:S01]  /*31710*/  LDC R6, c[0x0][0x448] ;  /* 0x00011200ff067b82 */ /* 0x000e620000000800 */
[----:B------:R-:W-:Y:S02]  /*31720*/  ULDC.64 UR4, c[0x0][0x398] ;  /* 0x0000e60000047ab9 */ /* 0x000fe40000000a00 */
[----:B0-----:R-:W3:Y:S04]  /*31730*/  LDL.LU R2, [R1+0x418] ;  /* 0x0004180001027983 */ /* 0x001ee80000300800 */
[----:B------:R-:W4:Y:S04]  /*31740*/  LDL.LU R4, [R1+0x43c] ;  /* 0x00043c0001047983 */ /* 0x000f280000300800 */
[----:B------:R-:W5:Y:S04]  /*31750*/  LDL.LU R21, [R1+0x424] ;  /* 0x0004240001157983 */ /* 0x000f680000300800 */
[----:B------:R-:W5:Y:S01]  /*31760*/  LDL.LU R20, [R1+0x410] ;  /* 0x0004100001147983 */ /* 0x000f620000300800 */
[----:B------:R-:W-:Y:S01]  /*31770*/  LOP3.LUT R22, R22, 0xfffffbff, RZ, 0xc0, !PT ;  /* 0xfffffbff16167812 */ /* 0x000fe200078ec0ff */
[----:B------:R-:W0:Y:S01]  /*31780*/  S2R R9, SR_TID.X ;  /* 0x0000000000097919 */ /* 0x000e220000002100 */
[----:B------:R-:W0:Y:S01]  /*31790*/  S2R R7, SR_TID.X ;  /* 0x0000000000077919 */ /* 0x000e220000002100 */
[----:B-1----:R-:W-:Y:S01]  /*317a0*/  ISETP.NE.AND P0, PT, R6, 0x1, PT ;  /* 0x000000010600780c */ /* 0x002fe20003f05270 */
[----:B------:R-:W1:-:S12]  /*317b0*/  S2R R8, SR_TID.X ;  /* 0x0000000000087919 */ /* 0x000e580000002100 */
[----:B------:R-:W1:Y:S01]  /*317c0*/  @P0 LDC R5, c[0x0][0x450] ;  /* 0x00011400ff050b82 */ /* 0x000e620000000800 */
        /* <DEDUP_REMOVED lines=11> */
[----:B-----5:R-:W-:-:S04]  /*31880*/  IMAD.WIDE.U32 R2, R21, UR4, R2 ;  /* 0x0000000415027c25 */ /* 0x020fc8000f8e0002 */
[----:B------:R-:W-:Y:S01]  /*31890*/  IMAD R0, R21, UR5, R0 ;  /* 0x0000000515007c24 */ /* 0x000fe2000f8e0200 */
[----:B------:R-:W-:Y:S01]  /*318a0*/  ULDC.64 UR4, c[0x0][0x3d0] ;  /* 0x0000f40000047ab9 */ /* 0x000fe20000000a00 */
[----:B------:R-:W-:Y:S02]  /*318b0*/  IMAD.MOV.U32 R4, RZ, RZ, R20 ;  /* 0x000000ffff047224 */ /* 0x000fe400078e0014 */
[----:B------:R-:W-:Y:S02]  /*318c0*/  IMAD.IADD R3, R3, 0x1, R0 ;  /* 0x0000000103037824 */ /* 0x000fe400078e0200 */
[----:B------:R-:W2:Y:S01]  /*318d0*/  @P0 LDC R0, c[0x0][0x44c] ;  /* 0x00011300ff000b82 */ /* 0x000ea20000000800 */
[----:B0-----:R-:W-:-:S05]  /*318e0*/  IMAD.SHL.U32 R21, R7, 0x8, RZ ;  /* 0x0000000807157824 */ /* 0x001fca00078e00ff */
[----:B------:R-:W-:-:S04]  /*318f0*/  LOP3.LUT R21, R21, 0x38, RZ, 0xc0, !PT ;  /* 0x0000003815157812 */ /* 0x000fc800078ec0ff */
[----:B------:R-:W-:Y:S01]  /*31900*/  LOP3.LUT R7, R21, 0x80, RZ, 0xfc, !PT ;  /* 0x0000008015077812 */ /* 0x000fe200078efcff */
[----:B-1----:R-:W-:-:S05]  /*31910*/  IMAD.SHL.U32 R21, R8, 0x8, RZ ;  /* 0x0000000808157824 */ /* 0x002fca00078e00ff */
[----:B------:R-:W-:-:S04]  /*31920*/  LOP3.LUT R21, R21, 0x38, RZ, 0xc0, !PT ;  /* 0x0000003815157812 */ /* 0x000fc800078ec0ff */
[----:B------:R-:W-:Y:S01]  /*31930*/  LOP3.LUT R8, R21, 0x40, RZ, 0xfc, !PT ;  /* 0x0000004015087812 */ /* 0x000fe200078efcff */
[----:B--2---:R-:W-:-:S05]  /*31940*/  @P0 IMAD.HI.U32 R0, R20, R0, RZ ;  /* 0x0000000014000227 */ /* 0x004fca00078e00ff */
[----:B------:R-:W-:-:S04]  /*31950*/  @P0 SHF.R.U32.HI R4, RZ, R5, R0 ;  /* 0x00000005ff040219 */ /* 0x000fc80000011600 */
[--C-:B------:R-:W-:Y:S01]  /*31960*/  SHF.R.S32.HI R5, RZ, 0x1f, R4.reuse ;  /* 0x0000001fff057819 */ /* 0x100fe20000011404 */
[----:B------:R-:W-:Y:S02]  /*31970*/  IMAD.MOV R0, RZ, RZ, -R4 ;  /* 0x000000ffff007224 */ /* 0x000fe400078e0a04 */
[----:B------:R-:W-:-:S04]  /*31980*/  IMAD.WIDE.U32 R2, R4, UR4, R2 ;  /* 0x0000000404027c25 */ /* 0x000fc8000f8e0002 */
[----:B------:R-:W-:Y:S02]  /*31990*/  IMAD R0, R6, R0, R20 ;  /* 0x0000000006007224 */ /* 0x000fe400078e0214 */
[----:B------:R-:W-:Y:S02]  /*319a0*/  IMAD R5, R5, UR4, RZ ;  /* 0x0000000405057c24 */ /* 0x000fe4000f8e02ff */
[----:B------:R-:W-:Y:S02]  /*319b0*/  IMAD.SHL.U32 R20, R9, 0x8, RZ ;  /* 0x0000000809147824 */ /* 0x000fe400078e00ff */
[----:B------:R-:W-:Y:S01]  /*319c0*/  IMAD R5, R4, UR5, R5 ;  /* 0x0000000504057c24 */ /* 0x000fe2000f8e0205 */
[----:B------:R-:W-:Y:S01]  /*319d0*/  SHF.R.S32.HI R4, RZ, 0x1f, R0 ;  /* 0x0000001fff047819 */ /* 0x000fe20000011400 */
[----:B------:R-:W-:Y:S01]  /*319e0*/  ULDC.64 UR4, c[0x0][0x3c8] ;  /* 0x0000f20000047ab9 */ /* 0x000fe20000000a00 */
[----:B------:R-:W-:Y:S01]  /*319f0*/  LOP3.LUT R20, R20, 0x38, RZ, 0xc0, !PT ;  /* 0x0000003814147812 */ /* 0x000fe200078ec0ff */
[----:B------:R-:W-:-:S02]  /*31a00*/  IMAD.IADD R3, R3, 0x1, R5 ;  /* 0x0000000103037824 */ /* 0x000fc400078e0205 */
[----:B------:R-:W-:Y:S02]  /*31a10*/  IMAD R4, R4, UR4, RZ ;  /* 0x0000000404047c24 */ /* 0x000fe4000f8e02ff */
[----:B------:R-:W-:-:S04]  /*31a20*/  IMAD.WIDE.U32 R2, R0, UR4, R2 ;  /* 0x0000000400027c25 */ /* 0x000fc8000f8e0002 */
[----:B------:R-:W-:Y:S01]  /*31a30*/  IMAD R4, R0, UR5, R4 ;  /* 0x0000000500047c24 */ /* 0x000fe2000f8e0204 */
[----:B------:R-:W-:Y:S02]  /*31a40*/  ULDC.64 UR4, c[0x0][0x390] ;  /* 0x0000e40000047ab9 */ /* 0x000fe40000000a00 */
[----:B------:R-:W-:Y:S01]  /*31a50*/  LEA R5, P0, R2, UR4, 0x1 ;  /* 0x0000000402057c11 */ /* 0x000fe2000f8008ff */
[----:B------:R-:W-:Y:S01]  /*31a60*/  ULDC UR4, c[0x0][0x3b8] ;  /* 0x0000ee0000047ab9 */ /* 0x000fe20000000800 */
[----:B------:R-:W-:Y:S01]  /*31a70*/  IMAD.IADD R4, R3, 0x1, R4 ;  /* 0x0000000103047824 */ /* 0x000fe200078e0204 */
[----:B------:R-:W-:-:S04]  /*31a80*/  ISETP.GE.AND P1, PT, R20, UR4, PT ;  /* 0x0000000414007c0c */ /* 0x000fc8000bf26270 */
[----:B------:R-:W-:Y:S02]  /*31a90*/  LEA.HI.X R4, R2, UR5, R4, 0x1, P0 ;  /* 0x0000000502047c11 */ /* 0x000fe400080f0c04 */
[----:B------:R-:W-:Y:S02]  /*31aa0*/  ISETP.GE.AND P0, PT, R7, UR4, PT ;  /* 0x0000000407007c0c */ /* 0x000fe4000bf06270 */
[----:B------:R-:W0:Y:S01]  /*31ab0*/  S2R R7, SR_TID.X ;  /* 0x0000000000077919 */ /* 0x000e220000002100 */
[----:B------:R-:W-:Y:S02]  /*31ac0*/  SEL R0, RZ, 0x1, P1 ;  /* 0x00000001ff007807 */ /* 0x000fe40000800000 */
[----:B------:R-:W-:Y:S02]  /*31ad0*/  SEL R2, RZ, 0x4, P0 ;  /* 0x00000004ff027807 */ /* 0x000fe40000000000 */
[----:B------:R-:W-:-:S04]  /*31ae0*/  @P1 LOP3.LUT R22, R22, 0x400, RZ, 0xfc, !PT ;  /* 0x0000040016161812 */ /* 0x000fc800078efcff */
[----:B------:R-:W-:-:S04]  /*31af0*/  LOP3.LUT R22, R22, 0xfffffeff, RZ, 0xc0, !PT ;  /* 0xfffffeff16167812 */ /* 0x000fc800078ec0ff */
[----:B------:R-:W-:Y:S02]  /*31b00*/  @P0 LOP3.LUT R22, R22, 0x100, RZ, 0xfc, !PT ;  /* 0x0000010016160812 */ /* 0x000fe400078efcff */
[----:B------:R-:W-:Y:S02]  /*31b10*/  ISETP.GE.AND P0, PT, R8, UR4, PT ;  /* 0x0000000408007c0c */ /* 0x000fe4000bf06270 */
[----:B------:R-:W1:Y:S01]  /*31b20*/  S2R R8, SR_TID.X ;  /* 0x0000000000087919 */ /* 0x000e620000002100 */
[----:B------:R-:W-:Y:S02]  /*31b30*/  LOP3.LUT R22, R22, 0xfffffdff, RZ, 0xc0, !PT ;  /* 0xfffffdff16167812 */ /* 0x000fe400078ec0ff */
[----:B------:R-:W-:-:S04]  /*31b40*/  SEL R3, RZ, 0x2, P0 ;  /* 0x00000002ff037807 */ /* 0x000fc80000000000 */
[----:B------:R-:W-:-:S04]  /*31b50*/  IADD3 R0, R2, R3, R0 ;  /* 0x0000000302007210 */ /* 0x000fc80007ffe000 */
[----:B------:R-:W-:Y:S01]  /*31b60*/  @P0 LOP3.LUT R22, R22, 0x200, RZ, 0xfc, !PT ;  /* 0x0000020016160812 */ /* 0x000fe200078efcff */
[----:B0-----:R-:W-:-:S05]  /*31b70*/  IMAD.SHL.U32 R21, R7, 0x8, RZ ;  /* 0x0000000807157824 */ /* 0x001fca00078e00ff */
[----:B------:R-:W-:-:S04]  /*31b80*/  LOP3.LUT R21, R21, 0x38, RZ, 0xc0, !PT ;  /* 0x0000003815157812 */ /* 0x000fc800078ec0ff */
[----:B------:R-:W-:-:S04]  /*31b90*/  LOP3.LUT R7, R21, 0x100, RZ, 0xfc, !PT ;  /* 0x0000010015077812 */ /* 0x000fc800078efcff */
[----:B------:R-:W-:Y:S01]  /*31ba0*/  ISETP.GE.AND P4, PT, R7, UR4, PT ;  /* 0x0000000407007c0c */ /* 0x000fe2000bf86270 */
[----:B------:R-:W-:Y:S02]  /*31bb0*/  IMAD.SHL.U32 R7, R9, 0x8, RZ ;  /* 0x0000000809077824 */ /* 0x000fe400078e00ff */
[----:B-1----:R-:W-:Y:S01]  /*31bc0*/  IMAD.SHL.U32 R21, R8, 0x8, RZ ;  /* 0x0000000808157824 */ /* 0x002fe200078e00ff */
[----:B------:R-:W-:Y:S02]  /*31bd0*/  SEL R2, RZ, 0x10, P4 ;  /* 0x00000010ff027807 */ /* 0x000fe40002000000 */
[----:B------:R-:W-:Y:S02]  /*31be0*/  LOP3.LUT R7, R7, 0x38, RZ, 0xc0, !PT ;  /* 0x0000003807077812 */ /* 0x000fe400078ec0ff */
[----:B------:R-:W-:Y:S02]  /*31bf0*/  LOP3.LUT R21, R21, 0x38, RZ, 0xc0, !PT ;  /* 0x0000003815157812 */ /* 0x000fe400078ec0ff */
[----:B------:R-:W-:-:S02]  /*31c00*/  LOP3.LUT R7, R7, 0x180, RZ, 0xfc, !PT ;  /* 0x0000018007077812 */ /* 0x000fc400078efcff */
[----:B------:R-:W-:Y:S01]  /*31c10*/  LOP3.LUT R8, R21, 0xc0, RZ, 0xfc, !PT ;  /* 0x000000c015087812 */ /* 0x000fe200078efcff */
[----:B------:R-:W-:Y:S01]  /*31c20*/  IMAD.SHL.U32 R21, R9, 0x8, RZ ;  /* 0x0000000809157824 */ /* 0x000fe200078e00ff */
[----:B------:R-:W-:Y:S02]  /*31c30*/  ISETP.GE.AND P0, PT, R7, UR4, PT ;  /* 0x0000000407007c0c */ /* 0x000fe4000bf06270 */
[----:B------:R-:W-:Y:S02]  /*31c40*/  ISETP.GE.AND P5, PT, R8, UR4, PT ;  /* 0x0000000408007c0c */ /* 0x000fe4000bfa6270 */
[----:B------:R-:W-:Y:S02]  /*31c50*/  LOP3.LUT R21, R21, 0x38, RZ, 0xc0, !PT ;  /* 0x0000003815157812 */ /* 0x000fe400078ec0ff */
[----:B------:R-:W-:Y:S02]  /*31c60*/  SEL R3, RZ, 0x8, P5 ;  /* 0x00000008ff037807 */ /* 0x000fe40002800000 */
[----:B------:R-:W-:-:S02]  /*31c70*/  LOP3.LUT R8, R21, 0x140, RZ, 0xfc, !PT ;  /* 0x0000014015087812 */ /* 0x000fc400078efcff */
[----:B------:R-:W-:Y:S02]  /*31c80*/  LOP3.LUT R7, R21, 0x1c0, RZ, 0xfc, !PT ;  /* 0x000001c015077812 */ /* 0x000fe400078efcff */
        /* <DEDUP_REMOVED lines=103> */
.L_x_7134:
        /* <DEDUP_REMOVED lines=26> */
.L_x_7000:
[----:B------:R-:W-:Y:S05]  /*324a0*/  BSYNC B0 ;  /* 0x0000000000007941 */ /* 0x000fea0003800000 */
.L_x_6999:
[----:B------:R-:W-:Y:S01]  /*324b0*/  NOP ;  /* 0x0000000000007918 */ /* 0x000fe20000000000 */
[----:B------:R-:W-:-:S13]  /*324c0*/  PLOP3.LUT P0, PT, PT, PT, PT, 0x80, 0x0 ;  /* 0x000000000000781c */ /* 0x000fda0003f0f070 */
.L_x_7001:
        /* <DEDUP_REMOVED lines=18> */
.L_x_7135:
[----:B------:R-:W-:Y:S05]  /*325f0*/  BSYNC B0 ;  /* 0x0000000000007941 */ /* 0x000fea0003800000 */
.L_x_7002:
[----:B------:R-:W-:-:S05]  /*32600*/  IMAD.U32 R2, RZ, RZ, UR40 ;  /* 0x00000028ff027e24 */ /* 0x000fca000f8e00ff */
[----:B------:R-:W-:-:S13]  /*32610*/  ISETP.NE.AND P0, PT, R2, 0x3, PT ;  /* 0x000000030200780c */ /* 0x000fda0003f05270 */
[----:B------:R-:W-:Y:S05]  /*32620*/  @!P0 BRA `(.L_x_7004) ;  /* 0x0000000000048947 */ /* 0x000fea0003800000 */
[----:B------:R-:W-:Y:S01]  /*32630*/  BPT.TRAP 0x1 ;  /* 0x000000040000795c */ /* 0x000fe20000300000 */
.L_x_7004:
[----:B-1----:R-:W-:Y:S01]  /*32640*/  SHF.L.U32 R0, R28, 0x1f, RZ ;  /* 0x0000001f1c007819 */ /* 0x002fe200000006ff */
[----:B------:R-:W-:Y:S03]  /*32650*/  BSSY B0, `(.L_x_7005) ;  /* 0x0000003000007945 */ /* 0x000fe60003800000 */
[----:B------:R-:W1:Y:S02]  /*32660*/  SYNCS.PHASECHK.TRANS64.TRYWAIT P0, [R17+URZ+0x38860], R0 ;  /* 0x03886000110075a7 */ /* 0x000e64000800017f */
[----:B-1----:R-:W-:Y:S05]  /*32670*/  @!P0 BRA `(.L_x_7006) ;  /* 0x0000005400148947 */ /* 0x002fea0003800000 */
.L_x_7136:
[----:B------:R-:W-:Y:S05]  /*32680*/  BSYNC B0 ;  /* 0x0000000000007941 */ /* 0x000fea0003800000 */
.L_x_7005:
        /* <DEDUP_REMOVED lines=61> */
[----:B------:R-:W-:-:S13]  /*32a60*/  ISETP.GT.AND P6, PT, R6, -0x1, PT ;  /* 0xffffffff0600780c */ /* 0x000fda0003fc4270 */
[----:B------:R-:W-:Y:S02]  /*32a70*/  @P6 LOP3.LUT R22, R22, 0x200, RZ, 0xfc, !PT ;  /* 0x0000020016166812 */ /* 0x000fe400078efcff */
[----:B------:R-:W-:-:S13]  /*32a80*/  ISETP.LT.OR P6, PT, R27, 0x1, P6 ;  /* 0x000000011b00780c */ /* 0x000fda00037c1670 */
[----:B------:R0:W-:Y:S04]  /*32a90*/  LDGSTS.E.BYPASS.LTC128B.128 [R4+0xe400], desc[UR46][R2.64+0x380], !P6 ;  /* 0x0e40038002047fae */ /* 0x0001e8000f101d6e */
[----:B0-----:R-:W0:Y:S04]  /*32aa0*/  SHFL.IDX PT, R2, R5, 0x1, 0x181f ;  /* 0x00381f0005027f89 */ /* 0x001e2800000e0000 */
[----:B------:R-:W1:Y:S01]  /*32ab0*/  SHFL.IDX PT, R3, R8, 0x1, 0x181f ;  /* 0x00381f0008037f89 */ /* 0x000e6200000e0000 */
[----:B0-----:R-:W-:-:S03]  /*32ac0*/  IADD3 R6, P6, R2, R0, RZ ;  /* 0x0000000002067210 */ /* 0x001fc60007fde0ff */
[----:B------:R-:W0:Y:S02]  /*32ad0*/  SHFL.IDX PT, R2, R5, 0x2, 0x181f ;  /* 0x00581f0005027f89 */ /* 0x000e2400000e0000 */
[----:B-1----:R-:W-:Y:S01]  /*32ae0*/  IMAD.X R7, RZ, RZ, R3, P6 ;  /* 0x000000ffff077224 */ /* 0x002fe200030e0603 */
[----:B------:R-:W-:Y:S01]  /*32af0*/  LOP3.LUT P6, RZ, R22, 0x100, RZ, 0xc0, !PT ;  /* 0x0000010016ff7812 */ /* 0x000fe200078cc0ff */
[----:B------:R-:W1:Y:S03]  /*32b00*/  SHFL.IDX PT, R3, R8, 0x2, 0x181f ;  /* 0x00581f0008037f89 */ /* 0x000e6600000e0000 */
[----:B------:R-:W-:Y:S01]  /*32b10*/  ISETP.LT.OR P6, PT, R27, 0x11, P6 ;  /* 0x000000111b00780c */ /* 0x000fe200037c1670 */
[----:B------:R-:W2:-:S12]  /*32b20*/  SHFL.IDX PT, R8, R8, 0x3, 0x181f ;  /* 0x00781f0008087f89 */ /* 0x000e9800000e0000 */
        /* <DEDUP_REMOVED lines=15> */
[----:B------:R-:W-:Y:S01]  /*32c20*/  LDGSTS.E.BYPASS.LTC128B.128 [R4+0xec00], desc[UR46][R6.64+0x380], !P6 ;  /* 0x0ec0038006047fae */ /* 0x000fe2000f101d6e */
        /* <DEDUP_REMOVED lines=20> */
[----:B0-2---:R0:W1:Y:S02]  /*32d70*/  SHFL.IDX PT, R2, R5, 0x3, 0x181f ;  /* 0x00781f0005027f89 */ /* 0x00506400000e0000 */
.L_x_7146:
        /* <DEDUP_REMOVED lines=34> */
.L_x_7008:
        /* <DEDUP_REMOVED lines=11> */
.L_x_7009:
        /* <DEDUP_REMOVED lines=11> */
.L_x_7024:
        /* <DEDUP_REMOVED lines=42> */
.L_x_7012:
[----:B------:R-:W-:Y:S01]  /*333a0*/  IMAD R6, R25, 0x8, R23 ;  /* 0x0000000819067824 */ /* 0x000fe200078e0217 */
[----:B------:R-:W-:Y:S01]  /*333b0*/  SHF.L.U32 R21, R28, 0x1f, RZ ;  /* 0x0000001f1c157819 */ /* 0x000fe200000006ff */
[----:B------:R-:W-:Y:S01]  /*333c0*/  BSSY B1, `(.L_x_7013) ;  /* 0x0000004000017945 */ /* 0x000fe20003800000 */
[----:B------:R-:W-:Y:S02]  /*333d0*/  SHF.R.S32.HI R9, RZ, 0x1f, R5 ;  /* 0x0000001fff097819 */ /* 0x000fe40000011405 */
[----:B------:R-:W0:Y:S02]  /*333e0*/  SYNCS.PHASECHK.TRANS64.TRYWAIT P0, [R6+URZ+0x38840], R21 ;  /* 0x03884015060075a7 */ /* 0x000e24000800017f */
[----:B0-----:R-:W-:Y:S05]  /*333f0*/  @!P0 BRA `(.L_x_7014) ;  /* 0x0000004c00f08947 */ /* 0x001fea0003800000 */
.L_x_7147:
[----:B------:R-:W-:Y:S05]  /*33400*/  BSYNC B1 ;  /* 0x0000000000017941 */ /* 0x000fea0003800000 */
.L_x_7013:
        /* <DEDUP_REMOVED lines=42> */
.L_x_7157:
        /* <DEDUP_REMOVED lines=8> */
.L_x_7016:
        /* <DEDUP_REMOVED lines=11> */
.L_x_7017:
[----:B------:R2:W-:Y:S01]  /*337e0*/  SYNCS.ARRIVE.TRANS64.A1T0 RZ, [R6+URZ+0x38830], RZ ;  /* 0x038830ff06ff79a7 */ /* 0x0005e2000810003f */
[----:B------:R-:W-:Y:S05]  /*337f0*/  @!P2 BRA `(.L_x_7018) ;  /* 0x000000000004a947 */ /* 0x000fea0003800000 */
[----:B------:R-:W-:Y:S01]  /*33800*/  BPT.TRAP 0x1 ;  /* 0x000000040000795c */ /* 0x000fe20000300000 */
.L_x_7018:
[----:B------:R-:W3:Y:S01]  /*33810*/  SYNCS.PHASECHK.TRANS64.TRYWAIT P0, [R6+URZ+0x38860], R21 ;  /* 0x03886015060075a7 */ /* 0x000ee2000800017f */
[----:B------:R-:W-:Y:S04]  /*33820*/  BSSY B1, `(.L_x_7019) ;  /* 0x0000002000017945 */ /* 0x000fe80003800000 */
[----:B---3--:R-:W-:Y:S05]  /*33830*/  @!P0 BRA `(.L_x_7020) ;  /* 0x0000005000108947 */ /* 0x008fea0003800000 */
.L_x_7158:
[----:B------:R-:W-:Y:S05]  /*33840*/  BSYNC B1 ;  /* 0x0000000000017941 */ /* 0x000fea0003800000 */
.L_x_7019:
        /* <DEDUP_REMOVED lines=81> */
.L_x_7168:
        /* <DEDUP_REMOVED lines=25> */
.L_x_7022:
        /* <DEDUP_REMOVED lines=11> */
.L_x_7023:
[----:B------:R1:W-:Y:S01]  /*33fa0*/  SYNCS.ARRIVE.TRANS64.A1T0 RZ, [R6+URZ+0x38850], RZ ;  /* 0x038850ff06ff79a7 */ /* 0x0003e2000810003f */
[----:B------:R-:W-:Y:S05]  /*33fb0*/  @P3 BRA `(.L_x_7024) ;  /* 0xfffffff000503947 */ /* 0x000fea000383ffff */
.L_x_7011:
[----:B------:R-:W-:Y:S05]  /*33fc0*/  BSYNC B0 ;  /* 0x0000000000007941 */ /* 0x000fea0003800000 */
.L_x_7010:
        /* <DEDUP_REMOVED lines=21> */
.L_x_7026:
[----:B------:R-:W-:Y:S05]  /*34120*/  BSYNC B0 ;  /* 0x0000000000007941 */ /* 0x000fea0003800000 */
.L_x_7025:
[----:B------:R-:W-:-:S07]  /*34130*/  SEL R25, R25, RZ, P0 ;  /* 0x000000ff19197207 */ /* 0x000fce0000000000 */
.L_x_6979:
[----:B------:R-:W-:Y:S05]  /*34140*/  BSYNC B7 ;  /* 0x0000000000077941 */ /* 0x000fea0003800000 */
.L_x_6977:
        /* <DEDUP_REMOVED lines=11> */
.L_x_7027:
        /* <DEDUP_REMOVED lines=24> */
[----:B-123--:R-:W-:Y:S02]  /*34380*/  IMAD.IADD R6, R4, 0x1, R5 ;  /* 0x0000000104067824 */ /* 0x00efe400078e0205 */
        /* <DEDUP_REMOVED lines=11> */
.L_x_7178:
[----:B------:R-:W-:Y:S02]  /*34440*/  ULDC UR4, c[0x0][0xd38] ;  /* 0x00034e0000047ab9 */ /* 0x000fe40000000800 */
[----:B------:R-:W-:-:S04]  /*34450*/  IMAD.U32 R4, RZ, RZ, UR4 ;  /* 0x00000004ff047e24 */ /* 0x000fc8000f8e00ff */
[----:B-1----:R-:W-:-:S04]  /*34460*/  IMAD R14, R14, R4, RZ ;  /* 0x000000040e0e7224 */ /* 0x002fc800078e02ff */
[----:B------:R-:W-:-:S05]  /*34470*/  IMAD.IADD R5, R5, 0x1, R14 ;  /* 0x0000000105057824 */ /* 0x000fca00078e020e */
[----:B------:R-:W-:-:S13]  /*34480*/  ISETP.GT.AND P6, PT, R5, R0, PT ;  /* 0x000000000500720c */ /* 0x000fda0003fc4270 */
[----:B------:R-:W-:Y:S05]  /*34490*/  @P6 BRA `(.L_x_7030) ;  /* 0x00000000009c6947 */ /* 0x000fea0003800000 */
.L_x_7035:
        /* <DEDUP_REMOVED lines=14> */
.L_x_7033:
[----:B------:R-:W-:Y:S05]  /*34580*/  BSYNC B0 ;  /* 0x0000000000007941 */ /* 0x000fea0003800000 */
.L_x_7032:
[----:B------:R-:W-:-:S03]  /*34590*/  UMOV UR4, 0xffffffff ;  /* 0xffffffff00047882 */ /* 0x000fc60000000000 */
[----:B------:R-:W-:Y:S05]  /*345a0*/  BRA.DIV UR4, `(.L_x_7034) ;  /* 0x0000004e04c87947 */ /* 0x000fea000b800000 */
[----:B-----5:R-:W1:Y:S02]  /*345b0*/  SHFL.UP PT, R14, R17, 0x1, RZ ;  /* 0x04200000110e7989 */ /* 0x020e6400000e00ff */
[----:B-1----:R-:W-:-:S05]  /*345c0*/  SEL R14, R14, RZ, P1 ;  /* 0x000000ff0e0e7207 */ /* 0x002fca0000800000 */
        /* <DEDUP_REMOVED lines=14> */
.L_x_7186:
[----:B------:R-:W-:Y:S02]  /*346b0*/  ULDC UR4, c[0x0][0xd38] ;  /* 0x00034e0000047ab9 */ /* 0x000fe40000000800 */
[----:B------:R-:W-:-:S04]  /*346c0*/  IMAD.U32 R4, RZ, RZ, UR4 ;  /* 0x00000004ff047e24 */ /* 0x000fc8000f8e00ff */
[----:B-1----:R-:W-:-:S04]  /*346d0*/  IMAD R14, R14, R4, RZ ;  /* 0x000000040e0e7224 */ /* 0x002fc800078e02ff */
[----:B------:R-:W-:-:S05]  /*346e0*/  IMAD.IADD R5, R14, 0x1, R5 ;  /* 0x000000010e057824 */ /* 0x000fca00078e0205 */
[----:B------:R-:W-:-:S13]  /*346f0*/  ISETP.GT.AND P6, PT, R5, R0, PT ;  /* 0x000000000500720c */ /* 0x000fda0003fc4270 */
[----:B------:R-:W-:Y:S05]  /*34700*/  @!P6 BRA `(.L_x_7035) ;  /* 0xfffffffc0064e947 */ /* 0x000fea000383ffff */
.L_x_7030:
        /* <DEDUP_REMOVED lines=8> */
.L_x_7190:
[----:B------:R-:W-:Y:S01]  /*34790*/  ISETP.NE.AND P0, PT, R2, RZ, PT ;  /* 0x000000ff0200720c */ /* 0x000fe20003f05270 */
[----:B------:R-:W-:-:S12]  /*347a0*/  IMAD.MOV.U32 R14, RZ, RZ, RZ ;  /* 0x000000ffff0e7224 */ /* 0x000fd800078e00ff */
[----:B------:R-:W-:Y:S05]  /*347b0*/  @!P0 BRA `(.L_x_7037) ;  /* 0x0000000000108947 */ /* 0x000fea0003800000 */
[----:B------:R-:W-:Y:S01]  /*347c0*/  UMOV UR4, 0xffffffff ;  /* 0xffffffff00047882 */ /* 0x000fe20000000000 */
[----:B------:R-:W-:Y:S02]  /*347d0*/  VIADD R12, R6, 0xffffffff ;  /* 0xffffffff060c7836 */ /* 0x000fe40000000000 */
[----:B------:R-:W-:Y:S05]  /*347e0*/  BRA.DIV UR4, `(.L_x_7038) ;  /* 0x00000052043c7947 */ /* 0x000fea000b800000 */
[----:B------:R3:W4:Y:S02]  /*347f0*/  SHFL.IDX PT, R14, R3, R12, 0x1f ;  /* 0x00001f0c030e7589 */ /* 0x00072400000e0000 */
.L_x_7037:
[----:B0--3--:R-:W0:Y:S01]  /*34800*/  LDC.64 R2, c[0x0][0xd90] ;  /* 0x00036400ff027b82 */ /* 0x009e220000000a00 */
[----:B------:R-:W-:-:S04]  /*34810*/  IMAD.IADD R19, R6, 0x1, R19 ;  /* 0x0000000106137824 */ /* 0x000fc800078e0213 */
[----:B0-----:R-:W-:-:S05]  /*34820*/  IMAD.WIDE R2, R19, 0x4, R2 ;  /* 0x0000000413027825 */ /* 0x001fca00078e0202 */
[----:B-1----:R0:W2:Y:S01]  /*34830*/  LDG.E R6, desc[UR46][R2.64] ;  /* 0x0000002e02067981 */ /* 0x0020a2000c1e1900 */
[----:B----4-:R-:W-:-:S04]  /*34840*/  IMAD R16, R14, R4, R16 ;  /* 0x000000040e107224 */ /* 0x010fc800078e0210 */
[----:B------:R-:W-:Y:S02]  /*34850*/  IMAD.IADD R0, R0, 0x1, -R16 ;  /* 0x0000000100007824 */ /* 0x000fe400078e0a10 */
[----:B0-----:R-:W-:Y:S02]  /*34860*/  IMAD.MOV.U32 R2, RZ, RZ, RZ ;  /* 0x000000ffff027224 */ /* 0x001fe400078e00ff */
[----:B--2---:R-:W-:-:S05]  /*34870*/  IMAD R5, R17, R6, RZ ;  /* 0x0000000611057224 */ /* 0x004fca00078e02ff */
        /* <DEDUP_REMOVED lines=33> */
[----:B------:R0:W1:Y:S02]  /*34a90*/  F2I.FTZ.U32.TRUNC.NTZ R3, R2 ;  /* 0x0000000200037305 */ /* 0x000064000021f000 */
[----:B0-----:R-:W-:Y:S02]  /*34aa0*/  IMAD.MOV.U32 R2, RZ, RZ, RZ ;  /* 0x000000ffff027224 */ /* 0x001fe400078e00ff */
[----:B-1----:R-:W-:-:S04]  /*34ab0*/  IMAD.MOV R5, RZ, RZ, -R3 ;  /* 0x000000ffff057224 */ /* 0x002fc800078e0a03 */
        /* <DEDUP_REMOVED lines=22> */
.L_x_7031:
[----:B------:R-:W-:Y:S01]  /*34c20*/  UMOV UR4, URZ ;  /* 0x0000003f00047c82 */ /* 0x000fe20008000000 */
[----:B------:R-:W-:Y:S01]  /*34c30*/  UMOV UR5, URZ ;  /* 0x0000003f00057c82 */ /* 0x000fe20008000000 */
[----:B------:R-:W-:Y:S01]  /*34c40*/  ULDC UR6, c[0x0][0xd3c] ;  /* 0x00034f0000067ab9 */ /* 0x000fe20000000800 */
[----:B------:R-:W-:Y:S02]  /*34c50*/  IMAD.MOV.U32 R16, RZ, RZ, R0 ;  /* 0x000000ffff107224 */ /* 0x000fe400078e0000 */
[----:B------:R-:W-:Y:S02]  /*34c60*/  IMAD.U32 R17, RZ, RZ, UR4 ;  /* 0x00000004ff117e24 */ /* 0x000fe4000f8e00ff */
[----:B------:R-:W-:Y:S02]  /*34c70*/  IMAD.U32 R18, RZ, RZ, UR5 ;  /* 0x00000005ff127e24 */ /* 0x000fe4000f8e00ff */
[----:B------:R-:W-:-:S07]  /*34c80*/  IMAD.U32 R19, RZ, RZ, UR6 ;  /* 0x00000006ff137e24 */ /* 0x000fce000f8e00ff */
.L_x_7039:
        /* <DEDUP_REMOVED lines=10> */
.L_x_7028:
[----:B------:R-:W-:Y:S02]  /*34d30*/  ULDC UR4, c[0x0][0xd3c] ;  /* 0x00034f0000047ab9 */ /* 0x000fe40000000800 */
[----:B0-----:R-:W-:-:S13]  /*34d40*/  ISETP.GE.AND P0, PT, R19, UR4, PT ;  /* 0x0000000413007c0c */ /* 0x001fda000bf06270 */
[----:B------:R-:W-:Y:S05]  /*34d50*/  @!P0 BRA `(.L_x_7040) ;  /* 0xffffff8400588947 */ /* 0x000fea000383ffff */
[----:B------:R-:W-:Y:S05]  /*34d60*/  BSYNC B8 ;  /* 0x0000000000087941 */ /* 0x000fea0003800000 */
.L_x_6911:
[----:B0-----:R-:W5:Y:S01]  /*34d70*/  LDL.LU R0, [R1+0x438] ;  /* 0x0004380001007983 */ /* 0x001f620000300800 */
        /* <DEDUP_REMOVED lines=11> */
.L_x_7193:
[----:B------:R-:W-:Y:S05]  /*34e30*/  BSYNC B0 ;  /* 0x0000000000007941 */ /* 0x000fea0003800000 */
.L_x_7041:
[----:B------:R-:W-:-:S03]  /*34e40*/  UMOV UR4, 0xffffffff ;  /* 0xffffffff00047882 */ /* 0x000fc60000000000 */
[----:B------:R-:W-:Y:S05]  /*34e50*/  BRA.DIV UR4, `(.L_x_7043) ;  /* 0x0000004a04d87947 */ /* 0x000fea000b800000 */
[----:B------:R-:W0:Y:S02]  /*34e60*/  S2R R0, SR_TID.X ;  /* 0x0000000000007919 */ /* 0x000e240000002100 */
[----:B0-----:R-:W-:-:S04]  /*34e70*/  SHF.R.U32.HI R0, RZ, 0x5, R0 ;  /* 0x00000005ff007819 */ /* 0x001fc80000011600 */
[----:B------:R-:W-:-:S05]  /*34e80*/  LOP3.LUT R0, R0, 0x3, RZ, 0xc0, !PT ;  /* 0x0000000300007812 */ /* 0x000fca00078ec0ff */
[----:B------:R0:W0:Y:S02]  /*34e90*/  SHFL.IDX PT, R14, R0, RZ, 0x1f ;  /* 0x00001fff000e7589 */ /* 0x00002400000e0000 */
.L_x_7196:
[----:B0-----:R-:W-:-:S13]  /*34ea0*/  ISETP.NE.AND P0, PT, R14, RZ, PT ;  /* 0x000000ff0e00720c */ /* 0x001fda0003f05270 */
[----:B------:R-:W-:Y:S05]  /*34eb0*/  @P0 BRA `(.L_x_6680) ;  /* 0x0000000000880947 */ /* 0x000fea0003800000 */
[----:B------:R-:W-:-:S03]  /*34ec0*/  UMOV UR4, 0xffffffff ;  /* 0xffffffff00047882 */ /* 0x000fc60000000000 */
[----:B------:R-:W-:Y:S05]  /*34ed0*/  BRA.DIV UR4, `(.L_x_7044) ;  /* 0x0000004a04ec7947 */ /* 0x000fea000b800000 */
[----:B------:R-:W-:-:S13]  /*34ee0*/  ELECT P6, URZ, PT ;  /* 0x00000000003f782f */ /* 0x000fda00038c0000 */
.L_x_7199:
[----:B------:R-:W-:Y:S05]  /*34ef0*/  @!P6 BRA `(.L_x_6680) ;  /* 0x000000000078e947 */ /* 0x000fea0003800000 */
[----:B------:R-:W-:-:S06]  /*34f00*/  ULOP3.LUT UR4, UR36, 0x2, URZ, 0xfc, !UPT ;  /* 0x0000000224047892 */ /* 0x000fcc000f8efc3f */
[----:B------:R-:W-:-:S05]  /*34f10*/  IMAD.U32 R0, RZ, RZ, UR4 ;  /* 0x00000004ff007e24 */ /* 0x000fca000f8e00ff */
[----:B------:R-:W-:-:S13]  /*34f20*/  ISETP.NE.AND P0, PT, R0, 0x3, PT ;  /* 0x000000030000780c */ /* 0x000fda0003f05270 */
[----:B------:R-:W-:Y:S05]  /*34f30*/  @!P0 BRA `(.L_x_7045) ;  /* 0x0000000000048947 */ /* 0x000fea0003800000 */
[----:B------:R-:W-:Y:S01]  /*34f40*/  BPT.TRAP 0x1 ;  /* 0x000000040000795c */ /* 0x000fe20000300000 */
.L_x_7045:
[C---:B------:R-:W-:Y:S01]  /*34f50*/  IMAD R5, R25.reuse, 0x8, R4 ;  /* 0x0000000819057824 */ /* 0x040fe200078e0204 */
[----:B------:R-:W-:Y:S01]  /*34f60*/  SHF.L.U32 R0, R28, 0x1f, RZ ;  /* 0x0000001f1c007819 */ /* 0x000fe200000006ff */
[----:B------:R-:W-:-:S03]  /*34f70*/  VIADD R25, R25, 0x1 ;  /* 0x0000000119197836 */ /* 0x000fc60000000000 */
[----:B------:R-:W0:Y:S02]  /*34f80*/  SYNCS.PHASECHK.TRANS64.TRYWAIT P1, [R5+URZ+0x38840], R0 ;  /* 0x03884000050075a7 */ /* 0x000e24000802017f */
[----:B------:R-:W-:-:S04]  /*34f90*/  ISETP.NE.AND P2, PT, R25, 0x2, PT ;  /* 0x000000021900780c */ /* 0x000fc80003f45270 */
[----:B------:R-:W-:Y:S01]  /*34fa0*/  SEL R3, RZ, 0x1, P2 ;  /* 0x00000001ff037807 */ /* 0x000fe20001000000 */
[----:B0-----:R-:W-:Y:S08]  /*34fb0*/  @!P1 BRA `(.L_x_7046) ;  /* 0x0000004800d49947 */ /* 0x001ff00003800000 */
.L_x_7200:
[----:B------:R-:W-:Y:S02]  /*34fc0*/  SEL R25, R25, RZ, P2 ;  /* 0x000000ff19197207 */ /* 0x000fe40001000000 */
[----:B------:R-:W-:Y:S01]  /*34fd0*/  LOP3.LUT R2, R28, R3, RZ, 0x3c, !PT ;  /* 0x000000031c027212 */ /* 0x000fe200078e3cff */
[----:B------:R-:W-:Y:S06]  /*34fe0*/  @!P0 BRA `(.L_x_7047) ;  /* 0x0000000000048947 */ /* 0x000fec0003800000 */
[----:B------:R-:W-:Y:S01]  /*34ff0*/  BPT.TRAP 0x1 ;  /* 0x000000040000795c */ /* 0x000fe20000300000 */
.L_x_7047:
[----:B------:R-:W-:Y:S01]  /*35000*/  IMAD R25, R25, 0x8, R4 ;  /* 0x0000000819197824 */ /* 0x000fe200078e0204 */
[----:B------:R-:W-:-:S04]  /*35010*/  SHF.L.U32 R2, R2, 0x1f, RZ ;  /* 0x0000001f02027819 */ /* 0x000fc800000006ff */
[----:B------:R-:W0:Y:S02]  /*35020*/  SYNCS.PHASECHK.TRANS64.TRYWAIT P1, [R25+URZ+0x38840], R2 ;  /* 0x03884002190075a7 */ /* 0x000e24000802017f */
[----:B0-----:R-:W-:Y:S05]  /*35030*/  @!P1 BRA `(.L_x_7048) ;  /* 0x0000004800c89947 */ /* 0x001fea0003800000 */
.L_x_7201:
[----:B------:R-:W-:Y:S05]  /*35040*/  @!P0 BRA `(.L_x_7049) ;  /* 0x0000000000048947 */ /* 0x000fea0003800000 */
[----:B------:R-:W-:Y:S01]  /*35050*/  BPT.TRAP 0x1 ;  /* 0x000000040000795c */ /* 0x000fe20000300000 */
.L_x_7049:
[----:B------:R-:W0:Y:S02]  /*35060*/  SYNCS.PHASECHK.TRANS64.TRYWAIT P1, [R5+URZ+0x38860], R0 ;  /* 0x03886000050075a7 */ /* 0x000e24000802017f */
[----:B0-----:R-:W-:Y:S05]  /*35070*/  @!P1 BRA `(.L_x_7050) ;  /* 0x0000004800cc9947 */ /* 0x001fea0003800000 */
.L_x_7202:
[----:B------:R-:W-:Y:S05]  /*35080*/  @!P0 BRA `(.L_x_7051) ;  /* 0x0000000000048947 */ /* 0x000fea0003800000 */
[----:B------:R-:W-:Y:S01]  /*35090*/  BPT.TRAP 0x1 ;  /* 0x000000040000795c */ /* 0x000fe20000300000 */
.L_x_7051:
[----:B------:R0:W0:Y:S02]  /*350a0*/  SYNCS.PHASECHK.TRANS64.TRYWAIT P0, [R25+URZ+0x38860], R2 ;  /* 0x03886002190075a7 */ /* 0x000024000800017f */
[----:B0-----:R-:W-:Y:S05]  /*350b0*/  @!P0 NANOSLEEP.SYNCS 0x989680 ;  /* 0x009896800000895d */ /* 0x001fea0003900000 */
[----:B------:R-:W0:Y:S02]  /*350c0*/  @!P0 SYNCS.PHASECHK.TRANS64 P0, [R25+URZ+0x38860], R2 ;  /* 0x03886002190085a7 */ /* 0x000e24000800007f */
[----:B0-----:R-:W-:Y:S05]  /*350d0*/  @!P0 BRA `(.L_x_7051) ;  /* 0xfffffffc00f08947 */ /* 0x001fea000383ffff */
.L_x_6680:
[----:B------:R-:W-:Y:S05]  /*350e0*/  BSYNC B9 ;  /* 0x0000000000097941 */ /* 0x000fea0003800000 */
.L_x_6677:
[----:B------:R-:W-:Y:S05]  /*350f0*/  EXIT ;  /* 0x000000000000794d */ /* 0x000fea0003800000 */
.L_x_6704:
[----:B0-----:R0:W1:Y:S02]  /*35100*/  SYNCS.PHASECHK.TRANS64.TRYWAIT P5, [R61+URZ+0x38890], R70 ;  /* 0x038890463d0075a7 */ /* 0x00106400080a017f */
[----:B-1----:R-:W-:Y:S05]  /*35110*/  @!P5 NANOSLEEP.SYNCS 0x989680 ;  /* 0x009896800000d95d */ /* 0x002fea0003900000 */
[----:B------:R-:W1:Y:S02]  /*35120*/  @!P5 SYNCS.PHASECHK.TRANS64 P5, [R61+URZ+0x38890], R70 ;  /* 0x038890463d00d5a7 */ /* 0x000e6400080a007f */
[----:B-1----:R-:W-:Y:S05]  /*35130*/  @!P5 BRA `(.L_x_6704) ;  /* 0xfffffffc00f0d947 */ /* 0x002fea000383ffff */
[----:B------:R-:W-:Y:S05]  /*35140*/  BRA `(.L_x_7052) ;  /* 0xfffffcdc00047947 */ /* 0x000fea000383ffff */
.L_x_6705:
        /* <DEDUP_REMOVED lines=8> */
.L_x_7054:
[----:B------:R-:W-:Y:S05]  /*351d0*/  BSYNC B1 ;  /* 0x0000000000017941 */ /* 0x000fea0003800000 */
.L_x_7053:
        /* <DEDUP_REMOVED lines=8> */
.L_x_7055:
[----:B------:R-:W-:Y:S05]  /*35260*/  BRA `(.L_x_7056) ;  /* 0xfffffcd800d07947 */ /* 0x000fea000383ffff */
.L_x_6715:
[----:B0-----:R0:W1:Y:S02]  /*35270*/  SYNCS.PHASECHK.TRANS64.TRYWAIT P6, [R61+URZ+0x38890], R70 ;  /* 0x038890463d0075a7 */ /* 0x00106400080c017f */
[----:B-1----:R-:W-:Y:S05]  /*35280*/  @!P6 NANOSLEEP.SYNCS 0x989680 ;  /* 0x009896800000e95d */ /* 0x002fea0003900000 */
[----:B------:R-:W1:Y:S02]  /*35290*/  @!P6 SYNCS.PHASECHK.TRANS64 P6, [R61+URZ+0x38890], R70 ;  /* 0x038890463d00e5a7 */ /* 0x000e6400080c007f */
[----:B-1----:R-:W-:Y:S05]  /*352a0*/  @!P6 BRA `(.L_x_6715) ;  /* 0xfffffffc00f0e947 */ /* 0x002fea000383ffff */
[----:B------:R-:W-:Y:S05]  /*352b0*/  BRA `(.L_x_7057) ;  /* 0xfffffce400547947 */ /* 0x000fea000383ffff */
.L_x_6716:
        /* <DEDUP_REMOVED lines=8> */
.L_x_7059:
[----:B------:R-:W-:Y:S05]  /*35340*/  BSYNC B1 ;  /* 0x0000000000017941 */ /* 0x000fea0003800000 */
.L_x_7058:
        /* <DEDUP_REMOVED lines=8> */
.L_x_7060:
[----:B------:R-:W-:Y:S01]  /*353d0*/  IMAD.MOV.U32 R67, RZ, RZ, R14 ;  /* 0x000000ffff437224 */ /* 0x000fe200078e000e */
[----:B------:R-:W-:Y:S06]  /*353e0*/  BRA `(.L_x_7061) ;  /* 0xfffffce4001c7947 */ /* 0x000fec000383ffff */
.L_x_6721:
[----:B0-----:R0:W1:Y:S02]  /*353f0*/  SYNCS.PHASECHK.TRANS64.TRYWAIT P0, [R61+URZ+0x38890], R70 ;  /* 0x038890463d0075a7 */ /* 0x001064000800017f */
[----:B-1----:R-:W-:Y:S05]  /*35400*/  @!P0 NANOSLEEP.SYNCS 0x989680 ;  /* 0x009896800000895d */ /* 0x002fea0003900000 */
[----:B------:R-:W1:Y:S02]  /*35410*/  @!P0 SYNCS.PHASECHK.TRANS64 P0, [R61+URZ+0x38890], R70 ;  /* 0x038890463d0085a7 */ /* 0x000e64000800007f */
[----:B-1----:R-:W-:Y:S05]  /*35420*/  @!P0 BRA `(.L_x_6721) ;  /* 0xfffffffc00f08947 */ /* 0x002fea000383ffff */
[----:B------:R-:W-:Y:S05]  /*35430*/  BRA `(.L_x_7062) ;  /* 0xfffffcec001c7947 */ /* 0x000fea000383ffff */
.L_x_6722:
[----:B------:R-:W-:Y:S01]  /*35440*/  BSSY B1, `(.L_x_7063) ;  /* 0x0000007000017945 */ /* 0x000fe20003800000 */
[----:B------:R-:W-:Y:S02]  /*35450*/  IMAD.MOV.U32 R12, RZ, RZ, RZ ;  /* 0x000000ffff0c7224 */ /* 0x000fe400078e00ff */
[----:B------:R-:W-:Y:S02]  /*35460*/  IMAD.MOV.U32 R11, RZ, RZ, 0x1c1f ;  /* 0x00001c1fff0b7424 */ /* 0x000fe400078e00ff */
[----:B------:R-:W-:-:S07]  /*35470*/  IMAD.MOV.U32 R15, RZ, RZ, -0x1 ;  /* 0xffffffffff0f7424 */ /* 0x000fce00078e00ff */
[----:B0-----:R-:W-:Y:S05]  /*35480*/  WARPSYNC.COLLECTIVE R15, `(.L_x_7064) ;  /* 0x000000000f087348 */ /* 0x001fea0003c00000 */
[----:B------:R1:W2:Y:S02]  /*35490*/  SHFL.IDX P6, R14, R13, R12, R11 ;  /* 0x0000000c0d0e7389 */ /* 0x0002a400000c000b */
[----:B012---:R-:W-:Y:S01]  /*354a0*/  ENDCOLLECTIVE ;  /* 0x000000000000791b */ /* 0x007fe20003800000 */
.L_x_7064:
[----:B------:R-:W-:Y:S05]  /*354b0*/  BSYNC B1 ;  /* 0x0000000000017941 */ /* 0x000fea0003800000 */
.L_x_7063:
        /* <DEDUP_REMOVED lines=8> */
.L_x_7065:
[----:B------:R-:W-:Y:S05]  /*35540*/  BRA `(.L_x_7066) ;  /* 0xfffffcec00447947 */ /* 0x000fea000383ffff */
.L_x_6725:
[----:B-1----:R1:W4:Y:S02]  /*35550*/  SYNCS.PHASECHK.TRANS64.TRYWAIT P5, [R61+URZ+0x388b0], R70 ;  /* 0x0388b0463d0075a7 */ /* 0x00232400080a017f */
[----:B----4-:R-:W-:Y:S05]  /*35560*/  @!P5 NANOSLEEP.SYNCS 0x989680 ;  /* 0x009896800000d95d */ /* 0x010fea0003900000 */
[----:B------:R-:W4:Y:S02]  /*35570*/  @!P5 SYNCS.PHASECHK.TRANS64 P5, [R61+URZ+0x388b0], R70 ;  /* 0x0388b0463d00d5a7 */ /* 0x000f2400080a007f */
[----:B----4-:R-:W-:Y:S05]  /*35580*/  @!P5 BRA `(.L_x_6725) ;  /* 0xfffffffc00f0d947 */ /* 0x010fea000383ffff */
[----:B------:R-:W-:Y:S05]  /*35590*/  BRA `(.L_x_7067) ;  /* 0xfffffcec00cc7947 */ /* 0x000fea000383ffff */
.L_x_6767:
        /* <DEDUP_REMOVED lines=8> */
.L_x_7069:
[----:B------:R-:W-:Y:S05]  /*35620*/  BSYNC B1 ;  /* 0x0000000000017941 */ /* 0x000fea0003800000 */
.L_x_7068:
        /* <DEDUP_REMOVED lines=8> */
.L_x_7070:
[----:B------:R-:W-:Y:S02]  /*356b0*/  IMAD.MOV.U32 R13, RZ, RZ, R67 ;  /* 0x000000ffff0d7224 */ /* 0x000fe400078e0043 */
[----:B------:R-:W-:-:S07]  /*356c0*/  IMAD.MOV.U32 R6, RZ, RZ, R14 ;  /* 0x000000ffff067224 */ /* 0x000fce00078e000e */
[----:B------:R-:W-:Y:S05]  /*356d0*/  WARPSYNC.COLLECTIVE R15, `(.L_x_7071) ;  /* 0x000000000f087348 */ /* 0x000fea0003c00000 */
[----:B------:R0:W1:Y:S02]  /*356e0*/  SHFL.IDX P6, R14, R13, R12, R11 ;  /* 0x0000000c0d0e7389 */ /* 0x00006400000c000b */
[----:B01----:R-:W-:Y:S01]  /*356f0*/  ENDCOLLECTIVE ;  /* 0x000000000000791b */ /* 0x003fe20003800000 */
.L_x_7071:
[----:B------:R-:W-:Y:S02]  /*35700*/  IMAD.MOV.U32 R13, RZ, RZ, R66 ;  /* 0x000000ffff0d7224 */ /* 0x000fe400078e0042 */
[----:B------:R-:W-:-:S07]  /*35710*/  IMAD.MOV.U32 R7, RZ, RZ, R14 ;  /* 0x000000ffff077224 */ /* 0x000fce00078e000e */
[----:B------:R-:W-:Y:S05]  /*35720*/  WARPSYNC.COLLECTIVE R15, `(.L_x_7072) ;  /* 0x000000000f087348 */ /* 0x000fea0003c00000 */
[----:B------:R0:W1:Y:S02]  /*35730*/  SHFL.IDX P6, R14, R13, R12, R11 ;  /* 0x0000000c0d0e7389 */ /* 0x00006400000c000b */
[----:B01----:R-:W-:Y:S01]  /*35740*/  ENDCOLLECTIVE ;  /* 0x000000000000791b */ /* 0x003fe20003800000 */
.L_x_7072:
[----:B------:R-:W-:Y:S01]  /*35750*/  IMAD.MOV.U32 R8, RZ, RZ, R14 ;  /* 0x000000ffff087224 */ /* 0x000fe200078e000e */
[----:B------:R-:W-:Y:S06]  /*35760*/  BRA `(.L_x_7073) ;  /* 0xfffffd9000547947 */ /* 0x000fec000383ffff */
.L_x_6770:
[----:B------:R-:W-:Y:S01]  /*35770*/  BSSY B1, `(.L_x_7074) ;  /* 0x0000008000017945 */ /* 0x000fe20003800000 */
[----:B------:R-:W-:Y:S02]  /*35780*/  IMAD.MOV.U32 R13, RZ, RZ, R36 ;  /* 0x000000ffff0d7224 */ /* 0x000fe400078e0024 */
[----:B------:R-:W-:Y:S02]  /*35790*/  IMAD.MOV.U32 R12, RZ, RZ, 0x1 ;  /* 0x00000001ff0c7424 */ /* 0x000fe400078e00ff */
[----:B------:R-:W-:Y:S02]  /*357a0*/  IMAD.MOV.U32 R11, RZ, RZ, 0x1c1f ;  /* 0x00001c1fff0b7424 */ /* 0x000fe400078e00ff */
[----:B------:R-:W-:-:S07]  /*357b0*/  IMAD.MOV.U32 R15, RZ, RZ, -0x1 ;  /* 0xffffffffff0f7424 */ /* 0x000fce00078e00ff */
[----:B0--34-:R-:W-:Y:S05]  /*357c0*/  WARPSYNC.COLLECTIVE R15, `(.L_x_7075) ;  /* 0x000000000f087348 */ /* 0x019fea0003c00000 */
[----:B------:R1:W2:Y:S02]  /*357d0*/  SHFL.IDX P6, R14, R13, R12, R11 ;  /* 0x0000000c0d0e7389 */ /* 0x0002a400000c000b */
[----:B01234-:R-:W-:Y:S01]  /*357e0*/  ENDCOLLECTIVE ;  /* 0x000000000000791b */ /* 0x01ffe20003800000 */
.L_x_7075:
[----:B------:R-:W-:Y:S05]  /*357f0*/  BSYNC B1 ;  /* 0x0000000000017941 */ /* 0x000fea0003800000 */
.L_x_7074:
        /* <DEDUP_REMOVED lines=8> */
.L_x_7076:
[----:B------:R-:W-:Y:S02]  /*35880*/  IMAD.MOV.U32 R13, RZ, RZ, R67 ;  /* 0x000000ffff0d7224 */ /* 0x000fe400078e0043 */
[----:B------:R-:W-:-:S07]  /*35890*/  IMAD.MOV.U32 R6, RZ, RZ, R14 ;  /* 0x000000ffff067224 */ /* 0x000fce00078e000e */
[----:B------:R-:W-:Y:S05]  /*358a0*/  WARPSYNC.COLLECTIVE R15, `(.L_x_7077) ;  /* 0x000000000f087348 */ /* 0x000fea0003c00000 */
[----:B------:R0:W1:Y:S02]  /*358b0*/  SHFL.IDX P6, R14, R13, R12, R11 ;  /* 0x0000000c0d0e7389 */ /* 0x00006400000c000b */
[----:B01----:R-:W-:Y:S01]  /*358c0*/  ENDCOLLECTIVE ;  /* 0x000000000000791b */ /* 0x003fe20003800000 */
.L_x_7077:
[----:B------:R-:W-:Y:S02]  /*358d0*/  IMAD.MOV.U32 R13, RZ, RZ, R66 ;  /* 0x000000ffff0d7224 */ /* 0x000fe400078e0042 */
[----:B------:R-:W-:-:S07]  /*358e0*/  IMAD.MOV.U32 R7, RZ, RZ, R14 ;  /* 0x000000ffff077224 */ /* 0x000fce00078e000e */
[----:B------:R-:W-:Y:S05]  /*358f0*/  WARPSYNC.COLLECTIVE R15, `(.L_x_7078) ;  /* 0x000000000f087348 */ /* 0x000fea0003c00000 */
[----:B------:R0:W1:Y:S02]  /*35900*/  SHFL.IDX P6, R14, R13, R12, R11 ;  /* 0x0000000c0d0e7389 */ /* 0x00006400000c000b */
[----:B01----:R-:W-:Y:S01]  /*35910*/  ENDCOLLECTIVE ;  /* 0x000000000000791b */ /* 0x003fe20003800000 */
.L_x_7078:
[----:B------:R-:W-:Y:S05]  /*35920*/  BRA `(.L_x_7079) ;  /* 0xfffffd9000c07947 */ /* 0x000fea000383ffff */
.L_x_6774:
[----:B-1----:R1:W4:Y:S02]  /*35930*/  SYNCS.PHASECHK.TRANS64.TRYWAIT P0, [R2+URZ+0x38800], R67 ;  /* 0x03880043020075a7 */ /* 0x002324000800017f */
[----:B----4-:R-:W-:Y:S05]  /*35940*/  @!P0 NANOSLEEP.SYNCS 0x989680 ;  /* 0x009896800000895d */ /* 0x010fea0003900000 */
[----:B------:R-:W4:Y:S02]  /*35950*/  @!P0 SYNCS.PHASECHK.TRANS64 P0, [R2+URZ+0x38800], R67 ;  /* 0x03880043020085a7 */ /* 0x000f24000800007f */
[----:B----4-:R-:W-:Y:S05]  /*35960*/  @!P0 BRA `(.L_x_6774) ;  /* 0xfffffffc00f08947 */ /* 0x010fea000383ffff */
[----:B------:R-:W-:Y:S05]  /*35970*/  BRA `(.L_x_7080) ;  /* 0xfffffd94004c7947 */ /* 0x000fea000383ffff */
.L_x_6782:
        /* <DEDUP_REMOVED lines=9> */
.L_x_7082:
[----:B------:R-:W-:Y:S05]  /*35a10*/  BSYNC B1 ;  /* 0x0000000000017941 */ /* 0x000fea0003800000 */
.L_x_7081:
        /* <DEDUP_REMOVED lines=10> */
.L_x_7083:
        /* <DEDUP_REMOVED lines=8> */
.L_x_7084:
[----:B------:R-:W-:-:S05]  /*35b40*/  @!P1 IADD3 R8, P2, R4, R7, RZ ;  /* 0x0000000704089210 */ /* 0x000fca0007f5e0ff */
[----:B------:R-:W-:Y:S02]  /*35b50*/  @!P1 IMAD.X R9, R3, 0x1, R6, P2 ;  /* 0x0000000103099824 */ /* 0x000fe400010e0606 */
[----:B------:R-:W-:Y:S02]  /*35b60*/  IMAD.MOV.U32 R13, RZ, RZ, R68 ;  /* 0x000000ffff0d7224 */ /* 0x000fe400078e0044 */
[----:B------:R-:W-:-:S07]  /*35b70*/  IMAD.MOV.U32 R5, RZ, RZ, R14 ;  /* 0x000000ffff057224 */ /* 0x000fce00078e000e */
[----:B------:R-:W-:Y:S05]  /*35b80*/  WARPSYNC.COLLECTIVE R15, `(.L_x_7085) ;  /* 0x000000000f087348 */ /* 0x000fea0003c00000 */
[----:B------:R0:W1:Y:S02]  /*35b90*/  SHFL.IDX P6, R14, R13, R12, R11 ;  /* 0x0000000c0d0e7389 */ /* 0x00006400000c000b */
[----:B01----:R-:W-:Y:S01]  /*35ba0*/  ENDCOLLECTIVE ;  /* 0x000000000000791b */ /* 0x003fe20003800000 */
.L_x_7085:
[----:B------:R-:W2:Y:S01]  /*35bb0*/  @!P1 LD.E.128 R8, desc[UR46][R8.64] ;  /* 0x0000002e08089980 */ /* 0x000ea2000c101d00 */
[----:B------:R-:W-:-:S05]  /*35bc0*/  @!P1 IADD3 R4, P2, R14, R7, RZ ;  /* 0x000000070e049210 */ /* 0x000fca0007f5e0ff */
[----:B------:R-:W-:-:S06]  /*35bd0*/  @!P1 IMAD.X R5, R5, 0x1, R6, P2 ;  /* 0x0000000105059824 */ /* 0x000fcc00010e0606 */
[----:B------:R-:W5:Y:S01]  /*35be0*/  @!P1 LD.E.128 R4, desc[UR46][R4.64] ;  /* 0x0000002e04049980 */ /* 0x000f62000c101d00 */
[----:B------:R-:W-:Y:S01]  /*35bf0*/  CS2R R20, SRZ ;  /* 0x0000000000147805 */ /* 0x000fe2000001ff00 */
[----:B------:R-:W-:Y:S01]  /*35c00*/  IMAD.MOV.U32 R13, RZ, RZ, R26 ;  /* 0x000000ffff0d7224 */ /* 0x000fe200078e001a */
[----:B------:R-:W-:Y:S01]  /*35c10*/  CS2R R58, SRZ ;  /* 0x00000000003a7805 */ /* 0x000fe2000001ff00 */
[----:B------:R-:W-:Y:S01]  /*35c20*/  IMAD.MOV.U32 R12, RZ, RZ, 0x1 ;  /* 0x00000001ff0c7424 */ /* 0x000fe200078e00ff */
[----:B------:R-:W-:Y:S02]  /*35c30*/  CS2R R66, SRZ ;  /* 0x0000000000427805 */ /* 0x000fe4000001ff00 */
[----:B------:R-:W-:Y:S01]  /*35c40*/  CS2R R64, SRZ ;  /* 0x0000000000407805 */ /* 0x000fe2000001ff00 */
[----:B--2---:R-:W-:Y:S02]  /*35c50*/  @!P1 IMAD.MOV.U32 R21, RZ, RZ, R11 ;  /* 0x000000ffff159224 */ /* 0x004fe400078e000b */
[----:B------:R-:W-:-:S02]  /*35c60*/  IMAD.MOV.U32 R11, RZ, RZ, 0x1c1f ;  /* 0x00001c1fff0b7424 */ /* 0x000fc400078e00ff */
[----:B------:R-:W-:Y:S02]  /*35c70*/  @!P1 IMAD.MOV.U32 R20, RZ, RZ, R10 ;  /* 0x000000ffff149224 */ /* 0x000fe400078e000a */
[----:B------:R-:W-:-:S07]  /*35c80*/  @!P1 IMAD.MOV.U32 R59, RZ, RZ, R9 ;  /* 0x000000ffff3b9224 */ /* 0x000fce00078e0009 */
[----:B-----5:R-:W-:Y:S05]  /*35c90*/  WARPSYNC.COLLECTIVE R15, `(.L_x_7086) ;  /* 0x000000000f087348 */ /* 0x020fea0003c00000 */
[----:B------:R0:W1:Y:S02]  /*35ca0*/  SHFL.IDX P6, R14, R13, R12, R11 ;  /* 0x0000000c0d0e7389 */ /* 0x00006400000c000b */
[----:B01---5:R-:W-:Y:S01]  /*35cb0*/  ENDCOLLECTIVE ;  /* 0x000000000000791b */ /* 0x023fe20003800000 */
.L_x_7086:
[----:B------:R-:W-:Y:S02]  /*35cc0*/  IMAD.MOV.U32 R3, RZ, RZ, R20 ;  /* 0x000000ffff037224 */ /* 0x000fe400078e0014 */
[----:B------:R-:W-:Y:S02]  /*35cd0*/  @!P1 IMAD.MOV.U32 R58, RZ, RZ, R8 ;  /* 0x000000ffff3a9224 */ /* 0x000fe400078e0008 */
[----:B------:R-:W-:Y:S01]  /*35ce0*/  IMAD.MOV.U32 R9, RZ, RZ, R59 ;  /* 0x000000ffff097224 */ /* 0x000fe200078e003b */
[----:B------:R-:W-:Y:S01]  /*35cf0*/  PRMT R82, R3, 0x7610, R82 ;  /* 0x0000761003527816 */ /* 0x000fe20000000052 */
[----:B------:R-:W-:Y:S02]  /*35d00*/  IMAD.MOV.U32 R10, RZ, RZ, R21 ;  /* 0x000000ffff0a7224 */ /* 0x000fe400078e0015 */
[----:B------:R-:W-:-:S03]  /*35d10*/  IMAD.MOV.U32 R8, RZ, RZ, R58 ;  /* 0x000000ffff087224 */ /* 0x000fc600078e003a */
[----:B------:R-:W-:Y:S01]  /*35d20*/  PRMT R74, R74, 0x5410, R10 ;  /* 0x000054104a4a7816 */ /* 0x000fe2000000000a */
[--C-:B------:R-:W-:Y:S01]  /*35d30*/  IMAD.MOV.U32 R13, RZ, RZ, R36.reuse ;  /* 0x000000ffff0d7224 */ /* 0x100fe200078e0024 */
[----:B------:R-:W-:Y:S01]  /*35d40*/  PRMT R36, R9, 0x7610, R36 ;  /* 0x0000761009247816 */ /* 0x000fe20000000024 */
[----:B------:R-:W-:Y:S01]  /*35d50*/  @!P1 IMAD.MOV.U32 R66, RZ, RZ, R4 ;  /* 0x000000ffff429224 */ /* 0x000fe200078e0004 */
[----:B------:R-:W-:Y:S01]  /*35d60*/  PRMT R69, R8, 0x7610, R69 ;  /* 0x0000761008457816 */ /* 0x000fe20000000045 */
[----:B------:R-:W-:Y:S02]  /*35d70*/  @!P1 IMAD.MOV.U32 R67, RZ, RZ, R5 ;  /* 0x000000ffff439224 */ /* 0x000fe400078e0005 */
[----:B------:R-:W-:Y:S02]  /*35d80*/  @!P1 IMAD.MOV.U32 R64, RZ, RZ, R6 ;  /* 0x000000ffff409224 */ /* 0x000fe400078e0006 */
[----:B------:R-:W-:Y:S02]  /*35d90*/  @!P1 IMAD.MOV.U32 R65, RZ, RZ, R7 ;  /* 0x000000ffff419224 */ /* 0x000fe400078e0007 */
[----:B------:R-:W-:-:S07]  /*35da0*/  IMAD.MOV.U32 R3, RZ, RZ, R14 ;  /* 0x000000ffff037224 */ /* 0x000fce00078e000e */
[----:B------:R-:W-:Y:S05]  /*35db0*/  WARPSYNC.COLLECTIVE R15, `(.L_x_7087) ;  /* 0x000000000f087348 */ /* 0x000fea0003c00000 */
[----:B------:R0:W1:Y:S02]  /*35dc0*/  SHFL.IDX P6, R14, R13, R12, R11 ;  /* 0x0000000c0d0e7389 */ /* 0x00006400000c000b */
[----:B01----:R-:W-:Y:S01]  /*35dd0*/  ENDCOLLECTIVE ;  /* 0x000000000000791b */ /* 0x003fe20003800000 */
.L_x_7087:
[----:B------:R-:W-:Y:S02]  /*35de0*/  IMAD.MOV.U32 R6, RZ, RZ, R66 ;  /* 0x000000ffff067224 */ /* 0x000fe400078e0042 */
[----:B------:R-:W-:Y:S02]  /*35df0*/  IMAD.MOV.U32 R7, RZ, RZ, R67 ;  /* 0x000000ffff077224 */ /* 0x000fe400078e0043 */
[----:B------:R-:W-:Y:S01]  /*35e00*/  IMAD.MOV.U32 R4, RZ, RZ, R64 ;  /* 0x000000ffff047224 */ /* 0x000fe200078e0040 */
[----:B------:R-:W-:Y:S01]  /*35e10*/  PRMT R87, R6, 0x7610, R87 ;  /* 0x0000761006577816 */ /* 0x000fe20000000057 */
[----:B------:R-:W-:Y:S01]  /*35e20*/  IMAD.MOV.U32 R5, RZ, RZ, R65 ;  /* 0x000000ffff057224 */ /* 0x000fe200078e0041 */
[----:B------:R-:W-:Y:S02]  /*35e30*/  PRMT R88, R7, 0x7610, R88 ;  /* 0x0000761007587816 */ /* 0x000fe40000000058 */
[----:B------:R-:W-:Y:S02]  /*35e40*/  CS2R R6, SRZ ;  /* 0x0000000000067805 */ /* 0x000fe4000001ff00 */
[----:B------:R-:W-:-:S02]  /*35e50*/  PRMT R36, R36, 0x5410, R4 ;  /* 0x0000541024247816 */ /* 0x000fc40000000004 */
[----:B------:R-:W-:Y:S01]  /*35e60*/  PRMT R86, R5, 0x7610, R86 ;  /* 0x0000761005567816 */ /* 0x000fe20000000056 */
[----:B------:R-:W-:Y:S02]  /*35e70*/  IMAD.MOV.U32 R13, RZ, RZ, R25 ;  /* 0x000000ffff0d7224 */ /* 0x000fe400078e0019 */
[----:B------:R-:W-:-:S07]  /*35e80*/  IMAD.MOV.U32 R24, RZ, RZ, R14 ;  /* 0x000000ffff187224 */ /* 0x000fce00078e000e */
[----:B------:R-:W-:Y:S05]  /*35e90*/  WARPSYNC.COLLECTIVE R15, `(.L_x_7088) ;  /* 0x000000000f087348 */ /* 0x000fea0003c00000 */
[----:B------:R0:W1:Y:S02]  /*35ea0*/  SHFL.IDX P6, R14, R13, R12, R11 ;  /* 0x0000000c0d0e7389 */ /* 0x00006400000c000b */
[----:B01----:R-:W-:Y:S01]  /*35eb0*/  ENDCOLLECTIVE ;  /* 0x000000000000791b */ /* 0x003fe20003800000 */
.L_x_7088:
[----:B------:R-:W-:Y:S02]  /*35ec0*/  IMAD.MOV.U32 R13, RZ, RZ, R68 ;  /* 0x000000ffff0d7224 */ /* 0x000fe400078e0044 */
[----:B------:R-:W-:-:S07]  /*35ed0*/  IMAD.MOV.U32 R25, RZ, RZ, R14 ;  /* 0x000000ffff197224 */ /* 0x000fce00078e000e */
[----:B------:R-:W-:Y:S05]  /*35ee0*/  WARPSYNC.COLLECTIVE R15, `(.L_x_7089) ;  /* 0x000000000f087348 */ /* 0x000fea0003c00000 */
[----:B------:R0:W1:Y:S02]  /*35ef0*/  SHFL.IDX P6, R14, R13, R12, R11 ;  /* 0x0000000c0d0e7389 */ /* 0x00006400000c000b */
[----:B01----:R-:W-:Y:S01]  /*35f00*/  ENDCOLLECTIVE ;  /* 0x000000000000791b */ /* 0x003fe20003800000 */
.L_x_7089:
[----:B------:R-:W-:Y:S05]  /*35f10*/  BRA `(.L_x_7090) ;  /* 0xfffffda000cc7947 */ /* 0x000fea000383ffff */
.L_x_6786:
[----:B0-----:R0:W1:Y:S02]  /*35f20*/  SYNCS.PHASECHK.TRANS64.TRYWAIT P1, [R2+URZ+0x38800], R13 ;  /* 0x0388000d020075a7 */ /* 0x001064000802017f */
[----:B-1----:R-:W-:Y:S05]  /*35f30*/  @!P1 NANOSLEEP.SYNCS 0x989680 ;  /* 0x009896800000995d */ /* 0x002fea0003900000 */
[----:B------:R-:W1:Y:S02]  /*35f40*/  @!P1 SYNCS.PHASECHK.TRANS64 P1, [R2+URZ+0x38800], R13 ;  /* 0x0388000d020095a7 */ /* 0x000e64000802007f */
[----:B-1----:R-:W-:Y:S05]  /*35f50*/  @!P1 BRA `(.L_x_6786) ;  /* 0xfffffffc00f09947 */ /* 0x002fea000383ffff */
[----:B------:R-:W-:Y:S05]  /*35f60*/  BRA `(.L_x_7091) ;  /* 0xfffffda400287947 */ /* 0x000fea000383ffff */
.L_x_6800:
[----:B-1----:R1:W2:Y:S02]  /*35f70*/  SYNCS.PHASECHK.TRANS64.TRYWAIT P0, [R6+URZ], R7 ;  /* 0x00000007060075a7 */ /* 0x0022a4000800017f */
[----:B--2---:R-:W-:Y:S05]  /*35f80*/  @!P0 NANOSLEEP.SYNCS 0x989680 ;  /* 0x009896800000895d */ /* 0x004fea0003900000 */
[----:B------:R-:W2:Y:S02]  /*35f90*/  @!P0 SYNCS.PHASECHK.TRANS64 P0, [R6+URZ], R7 ;  /* 0x00000007060085a7 */ /* 0x000ea4000800007f */
[----:B--2---:R-:W-:Y:S05]  /*35fa0*/  @!P0 BRA `(.L_x_6800) ;  /* 0xfffffffc00f08947 */ /* 0x004fea000383ffff */
[----:B------:R-:W-:Y:S05]  /*35fb0*/  BRA `(.L_x_6799) ;  /* 0xfffffdb800fc7947 */ /* 0x000fea000383ffff */
.L_x_6807:
[----:B-1----:R1:W2:Y:S02]  /*35fc0*/  SYNCS.PHASECHK.TRANS64.TRYWAIT P0, [R2+URZ], R3 ;  /* 0x00000003020075a7 */ /* 0x0022a4000800017f */
[----:B--2---:R-:W-:Y:S05]  /*35fd0*/  @!P0 NANOSLEEP.SYNCS 0x989680 ;  /* 0x009896800000895d */ /* 0x004fea0003900000 */
[----:B------:R-:W2:Y:S02]  /*35fe0*/  @!P0 SYNCS.PHASECHK.TRANS64 P0, [R2+URZ], R3 ;  /* 0x00000003020085a7 */ /* 0x000ea4000800007f */
[----:B--2---:R-:W-:Y:S05]  /*35ff0*/  @!P0 BRA `(.L_x_6807) ;  /* 0xfffffffc00f08947 */ /* 0x004fea000383ffff */
[----:B------:R-:W-:Y:S05]  /*36000*/  BRA `(.L_x_6806) ;  /* 0xfffffdc000087947 */ /* 0x000fea000383ffff */
.L_x_6838:
[----:B-1----:R1:W2:Y:S02]  /*36010*/  SYNCS.PHASECHK.TRANS64.TRYWAIT P0, [R6+URZ], R7 ;  /* 0x00000007060075a7 */ /* 0x0022a4000800017f */
[----:B--2---:R-:W-:Y:S05]  /*36020*/  @!P0 NANOSLEEP.SYNCS 0x989680 ;  /* 0x009896800000895d */ /* 0x004fea0003900000 */
[----:B------:R-:W2:Y:S02]  /*36030*/  @!P0 SYNCS.PHASECHK.TRANS64 P0, [R6+URZ], R7 ;  /* 0x00000007060085a7 */ /* 0x000ea4000800007f */
[----:B--2---:R-:W-:Y:S05]  /*36040*/  @!P0 BRA `(.L_x_6838) ;  /* 0xfffffffc00f08947 */ /* 0x004fea000383ffff */
[----:B------:R-:W-:Y:S05]  /*36050*/  BRA `(.L_x_6837) ;  /* 0xfffffe38004c7947 */ /* 0x000fea000383ffff */
.L_x_6845:
[----:B-1----:R1:W2:Y:S02]  /*36060*/  SYNCS.PHASECHK.TRANS64.TRYWAIT P0, [R12+URZ], R13 ;  /* 0x0000000d0c0075a7 */ /* 0x0022a4000800017f */
[----:B--2---:R-:W-:Y:S05]  /*36070*/  @!P0 NANOSLEEP.SYNCS 0x989680 ;  /* 0x009896800000895d */ /* 0x004fea0003900000 */
[----:B------:R-:W2:Y:S02]  /*36080*/  @!P0 SYNCS.PHASECHK.TRANS64 P0, [R12+URZ], R13 ;  /* 0x0000000d0c0085a7 */ /* 0x000ea4000800007f */
[----:B--2---:R-:W-:Y:S05]  /*36090*/  @!P0 BRA `(.L_x_6845) ;  /* 0xfffffffc00f08947 */ /* 0x004fea000383ffff */
[----:B------:R-:W-:Y:S05]  /*360a0*/  BRA `(.L_x_6844) ;  /* 0xfffffe3c00587947 */ /* 0x000fea000383ffff */
.L_x_6862:
[----:B-1----:R1:W2:Y:S02]  /*360b0*/  SYNCS.PHASECHK.TRANS64.TRYWAIT P0, [R6+URZ], R7 ;  /* 0x00000007060075a7 */ /* 0x0022a4000800017f */
[----:B--2---:R-:W-:Y:S05]  /*360c0*/  @!P0 NANOSLEEP.SYNCS 0x989680 ;  /* 0x009896800000895d */ /* 0x004fea0003900000 */
[----:B------:R-:W2:Y:S02]  /*360d0*/  @!P0 SYNCS.PHASECHK.TRANS64 P0, [R6+URZ], R7 ;  /* 0x00000007060085a7 */ /* 0x000ea4000800007f */
[----:B--2---:R-:W-:Y:S05]  /*360e0*/  @!P0 BRA `(.L_x_6862) ;  /* 0xfffffffc00f08947 */ /* 0x004fea000383ffff */
[----:B------:R-:W-:Y:S05]  /*360f0*/  BRA `(.L_x_6861) ;  /* 0xfffffea400687947 */ /* 0x000fea000383ffff */
.L_x_6869:
[----:B-1----:R1:W2:Y:S02]  /*36100*/  SYNCS.PHASECHK.TRANS64.TRYWAIT P0, [R12+URZ], R13 ;  /* 0x0000000d0c0075a7 */ /* 0x0022a4000800017f */
[----:B--2---:R-:W-:Y:S05]  /*36110*/  @!P0 NANOSLEEP.SYNCS 0x989680 ;  /* 0x009896800000895d */ /* 0x004fea0003900000 */
[----:B------:R-:W2:Y:S02]  /*36120*/  @!P0 SYNCS.PHASECHK.TRANS64 P0, [R12+URZ], R13 ;  /* 0x0000000d0c0085a7 */ /* 0x000ea4000800007f */
[----:B--2---:R-:W-:Y:S05]  /*36130*/  @!P0 BRA `(.L_x_6869) ;  /* 0xfffffffc00f08947 */ /* 0x004fea000383ffff */
[----:B------:R-:W-:Y:S05]  /*36140*/  BRA `(.L_x_6868) ;  /* 0xfffffea800747947 */ /* 0x000fea000383ffff */
.L_x_6925:
        /* <DEDUP_REMOVED lines=11> */
.L_x_7093:
[----:B------:R-:W-:Y:S05]  /*36200*/  BSYNC B1 ;  /* 0x0000000000017941 */ /* 0x000fea0003800000 */
.L_x_7092:
[----:B------:R-:W-:Y:S05]  /*36210*/  BRA `(.L_x_7094) ;  /* 0xffffff7800bc7947 */ /* 0x000fea000383ffff */
.L_x_6927:
[----:B------:R-:W-:Y:S01]  /*36220*/  BSSY B1, `(.L_x_7095) ;  /* 0x0000006000017945 */ /* 0x000fe20003800000 */
[----:B------:R-:W-:-:S07]  /*36230*/  IMAD.MOV.U32 R15, RZ, RZ, -0x1 ;  /* 0xffffffffff0f7424 */ /* 0x000fce00078e00ff */
[----:B0-----:R-:W-:Y:S05]  /*36240*/  WARPSYNC.COLLECTIVE R15, `(.L_x_7096) ;  /* 0x000000000f0c7348 */ /* 0x001fea0003c00000 */
[----:B------:R-:W-:Y:S02]  /*36250*/  ELECT P6, UR62, PT ;  /* 0x00000000003e782f */ /* 0x000fe400038c0000 */
[----:B------:R-:W-:Y:S01]  /*36260*/  MOV R14, UR62 ;  /* 0x0000003e000e7c02 */ /* 0x000fe20008000f00 */
[----:B0-----:R-:W-:Y:S10]  /*36270*/  ENDCOLLECTIVE ;  /* 0x000000000000791b */ /* 0x001ff40003800000 */
.L_x_7096:
[----:B------:R-:W-:Y:S05]  /*36280*/  BSYNC B1 ;  /* 0x0000000000017941 */ /* 0x000fea0003800000 */
.L_x_7095:
[----:B------:R-:W-:Y:S05]  /*36290*/  BRA `(.L_x_6926) ;  /* 0xffffff7800b47947 */ /* 0x000fea000383ffff */
.L_x_6929:
[----:B0-----:R0:W1:Y:S02]  /*362a0*/  SYNCS.PHASECHK.TRANS64.TRYWAIT P0, [R23+URZ+0x38820], R3 ;  /* 0x03882003170075a7 */ /* 0x001064000800017f */
[----:B-1----:R-:W-:Y:S05]  /*362b0*/  @!P0 NANOSLEEP.SYNCS 0x989680 ;  /* 0x009896800000895d */ /* 0x002fea0003900000 */
[----:B------:R-:W1:Y:S02]  /*362c0*/  @!P0 SYNCS.PHASECHK.TRANS64 P0, [R23+URZ+0x38820], R3 ;  /* 0x03882003170085a7 */ /* 0x000e64000800007f */
[----:B-1----:R-:W-:Y:S05]  /*362d0*/  @!P0 BRA `(.L_x_6929) ;  /* 0xfffffffc00f08947 */ /* 0x002fea000383ffff */
[----:B------:R-:W-:Y:S05]  /*362e0*/  BRA `(.L_x_7097) ;  /* 0xffffff7800c47947 */ /* 0x000fea000383ffff */
.L_x_6933:
[----:B0-----:R0:W1:Y:S02]  /*362f0*/  SYNCS.PHASECHK.TRANS64.TRYWAIT P0, [R3+URZ+0x388a0], R7 ;  /* 0x0388a007030075a7 */ /* 0x001064000800017f */
[----:B-1----:R-:W-:Y:S05]  /*36300*/  @!P0 NANOSLEEP.SYNCS 0x989680 ;  /* 0x009896800000895d */ /* 0x002fea0003900000 */
[----:B------:R-:W1:Y:S02]  /*36310*/  @!P0 SYNCS.PHASECHK.TRANS64 P0, [R3+URZ+0x388a0], R7 ;  /* 0x0388a007030085a7 */ /* 0x000e64000800007f */
[----:B-1----:R-:W-:Y:S05]  /*36320*/  @!P0 BRA `(.L_x_6933) ;  /* 0xfffffffc00f08947 */ /* 0x002fea000383ffff */
[----:B------:R-:W-:Y:S05]  /*36330*/  BRA `(.L_x_7098) ;  /* 0xffffff7800dc7947 */ /* 0x000fea000383ffff */
.L_x_6938:
[----:B-1----:R1:W2:Y:S02]  /*36340*/  SYNCS.PHASECHK.TRANS64.TRYWAIT P0, [R3+URZ+0x388c0], R7 ;  /* 0x0388c007030075a7 */ /* 0x0022a4000800017f */
[----:B--2---:R-:W-:Y:S05]  /*36350*/  @!P0 NANOSLEEP.SYNCS 0x989680 ;  /* 0x009896800000895d */ /* 0x004fea0003900000 */
[----:B------:R-:W2:Y:S02]  /*36360*/  @!P0 SYNCS.PHASECHK.TRANS64 P0, [R3+URZ+0x388c0], R7 ;  /* 0x0388c007030085a7 */ /* 0x000ea4000800007f */
[----:B--2---:R-:W-:Y:S05]  /*36370*/  @!P0 BRA `(.L_x_6938) ;  /* 0xfffffffc00f08947 */ /* 0x004fea000383ffff */
[----:B------:R-:W-:Y:S05]  /*36380*/  BRA `(.L_x_7099) ;  /* 0xffffff7c00587947 */ /* 0x000fea000383ffff */
.L_x_6952:
[----:B0-----:R0:W1:Y:S02]  /*36390*/  SYNCS.PHASECHK.TRANS64.TRYWAIT P1, [R10+URZ+0x388a0], R2 ;  /* 0x0388a0020a0075a7 */ /* 0x001064000802017f */
[----:B-1----:R-:W-:Y:S05]  /*363a0*/  @!P1 NANOSLEEP.SYNCS 0x989680 ;  /* 0x009896800000995d */ /* 0x002fea0003900000 */
[----:B------:R-:W1:Y:S02]  /*363b0*/  @!P1 SYNCS.PHASECHK.TRANS64 P1, [R10+URZ+0x388a0], R2 ;  /* 0x0388a0020a0095a7 */ /* 0x000e64000802007f */
[----:B-1----:R-:W-:Y:S05]  /*363c0*/  @!P1 BRA `(.L_x_6952) ;  /* 0xfffffffc00f09947 */ /* 0x002fea000383ffff */
[----:B------:R-:W-:Y:S05]  /*363d0*/  BRA `(.L_x_7100) ;  /* 0xffffff8400bc7947 */ /* 0x000fea000383ffff */
.L_x_6957:
[----:B-1----:R1:W2:Y:S02]  /*363e0*/  SYNCS.PHASECHK.TRANS64.TRYWAIT P1, [R10+URZ+0x388c0], R2 ;  /* 0x0388c0020a0075a7 */ /* 0x0022a4000802017f */
[----:B--2---:R-:W-:Y:S05]  /*363f0*/  @!P1 NANOSLEEP.SYNCS 0x989680 ;  /* 0x009896800000995d */ /* 0x004fea0003900000 */
[----:B------:R-:W2:Y:S02]  /*36400*/  @!P1 SYNCS.PHASECHK.TRANS64 P1, [R10+URZ+0x388c0], R2 ;  /* 0x0388c0020a0095a7 */ /* 0x000ea4000802007f */
[----:B--2---:R-:W-:Y:S05]  /*36410*/  @!P1 BRA `(.L_x_6957) ;  /* 0xfffffffc00f09947 */ /* 0x004fea000383ffff */
[----:B------:R-:W-:Y:S05]  /*36420*/  BRA `(.L_x_7101) ;  /* 0xffffff8800347947 */ /* 0x000fea000383ffff */
.L_x_6985:
[----:B------:R-:W-:Y:S01]  /*36430*/  SHF.R.U32.HI R12, RZ, 0x5, R20 ;  /* 0x00000005ff0c7819 */ /* 0x000fe20000011614 */
[----:B------:R-:W-:Y:S01]  /*36440*/  BSSY B0, `(.L_x_7102) ;  /* 0x0000009000007945 */ /* 0x000fe20003800000 */
[----:B------:R-:W-:Y:S02]  /*36450*/  IMAD.MOV.U32 R11, RZ, RZ, 0x1f ;  /* 0x0000001fff0b7424 */ /* 0x000fe400078e00ff */
[----:B------:R-:W-:Y:S01]  /*36460*/  LOP3.LUT R12, R12, 0x3, RZ, 0xc0, !PT ;  /* 0x000000030c0c7812 */ /* 0x000fe200078ec0ff */
[----:B------:R-:W-:-:S04]  /*36470*/  IMAD.MOV.U32 R15, RZ, RZ, -0x1 ;  /* 0xffffffffff0f7424 */ /* 0x000fc800078e00ff */
[----:B------:R-:W-:Y:S02]  /*36480*/  IMAD.MOV.U32 R13, RZ, RZ, R12 ;  /* 0x000000ffff0d7224 */ /* 0x000fe400078e000c */
[----:B------:R-:W-:-:S07]  /*36490*/  IMAD.MOV.U32 R12, RZ, RZ, RZ ;  /* 0x000000ffff0c7224 */ /* 0x000fce00078e00ff */
[----:B0-----:R-:W-:Y:S05]  /*364a0*/  WARPSYNC.COLLECTIVE R15, `(.L_x_7103) ;  /* 0x000000000f087348 */ /* 0x001fea0003c00000 */
[----:B------:R1:W2:Y:S02]  /*364b0*/  SHFL.IDX P6, R14, R13, R12, R11 ;  /* 0x0000000c0d0e7389 */ /* 0x0002a400000c000b */
[----:B012---:R-:W-:Y:S01]  /*364c0*/  ENDCOLLECTIVE ;  /* 0x000000000000791b */ /* 0x007fe20003800000 */
.L_x_7103:
[----:B------:R-:W-:Y:S05]  /*364d0*/  BSYNC B0 ;  /* 0x0000000000007941 */ /* 0x000fea0003800000 */
.L_x_7102:
[----:B------:R-:W-:Y:S05]  /*364e0*/  BRA `(.L_x_7104) ;  /* 0xffffffa000307947 */ /* 0x000fea000383ffff */
.L_x_6988:
[----:B0-----:R0:W1:Y:S02]  /*364f0*/  SYNCS.PHASECHK.TRANS64.TRYWAIT P0, [R17+URZ+0x38840], R0 ;  /* 0x03884000110075a7 */ /* 0x001064000800017f */
[----:B-1----:R-:W-:Y:S05]  /*36500*/  @!P0 NANOSLEEP.SYNCS 0x989680 ;  /* 0x009896800000895d */ /* 0x002fea0003900000 */
[----:B------:R-:W1:Y:S02]  /*36510*/  @!P0 SYNCS.PHASECHK.TRANS64 P0, [R17+URZ+0x38840], R0 ;  /* 0x03884000110085a7 */ /* 0x000e64000800007f */
[----:B-1----:R-:W-:Y:S05]  /*36520*/  @!P0 BRA `(.L_x_6988) ;  /* 0xfffffffc00f08947 */ /* 0x002fea000383ffff */
[----:B------:R-:W-:Y:S05]  /*36530*/  BRA `(.L_x_7105) ;  /* 0xffffffa0006c7947 */ /* 0x000fea000383ffff */
.L_x_6989:
        /* <DEDUP_REMOVED lines=8> */
.L_x_7107:
[----:B------:R-:W-:Y:S05]  /*365c0*/  BSYNC B0 ;  /* 0x0000000000007941 */ /* 0x000fea0003800000 */
.L_x_7106:
        /* <DEDUP_REMOVED lines=9> */
.L_x_7108:
[----:B------:R-:W-:Y:S02]  /*36660*/  IMAD.MOV.U32 R13, RZ, RZ, R4 ;  /* 0x000000ffff0d7224 */ /* 0x000fe400078e0004 */
[----:B------:R-:W-:Y:S02]  /*36670*/  IMAD.MOV.U32 R12, RZ, RZ, 0x1 ;  /* 0x00000001ff0c7424 */ /* 0x000fe400078e00ff */
[----:B------:R-:W-:-:S07]  /*36680*/  IMAD.MOV.U32 R3, RZ, RZ, R14 ;  /* 0x000000ffff037224 */ /* 0x000fce00078e000e */
[----:B------:R-:W-:Y:S05]  /*36690*/  WARPSYNC.COLLECTIVE R15, `(.L_x_7109) ;  /* 0x000000000f087348 */ /* 0x000fea0003c00000 */
[----:B------:R0:W1:Y:S02]  /*366a0*/  SHFL.IDX P6, R14, R13, R12, R11 ;  /* 0x0000000c0d0e7389 */ /* 0x00006400000c000b */
[----:B01----:R-:W-:Y:S01]  /*366b0*/  ENDCOLLECTIVE ;  /* 0x000000000000791b */ /* 0x003fe20003800000 */
.L_x_7109:
        /* <DEDUP_REMOVED lines=15> */
.L_x_7110:
[----:B------:R-:W-:Y:S02]  /*367b0*/  @P0 IMAD R6, R5, 0x2, R23 ;  /* 0x0000000205060824 */ /* 0x000fe400078e0217 */
[----:B------:R-:W-:Y:S02]  /*367c0*/  IMAD.MOV.U32 R13, RZ, RZ, R4 ;  /* 0x000000ffff0d7224 */ /* 0x000fe400078e0004 */
[----:B------:R-:W-:Y:S02]  /*367d0*/  IMAD.MOV.U32 R12, RZ, RZ, 0x2 ;  /* 0x00000002ff0c7424 */ /* 0x000fe400078e00ff */
[----:B------:R-:W-:-:S07]  /*367e0*/  IMAD.MOV.U32 R3, RZ, RZ, R14 ;  /* 0x000000ffff037224 */ /* 0x000fce00078e000e */
[----:B------:R-:W-:Y:S05]  /*367f0*/  WARPSYNC.COLLECTIVE R15, `(.L_x_7111) ;  /* 0x000000000f087348 */ /* 0x000fea0003c00000 */
[----:B------:R0:W1:Y:S02]  /*36800*/  SHFL.IDX P6, R14, R13, R12, R11 ;  /* 0x0000000c0d0e7389 */ /* 0x00006400000c000b */
[----:B01----:R-:W-:Y:S01]  /*36810*/  ENDCOLLECTIVE ;  /* 0x000000000000791b */ /* 0x003fe20003800000 */
.L_x_7111:
        /* <DEDUP_REMOVED lines=15> */
.L_x_7112:
[----:B------:R-:W-:Y:S02]  /*36910*/  @P0 IMAD R6, R5, 0x2, R23 ;  /* 0x0000000205060824 */ /* 0x000fe400078e0217 */
[----:B------:R-:W-:Y:S02]  /*36920*/  IMAD.MOV.U32 R13, RZ, RZ, R4 ;  /* 0x000000ffff0d7224 */ /* 0x000fe400078e0004 */
[----:B------:R-:W-:Y:S02]  /*36930*/  IMAD.MOV.U32 R12, RZ, RZ, 0x3 ;  /* 0x00000003ff0c7424 */ /* 0x000fe400078e00ff */
[----:B------:R-:W-:-:S07]  /*36940*/  IMAD.MOV.U32 R3, RZ, RZ, R14 ;  /* 0x000000ffff037224 */ /* 0x000fce00078e000e */
[----:B------:R-:W-:Y:S05]  /*36950*/  WARPSYNC.COLLECTIVE R15, `(.L_x_7113) ;  /* 0x000000000f087348 */ /* 0x000fea0003c00000 */
[----:B------:R0:W1:Y:S02]  /*36960*/  SHFL.IDX P6, R14, R13, R12, R11 ;  /* 0x0000000c0d0e7389 */ /* 0x00006400000c000b */
[----:B01----:R-:W-:Y:S01]  /*36970*/  ENDCOLLECTIVE ;  /* 0x000000000000791b */ /* 0x003fe20003800000 */
.L_x_7113:
        /* <DEDUP_REMOVED lines=10> */
.L_x_7114:
[----:B------:R-:W-:Y:S01]  /*36a20*/  @!PT LDS RZ, [RZ] ;  /* 0x00000000fffff984 */ /* 0x000fe20000000800 */
[----:B------:R-:W-:Y:S01]  /*36a30*/  @!PT LDS RZ, [RZ] ;  /* 0x00000000fffff984 */ /* 0x000fe20000000800 */
[----:B------:R-:W-:Y:S01]  /*36a40*/  @!PT LDS RZ, [RZ] ;  /* 0x00000000fffff984 */ /* 0x000fe20000000800 */
[----:B------:R0:W-:Y:S01]  /*36a50*/  @P0 LDGSTS.E.BYPASS.LTC128B.128 [R6+0x23400], desc[UR46][R2.64], !P2 ;  /* 0x2340000002060fae */ /* 0x0001e2000d101d6e */
[----:B------:R-:W-:Y:S01]  /*36a60*/  IMAD.MOV.U32 R0, RZ, RZ, R14 ;  /* 0x000000ffff007224 */ /* 0x000fe200078e000e */
[----:B------:R-:W-:Y:S06]  /*36a70*/  BRA `(.L_x_7115) ;  /* 0xffffffa000207947 */ /* 0x000fec000383ffff */
.L_x_6994:
        /* <DEDUP_REMOVED lines=9> */
.L_x_7116:
        /* <DEDUP_REMOVED lines=10> */
.L_x_7117:
[----:B------:R-:W-:Y:S02]  /*36bb0*/  IMAD.MOV.U32 R13, RZ, RZ, R3 ;  /* 0x000000ffff0d7224 */ /* 0x000fe400078e0003 */
[----:B------:R-:W-:Y:S02]  /*36bc0*/  IMAD.MOV.U32 R12, RZ, RZ, 0x1 ;  /* 0x00000001ff0c7424 */ /* 0x000fe400078e00ff */
[----:B------:R-:W-:-:S07]  /*36bd0*/  IMAD.MOV.U32 R4, RZ, RZ, R14 ;  /* 0x000000ffff047224 */ /* 0x000fce00078e000e */
[----:B------:R-:W-:Y:S05]  /*36be0*/  WARPSYNC.COLLECTIVE R15, `(.L_x_7118) ;  /* 0x000000000f087348 */ /* 0x000fea0003c00000 */
[----:B------:R0:W1:Y:S02]  /*36bf0*/  SHFL.IDX P6, R14, R13, R12, R11 ;  /* 0x0000000c0d0e7389 */ /* 0x00006400000c000b */
[----:B01----:R-:W-:Y:S01]  /*36c00*/  ENDCOLLECTIVE ;  /* 0x000000000000791b */ /* 0x003fe20003800000 */
.L_x_7118:
        /* <DEDUP_REMOVED lines=12> */
.L_x_7119:
[----:B------:R-:W-:Y:S02]  /*36cd0*/  IMAD.MOV.U32 R13, RZ, RZ, R3 ;  /* 0x000000ffff0d7224 */ /* 0x000fe400078e0003 */
[----:B------:R-:W-:Y:S02]  /*36ce0*/  IMAD.MOV.U32 R12, RZ, RZ, 0x2 ;  /* 0x00000002ff0c7424 */ /* 0x000fe400078e00ff */
[----:B------:R-:W-:-:S07]  /*36cf0*/  IMAD.MOV.U32 R5, RZ, RZ, R14 ;  /* 0x000000ffff057224 */ /* 0x000fce00078e000e */
[----:B------:R-:W-:Y:S05]  /*36d00*/  WARPSYNC.COLLECTIVE R15, `(.L_x_7120) ;  /* 0x000000000f087348 */ /* 0x000fea0003c00000 */
[----:B------:R0:W1:Y:S02]  /*36d10*/  SHFL.IDX P6, R14, R13, R12, R11 ;  /* 0x0000000c0d0e7389 */ /* 0x00006400000c000b */
[----:B01----:R-:W-:Y:S01]  /*36d20*/  ENDCOLLECTIVE ;  /* 0x000000000000791b */ /* 0x003fe20003800000 */
.L_x_7120:
        /* <DEDUP_REMOVED lines=10> */
.L_x_7121:
        /* <DEDUP_REMOVED lines=11> */
.L_x_7122:
        /* <DEDUP_REMOVED lines=10> */
.L_x_7123:
[----:B------:R-:W-:Y:S01]  /*36f20*/  @!PT LDS RZ, [RZ] ;  /* 0x00000000fffff984 */ /* 0x000fe20000000800 */
[----:B------:R-:W-:Y:S01]  /*36f30*/  @!PT LDS RZ, [RZ] ;  /* 0x00000000fffff984 */ /* 0x000fe20000000800 */
[----:B------:R-:W-:Y:S01]  /*36f40*/  @!PT LDS RZ, [RZ] ;  /* 0x00000000fffff984 */ /* 0x000fe20000000800 */
[----:B------:R0:W-:Y:S01]  /*36f50*/  @!P0 LDGSTS.E.BYPASS.LTC128B.128 [R26+0x21400], desc[UR46][R4.64], !P1 ;  /* 0x21400000041a8fae */ /* 0x0001e2000c901d6e */
[----:B------:R-:W-:Y:S01]  /*36f60*/  IMAD.MOV.U32 R0, RZ, RZ, R14 ;  /* 0x000000ffff007224 */ /* 0x000fe200078e000e */
[----:B------:R-:W-:Y:S06]  /*36f70*/  BRA `(.L_x_7124) ;  /* 0xffffffa400407947 */ /* 0x000fec000383ffff */
.L_x_6998:
        /* <DEDUP_REMOVED lines=45> */
.L_x_7126:
[----:B------:R-:W-:Y:S05]  /*37250*/  BSYNC B0 ;  /* 0x0000000000007941 */ /* 0x000fea0003800000 */
.L_x_7125:
        /* <DEDUP_REMOVED lines=11> */
.L_x_7127:
        /* <DEDUP_REMOVED lines=39> */
.L_x_7128:
        /* <DEDUP_REMOVED lines=8> */
.L_x_7129:
        /* <DEDUP_REMOVED lines=33> */
.L_x_7130:
[----:B------:R-:W-:Y:S02]  /*37810*/  IMAD.MOV.U32 R13, RZ, RZ, R5 ;  /* 0x000000ffff0d7224 */ /* 0x000fe400078e0005 */
[----:B------:R-:W-:-:S07]  /*37820*/  IMAD.MOV.U32 R8, RZ, RZ, R14 ;  /* 0x000000ffff087224 */ /* 0x000fce00078e000e */
[----:B------:R-:W-:Y:S05]  /*37830*/  WARPSYNC.COLLECTIVE R15, `(.L_x_7131) ;  /* 0x000000000f087348 */ /* 0x000fea0003c00000 */
[----:B------:R0:W1:Y:S02]  /*37840*/  SHFL.IDX P6, R14, R13, R12, R11 ;  /* 0x0000000c0d0e7389 */ /* 0x00006400000c000b */
[----:B01----:R-:W-:Y:S01]  /*37850*/  ENDCOLLECTIVE ;  /* 0x000000000000791b */ /* 0x003fe20003800000 */
.L_x_7131:
        /* <DEDUP_REMOVED lines=23> */
.L_x_7132:
        /* <DEDUP_REMOVED lines=9> */
.L_x_7133:
[----:B------:R-:W-:Y:S01]  /*37a60*/  IMAD.MOV.U32 R2, RZ, RZ, R14 ;  /* 0x000000ffff027224 */ /* 0x000fe200078e000e */
[----:B------:R-:W-:Y:S06]  /*37a70*/  BRA `(.L_x_7134) ;  /* 0xffffffa800207947 */ /* 0x000fec000383ffff */
.L_x_7003:
[----:B-1----:R1:W2:Y:S02]  /*37a80*/  SYNCS.PHASECHK.TRANS64.TRYWAIT P0, [R23+URZ+0x38820], R0 ;  /* 0x03882000170075a7 */ /* 0x0022a4000800017f */
[----:B--2---:R-:W-:Y:S05]  /*37a90*/  @!P0 NANOSLEEP.SYNCS 0x989680 ;  /* 0x009896800000895d */ /* 0x004fea0003900000 */
[----:B------:R-:W2:Y:S02]  /*37aa0*/  @!P0 SYNCS.PHASECHK.TRANS64 P0, [R23+URZ+0x38820], R0 ;  /* 0x03882000170085a7 */ /* 0x000ea4000800007f */
[----:B--2---:R-:W-:Y:S05]  /*37ab0*/  @!P0 BRA `(.L_x_7003) ;  /* 0xfffffffc00f08947 */ /* 0x004fea000383ffff */
[----:B------:R-:W-:Y:S05]  /*37ac0*/  BRA `(.L_x_7135) ;  /* 0xffffffa800c87947 */ /* 0x000fea000383ffff */
.L_x_7006:
[----:B-1----:R1:W2:Y:S02]  /*37ad0*/  SYNCS.PHASECHK.TRANS64.TRYWAIT P0, [R17+URZ+0x38860], R0 ;  /* 0x03886000110075a7 */ /* 0x0022a4000800017f */
[----:B--2---:R-:W-:Y:S05]  /*37ae0*/  @!P0 NANOSLEEP.SYNCS 0x989680 ;  /* 0x009896800000895d */ /* 0x004fea0003900000 */
[----:B------:R-:W2:Y:S02]  /*37af0*/  @!P0 SYNCS.PHASECHK.TRANS64 P0, [R17+URZ+0x38860], R0 ;  /* 0x03886000110085a7 */ /* 0x000ea4000800007f */
[----:B--2---:R-:W-:Y:S05]  /*37b00*/  @!P0 BRA `(.L_x_7006) ;  /* 0xfffffffc00f08947 */ /* 0x004fea000383ffff */
[----:B------:R-:W-:Y:S05]  /*37b10*/  BRA `(.L_x_7136) ;  /* 0xffffffa800d87947 */ /* 0x000fea000383ffff */
.L_x_7007:
        /* <DEDUP_REMOVED lines=8> */
.L_x_7138:
[----:B------:R-:W-:Y:S05]  /*37ba0*/  BSYNC B0 ;  /* 0x0000000000007941 */ /* 0x000fea0003800000 */
.L_x_7137:
        /* <DEDUP_REMOVED lines=15> */
.L_x_7139:
        /* <DEDUP_REMOVED lines=39> */
.L_x_7140:
[----:B------:R-:W-:Y:S02]  /*37f10*/  IMAD.MOV.U32 R13, RZ, RZ, R5 ;  /* 0x000000ffff0d7224 */ /* 0x000fe400078e0005 */
[----:B------:R-:W-:-:S07]  /*37f20*/  IMAD.MOV.U32 R3, RZ, RZ, R14 ;  /* 0x000000ffff037224 */ /* 0x000fce00078e000e */
[----:B------:R-:W-:Y:S05]  /*37f30*/  WARPSYNC.COLLECTIVE R15, `(.L_x_7141) ;  /* 0x000000000f087348 */ /* 0x000fea0003c00000 */
[----:B------:R0:W1:Y:S02]  /*37f40*/  SHFL.IDX P6, R14, R13, R12, R11 ;  /* 0x0000000c0d0e7389 */ /* 0x00006400000c000b */
[----:B01----:R-:W-:Y:S01]  /*37f50*/  ENDCOLLECTIVE ;  /* 0x000000000000791b */ /* 0x003fe20003800000 */
.L_x_7141:
        /* <DEDUP_REMOVED lines=29> */
.L_x_7142:
[----:B------:R-:W-:Y:S02]  /*38130*/  IMAD.MOV.U32 R13, RZ, RZ, R5 ;  /* 0x000000ffff0d7224 */ /* 0x000fe400078e0005 */
[----:B------:R-:W-:-:S07]  /*38140*/  IMAD.MOV.U32 R3, RZ, RZ, R14 ;  /* 0x000000ffff037224 */ /* 0x000fce00078e000e */
[----:B------:R-:W-:Y:S05]  /*38150*/  WARPSYNC.COLLECTIVE R15, `(.L_x_7143) ;  /* 0x000000000f087348 */ /* 0x000fea0003c00000 */
[----:B------:R0:W1:Y:S02]  /*38160*/  SHFL.IDX P6, R14, R13, R12, R11 ;  /* 0x0000000c0d0e7389 */ /* 0x00006400000c000b */
[----:B01----:R-:W-:Y:S01]  /*38170*/  ENDCOLLECTIVE ;  /* 0x000000000000791b */ /* 0x003fe20003800000 */
.L_x_7143:
        /* <DEDUP_REMOVED lines=29> */
.L_x_7144:
[----:B------:R-:W-:Y:S02]  /*38350*/  IMAD.MOV.U32 R13, RZ, RZ, R5 ;  /* 0x000000ffff0d7224 */ /* 0x000fe400078e0005 */
[----:B------:R-:W-:-:S07]  /*38360*/  IMAD.MOV.U32 R8, RZ, RZ, R14 ;  /* 0x000000ffff087224 */ /* 0x000fce00078e000e */
[----:B------:R-:W-:Y:S05]  /*38370*/  WARPSYNC.COLLECTIVE R15, `(.L_x_7145) ;  /* 0x000000000f087348 */ /* 0x000fea0003c00000 */
[----:B------:R0:W1:Y:S02]  /*38380*/  SHFL.IDX P6, R14, R13, R12, R11 ;  /* 0x0000000c0d0e7389 */ /* 0x00006400000c000b */
[----:B01----:R-:W-:Y:S01]  /*38390*/  ENDCOLLECTIVE ;  /* 0x000000000000791b */ /* 0x003fe20003800000 */
.L_x_7145:
[----:B------:R-:W-:Y:S01]  /*383a0*/  IMAD.MOV.U32 R2, RZ, RZ, R14 ;  /* 0x000000ffff027224 */ /* 0x000fe200078e000e */
[----:B------:R-:W-:Y:S06]  /*383b0*/  BRA `(.L_x_7146) ;  /* 0xffffffa800707947 */ /* 0x000fec000383ffff */
.L_x_7014:
[----:B0-----:R0:W1:Y:S02]  /*383c0*/  SYNCS.PHASECHK.TRANS64.TRYWAIT P0, [R6+URZ+0x38840], R21 ;  /* 0x03884015060075a7 */ /* 0x001064000800017f */
[----:B-1----:R-:W-:Y:S05]  /*383d0*/  @!P0 NANOSLEEP.SYNCS 0x989680 ;  /* 0x009896800000895d */ /* 0x002fea0003900000 */
[----:B------:R-:W1:Y:S02]  /*383e0*/  @!P0 SYNCS.PHASECHK.TRANS64 P0, [R6+URZ+0x38840], R21 ;  /* 0x03884015060085a7 */ /* 0x000e64000800007f */
[----:B-1----:R-:W-:Y:S05]  /*383f0*/  @!P0 BRA `(.L_x_7014) ;  /* 0xfffffffc00f08947 */ /* 0x002fea000383ffff */
[----:B------:R-:W-:Y:S05]  /*38400*/  BRA `(.L_x_7147) ;  /* 0xffffffac00fc7947 */ /* 0x000fea000383ffff */
.L_x_7015:
        /* <DEDUP_REMOVED lines=8> */
.L_x_7149:
[----:B------:R-:W-:Y:S05]  /*38490*/  BSYNC B1 ;  /* 0x0000000000017941 */ /* 0x000fea0003800000 */
.L_x_7148:
        /* <DEDUP_REMOVED lines=9> */
.L_x_7150:
[----:B------:R-:W-:Y:S02]  /*38530*/  IMAD.MOV.U32 R13, RZ, RZ, R27 ;  /* 0x000000ffff0d7224 */ /* 0x000fe400078e001b */
[----:B------:R-:W-:Y:S02]  /*38540*/  IMAD.MOV.U32 R12, RZ, RZ, 0x1 ;  /* 0x00000001ff0c7424 */ /* 0x000fe400078e00ff */
[----:B------:R-:W-:-:S07]  /*38550*/  IMAD.MOV.U32 R2, RZ, RZ, R14 ;  /* 0x000000ffff027224 */ /* 0x000fce00078e000e */
[----:B------:R-:W-:Y:S05]  /*38560*/  WARPSYNC.COLLECTIVE R15, `(.L_x_7151) ;  /* 0x000000000f087348 */ /* 0x000fea0003c00000 */
[----:B------:R0:W1:Y:S02]  /*38570*/  SHFL.IDX P6, R14, R13, R12, R11 ;  /* 0x0000000c0d0e7389 */ /* 0x00006400000c000b */
[----:B01----:R-:W-:Y:S01]  /*38580*/  ENDCOLLECTIVE ;  /* 0x000000000000791b */ /* 0x003fe20003800000 */
.L_x_7151:
        /* <DEDUP_REMOVED lines=11> */
.L_x_7152:
[----:B------:R-:W-:Y:S02]  /*38640*/  IMAD.MOV.U32 R13, RZ, RZ, R27 ;  /* 0x000000ffff0d7224 */ /* 0x000fe400078e001b */
[----:B------:R-:W-:Y:S02]  /*38650*/  IMAD.MOV.U32 R12, RZ, RZ, 0x2 ;  /* 0x00000002ff0c7424 */ /* 0x000fe400078e00ff */
[----:B------:R-:W-:-:S07]  /*38660*/  IMAD.MOV.U32 R2, RZ, RZ, R14 ;  /* 0x000000ffff027224 */ /* 0x000fce00078e000e */
[----:B------:R-:W-:Y:S05]  /*38670*/  WARPSYNC.COLLECTIVE R15, `(.L_x_7153) ;  /* 0x000000000f087348 */ /* 0x000fea0003c00000 */
[----:B------:R0:W1:Y:S02]  /*38680*/  SHFL.IDX P6, R14, R13, R12, R11 ;  /* 0x0000000c0d0e7389 */ /* 0x00006400000c000b */
[----:B01----:R-:W-:Y:S01]  /*38690*/  ENDCOLLECTIVE ;  /* 0x000000000000791b */ /* 0x003fe20003800000 */
.L_x_7153:
        /* <DEDUP_REMOVED lines=11> */
.L_x_7154:
[----:B------:R-:W-:Y:S02]  /*38750*/  IMAD.MOV.U32 R13, RZ, RZ, R27 ;  /* 0x000000ffff0d7224 */ /* 0x000fe400078e001b */
[----:B------:R-:W-:Y:S02]  /*38760*/  IMAD.MOV.U32 R12, RZ, RZ, 0x3 ;  /* 0x00000003ff0c7424 */ /* 0x000fe400078e00ff */
[----:B------:R-:W-:-:S07]  /*38770*/  IMAD.MOV.U32 R2, RZ, RZ, R14 ;  /* 0x000000ffff027224 */ /* 0x000fce00078e000e */
[----:B------:R-:W-:Y:S05]  /*38780*/  WARPSYNC.COLLECTIVE R15, `(.L_x_7155) ;  /* 0x000000000f087348 */ /* 0x000fea0003c00000 */
[----:B------:R0:W1:Y:S02]  /*38790*/  SHFL.IDX P6, R14, R13, R12, R11 ;  /* 0x0000000c0d0e7389 */ /* 0x00006400000c000b */
[----:B01----:R-:W-:Y:S01]  /*387a0*/  ENDCOLLECTIVE ;  /* 0x000000000000791b */ /* 0x003fe20003800000 */
.L_x_7155:
        /* <DEDUP_REMOVED lines=11> */
.L_x_7156:
[----:B------:R-:W-:Y:S01]  /*38860*/  IMAD.MOV.U32 R2, RZ, RZ, R14 ;  /* 0x000000ffff027224 */ /* 0x000fe200078e000e */
[----:B------:R-:W-:Y:S06]  /*38870*/  BRA `(.L_x_7157) ;  /* 0xffffffac008c7947 */ /* 0x000fec000383ffff */
.L_x_7020:
[----:B---3--:R3:W4:Y:S02]  /*38880*/  SYNCS.PHASECHK.TRANS64.TRYWAIT P0, [R6+URZ+0x38860], R21 ;  /* 0x03886015060075a7 */ /* 0x008724000800017f */
[----:B----4-:R-:W-:Y:S05]  /*38890*/  @!P0 NANOSLEEP.SYNCS 0x989680 ;  /* 0x009896800000895d */ /* 0x010fea0003900000 */
[----:B------:R-:W4:Y:S02]  /*388a0*/  @!P0 SYNCS.PHASECHK.TRANS64 P0, [R6+URZ+0x38860], R21 ;  /* 0x03886015060085a7 */ /* 0x000f24000800007f */
[----:B----4-:R-:W-:Y:S05]  /*388b0*/  @!P0 BRA `(.L_x_7020) ;  /* 0xfffffffc00f08947 */ /* 0x010fea000383ffff */
[----:B------:R-:W-:Y:S05]  /*388c0*/  BRA `(.L_x_7158) ;  /* 0xffffffac00dc7947 */ /* 0x000fea000383ffff */
.L_x_7021:
        /* <DEDUP_REMOVED lines=8> */
.L_x_7160:
[----:B------:R-:W-:Y:S05]  /*38950*/  BSYNC B1 ;  /* 0x0000000000017941 */ /* 0x000fea0003800000 */
.L_x_7159:
        /* <DEDUP_REMOVED lines=13> */
.L_x_7161:
        /* <DEDUP_REMOVED lines=17> */
.L_x_7162:
        /* <DEDUP_REMOVED lines=16> */
.L_x_7163:
        /* <DEDUP_REMOVED lines=19> */
.L_x_7164:
        /* <DEDUP_REMOVED lines=14> */
.L_x_7165:
        /* <DEDUP_REMOVED lines=16> */
.L_x_7166:
        /* <DEDUP_REMOVED lines=14> */
.L_x_7167:
[----:B------:R-:W-:Y:S05]  /*39030*/  BRA `(.L_x_7168) ;  /* 0xffffffac00487947 */ /* 0x000fea000383ffff */
.L_x_7029:
        /* <DEDUP_REMOVED lines=8> */
.L_x_7170:
[----:B------:R-:W-:Y:S05]  /*390c0*/  BSYNC B0 ;  /* 0x0000000000007941 */ /* 0x000fea0003800000 */
.L_x_7169:
        /* <DEDUP_REMOVED lines=9> */
.L_x_7171:
        /* <DEDUP_REMOVED lines=18> */
.L_x_7172:
[----:B------:R-:W-:Y:S01]  /*39280*/  IMAD.MOV.U32 R12, RZ, RZ, 0x2 ;  /* 0x00000002ff0c7424 */ /* 0x000fe200078e00ff */
[----:B------:R-:W-:-:S05]  /*39290*/  SEL R4, R14, RZ, P1 ;  /* 0x000000ff0e047207 */ /* 0x000fca0000800000 */
[----:B------:R-:W-:-:S04]  /*392a0*/  IMAD.IADD R4, R17, 0x1, R4 ;  /* 0x0000000111047824 */ /* 0x000fc800078e0204 */
[----:B------:R-:W-:-:S07]  /*392b0*/  IMAD.MOV.U32 R13, RZ, RZ, R4 ;  /* 0x000000ffff0d7224 */ /* 0x000fce00078e0004 */
[----:B------:R-:W-:Y:S05]  /*392c0*/  WARPSYNC.COLLECTIVE R15, `(.L_x_7173) ;  /* 0x000000000f087348 */ /* 0x000fea0003c00000 */
[----:B------:R0:W1:Y:S02]  /*392d0*/  SHFL.UP P6, R14, R13, R12, R11 ;  /* 0x0400000c0d0e7389 */ /* 0x00006400000c000b */
[----:B01----:R-:W-:Y:S01]  /*392e0*/  ENDCOLLECTIVE ;  /* 0x000000000000791b */ /* 0x003fe20003800000 */
.L_x_7173:
[----:B------:R-:W-:Y:S01]  /*392f0*/  IMAD.MOV.U32 R12, RZ, RZ, 0x4 ;  /* 0x00000004ff0c7424 */ /* 0x000fe200078e00ff */
[----:B------:R-:W-:-:S05]  /*39300*/  SEL R3, R14, RZ, P2 ;  /* 0x000000ff0e037207 */ /* 0x000fca0001000000 */
[----:B------:R-:W-:-:S04]  /*39310*/  IMAD.IADD R6, R4, 0x1, R3 ;  /* 0x0000000104067824 */ /* 0x000fc800078e0203 */
[----:B------:R-:W-:-:S07]  /*39320*/  IMAD.MOV.U32 R13, RZ, RZ, R6 ;  /* 0x000000ffff0d7224 */ /* 0x000fce00078e0006 */
[----:B------:R-:W-:Y:S05]  /*39330*/  WARPSYNC.COLLECTIVE R15, `(.L_x_7174) ;  /* 0x000000000f087348 */ /* 0x000fea0003c00000 */
[----:B------:R0:W1:Y:S02]  /*39340*/  SHFL.UP P6, R14, R13, R12, R11 ;  /* 0x0400000c0d0e7389 */ /* 0x00006400000c000b */
[----:B01----:R-:W-:Y:S01]  /*39350*/  ENDCOLLECTIVE ;  /* 0x000000000000791b */ /* 0x003fe20003800000 */
.L_x_7174:
[----:B------:R-:W-:Y:S01]  /*39360*/  IMAD.MOV.U32 R12, RZ, RZ, 0x8 ;  /* 0x00000008ff0c7424 */ /* 0x000fe200078e00ff */
[----:B------:R-:W-:-:S05]  /*39370*/  SEL R3, R14, RZ, P3 ;  /* 0x000000ff0e037207 */ /* 0x000fca0001800000 */
[----:B------:R-:W-:-:S04]  /*39380*/  IMAD.IADD R2, R6, 0x1, R3 ;  /* 0x0000000106027824 */ /* 0x000fc800078e0203 */
[----:B------:R-:W-:-:S07]  /*39390*/  IMAD.MOV.U32 R13, RZ, RZ, R2 ;  /* 0x000000ffff0d7224 */ /* 0x000fce00078e0002 */
[----:B------:R-:W-:Y:S05]  /*393a0*/  WARPSYNC.COLLECTIVE R15, `(.L_x_7175) ;  /* 0x000000000f087348 */ /* 0x000fea0003c00000 */
[----:B------:R0:W1:Y:S02]  /*393b0*/  SHFL.UP P6, R14, R13, R12, R11 ;  /* 0x0400000c0d0e7389 */ /* 0x00006400000c000b */
[----:B01----:R-:W-:Y:S01]  /*393c0*/  ENDCOLLECTIVE ;  /* 0x000000000000791b */ /* 0x003fe20003800000 */
.L_x_7175:
[----:B------:R-:W-:Y:S01]  /*393d0*/  IMAD.MOV.U32 R12, RZ, RZ, 0x10 ;  /* 0x00000010ff0c7424 */ /* 0x000fe200078e00ff */
[----:B------:R-:W-:-:S05]  /*393e0*/  SEL R3, R14, RZ, P4 ;  /* 0x000000ff0e037207 */ /* 0x000fca0002000000 */
[----:B------:R-:W-:-:S04]  /*393f0*/  IMAD.IADD R3, R2, 0x1, R3 ;  /* 0x0000000102037824 */ /* 0x000fc800078e0203 */
[----:B------:R-:W-:-:S07]  /*39400*/  IMAD.MOV.U32 R13, RZ, RZ, R3 ;  /* 0x000000ffff0d7224 */ /* 0x000fce00078e0003 */
[----:B------:R-:W-:Y:S05]  /*39410*/  WARPSYNC.COLLECTIVE R15, `(.L_x_7176) ;  /* 0x000000000f087348 */ /* 0x000fea0003c00000 */
[----:B------:R0:W1:Y:S02]  /*39420*/  SHFL.UP P6, R14, R13, R12, R11 ;  /* 0x0400000c0d0e7389 */ /* 0x00006400000c000b */
[----:B01----:R-:W-:Y:S01]  /*39430*/  ENDCOLLECTIVE ;  /* 0x000000000000791b */ /* 0x003fe20003800000 */
.L_x_7176:
        /* <DEDUP_REMOVED lines=8> */
.L_x_7177:
[----:B------:R-:W-:Y:S05]  /*394c0*/  BRA `(.L_x_7178) ;  /* 0xffffffac00dc7947 */ /* 0x000fea000383ffff */
.L_x_7034:
        /* <DEDUP_REMOVED lines=8> */
.L_x_7180:
[----:B------:R-:W-:Y:S05]  /*39550*/  BSYNC B0 ;  /* 0x0000000000007941 */ /* 0x000fea0003800000 */
.L_x_7179:
        /* <DEDUP_REMOVED lines=8> */
.L_x_7181:
[----:B------:R-:W-:Y:S01]  /*395e0*/  IMAD.MOV.U32 R12, RZ, RZ, 0x4 ;  /* 0x00000004ff0c7424 */ /* 0x000fe200078e00ff */
[----:B------:R-:W-:-:S05]  /*395f0*/  SEL R2, R14, RZ, P2 ;  /* 0x000000ff0e027207 */ /* 0x000fca0001000000 */
[----:B------:R-:W-:-:S04]  /*39600*/  IMAD.IADD R2, R13, 0x1, R2 ;  /* 0x000000010d027824 */ /* 0x000fc800078e0202 */
[----:B------:R-:W-:-:S07]  /*39610*/  IMAD.MOV.U32 R13, RZ, RZ, R2 ;  /* 0x000000ffff0d7224 */ /* 0x000fce00078e0002 */
[----:B------:R-:W-:Y:S05]  /*39620*/  WARPSYNC.COLLECTIVE R15, `(.L_x_7182) ;  /* 0x000000000f087348 */ /* 0x000fea0003c00000 */
[----:B------:R0:W1:Y:S02]  /*39630*/  SHFL.UP P6, R14, R13, R12, R11 ;  /* 0x0400000c0d0e7389 */ /* 0x00006400000c000b */
[----:B01----:R-:W-:Y:S01]  /*39640*/  ENDCOLLECTIVE ;  /* 0x000000000000791b */ /* 0x003fe20003800000 */
.L_x_7182:
[----:B------:R-:W-:Y:S01]  /*39650*/  IMAD.MOV.U32 R12, RZ, RZ, 0x8 ;  /* 0x00000008ff0c7424 */ /* 0x000fe200078e00ff */
[----:B------:R-:W-:-:S05]  /*39660*/  SEL R3, R14, RZ, P3 ;  /* 0x000000ff0e037207 */ /* 0x000fca0001800000 */
[----:B------:R-:W-:-:S04]  /*39670*/  IMAD.IADD R3, R2, 0x1, R3 ;  /* 0x0000000102037824 */ /* 0x000fc800078e0203 */
[----:B------:R-:W-:-:S07]  /*39680*/  IMAD.MOV.U32 R13, RZ, RZ, R3 ;  /* 0x000000ffff0d7224 */ /* 0x000fce00078e0003 */
[----:B------:R-:W-:Y:S05]  /*39690*/  WARPSYNC.COLLECTIVE R15, `(.L_x_7183) ;  /* 0x000000000f087348 */ /* 0x000fea0003c00000 */
[----:B------:R0:W1:Y:S02]  /*396a0*/  SHFL.UP P6, R14, R13, R12, R11 ;  /* 0x0400000c0d0e7389 */ /* 0x00006400000c000b */
[----:B01----:R-:W-:Y:S01]  /*396b0*/  ENDCOLLECTIVE ;  /* 0x000000000000791b */ /* 0x003fe20003800000 */
.L_x_7183:
[----:B------:R-:W-:Y:S01]  /*396c0*/  IMAD.MOV.U32 R12, RZ, RZ, 0x10 ;  /* 0x00000010ff0c7424 */ /* 0x000fe200078e00ff */
[----:B------:R-:W-:-:S05]  /*396d0*/  SEL R4, R14, RZ, P4 ;  /* 0x000000ff0e047207 */ /* 0x000fca0002000000 */
[----:B------:R-:W-:-:S04]  /*396e0*/  IMAD.IADD R4, R3, 0x1, R4 ;  /* 0x0000000103047824 */ /* 0x000fc800078e0204 */
[----:B------:R-:W-:-:S07]  /*396f0*/  IMAD.MOV.U32 R13, RZ, RZ, R4 ;  /* 0x000000ffff0d7224 */ /* 0x000fce00078e0004 */
[----:B------:R-:W-:Y:S05]  /*39700*/  WARPSYNC.COLLECTIVE R15, `(.L_x_7184) ;  /* 0x000000000f087348 */ /* 0x000fea0003c00000 */
[----:B------:R0:W1:Y:S02]  /*39710*/  SHFL.UP P6, R14, R13, R12, R11 ;  /* 0x0400000c0d0e7389 */ /* 0x00006400000c000b */
[----:B01----:R-:W-:Y:S01]  /*39720*/  ENDCOLLECTIVE ;  /* 0x000000000000791b */ /* 0x003fe20003800000 */
.L_x_7184:
        /* <DEDUP_REMOVED lines=8> */
.L_x_7185:
[----:B------:R-:W-:Y:S05]  /*397b0*/  BRA `(.L_x_7186) ;  /* 0xffffffac00bc7947 */ /* 0x000fea000383ffff */
.L_x_7036:
[----:B------:R-:W-:Y:S01]  /*397c0*/  BSSY B0, `(.L_x_7187) ;  /* 0x0000006000007945 */ /* 0x000fe20003800000 */
[----:B------:R-:W-:Y:S01]  /*397d0*/  PLOP3.LUT P6, PT, P6, PT, PT, 0x8, 0x0 ;  /* 0x000000000000781c */ /* 0x000fe200037ce170 */
[----:B------:R-:W-:-:S12]  /*397e0*/  IMAD.MOV.U32 R15, RZ, RZ, -0x1 ;  /* 0xffffffffff0f7424 */ /* 0x000fd800078e00ff */
[----:B0-----:R-:W-:Y:S05]  /*397f0*/  WARPSYNC.COLLECTIVE R15, `(.L_x_7188) ;  /* 0x000000000f087348 */ /* 0x001fea0003c00000 */
[----:B------:R-:W-:Y:S01]  /*39800*/  VOTE.ANY R14, PT, P6 ;  /* 0x00000000000e7806 */ /* 0x000fe200030e0100 */
[----:B0-----:R-:W-:Y:S06]  /*39810*/  ENDCOLLECTIVE ;  /* 0x000000000000791b */ /* 0x001fec0003800000 */
.L_x_7188:
[----:B------:R-:W-:Y:S05]  /*39820*/  BSYNC B0 ;  /* 0x0000000000007941 */ /* 0x000fea0003800000 */
.L_x_7187:
        /* <DEDUP_REMOVED lines=9> */
.L_x_7189:
[----:B------:R-:W-:Y:S01]  /*398c0*/  IMAD.MOV.U32 R17, RZ, RZ, R14 ;  /* 0x000000ffff117224 */ /* 0x000fe200078e000e */
[----:B------:R-:W-:Y:S06]  /*398d0*/  BRA `(.L_x_7190) ;  /* 0xffffffac00ac7947 */ /* 0x000fec000383ffff */
.L_x_7038:
[----:B------:R-:W-:Y:S01]  /*398e0*/  BSSY B0, `(.L_x_7191) ;  /* 0x0000007000007945 */ /* 0x000fe20003800000 */
[----:B------:R-:W-:Y:S02]  /*398f0*/  IMAD.MOV.U32 R13, RZ, RZ, R3 ;  /* 0x000000ffff0d7224 */ /* 0x000fe400078e0003 */
[----:B------:R-:W-:Y:S02]  /*39900*/  IMAD.MOV.U32 R11, RZ, RZ, 0x1f ;  /* 0x0000001fff0b7424 */ /* 0x000fe400078e00ff */
[----:B------:R-:W-:-:S07]  /*39910*/  IMAD.MOV.U32 R15, RZ, RZ, -0x1 ;  /* 0xffffffffff0f7424 */ /* 0x000fce00078e00ff */
[----:B012---:R-:W-:Y:S05]  /*39920*/  WARPSYNC.COLLECTIVE R15, `(.L_x_7192) ;  /* 0x000000000f087348 */ /* 0x007fea0003c00000 */
[----:B------:R3:W4:Y:S02]  /*39930*/  SHFL.IDX P6, R14, R13, R12, R11 ;  /* 0x0000000c0d0e7389 */ /* 0x00072400000c000b */
[----:B01234-:R-:W-:Y:S01]  /*39940*/  ENDCOLLECTIVE ;  /* 0x000000000000791b */ /* 0x01ffe20003800000 */
.L_x_7192:
[----:B------:R-:W-:Y:S05]  /*39950*/  BSYNC B0 ;  /* 0x0000000000007941 */ /* 0x000fea0003800000 */
.L_x_7191:
[----:B------:R-:W-:Y:S05]  /*39960*/  BRA `(.L_x_7037) ;  /* 0xffffffac00a47947 */ /* 0x000fea000383ffff */
.L_x_7042:
[----:B------:R0:W0:Y:S02]  /*39970*/  SYNCS.PHASECHK.TRANS64.TRYWAIT P0, [R4+URZ+0x38820], R0 ;  /* 0x03882000040075a7 */ /* 0x000024000800017f */
[----:B0-----:R-:W-:Y:S05]  /*39980*/  @!P0 NANOSLEEP.SYNCS 0x989680 ;  /* 0x009896800000895d */ /* 0x001fea0003900000 */
[----:B------:R-:W0:Y:S02]  /*39990*/  @!P0 SYNCS.PHASECHK.TRANS64 P0, [R4+URZ+0x38820], R0 ;  /* 0x03882000040085a7 */ /* 0x000e24000800007f */
[----:B0-----:R-:W-:Y:S05]  /*399a0*/  @!P0 BRA `(.L_x_7042) ;  /* 0xfffffffc00f08947 */ /* 0x001fea000383ffff */
[----:B------:R-:W-:Y:S05]  /*399b0*/  BRA `(.L_x_7193) ;  /* 0xffffffb4001c7947 */ /* 0x000fea000383ffff */
.L_x_7043:
        /* <DEDUP_REMOVED lines=8> */
[----:B-1234-:R-:W-:Y:S05]  /*39a40*/  WARPSYNC.COLLECTIVE R15, `(.L_x_7195) ;  /* 0x000000000f087348 */ /* 0x01efea0003c00000 */
[----:B------:R0:W0:Y:S02]  /*39a50*/  SHFL.IDX P6, R14, R13, R12, R11 ;  /* 0x0000000c0d0e7389 */ /* 0x00002400000c000b */
[----:B01234-:R-:W-:Y:S01]  /*39a60*/  ENDCOLLECTIVE ;  /* 0x000000000000791b */ /* 0x01ffe20003800000 */
.L_x_7195:
[----:B------:R-:W-:Y:S05]  /*39a70*/  BSYNC B0 ;  /* 0x0000000000007941 */ /* 0x000fea0003800000 */
.L_x_7194:
[----:B------:R-:W-:Y:S05]  /*39a80*/  BRA `(.L_x_7196) ;  /* 0xffffffb400047947 */ /* 0x000fea000383ffff */
.L_x_7044:
[----:B------:R-:W-:Y:S01]  /*39a90*/  BSSY B0, `(.L_x_7197) ;  /* 0x0000006000007945 */ /* 0x000fe20003800000 */
[----:B------:R-:W-:-:S07]  /*39aa0*/  IMAD.MOV.U32 R15, RZ, RZ, -0x1 ;  /* 0xffffffffff0f7424 */ /* 0x000fce00078e00ff */
[----:B-1234-:R-:W-:Y:S05]  /*39ab0*/  WARPSYNC.COLLECTIVE R15, `(.L_x_7198) ;  /* 0x000000000f0c7348 */ /* 0x01efea0003c00000 */
[----:B------:R-:W-:Y:S02]  /*39ac0*/  ELECT P6, UR62, PT ;  /* 0x00000000003e782f */ /* 0x000fe400038c0000 */
[----:B------:R-:W-:Y:S01]  /*39ad0*/  MOV R14, UR62 ;  /* 0x0000003e000e7c02 */ /* 0x000fe20008000f00 */
[----:B-1234-:R-:W-:Y:S10]  /*39ae0*/  ENDCOLLECTIVE ;  /* 0x000000000000791b */ /* 0x01eff40003800000 */
.L_x_7198:
[----:B------:R-:W-:Y:S05]  /*39af0*/  BSYNC B0 ;  /* 0x0000000000007941 */ /* 0x000fea0003800000 */
.L_x_7197:
[----:B------:R-:W-:Y:S05]  /*39b00*/  BRA `(.L_x_7199) ;  /* 0xffffffb000f87947 */ /* 0x000fea000383ffff */
.L_x_7046:
[----:B------:R0:W0:Y:S02]  /*39b10*/  SYNCS.PHASECHK.TRANS64.TRYWAIT P1, [R5+URZ+0x38840], R0 ;  /* 0x03884000050075a7 */ /* 0x000024000802017f */
[----:B0-----:R-:W-:Y:S05]  /*39b20*/  @!P1 NANOSLEEP.SYNCS 0x989680 ;  /* 0x009896800000995d */ /* 0x001fea0003900000 */
[----:B------:R-:W0:Y:S02]  /*39b30*/  @!P1 SYNCS.PHASECHK.TRANS64 P1, [R5+URZ+0x38840], R0 ;  /* 0x03884000050095a7 */ /* 0x000e24000802007f */
[----:B0-----:R-:W-:Y:S05]  /*39b40*/  @!P1 BRA `(.L_x_7046) ;  /* 0xfffffffc00f09947 */ /* 0x001fea000383ffff */
[----:B------:R-:W-:Y:S05]  /*39b50*/  BRA `(.L_x_7200) ;  /* 0xffffffb400187947 */ /* 0x000fea000383ffff */
.L_x_7048:
[----:B------:R0:W0:Y:S02]  /*39b60*/  SYNCS.PHASECHK.TRANS64.TRYWAIT P1, [R25+URZ+0x38840], R2 ;  /* 0x03884002190075a7 */ /* 0x000024000802017f */
[----:B0-----:R-:W-:Y:S05]  /*39b70*/  @!P1 NANOSLEEP.SYNCS 0x989680 ;  /* 0x009896800000995d */ /* 0x001fea0003900000 */
[----:B------:R-:W0:Y:S02]  /*39b80*/  @!P1 SYNCS.PHASECHK.TRANS64 P1, [R25+URZ+0x38840], R2 ;  /* 0x03884002190095a7 */ /* 0x000e24000802007f */
[----:B0-----:R-:W-:Y:S05]  /*39b90*/  @!P1 BRA `(.L_x_7048) ;  /* 0xfffffffc00f09947 */ /* 0x001fea000383ffff */
[----:B------:R-:W-:Y:S05]  /*39ba0*/  BRA `(.L_x_7201) ;  /* 0xffffffb400247947 */ /* 0x000fea000383ffff */
.L_x_7050:
[----:B------:R0:W0:Y:S02]  /*39bb0*/  SYNCS.PHASECHK.TRANS64.TRYWAIT P1, [R5+URZ+0x38860], R0 ;  /* 0x03886000050075a7 */ /* 0x000024000802017f */
[----:B0-----:R-:W-:Y:S05]  /*39bc0*/  @!P1 NANOSLEEP.SYNCS 0x989680 ;  /* 0x009896800000995d */ /* 0x001fea0003900000 */
[----:B------:R-:W0:Y:S02]  /*39bd0*/  @!P1 SYNCS.PHASECHK.TRANS64 P1, [R5+URZ+0x38860], R0 ;  /* 0x03886000050095a7 */ /* 0x000e24000802007f */
[----:B0-----:R-:W-:Y:S05]  /*39be0*/  @!P1 BRA `(.L_x_7050) ;  /* 0xfffffffc00f09947 */ /* 0x001fea000383ffff */
[----:B------:R-:W-:Y:S05]  /*39bf0*/  BRA `(.L_x_7202) ;  /* 0xffffffb400207947 */ /* 0x000fea000383ffff */
        .type           $_ZN7cutlass13device_kernelIN5flash11enable_sm90INS1_16FlashAttnFwdSm90INS1_25CollectiveMainloopFwdSm90ILi2EN4cute5tupleIJNS5_1CILi1EEES8_S8_EEENS6_IJNS7_ILi64EEESA_SA_EEELi512ENS_10bfloat16_tEfNS_4arch4Sm90ELb0ELb1ELb0ELb1ELb1ELb1ELb1ELb0ELb0ELb1ELb0ELb0EEENS1_21CollectiveEpilogueFwdINS6_IJSA_NS7_ILi512EEESA_EEES9_SC_SE_Li256ELb1ELb1ELb0ELb0EEENS1_36VarlenDynamicPersistentTileSchedulerILi64ELi64ELi256ELi128ELb0ELb1ELb1ELb1ELb0ELb1EEEEEEEEEvNT_6ParamsE$_ZZN5flash25CollectiveMainloopFwdSm90ILi2EN4cute5tupleIJNS1_1CILi1EEES4_S4_EEENS2_IJNS3_ILi64EEES6_S6_EEELi512EN7cutlass10bfloat16_tEfNS8_4arch4Sm90ELb0ELb1ELb0ELb1ELb1ELb1ELb1ELb0ELb0ELb1ELb0ELb0EE3mmaINS_16FlashAttnFwdSm90ISC_NS_21CollectiveEpilogueFwdINS2_IJS6_NS3_ILi512EEES6_EEES5_S9_SB_Li256ELb1ELb1ELb0ELb0EEENS_36VarlenDynamicPersistentTileSchedulerILi64ELi64ELi256ELi128ELb0ELb1ELb1ELb1ELb0ELb1EEEE13SharedStorageENS1_6TensorINS1_11ArrayEngineIfLm128EEENS1_6LayoutINS2_IJNS2_IJNS3_ILi2EEESR_NS3_ILi32EEEEEES4_S4_EEENS2_IJNS2_IJS4_SR_NS3_ILi4EEEEEENS3_ILi0EEESX_EEEEEEENS_7SoftmaxILi2ELi0EEEEEbRKNSC_6ParamsENS8_13PipelineAsyncILi2EEES17_RNS8_13PipelineStateILj2EEERT0_RT1_iRiRKNS_16SeqlenInfoQKNewKILb1ELb1EEENS2_IJiiiiEEERT_ENKUliT_T0_T1_E_clIZSD_ISM_S10_S12_EbS15_S17_S17_S1A_S1C_S1E_iS1F_S1J_S1K_S1M_EUlRS1N_iE0_NS3_ILb1EEES1U_EEDaiS1N_S1O_S1P_,@function
        .size           $_ZN7cutlass13device_kernelIN5flash11enable_sm90INS1_16FlashAttnFwdSm90INS1_25CollectiveMainloopFwdSm90ILi2EN4cute5tupleIJNS5_1CILi1EEES8_S8_EEENS6_IJNS7_ILi64EEESA_SA_EEELi512ENS_10bfloat16_tEfNS_4arch4Sm90ELb0ELb1ELb0ELb1ELb1ELb1ELb1ELb0ELb0ELb1ELb0ELb0EEENS1_21CollectiveEpilogueFwdINS6_IJSA_NS7_ILi512EEESA_EEES9_SC_SE_Li256ELb1ELb1ELb0ELb0EEENS1_36VarlenDynamicPersistentTileSchedulerILi64ELi64ELi256ELi128ELb0ELb1ELb1ELb1ELb0ELb1EEEEEEEEEvNT_6ParamsE$_ZZN5flash25CollectiveMainloopFwdSm90ILi2EN4cute5tupleIJNS1_1CILi1EEES4_S4_EEENS2_IJNS3_ILi64EEES6_S6_EEELi512EN7cutlass10bfloat16_tEfNS8_4arch4Sm90ELb0ELb1ELb0ELb1ELb1ELb1ELb1ELb0ELb0ELb1ELb0ELb0EE3mmaINS_16FlashAttnFwdSm90ISC_NS_21CollectiveEpilogueFwdINS2_IJS6_NS3_ILi512EEES6_EEES5_S9_SB_Li256ELb1ELb1ELb0ELb0EEENS_36VarlenDynamicPersistentTileSchedulerILi64ELi64ELi256ELi128ELb0ELb1ELb1ELb1ELb0ELb1EEEE13SharedStorageENS1_6TensorINS1_11ArrayEngineIfLm128EEENS1_6LayoutINS2_IJNS2_IJNS3_ILi2EEESR_NS3_ILi32EEEEEES4_S4_EEENS2_IJNS2_IJS4_SR_NS3_ILi4EEEEEENS3_ILi0EEESX_EEEEEEENS_7SoftmaxILi2ELi0EEEEEbRKNSC_6ParamsENS8_13PipelineAsyncILi2EEES17_RNS8_13PipelineStateILj2EEERT0_RT1_iRiRKNS_16SeqlenInfoQKNewKILb1ELb1EEENS2_IJiiiiEEERT_ENKUliT_T0_T1_E_clIZSD_ISM_S10_S12_EbS15_S17_S17_S1A_S1C_S1E_iS1F_S1J_S1K_S1M_EUlRS1N_iE0_NS3_ILb1EEES1U_EEDaiS1N_S1O_S1P_,(.L_x_15543 - $_ZN7cutlass13device_kernelIN5flash11enable_sm90INS1_16FlashAttnFwdSm90INS1_25CollectiveMainloopFwdSm90ILi2EN4cute5tupleIJNS5_1CILi1EEES8_S8_EEENS6_IJNS7_ILi64EEESA_SA_EEELi512ENS_10bfloat16_tEfNS_4arch4Sm90ELb0ELb1ELb0ELb1ELb1ELb1ELb1ELb0ELb0ELb1ELb0ELb0EEENS1_21CollectiveEpilogueFwdINS6_IJSA_NS7_ILi512EEESA_EEES9_SC_SE_Li256ELb1ELb1ELb0ELb0EEENS1_36VarlenDynamicPersistentTileSchedulerILi64ELi64ELi256ELi128ELb0ELb1ELb1ELb1ELb0ELb1EEEEEEEEEvNT_6ParamsE$_ZZN5flash25CollectiveMainloopFwdSm90ILi2EN4cute5tupleIJNS1_1CILi1EEES4_S4_EEENS2_IJNS3_ILi64EEES6_S6_EEELi512EN7cutlass10bfloat16_tEfNS8_4arch4Sm90ELb0ELb1ELb0ELb1ELb1ELb1ELb1ELb0ELb0ELb1ELb0ELb0EE3mmaINS_16FlashAttnFwdSm90ISC_NS_21CollectiveEpilogueFwdINS2_IJS6_NS3_ILi512EEES6_EEES5_S9_SB_Li256ELb1ELb1ELb0ELb0EEENS_36VarlenDynamicPersistentTileSchedulerILi64ELi64ELi256ELi128ELb0ELb1ELb1ELb1ELb0ELb1EEEE13SharedStorageENS1_6TensorINS1_11ArrayEngineIfLm128EEENS1_6LayoutINS2_IJNS2_IJNS3_ILi2EEESR_NS3_ILi32EEEEEES4_S4_EEENS2_IJNS2_IJS4_SR_NS3_ILi4EEEEEENS3_ILi0EEESX_EEEEEEENS_7SoftmaxILi2ELi0EEEEEbRKNSC_6ParamsENS8_13PipelineAsyncILi2EEES17_RNS8_13PipelineStateILj2EEERT0_RT1_iRiRKNS_16SeqlenInfoQKNewKILb1ELb1EEENS2_IJiiiiEEERT_ENKUliT_T0_T1_E_clIZSD_ISM_S10_S12_EbS15_S17_S17_S1A_S1C_S1E_iS1F_S1J_S1K_S1M_EUlRS1N_iE0_NS3_ILb1EEES1U_EEDaiS1N_S1O_S1P_)
$_ZN7cutlass13device_kernelIN5flash11enable_sm90INS1_16FlashAttnFwdSm90INS1_25CollectiveMainloopFwdSm90ILi2EN4cute5tupleIJNS5_1CILi1EEES8_S8_EEENS6_IJNS7_ILi64EEESA_SA_EEELi512ENS_10bfloat16_tEfNS_4arch4Sm90ELb0ELb1ELb0ELb1ELb1ELb1ELb1ELb0ELb0ELb1ELb0ELb0EEENS1_21CollectiveEpilogueFwdINS6_IJSA_NS7_ILi512EEESA_EEES9_SC_SE_Li256ELb1ELb1ELb0ELb0EEENS1_36VarlenDynamicPersistentTileSchedulerILi64ELi64ELi256ELi128ELb0ELb1ELb1ELb1ELb0ELb1EEEEEEEEEvNT_6ParamsE$_ZZN5flash25CollectiveMainloopFwdSm90ILi2EN4cute5tupleIJNS1_1CILi1EEES4_S4_EEENS2_IJNS3_ILi64EEES6_S6_EEELi512EN7cutlass10bfloat16_tEfNS8_4arch4Sm90ELb0ELb1ELb0ELb1ELb1ELb1ELb1ELb0ELb0ELb1ELb0ELb0EE3mmaINS_16FlashAttnFwdSm90ISC_NS_21CollectiveEpilogueFwdINS2_IJS6_NS3_ILi512EEES6_EEES5_S9_SB_Li256ELb1ELb1ELb0ELb0EEENS_36VarlenDynamicPersistentTileSchedulerILi64ELi64ELi256ELi128ELb0ELb1ELb1ELb1ELb0ELb1EEEE13SharedStorageENS1_6TensorINS1_11ArrayEngineIfLm128EEENS1_6LayoutINS2_IJNS2_IJNS3_ILi2EEESR_NS3_ILi32EEEEEES4_S4_EEENS2_IJNS2_IJS4_SR_NS3_ILi4EEEEEENS3_ILi0EEESX_EEEEEEENS_7SoftmaxILi2ELi0EEEEEbRKNSC_6ParamsENS8_13PipelineAsyncILi2EEES17_RNS8_13PipelineStateILj2EEERT0_RT1_iRiRKNS_16SeqlenInfoQKNewKILb1ELb1EEENS2_IJiiiiEEERT_ENKUliT_T0_T1_E_clIZSD_ISM_S10_S12_EbS15_S17_S17_S1A_S1C_S1E_iS1F_S1J_S1K_S1M_EUlRS1N_iE0_NS3_ILb1EEES1U_EEDaiS1N_S1O_S1P_:
[----:B------:R-:W-:Y:S05]  /*39c00*/  YIELD ;  /* 0x0000000000007946 */ /* 0x000fea0003800000 */
[----:B------:R-:W-:Y:S02]  /*39c10*/  ULDC UR4, c[0x0][0x20] ;  /* 0x0000080000047ab9 */ /* 0x000fe40000000800 */
[----:B------:R-:W-:-:S05]  /*39c20*/  VIADD R0, R0, -UR4 ;  /* 0x8000000400007c36 */ /* 0x000fca0008000000 */
[----:B------:R-:W2:Y:S01]  /*39c30*/  LDL.64 R8, [R0+0x18] ;  /* 0x0000180000087983 */ /* 0x000ea20000100a00 */
[----:B------:R-:W0:Y:S03]  /*39c40*/  LDC.64 R2, c[0x0][0x208] ;  /* 0x00008200ff027b82 */ /* 0x000e260000000a00 */
[----:B------:R-:W3:Y:S01]  /*39c50*/  LDL.64 R6, [R0] ;  /* 0x0000000000067983 */ /* 0x000ee20000100a00 */
[----:B0-----:R-:W-:Y:S02]  /*39c60*/  R2UR UR4, R2 ;  /* 0x00000000020472ca */ /* 0x001fe400000e0000 */
[----:B------:R-:W-:-:S13]  /*39c70*/  R2UR UR5, R3 ;  /* 0x00000000030572ca */ /* 0x000fda00000e0000 */
[----:B--2---:R-:W2:Y:S01]  /*39c80*/  LD.E R4, desc[UR4][R8.64] ;  /* 0x0000000408047980 */ /* 0x004ea2000c101900 */
[C---:B------:R-:W-:Y:S02]  /*39c90*/  R2UR UR4, R2.reuse ;  /* 0x00000000020472ca */ /* 0x040fe400000e0000 */
[C---:B------:R-:W-:Y:S02]  /*39ca0*/  R2UR UR5, R3.reuse ;  /* 0x00000000030572ca */ /* 0x040fe400000e0000 */
[----:B------:R-:W-:Y:S02]  /*39cb0*/  R2UR UR6, R2 ;  /* 0x00000000020672ca */ /* 0x000fe400000e0000 */
[----:B------:R-:W-:Y:S01]  /*39cc0*/  R2UR UR7, R3 ;  /* 0x00000000030772ca */ /* 0x000fe200000e0000 */
[----:B------:R-:W-:Y:S01]  /*39cd0*/  BSSY B0, `(.L_x_7203) ;  /* 0x0000009000007945 */ /* 0x000fe20003800000 */
[----:B------:R-:W-:-:S07]  /*39ce0*/  IMAD.MOV.U32 R5, RZ, RZ, R39 ;  /* 0x000000ffff057224 */ /* 0x000fce00078e0027 */
[----:B---3--:R0:W5:Y:S04]  /*39cf0*/  LD.E R13, desc[UR4][R6.64] ;  /* 0x00000004060d7980 */ /* 0x008168000c101900 */
[----:B------:R0:W5:Y:S01]  /*39d00*/  LD.E R14, desc[UR6][R6.64+0x4] ;  /* 0x00000406060e7980 */ /* 0x000162000c101900 */
[----:B--2---:R-:W-:-:S04]  /*39d10*/  LOP3.LUT R4, R4, 0x1, RZ, 0xfc, !PT ;  /* 0x0000000104047812 */ /* 0x004fc800078efcff */
[----:B------:R-:W-:Y:S01]  /*39d20*/  ISETP.NE.AND P0, PT, R4, 0x3, PT ;  /* 0x000000030400780c */ /* 0x000fe20003f05270 */
[----:B------:R-:W-:-:S12]  /*39d30*/  IMAD.MOV.U32 R4, RZ, RZ, R28 ;  /* 0x000000ffff047224 */ /* 0x000fd800078e001c */
[----:B0-----:R-:W-:Y:S05]  /*39d40*/  @!P0 BRA `(.L_x_7204) ;  /* 0x0000000000048947 */ /* 0x001fea0003800000 */
[----:B------:R-:W-:Y:S01]  /*39d50*/  BPT.TRAP 0x1 ;  /* 0x000000040000795c */ /* 0x000fe20000300000 */
.L_x_7204:
[----:B------:R-:W-:Y:S05]  /*39d60*/  BSYNC B0 ;  /* 0x0000000000007941 */ /* 0x000fea0003800000 */
.L_x_7203:
        /* <DEDUP_REMOVED lines=17> */
.L_x_7206:
[----:B------:R-:W-:Y:S05]  /*39e80*/  BSYNC B0 ;  /* 0x0000000000007941 */ /* 0x000fea0003800000 */
.L_x_7205:
        /* <DEDUP_REMOVED lines=10> */
.L_x_7208:
[----:B------:R-:W-:Y:S05]  /*39f30*/  BSYNC B0 ;  /* 0x0000000000007941 */ /* 0x000fea0003800000 */
.L_x_7207:
[----:B------:R-:W2:Y:S04]  /*39f40*/  LDL.64 R14, [R0] ;  /* 0x00000000000e7983 */ /* 0x000ea80000100a00 */
[----:B------:R-:W3:Y:S01]  /*39f50*/  LDL.64 R8, [R0+0x28] ;  /* 0x0000280000087983 */ /* 0x000ee20000100a00 */
[C---:B------:R-:W-:Y:S02]  /*39f60*/  R2UR UR6, R2.reuse ;  /* 0x00000000020672ca */ /* 0x040fe400000e0000 */
[C---:B------:R-:W-:Y:S01]  /*39f70*/  R2UR UR7, R3.reuse ;  /* 0x00000000030772ca */ /* 0x040fe200000e0000 */
[----:B0----5:R-:W4:Y:S01]  /*39f80*/  LDL.64 R10, [R0+0x20] ;  /* 0x00002000000a7983 */ /* 0x021f220000100a00 */
        /* <DEDUP_REMOVED lines=65> */
[----:B------:R-:W-:Y:S01]  /*3a3a0*/  R2UR UR9, R3 ;  /* 0x00000000030972ca */ /* 0x000fe200000e0000 */
[----:B--2---:R-:W-:Y:S02]  /*3a3b0*/  VIADD R8, R10, 0x6 ;  /* 0x000000060a087836 */ /* 0x004fe40000000000 */
[----:B------:R-:W-:-:S03]  /*3a3c0*/  IMAD.MOV.U32 R9, RZ, RZ, R11 ;  /* 0x000000ffff097224 */ /* 0x000fc600078e000b */
        /* <DEDUP_REMOVED lines=8> */
[----:B------:R-:W3:-:S12]  /*3a450*/  LDL.64 R10, [R0+0x30] ;  /* 0x00003000000a7983 */ /* 0x000ed80000100a00 */
[----:B--2---:R-:W2:Y:S01]  /*3a460*/  LD.E R8, desc[UR4][R8.64] ;  /* 0x0000000408087980 */ /* 0x004ea2000c101900 */
[----:B---3--:R-:W-:Y:S01]  /*3a470*/  MOV R10, R10 ;  /* 0x0000000a000a7202 */ /* 0x008fe20000000f00 */
[----:B------:R-:W-:Y:S01]  /*3a480*/  BSSY B0, `(.L_x_7210) ;  /* 0x0000007000007945 */ /* 0x000fe20003800000 */
[----:B--2---:R-:W-:-:S04]  /*3a490*/  LEA.HI R14, R8, R8, RZ, 0x1 ;  /* 0x00000008080e7211 */ /* 0x004fc800078f08ff */
[----:B------:R-:W-:-:S05]  /*3a4a0*/  LOP3.LUT R15, R14, 0xfffffffe, RZ, 0xc0, !PT ;  /* 0xfffffffe0e0f7812 */ /* 0x000fca00078ec0ff */
[----:B------:R-:W-:-:S05]  /*3a4b0*/  IMAD.IADD R15, R8, 0x1, -R15 ;  /* 0x00000001080f7824 */ /* 0x000fca00078e0a0f */
[----:B------:R-:W-:-:S04]  /*3a4c0*/  SHF.L.U32 R15, R15, 0x1f, RZ ;  /* 0x0000001f0f0f7819 */ /* 0x000fc800000006ff */
[----:B------:R-:W1:Y:S02]  /*3a4d0*/  SYNCS.PHASECHK.TRANS64.TRYWAIT P0, [R10+URZ+0x38810], R15 ;  /* 0x0388100f0a0075a7 */ /* 0x000e64000800017f */
[----:B01----:R-:W-:Y:S05]  /*3a4e0*/  @!P0 BRA `(.L_x_7211) ;  /* 0x000000e800888947 */ /* 0x003fea0003800000 */
.L_x_7237:
[----:B------:R-:W-:Y:S05]  /*3a4f0*/  BSYNC B0 ;  /* 0x0000000000007941 */ /* 0x000fea0003800000 */
.L_x_7210:
[----:B------:R-:W0:Y:S01]  /*3a500*/  LDL.64 R6, [R0+0x40] ;  /* 0x0000400000067983 */ /* 0x000e220000100a00 */
[----:B------:R-:W-:Y:S02]  /*3a510*/  R2UR UR4, R2 ;  /* 0x00000000020472ca */ /* 0x000fe400000e0000 */
[----:B------:R-:W-:Y:S01]  /*3a520*/  R2UR UR5, R3 ;  /* 0x00000000030572ca */ /* 0x000fe200000e0000 */
[----:B------:R-:W2:-:S12]  /*3a530*/  LDL.64 R8, [R0] ;  /* 0x0000000000087983 */ /* 0x000e980000100a00 */
[----:B0-----:R-:W3:Y:S01]  /*3a540*/  LD.E R10, desc[UR4][R6.64] ;  /* 0x00000004060a7980 */ /* 0x001ee2000c101900 */
[----:B------:R-:W-:Y:S02]  /*3a550*/  R2UR UR6, R2 ;  /* 0x00000000020672ca */ /* 0x000fe400000e0000 */
[----:B------:R-:W-:Y:S01]  /*3a560*/  R2UR UR7, R3 ;  /* 0x00000000030772ca */ /* 0x000fe200000e0000 */
[----:B--2---:R0:W5:Y:S01]  /*3a570*/  LD.E R14, desc[UR4][R8.64] ;  /* 0x00000004080e7980 */ /* 0x004162000c101900 */
[----:B------:R-:W-:Y:S11]  /*3a580*/  BSSY B0, `(.L_x_7212) ;  /* 0x0000006000007945 */ /* 0x000ff60003800000 */
[----:B------:R0:W5:Y:S01]  /*3a590*/  LD.E R15, desc[UR6][R8.64+0x4] ;  /* 0x00000406080f7980 */ /* 0x000162000c101900 */
[----:B---3--:R-:W-:-:S04]  /*3a5a0*/  LOP3.LUT R10, R10, 0x1, RZ, 0xfc, !PT ;  /* 0x000000010a0a7812 */ /* 0x008fc800078efcff */
[----:B------:R-:W-:-:S13]  /*3a5b0*/  ISETP.NE.AND P0, PT, R10, 0x3, PT ;  /* 0x000000030a00780c */ /* 0x000fda0003f05270 */
[----:B0-----:R-:W-:Y:S05]  /*3a5c0*/  @!P0 BRA `(.L_x_7213) ;  /* 0x0000000000048947 */ /* 0x001fea0003800000 */
[----:B------:R-:W-:Y:S01]  /*3a5d0*/  BPT.TRAP 0x1 ;  /* 0x000000040000795c */ /* 0x000fe20000300000 */
.L_x_7213:
[----:B------:R-:W-:Y:S05]  /*3a5e0*/  BSYNC B0 ;  /* 0x0000000000007941 */ /* 0x000fea0003800000 */
.L_x_7212:
        /* <DEDUP_REMOVED lines=17> */
.L_x_7215:
[----:B------:R-:W-:Y:S05]  /*3a700*/  BSYNC B0 ;  /* 0x0000000000007941 */ /* 0x000fea0003800000 */
.L_x_7214:
        /* <DEDUP_REMOVED lines=10> */
.L_x_7217:
[----:B------:R-:W-:Y:S05]  /*3a7b0*/  BSYNC B0 ;  /* 0x0000000000007941 */ /* 0x000fea0003800000 */
.L_x_7216:
        /* <DEDUP_REMOVED lines=338> */
[C---:B------:R-:W-:Y:S02]  /*3bce0*/  R2UR UR9, R3.reuse ;  /* 0x00000000030972ca */ /* 0x040fe400000e0000 */
[----:B------:R-:W-:Y:S01]  /*3bcf0*/  R2UR UR10, R2 ;  /* 0x00000000020a72ca */ /* 0x000fe200000e0000 */
[----:B------:R-:W-:Y:S01]  /*3bd00*/  IMAD.IADD R20, R20, 0x1, R21 ;  /* 0x0000000114147824 */ /* 0x000fe200078e0215 */
[----:B------:R-:W-:-:S04]  /*3bd10*/  R2UR UR11, R3 ;  /* 0x00000000030b72ca */ /* 0x000fc800000e0000 */
[----:B------:R-:W-:-:S05]  /*3bd20*/  LOP3.LUT R21, R20, 0xa06, RZ, 0xc0, !PT ;  /* 0x00000a0614157812 */ /* 0x000fca00078ec0ff */
[----:B------:R-:W-:-:S05]  /*3bd30*/  IMAD.IADD R20, R10, 0x1, R21 ;  /* 0x000000010a147824 */ /* 0x000fca00078e0215 */
[----:B------:R-:W-:Y:S01]  /*3bd40*/  R2UR UR6, R20 ;  /* 0x00000000140672ca */ /* 0x000fe200000e0000 */
[----:B--2---:R-:W-:Y:S01]  /*3bd50*/  IMAD.IADD R14, R21, 0x1, R14 ;  /* 0x00000001150e7824 */ /* 0x004fe200078e020e */
[----:B------:R-:W-:Y:S01]  /*3bd60*/  R2UR UR5, R15 ;  /* 0x000000000f0572ca */ /* 0x000fe200000e0000 */
        /* <DEDUP_REMOVED lines=199> */
[----:B------:R-:W-:Y:S01]  /*3c9e0*/  R2UR UR7, R11 ;  /* 0x000000000b0772ca */ /* 0x000fe200000e0000 */
[----:B------:R-:W-:Y:S01]  /*3c9f0*/  IMAD.MOV.U32 R15, RZ, RZ, 0x1000 ;  /* 0x00001000ff0f7424 */ /* 0x000fe200078e00ff */
[----:B------:R-:W-:Y:S01]  /*3ca00*/  WARPGROUP.ARRIVE ;  /* 0x00000000000079c5 */ /* 0x000fe20000000000 */
        /* <DEDUP_REMOVED lines=8> */
[----:B--2---:R-:W-:Y:S01]  /*3ca90*/  IMAD.IADD R8, R15, 0x1, R8 ;  /* 0x000000010f087824 */ /* 0x004fe200078e0208 */
        /* <DEDUP_REMOVED lines=18> */
.L_x_7220:
[----:B------:R-:W-:Y:S05]  /*3cbc0*/  BSYNC B0 ;  /* 0x0000000000007941 */ /* 0x000fea0003800000 */
.L_x_7219:
        /* <DEDUP_REMOVED lines=11> */
[----:B------:R-:W3:Y:S01]  /*3cc80*/  LD.E R6, desc[UR4][R4.64] ;  /* 0x0000000404067980 */ /* 0x000ee2000c101900 */
[----:B------:R-:W-:Y:S02]  /*3cc90*/  IMAD.MOV.U32 R57, RZ, RZ, R56 ;  /* 0x000000ffff397224 */ /* 0x000fe400078e0038 */
[----:B------:R-:W-:-:S05]  /*3cca0*/  IMAD.MOV.U32 R56, RZ, RZ, R23 ;  /* 0x000000ffff387224 */ /* 0x000fca00078e0017 */
[----:B------:R-:W4:Y:S01]  /*3ccb0*/  LD.E R57, desc[UR4][R56.64] ;  /* 0x0000000438397980 */ /* 0x000f22000c101900 */
[C---:B------:R-:W-:Y:S02]  /*3ccc0*/  R2UR UR12, R2.reuse ;  /* 0x00000000020c72ca */ /* 0x040fe400000e0000 */
[C---:B------:R-:W-:Y:S02]  /*3ccd0*/  R2UR UR13, R3.reuse ;  /* 0x00000000030d72ca */ /* 0x040fe400000e0000 */
[C---:B------:R-:W-:Y:S02]  /*3cce0*/  R2UR UR8, R2.reuse ;  /* 0x00000000020872ca */ /* 0x040fe400000e0000 */
[C---:B------:R-:W-:Y:S02]  /*3ccf0*/  R2UR UR9, R3.reuse ;  /* 0x00000000030972ca */ /* 0x040fe400000e0000 */
[----:B------:R-:W-:Y:S02]  /*3cd00*/  R2UR UR10, R2 ;  /* 0x00000000020a72ca */ /* 0x000fe400000e0000 */
[----:B------:R-:W-:-:S05]  /*3cd10*/  R2UR UR11, R3 ;  /* 0x00000000030b72ca */ /* 0x000fca00000e0000 */
[----:B------:R-:W4:Y:S04]  /*3cd20*/  LD.E R59, desc[UR12][R4.64+0x18] ;  /* 0x0000180c043b7980 */ /* 0x000f28000c101900 */
[----:B------:R-:W4:Y:S04]  /*3cd30*/  LD.E R56, desc[UR8][R4.64+0xc] ;  /* 0x00000c0804387980 */ /* 0x000f28000c101900 */
[----:B------:R-:W4:Y:S01]  /*3cd40*/  LD.E R58, desc[UR10][R4.64+0x14] ;  /* 0x0000140a043a7980 */ /* 0x000f22000c101900 */
[----:B--2---:R-:W-:-:S13]  /*3cd50*/  ISETP.NE.AND P0, PT, R7, 0x1, PT ;  /* 0x000000010700780c */ /* 0x004fda0003f05270 */
[C---:B------:R-:W-:Y:S02]  /*3cd60*/  @P0 R2UR UR4, R2.reuse ;  /* 0x00000000020402ca */ /* 0x040fe400000e0000 */
[C---:B------:R-:W-:Y:S02]  /*3cd70*/  @P0 R2UR UR5, R3.reuse ;  /* 0x00000000030502ca */ /* 0x040fe400000e0000 */
[----:B------:R-:W-:Y:S02]  /*3cd80*/  @P0 R2UR UR6, R2 ;  /* 0x00000000020602ca */ /* 0x000fe400000e0000 */
[----:B------:R-:W-:-:S09]  /*3cd90*/  @P0 R2UR UR7, R3 ;  /* 0x00000000030702ca */ /* 0x000fd200000e0000 */
[----:B------:R-:W2:Y:S01]  /*3cda0*/  @P0 LD.E R14, desc[UR4][R4.64+0x28] ;  /* 0x00002804040e0980 */ /* 0x000ea2000c101900 */
[C---:B------:R-:W-:Y:S02]  /*3cdb0*/  R2UR UR4, R2.reuse ;  /* 0x00000000020472ca */ /* 0x040fe400000e0000 */
[C---:B------:R-:W-:Y:S01]  /*3cdc0*/  R2UR UR5, R3.reuse ;  /* 0x00000000030572ca */ /* 0x040fe200000e0000 */
[----:B------:R-:W2:Y:S01]  /*3cdd0*/  @P0 LD.E R21, desc[UR6][R4.64+0x2c] ;  /* 0x00002c0604150980 */ /* 0x000ea2000c101900 */
[----:B------:R-:W-:Y:S02]  /*3cde0*/  R2UR UR6, R2 ;  /* 0x00000000020672ca */ /* 0x000fe400000e0000 */
[----:B------:R-:W-:-:S09]  /*3cdf0*/  R2UR UR7, R3 ;  /* 0x00000000030772ca */ /* 0x000fd200000e0000 */
[----:B------:R-:W2:Y:S04]  /*3ce00*/  LD.E R13, desc[UR4][R4.64+0x8] ;  /* 0x00000804040d7980 */ /* 0x000ea8000c101900 */
[----:B------:R-:W2:Y:S04]  /*3ce10*/  LD.E R20, desc[UR6][R4.64+0x4] ;  /* 0x0000040604147980 */ /* 0x000ea8000c101900 */
[----:B------:R-:W2:Y:S01]  /*3ce20*/  LD.E R23, desc[UR4][R4.64+0x10] ;  /* 0x0000100404177980 */ /* 0x000ea2000c101900 */
[----:B---3--:R-:W-:-:S04]  /*3ce30*/  SHF.R.S32.HI R7, RZ, 0x1f, R6 ;  /* 0x0000001fff077819 */ /* 0x008fc80000011406 */
[----:B0-----:R-:W-:-:S04]  /*3ce40*/  LEA.HI R8, R7, R6, RZ, 0x7 ;  /* 0x0000000607087211 */ /* 0x001fc800078f38ff */
        /* <DEDUP_REMOVED lines=14> */
[----:B----4-:R-:W-:Y:S01]  /*3cf30*/  IMAD R8, R57, 0x4, R8 ;  /* 0x0000000439087824 */ /* 0x010fe200078e0208 */
[----:B------:R-:W-:-:S03]  /*3cf40*/  LOP3.LUT R6, R6, 0x1ffffffe, RZ, 0xc0, !PT ;  /* 0x1ffffffe06067812 */ /* 0x000fc600078ec0ff */
[----:B------:R-:W-:Y:S02]  /*3cf50*/  IMAD.IADD R11, R10, 0x1, -R11 ;  /* 0x000000010a0b7824 */ /* 0x000fe400078e0a0b */
[----:B------:R-:W-:Y:S02]  /*3cf60*/  IMAD.IADD R6, R15, 0x1, -R6 ;  /* 0x000000010f067824 */ /* 0x000fe400078e0a06 */
[----:B------:R-:W-:-:S04]  /*3cf70*/  IMAD.U32 R11, R8, 0x10, R11 ;  /* 0x00000010080b7824 */ /* 0x000fc800078e000b */
[----:B------:R-:W-:Y:S01]  /*3cf80*/  IMAD R11, R6, 0x8, R11 ;  /* 0x00000008060b7824 */ /* 0x000fe200078e020b */
[----:B------:R-:W-:Y:S02]  /*3cf90*/  LOP3.LUT R6, R7, 0x7ffffffc, RZ, 0xc0, !PT ;  /* 0x7ffffffc07067812 */ /* 0x000fe400078ec0ff */
[----:B------:R-:W-:-:S03]  /*3cfa0*/  ISETP.GE.AND P1, PT, R59, 0x1, PT ;  /* 0x000000013b00780c */ /* 0x000fc60003f26270 */
[----:B------:R-:W-:Y:S01]  /*3cfb0*/  IMAD.IADD R6, R9, 0x1, -R6 ;  /* 0x0000000109067824 */ /* 0x000fe200078e0a06 */
[----:B------:R-:W-:Y:S01]  /*3cfc0*/  LOP3.LUT R9, RZ, R56, RZ, 0x33, !PT ;  /* 0x00000038ff097212 */ /* 0x000fe200078e33ff */
[----:B------:R-:W-:Y:S01]  /*3cfd0*/  BSSY B0, `(.L_x_7221) ;  /* 0x0000032000007945 */ /* 0x000fe20003800000 */
[----:B--2---:R-:W-:-:S05]  /*3cfe0*/  @P0 IMAD.HI.U32 R14, R11, R14, RZ ;  /* 0x0000000e0b0e0227 */ /* 0x004fca00078e00ff */
[----:B------:R-:W-:Y:S01]  /*3cff0*/  @P0 SHF.R.U32.HI R11, RZ, R21, R14 ;  /* 0x00000015ff0b0219 */ /* 0x000fe2000001160e */
[----:B------:R-:W-:-:S04]  /*3d000*/  IMAD.SHL.U32 R14, R12, 0x40, RZ ;  /* 0x000000400c0e7824 */ /* 0x000fc800078e00ff */
[----:B------:R-:W0:Y:S01]  /*3d010*/  SHFL.IDX PT, R10, R11, RZ, 0x1c1f ;  /* 0x001c1fff0b0a7589 */ /* 0x000e2200000e0000 */
[----:B------:R-:W-:-:S05]  /*3d020*/  IADD3 R7, R13, 0x1, -R14 ;  /* 0x000000010d077810 */ /* 0x000fca0007ffe80e */
[----:B------:R-:W-:Y:S02]  /*3d030*/  IMAD R8, R6, -0x2, R7 ;  /* 0xfffffffe06087824 */ /* 0x000fe400078e0207 */
[----:B------:R-:W-:Y:S02]  /*3d040*/  IMAD.IADD R7, R13, 0x1, -R14 ;  /* 0x000000010d077824 */ /* 0x000fe400078e0a0e */
[----:B------:R-:W-:Y:S02]  /*3d050*/  IMAD.IADD R8, R8, 0x1, -R20 ;  /* 0x0000000108087824 */ /* 0x000fe400078e0a14 */
[----:B------:R-:W-:Y:S02]  /*3d060*/  IMAD R15, R6, -0x2, R7 ;  /* 0xfffffffe060f7824 */ /* 0x000fe400078e0207 */
[C---:B------:R-:W-:Y:S02]  /*3d070*/  IMAD.IADD R56, R8.reuse, 0x1, R23 ;  /* 0x0000000108387824 */ /* 0x040fe400078e0217 */
[----:B------:R-:W-:-:S02]  /*3d080*/  IMAD.IADD R21, R8, 0x1, R9 ;  /* 0x0000000108157824 */ /* 0x000fc400078e0209 */
[----:B------:R-:W-:Y:S01]  /*3d090*/  IMAD.IADD R58, R58, 0x1, -R14 ;  /* 0x000000013a3a7824 */ /* 0x000fe200078e0a0e */
[----:B0-----:R-:W-:Y:S01]  /*3d0a0*/  VIADDMNMX R8, R10, R56, R15, PT ;  /* 0x000000380a087246 */ /* 0x001fe2000380010f */
        /* <DEDUP_REMOVED lines=18> */
.L_x_7226:
[----:B------:R-:W-:Y:S05]  /*3d1d0*/  BSYNC B2 ;  /* 0x0000000000027941 */ /* 0x000fea0003800000 */
.L_x_7225:
[----:B------:R-:W-:Y:S01]  /*3d1e0*/  LOP3.LUT R10, RZ, R10, RZ, 0x33, !PT ;  /* 0x0000000aff0a7212 */ /* 0x000fe200078e33ff */
[----:B------:R-:W-:Y:S06]  /*3d1f0*/  BRA `(.L_x_7227) ;  /* 0x0000000000287947 */ /* 0x000fec0003800000 */
.L_x_7224:
        /* <DEDUP_REMOVED lines=10> */
.L_x_7227:
[----:B------:R-:W-:Y:S05]  /*3d2a0*/  BSYNC B1 ;  /* 0x0000000000017941 */ /* 0x000fea0003800000 */
.L_x_7223:
[----:B------:R-:W-:-:S04]  /*3d2b0*/  IMAD R9, R59, R10, -R14 ;  /* 0x0000000a3b097224 */ /* 0x000fc800078e0a0e */
[----:B------:R-:W-:-:S05]  /*3d2c0*/  IMAD R10, R6, -0x2, R9 ;  /* 0xfffffffe060a7824 */ /* 0x000fca00078e0209 */
[----:B------:R-:W-:Y:S02]  /*3d2d0*/  VIMNMX R7, R7, R10, !PT ;  /* 0x0000000a07077248 */ /* 0x000fe40007fe0100 */
[----:B------:R-:W-:-:S07]  /*3d2e0*/  VIADDMNMX R8, R10, R59, R8, PT ;  /* 0x0000003b0a087246 */ /* 0x000fce0003800108 */
.L_x_7222:
[----:B------:R-:W-:Y:S05]  /*3d2f0*/  BSYNC B0 ;  /* 0x0000000000007941 */ /* 0x000fea0003800000 */
.L_x_7221:
        /* <DEDUP_REMOVED lines=96> */
.L_x_7233:
[----:B------:R-:W-:Y:S05]  /*3d900*/  BSYNC B2 ;  /* 0x0000000000027941 */ /* 0x000fea0003800000 */
.L_x_7232:
[----:B------:R-:W-:Y:S01]  /*3d910*/  LOP3.LUT R20, RZ, R20, RZ, 0x33, !PT ;  /* 0x00000014ff147212 */ /* 0x000fe200078e33ff */
[----:B------:R-:W-:Y:S06]  /*3d920*/  BRA `(.L_x_7234) ;  /* 0x0000000000287947 */ /* 0x000fec0003800000 */
.L_x_7231:
        /* <DEDUP_REMOVED lines=10> */
.L_x_7234:
[----:B------:R-:W-:Y:S05]  /*3d9d0*/  BSYNC B1 ;  /* 0x0000000000017941 */ /* 0x000fea0003800000 */
.L_x_7230:
[----:B------:R-:W-:-:S04]  /*3d9e0*/  IMAD R5, R59, R20, -R14 ;  /* 0x000000143b057224 */ /* 0x000fc800078e0a0e */
[----:B------:R-:W-:-:S05]  /*3d9f0*/  IMAD R6, R6, -0x2, R5 ;  /* 0xfffffffe06067824 */ /* 0x000fca00078e0205 */
[----:B------:R-:W-:Y:S02]  /*3da00*/  VIADDMNMX R8, R6, R59, R8, PT ;  /* 0x0000003b06087246 */ /* 0x000fe40003800108 */
[----:B------:R-:W-:-:S07]  /*3da10*/  VIMNMX R7, R7, R6, !PT ;  /* 0x0000000607077248 */ /* 0x000fce0007fe0100 */
.L_x_7229:
[----:B------:R-:W-:Y:S05]  /*3da20*/  BSYNC B0 ;  /* 0x0000000000007941 */ /* 0x000fea0003800000 */
.L_x_7228:
[----:B------:R-:W2:Y:S01]  /*3da30*/  LDL.64 R4, [R0+0x70] ;  /* 0x0000700000047983 */ /* 0x000ea20000100a00 */
[----:B------:R-:W-:Y:S02]  /*3da40*/  ISETP.GT.AND P0, PT, R7, 0x1, !P0 ;  /* 0x000000010700780c */ /* 0x000fe40004704270 */
[----:B------:R-:W-:Y:S02]  /*3da50*/  ISETP.NE.AND P6, PT, R63, RZ, PT ;  /* 0x000000ff3f00720c */ /* 0x000fe40003fc5270 */
[----:B------:R-:W-:Y:S02]  /*3da60*/  ISETP.LT.OR P0, PT, R8, 0x2, P0 ;  /* 0x000000020800780c */ /* 0x000fe40000701670 */
[----:B------:R-:W-:Y:S02]  /*3da70*/  ISETP.GT.AND P1, PT, R7, 0x8, !P1 ;  /* 0x000000080700780c */ /* 0x000fe40004f24270 */
        /* <DEDUP_REMOVED lines=31> */
[C---:B------:R-:W-:Y:S02]  /*3dc70*/  ISETP.GT.AND P0, PT, R7.reuse, RZ, !P0 ;  /* 0x000000ff0700720c */ /* 0x040fe40004704270 */
[----:B------:R-:W-:Y:S02]  /*3dc80*/  ISETP.GT.AND P4, PT, R7, 0x31, !P4 ;  /* 0x000000310700780c */ /* 0x000fe40006784270 */
[----:B------:R-:W-:Y:S02]  /*3dc90*/  ISETP.LT.OR P0, PT, R8, 0x1, P0 ;  /* 0x000000010800780c */ /* 0x000fe40000701670 */
[----:B------:R-:W-:-:S02]  /*3dca0*/  ISETP.NE.AND P6, PT, R58, RZ, PT ;  /* 0x000000ff3a00720c */ /* 0x000fc40003fc5270 */
[----:B------:R-:W-:Y:S02]  /*3dcb0*/  FSEL R26, R26, -INF , !P0 ;  /* 0xff8000001a1a7808 */ /* 0x000fe40004000000 */
[----:B------:R-:W-:Y:S02]  /*3dcc0*/  ISETP.NE.AND P0, PT, R64, RZ, PT ;  /* 0x000000ff4000720c */ /* 0x000fe40003f05270 */
[----:B------:R-:W-:-:S04]  /*3dcd0*/  FMNMX.FTZ R9, R26, R27, !PT ;  /* 0x0000001b1a097209 */ /* 0x000fc80007810000 */
[----:B------:R-:W-:-:S04]  /*3dce0*/  FMNMX.FTZ R6, R30, R9, !PT ;  /* 0x000000091e067209 */ /* 0x000fc80007810000 */
[----:B------:R-:W-:-:S04]  /*3dcf0*/  FMNMX.FTZ R9, R31, R6, !PT ;  /* 0x000000061f097209 */ /* 0x000fc80007810000 */
[----:B------:R-:W-:-:S04]  /*3dd00*/  FMNMX.FTZ R6, R34, R9, !PT ;  /* 0x0000000922067209 */ /* 0x000fc80007810000 */
[----:B------:R-:W-:Y:S02]  /*3dd10*/  FMNMX.FTZ R9, R35, R6, !PT ;  /* 0x0000000623097209 */ /* 0x000fe40007810000 */
[----:B------:R-:W-:Y:S02]  /*3dd20*/  ISETP.GT.AND P0, PT, R7, 0x21, !P0 ;  /* 0x000000210700780c */ /* 0x000fe40004704270 */
[----:B------:R-:W-:Y:S02]  /*3dd30*/  FMNMX.FTZ R6, R38, R9, !PT ;  /* 0x0000000926067209 */ /* 0x000fe40007810000 */
[C---:B------:R-:W-:Y:S02]  /*3dd40*/  ISETP.LT.OR P0, PT, R8.reuse, 0x22, P0 ;  /* 0x000000220800780c */ /* 0x040fe40000701670 */
[----:B------:R-:W-:Y:S02]  /*3dd50*/  FMNMX.FTZ R9, R39, R6, !PT ;  /* 0x0000000627097209 */ /* 0x000fe40007810000 */
[----:B------:R-:W-:-:S02]  /*3dd60*/  ISETP.LT.OR P1, PT, R8, 0x29, P1 ;  /* 0x000000290800780c */ /* 0x000fc40000f21670 */
[----:B------:R-:W-:Y:S02]  /*3dd70*/  FSEL R43, R43, -INF , !P0 ;  /* 0xff8000002b2b7808 */ /* 0x000fe40004000000 */
[----:B------:R-:W-:Y:S02]  /*3dd80*/  FMNMX.FTZ R6, R42, R9, !PT ;  /* 0x000000092a067209 */ /* 0x000fe40007810000 */
[----:B------:R-:W-:Y:S02]  /*3dd90*/  ISETP.LT.OR P2, PT, R8, 0x2a, P2 ;  /* 0x0000002a0800780c */ /* 0x000fe40001741670 */
[----:B------:R-:W-:Y:S02]  /*3dda0*/  FSEL R46, R46, -INF , !P1 ;  /* 0xff8000002e2e7808 */ /* 0x000fe40004800000 */
[----:B------:R-:W-:Y:S02]  /*3ddb0*/  FMNMX.FTZ R9, R43, R6, !PT ;  /* 0x000000062b097209 */ /* 0x000fe40007810000 */
[----:B------:R-:W-:-:S02]  /*3ddc0*/  ISETP.LT.OR P3, PT, R8, 0x31, P3 ;  /* 0x000000310800780c */ /* 0x000fc40001f61670 */
[----:B------:R-:W-:Y:S02]  /*3ddd0*/  FSEL R47, R47, -INF , !P2 ;  /* 0xff8000002f2f7808 */ /* 0x000fe40005000000 */
[----:B------:R-:W-:Y:S02]  /*3dde0*/  FMNMX.FTZ R6, R46, R9, !PT ;  /* 0x000000092e067209 */ /* 0x000fe40007810000 */
[----:B------:R-:W-:Y:S02]  /*3ddf0*/  ISETP.GT.AND P5, PT, R7, 0x38, !P5 ;  /* 0x000000380700780c */ /* 0x000fe40006fa4270 */
[----:B------:R-:W-:Y:S02]  /*3de00*/  ISETP.LT.OR P4, PT, R8, 0x32, P4 ;  /* 0x000000320800780c */ /* 0x000fe40002781670 */
[----:B------:R-:W-:Y:S02]  /*3de10*/  FSEL R50, R50, -INF , !P3 ;  /* 0xff80000032327808 */ /* 0x000fe40005800000 */
[----:B------:R-:W-:-:S02]  /*3de20*/  FMNMX.FTZ R9, R47, R6, !PT ;  /* 0x000000062f097209 */ /* 0x000fc40007810000 */
[----:B------:R-:W-:Y:S02]  /*3de30*/  ISETP.GT.AND P0, PT, R7, 0x39, !P6 ;  /* 0x000000390700780c */ /* 0x000fe40007704270 */
[----:B------:R-:W-:Y:S02]  /*3de40*/  ISETP.LT.OR P5, PT, R8, 0x39, P5 ;  /* 0x000000390800780c */ /* 0x000fe40002fa1670 */
[----:B------:R-:W-:Y:S02]  /*3de50*/  FSEL R51, R51, -INF , !P4 ;  /* 0xff80000033337808 */ /* 0x000fe40006000000 */
[----:B------:R-:W-:Y:S02]  /*3de60*/  FMNMX.FTZ R6, R50, R9, !PT ;  /* 0x0000000932067209 */ /* 0x000fe40007810000 */
[----:B------:R-:W-:Y:S02]  /*3de70*/  ISETP.LT.OR P0, PT, R8, 0x3a, P0 ;  /* 0x0000003a0800780c */ /* 0x000fe40000701670 */
[----:B------:R-:W-:-:S02]  /*3de80*/  R2UR UR4, R2 ;  /* 0x00000000020472ca */ /* 0x000fc400000e0000 */
[----:B------:R-:W-:Y:S02]  /*3de90*/  R2UR UR5, R3 ;  /* 0x00000000030572ca */ /* 0x000fe400000e0000 */
[----:B------:R-:W-:Y:S02]  /*3dea0*/  FSEL R54, R54, -INF , !P5 ;  /* 0xff80000036367808 */ /* 0x000fe40006800000 */
[----:B------:R-:W-:Y:S02]  /*3deb0*/  FMNMX.FTZ R7, R51, R6, !PT ;  /* 0x0000000633077209 */ /* 0x000fe40007810000 */
[----:B------:R-:W-:Y:S02]  /*3dec0*/  R2UR UR6, R2 ;  /* 0x00000000020672ca */ /* 0x000fe400000e0000 */
[----:B------:R-:W-:Y:S02]  /*3ded0*/  R2UR UR7, R3 ;  /* 0x00000000030772ca */ /* 0x000fe400000e0000 */
[----:B------:R-:W-:-:S02]  /*3dee0*/  FSEL R55, R55, -INF , !P0 ;  /* 0xff80000037377808 */ /* 0x000fc40004000000 */
[----:B------:R-:W-:-:S04]  /*3def0*/  FMNMX.FTZ R6, R54, R7, !PT ;  /* 0x0000000736067209 */ /* 0x000fc80007810000 */
[----:B------:R-:W-:-:S05]  /*3df00*/  FMNMX.FTZ R9, R55, R6, !PT ;  /* 0x0000000637097209 */ /* 0x000fca0007810000 */
[----:B--2---:R0:W-:Y:S04]  /*3df10*/  ST.E desc[UR4][R4.64+0x4], R9 ;  /* 0x0000040904007985 */ /* 0x0041e8000c101904 */
[----:B------:R-:W2:Y:S01]  /*3df20*/  LD.E R10, desc[UR6][R4.64+0x4] ;  /* 0x00000406040a7980 */ /* 0x000ea2000c101900 */
        /* <DEDUP_REMOVED lines=14> */
[----:B0-----:R-:W-:-:S05]  /*3e010*/  FMNMX.FTZ R9, R53, R6, !PT ;  /* 0x0000000635097209 */ /* 0x001fca0007810000 */
[----:B------:R-:W0:Y:S01]  /*3e020*/  SHFL.BFLY PT, R6, R9, 0x2, 0x1f ;  /* 0x0c401f0009067f89 */ /* 0x000e2200000e0000 */
[----:B------:R-:W-:Y:S02]  /*3e030*/  R2UR UR8, R2 ;  /* 0x00000000020872ca */ /* 0x000fe400000e0000 */
[----:B------:R-:W-:Y:S02]  /*3e040*/  R2UR UR9, R3 ;  /* 0x00000000030972ca */ /* 0x000fe400000e0000 */
[----:B0-----:R-:W-:Y:S01]  /*3e050*/  FMNMX.FTZ R8, R9, R6, !PT ;  /* 0x0000000609087209 */ /* 0x001fe20007810000 */
[----:B------:R-:W-:Y:S04]  /*3e060*/  ST.E desc[UR4][R4.64], R9 ;  /* 0x0000000904007985 */ /* 0x000fe8000c101904 */
[----:B--2---:R-:W0:Y:S02]  /*3e070*/  SHFL.BFLY PT, R7, R10, 0x2, 0x1f ;  /* 0x0c401f000a077f89 */ /* 0x004e2400000e0000 */
[----:B0-----:R-:W-:-:S02]  /*3e080*/  FMNMX.FTZ R12, R10, R7, !PT ;  /* 0x000000070a0c7209 */ /* 0x001fc40007810000 */
[----:B------:R-:W0:Y:S04]  /*3e090*/  SHFL.BFLY PT, R7, R8, 0x1, 0x1f ;  /* 0x0c201f0008077f89 */ /* 0x000e2800000e0000 */
[----:B------:R-:W1:Y:S01]  /*3e0a0*/  SHFL.BFLY PT, R13, R12, 0x1, 0x1f ;  /* 0x0c201f000c0d7f89 */ /* 0x000e6200000e0000 */
[----:B0-----:R-:W-:Y:S02]  /*3e0b0*/  FMNMX.FTZ R11, R8, R7, !PT ;  /* 0x00000007080b7209 */ /* 0x001fe40007810000 */
[----:B-1----:R-:W-:-:S03]  /*3e0c0*/  FMNMX.FTZ R13, R12, R13, !PT ;  /* 0x0000000d0c0d7209 */ /* 0x002fc60007810000 */
[----:B------:R-:W-:Y:S04]  /*3e0d0*/  ST.E desc[UR6][R4.64], R11 ;  /* 0x0000000b04007985 */ /* 0x000fe8000c101906 */
[----:B------:R0:W-:Y:S04]  /*3e0e0*/  ST.E desc[UR8][R4.64+0x4], R13 ;  /* 0x0000040d04007985 */ /* 0x0001e8000c101908 */
[----:B------:R-:W2:Y:S04]  /*3e0f0*/  LDL.64 R6, [R0+0x70] ;  /* 0x0000700000067983 */ /* 0x000ea80000100a00 */
[----:B--2---:R-:W2:Y:S04]  /*3e100*/  LD.E R10, desc[UR6][R6.64+0x20] ;  /* 0x00002006060a7980 */ /* 0x004ea8000c101900 */
[----:B------:R-:W2:Y:S04]  /*3e110*/  LD.E R8, desc[UR4][R6.64] ;  /* 0x0000000406087980 */ /* 0x000ea8000c101900 */
[----:B------:R-:W0:Y:S01]  /*3e120*/  LD.E R21, desc[UR4][R6.64+0x4] ;  /* 0x0000040406157980 */ /* 0x000e22000c101900 */
[C---:B--2---:R-:W-:Y:S01]  /*3e130*/  FMUL.FTZ R12, R8.reuse, R10 ;  /* 0x0000000a080c7220 */ /* 0x044fe20000410000 */
[----:B------:R-:W-:Y:S01]  /*3e140*/  FSETP.NEU.FTZ.AND P0, PT, R8, -INF , PT ;  /* 0xff8000000800780b */ /* 0x000fe20003f1d000 */
[----:B0-----:R-:W-:-:S03]  /*3e150*/  FMUL.FTZ R4, R10, R21 ;  /* 0x000000150a047220 */ /* 0x001fc60000410000 */
[----:B------:R-:W-:Y:S02]  /*3e160*/  FSEL R9, R12, RZ, P0 ;  /* 0x000000ff0c097208 */ /* 0x000fe40000000000 */
[----:B------:R-:W-:-:S04]  /*3e170*/  FSETP.NEU.FTZ.AND P0, PT, R21, -INF , PT ;  /* 0xff8000001500780b */ /* 0x000fc80003f1d000 */
[----:B------:R-:W-:Y:S01]  /*3e180*/  FSEL R5, R4, RZ, P0 ;  /* 0x000000ff04057208 */ /* 0x000fe20000000000 */
[-CC-:B------:R-:W-:Y:S01]  /*3e190*/  FFMA.FTZ R164, R24, R10.reuse, -R9.reuse ;  /* 0x0000000a18a47223 */ /* 0x180fe20000010809 */
[----:B------:R-:W-:-:S03]  /*3e1a0*/  FFMA.FTZ R15, R25, R10, -R9 ;  /* 0x0000000a190f7223 */ /* 0x000fc60000010809 */
[-CC-:B------:R-:W-:Y:S01]  /*3e1b0*/  FFMA.FTZ R26, R26, R10.reuse, -R5.reuse ;  /* 0x0000000a1a1a7223 */ /* 0x180fe20000010805 */
[-C--:B------:R-:W-:Y:S01]  /*3e1c0*/  FFMA.FTZ R27, R27, R10.reuse, -R5 ;  /* 0x0000000a1b1b7223 */ /* 0x080fe20000010805 */
[-C--:B------:R-:W-:Y:S01]  /*3e1d0*/  FFMA.FTZ R166, R28, R10.reuse, -R9 ;  /* 0x0000000a1ca67223 */ /* 0x080fe20000010809 */
[-C--:B------:R-:W-:Y:S01]  /*3e1e0*/  FFMA.FTZ R30, R30, R10.reuse, -R5 ;  /* 0x0000000a1e1e7223 */ /* 0x080fe20000010805 */
[----:B------:R-:W-:Y:S01]  /*3e1f0*/  MUFU.EX2 R164, R164 ;  /* 0x000000a400a47308 */ /* 0x000fe20000000800 */
[-C--:B------:R-:W-:Y:S01]  /*3e200*/  FFMA.FTZ R29, R29, R10.reuse, -R9 ;  /* 0x0000000a1d1d7223 */ /* 0x080fe20000010809 */
[----:B------:R-:W-:-:S06]  /*3e210*/  FFMA.FTZ R31, R31, R10, -R5 ;  /* 0x0000000a1f1f7223 */ /* 0x000fcc0000010805 */
[----:B------:R-:W-:Y:S01]  /*3e220*/  MUFU.EX2 R15, R15 ;  /* 0x0000000f000f7308 */ /* 0x000fe20000000800 */
[-C--:B------:R-:W-:Y:S01]  /*3e230*/  FFMA.FTZ R32, R32, R10.reuse, -R9 ;  /* 0x0000000a20207223 */ /* 0x080fe20000010809 */
[----:B------:R-:W-:-:S06]  /*3e240*/  FFMA.FTZ R34, R34, R10, -R5 ;  /* 0x0000000a22227223 */ /* 0x000fcc0000010805 */
[----:B------:R-:W-:Y:S08]  /*3e250*/  MUFU.EX2 R26, R26 ;  /* 0x0000001a001a7308 */ /* 0x000ff00000000800 */
[----:B------:R-:W0:Y:S01]  /*3e260*/  MUFU.EX2 R27, R27 ;  /* 0x0000001b001b7308 */ /* 0x000e220000000800 */
[-C--:B------:R-:W-:Y:S01]  /*3e270*/  FFMA.FTZ R33, R33, R10.reuse, -R9 ;  /* 0x0000000a21217223 */ /* 0x080fe20000010809 */
[----:B------:R-:W-:-:S06]  /*3e280*/  FFMA.FTZ R35, R35, R10, -R5 ;  /* 0x0000000a23237223 */ /* 0x000fcc0000010805 */
[----:B------:R-:W-:Y:S01]  /*3e290*/  MUFU.EX2 R166, R166 ;  /* 0x000000a600a67308 */ /* 0x000fe20000000800 */
[----:B------:R-:W-:-:S07]  /*3e2a0*/  FFMA.FTZ R36, R36, R10, -R9 ;  /* 0x0000000a24247223 */ /* 0x000fce0000010809 */
[----:B------:R-:W1:Y:S01]  /*3e2b0*/  MUFU.EX2 R30, R30 ;  /* 0x0000001e001e7308 */ /* 0x000e620000000800 */
[-CC-:B------:R-:W-:Y:S01]  /*3e2c0*/  FFMA.FTZ R37, R37, R10.reuse, -R9.reuse ;  /* 0x0000000a25257223 */ /* 0x180fe20000010809 */
[-CC-:B------:R-:W-:Y:S01]  /*3e2d0*/  FFMA.FTZ R40, R40, R10.reuse, -R9.reuse ;  /* 0x0000000a28287223 */ /* 0x180fe20000010809 */
[-CC-:B------:R-:W-:Y:S01]  /*3e2e0*/  FFMA.FTZ R41, R41, R10.reuse, -R9.reuse ;  /* 0x0000000a29297223 */ /* 0x180fe20000010809 */
[-CC-:B------:R-:W-:Y:S01]  /*3e2f0*/  FFMA.FTZ R44, R44, R10.reuse, -R9.reuse ;  /* 0x0000000a2c2c7223 */ /* 0x180fe20000010809 */
[----:B------:R-:W-:-:S03]  /*3e300*/  FFMA.FTZ R45, R45, R10, -R9 ;  /* 0x0000000a2d2d7223 */ /* 0x000fc60000010809 */
[----:B------:R-:W2:Y:S01]  /*3e310*/  MUFU.EX2 R29, R29 ;  /* 0x0000001d001d7308 */ /* 0x000ea20000000800 */
[-CC-:B------:R-:W-:Y:S01]  /*3e320*/  FFMA.FTZ R48, R48, R10.reuse, -R9.reuse ;  /* 0x0000000a30307223 */ /* 0x180fe20000010809 */
[-CC-:B------:R-:W-:Y:S01]  /*3e330*/  FFMA.FTZ R49, R49, R10.reuse, -R9.reuse ;  /* 0x0000000a31317223 */ /* 0x180fe20000010809 */
[-CC-:B------:R-:W-:Y:S01]  /*3e340*/  FFMA.FTZ R52, R52, R10.reuse, -R9.reuse ;  /* 0x0000000a34347223 */ /* 0x180fe20000010809 */
[----:B------:R-:W-:-:S04]  /*3e350*/  FFMA.FTZ R9, R53, R10, -R9 ;  /* 0x0000000a35097223 */ /* 0x000fc80000010809 */
[----:B------:R-:W3:Y:S01]  /*3e360*/  MUFU.EX2 R31, R31 ;  /* 0x0000001f001f7308 */ /* 0x000ee20000000800 */
[----:B------:R-:W-:Y:S01]  /*3e370*/  FFMA.FTZ R38, R38, R10, -R5 ;  /* 0x0000000a26267223 */ /* 0x000fe20000010805 */
[----:B0-----:R-:W-:-:S06]  /*3e380*/  FADD.FTZ R11, R26, R27 ;  /* 0x0000001b1a0b7221 */ /* 0x001fcc0000010000 */
[----:B------:R-:W0:Y:S01]  /*3e390*/  MUFU.EX2 R32, R32 ;  /* 0x0000002000207308 */ /* 0x000e220000000800 */
[----:B------:R-:W-:-:S07]  /*3e3a0*/  FFMA.FTZ R39, R39, R10, -R5 ;  /* 0x0000000a27277223 */ /* 0x000fce0000010805 */
[----:B------:R-:W4:Y:S01]  /*3e3b0*/  MUFU.EX2 R34, R34 ;  /* 0x0000002200227308 */ /* 0x000f220000000800 */
[----:B-1----:R-:W-:Y:S01]  /*3e3c0*/  FADD.FTZ R8, R30, R11 ;  /* 0x0000000b1e087221 */ /* 0x002fe20000010000 */
[----:B------:R-:W-:-:S06]  /*3e3d0*/  FFMA.FTZ R42, R42, R10, -R5 ;  /* 0x0000000a2a2a7223 */ /* 0x000fcc0000010805 */
[----:B------:R-:W1:Y:S08]  /*3e3e0*/  MUFU.EX2 R33, R33 ;  /* 0x0000002100217308 */ /* 0x000e700000000800 */
[----:B------:R2:W-:Y:S08]  /*3e3f0*/  MUFU.EX2 R21, R9 ;  /* 0x0000000900157308 */ /* 0x0005f00000000800 */
[----:B------:R-:W1:Y:S01]  /*3e400*/  MUFU.EX2 R35, R35 ;  /* 0x0000002300237308 */ /* 0x000e620000000800 */
[----:B--2---:R-:W-:-:S04]  /*3e410*/  FADD.FTZ R9, R164, R15 ;  /* 0x0000000fa4097221 */ /* 0x004fc80000010000 */
[----:B------:R-:W-:-:S03]  /*3e420*/  FADD.FTZ R4, R166, R9 ;  /* 0x00000009a6047221 */ /* 0x000fc60000010000 */
[----:B------:R-:W2:Y:S01]  /*3e430*/  MUFU.EX2 R36, R36 ;  /* 0x0000002400247308 */ /* 0x000ea20000000800 */
[----:B------:R-:W-:Y:S01]  /*3e440*/  FADD.FTZ R9, R29, R4 ;  /* 0x000000041d097221 */ /* 0x000fe20000010000 */
[----:B---3--:R-:W-:-:S06]  /*3e450*/  FADD.FTZ R11, R31, R8 ;  /* 0x000000081f0b7221 */ /* 0x008fcc0000010000 */
[----:B------:R-:W3:Y:S01]  /*3e460*/  MUFU.EX2 R38, R38 ;  /* 0x0000002600267308 */ /* 0x000ee20000000800 */
[----:B------:R-:W-:Y:S01]  /*3e470*/  FFMA.FTZ R43, R43, R10, -R5 ;  /* 0x0000000a2b2b7223 */ /* 0x000fe20000010805 */
[----:B0-----:R-:W-:Y:S01]  /*3e480*/  FADD.FTZ R4, R32, R9 ;  /* 0x0000000920047221 */ /* 0x001fe20000010000 */
[----:B----4-:R-:W-:-:S05]  /*3e490*/  FADD.FTZ R8, R34, R11 ;  /* 0x0000000b22087221 */ /* 0x010fca0000010000 */
[----:B------:R-:W0:Y:S01]  /*3e4a0*/  MUFU.EX2 R37, R37 ;  /* 0x0000002500257308 */ /* 0x000e220000000800 */
[----:B------:R-:W-:-:S07]  /*3e4b0*/  FFMA.FTZ R46, R46, R10, -R5 ;  /* 0x0000000a2e2e7223 */ /* 0x000fce0000010805 */
[----:B------:R-:W4:Y:S01]  /*3e4c0*/  MUFU.EX2 R39, R39 ;  /* 0x0000002700277308 */ /* 0x000f220000000800 */
[----:B-1----:R-:W-:Y:S01]  /*3e4d0*/  FADD.FTZ R9, R33, R4 ;  /* 0x0000000421097221 */ /* 0x002fe20000010000 */
[----:B------:R-:W-:-:S06]  /*3e4e0*/  FADD.FTZ R11, R35, R8 ;  /* 0x00000008230b7221 */ /* 0x000fcc0000010000 */
[----:B------:R-:W1:Y:S01]  /*3e4f0*/  MUFU.EX2 R40, R40 ;  /* 0x0000002800287308 */ /* 0x000e620000000800 */
[----:B------:R-:W-:-:S07]  /*3e500*/  FFMA.FTZ R47, R47, R10, -R5 ;  /* 0x0000000a2f2f7223 */ /* 0x000fce0000010805 */
[----:B------:R-:W1:Y:S01]  /*3e510*/  MUFU.EX2 R42, R42 ;  /* 0x0000002a002a7308 */ /* 0x000e620000000800 */
[----:B--2---:R-:W-:Y:S01]  /*3e520*/  FADD.FTZ R4, R36, R9 ;  /* 0x0000000924047221 */ /* 0x004fe20000010000 */
[----:B---3--:R-:W-:-:S06]  /*3e530*/  FADD.FTZ R8, R38, R11 ;  /* 0x0000000b26087221 */ /* 0x008fcc0000010000 */
[----:B------:R-:W2:Y:S01]  /*3e540*/  MUFU.EX2 R41, R41 ;  /* 0x0000002900297308 */ /* 0x000ea20000000800 */
[----:B------:R-:W-:-:S07]  /*3e550*/  FFMA.FTZ R50, R50, R10, -R5 ;  /* 0x0000000a32327223 */ /* 0x000fce0000010805 */
[----:B------:R-:W3:Y:S01]  /*3e560*/  MUFU.EX2 R43, R43 ;  /* 0x0000002b002b7308 */ /* 0x000ee20000000800 */
[----:B0-----:R-:W-:Y:S01]  /*3e570*/  FADD.FTZ R9, R37, R4 ;  /* 0x0000000425097221 */ /* 0x001fe20000010000 */
[----:B----4-:R-:W-:-:S06]  /*3e580*/  FADD.FTZ R11, R39, R8 ;  /* 0x00000008270b7221 */ /* 0x010fcc0000010000 */
        /* <DEDUP_REMOVED lines=10> */
[----:B------:R-:W2:Y:S08]  /*3e630*/  MUFU.EX2 R48, R48 ;  /* 0x0000003000307308 */ /* 0x000eb00000000800 */
[----:B------:R-:W3:Y:S01]  /*3e640*/  MUFU.EX2 R50, R50 ;  /* 0x0000003200327308 */ /* 0x000ee20000000800 */
[----:B------:R-:W-:Y:S01]  /*3e650*/  FFMA.FTZ R5, R55, R10, -R5 ;  /* 0x0000000a37057223 */ /* 0x000fe20000010805 */
[----:B0-----:R-:W-:Y:S01]  /*3e660*/  FADD.FTZ R4, R44, R9 ;  /* 0x000000092c047221 */ /* 0x001fe20000010000 */
[----:B----4-:R-:W-:-:S05]  /*3e670*/  FADD.FTZ R8, R46, R11 ;  /* 0x0000000b2e087221 */ /* 0x010fca0000010000 */
[----:B------:R-:W0:Y:S08]  /*3e680*/  MUFU.EX2 R49, R49 ;  /* 0x0000003100317308 */ /* 0x000e300000000800 */
[----:B------:R-:W4:Y:S01]  /*3e690*/  MUFU.EX2 R51, R51 ;  /* 0x0000003300337308 */ /* 0x000f220000000800 */
[----:B-1----:R-:W-:Y:S01]  /*3e6a0*/  FADD.FTZ R9, R45, R4 ;  /* 0x000000042d097221 */ /* 0x002fe20000010000 */
[----:B------:R-:W-:-:S06]  /*3e6b0*/  FADD.FTZ R11, R47, R8 ;  /* 0x000000082f0b7221 */ /* 0x000fcc0000010000 */
[----:B------:R-:W1:Y:S08]  /*3e6c0*/  MUFU.EX2 R52, R52 ;  /* 0x0000003400347308 */ /* 0x000e700000000800 */
[----:B------:R-:W1:Y:S01]  /*3e6d0*/  MUFU.EX2 R54, R54 ;  /* 0x0000003600367308 */ /* 0x000e620000000800 */
[----:B--2---:R-:W-:Y:S01]  /*3e6e0*/  FADD.FTZ R4, R48, R9 ;  /* 0x0000000930047221 */ /* 0x004fe20000010000 */
[----:B---3--:R-:W-:-:S06]  /*3e6f0*/  FADD.FTZ R8, R50, R11 ;  /* 0x0000000b32087221 */ /* 0x008fcc0000010000 */
[----:B------:R-:W2:Y:S01]  /*3e700*/  MUFU.EX2 R179, R5 ;  /* 0x0000000500b37308 */ /* 0x000ea20000000800 */
[----:B0-----:R-:W-:Y:S01]  /*3e710*/  FADD.FTZ R9, R49, R4 ;  /* 0x0000000431097221 */ /* 0x001fe20000010000 */
[----:B----4-:R-:W-:-:S03]  /*3e720*/  FADD.FTZ R11, R51, R8 ;  /* 0x00000008330b7221 */ /* 0x010fc60000010000 */
[----:B-1----:R-:W-:Y:S01]  /*3e730*/  FADD.FTZ R4, R52, R9 ;  /* 0x0000000934047221 */ /* 0x002fe20000010000 */
[----:B------:R-:W-:-:S03]  /*3e740*/  FADD.FTZ R8, R54, R11 ;  /* 0x0000000b36087221 */ /* 0x000fc60000010000 */
[----:B------:R-:W-:Y:S01]  /*3e750*/  FADD.FTZ R23, R21, R4 ;  /* 0x0000000415177221 */ /* 0x000fe20000010000 */
[----:B--2---:R-:W-:-:S04]  /*3e760*/  FADD.FTZ R25, R179, R8 ;  /* 0x00000008b3197221 */ /* 0x004fc80000010000 */
[----:B------:R-:W-:Y:S04]  /*3e770*/  ST.E desc[UR4][R6.64+0x10], R23 ;  /* 0x0000101706007985 */ /* 0x000fe8000c101904 */
[----:B------:R0:W-:Y:S04]  /*3e780*/  ST.E desc[UR6][R6.64+0x14], R25 ;  /* 0x0000141906007985 */ /* 0x0001e8000c101906 */
[----:B------:R-:W2:Y:S01]  /*3e790*/  LDL.64 R12, [R0+0x80] ;  /* 0x00008000000c7983 */ /* 0x000ea20000100a00 */
[----:B------:R-:W-:Y:S06]  /*3e7a0*/  BAR.SYNC.DEFER_BLOCKING 0xf, 0x100 ;  /* 0x03c4000000007b1d */ /* 0x000fec0000010000 */
[----:B------:R-:W3:Y:S01]  /*3e7b0*/  LDL.64 R4, [R0+0x88] ;  /* 0x0000880000047983 */ /* 0x000ee20000100a00 */
[----:B------:R-:W-:-:S02]  /*3e7c0*/  R2UR UR10, R2 ;  /* 0x00000000020a72ca */ /* 0x000fc400000e0000 */
[----:B------:R-:W-:Y:S01]  /*3e7d0*/  R2UR UR11, R3 ;  /* 0x00000000030b72ca */ /* 0x000fe200000e0000 */
[----:B0-----:R-:W4:Y:S04]  /*3e7e0*/  LDL.64 R6, [R0+0x90] ;  /* 0x0000900000067983 */ /* 0x001f280000100a00 */
[----:B--2---:R-:W2:Y:S04]  /*3e7f0*/  LD.E.64 R12, desc[UR4][R12.64+0x10] ;  /* 0x000010040c0c7980 */ /* 0x004ea8000c101b00 */
[----:B--2---:R-:W2:Y:S04]  /*3e800*/  LD.E.64 R8, desc[UR6][R12.64+0x8] ;  /* 0x000008060c087980 */ /* 0x004ea8000c101b00 */
[----:B------:R-:W3:Y:S01]  /*3e810*/  LD.E.64 R10, desc[UR4][R12.64] ;  /* 0x000000040c0a7980 */ /* 0x000ee2000c101b00 */
[----:B------:R-:W-:-:S02]  /*3e820*/  R2UR UR12, R2 ;  /* 0x00000000020c72ca */ /* 0x000fc400000e0000 */
[----:B------:R-:W-:Y:S02]  /*3e830*/  R2UR UR13, R3 ;  /* 0x00000000030d72ca */ /* 0x000fe400000e0000 */
        /* <DEDUP_REMOVED lines=16> */
[----:B--2---:R-:W-:-:S02]  /*3e940*/  MOV R14, R8 ;  /* 0x00000008000e7202 */ /* 0x004fc40000000f00 */
[----:B------:R-:W2:Y:S03]  /*3e950*/  LDL.64 R8, [R0] ;  /* 0x0000000000087983 */ /* 0x000ea60000100a00 */
[--C-:B---3--:R-:W-:Y:S02]  /*3e960*/  IMAD R23, R11, 0x2, R14.reuse ;  /* 0x000000020b177824 */ /* 0x108fe400078e020e */
[C---:B------:R-:W-:Y:S02]  /*3e970*/  IMAD R11, R10.reuse, 0x2, R14 ;  /* 0x000000020a0b7824 */ /* 0x040fe400078e020e */
[----:B------:R-:W-:Y:S01]  /*3e980*/  IMAD R10, R10, 0x2, R23 ;  /* 0x000000020a0a7824 */ /* 0x000fe200078e0217 */
[----:B------:R-:W-:Y:S04]  /*3e990*/  STSM.16.M88.4 [R14], R164 ;  /* 0x000000a40e007844 */ /* 0x000fe80000000200 */
[----:B------:R-:W-:Y:S04]  /*3e9a0*/  STSM.16.M88.4 [R11], R168 ;  /* 0x000000a80b007844 */ /* 0x000fe80000000200 */
[----:B------:R0:W-:Y:S04]  /*3e9b0*/  STSM.16.M88.4 [R23], R172 ;  /* 0x000000ac17007844 */ /* 0x0001e80000000200 */
[----:B------:R1:W-:Y:S04]  /*3e9c0*/  STSM.16.M88.4 [R10], R176 ;  /* 0x000000b00a007844 */ /* 0x0003e80000000200 */
[----:B------:R-:W3:Y:S04]  /*3e9d0*/  LD.E R13, desc[UR4][R4.64] ;  /* 0x00000004040d7980 */ /* 0x000ee8000c101900 */
[----:B------:R-:W3:Y:S04]  /*3e9e0*/  LD.E R15, desc[UR6][R4.64+0x4] ;  /* 0x00000406040f7980 */ /* 0x000ee8000c101900 */
[----:B------:R-:W3:Y:S04]  /*3e9f0*/  LD.E R21, desc[UR8][R4.64+0x8] ;  /* 0x0000080804157980 */ /* 0x000ee8000c101900 */
[----:B------:R-:W3:Y:S04]  /*3ea00*/  LD.E R25, desc[UR10][R4.64+0xc] ;  /* 0x00000c0a04197980 */ /* 0x000ee8000c101900 */
[----:B------:R-:W3:Y:S04]  /*3ea10*/  LD.E R27, desc[UR12][R4.64+0x10] ;  /* 0x0000100c041b7980 */ /* 0x000ee8000c101900 */
[----:B------:R-:W3:Y:S01]  /*3ea20*/  LD.E R31, desc[UR4][R4.64+0x14] ;  /* 0x00001404041f7980 */ /* 0x000ee2000c101900 */
[----:B------:R-:W-:-:S02]  /*3ea30*/  R2UR UR14, R2 ;  /* 0x00000000020e72ca */ /* 0x000fc400000e0000 */
[C---:B------:R-:W-:Y:S01]  /*3ea40*/  R2UR UR15, R3.reuse ;  /* 0x00000000030f72ca */ /* 0x040fe200000e0000 */
[----:B----4-:R-:W4:Y:S01]  /*3ea50*/  LD.E.64 R6, desc[UR4][R6.64] ;  /* 0x0000000406067980 */ /* 0x010f22000c101b00 */
[C---:B------:R-:W-:Y:S02]  /*3ea60*/  R2UR UR16, R2.reuse ;  /* 0x00000000021072ca */ /* 0x040fe400000e0000 */
[C---:B------:R-:W-:Y:S01]  /*3ea70*/  R2UR UR17, R3.reuse ;  /* 0x00000000031172ca */ /* 0x040fe200000e0000 */
[----:B------:R-:W4:Y:S01]  /*3ea80*/  LD.E R20, desc[UR8][R4.64+0x38] ;  /* 0x0000380804147980 */ /* 0x000f22000c101900 */
[C---:B------:R-:W-:Y:S02]  /*3ea90*/  R2UR UR18, R2.reuse ;  /* 0x00000000021272ca */ /* 0x040fe400000e0000 */
[----:B------:R-:W-:Y:S01]  /*3eaa0*/  R2UR UR19, R3 ;  /* 0x00000000031372ca */ /* 0x000fe200000e0000 */
[----:B0-----:R-:W4:Y:S01]  /*3eab0*/  LD.E R23, desc[UR12][R4.64+0x40] ;  /* 0x0000400c04177980 */ /* 0x001f22000c101900 */
[----:B------:R-:W-:-:S02]  /*3eac0*/  R2UR UR20, R2 ;  /* 0x00000000021472ca */ /* 0x000fc400000e0000 */
[C---:B------:R-:W-:Y:S01]  /*3ead0*/  R2UR UR21, R3.reuse ;  /* 0x00000000031572ca */ /* 0x040fe200000e0000 */
[----:B------:R-:W4:Y:S01]  /*3eae0*/  LD.E R24, desc[UR14][R4.64+0x44] ;  /* 0x0000440e04187980 */ /* 0x000f22000c101900 */
[C---:B------:R-:W-:Y:S02]  /*3eaf0*/  R2UR UR22, R2.reuse ;  /* 0x00000000021672ca */ /* 0x040fe400000e0000 */
[C---:B------:R-:W-:Y:S01]  /*3eb00*/  R2UR UR23, R3.reuse ;  /* 0x00000000031772ca */ /* 0x040fe200000e0000 */
[----:B------:R-:W4:Y:S01]  /*3eb10*/  LD.E R32, desc[UR4][R4.64+0x64] ;  /* 0x0000640404207980 */ /* 0x000f22000c101900 */
[C---:B------:R-:W-:Y:S02]  /*3eb20*/  R2UR UR24, R2.reuse ;  /* 0x00000000021872ca */ /* 0x040fe400000e0000 */
[----:B------:R-:W-:Y:S01]  /*3eb30*/  R2UR UR25, R3 ;  /* 0x00000000031972ca */ /* 0x000fe200000e0000 */
[----:B------:R-:W4:Y:S01]  /*3eb40*/  LD.E R26, desc[UR18][R4.64+0x4c] ;  /* 0x00004c12041a7980 */ /* 0x000f22000c101900 */
[----:B------:R-:W-:-:S02]  /*3eb50*/  R2UR UR26, R2 ;  /* 0x00000000021a72ca */ /* 0x000fc400000e0000 */
[C---:B------:R-:W-:Y:S01]  /*3eb60*/  R2UR UR27, R3.reuse ;  /* 0x00000000031b72ca */ /* 0x040fe200000e0000 */
[----:B-1----:R-:W4:Y:S01]  /*3eb70*/  LD.E R10, desc[UR20][R4.64+0x20] ;  /* 0x00002014040a7980 */ /* 0x002f22000c101900 */
[----:B------:R-:W-:Y:S02]  /*3eb80*/  R2UR UR28, R2 ;  /* 0x00000000021c72ca */ /* 0x000fe400000e0000 */
        /* <DEDUP_REMOVED lines=57> */
[----:B--2---:R-:W2:Y:S04]  /*3ef20*/  LD.E R135, desc[UR4][R8.64] ;  /* 0x0000000408877980 */ /* 0x004ea8000c101900 */
[----:B------:R-:W2:Y:S04]  /*3ef30*/  LD.E R83, desc[UR28][R4.64+0x130] ;  /* 0x0001301c04537980 */ /* 0x000ea8000c101900 */
[----:B------:R-:W2:Y:S04]  /*3ef40*/  LD.E R84, desc[UR4][R4.64+0x134] ;  /* 0x0001340404547980 */ /* 0x000ea8000c101900 */
[----:B------:R-:W2:Y:S04]  /*3ef50*/  LD.E R8, desc[UR16][R4.64+0x18] ;  /* 0x0000181004087980 */ /* 0x000ea8000c101900 */
[----:B------:R-:W2:Y:S04]  /*3ef60*/  LD.E R9, desc[UR18][R4.64+0x1c] ;  /* 0x00001c1204097980 */ /* 0x000ea8000c101900 */
[----:B------:R-:W2:Y:S04]  /*3ef70*/  LD.E R85, desc[UR6][R4.64+0x138] ;  /* 0x0001380604557980 */ /* 0x000ea8000c101900 */
[----:B---3--:R0:W-:Y:S04]  /*3ef80*/  ST.E desc[UR6][R4.64], R13 ;  /* 0x0000000d04007985 */ /* 0x0081e8000c101906 */
[----:B------:R1:W-:Y:S04]  /*3ef90*/  ST.E desc[UR8][R4.64+0x4], R15 ;  /* 0x0000040f04007985 */ /* 0x0003e8000c101908 */
[----:B------:R3:W-:Y:S04]  /*3efa0*/  ST.E desc[UR10][R4.64+0x8], R21 ;  /* 0x0000081504007985 */ /* 0x0007e8000c10190a */
[----:B------:R3:W-:Y:S04]  /*3efb0*/  ST.E desc[UR12][R4.64+0xc], R25 ;  /* 0x00000c1904007985 */ /* 0x0007e8000c10190c */
[----:B------:R3:W-:Y:S04]  /*3efc0*/  ST.E desc[UR14][R4.64+0x10], R27 ;  /* 0x0000101b04007985 */ /* 0x0007e8000c10190e */
[----:B------:R3:W-:Y:S04]  /*3efd0*/  ST.E desc[UR4][R4.64+0x14], R31 ;  /* 0x0000141f04007985 */ /* 0x0007e8000c101904 */
[----:B0-----:R-:W2:Y:S04]  /*3efe0*/  LD.E R13, desc[UR26][R4.64+0x2c] ;  /* 0x00002c1a040d7980 */ /* 0x001ea8000c101900 */
[----:B-1----:R-:W2:Y:S04]  /*3eff0*/  LD.E R15, desc[UR6][R4.64+0x34] ;  /* 0x00003406040f7980 */ /* 0x002ea8000c101900 */
[----:B---3--:R-:W3:Y:S04]  /*3f000*/  LD.E R21, desc[UR10][R4.64+0x3c] ;  /* 0x00003c0a04157980 */ /* 0x008ee8000c101900 */
[----:B------:R-:W3:Y:S04]  /*3f010*/  LD.E R25, desc[UR16][R4.64+0x48] ;  /* 0x0000481004197980 */ /* 0x000ee8000c101900 */
        /* <DEDUP_REMOVED lines=51> */
[----:B----4-:R-:W-:Y:S04]  /*3f350*/  ST.E desc[UR8][R4.64+0x20], R10 ;  /* 0x0000200a04007985 */ /* 0x010fe8000c101908 */
        /* <DEDUP_REMOVED lines=10> */
[----:B--2---:R-:W-:Y:S04]  /*3f400*/  ST.E desc[UR4][R4.64+0x18], R8 ;  /* 0x0000180804007985 */ /* 0x004fe8000c101904 */
        /* <DEDUP_REMOVED lines=9> */
[----:B---3--:R-:W-:Y:S04]  /*3f4a0*/  ST.E desc[UR8][R4.64+0x3c], R21 ;  /* 0x00003c1504007985 */ /* 0x008fe8000c101908 */
        /* <DEDUP_REMOVED lines=84> */
[----:B------:R-:W-:Y:S01]  /*3f9f0*/  ST.E desc[UR22][R4.64+0x1c0], R119 ;  /* 0x0001c07704007985 */ /* 0x000fe2000c101916 */
[----:B------:R-:W-:-:S03]  /*3fa00*/  IMAD R6, R135, 0x1000, R6 ;  /* 0x0000100087067824 */ /* 0x000fc600078e0206 */
        /* <DEDUP_REMOVED lines=18> */
[----:B------:R-:W-:Y:S01]  /*3fb30*/  HGMMA.64x256x16.F32.BF16 R24, R164, gdesc[UR4].tnspB, RZ, !UPT, gsb0 ;  /* 0x43e00004a4187df0 */ /* 0x000fe2000c0018ff */
        /* <DEDUP_REMOVED lines=1197> */
[C---:B------:R-:W-:Y:S01]  /*44610*/  R2UR UR29, R3.reuse ;  /* 0x00000000031d72ca */ /* 0x040fe200000e0000 */
[----:B------:R-:W-:Y:S02]  /*44620*/  WARPGROUP.DEPBAR.LE gsb0, 0x0 ;  /* 0x00008000000079c5 */ /* 0x000fe40000010000 */
[----:B------:R-:W-:Y:S01]  /*44630*/  ST.E desc[UR4][R4.64], R24 ;  /* 0x0000001804007985 */ /* 0x000fe2000c101904 */
[C---:B------:R-:W-:Y:S02]  /*44640*/  R2UR UR4, R2.reuse ;  /* 0x00000000020472ca */ /* 0x040fe400000e0000 */
[----:B------:R-:W-:Y:S01]  /*44650*/  R2UR UR5, R3 ;  /* 0x00000000030572ca */ /* 0x000fe200000e0000 */
[----:B------:R0:W-:Y:S01]  /*44660*/  ST.E desc[UR6][R4.64+0x4], R25 ;  /* 0x0000041904007985 */ /* 0x0001e2000c101906 */
[----:B------:R-:W-:-:S02]  /*44670*/  R2UR UR6, R2 ;  /* 0x00000000020672ca */ /* 0x000fc400000e0000 */
[C---:B------:R-:W-:Y:S01]  /*44680*/  R2UR UR7, R3.reuse ;  /* 0x00000000030772ca */ /* 0x040fe200000e0000 */
[----:B------:R-:W-:Y:S01]  /*44690*/  ST.E desc[UR8][R4.64+0x8], R26 ;  /* 0x0000081a04007985 */ /* 0x000fe2000c101908 */
[C---:B------:R-:W-:Y:S02]  /*446a0*/  R2UR UR8, R2.reuse ;  /* 0x00000000020872ca */ /* 0x040fe400000e0000 */
[C---:B------:R-:W-:Y:S01]  /*446b0*/  R2UR UR9, R3.reuse ;  /* 0x00000000030972ca */ /* 0x040fe200000e0000 */
[----:B------:R1:W-:Y:S01]  /*446c0*/  ST.E desc[UR10][R4.64+0xc], R27 ;  /* 0x00000c1b04007985 */ /* 0x0003e2000c10190a */
[C---:B------:R-:W-:Y:S02]  /*446d0*/  R2UR UR10, R2.reuse ;  /* 0x00000000020a72ca */ /* 0x040fe400000e0000 */
[----:B------:R-:W-:Y:S01]  /*446e0*/  R2UR UR11, R3 ;  /* 0x00000000030b72ca */ /* 0x000fe200000e0000 */
[----:B------:R-:W-:Y:S01]  /*446f0*/  ST.E desc[UR12][R4.64+0x10], R28 ;  /* 0x0000101c04007985 */ /* 0x000fe2000c10190c */
[----:B------:R-:W-:-:S02]  /*44700*/  R2UR UR12, R2 ;  /* 0x00000000020c72ca */ /* 0x000fc400000e0000 */
[C---:B------:R-:W-:Y:S01]  /*44710*/  R2UR UR13, R3.reuse ;  /* 0x00000000030d72ca */ /* 0x040fe200000e0000 */
[----:B------:R2:W-:Y:S01]  /*44720*/  ST.E desc[UR14][R4.64+0x14], R29 ;  /* 0x0000141d04007985 */ /* 0x0005e2000c10190e */
[C---:B------:R-:W-:Y:S02]  /*44730*/  R2UR UR14, R2.reuse ;  /* 0x00000000020e72ca */ /* 0x040fe400000e0000 */
[C---:B------:R-:W-:Y:S01]  /*44740*/  R2UR UR15, R3.reuse ;  /* 0x00000000030f72ca */ /* 0x040fe200000e0000 */
        /* <DEDUP_REMOVED lines=359> */
[----:B------:R-:W-:Y:S01]  /*45dc0*/  R2UR UR29, R3 ;  /* 0x00000000031d72ca */ /* 0x000fe200000e0000 */
[----:B------:R-:W-:Y:S01]  /*45dd0*/  ST.E desc[UR4][R4.64+0x1f8], R150 ;  /* 0x0001f89604007985 */ /* 0x000fe2000c101904 */
[----:B------:R-:W-:-:S03]  /*45de0*/  R2UR UR4, R2 ;  /* 0x00000000020472ca */ /* 0x000fc600000e0000 */
[----:B------:R4:W-:Y:S01]  /*45df0*/  ST.E desc[UR6][R4.64+0x1fc], R151 ;  /* 0x0001fc9704007985 */ /* 0x0009e2000c101906 */
[----:B------:R-:W-:-:S03]  /*45e00*/  R2UR UR5, R3 ;  /* 0x00000000030572ca */ /* 0x000fc600000e0000 */
[----:B------:R-:W4:Y:S01]  /*45e10*/  LD.E R7, desc[UR8][R4.64] ;  /* 0x0000000804077980 */ /* 0x000f22000c101900 */
[C---:B------:R-:W-:Y:S02]  /*45e20*/  R2UR UR6, R2.reuse ;  /* 0x00000000020672ca */ /* 0x040fe400000e0000 */
        /* <DEDUP_REMOVED lines=19> */
[----:B0-----:R-:W4:Y:S01]  /*45f60*/  LD.E R25, desc[UR22][R4.64+0x1c] ;  /* 0x00001c1604197980 */ /* 0x001f22000c101900 */
[C---:B------:R-:W-:Y:S02]  /*45f70*/  R2UR UR20, R2.reuse ;  /* 0x00000000021472ca */ /* 0x040fe400000e0000 */
[C---:B------:R-:W-:Y:S01]  /*45f80*/  R2UR UR21, R3.reuse ;  /* 0x00000000031572ca */ /* 0x040fe200000e0000 */
[----:B-1----:R-:W4:Y:S01]  /*45f90*/  LD.E R27, desc[UR24][R4.64+0x20] ;  /* 0x00002018041b7980 */ /* 0x002f22000c101900 */
[C---:B------:R-:W-:Y:S02]  /*45fa0*/  R2UR UR22, R2.reuse ;  /* 0x00000000021672ca */ /* 0x040fe400000e0000 */
[----:B------:R-:W-:Y:S01]  /*45fb0*/  R2UR UR23, R3 ;  /* 0x00000000031772ca */ /* 0x000fe200000e0000 */
[----:B--2---:R-:W2:Y:S01]  /*45fc0*/  LD.E R29, desc[UR26][R4.64+0x24] ;  /* 0x0000241a041d7980 */ /* 0x004ea2000c101900 */
[----:B------:R-:W-:-:S02]  /*45fd0*/  R2UR UR24, R2 ;  /* 0x00000000021872ca */ /* 0x000fc400000e0000 */
[C---:B------:R-:W-:Y:S01]  /*45fe0*/  R2UR UR25, R3.reuse ;  /* 0x00000000031972ca */ /* 0x040fe200000e0000 */
[----:B---3--:R-:W3:Y:S01]  /*45ff0*/  LD.E R31, desc[UR28][R4.64+0x28] ;  /* 0x0000281c041f7980 */ /* 0x008ee2000c101900 */
[C---:B------:R-:W-:Y:S02]  /*46000*/  R2UR UR26, R2.reuse ;  /* 0x00000000021a72ca */ /* 0x040fe400000e0000 */
[C---:B------:R-:W-:Y:S01]  /*46010*/  R2UR UR27, R3.reuse ;  /* 0x00000000031b72ca */ /* 0x040fe200000e0000 */
[----:B----4-:R-:W4:Y:S01]  /*46020*/  LD.E R33, desc[UR4][R4.64+0x2c] ;  /* 0x00002c0404217980 */ /* 0x010f22000c101900 */
        /* <DEDUP_REMOVED lines=375> */
[----:B--2---:R-:W-:Y:S01]  /*477a0*/  ST.E desc[UR22][R4.64+0x24], R29 ;  /* 0x0000241d04007985 */ /* 0x004fe2000c101916 */
[C---:B------:R-:W-:Y:S02]  /*477b0*/  R2UR UR22, R2.reuse ;  /* 0x00000000021672ca */ /* 0x040fe400000e0000 */
[----:B------:R-:W-:Y:S01]  /*477c0*/  R2UR UR23, R3 ;  /* 0x00000000031772ca */ /* 0x000fe200000e0000 */
[----:B---3--:R-:W-:Y:S01]  /*477d0*/  ST.E desc[UR24][R4.64+0x28], R31 ;  /* 0x0000281f04007985 */ /* 0x008fe2000c101918 */
[----:B------:R-:W-:-:S02]  /*477e0*/  R2UR UR24, R2 ;  /* 0x00000000021872ca */ /* 0x000fc400000e0000 */
[C---:B------:R-:W-:Y:S02]  /*477f0*/  R2UR UR25, R3.reuse ;  /* 0x00000000031972ca */ /* 0x040fe400000e0000 */
[C---:B------:R-:W-:Y:S02]  /*47800*/  R2UR UR26, R2.reuse ;  /* 0x00000000021a72ca */ /* 0x040fe400000e0000 */
[C---:B------:R-:W-:Y:S01]  /*47810*/  R2UR UR27, R3.reuse ;  /* 0x00000000031b72ca */ /* 0x040fe200000e0000 */
[----:B----4-:R-:W-:Y:S01]  /*47820*/  ST.E desc[UR4][R4.64+0x2c], R33 ;  /* 0x00002c2104007985 */ /* 0x010fe2000c101904 */
        /* <DEDUP_REMOVED lines=209> */
[----:B------:R1:W-:Y:S01]  /*48540*/  ST.E desc[UR14][R4.64+0x144], R10 ;  /* 0x0001440a04007985 */ /* 0x0003e2000c10190e */
[----:B------:R-:W-:-:S02]  /*48550*/  R2UR UR12, R2 ;  /* 0x00000000020c72ca */ /* 0x000fc400000e0000 */
[C---:B------:R-:W-:Y:S01]  /*48560*/  R2UR UR13, R3.reuse ;  /* 0x00000000030d72ca */ /* 0x040fe200000e0000 */
[----:B------:R2:W-:Y:S01]  /*48570*/  ST.E desc[UR16][R4.64+0x148], R12 ;  /* 0x0001480c04007985 */ /* 0x0005e2000c101910 */
        /* <DEDUP_REMOVED lines=99> */
[----:B------:R-:W-:Y:S02]  /*48bb0*/  R2UR UR28, R2 ;  /* 0x00000000021c72ca */ /* 0x000fe400000e0000 */
[----:B------:R-:W-:Y:S01]  /*48bc0*/  R2UR UR29, R3 ;  /* 0x00000000031d72ca */ /* 0x000fe200000e0000 */
[----:B------:R2:W-:Y:S04]  /*48bd0*/  ST.E desc[UR6][R4.64+0x1d0], R86 ;  /* 0x0001d05604007985 */ /* 0x0005e8000c101906 */
        /* <DEDUP_REMOVED lines=10> */
[----:B------:R2:W-:Y:S01]  /*48c80*/  ST.E desc[UR28][R4.64+0x1fc], R108 ;  /* 0x0001fc6c04007985 */ /* 0x0005e2000c10191c */
[----:B------:R-:W-:Y:S01]  /*48c90*/  @!PT LDS RZ, [RZ] ;  /* 0x00000000fffff984 */ /* 0x000fe20000000800 */
[----:B------:R-:W-:Y:S01]  /*48ca0*/  @!PT LDS RZ, [RZ] ;  /* 0x00000000fffff984 */ /* 0x000fe20000000800 */
[----:B------:R-:W-:Y:S01]  /*48cb0*/  @!PT LDS RZ, [RZ] ;  /* 0x00000000fffff984 */ /* 0x000fe20000000800 */
[----:B------:R-:W-:Y:S01]  /*48cc0*/  @!PT LDS RZ, [RZ] ;  /* 0x00000000fffff984 */ /* 0x000fe20000000800 */
[----:B------:R3:W-:Y:S06]  /*48cd0*/  MEMBAR.ALL.CTA ;  /* 0x0000000000007992 */ /* 0x0007ec0000008000 */
[----:B---3--:R-:W3:Y:S02]  /*48ce0*/  FENCE.VIEW.ASYNC.S ;  /* 0x00000000000073c6 */ /* 0x008ee40000000000 */
[----:B---3--:R-:W-:-:S02]  /*48cf0*/  NOP ;  /* 0x0000000000007918 */ /* 0x008fc40000000000 */
[----:B0-----:R-:W1:Y:S01]  /*48d00*/  LDL.64 R8, [R0+0x40] ;  /* 0x0000400000087983 */ /* 0x001e620000100a00 */
[C---:B------:R-:W-:Y:S02]  /*48d10*/  R2UR UR4, R2.reuse ;  /* 0x00000000020472ca */ /* 0x040fe400000e0000 */
[----:B------:R-:W-:Y:S01]  /*48d20*/  R2UR UR5, R3 ;  /* 0x00000000030572ca */ /* 0x000fe200000e0000 */
[----:B------:R-:W3:Y:S01]  /*48d30*/  LDL.64 R6, [R0] ;  /* 0x0000000000067983 */ /* 0x000ee20000100a00 */
[----:B------:R-:W-:Y:S11]  /*48d40*/  BAR.ARV 0xe, 0x100 ;  /* 0x0384000000007b1d */ /* 0x000ff60000002000 */
[----:B-1----:R-:W4:Y:S01]  /*48d50*/  LD.E R10, desc[UR4][R8.64] ;  /* 0x00000004080a7980 */ /* 0x002f22000c101900 */
[----:B------:R-:W-:-:S02]  /*48d60*/  R2UR UR4, R2 ;  /* 0x00000000020472ca */ /* 0x000fc400000e0000 */
[----:B------:R-:W-:Y:S01]  /*48d70*/  R2UR UR5, R3 ;  /* 0x00000000030572ca */ /* 0x000fe200000e0000 */
[----:B------:R-:W-:-:S12]  /*48d80*/  BSSY B0, `(.L_x_7235) ;  /* 0x0000006000007945 */ /* 0x000fd80003800000 */
[----:B---3--:R2:W5:Y:S01]  /*48d90*/  LD.E R6, desc[UR4][R6.64] ;  /* 0x0000000406067980 */ /* 0x008562000c101900 */
[----:B----4-:R-:W-:-:S04]  /*48da0*/  LOP3.LUT R10, R10, 0x1, RZ, 0xfc, !PT ;  /* 0x000000010a0a7812 */ /* 0x010fc800078efcff */
[----:B------:R-:W-:-:S13]  /*48db0*/  ISETP.NE.AND P0, PT, R10, 0x3, PT ;  /* 0x000000030a00780c */ /* 0x000fda0003f05270 */
[----:B--2---:R-:W-:Y:S05]  /*48dc0*/  @!P0 BRA `(.L_x_7236) ;  /* 0x0000000000048947 */ /* 0x004fea0003800000 */
[----:B------:R-:W-:Y:S01]  /*48dd0*/  BPT.TRAP 0x1 ;  /* 0x000000040000795c */ /* 0x000fe20000300000 */
.L_x_7236:
[----:B------:R-:W-:Y:S05]  /*48de0*/  BSYNC B0 ;  /* 0x0000000000007941 */ /* 0x000fea0003800000 */
.L_x_7235:
        /* <DEDUP_REMOVED lines=9> */
[----:B---3--:R-:W-:Y:S01]  /*48e80*/  PRMT R0, R0, 0x654, R3 ;  /* 0x0000065400007816 */ /* 0x008fe20000000003 */
[----:B------:R-:W-:-:S03]  /*48e90*/  IMAD.MOV.U32 R3, RZ, RZ, 0x0 ;  /* 0x00000000ff037424 */ /* 0x000fc600078e00ff */
[----:B------:R0:W-:Y:S02]  /*48ea0*/  SYNCS.ARRIVE.TRANS64.RED.A1T0 RZ, [R0+URZ], RZ ;  /* 0x000000ff00ff79a7 */ /* 0x0001e4000810043f */
[----:B0-----:R-:W-:Y:S05]  /*48eb0*/  RET.REL.NODEC R2 `(_ZN7cutlass13device_kernelIN5flash11enable_sm90INS1_16FlashAttnFwdSm90INS1_25CollectiveMainloopFwdSm90ILi2EN4cute5tupleIJNS5_1CILi1EEES8_S8_EEENS6_IJNS7_ILi64EEESA_SA_EEELi512ENS_10bfloat16_tEfNS_4arch4Sm90ELb0ELb1ELb0ELb1ELb1ELb1ELb1ELb0ELb0ELb1ELb0ELb0EEENS1_21CollectiveEpilogueFwdINS6_IJSA_NS7_ILi512EEESA_EEES9_SC_SE_Li256ELb1ELb1ELb0ELb0EEENS1_36VarlenDynamicPersistentTileSchedulerILi64ELi64ELi256ELi128ELb0ELb1ELb1ELb1ELb0ELb1EEEEEEEEEvNT_6ParamsE) ;  /* 0xfffffb7002507950 */ /* 0x001fea0003c3ffff */
.L_x_7209:
[----:B0-----:R0:W1:Y:S02]  /*48ec0*/  SYNCS.PHASECHK.TRANS64.TRYWAIT P0, [R10+URZ], R11 ;  /* 0x0000000b0a0075a7 */ /* 0x001064000800017f */
[----:B-1----:R-:W-:Y:S05]  /*48ed0*/  @!P0 NANOSLEEP.SYNCS 0x989680 ;  /* 0x009896800000895d */ /* 0x002fea0003900000 */
[----:B------:R-:W1:Y:S02]  /*48ee0*/  @!P0 SYNCS.PHASECHK.TRANS64 P0, [R10+URZ], R11 ;  /* 0x0000000b0a0085a7 */ /* 0x000e64000800007f */
[----:B-1----:R-:W-:Y:S05]  /*48ef0*/  @!P0 BRA `(.L_x_7209) ;  /* 0xfffffffc00f08947 */ /* 0x002fea000383ffff */
[----:B------:R-:W-:Y:S05]  /*48f00*/  BRA `(.L_x_7208) ;  /* 0xffffff1000087947 */ /* 0x000fea000383ffff */
.L_x_7211:
[----:B0-----:R0:W1:Y:S02]  /*48f10*/  SYNCS.PHASECHK.TRANS64.TRYWAIT P0, [R10+URZ+0x38810], R15 ;  /* 0x0388100f0a0075a7 */ /* 0x001064000800017f */
[----:B-1----:R-:W-:Y:S05]  /*48f20*/  @!P0 NANOSLEEP.SYNCS 0x989680 ;  /* 0x009896800000895d */ /* 0x002fea0003900000 */
[----:B------:R-:W1:Y:S02]  /*48f30*/  @!P0 SYNCS.PHASECHK.TRANS64 P0, [R10+URZ+0x38810], R15 ;  /* 0x0388100f0a0085a7 */ /* 0x000e64000800007f */
[----:B-1----:R-:W-:Y:S05]  /*48f40*/  @!P0 BRA `(.L_x_7211) ;  /* 0xfffffffc00f08947 */ /* 0x002fea000383ffff */
[----:B------:R-:W-:Y:S05]  /*48f50*/  BRA `(.L_x_7237) ;  /* 0xffffff1400647947 */ /* 0x000fea000383ffff */
.L_x_7218:
[----:B0-----:R0:W1:Y:S02]  /*48f60*/  SYNCS.PHASECHK.TRANS64.TRYWAIT P0, [R10+URZ], R11 ;  /* 0x0000000b0a0075a7 */ /* 0x001064000800017f */
[----:B-1----:R-:W-:Y:S05]  /*48f70*/  @!P0 NANOSLEEP.SYNCS 0x989680 ;  /* 0x009896800000895d */ /* 0x002fea0003900000 */
[----:B------:R-:W1:Y:S02]  /*48f80*/  @!P0 SYNCS.PHASECHK.TRANS64 P0, [R10+URZ], R11 ;  /* 0x0000000b0a0085a7 */ /* 0x000e64000800007f */
[----:B-1----:R-:W-:Y:S05]  /*48f90*/  @!P0 BRA `(.L_x_7218) ;  /* 0xfffffffc00f08947 */ /* 0x002fea000383ffff */
[----:B------:R-:W-:Y:S05]  /*48fa0*/  BRA `(.L_x_7217) ;  /* 0xffffff1800007947 */ /* 0x000fea000383ffff */
.L_x_7238:
        /* <DEDUP_REMOVED lines=13> */
.L_x_15543:


//--------------------- .text._ZN7cutlass13device_kernelIN5flash11enable_sm90INS1_16FlashAttnFwdSm90INS1_25CollectiveMainloopFwdSm90ILi2EN4cute5tupleIJNS5_1CILi1EEES8_S8_EEENS6_IJNS7_ILi64EEESA_SA_EEELi512ENS_10bfloat16_tEfNS_4arch4Sm90ELb1ELb0ELb0ELb0ELb1ELb0ELb0ELb0ELb0ELb1ELb0ELb0EEENS1_21CollectiveEpilogueFwdINS6_IJSA_NS7_ILi512EEESA_EEES9_SC_SE_Li256ELb0ELb1ELb0ELb0EEENS1_30DynamicPersistentTileSchedulerILi256ELi128ELb0ELb1ELb1EEEEEEEEEvNT_6ParamsE --------------------------
	.section	.text._ZN7cutlass13device_kernelIN5flash11enable_sm90INS1_16FlashAttnFwdSm90INS1_25CollectiveMainloopFwdSm90ILi2EN4cute5tupleIJNS5_1CILi1EEES8_S8_EEENS6_IJNS7_ILi64EEESA_SA_EEELi512ENS_10bfloat16_tEfNS_4arch4Sm90ELb1ELb0ELb0ELb0ELb1ELb0ELb0ELb0ELb0ELb1ELb0ELb0EEENS1_21CollectiveEpilogueFwdINS6_IJSA_NS7_ILi512EEESA_EEES9_SC_SE_Li256ELb0ELb1ELb0ELb0EEENS1_30DynamicPersistentTileSchedulerILi256ELi128ELb0ELb1ELb1EEEEEEEEEvNT_6ParamsE,"ax",@progbits
	.align	128
.text._ZN7cutlass13device_kernelIN5flash11enable_sm90INS1_16FlashAttnFwdSm90INS1_25CollectiveMainloopFwdSm90ILi2EN4cute5tupleIJNS5_1CILi1EEES8_S8_EEENS6_IJNS7_ILi64EEESA_SA_EEELi512ENS_10bfloat16_tEfNS_4arch4Sm90ELb1ELb0ELb0ELb0ELb1ELb0ELb0ELb0ELb0ELb1ELb0ELb0EEENS1_21CollectiveEpilogueFwdINS6_IJSA_NS7_ILi512EEESA_EEES9_SC_SE_Li256ELb0ELb1ELb0ELb0EEENS1_30DynamicPersistentTileSchedulerILi256ELi128ELb0ELb1ELb1EEEEEEEEEvNT_6ParamsE:
        .type           _ZN7cutlass13device_kernelIN5flash11enable_sm90INS1_16FlashAttnFwdSm90INS1_25CollectiveMainloopFwdSm90ILi2EN4cute5tupleIJNS5_1CILi1EEES8_S8_EEENS6_IJNS7_ILi64EEESA_SA_EEELi512ENS_10bfloat16_tEfNS_4arch4Sm90ELb1ELb0ELb0ELb0ELb1ELb0ELb0ELb0ELb0ELb1ELb0ELb0EEENS1_21CollectiveEpilogueFwdINS6_IJSA_NS7_ILi512EEESA_EEES9_SC_SE_Li256ELb0ELb1ELb0ELb0EEENS1_30DynamicPersistentTileSchedulerILi256ELi128ELb0ELb1ELb1EEEEEEEEEvNT_6ParamsE,@function
        .size           _ZN7cutlass13device_kernelIN5flash11enable_sm90INS1_16FlashAttnFwdSm90INS1_25CollectiveMainloopFwdSm90ILi2EN4cute5tupleIJNS5_1CILi1EEES8_S8_EEENS6_IJNS7_ILi64EEESA_SA_EEELi512ENS_10bfloat16_tEfNS_4arch4Sm90ELb1ELb0ELb0ELb0ELb1ELb0ELb0ELb0ELb0ELb1ELb0ELb0EEENS1_21CollectiveEpilogueFwdINS6_IJSA_NS7_ILi512EEESA_EEES9_SC_SE_Li256ELb0ELb1ELb0ELb0EEENS1_30DynamicPersistentTileSchedulerILi256ELi128ELb0ELb1ELb1EEEEEEEEEvNT_6ParamsE,(.L_x_15545 - _ZN7cutlass13device_kernelIN5flash11enable_sm90INS1_16FlashAttnFwdSm90INS1_25CollectiveMainloopFwdSm90ILi2EN4cute5tupleIJNS5_1CILi1EEES8_S8_EEENS6_IJNS7_ILi64EEESA_SA_EEELi512ENS_10bfloat16_tEfNS_4arch4Sm90ELb1ELb0ELb0ELb0ELb1ELb0ELb0ELb0ELb0ELb1ELb0ELb0EEENS1_21CollectiveEpilogueFwdINS6_IJSA_NS7_ILi512EEESA_EEES9_SC_SE_Li256ELb0ELb1ELb0ELb0EEENS1_30DynamicPersistentTileSchedulerILi256ELi128ELb0ELb1ELb1EEEEEEEEEvNT_6ParamsE)
        .other          _ZN7cutlass13device_kernelIN5flash11enable_sm90INS1_16FlashAttnFwdSm90INS1_25CollectiveMainloopFwdSm90ILi2EN4cute5tupleIJNS5_1CILi1EEES8_S8_EEENS6_IJNS7_ILi64EEESA_SA_EEELi512ENS_10bfloat16_tEfNS_4arch4Sm90ELb1ELb0ELb0ELb0ELb1ELb0ELb0ELb0ELb0ELb1ELb0ELb0EEENS1_21CollectiveEpilogueFwdINS6_IJSA_NS7_ILi512EEESA_EEES9_SC_SE_Li256ELb0ELb1ELb0ELb0EEENS1_30DynamicPersistentTileSchedulerILi256ELi128ELb0ELb1ELb1EEEEEEEEEvNT_6ParamsE,@"STO_CUDA_ENTRY STV_DEFAULT"
_ZN7cutlass13device_kernelIN5flash11enable_sm90INS1_16FlashAttnFwdSm90INS1_25CollectiveMainloopFwdSm90ILi2EN4cute5tupleIJNS5_1CILi1EEES8_S8_EEENS6_IJNS7_ILi64EEESA_SA_EEELi512ENS_10bfloat16_tEfNS_4arch4Sm90ELb1ELb0ELb0ELb0ELb1ELb0ELb0ELb0ELb0ELb1ELb0ELb0EEENS1_21CollectiveEpilogueFwdINS6_IJSA_NS7_ILi512EEESA_EEES9_SC_SE_Li256ELb0ELb1ELb0ELb0EEENS1_30DynamicPersistentTileSchedulerILi256ELi128ELb0ELb1ELb1EEEEEEEEEvNT_6ParamsE:
        /* <DEDUP_REMOVED lines=41> */
.L_x_7239:
        /* <DEDUP_REMOVED lines=22> */
.L_x_7240:
        /* <DEDUP_REMOVED lines=18> */
.L_x_7241:
        /* <DEDUP_REMOVED lines=22> */
.L_x_7242:
        /* <DEDUP_REMOVED lines=23> */
.L_x_7243:
        /* <DEDUP_REMOVED lines=8> */
.L_x_7245:
        /* <DEDUP_REMOVED lines=25> */
[----:B------:R-:W-:Y:S02]  /*09f0*/  SHF.R.S32.HI R5, RZ, 0x4, R2 ;  /* 0x00000004ff057819 */ /* 0x000fe40000011402 */
[----:B------:R-:W-:Y:S02]  /*0a00*/  SHF.R.S32.HI R11, RZ, 0x5, R6 ;  /* 0x00000005ff0b7819 */ /* 0x000fe40000011406 */
[C---:B------:R-:W-:Y:S02]  /*0a10*/  LEA.HI R0, R2.reuse, R5, RZ, 0x1 ;  /* 0x0000000502007211 */ /* 0x040fe400078f08ff */
[----:B------:R-:W-:Y:S02]  /*0a20*/  LOP3.LUT R7, R2, 0xfffffff0, RZ, 0xc0, !PT ;  /* 0xfffffff002077812 */ /* 0x000fe400078ec0ff */
[----:B------:R-:W-:Y:S02]  /*0a30*/  LOP3.LUT R4, R0, 0x1ffffffe, RZ, 0xc0, !PT ;  /* 0x1ffffffe00047812 */ /* 0x000fe400078ec0ff */
[----:B------:R-:W-:-:S02]  /*0a40*/  LEA.HI R0, R3, R216, RZ, 0x7 ;  /* 0x000000d803007211 */ /* 0x000fc400078f38ff */
[----:B------:R-:W-:Y:S01]  /*0a50*/  SHF.R.S32.HI R6, RZ, 0x1f, R6 ;  /* 0x0000001fff067819 */ /* 0x000fe20000011406 */
[----:B------:R-:W-:Y:S01]  /*0a60*/  IMAD.IADD R8, R5, 0x1, -R4 ;  /* 0x0000000105087824 */ /* 0x000fe200078e0a04 */
[----:B------:R-:W-:Y:S01]  /*0a70*/  LEA.HI R4, R3, R216, RZ, 0x2 ;  /* 0x000000d803047211 */ /* 0x000fe200078f10ff */
[----:B0-----:R-:W-:Y:S01]  /*0a80*/  ULEA UR42, UR40, UR42, 0x18 ;  /* 0x0000002a282a7291 */ /* 0x001fe2000f8ec03f */
[----:B------:R-:W-:Y:S02]  /*0a90*/  LOP3.LUT R5, R0, 0xffffff80, RZ, 0xc0, !PT ;  /* 0xffffff8000057812 */ /* 0x000fe400078ec0ff */
[----:B------:R-:W-:Y:S02]  /*0aa0*/  LOP3.LUT R9, R4, 0xfffffffc, RZ, 0xc0, !PT ;  /* 0xfffffffc04097812 */ /* 0x000fe400078ec0ff */
[----:B------:R-:W-:Y:S01]  /*0ab0*/  LEA.HI R2, R6, R11, RZ, 0x2 ;  /* 0x0000000b06027211 */ /* 0x000fe200078f10ff */
[C---:B------:R-:W-:Y:S01]  /*0ac0*/  IMAD.IADD R6, R216.reuse, 0x1, -R7 ;  /* 0x00000001d8067824 */ /* 0x040fe200078e0a07 */
[----:B------:R-:W-:Y:S01]  /*0ad0*/  SHF.R.S32.HI R211, RZ, 0x7, R0 ;  /* 0x00000007ffd37819 */ /* 0x000fe20000011400 */
[----:B------:R-:W-:Y:S01]  /*0ae0*/  IMAD.IADD R5, R216, 0x1, -R5 ;  /* 0x00000001d8057824 */ /* 0x000fe200078e0a05 */
[----:B------:R-:W-:Y:S01]  /*0af0*/  LOP3.LUT R4, R2, 0x3ffffc, RZ, 0xc0, !PT ;  /* 0x003ffffc02047812 */ /* 0x000fe200078ec0ff */
[----:B------:R-:W-:Y:S01]  /*0b00*/  IMAD.IADD R12, R216, 0x1, -R9 ;  /* 0x00000001d80c7824 */ /* 0x000fe200078e0a09 */
[--C-:B------:R-:W-:Y:S01]  /*0b10*/  SHF.R.S32.HI R7, RZ, 0x1f, R6.reuse ;  /* 0x0000001fff077819 */ /* 0x100fe20000011406 */
[----:B------:R-:W-:Y:S01]  /*0b20*/  IMAD R15, R211, 0x100, R6 ;  /* 0x00000100d30f7824 */ /* 0x000fe200078e0206 */
[----:B------:R-:W-:-:S02]  /*0b30*/  SHF.R.S32.HI R2, RZ, 0x1f, R5 ;  /* 0x0000001fff027819 */ /* 0x000fc40000011405 */
[----:B------:R-:W-:Y:S02]  /*0b40*/  LEA.HI R9, R12, R12, RZ, 0x1 ;  /* 0x0000000c0c097211 */ /* 0x000fe400078f08ff */
[----:B------:R-:W-:Y:S02]  /*0b50*/  LEA.HI R7, R7, R6, RZ, 0x3 ;  /* 0x0000000607077211 */ /* 0x000fe400078f18ff */
[----:B------:R-:W-:Y:S02]  /*0b60*/  IADD3 R10, R11, -R4, RZ ;  /* 0x800000040b0a7210 */ /* 0x000fe40007ffe0ff */
[----:B------:R-:W-:Y:S02]  /*0b70*/  LEA.HI R4, R2, R5, RZ, 0x2 ;  /* 0x0000000502047211 */ /* 0x000fe400078f10ff */
[----:B------:R-:W-:Y:S01]  /*0b80*/  LOP3.LUT R13, R9, 0x1ffffffe, RZ, 0xc0, !PT ;  /* 0x1ffffffe090d7812 */ /* 0x000fe200078ec0ff */
[----:B------:R-:W-:Y:S01]  /*0b90*/  IMAD R14, R10, 0x10, R15 ;  /* 0x000000100a0e7824 */ /* 0x000fe200078e020f */
        /* <DEDUP_REMOVED lines=11> */
[----:B------:R-:W-:Y:S01]  /*0c50*/  LOP3.LUT R209, R3, 0xfffffff8, RZ, 0xc0, !PT ;  /* 0xfffffff803d17812 */ /* 0x000fe200078ec0ff */
[----:B------:R-:W-:Y:S01]  /*0c60*/  IMAD.SHL.U32 R7, R8, 0x8, RZ ;  /* 0x0000000808077824 */ /* 0x000fe200078e00ff */
[----:B------:R-:W-:-:S02]  /*0c70*/  LOP3.LUT R10, R10, 0x7ffffe00, RZ, 0xc0, !PT ;  /* 0x7ffffe000a0a7812 */ /* 0x000fc400078ec0ff */
[----:B------:R-:W-:Y:S01]  /*0c80*/  LOP3.LUT R4, R4, 0x1c0, RZ, 0xc0, !PT ;  /* 0x000001c004047812 */ /* 0x000fe200078ec0ff */
[----:B------:R-:W-:Y:S01]  /*0c90*/  IMAD.IADD R209, R216, 0x1, -R209 ;  /* 0x00000001d8d17824 */ /* 0x000fe200078e0ad1 */
[----:B------:R-:W-:Y:S01]  /*0ca0*/  LEA R215, R14, R7, 0x6 ;  /* 0x000000070ed77211 */ /* 0x000fe200078e30ff */
[----:B------:R-:W-:Y:S01]  /*0cb0*/  IMAD R10, R11, 0x400, R10 ;  /* 0x000004000b0a7824 */ /* 0x000fe200078e020a */
[----:B------:R-:W-:Y:S01]  /*0cc0*/  LOP3.LUT R7, R4, 0x8, R7, 0xf8, !PT ;  /* 0x0000000804077812 */ /* 0x000fe200078ef807 */
[----:B------:R-:W-:Y:S01]  /*0cd0*/  IMAD.SHL.U32 R17, R209, 0x8, RZ ;  /* 0x00000008d1117824 */ /* 0x000fe200078e00ff */
[----:B------:R-:W-:Y:S02]  /*0ce0*/  SHF.R.U32.HI R4, RZ, 0x3, R4 ;  /* 0x00000003ff047819 */ /* 0x000fe40000011604 */
[----:B------:R-:W-:Y:S01]  /*0cf0*/  LEA.HI R5, R5, R2, RZ, 0x3 ;  /* 0x0000000205057211 */ /* 0x000fe200078f18ff */
[----:B------:R-:W-:Y:S01]  /*0d00*/  VIADD R190, R17, 0x40 ;  /* 0x0000004011be7836 */ /* 0x000fe20000000000 */
[----:B------:R-:W-:Y:S01]  /*0d10*/  LOP3.LUT R7, R7, R4, RZ, 0x3c, !PT ;  /* 0x0000000407077212 */ /* 0x000fe200078e3cff */
[----:B------:R-:W-:Y:S01]  /*0d20*/  VIADD R189, R17, 0x80 ;  /* 0x0000008011bd7836 */ /* 0x000fe20000000000 */
[----:B------:R-:W-:Y:S01]  /*0d30*/  R2P PR, R9, 0x6 ;  /* 0x0000000609007804 */ /* 0x000fe20000000000 */
[----:B------:R-:W-:Y:S01]  /*0d40*/  VIADD R188, R17, 0xc0 ;  /* 0x000000c011bc7836 */ /* 0x000fe20000000000 */
[----:B------:R-:W-:Y:S01]  /*0d50*/  LOP3.LUT R5, R5, 0xfffffff8, RZ, 0xc0, !PT ;  /* 0xfffffff805057812 */ /* 0x000fe200078ec0ff */
[----:B------:R-:W-:Y:S01]  /*0d60*/  IMAD.IADD R7, R10, 0x1, R7 ;  /* 0x000000010a077824 */ /* 0x000fe200078e0207 */
[----:B------:R-:W-:Y:S01]  /*0d70*/  LEA.HI R0, R0, R211, RZ, 0x1 ;  /* 0x000000d300007211 */ /* 0x000fe200078f08ff */
[----:B------:R-:W-:Y:S01]  /*0d80*/  VIADD R187, R17, 0x100 ;  /* 0x0000010011bb7836 */ /* 0x000fe20000000000 */
[----:B------:R-:W-:Y:S01]  /*0d90*/  SHF.R.S32.HI R6, RZ, 0x5, R6 ;  /* 0x00000005ff067819 */ /* 0x000fe20000011406 */
[----:B------:R-:W-:Y:S01]  /*0da0*/  IMAD.IADD R5, R2, 0x1, -R5 ;  /* 0x0000000102057824 */ /* 0x000fe200078e0a05 */
[----:B------:R-:W-:Y:S01]  /*0db0*/  LEA R19, R7, UR42, 0x1 ;  /* 0x0000002a07137c11 */ /* 0x000fe2000f8e08ff */
[C---:B------:R-:W-:Y:S01]  /*0dc0*/  VIADD R186, R17.reuse, 0x140 ;  /* 0x0000014011ba7836 */ /* 0x040fe20000000000 */
[----:B------:R-:W-:Y:S01]  /*0dd0*/  LOP3.LUT R0, R0, 0xfffffe, RZ, 0xc0, !PT ;  /* 0x00fffffe00007812 */ /* 0x000fe200078ec0ff */
[----:B------:R-:W-:Y:S01]  /*0de0*/  VIADD R214, R17, 0x180 ;  /* 0x0000018011d67836 */ /* 0x000fe20000000000 */
[----:B------:R-:W-:Y:S01]  /*0df0*/  SEL R23, R23, 0xffffffe0, !P1 ;  /* 0xffffffe017177807 */ /* 0x000fe20004800000 */
[----:B------:R-:W-:Y:S01]  /*0e00*/  VIADD R184, R19, 0x26800 ;  /* 0x0002680013b87836 */ /* 0x000fe20000000000 */
[----:B------:R-:W-:Y:S01]  /*0e10*/  IADD3 R0, R211, -R0, RZ ;  /* 0x80000000d3007210 */ /* 0x000fe20007ffe0ff */
[----:B------:R-:W-:Y:S01]  /*0e20*/  VIADD R212, R17, 0x1c0 ;  /* 0x000001c011d47836 */ /* 0x000fe20000000000 */
[----:B------:R-:W-:Y:S01]  /*0e30*/  SHF.R.S32.HI R210, RZ, 0x3, R3 ;  /* 0x00000003ffd27819 */ /* 0x000fe20000011403 */
[----:B------:R-:W-:Y:S01]  /*0e40*/  VIADD R22, R19, 0x26840 ;  /* 0x0002684013167836 */ /* 0x000fe20000000000 */
[----:B------:R-:W-:Y:S01]  /*0e50*/  SHF.L.U32 R18, R0, 0x8, RZ ;  /* 0x0000000800127819 */ /* 0x000fe200000006ff */
[----:B------:R-:W-:Y:S01]  /*0e60*/  IMAD R16, R6, 0x10, R5 ;  /* 0x0000001006107824 */ /* 0x000fe200078e0205 */
        /* <DEDUP_REMOVED lines=12> */
.L_x_7306:
        /* <DEDUP_REMOVED lines=21> */
.L_x_7246:
[----:B------:R-:W-:Y:S01]  /*1080*/  ULDC UR7, c[0x0][0xc54] ;  /* 0x0003150000077ab9 */ /* 0x000fe20000000800 */
[----:B------:R-:W-:Y:S01]  /*1090*/  UMOV UR6, UR9 ;  /* 0x0000000900067c82 */ /* 0x000fe20008000000 */
[----:B------:R-:W-:-:S11]  /*10a0*/  UISETP.NE.AND UP0, UPT, UR7, 0x1, UPT ;  /* 0x000000010700788c */ /* 0x000fd6000bf05270 */
[----:B------:R-:W-:Y:S02]  /*10b0*/  @UP0 ULDC.64 UR10, c[0x0][0xc58] ;  /* 0x00031600000a0ab9 */ /* 0x000fe40000000a00 */
[----:B------:R-:W-:-:S04]  /*10c0*/  UIMAD.WIDE.U32 UR4, UR9, UR10, URZ ;  /* 0x0000000a090472a5 */ /* 0x000fc8000f8e003f */
[----:B------:R-:W-:-:S04]  /*10d0*/  @UP0 USHF.R.U32.HI UR6, URZ, UR11, UR5 ;  /* 0x0000000b3f060299 */ /* 0x000fc80008011605 */
[----:B------:R-:W-:-:S12]  /*10e0*/  UIMAD UR4, UR6, UR7, URZ ;  /* 0x00000007060472a4 */ /* 0x000fd8000f8e023f */
.L_x_7247:
[----:B------:R-:W-:Y:S01]  /*10f0*/  ULDC UR45, c[0x0][0xc48] ;  /* 0x00031200002d7ab9 */ /* 0x000fe20000000800 */
[----:B------:R-:W-:Y:S01]  /*1100*/  ULDC.64 UR10, c[0x0][0x418] ;  /* 0x00010600000a7ab9 */ /* 0x000fe20000000a00 */
[----:B------:R-:W-:Y:S02]  /*1110*/  UISETP.NE.AND UP1, UPT, UR45, 0x1, UPT ;  /* 0x000000012d00788c */ /* 0x000fe4000bf25270 */
[----:B------:R-:W-:Y:S02]  /*1120*/  UISETP.NE.U32.AND UP0, UPT, UR10, URZ, UPT ;  /* 0x0000003f0a00728c */ /* 0x000fe4000bf05070 */
[----:B------:R-:W-:Y:S02]  /*1130*/  UIADD3 UR4, UR9, -UR4, URZ ;  /* 0x8000000409047290 */ /* 0x000fe4000fffe03f */
[----:B------:R-:W-:Y:S02]  /*1140*/  ULOP3.LUT UR6, URZ, UR6, URZ, 0x33, !UPT ;  /* 0x000000063f067292 */ /* 0x000fe4000f8e333f */
[----:B------:R-:W-:Y:S01]  /*1150*/  UISETP.NE.AND.EX UP0, UPT, UR11, URZ, UPT, UP0 ;  /* 0x0000003f0b00728c */ /* 0x000fe2000bf05300 */
[----:B------:R-:W-:Y:S01]  /*1160*/  ULDC UR5, c[0x0][0xc3c] ;  /* 0x00030f0000057ab9 */ /* 0x000fe20000000800 */
[----:B------:R-:W-:Y:S01]  /*1170*/  ULDC UR9, c[0x0][0xc54] ;  /* 0x0003150000097ab9 */ /* 0x000fe20000000800 */
[----:B------:R-:W-:Y:S01]  /*1180*/  ULDC UR48, c[0x0][0x424] ;  /* 0x0001090000307ab9 */ /* 0x000fe20000000800 */
[----:B------:R-:W-:-:S02]  /*1190*/  UISETP.NE.AND UP2, UPT, UR46, 0x1, UPT ;  /* 0x000000012e00788c */ /* 0x000fc4000bf45270 */
[----:B------:R-:W-:Y:S02]  /*11a0*/  UIADD3 UR6, UR6, UR5, URZ ;  /* 0x0000000506067290 */ /* 0x000fe4000fffe03f */
[----:B------:R-:W-:Y:S02]  /*11b0*/  UIMAD UR8, UR8, UR9, UR4 ;  /* 0x00000009080872a4 */ /* 0x000fe4000f8e0204 */
[----:B------:R-:W-:Y:S01]  /*11c0*/  USEL UR48, UR48, 0x1, UP0 ;  /* 0x0000000130307887 */ /* 0x000fe20008000000 */
[----:B------:R-:W-:Y:S01]  /*11d0*/  PLOP3.LUT P0, PT, PT, PT, UP2, 0x80, 0x0 ;  /* 0x000000000000781c */ /* 0x000fe20003f0f028 */
[----:B------:R-:W-:Y:S01]  /*11e0*/  ULDC UR7, c[0x0][0x2f0] ;  /* 0x0000bc0000077ab9 */ /* 0x000fe20000000800 */
[----:B------:R-:W-:Y:S01]  /*11f0*/  @UP1 ULDC UR4, c[0x0][0xc4c] ;  /* 0x0003130000041ab9 */ /* 0x000fe20000000800 */
[----:B------:R-:W-:Y:S02]  /*1200*/  USHF.L.U32 UR44, UR6, 0x6, URZ ;  /* 0x00000006062c7899 */ /* 0x000fe4000800063f */
        /* <DEDUP_REMOVED lines=8> */
[----:B------:R-:W-:-:S02]  /*1290*/  UIMAD UR45, UR45, UR5, UR8 ;  /* 0x000000052d2d72a4 */ /* 0x000fc4000f8e0208 */
[----:B------:R-:W-:Y:S01]  /*12a0*/  USHF.R.S32.HI UR52, URZ, 0x6, UR4 ;  /* 0x000000063f347899 */ /* 0x000fe20008011404 */
[----:B------:R-:W-:Y:S11]  /*12b0*/  @!P0 BRA `(.L_x_7248) ;  /* 0x0000001c00708947 */ /* 0x000ff60003800000 */
[----:B------:R-:W0:Y:S01]  /*12c0*/  LDC R0, c[0x0][0x448] ;  /* 0x00011200ff007b82 */ /* 0x000e220000000800 */
[----:B------:R-:W-:Y:S01]  /*12d0*/  UIADD3 UR5, UR44, 0x3f, URZ ;  /* 0x0000003f2c057890 */ /* 0x000fe2000fffe03f */
[----:B------:R-:W-:Y:S01]  /*12e0*/  CS2R R150, SRZ ;  /* 0x0000000000967805 */ /* 0x000fe2000001ff00 */
[----:B------:R-:W-:Y:S01]  /*12f0*/  ULDC UR4, c[0x0][0x288] ;  /* 0x0000a20000047ab9 */ /* 0x000fe20000000800 */
[----:B------:R-:W-:Y:S01]  /*1300*/  CS2R R148, SRZ ;  /* 0x0000000000947805 */ /* 0x000fe2000001ff00 */
[----:B------:R-:W-:Y:S01]  /*1310*/  UIADD3 UR4, -UR4, 0x40, URZ ;  /* 0x0000004004047890 */ /* 0x000fe2000fffe13f */
[----:B------:R-:W-:Y:S02]  /*1320*/  CS2R R146, SRZ ;  /* 0x0000000000927805 */ /* 0x000fe4000001ff00 */
[----:B------:R-:W-:Y:S02]  /*1330*/  CS2R R144, SRZ ;  /* 0x0000000000907805 */ /* 0x000fe4000001ff00 */
[----:B------:R-:W-:Y:S01]  /*1340*/  CS2R R142, SRZ ;  /* 0x00000000008e7805 */ /* 0x000fe2000001ff00 */
[----:B------:R-:W-:Y:S01]  /*1350*/  UIMAD UR4, UR48, UR7, UR4 ;  /* 0x00000007300472a4 */ /* 0x000fe2000f8e0204 */
        /* <DEDUP_REMOVED lines=14> */
[----:B0-----:R-:W-:Y:S02]  /*1440*/  ISETP.NE.AND P0, PT, R0, 0x1, PT ;  /* 0x000000010000780c */ /* 0x001fe40003f05270 */
[----:B------:R-:W-:Y:S02]  /*1450*/  CS2R R116, SRZ ;  /* 0x0000000000747805 */ /* 0x000fe4000001ff00 */
[----:B------:R-:W-:Y:S02]  /*1460*/  MOV R0, UR5 ;  /* 0x0000000500007c02 */ /* 0x000fe40008000f00 */
        /* <DEDUP_REMOVED lines=10> */
[----:B------:R-:W0:Y:S01]  /*1510*/  @P0 LDC R3, c[0x0][0x44c] ;  /* 0x00011300ff030b82 */ /* 0x000e220000000800 */
[----:B------:R-:W-:Y:S02]  /*1520*/  CS2R R170, SRZ ;  /* 0x0000000000aa7805 */ /* 0x000fe4000001ff00 */
[----:B------:R-:W-:Y:S02]  /*1530*/  CS2R R90, SRZ ;  /* 0x00000000005a7805 */ /* 0x000fe4000001ff00 */
[----:B------:R-:W-:Y:S02]  /*1540*/  CS2R R172, SRZ ;  /* 0x0000000000ac7805 */ /* 0x000fe4000001ff00 */
[----:B------:R-:W-:-:S02]  /*1550*/  CS2R R86, SRZ ;  /* 0x0000000000567805 */ /* 0x000fc4000001ff00 */
[----:B------:R-:W-:Y:S02]  /*1560*/  CS2R R174, SRZ ;  /* 0x0000000000ae7805 */ /* 0x000fe4000001ff00 */
        /* <DEDUP_REMOVED lines=17> */
[----:B------:R-:W-:Y:S01]  /*1680*/  CS2R R198, SRZ ;  /* 0x0000000000c67805 */ /* 0x000fe2000001ff00 */
[----:B0-----:R-:W-:Y:S01]  /*1690*/  @P0 IMAD.HI.U32 R3, R3, UR5, RZ ;  /* 0x0000000503030c27 */ /* 0x001fe2000f8e00ff */
[----:B------:R-:W-:-:S02]  /*16a0*/  CS2R R50, SRZ ;  /* 0x0000000000327805 */ /* 0x000fc4000001ff00 */
[----:B------:R-:W-:Y:S02]  /*16b0*/  CS2R R200, SRZ ;  /* 0x0000000000c87805 */ /* 0x000fe4000001ff00 */
[----:B------:R-:W-:Y:S02]  /*16c0*/  CS2R R46, SRZ ;  /* 0x00000000002e7805 */ /* 0x000fe4000001ff00 */
[----:B------:R-:W-:Y:S02]  /*16d0*/  CS2R R202, SRZ ;  /* 0x0000000000ca7805 */ /* 0x000fe4000001ff00 */
[----:B------:R-:W-:Y:S02]  /*16e0*/  CS2R R42, SRZ ;  /* 0x00000000002a7805 */ /* 0x000fe4000001ff00 */
[----:B------:R-:W-:Y:S02]  /*16f0*/  CS2R R204, SRZ ;  /* 0x0000000000cc7805 */ /* 0x000fe4000001ff00 */
[----:B------:R-:W-:-:S02]  /*1700*/  CS2R R38, SRZ ;  /* 0x0000000000267805 */ /* 0x000fc4000001ff00 */
[----:B-1----:R-:W-:Y:S02]  /*1710*/  @P0 SHF.R.U32.HI R0, RZ, R4, R3 ;  /* 0x00000004ff000219 */ /* 0x002fe40000011603 */
[----:B------:R-:W-:Y:S02]  /*1720*/  CS2R R206, SRZ ;  /* 0x0000000000ce7805 */ /* 0x000fe4000001ff00 */
[----:B------:R-:W-:Y:S02]  /*1730*/  PLOP3.LUT P0, PT, PT, PT, PT, 0x80, 0x0 ;  /* 0x000000000000781c */ /* 0x000fe40003f0f070 */
[----:B------:R-:W-:Y:S01]  /*1740*/  CS2R R34, SRZ ;  /* 0x0000000000227805 */ /* 0x000fe2000001ff00 */
[----:B------:R-:W-:Y:S01]  /*1750*/  IMAD.MOV.U32 R208, RZ, RZ, RZ ;  /* 0x000000ffffd07224 */ /* 0x000fe200078e00ff */
[----:B------:R-:W-:Y:S01]  /*1760*/  CS2R R30, SRZ ;  /* 0x00000000001e7805 */ /* 0x000fe2000001ff00 */
[----:B------:R-:W-:Y:S01]  /*1770*/  VIADD R3, R0, UR4 ;  /* 0x0000000400037c36 */ /* 0x000fe20008000000 */
[----:B------:R-:W-:Y:S01]  /*1780*/  CS2R R26, SRZ ;  /* 0x00000000001a7805 */ /* 0x000fe2000001ff00 */
[----:B------:R-:W-:-:S02]  /*1790*/  IMAD.MOV.U32 R0, RZ, RZ, RZ ;  /* 0x000000ffff007224 */ /* 0x000fc400078e00ff */
[----:B------:R-:W-:Y:S01]  /*17a0*/  IMAD.MOV.U32 R7, RZ, RZ, RZ ;  /* 0x000000ffff077224 */ /* 0x000fe200078e00ff */
[----:B------:R-:W-:Y:S01]  /*17b0*/  SHF.R.S32.HI R4, RZ, 0x1f, R3 ;  /* 0x0000001fff047819 */ /* 0x000fe20000011403 */
[----:B------:R-:W-:-:S03]  /*17c0*/  IMAD.MOV.U32 R21, RZ, RZ, RZ ;  /* 0x000000ffff157224 */ /* 0x000fc600078e00ff */
[----:B------:R-:W-:Y:S01]  /*17d0*/  LEA.HI R4, R4, R3, RZ, 0x6 ;  /* 0x0000000304047211 */ /* 0x000fe200078f30ff */
[----:B------:R-:W-:-:S03]  /*17e0*/  IMAD.MOV.U32 R3, RZ, RZ, RZ ;  /* 0x000000ffff037224 */ /* 0x000fc600078e00ff */
[----:B------:R-:W-:-:S04]  /*17f0*/  SHF.R.S32.HI R4, RZ, 0x6, R4 ;  /* 0x00000006ff047819 */ /* 0x000fc80000011404 */
[----:B------:R-:W-:-:S04]  /*1800*/  VIMNMX R4, R4, UR52, PT ;  /* 0x0000003404047c48 */ /* 0x000fc8000bfe0100 */
[----:B------:R-:W-:-:S13]  /*1810*/  ISETP.GE.AND P1, PT, R4, 0x1, PT ;  /* 0x000000010400780c */ /* 0x000fda0003f26270 */
        /* <DEDUP_REMOVED lines=15> */
.L_x_7250:
[----:B------:R-:W-:Y:S01]  /*1910*/  ULEA UR21, UR38, UR42, 0x3 ;  /* 0x0000002a26157291 */ /* 0x000fe2000f8e183f */
[----:B------:R-:W-:-:S04]  /*1920*/  MOV R0, UR37 ;  /* 0x0000002500007c02 */ /* 0x000fc80008000f00 */
[----:B------:R-:W-:-:S04]  /*1930*/  SHF.L.U32 R0, R0, 0x1f, RZ ;  /* 0x0000001f00007819 */ /* 0x000fc800000006ff */
[----:B------:R-:W0:Y:S02]  /*1940*/  SYNCS.PHASECHK.TRANS64.TRYWAIT P1, [UR21+0x28c50], R0 ;  /* 0x028c5000ff0075a7 */ /* 0x000e240008020155 */
[----:B0-----:R-:W-:Y:S05]  /*1950*/  @!P1 BRA `(.L_x_7251) ;  /* 0x000000e000a89947 */ /* 0x001fea0003800000 */
.L_x_7370:
        /* <DEDUP_REMOVED lines=38> */
.L_x_7252:
[----:B------:R-:W-:Y:S01]  /*1bc0*/  UIADD3 UR6, UR21, 0x28c60, URZ ;  /* 0x00028c6015067890 */ /* 0x000fe2000fffe03f */
[----:B------:R-:W-:-:S03]  /*1bd0*/  ISETP.GE.AND P1, PT, R4, 0x2, PT ;  /* 0x000000020400780c */ /* 0x000fc60003f26270 */
[----:B------:R-:W-:-:S09]  /*1be0*/  UPRMT UR6, UR40, 0x654, UR6 ;  /* 0x0000065428067896 */ /* 0x000fd20008000006 */
[----:B------:R-:W-:Y:S01]  /*1bf0*/  SYNCS.ARRIVE.TRANS64.RED.A1T0 RZ, [UR6], RZ ;  /* 0x000000ffffff79a7 */ /* 0x000fe20008100406 */
[----:B------:R-:W-:Y:S05]  /*1c00*/  @!P1 BRA `(.L_x_7253) ;  /* 0x0000000800dc9947 */ /* 0x000fea0003800000 */
[----:B------:R-:W-:-:S07]  /*1c10*/  VIADD R4, R4, 0xfffffffe ;  /* 0xfffffffe04047836 */ /* 0x000fce0000000000 */
.L_x_7259:
[----:B------:R-:W-:Y:S01]  /*1c20*/  BAR.SYNC.DEFER_BLOCKING 0xe, 0x100 ;  /* 0x0384000000007b1d */ /* 0x000fe20000010000 */
[----:B01----:R-:W-:Y:S01]  /*1c30*/  IMAD.U32 R3, RZ, RZ, UR38 ;  /* 0x00000026ff037e24 */ /* 0x003fe2000f8e00ff */
[----:B------:R-:W-:Y:S01]  /*1c40*/  UIADD3 UR38, UR38, 0x1, URZ ;  /* 0x0000000126267890 */ /* 0x000fe2000fffe03f */
[C---:B------:R-:W-:Y:S01]  /*1c50*/  ISETP.GT.AND P2, PT, R4.reuse, RZ, PT ;  /* 0x000000ff0400720c */ /* 0x040fe20003f44270 */
        /* <DEDUP_REMOVED lines=139> */
.L_x_7254:
[----:B------:R-:W-:Y:S01]  /*2510*/  ULEA UR21, UR38, UR42, 0x3 ;  /* 0x0000002a26157291 */ /* 0x000fe2000f8e183f */
[----:B------:R-:W-:-:S05]  /*2520*/  IMAD.U32 R0, RZ, RZ, UR37 ;  /* 0x00000025ff007e24 */ /* 0x000fca000f8e00ff */
[----:B------:R-:W-:-:S04]  /*2530*/  SHF.L.U32 R0, R0, 0x1f, RZ ;  /* 0x0000001f00007819 */ /* 0x000fc800000006ff */
[----:B------:R0:W1:Y:S01]  /*2540*/  SYNCS.PHASECHK.TRANS64.TRYWAIT P1, [UR21+0x28c50], R0 ;  /* 0x028c5000ff0075a7 */ /* 0x0000620008020155 */
[----:B------:R-:W-:Y:S05]  /*2550*/  @!P0 BRA `(.L_x_7255) ;  /* 0x0000000000048947 */ /* 0x000fea0003800000 */
[----:B------:R-:W-:Y:S01]  /*2560*/  BPT.TRAP 0x1 ;  /* 0x000000040000795c */ /* 0x000fe20000300000 */
.L_x_7255:
[----:B-1----:R-:W-:Y:S05]  /*2570*/  @P1 BRA `(.L_x_7256) ;  /* 0x0000000000081947 */ /* 0x002fea0003800000 */
[----:B------:R-:W1:Y:S02]  /*2580*/  SYNCS.PHASECHK.TRANS64.TRYWAIT P1, [UR21+0x28c50], R0 ;  /* 0x028c5000ff0075a7 */ /* 0x000e640008020155 */
[----:B-1----:R-:W-:Y:S05]  /*2590*/  @!P1 BRA `(.L_x_7257) ;  /* 0x000000d400b09947 */ /* 0x002fea0003800000 */
.L_x_7256:
        /* <DEDUP_REMOVED lines=26> */
.L_x_7258:
[----:B------:R-:W-:-:S04]  /*2740*/  UIADD3 UR6, UR21, 0x28c60, URZ ;  /* 0x00028c6015067890 */ /* 0x000fc8000fffe03f */
[----:B------:R-:W-:-:S09]  /*2750*/  UPRMT UR6, UR40, 0x654, UR6 ;  /* 0x0000065428067896 */ /* 0x000fd20008000006 */
[----:B------:R-:W-:Y:S01]  /*2760*/  SYNCS.ARRIVE.TRANS64.RED.A1T0 RZ, [UR6], RZ ;  /* 0x000000ffffff79a7 */ /* 0x000fe20008100406 */
[----:B------:R-:W-:Y:S05]  /*2770*/  @P2 BRA `(.L_x_7259) ;  /* 0xfffffff400282947 */ /* 0x000fea000383ffff */
.L_x_7253:
        /* <DEDUP_REMOVED lines=140> */
[----:B------:R-:W-:Y:S01]  /*3040*/  MOV R0, RZ ;  /* 0x000000ff00007202 */ /* 0x000fe20000000f00 */
[----:B------:R-:W-:Y:S01]  /*3050*/  IMAD.MOV.U32 R3, RZ, RZ, RZ ;  /* 0x000000ffff037224 */ /* 0x000fe200078e00ff */
[----:B------:R-:W-:Y:S06]  /*3060*/  BAR.ARV 0xf, 0x100 ;  /* 0x03c4000000007b1d */ /* 0x000fec0000002000 */
[----:B------:R-:W-:Y:S05]  /*3070*/  BRA `(.L_x_7249) ;  /* 0x00000060003c7947 */ /* 0x000fea0003800000 */
.L_x_7248:
[----:B------:R-:W-:Y:S01]  /*3080*/  ULDC UR4, c[0x0][0x448] ;  /* 0x0001120000047ab9 */ /* 0x000fe20000000800 */
[----:B------:R-:W-:Y:S01]  /*3090*/  UIADD3 UR6, UR44, 0x3f, URZ ;  /* 0x0000003f2c067890 */ /* 0x000fe2000fffe03f */
[----:B------:R-:W-:Y:S01]  /*30a0*/  PLOP3.LUT P0, PT, PT, PT, PT, 0x80, 0x0 ;  /* 0x000000000000781c */ /* 0x000fe20003f0f070 */
[----:B------:R-:W-:Y:S01]  /*30b0*/  UISETP.NE.AND UP0, UPT, UR4, 0x1, UPT ;  /* 0x000000010400788c */ /* 0x000fe2000bf05270 */
[----:B------:R-:W-:Y:S01]  /*30c0*/  IMAD.MOV.U32 R0, RZ, RZ, RZ ;  /* 0x000000ffff007224 */ /* 0x000fe200078e00ff */
[----:B------:R-:W-:Y:S01]  /*30d0*/  ULDC UR8, c[0x0][0x288] ;  /* 0x0000a20000087ab9 */ /* 0x000fe20000000800 */
[----:B------:R-:W-:Y:S01]  /*30e0*/  IMAD.MOV.U32 R3, RZ, RZ, RZ ;  /* 0x000000ffff037224 */ /* 0x000fe200078e00ff */
[----:B------:R-:W-:Y:S01]  /*30f0*/  UIADD3 UR8, -UR8, 0x40, URZ ;  /* 0x0000004008087890 */ /* 0x000fe2000fffe13f */
[----:B------:R-:W-:Y:S01]  /*3100*/  CS2R R150, SRZ ;  /* 0x0000000000967805 */ /* 0x000fe2000001ff00 */
[----:B------:R-:W-:Y:S01]  /*3110*/  UP2UR UR49, UPR, URZ, 0x1 ;  /* 0x000000013f317883 */ /* 0x000fe20008000000 */
[----:B------:R-:W-:Y:S01]  /*3120*/  CS2R R148, SRZ ;  /* 0x0000000000947805 */ /* 0x000fe2000001ff00 */
[----:B------:R-:W-:Y:S01]  /*3130*/  UIMAD UR8, UR48, UR7, UR8 ;  /* 0x00000007300872a4 */ /* 0x000fe2000f8e0208 */
[----:B------:R-:W-:-:S02]  /*3140*/  CS2R R146, SRZ ;  /* 0x0000000000927805 */ /* 0x000fc4000001ff00 */
[----:B------:R-:W-:Y:S01]  /*3150*/  CS2R R144, SRZ ;  /* 0x0000000000907805 */ /* 0x000fe2000001ff00 */
[----:B------:R-:W-:Y:S01]  /*3160*/  @UP0 ULDC UR4, c[0x0][0x44c] ;  /* 0x0001130000040ab9 */ /* 0x000fe20000000800 */
[----:B------:R-:W-:Y:S01]  /*3170*/  @UP0 ULDC UR9, c[0x0][0x450] ;  /* 0x0001140000090ab9 */ /* 0x000fe20000000800 */
[----:B------:R-:W-:Y:S01]  /*3180*/  UIMAD.WIDE.U32 UR4, UR6, UR4, URZ ;  /* 0x00000004060472a5 */ /* 0x000fe2000f8e003f */
[----:B------:R-:W-:Y:S02]  /*3190*/  CS2R R142, SRZ ;  /* 0x00000000008e7805 */ /* 0x000fe4000001ff00 */
[----:B------:R-:W-:Y:S02]  /*31a0*/  CS2R R140, SRZ ;  /* 0x00000000008c7805 */ /* 0x000fe4000001ff00 */
[----:B------:R-:W-:Y:S01]  /*31b0*/  CS2R R138, SRZ ;  /* 0x00000000008a7805 */ /* 0x000fe2000001ff00 */
[----:B------:R-:W-:Y:S01]  /*31c0*/  @UP0 USHF.R.U32.HI UR6, URZ, UR9, UR5 ;  /* 0x000000093f060299 */ /* 0x000fe20008011605 */
[----:B------:R-:W-:-:S02]  /*31d0*/  CS2R R136, SRZ ;  /* 0x0000000000887805 */ /* 0x000fc4000001ff00 */
[----:B------:R-:W-:Y:S02]  /*31e0*/  CS2R R134, SRZ ;  /* 0x0000000000867805 */ /* 0x000fe4000001ff00 */
[----:B------:R-:W-:Y:S01]  /*31f0*/  CS2R R132, SRZ ;  /* 0x0000000000847805 */ /* 0x000fe2000001ff00 */
[----:B------:R-:W-:Y:S01]  /*3200*/  UIADD3 UR6, UR8, UR6, URZ ;  /* 0x0000000608067290 */ /* 0x000fe2000fffe03f */
[----:B------:R-:W-:Y:S02]  /*3210*/  CS2R R160, SRZ ;  /* 0x0000000000a07805 */ /* 0x000fe4000001ff00 */
[----:B------:R-:W-:Y:S02]  /*3220*/  CS2R R128, SRZ ;  /* 0x0000000000807805 */ /* 0x000fe4000001ff00 */
[----:B------:R-:W-:Y:S01]  /*3230*/  CS2R R158, SRZ ;  /* 0x00000000009e7805 */ /* 0x000fe2000001ff00 */
[----:B------:R-:W-:Y:S01]  /*3240*/  USHF.R.S32.HI UR4, URZ, 0x1f, UR6 ;  /* 0x0000001f3f047899 */ /* 0x000fe20008011406 */
[----:B------:R-:W-:-:S02]  /*3250*/  CS2R R156, SRZ ;  /* 0x00000000009c7805 */ /* 0x000fc4000001ff00 */
[----:B------:R-:W-:Y:S02]  /*3260*/  CS2R R124, SRZ ;  /* 0x00000000007c7805 */ /* 0x000fe4000001ff00 */
        /* <DEDUP_REMOVED lines=9> */
[----:B------:R-:W-:Y:S01]  /*3300*/  UISETP.LT.AND UP0, UPT, UR52, UR4, UPT ;  /* 0x000000043400728c */ /* 0x000fe2000bf01270 */
[----:B------:R-:W-:Y:S02]  /*3310*/  CS2R R162, SRZ ;  /* 0x0000000000a27805 */ /* 0x000fe4000001ff00 */
[----:B------:R-:W-:Y:S02]  /*3320*/  CS2R R106, SRZ ;  /* 0x00000000006a7805 */ /* 0x000fe4000001ff00 */
[----:B------:R-:W-:Y:S01]  /*3330*/  CS2R R164, SRZ ;  /* 0x0000000000a47805 */ /* 0x000fe2000001ff00 */
[----:B------:R-:W-:Y:S01]  /*3340*/  USEL UR52, UR52, UR4, UP0 ;  /* 0x0000000434347287 */ /* 0x000fe20008000000 */
[----:B------:R-:W-:-:S02]  /*3350*/  CS2R R102, SRZ ;  /* 0x0000000000667805 */ /* 0x000fc4000001ff00 */
[----:B------:R-:W-:Y:S02]  /*3360*/  CS2R R166, SRZ ;  /* 0x0000000000a67805 */ /* 0x000fe4000001ff00 */
[----:B------:R-:W-:Y:S01]  /*3370*/  CS2R R98, SRZ ;  /* 0x0000000000627805 */ /* 0x000fe2000001ff00 */
[----:B------:R-:W-:Y:S01]  /*3380*/  UISETP.GE.AND UP0, UPT, UR52, 0x1, UPT ;  /* 0x000000013400788c */ /* 0x000fe2000bf06270 */
[----:B------:R-:W-:Y:S02]  /*3390*/  CS2R R168, SRZ ;  /* 0x0000000000a87805 */ /* 0x000fe4000001ff00 */
[----:B------:R-:W-:Y:S02]  /*33a0*/  CS2R R94, SRZ ;  /* 0x00000000005e7805 */ /* 0x000fe4000001ff00 */
[----:B------:R-:W-:Y:S02]  /*33b0*/  CS2R R170, SRZ ;  /* 0x0000000000aa7805 */ /* 0x000fe4000001ff00 */
[----:B------:R-:W-:-:S02]  /*33c0*/  CS2R R90, SRZ ;  /* 0x00000000005a7805 */ /* 0x000fc4000001ff00 */
[----:B------:R-:W-:Y:S02]  /*33d0*/  CS2R R172, SRZ ;  /* 0x0000000000ac7805 */ /* 0x000fe4000001ff00 */
[----:B------:R-:W-:Y:S02]  /*33e0*/  PLOP3.LUT P1, PT, PT, PT, UP0, 0x80, 0x0 ;  /* 0x000000000000781c */ /* 0x000fe40003f2f008 */
        /* <DEDUP_REMOVED lines=64> */
.L_x_7260:
        /* <DEDUP_REMOVED lines=9> */
.L_x_7371:
[----:B------:R-:W-:Y:S05]  /*3880*/  @!P0 BRA `(.L_x_7262) ;  /* 0x0000000000048947 */ /* 0x000fea0003800000 */
[----:B------:R-:W-:Y:S01]  /*3890*/  BPT.TRAP 0x1 ;  /* 0x000000040000795c */ /* 0x000fe20000300000 */
.L_x_7262:
[----:B------:R-:W-:Y:S02]  /*38a0*/  IMAD.U32 R7, RZ, RZ, UR38 ;  /* 0x00000026ff077e24 */ /* 0x000fe4000f8e00ff */
[----:B------:R-:W-:-:S03]  /*38b0*/  IMAD.U32 R8, RZ, RZ, UR37 ;  /* 0x00000025ff087e24 */ /* 0x000fc6000f8e00ff */
[----:B------:R-:W-:Y:S02]  /*38c0*/  LEA R7, R7, UR42, 0x3 ;  /* 0x0000002a07077c11 */ /* 0x000fe4000f8e18ff */
[----:B------:R-:W-:-:S04]  /*38d0*/  SHF.L.U32 R8, R8, 0x1f, RZ ;  /* 0x0000001f08087819 */ /* 0x000fc800000006ff */
[----:B------:R1:W2:Y:S01]  /*38e0*/  SYNCS.PHASECHK.TRANS64.TRYWAIT P1, [R7+URZ+0x28c30], R8 ;  /* 0x028c3008070075a7 */ /* 0x0002a2000802017f */
[----:B------:R-:W-:Y:S05]  /*38f0*/  @!P0 BRA `(.L_x_7263) ;  /* 0x0000000000048947 */ /* 0x000fea0003800000 */
[----:B------:R-:W-:Y:S01]  /*3900*/  BPT.TRAP 0x1 ;  /* 0x000000040000795c */ /* 0x000fe20000300000 */
.L_x_7263:
[----:B--2---:R-:W-:Y:S05]  /*3910*/  @P1 BRA `(.L_x_7264) ;  /* 0x0000000000081947 */ /* 0x004fea0003800000 */
[----:B------:R-:W2:Y:S02]  /*3920*/  SYNCS.PHASECHK.TRANS64.TRYWAIT P1, [R7+URZ+0x28c30], R8 ;  /* 0x028c3008070075a7 */ /* 0x000ea4000802017f */
[----:B--2---:R-:W-:Y:S05]  /*3930*/  @!P1 BRA `(.L_x_7265) ;  /* 0x000000c000f89947 */ /* 0x004fea0003800000 */
.L_x_7264:
        /* <DEDUP_REMOVED lines=40> */
.L_x_7266:
[----:B------:R-:W-:Y:S01]  /*3bc0*/  UISETP.NE.AND UP0, UPT, UR49, URZ, UPT ;  /* 0x0000003f3100728c */ /* 0x000fe2000bf05270 */
[----:B------:R-:W-:Y:S01]  /*3bd0*/  VIADD R3, R185, UR44 ;  /* 0x0000002cb9037c36 */ /* 0x000fe20008000000 */
[----:B------:R-:W-:Y:S01]  /*3be0*/  ULDC UR14, c[0x0][0x2f0] ;  /* 0x0000bc00000e7ab9 */ /* 0x000fe20000000800 */
[----:B------:R-:W-:Y:S01]  /*3bf0*/  ULDC UR15, c[0x0][0x288] ;  /* 0x0000a200000f7ab9 */ /* 0x000fe20000000800 */
[----:B------:R-:W-:Y:S02]  /*3c00*/  ULDC UR10, c[0x0][0x988] ;  /* 0x00026200000a7ab9 */ /* 0x000fe40000000800 */
[----:B------:R-:W-:Y:S02]  /*3c10*/  PLOP3.LUT P1, PT, PT, PT, UP0, 0x80, 0x0 ;  /* 0x000000000000781c */ /* 0x000fe40003f2f008 */
[----:B------:R-:W-:-:S03]  /*3c20*/  PLOP3.LUT P2, PT, PT, PT, UP0, 0x80, 0x0 ;  /* 0x000000000000781c */ /* 0x000fc60003f4f008 */
[----:B------:R-:W-:-:S08]  /*3c30*/  @UP0 ULDC UR6, c[0x0][0x44c] ;  /* 0x0001130000060ab9 */ /* 0x000fd00000000800 */
[----:B------:R-:W-:Y:S01]  /*3c40*/  @P1 IMAD.HI.U32 R4, R3, UR6, RZ ;  /* 0x0000000603041c27 */ /* 0x000fe2000f8e00ff */
[----:B------:R-:W-:-:S04]  /*3c50*/  @UP0 ULDC UR6, c[0x0][0x450] ;  /* 0x0001140000060ab9 */ /* 0x000fc80000000800 */
[----:B------:R-:W-:Y:S01]  /*3c60*/  @P2 SHF.R.U32.HI R3, RZ, UR6, R4 ;  /* 0x00000006ff032c19 */ /* 0x000fe20008011604 */
[----:B------:R-:W-:Y:S02]  /*3c70*/  UMOV UR6, 0xffffffc0 ;  /* 0xffffffc000067882 */ /* 0x000fe40000000000 */
[----:B------:R-:W-:Y:S02]  /*3c80*/  UIMAD UR7, UR52, UR6, 0x41 ;  /* 0x00000041340774a4 */ /* 0x000fe4000f8e0206 */
[----:B------:R-:W0:Y:S01]  /*3c90*/  SHFL.IDX PT, R6, R3, 0x1, 0x1c1f ;  /* 0x003c1f0003067f89 */ /* 0x000e2200000e0000 */
[----:B------:R-:W-:Y:S02]  /*3ca0*/  UIMAD UR6, UR52, UR6, 0x40 ;  /* 0x00000040340674a4 */ /* 0x000fe4000f8e0206 */
[----:B------:R-:W-:Y:S01]  /*3cb0*/  UIMAD UR7, UR48, UR14, UR7 ;  /* 0x0000000e300772a4 */ /* 0x000fe2000f8e0207 */
[----:B------:R-:W3:Y:S01]  /*3cc0*/  SHFL.IDX PT, R3, R3, RZ, 0x1c1f ;  /* 0x001c1fff03037589 */ /* 0x000ee200000e0000 */
[----:B------:R-:W-:-:S04]  /*3cd0*/  UIMAD UR6, UR48, UR14, UR6 ;  /* 0x0000000e300672a4 */ /* 0x000fc8000f8e0206 */
[----:B------:R-:W-:Y:S02]  /*3ce0*/  IMAD.U32 R5, RZ, RZ, UR7 ;  /* 0x00000007ff057e24 */ /* 0x000fe4000f8e00ff */
[----:B------:R-:W-:Y:S02]  /*3cf0*/  IADD3 R4, -R2, UR6, RZ ;  /* 0x0000000602047c10 */ /* 0x000fe4000fffe1ff */
[----:B------:R-:W-:Y:S02]  /*3d00*/  R2UR UR6, R7 ;  /* 0x00000000070672ca */ /* 0x000fe400000e0000 */
[----:B------:R-:W-:-:S04]  /*3d10*/  IADD3 R5, R5, -UR15, -R2 ;  /* 0x8000000f05057c10 */ /* 0x000fc8000fffe802 */
[----:B0-----:R-:W-:-:S07]  /*3d20*/  VIADDMNMX R6, R6, R5, R4, PT ;  /* 0x0000000506067246 */ /* 0x001fce0003800104 */
[----:B------:R-:W-:Y:S01]  /*3d30*/  UIADD3 UR6, UR6, 0x28c40, URZ ;  /* 0x00028c4006067890 */ /* 0x000fe2000fffe03f */
[C---:B------:R-:W-:Y:S02]  /*3d40*/  ISETP.GT.AND P1, PT, R6.reuse, RZ, PT ;  /* 0x000000ff0600720c */ /* 0x040fe40003f24270 */
[C---:B------:R-:W-:Y:S01]  /*3d50*/  ISETP.GT.AND P2, PT, R6.reuse, 0x1, PT ;  /* 0x000000010600780c */ /* 0x040fe20003f44270 */
[----:B------:R-:W-:Y:S01]  /*3d60*/  UPRMT UR6, UR40, 0x654, UR6 ;  /* 0x0000065428067896 */ /* 0x000fe20008000006 */
[----:B------:R-:W-:Y:S02]  /*3d70*/  ISETP.GT.AND P3, PT, R6, 0x8, PT ;  /* 0x000000080600780c */ /* 0x000fe40003f64270 */
[----:B------:R-:W-:Y:S02]  /*3d80*/  FSEL R26, R26, -INF , P1 ;  /* 0xff8000001a1a7808 */ /* 0x000fe40000800000 */
[----:B------:R-:W-:Y:S02]  /*3d90*/  FSEL R27, R27, -INF , P2 ;  /* 0xff8000001b1b7808 */ /* 0x000fe40001000000 */
[----:B------:R-:W-:-:S02]  /*3da0*/  ISETP.GT.AND P1, PT, R6, 0x9, PT ;  /* 0x000000090600780c */ /* 0x000fc40003f24270 */
[----:B------:R-:W-:Y:S01]  /*3db0*/  FSEL R30, R30, -INF , P3 ;  /* 0xff8000001e1e7808 */ /* 0x000fe20001800000 */
[----:B------:R-:W-:Y:S01]  /*3dc0*/  SYNCS.ARRIVE.TRANS64.RED.A1T0 RZ, [UR6], RZ ;  /* 0x000000ffffff79a7 */ /* 0x000fe20008100406 */
[----:B------:R-:W-:Y:S01]  /*3dd0*/  FMNMX.FTZ R9, R26, R27, !PT ;  /* 0x0000001b1a097209 */ /* 0x000fe20007810000 */
[----:B------:R-:W-:Y:S01]  /*3de0*/  BAR.SYNC.DEFER_BLOCKING 0xf, 0x100 ;  /* 0x03c4000000007b1d */ /* 0x000fe20000010000 */
        /* <DEDUP_REMOVED lines=38> */
[----:B---3--:R-:W-:Y:S02]  /*4050*/  VIADDMNMX R4, R3, R5, R4, PT ;  /* 0x0000000503047246 */ /* 0x008fe40003800104 */
        /* <DEDUP_REMOVED lines=12> */
[----:B------:R-:W-:Y:S02]  /*4120*/  ISETP.GT.AND P1, PT, R4, 0x11, PT ;  /* 0x000000110400780c */ /* 0x000fe40003f24270 */
[----:B------:R-:W-:-:S02]  /*4130*/  FSEL R32, R32, -INF , P2 ;  /* 0xff80000020207808 */ /* 0x000fc40001000000 */
[----:B------:R-:W-:Y:S02]  /*4140*/  ISETP.GT.AND P2, PT, R4, 0x18, PT ;  /* 0x000000180400780c */ /* 0x000fe40003f44270 */
[----:B------:R-:W-:Y:S02]  /*4150*/  FSEL R33, R33, -INF , P1 ;  /* 0xff80000021217808 */ /* 0x000fe40000800000 */
[----:B0-----:R-:W-:Y:S02]  /*4160*/  FMNMX.FTZ R9, R6, R9, !PT ;  /* 0x0000000906097209 */ /* 0x001fe40007810000 */
[----:B------:R-:W-:Y:S02]  /*4170*/  FMNMX.FTZ R6, R28, R3, !PT ;  /* 0x000000031c067209 */ /* 0x000fe40007810000 */
[----:B------:R-:W-:Y:S01]  /*4180*/  ISETP.GT.AND P1, PT, R4, 0x19, PT ;  /* 0x000000190400780c */ /* 0x000fe20003f24270 */
[----:B------:R-:W0:Y:S01]  /*4190*/  SHFL.BFLY PT, R10, R9, 0x1, 0x1f ;  /* 0x0c201f00090a7f89 */ /* 0x000e2200000e0000 */
[----:B------:R-:W-:-:S02]  /*41a0*/  FMNMX.FTZ R3, R29, R6, !PT ;  /* 0x000000061d037209 */ /* 0x000fc40007810000 */
[----:B------:R-:W-:Y:S02]  /*41b0*/  FSEL R36, R36, -INF , P2 ;  /* 0xff80000024247808 */ /* 0x000fe40001000000 */
[----:B------:R-:W-:Y:S02]  /*41c0*/  FMNMX.FTZ R6, R32, R3, !PT ;  /* 0x0000000320067209 */ /* 0x000fe40007810000 */
[----:B------:R-:W-:Y:S02]  /*41d0*/  ISETP.GT.AND P2, PT, R4, 0x20, PT ;  /* 0x000000200400780c */ /* 0x000fe40003f44270 */
[----:B------:R-:W-:Y:S02]  /*41e0*/  FMNMX.FTZ R3, R33, R6, !PT ;  /* 0x0000000621037209 */ /* 0x000fe40007810000 */
        /* <DEDUP_REMOVED lines=24> */
[----:B------:R-:W-:Y:S02]  /*4370*/  FMNMX.FTZ R4, R52, R3, !PT ;  /* 0x0000000334047209 */ /* 0x000fe40007810000 */
[----:B0-----:R-:W-:-:S02]  /*4380*/  FMNMX.FTZ R5, R9, R10, !PT ;  /* 0x0000000a09057209 */ /* 0x001fc40007810000 */
[----:B------:R-:W-:Y:S02]  /*4390*/  FMNMX.FTZ R4, R53, R4, !PT ;  /* 0x0000000435047209 */ /* 0x000fe40007810000 */
[C---:B------:R-:W-:Y:S01]  /*43a0*/  FSETP.NEU.FTZ.AND P4, PT, R5.reuse, -INF , PT ;  /* 0xff8000000500780b */ /* 0x040fe20003f9d000 */
[----:B------:R-:W-:Y:S02]  /*43b0*/  FMUL.FTZ R9, R5, UR10 ;  /* 0x0000000a05097c20 */ /* 0x000fe40008410000 */
[----:B------:R-:W0:Y:S03]  /*43c0*/  SHFL.BFLY PT, R3, R4, 0x2, 0x1f ;  /* 0x0c401f0004037f89 */ /* 0x000e2600000e0000 */
        /* <DEDUP_REMOVED lines=17> */
[----:B0-----:R-:W-:Y:S01]  /*44e0*/  FMNMX.FTZ R3, R4, R3, !PT ;  /* 0x0000000304037209 */ /* 0x001fe20007810000 */
[--C-:B------:R-:W-:Y:S01]  /*44f0*/  FFMA.FTZ R54, R54, UR10, -R9.reuse ;  /* 0x0000000a36367c23 */ /* 0x100fe20008010809 */
[----:B------:R-:W-:-:S03]  /*4500*/  FFMA.FTZ R9, R55, UR10, -R9 ;  /* 0x0000000a37097c23 */ /* 0x000fc60008010809 */
[----:B------:R-:W0:Y:S01]  /*4510*/  SHFL.BFLY PT, R6, R3, 0x1, 0x1f ;  /* 0x0c201f0003067f89 */ /* 0x000e2200000e0000 */
[----:B------:R-:W4:Y:S08]  /*4520*/  MUFU.EX2 R30, R30 ;  /* 0x0000001e001e7308 */ /* 0x000f300000000800 */
[----:B------:R-:W5:Y:S01]  /*4530*/  MUFU.EX2 R31, R31 ;  /* 0x0000001f001f7308 */ /* 0x000f620000000800 */
[----:B---3--:R-:W-:Y:S01]  /*4540*/  FADD.FTZ R11, R26, R27 ;  /* 0x0000001b1a0b7221 */ /* 0x008fe20000010000 */
[----:B------:R-:W-:-:S06]  /*4550*/  F2FP.BF16.F32.PACK_AB R153, R27, R26 ;  /* 0x0000001a1b99723e */ /* 0x000fcc00000010ff */
[----:B------:R-:W3:Y:S01]  /*4560*/  MUFU.EX2 R34, R34 ;  /* 0x0000002200227308 */ /* 0x000ee20000000800 */
[----:B----4-:R-:W-:Y:S01]  /*4570*/  FADD.FTZ R4, R30, R11 ;  /* 0x0000000b1e047221 */ /* 0x010fe20000010000 */
[----:B0-----:R-:W-:-:S06]  /*4580*/  FMNMX.FTZ R6, R3, R6, !PT ;  /* 0x0000000603067209 */ /* 0x001fcc0007810000 */
[----:B------:R-:W0:Y:S01]  /*4590*/  MUFU.EX2 R35, R35 ;  /* 0x0000002300237308 */ /* 0x000e220000000800 */
[C---:B-----5:R-:W-:Y:S01]  /*45a0*/  FADD.FTZ R13, R31.reuse, R4 ;  /* 0x000000041f0d7221 */ /* 0x060fe20000010000 */
[----:B------:R-:W-:Y:S01]  /*45b0*/  F2FP.BF16.F32.PACK_AB R155, R31, R30 ;  /* 0x0000001e1f9b723e */ /* 0x000fe200000010ff */
[C---:B------:R-:W-:Y:S01]  /*45c0*/  FMUL.FTZ R3, R6.reuse, UR10 ;  /* 0x0000000a06037c20 */ /* 0x040fe20008410000 */
[----:B------:R-:W-:-:S04]  /*45d0*/  FSETP.NEU.FTZ.AND P1, PT, R6, -INF , PT ;  /* 0xff8000000600780b */ /* 0x000fc80003f3d000 */
[----:B------:R-:W4:Y:S01]  /*45e0*/  MUFU.EX2 R38, R38 ;  /* 0x0000002600267308 */ /* 0x000f220000000800 */
[----:B------:R-:W-:Y:S01]  /*45f0*/  FSEL R3, R3, RZ, P1 ;  /* 0x000000ff03037208 */ /* 0x000fe20000800000 */
[----:B---3--:R-:W-:-:S04]  /*4600*/  FADD.FTZ R10, R34, R13 ;  /* 0x0000000d220a7221 */ /* 0x008fc80000010000 */
        /* <DEDUP_REMOVED lines=13> */
[----:B0-----:R-:W-:Y:S01]  /*46e0*/  FADD.FTZ R13, R35, R10 ;  /* 0x0000000a230d7221 */ /* 0x001fe20000010000 */
[----:B------:R-:W0:Y:S01]  /*46f0*/  MUFU.EX2 R25, R25 ;  /* 0x0000001900197308 */ /* 0x000e220000000800 */
[--C-:B------:R-:W-:Y:S01]  /*4700*/  FFMA.FTZ R48, R48, UR10, -R3.reuse ;  /* 0x0000000a30307c23 */ /* 0x100fe20008010803 */
[----:B------:R-:W-:Y:S01]  /*4710*/  FFMA.FTZ R49, R49, UR10, -R3 ;  /* 0x0000000a31317c23 */ /* 0x000fe20008010803 */
[----:B----4-:R-:W-:Y:S01]  /*4720*/  FADD.FTZ R10, R38, R13 ;  /* 0x0000000d260a7221 */ /* 0x010fe20000010000 */
[--C-:B------:R-:W-:Y:S01]  /*4730*/  FFMA.FTZ R52, R52, UR10, -R3.reuse ;  /* 0x0000000a34347c23 */ /* 0x100fe20008010803 */
[----:B------:R-:W-:Y:S01]  /*4740*/  FFMA.FTZ R3, R53, UR10, -R3 ;  /* 0x0000000a35037c23 */ /* 0x000fe20008010803 */
[----:B------:R-:W-:-:S02]  /*4750*/  F2FP.BF16.F32.PACK_AB R157, R35, R34 ;  /* 0x00000022239d723e */ /* 0x000fc400000010ff */
        /* <DEDUP_REMOVED lines=11> */
[----:B0-----:R-:W-:-:S07]  /*4810*/  FADD.FTZ R4, R32, R11 ;  /* 0x0000000b20047221 */ /* 0x001fce0000010000 */
[----:B------:R-:W0:Y:S01]  /*4820*/  MUFU.EX2 R39, R39 ;  /* 0x0000002700277308 */ /* 0x000e220000000800 */
[C---:B---3--:R-:W-:Y:S01]  /*4830*/  FADD.FTZ R11, R33.reuse, R4 ;  /* 0x00000004210b7221 */ /* 0x048fe20000010000 */
[----:B------:R-:W-:-:S06]  /*4840*/  F2FP.BF16.F32.PACK_AB R156, R33, R32 ;  /* 0x00000020219c723e */ /* 0x000fcc00000010ff */
[----:B------:R-:W3:Y:S01]  /*4850*/  MUFU.EX2 R37, R37 ;  /* 0x0000002500257308 */ /* 0x000ee20000000800 */
[----:B-----5:R-:W-:-:S07]  /*4860*/  FADD.FTZ R4, R36, R11 ;  /* 0x0000000b24047221 */ /* 0x020fce0000010000 */
[----:B------:R-:W5:Y:S01]  /*4870*/  MUFU.EX2 R42, R42 ;  /* 0x0000002a002a7308 */ /* 0x000f620000000800 */
[C---:B0-----:R-:W-:Y:S01]  /*4880*/  FADD.FTZ R13, R39.reuse, R10 ;  /* 0x0000000a270d7221 */ /* 0x041fe20000010000 */
[----:B------:R-:W-:-:S06]  /*4890*/  F2FP.BF16.F32.PACK_AB R159, R39, R38 ;  /* 0x00000026279f723e */ /* 0x000fcc00000010ff */
[----:B------:R-:W0:Y:S01]  /*48a0*/  MUFU.EX2 R40, R40 ;  /* 0x0000002800287308 */ /* 0x000e220000000800 */
[C---:B---3--:R-:W-:Y:S01]  /*48b0*/  FADD.FTZ R11, R37.reuse, R4 ;  /* 0x00000004250b7221 */ /* 0x048fe20000010000 */
[----:B------:R-:W-:-:S05]  /*48c0*/  F2FP.BF16.F32.PACK_AB R158, R37, R36 ;  /* 0x00000024259e723e */ /* 0x000fca00000010ff */
[----:B------:R4:W-:Y:S01]  /*48d0*/  STSM.16.M88.4 [R184], R156 ;  /* 0x0000009cb8007844 */ /* 0x0009e20000000200 */
[----:B------:R-:W3:Y:S01]  /*48e0*/  MUFU.EX2 R43, R43 ;  /* 0x0000002b002b7308 */ /* 0x000ee20000000800 */
[----:B-----5:R-:W-:-:S07]  /*48f0*/  FADD.FTZ R10, R42, R13 ;  /* 0x0000000d2a0a7221 */ /* 0x020fce0000010000 */
[----:B------:R-:W5:Y:S01]  /*4900*/  MUFU.EX2 R41, R41 ;  /* 0x0000002900297308 */ /* 0x000f620000000800 */
[----:B0-----:R-:W-:-:S07]  /*4910*/  FADD.FTZ R4, R40, R11 ;  /* 0x0000000b28047221 */ /* 0x001fce0000010000 */
[----:B------:R-:W0:Y:S01]  /*4920*/  MUFU.EX2 R46, R46 ;  /* 0x0000002e002e7308 */ /* 0x000e220000000800 */
[C---:B---3--:R-:W-:Y:S01]  /*4930*/  FADD.FTZ R13, R43.reuse, R10 ;  /* 0x0000000a2b0d7221 */ /* 0x048fe20000010000 */
[----:B------:R-:W-:-:S06]  /*4940*/  F2FP.BF16.F32.PACK_AB R161, R43, R42 ;  /* 0x0000002a2ba1723e */ /* 0x000fcc00000010ff */
[----:B------:R-:W3:Y:S01]  /*4950*/  MUFU.EX2 R44, R44 ;  /* 0x0000002c002c7308 */ /* 0x000ee20000000800 */
[C---:B-----5:R-:W-:Y:S01]  /*4960*/  FADD.FTZ R11, R41.reuse, R4 ;  /* 0x00000004290b7221 */ /* 0x060fe20000010000 */
[----:B------:R-:W-:-:S06]  /*4970*/  F2FP.BF16.F32.PACK_AB R160, R41, R40 ;  /* 0x0000002829a0723e */ /* 0x000fcc00000010ff */
[----:B------:R-:W5:Y:S01]  /*4980*/  MUFU.EX2 R47, R47 ;  /* 0x0000002f002f7308 */ /* 0x000f620000000800 */
[----:B0-----:R-:W-:-:S07]  /*4990*/  FADD.FTZ R10, R46, R13 ;  /* 0x0000000d2e0a7221 */ /* 0x001fce0000010000 */
[----:B------:R-:W0:Y:S01]  /*49a0*/  MUFU.EX2 R45, R45 ;  /* 0x0000002d002d7308 */ /* 0x000e220000000800 */
[----:B---3--:R-:W-:-:S07]  /*49b0*/  FADD.FTZ R4, R44, R11 ;  /* 0x0000000b2c047221 */ /* 0x008fce0000010000 */
[----:B------:R-:W-:Y:S01]  /*49c0*/  MUFU.EX2 R50, R50 ;  /* 0x0000003200327308 */ /* 0x000fe20000000800 */
[C---:B-----5:R-:W-:Y:S01]  /*49d0*/  F2FP.BF16.F32.PACK_AB R163, R47.reuse, R46 ;  /* 0x0000002e2fa3723e */ /* 0x060fe200000010ff */
[----:B------:R-:W-:-:S06]  /*49e0*/  FADD.FTZ R47, R47, R10 ;  /* 0x0000000a2f2f7221 */ /* 0x000fcc0000010000 */
[----:B------:R-:W3:Y:S01]  /*49f0*/  MUFU.EX2 R51, R51 ;  /* 0x0000003300337308 */ /* 0x000ee20000000800 */
[C---:B0-----:R-:W-:Y:S01]  /*4a00*/  F2FP.BF16.F32.PACK_AB R162, R45.reuse, R44 ;  /* 0x0000002c2da2723e */ /* 0x041fe200000010ff */
[----:B------:R-:W-:-:S04]  /*4a10*/  FADD.FTZ R45, R45, R4 ;  /* 0x000000042d2d7221 */ /* 0x000fc80000010000 */
[----:B------:R4:W-:Y:S02]  /*4a20*/  STSM.16.M88.4 [R22], R160 ;  /* 0x000000a016007844 */ /* 0x0009e40000000200 */
[----:B------:R-:W-:Y:S08]  /*4a30*/  MUFU.EX2 R48, R48 ;  /* 0x0000003000307308 */ /* 0x000ff00000000800 */
[----:B------:R-:W0:Y:S01]  /*4a40*/  MUFU.EX2 R49, R49 ;  /* 0x0000003100317308 */ /* 0x000e220000000800 */
[----:B---3--:R-:W-:Y:S01]  /*4a50*/  F2FP.BF16.F32.PACK_AB R165, R51, R50 ;  /* 0x0000003233a5723e */ /* 0x008fe200000010ff */
[----:B------:R-:W-:-:S04]  /*4a60*/  FADD.FTZ R50, R50, R47 ;  /* 0x0000002f32327221 */ /* 0x000fc80000010000 */
[----:B------:R-:W-:Y:S02]  /*4a70*/  FADD.FTZ R51, R51, R50 ;  /* 0x0000003233337221 */ /* 0x000fe40000010000 */
[----:B------:R-:W3:Y:S08]  /*4a80*/  MUFU.EX2 R54, R54 ;  /* 0x0000003600367308 */ /* 0x000ef00000000800 */
[----:B------:R-:W5:Y:S01]  /*4a90*/  MUFU.EX2 R9, R9 ;  /* 0x0000000900097308 */ /* 0x000f620000000800 */
[----:B0-----:R-:W-:Y:S01]  /*4aa0*/  F2FP.BF16.F32.PACK_AB R164, R49, R48 ;  /* 0x0000003031a4723e */ /* 0x001fe200000010ff */
[----:B------:R-:W-:-:S04]  /*4ab0*/  FADD.FTZ R48, R48, R45 ;  /* 0x0000002d30307221 */ /* 0x000fc80000010000 */
[----:B------:R-:W-:Y:S02]  /*4ac0*/  FADD.FTZ R49, R49, R48 ;  /* 0x0000003031317221 */ /* 0x000fe40000010000 */
[----:B------:R-:W-:Y:S01]  /*4ad0*/  MUFU.EX2 R52, R52 ;  /* 0x0000003400347308 */ /* 0x000fe20000000800 */
[----:B---3--:R-:W-:-:S07]  /*4ae0*/  FADD.FTZ R4, R54, R51 ;  /* 0x0000003336047221 */ /* 0x008fce0000010000 */
[----:B------:R-:W0:Y:S01]  /*4af0*/  MUFU.EX2 R3, R3 ;  /* 0x0000000300037308 */ /* 0x000e220000000800 */
[C---:B-----5:R-:W-:Y:S01]  /*4b00*/  F2FP.BF16.F32.PACK_AB R167, R9.reuse, R54 ;  /* 0x0000003609a7723e */ /* 0x060fe200000010ff */
[----:B------:R-:W-:Y:S01]  /*4b10*/  FADD.FTZ R4, R9, R4 ;  /* 0x0000000409047221 */ /* 0x000fe20000010000 */
[----:B0-----:R-:W-:Y:S01]  /*4b20*/  F2FP.BF16.F32.PACK_AB R166, R3, R52 ;  /* 0x0000003403a6723e */ /* 0x001fe200000010ff */
[----:B------:R-:W-:-:S04]  /*4b30*/  FADD.FTZ R52, R52, R49 ;  /* 0x0000003134347221 */ /* 0x000fc80000010000 */
[----:B------:R4:W-:Y:S01]  /*4b40*/  STSM.16.M88.4 [R23], R164 ;  /* 0x000000a417007844 */ /* 0x0009e20000000200 */
[----:B------:R-:W-:Y:S01]  /*4b50*/  FADD.FTZ R3, R3, R52 ;  /* 0x0000003403037221 */ /* 0x000fe20000010000 */
[----:B------:R-:W-:Y:S06]  /*4b60*/  @!P0 BRA `(.L_x_7267) ;  /* 0x0000000000048947 */ /* 0x000fec0003800000 */
[----:B------:R-:W-:Y:S01]  /*4b70*/  BPT.TRAP 0x1 ;  /* 0x000000040000795c */ /* 0x000fe20000300000 */
.L_x_7267:
[----:B------:R0:W3:Y:S01]  /*4b80*/  SYNCS.PHASECHK.TRANS64.TRYWAIT P1, [R7+URZ+0x28c50], R8 ;  /* 0x028c5008070075a7 */ /* 0x0000e2000802017f */
[----:B------:R-:W-:Y:S05]  /*4b90*/  @!P0 BRA `(.L_x_7268) ;  /* 0x0000000000048947 */ /* 0x000fea0003800000 */
[----:B------:R-:W-:Y:S01]  /*4ba0*/  BPT.TRAP 0x1 ;  /* 0x000000040000795c */ /* 0x000fe20000300000 */
.L_x_7268:
[----:B---3--:R-:W-:Y:S05]  /*4bb0*/  @P1 BRA `(.L_x_7269) ;  /* 0x0000000000081947 */ /* 0x008fea0003800000 */
[----:B------:R-:W3:Y:S02]  /*4bc0*/  SYNCS.PHASECHK.TRANS64.TRYWAIT P1, [R7+URZ+0x28c50], R8 ;  /* 0x028c5008070075a7 */ /* 0x000ee4000802017f */
[----:B---3--:R-:W-:Y:S05]  /*4bd0*/  @!P1 BRA `(.L_x_7270) ;  /* 0x000000b000649947 */ /* 0x008fea0003800000 */
.L_x_7269:
        /* <DEDUP_REMOVED lines=34> */
.L_x_7271:
[----:B------:R-:W-:Y:S01]  /*4e00*/  UISETP.NE.AND UP0, UPT, UR49, URZ, UPT ;  /* 0x0000003f3100728c */ /* 0x000fe2000bf05270 */
[----:B------:R-:W-:Y:S01]  /*4e10*/  R2UR UR18, R7 ;  /* 0x00000000071272ca */ /* 0x000fe200000e0000 */
[----:B------:R-:W-:Y:S01]  /*4e20*/  UMOV UR11, UR44 ;  /* 0x0000002c000b7c82 */ /* 0x000fe20008000000 */
[----:B------:R-:W-:Y:S02]  /*4e30*/  UIMAD UR14, UR48, UR14, -UR15 ;  /* 0x0000000e300e72a4 */ /* 0x000fe4000f8e0a0f */
[----:B------:R-:W-:-:S06]  /*4e40*/  UIADD3 UR21, UR52, -0x2, URZ ;  /* 0xfffffffe34157890 */ /* 0x000fcc000fffe03f */
[----:B------:R-:W-:Y:S01]  /*4e50*/  @UP0 ULDC UR6, c[0x0][0x44c] ;  /* 0x0001130000060ab9 */ /* 0x000fe20000000800 */
[----:B------:R-:W-:Y:S01]  /*4e60*/  @UP0 ULDC UR19, c[0x0][0x450] ;  /* 0x0001140000130ab9 */ /* 0x000fe20000000800 */
[----:B------:R-:W-:Y:S02]  /*4e70*/  UIMAD.WIDE.U32 UR6, UR44, UR6, URZ ;  /* 0x000000062c0672a5 */ /* 0x000fe4000f8e003f */
[----:B------:R-:W-:Y:S02]  /*4e80*/  UIADD3 UR6, UR18, 0x28c60, URZ ;  /* 0x00028c6012067890 */ /* 0x000fe4000fffe03f */
[----:B------:R-:W-:Y:S02]  /*4e90*/  @UP0 USHF.R.U32.HI UR11, URZ, UR19, UR7 ;  /* 0x000000133f0b0299 */ /* 0x000fe40008011607 */
[----:B------:R-:W-:Y:S02]  /*4ea0*/  UPRMT UR6, UR40, 0x654, UR6 ;  /* 0x0000065428067896 */ /* 0x000fe40008000006 */
[----:B------:R-:W-:-:S04]  /*4eb0*/  UIADD3 UR14, UR14, UR11, URZ ;  /* 0x0000000b0e0e7290 */ /* 0x000fc8000fffe03f */
[----:B------:R-:W-:-:S03]  /*4ec0*/  USHF.R.S32.HI UR7, URZ, 0x1f, UR14 ;  /* 0x0000001f3f077899 */ /* 0x000fc6000801140e */
[----:B------:R-:W-:Y:S01]  /*4ed0*/  SYNCS.ARRIVE.TRANS64.RED.A1T0 RZ, [UR6], RZ ;  /* 0x000000ffffff79a7 */ /* 0x000fe20008100406 */
[----:B------:R-:W-:-:S04]  /*4ee0*/  ULEA.HI UR7, UR7, UR14, URZ, 0x6 ;  /* 0x0000000e07077291 */ /* 0x000fc8000f8f303f */
[----:B------:R-:W-:-:S04]  /*4ef0*/  USHF.R.S32.HI UR7, URZ, 0x6, UR7 ;  /* 0x000000063f077899 */ /* 0x000fc80008011407 */
[----:B------:R-:W-:-:S04]  /*4f00*/  UISETP.LT.AND UP0, UPT, URZ, UR7, UPT ;  /* 0x000000073f00728c */ /* 0x000fc8000bf01270 */
[----:B------:R-:W-:-:S04]  /*4f10*/  USEL UR20, URZ, UR7, !UP0 ;  /* 0x000000073f147287 */ /* 0x000fc8000c000000 */
[----:B------:R-:W-:-:S06]  /*4f20*/  UISETP.GE.AND UP0, UPT, UR21, UR20, UPT ;  /* 0x000000141500728c */ /* 0x000fcc000bf06270 */
[----:B------:R-:W-:-:S13]  /*4f30*/  PLOP3.LUT P1, PT, PT, PT, UP0, 0x80, 0x0 ;  /* 0x000000000000781c */ /* 0x000fda0003f2f008 */
[----:B------:R-:W-:Y:S05]  /*4f40*/  @!P1 BRA `(.L_x_7272) ;  /* 0x0000001c009c9947 */ /* 0x000fea0003800000 */
[----:B0123--:R-:W-:Y:S01]  /*4f50*/  MOV R8, R5 ;  /* 0x0000000500087202 */ /* 0x00ffe20000000f00 */
[----:B------:R-:W-:Y:S01]  /*4f60*/  IMAD.MOV.U32 R9, RZ, RZ, R6 ;  /* 0x000000ffff097224 */ /* 0x000fe200078e0006 */
[----:B------:R-:W-:Y:S01]  /*4f70*/  UMOV UR24, UR38 ;  /* 0x0000002600187c82 */ /* 0x000fe20008000000 */
[----:B------:R-:W-:Y:S01]  /*4f80*/  ULDC UR25, c[0x0][0x288] ;  /* 0x0000a20000197ab9 */ /* 0x000fe20000000800 */
[----:B------:R-:W-:-:S05]  /*4f90*/  ULDC UR22, c[0x0][0x988] ;  /* 0x0002620000167ab9 */ /* 0x000fca0000000800 */
.L_x_7283:
[----:B------:R-:W-:-:S04]  /*4fa0*/  UIADD3 UR38, UR24, 0x1, URZ ;  /* 0x0000000118267890 */ /* 0x000fc8000fffe03f */
[----:B------:R-:W-:-:S04]  /*4fb0*/  UISETP.NE.AND UP0, UPT, UR38, 0x2, UPT ;  /* 0x000000022600788c */ /* 0x000fc8000bf05270 */
[----:B------:R-:W-:Y:S02]  /*4fc0*/  USEL UR6, URZ, 0x1, UP0 ;  /* 0x000000013f067887 */ /* 0x000fe40008000000 */
[----:B------:R-:W-:Y:S02]  /*4fd0*/  USEL UR38, UR38, URZ, UP0 ;  /* 0x0000003f26267287 */ /* 0x000fe40008000000 */
[----:B------:R-:W-:Y:S01]  /*4fe0*/  ULOP3.LUT UR37, UR37, UR6, URZ, 0x3c, !UPT ;  /* 0x0000000625257292 */ /* 0x000fe2000f8e3c3f */
[----:B0-----:R-:W-:Y:S11]  /*4ff0*/  @!P0 BRA `(.L_x_7273) ;  /* 0x0000000000048947 */ /* 0x001ff60003800000 */
[----:B------:R-:W-:Y:S01]  /*5000*/  BPT.TRAP 0x1 ;  /* 0x000000040000795c */ /* 0x000fe20000300000 */
.L_x_7273:
[----:B------:R-:W-:Y:S01]  /*5010*/  ULEA UR23, UR38, UR42, 0x3 ;  /* 0x0000002a26177291 */ /* 0x000fe2000f8e183f */
[----:B------:R-:W-:-:S05]  /*5020*/  IMAD.U32 R7, RZ, RZ, UR37 ;  /* 0x00000025ff077e24 */ /* 0x000fca000f8e00ff */
[----:B------:R-:W-:-:S04]  /*5030*/  SHF.L.U32 R7, R7, 0x1f, RZ ;  /* 0x0000001f07077819 */ /* 0x000fc800000006ff */
[----:B------:R0:W1:Y:S01]  /*5040*/  SYNCS.PHASECHK.TRANS64.TRYWAIT P1, [UR23+0x28c30], R7 ;  /* 0x028c3007ff0075a7 */ /* 0x0000620008020157 */
[----:B------:R-:W-:Y:S05]  /*5050*/  @!P0 BRA `(.L_x_7274) ;  /* 0x0000000000048947 */ /* 0x000fea0003800000 */
[----:B------:R-:W-:Y:S01]  /*5060*/  BPT.TRAP 0x1 ;  /* 0x000000040000795c */ /* 0x000fe20000300000 */
.L_x_7274:
[----:B-1----:R-:W-:Y:S05]  /*5070*/  @P1 BRA `(.L_x_7275) ;  /* 0x0000000000081947 */ /* 0x002fea0003800000 */
[----:B------:R-:W1:Y:S02]  /*5080*/  SYNCS.PHASECHK.TRANS64.TRYWAIT P1, [UR23+0x28c30], R7 ;  /* 0x028c3007ff0075a7 */ /* 0x000e640008020157 */
[----:B-1----:R-:W-:Y:S05]  /*5090*/  @!P1 BRA `(.L_x_7276) ;  /* 0x000000ac00489947 */ /* 0x002fea0003800000 */
.L_x_7275:
        /* <DEDUP_REMOVED lines=23> */
.L_x_7277:
[----:B------:R-:W-:Y:S01]  /*5210*/  UISETP.NE.AND UP0, UPT, UR49, URZ, UPT ;  /* 0x0000003f3100728c */ /* 0x000fe2000bf05270 */
[----:B-1----:R-:W-:Y:S01]  /*5220*/  VIADD R6, R185, UR44 ;  /* 0x0000002cb9067c36 */ /* 0x002fe20008000000 */
[----:B------:R-:W1:Y:S01]  /*5230*/  LDC R12, c[0x0][0x2f0] ;  /* 0x0000bc00ff0c7b82 */ /* 0x000e620000000800 */
[----:B------:R-:W-:-:S03]  /*5240*/  UMOV UR10, UR22 ;  /* 0x00000016000a7c82 */ /* 0x000fc60008000000 */
        /* <DEDUP_REMOVED lines=8> */
[----:B------:R-:W2:Y:S04]  /*52d0*/  SHFL.IDX PT, R10, R6, 0x1, 0x1c1f ;  /* 0x003c1f00060a7f89 */ /* 0x000ea800000e0000 */
[----:B------:R-:W-:Y:S01]  /*52e0*/  IADD3 R5, -R2, UR6, RZ ;  /* 0x0000000602057c10 */ /* 0x000fe2000fffe1ff */
[----:B------:R-:W3:Y:S01]  /*52f0*/  SHFL.IDX PT, R6, R6, RZ, 0x1c1f ;  /* 0x001c1fff06067589 */ /* 0x000ee200000e0000 */
[----:B------:R-:W-:-:S03]  /*5300*/  UIADD3 UR6, UR23, 0x28c40, URZ ;  /* 0x00028c4017067890 */ /* 0x000fc6000fffe03f */
[----:B-1----:R-:W-:Y:S01]  /*5310*/  IMAD R5, R12, UR48, R5 ;  /* 0x000000300c057c24 */ /* 0x002fe2000f8e0205 */
[----:B------:R-:W-:-:S09]  /*5320*/  UPRMT UR6, UR40, 0x654, UR6 ;  /* 0x0000065428067896 */ /* 0x000fd20008000006 */
[----:B------:R-:W-:Y:S01]  /*5330*/  SYNCS.ARRIVE.TRANS64.RED.A1T0 RZ, [UR6], RZ ;  /* 0x000000ffffff79a7 */ /* 0x000fe20008100406 */
[----:B--2---:R-:W-:-:S04]  /*5340*/  IADD3 R10, R10, -UR25, R5 ;  /* 0x800000190a0a7c10 */ /* 0x004fc8000fffe005 */
        /* <DEDUP_REMOVED lines=47> */
[----:B---3--:R-:W-:-:S02]  /*5640*/  IADD3 R14, R6, -UR25, R5 ;  /* 0x80000019060e7c10 */ /* 0x008fc4000fffe005 */
[----:B------:R-:W-:Y:S02]  /*5650*/  FMNMX.FTZ R10, R183, R10, !PT ;  /* 0x0000000ab70a7209 */ /* 0x000fe40007810000 */
[C---:B------:R-:W-:Y:S02]  /*5660*/  ISETP.GT.AND P1, PT, R14.reuse, RZ, PT ;  /* 0x000000ff0e00720c */ /* 0x040fe40003f24270 */
[----:B------:R-:W-:Y:S01]  /*5670*/  ISETP.GT.AND P2, PT, R14, 0x1, PT ;  /* 0x000000010e00780c */ /* 0x000fe20003f44270 */
[----:B------:R-:W1:Y:S01]  /*5680*/  SHFL.BFLY PT, R13, R10, 0x2, 0x1f ;  /* 0x0c401f000a0d7f89 */ /* 0x000e6200000e0000 */
[----:B------:R-:W-:Y:S02]  /*5690*/  FSEL R152, R152, -INF , P1 ;  /* 0xff80000098987808 */ /* 0x000fe40000800000 */
[----:B------:R-:W-:Y:S02]  /*56a0*/  ISETP.GT.AND P1, PT, R14, 0x8, PT ;  /* 0x000000080e00780c */ /* 0x000fe40003f24270 */
[----:B------:R-:W-:-:S02]  /*56b0*/  FSEL R153, R153, -INF , P2 ;  /* 0xff80000099997808 */ /* 0x000fc40001000000 */
[----:B------:R-:W-:Y:S02]  /*56c0*/  FMNMX.FTZ R6, R152, R9, !PT ;  /* 0x0000000998067209 */ /* 0x000fe40007810000 */
[----:B------:R-:W-:Y:S02]  /*56d0*/  ISETP.GT.AND P2, PT, R14, 0x9, PT ;  /* 0x000000090e00780c */ /* 0x000fe40003f44270 */
[----:B------:R-:W-:Y:S02]  /*56e0*/  FSEL R156, R156, -INF , P1 ;  /* 0xff8000009c9c7808 */ /* 0x000fe40000800000 */
[----:B------:R-:W-:Y:S02]  /*56f0*/  FMNMX.FTZ R5, R153, R6, !PT ;  /* 0x0000000699057209 */ /* 0x000fe40007810000 */
[----:B------:R-:W-:Y:S02]  /*5700*/  ISETP.GT.AND P1, PT, R14, 0x10, PT ;  /* 0x000000100e00780c */ /* 0x000fe40003f24270 */
[----:B------:R-:W-:-:S02]  /*5710*/  FMNMX.FTZ R5, R156, R5, !PT ;  /* 0x000000059c057209 */ /* 0x000fc40007810000 */
[----:B------:R-:W-:Y:S02]  /*5720*/  FSEL R160, R160, -INF , P1 ;  /* 0xff800000a0a07808 */ /* 0x000fe40000800000 */
[C---:B------:R-:W-:Y:S02]  /*5730*/  ISETP.GT.AND P1, PT, R14.reuse, 0x18, PT ;  /* 0x000000180e00780c */ /* 0x040fe40003f24270 */
[----:B------:R-:W-:Y:S02]  /*5740*/  ISETP.GT.AND P3, PT, R14, 0x38, PT ;  /* 0x000000380e00780c */ /* 0x000fe40003f64270 */
[----:B-1----:R-:W-:Y:S02]  /*5750*/  FMNMX.FTZ R15, R10, R13, !PT ;  /* 0x0000000d0a0f7209 */ /* 0x002fe40007810000 */
[----:B------:R-:W-:Y:S02]  /*5760*/  FSEL R10, R157, -INF , P2 ;  /* 0xff8000009d0a7808 */ /* 0x000fe40001000000 */
[----:B------:R-:W-:Y:S01]  /*5770*/  ISETP.GT.AND P2, PT, R14, 0x11, PT ;  /* 0x000000110e00780c */ /* 0x000fe20003f44270 */
[----:B------:R-:W1:Y:S01]  /*5780*/  SHFL.BFLY PT, R20, R15, 0x1, 0x1f ;  /* 0x0c201f000f147f89 */ /* 0x000e6200000e0000 */
[----:B------:R-:W-:-:S02]  /*5790*/  FMNMX.FTZ R5, R10, R5, !PT ;  /* 0x000000050a057209 */ /* 0x000fc40007810000 */
        /* <DEDUP_REMOVED lines=14> */
[----:B-1----:R-:W-:Y:S02]  /*5880*/  FMNMX.FTZ R5, R15, R20, !PT ;  /* 0x000000140f057209 */ /* 0x002fe40007810000 */
[----:B------:R-:W-:Y:S02]  /*5890*/  ISETP.GT.AND P2, PT, R14, 0x29, PT ;  /* 0x000000290e00780c */ /* 0x000fe40003f44270 */
[----:B------:R-:W-:Y:S01]  /*58a0*/  FSEL R172, R172, -INF , P1 ;  /* 0xff800000acac7808 */ /* 0x000fe20000800000 */
[----:B------:R-:W-:Y:S01]  /*58b0*/  FMUL.FTZ R20, R5, UR10 ;  /* 0x0000000a05147c20 */ /* 0x000fe20008410000 */
[----:B------:R-:W-:-:S02]  /*58c0*/  FMNMX.FTZ R15, R169, R6, !PT ;  /* 0x00000006a90f7209 */ /* 0x000fc40007810000 */
[----:B------:R-:W-:Y:S02]  /*58d0*/  ISETP.GT.AND P1, PT, R14, 0x30, PT ;  /* 0x000000300e00780c */ /* 0x000fe40003f24270 */
[----:B------:R-:W-:Y:S02]  /*58e0*/  FSEL R173, R173, -INF , P2 ;  /* 0xff800000adad7808 */ /* 0x000fe40001000000 */
[----:B------:R-:W-:Y:S02]  /*58f0*/  FMNMX.FTZ R6, R172, R15, !PT ;  /* 0x0000000fac067209 */ /* 0x000fe40007810000 */
[----:B------:R-:W-:Y:S02]  /*5900*/  ISETP.GT.AND P2, PT, R14, 0x31, PT ;  /* 0x000000310e00780c */ /* 0x000fe40003f44270 */
[----:B------:R-:W-:Y:S02]  /*5910*/  FSEL R176, R176, -INF , P1 ;  /* 0xff800000b0b07808 */ /* 0x000fe40000800000 */
[----:B------:R-:W-:-:S02]  /*5920*/  FMNMX.FTZ R15, R173, R6, !PT ;  /* 0x00000006ad0f7209 */ /* 0x000fc40007810000 */
[----:B------:R-:W-:Y:S02]  /*5930*/  FSEL R177, R177, -INF , P2 ;  /* 0xff800000b1b17808 */ /* 0x000fe40001000000 */
[----:B------:R-:W-:Y:S02]  /*5940*/  FMNMX.FTZ R6, R176, R15, !PT ;  /* 0x0000000fb0067209 */ /* 0x000fe40007810000 */
[----:B------:R-:W-:Y:S02]  /*5950*/  ISETP.GT.AND P1, PT, R14, 0x39, PT ;  /* 0x000000390e00780c */ /* 0x000fe40003f24270 */
[----:B------:R-:W-:Y:S02]  /*5960*/  FSEL R180, R180, -INF , P3 ;  /* 0xff800000b4b47808 */ /* 0x000fe40001800000 */
[----:B------:R-:W-:Y:S02]  /*5970*/  FMNMX.FTZ R15, R177, R6, !PT ;  /* 0x00000006b10f7209 */ /* 0x000fe40007810000 */
[----:B------:R-:W-:-:S02]  /*5980*/  FSEL R181, R181, -INF , P1 ;  /* 0xff800000b5b57808 */ /* 0x000fc40000800000 */
[----:B------:R-:W-:Y:S02]  /*5990*/  FMNMX.FTZ R6, R180, R15, !PT ;  /* 0x0000000fb4067209 */ /* 0x000fe40007810000 */
[----:B------:R-:W-:Y:S02]  /*59a0*/  FSETP.NEU.FTZ.AND P4, PT, R5, -INF , PT ;  /* 0xff8000000500780b */ /* 0x000fe40003f9d000 */
[----:B------:R-:W-:Y:S02]  /*59b0*/  FMNMX.FTZ R6, R181, R6, !PT ;  /* 0x00000006b5067209 */ /* 0x000fe40007810000 */
[----:B------:R-:W-:-:S03]  /*59c0*/  FSEL R14, R20, RZ, P4 ;  /* 0x000000ff140e7208 */ /* 0x000fc60002000000 */
[----:B------:R-:W1:Y:S02]  /*59d0*/  SHFL.BFLY PT, R15, R6, 0x2, 0x1f ;  /* 0x0c401f00060f7f89 */ /* 0x000e6400000e0000 */
        /* <DEDUP_REMOVED lines=17> */
[----:B------:R-:W-:Y:S01]  /*5af0*/  FFMA.FTZ R183, R183, UR10, -R14 ;  /* 0x0000000ab7b77c23 */ /* 0x000fe2000801080e */
[----:B------:R-:W-:Y:S01]  /*5b00*/  IMAD.MOV R179, RZ, RZ, -R18 ;  /* 0x000000ffffb37224 */ /* 0x000fe200078e0a12 */
[----:B-1----:R-:W-:-:S03]  /*5b10*/  FMNMX.FTZ R15, R6, R15, !PT ;  /* 0x0000000f060f7209 */ /* 0x002fc60007810000 */
[----:B------:R-:W-:Y:S02]  /*5b20*/  MUFU.EX2 R155, R155 ;  /* 0x0000009b009b7308 */ /* 0x000fe40000000800 */
[----:B------:R-:W1:Y:S06]  /*5b30*/  SHFL.BFLY PT, R6, R15, 0x1, 0x1f ;  /* 0x0c201f000f067f89 */ /* 0x000e6c00000e0000 */
[----:B------:R-:W-:Y:S08]  /*5b40*/  MUFU.EX2 R20, R20 ;  /* 0x0000001400147308 */ /* 0x000ff00000000800 */
[----:B------:R-:W-:Y:S08]  /*5b50*/  MUFU.EX2 R157, R157 ;  /* 0x0000009d009d7308 */ /* 0x000ff00000000800 */
[----:B------:R-:W-:Y:S01]  /*5b60*/  MUFU.EX2 R158, R158 ;  /* 0x0000009e009e7308 */ /* 0x000fe20000000800 */
[----:B-1----:R-:W-:-:S04]  /*5b70*/  FMNMX.FTZ R6, R15, R6, !PT ;  /* 0x000000060f067209 */ /* 0x002fc80007810000 */
[C---:B------:R-:W-:Y:S01]  /*5b80*/  FSETP.NEU.FTZ.AND P1, PT, R6.reuse, -INF , PT ;  /* 0xff8000000600780b */ /* 0x040fe20003f3d000 */
[----:B------:R-:W-:Y:S02]  /*5b90*/  FMUL.FTZ R15, R6, UR10 ;  /* 0x0000000a060f7c20 */ /* 0x000fe40008410000 */
[----:B------:R-:W-:Y:S03]  /*5ba0*/  MUFU.EX2 R159, R159 ;  /* 0x0000009f009f7308 */ /* 0x000fe60000000800 */
[----:B------:R-:W-:-:S05]  /*5bb0*/  FSEL R15, R15, RZ, P1 ;  /* 0x000000ff0f0f7208 */ /* 0x000fca0000800000 */
[----:B------:R-:W-:Y:S01]  /*5bc0*/  MUFU.EX2 R162, R162 ;  /* 0x000000a200a27308 */ /* 0x000fe20000000800 */
[--C-:B------:R-:W-:Y:S01]  /*5bd0*/  FFMA.FTZ R21, R153, UR10, -R15.reuse ;  /* 0x0000000a99157c23 */ /* 0x100fe2000801080f */
[----:B------:R-:W-:Y:S01]  /*5be0*/  FSEL R153, R5, RZ, P4 ;  /* 0x000000ff05997208 */ /* 0x000fe20002000000 */
[--C-:B------:R-:W-:Y:S01]  /*5bf0*/  FFMA.FTZ R152, R152, UR10, -R15.reuse ;  /* 0x0000000a98987c23 */ /* 0x100fe2000801080f */
[--C-:B------:R-:W-:Y:S01]  /*5c00*/  FFMA.FTZ R156, R156, UR10, -R15.reuse ;  /* 0x0000000a9c9c7c23 */ /* 0x100fe2000801080f */
[--C-:B------:R-:W-:Y:S01]  /*5c10*/  FFMA.FTZ R171, R10, UR10, -R15.reuse ;  /* 0x0000000a0aab7c23 */ /* 0x100fe2000801080f */
[--C-:B------:R-:W-:Y:S01]  /*5c20*/  FFMA.FTZ R10, R160, UR10, -R15.reuse ;  /* 0x0000000aa00a7c23 */ /* 0x100fe2000801080f */
[----:B------:R-:W-:Y:S01]  /*5c30*/  FADD.FTZ R153, -R153, R8 ;  /* 0x0000000899997221 */ /* 0x000fe20000010100 */
[----:B------:R-:W-:Y:S01]  /*5c40*/  FSEL R8, R6, RZ, P1 ;  /* 0x000000ff06087208 */ /* 0x000fe20000800000 */
[----:B------:R-:W-:Y:S01]  /*5c50*/  MUFU.EX2 R152, R152 ;  /* 0x0000009800987308 */ /* 0x000fe20000000800 */
[--C-:B------:R-:W-:Y:S01]  /*5c60*/  FFMA.FTZ R175, R12, UR10, -R15.reuse ;  /* 0x0000000a0caf7c23 */ /* 0x100fe2000801080f */
[----:B------:R-:W-:Y:S01]  /*5c70*/  FMUL.FTZ R153, R153, UR10 ;  /* 0x0000000a99997c20 */ /* 0x000fe20008410000 */
[----:B------:R-:W-:Y:S01]  /*5c80*/  FFMA.FTZ R12, R164, UR10, -R15 ;  /* 0x0000000aa40c7c23 */ /* 0x000fe2000801080f */
[----:B------:R-:W-:Y:S01]  /*5c90*/  FADD.FTZ R9, -R8, R9 ;  /* 0x0000000908097221 */ /* 0x000fe20000010100 */
[--C-:B------:R-:W-:Y:S01]  /*5ca0*/  FFMA.FTZ R172, R172, UR10, -R15.reuse ;  /* 0x0000000aacac7c23 */ /* 0x100fe2000801080f */
[--C-:B------:R-:W-:Y:S01]  /*5cb0*/  FFMA.FTZ R13, R13, UR10, -R15.reuse ;  /* 0x0000000a0d0d7c23 */ /* 0x100fe2000801080f */
[--C-:B------:R-:W-:Y:S01]  /*5cc0*/  FFMA.FTZ R160, R168, UR10, -R15.reuse ;  /* 0x0000000aa8a07c23 */ /* 0x100fe2000801080f */
[----:B------:R-:W-:Y:S01]  /*5cd0*/  FMUL.FTZ R9, R9, UR10 ;  /* 0x0000000a09097c20 */ /* 0x000fe20008410000 */
[----:B------:R-:W-:Y:S01]  /*5ce0*/  MUFU.EX2 R21, R21 ;  /* 0x0000001500157308 */ /* 0x000fe20000000800 */
[----:B------:R-:W-:Y:S01]  /*5cf0*/  FFMA.FTZ R169, R169, UR10, -R15 ;  /* 0x0000000aa9a97c23 */ /* 0x000fe2000801080f */
[----:B------:R-:W-:Y:S01]  /*5d00*/  ISETP.NE.AND P1, PT, R2, R179, PT ;  /* 0x000000b30200720c */ /* 0x000fe20003f25270 */
[----:B------:R-:W-:-:S02]  /*5d10*/  IMAD.U32 R179, RZ, RZ, UR24 ;  /* 0x00000018ffb37e24 */ /* 0x000fc4000f8e00ff */
[--C-:B------:R-:W-:Y:S01]  /*5d20*/  FFMA.FTZ R180, R180, UR10, -R15.reuse ;  /* 0x0000000ab4b47c23 */ /* 0x100fe2000801080f */
[--C-:B------:R-:W-:Y:S01]  /*5d30*/  FFMA.FTZ R181, R181, UR10, -R15.reuse ;  /* 0x0000000ab5b57c23 */ /* 0x100fe2000801080f */
[--C-:B------:R-:W-:Y:S01]  /*5d40*/  FFMA.FTZ R177, R177, UR10, -R15.reuse ;  /* 0x0000000ab1b17c23 */ /* 0x100fe2000801080f */
[----:B------:R-:W1:Y:S08]  /*5d50*/  MUFU.EX2 R9, R9 ;  /* 0x0000000900097308 */ /* 0x000e700000000800 */
[----:B------:R-:W2:Y:S08]  /*5d60*/  MUFU.EX2 R8, R153 ;  /* 0x0000009900087308 */ /* 0x000eb00000000800 */
[----:B------:R-:W-:Y:S01]  /*5d70*/  MUFU.EX2 R156, R156 ;  /* 0x0000009c009c7308 */ /* 0x000fe20000000800 */
[----:B-1----:R-:W-:Y:S01]  /*5d80*/  FFMA.FTZ R164, R9, R3, R152 ;  /* 0x0000000309a47223 */ /* 0x002fe20000010098 */
[--C-:B------:R-:W-:Y:S01]  /*5d90*/  FFMA.FTZ R3, R173, UR10, -R15.reuse ;  /* 0x0000000aad037c23 */ /* 0x100fe2000801080f */
[C---:B------:R-:W-:Y:S01]  /*5da0*/  F2FP.BF16.F32.PACK_AB R152, R21.reuse, R152 ;  /* 0x000000981598723e */ /* 0x040fe200000010ff */
[-C--:B------:R-:W-:Y:S01]  /*5db0*/  FMUL.FTZ R24, R24, R9.reuse ;  /* 0x0000000918187220 */ /* 0x080fe20000410000 */
[----:B------:R-:W-:Y:S01]  /*5dc0*/  FADD.FTZ R173, R21, R164 ;  /* 0x000000a415ad7221 */ /* 0x000fe20000010000 */
[----:B------:R-:W-:Y:S01]  /*5dd0*/  FFMA.FTZ R164, R176, UR10, -R15 ;  /* 0x0000000ab0a47c23 */ /* 0x000fe2000801080f */
[----:B------:R-:W-:Y:S01]  /*5de0*/  FMUL.FTZ R25, R25, R9 ;  /* 0x0000000919197220 */ /* 0x000fe20000410000 */
[----:B------:R-:W1:Y:S01]  /*5df0*/  MUFU.EX2 R171, R171 ;  /* 0x000000ab00ab7308 */ /* 0x000e620000000800 */
[----:B--2---:R-:W-:Y:S01]  /*5e00*/  FFMA.FTZ R153, R8, R4, R11 ;  /* 0x0000000408997223 */ /* 0x004fe2000001000b */
[----:B------:R-:W-:-:S02]  /*5e10*/  @!P1 IMAD R4, R179, 0x40, R16 ;  /* 0x00000040b3049824 */ /* 0x000fc400078e0210 */
[-C--:B------:R-:W-:Y:S01]  /*5e20*/  FMUL.FTZ R28, R28, R9.reuse ;  /* 0x000000091c1c7220 */ /* 0x080fe20000410000 */
[-C--:B------:R-:W-:Y:S01]  /*5e30*/  FMUL.FTZ R29, R29, R9.reuse ;  /* 0x000000091d1d7220 */ /* 0x080fe20000410000 */
[----:B------:R-:W-:Y:S01]  /*5e40*/  FADD.FTZ R168, R154, R153 ;  /* 0x000000999aa87221 */ /* 0x000fe20000010000 */
[----:B------:R-:W-:Y:S01]  /*5e50*/  FMUL.FTZ R32, R32, R9 ;  /* 0x0000000920207220 */ /* 0x000fe20000410000 */
[----:B------:R-:W-:Y:S01]  /*5e60*/  @!P1 LEA R4, R4, UR42, 0x2 ;  /* 0x0000002a04049c11 */ /* 0x000fe2000f8e10ff */
[----:B------:R-:W-:Y:S01]  /*5e70*/  MUFU.EX2 R10, R10 ;  /* 0x0000000a000a7308 */ /* 0x000fe20000000800 */
[----:B------:R-:W-:Y:S01]  /*5e80*/  FADD.FTZ R153, R155, R168 ;  /* 0x000000a89b997221 */ /* 0x000fe20000010000 */
[C---:B------:R-:W-:Y:S01]  /*5e90*/  F2FP.BF16.F32.PACK_AB R155, R20.reuse, R155 ;  /* 0x0000009b149b723e */ /* 0x040fe200000010ff */
[-C--:B------:R-:W-:Y:S01]  /*5ea0*/  FMUL.FTZ R33, R33, R9.reuse ;  /* 0x0000000921217220 */ /* 0x080fe20000410000 */
[----:B------:R-:W-:Y:S01]  /*5eb0*/  @!P1 STS [R4+0x28800], R9 ;  /* 0x0288000904009388 */ /* 0x000fe20000000800 */
[----:B------:R-:W-:Y:S01]  /*5ec0*/  FADD.FTZ R168, R20, R153 ;  /* 0x0000009914a87221 */ /* 0x000fe20000010000 */
[-C--:B------:R-:W-:Y:S01]  /*5ed0*/  FMUL.FTZ R36, R36, R9.reuse ;  /* 0x0000000924247220 */ /* 0x080fe20000410000 */
[----:B------:R-:W-:Y:S01]  /*5ee0*/  FMUL.FTZ R37, R37, R9 ;  /* 0x0000000925257220 */ /* 0x000fe20000410000 */
[----:B------:R-:W2:Y:S01]  /*5ef0*/  MUFU.EX2 R175, R175 ;  /* 0x000000af00af7308 */ /* 0x000ea20000000800 */
[----:B------:R-:W-:Y:S01]  /*5f00*/  FADD.FTZ R153, R157, R168 ;  /* 0x000000a89d997221 */ /* 0x000fe20000010000 */
[----:B------:R3:W-:Y:S01]  /*5f10*/  @!P1 STS [R4+0x28820], R8 ;  /* 0x0288200804009388 */ /* 0x0007e20000000800 */
[----:B------:R-:W-:Y:S01]  /*5f20*/  F2FP.BF16.F32.PACK_AB R157, R158, R157 ;  /* 0x0000009d9e9d723e */ /* 0x000fe200000010ff */
[----:B------:R-:W-:Y:S01]  /*5f30*/  FMUL.FTZ R40, R40, R9 ;  /* 0x0000000928287220 */ /* 0x000fe20000410000 */
[----:B------:R-:W-:Y:S01]  /*5f40*/  FADD.FTZ R168, R158, R153 ;  /* 0x000000999ea87221 */ /* 0x000fe20000010000 */
[----:B------:R-:W-:Y:S01]  /*5f50*/  F2FP.BF16.F32.PACK_AB R153, R154, R11 ;  /* 0x0000000b9a99723e */ /* 0x000fe200000010ff */
[-C--:B------:R-:W-:Y:S01]  /*5f60*/  FMUL.FTZ R41, R41, R9.reuse ;  /* 0x0000000929297220 */ /* 0x080fe20000410000 */
[----:B------:R-:W4:Y:S01]  /*5f70*/  MUFU.EX2 R12, R12 ;  /* 0x0000000c000c7308 */ /* 0x000f220000000800 */
[----:B-1----:R-:W-:Y:S01]  /*5f80*/  F2FP.BF16.F32.PACK_AB R154, R171, R156 ;  /* 0x0000009cab9a723e */ /* 0x002fe200000010ff */
[----:B------:R-:W-:Y:S01]  /*5f90*/  BAR.SYNC.DEFER_BLOCKING 0xf, 0x100 ;  /* 0x03c4000000007b1d */ /* 0x000fe20000010000 */
        /* <DEDUP_REMOVED lines=14> */
[----:B-1----:R-:W-:Y:S01]  /*6080*/  FADD.FTZ R172, R156, R173 ;  /* 0x000000ad9cac7221 */ /* 0x002fe20000010000 */
[----:B--2---:R-:W-:Y:S01]  /*6090*/  F2FP.BF16.F32.PACK_AB R156, R175, R10 ;  /* 0x0000000aaf9c723e */ /* 0x004fe200000010ff */
[-C--:B------:R-:W-:Y:S01]  /*60a0*/  FMUL.FTZ R68, R68, R9.reuse ;  /* 0x0000000944447220 */ /* 0x080fe20000410000 */
[-C--:B------:R-:W-:Y:S01]  /*60b0*/  FMUL.FTZ R69, R69, R9.reuse ;  /* 0x0000000945457220 */ /* 0x080fe20000410000 */
[----:B------:R-:W-:Y:S01]  /*60c0*/  FADD.FTZ R173, R171, R172 ;  /* 0x000000acabad7221 */ /* 0x000fe20000010000 */
[-C--:B------:R-:W-:Y:S01]  /*60d0*/  FMUL.FTZ R72, R72, R9.reuse ;  /* 0x0000000948487220 */ /* 0x080fe20000410000 */
[-C--:B------:R-:W-:Y:S01]  /*60e0*/  FMUL.FTZ R73, R73, R9.reuse ;  /* 0x0000000949497220 */ /* 0x080fe20000410000 */
[----:B------:R-:W1:Y:S01]  /*60f0*/  MUFU.EX2 R160, R160 ;  /* 0x000000a000a07308 */ /* 0x000e620000000800 */
[----:B------:R-:W-:Y:S01]  /*6100*/  FADD.FTZ R172, R10, R173 ;  /* 0x000000ad0aac7221 */ /* 0x000fe20000010000 */
[----:B------:R2:W-:Y:S01]  /*6110*/  STSM.16.M88.4 [R19+0x26800], R152 ;  /* 0x0268009813007844 */ /* 0x0005e20000000200 */
[-C--:B------:R-:W-:Y:S01]  /*6120*/  FMUL.FTZ R76, R76, R9.reuse ;  /* 0x000000094c4c7220 */ /* 0x080fe20000410000 */
[-C--:B------:R-:W-:Y:S01]  /*6130*/  FMUL.FTZ R77, R77, R9.reuse ;  /* 0x000000094d4d7220 */ /* 0x080fe20000410000 */
[----:B------:R-:W-:Y:S01]  /*6140*/  FADD.FTZ R173, R175, R172 ;  /* 0x000000acafad7221 */ /* 0x000fe20000010000 */
[-C--:B------:R-:W-:Y:S01]  /*6150*/  FMUL.FTZ R80, R80, R9.reuse ;  /* 0x0000000950507220 */ /* 0x080fe20000410000 */
[-C--:B------:R-:W-:Y:S01]  /*6160*/  FMUL.FTZ R81, R81, R9.reuse ;  /* 0x0000000951517220 */ /* 0x080fe20000410000 */
[----:B------:R-:W0:Y:S01]  /*6170*/  MUFU.EX2 R169, R169 ;  /* 0x000000a900a97308 */ /* 0x000e220000000800 */
[----:B----4-:R-:W-:Y:S01]  /*6180*/  FADD.FTZ R172, R12, R173 ;  /* 0x000000ad0cac7221 */ /* 0x010fe20000010000 */
[----:B------:R-:W-:Y:S01]  /*6190*/  FADD.FTZ R173, R159, R168 ;  /* 0x000000a89fad7221 */ /* 0x000fe20000010000 */
[C---:B-----5:R-:W-:Y:S01]  /*61a0*/  F2FP.BF16.F32.PACK_AB R158, R13.reuse, R12 ;  /* 0x0000000c0d9e723e */ /* 0x060fe200000010ff */
[----:B------:R-:W-:Y:S01]  /*61b0*/  FMUL.FTZ R84, R84, R9 ;  /* 0x0000000954547220 */ /* 0x000fe20000410000 */
[----:B------:R-:W-:Y:S01]  /*61c0*/  FADD.FTZ R11, R13, R172 ;  /* 0x000000ac0d0b7221 */ /* 0x000fe20000010000 */
[C---:B------:R-:W-:Y:S01]  /*61d0*/  FADD.FTZ R168, R162.reuse, R173 ;  /* 0x000000ada2a87221 */ /* 0x040fe20000010000 */
[----:B------:R-:W-:Y:S01]  /*61e0*/  F2FP.BF16.F32.PACK_AB R159, R162, R159 ;  /* 0x0000009fa29f723e */ /* 0x000fe200000010ff */
[----:B------:R-:W4:Y:S01]  /*61f0*/  MUFU.EX2 R161, R161 ;  /* 0x000000a100a17308 */ /* 0x000f220000000800 */
[----:B-1----:R-:W-:Y:S01]  /*6200*/  FADD.FTZ R172, R160, R11 ;  /* 0x0000000ba0ac7221 */ /* 0x002fe20000010000 */
[-C--:B------:R-:W-:Y:S01]  /*6210*/  FMUL.FTZ R85, R85, R9.reuse ;  /* 0x0000000955557220 */ /* 0x080fe20000410000 */
[-C--:B------:R-:W-:Y:S01]  /*6220*/  FMUL.FTZ R88, R88, R9.reuse ;  /* 0x0000000958587220 */ /* 0x080fe20000410000 */
[----:B------:R2:W-:Y:S01]  /*6230*/  STSM.16.M88.4 [R184], R156 ;  /* 0x0000009cb8007844 */ /* 0x0005e20000000200 */
[-C--:B------:R-:W-:Y:S01]  /*6240*/  FMUL.FTZ R89, R89, R9.reuse ;  /* 0x0000000959597220 */ /* 0x080fe20000410000 */
[-C--:B------:R-:W-:Y:S01]  /*6250*/  FMUL.FTZ R92, R92, R9.reuse ;  /* 0x000000095c5c7220 */ /* 0x080fe20000410000 */
[-C--:B------:R-:W-:Y:S01]  /*6260*/  FMUL.FTZ R93, R93, R9.reuse ;  /* 0x000000095d5d7220 */ /* 0x080fe20000410000 */
[----:B------:R-:W3:Y:S01]  /*6270*/  MUFU.EX2 R166, R166 ;  /* 0x000000a600a67308 */ /* 0x000ee20000000800 */
[C---:B0-----:R-:W-:Y:S01]  /*6280*/  FADD.FTZ R21, R169.reuse, R172 ;  /* 0x000000aca9157221 */ /* 0x041fe20000010000 */
[----:B------:R-:W-:Y:S01]  /*6290*/  F2FP.BF16.F32.PACK_AB R160, R169, R160 ;  /* 0x000000a0a9a0723e */ /* 0x000fe200000010ff */
[-C--:B------:R-:W-:Y:S01]  /*62a0*/  FMUL.FTZ R96, R96, R9.reuse ;  /* 0x0000000960607220 */ /* 0x080fe20000410000 */
[-C--:B------:R-:W-:Y:S01]  /*62b0*/  FMUL.FTZ R97, R97, R9.reuse ;  /* 0x0000000961617220 */ /* 0x080fe20000410000 */
[----:B------:R-:W-:Y:S01]  /*62c0*/  FADD.FTZ R10, R14, R21 ;  /* 0x000000150e0a7221 */ /* 0x000fe20000010000 */
        /* <DEDUP_REMOVED lines=9> */
[----:B------:R-:W-:Y:S01]  /*6360*/  FMUL.FTZ R113, R113, R9 ;  /* 0x0000000971717220 */ /* 0x000fe20000410000 */
[----:B------:R-:W1:Y:S01]  /*6370*/  MUFU.EX2 R163, R163 ;  /* 0x000000a300a37308 */ /* 0x000e620000000800 */
        /* <DEDUP_REMOVED lines=16> */
[----:B-1----:R-:W-:Y:S01]  /*6480*/  FADD.FTZ R11, R163, R4 ;  /* 0x00000004a30b7221 */ /* 0x002fe20000010000 */
        /* <DEDUP_REMOVED lines=10> */
[----:B------:R-:W-:Y:S01]  /*6530*/  FMUL.FTZ R149, R149, R9 ;  /* 0x0000000995957220 */ /* 0x000fe20000410000 */
[-C--:B------:R-:W-:Y:S01]  /*6540*/  FMUL.FTZ R26, R26, R8.reuse ;  /* 0x000000081a1a7220 */ /* 0x080fe20000410000 */
[-C--:B------:R-:W-:Y:S01]  /*6550*/  FMUL.FTZ R27, R27, R8.reuse ;  /* 0x000000081b1b7220 */ /* 0x080fe20000410000 */
[----:B------:R2:W-:Y:S01]  /*6560*/  STSM.16.M88.4 [R22], R160 ;  /* 0x000000a016007844 */ /* 0x0005e20000000200 */
[----:B------:R-:W3:Y:S01]  /*6570*/  MUFU.EX2 R164, R164 ;  /* 0x000000a400a47308 */ /* 0x000ee20000000800 */
        /* <DEDUP_REMOVED lines=47> */
[----:B------:R-:W-:Y:S01]  /*6870*/  FMUL.FTZ R98, R98, R8 ;  /* 0x0000000862627220 */ /* 0x000fe20000410000 */
[C---:B0-----:R-:W-:Y:S01]  /*6880*/  F2FP.BF16.F32.PACK_AB R166, R181.reuse, R180 ;  /* 0x000000b4b5a6723e */ /* 0x041fe200000010ff */
[----:B------:R-:W-:Y:S01]  /*6890*/  FADD.FTZ R3, R181, R12 ;  /* 0x0000000cb5037221 */ /* 0x000fe20000010000 */
[-C--:B------:R-:W-:Y:S01]  /*68a0*/  FMUL.FTZ R99, R99, R8.reuse ;  /* 0x0000000863637220 */ /* 0x080fe20000410000 */
[-C--:B------:R-:W-:Y:S01]  /*68b0*/  FMUL.FTZ R102, R102, R8.reuse ;  /* 0x0000000866667220 */ /* 0x080fe20000410000 */
[-C--:B------:R-:W-:Y:S01]  /*68c0*/  FMUL.FTZ R103, R103, R8.reuse ;  /* 0x0000000867677220 */ /* 0x080fe20000410000 */
[-C--:B------:R-:W-:Y:S01]  /*68d0*/  FMUL.FTZ R106, R106, R8.reuse ;  /* 0x000000086a6a7220 */ /* 0x080fe20000410000 */
[-C--:B------:R-:W-:Y:S01]  /*68e0*/  FMUL.FTZ R107, R107, R8.reuse ;  /* 0x000000086b6b7220 */ /* 0x080fe20000410000 */
[-C--:B------:R-:W-:Y:S01]  /*68f0*/  FMUL.FTZ R110, R110, R8.reuse ;  /* 0x000000086e6e7220 */ /* 0x080fe20000410000 */
[C---:B-1----:R-:W-:Y:S01]  /*6900*/  F2FP.BF16.F32.PACK_AB R167, R10.reuse, R167 ;  /* 0x000000a70aa7723e */ /* 0x042fe200000010ff */
        /* <DEDUP_REMOVED lines=23> */
[----:B--2---:R-:W-:Y:S06]  /*6a80*/  @!P0 BRA `(.L_x_7278) ;  /* 0x0000000000048947 */ /* 0x004fec0003800000 */
[----:B------:R-:W-:Y:S01]  /*6a90*/  BPT.TRAP 0x1 ;  /* 0x000000040000795c */ /* 0x000fe20000300000 */
.L_x_7278:
[----:B------:R0:W1:Y:S01]  /*6aa0*/  SYNCS.PHASECHK.TRANS64.TRYWAIT P1, [UR23+0x28c50], R7 ;  /* 0x028c5007ff0075a7 */ /* 0x0000620008020157 */
[----:B------:R-:W-:Y:S05]  /*6ab0*/  @!P0 BRA `(.L_x_7279) ;  /* 0x0000000000048947 */ /* 0x000fea0003800000 */
[----:B------:R-:W-:Y:S01]  /*6ac0*/  BPT.TRAP 0x1 ;  /* 0x000000040000795c */ /* 0x000fe20000300000 */
.L_x_7279:
[----:B-1----:R-:W-:Y:S05]  /*6ad0*/  @P1 BRA `(.L_x_7280) ;  /* 0x0000000000081947 */ /* 0x002fea0003800000 */
[----:B------:R-:W1:Y:S02]  /*6ae0*/  SYNCS.PHASECHK.TRANS64.TRYWAIT P1, [UR23+0x28c50], R7 ;  /* 0x028c5007ff0075a7 */ /* 0x000e640008020157 */
[----:B-1----:R-:W-:Y:S05]  /*6af0*/  @!P1 BRA `(.L_x_7281) ;  /* 0x0000009000c89947 */ /* 0x002fea0003800000 */
.L_x_7280:
        /* <DEDUP_REMOVED lines=34> */
.L_x_7282:
[----:B------:R-:W-:Y:S01]  /*6d20*/  UISETP.GT.AND UP0, UPT, UR21, UR20, UPT ;  /* 0x000000141500728c */ /* 0x000fe2000bf04270 */
[----:B-1----:R-:W-:Y:S01]  /*6d30*/  IMAD.MOV.U32 R8, RZ, RZ, R5 ;  /* 0x000000ffff087224 */ /* 0x002fe200078e0005 */
[----:B------:R-:W-:Y:S01]  /*6d40*/  UIADD3 UR23, UR23, 0x28c60, URZ ;  /* 0x00028c6017177890 */ /* 0x000fe2000fffe03f */
[----:B------:R-:W-:Y:S01]  /*6d50*/  MOV R9, R6 ;  /* 0x0000000600097202 */ /* 0x000fe20000000f00 */
[----:B------:R-:W-:Y:S02]  /*6d60*/  UIADD3 UR21, UR21, -0x1, URZ ;  /* 0xffffffff15157890 */ /* 0x000fe4000fffe03f */
[----:B------:R-:W-:Y:S01]  /*6d70*/  PLOP3.LUT P1, PT, PT, PT, UP0, 0x80, 0x0 ;  /* 0x000000000000781c */ /* 0x000fe20003f2f008 */
[----:B------:R-:W-:Y:S01]  /*6d80*/  UPRMT UR23, UR40, 0x654, UR23 ;  /* 0x0000065428177896 */ /* 0x000fe20008000017 */
[----:B------:R-:W-:-:S08]  /*6d90*/  UMOV UR24, UR38 ;  /* 0x0000002600187c82 */ /* 0x000fd00008000000 */
[----:B------:R-:W-:Y:S03]  /*6da0*/  SYNCS.ARRIVE.TRANS64.RED.A1T0 RZ, [UR23], RZ ;  /* 0x000000ffffff79a7 */ /* 0x000fe60008100417 */
[----:B------:R-:W-:Y:S05]  /*6db0*/  @P1 BRA `(.L_x_7283) ;  /* 0xffffffe000781947 */ /* 0x000fea000383ffff */
.L_x_7272:
[----:B------:R-:W-:-:S13]  /*6dc0*/  ISETP.LE.AND P1, PT, RZ, UR21, PT ;  /* 0x00000015ff007c0c */ /* 0x000fda000bf23270 */
[----:B------:R-:W-:Y:S05]  /*6dd0*/  @!P1 BRA `(.L_x_7284) ;  /* 0x0000001800389947 */ /* 0x000fea0003800000 */
[----:B------:R-:W-:Y:S01]  /*6de0*/  IMAD.MOV.U32 R9, RZ, RZ, R5 ;  /* 0x000000ffff097224 */ /* 0x000fe200078e0005 */
[----:B------:R-:W-:Y:S01]  /*6df0*/  UMOV UR23, UR38 ;  /* 0x0000002600177c82 */ /* 0x000fe20008000000 */
[----:B------:R-:W-:Y:S01]  /*6e00*/  IMAD.MOV.U32 R11, RZ, RZ, R6 ;  /* 0x000000ffff0b7224 */ /* 0x000fe200078e0006 */
[----:B------:R-:W-:-:S06]  /*6e10*/  ULDC UR20, c[0x0][0x988] ;  /* 0x0002620000147ab9 */ /* 0x000fcc0000000800 */
.L_x_7295:
[----:B------:R-:W-:-:S04]  /*6e20*/  UIADD3 UR38, UR23, 0x1, URZ ;  /* 0x0000000117267890 */ /* 0x000fc8000fffe03f */
[----:B------:R-:W-:-:S04]  /*6e30*/  UISETP.NE.AND UP0, UPT, UR38, 0x2, UPT ;  /* 0x000000022600788c */ /* 0x000fc8000bf05270 */
[----:B------:R-:W-:Y:S02]  /*6e40*/  USEL UR6, URZ, 0x1, UP0 ;  /* 0x000000013f067887 */ /* 0x000fe40008000000 */
[----:B------:R-:W-:Y:S02]  /*6e50*/  USEL UR38, UR38, URZ, UP0 ;  /* 0x0000003f26267287 */ /* 0x000fe40008000000 */
[----:B------:R-:W-:Y:S01]  /*6e60*/  ULOP3.LUT UR37, UR37, UR6, URZ, 0x3c, !UPT ;  /* 0x0000000625257292 */ /* 0x000fe2000f8e3c3f */
[----:B-1----:R-:W-:Y:S11]  /*6e70*/  @!P0 BRA `(.L_x_7285) ;  /* 0x0000000000048947 */ /* 0x002ff60003800000 */
[----:B------:R-:W-:Y:S01]  /*6e80*/  BPT.TRAP 0x1 ;  /* 0x000000040000795c */ /* 0x000fe20000300000 */
.L_x_7285:
[----:B------:R-:W-:Y:S01]  /*6e90*/  ULEA UR22, UR38, UR42, 0x3 ;  /* 0x0000002a26167291 */ /* 0x000fe2000f8e183f */
[----:B0123--:R-:W-:-:S05]  /*6ea0*/  IMAD.U32 R7, RZ, RZ, UR37 ;  /* 0x00000025ff077e24 */ /* 0x00ffca000f8e00ff */
[----:B------:R-:W-:-:S04]  /*6eb0*/  SHF.L.U32 R7, R7, 0x1f, RZ ;  /* 0x0000001f07077819 */ /* 0x000fc800000006ff */
[----:B------:R0:W1:Y:S01]  /*6ec0*/  SYNCS.PHASECHK.TRANS64.TRYWAIT P1, [UR22+0x28c30], R7 ;  /* 0x028c3007ff0075a7 */ /* 0x0000620008020156 */
[----:B------:R-:W-:Y:S05]  /*6ed0*/  @!P0 BRA `(.L_x_7286) ;  /* 0x0000000000048947 */ /* 0x000fea0003800000 */
[----:B------:R-:W-:Y:S01]  /*6ee0*/  BPT.TRAP 0x1 ;  /* 0x000000040000795c */ /* 0x000fe20000300000 */
.L_x_7286:
[----:B-1----:R-:W-:Y:S05]  /*6ef0*/  @P1 BRA `(.L_x_7287) ;  /* 0x0000000000081947 */ /* 0x002fea0003800000 */
[----:B------:R-:W1:Y:S02]  /*6f00*/  SYNCS.PHASECHK.TRANS64.TRYWAIT P1, [UR22+0x28c30], R7 ;  /* 0x028c3007ff0075a7 */ /* 0x000e640008020156 */
[----:B-1----:R-:W-:Y:S05]  /*6f10*/  @!P1 BRA `(.L_x_7288) ;  /* 0x0000008c00d89947 */ /* 0x002fea0003800000 */
.L_x_7287:
        /* <DEDUP_REMOVED lines=23> */
.L_x_7289:
        /* <DEDUP_REMOVED lines=27> */
[----:B------:R-:W-:-:S04]  /*7240*/  FMNMX.FTZ R8, R162, R5, !PT ;  /* 0x00000005a2087209 */ /* 0x000fc80007810000 */
[----:B------:R-:W-:-:S04]  /*7250*/  FMNMX.FTZ R5, R163, R8, !PT ;  /* 0x00000008a3057209 */ /* 0x000fc80007810000 */
[----:B------:R-:W-:-:S04]  /*7260*/  FMNMX.FTZ R8, R166, R5, !PT ;  /* 0x00000005a6087209 */ /* 0x000fc80007810000 */
[----:B------:R-:W-:Y:S02]  /*7270*/  FMNMX.FTZ R5, R167, R8, !PT ;  /* 0x00000008a7057209 */ /* 0x000fe40007810000 */
[----:B-1----:R-:W-:Y:S02]  /*7280*/  FMNMX.FTZ R6, R12, R13, !PT ;  /* 0x0000000d0c067209 */ /* 0x002fe40007810000 */
[----:B------:R-:W-:-:S03]  /*7290*/  FMNMX.FTZ R10, R170, R5, !PT ;  /* 0x00000005aa0a7209 */ /* 0x000fc60007810000 */
[C---:B------:R-:W-:Y:S01]  /*72a0*/  FADD.FTZ R11, -R6.reuse, R11 ;  /* 0x0000000b060b7221 */ /* 0x040fe20000010100 */
[----:B------:R-:W-:Y:S01]  /*72b0*/  FMNMX.FTZ R5, R171, R10, !PT ;  /* 0x0000000aab057209 */ /* 0x000fe20007810000 */
[----:B------:R-:W-:Y:S02]  /*72c0*/  FMUL.FTZ R191, R6, UR10 ;  /* 0x0000000a06bf7c20 */ /* 0x000fe40008410000 */
[----:B------:R-:W-:Y:S01]  /*72d0*/  FMUL.FTZ R12, R11, UR10 ;  /* 0x0000000a0b0c7c20 */ /* 0x000fe20008410000 */
[----:B------:R-:W-:Y:S01]  /*72e0*/  FMNMX.FTZ R10, R174, R5, !PT ;  /* 0x00000005ae0a7209 */ /* 0x000fe20007810000 */
[--C-:B------:R-:W-:Y:S01]  /*72f0*/  FFMA.FTZ R13, R156, UR10, -R191.reuse ;  /* 0x0000000a9c0d7c23 */ /* 0x100fe200080108bf */
[--C-:B------:R-:W-:Y:S01]  /*7300*/  FFMA.FTZ R11, R152, UR10, -R191.reuse ;  /* 0x0000000a980b7c23 */ /* 0x100fe200080108bf */
[----:B------:R1:W2:Y:S01]  /*7310*/  MUFU.EX2 R8, R12 ;  /* 0x0000000c00087308 */ /* 0x0002a20000000800 */
[----:B------:R-:W-:Y:S01]  /*7320*/  FMNMX.FTZ R5, R175, R10, !PT ;  /* 0x0000000aaf057209 */ /* 0x000fe20007810000 */
[--C-:B------:R-:W-:Y:S01]  /*7330*/  FFMA.FTZ R152, R153, UR10, -R191.reuse ;  /* 0x0000000a99987c23 */ /* 0x100fe200080108bf */
[--C-:B------:R-:W-:Y:S01]  /*7340*/  FFMA.FTZ R21, R157, UR10, -R191.reuse ;  /* 0x0000000a9d157c23 */ /* 0x100fe200080108bf */
[--C-:B------:R-:W-:Y:S01]  /*7350*/  FFMA.FTZ R156, R160, UR10, -R191.reuse ;  /* 0x0000000aa09c7c23 */ /* 0x100fe200080108bf */
[----:B------:R-:W-:Y:S01]  /*7360*/  FMNMX.FTZ R10, R178, R5, !PT ;  /* 0x00000005b20a7209 */ /* 0x000fe20007810000 */
[--C-:B------:R-:W-:Y:S01]  /*7370*/  FFMA.FTZ R160, R168, UR10, -R191.reuse ;  /* 0x0000000aa8a07c23 */ /* 0x100fe200080108bf */
[--C-:B------:R-:W-:Y:S01]  /*7380*/  FFMA.FTZ R15, R161, UR10, -R191.reuse ;  /* 0x0000000aa10f7c23 */ /* 0x100fe200080108bf */
[----:B------:R-:W3:Y:S01]  /*7390*/  MUFU.EX2 R11, R11 ;  /* 0x0000000b000b7308 */ /* 0x000ee20000000800 */
[----:B------:R-:W-:Y:S01]  /*73a0*/  FMNMX.FTZ R5, R179, R10, !PT ;  /* 0x0000000ab3057209 */ /* 0x000fe20007810000 */
[--C-:B------:R-:W-:Y:S01]  /*73b0*/  FFMA.FTZ R161, R169, UR10, -R191.reuse ;  /* 0x0000000aa9a17c23 */ /* 0x100fe200080108bf */
[--C-:B------:R-:W-:Y:S01]  /*73c0*/  FFMA.FTZ R169, R177, UR10, -R191.reuse ;  /* 0x0000000ab1a97c23 */ /* 0x100fe200080108bf */
[--C-:B------:R-:W-:Y:S01]  /*73d0*/  FFMA.FTZ R180, R180, UR10, -R191.reuse ;  /* 0x0000000ab4b47c23 */ /* 0x100fe200080108bf */
[----:B-1----:R-:W-:Y:S01]  /*73e0*/  FMNMX.FTZ R12, R182, R5, !PT ;  /* 0x00000005b60c7209 */ /* 0x002fe20007810000 */
[----:B------:R-:W-:-:S02]  /*73f0*/  FFMA.FTZ R181, R181, UR10, -R191 ;  /* 0x0000000ab5b57c23 */ /* 0x000fc400080108bf */
[----:B------:R1:W-:Y:S01]  /*7400*/  MUFU.EX2 R10, R13 ;  /* 0x0000000d000a7308 */ /* 0x0003e20000000800 */
[----:B------:R-:W-:Y:S01]  /*7410*/  FMNMX.FTZ R5, R183, R12, !PT ;  /* 0x0000000cb7057209 */ /* 0x000fe20007810000 */
[--C-:B------:R-:W-:Y:S01]  /*7420*/  FFMA.FTZ R12, R164, UR10, -R191.reuse ;  /* 0x0000000aa40c7c23 */ /* 0x100fe200080108bf */
[--C-:B------:R-:W-:Y:S01]  /*7430*/  FFMA.FTZ R164, R176, UR10, -R191.reuse ;  /* 0x0000000ab0a47c23 */ /* 0x100fe200080108bf */
[-C--:B--2---:R-:W-:Y:S01]  /*7440*/  FMUL.FTZ R24, R24, R8.reuse ;  /* 0x0000000818187220 */ /* 0x084fe20000410000 */
[-C--:B------:R-:W-:Y:S01]  /*7450*/  FMUL.FTZ R25, R25, R8.reuse ;  /* 0x0000000819197220 */ /* 0x080fe20000410000 */
[----:B------:R-:W2:Y:S01]  /*7460*/  SHFL.BFLY PT, R14, R5, 0x2, 0x1f ;  /* 0x0c401f00050e7f89 */ /* 0x000ea200000e0000 */
[-C--:B------:R-:W-:Y:S01]  /*7470*/  FMUL.FTZ R28, R28, R8.reuse ;  /* 0x000000081c1c7220 */ /* 0x080fe20000410000 */
[----:B------:R-:W4:Y:S01]  /*7480*/  MUFU.EX2 R152, R152 ;  /* 0x0000009800987308 */ /* 0x000f220000000800 */
[--C-:B-1----:R-:W-:Y:S01]  /*7490*/  FFMA.FTZ R13, R165, UR10, -R191.reuse ;  /* 0x0000000aa50d7c23 */ /* 0x102fe200080108bf */
        /* <DEDUP_REMOVED lines=20> */
[----:B--2---:R-:W-:Y:S01]  /*75e0*/  FMNMX.FTZ R20, R5, R14, !PT ;  /* 0x0000000e05147209 */ /* 0x004fe20007810000 */
[----:B------:R-:W-:Y:S01]  /*75f0*/  FFMA.FTZ R14, R172, UR10, -R191 ;  /* 0x0000000aac0e7c23 */ /* 0x000fe200080108bf */
[----:B------:R-:W-:Y:S01]  /*7600*/  MUFU.EX2 R15, R15 ;  /* 0x0000000f000f7308 */ /* 0x000fe20000000800 */
[-C--:B------:R-:W-:Y:S01]  /*7610*/  FMUL.FTZ R64, R64, R8.reuse ;  /* 0x0000000840407220 */ /* 0x080fe20000410000 */
[-C--:B------:R-:W-:Y:S01]  /*7620*/  FMUL.FTZ R65, R65, R8.reuse ;  /* 0x0000000841417220 */ /* 0x080fe20000410000 */
[----:B------:R-:W1:Y:S01]  /*7630*/  SHFL.BFLY PT, R5, R20, 0x1, 0x1f ;  /* 0x0c201f0014057f89 */ /* 0x000e6200000e0000 */
        /* <DEDUP_REMOVED lines=23> */
[----:B-1----:R-:W-:Y:S01]  /*77b0*/  FMNMX.FTZ R5, R20, R5, !PT ;  /* 0x0000000514057209 */ /* 0x002fe20007810000 */
        /* <DEDUP_REMOVED lines=10> */
[--C-:B------:R-:W-:Y:S01]  /*7860*/  FFMA.FTZ R168, R154, UR10, -R157.reuse ;  /* 0x0000000a9aa87c23 */ /* 0x100fe2000801089d */
[--C-:B------:R-:W-:Y:S01]  /*7870*/  FFMA.FTZ R155, R158, UR10, -R157.reuse ;  /* 0x0000000a9e9b7c23 */ /* 0x100fe2000801089d */
[--C-:B------:R-:W-:Y:S01]  /*7880*/  FFMA.FTZ R158, R162, UR10, -R157.reuse ;  /* 0x0000000aa29e7c23 */ /* 0x100fe2000801089d */
[--C-:B------:R-:W-:Y:S01]  /*7890*/  FFMA.FTZ R162, R167, UR10, -R157.reuse ;  /* 0x0000000aa7a27c23 */ /* 0x100fe2000801089d */
[----:B------:R-:W-:Y:S01]  /*78a0*/  IMAD.MOV R167, RZ, RZ, -R18 ;  /* 0x000000ffffa77224 */ /* 0x000fe200078e0a12 */
[----:B------:R-:W-:Y:S01]  /*78b0*/  MUFU.EX2 R173, R173 ;  /* 0x000000ad00ad7308 */ /* 0x000fe20000000800 */
[--C-:B------:R-:W-:Y:S01]  /*78c0*/  FFMA.FTZ R172, R159, UR10, -R157.reuse ;  /* 0x0000000a9fac7c23 */ /* 0x100fe2000801089d */
[--C-:B------:R-:W-:Y:S01]  /*78d0*/  FFMA.FTZ R163, R163, UR10, -R157.reuse ;  /* 0x0000000aa3a37c23 */ /* 0x100fe2000801089d */
[--C-:B------:R-:W-:Y:S01]  /*78e0*/  FFMA.FTZ R159, R166, UR10, -R157.reuse ;  /* 0x0000000aa69f7c23 */ /* 0x100fe2000801089d */
[----:B------:R-:W-:Y:S01]  /*78f0*/  ISETP.NE.AND P1, PT, R2, R167, PT ;  /* 0x000000a70200720c */ /* 0x000fe20003f25270 */
[----:B------:R-:W-:Y:S01]  /*7900*/  FFMA.FTZ R167, R171, UR10, -R157 ;  /* 0x0000000aaba77c23 */ /* 0x000fe2000801089d */
[----:B------:R-:W-:-:S02]  /*7910*/  IMAD.U32 R171, RZ, RZ, UR23 ;  /* 0x00000017ffab7e24 */ /* 0x000fc4000f8e00ff */
[--C-:B------:R-:W-:Y:S01]  /*7920*/  FFMA.FTZ R166, R170, UR10, -R157.reuse ;  /* 0x0000000aaaa67c23 */ /* 0x100fe2000801089d */
[----:B------:R-:W1:Y:S01]  /*7930*/  MUFU.EX2 R168, R168 ;  /* 0x000000a800a87308 */ /* 0x000e620000000800 */
[--C-:B------:R-:W-:Y:S01]  /*7940*/  FFMA.FTZ R179, R179, UR10, -R157.reuse ;  /* 0x0000000ab3b37c23 */ /* 0x100fe2000801089d */
[--C-:B------:R-:W-:Y:S01]  /*7950*/  FFMA.FTZ R182, R182, UR10, -R157.reuse ;  /* 0x0000000ab6b67c23 */ /* 0x100fe2000801089d */
[----:B------:R-:W-:Y:S01]  /*7960*/  FFMA.FTZ R183, R183, UR10, -R157 ;  /* 0x0000000ab7b77c23 */ /* 0x000fe2000801089d */
[-C--:B------:R-:W-:Y:S01]  /*7970*/  FMUL.FTZ R117, R117, R8.reuse ;  /* 0x0000000875757220 */ /* 0x080fe20000410000 */
[-C--:B------:R-:W-:Y:S01]  /*7980*/  FMUL.FTZ R120, R120, R8.reuse ;  /* 0x0000000878787220 */ /* 0x080fe20000410000 */
[-C--:B------:R-:W-:Y:S01]  /*7990*/  FMUL.FTZ R121, R121, R8.reuse ;  /* 0x0000000879797220 */ /* 0x080fe20000410000 */
[----:B------:R-:W-:Y:S01]  /*79a0*/  FMUL.FTZ R124, R124, R8 ;  /* 0x000000087c7c7220 */ /* 0x000fe20000410000 */
[----:B------:R-:W2:Y:S01]  /*79b0*/  MUFU.EX2 R153, R153 ;  /* 0x0000009900997308 */ /* 0x000ea20000000800 */
[----:B------:R-:W-:-:S02]  /*79c0*/  @!P1 IMAD R154, R171, 0x40, R16 ;  /* 0x00000040ab9a9824 */ /* 0x000fc400078e0210 */
[----:B---3--:R-:W-:Y:S01]  /*79d0*/  FFMA.FTZ R171, R8, R3, R11 ;  /* 0x0000000308ab7223 */ /* 0x008fe2000001000b */
[----:B------:R-:W-:Y:S01]  /*79e0*/  FFMA.FTZ R3, R174, UR10, -R157 ;  /* 0x0000000aae037c23 */ /* 0x000fe2000801089d */
[-C--:B------:R-:W-:Y:S01]  /*79f0*/  FMUL.FTZ R125, R125, R8.reuse ;  /* 0x000000087d7d7220 */ /* 0x080fe20000410000 */
[----:B------:R-:W-:Y:S01]  /*7a00*/  FMUL.FTZ R128, R128, R8 ;  /* 0x0000000880807220 */ /* 0x000fe20000410000 */
[C---:B----4-:R-:W-:Y:S01]  /*7a10*/  FADD.FTZ R171, R152.reuse, R171 ;  /* 0x000000ab98ab7221 */ /* 0x050fe20000010000 */
[----:B------:R-:W-:Y:S01]  /*7a20*/  F2FP.BF16.F32.PACK_AB R152, R152, R11 ;  /* 0x0000000b9898723e */ /* 0x000fe200000010ff */
[----:B------:R-:W3:Y:S01]  /*7a30*/  MUFU.EX2 R155, R155 ;  /* 0x0000009b009b7308 */ /* 0x000ee20000000800 */
[----:B-1----:R-:W-:Y:S01]  /*7a40*/  FFMA.FTZ R170, R173, R4, R168 ;  /* 0x00000004adaa7223 */ /* 0x002fe200000100a8 */
[----:B------:R-:W-:Y:S01]  /*7a50*/  FADD.FTZ R176, R10, R171 ;  /* 0x000000ab0ab07221 */ /* 0x000fe20000010000 */
[--C-:B------:R-:W-:Y:S01]  /*7a60*/  FFMA.FTZ R4, R175, UR10, -R157.reuse ;  /* 0x0000000aaf047c23 */ /* 0x100fe2000801089d */
[-C--:B------:R-:W-:Y:S01]  /*7a70*/  FMUL.FTZ R129, R129, R8.reuse ;  /* 0x0000000881817220 */ /* 0x080fe20000410000 */
[-C--:B------:R-:W-:Y:S01]  /*7a80*/  FMUL.FTZ R132, R132, R8.reuse ;  /* 0x0000000884847220 */ /* 0x080fe20000410000 */
[----:B------:R-:W-:Y:S01]  /*7a90*/  FADD.FTZ R175, R21, R176 ;  /* 0x000000b015af7221 */ /* 0x000fe20000010000 */
[-C--:B------:R-:W-:Y:S01]  /*7aa0*/  FMUL.FTZ R133, R133, R8.reuse ;  /* 0x0000000885857220 */ /* 0x080fe20000410000 */
[----:B------:R-:W1:Y:S01]  /*7ab0*/  MUFU.EX2 R172, R172 ;  /* 0x000000ac00ac7308 */ /* 0x000e620000000800 */
[C---:B--2---:R-:W-:Y:S01]  /*7ac0*/  FADD.FTZ R174, R153.reuse, R170 ;  /* 0x000000aa99ae7221 */ /* 0x044fe20000010000 */
[----:B------:R-:W-:Y:S01]  /*7ad0*/  FFMA.FTZ R170, R178, UR10, -R157 ;  /* 0x0000000ab2aa7c23 */ /* 0x000fe2000801089d */
[----:B------:R-:W-:Y:S01]  /*7ae0*/  @!P1 LEA R157, R154, UR42, 0x2 ;  /* 0x0000002a9a9d9c11 */ /* 0x000fe2000f8e10ff */
[----:B------:R-:W-:Y:S01]  /*7af0*/  FMUL.FTZ R136, R136, R8 ;  /* 0x0000000888887220 */ /* 0x000fe20000410000 */
[----:B------:R-:W-:Y:S01]  /*7b00*/  F2FP.BF16.F32.PACK_AB R153, R153, R168 ;  /* 0x000000a89999723e */ /* 0x000fe200000010ff */
[-C--:B------:R-:W-:Y:S01]  /*7b10*/  FMUL.FTZ R137, R137, R8.reuse ;  /* 0x0000000889897220 */ /* 0x080fe20000410000 */
[----:B------:R-:W-:Y:S01]  /*7b20*/  FMUL.FTZ R140, R140, R8 ;  /* 0x000000088c8c7220 */ /* 0x000fe20000410000 */
[----:B------:R-:W2:Y:S01]  /*7b30*/  MUFU.EX2 R158, R158 ;  /* 0x0000009e009e7308 */ /* 0x000ea20000000800 */
[----:B---3--:R-:W-:Y:S01]  /*7b40*/  FADD.FTZ R171, R155, R174 ;  /* 0x000000ae9bab7221 */ /* 0x008fe20000010000 */
[----:B------:R-:W-:Y:S01]  /*7b50*/  FADD.FTZ R174, R156, R175 ;  /* 0x000000af9cae7221 */ /* 0x000fe20000010000 */
[----:B------:R-:W-:Y:S01]  /*7b60*/  @!P1 STS [R157+0x28800], R8 ;  /* 0x028800089d009388 */ /* 0x000fe20000000800 */
[----:B------:R-:W-:Y:S01]  /*7b70*/  F2FP.BF16.F32.PACK_AB R156, R15, R156 ;  /* 0x0000009c0f9c723e */ /* 0x000fe200000010ff */
[-C--:B------:R-:W-:Y:S01]  /*7b80*/  FMUL.FTZ R141, R141, R8.reuse ;  /* 0x000000088d8d7220 */ /* 0x080fe20000410000 */
[-C--:B------:R-:W-:Y:S01]  /*7b90*/  FMUL.FTZ R144, R144, R8.reuse ;  /* 0x0000000890907220 */ /* 0x080fe20000410000 */
[----:B------:R3:W-:Y:S01]  /*7ba0*/  @!P1 STS [R157+0x28820], R173 ;  /* 0x028820ad9d009388 */ /* 0x0007e20000000800 */
[----:B------:R-:W4:Y:S01]  /*7bb0*/  MUFU.EX2 R163, R163 ;  /* 0x000000a300a37308 */ /* 0x000f220000000800 */
[C---:B-1----:R-:W-:Y:S01]  /*7bc0*/  FADD.FTZ R171, R172.reuse, R171 ;  /* 0x000000abacab7221 */ /* 0x042fe20000010000 */
[----:B------:R-:W-:Y:S01]  /*7bd0*/  F2FP.BF16.F32.PACK_AB R155, R172, R155 ;  /* 0x0000009bac9b723e */ /* 0x000fe200000010ff */
[-C--:B------:R-:W-:Y:S01]  /*7be0*/  FMUL.FTZ R145, R145, R8.reuse ;  /* 0x0000000891917220 */ /* 0x080fe20000410000 */
[-C--:B------:R-:W-:Y:S01]  /*7bf0*/  FMUL.FTZ R148, R148, R8.reuse ;  /* 0x0000000894947220 */ /* 0x080fe20000410000 */
[----:B------:R-:W-:Y:S01]  /*7c00*/  FMUL.FTZ R149, R149, R8 ;  /* 0x0000000895957220 */ /* 0x000fe20000410000 */
[-C--:B------:R-:W-:Y:S01]  /*7c10*/  FMUL.FTZ R26, R26, R173.reuse ;  /* 0x000000ad1a1a7220 */ /* 0x080fe20000410000 */
[-C--:B------:R-:W-:Y:S01]  /*7c20*/  FMUL.FTZ R27, R27, R173.reuse ;  /* 0x000000ad1b1b7220 */ /* 0x080fe20000410000 */
[----:B------:R-:W1:Y:S01]  /*7c30*/  MUFU.EX2 R159, R159 ;  /* 0x0000009f009f7308 */ /* 0x000e620000000800 */
        /* <DEDUP_REMOVED lines=10> */
[----:B---3--:R-:W-:Y:S01]  /*7ce0*/  F2FP.BF16.F32.PACK_AB R157, R163, R158 ;  /* 0x0000009ea39d723e */ /* 0x008fe200000010ff */
[-C--:B------:R-:W-:Y:S01]  /*7cf0*/  FMUL.FTZ R38, R38, R173.reuse ;  /* 0x000000ad26267220 */ /* 0x080fe20000410000 */
[----:B------:R-:W-:Y:S01]  /*7d00*/  F2FP.BF16.F32.PACK_AB R158, R13, R12 ;  /* 0x0000000c0d9e723e */ /* 0x000fe200000010ff */
[-C--:B------:R-:W-:Y:S01]  /*7d10*/  FMUL.FTZ R39, R39, R173.reuse ;  /* 0x000000ad27277220 */ /* 0x080fe20000410000 */
[-C--:B------:R-:W-:Y:S01]  /*7d20*/  FMUL.FTZ R42, R42, R173.reuse ;  /* 0x000000ad2a2a7220 */ /* 0x080fe20000410000 */
[----:B------:R-:W3:Y:S01]  /*7d30*/  MUFU.EX2 R166, R166 ;  /* 0x000000a600a67308 */ /* 0x000ee20000000800 */
[----:B-1----:R-:W-:Y:S01]  /*7d40*/  FADD.FTZ R171, R159, R154 ;  /* 0x0000009a9fab7221 */ /* 0x002fe20000010000 */
[----:B------:R-:W-:Y:S01]  /*7d50*/  F2FP.BF16.F32.PACK_AB R154, R21, R10 ;  /* 0x0000000a159a723e */ /* 0x000fe200000010ff */
[----:B------:R-:W-:Y:S01]  /*7d60*/  BAR.SYNC.DEFER_BLOCKING 0xf, 0x100 ;  /* 0x03c4000000007b1d */ /* 0x000fe20000010000 */
[----:B------:R-:W-:Y:S01]  /*7d70*/  FADD.FTZ R10, R160, R11 ;  /* 0x0000000ba00a7221 */ /* 0x000fe20000010000 */
[----:B------:R-:W-:Y:S01]  /*7d80*/  F2FP.BF16.F32.PACK_AB R160, R161, R160 ;  /* 0x000000a0a1a0723e */ /* 0x000fe200000010ff */
[-C--:B------:R-:W-:Y:S01]  /*7d90*/  FMUL.FTZ R43, R43, R173.reuse ;  /* 0x000000ad2b2b7220 */ /* 0x080fe20000410000 */
[----:B------:R-:W-:Y:S01]  /*7da0*/  FMUL.FTZ R46, R46, R173 ;  /* 0x000000ad2e2e7220 */ /* 0x000fe20000410000 */
[----:B------:R-:W-:Y:S01]  /*7db0*/  FADD.FTZ R11, R161, R10 ;  /* 0x0000000aa10b7221 */ /* 0x000fe20000010000 */
        /* <DEDUP_REMOVED lines=17> */
[C---:B-1----:R-:W-:Y:S01]  /*7ed0*/  FADD.FTZ R168, R167.reuse, R168 ;  /* 0x000000a8a7a87221 */ /* 0x042fe20000010000 */
        /* <DEDUP_REMOVED lines=37> */
[----:B------:R1:W-:Y:S01]  /*8130*/  STSM.16.M88.4 [R22], R160 ;  /* 0x000000a016007844 */ /* 0x0003e20000000200 */
        /* <DEDUP_REMOVED lines=26> */
[----:B------:R-:W-:-:S06]  /*82e0*/  FMUL.FTZ R151, R151, R173 ;  /* 0x000000ad97977220 */ /* 0x000fcc0000410000 */
[----:B------:R-:W3:Y:S01]  /*82f0*/  MUFU.EX2 R182, R182 ;  /* 0x000000b600b67308 */ /* 0x000ee20000000800 */
[C---:B----4-:R-:W-:Y:S01]  /*8300*/  F2FP.BF16.F32.PACK_AB R166, R9.reuse, R20 ;  /* 0x0000001409a6723e */ /* 0x050fe200000010ff */
[----:B------:R-:W-:-:S06]  /*8310*/  FADD.FTZ R3, R9, R4 ;  /* 0x0000000409037221 */ /* 0x000fcc0000010000 */
[----:B------:R-:W4:Y:S01]  /*8320*/  MUFU.EX2 R183, R183 ;  /* 0x000000b700b77308 */ /* 0x000f220000000800 */
[C---:B--2---:R-:W-:Y:S01]  /*8330*/  FADD.FTZ R13, R179.reuse, R12 ;  /* 0x0000000cb30d7221 */ /* 0x044fe20000010000 */
[----:B------:R-:W-:-:S03]  /*8340*/  F2FP.BF16.F32.PACK_AB R165, R179, R170 ;  /* 0x000000aab3a5723e */ /* 0x000fc600000010ff */
[----:B---3--:R-:W-:Y:S01]  /*8350*/  FADD.FTZ R10, R182, R13 ;  /* 0x0000000db60a7221 */ /* 0x008fe20000010000 */
[----:B----4-:R-:W-:-:S03]  /*8360*/  F2FP.BF16.F32.PACK_AB R167, R183, R182 ;  /* 0x000000b6b7a7723e */ /* 0x010fc600000010ff */
[----:B------:R-:W-:Y:S02]  /*8370*/  FADD.FTZ R4, R183, R10 ;  /* 0x0000000ab7047221 */ /* 0x000fe40000010000 */
[----:B------:R1:W-:Y:S01]  /*8380*/  STSM.16.M88.4 [R23], R164 ;  /* 0x000000a417007844 */ /* 0x0003e20000000200 */
[----:B------:R-:W-:Y:S05]  /*8390*/  @!P0 BRA `(.L_x_7290) ;  /* 0x0000000000048947 */ /* 0x000fea0003800000 */
[----:B------:R-:W-:Y:S01]  /*83a0*/  BPT.TRAP 0x1 ;  /* 0x000000040000795c */ /* 0x000fe20000300000 */
.L_x_7290:
[----:B------:R2:W3:Y:S01]  /*83b0*/  SYNCS.PHASECHK.TRANS64.TRYWAIT P1, [UR22+0x28c50], R7 ;  /* 0x028c5007ff0075a7 */ /* 0x0004e20008020156 */
[----:B------:R-:W-:Y:S05]  /*83c0*/  @!P0 BRA `(.L_x_7291) ;  /* 0x0000000000048947 */ /* 0x000fea0003800000 */
[----:B------:R-:W-:Y:S01]  /*83d0*/  BPT.TRAP 0x1 ;  /* 0x000000040000795c */ /* 0x000fe20000300000 */
.L_x_7291:
[----:B---3--:R-:W-:Y:S05]  /*83e0*/  @P1 BRA `(.L_x_7292) ;  /* 0x0000000000081947 */ /* 0x008fea0003800000 */
[----:B------:R-:W3:Y:S02]  /*83f0*/  SYNCS.PHASECHK.TRANS64.TRYWAIT P1, [UR22+0x28c50], R7 ;  /* 0x028c5007ff0075a7 */ /* 0x000ee40008020156 */
[----:B---3--:R-:W-:Y:S05]  /*8400*/  @!P1 BRA `(.L_x_7293) ;  /* 0x0000007800b49947 */ /* 0x008fea0003800000 */
.L_x_7292:
        /* <DEDUP_REMOVED lines=34> */
.L_x_7294:
[----:B------:R-:W-:Y:S01]  /*8630*/  UIADD3 UR22, UR22, 0x28c60, URZ ;  /* 0x00028c6016167890 */ /* 0x000fe2000fffe03f */
[----:B------:R-:W-:Y:S01]  /*8640*/  ISETP.LT.AND P1, PT, RZ, UR21, PT ;  /* 0x00000015ff007c0c */ /* 0x000fe2000bf21270 */
[----:B------:R-:W-:Y:S01]  /*8650*/  UIADD3 UR21, UR21, -0x1, URZ ;  /* 0xffffffff15157890 */ /* 0x000fe2000fffe03f */
[----:B------:R-:W-:Y:S01]  /*8660*/  IMAD.MOV.U32 R9, RZ, RZ, R5 ;  /* 0x000000ffff097224 */ /* 0x000fe200078e0005 */
[----:B------:R-:W-:Y:S01]  /*8670*/  UPRMT UR22, UR40, 0x654, UR22 ;  /* 0x0000065428167896 */ /* 0x000fe20008000016 */
[----:B------:R-:W-:Y:S01]  /*8680*/  MOV R11, R6 ;  /* 0x00000006000b7202 */ /* 0x000fe20000000f00 */
[----:B------:R-:W-:-:S07]  /*8690*/  UMOV UR23, UR38 ;  /* 0x0000002600177c82 */ /* 0x000fce0008000000 */
[----:B------:R-:W-:Y:S01]  /*86a0*/  SYNCS.ARRIVE.TRANS64.RED.A1T0 RZ, [UR22], RZ ;  /* 0x000000ffffff79a7 */ /* 0x000fe20008100416 */
[----:B------:R-:W-:Y:S05]  /*86b0*/  @P1 BRA `(.L_x_7295) ;  /* 0xffffffe400d81947 */ /* 0x000fea000383ffff */
.L_x_7284:
[----:B------:R-:W0:Y:S01]  /*86c0*/  SHFL.BFLY PT, R0, R3, 0x2, 0x1f ;  /* 0x0c401f0003007f89 */ /* 0x000e2200000e0000 */
[----:B------:R-:W-:Y:S01]  /*86d0*/  IMAD.MOV R13, RZ, RZ, -R18 ;  /* 0x000000ffff0d7224 */ /* 0x000fe200078e0a12 */
[----:B------:R-:W-:Y:S01]  /*86e0*/  UIADD3 UR36, UR36, 0x1, URZ ;  /* 0x0000000124247890 */ /* 0x000fe2000fffe03f */
[----:B------:R-:W-:Y:S01]  /*86f0*/  IMAD.U32 R10, RZ, RZ, UR10 ;  /* 0x0000000aff0a7e24 */ /* 0x000fe2000f8e00ff */
[----:B------:R-:W5:Y:S01]  /*8700*/  SHFL.BFLY PT, R9, R4, 0x2, 0x1f ;  /* 0x0c401f0004097f89 */ /* 0x000f6200000e0000 */
[----:B------:R-:W-:Y:S08]  /*8710*/  BAR.ARV 0x8, 0x100 ;  /* 0x0204000000007b1d */ /* 0x000ff00000002000 */
[----:B------:R-:W-:Y:S01]  /*8720*/  BAR.SYNC.DEFER_BLOCKING 0xf, 0x100 ;  /* 0x03c4000000007b1d */ /* 0x000fe20000010000 */
[----:B------:R-:W-:-:S02]  /*8730*/  ISETP.NE.AND P0, PT, R2, R13, PT ;  /* 0x0000000d0200720c */ /* 0x000fc40003f05270 */
[----:B------:R-:W-:Y:S01]  /*8740*/  MOV R13, UR10 ;  /* 0x0000000a000d7c02 */ /* 0x000fe20008000f00 */
[----:B0123--:R-:W-:Y:S01]  /*8750*/  FADD.FTZ R7, R0, R3 ;  /* 0x0000000300077221 */ /* 0x00ffe20000010000 */
[----:B------:R-:W-:Y:S01]  /*8760*/  IMAD.U32 R3, RZ, RZ, UR38 ;  /* 0x00000026ff037e24 */ /* 0x000fe2000f8e00ff */
[----:B------:R-:W-:Y:S01]  /*8770*/  UIADD3 UR38, UR38, 0x1, URZ ;  /* 0x0000000126267890 */ /* 0x000fe2000fffe03f */
[----:B-----5:R-:W-:Y:S02]  /*8780*/  FADD.FTZ R9, R9, R4 ;  /* 0x0000000409097221 */ /* 0x020fe40000010000 */
[----:B------:R-:W0:Y:S01]  /*8790*/  SHFL.BFLY PT, R0, R7, 0x1, 0x1f ;  /* 0x0c201f0007007f89 */ /* 0x000e2200000e0000 */
[----:B------:R-:W-:Y:S01]  /*87a0*/  IMAD.MOV.U32 R4, RZ, RZ, RZ ;  /* 0x000000ffff047224 */ /* 0x000fe200078e00ff */
[----:B------:R-:W-:-:S03]  /*87b0*/  UISETP.NE.AND UP0, UPT, UR38, 0x2, UPT ;  /* 0x000000022600788c */ /* 0x000fc6000bf05270 */
        /* <DEDUP_REMOVED lines=12> */
[----:B------:R-:W0:Y:S08]  /*8880*/  @P1 MUFU.RCP R0, R11 ;  /* 0x0000000b00001308 */ /* 0x000e300000001000 */
        /* <DEDUP_REMOVED lines=9> */
[----:B------:R2:W0:Y:S01]  /*8920*/  @P2 MUFU.LG2 R12, R8 ;  /* 0x00000008000c2308 */ /* 0x0004220000000c00 */
        /* <DEDUP_REMOVED lines=11> */
[----:B------:R-:W-:Y:S01]  /*89e0*/  @P2 FMUL.FTZ R10, R13, 0.69314718246459960938 ;  /* 0x3f3172180d0a2820 */ /* 0x000fe20000410000 */
        /* <DEDUP_REMOVED lines=120> */
.L_x_7249:
        /* <DEDUP_REMOVED lines=10> */
[----:B------:R-:W1:Y:S01]  /*9210*/  SHFL.IDX PT, R6, R211, RZ, 0x1f ;  /* 0x00001fffd3067589 */ /* 0x000e6200000e0000 */
[----:B------:R-:W-:Y:S01]  /*9220*/  IMAD R9, R210, 0x40, R17 ;  /* 0x00000040d2097824 */ /* 0x000fe200078e0211 */
[----:B------:R-:W-:Y:S01]  /*9230*/  F2FP.BF16.F32.PACK_AB R120, R121, R120 ;  /* 0x000000787978723e */ /* 0x000fe200000010ff */
[----:B------:R-:W-:-:S04]  /*9240*/  USHF.R.S32.HI UR12, URZ, 0x1f, UR45 ;  /* 0x0000001f3f0c7899 */ /* 0x000fc8000801142d */
[----:B------:R-:W-:Y:S01]  /*9250*/  BAR.SYNC.DEFER_BLOCKING 0x1, 0x100 ;  /* 0x0044000000007b1d */ /* 0x000fe20000010000 */
[----:B------:R-:W-:Y:S01]  /*9260*/  F2FP.BF16.F32.PACK_AB R121, R156, R154 ;  /* 0x0000009a9c79723e */ /* 0x000fe200000010ff */
[----:B------:R-:W-:Y:S01]  /*9270*/  USHF.R.S32.HI UR13, URZ, 0x1f, UR43 ;  /* 0x0000001f3f0d7899 */ /* 0x000fe2000801142b */
        /* <DEDUP_REMOVED lines=10> */
[----:B-1----:R-:W-:Y:S01]  /*9320*/  ISETP.NE.AND P0, PT, R6, RZ, PT ;  /* 0x000000ff0600720c */ /* 0x002fe20003f05270 */
[----:B------:R-:W-:Y:S01]  /*9330*/  IMAD.U32 R96, RZ, RZ, UR6 ;  /* 0x00000006ff607e24 */ /* 0x000fe2000f8e00ff */
[----:B------:R-:W-:Y:S01]  /*9340*/  F2FP.BF16.F32.PACK_AB R146, R149, R148 ;  /* 0x000000949592723e */ /* 0x000fe200000010ff */
[----:B------:R-:W-:Y:S01]  /*9350*/  IMAD.U32 R97, RZ, RZ, UR7 ;  /* 0x00000007ff617e24 */ /* 0x000fe2000f8e00ff */
[----:B------:R-:W-:Y:S01]  /*9360*/  F2FP.BF16.F32.PACK_AB R147, R151, R150 ;  /* 0x000000969793723e */ /* 0x000fe200000010ff */
[----:B------:R-:W-:-:S04]  /*9370*/  IMAD.WIDE R4, R215, 0x2, R96 ;  /* 0x00000002d7047825 */ /* 0x000fc800078e0260 */
[----:B------:R-:W-:Y:S01]  /*9380*/  IMAD.WIDE R96, R9, 0x2, R96 ;  /* 0x0000000209607825 */ /* 0x000fe200078e0260 */
[C---:B------:R-:W-:Y:S02]  /*9390*/  IADD3 R45, P2, R4.reuse, 0x20, RZ ;  /* 0x00000020042d7810 */ /* 0x040fe40007f5e0ff */
[C---:B------:R-:W-:Y:S02]  /*93a0*/  IADD3 R49, P3, R4.reuse, 0x40, RZ ;  /* 0x0000004004317810 */ /* 0x040fe40007f7e0ff */
[----:B------:R-:W-:Y:S01]  /*93b0*/  LOP3.LUT R12, R45, 0x380, RZ, 0xc0, !PT ;  /* 0x000003802d0c7812 */ /* 0x000fe200078ec0ff */
[--C-:B------:R-:W-:Y:S01]  /*93c0*/  IMAD.X R131, RZ, RZ, R5.reuse, P2 ;  /* 0x000000ffff837224 */ /* 0x100fe200010e0605 */
[C---:B------:R-:W-:Y:S01]  /*93d0*/  IADD3 R61, P5, R4.reuse, 0x2000, RZ ;  /* 0x00002000043d7810 */ /* 0x040fe20007fbe0ff */
[----:B------:R-:W-:Y:S01]  /*93e0*/  IMAD.X R13, RZ, RZ, R5, P3 ;  /* 0x000000ffff0d7224 */ /* 0x000fe200018e0605 */
[----:B------:R-:W-:Y:S02]  /*93f0*/  LOP3.LUT R14, R49, 0x380, RZ, 0xc0, !PT ;  /* 0x00000380310e7812 */ /* 0x000fe400078ec0ff */
[----:B------:R-:W-:-:S02]  /*9400*/  IADD3 R53, P4, R4, 0x60, RZ ;  /* 0x0000006004357810 */ /* 0x000fc40007f9e0ff */
[----:B------:R-:W-:Y:S02]  /*9410*/  SHF.R.U64 R12, R12, 0x3, RZ ;  /* 0x000000030c0c7819 */ /* 0x000fe400000012ff */
[----:B------:R-:W-:Y:S01]  /*9420*/  IADD3.X R25, RZ, R5, RZ, P5, !PT ;  /* 0x00000005ff197210 */ /* 0x000fe20002ffe4ff */
[--C-:B------:R-:W-:Y:S01]  /*9430*/  IMAD.X R15, RZ, RZ, R5.reuse, P4 ;  /* 0x000000ffff0f7224 */ /* 0x100fe200020e0605 */
[----:B------:R-:W-:Y:S02]  /*9440*/  SHF.R.U64 R14, R14, 0x3, RZ ;  /* 0x000000030e0e7819 */ /* 0x000fe400000012ff */
[----:B------:R-:W-:Y:S02]  /*9450*/  IADD3 R36, P5, R4, 0x4040, RZ ;  /* 0x0000404004247810 */ /* 0x000fe40007fbe0ff */
[----:B------:R-:W-:Y:S02]  /*9460*/  LOP3.LUT R130, R12, R45, RZ, 0x3c, !PT ;  /* 0x0000002d0c827212 */ /* 0x000fe400078e3cff */
[----:B------:R-:W-:Y:S01]  /*9470*/  IADD3 R37, P4, R4, 0x4020, RZ ;  /* 0x0000402004257810 */ /* 0x000fe20007f9e0ff */
[----:B------:R-:W-:Y:S01]  /*9480*/  IMAD.X R109, RZ, RZ, R5, P5 ;  /* 0x000000ffff6d7224 */ /* 0x000fe200028e0605 */
[----:B------:R-:W-:-:S02]  /*9490*/  LOP3.LUT R12, R14, R49, RZ, 0x3c, !PT ;  /* 0x000000310e0c7212 */ /* 0x000fc400078e3cff */
[----:B------:R-:W-:Y:S01]  /*94a0*/  LOP3.LUT R49, R36, 0x380, RZ, 0xc0, !PT ;  /* 0x0000038024317812 */ /* 0x000fe200078ec0ff */
[--C-:B------:R-:W-:Y:S01]  /*94b0*/  IMAD.X R105, RZ, RZ, R5.reuse, P4 ;  /* 0x000000ffff697224 */ /* 0x100fe200020e0605 */
[C---:B------:R-:W-:Y:S02]  /*94c0*/  IADD3 R65, P6, R4.reuse, 0x2020, RZ ;  /* 0x0000202004417810 */ /* 0x040fe40007fde0ff */
[----:B------:R-:W-:Y:S02]  /*94d0*/  SHF.R.U64 R49, R49, 0x3, RZ ;  /* 0x0000000331317819 */ /* 0x000fe400000012ff */
[C---:B------:R-:W-:Y:S01]  /*94e0*/  IADD3 R10, P4, R4.reuse, 0x6060, RZ ;  /* 0x00006060040a7810 */ /* 0x040fe20007f9e0ff */
[----:B------:R-:W-:Y:S01]  /*94f0*/  IMAD.X R29, RZ, RZ, R5, P6 ;  /* 0x000000ffff1d7224 */ /* 0x000fe200030e0605 */
[----:B------:R-:W-:Y:S02]  /*9500*/  IADD3 R69, P1, R4, 0x2040, RZ ;  /* 0x0000204004457810 */ /* 0x000fe40007f3e0ff */
[----:B------:R-:W-:-:S02]  /*9510*/  LOP3.LUT R108, R49, R36, RZ, 0x3c, !PT ;  /* 0x00000024316c7212 */ /* 0x000fc400078e3cff */
[----:B------:R-:W-:Y:S01]  /*9520*/  IADD3 R33, P6, R4, 0x4060, RZ ;  /* 0x0000406004217810 */ /* 0x000fe20007fde0ff */
[--C-:B------:R-:W-:Y:S01]  /*9530*/  IMAD.X R41, RZ, RZ, R5.reuse, P1 ;  /* 0x000000ffff297224 */ /* 0x100fe200008e0605 */
[----:B------:R-:W-:Y:S02]  /*9540*/  LOP3.LUT R49, R10, 0x380, RZ, 0xc0, !PT ;  /* 0x000003800a317812 */ /* 0x000fe400078ec0ff */
[C---:B------:R-:W-:Y:S01]  /*9550*/  IADD3 R73, P2, R4.reuse, 0x2060, RZ ;  /* 0x0000206004497810 */ /* 0x040fe20007f5e0ff */
[--C-:B------:R-:W-:Y:S01]  /*9560*/  IMAD.X R119, RZ, RZ, R5.reuse, P6 ;  /* 0x000000ffff777224 */ /* 0x100fe200030e0605 */
[----:B------:R-:W-:Y:S02]  /*9570*/  IADD3 R6, P1, R4, 0x6000, RZ ;  /* 0x0000600004067810 */ /* 0x000fe40007f3e0ff */
[----:B------:R-:W-:Y:S01]  /*9580*/  LOP3.LUT R24, R53, 0x380, RZ, 0xc0, !PT ;  /* 0x0000038035187812 */ /* 0x000fe200078ec0ff */
[----:B------:R-:W-:Y:S01]  /*9590*/  IMAD.X R57, RZ, RZ, R5, P2 ;  /* 0x000000ffff397224 */ /* 0x000fe200010e0605 */
[----:B------:R-:W-:-:S02]  /*95a0*/  LOP3.LUT R48, R33, 0x380, RZ, 0xc0, !PT ;  /* 0x0000038021307812 */ /* 0x000fc400078ec0ff */
[----:B------:R-:W-:Y:S02]  /*95b0*/  SHF.R.U64 R49, R49, 0x3, RZ ;  /* 0x0000000331317819 */ /* 0x000fe400000012ff */
[----:B------:R-:W-:Y:S02]  /*95c0*/  IADD3.X R123, RZ, R5, RZ, P1, !PT ;  /* 0x00000005ff7b7210 */ /* 0x000fe40000ffe4ff */
[----:B------:R-:W-:Y:S02]  /*95d0*/  SHF.R.U64 R24, R24, 0x3, RZ ;  /* 0x0000000318187819 */ /* 0x000fe400000012ff */
[----:B------:R-:W-:Y:S02]  /*95e0*/  LOP3.LUT R44, R73, 0x380, RZ, 0xc0, !PT ;  /* 0x00000380492c7812 */ /* 0x000fe400078ec0ff */
[----:B------:R-:W-:Y:S02]  /*95f0*/  SHF.R.U64 R48, R48, 0x3, RZ ;  /* 0x0000000330307819 */ /* 0x000fe400000012ff */
[----:B------:R-:W-:-:S02]  /*9600*/  LOP3.LUT R10, R49, R10, RZ, 0x3c, !PT ;  /* 0x0000000a310a7212 */ /* 0x000fc400078e3cff */
[----:B------:R-:W-:Y:S02]  /*9610*/  IADD3 R49, P1, R96, 0x4000, RZ ;  /* 0x0000400060317810 */ /* 0x000fe40007f3e0ff */
[C---:B------:R-:W-:Y:S02]  /*9620*/  IADD3 R32, P3, R4.reuse, 0x4000, RZ ;  /* 0x0000400004207810 */ /* 0x040fe40007f7e0ff */
[----:B------:R-:W-:Y:S02]  /*9630*/  LOP3.LUT R11, R4, 0x380, RZ, 0xc0, !PT ;  /* 0x00000380040b7812 */ /* 0x000fe400078ec0ff */
[----:B------:R-:W-:Y:S01]  /*9640*/  LOP3.LUT R14, R24, R53, RZ, 0x3c, !PT ;  /* 0x00000035180e7212 */ /* 0x000fe200078e3cff */
[----:B------:R-:W-:Y:S01]  /*9650*/  IMAD.X R101, RZ, RZ, R5, P3 ;  /* 0x000000ffff657224 */ /* 0x000fe200018e0605 */
[----:B------:R-:W-:Y:S02]  /*9660*/  SHF.R.U64 R44, R44, 0x3, RZ ;  /* 0x000000032c2c7819 */ /* 0x000fe400000012ff */
[----:B------:R-:W-:-:S02]  /*9670*/  LOP3.LUT R118, R48, R33, RZ, 0x3c, !PT ;  /* 0x0000002130767212 */ /* 0x000fc400078e3cff */
[----:B------:R-:W-:Y:S02]  /*9680*/  LOP3.LUT R24, R61, 0x380, RZ, 0xc0, !PT ;  /* 0x000003803d187812 */ /* 0x000fe400078ec0ff */
[----:B------:R-:W-:Y:S02]  /*9690*/  LOP3.LUT R28, R65, 0x380, RZ, 0xc0, !PT ;  /* 0x00000380411c7812 */ /* 0x000fe400078ec0ff */
[----:B------:R-:W-:Y:S02]  /*96a0*/  LOP3.LUT R48, R49, 0x380, RZ, 0xc0, !PT ;  /* 0x0000038031307812 */ /* 0x000fe400078ec0ff */
[C---:B------:R-:W-:Y:S02]  /*96b0*/  IADD3 R8, P2, R4.reuse, 0x6020, RZ ;  /* 0x0000602004087810 */ /* 0x040fe40007f5e0ff */
[----:B------:R-:W-:Y:S02]  /*96c0*/  IADD3 R20, P3, R4, 0x6040, RZ ;  /* 0x0000604004147810 */ /* 0x000fe40007f7e0ff */
[----:B------:R-:W-:Y:S01]  /*96d0*/  SHF.R.U64 R11, R11, 0x3, RZ ;  /* 0x000000030b0b7819 */ /* 0x000fe200000012ff */
[--C-:B------:R-:W-:Y:S01]  /*96e0*/  IMAD.X R127, RZ, RZ, R5.reuse, P2 ;  /* 0x000000ffff7f7224 */ /* 0x100fe200010e0605 */
[----:B------:R-:W-:Y:S01]  /*96f0*/  LOP3.LUT R56, R44, R73, RZ, 0x3c, !PT ;  /* 0x000000492c387212 */ /* 0x000fe200078e3cff */
[----:B------:R-:W-:Y:S01]  /*9700*/  IMAD.X R9, RZ, RZ, R5, P3 ;  /* 0x000000ffff097224 */ /* 0x000fe200018e0605 */
[----:B------:R-:W-:-:S02]  /*9710*/  SHF.R.U64 R24, R24, 0x3, RZ ;  /* 0x0000000318187819 */ /* 0x000fc400000012ff */
[----:B------:R-:W-:Y:S02]  /*9720*/  SHF.R.U64 R28, R28, 0x3, RZ ;  /* 0x000000031c1c7819 */ /* 0x000fe400000012ff */
[----:B------:R-:W-:Y:S02]  /*9730*/  LOP3.LUT R44, R37, 0x380, RZ, 0xc0, !PT ;  /* 0x00000380252c7812 */ /* 0x000fe400078ec0ff */
[----:B------:R-:W-:Y:S02]  /*9740*/  SHF.R.U64 R48, R48, 0x3, RZ ;  /* 0x0000000330307819 */ /* 0x000fe400000012ff */
[----:B------:R-:W-:Y:S02]  /*9750*/  LOP3.LUT R45, R32, 0x380, RZ, 0xc0, !PT ;  /* 0x00000380202d7812 */ /* 0x000fe400078ec0ff */
[----:B------:R-:W-:Y:S01]  /*9760*/  LOP3.LUT R4, R11, R4, RZ, 0x3c, !PT ;  /* 0x000000040b047212 */ /* 0x000fe200078e3cff */
[----:B------:R-:W-:Y:S01]  /*9770*/  IMAD.X R11, RZ, RZ, R5, P4 ;  /* 0x000000ffff0b7224 */ /* 0x000fe200020e0605 */
[----:B------:R-:W-:-:S02]  /*9780*/  LOP3.LUT R24, R24, R61, RZ, 0x3c, !PT ;  /* 0x0000003d18187212 */ /* 0x000fc400078e3cff */
[----:B------:R-:W-:Y:S02]  /*9790*/  LOP3.LUT R28, R28, R65, RZ, 0x3c, !PT ;  /* 0x000000411c1c7212 */ /* 0x000fe400078e3cff */
[----:B------:R-:W-:Y:S02]  /*97a0*/  SHF.R.U64 R44, R44, 0x3, RZ ;  /* 0x000000032c2c7819 */ /* 0x000fe400000012ff */
[----:B------:R-:W-:Y:S02]  /*97b0*/  LOP3.LUT R48, R48, R49, RZ, 0x3c, !PT ;  /* 0x0000003130307212 */ /* 0x000fe400078e3cff */
[----:B------:R-:W-:Y:S02]  /*97c0*/  SHF.R.U64 R45, R45, 0x3, RZ ;  /* 0x000000032d2d7819 */ /* 0x000fe400000012ff */
[C---:B------:R-:W-:Y:S02]  /*97d0*/  IADD3 R65, P4, R96.reuse, 0x1000, RZ ;  /* 0x0000100060417810 */ /* 0x040fe40007f9e0ff */
[----:B------:R-:W-:-:S02]  /*97e0*/  IADD3 R61, P3, R96, 0x2000, RZ ;  /* 0x00002000603d7810 */ /* 0x000fc40007f7e0ff */
[C---:B------:R-:W-:Y:S02]  /*97f0*/  IADD3 R53, P2, R96.reuse, 0x3000, RZ ;  /* 0x0000300060357810 */ /* 0x040fe40007f5e0ff */
[----:B------:R-:W-:Y:S02]  /*9800*/  IADD3 R49, P6, R96, 0x5000, RZ ;  /* 0x0000500060317810 */ /* 0x000fe40007fde0ff */
[----:B------:R-:W-:Y:S02]  /*9810*/  LOP3.LUT R104, R44, R37, RZ, 0x3c, !PT ;  /* 0x000000252c687212 */ /* 0x000fe400078e3cff */
[----:B------:R-:W-:Y:S02]  /*9820*/  LOP3.LUT R100, R45, R32, RZ, 0x3c, !PT ;  /* 0x000000202d647212 */ /* 0x000fe400078e3cff */
[----:B------:R-:W-:Y:S02]  /*9830*/  LOP3.LUT R37, R8, 0x380, RZ, 0xc0, !PT ;  /* 0x0000038008257812 */ /* 0x000fe400078ec0ff */
[----:B------:R-:W-:-:S02]  /*9840*/  LOP3.LUT R64, R65, 0x380, RZ, 0xc0, !PT ;  /* 0x0000038041407812 */ /* 0x000fc400078ec0ff */
[----:B------:R-:W-:Y:S02]  /*9850*/  LOP3.LUT R60, R61, 0x380, RZ, 0xc0, !PT ;  /* 0x000003803d3c7812 */ /* 0x000fe400078ec0ff */
        /* <DEDUP_REMOVED lines=19> */
[----:B------:R-:W-:Y:S01]  /*9990*/  IMAD.X R53, RZ, RZ, R97, P2 ;  /* 0x000000ffff357224 */ /* 0x000fe200010e0661 */
[----:B------:R-:W-:-:S02]  /*99a0*/  LOP3.LUT R44, R44, R49, RZ, 0x3c, !PT ;  /* 0x000000312c2c7212 */ /* 0x000fc400078e3cff */
[----:B------:R-:W-:Y:S02]  /*99b0*/  MOV R73, R4 ;  /* 0x0000000400497202 */ /* 0x000fe40000000f00 */
[----:B------:R-:W-:Y:S02]  /*99c0*/  LOP3.LUT R40, R40, R69, RZ, 0x3c, !PT ;  /* 0x0000004528287212 */ /* 0x000fe400078e3cff */
[----:B------:R-:W-:Y:S02]  /*99d0*/  LOP3.LUT R122, R33, R6, RZ, 0x3c, !PT ;  /* 0x00000006217a7212 */ /* 0x000fe400078e3cff */
[----:B------:R-:W-:Y:S02]  /*99e0*/  LOP3.LUT R8, R45, R20, RZ, 0x3c, !PT ;  /* 0x000000142d087212 */ /* 0x000fe400078e3cff */
[----:B------:R-:W-:Y:S02]  /*99f0*/  F2FP.BF16.F32.PACK_AB R4, R21, R195 ;  /* 0x000000c31504723e */ /* 0x000fe400000010ff */
[----:B------:R-:W-:-:S02]  /*9a00*/  IADD3.X R49, RZ, R97, RZ, P1, !PT ;  /* 0x00000061ff317210 */ /* 0x000fc40000ffe4ff */
[C---:B------:R-:W-:Y:S02]  /*9a10*/  IADD3 R45, P5, R96.reuse, 0x6000, RZ ;  /* 0x00006000602d7810 */ /* 0x040fe40007fbe0ff */
[C---:B------:R-:W-:Y:S02]  /*9a20*/  IADD3 R37, P4, R96.reuse, 0x7000, RZ ;  /* 0x0000700060257810 */ /* 0x040fe40007f9e0ff */
[C---:B------:R-:W-:Y:S02]  /*9a30*/  IADD3 R33, P3, R96.reuse, 0x8000, RZ ;  /* 0x0000800060217810 */ /* 0x040fe40007f7e0ff */
[C---:B------:R-:W-:Y:S02]  /*9a40*/  IADD3 R69, P2, R96.reuse, 0x9000, RZ ;  /* 0x0000900060457810 */ /* 0x040fe40007f5e0ff */
[----:B------:R-:W-:Y:S02]  /*9a50*/  IADD3 R21, P1, R96, 0xa000, RZ ;  /* 0x0000a00060157810 */ /* 0x000fe40007f3e0ff */
[----:B------:R-:W-:-:S02]  /*9a60*/  F2FP.BF16.F32.PACK_AB R6, R7, R192 ;  /* 0x000000c00706723e */ /* 0x000fc400000010ff */
[----:B------:R-:W-:Y:S02]  /*9a70*/  F2FP.BF16.F32.PACK_AB R5, R27, R26 ;  /* 0x0000001a1b05723e */ /* 0x000fe400000010ff */
[----:B------:R-:W-:Y:S02]  /*9a80*/  F2FP.BF16.F32.PACK_AB R7, R31, R30 ;  /* 0x0000001e1f07723e */ /* 0x000fe400000010ff */
[----:B------:R-:W-:Y:S02]  /*9a90*/  LOP3.LUT R36, R45, 0x380, RZ, 0xc0, !PT ;  /* 0x000003802d247812 */ /* 0x000fe400078ec0ff */
[----:B------:R-:W-:Y:S01]  /*9aa0*/  LOP3.LUT R32, R37, 0x380, RZ, 0xc0, !PT ;  /* 0x0000038025207812 */ /* 0x000fe200078ec0ff */
[----:B------:R0:W-:Y:S01]  /*9ab0*/  STSM.16.M88.4 [R73], R4 ;  /* 0x0000000449007844 */ /* 0x0001e20000000200 */
[----:B------:R-:W-:Y:S02]  /*9ac0*/  LOP3.LUT R20, R33, 0x380, RZ, 0xc0, !PT ;  /* 0x0000038021147812 */ /* 0x000fe400078ec0ff */
[----:B------:R-:W-:-:S02]  /*9ad0*/  LOP3.LUT R68, R69, 0x380, RZ, 0xc0, !PT ;  /* 0x0000038045447812 */ /* 0x000fc400078ec0ff */
[----:B------:R-:W-:Y:S02]  /*9ae0*/  LOP3.LUT R72, R21, 0x380, RZ, 0xc0, !PT ;  /* 0x0000038015487812 */ /* 0x000fe400078ec0ff */
[----:B------:R-:W-:Y:S02]  /*9af0*/  SHF.R.U64 R36, R36, 0x3, RZ ;  /* 0x0000000324247819 */ /* 0x000fe400000012ff */
[----:B------:R-:W-:Y:S02]  /*9b00*/  SHF.R.U64 R32, R32, 0x3, RZ ;  /* 0x0000000320207819 */ /* 0x000fe400000012ff */
[----:B------:R-:W-:Y:S02]  /*9b10*/  SHF.R.U64 R20, R20, 0x3, RZ ;  /* 0x0000000314147819 */ /* 0x000fe400000012ff */
[----:B------:R-:W-:Y:S02]  /*9b20*/  SHF.R.U64 R68, R68, 0x3, RZ ;  /* 0x0000000344447819 */ /* 0x000fe400000012ff */
[----:B------:R-:W-:Y:S01]  /*9b30*/  SHF.R.U64 R72, R72, 0x3, RZ ;  /* 0x0000000348487819 */ /* 0x000fe200000012ff */
[----:B0-----:R-:W-:Y:S01]  /*9b40*/  IMAD.X R73, RZ, RZ, R97, P1 ;  /* 0x000000ffff497224 */ /* 0x001fe200008e0661 */
[----:B------:R-:W-:-:S02]  /*9b50*/  LOP3.LUT R5, R96, 0x380, RZ, 0xc0, !PT ;  /* 0x0000038060057812 */ /* 0x000fc400078ec0ff */
[----:B------:R-:W-:Y:S01]  /*9b60*/  LOP3.LUT R36, R36, R45, RZ, 0x3c, !PT ;  /* 0x0000002d24247212 */ /* 0x000fe200078e3cff */
[--C-:B------:R-:W-:Y:S01]  /*9b70*/  IMAD.X R45, RZ, RZ, R97.reuse, P6 ;  /* 0x000000ffff2d7224 */ /* 0x100fe200030e0661 */
        /* <DEDUP_REMOVED lines=14> */
[----:B------:R-:W-:Y:S02]  /*9c60*/  LOP3.LUT R96, R5, R96, RZ, 0x3c, !PT ;  /* 0x0000006005607212 */ /* 0x000fe400078e3cff */
[----:B------:R-:W-:-:S02]  /*9c70*/  MOV R26, R130 ;  /* 0x00000082001a7202 */ /* 0x000fc40000000f00 */
[----:B------:R-:W-:Y:S02]  /*9c80*/  F2FP.BF16.F32.PACK_AB R4, R206, R208 ;  /* 0x000000d0ce04723e */ /* 0x000fe400000010ff */
[----:B------:R-:W-:Y:S02]  /*9c90*/  F2FP.BF16.F32.PACK_AB R5, R35, R34 ;  /* 0x000000222305723e */ /* 0x000fe400000010ff */
[----:B------:R-:W-:Y:S02]  /*9ca0*/  F2FP.BF16.F32.PACK_AB R6, R204, R207 ;  /* 0x000000cfcc06723e */ /* 0x000fe400000010ff */
[----:B------:R-:W-:Y:S02]  /*9cb0*/  F2FP.BF16.F32.PACK_AB R7, R39, R38 ;  /* 0x000000262707723e */ /* 0x000fe400000010ff */
[----:B------:R-:W-:Y:S02]  /*9cc0*/  MOV R34, R8 ;  /* 0x0000000800227202 */ /* 0x000fe40000000f00 */
        /* <DEDUP_REMOVED lines=13> */
[----:B------:R-:W-:Y:S02]  /*9da0*/  MOV R195, R24 ;  /* 0x0000001800c37202 */ /* 0x000fe40000000f00 */
[----:B0-----:R-:W-:Y:S01]  /*9db0*/  F2FP.BF16.F32.PACK_AB R4, R193, R197 ;  /* 0x000000c5c104723e */ /* 0x001fe200000010ff */
[----:B------:R-:W-:Y:S01]  /*9dc0*/  STSM.16.M88.4 [R192], R12 ;  /* 0x0000000cc0007844 */ /* 0x000fe20000000200 */
[----:B------:R-:W-:-:S02]  /*9dd0*/  F2FP.BF16.F32.PACK_AB R5, R59, R58 ;  /* 0x0000003a3b05723e */ /* 0x000fc400000010ff */
[----:B------:R-:W-:Y:S02]  /*9de0*/  F2FP.BF16.F32.PACK_AB R6, R183, R194 ;  /* 0x000000c2b706723e */ /* 0x000fe400000010ff */
[----:B------:R-:W-:Y:S02]  /*9df0*/  F2FP.BF16.F32.PACK_AB R7, R63, R62 ;  /* 0x0000003e3f07723e */ /* 0x000fe400000010ff */
[----:B------:R-:W-:Y:S02]  /*9e00*/  MOV R213, R28 ;  /* 0x0000001c00d57202 */ /* 0x000fe40000000f00 */
[----:B------:R-:W-:Y:S01]  /*9e10*/  F2FP.BF16.F32.PACK_AB R24, R181, R191 ;  /* 0x000000bfb518723e */ /* 0x000fe200000010ff */
[----:B------:R-:W-:Y:S01]  /*9e20*/  STSM.16.M88.4 [R195], R4 ;  /* 0x00000004c3007844 */ /* 0x000fe20000000200 */
[----:B------:R-:W-:Y:S02]  /*9e30*/  F2FP.BF16.F32.PACK_AB R25, R67, R66 ;  /* 0x000000424319723e */ /* 0x000fe400000010ff */
[----:B------:R-:W-:-:S02]  /*9e40*/  F2FP.BF16.F32.PACK_AB R26, R179, R182 ;  /* 0x000000b6b31a723e */ /* 0x000fc400000010ff */
[----:B------:R-:W-:Y:S02]  /*9e50*/  F2FP.BF16.F32.PACK_AB R27, R71, R70 ;  /* 0x00000046471b723e */ /* 0x000fe400000010ff */
[----:B------:R-:W-:Y:S02]  /*9e60*/  MOV R40, R40 ;  /* 0x0000002800287202 */ /* 0x000fe40000000f00 */
[----:B------:R-:W-:Y:S01]  /*9e70*/  F2FP.BF16.F32.PACK_AB R28, R177, R180 ;  /* 0x000000b4b11c723e */ /* 0x000fe200000010ff */
[----:B------:R-:W-:Y:S01]  /*9e80*/  STSM.16.M88.4 [R213], R24 ;  /* 0x00000018d5007844 */ /* 0x000fe20000000200 */
[----:B------:R-:W-:Y:S02]  /*9e90*/  F2FP.BF16.F32.PACK_AB R29, R75, R74 ;  /* 0x0000004a4b1d723e */ /* 0x000fe400000010ff */
[----:B------:R-:W-:Y:S02]  /*9ea0*/  F2FP.BF16.F32.PACK_AB R30, R175, R178 ;  /* 0x000000b2af1e723e */ /* 0x000fe400000010ff */
[----:B------:R-:W-:-:S02]  /*9eb0*/  F2FP.BF16.F32.PACK_AB R31, R79, R78 ;  /* 0x0000004e4f1f723e */ /* 0x000fc400000010ff */
[----:B------:R-:W-:Y:S02]  /*9ec0*/  MOV R130, R56 ;  /* 0x0000003800827202 */ /* 0x000fe40000000f00 */
[----:B------:R-:W-:Y:S01]  /*9ed0*/  F2FP.BF16.F32.PACK_AB R41, R83, R82 ;  /* 0x000000525329723e */ /* 0x000fe200000010ff */
[----:B------:R0:W-:Y:S01]  /*9ee0*/  STSM.16.M88.4 [R40], R28 ;  /* 0x0000001c28007844 */ /* 0x0001e20000000200 */
[----:B------:R-:W-:Y:S02]  /*9ef0*/  F2FP.BF16.F32.PACK_AB R42, R171, R174 ;  /* 0x000000aeab2a723e */ /* 0x000fe400000010ff */
[----:B------:R-:W-:Y:S02]  /*9f00*/  F2FP.BF16.F32.PACK_AB R43, R87, R86 ;  /* 0x00000056572b723e */ /* 0x000fe400000010ff */
[----:B------:R-:W-:Y:S02]  /*9f10*/  MOV R100, R100 ;  /* 0x0000006400647202 */ /* 0x000fe40000000f00 */
[----:B------:R-:W-:-:S02]  /*9f20*/  F2FP.BF16.F32.PACK_AB R56, R169, R172 ;  /* 0x000000aca938723e */ /* 0x000fc400000010ff */
[----:B------:R-:W-:Y:S02]  /*9f30*/  F2FP.BF16.F32.PACK_AB R57, R91, R90 ;  /* 0x0000005a5b39723e */ /* 0x000fe400000010ff */
[----:B------:R-:W-:Y:S02]  /*9f40*/  F2FP.BF16.F32.PACK_AB R58, R167, R170 ;  /* 0x000000aaa73a723e */ /* 0x000fe400000010ff */
[----:B------:R-:W-:Y:S02]  /*9f50*/  F2FP.BF16.F32.PACK_AB R59, R95, R94 ;  /* 0x0000005e5f3b723e */ /* 0x000fe400000010ff */
[----:B------:R-:W-:Y:S02]  /*9f60*/  MOV R104, R104 ;  /* 0x0000006800687202 */ /* 0x000fe40000000f00 */
[----:B0-----:R-:W-:Y:S02]  /*9f70*/  F2FP.BF16.F32.PACK_AB R40, R173, R176 ;  /* 0x000000b0ad28723e */ /* 0x001fe400000010ff */
[----:B------:R-:W-:-:S02]  /*9f80*/  F2FP.BF16.F32.PACK_AB R4, R165, R168 ;  /* 0x000000a8a504723e */ /* 0x000fc400000010ff */
[----:B------:R-:W-:Y:S01]  /*9f90*/  F2FP.BF16.F32.PACK_AB R5, R99, R98 ;  /* 0x000000626305723e */ /* 0x000fe200000010ff */
        /* <DEDUP_REMOVED lines=16> */
[----:B------:R-:W-:Y:S02]  /*a0a0*/  F2FP.BF16.F32.PACK_AB R15, R153, R112 ;  /* 0x00000070990f723e */ /* 0x000fe400000010ff */
[----:B------:R-:W-:Y:S02]  /*a0b0*/  F2FP.BF16.F32.PACK_AB R122, R125, R124 ;  /* 0x0000007c7d7a723e */ /* 0x000fe400000010ff */
[----:B------:R-:W-:Y:S01]  /*a0c0*/  F2FP.BF16.F32.PACK_AB R123, R158, R157 ;  /* 0x0000009d9e7b723e */ /* 0x000fe200000010ff */
[----:B------:R1:W-:Y:S01]  /*a0d0*/  STSM.16.M88.4 [R118], R12 ;  /* 0x0000000c76007844 */ /* 0x0003e20000000200 */
[----:B------:R-:W-:Y:S02]  /*a0e0*/  MOV R126, R126 ;  /* 0x0000007e007e7202 */ /* 0x000fe40000000f00 */
[----:B0-----:R-:W-:Y:S01]  /*a0f0*/  F2FP.BF16.F32.PACK_AB R130, R133, R132 ;  /* 0x000000848582723e */ /* 0x001fe200000010ff */
[----:B------:R1:W-:Y:S01]  /*a100*/  STSM.16.M88.4 [R101], R120 ;  /* 0x0000007865007844 */ /* 0x0003e20000000200 */
[----:B------:R-:W-:-:S02]  /*a110*/  F2FP.BF16.F32.PACK_AB R131, R135, R134 ;  /* 0x000000868783723e */ /* 0x000fc400000010ff */
[----:B------:R-:W-:Y:S02]  /*a120*/  LOP3.LUT R76, R77, 0x380, RZ, 0xc0, !PT ;  /* 0x000003804d4c7812 */ /* 0x000fe400078ec0ff */
[----:B------:R-:W-:Y:S01]  /*a130*/  LOP3.LUT R80, R81, 0x380, RZ, 0xc0, !PT ;  /* 0x0000038051507812 */ /* 0x000fe200078ec0ff */
[----:B------:R1:W-:Y:S01]  /*a140*/  STSM.16.M88.4 [R126], R128 ;  /* 0x000000807e007844 */ /* 0x0003e20000000200 */
[----:B------:R-:W-:Y:S02]  /*a150*/  LOP3.LUT R84, R85, 0x380, RZ, 0xc0, !PT ;  /* 0x0000038055547812 */ /* 0x000fe400078ec0ff */
[----:B------:R-:W-:Y:S01]  /*a160*/  LOP3.LUT R88, R89, 0x380, RZ, 0xc0, !PT ;  /* 0x0000038059587812 */ /* 0x000fe200078ec0ff */
[----:B------:R1:W-:Y:S01]  /*a170*/  STSM.16.M88.4 [R34], R136 ;  /* 0x0000008822007844 */ /* 0x0003e20000000200 */
[----:B------:R-:W-:Y:S02]  /*a180*/  LOP3.LUT R92, R93, 0x380, RZ, 0xc0, !PT ;  /* 0x000003805d5c7812 */ /* 0x000fe400078ec0ff */
[----:B------:R-:W-:Y:S01]  /*a190*/  SHF.R.U64 R76, R76, 0x3, RZ ;  /* 0x000000034c4c7819 */ /* 0x000fe200000012ff */
[----:B------:R1:W-:Y:S01]  /*a1a0*/  STSM.16.M88.4 [R35], R144 ;  /* 0x0000009023007844 */ /* 0x0003e20000000200 */
        /* <DEDUP_REMOVED lines=36> */
[C---:B------:R-:W-:Y:S02]  /*a3f0*/  IADD3 R7, -R4.reuse, RZ, RZ ;  /* 0x000000ff04077210 */ /* 0x040fe40007ffe1ff */
[----:B------:R-:W-:Y:S02]  /*a400*/  SHF.R.S32.HI R5, RZ, 0x1f, R4 ;  /* 0x0000001fff057819 */ /* 0x000fe40000011404 */
[----:B------:R-:W-:Y:S01]  /*a410*/  IADD3 R4, P0, R4, UR6, RZ ;  /* 0x0000000604047c10 */ /* 0x000fe2000ff1e0ff */
[C---:B------:R-:W-:Y:S02]  /*a420*/  IMAD R7, R8.reuse, R7, R10 ;  /* 0x0000000708077224 */ /* 0x040fe400078e020a */
[----:B------:R-:W-:Y:S02]  /*a430*/  IMAD.U32 R10, RZ, RZ, UR8 ;  /* 0x00000008ff0a7e24 */ /* 0x000fe4000f8e00ff */
[----:B------:R-:W-:Y:S01]  /*a440*/  IMAD R8, R8, UR5, RZ ;  /* 0x0000000508087c24 */ /* 0x000fe2000f8e02ff */
[----:B------:R-:W-:-:S02]  /*a450*/  SHF.R.S32.HI R6, RZ, 0x1f, R7 ;  /* 0x0000001fff067819 */ /* 0x000fc40000011407 */
        /* <DEDUP_REMOVED lines=19> */
.L_x_7298:
        /* <DEDUP_REMOVED lines=20> */
[----:B------:R-:W0:Y:S01]  /*a6d0*/  @P2 LDC R9, c[0x0][0xbec] ;  /* 0x0002fb00ff092b82 */ /* 0x000e220000000800 */
[----:B------:R-:W-:Y:S01]  /*a6e0*/  SHF.L.U32 R3, R3, 0x2, RZ ;  /* 0x0000000203037819 */ /* 0x000fe200000006ff */
[----:B------:R1:W5:Y:S01]  /*a6f0*/  LD.E.128 R4, desc[UR50][R20.64] ;  /* 0x0000003214047980 */ /* 0x000362000c101d00 */
[----:B------:R-:W-:-:S03]  /*a700*/  ISETP.GE.AND P0, PT, R188, UR10, PT ;  /* 0x0000000abc007c0c */ /* 0x000fc6000bf06270 */
[----:B------:R-:W5:Y:S02]  /*a710*/  LD.E.128 R68, desc[UR50][R68.64] ;  /* 0x0000003244447980 */ /* 0x000f64000c101d00 */
        /* <DEDUP_REMOVED lines=10> */
[----:B------:R-:W-:Y:S01]  /*a7c0*/  UIMAD.WIDE.U32 UR6, UR45, UR8, URZ ;  /* 0x000000082d0672a5 */ /* 0x000fe2000f8e003f */
[----:B------:R-:W-:Y:S01]  /*a7d0*/  IMAD.SHL.U32 R8, R8, 0x8, RZ ;  /* 0x0000000808087824 */ /* 0x000fe200078e00ff */
[----:B------:R-:W-:Y:S01]  /*a7e0*/  UIMAD UR5, UR45, UR9, UR5 ;  /* 0x000000092d0572a4 */ /* 0x000fe2000f8e0205 */
[----:B------:R-:W5:Y:S01]  /*a7f0*/  LD.E.128 R80, desc[UR50][R80.64] ;  /* 0x0000003250507980 */ /* 0x000f62000c101d00 */
[----:B------:R-:W-:Y:S01]  /*a800*/  IMAD.SHL.U32 R13, R0, 0x10, RZ ;  /* 0x00000010000d7824 */ /* 0x000fe200078e00ff */
[----:B------:R-:W-:Y:S01]  /*a810*/  ULDC.64 UR8, c[0x0][0xaf0] ;  /* 0x0002bc0000087ab9 */ /* 0x000fe20000000a00 */
[----:B0-----:R-:W-:Y:S01]  /*a820*/  @P2 IMAD.HI.U32 R0, R14, R9, RZ ;  /* 0x000000090e002227 */ /* 0x001fe200078e00ff */
        /* <DEDUP_REMOVED lines=14> */
[----:B------:R-:W-:Y:S01]  /*a910*/  MOV R9, UR7 ;  /* 0x0000000700097c02 */ /* 0x000fe20008000f00 */
[----:B------:R-:W-:Y:S01]  /*a920*/  IMAD.MOV R13, RZ, RZ, -R3 ;  /* 0x000000ffff0d7224 */ /* 0x000fe200078e0a03 */
[----:B------:R-:W-:Y:S01]  /*a930*/  ULDC.64 UR6, c[0x0][0xae0] ;  /* 0x0002b80000067ab9 */ /* 0x000fe20000000a00 */
        /* <DEDUP_REMOVED lines=12> */
[----:B-1----:R-:W-:Y:S01]  /*aa00*/  IMAD.SHL.U32 R21, R0, 0x20, RZ ;  /* 0x0000002000157824 */ /* 0x002fe200078e00ff */
        /* <DEDUP_REMOVED lines=23> */
[----:B0-----:R-:W-:Y:S01]  /*ab80*/  SYNCS.ARRIVE.TRANS64.RED.A1T0 RZ, [UR5], RZ ;  /* 0x000000ffffff79a7 */ /* 0x001fe20008100405 */
        /* <DEDUP_REMOVED lines=36> */
.L_x_7300:
[----:B------:R-:W-:Y:S05]  /*add0*/  BSYNC B1 ;  /* 0x0000000000017941 */ /* 0x000fea0003800000 */
.L_x_7299:
[----:B---3-5:R-:W-:Y:S01]  /*ade0*/  IADD3 R4, R28, 0x20, RZ ;  /* 0x000000201c047810 */ /* 0x028fe20007ffe0ff */
[----:B------:R4:W3:Y:S03]  /*adf0*/  SHFL.IDX PT, R7, R27, 0x1, 0x181f ;  /* 0x00381f001b077f89 */ /* 0x0008e600000e0000 */
        /* <DEDUP_REMOVED lines=19> */
[-C--:B------:R-:W-:Y:S02]  /*af30*/  @!P2 LEA.HI.X R13, R188, R7.reuse, R221, 0x1, P5 ;  /* 0x00000007bc0da211 */ /* 0x080fe400028f0cdd */
[-C--:B------:R-:W-:Y:S02]  /*af40*/  @!P0 LEA R14, P3, R186, R6.reuse, 0x1 ;  /* 0x00000006ba0e8211 */ /* 0x080fe400078608ff */
[CC--:B0-----:R-:W-:Y:S01]  /*af50*/  @!P1 LEA R4, P6, R187.reuse, R6.reuse, 0x1 ;  /* 0x00000006bb049211 */ /* 0x0c1fe200078c08ff */
[----:B------:R4:W-:Y:S01]  /*af60*/  @!P2 ST.E.128 desc[UR50][R12.64], R32 ;  /* 0x000000200c00a985 */ /* 0x0009e2000c101d32 */
[----:B------:R-:W-:Y:S02]  /*af70*/  @P4 LEA R20, P5, R214, R6, 0x1 ;  /* 0x00000006d6144211 */ /* 0x000fe400078a08ff */
[-C--:B------:R-:W-:Y:S02]  /*af80*/  @!P1 LEA.HI.X R5, R187, R7.reuse, R220, 0x1, P6 ;  /* 0x00000007bb059211 */ /* 0x080fe400030f0cdc */
[----:B------:R-:W-:-:S02]  /*af90*/  @!P0 LEA.HI.X R15, R186, R7, R219, 0x1, P3 ;  /* 0x00000007ba0f8211 */ /* 0x000fc400018f0cdb */
        /* <DEDUP_REMOVED lines=10> */
.L_x_7297:
[----:B------:R-:W0:Y:S01]  /*b040*/  LDC R10, c[0x0][0xbe8] ;  /* 0x0002fa00ff0a7b82 */ /* 0x000e220000000800 */
[----:B------:R-:W-:Y:S01]  /*b050*/  ISETP.GE.AND P2, PT, R216, 0x40, PT ;  /* 0x00000040d800780c */ /* 0x000fe20003f46270 */
[----:B------:R-:W-:Y:S01]  /*b060*/  ULDC UR12, c[0x0][0xac8] ;  /* 0x0002b200000c7ab9 */ /* 0x000fe20000000800 */
[----:B------:R-:W-:Y:S01]  /*b070*/  IMAD R0, R209, 0x20, R210 ;  /* 0x00000020d1007824 */ /* 0x000fe200078e02d2 */
[----:B------:R-:W-:Y:S01]  /*b080*/  ISETP.GE.AND P4, PT, R17, UR12, PT ;  /* 0x0000000c11007c0c */ /* 0x000fe2000bf86270 */
[----:B------:R-:W-:Y:S01]  /*b090*/  USHF.R.S32.HI UR8, URZ, 0x1f, UR45 ;  /* 0x0000001f3f087899 */ /* 0x000fe2000801142d */
[----:B------:R-:W-:Y:S01]  /*b0a0*/  ISETP.GE.AND P3, PT, R190, UR12, PT ;  /* 0x0000000cbe007c0c */ /* 0x000fe2000bf66270 */
[----:B------:R-:W-:Y:S01]  /*b0b0*/  USHF.R.S32.HI UR9, URZ, 0x1f, UR43 ;  /* 0x0000001f3f097899 */ /* 0x000fe2000801142b */
[----:B------:R-:W-:Y:S01]  /*b0c0*/  BSSY B1, `(.L_x_7302) ;  /* 0x0000031000017945 */ /* 0x000fe20003800000 */
[----:B------:R-:W-:Y:S01]  /*b0d0*/  ISETP.GE.AND P1, PT, R189, UR12, PT ;  /* 0x0000000cbd007c0c */ /* 0x000fe2000bf26270 */
[----:B------:R-:W-:Y:S01]  /*b0e0*/  VIADD R8, R0, UR44 ;  /* 0x0000002c00087c36 */ /* 0x000fe20008000000 */
        /* <DEDUP_REMOVED lines=11> */
[----:B--2---:R-:W-:-:S04]  /*b1a0*/  IADD3 R6, R7, -0x80, R6 ;  /* 0xffffff8007067810 */ /* 0x004fc80007ffe006 */
        /* <DEDUP_REMOVED lines=29> */
[----:B------:R-:W-:-:S04]  /*b380*/  LEA R6, P2, R4, UR6, 0x2 ;  /* 0x0000000604067c11 */ /* 0x000fc8000f8410ff */
[----:B------:R-:W-:-:S04]  /*b390*/  IADD3 R3, R5, R7, RZ ;  /* 0x0000000705037210 */ /* 0x000fc80007ffe0ff */
[----:B------:R-:W-:Y:S01]  /*b3a0*/  LEA.HI.X R7, R4, UR7, R3, 0x2, P2 ;  /* 0x0000000704077c11 */ /* 0x000fe200090f1403 */
[----:B------:R-:W-:-:S05]  /*b3b0*/  IMAD.MOV.U32 R3, RZ, RZ, -0x800000 ;  /* 0xff800000ff037424 */ /* 0x000fca00078e00ff */
[----:B------:R2:W-:Y:S02]  /*b3c0*/  STG.E desc[UR50][R6.64], R3 ;  /* 0x0000000306007986 */ /* 0x0005e4000c101932 */
.L_x_7303:
[----:B------:R-:W-:Y:S05]  /*b3d0*/  BSYNC B1 ;  /* 0x0000000000017941 */ /* 0x000fea0003800000 */
.L_x_7302:
        /* <DEDUP_REMOVED lines=28> */
[----:B------:R-:W-:Y:S01]  /*b5a0*/  MOV R4, UR6 ;  /* 0x0000000600047c02 */ /* 0x000fe20008000f00 */
[----:B------:R-:W-:Y:S01]  /*b5b0*/  ULDC.64 UR6, c[0x0][0xae0] ;  /* 0x0002b80000067ab9 */ /* 0x000fe20000000a00 */
[----:B------:R-:W-:Y:S01]  /*b5c0*/  SEL R6, RZ, 0xffffffff, P1 ;  /* 0xffffffffff067807 */ /* 0x000fe20000800000 */
        /* <DEDUP_REMOVED lines=17> */
[----:B------:R-:W-:Y:S02]  /*b6e0*/  VIADD R26, R210, UR44 ;  /* 0x0000002cd21a7c36 */ /* 0x000fe40008000000 */
[----:B------:R-:W-:Y:S02]  /*b6f0*/  IMAD R25, R10, UR5, RZ ;  /* 0x000000050a197c24 */ /* 0x000fe4000f8e02ff */
[C---:B------:R-:W-:Y:S01]  /*b700*/  IMAD R3, R7.reuse, UR7, R0 ;  /* 0x0000000707037c24 */ /* 0x040fe2000f8e0200 */
[----:B------:R-:W-:Y:S01]  /*b710*/  SEL R0, RZ, 0x80, P2 ;  /* 0x00000080ff007807 */ /* 0x000fe20001000000 */
[----:B------:R-:W-:Y:S01]  /*b720*/  IMAD.WIDE.U32 R4, R7, UR6, R4 ;  /* 0x0000000607047c25 */ /* 0x000fe2000f8e0004 */
[----:B------:R-:W-:Y:S01]  /*b730*/  SEL R7, RZ, 0x40, P0 ;  /* 0x00000040ff077807 */ /* 0x000fe20000000000 */
[----:B------:R-:W-:Y:S01]  /*b740*/  ULDC.64 UR6, c[0x0][0xa80] ;  /* 0x0002a00000067ab9 */ /* 0x000fe20000000a00 */
[----:B------:R-:W-:-:S02]  /*b750*/  ISETP.GE.AND P0, PT, R26, R25, PT ;  /* 0x000000191a00720c */ /* 0x000fc40003f06270 */
[----:B------:R-:W-:Y:S02]  /*b760*/  IADD3 R3, R5, R3, RZ ;  /* 0x0000000305037210 */ /* 0x000fe40007ffe0ff */
[----:B------:R-:W-:Y:S02]  /*b770*/  LEA R20, P1, R4, UR6, 0x1 ;  /* 0x0000000604147c11 */ /* 0x000fe4000f8208ff */
[----:B------:R-:W-:Y:S02]  /*b780*/  LOP3.LUT R21, R12, R7, RZ, 0xfc, !PT ;  /* 0x000000070c157212 */ /* 0x000fe400078efcff */
[----:B------:R-:W-:Y:S01]  /*b790*/  LEA.HI.X R3, R4, UR7, R3, 0x1, P1 ;  /* 0x0000000704037c11 */ /* 0x000fe200088f0c03 */
[----:B------:R0:W1:Y:S01]  /*b7a0*/  SHFL.IDX PT, R6, R20, RZ, 0x181f ;  /* 0x00181fff14067589 */ /* 0x00006200000e0000 */
[----:B------:R-:W-:-:S03]  /*b7b0*/  LOP3.LUT R24, R21, R0, RZ, 0xfc, !PT ;  /* 0x0000000015187212 */ /* 0x000fc600078efcff */
        /* <DEDUP_REMOVED lines=33> */
.L_x_7305:
[----:B------:R-:W-:Y:S05]  /*b9d0*/  BSYNC B1 ;  /* 0x0000000000017941 */ /* 0x000fea0003800000 */
.L_x_7304:
        /* <DEDUP_REMOVED lines=36> */
.L_x_7301:
[----:B------:R-:W-:Y:S05]  /*bc20*/  BSYNC B0 ;  /* 0x0000000000007941 */ /* 0x000fea0003800000 */
.L_x_7296:
[----:B------:R-:W-:Y:S02]  /*bc30*/  ULDC UR5, c[0x0][0xc38] ;  /* 0x00030e0000057ab9 */ /* 0x000fe40000000800 */
[----:B------:R-:W-:-:S06]  /*bc40*/  UISETP.GE.AND UP0, UPT, UR4, UR5, UPT ;  /* 0x000000050400728c */ /* 0x000fcc000bf06270 */
[----:B------:R-:W-:-:S13]  /*bc50*/  PLOP3.LUT P0, PT, PT, PT, UP0, 0x80, 0x0 ;  /* 0x000000000000781c */ /* 0x000fda0003f0f008 */
[----:B------:R-:W-:Y:S05]  /*bc60*/  @!P0 BRA `(.L_x_7306) ;  /* 0xffffff5000b08947 */ /* 0x000fea000383ffff */
[----:B------:R-:W-:Y:S05]  /*bc70*/  EXIT ;  /* 0x000000000000794d */ /* 0x000fea0003800000 */
.L_x_7244:
        /* <DEDUP_REMOVED lines=30> */
[----:B------:R-:W-:Y:S01]  /*be60*/  IMAD.MOV.U32 R22, RZ, RZ, 0x1 ;  /* 0x00000001ff167424 */ /* 0x000fe200078e00ff */
[C---:B------:R-:W-:Y:S01]  /*be70*/  LOP3.LUT R3, R8.reuse, 0x80, RZ, 0xfc, !PT ;  /* 0x0000008008037812 */ /* 0x040fe200078efcff */
[----:B------:R-:W-:Y:S01]  /*be80*/  IMAD.MOV.U32 R18, RZ, RZ, RZ ;  /* 0x000000ffff127224 */ /* 0x000fe200078e00ff */
[----:B------:R-:W-:Y:S01]  /*be90*/  LOP3.LUT R4, R8, 0xc0, RZ, 0xfc, !PT ;  /* 0x000000c008047812 */ /* 0x000fe200078efcff */
[----:B------:R-:W-:Y:S01]  /*bea0*/  UIMAD UR37, UR37, UR38, URZ ;  /* 0x00000026252572a4 */ /* 0x000fe2000f8e023f */
[----:B------:R-:W-:Y:S01]  /*beb0*/  ISETP.GE.AND P3, PT, R3, UR4, PT ;  /* 0x0000000403007c0c */ /* 0x000fe2000bf66270 */
[----:B------:R-:W-:Y:S01]  /*bec0*/  ULDC UR45, c[0x0][0xc] ;  /* 0x00000300002d7ab9 */ /* 0x000fe20000000800 */
[----:B------:R-:W-:Y:S01]  /*bed0*/  ISETP.GE.AND P2, PT, R4, UR4, PT ;  /* 0x0000000404007c0c */ /* 0x000fe2000bf46270 */
[----:B------:R-:W-:Y:S01]  /*bee0*/  ULOP3.LUT UR46, UR39, 0x2, URZ, 0xfc, !UPT ;  /* 0x00000002272e7892 */ /* 0x000fe2000f8efc3f */
[----:B------:R-:W-:-:S02]  /*bef0*/  SEL R3, RZ, 0xffffffff, P1 ;  /* 0xffffffffff037807 */ /* 0x000fc40000800000 */
[----:B------:R-:W-:Y:S02]  /*bf00*/  LOP3.LUT R5, R8, 0x180, RZ, 0xfc, !PT ;  /* 0x0000018008057812 */ /* 0x000fe400078efcff */
[----:B------:R-:W-:Y:S01]  /*bf10*/  @P1 LOP3.LUT R16, R16, 0x40, RZ, 0xfc, !PT ;  /* 0x0000004010101812 */ /* 0x000fe200078efcff */
[----:B------:R-:W-:Y:S01]  /*bf20*/  IMAD.SHL.U32 R3, R3, 0x2, RZ ;  /* 0x0000000203037824 */ /* 0x000fe200078e00ff */
[----:B------:R-:W-:Y:S02]  /*bf30*/  LOP3.LUT R6, R8, 0x1c0, RZ, 0xfc, !PT ;  /* 0x000001c008067812 */ /* 0x000fe400078efcff */
[----:B------:R-:W-:Y:S02]  /*bf40*/  LOP3.LUT R16, R16, 0xffffff7f, RZ, 0xc0, !PT ;  /* 0xffffff7f10107812 */ /* 0x000fe400078ec0ff */
[----:B------:R-:W-:Y:S02]  /*bf50*/  SEL R2, RZ, 0x1, P0 ;  /* 0x00000001ff027807 */ /* 0x000fe40000000000 */
[----:B------:R-:W-:-:S02]  /*bf60*/  @P0 LOP3.LUT R16, R16, 0x80, RZ, 0xfc, !PT ;  /* 0x0000008010100812 */ /* 0x000fc400078efcff */
[----:B------:R-:W-:Y:S02]  /*bf70*/  ISETP.GE.AND P1, PT, R5, UR4, PT ;  /* 0x0000000405007c0c */ /* 0x000fe4000bf26270 */
[----:B------:R-:W-:Y:S02]  /*bf80*/  LOP3.LUT R16, R16, 0xffffffdf, RZ, 0xc0, !PT ;  /* 0xffffffdf10107812 */ /* 0x000fe400078ec0ff */
[----:B------:R-:W-:Y:S02]  /*bf90*/  ISETP.GE.AND P0, PT, R6, UR4, PT ;  /* 0x0000000406007c0c */ /* 0x000fe4000bf06270 */
[----:B------:R-:W-:Y:S02]  /*bfa0*/  @P3 LOP3.LUT R16, R16, 0x20, RZ, 0xfc, !PT ;  /* 0x0000002010103812 */ /* 0x000fe400078efcff */
[----:B------:R-:W-:Y:S02]  /*bfb0*/  LOP3.LUT R5, R8, 0x100, RZ, 0xfc, !PT ;  /* 0x0000010008057812 */ /* 0x000fe400078efcff */
[----:B------:R-:W-:-:S02]  /*bfc0*/  LOP3.LUT R16, R16, 0xffffffef, RZ, 0xc0, !PT ;  /* 0xffffffef10107812 */ /* 0x000fc400078ec0ff */
[----:B------:R-:W-:Y:S02]  /*bfd0*/  LOP3.LUT R6, R8, 0x140, RZ, 0xfc, !PT ;  /* 0x0000014008067812 */ /* 0x000fe400078efcff */
[----:B------:R-:W-:Y:S02]  /*bfe0*/  LOP3.LUT R2, R3, 0x2, R2, 0xe2, !PT ;  /* 0x0000000203027812 */ /* 0x000fe400078ee202 */
[----:B------:R-:W-:Y:S02]  /*bff0*/  @P2 LOP3.LUT R16, R16, 0x10, RZ, 0xfc, !PT ;  /* 0x0000001010102812 */ /* 0x000fe400078efcff */
[----:B------:R-:W-:Y:S02]  /*c000*/  SEL R3, RZ, 0x4, P3 ;  /* 0x00000004ff037807 */ /* 0x000fe40001800000 */
[----:B------:R-:W-:Y:S02]  /*c010*/  SEL R4, RZ, 0x8, P2 ;  /* 0x00000008ff047807 */ /* 0x000fe40001000000 */
[----:B------:R-:W-:-:S02]  /*c020*/  ISETP.GE.AND P3, PT, R5, UR4, PT ;  /* 0x0000000405007c0c */ /* 0x000fc4000bf66270 */
[----:B------:R-:W-:Y:S01]  /*c030*/  ISETP.GE.AND P2, PT, R6, UR4, PT ;  /* 0x0000000406007c0c */ /* 0x000fe2000bf46270 */
[----:B------:R-:W-:Y:S01]  /*c040*/  ULDC.64 UR4, c[0x0][0x418] ;  /* 0x0001060000047ab9 */ /* 0x000fe20000000a00 */
[----:B------:R-:W-:Y:S01]  /*c050*/  LOP3.LUT R4, R4, R2, R3, 0xfe, !PT ;  /* 0x0000000204047212 */ /* 0x000fe200078efe03 */
[----:B------:R-:W-:Y:S01]  /*c060*/  UISETP.NE.U32.AND UP0, UPT, UR4, URZ, UPT ;  /* 0x0000003f0400728c */ /* 0x000fe2000bf05070 */
[----:B------:R-:W-:Y:S02]  /*c070*/  LOP3.LUT R3, R31, 0x1f8, RZ, 0xc0, !PT ;  /* 0x000001f81f037812 */ /* 0x000fe400078ec0ff */
        /* <DEDUP_REMOVED lines=24> */
[----:B------:R-:W-:-:S02]  /*c200*/  LOP3.LUT R4, R6, R4, R5, 0xfe, !PT ;  /* 0x0000000406047212 */ /* 0x000fc400078efe05 */
[----:B------:R-:W-:Y:S01]  /*c210*/  SEL R9, RZ, 0x80, P0 ;  /* 0x00000080ff097807 */ /* 0x000fe20000000000 */
[----:B------:R-:W-:Y:S01]  /*c220*/  ULEA.HI UR5, UR5, UR4, URZ, 0x6 ;  /* 0x0000000405057291 */ /* 0x000fe2000f8f303f */
[----:B------:R-:W-:Y:S02]  /*c230*/  ISETP.GE.AND P0, PT, R8, UR9, PT ;  /* 0x0000000908007c0c */ /* 0x000fe4000bf06270 */
[----:B------:R-:W-:Y:S01]  /*c240*/  LOP3.LUT R4, R4, R7, RZ, 0xfc, !PT ;  /* 0x0000000704047212 */ /* 0x000fe200078efcff */
[----:B------:R-:W-:Y:S01]  /*c250*/  USHF.R.S32.HI UR40, URZ, 0x6, UR5 ;  /* 0x000000063f287899 */ /* 0x000fe20008011405 */
[----:B------:R-:W-:Y:S02]  /*c260*/  LOP3.LUT R16, R16, 0xfffffffd, RZ, 0xc0, !PT ;  /* 0xfffffffd10107812 */ /* 0x000fe400078ec0ff */
[----:B------:R-:W-:Y:S02]  /*c270*/  LOP3.LUT R32, R4, R9, RZ, 0xfc, !PT ;  /* 0x0000000904207212 */ /* 0x000fe400078efcff */
[----:B------:R-:W-:-:S02]  /*c280*/  @P1 LOP3.LUT R16, R16, 0x2, RZ, 0xfc, !PT ;  /* 0x0000000210101812 */ /* 0x000fc400078efcff */
[----:B------:R-:W-:Y:S02]  /*c290*/  LOP3.LUT R28, R4, 0x40, RZ, 0xc0, !PT ;  /* 0x00000040041c7812 */ /* 0x000fe400078ec0ff */
[----:B------:R-:W-:Y:S02]  /*c2a0*/  LOP3.LUT R26, R32, 0x80, RZ, 0xc0, !PT ;  /* 0x00000080201a7812 */ /* 0x000fe400078ec0ff */
[----:B------:R-:W-:Y:S02]  /*c2b0*/  LOP3.LUT R16, R16, 0xffffefff, RZ, 0xc0, !PT ;  /* 0xffffefff10107812 */ /* 0x000fe400078ec0ff */
[----:B------:R-:W-:Y:S02]  /*c2c0*/  MOV R33, UR10 ;  /* 0x0000000a00217c02 */ /* 0x000fe40008000f00 */
[----:B------:R-:W-:Y:S02]  /*c2d0*/  SHF.R.U32.HI R28, RZ, 0x2, R28 ;  /* 0x00000002ff1c7819 */ /* 0x000fe4000001161c */
[----:B------:R-:W-:-:S02]  /*c2e0*/  SHF.R.U32.HI R26, RZ, 0x3, R26 ;  /* 0x00000003ff1a7819 */ /* 0x000fc4000001161a */
[----:B-1----:R-:W-:-:S07]  /*c2f0*/  @P0 LOP3.LUT R16, R16, 0x1000, RZ, 0xfc, !PT ;  /* 0x0000100010100812 */ /* 0x002fce00078efcff */
.L_x_7356:
        /* <DEDUP_REMOVED lines=22> */
.L_x_7308:
[----:B------:R-:W-:Y:S01]  /*c460*/  ULDC UR8, c[0x0][0xc54] ;  /* 0x0003150000087ab9 */ /* 0x000fe20000000800 */
[----:B------:R-:W-:Y:S01]  /*c470*/  UMOV UR6, UR7 ;  /* 0x0000000700067c82 */ /* 0x000fe20008000000 */
[----:B------:R-:W-:-:S11]  /*c480*/  UISETP.NE.AND UP0, UPT, UR8, 0x1, UPT ;  /* 0x000000010800788c */ /* 0x000fd6000bf05270 */
[----:B------:R-:W-:Y:S02]  /*c490*/  @UP0 ULDC.64 UR10, c[0x0][0xc58] ;  /* 0x00031600000a0ab9 */ /* 0x000fe40000000a00 */
[----:B------:R-:W-:-:S04]  /*c4a0*/  UIMAD.WIDE.U32 UR4, UR7, UR10, URZ ;  /* 0x0000000a070472a5 */ /* 0x000fc8000f8e003f */
[----:B------:R-:W-:-:S04]  /*c4b0*/  @UP0 USHF.R.U32.HI UR6, URZ, UR11, UR5 ;  /* 0x0000000b3f060299 */ /* 0x000fc80008011605 */
[----:B------:R-:W-:-:S12]  /*c4c0*/  UIMAD UR4, UR6, UR8, URZ ;  /* 0x00000008060472a4 */ /* 0x000fd8000f8e023f */
.L_x_7309:
        /* <DEDUP_REMOVED lines=34> */
[----:B------:R-:W-:-:S04]  /*c6f0*/  USHF.R.S32.HI UR4, URZ, 0x1f, UR6 ;  /* 0x0000001f3f047899 */ /* 0x000fc80008011406 */
[----:B------:R-:W-:-:S04]  /*c700*/  ULEA.HI UR4, UR4, UR6, URZ, 0x6 ;  /* 0x0000000604047291 */ /* 0x000fc8000f8f303f */
[----:B------:R-:W-:-:S04]  /*c710*/  USHF.R.S32.HI UR4, URZ, 0x6, UR4 ;  /* 0x000000063f047899 */ /* 0x000fc80008011404 */
        /* <DEDUP_REMOVED lines=21> */
.L_x_7311:
        /* <DEDUP_REMOVED lines=19> */
[----:B0----5:R-:W-:Y:S05]  /*c9a0*/  CALL.ABS.NOINC R2 ;  /* 0x0000000002007343 */ /* 0x021fea0003c00000 */
.L_x_7314:
[----:B------:R-:W-:Y:S05]  /*c9b0*/  BSYNC B6 ;  /* 0x0000000000067941 */ /* 0x000fea0003800000 */
.L_x_7313:
        /* <DEDUP_REMOVED lines=20> */
.L_x_7317:
[----:B------:R0:W1:Y:S01]  /*cb00*/  LDC.64 R2, c[0x4][R19] ;  /* 0x0100000013027b82 */ /* 0x0000620000000a00 */
[----:B------:R-:W-:Y:S01]  /*cb10*/  ULDC.64 UR6, c[0x4][0xf0] ;  /* 0x01003c0000067ab9 */ /* 0x000fe20000000a00 */
[----:B------:R-:W-:Y:S01]  /*cb20*/  ULDC.64 UR8, c[0x4][0xf8] ;  /* 0x01003e0000087ab9 */ /* 0x000fe20000000a00 */
[----:B------:R-:W-:Y:S01]  /*cb30*/  ULDC.64 UR4, c[0x4][0x50] ;  /* 0x0100140000047ab9 */ /* 0x000fe20000000a00 */
[----:B------:R-:W-:Y:S01]  /*cb40*/  MOV R4, UR6 ;  /* 0x0000000600047c02 */ /* 0x000fe20008000f00 */
[----:B------:R-:W-:Y:S01]  /*cb50*/  IMAD.U32 R5, RZ, RZ, UR7 ;  /* 0x00000007ff057e24 */ /* 0x000fe2000f8e00ff */
[----:B------:R-:W-:Y:S01]  /*cb60*/  MOV R12, 0x1 ;  /* 0x00000001000c7802 */ /* 0x000fe20000000f00 */
[----:B------:R-:W-:Y:S02]  /*cb70*/  IMAD.U32 R6, RZ, RZ, UR8 ;  /* 0x00000008ff067e24 */ /* 0x000fe4000f8e00ff */
[----:B------:R-:W-:Y:S02]  /*cb80*/  IMAD.U32 R7, RZ, RZ, UR9 ;  /* 0x00000009ff077e24 */ /* 0x000fe4000f8e00ff */
[----:B------:R-:W-:-:S02]  /*cb90*/  IMAD.U32 R10, RZ, RZ, UR4 ;  /* 0x00000004ff0a7e24 */ /* 0x000fc4000f8e00ff */
[----:B------:R-:W-:Y:S02]  /*cba0*/  IMAD.U32 R11, RZ, RZ, UR5 ;  /* 0x00000005ff0b7e24 */ /* 0x000fe4000f8e00ff */
[----:B------:R-:W-:Y:S02]  /*cbb0*/  IMAD.MOV.U32 R8, RZ, RZ, 0x70 ;  /* 0x00000070ff087424 */ /* 0x000fe400078e00ff */
[----:B0-----:R-:W-:-:S07]  /*cbc0*/  IMAD.MOV.U32 R13, RZ, RZ, RZ ;  /* 0x000000ffff0d7224 */ /* 0x001fce00078e00ff */
[----:B------:R-:W-:-:S07]  /*cbd0*/  LEPC R20, `(.L_x_7316) ;  /* 0x000000001014794e */ /* 0x000fce0000000000 */
[----:B-1----:R-:W-:Y:S05]  /*cbe0*/  CALL.ABS.NOINC R2 ;  /* 0x0000000002007343 */ /* 0x002fea0003c00000 */
.L_x_7316:
[----:B------:R-:W-:Y:S05]  /*cbf0*/  BSYNC B6 ;  /* 0x0000000000067941 */ /* 0x000fea0003800000 */
.L_x_7315:
        /* <DEDUP_REMOVED lines=12> */
[----:B------:R-:W-:Y:S01]  /*ccc0*/  IMAD.U32 R27, RZ, RZ, UR44 ;  /* 0x0000002cff1b7e24 */ /* 0x000fe2000f8e00ff */
[----:B------:R-:W-:Y:S01]  /*ccd0*/  UMOV UR5, 0xffffffff ;  /* 0xffffffff00057882 */ /* 0x000fe20000000000 */
[----:B------:R-:W-:-:S03]  /*cce0*/  IMAD.U32 R19, RZ, RZ, UR4 ;  /* 0x00000004ff137e24 */ /* 0x000fc6000f8e00ff */
[----:B------:R-:W-:Y:S01]  /*ccf0*/  LEA R27, R27, 0xffffffc0, 0x6 ;  /* 0xffffffc01b1b7811 */ /* 0x000fe200078e30ff */
[----:B------:R-:W-:Y:S06]  /*cd00*/  BRA.DIV UR5, `(.L_x_7318) ;  /* 0x00000032058c7947 */ /* 0x000fec000b800000 */
.L_x_7373:
        /* <DEDUP_REMOVED lines=8> */
[----:B--2---:R-:W-:-:S04]  /*cd90*/  SHF.L.U32 R8, R8, 0x4, RZ ;  /* 0x0000000408087819 */ /* 0x004fc800000006ff */
        /* <DEDUP_REMOVED lines=18> */
[----:B------:R-:W-:Y:S01]  /*cec0*/  IMAD.U32 R2, RZ, RZ, UR46 ;  /* 0x0000002eff027e24 */ /* 0x000fe2000f8e00ff */
[----:B------:R-:W-:-:S03]  /*ced0*/  IADD3 R0, -R9, RZ, RZ ;  /* 0x000000ff09007210 */ /* 0x000fc60007ffe1ff */
        /* <DEDUP_REMOVED lines=13> */
.L_x_7319:
[----:B------:R-:W-:Y:S01]  /*cfb0*/  IMAD R25, R18, 0x8, R17 ;  /* 0x0000000812197824 */ /* 0x000fe200078e0211 */
[----:B------:R-:W-:Y:S01]  /*cfc0*/  SHF.L.U32 R0, R22, 0x1f, RZ ;  /* 0x0000001f16007819 */ /* 0x000fe200000006ff */
[----:B------:R-:W-:Y:S03]  /*cfd0*/  BSSY B0, `(.L_x_7320) ;  /* 0x0000003000007945 */ /* 0x000fe60003800000 */
[----:B------:R-:W0:Y:S02]  /*cfe0*/  SYNCS.PHASECHK.TRANS64.TRYWAIT P0, [R25+URZ+0x28c40], R0 ;  /* 0x028c4000190075a7 */ /* 0x000e24000800017f */
[----:B0-----:R-:W-:Y:S05]  /*cff0*/  @!P0 BRA `(.L_x_7321) ;  /* 0x0000002c00fc8947 */ /* 0x001fea0003800000 */
.L_x_7374:
[----:B------:R-:W-:Y:S05]  /*d000*/  BSYNC B0 ;  /* 0x0000000000007941 */ /* 0x000fea0003800000 */
.L_x_7320:
        /* <DEDUP_REMOVED lines=12> */
[----:B------:R-:W-:Y:S01]  /*d0d0*/  IMAD R5, R4, UR4, RZ ;  /* 0x0000000404057c24 */ /* 0x000fe2000f8e02ff */
[----:B0-----:R-:W-:Y:S01]  /*d0e0*/  LEA R4, R18, R31, 0xc ;  /* 0x0000001f12047211 */ /* 0x001fe200078e60ff */
        /* <DEDUP_REMOVED lines=11> */
[----:B-1----:R-:W-:Y:S02]  /*d1a0*/  IMAD.SHL.U32 R6, R6, 0x8, RZ ;  /* 0x0000000806067824 */ /* 0x002fe400078e00ff */
[----:B------:R-:W-:Y:S02]  /*d1b0*/  LEA.HI.X R5, R2, UR5, R5, 0x1, P0 ;  /* 0x0000000502057c11 */ /* 0x000fe400080f0c05 */
[----:B------:R-:W-:Y:S02]  /*d1c0*/  ISETP.GE.AND P0, PT, R27, 0x1, PT ;  /* 0x000000011b00780c */ /* 0x000fe40003f06270 */
[----:B------:R-:W-:Y:S01]  /*d1d0*/  LOP3.LUT R6, R6, 0x38, RZ, 0xc0, !PT ;  /* 0x0000003806067812 */ /* 0x000fe200078ec0ff */
[----:B------:R-:W-:Y:S10]  /*d1e0*/  BRA.DIV UR4, `(.L_x_7322) ;  /* 0x0000002e04947947 */ /* 0x000ff4000b800000 */
        /* <DEDUP_REMOVED lines=12> */
[----:B-1----:R-:W-:Y:S01]  /*d2b0*/  @P0 IMAD.X R3, RZ, RZ, R2, P1 ;  /* 0x000000ffff030224 */ /* 0x002fe200008e0602 */
[----:B------:R-:W-:Y:S02]  /*d2c0*/  @P0 MOV R2, R14 ;  /* 0x0000000e00020202 */ /* 0x000fe40000000f00 */
        /* <DEDUP_REMOVED lines=11> */
.L_x_7384:
        /* <DEDUP_REMOVED lines=10> */
.L_x_7323:
        /* <DEDUP_REMOVED lines=11> */
.L_x_7324:
[----:B------:R-:W-:Y:S01]  /*d4d0*/  IADD3 R0, R17, 0x20400, RZ ;  /* 0x0002040011007810 */ /* 0x000fe20007ffe0ff */
        /* <DEDUP_REMOVED lines=22> */
.L_x_7326:
[----:B------:R-:W-:Y:S05]  /*d640*/  BSYNC B6 ;  /* 0x0000000000067941 */ /* 0x000fea0003800000 */
.L_x_7325:
[----:B------:R2:W5:Y:S01]  /*d650*/  LDL R8, [R1+0x8] ;  /* 0x0000080001087983 */ /* 0x0005620000100800 */
[----:B------:R-:W-:Y:S01]  /*d660*/  UISETP.NE.AND UP0, UPT, UR47, URZ, UPT ;  /* 0x0000003f2f00728c */ /* 0x000fe2000bf05270 */
[----:B------:R-:W-:Y:S01]  /*d670*/  IMAD.U32 R0, RZ, RZ, UR43 ;  /* 0x0000002bff007e24 */ /* 0x000fe2000f8e00ff */
[----:B------:R-:W-:Y:S01]  /*d680*/  LOP3.LUT P5, RZ, R16, 0x1000, RZ, 0xc0, !PT ;  /* 0x0000100010ff7812 */ /* 0x000fe200078ac0ff */
[----:B0-----:R-:W0:Y:S01]  /*d690*/  S2R R2, SR_TID.X ;  /* 0x0000000000027919 */ /* 0x001e220000002100 */
[----:B------:R-:W-:Y:S01]  /*d6a0*/  R2UR UR6, R23 ;  /* 0x00000000170672ca */ /* 0x000fe200000e0000 */
[----:B------:R-:W-:Y:S01]  /*d6b0*/  ULDC.64 UR8, c[0x0][0x2d8] ;  /* 0x0000b60000087ab9 */ /* 0x000fe20000000a00 */
[----:B------:R-:W-:-:S05]  /*d6c0*/  PLOP3.LUT P0, PT, PT, PT, UP0, 0x80, 0x0 ;  /* 0x000000000000781c */ /* 0x000fca0003f0f008 */
[----:B------:R-:W-:Y:S01]  /*d6d0*/  @UP0 ULDC UR4, c[0x0][0x44c] ;  /* 0x0001130000040ab9 */ /* 0x000fe20000000800 */
[----:B0-----:R-:W-:-:S05]  /*d6e0*/  IMAD.SHL.U32 R2, R2, 0x10, RZ ;  /* 0x0000001002027824 */ /* 0x001fca00078e00ff */
[----:B------:R-:W-:-:S05]  /*d6f0*/  LOP3.LUT R2, R36, 0x70, R2, 0xf8, !PT ;  /* 0x0000007024027812 */ /* 0x000fca00078ef802 */
[----:B------:R-:W-:-:S04]  /*d700*/  IMAD R0, R0, 0x40, R2 ;  /* 0x0000004000007824 */ /* 0x000fc800078e0202 */
        /* <DEDUP_REMOVED lines=8> */
[----:B------:R-:W-:Y:S01]  /*d790*/  UIMAD UR7, UR7, UR9, UR6 ;  /* 0x00000009070772a4 */ /* 0x000fe2000f8e0206 */
[----:B------:R-:W0:Y:S01]  /*d7a0*/  S2R R10, SR_TID.X ;  /* 0x00000000000a7919 */ /* 0x000e220000002100 */
[----:B------:R-:W-:Y:S01]  /*d7b0*/  USHF.R.S32.HI UR6, URZ, 0x1f, UR42 ;  /* 0x0000001f3f067899 */ /* 0x000fe2000801142a */
[----:B------:R-:W-:-:S09]  /*d7c0*/  IADD3 R5, -R2, RZ, RZ ;  /* 0x000000ff02057210 */ /* 0x000fd20007ffe1ff */
        /* <DEDUP_REMOVED lines=25> */
[----:B0-----:R-:W-:-:S03]  /*d960*/  IMAD.SHL.U32 R10, R10, 0x8, RZ ;  /* 0x000000080a0a7824 */ /* 0x001fc600078e00ff */
[----:B------:R-:W-:Y:S02]  /*d970*/  LEA.HI.X R5, R2, UR5, R5, 0x1, P0 ;  /* 0x0000000502057c11 */ /* 0x000fe400080f0c05 */
[----:B------:R-:W-:Y:S01]  /*d980*/  LOP3.LUT R10, R10, 0x38, RZ, 0xc0, !PT ;  /* 0x000000380a0a7812 */ /* 0x000fe200078ec0ff */
[----:B--2---:R-:W-:Y:S06]  /*d990*/  BRA.DIV UR4, `(.L_x_7327) ;  /* 0x0000002a04d07947 */ /* 0x004fec000b800000 */
[----:B------:R-:W0:Y:S01]  /*d9a0*/  SHFL.IDX PT, R14, R0, RZ, 0x181f ;  /* 0x00181fff000e7589 */ /* 0x000e2200000e0000 */
[----:B------:R-:W-:-:S03]  /*d9b0*/  IMAD.U32 R3, RZ, RZ, UR43 ;  /* 0x0000002bff037e24 */ /* 0x000fc6000f8e00ff */
[----:B------:R-:W2:Y:S01]  /*d9c0*/  SHFL.IDX PT, R2, R5, RZ, 0x181f ;  /* 0x00181fff05027589 */ /* 0x000ea200000e0000 */
[----:B------:R-:W-:-:S04]  /*d9d0*/  IMAD R4, R3, 0x40, R36 ;  /* 0x0000004003047824 */ /* 0x000fc800078e0224 */
[C---:B------:R-:W-:Y:S01]  /*d9e0*/  VIADD R6, R4.reuse, 0x10 ;  /* 0x0000001004067836 */ /* 0x040fe20000000000 */
[----:B------:R-:W-:-:S13]  /*d9f0*/  ISETP.GE.AND P0, PT, R4, UR37, PT ;  /* 0x0000002504007c0c */ /* 0x000fda000bf06270 */
[----:B0-----:R-:W-:-:S04]  /*da00*/  @!P0 LEA R14, P1, R10, R14, 0x1 ;  /* 0x0000000e0a0e8211 */ /* 0x001fc800078208ff */
[----:B--2---:R-:W-:Y:S01]  /*da10*/  @!P0 IADD3.X R3, RZ, R2, RZ, P1, !PT ;  /* 0x00000002ff038210 */ /* 0x004fe20000ffe4ff */
[----:B------:R-:W-:Y:S02]  /*da20*/  @!P0 IMAD.MOV.U32 R2, RZ, RZ, R14 ;  /* 0x000000ffff028224 */ /* 0x000fe400078e000e */
[----:B------:R-:W0:Y:S04]  /*da30*/  SHFL.IDX PT, R14, R0, 0x1, 0x181f ;  /* 0x00381f00000e7f89 */ /* 0x000e2800000e0000 */
[----:B-----5:R2:W-:Y:S01]  /*da40*/  @!P0 LDGSTS.E.BYPASS.LTC128B.128 [R8+0x20400], desc[UR50][R2.64], !P5 ;  /* 0x2040000002088fae */ /* 0x0205e2000e901d72 */
[----:B------:R-:W-:Y:S01]  /*da50*/  ISETP.GE.AND P0, PT, R6, UR37, PT ;  /* 0x0000002506007c0c */ /* 0x000fe2000bf06270 */
[----:B------:R-:W-:Y:S02]  /*da60*/  VIADD R6, R4, 0x20 ;  /* 0x0000002004067836 */ /* 0x000fe40000000000 */
        /* <DEDUP_REMOVED lines=10> */
[----:B--2---:R-:W-:Y:S01]  /*db10*/  @!P0 IMAD.X R3, RZ, RZ, R2, P1 ;  /* 0x000000ffff038224 */ /* 0x004fe200008e0602 */
[----:B------:R-:W-:Y:S02]  /*db20*/  @!P0 MOV R2, R14 ;  /* 0x0000000e00028202 */ /* 0x000fe40000000f00 */
[----:B------:R0:W2:Y:S04]  /*db30*/  SHFL.IDX PT, R14, R0, 0x3, 0x181f ;  /* 0x00781f00000e7f89 */ /* 0x0000a800000e0000 */
[----:B---3--:R0:W-:Y:S02]  /*db40*/  @!P0 LDGSTS.E.BYPASS.LTC128B.128 [R8+0x21400], desc[UR50][R2.64], !P5 ;  /* 0x2140000002088fae */ /* 0x0081e4000e901d72 */
.L_x_7393:
        /* <DEDUP_REMOVED lines=10> */
.L_x_7328:
        /* <DEDUP_REMOVED lines=18> */
.L_x_7394:
[----:B------:R-:W-:Y:S05]  /*dd10*/  BSYNC B0 ;  /* 0x0000000000007941 */ /* 0x000fea0003800000 */
.L_x_7329:
[----:B------:R-:W-:-:S05]  /*dd20*/  IMAD.U32 R2, RZ, RZ, UR46 ;  /* 0x0000002eff027e24 */ /* 0x000fca000f8e00ff */
[----:B------:R-:W-:-:S13]  /*dd30*/  ISETP.NE.AND P0, PT, R2, 0x3, PT ;  /* 0x000000030200780c */ /* 0x000fda0003f05270 */
[----:B------:R-:W-:Y:S05]  /*dd40*/  @!P0 BRA `(.L_x_7331) ;  /* 0x0000000000048947 */ /* 0x000fea0003800000 */
[----:B------:R-:W-:Y:S01]  /*dd50*/  BPT.TRAP 0x1 ;  /* 0x000000040000795c */ /* 0x000fe20000300000 */
.L_x_7331:
[----:B0-----:R-:W-:Y:S01]  /*dd60*/  SHF.L.U32 R0, R22, 0x1f, RZ ;  /* 0x0000001f16007819 */ /* 0x001fe200000006ff */
[----:B------:R-:W-:Y:S03]  /*dd70*/  BSSY B0, `(.L_x_7332) ;  /* 0x0000003000007945 */ /* 0x000fe60003800000 */
[----:B------:R-:W0:Y:S02]  /*dd80*/  SYNCS.PHASECHK.TRANS64.TRYWAIT P0, [R25+URZ+0x28c60], R0 ;  /* 0x028c6000190075a7 */ /* 0x000e24000800017f */
[----:B0-----:R-:W-:Y:S05]  /*dd90*/  @!P0 BRA `(.L_x_7333) ;  /* 0x0000002c00008947 */ /* 0x001fea0003800000 */
.L_x_7395:
[----:B------:R-:W-:Y:S05]  /*dda0*/  BSYNC B0 ;  /* 0x0000000000007941 */ /* 0x000fea0003800000 */
.L_x_7332:
        /* <DEDUP_REMOVED lines=67> */
[----:B--2---:R-:W-:Y:S02]  /*e1e0*/  IADD3.X R3, RZ, R3, RZ, P6, !PT ;  /* 0x00000003ff037210 */ /* 0x004fe400037fe4ff */
        /* <DEDUP_REMOVED lines=39> */
.L_x_7405:
        /* <DEDUP_REMOVED lines=25> */
.L_x_7335:
        /* <DEDUP_REMOVED lines=11> */
.L_x_7336:
[----:B------:R-:W-:Y:S01]  /*e6a0*/  UISETP.GE.AND UP0, UPT, UR44, 0x2, UPT ;  /* 0x000000022c00788c */ /* 0x000fe2000bf06270 */
[----:B------:R0:W-:Y:S05]  /*e6b0*/  SYNCS.ARRIVE.TRANS64.A1T0 RZ, [R25+URZ+0x28c50], RZ ;  /* 0x028c50ff19ff79a7 */ /* 0x0001ea000810003f */
[----:B------:R-:W-:-:S13]  /*e6c0*/  PLOP3.LUT P0, PT, PT, PT, UP0, 0x40, 0x0 ;  /* 0x000000000000781c */ /* 0x000fda0003f0e808 */
[----:B0-----:R-:W-:Y:S05]  /*e6d0*/  @P0 BRA `(.L_x_7337) ;  /* 0x0000000c009c0947 */ /* 0x001fea0003800000 */
[----:B------:R-:W-:Y:S01]  /*e6e0*/  UIADD3 UR4, UR44, -0x2, URZ ;  /* 0xfffffffe2c047890 */ /* 0x000fe2000fffe03f */
[----:B------:R-:W-:Y:S05]  /*e6f0*/  BSSY B0, `(.L_x_7337) ;  /* 0x00000e5000007945 */ /* 0x000fea0003800000 */
[----:B------:R-:W-:-:S07]  /*e700*/  IMAD.U32 R9, RZ, RZ, UR4 ;  /* 0x00000004ff097e24 */ /* 0x000fce000f8e00ff */
.L_x_7350:
        /* <DEDUP_REMOVED lines=8> */
[C---:B------:R-:W-:Y:S02]  /*e790*/  ISETP.GT.U32.AND P1, PT, R2.reuse, 0x3f, PT ;  /* 0x0000003f0200780c */ /* 0x040fe40003f24070 */
[----:B------:R-:W-:-:S05]  /*e7a0*/  IADD3 R8, R2, R8, RZ ;  /* 0x0000000802087210 */ /* 0x000fca0007ffe0ff */
        /* <DEDUP_REMOVED lines=8> */
[----:B------:R-:W-:Y:S02]  /*e830*/  @!P1 IMAD R5, R24, R5, R2 ;  /* 0x0000000518059224 */ /* 0x000fe400078e0202 */
[----:B------:R-:W-:-:S04]  /*e840*/  @!P1 IMAD.MOV.U32 R2, RZ, RZ, R10 ;  /* 0x000000ffff029224 */ /* 0x000fc800078e000a */
[----:B------:R-:W-:-:S04]  /*e850*/  @!P1 IMAD.WIDE.U32 R2, R24, R4, R2 ;  /* 0x0000000418029225 */ /* 0x000fc800078e0002 */
[----:B------:R-:W-:Y:S02]  /*e860*/  @!P1 IMAD.IADD R3, R5, 0x1, R3 ;  /* 0x0000000105039824 */ /* 0x000fe400078e0203 */
[----:B------:R-:W-:Y:S01]  /*e870*/  IMAD.MOV.U32 R4, RZ, RZ, RZ ;  /* 0x000000ffff047224 */ /* 0x000fe200078e00ff */
[C---:B0-----:R-:W-:Y:S02]  /*e880*/  @!P1 LEA R6, P0, R2.reuse, R6, 0x2 ;  /* 0x0000000602069211 */ /* 0x041fe400078010ff */
[----:B------:R-:W-:Y:S02]  /*e890*/  MOV R11, UR46 ;  /* 0x0000002e000b7c02 */ /* 0x000fe40008000f00 */
        /* <DEDUP_REMOVED lines=13> */
[----:B------:R-:W-:Y:S01]  /*e970*/  ISETP.GT.AND P3, PT, R2, RZ, PT ;  /* 0x000000ff0200720c */ /* 0x000fe20003f64270 */
[----:B0-----:R-:W-:-:S12]  /*e980*/  @!P1 BRA `(.L_x_7338) ;  /* 0x0000000000049947 */ /* 0x001fd80003800000 */
[----:B------:R-:W-:Y:S01]  /*e990*/  BPT.TRAP 0x1 ;  /* 0x000000040000795c */ /* 0x000fe20000300000 */
.L_x_7338:
[----:B------:R-:W-:Y:S01]  /*e9a0*/  IMAD R8, R18, 0x8, R17 ;  /* 0x0000000812087824 */ /* 0x000fe200078e0211 */
[----:B------:R-:W-:Y:S01]  /*e9b0*/  SHF.L.U32 R20, R22, 0x1f, RZ ;  /* 0x0000001f16147819 */ /* 0x000fe200000006ff */
[----:B------:R-:W-:Y:S01]  /*e9c0*/  BSSY B1, `(.L_x_7339) ;  /* 0x0000004000017945 */ /* 0x000fe20003800000 */
[----:B------:R-:W-:Y:S02]  /*e9d0*/  SHF.R.S32.HI R7, RZ, 0x1f, R5 ;  /* 0x0000001fff077819 */ /* 0x000fe40000011405 */
[----:B------:R-:W0:Y:S02]  /*e9e0*/  SYNCS.PHASECHK.TRANS64.TRYWAIT P0, [R8+URZ+0x28c40], R20 ;  /* 0x028c4014080075a7 */ /* 0x000e24000800017f */
[----:B0-----:R-:W-:Y:S05]  /*e9f0*/  @!P0 BRA `(.L_x_7340) ;  /* 0x0000002800048947 */ /* 0x001fea0003800000 */
.L_x_7406:
[----:B------:R-:W-:Y:S05]  /*ea00*/  BSYNC B1 ;  /* 0x0000000000017941 */ /* 0x000fea0003800000 */
.L_x_7339:
        /* <DEDUP_REMOVED lines=14> */
[C---:B------:R-:W-:Y:S01]  /*eaf0*/  IMAD R27, R19.reuse, UR5, R6 ;  /* 0x00000005131b7c24 */ /* 0x040fe2000f8e0206 */
[----:B------:R-:W-:Y:S01]  /*eb00*/  LEA R6, R18, R31, 0xc ;  /* 0x0000001f12067211 */ /* 0x000fe200078e60ff */
[----:B------:R-:W-:Y:S01]  /*eb10*/  IMAD.WIDE.U32 R2, R19, UR4, R2 ;  /* 0x0000000413027c25 */ /* 0x000fe2000f8e0002 */
[----:B------:R-:W-:-:S03]  /*eb20*/  ULDC.64 UR4, c[0x0][0x2e8] ;  /* 0x0000ba0000047ab9 */ /* 0x000fc60000000a00 */
[----:B------:R-:W-:Y:S01]  /*eb30*/  IMAD.IADD R27, R27, 0x1, R3 ;  /* 0x000000011b1b7824 */ /* 0x000fe200078e0203 */
[----:B------:R-:W-:Y:S01]  /*eb40*/  LEA R21, P0, R2, UR4, 0x1 ;  /* 0x0000000402157c11 */ /* 0x000fe2000f8008ff */
[----:B------:R-:W-:-:S03]  /*eb50*/  UMOV UR4, 0xffffffff ;  /* 0xffffffff00047882 */ /* 0x000fc60000000000 */
        /* <DEDUP_REMOVED lines=11> */
[----:B------:R-:W2:Y:S02]  /*ec10*/  SHFL.IDX PT, R14, R21, 0x2, 0x181f ;  /* 0x00581f00150e7f89 */ /* 0x000ea400000e0000 */
[----:B-1----:R-:W-:-:S05]  /*ec20*/  IMAD.X R3, RZ, RZ, R3, P0 ;  /* 0x000000ffff037224 */ /* 0x002fca00000e0603 */
[----:B------:R1:W-:Y:S04]  /*ec30*/  LDGSTS.E.BYPASS.LTC128B.128 [R25+0x22c00], desc[UR50][R2.64], !P1 ;  /* 0x22c0000002197fae */ /* 0x0003e8000c901d72 */
[----:B-1----:R-:W1:Y:S01]  /*ec40*/  SHFL.IDX PT, R3, R27, 0x2, 0x181f ;  /* 0x00581f001b037f89 */ /* 0x002e6200000e0000 */
[----:B--2---:R-:W-:-:S03]  /*ec50*/  IADD3 R2, P0, R14, R0, RZ ;  /* 0x000000000e027210 */ /* 0x004fc60007f1e0ff */
[----:B------:R2:W3:Y:S04]  /*ec60*/  SHFL.IDX PT, R14, R21, 0x3, 0x181f ;  /* 0x00781f00150e7f89 */ /* 0x0004e800000e0000 */
[----:B------:R-:W4:Y:S01]  /*ec70*/  SHFL.IDX PT, R27, R27, 0x3, 0x181f ;  /* 0x00781f001b1b7f89 */ /* 0x000f2200000e0000 */
[----:B-1----:R-:W-:-:S05]  /*ec80*/  IMAD.X R3, RZ, RZ, R3, P0 ;  /* 0x000000ffff037224 */ /* 0x002fca00000e0603 */
[----:B---3--:R2:W-:Y:S02]  /*ec90*/  LDGSTS.E.BYPASS.LTC128B.128 [R25+0x23400], desc[UR50][R2.64], !P1 ;  /* 0x2340000002197fae */ /* 0x0085e4000c901d72 */
.L_x_7416:
        /* <DEDUP_REMOVED lines=8> */
.L_x_7342:
        /* <DEDUP_REMOVED lines=11> */
.L_x_7343:
[----:B------:R1:W-:Y:S01]  /*edd0*/  SYNCS.ARRIVE.TRANS64.A1T0 RZ, [R8+URZ+0x28c30], RZ ;  /* 0x028c30ff08ff79a7 */ /* 0x0003e2000810003f */
[----:B------:R-:W-:Y:S05]  /*ede0*/  @!P2 BRA `(.L_x_7344) ;  /* 0x000000000004a947 */ /* 0x000fea0003800000 */
[----:B------:R-:W-:Y:S01]  /*edf0*/  BPT.TRAP 0x1 ;  /* 0x000000040000795c */ /* 0x000fe20000300000 */
.L_x_7344:
[----:B------:R-:W2:Y:S01]  /*ee00*/  SYNCS.PHASECHK.TRANS64.TRYWAIT P0, [R8+URZ+0x28c60], R20 ;  /* 0x028c6014080075a7 */ /* 0x000ea2000800017f */
[----:B------:R-:W-:Y:S04]  /*ee10*/  BSSY B1, `(.L_x_7345) ;  /* 0x0000002000017945 */ /* 0x000fe80003800000 */
[----:B--2---:R-:W-:Y:S05]  /*ee20*/  @!P0 BRA `(.L_x_7346) ;  /* 0x0000002800188947 */ /* 0x004fea0003800000 */
.L_x_7417:
[----:B------:R-:W-:Y:S05]  /*ee30*/  BSYNC B1 ;  /* 0x0000000000017941 */ /* 0x000fea0003800000 */
.L_x_7345:
        /* <DEDUP_REMOVED lines=8> */
[----:B------:R-:W-:Y:S01]  /*eec0*/  IMAD R5, R10, UR4, RZ ;  /* 0x000000040a057c24 */ /* 0x000fe2000f8e02ff */
[----:B------:R-:W-:-:S03]  /*eed0*/  IADD3 R3, R3, R7, RZ ;  /* 0x0000000703037210 */ /* 0x000fc60007ffe0ff */
        /* <DEDUP_REMOVED lines=11> */
[----:B0-2---:R-:W-:Y:S01]  /*ef90*/  LEA.HI.X R20, R2, UR5, R3, 0x1, P0 ;  /* 0x0000000502147c11 */ /* 0x005fe200080f0c03 */
[----:B------:R-:W-:Y:S06]  /*efa0*/  BRA.DIV UR4, `(.L_x_7347) ;  /* 0x0000002604cc7947 */ /* 0x000fec000b800000 */
        /* <DEDUP_REMOVED lines=53> */
.L_x_7427:
[----:B--2---:R-:W-:Y:S02]  /*f300*/  P2R R4, PR, RZ, 0x2 ;  /* 0x00000002ff047803 */ /* 0x004fe40000000000 */
[----:B------:R-:W-:Y:S02]  /*f310*/  LOP3.LUT P1, RZ, R16, 0x80, RZ, 0xc0, !PT ;  /* 0x0000008010ff7812 */ /* 0x000fe4000782c0ff */
[----:B------:R-:W-:Y:S02]  /*f320*/  IADD3 R2, P2, R14, R0, RZ ;  /* 0x000000000e027210 */ /* 0x000fe40007f5e0ff */
[----:B------:R-:W-:Y:S02]  /*f330*/  P2R R5, PR, RZ, 0x8 ;  /* 0x00000008ff057803 */ /* 0x000fe40000000000 */
[----:B------:R-:W-:Y:S02]  /*f340*/  LOP3.LUT P3, RZ, R16, 0x40, RZ, 0xc0, !PT ;  /* 0x0000004010ff7812 */ /* 0x000fe4000786c0ff */
[----:B------:R-:W-:-:S02]  /*f350*/  IADD3.X R3, RZ, R20, RZ, P2, !PT ;  /* 0x00000014ff037210 */ /* 0x000fc400017fe4ff */
[C---:B------:R-:W-:Y:S02]  /*f360*/  LOP3.LUT P2, RZ, R16.reuse, 0x20, RZ, 0xc0, !PT ;  /* 0x0000002010ff7812 */ /* 0x040fe4000784c0ff */
[----:B------:R-:W-:Y:S01]  /*f370*/  LOP3.LUT P6, RZ, R16, 0x10, RZ, 0xc0, !PT ;  /* 0x0000001010ff7812 */ /* 0x000fe200078cc0ff */
        /* <DEDUP_REMOVED lines=15> */
.L_x_7348:
        /* <DEDUP_REMOVED lines=11> */
.L_x_7349:
[----:B------:R0:W-:Y:S01]  /*f520*/  SYNCS.ARRIVE.TRANS64.A1T0 RZ, [R8+URZ+0x28c50], RZ ;  /* 0x028c50ff08ff79a7 */ /* 0x0001e2000810003f */
[----:B------:R-:W-:Y:S05]  /*f530*/  @P3 BRA `(.L_x_7350) ;  /* 0xfffffff000743947 */ /* 0x000fea000383ffff */
[----:B------:R-:W-:Y:S05]  /*f540*/  BSYNC B0 ;  /* 0x0000000000007941 */ /* 0x000fea0003800000 */
.L_x_7337:
        /* <DEDUP_REMOVED lines=21> */
.L_x_7352:
[----:B------:R-:W-:Y:S05]  /*f6a0*/  BSYNC B0 ;  /* 0x0000000000007941 */ /* 0x000fea0003800000 */
.L_x_7351:
[----:B------:R-:W-:-:S07]  /*f6b0*/  LOP3.LUT R22, R22, R5, RZ, 0x3c, !PT ;  /* 0x0000000516167212 */ /* 0x000fce00078e3cff */
.L_x_7312:
[----:B------:R-:W-:Y:S05]  /*f6c0*/  BSYNC B7 ;  /* 0x0000000000077941 */ /* 0x000fea0003800000 */
.L_x_7310:
        /* <DEDUP_REMOVED lines=11> */
.L_x_7353:
[----:B------:R-:W-:-:S03]  /*f780*/  UMOV UR4, 0xffffffff ;  /* 0xffffffff00047882 */ /* 0x000fc60000000000 */
[----:B------:R-:W-:Y:S05]  /*f790*/  BRA.DIV UR4, `(.L_x_7355) ;  /* 0x0000002604a07947 */ /* 0x000fea000b800000 */
[----:B------:R2:W3:Y:S02]  /*f7a0*/  SHFL.IDX PT, R14, R33, RZ, 0x1f ;  /* 0x00001fff210e7589 */ /* 0x0004e400000e0000 */
.L_x_7430:
[----:B------:R-:W4:Y:S01]  /*f7b0*/  @!P1 S2R R3, SR_CgaCtaId ;  /* 0x0000000000039919 */ /* 0x000f220000008800 */
[----:B------:R-:W-:Y:S05]  /*f7c0*/  WARPSYNC.ALL ;  /* 0x0000000000007948 */ /* 0x000fea0003800000 */
[----:B------:R-:W-:Y:S01]  /*f7d0*/  BAR.SYNC.DEFER_BLOCKING 0x4, 0x180 ;  /* 0x0106000000007b1d */ /* 0x000fe20000010000 */
[----:B------:R-:W-:-:S04]  /*f7e0*/  @!P1 MOV R0, 0x400 ;  /* 0x0000040000009802 */ /* 0x000fc80000000f00 */
[----:B----4-:R-:W-:-:S05]  /*f7f0*/  @!P1 LEA R17, R3, R0, 0x18 ;  /* 0x0000000003119211 */ /* 0x010fca00078ec0ff */
[----:B------:R2:W-:Y:S02]  /*f800*/  @!P1 STS [R17+0x28cd0], R33 ;  /* 0x028cd02111009388 */ /* 0x0005e40000000800 */
[----:B--23--:R-:W-:Y:S01]  /*f810*/  IMAD.MOV.U32 R33, RZ, RZ, R14 ;  /* 0x000000ffff217224 */ /* 0x00cfe200078e000e */
[----:B------:R-:W-:Y:S06]  /*f820*/  BAR.ARV 0x5, 0x180 ;  /* 0x0146000000007b1d */ /* 0x000fec0000002000 */
.L_x_7354:
[----:B------:R-:W-:Y:S02]  /*f830*/  ULDC UR4, c[0x0][0xc38] ;  /* 0x00030e0000047ab9 */ /* 0x000fe40000000800 */
[----:B---3--:R-:W-:-:S13]  /*f840*/  ISETP.GE.AND P0, PT, R33, UR4, PT ;  /* 0x0000000421007c0c */ /* 0x008fda000bf06270 */
[----:B------:R-:W-:Y:S05]  /*f850*/  @!P0 BRA `(.L_x_7356) ;  /* 0xffffffc800a88947 */ /* 0x000fea000383ffff */
.L_x_7307:
        /* <DEDUP_REMOVED lines=12> */
.L_x_7431:
[----:B------:R-:W-:Y:S05]  /*f920*/  BSYNC B0 ;  /* 0x0000000000007941 */ /* 0x000fea0003800000 */
.L_x_7357:
[----:B------:R-:W-:-:S03]  /*f930*/  UMOV UR4, 0xffffffff ;  /* 0xffffffff00047882 */ /* 0x000fc60000000000 */
[----:B------:R-:W-:Y:S05]  /*f940*/  BRA.DIV UR4, `(.L_x_7359) ;  /* 0x0000002604707947 */ /* 0x000fea000b800000 */
[----:B---3--:R-:W3:Y:S02]  /*f950*/  S2R R0, SR_TID.X ;  /* 0x0000000000007919 */ /* 0x008ee40000002100 */
[----:B---3--:R-:W-:-:S04]  /*f960*/  SHF.R.U32.HI R0, RZ, 0x5, R0 ;  /* 0x00000005ff007819 */ /* 0x008fc80000011600 */
[----:B------:R-:W-:-:S05]  /*f970*/  LOP3.LUT R0, R0, 0x3, RZ, 0xc0, !PT ;  /* 0x0000000300007812 */ /* 0x000fca00078ec0ff */
[----:B------:R3:W4:Y:S02]  /*f980*/  SHFL.IDX PT, R14, R0, RZ, 0x1f ;  /* 0x00001fff000e7589 */ /* 0x00072400000e0000 */
.L_x_7434:
[----:B----4-:R-:W-:Y:S01]  /*f990*/  ISETP.NE.AND P0, PT, R14, RZ, PT ;  /* 0x000000ff0e00720c */ /* 0x010fe20003f05270 */
[----:B------:R-:W-:-:S12]  /*f9a0*/  BSSY B0, `(.L_x_7360) ;  /* 0x0000024000007945 */ /* 0x000fd80003800000 */
[----:B------:R-:W-:Y:S05]  /*f9b0*/  @P0 BRA `(.L_x_7361) ;  /* 0x0000000000880947 */ /* 0x000fea0003800000 */
[----:B------:R-:W-:-:S03]  /*f9c0*/  UMOV UR4, 0xffffffff ;  /* 0xffffffff00047882 */ /* 0x000fc60000000000 */
[----:B------:R-:W-:Y:S05]  /*f9d0*/  BRA.DIV UR4, `(.L_x_7362) ;  /* 0x0000002604807947 */ /* 0x000fea000b800000 */
[----:B------:R-:W-:-:S13]  /*f9e0*/  ELECT P6, URZ, PT ;  /* 0x00000000003f782f */ /* 0x000fda00038c0000 */
.L_x_7437:
[----:B------:R-:W-:Y:S05]  /*f9f0*/  @!P6 BRA `(.L_x_7361) ;  /* 0x000000000078e947 */ /* 0x000fea0003800000 */
[----:B------:R-:W-:-:S06]  /*fa00*/  ULOP3.LUT UR4, UR39, 0x2, URZ, 0xfc, !UPT ;  /* 0x0000000227047892 */ /* 0x000fcc000f8efc3f */
[----:B---3--:R-:W-:-:S04]  /*fa10*/  MOV R0, UR4 ;  /* 0x0000000400007c02 */ /* 0x008fc80008000f00 */
[----:B------:R-:W-:-:S13]  /*fa20*/  ISETP.NE.AND P0, PT, R0, 0x3, PT ;  /* 0x000000030000780c */ /* 0x000fda0003f05270 */
[----:B------:R-:W-:Y:S05]  /*fa30*/  @!P0 BRA `(.L_x_7363) ;  /* 0x0000000000048947 */ /* 0x000fea0003800000 */
[----:B------:R-:W-:Y:S01]  /*fa40*/  BPT.TRAP 0x1 ;  /* 0x000000040000795c */ /* 0x000fe20000300000 */
.L_x_7363:
[----:B------:R-:W-:Y:S01]  /*fa50*/  IMAD R5, R18, 0x8, R7 ;  /* 0x0000000812057824 */ /* 0x000fe200078e0207 */
[----:B------:R-:W-:Y:S01]  /*fa60*/  SHF.L.U32 R0, R22, 0x1f, RZ ;  /* 0x0000001f16007819 */ /* 0x000fe200000006ff */
[----:B------:R-:W-:-:S03]  /*fa70*/  VIADD R18, R18, 0x1 ;  /* 0x0000000112127836 */ /* 0x000fc60000000000 */
[----:B------:R-:W3:Y:S02]  /*fa80*/  SYNCS.PHASECHK.TRANS64.TRYWAIT P1, [R5+URZ+0x28c40], R0 ;  /* 0x028c4000050075a7 */ /* 0x000ee4000802017f */
[----:B------:R-:W-:-:S04]  /*fa90*/  ISETP.NE.AND P2, PT, R18, 0x2, PT ;  /* 0x000000021200780c */ /* 0x000fc80003f45270 */
[----:B------:R-:W-:Y:S01]  /*faa0*/  SEL R3, RZ, 0x1, P2 ;  /* 0x00000001ff037807 */ /* 0x000fe20001000000 */
[----:B---3--:R-:W-:Y:S08]  /*fab0*/  @!P1 BRA `(.L_x_7364) ;  /* 0x0000002400689947 */ /* 0x008ff00003800000 */
.L_x_7438:
[----:B------:R-:W-:Y:S02]  /*fac0*/  SEL R18, R18, RZ, P2 ;  /* 0x000000ff12127207 */ /* 0x000fe40001000000 */
[----:B------:R-:W-:Y:S01]  /*fad0*/  LOP3.LUT R2, R22, R3, RZ, 0x3c, !PT ;  /* 0x0000000316027212 */ /* 0x000fe200078e3cff */
[----:B------:R-:W-:Y:S06]  /*fae0*/  @!P0 BRA `(.L_x_7365) ;  /* 0x0000000000048947 */ /* 0x000fec0003800000 */
[----:B------:R-:W-:Y:S01]  /*faf0*/  BPT.TRAP 0x1 ;  /* 0x000000040000795c */ /* 0x000fe20000300000 */
.L_x_7365:
[----:B------:R-:W-:Y:S01]  /*fb00*/  IMAD R3, R18, 0x8, R7 ;  /* 0x0000000812037824 */ /* 0x000fe200078e0207 */
[----:B------:R-:W-:-:S04]  /*fb10*/  SHF.L.U32 R2, R2, 0x1f, RZ ;  /* 0x0000001f02027819 */ /* 0x000fc800000006ff */
[----:B------:R-:W4:Y:S02]  /*fb20*/  SYNCS.PHASECHK.TRANS64.TRYWAIT P1, [R3+URZ+0x28c40], R2 ;  /* 0x028c4002030075a7 */ /* 0x000f24000802017f */
[----:B----4-:R-:W-:Y:S05]  /*fb30*/  @!P1 BRA `(.L_x_7366) ;  /* 0x00000024005c9947 */ /* 0x010fea0003800000 */
.L_x_7439:
[----:B------:R-:W-:Y:S05]  /*fb40*/  @!P0 BRA `(.L_x_7367) ;  /* 0x0000000000048947 */ /* 0x000fea0003800000 */
[----:B------:R-:W-:Y:S01]  /*fb50*/  BPT.TRAP 0x1 ;  /* 0x000000040000795c */ /* 0x000fe20000300000 */
.L_x_7367:
[----:B------:R-:W0:Y:S02]  /*fb60*/  SYNCS.PHASECHK.TRANS64.TRYWAIT P1, [R5+URZ+0x28c60], R0 ;  /* 0x028c6000050075a7 */ /* 0x000e24000802017f */
[----:B0-----:R-:W-:Y:S05]  /*fb70*/  @!P1 BRA `(.L_x_7368) ;  /* 0x0000002400609947 */ /* 0x001fea0003800000 */
.L_x_7440:
[----:B------:R-:W-:Y:S05]  /*fb80*/  @!P0 BRA `(.L_x_7369) ;  /* 0x0000000000048947 */ /* 0x000fea0003800000 */
[----:B------:R-:W-:Y:S01]  /*fb90*/  BPT.TRAP 0x1 ;  /* 0x000000040000795c */ /* 0x000fe20000300000 */
.L_x_7369:
[----:B------:R0:W0:Y:S02]  /*fba0*/  SYNCS.PHASECHK.TRANS64.TRYWAIT P0, [R3+URZ+0x28c60], R2 ;  /* 0x028c6002030075a7 */ /* 0x000024000800017f */
[----:B0-----:R-:W-:Y:S05]  /*fbb0*/  @!P0 NANOSLEEP.SYNCS 0x989680 ;  /* 0x009896800000895d */ /* 0x001fea0003900000 */
[----:B------:R-:W0:Y:S02]  /*fbc0*/  @!P0 SYNCS.PHASECHK.TRANS64 P0, [R3+URZ+0x28c60], R2 ;  /* 0x028c6002030085a7 */ /* 0x000e24000800007f */
[----:B0-----:R-:W-:Y:S05]  /*fbd0*/  @!P0 BRA `(.L_x_7369) ;  /* 0xfffffffc00f08947 */ /* 0x001fea000383ffff */
.L_x_7361:
[----:B------:R-:W-:Y:S05]  /*fbe0*/  BSYNC B0 ;  /* 0x0000000000007941 */ /* 0x000fea0003800000 */
.L_x_7360:
[----:B------:R-:W-:Y:S05]  /*fbf0*/  EXIT ;  /* 0x000000000000794d */ /* 0x000fea0003800000 */
.L_x_7251:
[----:B0-----:R-:W-:-:S04]  /*fc00*/  IMAD.U32 R3, RZ, RZ, UR21 ;  /* 0x00000015ff037e24 */ /* 0x001fc8000f8e00ff */
[----:B------:R0:W1:Y:S03]  /*fc10*/  SYNCS.PHASECHK.TRANS64.TRYWAIT P1, [R3+URZ+0x28c50], R0 ;  /* 0x028c5000030075a7 */ /* 0x000066000802017f */
[----:B-1----:R-:W-:Y:S05]  /*fc20*/  @!P1 NANOSLEEP.SYNCS 0x989680 ;  /* 0x009896800000995d */ /* 0x002fea0003900000 */
[----:B------:R-:W1:Y:S02]  /*fc30*/  @!P1 SYNCS.PHASECHK.TRANS64 P1, [R3+URZ+0x28c50], R0 ;  /* 0x028c5000030095a7 */ /* 0x000e64000802007f */
[----:B-1----:R-:W-:Y:S05]  /*fc40*/  @!P1 BRA `(.L_x_7251) ;  /* 0xfffffffc00ec9947 */ /* 0x002fea000383ffff */
[----:B------:R-:W-:Y:S05]  /*fc50*/  BRA `(.L_x_7370) ;  /* 0xffffff1c00407947 */ /* 0x000fea000383ffff */
.L_x_7257:
[----:B-1----:R-:W-:-:S04]  /*fc60*/  IMAD.U32 R3, RZ, RZ, UR21 ;  /* 0x00000015ff037e24 */ /* 0x002fc8000f8e00ff */
[----:B------:R1:W2:Y:S03]  /*fc70*/  SYNCS.PHASECHK.TRANS64.TRYWAIT P1, [R3+URZ+0x28c50], R0 ;  /* 0x028c5000030075a7 */ /* 0x0002a6000802017f */
[----:B--2---:R-:W-:Y:S05]  /*fc80*/  @!P1 NANOSLEEP.SYNCS 0x989680 ;  /* 0x009896800000995d */ /* 0x004fea0003900000 */
[----:B------:R-:W2:Y:S02]  /*fc90*/  @!P1 SYNCS.PHASECHK.TRANS64 P1, [R3+URZ+0x28c50], R0 ;  /* 0x028c5000030095a7 */ /* 0x000ea4000802007f */
[----:B--2---:R-:W-:Y:S05]  /*fca0*/  @!P1 BRA `(.L_x_7257) ;  /* 0xfffffffc00ec9947 */ /* 0x004fea000383ffff */
[----:B------:R-:W-:Y:S05]  /*fcb0*/  BRA `(.L_x_7256) ;  /* 0xffffff2800387947 */ /* 0x000fea000383ffff */
.L_x_7261:
[----:B0-----:R-:W-:-:S04]  /*fcc0*/  IMAD.U32 R3, RZ, RZ, UR42 ;  /* 0x0000002aff037e24 */ /* 0x001fc8000f8e00ff */
[----:B------:R0:W1:Y:S03]  /*fcd0*/  SYNCS.PHASECHK.TRANS64.TRYWAIT P1, [R3+URZ+0x28c00], R0 ;  /* 0x028c0000030075a7 */ /* 0x000066000802017f */
[----:B-1----:R-:W-:Y:S05]  /*fce0*/  @!P1 NANOSLEEP.SYNCS 0x989680 ;  /* 0x009896800000995d */ /* 0x002fea0003900000 */
[----:B------:R-:W1:Y:S02]  /*fcf0*/  @!P1 SYNCS.PHASECHK.TRANS64 P1, [R3+URZ+0x28c00], R0 ;  /* 0x028c0000030095a7 */ /* 0x000e64000802007f */
[----:B-1----:R-:W-:Y:S05]  /*fd00*/  @!P1 BRA `(.L_x_7261) ;  /* 0xfffffffc00ec9947 */ /* 0x002fea000383ffff */
[----:B------:R-:W-:Y:S05]  /*fd10*/  BRA `(.L_x_7371) ;  /* 0xffffff3800d87947 */ /* 0x000fea000383ffff */
.L_x_7265:
[----:B--2---:R2:W3:Y:S02]  /*fd20*/  SYNCS.PHASECHK.TRANS64.TRYWAIT P1, [R7+URZ+0x28c30], R8 ;  /* 0x028c3008070075a7 */ /* 0x0044e4000802017f */
[----:B---3--:R-:W-:Y:S05]  /*fd30*/  @!P1 NANOSLEEP.SYNCS 0x989680 ;  /* 0x009896800000995d */ /* 0x008fea0003900000 */
[----:B------:R-:W3:Y:S02]  /*fd40*/  @!P1 SYNCS.PHASECHK.TRANS64 P1, [R7+URZ+0x28c30], R8 ;  /* 0x028c3008070095a7 */ /* 0x000ee4000802007f */
[----:B---3--:R-:W-:Y:S05]  /*fd50*/  @!P1 BRA `(.L_x_7265) ;  /* 0xfffffffc00f09947 */ /* 0x008fea000383ffff */
[----:B------:R-:W-:Y:S05]  /*fd60*/  BRA `(.L_x_7264) ;  /* 0xffffff3800f47947 */ /* 0x000fea000383ffff */
.L_x_7270:
[----:B---3--:R3:W0:Y:S02]  /*fd70*/  SYNCS.PHASECHK.TRANS64.TRYWAIT P1, [R7+URZ+0x28c50], R8 ;  /* 0x028c5008070075a7 */ /* 0x008624000802017f */
[----:B0-----:R-:W-:Y:S05]  /*fd80*/  @!P1 NANOSLEEP.SYNCS 0x989680 ;  /* 0x009896800000995d */ /* 0x001fea0003900000 */
[----:B------:R-:W0:Y:S02]  /*fd90*/  @!P1 SYNCS.PHASECHK.TRANS64 P1, [R7+URZ+0x28c50], R8 ;  /* 0x028c5008070095a7 */ /* 0x000e24000802007f */
[----:B0-----:R-:W-:Y:S05]  /*fda0*/  @!P1 BRA `(.L_x_7270) ;  /* 0xfffffffc00f09947 */ /* 0x001fea000383ffff */
[----:B------:R-:W-:Y:S05]  /*fdb0*/  BRA `(.L_x_7269) ;  /* 0xffffff4c00887947 */ /* 0x000fea000383ffff */
.L_x_7276:
[----:B-1----:R-:W-:-:S04]  /*fdc0*/  MOV R6, UR23 ;  /* 0x0000001700067c02 */ /* 0x002fc80008000f00 */
[----:B------:R1:W2:Y:S03]  /*fdd0*/  SYNCS.PHASECHK.TRANS64.TRYWAIT P1, [R6+URZ+0x28c30], R7 ;  /* 0x028c3007060075a7 */ /* 0x0002a6000802017f */
[----:B--2---:R-:W-:Y:S05]  /*fde0*/  @!P1 NANOSLEEP.SYNCS 0x989680 ;  /* 0x009896800000995d */ /* 0x004fea0003900000 */
[----:B------:R-:W2:Y:S02]  /*fdf0*/  @!P1 SYNCS.PHASECHK.TRANS64 P1, [R6+URZ+0x28c30], R7 ;  /* 0x028c3007060095a7 */ /* 0x000ea4000802007f */
[----:B--2---:R-:W-:Y:S05]  /*fe00*/  @!P1 BRA `(.L_x_7276) ;  /* 0xfffffffc00ec9947 */ /* 0x004fea000383ffff */
[----:B------:R-:W-:Y:S05]  /*fe10*/  BRA `(.L_x_7275) ;  /* 0xffffff5000a07947 */ /* 0x000fea000383ffff */
.L_x_7281:
[----:B-1----:R-:W-:-:S04]  /*fe20*/  IMAD.U32 R8, RZ, RZ, UR23 ;  /* 0x00000017ff087e24 */ /* 0x002fc8000f8e00ff */
[----:B------:R1:W2:Y:S03]  /*fe30*/  SYNCS.PHASECHK.TRANS64.TRYWAIT P1, [R8+URZ+0x28c50], R7 ;  /* 0x028c5007080075a7 */ /* 0x0002a6000802017f */
[----:B--2---:R-:W-:Y:S05]  /*fe40*/  @!P1 NANOSLEEP.SYNCS 0x989680 ;  /* 0x009896800000995d */ /* 0x004fea0003900000 */
[----:B------:R-:W2:Y:S02]  /*fe50*/  @!P1 SYNCS.PHASECHK.TRANS64 P1, [R8+URZ+0x28c50], R7 ;  /* 0x028c5007080095a7 */ /* 0x000ea4000802007f */
[----:B--2---:R-:W-:Y:S05]  /*fe60*/  @!P1 BRA `(.L_x_7281) ;  /* 0xfffffffc00ec9947 */ /* 0x004fea000383ffff */
[----:B------:R-:W-:Y:S05]  /*fe70*/  BRA `(.L_x_7280) ;  /* 0xffffff6c00207947 */ /* 0x000fea000383ffff */
.L_x_7288:
[----:B-1----:R-:W-:-:S04]  /*fe80*/  IMAD.U32 R6, RZ, RZ, UR22 ;  /* 0x00000016ff067e24 */ /* 0x002fc8000f8e00ff */
[----:B------:R1:W2:Y:S03]  /*fe90*/  SYNCS.PHASECHK.TRANS64.TRYWAIT P1, [R6+URZ+0x28c30], R7 ;  /* 0x028c3007060075a7 */ /* 0x0002a6000802017f */
[----:B--2---:R-:W-:Y:S05]  /*fea0*/  @!P1 NANOSLEEP.SYNCS 0x989680 ;  /* 0x009896800000995d */ /* 0x004fea0003900000 */
[----:B------:R-:W2:Y:S02]  /*feb0*/  @!P1 SYNCS.PHASECHK.TRANS64 P1, [R6+URZ+0x28c30], R7 ;  /* 0x028c3007060095a7 */ /* 0x000ea4000802007f */
[----:B--2---:R-:W-:Y:S05]  /*fec0*/  @!P1 BRA `(.L_x_7288) ;  /* 0xfffffffc00ec9947 */ /* 0x004fea000383ffff */
[----:B------:R-:W-:Y:S05]  /*fed0*/  BRA `(.L_x_7287) ;  /* 0xffffff7000107947 */ /* 0x000fea000383ffff */
.L_x_7293:
[----:B---3--:R-:W-:-:S04]  /*fee0*/  IMAD.U32 R8, RZ, RZ, UR22 ;  /* 0x00000016ff087e24 */ /* 0x008fc8000f8e00ff */
[----:B------:R3:W4:Y:S03]  /*fef0*/  SYNCS.PHASECHK.TRANS64.TRYWAIT P1, [R8+URZ+0x28c50], R7 ;  /* 0x028c5007080075a7 */ /* 0x000726000802017f */
[----:B----4-:R-:W-:Y:S05]  /*ff00*/  @!P1 NANOSLEEP.SYNCS 0x989680 ;  /* 0x009896800000995d */ /* 0x010fea0003900000 */
[----:B------:R-:W4:Y:S02]  /*ff10*/  @!P1 SYNCS.PHASECHK.TRANS64 P1, [R8+URZ+0x28c50], R7 ;  /* 0x028c5007080095a7 */ /* 0x000f24000802007f */
[----:B----4-:R-:W-:Y:S05]  /*ff20*/  @!P1 BRA `(.L_x_7293) ;  /* 0xfffffffc00ec9947 */ /* 0x010fea000383ffff */
[----:B------:R-:W-:Y:S05]  /*ff30*/  BRA `(.L_x_7292) ;  /* 0xffffff8400347947 */ /* 0x000fea000383ffff */
.L_x_7318:
        /* <DEDUP_REMOVED lines=10> */
.L_x_7372:
[----:B------:R-:W-:Y:S05]  /*ffe0*/  BRA `(.L_x_7373) ;  /* 0xffffffcc00487947 */ /* 0x000fea000383ffff */
.L_x_7321:
[----:B0-----:R0:W1:Y:S02]  /*fff0*/  SYNCS.PHASECHK.TRANS64.TRYWAIT P0, [R25+URZ+0x28c40], R0 ;  /* 0x028c4000190075a7 */ /* 0x001064000800017f */
[----:B-1----:R-:W-:Y:S05]  /*10000*/  @!P0 NANOSLEEP.SYNCS 0x989680 ;  /* 0x009896800000895d */ /* 0x002fea0003900000 */
[----:B------:R-:W1:Y:S02]  /*10010*/  @!P0 SYNCS.PHASECHK.TRANS64 P0, [R25+URZ+0x28c40], R0 ;  /* 0x028c4000190085a7 */ /* 0x000e64000800007f */
[----:B-1----:R-:W-:Y:S05]  /*10020*/  @!P0 BRA `(.L_x_7321) ;  /* 0xfffffffc00f08947 */ /* 0x002fea000383ffff */
[----:B------:R-:W-:Y:S05]  /*10030*/  BRA `(.L_x_7374) ;  /* 0xffffffcc00f07947 */ /* 0x000fea000383ffff */
.L_x_7322:
        /* <DEDUP_REMOVED lines=8> */
.L_x_7376:
[----:B------:R-:W-:Y:S05]  /*100c0*/  BSYNC B0 ;  /* 0x0000000000007941 */ /* 0x000fea0003800000 */
.L_x_7375:
        /* <DEDUP_REMOVED lines=9> */
.L_x_7377:
[----:B------:R-:W-:Y:S01]  /*10160*/  IMAD.MOV.U32 R13, RZ, RZ, R5 ;  /* 0x000000ffff0d7224 */ /* 0x000fe200078e0005 */
[----:B------:R-:W-:Y:S02]  /*10170*/  MOV R12, 0x1 ;  /* 0x00000001000c7802 */ /* 0x000fe40000000f00 */
[----:B------:R-:W-:-:S05]  /*10180*/  @P0 LEA R14, P1, R6, R14, 0x1 ;  /* 0x0000000e060e0211 */ /* 0x000fca00078208ff */
[----:B------:R-:W-:Y:S02]  /*10190*/  @P0 IMAD.X R3, RZ, RZ, R2, P1 ;  /* 0x000000ffff030224 */ /* 0x000fe400008e0602 */
[----:B------:R-:W-:-:S07]  /*101a0*/  @P0 IMAD.MOV.U32 R2, RZ, RZ, R14 ;  /* 0x000000ffff020224 */ /* 0x000fce00078e000e */
[----:B------:R-:W-:Y:S05]  /*101b0*/  WARPSYNC.COLLECTIVE R15, `(.L_x_7378) ;  /* 0x000000000f087348 */ /* 0x000fea0003c00000 */
[----:B------:R0:W1:Y:S02]  /*101c0*/  SHFL.IDX P6, R14, R13, R12, R11 ;  /* 0x0000000c0d0e7389 */ /* 0x00006400000c000b */
[----:B01----:R-:W-:Y:S01]  /*101d0*/  ENDCOLLECTIVE ;  /* 0x000000000000791b */ /* 0x003fe20003800000 */
.L_x_7378:
        /* <DEDUP_REMOVED lines=11> */
.L_x_7379:
        /* <DEDUP_REMOVED lines=8> */
.L_x_7380:
        /* <DEDUP_REMOVED lines=11> */
.L_x_7381:
        /* <DEDUP_REMOVED lines=8> */
.L_x_7382:
        /* <DEDUP_REMOVED lines=9> */
.L_x_7383:
[----:B------:R-:W-:Y:S05]  /*104d0*/  BRA `(.L_x_7384) ;  /* 0xffffffcc00a87947 */ /* 0x000fea000383ffff */
.L_x_7327:
[----:B------:R-:W-:Y:S02]  /*104e0*/  IMAD.MOV.U32 R13, RZ, RZ, R5 ;  /* 0x000000ffff0d7224 */ /* 0x000fe400078e0005 */
[----:B------:R-:W-:Y:S02]  /*104f0*/  IMAD.MOV.U32 R12, RZ, RZ, RZ ;  /* 0x000000ffff0c7224 */ /* 0x000fe400078e00ff */
[----:B------:R-:W-:Y:S02]  /*10500*/  IMAD.MOV.U32 R11, RZ, RZ, 0x181f ;  /* 0x0000181fff0b7424 */ /* 0x000fe400078e00ff */
[----:B------:R-:W-:Y:S02]  /*10510*/  IMAD.MOV.U32 R15, RZ, RZ, -0x1 ;  /* 0xffffffffff0f7424 */ /* 0x000fe400078e00ff */
[----:B------:R-:W-:-:S07]  /*10520*/  IMAD.U32 R3, RZ, RZ, UR43 ;  /* 0x0000002bff037e24 */ /* 0x000fce000f8e00ff */
[----:B-1---5:R-:W-:Y:S05]  /*10530*/  WARPSYNC.COLLECTIVE R15, `(.L_x_7385) ;  /* 0x000000000f087348 */ /* 0x022fea0003c00000 */
[----:B------:R0:W2:Y:S02]  /*10540*/  SHFL.IDX P6, R14, R13, R12, R11 ;  /* 0x0000000c0d0e7389 */ /* 0x0000a400000c000b */
[----:B012--5:R-:W-:Y:S01]  /*10550*/  ENDCOLLECTIVE ;  /* 0x000000000000791b */ /* 0x027fe20003800000 */
.L_x_7385:
[----:B------:R-:W-:-:S04]  /*10560*/  IMAD R4, R3, 0x40, R36 ;  /* 0x0000004003047824 */ /* 0x000fc800078e0224 */
[C---:B------:R-:W-:Y:S01]  /*10570*/  VIADD R6, R4.reuse, 0x10 ;  /* 0x0000001004067836 */ /* 0x040fe20000000000 */
[----:B------:R-:W-:Y:S01]  /*10580*/  ISETP.GE.AND P0, PT, R4, UR37, PT ;  /* 0x0000002504007c0c */ /* 0x000fe2000bf06270 */
[----:B------:R-:W-:Y:S01]  /*10590*/  IMAD.MOV.U32 R13, RZ, RZ, R0 ;  /* 0x000000ffff0d7224 */ /* 0x000fe200078e0000 */
[----:B------:R-:W-:-:S11]  /*105a0*/  MOV R2, R14 ;  /* 0x0000000e00027202 */ /* 0x000fd60000000f00 */
[----:B------:R-:W-:Y:S05]  /*105b0*/  WARPSYNC.COLLECTIVE R15, `(.L_x_7386) ;  /* 0x000000000f087348 */ /* 0x000fea0003c00000 */
[----:B------:R0:W1:Y:S02]  /*105c0*/  SHFL.IDX P6, R14, R13, R12, R11 ;  /* 0x0000000c0d0e7389 */ /* 0x00006400000c000b */
[----:B01----:R-:W-:Y:S01]  /*105d0*/  ENDCOLLECTIVE ;  /* 0x000000000000791b */ /* 0x003fe20003800000 */
.L_x_7386:
        /* <DEDUP_REMOVED lines=8> */
.L_x_7387:
        /* <DEDUP_REMOVED lines=11> */
.L_x_7388:
        /* <DEDUP_REMOVED lines=8> */
.L_x_7389:
        /* <DEDUP_REMOVED lines=10> */
.L_x_7390:
        /* <DEDUP_REMOVED lines=8> */
.L_x_7391:
        /* <DEDUP_REMOVED lines=9> */
.L_x_7392:
[----:B------:R-:W-:Y:S05]  /*10940*/  BRA `(.L_x_7393) ;  /* 0xffffffd000807947 */ /* 0x000fea000383ffff */
.L_x_7330:
[----:B0-----:R0:W2:Y:S02]  /*10950*/  SYNCS.PHASECHK.TRANS64.TRYWAIT P0, [R17+URZ+0x28c20], R0 ;  /* 0x028c2000110075a7 */ /* 0x0010a4000800017f */
[----:B--2---:R-:W-:Y:S05]  /*10960*/  @!P0 NANOSLEEP.SYNCS 0x989680 ;  /* 0x009896800000895d */ /* 0x004fea0003900000 */
[----:B------:R-:W2:Y:S02]  /*10970*/  @!P0 SYNCS.PHASECHK.TRANS64 P0, [R17+URZ+0x28c20], R0 ;  /* 0x028c2000110085a7 */ /* 0x000ea4000800007f */
[----:B--2---:R-:W-:Y:S05]  /*10980*/  @!P0 BRA `(.L_x_7330) ;  /* 0xfffffffc00f08947 */ /* 0x004fea000383ffff */
[----:B------:R-:W-:Y:S05]  /*10990*/  BRA `(.L_x_7394) ;  /* 0xffffffd000dc7947 */ /* 0x000fea000383ffff */
.L_x_7333:
[----:B0-----:R0:W2:Y:S02]  /*109a0*/  SYNCS.PHASECHK.TRANS64.TRYWAIT P0, [R25+URZ+0x28c60], R0 ;  /* 0x028c6000190075a7 */ /* 0x0010a4000800017f */
[----:B--2---:R-:W-:Y:S05]  /*109b0*/  @!P0 NANOSLEEP.SYNCS 0x989680 ;  /* 0x009896800000895d */ /* 0x004fea0003900000 */
[----:B------:R-:W2:Y:S02]  /*109c0*/  @!P0 SYNCS.PHASECHK.TRANS64 P0, [R25+URZ+0x28c60], R0 ;  /* 0x028c6000190085a7 */ /* 0x000ea4000800007f */
[----:B--2---:R-:W-:Y:S05]  /*109d0*/  @!P0 BRA `(.L_x_7333) ;  /* 0xfffffffc00f08947 */ /* 0x004fea000383ffff */
[----:B------:R-:W-:Y:S05]  /*109e0*/  BRA `(.L_x_7395) ;  /* 0xffffffd000ec7947 */ /* 0x000fea000383ffff */
.L_x_7334:
        /* <DEDUP_REMOVED lines=8> */
.L_x_7397:
[----:B------:R-:W-:Y:S05]  /*10a70*/  BSYNC B0 ;  /* 0x0000000000007941 */ /* 0x000fea0003800000 */
.L_x_7396:
[----:B------:R-:W0:Y:S01]  /*10a80*/  S2R R8, SR_TID.X ;  /* 0x0000000000087919 */ /* 0x000e220000002100 */
[----:B------:R-:W-:Y:S01]  /*10a90*/  IMAD.MOV.U32 R13, RZ, RZ, R6 ;  /* 0x000000ffff0d7224 */ /* 0x000fe200078e0006 */
[----:B------:R-:W-:Y:S01]  /*10aa0*/  MOV R3, R14 ;  /* 0x0000000e00037202 */ /* 0x000fe20000000f00 */
[----:B------:R-:W-:Y:S01]  /*10ab0*/  IMAD.MOV.U32 R12, RZ, RZ, RZ ;  /* 0x000000ffff0c7224 */ /* 0x000fe200078e00ff */
[C---:B------:R-:W-:Y:S01]  /*10ac0*/  LOP3.LUT P1, RZ, R32.reuse, 0x1, RZ, 0xc0, !PT ;  /* 0x0000000120ff7812 */ /* 0x040fe2000782c0ff */
[----:B------:R-:W-:Y:S01]  /*10ad0*/  IMAD.MOV.U32 R11, RZ, RZ, 0x181f ;  /* 0x0000181fff0b7424 */ /* 0x000fe200078e00ff */
[C---:B------:R-:W-:Y:S01]  /*10ae0*/  LOP3.LUT P5, RZ, R32.reuse, 0x2, RZ, 0xc0, !PT ;  /* 0x0000000220ff7812 */ /* 0x040fe200078ac0ff */
[----:B------:R-:W-:Y:S01]  /*10af0*/  IMAD.MOV.U32 R15, RZ, RZ, -0x1 ;  /* 0xffffffffff0f7424 */ /* 0x000fe200078e00ff */
[C---:B------:R-:W-:Y:S01]  /*10b00*/  LOP3.LUT P4, RZ, R32.reuse, 0x4, RZ, 0xc0, !PT ;  /* 0x0000000420ff7812 */ /* 0x040fe2000788c0ff */
[----:B------:R-:W-:Y:S01]  /*10b10*/  IMAD R5, R5, 0x2, R17 ;  /* 0x0000000205057824 */ /* 0x000fe200078e0211 */
[----:B------:R-:W-:-:S13]  /*10b20*/  LOP3.LUT P3, RZ, R32, 0x8, RZ, 0xc0, !PT ;  /* 0x0000000820ff7812 */ /* 0x000fda000786c0ff */
[----:B0-----:R-:W-:Y:S05]  /*10b30*/  WARPSYNC.COLLECTIVE R15, `(.L_x_7398) ;  /* 0x000000000f087348 */ /* 0x001fea0003c00000 */
[----:B------:R1:W2:Y:S02]  /*10b40*/  SHFL.IDX P6, R14, R13, R12, R11 ;  /* 0x0000000c0d0e7389 */ /* 0x0002a400000c000b */
[----:B012---:R-:W-:Y:S01]  /*10b50*/  ENDCOLLECTIVE ;  /* 0x000000000000791b */ /* 0x007fe20003800000 */
.L_x_7398:
[----:B------:R-:W-:Y:S02]  /*10b60*/  LOP3.LUT P2, RZ, R32, 0x10, RZ, 0xc0, !PT ;  /* 0x0000001020ff7812 */ /* 0x000fe4000784c0ff */
[----:B------:R-:W-:-:S04]  /*10b70*/  LOP3.LUT R16, R16, 0xfffffdff, RZ, 0xc0, !PT ;  /* 0xfffffdff10107812 */ /* 0x000fc800078ec0ff */
[----:B------:R-:W-:Y:S01]  /*10b80*/  @P1 LOP3.LUT R16, R16, 0x200, RZ, 0xfc, !PT ;  /* 0x0000020010101812 */ /* 0x000fe200078efcff */
[----:B------:R-:W-:Y:S02]  /*10b90*/  IMAD.MOV.U32 R13, RZ, RZ, R7 ;  /* 0x000000ffff0d7224 */ /* 0x000fe400078e0007 */
[----:B------:R-:W-:Y:S02]  /*10ba0*/  IMAD.MOV.U32 R12, RZ, RZ, 0x1 ;  /* 0x00000001ff0c7424 */ /* 0x000fe400078e00ff */
[----:B------:R-:W-:-:S05]  /*10bb0*/  IMAD.SHL.U32 R8, R8, 0x8, RZ ;  /* 0x0000000808087824 */ /* 0x000fca00078e00ff */
[----:B------:R-:W-:-:S05]  /*10bc0*/  LOP3.LUT R8, R8, 0x38, RZ, 0xc0, !PT ;  /* 0x0000003808087812 */ /* 0x000fca00078ec0ff */
[----:B------:R-:W-:-:S05]  /*10bd0*/  IMAD.SHL.U32 R0, R8, 0x2, RZ ;  /* 0x0000000208007824 */ /* 0x000fca00078e00ff */
[----:B------:R-:W-:-:S04]  /*10be0*/  IADD3 R2, P0, R14, R0, RZ ;  /* 0x000000000e027210 */ /* 0x000fc80007f1e0ff */
[----:B------:R-:W-:Y:S02]  /*10bf0*/  IADD3.X R3, RZ, R3, RZ, P0, !PT ;  /* 0x00000003ff037210 */ /* 0x000fe400007fe4ff */
        /* <DEDUP_REMOVED lines=25> */
.L_x_7399:
[----:B------:R-:W-:Y:S02]  /*10d90*/  IMAD.MOV.U32 R13, RZ, RZ, R6 ;  /* 0x000000ffff0d7224 */ /* 0x000fe400078e0006 */
[----:B------:R-:W-:-:S07]  /*10da0*/  IMAD.MOV.U32 R3, RZ, RZ, R14 ;  /* 0x000000ffff037224 */ /* 0x000fce00078e000e */
[----:B------:R-:W-:Y:S05]  /*10db0*/  WARPSYNC.COLLECTIVE R15, `(.L_x_7400) ;  /* 0x000000000f087348 */ /* 0x000fea0003c00000 */
[----:B------:R0:W1:Y:S02]  /*10dc0*/  SHFL.IDX P6, R14, R13, R12, R11 ;  /* 0x0000000c0d0e7389 */ /* 0x00006400000c000b */
[----:B01----:R-:W-:Y:S01]  /*10dd0*/  ENDCOLLECTIVE ;  /* 0x000000000000791b */ /* 0x003fe20003800000 */
.L_x_7400:
[----:B------:R-:W-:Y:S01]  /*10de0*/  MOV R13, R7 ;  /* 0x00000007000d7202 */ /* 0x000fe20000000f00 */
        /* <DEDUP_REMOVED lines=27> */
.L_x_7401:
[----:B------:R-:W-:Y:S02]  /*10fa0*/  IMAD.MOV.U32 R13, RZ, RZ, R6 ;  /* 0x000000ffff0d7224 */ /* 0x000fe400078e0006 */
[----:B------:R-:W-:-:S07]  /*10fb0*/  IMAD.MOV.U32 R8, RZ, RZ, R14 ;  /* 0x000000ffff087224 */ /* 0x000fce00078e000e */
[----:B------:R-:W-:Y:S05]  /*10fc0*/  WARPSYNC.COLLECTIVE R15, `(.L_x_7402) ;  /* 0x000000000f087348 */ /* 0x000fea0003c00000 */
[----:B------:R0:W1:Y:S02]  /*10fd0*/  SHFL.IDX P6, R14, R13, R12, R11 ;  /* 0x0000000c0d0e7389 */ /* 0x00006400000c000b */
[----:B01----:R-:W-:Y:S01]  /*10fe0*/  ENDCOLLECTIVE ;  /* 0x000000000000791b */ /* 0x003fe20003800000 */
.L_x_7402:
        /* <DEDUP_REMOVED lines=28> */
.L_x_7403:
[----:B------:R-:W-:Y:S01]  /*111b0*/  IMAD.MOV.U32 R13, RZ, RZ, R6 ;  /* 0x000000ffff0d7224 */ /* 0x000fe200078e0006 */
[----:B------:R-:W-:-:S07]  /*111c0*/  MOV R7, R14 ;  /* 0x0000000e00077202 */ /* 0x000fce0000000f00 */
[----:B------:R-:W-:Y:S05]  /*111d0*/  WARPSYNC.COLLECTIVE R15, `(.L_x_7404) ;  /* 0x000000000f087348 */ /* 0x000fea0003c00000 */
[----:B------:R0:W1:Y:S02]  /*111e0*/  SHFL.IDX P6, R14, R13, R12, R11 ;  /* 0x0000000c0d0e7389 */ /* 0x00006400000c000b */
[----:B01----:R-:W-:Y:S01]  /*111f0*/  ENDCOLLECTIVE ;  /* 0x000000000000791b */ /* 0x003fe20003800000 */
.L_x_7404:
[----:B------:R-:W-:Y:S05]  /*11200*/  BRA `(.L_x_7405) ;  /* 0xffffffd000947947 */ /* 0x000fea000383ffff */
.L_x_7340:
[----:B0-----:R0:W2:Y:S02]  /*11210*/  SYNCS.PHASECHK.TRANS64.TRYWAIT P0, [R8+URZ+0x28c40], R20 ;  /* 0x028c4014080075a7 */ /* 0x0010a4000800017f */
[----:B--2---:R-:W-:Y:S05]  /*11220*/  @!P0 NANOSLEEP.SYNCS 0x989680 ;  /* 0x009896800000895d */ /* 0x004fea0003900000 */
[----:B------:R-:W2:Y:S02]  /*11230*/  @!P0 SYNCS.PHASECHK.TRANS64 P0, [R8+URZ+0x28c40], R20 ;  /* 0x028c4014080085a7 */ /* 0x000ea4000800007f */
[----:B--2---:R-:W-:Y:S05]  /*11240*/  @!P0 BRA `(.L_x_7340) ;  /* 0xfffffffc00f08947 */ /* 0x004fea000383ffff */
[----:B------:R-:W-:Y:S05]  /*11250*/  BRA `(.L_x_7406) ;  /* 0xffffffd400e87947 */ /* 0x000fea000383ffff */
.L_x_7341:
        /* <DEDUP_REMOVED lines=8> */
.L_x_7408:
[----:B------:R-:W-:Y:S05]  /*112e0*/  BSYNC B1 ;  /* 0x0000000000017941 */ /* 0x000fea0003800000 */
.L_x_7407:
[----:B------:R-:W-:Y:S01]  /*112f0*/  MOV R13, R21 ;  /* 0x00000015000d7202 */ /* 0x000fe20000000f00 */
        /* <DEDUP_REMOVED lines=8> */
.L_x_7409:
[----:B------:R-:W-:Y:S01]  /*11380*/  IMAD.MOV.U32 R13, RZ, RZ, R27 ;  /* 0x000000ffff0d7224 */ /* 0x000fe200078e001b */
[----:B------:R-:W-:Y:S02]  /*11390*/  MOV R12, 0x1 ;  /* 0x00000001000c7802 */ /* 0x000fe40000000f00 */
[----:B------:R-:W-:-:S13]  /*113a0*/  IADD3 R2, P0, R14, R0, RZ ;  /* 0x000000000e027210 */ /* 0x000fda0007f1e0ff */
[----:B------:R-:W-:Y:S05]  /*113b0*/  WARPSYNC.COLLECTIVE R15, `(.L_x_7410) ;  /* 0x000000000f087348 */ /* 0x000fea0003c00000 */
[----:B------:R0:W1:Y:S02]  /*113c0*/  SHFL.IDX P6, R14, R13, R12, R11 ;  /* 0x0000000c0d0e7389 */ /* 0x00006400000c000b */
[----:B01----:R-:W-:Y:S01]  /*113d0*/  ENDCOLLECTIVE ;  /* 0x000000000000791b */ /* 0x003fe20003800000 */
.L_x_7410:
        /* <DEDUP_REMOVED lines=10> */
.L_x_7411:
[----:B------:R-:W-:Y:S02]  /*11480*/  IMAD.MOV.U32 R13, RZ, RZ, R27 ;  /* 0x000000ffff0d7224 */ /* 0x000fe400078e001b */
[----:B------:R-:W-:Y:S01]  /*11490*/  IMAD.MOV.U32 R12, RZ, RZ, 0x2 ;  /* 0x00000002ff0c7424 */ /* 0x000fe200078e00ff */
[----:B------:R-:W-:-:S13]  /*114a0*/  IADD3 R2, P0, R14, R0, RZ ;  /* 0x000000000e027210 */ /* 0x000fda0007f1e0ff */
[----:B------:R-:W-:Y:S05]  /*114b0*/  WARPSYNC.COLLECTIVE R15, `(.L_x_7412) ;  /* 0x000000000f087348 */ /* 0x000fea0003c00000 */
[----:B------:R0:W1:Y:S02]  /*114c0*/  SHFL.IDX P6, R14, R13, R12, R11 ;  /* 0x0000000c0d0e7389 */ /* 0x00006400000c000b */
[----:B01----:R-:W-:Y:S01]  /*114d0*/  ENDCOLLECTIVE ;  /* 0x000000000000791b */ /* 0x003fe20003800000 */
.L_x_7412:
        /* <DEDUP_REMOVED lines=10> */
.L_x_7413:
[----:B------:R-:W-:Y:S02]  /*11580*/  IMAD.MOV.U32 R13, RZ, RZ, R27 ;  /* 0x000000ffff0d7224 */ /* 0x000fe400078e001b */
[----:B------:R-:W-:Y:S01]  /*11590*/  IMAD.MOV.U32 R12, RZ, RZ, 0x3 ;  /* 0x00000003ff0c7424 */ /* 0x000fe200078e00ff */
[----:B------:R-:W-:-:S13]  /*115a0*/  IADD3 R2, P0, R14, R0, RZ ;  /* 0x000000000e027210 */ /* 0x000fda0007f1e0ff */
[----:B------:R-:W-:Y:S05]  /*115b0*/  WARPSYNC.COLLECTIVE R15, `(.L_x_7414) ;  /* 0x000000000f087348 */ /* 0x000fea0003c00000 */
[----:B------:R0:W1:Y:S02]  /*115c0*/  SHFL.IDX P6, R14, R13, R12, R11 ;  /* 0x0000000c0d0e7389 */ /* 0x00006400000c000b */
[----:B01----:R-:W-:Y:S01]  /*115d0*/  ENDCOLLECTIVE ;  /* 0x000000000000791b */ /* 0x003fe20003800000 */
.L_x_7414:
        /* <DEDUP_REMOVED lines=10> */
.L_x_7415:
[----:B------:R-:W-:Y:S05]  /*11680*/  BRA `(.L_x_7416) ;  /* 0xffffffd400847947 */ /* 0x000fea000383ffff */
.L_x_7346:
[----:B--2---:R2:W3:Y:S02]  /*11690*/  SYNCS.PHASECHK.TRANS64.TRYWAIT P0, [R8+URZ+0x28c60], R20 ;  /* 0x028c6014080075a7 */ /* 0x0044e4000800017f */
[----:B---3--:R-:W-:Y:S05]  /*116a0*/  @!P0 NANOSLEEP.SYNCS 0x989680 ;  /* 0x009896800000895d */ /* 0x008fea0003900000 */
[----:B------:R-:W3:Y:S02]  /*116b0*/  @!P0 SYNCS.PHASECHK.TRANS64 P0, [R8+URZ+0x28c60], R20 ;  /* 0x028c6014080085a7 */ /* 0x000ee4000800007f */
[----:B---3--:R-:W-:Y:S05]  /*116c0*/  @!P0 BRA `(.L_x_7346) ;  /* 0xfffffffc00f08947 */ /* 0x008fea000383ffff */
[----:B------:R-:W-:Y:S05]  /*116d0*/  BRA `(.L_x_7417) ;  /* 0xffffffd400d47947 */ /* 0x000fea000383ffff */
.L_x_7347:
[----:B------:R-:W-:Y:S01]  /*116e0*/  BSSY B1, `(.L_x_7418) ;  /* 0x0000008000017945 */ /* 0x000fe20003800000 */
[----:B------:R-:W-:Y:S01]  /*116f0*/  IMAD.MOV.U32 R13, RZ, RZ, R20 ;  /* 0x000000ffff0d7224 */ /* 0x000fe200078e0014 */
[----:B------:R-:W-:Y:S01]  /*11700*/  MOV R12, RZ ;  /* 0x000000ff000c7202 */ /* 0x000fe20000000f00 */
[----:B------:R-:W-:Y:S02]  /*11710*/  IMAD.MOV.U32 R11, RZ, RZ, 0x181f ;  /* 0x0000181fff0b7424 */ /* 0x000fe400078e00ff */
[----:B------:R-:W-:-:S07]  /*11720*/  IMAD.MOV.U32 R15, RZ, RZ, -0x1 ;  /* 0xffffffffff0f7424 */ /* 0x000fce00078e00ff */
[----:B-1----:R-:W-:Y:S05]  /*11730*/  WARPSYNC.COLLECTIVE R15, `(.L_x_7419) ;  /* 0x000000000f087348 */ /* 0x002fea0003c00000 */
[----:B------:R0:W2:Y:S02]  /*11740*/  SHFL.IDX P6, R14, R13, R12, R11 ;  /* 0x0000000c0d0e7389 */ /* 0x0000a400000c000b */
[----:B012---:R-:W-:Y:S01]  /*11750*/  ENDCOLLECTIVE ;  /* 0x000000000000791b */ /* 0x007fe20003800000 */
.L_x_7419:
[----:B------:R-:W-:Y:S05]  /*11760*/  BSYNC B1 ;  /* 0x0000000000017941 */ /* 0x000fea0003800000 */
.L_x_7418:
[----:B------:R-:W-:Y:S01]  /*11770*/  IMAD.MOV.U32 R13, RZ, RZ, R10 ;  /* 0x000000ffff0d7224 */ /* 0x000fe200078e000a */
[----:B------:R-:W-:Y:S01]  /*11780*/  MOV R15, 0xffffffff ;  /* 0xffffffff000f7802 */ /* 0x000fe20000000f00 */
[----:B------:R-:W-:Y:S01]  /*11790*/  IMAD.MOV.U32 R12, RZ, RZ, RZ ;  /* 0x000000ffff0c7224 */ /* 0x000fe200078e00ff */
[C---:B------:R-:W-:Y:S01]  /*117a0*/  LOP3.LUT P2, RZ, R16.reuse, 0x40, RZ, 0xc0, !PT ;  /* 0x0000004010ff7812 */ /* 0x040fe2000784c0ff */
[----:B------:R-:W-:Y:S01]  /*117b0*/  IMAD.MOV.U32 R11, RZ, RZ, 0x181f ;  /* 0x0000181fff0b7424 */ /* 0x000fe200078e00ff */
[----:B------:R-:W-:Y:S01]  /*117c0*/  LOP3.LUT P1, RZ, R16, 0x20, RZ, 0xc0, !PT ;  /* 0x0000002010ff7812 */ /* 0x000fe2000782c0ff */
[----:B------:R-:W-:Y:S01]  /*117d0*/  IMAD.MOV.U32 R3, RZ, RZ, R14 ;  /* 0x000000ffff037224 */ /* 0x000fe200078e000e */
[----:B------:R-:W-:Y:S01]  /*117e0*/  P2R R4, PR, RZ, 0x8 ;  /* 0x00000008ff047803 */ /* 0x000fe20000000000 */
[----:B------:R-:W-:-:S10]  /*117f0*/  IMAD R21, R21, 0x2, R17 ;  /* 0x0000000215157824 */ /* 0x000fd400078e0211 */
[----:B------:R-:W-:Y:S05]  /*11800*/  WARPSYNC.COLLECTIVE R15, `(.L_x_7420) ;  /* 0x000000000f087348 */ /* 0x000fea0003c00000 */
[----:B------:R0:W1:Y:S02]  /*11810*/  SHFL.IDX P6, R14, R13, R12, R11 ;  /* 0x0000000c0d0e7389 */ /* 0x00006400000c000b */
[----:B01----:R-:W-:Y:S01]  /*11820*/  ENDCOLLECTIVE ;  /* 0x000000000000791b */ /* 0x003fe20003800000 */
.L_x_7420:
        /* <DEDUP_REMOVED lines=15> */
.L_x_7421:
        /* <DEDUP_REMOVED lines=17> */
.L_x_7422:
[----:B------:R-:W-:Y:S02]  /*11a30*/  IMAD.MOV.U32 R13, RZ, RZ, R20 ;  /* 0x000000ffff0d7224 */ /* 0x000fe400078e0014 */
[----:B------:R-:W-:Y:S01]  /*11a40*/  IMAD.MOV.U32 R12, RZ, RZ, 0x2 ;  /* 0x00000002ff0c7424 */ /* 0x000fe200078e00ff */
[----:B------:R-:W-:Y:S02]  /*11a50*/  IADD3 R2, P2, R14, R0, RZ ;  /* 0x000000000e027210 */ /* 0x000fe40007f5e0ff */
[C---:B------:R-:W-:Y:S02]  /*11a60*/  LOP3.LUT P6, RZ, R16.reuse, 0x20, RZ, 0xc0, !PT ;  /* 0x0000002010ff7812 */ /* 0x040fe400078cc0ff */
[----:B------:R-:W-:Y:S02]  /*11a70*/  IADD3.X R3, RZ, R3, RZ, P2, !PT ;  /* 0x00000003ff037210 */ /* 0x000fe400017fe4ff */
[----:B------:R-:W-:-:S03]  /*11a80*/  LOP3.LUT P2, RZ, R16, 0x40, RZ, 0xc0, !PT ;  /* 0x0000004010ff7812 */ /* 0x000fc6000784c0ff */
[----:B------:R-:W-:Y:S01]  /*11a90*/  @!PT LDS RZ, [RZ] ;  /* 0x00000000fffff984 */ /* 0x000fe20000000800 */
[----:B------:R-:W-:Y:S01]  /*11aa0*/  @!PT LDS RZ, [RZ] ;  /* 0x00000000fffff984 */ /* 0x000fe20000000800 */
[----:B------:R-:W-:Y:S01]  /*11ab0*/  @!PT LDS RZ, [RZ] ;  /* 0x00000000fffff984 */ /* 0x000fe20000000800 */
[----:B------:R0:W-:Y:S01]  /*11ac0*/  LDGSTS.E.BYPASS.LTC128B.128 [R21+0xc00], desc[UR50][R2.64], !P3 ;  /* 0x00c0000002157fae */ /* 0x0001e2000d901d72 */
[----:B------:R-:W-:-:S04]  /*11ad0*/  ISETP.NE.AND P3, PT, R5, RZ, PT ;  /* 0x000000ff0500720c */ /* 0x000fc80003f65270 */
[----:B------:R-:W-:-:S05]  /*11ae0*/  P2R R5, PR, RZ, 0x8 ;  /* 0x00000008ff057803 */ /* 0x000fca0000000000 */
[----:B------:R0:W-:Y:S04]  /*11af0*/  LDGSTS.E.BYPASS.LTC128B.128 [R21+0x2c00], desc[UR50][R2.64+0x80], !P2 ;  /* 0x02c0008002157fae */ /* 0x0001e8000d101d72 */
[----:B------:R0:W-:Y:S02]  /*11b00*/  LDGSTS.E.BYPASS.LTC128B.128 [R21+0x4c00], desc[UR50][R2.64+0x100], !P6 ;  /* 0x04c0010002157fae */ /* 0x0001e4000f101d72 */
[----:B0-----:R-:W-:Y:S05]  /*11b10*/  WARPSYNC.COLLECTIVE R15, `(.L_x_7423) ;  /* 0x000000000f087348 */ /* 0x001fea0003c00000 */
[----:B------:R1:W2:Y:S02]  /*11b20*/  SHFL.IDX P6, R14, R13, R12, R11 ;  /* 0x0000000c0d0e7389 */ /* 0x0002a400000c000b */
[----:B012---:R-:W-:Y:S01]  /*11b30*/  ENDCOLLECTIVE ;  /* 0x000000000000791b */ /* 0x007fe20003800000 */
.L_x_7423:
        /* <DEDUP_REMOVED lines=14> */
.L_x_7424:
[----:B------:R-:W-:Y:S01]  /*11c20*/  MOV R13, R20 ;  /* 0x00000014000d7202 */ /* 0x000fe20000000f00 */
        /* <DEDUP_REMOVED lines=16> */
.L_x_7425:
        /* <DEDUP_REMOVED lines=14> */
.L_x_7426:
[----:B------:R-:W-:Y:S05]  /*11e10*/  BRA `(.L_x_7427) ;  /* 0xffffffd400387947 */ /* 0x000fea000383ffff */
.L_x_7355:
[----:B------:R-:W-:Y:S01]  /*11e20*/  BSSY B0, `(.L_x_7428) ;  /* 0x0000008000007945 */ /* 0x000fe20003800000 */
[----:B------:R-:W-:Y:S01]  /*11e30*/  IMAD.MOV.U32 R13, RZ, RZ, R33 ;  /* 0x000000ffff0d7224 */ /* 0x000fe200078e0021 */
[----:B------:R-:W-:Y:S01]  /*11e40*/  MOV R15, 0xffffffff ;  /* 0xffffffff000f7802 */ /* 0x000fe20000000f00 */
[----:B------:R-:W-:Y:S02]  /*11e50*/  IMAD.MOV.U32 R12, RZ, RZ, RZ ;  /* 0x000000ffff0c7224 */ /* 0x000fe400078e00ff */
[----:B------:R-:W-:-:S07]  /*11e60*/  IMAD.MOV.U32 R11, RZ, RZ, 0x1f ;  /* 0x0000001fff0b7424 */ /* 0x000fce00078e00ff */
[----:B01---5:R-:W-:Y:S05]  /*11e70*/  WARPSYNC.COLLECTIVE R15, `(.L_x_7429) ;  /* 0x000000000f087348 */ /* 0x023fea0003c00000 */
[----:B------:R2:W3:Y:S02]  /*11e80*/  SHFL.IDX P6, R14, R13, R12, R11 ;  /* 0x0000000c0d0e7389 */ /* 0x0004e400000c000b */
[----:B0123-5:R-:W-:Y:S01]  /*11e90*/  ENDCOLLECTIVE ;  /* 0x000000000000791b */ /* 0x02ffe20003800000 */
.L_x_7429:
[----:B------:R-:W-:Y:S05]  /*11ea0*/  BSYNC B0 ;  /* 0x0000000000007941 */ /* 0x000fea0003800000 */
.L_x_7428:
[----:B------:R-:W-:Y:S05]  /*11eb0*/  BRA `(.L_x_7430) ;  /* 0xffffffd8003c7947 */ /* 0x000fea000383ffff */
.L_x_7358:
[----:B---3--:R3:W4:Y:S02]  /*11ec0*/  SYNCS.PHASECHK.TRANS64.TRYWAIT P0, [R7+URZ+0x28c20], R0 ;  /* 0x028c2000070075a7 */ /* 0x008724000800017f */
[----:B----4-:R-:W-:Y:S05]  /*11ed0*/  @!P0 NANOSLEEP.SYNCS 0x989680 ;  /* 0x009896800000895d */ /* 0x010fea0003900000 */
[----:B------:R-:W4:Y:S02]  /*11ee0*/  @!P0 SYNCS.PHASECHK.TRANS64 P0, [R7+URZ+0x28c20], R0 ;  /* 0x028c2000070085a7 */ /* 0x000f24000800007f */
[----:B----4-:R-:W-:Y:S05]  /*11ef0*/  @!P0 BRA `(.L_x_7358) ;  /* 0xfffffffc00f08947 */ /* 0x010fea000383ffff */
[----:B------:R-:W-:Y:S05]  /*11f00*/  BRA `(.L_x_7431) ;  /* 0xffffffd800847947 */ /* 0x000fea000383ffff */
.L_x_7359:
        /* <DEDUP_REMOVED lines=11> */
.L_x_7433:
[----:B------:R-:W-:Y:S05]  /*11fc0*/  BSYNC B0 ;  /* 0x0000000000007941 */ /* 0x000fea0003800000 */
.L_x_7432:
[----:B------:R-:W-:Y:S05]  /*11fd0*/  BRA `(.L_x_7434) ;  /* 0xffffffd8006c7947 */ /* 0x000fea000383ffff */
.L_x_7362:
[----:B------:R-:W-:Y:S01]  /*11fe0*/  BSSY B1, `(.L_x_7435) ;  /* 0x0000006000017945 */ /* 0x000fe20003800000 */
[----:B------:R-:W-:-:S07]  /*11ff0*/  IMAD.MOV.U32 R15, RZ, RZ, -0x1 ;  /* 0xffffffffff0f7424 */ /* 0x000fce00078e00ff */
[----:B0123-5:R-:W-:Y:S05]  /*12000*/  WARPSYNC.COLLECTIVE R15, `(.L_x_7436) ;  /* 0x000000000f0c7348 */ /* 0x02ffea0003c00000 */
[----:B------:R-:W-:Y:S02]  /*12010*/  ELECT P6, UR62, PT ;  /* 0x00000000003e782f */ /* 0x000fe400038c0000 */
[----:B------:R-:W-:Y:S01]  /*12020*/  MOV R14, UR62 ;  /* 0x0000003e000e7c02 */ /* 0x000fe20008000f00 */
[----:B0123-5:R-:W-:Y:S10]  /*12030*/  ENDCOLLECTIVE ;  /* 0x000000000000791b */ /* 0x02fff40003800000 */
.L_x_7436:
[----:B------:R-:W-:Y:S05]  /*12040*/  BSYNC B1 ;  /* 0x0000000000017941 */ /* 0x000fea0003800000 */
.L_x_7435:
[----:B------:R-:W-:Y:S05]  /*12050*/  BRA `(.L_x_7437) ;  /* 0xffffffd800647947 */ /* 0x000fea000383ffff */
.L_x_7364:
[----:B---3--:R3:W4:Y:S02]  /*12060*/  SYNCS.PHASECHK.TRANS64.TRYWAIT P1, [R5+URZ+0x28c40], R0 ;  /* 0x028c4000050075a7 */ /* 0x008724000802017f */
[----:B----4-:R-:W-:Y:S05]  /*12070*/  @!P1 NANOSLEEP.SYNCS 0x989680 ;  /* 0x009896800000995d */ /* 0x010fea0003900000 */
[----:B------:R-:W4:Y:S02]  /*12080*/  @!P1 SYNCS.PHASECHK.TRANS64 P1, [R5+URZ+0x28c40], R0 ;  /* 0x028c4000050095a7 */ /* 0x000f24000802007f */
[----:B----4-:R-:W-:Y:S05]  /*12090*/  @!P1 BRA `(.L_x_7364) ;  /* 0xfffffffc00f09947 */ /* 0x010fea000383ffff */
[----:B------:R-:W-:Y:S05]  /*120a0*/  BRA `(.L_x_7438) ;  /* 0xffffffd800847947 */ /* 0x000fea000383ffff */
.L_x_7366:
[----:B----4-:R4:W0:Y:S02]  /*120b0*/  SYNCS.PHASECHK.TRANS64.TRYWAIT P1, [R3+URZ+0x28c40], R2 ;  /* 0x028c4002030075a7 */ /* 0x010824000802017f */
[----:B0-----:R-:W-:Y:S05]  /*120c0*/  @!P1 NANOSLEEP.SYNCS 0x989680 ;  /* 0x009896800000995d */ /* 0x001fea0003900000 */
[----:B------:R-:W0:Y:S02]  /*120d0*/  @!P1 SYNCS.PHASECHK.TRANS64 P1, [R3+URZ+0x28c40], R2 ;  /* 0x028c4002030095a7 */ /* 0x000e24000802007f */
[----:B0-----:R-:W-:Y:S05]  /*120e0*/  @!P1 BRA `(.L_x_7366) ;  /* 0xfffffffc00f09947 */ /* 0x001fea000383ffff */
[----:B------:R-:W-:Y:S05]  /*120f0*/  BRA `(.L_x_7439) ;  /* 0xffffffd800907947 */ /* 0x000fea000383ffff */
.L_x_7368:
[----:B------:R0:W0:Y:S02]  /*12100*/  SYNCS.PHASECHK.TRANS64.TRYWAIT P1, [R5+URZ+0x28c60], R0 ;  /* 0x028c6000050075a7 */ /* 0x000024000802017f */
[----:B0-----:R-:W-:Y:S05]  /*12110*/  @!P1 NANOSLEEP.SYNCS 0x989680 ;  /* 0x009896800000995d */ /* 0x001fea0003900000 */
[----:B------:R-:W0:Y:S02]  /*12120*/  @!P1 SYNCS.PHASECHK.TRANS64 P1, [R5+URZ+0x28c60], R0 ;  /* 0x028c6000050095a7 */ /* 0x000e24000802007f */
[----:B0-----:R-:W-:Y:S05]  /*12130*/  @!P1 BRA `(.L_x_7368) ;  /* 0xfffffffc00f09947 */ /* 0x001fea000383ffff */
[----:B------:R-:W-:Y:S05]  /*12140*/  BRA `(.L_x_7440) ;  /* 0xffffffd8008c7947 */ /* 0x000fea000383ffff */
.L_x_7441:
        /* <DEDUP_REMOVED lines=11> */
.L_x_15545:


//--------------------- .text._ZN7cutlass13device_kernelIN5flash11enable_sm90INS1_16FlashAttnFwdSm90INS1_25CollectiveMainloopFwdSm90ILi2EN4cute5tupleIJNS5_1CILi1EEES8_S8_EEENS6_IJNS7_ILi64EEESA_SA_EEELi512ENS_10bfloat16_tEfNS_4arch4Sm90ELb1ELb0ELb0ELb0ELb1ELb0ELb1ELb0ELb0ELb1ELb0ELb0EEENS1_21CollectiveEpilogueFwdINS6_IJSA_NS7_ILi512EEESA_EEES9_SC_SE_Li256ELb0ELb1ELb0ELb0EEENS1_30DynamicPersistentTileSchedulerILi256ELi128ELb0ELb1ELb1EEEEEEEEEvNT_6ParamsE --------------------------
	.section	.text._ZN7cutlass13device_kernelIN5flash11enable_sm90INS1_16FlashAttnFwdSm90INS1_25CollectiveMainloopFwdSm90ILi2EN4cute5tupleIJNS5_1CILi1EEES8_S8_EEENS6_IJNS7_ILi64EEESA_SA_EEELi512ENS_10bfloat16_tEfNS_4arch4Sm90ELb1ELb0ELb0ELb0ELb1ELb0ELb1ELb0ELb0ELb1ELb0ELb0EEENS1_21CollectiveEpilogueFwdINS6_IJSA_NS7_ILi512EEESA_EEES9_SC_SE_Li256ELb0ELb1ELb0ELb0EEENS1_30DynamicPersistentTileSchedulerILi256ELi128ELb0ELb1ELb1EEEEEEEEEvNT_6ParamsE,"ax",@progbits
	.align	128
.text._ZN7cutlass13device_kernelIN5flash11enable_sm90INS1_16FlashAttnFwdSm90INS1_25CollectiveMainloopFwdSm90ILi2EN4cute5tupleIJNS5_1CILi1EEES8_S8_EEENS6_IJNS7_ILi64EEESA_SA_EEELi512ENS_10bfloat16_tEfNS_4arch4Sm90ELb1ELb0ELb0ELb0ELb1ELb0ELb1ELb0ELb0ELb1ELb0ELb0EEENS1_21CollectiveEpilogueFwdINS6_IJSA_NS7_ILi512EEESA_EEES9_SC_SE_Li256ELb0ELb1ELb0ELb0EEENS1_30DynamicPersistentTileSchedulerILi256ELi128ELb0ELb1ELb1EEEEEEEEEvNT_6ParamsE:
        .type           _ZN7cutlass13device_kernelIN5flash11enable_sm90INS1_16FlashAttnFwdSm90INS1_25CollectiveMainloopFwdSm90ILi2EN4cute5tupleIJNS5_1CILi1EEES8_S8_EEENS6_IJNS7_ILi64EEESA_SA_EEELi512ENS_10bfloat16_tEfNS_4arch4Sm90ELb1ELb0ELb0ELb0ELb1ELb0ELb1ELb0ELb0ELb1ELb0ELb0EEENS1_21CollectiveEpilogueFwdINS6_IJSA_NS7_ILi512EEESA_EEES9_SC_SE_Li256ELb0ELb1ELb0ELb0EEENS1_30DynamicPersistentTileSchedulerILi256ELi128ELb0ELb1ELb1EEEEEEEEEvNT_6ParamsE,@function
        .size           _ZN7cutlass13device_kernelIN5flash11enable_sm90INS1_16FlashAttnFwdSm90INS1_25CollectiveMainloopFwdSm90ILi2EN4cute5tupleIJNS5_1CILi1EEES8_S8_EEENS6_IJNS7_ILi64EEESA_SA_EEELi512ENS_10bfloat16_tEfNS_4arch4Sm90ELb1ELb0ELb0ELb0ELb1ELb0ELb1ELb0ELb0ELb1ELb0ELb0EEENS1_21CollectiveEpilogueFwdINS6_IJSA_NS7_ILi512EEESA_EEES9_SC_SE_Li256ELb0ELb1ELb0ELb0EEENS1_30DynamicPersistentTileSchedulerILi256ELi128ELb0ELb1ELb1EEEEEEEEEvNT_6ParamsE,(.L_x_15546 - _ZN7cutlass13device_kernelIN5flash11enable_sm90INS1_16FlashAttnFwdSm90INS1_25CollectiveMainloopFwdSm90ILi2EN4cute5tupleIJNS5_1CILi1EEES8_S8_EEENS6_IJNS7_ILi64EEESA_SA_EEELi512ENS_10bfloat16_tEfNS_4arch4Sm90ELb1ELb0ELb0ELb0ELb1ELb0ELb1ELb0ELb0ELb1ELb0ELb0EEENS1_21CollectiveEpilogueFwdINS6_IJSA_NS7_ILi512EEESA_EEES9_SC_SE_Li256ELb0ELb1ELb0ELb0EEENS1_30DynamicPersistentTileSchedulerILi256ELi128ELb0ELb1ELb1EEEEEEEEEvNT_6ParamsE)
        .other          _ZN7cutlass13device_kernelIN5flash11enable_sm90INS1_16FlashAttnFwdSm90INS1_25CollectiveMainloopFwdSm90ILi2EN4cute5tupleIJNS5_1CILi1EEES8_S8_EEENS6_IJNS7_ILi64EEESA_SA_EEELi512ENS_10bfloat16_tEfNS_4arch4Sm90ELb1ELb0ELb0ELb0ELb1ELb0ELb1ELb0ELb0ELb1ELb0ELb0EEENS1_21CollectiveEpilogueFwdINS6_IJSA_NS7_ILi512EEESA_EEES9_SC_SE_Li256ELb0ELb1ELb0ELb0EEENS1_30DynamicPersistentTileSchedulerILi256ELi128ELb0ELb1ELb1EEEEEEEEEvNT_6ParamsE,@"STO_CUDA_ENTRY STV_DEFAULT"
_ZN7cutlass13device_kernelIN5flash11enable_sm90INS1_16FlashAttnFwdSm90INS1_25CollectiveMainloopFwdSm90ILi2EN4cute5tupleIJNS5_1CILi1EEES8_S8_EEENS6_IJNS7_ILi64EEESA_SA_EEELi512ENS_10bfloat16_tEfNS_4arch4Sm90ELb1ELb0ELb0ELb0ELb1ELb0ELb1ELb0ELb0ELb1ELb0ELb0EEENS1_21CollectiveEpilogueFwdINS6_IJSA_NS7_ILi512EEESA_EEES9_SC_SE_Li256ELb0ELb1ELb0ELb0EEENS1_30DynamicPersistentTileSchedulerILi256ELi128ELb0ELb1ELb1EEEEEEEEEvNT_6ParamsE:
        /* <DEDUP_REMOVED lines=43> */
.L_x_7442:
        /* <DEDUP_REMOVED lines=22> */
.L_x_7443:
        /* <DEDUP_REMOVED lines=18> */
.L_x_7444:
        /* <DEDUP_REMOVED lines=22> */
.L_x_7445:
        /* <DEDUP_REMOVED lines=23> */
.L_x_7446:
        /* <DEDUP_REMOVED lines=8> */
.L_x_7448:
[----:B------:R-:W-:-:S08]  /*0880*/  NOP ;  /* 0x0000000000007918 */ /* 0x000fd00000000000 */
[----:B------:R-:W0:Y:S02]  /*0890*/  USETMAXREG.TRY_ALLOC.CTAPOOL UP0, 0xe8 ;  /* 0x000000e8000079c8 */ /* 0x000e240008000600 */
[----:B0-----:R-:W-:-:S13]  /*08a0*/  PLOP3.LUT P0, PT, PT, PT, UP0, 0x80, 0x0 ;  /* 0x000000000000781c */ /* 0x001fda0003f0f008 */
[----:B------:R-:W-:Y:S05]  /*08b0*/  @!P0 BRA `(.L_x_7448) ;  /* 0xfffffffc00f08947 */ /* 0x000fea000383ffff */
[----:B------:R-:W0:Y:S01]  /*08c0*/  S2R R2, SR_TID.X ;  /* 0x0000000000027919 */ /* 0x000e220000002100 */
[----:B------:R-:W1:Y:S08]  /*08d0*/  S2UR UR4, SR_CTAID.X ;  /* 0x00000000000479c3 */ /* 0x000e700000002500 */
[----:B------:R-:W-:Y:S06]  /*08e0*/  BAR.ARV 0x4, 0x180 ;  /* 0x0106000000007b1d */ /* 0x000fec0000002000 */
[----:B0-----:R-:W-:-:S04]  /*08f0*/  LOP3.LUT R0, R2, 0xffffff80, RZ, 0xc0, !PT ;  /* 0xffffff8002007812 */ /* 0x001fc800078ec0ff */
[----:B------:R-:W-:Y:S02]  /*0900*/  ISETP.NE.AND P0, PT, R0, 0x80, PT ;  /* 0x000000800000780c */ /* 0x000fe40003f05270 */
[----:B------:R-:W1:Y:S11]  /*0910*/  LDC R0, c[0x0][0xd38] ;  /* 0x00034e00ff007b82 */ /* 0x000e760000000800 */
[----:B------:R-:W-:Y:S06]  /*0920*/  @!P0 BAR.ARV 0x8, 0x100 ;  /* 0x0204000000008b1d */ /* 0x000fec0000002000 */
[----:B------:R-:W-:-:S13]  /*0930*/  ISETP.GE.U32.AND P0, PT, R2, 0x100, PT ;  /* 0x000001000200780c */ /* 0x000fda0003f06070 */
[----:B------:R-:W-:Y:S06]  /*0940*/  @P0 BAR.ARV 0xf, 0x100 ;  /* 0x03c4000000000b1d */ /* 0x000fec0000002000 */
[----:B-1----:R-:W-:-:S13]  /*0950*/  ISETP.LE.AND P0, PT, R0, UR4, PT ;  /* 0x0000000400007c0c */ /* 0x002fda000bf03270 */
[----:B------:R-:W-:Y:S05]  /*0960*/  @P0 EXIT ;  /* 0x000000000000094d */ /* 0x000fea0003800000 */
[----:B------:R-:W-:Y:S01]  /*0970*/  VIADD R222, R2, 0xffffff80 ;  /* 0xffffff8002de7836 */ /* 0x000fe20000000000 */
[----:B------:R-:W0:Y:S01]  /*0980*/  S2R R219, SR_CgaCtaId ;  /* 0x0000000000db7919 */ /* 0x000e220000008800 */
[----:B------:R-:W-:Y:S01]  /*0990*/  IMAD.MOV.U32 R188, RZ, RZ, 0x20 ;  /* 0x00000020ffbc7424 */ /* 0x000fe200078e00ff */
[----:B------:R-:W-:Y:S01]  /*09a0*/  ULOP3.LUT UR40, UR41, 0x1, URZ, 0xfc, !UPT ;  /* 0x0000000129287892 */ /* 0x000fe2000f8efc3f */
[----:B------:R-:W-:Y:S01]  /*09b0*/  IMAD.MOV.U32 R16, RZ, RZ, RZ ;  /* 0x000000ffff107224 */ /* 0x000fe200078e00ff */
[----:B------:R-:W-:Y:S01]  /*09c0*/  SHF.R.S32.HI R3, RZ, 0x1f, R222 ;  /* 0x0000001fff037819 */ /* 0x000fe200000114de */
[----:B------:R-:W-:-:S03]  /*09d0*/  UMOV UR36, URZ ;  /* 0x0000003f00247c82 */ /* 0x000fc60008000000 */
[CC--:B------:R-:W-:Y:S02]  /*09e0*/  LEA.HI R0, R3.reuse, R222.reuse, RZ, 0x4 ;  /* 0x000000de03007211 */ /* 0x0c0fe400078f20ff */
[CC--:B------:R-:W-:Y:S02]  /*09f0*/  LEA.HI R4, R3.reuse, R222.reuse, RZ, 0x5 ;  /* 0x000000de03047211 */ /* 0x0c0fe400078f28ff */
[----:B------:R-:W-:Y:S02]  /*0a00*/  SHF.R.S32.HI R7, RZ, 0x4, R0 ;  /* 0x00000004ff077819 */ /* 0x000fe40000011400 */
[----:B------:R-:W-:Y:S02]  /*0a10*/  LEA.HI R5, R3, R222, RZ, 0x7 ;  /* 0x000000de03057211 */ /* 0x000fe400078f38ff */
[C---:B------:R-:W-:Y:S02]  /*0a20*/  LEA.HI R2, R0.reuse, R7, RZ, 0x1 ;  /* 0x0000000700027211 */ /* 0x040fe400078f08ff */
[----:B------:R-:W-:-:S02]  /*0a30*/  LOP3.LUT R9, R0, 0xfffffff0, RZ, 0xc0, !PT ;  /* 0xfffffff000097812 */ /* 0x000fc400078ec0ff */
[----:B------:R-:W-:Y:S02]  /*0a40*/  LOP3.LUT R2, R2, 0x1ffffffe, RZ, 0xc0, !PT ;  /* 0x1ffffffe02027812 */ /* 0x000fe400078ec0ff */
[--C-:B------:R-:W-:Y:S01]  /*0a50*/  SHF.R.S32.HI R13, RZ, 0x5, R4.reuse ;  /* 0x00000005ff0d7819 */ /* 0x100fe20000011404 */
[----:B------:R-:W-:Y:S01]  /*0a60*/  IMAD.IADD R9, R222, 0x1, -R9 ;  /* 0x00000001de097824 */ /* 0x000fe200078e0a09 */
[----:B------:R-:W-:Y:S01]  /*0a70*/  SHF.R.S32.HI R4, RZ, 0x1f, R4 ;  /* 0x0000001fff047819 */ /* 0x000fe20000011404 */
[----:B------:R-:W-:Y:S01]  /*0a80*/  IMAD.IADD R8, R7, 0x1, -R2 ;  /* 0x0000000107087824 */ /* 0x000fe200078e0a02 */
[----:B------:R-:W-:Y:S02]  /*0a90*/  LOP3.LUT R7, R5, 0xffffff80, RZ, 0xc0, !PT ;  /* 0xffffff8005077812 */ /* 0x000fe400078ec0ff */
[----:B------:R-:W-:Y:S02]  /*0aa0*/  LEA.HI R2, R3, R222, RZ, 0x2 ;  /* 0x000000de03027211 */ /* 0x000fe400078f10ff */
[----:B------:R-:W-:Y:S01]  /*0ab0*/  LEA.HI R4, R4, R13, RZ, 0x2 ;  /* 0x0000000d04047211 */ /* 0x000fe200078f10ff */
[----:B------:R-:W-:Y:S01]  /*0ac0*/  IMAD.IADD R7, R222, 0x1, -R7 ;  /* 0x00000001de077824 */ /* 0x000fe200078e0a07 */
[----:B------:R-:W-:-:S02]  /*0ad0*/  LOP3.LUT R11, R2, 0xfffffffc, RZ, 0xc0, !PT ;  /* 0xfffffffc020b7812 */ /* 0x000fc400078ec0ff */
[----:B------:R-:W-:Y:S02]  /*0ae0*/  SHF.R.S32.HI R216, RZ, 0x7, R5 ;  /* 0x00000007ffd87819 */ /* 0x000fe40000011405 */
[----:B------:R-:W-:Y:S01]  /*0af0*/  LOP3.LUT R4, R4, 0x3ffffc, RZ, 0xc0, !PT ;  /* 0x003ffffc04047812 */ /* 0x000fe200078ec0ff */
[----:B------:R-:W-:Y:S01]  /*0b00*/  IMAD.IADD R11, R222, 0x1, -R11 ;  /* 0x00000001de0b7824 */ /* 0x000fe200078e0a0b */
[--C-:B------:R-:W-:Y:S01]  /*0b10*/  SHF.R.S32.HI R2, RZ, 0x1f, R9.reuse ;  /* 0x0000001fff027819 */ /* 0x100fe20000011409 */
[----:B------:R-:W-:Y:S01]  /*0b20*/  IMAD R15, R216, 0x100, R9 ;  /* 0x00000100d80f7824 */ /* 0x000fe200078e0209 */
[----:B------:R-:W-:Y:S01]  /*0b30*/  SHF.R.S32.HI R0, RZ, 0x1f, R7 ;  /* 0x0000001fff007819 */ /* 0x000fe20000011407 */
[----:B------:R-:W-:Y:S01]  /*0b40*/  IMAD.IADD R10, R13, 0x1, -R4 ;  /* 0x000000010d0a7824 */ /* 0x000fe200078e0a04 */
[----:B------:R-:W-:Y:S02]  /*0b50*/  LEA.HI R6, R2, R9, RZ, 0x3 ;  /* 0x0000000902067211 */ /* 0x000fe400078f18ff */
[----:B------:R-:W-:Y:S01]  /*0b60*/  LEA.HI R2, R0, R7, RZ, 0x2 ;  /* 0x0000000700027211 */ /* 0x000fe200078f10ff */
[----:B------:R-:W-:Y:S01]  /*0b70*/  IMAD R14, R10, 0x10, R15 ;  /* 0x000000100a0e7824 */ /* 0x000fe200078e020f */
[C---:B------:R-:W-:Y:S01]  /*0b80*/  LOP3.LUT R4, R6.reuse, 0xfffffff8, RZ, 0xc0, !PT ;  /* 0xfffffff806047812 */ /* 0x040fe200078ec0ff */
[----:B------:R-:W-:Y:S01]  /*0b90*/  IMAD.SHL.U32 R6, R6, 0x40, RZ ;  /* 0x0000004006067824 */ /* 0x000fe200078e00ff */
[----:B------:R-:W-:-:S02]  /*0ba0*/  LOP3.LUT R10, R2, 0x7ffffffc, RZ, 0xc0, !PT ;  /* 0x7ffffffc020a7812 */ /* 0x000fc400078ec0ff */
[----:B------:R-:W-:Y:S01]  /*0bb0*/  LEA.HI R12, R11, R11, RZ, 0x1 ;  /* 0x0000000b0b0c7211 */ /* 0x000fe200078f08ff */
[----:B------:R-:W-:Y:S01]  /*0bc0*/  IMAD.IADD R9, R9, 0x1, -R4 ;  /* 0x0000000109097824 */ /* 0x000fe200078e0a04 */
[----:B------:R-:W-:Y:S01]  /*0bd0*/  LEA.HI R4, R0, R7, RZ, 0x5 ;  /* 0x0000000700047211 */ /* 0x000fe200078f28ff */
[----:B------:R-:W-:Y:S01]  /*0be0*/  IMAD.IADD R10, R7, 0x1, -R10 ;  /* 0x00000001070a7824 */ /* 0x000fe200078e0a0a */
[----:B------:R-:W-:Y:S02]  /*0bf0*/  LOP3.LUT R12, R12, 0x1ffffffe, RZ, 0xc0, !PT ;  /* 0x1ffffffe0c0c7812 */ /* 0x000fe400078ec0ff */
[--C-:B------:R-:W-:Y:S01]  /*0c00*/  SHF.R.S32.HI R0, RZ, 0x2, R2.reuse ;  /* 0x00000002ff007819 */ /* 0x100fe20000011402 */
[----:B------:R-:W-:Y:S01]  /*0c10*/  IMAD.SHL.U32 R18, R10, 0x2, RZ ;  /* 0x000000020a127824 */ /* 0x000fe200078e00ff */
[----:B------:R-:W-:Y:S01]  /*0c20*/  SHF.R.S32.HI R7, RZ, 0x1f, R2 ;  /* 0x0000001fff077819 */ /* 0x000fe20000011402 */
[----:B------:R-:W-:Y:S01]  /*0c30*/  IMAD.SHL.U32 R2, R9, 0x40, RZ ;  /* 0x0000004009027824 */ /* 0x000fe200078e00ff */
[----:B------:R-:W-:Y:S01]  /*0c40*/  LOP3.LUT R6, R6, 0x7ffffe00, RZ, 0xc0, !PT ;  /* 0x7ffffe0006067812 */ /* 0x000fe200078ec0ff */
[----:B------:R-:W-:Y:S01]  /*0c50*/  IMAD.IADD R15, R11, 0x1, -R12 ;  /* 0x000000010b0f7824 */ /* 0x000fe200078e0a0c */
[----:B------:R-:W-:Y:S01]  /*0c60*/  LEA.HI R7, R7, R0, RZ, 0x3 ;  /* 0x0000000007077211 */ /* 0x000fe200078f18ff */
[----:B------:R-:W-:Y:S01]  /*0c70*/  IMAD.SHL.U32 R11, R8, 0x8, RZ ;  /* 0x00000008080b7824 */ /* 0x000fe200078e00ff */
[----:B------:R-:W-:Y:S01]  /*0c80*/  LOP3.LUT R2, R2, 0x1c0, RZ, 0xc0, !PT ;  /* 0x000001c002027812 */ /* 0x000fe200078ec0ff */
[----:B------:R-:W-:Y:S01]  /*0c90*/  IMAD R6, R13, 0x400, R6 ;  /* 0x000004000d067824 */ /* 0x000fe200078e0206 */
[----:B------:R-:W-:Y:S01]  /*0ca0*/  LOP3.LUT R7, R7, 0xfffffff8, RZ, 0xc0, !PT ;  /* 0xfffffff807077812 */ /* 0x000fe200078ec0ff */
[--C-:B------:R-:W-:Y:S01]  /*0cb0*/  IMAD.U32 R221, R14, 0x40, R11.reuse ;  /* 0x000000400edd7824 */ /* 0x100fe200078e000b */
[----:B------:R-:W-:-:S02]  /*0cc0*/  LOP3.LUT R11, R2, 0x8, R11, 0xf8, !PT ;  /* 0x00000008020b7812 */ /* 0x000fc400078ef80b */
[----:B------:R-:W-:Y:S01]  /*0cd0*/  SHF.R.U32.HI R2, RZ, 0x3, R2 ;  /* 0x00000003ff027819 */ /* 0x000fe20000011602 */
[----:B------:R-:W-:Y:S01]  /*0ce0*/  IMAD.IADD R7, R0, 0x1, -R7 ;  /* 0x0000000100077824 */ /* 0x000fe200078e0a07 */
[----:B------:R-:W-:Y:S02]  /*0cf0*/  SHF.R.S32.HI R4, RZ, 0x5, R4 ;  /* 0x00000005ff047819 */ /* 0x000fe40000011404 */
[----:B------:R-:W-:Y:S02]  /*0d00*/  LEA.HI R3, R3, R222, RZ, 0x3 ;  /* 0x000000de03037211 */ /* 0x000fe400078f18ff */
[----:B------:R-:W-:Y:S01]  /*0d10*/  LOP3.LUT R11, R11, R2, RZ, 0x3c, !PT ;  /* 0x000000020b0b7212 */ /* 0x000fe200078e3cff */
[----:B------:R-:W-:Y:S01]  /*0d20*/  IMAD R22, R4, 0x10, R7 ;  /* 0x0000001004167824 */ /* 0x000fe200078e0207 */
[----:B------:R-:W-:Y:S01]  /*0d30*/  MOV R0, 0x400 ;  /* 0x0000040000007802 */ /* 0x000fe20000000f00 */
[----:B------:R-:W-:Y:S01]  /*0d40*/  IMAD.MOV.U32 R2, RZ, RZ, RZ ;  /* 0x000000ffff027224 */ /* 0x000fe200078e00ff */
[----:B------:R-:W-:Y:S01]  /*0d50*/  LOP3.LUT R7, R3, 0xfffffff8, RZ, 0xc0, !PT ;  /* 0xfffffff803077812 */ /* 0x000fe200078ec0ff */
[----:B------:R-:W-:Y:S01]  /*0d60*/  IMAD.IADD R6, R6, 0x1, R11 ;  /* 0x0000000106067824 */ /* 0x000fe200078e020b */
[----:B------:R-:W-:Y:S01]  /*0d70*/  R2P PR, R9, 0x6 ;  /* 0x0000000609007804 */ /* 0x000fe20000000000 */
[----:B------:R-:W-:Y:S01]  /*0d80*/  IMAD R190, R15, 0x8, R22 ;  /* 0x000000080fbe7824 */ /* 0x000fe200078e0216 */
[----:B0-----:R-:W-:Y:S01]  /*0d90*/  LEA R17, R219, R0, 0x18 ;  /* 0x00000000db117211 */ /* 0x001fe200078ec0ff */
[----:B------:R-:W-:Y:S01]  /*0da0*/  IMAD.IADD R214, R222, 0x1, -R7 ;  /* 0x00000001ded67824 */ /* 0x000fe200078e0a07 */
[----:B------:R-:W-:-:S02]  /*0db0*/  LEA.HI R5, R5, R216, RZ, 0x1 ;  /* 0x000000d805057211 */ /* 0x000fc400078f08ff */
[----:B------:R-:W-:Y:S01]  /*0dc0*/  SEL R188, R188, 0xffffffe0, !P1 ;  /* 0xffffffe0bcbc7807 */ /* 0x000fe20004800000 */
[----:B------:R-:W-:Y:S01]  /*0dd0*/  IMAD R185, R6, 0x2, R17 ;  /* 0x0000000206b97824 */ /* 0x000fe200078e0211 */
[----:B------:R-:W-:Y:S01]  /*0de0*/  LOP3.LUT R5, R5, 0xfffffe, RZ, 0xc0, !PT ;  /* 0x00fffffe05057812 */ /* 0x000fe200078ec0ff */
[----:B------:R-:W-:Y:S01]  /*0df0*/  IMAD.SHL.U32 R23, R214, 0x8, RZ ;  /* 0x00000008d6177824 */ /* 0x000fe200078e00ff */
[----:B------:R-:W-:Y:S01]  /*0e00*/  SHF.R.S32.HI R215, RZ, 0x3, R3 ;  /* 0x00000003ffd77819 */ /* 0x000fe20000011403 */
        /* <DEDUP_REMOVED lines=15> */
[----:B------:R-:W-:Y:S01]  /*0f00*/  IMAD.IADD R5, R216, 0x1, -R5 ;  /* 0x00000001d8057824 */ /* 0x000fe200078e0a05 */
[----:B------:R-:W-:Y:S01]  /*0f10*/  SHF.R.S32.HI R223, RZ, 0x1f, R217 ;  /* 0x0000001fffdf7819 */ /* 0x000fe200000114d9 */
[----:B------:R-:W-:-:S02]  /*0f20*/  @P2 VIADD R187, R189, 0xffffffc0 ;  /* 0xffffffc0bdbb2836 */ /* 0x000fc40000000000 */
[----:B------:R-:W-:Y:S02]  /*0f30*/  IMAD.IADD R189, R189, 0x1, R188 ;  /* 0x00000001bdbd7824 */ /* 0x000fe400078e02bc */
[----:B------:R-:W-:Y:S02]  /*0f40*/  IMAD.SHL.U32 R184, R5, 0x100, RZ ;  /* 0x0000010005b87824 */ /* 0x000fe400078e00ff */
[----:B------:R-:W-:-:S07]  /*0f50*/  IMAD.IADD R188, R188, 0x1, R187 ;  /* 0x00000001bcbc7824 */ /* 0x000fce00078e02bb */
.L_x_7504:
        /* <DEDUP_REMOVED lines=21> */
.L_x_7449:
[----:B------:R-:W-:Y:S01]  /*10b0*/  ULDC UR7, c[0x0][0xd54] ;  /* 0x0003550000077ab9 */ /* 0x000fe20000000800 */
[----:B------:R-:W-:Y:S01]  /*10c0*/  UMOV UR6, UR9 ;  /* 0x0000000900067c82 */ /* 0x000fe20008000000 */
[----:B------:R-:W-:-:S11]  /*10d0*/  UISETP.NE.AND UP0, UPT, UR7, 0x1, UPT ;  /* 0x000000010700788c */ /* 0x000fd6000bf05270 */
[----:B------:R-:W-:Y:S02]  /*10e0*/  @UP0 ULDC.64 UR10, c[0x0][0xd58] ;  /* 0x00035600000a0ab9 */ /* 0x000fe40000000a00 */
[----:B------:R-:W-:-:S04]  /*10f0*/  UIMAD.WIDE.U32 UR4, UR9, UR10, URZ ;  /* 0x0000000a090472a5 */ /* 0x000fc8000f8e003f */
[----:B------:R-:W-:-:S04]  /*1100*/  @UP0 USHF.R.U32.HI UR6, URZ, UR11, UR5 ;  /* 0x0000000b3f060299 */ /* 0x000fc80008011605 */
[----:B------:R-:W-:-:S12]  /*1110*/  UIMAD UR4, UR6, UR7, URZ ;  /* 0x00000007060472a4 */ /* 0x000fd8000f8e023f */
.L_x_7450:
[----:B------:R-:W0:Y:S01]  /*1120*/  LDC.64 R4, c[0x0][0x418] ;  /* 0x00010600ff047b82 */ /* 0x000e220000000a00 */
[----:B------:R-:W-:Y:S01]  /*1130*/  ULDC UR37, c[0x0][0xd48] ;  /* 0x0003520000257ab9 */ /* 0x000fe20000000800 */
[----:B------:R-:W-:Y:S02]  /*1140*/  UIADD3 UR4, UR9, -UR4, URZ ;  /* 0x8000000409047290 */ /* 0x000fe4000fffe03f */
[----:B------:R-:W-:Y:S01]  /*1150*/  UISETP.NE.AND UP0, UPT, UR37, 0x1, UPT ;  /* 0x000000012500788c */ /* 0x000fe2000bf05270 */
[----:B------:R-:W-:Y:S01]  /*1160*/  ULDC UR5, c[0x0][0xd54] ;  /* 0x0003550000057ab9 */ /* 0x000fe20000000800 */
[----:B------:R-:W-:Y:S02]  /*1170*/  UISETP.NE.AND UP1, UPT, UR42, 0x1, UPT ;  /* 0x000000012a00788c */ /* 0x000fe4000bf25270 */
[----:B------:R-:W1:Y:S01]  /*1180*/  LDC R186, c[0x0][0x424] ;  /* 0x00010900ffba7b82 */ /* 0x000e620000000800 */
[----:B------:R-:W-:Y:S02]  /*1190*/  UIMAD UR8, UR8, UR5, UR4 ;  /* 0x00000005080872a4 */ /* 0x000fe4000f8e0204 */
[----:B------:R-:W-:Y:S01]  /*11a0*/  ULOP3.LUT UR6, URZ, UR6, URZ, 0x33, !UPT ;  /* 0x000000063f067292 */ /* 0x000fe2000f8e333f */
[----:B------:R-:W-:-:S03]  /*11b0*/  ULDC UR7, c[0x0][0xd3c] ;  /* 0x00034f0000077ab9 */ /* 0x000fc60000000800 */
[----:B------:R-:W-:Y:S01]  /*11c0*/  @UP0 ULDC UR4, c[0x0][0xd4c] ;  /* 0x0003530000040ab9 */ /* 0x000fe20000000800 */
[----:B------:R-:W2:Y:S01]  /*11d0*/  LDC R7, c[0x0][0x2f0] ;  /* 0x0000bc00ff077b82 */ /* 0x000ea20000000800 */
[----:B------:R-:W-:Y:S01]  /*11e0*/  UIMAD.WIDE.U32 UR4, UR8, UR4, URZ ;  /* 0x00000004080472a5 */ /* 0x000fe2000f8e003f */
[----:B------:R-:W-:Y:S01]  /*11f0*/  @UP0 ULDC UR9, c[0x0][0xd50] ;  /* 0x0003540000090ab9 */ /* 0x000fe20000000800 */
[----:B------:R-:W-:Y:S02]  /*1200*/  UMOV UR39, UR8 ;  /* 0x0000000800277c82 */ /* 0x000fe40008000000 */
[----:B------:R-:W-:Y:S02]  /*1210*/  @UP0 USHF.R.U32.HI UR39, URZ, UR9, UR5 ;  /* 0x000000093f270299 */ /* 0x000fe40008011605 */
[----:B------:R-:W-:Y:S01]  /*1220*/  UIADD3 UR6, UR6, UR7, URZ ;  /* 0x0000000706067290 */ /* 0x000fe2000fffe03f */
[----:B0-----:R-:W-:Y:S01]  /*1230*/  ISETP.NE.U32.AND P0, PT, R4, RZ, PT ;  /* 0x000000ff0400720c */ /* 0x001fe20003f05070 */
[----:B------:R-:W-:-:S02]  /*1240*/  UIADD3 UR4, -UR39, URZ, URZ ;  /* 0x0000003f27047290 */ /* 0x000fc4000fffe13f */
[----:B------:R-:W-:Y:S01]  /*1250*/  USHF.L.U32 UR38, UR6, 0x6, URZ ;  /* 0x0000000606267899 */ /* 0x000fe2000800063f */
[----:B------:R-:W-:Y:S01]  /*1260*/  ISETP.NE.AND.EX P0, PT, R5, RZ, PT, P0 ;  /* 0x000000ff0500720c */ /* 0x000fe20003f05300 */
[----:B------:R-:W-:-:S03]  /*1270*/  UIMAD UR37, UR37, UR4, UR8 ;  /* 0x00000004252572a4 */ /* 0x000fc6000f8e0208 */
[----:B-1----:R-:W-:Y:S02]  /*1280*/  SEL R186, R186, 0x1, P0 ;  /* 0x00000001baba7807 */ /* 0x002fe40000000000 */
[----:B------:R-:W-:-:S03]  /*1290*/  PLOP3.LUT P0, PT, PT, PT, UP1, 0x80, 0x0 ;  /* 0x000000000000781c */ /* 0x000fc60003f0f018 */
[----:B--2---:R-:W-:-:S05]  /*12a0*/  IMAD R0, R186, R7, 0x3f ;  /* 0x0000003fba007424 */ /* 0x004fca00078e0207 */
[----:B------:R-:W-:-:S04]  /*12b0*/  SHF.R.S32.HI R3, RZ, 0x1f, R0 ;  /* 0x0000001fff037819 */ /* 0x000fc80000011400 */
[----:B------:R-:W-:-:S04]  /*12c0*/  LEA.HI R3, R3, R0, RZ, 0x6 ;  /* 0x0000000003037211 */ /* 0x000fc800078f30ff */
[----:B------:R-:W-:Y:S01]  /*12d0*/  SHF.R.S32.HI R3, RZ, 0x6, R3 ;  /* 0x00000006ff037819 */ /* 0x000fe20000011403 */
[----:B------:R-:W-:Y:S06]  /*12e0*/  @!P0 BRA `(.L_x_7451) ;  /* 0x0000001c00548947 */ /* 0x000fec0003800000 */
[----:B------:R-:W0:Y:S01]  /*12f0*/  LDC R0, c[0x0][0x448] ;  /* 0x00011200ff007b82 */ /* 0x000e220000000800 */
[----:B------:R-:W-:Y:S01]  /*1300*/  UIADD3 UR4, UR38, 0x3f, URZ ;  /* 0x0000003f26047890 */ /* 0x000fe2000fffe03f */
[----:B------:R-:W-:Y:S02]  /*1310*/  CS2R R150, SRZ ;  /* 0x0000000000967805 */ /* 0x000fe4000001ff00 */
[----:B------:R-:W-:Y:S02]  /*1320*/  CS2R R148, SRZ ;  /* 0x0000000000947805 */ /* 0x000fe4000001ff00 */
[----:B------:R-:W-:Y:S02]  /*1330*/  CS2R R146, SRZ ;  /* 0x0000000000927805 */ /* 0x000fe4000001ff00 */
[----:B------:R-:W-:Y:S02]  /*1340*/  CS2R R144, SRZ ;  /* 0x0000000000907805 */ /* 0x000fe4000001ff00 */
[----:B------:R-:W-:-:S02]  /*1350*/  CS2R R142, SRZ ;  /* 0x00000000008e7805 */ /* 0x000fc4000001ff00 */
[----:B------:R-:W-:Y:S01]  /*1360*/  CS2R R140, SRZ ;  /* 0x00000000008c7805 */ /* 0x000fe2000001ff00 */
[----:B------:R-:W1:Y:S01]  /*1370*/  LDC R5, c[0x0][0x288] ;  /* 0x0000a200ff057b82 */ /* 0x000e620000000800 */
        /* <DEDUP_REMOVED lines=15> */
[----:B0-----:R-:W-:Y:S01]  /*1470*/  ISETP.NE.AND P0, PT, R0, 0x1, PT ;  /* 0x000000010000780c */ /* 0x001fe20003f05270 */
[----:B------:R-:W-:Y:S01]  /*1480*/  IMAD.U32 R0, RZ, RZ, UR4 ;  /* 0x00000004ff007e24 */ /* 0x000fe2000f8e00ff */
[----:B------:R-:W-:Y:S02]  /*1490*/  CS2R R110, SRZ ;  /* 0x00000000006e7805 */ /* 0x000fe4000001ff00 */
[----:B------:R-:W-:-:S02]  /*14a0*/  CS2R R160, SRZ ;  /* 0x0000000000a07805 */ /* 0x000fc4000001ff00 */
[----:B------:R-:W-:Y:S02]  /*14b0*/  CS2R R106, SRZ ;  /* 0x00000000006a7805 */ /* 0x000fe4000001ff00 */
[----:B------:R-:W-:Y:S02]  /*14c0*/  CS2R R162, SRZ ;  /* 0x0000000000a27805 */ /* 0x000fe4000001ff00 */
[----:B------:R-:W-:Y:S02]  /*14d0*/  CS2R R102, SRZ ;  /* 0x0000000000667805 */ /* 0x000fe4000001ff00 */
[----:B------:R-:W-:Y:S02]  /*14e0*/  CS2R R164, SRZ ;  /* 0x0000000000a47805 */ /* 0x000fe4000001ff00 */
[----:B-1----:R-:W-:Y:S02]  /*14f0*/  IADD3 R5, -R5, 0x40, RZ ;  /* 0x0000004005057810 */ /* 0x002fe40007ffe1ff */
[----:B------:R-:W-:-:S02]  /*1500*/  CS2R R98, SRZ ;  /* 0x0000000000627805 */ /* 0x000fc4000001ff00 */
[----:B------:R-:W-:Y:S02]  /*1510*/  CS2R R166, SRZ ;  /* 0x0000000000a67805 */ /* 0x000fe4000001ff00 */
[----:B------:R-:W-:Y:S02]  /*1520*/  CS2R R94, SRZ ;  /* 0x00000000005e7805 */ /* 0x000fe4000001ff00 */
[----:B------:R-:W-:Y:S01]  /*1530*/  CS2R R170, SRZ ;  /* 0x0000000000aa7805 */ /* 0x000fe2000001ff00 */
[----:B------:R-:W0:Y:S01]  /*1540*/  @P0 LDC R4, c[0x0][0x44c] ;  /* 0x00011300ff040b82 */ /* 0x000e220000000800 */
[----:B------:R-:W-:Y:S01]  /*1550*/  IMAD R5, R186, R7, R5 ;  /* 0x00000007ba057224 */ /* 0x000fe200078e0205 */
[----:B------:R-:W-:Y:S01]  /*1560*/  CS2R R90, SRZ ;  /* 0x00000000005a7805 */ /* 0x000fe2000001ff00 */
[----:B------:R-:W-:Y:S01]  /*1570*/  IMAD.MOV.U32 R169, RZ, RZ, RZ ;  /* 0x000000ffffa97224 */ /* 0x000fe200078e00ff */
[----:B------:R-:W-:Y:S02]  /*1580*/  CS2R R172, SRZ ;  /* 0x0000000000ac7805 */ /* 0x000fe4000001ff00 */
[----:B------:R-:W-:-:S02]  /*1590*/  CS2R R86, SRZ ;  /* 0x0000000000567805 */ /* 0x000fc4000001ff00 */
[----:B------:R-:W-:Y:S02]  /*15a0*/  CS2R R174, SRZ ;  /* 0x0000000000ae7805 */ /* 0x000fe4000001ff00 */
[----:B------:R-:W-:Y:S01]  /*15b0*/  CS2R R82, SRZ ;  /* 0x0000000000527805 */ /* 0x000fe2000001ff00 */
[----:B------:R-:W1:Y:S01]  /*15c0*/  @P0 LDC R9, c[0x0][0x450] ;  /* 0x00011400ff090b82 */ /* 0x000e620000000800 */
        /* <DEDUP_REMOVED lines=26> */
[----:B------:R-:W-:Y:S02]  /*1770*/  CS2R R212, SRZ ;  /* 0x0000000000d47805 */ /* 0x000fe4000001ff00 */
[----:B------:R-:W-:Y:S01]  /*1780*/  CS2R R34, SRZ ;  /* 0x0000000000227805 */ /* 0x000fe2000001ff00 */
[----:B------:R-:W-:Y:S01]  /*1790*/  IMAD.IADD R0, R5, 0x1, R0 ;  /* 0x0000000105007824 */ /* 0x000fe200078e0200 */
[----:B------:R-:W-:Y:S01]  /*17a0*/  CS2R R30, SRZ ;  /* 0x00000000001e7805 */ /* 0x000fe2000001ff00 */
[----:B------:R-:W-:Y:S01]  /*17b0*/  IMAD.MOV.U32 R6, RZ, RZ, RZ ;  /* 0x000000ffff067224 */ /* 0x000fe200078e00ff */
[----:B------:R-:W-:Y:S01]  /*17c0*/  CS2R R26, SRZ ;  /* 0x00000000001a7805 */ /* 0x000fe2000001ff00 */
[----:B------:R-:W-:Y:S01]  /*17d0*/  IMAD.MOV.U32 R21, RZ, RZ, RZ ;  /* 0x000000ffff157224 */ /* 0x000fe200078e00ff */
[----:B------:R-:W-:-:S04]  /*17e0*/  SHF.R.S32.HI R5, RZ, 0x1f, R0 ;  /* 0x0000001fff057819 */ /* 0x000fc80000011400 */
[----:B------:R-:W-:Y:S01]  /*17f0*/  LEA.HI R5, R5, R0, RZ, 0x6 ;  /* 0x0000000005057211 */ /* 0x000fe200078f30ff */
[----:B------:R-:W-:-:S03]  /*1800*/  IMAD.MOV.U32 R0, RZ, RZ, RZ ;  /* 0x000000ffff007224 */ /* 0x000fc600078e00ff */
[----:B------:R-:W-:-:S04]  /*1810*/  SHF.R.S32.HI R4, RZ, 0x6, R5 ;  /* 0x00000006ff047819 */ /* 0x000fc80000011405 */
[----:B------:R-:W-:Y:S01]  /*1820*/  VIMNMX R4, R3, R4, PT ;  /* 0x0000000403047248 */ /* 0x000fe20003fe0100 */
[----:B------:R-:W-:-:S03]  /*1830*/  IMAD.MOV.U32 R3, RZ, RZ, RZ ;  /* 0x000000ffff037224 */ /* 0x000fc600078e00ff */
[----:B------:R-:W-:-:S13]  /*1840*/  ISETP.GE.AND P1, PT, R4, 0x1, PT ;  /* 0x000000010400780c */ /* 0x000fda0003f26270 */
[----:B------:R-:W-:Y:S05]  /*1850*/  @!P1 BRA `(.L_x_7452) ;  /* 0x000000b400849947 */ /* 0x000fea0003800000 */
[----:B------:R-:W0:Y:S01]  /*1860*/  SHFL.IDX PT, R0, R216, RZ, 0x1f ;  /* 0x00001fffd8007589 */ /* 0x000e2200000e0000 */
        /* <DEDUP_REMOVED lines=9> */
[----:B------:R-:W-:Y:S01]  /*1900*/  UMOV UR7, 0x40000040 ;  /* 0x4000004000077882 */ /* 0x000fe20000000000 */
[----:B------:R-:W-:Y:S02]  /*1910*/  PLOP3.LUT P2, PT, PT, PT, UP0, 0x80, 0x0 ;  /* 0x000000000000781c */ /* 0x000fe40003f4f008 */
[----:B0-----:R-:W-:-:S04]  /*1920*/  LEA.HI R3, R0, R0, RZ, 0x1 ;  /* 0x0000000000037211 */ /* 0x001fc800078f08ff */
[----:B------:R-:W-:Y:S01]  /*1930*/  LOP3.LUT R3, R3, 0x1fffe, RZ, 0xc0, !PT ;  /* 0x0001fffe03037812 */ /* 0x000fe200078ec0ff */
[----:B------:R-:W-:-:S04]  /*1940*/  WARPGROUP.ARRIVE ;  /* 0x00000000000079c5 */ /* 0x000fc80000000000 */
        /* <DEDUP_REMOVED lines=9> */
[C---:B------:R-:W-:Y:S01]  /*19e0*/  R2UR UR8, R3.reuse ;  /* 0x00000000030872ca */ /* 0x040fe200000e0000 */
[----:B------:R-:W-:Y:S01]  /*19f0*/  VIADD R6, R3, 0x2 ;  /* 0x0000000203067836 */ /* 0x000fe20000000000 */
[----:B------:R-:W-:-:S04]  /*1a00*/  LOP3.LUT R7, R0, 0x2000000, RZ, 0xfc, !PT ;  /* 0x0200000000077812 */ /* 0x000fc800078efcff */
[----:B------:R-:W-:Y:S01]  /*1a10*/  R2UR UR12, R6 ;  /* 0x00000000060c72ca */ /* 0x000fe200000e0000 */
[----:B------:R-:W-:Y:S02]  /*1a20*/  IMAD R0, R2, 0x1000, R7 ;  /* 0x0000100002007824 */ /* 0x000fe400078e0207 */
[C---:B------:R-:W-:Y:S02]  /*1a30*/  VIADD R6, R3.reuse, 0x4 ;  /* 0x0000000403067836 */ /* 0x040fe40000000000 */
[C---:B------:R-:W-:Y:S01]  /*1a40*/  VIADD R5, R0.reuse, 0x80 ;  /* 0x0000008000057836 */ /* 0x040fe20000000000 */
[----:B------:R-:W-:Y:S01]  /*1a50*/  R2UR UR10, R0 ;  /* 0x00000000000a72ca */ /* 0x000fe200000e0000 */
[----:B------:R-:W-:Y:S01]  /*1a60*/  VIADD R3, R3, 0x6 ;  /* 0x0000000603037836 */ /* 0x000fe20000000000 */
[----:B------:R-:W-:Y:S02]  /*1a70*/  R2UR UR16, R6 ;  /* 0x00000000061072ca */ /* 0x000fe400000e0000 */
[----:B------:R-:W-:Y:S01]  /*1a80*/  R2UR UR14, R5 ;  /* 0x00000000050e72ca */ /* 0x000fe200000e0000 */
[C---:B------:R-:W-:Y:S01]  /*1a90*/  VIADD R5, R0.reuse, 0x100 ;  /* 0x0000010000057836 */ /* 0x040fe20000000000 */
[----:B------:R-:W-:Y:S01]  /*1aa0*/  R2UR UR4, R3 ;  /* 0x00000000030472ca */ /* 0x000fe200000e0000 */
[----:B------:R-:W-:-:S03]  /*1ab0*/  VIADD R0, R0, 0x180 ;  /* 0x0000018000007836 */ /* 0x000fc60000000000 */
[----:B------:R-:W-:Y:S02]  /*1ac0*/  R2UR UR18, R5 ;  /* 0x00000000051272ca */ /* 0x000fe400000e0000 */
[----:B------:R-:W-:Y:S01]  /*1ad0*/  R2UR UR6, R0 ;  /* 0x00000000000672ca */ /* 0x000fe200000e0000 */
[----:B------:R-:W-:Y:S03]  /*1ae0*/  HGMMA.64x256x16.F32.BF16 R24, gdesc[UR8].tnspB, RZ, !UPT, gsb0 ;  /* 0x43e00000081879f0 */ /* 0x000fe6000c0018ff */
        /* <DEDUP_REMOVED lines=16> */
.L_x_7453:
[----:B------:R-:W-:Y:S01]  /*1bf0*/  IMAD R0, R2, 0x8, R17 ;  /* 0x0000000802007824 */ /* 0x000fe200078e0211 */
[----:B------:R-:W-:-:S03]  /*1c00*/  ISETP.GE.AND P0, PT, R4, 0x2, PT ;  /* 0x000000020400780c */ /* 0x000fc60003f06270 */
[----:B------:R-:W-:-:S05]  /*1c10*/  VIADD R0, R0, 0x38860 ;  /* 0x0003886000007836 */ /* 0x000fca0000000000 */
[----:B------:R-:W-:-:S04]  /*1c20*/  PRMT R0, R219, 0x654, R0 ;  /* 0x00000654db007816 */ /* 0x000fc80000000000 */
[----:B------:R0:W-:Y:S01]  /*1c30*/  SYNCS.ARRIVE.TRANS64.RED.A1T0 RZ, [R0+URZ], RZ ;  /* 0x000000ff00ff79a7 */ /* 0x0001e2000810043f */
[----:B------:R-:W-:Y:S05]  /*1c40*/  @!P0 BRA `(.L_x_7454) ;  /* 0x0000000800c08947 */ /* 0x000fea0003800000 */
[----:B------:R-:W-:-:S07]  /*1c50*/  VIADD R4, R4, 0xfffffffe ;  /* 0xfffffffe04047836 */ /* 0x000fce0000000000 */
.L_x_7456:
[----:B------:R-:W-:Y:S01]  /*1c60*/  BAR.SYNC.DEFER_BLOCKING 0xe, 0x100 ;  /* 0x0384000000007b1d */ /* 0x000fe20000010000 */
[----:B01----:R-:W-:Y:S01]  /*1c70*/  IMAD R0, R2, 0x40, R22 ;  /* 0x0000004002007824 */ /* 0x003fe200078e0216 */
[----:B------:R-:W-:Y:S01]  /*1c80*/  ISETP.GT.AND P1, PT, R4, RZ, PT ;  /* 0x000000ff0400720c */ /* 0x000fe20003f24270 */
[----:B------:R-:W-:Y:S02]  /*1c90*/  VIADD R2, R2, 0x1 ;  /* 0x0000000102027836 */ /* 0x000fe40000000000 */
[----:B------:R-:W-:Y:S01]  /*1ca0*/  IMAD R0, R0, 0x4, R17 ;  /* 0x0000000400007824 */ /* 0x000fe200078e0211 */
[----:B------:R-:W-:Y:S01]  /*1cb0*/  UMOV UR11, 0x40000040 ;  /* 0x40000040000b7882 */ /* 0x000fe20000000000 */
[----:B------:R-:W-:Y:S01]  /*1cc0*/  UMOV UR15, 0x40000040 ;  /* 0x40000040000f7882 */ /* 0x000fe20000000000 */
[----:B------:R-:W-:Y:S01]  /*1cd0*/  ISETP.NE.AND P0, PT, R2, 0x2, PT ;  /* 0x000000020200780c */ /* 0x000fe20003f05270 */
[----:B------:R-:W-:Y:S01]  /*1ce0*/  UMOV UR19, 0x40000040 ;  /* 0x4000004000137882 */ /* 0x000fe20000000000 */
[----:B------:R-:W-:Y:S01]  /*1cf0*/  UMOV UR7, 0x40000040 ;  /* 0x4000004000077882 */ /* 0x000fe20000000000 */
[----:B------:R-:W-:Y:S01]  /*1d00*/  VIADD R4, R4, 0xffffffff ;  /* 0xffffffff04047836 */ /* 0x000fe20000000000 */
[----:B------:R-:W-:Y:S01]  /*1d10*/  SEL R2, R2, RZ, P0 ;  /* 0x000000ff02027207 */ /* 0x000fe20000000000 */
[----:B------:R-:W0:Y:S04]  /*1d20*/  LDS R3, [R0+0x38400] ;  /* 0x0384000000037984 */ /* 0x000e280000000800 */
[----:B------:R1:W2:Y:S02]  /*1d30*/  LDS R5, [R0+0x38420] ;  /* 0x0384200000057984 */ /* 0x0002a40000000800 */
[----:B-1----:R-:W-:-:S05]  /*1d40*/  IMAD R0, R2, 0x1000, R7 ;  /* 0x0000100002007824 */ /* 0x002fca00078e0207 */
[----:B------:R-:W-:Y:S01]  /*1d50*/  R2UR UR10, R0 ;  /* 0x00000000000a72ca */ /* 0x000fe200000e0000 */
        /* <DEDUP_REMOVED lines=128> */
[----:B------:R-:W-:-:S05]  /*2560*/  VIADD R3, R0, 0x80 ;  /* 0x0000008000037836 */ /* 0x000fca0000000000 */
[----:B------:R-:W-:Y:S01]  /*2570*/  WARPGROUP.ARRIVE ;  /* 0x00000000000079c5 */ /* 0x000fe20000000000 */
[----:B------:R-:W-:Y:S01]  /*2580*/  R2UR UR14, R3 ;  /* 0x00000000030e72ca */ /* 0x000fe200000e0000 */
[C---:B------:R-:W-:Y:S02]  /*2590*/  VIADD R3, R0.reuse, 0x100 ;  /* 0x0000010000037836 */ /* 0x040fe40000000000 */
[----:B------:R-:W-:Y:S02]  /*25a0*/  VIADD R0, R0, 0x180 ;  /* 0x0000018000007836 */ /* 0x000fe40000000000 */
[----:B------:R-:W-:Y:S01]  /*25b0*/  HGMMA.64x256x16.F32.BF16 R24, gdesc[UR8].tnspB, R24, gsb0 ;  /* 0x43e00000081879f0 */ /* 0x000fe20008001818 */
[----:B------:R-:W-:Y:S02]  /*25c0*/  R2UR UR18, R3 ;  /* 0x00000000031272ca */ /* 0x000fe400000e0000 */
[----:B------:R-:W-:Y:S02]  /*25d0*/  R2UR UR6, R0 ;  /* 0x00000000000672ca */ /* 0x000fe400000e0000 */
[----:B------:R-:W-:-:S04]  /*25e0*/  SEL R3, RZ, 0x1, P0 ;  /* 0x00000001ff037807 */ /* 0x000fc80000000000 */
[----:B------:R-:W-:Y:S01]  /*25f0*/  LOP3.LUT R16, R16, R3, RZ, 0x3c, !PT ;  /* 0x0000000310107212 */ /* 0x000fe200078e3cff */
        /* <DEDUP_REMOVED lines=16> */
.L_x_7455:
[----:B------:R-:W-:-:S04]  /*2700*/  IMAD R0, R2, 0x8, R17 ;  /* 0x0000000802007824 */ /* 0x000fc800078e0211 */
[----:B------:R-:W-:-:S05]  /*2710*/  VIADD R0, R0, 0x38860 ;  /* 0x0003886000007836 */ /* 0x000fca0000000000 */
[----:B------:R-:W-:-:S04]  /*2720*/  PRMT R0, R219, 0x654, R0 ;  /* 0x00000654db007816 */ /* 0x000fc80000000000 */
[----:B------:R1:W-:Y:S01]  /*2730*/  SYNCS.ARRIVE.TRANS64.RED.A1T0 RZ, [R0+URZ], RZ ;  /* 0x000000ff00ff79a7 */ /* 0x0003e2000810043f */
[----:B------:R-:W-:Y:S05]  /*2740*/  @P1 BRA `(.L_x_7456) ;  /* 0xfffffff400441947 */ /* 0x000fea000383ffff */
.L_x_7454:
[----:B------:R-:W-:Y:S01]  /*2750*/  BAR.SYNC.DEFER_BLOCKING 0xe, 0x100 ;  /* 0x0384000000007b1d */ /* 0x000fe20000010000 */
[C---:B01----:R-:W-:Y:S01]  /*2760*/  IMAD R0, R2.reuse, 0x40, R22 ;  /* 0x0000004002007824 */ /* 0x043fe200078e0216 */
[----:B------:R-:W-:Y:S01]  /*2770*/  PLOP3.LUT P0, PT, PT, PT, PT, 0x8, 0x0 ;  /* 0x000000000000781c */ /* 0x000fe20003f0e170 */
[----:B------:R-:W-:Y:S02]  /*2780*/  VIADD R2, R2, 0x1 ;  /* 0x0000000102027836 */ /* 0x000fe40000000000 */
[----:B------:R-:W-:-:S03]  /*2790*/  IMAD R17, R0, 0x4, R17 ;  /* 0x0000000400117824 */ /* 0x000fc600078e0211 */
[----:B------:R-:W-:-:S04]  /*27a0*/  ISETP.NE.AND P1, PT, R2, 0x2, PT ;  /* 0x000000020200780c */ /* 0x000fc80003f25270 */
[----:B------:R-:W-:Y:S02]  /*27b0*/  SEL R5, RZ, 0x1, P1 ;  /* 0x00000001ff057807 */ /* 0x000fe40000800000 */
[----:B------:R-:W-:Y:S02]  /*27c0*/  SEL R2, R2, RZ, P1 ;  /* 0x000000ff02027207 */ /* 0x000fe40000800000 */
[----:B------:R-:W-:Y:S01]  /*27d0*/  LOP3.LUT R16, R16, R5, RZ, 0x3c, !PT ;  /* 0x0000000510107212 */ /* 0x000fe200078e3cff */
        /* <DEDUP_REMOVED lines=134> */
.L_x_7451:
        /* <DEDUP_REMOVED lines=24> */
[----:B0-----:R-:W-:Y:S02]  /*31c0*/  ISETP.NE.AND P0, PT, R220, 0x1, PT ;  /* 0x00000001dc00780c */ /* 0x001fe40003f05270 */
[----:B------:R-:W-:Y:S02]  /*31d0*/  CS2R R110, SRZ ;  /* 0x00000000006e7805 */ /* 0x000fe4000001ff00 */
[----:B------:R-:W-:-:S02]  /*31e0*/  CS2R R160, SRZ ;  /* 0x0000000000a07805 */ /* 0x000fc4000001ff00 */
[----:B------:R-:W-:Y:S02]  /*31f0*/  CS2R R106, SRZ ;  /* 0x00000000006a7805 */ /* 0x000fe4000001ff00 */
[----:B------:R-:W-:Y:S02]  /*3200*/  CS2R R162, SRZ ;  /* 0x0000000000a27805 */ /* 0x000fe4000001ff00 */
[----:B------:R-:W-:Y:S02]  /*3210*/  CS2R R102, SRZ ;  /* 0x0000000000667805 */ /* 0x000fe4000001ff00 */
[----:B------:R-:W-:Y:S02]  /*3220*/  CS2R R164, SRZ ;  /* 0x0000000000a47805 */ /* 0x000fe4000001ff00 */
[----:B------:R-:W-:Y:S02]  /*3230*/  CS2R R98, SRZ ;  /* 0x0000000000627805 */ /* 0x000fe4000001ff00 */
[----:B-1----:R-:W-:-:S02]  /*3240*/  IADD3 R6, -R4, 0x40, RZ ;  /* 0x0000004004067810 */ /* 0x002fc40007ffe1ff */
[----:B------:R-:W-:Y:S02]  /*3250*/  CS2R R166, SRZ ;  /* 0x0000000000a67805 */ /* 0x000fe4000001ff00 */
[----:B------:R-:W-:Y:S02]  /*3260*/  CS2R R94, SRZ ;  /* 0x00000000005e7805 */ /* 0x000fe4000001ff00 */
[----:B------:R-:W-:Y:S02]  /*3270*/  CS2R R170, SRZ ;  /* 0x0000000000aa7805 */ /* 0x000fe4000001ff00 */
[----:B------:R-:W-:Y:S01]  /*3280*/  CS2R R90, SRZ ;  /* 0x00000000005a7805 */ /* 0x000fe2000001ff00 */
[----:B------:R-:W0:Y:S01]  /*3290*/  @P0 LDC R0, c[0x0][0x44c] ;  /* 0x00011300ff000b82 */ /* 0x000e220000000800 */
[----:B------:R-:W-:Y:S01]  /*32a0*/  IMAD R7, R186, R7, R6 ;  /* 0x00000007ba077224 */ /* 0x000fe200078e0206 */
[----:B------:R-:W-:Y:S01]  /*32b0*/  CS2R R172, SRZ ;  /* 0x0000000000ac7805 */ /* 0x000fe2000001ff00 */
[----:B------:R-:W-:Y:S01]  /*32c0*/  IMAD.MOV.U32 R169, RZ, RZ, RZ ;  /* 0x000000ffffa97224 */ /* 0x000fe200078e00ff */
        /* <DEDUP_REMOVED lines=23> */
[----:B------:R-:W-:Y:S01]  /*3440*/  CS2R R46, SRZ ;  /* 0x00000000002e7805 */ /* 0x000fe2000001ff00 */
[----:B------:R-:W-:Y:S01]  /*3450*/  IMAD.U32 R0, RZ, RZ, UR4 ;  /* 0x00000004ff007e24 */ /* 0x000fe2000f8e00ff */
[----:B------:R-:W-:Y:S02]  /*3460*/  CS2R R208, SRZ ;  /* 0x0000000000d07805 */ /* 0x000fe4000001ff00 */
[----:B------:R-:W-:Y:S02]  /*3470*/  CS2R R42, SRZ ;  /* 0x00000000002a7805 */ /* 0x000fe4000001ff00 */
[----:B------:R-:W-:Y:S02]  /*3480*/  CS2R R210, SRZ ;  /* 0x0000000000d27805 */ /* 0x000fe4000001ff00 */
[----:B-1----:R-:W-:-:S02]  /*3490*/  @P0 SHF.R.U32.HI R0, RZ, R5, R4 ;  /* 0x00000005ff000219 */ /* 0x002fc40000011604 */
        /* <DEDUP_REMOVED lines=45> */
.L_x_7457:
[----:B------:R-:W-:Y:S01]  /*3770*/  ULEA.HI UR4, UR36, UR36, URZ, 0x1 ;  /* 0x0000002424047291 */ /* 0x000fe2000f8f083f */
[----:B------:R-:W-:-:S03]  /*3780*/  IMAD.U32 R0, RZ, RZ, UR40 ;  /* 0x00000028ff007e24 */ /* 0x000fc6000f8e00ff */
[----:B------:R-:W-:Y:S02]  /*3790*/  ULOP3.LUT UR4, UR4, 0xfffffffe, URZ, 0xc0, !UPT ;  /* 0xfffffffe04047892 */ /* 0x000fe4000f8ec03f */
[----:B------:R-:W-:Y:S02]  /*37a0*/  ISETP.NE.AND P0, PT, R0, 0x3, PT ;  /* 0x000000030000780c */ /* 0x000fe40003f05270 */
[----:B------:R-:W-:-:S06]  /*37b0*/  UIADD3 UR4, UR36, -UR4, URZ ;  /* 0x8000000424047290 */ /* 0x000fcc000fffe03f */
[----:B------:R-:W-:-:S05]  /*37c0*/  IMAD.U32 R4, RZ, RZ, UR4 ;  /* 0x00000004ff047e24 */ /* 0x000fca000f8e00ff */
[----:B------:R-:W-:-:S04]  /*37d0*/  SHF.L.U32 R4, R4, 0x1f, RZ ;  /* 0x0000001f04047819 */ /* 0x000fc800000006ff */
[----:B------:R-:W0:Y:S02]  /*37e0*/  SYNCS.PHASECHK.TRANS64.TRYWAIT P1, [R17+URZ+0x38800], R4 ;  /* 0x03880004110075a7 */ /* 0x000e24000802017f */
[----:B0-----:R-:W-:Y:S05]  /*37f0*/  @!P1 BRA `(.L_x_7458) ;  /* 0x0000010c00c89947 */ /* 0x001fea0003800000 */
.L_x_7572:
[----:B------:R-:W-:Y:S05]  /*3800*/  @!P0 BRA `(.L_x_7459) ;  /* 0x0000000000048947 */ /* 0x000fea0003800000 */
[----:B------:R-:W-:Y:S01]  /*3810*/  BPT.TRAP 0x1 ;  /* 0x000000040000795c */ /* 0x000fe20000300000 */
.L_x_7459:
[----:B------:R-:W-:Y:S01]  /*3820*/  IMAD R9, R2, 0x8, R17 ;  /* 0x0000000802097824 */ /* 0x000fe200078e0211 */
[----:B------:R-:W-:-:S04]  /*3830*/  SHF.L.U32 R6, R16, 0x1f, RZ ;  /* 0x0000001f10067819 */ /* 0x000fc800000006ff */
[----:B------:R1:W2:Y:S01]  /*3840*/  SYNCS.PHASECHK.TRANS64.TRYWAIT P1, [R9+URZ+0x38830], R6 ;  /* 0x03883006090075a7 */ /* 0x0002a2000802017f */
[----:B------:R-:W-:Y:S05]  /*3850*/  @!P0 BRA `(.L_x_7460) ;  /* 0x0000000000048947 */ /* 0x000fea0003800000 */
[----:B------:R-:W-:Y:S01]  /*3860*/  BPT.TRAP 0x1 ;  /* 0x000000040000795c */ /* 0x000fe20000300000 */
.L_x_7460:
[----:B------:R-:W-:-:S05]  /*3870*/  VIADD R0, R17, 0x22400 ;  /* 0x0002240011007836 */ /* 0x000fca0000000000 */
[----:B------:R-:W-:-:S04]  /*3880*/  SHF.R.U32.HI R0, RZ, 0x4, R0 ;  /* 0x00000004ff007819 */ /* 0x000fc80000011600 */
[----:B------:R-:W-:Y:S01]  /*3890*/  LOP3.LUT R0, R0, 0x3fff, RZ, 0xc0, !PT ;  /* 0x00003fff00007812 */ /* 0x000fe200078ec0ff */
[----:B--2---:R-:W-:Y:S06]  /*38a0*/  @P1 BRA `(.L_x_7461) ;  /* 0x0000000000081947 */ /* 0x004fec0003800000 */
[----:B------:R-:W2:Y:S02]  /*38b0*/  SYNCS.PHASECHK.TRANS64.TRYWAIT P1, [R9+URZ+0x38830], R6 ;  /* 0x03883006090075a7 */ /* 0x000ea4000802017f */
[----:B--2---:R-:W-:Y:S05]  /*38c0*/  @!P1 BRA `(.L_x_7462) ;  /* 0x0000010c00a89947 */ /* 0x004fea0003800000 */
.L_x_7461:
[----:B------:R-:W-:Y:S05]  /*38d0*/  WARPSYNC.ALL ;  /* 0x0000000000007948 */ /* 0x000fea0003800000 */
[----:B------:R-:W-:Y:S01]  /*38e0*/  LOP3.LUT R0, R0, 0x10000, RZ, 0xfc, !PT ;  /* 0x0001000000007812 */ /* 0x000fe200078efcff */
[----:B------:R-:W-:Y:S01]  /*38f0*/  VIADD R3, R17, 0x20400 ;  /* 0x0002040011037836 */ /* 0x000fe20000000000 */
[----:B------:R-:W-:-:S03]  /*3900*/  WARPGROUP.ARRIVE ;  /* 0x00000000000079c5 */ /* 0x000fc60000000000 */
[----:B------:R-:W-:Y:S01]  /*3910*/  IMAD R5, R2, 0x200, R0 ;  /* 0x0000020002057824 */ /* 0x000fe200078e0200 */
[----:B------:R-:W-:Y:S01]  /*3920*/  UMOV UR11, 0x40000040 ;  /* 0x40000040000b7882 */ /* 0x000fe20000000000 */
[----:B------:R-:W-:Y:S01]  /*3930*/  UMOV UR9, 0x40000040 ;  /* 0x4000004000097882 */ /* 0x000fe20000000000 */
[----:B------:R-:W-:Y:S01]  /*3940*/  SHF.R.U32.HI R3, RZ, 0x4, R3 ;  /* 0x00000004ff037819 */ /* 0x000fe20000011603 */
[----:B------:R-:W-:Y:S01]  /*3950*/  UMOV UR15, 0x40000040 ;  /* 0x40000040000f7882 */ /* 0x000fe20000000000 */
[----:B------:R-:W-:Y:S01]  /*3960*/  R2UR UR10, R5 ;  /* 0x00000000050a72ca */ /* 0x000fe200000e0000 */
[----:B------:R-:W-:Y:S01]  /*3970*/  UMOV UR13, 0x40000040 ;  /* 0x40000040000d7882 */ /* 0x000fe20000000000 */
[----:B------:R-:W-:Y:S01]  /*3980*/  LOP3.LUT R3, R3, 0x3fff, RZ, 0xc0, !PT ;  /* 0x00003fff03037812 */ /* 0x000fe200078ec0ff */
[----:B------:R-:W-:Y:S01]  /*3990*/  UMOV UR19, 0x40000040 ;  /* 0x4000004000137882 */ /* 0x000fe20000000000 */
[----:B------:R-:W-:Y:S01]  /*39a0*/  UMOV UR17, 0x40000040 ;  /* 0x4000004000117882 */ /* 0x000fe20000000000 */
[----:B------:R-:W-:Y:S01]  /*39b0*/  UMOV UR23, 0x40000040 ;  /* 0x4000004000177882 */ /* 0x000fe20000000000 */
[----:B------:R-:W-:Y:S01]  /*39c0*/  LOP3.LUT R3, R3, 0x10000, RZ, 0xfc, !PT ;  /* 0x0001000003037812 */ /* 0x000fe200078efcff */
[----:B------:R-:W-:-:S03]  /*39d0*/  UMOV UR21, 0x40000040 ;  /* 0x4000004000157882 */ /* 0x000fc60000000000 */
[C---:B------:R-:W-:Y:S01]  /*39e0*/  R2UR UR8, R3.reuse ;  /* 0x00000000030872ca */ /* 0x040fe200000e0000 */
[----:B------:R-:W-:Y:S02]  /*39f0*/  VIADD R5, R3, 0x2 ;  /* 0x0000000203057836 */ /* 0x000fe40000000000 */
[----:B------:R-:W-:Y:S02]  /*3a00*/  UIADD3 UR14, UR10, 0x2, URZ ;  /* 0x000000020a0e7890 */ /* 0x000fe4000fffe03f */
[----:B------:R-:W-:Y:S01]  /*3a10*/  UIADD3 UR18, UR10, 0x4, URZ ;  /* 0x000000040a127890 */ /* 0x000fe2000fffe03f */
[----:B------:R-:W-:Y:S01]  /*3a20*/  R2UR UR12, R5 ;  /* 0x00000000050c72ca */ /* 0x000fe200000e0000 */
[C---:B------:R-:W-:Y:S01]  /*3a30*/  VIADD R5, R3.reuse, 0x4 ;  /* 0x0000000403057836 */ /* 0x040fe20000000000 */
[----:B------:R-:W-:Y:S01]  /*3a40*/  UIADD3 UR22, UR10, 0x6, URZ ;  /* 0x000000060a167890 */ /* 0x000fe2000fffe03f */
[----:B------:R-:W-:-:S03]  /*3a50*/  VIADD R3, R3, 0x6 ;  /* 0x0000000603037836 */ /* 0x000fc60000000000 */
[----:B------:R-:W-:Y:S01]  /*3a60*/  R2UR UR16, R5 ;  /* 0x00000000051072ca */ /* 0x000fe200000e0000 */
[----:B------:R-:W-:Y:S01]  /*3a70*/  HGMMA.64x64x16.F32.BF16 R24, gdesc[UR8], RZ, !UPT, gsb0 ;  /* 0x00e00000081879f0 */ /* 0x000fe2000c0018ff */
[----:B------:R-:W-:Y:S02]  /*3a80*/  R2UR UR20, R3 ;  /* 0x00000000031472ca */ /* 0x000fe400000e0000 */
        /* <DEDUP_REMOVED lines=10> */
[----:B------:R-:W3:Y:S02]  /*3b30*/  SYNCS.PHASECHK.TRANS64.TRYWAIT P1, [R17+URZ+0x38810], R4 ;  /* 0x03881004110075a7 */ /* 0x000ee4000802017f */
[----:B---3--:R-:W-:Y:S05]  /*3b40*/  @!P1 BRA `(.L_x_7463) ;  /* 0x0000010c001c9947 */ /* 0x008fea0003800000 */
.L_x_7573:
[----:B------:R-:W-:Y:S05]  /*3b50*/  @!P0 BRA `(.L_x_7464) ;  /* 0x0000000000048947 */ /* 0x000fea0003800000 */
[----:B------:R-:W-:Y:S01]  /*3b60*/  BPT.TRAP 0x1 ;  /* 0x000000040000795c */ /* 0x000fe20000300000 */
.L_x_7464:
[----:B------:R4:W0:Y:S01]  /*3b70*/  SYNCS.PHASECHK.TRANS64.TRYWAIT P1, [R9+URZ+0x38850], R6 ;  /* 0x03885006090075a7 */ /* 0x000822000802017f */
[----:B------:R-:W-:Y:S05]  /*3b80*/  @!P0 BRA `(.L_x_7465) ;  /* 0x0000000000048947 */ /* 0x000fea0003800000 */
[----:B------:R-:W-:Y:S01]  /*3b90*/  BPT.TRAP 0x1 ;  /* 0x000000040000795c */ /* 0x000fe20000300000 */
.L_x_7465:
[C---:B------:R-:W-:Y:S02]  /*3ba0*/  VIADD R3, R17.reuse, 0x400 ;  /* 0x0000040011037836 */ /* 0x040fe40000000000 */
[----:B0--3--:R-:W-:-:S03]  /*3bb0*/  VIADD R4, R17, 0x26400 ;  /* 0x0002640011047836 */ /* 0x009fc60000000000 */
[----:B------:R-:W-:Y:S02]  /*3bc0*/  SHF.R.U32.HI R3, RZ, 0x4, R3 ;  /* 0x00000004ff037819 */ /* 0x000fe40000011603 */
[----:B------:R-:W-:Y:S02]  /*3bd0*/  SHF.R.U32.HI R4, RZ, 0x4, R4 ;  /* 0x00000004ff047819 */ /* 0x000fe40000011604 */
[----:B------:R-:W-:Y:S02]  /*3be0*/  LOP3.LUT R3, R3, 0x3fff, RZ, 0xc0, !PT ;  /* 0x00003fff03037812 */ /* 0x000fe400078ec0ff */
[----:B------:R-:W-:Y:S02]  /*3bf0*/  LOP3.LUT R5, R4, 0x3fff, RZ, 0xc0, !PT ;  /* 0x00003fff04057812 */ /* 0x000fe400078ec0ff */
[----:B------:R-:W-:Y:S02]  /*3c00*/  LOP3.LUT R4, R3, 0x10000, RZ, 0xfc, !PT ;  /* 0x0001000003047812 */ /* 0x000fe400078efcff */
[----:B------:R-:W-:-:S03]  /*3c10*/  LOP3.LUT R3, R5, 0x10000, RZ, 0xfc, !PT ;  /* 0x0001000005037812 */ /* 0x000fc600078efcff */
[----:B------:R-:W-:Y:S01]  /*3c20*/  IMAD R5, R2, 0x1000, R4 ;  /* 0x0000100002057824 */ /* 0x000fe200078e0204 */
[----:B------:R-:W-:Y:S06]  /*3c30*/  @P1 BRA `(.L_x_7466) ;  /* 0x0000000000081947 */ /* 0x000fec0003800000 */
[----:B------:R-:W0:Y:S02]  /*3c40*/  SYNCS.PHASECHK.TRANS64.TRYWAIT P1, [R9+URZ+0x38850], R6 ;  /* 0x03885006090075a7 */ /* 0x000e24000802017f */
[----:B0-----:R-:W-:Y:S05]  /*3c50*/  @!P1 BRA `(.L_x_7467) ;  /* 0x0000010800ec9947 */ /* 0x001fea0003800000 */
.L_x_7466:
[----:B------:R-:W-:Y:S01]  /*3c60*/  R2UR UR24, R3 ;  /* 0x00000000031872ca */ /* 0x000fe200000e0000 */
[----:B------:R-:W-:Y:S01]  /*3c70*/  WARPGROUP.ARRIVE ;  /* 0x00000000000079c5 */ /* 0x000fe20000000000 */
[----:B------:R-:W-:Y:S01]  /*3c80*/  R2UR UR26, R5 ;  /* 0x00000000051a72ca */ /* 0x000fe200000e0000 */
[----:B------:R-:W-:Y:S01]  /*3c90*/  UMOV UR25, 0x40000040 ;  /* 0x4000004000197882 */ /* 0x000fe20000000000 */
[----:B------:R-:W-:Y:S01]  /*3ca0*/  UMOV UR27, 0x40000040 ;  /* 0x40000040001b7882 */ /* 0x000fe20000000000 */
[----:B------:R-:W-:Y:S01]  /*3cb0*/  VIADD R7, R3, 0x2 ;  /* 0x0000000203077836 */ /* 0x000fe20000000000 */
[----:B------:R-:W-:Y:S01]  /*3cc0*/  UMOV UR5, 0x40000040 ;  /* 0x4000004000057882 */ /* 0x000fe20000000000 */
[----:B012-4-:R-:W-:Y:S01]  /*3cd0*/  VIADD R6, R5, 0x2 ;  /* 0x0000000205067836 */ /* 0x017fe20000000000 */
[----:B------:R-:W-:Y:S01]  /*3ce0*/  UMOV UR7, 0x40000040 ;  /* 0x4000004000077882 */ /* 0x000fe20000000000 */
[----:B------:R-:W0:Y:S01]  /*3cf0*/  S2R R8, SR_TID.X ;  /* 0x0000000000087919 */ /* 0x000e220000002100 */
[----:B------:R-:W-:Y:S01]  /*3d00*/  R2UR UR4, R7 ;  /* 0x00000000070472ca */ /* 0x000fe200000e0000 */
[----:B------:R-:W-:Y:S01]  /*3d10*/  VIADD R7, R3, 0x4 ;  /* 0x0000000403077836 */ /* 0x000fe20000000000 */
[----:B------:R-:W-:Y:S01]  /*3d20*/  R2UR UR6, R6 ;  /* 0x00000000060672ca */ /* 0x000fe200000e0000 */
[----:B------:R-:W-:-:S02]  /*3d30*/  VIADD R6, R5, 0x4 ;  /* 0x0000000405067836 */ /* 0x000fc40000000000 */
[----:B------:R-:W-:Y:S01]  /*3d40*/  HGMMA.64x64x16.F32.BF16 R24, gdesc[UR24], R24, gsb0 ;  /* 0x00e00000181879f0 */ /* 0x000fe20008001818 */
[----:B------:R-:W-:Y:S02]  /*3d50*/  VIADD R11, R5, 0x800 ;  /* 0x00000800050b7836 */ /* 0x000fe40000000000 */
[----:B------:R-:W-:Y:S01]  /*3d60*/  IMAD.MOV.U32 R15, RZ, RZ, 0x40 ;  /* 0x00000040ff0f7424 */ /* 0x000fe200078e00ff */
[----:B0-----:R-:W-:Y:S01]  /*3d70*/  SHF.R.U32.HI R8, RZ, 0x7, R8 ;  /* 0x00000007ff087819 */ /* 0x001fe20000011608 */
[----:B------:R-:W-:Y:S02]  /*3d80*/  WARPGROUP.DEPBAR.LE gsb0, 0x0 ;  /* 0x00008000000079c5 */ /* 0x000fe40000010000 */
[----:B------:R-:W-:-:S06]  /*3d90*/  WARPGROUP.ARRIVE ;  /* 0x00000000000079c5 */ /* 0x000fcc0000000000 */
[----:B------:R-:W-:Y:S01]  /*3da0*/  HGMMA.64x64x16.F32.BF16 R24, gdesc[UR4], R24, gsb0 ;  /* 0x00e00000041879f0 */ /* 0x000fe20008001818 */
[----:B------:R-:W-:Y:S01]  /*3db0*/  R2UR UR4, R7 ;  /* 0x00000000070472ca */ /* 0x000fe200000e0000 */
[----:B------:R-:W-:Y:S01]  /*3dc0*/  UMOV UR5, 0x40000040 ;  /* 0x4000004000057882 */ /* 0x000fe20000000000 */
[----:B------:R-:W-:Y:S01]  /*3dd0*/  R2UR UR6, R6 ;  /* 0x00000000060672ca */ /* 0x000fe200000e0000 */
[----:B------:R-:W-:Y:S01]  /*3de0*/  UMOV UR7, 0x40000040 ;  /* 0x4000004000077882 */ /* 0x000fe20000000000 */
[----:B------:R-:W-:Y:S02]  /*3df0*/  VIADD R7, R3, 0x6 ;  /* 0x0000000603077836 */ /* 0x000fe40000000000 */
[----:B------:R-:W-:Y:S01]  /*3e00*/  VIADD R6, R5, 0x6 ;  /* 0x0000000605067836 */ /* 0x000fe20000000000 */
        /* <DEDUP_REMOVED lines=115> */
[----:B------:R-:W0:Y:S01]  /*4540*/  SHFL.IDX PT, R6, R8, RZ, 0x1f ;  /* 0x00001fff08067589 */ /* 0x000e2200000e0000 */
[----:B------:R-:W-:Y:S01]  /*4550*/  VIADD R7, R3, 0x800 ;  /* 0x0000080003077836 */ /* 0x000fe20000000000 */
[----:B0-----:R-:W-:-:S04]  /*4560*/  ISETP.GT.AND P1, PT, R6, 0x7f, PT ;  /* 0x0000007f0600780c */ /* 0x001fc80003f24270 */
[----:B------:R-:W-:-:S05]  /*4570*/  SEL R6, RZ, 0x2, !P1 ;  /* 0x00000002ff067807 */ /* 0x000fca0004800000 */
[C---:B------:R-:W-:Y:S02]  /*4580*/  IMAD.IADD R8, R6.reuse, 0x1, R7 ;  /* 0x0000000106087824 */ /* 0x040fe400078e0207 */
[----:B------:R-:W-:Y:S01]  /*4590*/  IMAD.IADD R10, R6, 0x1, R11 ;  /* 0x00000001060a7824 */ /* 0x000fe200078e020b */
[----:B------:R-:W-:Y:S02]  /*45a0*/  WARPGROUP.DEPBAR.LE gsb0, 0x0 ;  /* 0x00008000000079c5 */ /* 0x000fe40000010000 */
[----:B------:R-:W-:-:S06]  /*45b0*/  WARPGROUP.ARRIVE ;  /* 0x00000000000079c5 */ /* 0x000fcc0000000000 */
[----:B------:R-:W-:Y:S01]  /*45c0*/  HGMMA.64x64x16.F32.BF16 R24, gdesc[UR4], R24, gsb0 ;  /* 0x00e00000041879f0 */ /* 0x000fe20008001818 */
[----:B------:R-:W-:Y:S01]  /*45d0*/  R2UR UR4, R8 ;  /* 0x00000000080472ca */ /* 0x000fe200000e0000 */
[----:B------:R-:W-:Y:S01]  /*45e0*/  UMOV UR5, 0x40000040 ;  /* 0x4000004000057882 */ /* 0x000fe20000000000 */
[----:B------:R-:W-:Y:S01]  /*45f0*/  R2UR UR6, R10 ;  /* 0x000000000a0672ca */ /* 0x000fe200000e0000 */
[----:B------:R-:W-:Y:S01]  /*4600*/  UMOV UR7, 0x40000040 ;  /* 0x4000004000077882 */ /* 0x000fe20000000000 */
[----:B------:R-:W-:-:S05]  /*4610*/  IMAD.MOV.U32 R10, RZ, RZ, 0x4 ;  /* 0x00000004ff0a7424 */ /* 0x000fca00078e00ff */
[C---:B------:R-:W-:Y:S02]  /*4620*/  SEL R8, R10.reuse, 0x2, P1 ;  /* 0x000000020a087807 */ /* 0x040fe40000800000 */
[----:B------:R-:W-:-:S03]  /*4630*/  SEL R10, R10, 0x6, !P1 ;  /* 0x000000060a0a7807 */ /* 0x000fc60004800000 */
[--C-:B------:R-:W-:Y:S02]  /*4640*/  IMAD.IADD R12, R7, 0x1, R8.reuse ;  /* 0x00000001070c7824 */ /* 0x100fe400078e0208 */
[----:B------:R-:W-:Y:S02]  /*4650*/  IMAD.IADD R13, R11, 0x1, R8 ;  /* 0x000000010b0d7824 */ /* 0x000fe400078e0208 */
[--C-:B------:R-:W-:Y:S02]  /*4660*/  IMAD.IADD R7, R7, 0x1, R10.reuse ;  /* 0x0000000107077824 */ /* 0x100fe400078e020a */
        /* <DEDUP_REMOVED lines=8> */
[----:B------:R-:W-:Y:S02]  /*46f0*/  WARPGROUP.DEPBAR.LE gsb0, 0x0 ;  /* 0x00008000000079c5 */ /* 0x000fe40000010000 */
[----:B------:R-:W-:-:S09]  /*4700*/  WARPGROUP.ARRIVE ;  /* 0x00000000000079c5 */ /* 0x000fd20000000000 */
[----:B------:R-:W-:Y:S01]  /*4710*/  HGMMA.64x64x16.F32.BF16 R24, gdesc[UR4], R24, gsb0 ;  /* 0x00e00000041879f0 */ /* 0x000fe20008001818 */
[----:B------:R-:W-:Y:S01]  /*4720*/  R2UR UR4, R7 ;  /* 0x00000000070472ca */ /* 0x000fe200000e0000 */
[----:B------:R-:W-:Y:S01]  /*4730*/  UMOV UR5, 0x40000040 ;  /* 0x4000004000057882 */ /* 0x000fe20000000000 */
[----:B------:R-:W-:Y:S01]  /*4740*/  R2UR UR6, R11 ;  /* 0x000000000b0672ca */ /* 0x000fe200000e0000 */
[----:B------:R-:W-:Y:S01]  /*4750*/  UMOV UR7, 0x40000040 ;  /* 0x4000004000077882 */ /* 0x000fe20000000000 */
[----:B------:R-:W-:Y:S02]  /*4760*/  IMAD.MOV.U32 R7, RZ, RZ, 0x28 ;  /* 0x00000028ff077424 */ /* 0x000fe400078e00ff */
[----:B------:R-:W-:-:S03]  /*4770*/  IMAD.MOV.U32 R11, RZ, RZ, 0xa00 ;  /* 0x00000a00ff0b7424 */ /* 0x000fc600078e00ff */
[----:B------:R-:W-:Y:S02]  /*4780*/  SEL R7, R7, 0x26, P1 ;  /* 0x0000002607077807 */ /* 0x000fe40000800000 */
[----:B------:R-:W-:Y:S02]  /*4790*/  SEL R11, R11, 0x980, P1 ;  /* 0x000009800b0b7807 */ /* 0x000fe40000800000 */
[----:B------:R-:W-:Y:S02]  /*47a0*/  LOP3.LUT R12, R7, 0x6, RZ, 0xc0, !PT ;  /* 0x00000006070c7812 */ /* 0x000fe400078ec0ff */
[----:B------:R-:W-:-:S04]  /*47b0*/  LOP3.LUT R11, R11, 0xa00, RZ, 0xc0, !PT ;  /* 0x00000a000b0b7812 */ /* 0x000fc800078ec0ff */
[CC--:B------:R-:W-:Y:S02]  /*47c0*/  IADD3 R7, R12.reuse, R11.reuse, R3 ;  /* 0x0000000b0c077210 */ /* 0x0c0fe40007ffe003 */
[----:B------:R-:W-:Y:S01]  /*47d0*/  IADD3 R11, R12, R11, R5 ;  /* 0x0000000b0c0b7210 */ /* 0x000fe20007ffe005 */
        /* <DEDUP_REMOVED lines=8> */
[----:B------:R-:W-:Y:S02]  /*4860*/  VIADD R11, R5, 0xa00 ;  /* 0x00000a00050b7836 */ /* 0x000fe40000000000 */
[C---:B------:R-:W-:Y:S02]  /*4870*/  IMAD.IADD R12, R6.reuse, 0x1, R7 ;  /* 0x00000001060c7824 */ /* 0x040fe400078e0207 */
[----:B------:R-:W-:Y:S01]  /*4880*/  IMAD.IADD R13, R6, 0x1, R11 ;  /* 0x00000001060d7824 */ /* 0x000fe200078e020b */
[----:B------:R-:W-:-:S02]  /*4890*/  WARPGROUP.DEPBAR.LE gsb0, 0x0 ;  /* 0x00008000000079c5 */ /* 0x000fc40000010000 */
[----:B------:R-:W-:-:S06]  /*48a0*/  WARPGROUP.ARRIVE ;  /* 0x00000000000079c5 */ /* 0x000fcc0000000000 */
[----:B------:R-:W-:Y:S01]  /*48b0*/  HGMMA.64x64x16.F32.BF16 R24, gdesc[UR4], R24, gsb0 ;  /* 0x00e00000041879f0 */ /* 0x000fe20008001818 */
[----:B------:R-:W-:Y:S01]  /*48c0*/  R2UR UR4, R12 ;  /* 0x000000000c0472ca */ /* 0x000fe200000e0000 */
[----:B------:R-:W-:Y:S01]  /*48d0*/  UMOV UR5, 0x40000040 ;  /* 0x4000004000057882 */ /* 0x000fe20000000000 */
[----:B------:R-:W-:Y:S01]  /*48e0*/  R2UR UR6, R13 ;  /* 0x000000000d0672ca */ /* 0x000fe200000e0000 */
[----:B------:R-:W-:Y:S01]  /*48f0*/  UMOV UR7, 0x40000040 ;  /* 0x4000004000077882 */ /* 0x000fe20000000000 */
[C---:B------:R-:W-:Y:S02]  /*4900*/  IMAD.IADD R12, R8.reuse, 0x1, R7 ;  /* 0x00000001080c7824 */ /* 0x040fe400078e0207 */
[----:B------:R-:W-:Y:S02]  /*4910*/  IMAD.IADD R13, R8, 0x1, R11 ;  /* 0x00000001080d7824 */ /* 0x000fe400078e020b */
        /* <DEDUP_REMOVED lines=97> */
[----:B------:R-:W-:-:S04]  /*4f30*/  SEL R6, R15, 0x3e, P1 ;  /* 0x0000003e0f067807 */ /* 0x000fc80000800000 */
[----:B------:R-:W-:Y:S01]  /*4f40*/  LOP3.LUT R6, R6, 0x6, RZ, 0xc0, !PT ;  /* 0x0000000606067812 */ /* 0x000fe200078ec0ff */
        /* <DEDUP_REMOVED lines=8> */
[----:B------:R-:W-:-:S04]  /*4fd0*/  SEL R7, R7, 0xf80, P1 ;  /* 0x00000f8007077807 */ /* 0x000fc80000800000 */
        /* <DEDUP_REMOVED lines=12> */
[----:B------:R-:W-:Y:S03]  /*50a0*/  HGMMA.64x64x16.F32.BF16 R24, gdesc[UR4], R24, gsb0 ;  /* 0x00e00000041879f0 */ /* 0x000fe60008001818 */
[----:B------:R-:W-:Y:S02]  /*50b0*/  WARPGROUP.DEPBAR.LE gsb0, 0x0 ;  /* 0x00008000000079c5 */ /* 0x000fe40000010000 */
[----:B------:R-:W-:Y:S05]  /*50c0*/  @!P0 BRA `(.L_x_7468) ;  /* 0x0000000000048947 */ /* 0x000fea0003800000 */
[----:B------:R-:W-:Y:S01]  /*50d0*/  BPT.TRAP 0x1 ;  /* 0x000000040000795c */ /* 0x000fe20000300000 */
.L_x_7468:
[----:B------:R-:W-:Y:S01]  /*50e0*/  ISETP.NE.AND P5, PT, R220, 0x1, PT ;  /* 0x00000001dc00780c */ /* 0x000fe20003fa5270 */
[----:B------:R-:W-:Y:S01]  /*50f0*/  VIADD R6, R190, UR38 ;  /* 0x00000026be067c36 */ /* 0x000fe20008000000 */
[----:B------:R-:W0:Y:S01]  /*5100*/  LDC R11, c[0x0][0x2f0] ;  /* 0x0000bc00ff0b7b82 */ /* 0x000e220000000800 */
[----:B------:R-:W-:Y:S01]  /*5110*/  IMAD.MOV.U32 R7, RZ, RZ, -0x40 ;  /* 0xffffffc0ff077424 */ /* 0x000fe200078e00ff */
[----:B------:R-:W-:Y:S01]  /*5120*/  ULDC UR4, c[0x0][0xa80] ;  /* 0x0002a00000047ab9 */ /* 0x000fe20000000800 */
[----:B------:R-:W-:Y:S01]  /*5130*/  IMAD R202, R2, 0x1000, R19 ;  /* 0x0000100002ca7824 */ /* 0x000fe200078e0213 */
[----:B------:R-:W-:Y:S01]  /*5140*/  UMOV UR7, 0x40000040 ;  /* 0x4000004000077882 */ /* 0x000fe20000000000 */
[----:B------:R-:W-:Y:S02]  /*5150*/  IMAD R7, R168, R7, 0x41 ;  /* 0x00000041a8077424 */ /* 0x000fe400078e0207 */
[C---:B------:R-:W-:Y:S01]  /*5160*/  VIADD R206, R202.reuse, 0x80 ;  /* 0x00000080cace7836 */ /* 0x040fe20000000000 */
[----:B------:R-:W1:Y:S01]  /*5170*/  LDC R13, c[0x0][0x288] ;  /* 0x0000a200ff0d7b82 */ /* 0x000e620000000800 */
[----:B------:R-:W-:-:S07]  /*5180*/  R2UR UR6, R202 ;  /* 0x00000000ca0672ca */ /* 0x000fce00000e0000 */
[----:B------:R-:W2:Y:S08]  /*5190*/  @P5 LDC R5, c[0x0][0x44c] ;  /* 0x00011300ff055b82 */ /* 0x000eb00000000800 */
[----:B------:R-:W3:Y:S01]  /*51a0*/  @P5 LDC R8, c[0x0][0x450] ;  /* 0x00011400ff085b82 */ /* 0x000ee20000000800 */
[----:B0-----:R-:W-:Y:S02]  /*51b0*/  IMAD R7, R186, R11, R7 ;  /* 0x0000000bba077224 */ /* 0x001fe400078e0207 */
[----:B--2---:R-:W-:-:S05]  /*51c0*/  @P5 IMAD.HI.U32 R5, R6, R5, RZ ;  /* 0x0000000506055227 */ /* 0x004fca00078e00ff */
[----:B---3--:R-:W-:Y:S01]  /*51d0*/  @P5 SHF.R.U32.HI R6, RZ, R8, R5 ;  /* 0x00000008ff065219 */ /* 0x008fe20000011605 */
[----:B------:R-:W-:Y:S01]  /*51e0*/  IMAD R5, R168, -0x40, R15 ;  /* 0xffffffc0a8057824 */ /* 0x000fe200078e020f */
[----:B-1----:R-:W-:-:S03]  /*51f0*/  IADD3 R8, R7, -R13, -R18 ;  /* 0x8000000d07087210 */ /* 0x002fc60007ffe812 */
[----:B------:R-:W0:Y:S01]  /*5200*/  SHFL.IDX PT, R10, R6, RZ, 0x1c1f ;  /* 0x001c1fff060a7589 */ /* 0x000e2200000e0000 */
[----:B------:R-:W-:-:S03]  /*5210*/  IMAD R5, R186, R11, R5 ;  /* 0x0000000bba057224 */ /* 0x000fc600078e0205 */
[----:B------:R-:W1:Y:S01]  /*5220*/  SHFL.IDX PT, R6, R6, 0x1, 0x1c1f ;  /* 0x003c1f0006067f89 */ /* 0x000e6200000e0000 */
[----:B------:R-:W-:-:S05]  /*5230*/  IMAD.IADD R5, R5, 0x1, -R18 ;  /* 0x0000000105057824 */ /* 0x000fca00078e0a12 */
        /* <DEDUP_REMOVED lines=47> */
[----:B-1----:R-:W-:Y:S02]  /*5530*/  VIADDMNMX R8, R6, R8, R5, PT ;  /* 0x0000000806087246 */ /* 0x002fe40003800105 */
        /* <DEDUP_REMOVED lines=19> */
[----:B0-----:R-:W-:-:S02]  /*5670*/  FMNMX.FTZ R7, R10, R7, !PT ;  /* 0x000000070a077209 */ /* 0x001fc40007810000 */
[----:B------:R-:W-:Y:S02]  /*5680*/  ISETP.GT.AND P1, PT, R8, 0x19, PT ;  /* 0x000000190800780c */ /* 0x000fe40003f24270 */
[----:B------:R-:W-:Y:S01]  /*5690*/  FSEL R38, R38, -INF , P2 ;  /* 0xff80000026267808 */ /* 0x000fe20001000000 */
[----:B------:R-:W0:Y:S01]  /*56a0*/  SHFL.BFLY PT, R12, R7, 0x1, 0x1f ;  /* 0x0c201f00070c7f89 */ /* 0x000e2200000e0000 */
        /* <DEDUP_REMOVED lines=22> */
[----:B0-----:R-:W-:Y:S02]  /*5810*/  FMNMX.FTZ R7, R7, R12, !PT ;  /* 0x0000000c07077209 */ /* 0x001fe40007810000 */
[----:B------:R-:W-:Y:S02]  /*5820*/  ISETP.GT.AND P2, PT, R8, 0x39, PT ;  /* 0x000000390800780c */ /* 0x000fe40003f44270 */
[----:B------:R-:W-:Y:S01]  /*5830*/  FSEL R54, R54, -INF , P1 ;  /* 0xff80000036367808 */ /* 0x000fe20000800000 */
[----:B------:R-:W-:Y:S01]  /*5840*/  FMUL.FTZ R10, R7, UR4 ;  /* 0x00000004070a7c20 */ /* 0x000fe20008410000 */
[----:B------:R-:W-:Y:S02]  /*5850*/  FMNMX.FTZ R15, R51, R6, !PT ;  /* 0x00000006330f7209 */ /* 0x000fe40007810000 */
[----:B------:R-:W-:Y:S02]  /*5860*/  FSETP.NEU.FTZ.AND P4, PT, R7, -INF , PT ;  /* 0xff8000000700780b */ /* 0x000fe40003f9d000 */
[----:B------:R-:W-:-:S02]  /*5870*/  FSEL R55, R55, -INF , P2 ;  /* 0xff80000037377808 */ /* 0x000fc40001000000 */
[----:B------:R-:W-:Y:S02]  /*5880*/  FMNMX.FTZ R8, R54, R15, !PT ;  /* 0x0000000f36087209 */ /* 0x000fe40007810000 */
[----:B------:R-:W-:Y:S02]  /*5890*/  FSEL R56, R10, RZ, P4 ;  /* 0x000000ff0a387208 */ /* 0x000fe40002000000 */
[----:B------:R-:W-:-:S03]  /*58a0*/  FMNMX.FTZ R8, R55, R8, !PT ;  /* 0x0000000837087209 */ /* 0x000fc60007810000 */
[--C-:B------:R-:W-:Y:S01]  /*58b0*/  FFMA.FTZ R14, R25, UR4, -R56.reuse ;  /* 0x00000004190e7c23 */ /* 0x100fe20008010838 */
[--C-:B------:R-:W-:Y:S01]  /*58c0*/  FFMA.FTZ R5, R24, UR4, -R56.reuse ;  /* 0x0000000418057c23 */ /* 0x100fe20008010838 */
[----:B------:R-:W0:Y:S01]  /*58d0*/  SHFL.BFLY PT, R25, R8, 0x2, 0x1f ;  /* 0x0c401f0008197f89 */ /* 0x000e2200000e0000 */
[--C-:B------:R-:W-:Y:S01]  /*58e0*/  FFMA.FTZ R10, R28, UR4, -R56.reuse ;  /* 0x000000041c0a7c23 */ /* 0x100fe20008010838 */
        /* <DEDUP_REMOVED lines=9> */
[--C-:B-1----:R-:W-:Y:S01]  /*5980*/  FFMA.FTZ R14, R36, UR4, -R56.reuse ;  /* 0x00000004240e7c23 */ /* 0x102fe20008010838 */
[--C-:B------:R-:W-:Y:S01]  /*5990*/  FFMA.FTZ R172, R48, UR4, -R56.reuse ;  /* 0x0000000430ac7c23 */ /* 0x100fe20008010838 */
[--C-:B------:R-:W-:Y:S01]  /*59a0*/  FFMA.FTZ R175, R49, UR4, -R56.reuse ;  /* 0x0000000431af7c23 */ /* 0x100fe20008010838 */
[--C-:B------:R-:W-:Y:S01]  /*59b0*/  FFMA.FTZ R174, R52, UR4, -R56.reuse ;  /* 0x0000000434ae7c23 */ /* 0x100fe20008010838 */
[----:B------:R-:W-:Y:S01]  /*59c0*/  FFMA.FTZ R177, R53, UR4, -R56 ;  /* 0x0000000435b17c23 */ /* 0x000fe20008010838 */
[----:B------:R-:W1:Y:S01]  /*59d0*/  MUFU.EX2 R5, R5 ;  /* 0x0000000500057308 */ /* 0x000e620000000800 */
[----:B0-----:R-:W-:-:S07]  /*59e0*/  FMNMX.FTZ R25, R8, R25, !PT ;  /* 0x0000001908197209 */ /* 0x001fce0007810000 */
[----:B------:R-:W-:Y:S01]  /*59f0*/  MUFU.EX2 R10, R10 ;  /* 0x0000000a000a7308 */ /* 0x000fe20000000800 */
[----:B------:R-:W0:Y:S07]  /*5a00*/  SHFL.BFLY PT, R8, R25, 0x1, 0x1f ;  /* 0x0c201f0019087f89 */ /* 0x000e2e00000e0000 */
[----:B------:R-:W2:Y:S01]  /*5a10*/  MUFU.EX2 R15, R15 ;  /* 0x0000000f000f7308 */ /* 0x000ea20000000800 */
[----:B-1----:R-:W-:Y:S01]  /*5a20*/  F2FP.BF16.F32.PACK_AB R152, R6, R5 ;  /* 0x000000050698723e */ /* 0x002fe200000010ff */
[----:B------:R-:W-:-:S06]  /*5a30*/  FADD.FTZ R5, R5, R6 ;  /* 0x0000000605057221 */ /* 0x000fcc0000010000 */
[----:B------:R-:W-:Y:S08]  /*5a40*/  MUFU.EX2 R12, R12 ;  /* 0x0000000c000c7308 */ /* 0x000ff00000000800 */
[----:B------:R-:W1:Y:S01]  /*5a50*/  MUFU.EX2 R21, R21 ;  /* 0x0000001500157308 */ /* 0x000e620000000800 */
[----:B--2---:R-:W-:Y:S01]  /*5a60*/  F2FP.BF16.F32.PACK_AB R154, R15, R10 ;  /* 0x0000000a0f9a723e */ /* 0x004fe200000010ff */
[----:B------:R-:W-:Y:S01]  /*5a70*/  FADD.FTZ R10, R10, R5 ;  /* 0x000000050a0a7221 */ /* 0x000fe20000010000 */
[----:B0-----:R-:W-:-:S03]  /*5a80*/  FMNMX.FTZ R8, R25, R8, !PT ;  /* 0x0000000819087209 */ /* 0x001fc60007810000 */
[----:B------:R-:W-:Y:S01]  /*5a90*/  FADD.FTZ R15, R15, R10 ;  /* 0x0000000a0f0f7221 */ /* 0x000fe20000010000 */
[C---:B------:R-:W-:Y:S01]  /*5aa0*/  FSETP.NEU.FTZ.AND P1, PT, R8.reuse, -INF , PT ;  /* 0xff8000000800780b */ /* 0x040fe20003f3d000 */
[----:B------:R-:W-:Y:S01]  /*5ab0*/  FMUL.FTZ R24, R8, UR4 ;  /* 0x0000000408187c20 */ /* 0x000fe20008410000 */
[----:B------:R-:W-:Y:S04]  /*5ac0*/  MUFU.EX2 R14, R14 ;  /* 0x0000000e000e7308 */ /* 0x000fe80000000800 */
[----:B------:R-:W-:Y:S01]  /*5ad0*/  FSEL R25, R24, RZ, P1 ;  /* 0x000000ff18197208 */ /* 0x000fe20000800000 */
[----:B------:R-:W-:Y:S01]  /*5ae0*/  VIADD R24, R9, 0x38840 ;  /* 0x0003884009187836 */ /* 0x000fe20000000000 */
[----:B-1----:R-:W-:Y:S02]  /*5af0*/  F2FP.BF16.F32.PACK_AB R156, R21, R12 ;  /* 0x0000000c159c723e */ /* 0x002fe400000010ff */
[----:B------:R-:W0:Y:S01]  /*5b00*/  MUFU.EX2 R169, R169 ;  /* 0x000000a900a97308 */ /* 0x000e220000000800 */
[--C-:B------:R-:W-:Y:S01]  /*5b10*/  FFMA.FTZ R176, R26, UR4, -R25.reuse ;  /* 0x000000041ab07c23 */ /* 0x100fe20008010819 */
[----:B------:R-:W-:Y:S01]  /*5b20*/  PRMT R24, R219, 0x654, R24 ;  /* 0x00000654db187816 */ /* 0x000fe20000000018 */
        /* <DEDUP_REMOVED lines=15> */
[----:B------:R1:W-:Y:S01]  /*5c20*/  SYNCS.ARRIVE.TRANS64.RED.A1T0 RZ, [R24+URZ], RZ ;  /* 0x000000ff18ff79a7 */ /* 0x0003e2000810043f */
[----:B------:R-:W-:Y:S01]  /*5c30*/  MUFU.EX2 R176, R176 ;  /* 0x000000b000b07308 */ /* 0x000fe20000000800 */
[----:B0-----:R-:W-:Y:S01]  /*5c40*/  F2FP.BF16.F32.PACK_AB R158, R169, R14 ;  /* 0x0000000ea99e723e */ /* 0x001fe200000010ff */
[----:B------:R-:W-:-:S04]  /*5c50*/  FADD.FTZ R12, R12, R15 ;  /* 0x0000000f0c0c7221 */ /* 0x000fc80000010000 */
[----:B------:R-:W-:Y:S02]  /*5c60*/  FADD.FTZ R21, R21, R12 ;  /* 0x0000000c15157221 */ /* 0x000fe40000010000 */
[----:B------:R-:W0:Y:S02]  /*5c70*/  MUFU.EX2 R179, R179 ;  /* 0x000000b300b37308 */ /* 0x000e240000000800 */
[----:B------:R-:W-:-:S04]  /*5c80*/  FADD.FTZ R14, R14, R21 ;  /* 0x000000150e0e7221 */ /* 0x000fc80000010000 */
[----:B------:R-:W-:Y:S02]  /*5c90*/  FADD.FTZ R169, R169, R14 ;  /* 0x0000000ea9a97221 */ /* 0x000fe40000010000 */
[----:B------:R-:W-:Y:S08]  /*5ca0*/  MUFU.EX2 R178, R178 ;  /* 0x000000b200b27308 */ /* 0x000ff00000000800 */
[----:B------:R-:W2:Y:S01]  /*5cb0*/  MUFU.EX2 R181, R181 ;  /* 0x000000b500b57308 */ /* 0x000ea20000000800 */
[----:B0-----:R-:W-:Y:S01]  /*5cc0*/  F2FP.BF16.F32.PACK_AB R153, R179, R176 ;  /* 0x000000b0b399723e */ /* 0x001fe200000010ff */
[----:B------:R-:W-:-:S06]  /*5cd0*/  FADD.FTZ R179, R176, R179 ;  /* 0x000000b3b0b37221 */ /* 0x000fcc0000010000 */
[----:B------:R-:W-:Y:S08]  /*5ce0*/  MUFU.EX2 R180, R180 ;  /* 0x000000b400b47308 */ /* 0x000ff00000000800 */
[----:B------:R-:W0:Y:S01]  /*5cf0*/  MUFU.EX2 R183, R183 ;  /* 0x000000b700b77308 */ /* 0x000e220000000800 */
[----:B--2---:R-:W-:Y:S01]  /*5d00*/  F2FP.BF16.F32.PACK_AB R155, R181, R178 ;  /* 0x000000b2b59b723e */ /* 0x004fe200000010ff */
[----:B------:R-:W-:Y:S01]  /*5d10*/  BAR.SYNC.DEFER_BLOCKING 0xf, 0x100 ;  /* 0x03c4000000007b1d */ /* 0x000fe20000010000 */
[----:B------:R-:W-:-:S04]  /*5d20*/  FADD.FTZ R178, R178, R179 ;  /* 0x000000b3b2b27221 */ /* 0x000fc80000010000 */
[----:B------:R-:W-:Y:S01]  /*5d30*/  FADD.FTZ R181, R181, R178 ;  /* 0x000000b2b5b57221 */ /* 0x000fe20000010000 */
[----:B------:R-:W-:Y:S08]  /*5d40*/  MUFU.EX2 R182, R182 ;  /* 0x000000b600b67308 */ /* 0x000ff00000000800 */
[----:B------:R-:W2:Y:S01]  /*5d50*/  MUFU.EX2 R197, R197 ;  /* 0x000000c500c57308 */ /* 0x000ea20000000800 */
[----:B0-----:R-:W-:Y:S01]  /*5d60*/  F2FP.BF16.F32.PACK_AB R157, R183, R180 ;  /* 0x000000b4b79d723e */ /* 0x001fe200000010ff */
[----:B------:R-:W-:-:S04]  /*5d70*/  FADD.FTZ R180, R180, R181 ;  /* 0x000000b5b4b47221 */ /* 0x000fc80000010000 */
[----:B------:R-:W-:Y:S02]  /*5d80*/  FADD.FTZ R183, R183, R180 ;  /* 0x000000b4b7b77221 */ /* 0x000fe40000010000 */
[----:B------:R-:W-:Y:S01]  /*5d90*/  MUFU.EX2 R20, R20 ;  /* 0x0000001400147308 */ /* 0x000fe20000000800 */
[----:B------:R0:W-:Y:S07]  /*5da0*/  STSM.16.M88.4 [R185+0x36400], R152 ;  /* 0x03640098b9007844 */ /* 0x0001ee0000000200 */
[----:B------:R-:W3:Y:S01]  /*5db0*/  MUFU.EX2 R171, R171 ;  /* 0x000000ab00ab7308 */ /* 0x000ee20000000800 */
[----:B--2---:R-:W-:Y:S01]  /*5dc0*/  F2FP.BF16.F32.PACK_AB R159, R197, R182 ;  /* 0x000000b6c59f723e */ /* 0x004fe200000010ff */
[----:B------:R-:W-:-:S04]  /*5dd0*/  FADD.FTZ R182, R182, R183 ;  /* 0x000000b7b6b67221 */ /* 0x000fc80000010000 */
[----:B------:R0:W-:Y:S01]  /*5de0*/  STSM.16.M88.4 [R189], R156 ;  /* 0x0000009cbd007844 */ /* 0x0001e20000000200 */
[----:B------:R-:W-:Y:S01]  /*5df0*/  FADD.FTZ R197, R197, R182 ;  /* 0x000000b6c5c57221 */ /* 0x000fe20000010000 */
[----:B------:R-:W-:Y:S08]  /*5e00*/  MUFU.EX2 R170, R170 ;  /* 0x000000aa00aa7308 */ /* 0x000ff00000000800 */
[----:B------:R-:W2:Y:S01]  /*5e10*/  MUFU.EX2 R173, R173 ;  /* 0x000000ad00ad7308 */ /* 0x000ea20000000800 */
[----:B---3--:R-:W-:Y:S01]  /*5e20*/  F2FP.BF16.F32.PACK_AB R160, R171, R20 ;  /* 0x00000014aba0723e */ /* 0x008fe200000010ff */
[----:B------:R-:W-:-:S04]  /*5e30*/  FADD.FTZ R20, R20, R169 ;  /* 0x000000a914147221 */ /* 0x000fc80000010000 */
[----:B------:R-:W-:Y:S02]  /*5e40*/  FADD.FTZ R171, R171, R20 ;  /* 0x00000014abab7221 */ /* 0x000fe40000010000 */
[----:B------:R-:W-:Y:S08]  /*5e50*/  MUFU.EX2 R196, R196 ;  /* 0x000000c400c47308 */ /* 0x000ff00000000800 */
[----:B------:R-:W3:Y:S01]  /*5e60*/  MUFU.EX2 R199, R199 ;  /* 0x000000c700c77308 */ /* 0x000ee20000000800 */
[----:B--2---:R-:W-:Y:S01]  /*5e70*/  F2FP.BF16.F32.PACK_AB R162, R173, R170 ;  /* 0x000000aaada2723e */ /* 0x004fe200000010ff */
[----:B------:R-:W-:-:S04]  /*5e80*/  FADD.FTZ R170, R170, R171 ;  /* 0x000000abaaaa7221 */ /* 0x000fc80000010000 */
[----:B------:R-:W-:Y:S02]  /*5e90*/  FADD.FTZ R173, R173, R170 ;  /* 0x000000aaadad7221 */ /* 0x000fe40000010000 */
        /* <DEDUP_REMOVED lines=21> */
[----:B------:R-:W2:Y:S08]  /*5ff0*/  MUFU.EX2 R204, R204 ;  /* 0x000000cc00cc7308 */ /* 0x000eb00000000800 */
[----:B------:R-:W4:Y:S01]  /*6000*/  MUFU.EX2 R205, R205 ;  /* 0x000000cd00cd7308 */ /* 0x000f220000000800 */
[----:B---3--:R-:W-:Y:S01]  /*6010*/  F2FP.BF16.F32.PACK_AB R165, R203, R200 ;  /* 0x000000c8cba5723e */ /* 0x008fe200000010ff */
[----:B------:R-:W-:-:S04]  /*6020*/  FADD.FTZ R200, R200, R201 ;  /* 0x000000c9c8c87221 */ /* 0x000fc80000010000 */
[----:B------:R-:W-:-:S04]  /*6030*/  FADD.FTZ R203, R203, R200 ;  /* 0x000000c8cbcb7221 */ /* 0x000fc80000010000 */
[----:B--2---:R-:W-:Y:S01]  /*6040*/  FADD.FTZ R6, R204, R203 ;  /* 0x000000cbcc067221 */ /* 0x004fe20000010000 */
[----:B----4-:R-:W-:-:S03]  /*6050*/  F2FP.BF16.F32.PACK_AB R167, R205, R204 ;  /* 0x000000cccda7723e */ /* 0x010fc600000010ff */
[----:B------:R-:W-:Y:S02]  /*6060*/  FADD.FTZ R6, R205, R6 ;  /* 0x00000006cd067221 */ /* 0x000fe40000010000 */
[----:B------:R0:W-:Y:S01]  /*6070*/  STSM.16.M88.4 [R188], R164 ;  /* 0x000000a4bc007844 */ /* 0x0001e20000000200 */
[----:B-1----:R-:W-:-:S06]  /*6080*/  WARPGROUP.ARRIVE ;  /* 0x00000000000079c5 */ /* 0x002fcc0000000000 */
[----:B------:R-:W-:Y:S01]  /*6090*/  HGMMA.64x256x16.F32.BF16 R24, R152, gdesc[UR4].tnspB, RZ, !UPT, gsb0 ;  /* 0x43e0000498187df0 */ /* 0x000fe2000c0018ff */
[----:B------:R-:W-:Y:S01]  /*60a0*/  R2UR UR6, R206 ;  /* 0x00000000ce0672ca */ /* 0x000fe200000e0000 */
[----:B------:R-:W-:Y:S01]  /*60b0*/  UMOV UR7, 0x40000040 ;  /* 0x4000004000077882 */ /* 0x000fe20000000000 */
[C---:B------:R-:W-:Y:S02]  /*60c0*/  VIADD R206, R202.reuse, 0x100 ;  /* 0x00000100cace7836 */ /* 0x040fe40000000000 */
[----:B------:R-:W-:Y:S01]  /*60d0*/  VIADD R202, R202, 0x180 ;  /* 0x00000180caca7836 */ /* 0x000fe20000000000 */
[----:B------:R-:W-:Y:S02]  /*60e0*/  WARPGROUP.DEPBAR.LE gsb0, 0x0 ;  /* 0x00008000000079c5 */ /* 0x000fe40000010000 */
[----:B------:R-:W-:-:S15]  /*60f0*/  WARPGROUP.ARRIVE ;  /* 0x00000000000079c5 */ /* 0x000fde0000000000 */
[----:B------:R-:W-:-:S05]  /*6100*/  NOP ;  /* 0x0000000000007918 */ /* 0x000fca0000000000 */
[----:B------:R-:W-:Y:S01]  /*6110*/  HGMMA.64x256x16.F32.BF16 R24, R156, gdesc[UR4].tnspB, R24, gsb0 ;  /* 0x43e000049c187df0 */ /* 0x000fe20008001818 */
[----:B------:R-:W-:Y:S01]  /*6120*/  R2UR UR6, R206 ;  /* 0x00000000ce0672ca */ /* 0x000fe200000e0000 */
[----:B------:R-:W-:Y:S01]  /*6130*/  UMOV UR7, 0x40000040 ;  /* 0x4000004000077882 */ /* 0x000fe20000000000 */
[----:B------:R-:W-:Y:S02]  /*6140*/  WARPGROUP.DEPBAR.LE gsb0, 0x0 ;  /* 0x00008000000079c5 */ /* 0x000fe40000010000 */
[----:B------:R-:W-:-:S15]  /*6150*/  WARPGROUP.ARRIVE ;  /* 0x00000000000079c5 */ /* 0x000fde0000000000 */
[----:B------:R-:W-:-:S08]  /*6160*/  NOP ;  /* 0x0000000000007918 */ /* 0x000fd00000000000 */
[----:B------:R-:W-:Y:S01]  /*6170*/  HGMMA.64x256x16.F32.BF16 R24, R160, gdesc[UR4].tnspB, R24, gsb0 ;  /* 0x43e00004a0187df0 */ /* 0x000fe20008001818 */
[----:B------:R-:W-:Y:S01]  /*6180*/  R2UR UR6, R202 ;  /* 0x00000000ca0672ca */ /* 0x000fe200000e0000 */
        /* <DEDUP_REMOVED lines=11> */
[----:B-1----:R-:W1:Y:S02]  /*6240*/  FENCE.VIEW.ASYNC.S ;  /* 0x00000000000073c6 */ /* 0x002e640000000000 */
[----:B-1----:R-:W-:Y:S01]  /*6250*/  NOP ;  /* 0x0000000000007918 */ /* 0x002fe20000000000 */
[----:B------:R-:W-:Y:S06]  /*6260*/  BAR.ARV 0xe, 0x100 ;  /* 0x0384000000007b1d */ /* 0x000fec0000002000 */
[----:B0-----:R-:W-:Y:S05]  /*6270*/  @!P0 BRA `(.L_x_7469) ;  /* 0x0000000000048947 */ /* 0x001fea0003800000 */
[----:B------:R-:W-:Y:S01]  /*6280*/  BPT.TRAP 0x1 ;  /* 0x000000040000795c */ /* 0x000fe20000300000 */
.L_x_7469:
[----:B------:R-:W0:Y:S01]  /*6290*/  @P5 LDC R12, c[0x0][0x44c] ;  /* 0x00011300ff0c5b82 */ /* 0x000e220000000800 */
[----:B------:R-:W-:Y:S02]  /*62a0*/  IMAD.U32 R10, RZ, RZ, UR38 ;  /* 0x00000026ff0a7e24 */ /* 0x000fe4000f8e00ff */
[----:B------:R-:W-:Y:S02]  /*62b0*/  IMAD R11, R186, R11, -R13 ;  /* 0x0000000bba0b7224 */ /* 0x000fe400078e0a0d */
[----:B------:R-:W-:-:S03]  /*62c0*/  VIADD R168, R168, 0xfffffffe ;  /* 0xfffffffea8a87836 */ /* 0x000fc60000000000 */
[----:B------:R-:W1:Y:S02]  /*62d0*/  @P5 LDC R15, c[0x0][0x450] ;  /* 0x00011400ff0f5b82 */ /* 0x000e640000000800 */
[----:B------:R-:W-:Y:S01]  /*62e0*/  R2UR UR32, R168 ;  /* 0x00000000a82072ca */ /* 0x000fe200000e0000 */
[----:B0-----:R-:W-:-:S05]  /*62f0*/  @P5 IMAD.HI.U32 R12, R12, UR38, RZ ;  /* 0x000000260c0c5c27 */ /* 0x001fca000f8e00ff */
[----:B-1----:R-:W-:-:S05]  /*6300*/  @P5 SHF.R.U32.HI R10, RZ, R15, R12 ;  /* 0x0000000fff0a5219 */ /* 0x002fca000001160c */
[----:B------:R-:W-:-:S05]  /*6310*/  IMAD.IADD R10, R11, 0x1, R10 ;  /* 0x000000010b0a7824 */ /* 0x000fca00078e020a */
[----:B------:R-:W-:-:S04]  /*6320*/  SHF.R.S32.HI R11, RZ, 0x1f, R10 ;  /* 0x0000001fff0b7819 */ /* 0x000fc8000001140a */
[----:B------:R-:W-:Y:S01]  /*6330*/  LEA.HI R11, R11, R10, RZ, 0x6 ;  /* 0x0000000a0b0b7211 */ /* 0x000fe200078f30ff */
[----:B------:R-:W-:-:S03]  /*6340*/  VIADD R10, R9, 0x38860 ;  /* 0x00038860090a7836 */ /* 0x000fc60000000000 */
[----:B------:R-:W-:Y:S02]  /*6350*/  SHF.R.S32.HI R11, RZ, 0x6, R11 ;  /* 0x00000006ff0b7819 */ /* 0x000fe4000001140b */
[----:B------:R-:W-:Y:S02]  /*6360*/  PRMT R10, R219, 0x654, R10 ;  /* 0x00000654db0a7816 */ /* 0x000fe4000000000a */
[----:B------:R-:W-:Y:S02]  /*6370*/  R2UR UR7, R11 ;  /* 0x000000000b0772ca */ /* 0x000fe400000e0000 */
[----:B------:R0:W-:Y:S11]  /*6380*/  SYNCS.ARRIVE.TRANS64.RED.A1T0 RZ, [R10+URZ], RZ ;  /* 0x000000ff0aff79a7 */ /* 0x0001f6000810043f */
[----:B------:R-:W-:-:S04]  /*6390*/  UISETP.LT.AND UP0, UPT, URZ, UR7, UPT ;  /* 0x000000073f00728c */ /* 0x000fc8000bf01270 */
[----:B------:R-:W-:-:S04]  /*63a0*/  USEL UR7, URZ, UR7, !UP0 ;  /* 0x000000073f077287 */ /* 0x000fc8000c000000 */
[----:B------:R-:W-:-:S06]  /*63b0*/  UISETP.GE.AND UP0, UPT, UR32, UR7, UPT ;  /* 0x000000072000728c */ /* 0x000fcc000bf06270 */
[----:B------:R-:W-:-:S13]  /*63c0*/  PLOP3.LUT P1, PT, PT, PT, UP0, 0x80, 0x0 ;  /* 0x000000000000781c */ /* 0x000fda0003f2f008 */
[----:B0-----:R-:W-:Y:S05]  /*63d0*/  @!P1 BRA `(.L_x_7470) ;  /* 0x0000003000a49947 */ /* 0x001fea0003800000 */
[----:B------:R-:W-:Y:S01]  /*63e0*/  IMAD.MOV.U32 R11, RZ, RZ, R8 ;  /* 0x000000ffff0b7224 */ /* 0x000fe200078e0008 */
[----:B------:R-:W-:Y:S01]  /*63f0*/  ULDC UR5, c[0x0][0x288] ;  /* 0x0000a20000057ab9 */ /* 0x000fe20000000800 */
[----:B------:R-:W-:Y:S01]  /*6400*/  IMAD.MOV.U32 R10, RZ, RZ, R7 ;  /* 0x000000ffff0a7224 */ /* 0x000fe200078e0007 */
[----:B------:R-:W-:Y:S01]  /*6410*/  ULDC UR6, c[0x0][0x2f0] ;  /* 0x0000bc0000067ab9 */ /* 0x000fe20000000800 */
[----:B------:R-:W-:Y:S01]  /*6420*/  IMAD.MOV.U32 R13, RZ, RZ, R2 ;  /* 0x000000ffff0d7224 */ /* 0x000fe200078e0002 */
[----:B------:R-:W-:-:S06]  /*6430*/  ULDC UR4, c[0x0][0xa80] ;  /* 0x0002a00000047ab9 */ /* 0x000fcc0000000800 */
.L_x_7481:
[----:B------:R-:W-:-:S05]  /*6440*/  VIADD R2, R13, 0x1 ;  /* 0x000000010d027836 */ /* 0x000fca0000000000 */
[----:B------:R-:W-:-:S04]  /*6450*/  ISETP.NE.AND P1, PT, R2, 0x2, PT ;  /* 0x000000020200780c */ /* 0x000fc80003f25270 */
[----:B------:R-:W-:Y:S02]  /*6460*/  SEL R7, RZ, 0x1, P1 ;  /* 0x00000001ff077807 */ /* 0x000fe40000800000 */
[----:B------:R-:W-:Y:S02]  /*6470*/  SEL R2, R2, RZ, P1 ;  /* 0x000000ff02027207 */ /* 0x000fe40000800000 */
[----:B------:R-:W-:Y:S01]  /*6480*/  LOP3.LUT R16, R16, R7, RZ, 0x3c, !PT ;  /* 0x0000000710107212 */ /* 0x000fe200078e3cff */
[----:B------:R-:W-:Y:S06]  /*6490*/  @!P0 BRA `(.L_x_7471) ;  /* 0x0000000000048947 */ /* 0x000fec0003800000 */
[----:B------:R-:W-:Y:S01]  /*64a0*/  BPT.TRAP 0x1 ;  /* 0x000000040000795c */ /* 0x000fe20000300000 */
.L_x_7471:
[----:B------:R-:W-:Y:S01]  /*64b0*/  IMAD R9, R2, 0x8, R17 ;  /* 0x0000000802097824 */ /* 0x000fe200078e0211 */
[----:B------:R-:W-:-:S04]  /*64c0*/  SHF.L.U32 R8, R16, 0x1f, RZ ;  /* 0x0000001f10087819 */ /* 0x000fc800000006ff */
[----:B------:R0:W1:Y:S01]  /*64d0*/  SYNCS.PHASECHK.TRANS64.TRYWAIT P1, [R9+URZ+0x38830], R8 ;  /* 0x03883008090075a7 */ /* 0x000062000802017f */
[----:B------:R-:W-:Y:S05]  /*64e0*/  @!P0 BRA `(.L_x_7472) ;  /* 0x0000000000048947 */ /* 0x000fea0003800000 */
[----:B------:R-:W-:Y:S01]  /*64f0*/  BPT.TRAP 0x1 ;  /* 0x000000040000795c */ /* 0x000fe20000300000 */
.L_x_7472:
[----:B------:R-:W-:Y:S01]  /*6500*/  IMAD R7, R2, 0x200, R0 ;  /* 0x0000020002077824 */ /* 0x000fe200078e0200 */
[----:B-1----:R-:W-:Y:S06]  /*6510*/  @P1 BRA `(.L_x_7473) ;  /* 0x0000000000081947 */ /* 0x002fec0003800000 */
[----:B------:R-:W1:Y:S02]  /*6520*/  SYNCS.PHASECHK.TRANS64.TRYWAIT P1, [R9+URZ+0x38830], R8 ;  /* 0x03883008090075a7 */ /* 0x000e64000802017f */
[----:B-1----:R-:W-:Y:S05]  /*6530*/  @!P1 BRA `(.L_x_7474) ;  /* 0x000000e000c89947 */ /* 0x002fea0003800000 */
.L_x_7473:
[----:B------:R-:W-:Y:S01]  /*6540*/  R2UR UR10, R7 ;  /* 0x00000000070a72ca */ /* 0x000fe200000e0000 */
[----:B------:R-:W-:Y:S01]  /*6550*/  WARPGROUP.ARRIVE ;  /* 0x00000000000079c5 */ /* 0x000fe20000000000 */
[----:B------:R-:W-:Y:S01]  /*6560*/  UMOV UR11, 0x40000040 ;  /* 0x40000040000b7882 */ /* 0x000fe20000000000 */
[----:B------:R-:W-:Y:S01]  /*6570*/  UMOV UR15, 0x40000040 ;  /* 0x40000040000f7882 */ /* 0x000fe20000000000 */
[----:B------:R-:W-:Y:S01]  /*6580*/  UMOV UR19, 0x40000040 ;  /* 0x4000004000137882 */ /* 0x000fe20000000000 */
[----:B------:R-:W-:-:S08]  /*6590*/  UMOV UR23, 0x40000040 ;  /* 0x4000004000177882 */ /* 0x000fd00000000000 */
[----:B------:R-:W-:Y:S01]  /*65a0*/  HGMMA.64x64x16.F32.BF16 R152, gdesc[UR8], RZ, !UPT, gsb0 ;  /* 0x00e00000089879f0 */ /* 0x000fe2000c0018ff */
[----:B------:R-:W-:Y:S02]  /*65b0*/  UIADD3 UR14, UR10, 0x2, URZ ;  /* 0x000000020a0e7890 */ /* 0x000fe4000fffe03f */
[----:B------:R-:W-:Y:S02]  /*65c0*/  UIADD3 UR18, UR10, 0x4, URZ ;  /* 0x000000040a127890 */ /* 0x000fe4000fffe03f */
        /* <DEDUP_REMOVED lines=13> */
.L_x_7475:
[----:B------:R2:W3:Y:S01]  /*66a0*/  SYNCS.PHASECHK.TRANS64.TRYWAIT P1, [R9+URZ+0x38850], R8 ;  /* 0x03885008090075a7 */ /* 0x0004e2000802017f */
[----:B------:R-:W-:Y:S05]  /*66b0*/  @!P0 BRA `(.L_x_7476) ;  /* 0x0000000000048947 */ /* 0x000fea0003800000 */
[----:B------:R-:W-:Y:S01]  /*66c0*/  BPT.TRAP 0x1 ;  /* 0x000000040000795c */ /* 0x000fe20000300000 */
.L_x_7476:
[----:B------:R-:W-:Y:S01]  /*66d0*/  IMAD R7, R2, 0x1000, R4 ;  /* 0x0000100002077824 */ /* 0x000fe200078e0204 */
[----:B---3--:R-:W-:Y:S06]  /*66e0*/  @P1 BRA `(.L_x_7477) ;  /* 0x0000000000081947 */ /* 0x008fec0003800000 */
[----:B------:R-:W3:Y:S02]  /*66f0*/  SYNCS.PHASECHK.TRANS64.TRYWAIT P1, [R9+URZ+0x38850], R8 ;  /* 0x03885008090075a7 */ /* 0x000ee4000802017f */
[----:B---3--:R-:W-:Y:S05]  /*6700*/  @!P1 BRA `(.L_x_7478) ;  /* 0x000000e000689947 */ /* 0x008fea0003800000 */
.L_x_7477:
[----:B------:R-:W-:Y:S01]  /*6710*/  R2UR UR26, R7 ;  /* 0x00000000071a72ca */ /* 0x000fe200000e0000 */
[----:B------:R-:W-:Y:S01]  /*6720*/  WARPGROUP.ARRIVE ;  /* 0x00000000000079c5 */ /* 0x000fe20000000000 */
[----:B------:R-:W-:Y:S01]  /*6730*/  UMOV UR27, 0x40000040 ;  /* 0x40000040001b7882 */ /* 0x000fe20000000000 */
[----:B------:R-:W-:Y:S01]  /*6740*/  VIADD R12, R3, 0x2 ;  /* 0x00000002030c7836 */ /* 0x000fe20000000000 */
[----:B------:R-:W-:Y:S01]  /*6750*/  UMOV UR29, 0x40000040 ;  /* 0x40000040001d7882 */ /* 0x000fe20000000000 */
[----:B0123--:R-:W-:Y:S01]  /*6760*/  VIADD R8, R7, 0x2 ;  /* 0x0000000207087836 */ /* 0x00ffe20000000000 */
        /* <DEDUP_REMOVED lines=8> */
[----:B------:R-:W-:Y:S01]  /*67f0*/  VIADD R15, R7, 0x800 ;  /* 0x00000800070f7836 */ /* 0x000fe20000000000 */
        /* <DEDUP_REMOVED lines=125> */
[----:B------:R-:W0:Y:S02]  /*6fd0*/  SHFL.IDX PT, R8, R14, RZ, 0x1f ;  /* 0x00001fff0e087589 */ /* 0x000e2400000e0000 */
[----:B0-----:R-:W-:-:S04]  /*6fe0*/  ISETP.GT.AND P1, PT, R8, 0x7f, PT ;  /* 0x0000007f0800780c */ /* 0x001fc80003f24270 */
[----:B------:R-:W-:-:S05]  /*6ff0*/  SEL R8, RZ, 0x2, !P1 ;  /* 0x00000002ff087807 */ /* 0x000fca0004800000 */
[----:B------:R-:W-:Y:S02]  /*7000*/  IMAD.IADD R12, R21, 0x1, R8 ;  /* 0x00000001150c7824 */ /* 0x000fe400078e0208 */
        /* <DEDUP_REMOVED lines=11> */
[----:B------:R-:W-:Y:S01]  /*70c0*/  IMAD.IADD R20, R21, 0x1, R12 ;  /* 0x0000000115147824 */ /* 0x000fe200078e020c */
[----:B------:R-:W-:Y:S02]  /*70d0*/  WARPGROUP.DEPBAR.LE gsb0, 0x0 ;  /* 0x00008000000079c5 */ /* 0x000fe40000010000 */
[----:B------:R-:W-:-:S06]  /*70e0*/  WARPGROUP.ARRIVE ;  /* 0x00000000000079c5 */ /* 0x000fcc0000000000 */
[----:B------:R-:W-:Y:S01]  /*70f0*/  HGMMA.64x64x16.F32.BF16 R152, gdesc[UR28], R152, gsb0 ;  /* 0x00e000001c9879f0 */ /* 0x000fe20008001898 */
[----:B------:R-:W-:Y:S01]  /*7100*/  R2UR UR28, R20 ;  /* 0x00000000141c72ca */ /* 0x000fe200000e0000 */
[C---:B------:R-:W-:Y:S01]  /*7110*/  IMAD.IADD R20, R15.reuse, 0x1, R12 ;  /* 0x000000010f147824 */ /* 0x040fe200078e020c */
[----:B------:R-:W-:Y:S01]  /*7120*/  UMOV UR29, 0x40000040 ;  /* 0x40000040001d7882 */ /* 0x000fe20000000000 */
[----:B------:R-:W-:Y:S01]  /*7130*/  UMOV UR31, 0x40000040 ;  /* 0x40000040001f7882 */ /* 0x000fe20000000000 */
[--C-:B------:R-:W-:Y:S02]  /*7140*/  IMAD.IADD R15, R15, 0x1, R14.reuse ;  /* 0x000000010f0f7824 */ /* 0x100fe400078e020e */
[----:B------:R-:W-:Y:S01]  /*7150*/  R2UR UR30, R20 ;  /* 0x00000000141e72ca */ /* 0x000fe200000e0000 */
[----:B------:R-:W-:Y:S02]  /*7160*/  IMAD.IADD R20, R21, 0x1, R14 ;  /* 0x0000000115147824 */ /* 0x000fe400078e020e */
[----:B------:R-:W-:-:S05]  /*7170*/  IMAD.MOV.U32 R21, RZ, RZ, 0xa00 ;  /* 0x00000a00ff157424 */ /* 0x000fca00078e00ff */
        /* <DEDUP_REMOVED lines=22> */
[----:B------:R-:W-:Y:S02]  /*72e0*/  IMAD.IADD R20, R21, 0x1, R8 ;  /* 0x0000000115147824 */ /* 0x000fe400078e0208 */
[----:B------:R-:W-:Y:S01]  /*72f0*/  VIADD R15, R7, 0xa00 ;  /* 0x00000a00070f7836 */ /* 0x000fe20000000000 */
[----:B------:R-:W-:Y:S02]  /*7300*/  WARPGROUP.DEPBAR.LE gsb0, 0x0 ;  /* 0x00008000000079c5 */ /* 0x000fe40000010000 */
[----:B------:R-:W-:-:S06]  /*7310*/  WARPGROUP.ARRIVE ;  /* 0x00000000000079c5 */ /* 0x000fcc0000000000 */
[----:B------:R-:W-:Y:S01]  /*7320*/  HGMMA.64x64x16.F32.BF16 R152, gdesc[UR28], R152, gsb0 ;  /* 0x00e000001c9879f0 */ /* 0x000fe20008001898 */
[----:B------:R-:W-:Y:S01]  /*7330*/  R2UR UR28, R20 ;  /* 0x00000000141c72ca */ /* 0x000fe200000e0000 */
[----:B------:R-:W-:Y:S01]  /*7340*/  IMAD.IADD R20, R8, 0x1, R15 ;  /* 0x0000000108147824 */ /* 0x000fe200078e020f */
[----:B------:R-:W-:Y:S01]  /*7350*/  UMOV UR29, 0x40000040 ;  /* 0x40000040001d7882 */ /* 0x000fe20000000000 */
[----:B------:R-:W-:-:S03]  /*7360*/  UMOV UR31, 0x40000040 ;  /* 0x40000040001f7882 */ /* 0x000fc60000000000 */
[----:B------:R-:W-:Y:S01]  /*7370*/  R2UR UR30, R20 ;  /* 0x00000000141e72ca */ /* 0x000fe200000e0000 */
[----:B------:R-:W-:Y:S01]  /*7380*/  IMAD.IADD R20, R21, 0x1, R12 ;  /* 0x0000000115147824 */ /* 0x000fe200078e020c */
[----:B------:R-:W-:Y:S02]  /*7390*/  WARPGROUP.DEPBAR.LE gsb0, 0x0 ;  /* 0x00008000000079c5 */ /* 0x000fe40000010000 */
[----:B------:R-:W-:-:S09]  /*73a0*/  WARPGROUP.ARRIVE ;  /* 0x00000000000079c5 */ /* 0x000fd20000000000 */
[----:B------:R-:W-:Y:S01]  /*73b0*/  HGMMA.64x64x16.F32.BF16 R152, gdesc[UR28], R152, gsb0 ;  /* 0x00e000001c9879f0 */ /* 0x000fe20008001898 */
[----:B------:R-:W-:Y:S01]  /*73c0*/  R2UR UR28, R20 ;  /* 0x00000000141c72ca */ /* 0x000fe200000e0000 */
[--C-:B------:R-:W-:Y:S01]  /*73d0*/  IMAD.IADD R20, R12, 0x1, R15.reuse ;  /* 0x000000010c147824 */ /* 0x100fe200078e020f */
[----:B------:R-:W-:Y:S01]  /*73e0*/  UMOV UR29, 0x40000040 ;  /* 0x40000040001d7882 */ /* 0x000fe20000000000 */
[----:B------:R-:W-:Y:S01]  /*73f0*/  UMOV UR31, 0x40000040 ;  /* 0x40000040001f7882 */ /* 0x000fe20000000000 */
[----:B------:R-:W-:Y:S02]  /*7400*/  IMAD.IADD R15, R14, 0x1, R15 ;  /* 0x000000010e0f7824 */ /* 0x000fe400078e020f */
        /* <DEDUP_REMOVED lines=70> */
[----:B------:R-:W-:Y:S02]  /*7870*/  IMAD.IADD R20, R21, 0x1, R8 ;  /* 0x0000000115147824 */ /* 0x000fe400078e0208 */
        /* <DEDUP_REMOVED lines=47> */
.L_x_7479:
[----:B------:R-:W-:Y:S01]  /*7b70*/  ISETP.NE.AND P1, PT, R220, 0x1, PT ;  /* 0x00000001dc00780c */ /* 0x000fe20003f25270 */
[----:B------:R-:W-:Y:S01]  /*7b80*/  VIADD R7, R190, UR38 ;  /* 0x00000026be077c36 */ /* 0x000fe20008000000 */
[----:B------:R-:W-:Y:S01]  /*7b90*/  UMOV UR10, 0xffffffc0 ;  /* 0xffffffc0000a7882 */ /* 0x000fe20000000000 */
[----:B------:R-:W-:Y:S01]  /*7ba0*/  UMOV UR11, 0x40000040 ;  /* 0x40000040000b7882 */ /* 0x000fe20000000000 */
[----:B------:R-:W-:-:S09]  /*7bb0*/  UIMAD UR10, UR32, UR10, 0x1 ;  /* 0x00000001200a74a4 */ /* 0x000fd2000f8e020a */
[----:B------:R-:W0:Y:S08]  /*7bc0*/  @P1 LDC R8, c[0x0][0x44c] ;  /* 0x00011300ff081b82 */ /* 0x000e300000000800 */
[----:B------:R-:W1:Y:S01]  /*7bd0*/  @P1 LDC R15, c[0x0][0x450] ;  /* 0x00011400ff0f1b82 */ /* 0x000e620000000800 */
[----:B0-----:R-:W-:-:S05]  /*7be0*/  @P1 IMAD.HI.U32 R8, R7, R8, RZ ;  /* 0x0000000807081227 */ /* 0x001fca00078e00ff */
[----:B-1----:R-:W-:Y:S02]  /*7bf0*/  @P1 SHF.R.U32.HI R7, RZ, R15, R8 ;  /* 0x0000000fff071219 */ /* 0x002fe40000011608 */
[----:B------:R-:W-:-:S03]  /*7c00*/  IADD3 R15, -R18, UR10, RZ ;  /* 0x0000000a120f7c10 */ /* 0x000fc6000fffe1ff */
[----:B------:R-:W0:Y:S02]  /*7c10*/  SHFL.IDX PT, R21, R7, 0x1, 0x1c1f ;  /* 0x003c1f0007157f89 */ /* 0x000e2400000e0000 */
[----:B------:R-:W-:Y:S02]  /*7c20*/  IMAD R8, R186, UR6, R15 ;  /* 0x00000006ba087c24 */ /* 0x000fe4000f8e020f */
[----:B------:R-:W1:Y:S03]  /*7c30*/  SHFL.IDX PT, R7, R7, RZ, 0x1c1f ;  /* 0x001c1fff07077589 */ /* 0x000e6600000e0000 */
[----:B0-----:R-:W-:-:S04]  /*7c40*/  IADD3 R12, R21, -UR5, R8 ;  /* 0x80000005150c7c10 */ /* 0x001fc8000fffe008 */
        /* <DEDUP_REMOVED lines=46> */
[----:B------:R-:W-:-:S04]  /*7f30*/  FMNMX.FTZ R12, R182, R15, !PT ;  /* 0x0000000fb60c7209 */ /* 0x000fc80007810000 */
[----:B------:R-:W-:Y:S02]  /*7f40*/  FMNMX.FTZ R14, R183, R12, !PT ;  /* 0x0000000cb70e7209 */ /* 0x000fe40007810000 */
[----:B-1----:R-:W-:-:S03]  /*7f50*/  IADD3 R12, R7, -UR5, R8 ;  /* 0x80000005070c7c10 */ /* 0x002fc6000fffe008 */
[----:B------:R-:W0:Y:S01]  /*7f60*/  SHFL.BFLY PT, R15, R14, 0x2, 0x1f ;  /* 0x0c401f000e0f7f89 */ /* 0x000e2200000e0000 */
        /* <DEDUP_REMOVED lines=15> */
[----:B------:R-:W0:Y:S01]  /*8060*/  SHFL.BFLY PT, R20, R15, 0x1, 0x1f ;  /* 0x0c201f000f147f89 */ /* 0x000e2200000e0000 */
[----:B------:R-:W-:Y:S02]  /*8070*/  FMNMX.FTZ R7, R157, R8, !PT ;  /* 0x000000089d077209 */ /* 0x000fe40007810000 */
[----:B------:R-:W-:Y:S02]  /*8080*/  ISETP.GT.AND P1, PT, R12, 0x18, PT ;  /* 0x000000180c00780c */ /* 0x000fe40003f24270 */
[----:B------:R-:W-:-:S02]  /*8090*/  FSEL R161, R161, -INF , P2 ;  /* 0xff800000a1a17808 */ /* 0x000fc40001000000 */
[----:B------:R-:W-:Y:S02]  /*80a0*/  FMNMX.FTZ R8, R160, R7, !PT ;  /* 0x00000007a0087209 */ /* 0x000fe40007810000 */
[----:B------:R-:W-:Y:S02]  /*80b0*/  ISETP.GT.AND P2, PT, R12, 0x19, PT ;  /* 0x000000190c00780c */ /* 0x000fe40003f44270 */
[----:B------:R-:W-:Y:S02]  /*80c0*/  FSEL R164, R164, -INF , P1 ;  /* 0xff800000a4a47808 */ /* 0x000fe40000800000 */
[----:B------:R-:W-:Y:S02]  /*80d0*/  FMNMX.FTZ R7, R161, R8, !PT ;  /* 0x00000008a1077209 */ /* 0x000fe40007810000 */
[----:B------:R-:W-:Y:S02]  /*80e0*/  ISETP.GT.AND P1, PT, R12, 0x20, PT ;  /* 0x000000200c00780c */ /* 0x000fe40003f24270 */
[----:B------:R-:W-:-:S02]  /*80f0*/  FSEL R165, R165, -INF , P2 ;  /* 0xff800000a5a57808 */ /* 0x000fc40001000000 */
[----:B------:R-:W-:Y:S02]  /*8100*/  FMNMX.FTZ R14, R164, R7, !PT ;  /* 0x00000007a40e7209 */ /* 0x000fe40007810000 */
[----:B------:R-:W-:Y:S02]  /*8110*/  ISETP.GT.AND P2, PT, R12, 0x21, PT ;  /* 0x000000210c00780c */ /* 0x000fe40003f44270 */
[----:B------:R-:W-:Y:S02]  /*8120*/  FSEL R152, R168, -INF , P1 ;  /* 0xff800000a8987808 */ /* 0x000fe40000800000 */
[----:B------:R-:W-:Y:S02]  /*8130*/  FMNMX.FTZ R7, R165, R14, !PT ;  /* 0x0000000ea5077209 */ /* 0x000fe40007810000 */
[----:B0-----:R-:W-:Y:S02]  /*8140*/  FMNMX.FTZ R8, R15, R20, !PT ;  /* 0x000000140f087209 */ /* 0x001fe40007810000 */
[----:B------:R-:W-:-:S02]  /*8150*/  ISETP.GT.AND P3, PT, R12, 0x28, PT ;  /* 0x000000280c00780c */ /* 0x000fc40003f64270 */
[----:B------:R-:W-:Y:S01]  /*8160*/  FSEL R196, R169, -INF , P2 ;  /* 0xff800000a9c47808 */ /* 0x000fe20001000000 */
[----:B------:R-:W-:Y:S01]  /*8170*/  FMUL.FTZ R198, R8, UR4 ;  /* 0x0000000408c67c20 */ /* 0x000fe20008410000 */
[----:B------:R-:W-:Y:S02]  /*8180*/  FMNMX.FTZ R7, R152, R7, !PT ;  /* 0x0000000798077209 */ /* 0x000fe40007810000 */
[----:B------:R-:W-:Y:S02]  /*8190*/  ISETP.GT.AND P4, PT, R12, 0x29, PT ;  /* 0x000000290c00780c */ /* 0x000fe40003f84270 */
[----:B------:R-:W-:Y:S02]  /*81a0*/  FSEL R172, R172, -INF , P3 ;  /* 0xff800000acac7808 */ /* 0x000fe40001800000 */
[----:B------:R-:W-:Y:S02]  /*81b0*/  FMNMX.FTZ R7, R196, R7, !PT ;  /* 0x00000007c4077209 */ /* 0x000fe40007810000 */
[----:B------:R-:W-:-:S02]  /*81c0*/  FSETP.NEU.FTZ.AND P1, PT, R8, -INF , PT ;  /* 0xff8000000800780b */ /* 0x000fc40003f3d000 */
[----:B------:R-:W-:Y:S02]  /*81d0*/  ISETP.GT.AND P2, PT, R12, 0x30, PT ;  /* 0x000000300c00780c */ /* 0x000fe40003f44270 */
[----:B------:R-:W-:Y:S02]  /*81e0*/  FSEL R197, R173, -INF , P4 ;  /* 0xff800000adc57808 */ /* 0x000fe40002000000 */
[----:B------:R-:W-:Y:S02]  /*81f0*/  FMNMX.FTZ R14, R172, R7, !PT ;  /* 0x00000007ac0e7209 */ /* 0x000fe40007810000 */
[----:B------:R-:W-:Y:S02]  /*8200*/  FSEL R198, R198, RZ, P1 ;  /* 0x000000ffc6c67208 */ /* 0x000fe40000800000 */
[----:B------:R-:W-:Y:S02]  /*8210*/  ISETP.GT.AND P3, PT, R12, 0x31, PT ;  /* 0x000000310c00780c */ /* 0x000fe40003f64270 */
[----:B------:R-:W-:Y:S01]  /*8220*/  FSEL R176, R176, -INF , P2 ;  /* 0xff800000b0b07808 */ /* 0x000fe20001000000 */
[--C-:B------:R-:W-:Y:S01]  /*8230*/  FFMA.FTZ R15, R154, UR4, -R198.reuse ;  /* 0x000000049a0f7c23 */ /* 0x100fe200080108c6 */
[----:B------:R-:W-:Y:S01]  /*8240*/  FMNMX.FTZ R7, R197, R14, !PT ;  /* 0x0000000ec5077209 */ /* 0x000fe20007810000 */
[----:B------:R-:W-:Y:S01]  /*8250*/  FFMA.FTZ R169, R159, UR4, -R198 ;  /* 0x000000049fa97c23 */ /* 0x000fe200080108c6 */
[----:B------:R-:W-:Y:S01]  /*8260*/  ISETP.GT.AND P2, PT, R12, 0x38, PT ;  /* 0x000000380c00780c */ /* 0x000fe20003f44270 */
[----:B------:R-:W-:Y:S01]  /*8270*/  IMAD.MOV R159, RZ, RZ, -R184 ;  /* 0x000000ffff9f7224 */ /* 0x000fe200078e0ab8 */
[----:B------:R-:W-:Y:S01]  /*8280*/  FSEL R154, R177, -INF , P3 ;  /* 0xff800000b19a7808 */ /* 0x000fe20001800000 */
[--C-:B------:R-:W-:Y:S01]  /*8290*/  FFMA.FTZ R177, R158, UR4, -R198.reuse ;  /* 0x000000049eb17c23 */ /* 0x100fe200080108c6 */
[----:B------:R-:W-:Y:S01]  /*82a0*/  FMNMX.FTZ R7, R176, R7, !PT ;  /* 0x00000007b0077209 */ /* 0x000fe20007810000 */
[--C-:B------:R-:W-:Y:S01]  /*82b0*/  FFMA.FTZ R20, R162, UR4, -R198.reuse ;  /* 0x00000004a2147c23 */ /* 0x100fe200080108c6 */
[----:B------:R-:W-:Y:S01]  /*82c0*/  ISETP.GT.AND P3, PT, R12, 0x39, PT ;  /* 0x000000390c00780c */ /* 0x000fe20003f64270 */
[--C-:B------:R-:W-:Y:S01]  /*82d0*/  FFMA.FTZ R12, R155, UR4, -R198.reuse ;  /* 0x000000049b0c7c23 */ /* 0x100fe200080108c6 */
[----:B------:R-:W-:Y:S01]  /*82e0*/  FSEL R199, R180, -INF , P2 ;  /* 0xff800000b4c77808 */ /* 0x000fe20001000000 */
[--C-:B------:R-:W-:Y:S01]  /*82f0*/  FFMA.FTZ R180, R182, UR4, -R198.reuse ;  /* 0x00000004b6b47c23 */ /* 0x100fe200080108c6 */
[----:B------:R-:W-:Y:S01]  /*8300*/  FMNMX.FTZ R14, R154, R7, !PT ;  /* 0x000000079a0e7209 */ /* 0x000fe20007810000 */
[--C-:B------:R-:W-:Y:S01]  /*8310*/  FFMA.FTZ R173, R163, UR4, -R198.reuse ;  /* 0x00000004a3ad7c23 */ /* 0x100fe200080108c6 */
[----:B------:R-:W-:Y:S01]  /*8320*/  FSEL R155, R181, -INF , P3 ;  /* 0xff800000b59b7808 */ /* 0x000fe20001800000 */
        /* <DEDUP_REMOVED lines=11> */
[----:B------:R-:W-:Y:S01]  /*83e0*/  FFMA.FTZ R179, R179, UR4, -R198 ;  /* 0x00000004b3b37c23 */ /* 0x000fe200080108c6 */
[----:B------:R-:W-:Y:S08]  /*83f0*/  MUFU.EX2 R15, R15 ;  /* 0x0000000f000f7308 */ /* 0x000ff00000000800 */
[----:B------:R-:W-:Y:S08]  /*8400*/  MUFU.EX2 R12, R12 ;  /* 0x0000000c000c7308 */ /* 0x000ff00000000800 */
[----:B------:R-:W-:Y:S01]  /*8410*/  MUFU.EX2 R14, R177 ;  /* 0x000000b1000e7308 */ /* 0x000fe20000000800 */
[----:B0-----:R-:W-:-:S07]  /*8420*/  FMNMX.FTZ R158, R7, R158, !PT ;  /* 0x0000009e079e7209 */ /* 0x001fce0007810000 */
[----:B------:R-:W0:Y:S01]  /*8430*/  MUFU.EX2 R169, R169 ;  /* 0x000000a900a97308 */ /* 0x000e220000000800 */
[----:B------:R-:W1:Y:S07]  /*8440*/  SHFL.BFLY PT, R7, R158, 0x1, 0x1f ;  /* 0x0c201f009e077f89 */ /* 0x000e6e00000e0000 */
        /* <DEDUP_REMOVED lines=10> */
[--C-:B------:R-:W-:Y:S01]  /*84f0*/  FFMA.FTZ R21, R153, UR4, -R158.reuse ;  /* 0x0000000499157c23 */ /* 0x100fe2000801089e */
[--C-:B------:R-:W-:Y:S01]  /*8500*/  FFMA.FTZ R204, R152, UR4, -R158.reuse ;  /* 0x0000000498cc7c23 */ /* 0x100fe2000801089e */
[----:B------:R-:W-:Y:S01]  /*8510*/  FSEL R152, R8, RZ, P1 ;  /* 0x000000ff08987208 */ /* 0x000fe20000800000 */
[--C-:B------:R-:W-:Y:S01]  /*8520*/  FFMA.FTZ R183, R156, UR4, -R158.reuse ;  /* 0x000000049cb77c23 */ /* 0x100fe2000801089e */
[----:B------:R-:W-:Y:S01]  /*8530*/  FSEL R153, R7, RZ, P2 ;  /* 0x000000ff07997208 */ /* 0x000fe20001000000 */
[--C-:B------:R-:W-:Y:S01]  /*8540*/  FFMA.FTZ R205, R196, UR4, -R158.reuse ;  /* 0x00000004c4cd7c23 */ /* 0x100fe2000801089e */
[----:B------:R-:W-:Y:S01]  /*8550*/  ISETP.NE.AND P1, PT, R18, R159, PT ;  /* 0x0000009f1200720c */ /* 0x000fe20003f25270 */
[----:B------:R-:W-:Y:S01]  /*8560*/  FADD.FTZ R152, -R152, R11 ;  /* 0x0000000b98987221 */ /* 0x000fe20000010100 */
[----:B------:R-:W-:Y:S01]  /*8570*/  FFMA.FTZ R196, R154, UR4, -R158 ;  /* 0x000000049ac47c23 */ /* 0x000fe2000801089e */
[----:B------:R-:W-:Y:S01]  /*8580*/  FADD.FTZ R153, -R153, R10 ;  /* 0x0000000a99997221 */ /* 0x000fe20000010100 */
[----:B------:R-:W-:Y:S01]  /*8590*/  FFMA.FTZ R198, R157, UR4, -R158 ;  /* 0x000000049dc67c23 */ /* 0x000fe2000801089e */
[----:B------:R-:W-:Y:S01]  /*85a0*/  FMUL.FTZ R156, R152, UR4 ;  /* 0x00000004989c7c20 */ /* 0x000fe20008410000 */
[----:B------:R-:W-:-:S02]  /*85b0*/  VIADD R152, R9, 0x38840 ;  /* 0x0003884009987836 */ /* 0x000fc40000000000 */
[----:B------:R-:W-:Y:S01]  /*85c0*/  FMUL.FTZ R153, R153, UR4 ;  /* 0x0000000499997c20 */ /* 0x000fe20008410000 */
[--C-:B------:R-:W-:Y:S01]  /*85d0*/  FFMA.FTZ R200, R160, UR4, -R158.reuse ;  /* 0x00000004a0c87c23 */ /* 0x100fe2000801089e */
[----:B------:R1:W2:Y:S01]  /*85e0*/  MUFU.EX2 R10, R156 ;  /* 0x0000009c000a7308 */ /* 0x0002a20000000800 */
[----:B------:R-:W-:Y:S01]  /*85f0*/  FFMA.FTZ R201, R161, UR4, -R158 ;  /* 0x00000004a1c97c23 */ /* 0x000fe2000801089e */
[----:B------:R-:W-:Y:S01]  /*8600*/  PRMT R152, R219, 0x654, R152 ;  /* 0x00000654db987816 */ /* 0x000fe20000000098 */
[----:B------:R-:W-:Y:S01]  /*8610*/  FFMA.FTZ R202, R164, UR4, -R158 ;  /* 0x00000004a4ca7c23 */ /* 0x000fe2000801089e */
[----:B------:R-:W-:Y:S02]  /*8620*/  @!P1 IMAD R154, R13, 0x40, R22 ;  /* 0x000000400d9a9824 */ /* 0x000fe400078e0216 */
[--C-:B------:R-:W-:Y:S01]  /*8630*/  FFMA.FTZ R203, R165, UR4, -R158.reuse ;  /* 0x00000004a5cb7c23 */ /* 0x100fe2000801089e */
[--C-:B------:R-:W-:Y:S01]  /*8640*/  FFMA.FTZ R172, R172, UR4, -R158.reuse ;  /* 0x00000004acac7c23 */ /* 0x100fe2000801089e */
[--C-:B------:R-:W-:Y:S01]  /*8650*/  FFMA.FTZ R197, R197, UR4, -R158.reuse ;  /* 0x00000004c5c57c23 */ /* 0x100fe2000801089e */
[----:B------:R3:W4:Y:S01]  /*8660*/  MUFU.EX2 R207, R153 ;  /* 0x0000009900cf7308 */ /* 0x0007220000000800 */
[----:B-1----:R-:W-:Y:S01]  /*8670*/  @!P1 IMAD R156, R154, 0x4, R17 ;  /* 0x000000049a9c9824 */ /* 0x002fe200078e0211 */
[----:B------:R1:W-:Y:S01]  /*8680*/  SYNCS.ARRIVE.TRANS64.RED.A1T0 RZ, [R152+URZ], RZ ;  /* 0x000000ff98ff79a7 */ /* 0x0003e2000810043f */
[--C-:B------:R-:W-:Y:S01]  /*8690*/  FFMA.FTZ R13, R199, UR4, -R158.reuse ;  /* 0x00000004c70d7c23 */ /* 0x100fe2000801089e */
[--C-:B------:R-:W-:Y:S01]  /*86a0*/  FFMA.FTZ R206, R155, UR4, -R158.reuse ;  /* 0x000000049bce7c23 */ /* 0x100fe2000801089e */
[----:B------:R-:W-:Y:S01]  /*86b0*/  FFMA.FTZ R157, R176, UR4, -R158 ;  /* 0x00000004b09d7c23 */ /* 0x000fe2000801089e */
[----:B------:R-:W-:Y:S01]  /*86c0*/  IMAD R176, R2, 0x1000, R19 ;  /* 0x0000100002b07824 */ /* 0x000fe200078e0213 */
[----:B0-----:R-:W-:Y:S01]  /*86d0*/  F2FP.BF16.F32.PACK_AB R155, R169, R14 ;  /* 0x0000000ea99b723e */ /* 0x001fe200000010ff */
[----:B------:R-:W-:Y:S01]  /*86e0*/  MUFU.EX2 R182, R182 ;  /* 0x000000b600b67308 */ /* 0x000fe20000000800 */
[----:B--2---:R-:W-:Y:S01]  /*86f0*/  @!P1 STS [R156+0x38420], R10 ;  /* 0x0384200a9c009388 */ /* 0x004fe20000000800 */
[----:B---3--:R-:W-:Y:S01]  /*8700*/  F2FP.BF16.F32.PACK_AB R153, R12, R15 ;  /* 0x0000000f0c99723e */ /* 0x008fe200000010ff */
[----:B------:R-:W-:Y:S01]  /*8710*/  FMUL.FTZ R26, R26, R10 ;  /* 0x0000000a1a1a7220 */ /* 0x000fe20000410000 */
[----:B------:R-:W-:Y:S01]  /*8720*/  F2FP.BF16.F32.PACK_AB R159, R177, R168 ;  /* 0x000000a8b19f723e */ /* 0x000fe200000010ff */
[-C--:B------:R-:W-:Y:S01]  /*8730*/  FMUL.FTZ R27, R27, R10.reuse ;  /* 0x0000000a1b1b7220 */ /* 0x080fe20000410000 */
[----:B------:R-:W-:Y:S01]  /*8740*/  R2UR UR10, R176 ;  /* 0x00000000b00a72ca */ /* 0x000fe200000e0000 */
[-C--:B------:R-:W-:Y:S01]  /*8750*/  FMUL.FTZ R30, R30, R10.reuse ;  /* 0x0000000a1e1e7220 */ /* 0x080fe20000410000 */
[----:B------:R-:W1:Y:S01]  /*8760*/  MUFU.EX2 R21, R21 ;  /* 0x0000001500157308 */ /* 0x000e620000000800 */
[----:B----4-:R0:W-:Y:S01]  /*8770*/  @!P1 STS [R156+0x38400], R207 ;  /* 0x038400cf9c009388 */ /* 0x0101e20000000800 */
        /* <DEDUP_REMOVED lines=14> */
[----:B------:R-:W2:Y:S01]  /*8860*/  MUFU.EX2 R198, R198 ;  /* 0x000000c600c67308 */ /* 0x000ea20000000800 */
        /* <DEDUP_REMOVED lines=15> */
[----:B------:R-:W0:Y:S01]  /*8960*/  MUFU.EX2 R201, R201 ;  /* 0x000000c900c97308 */ /* 0x000e220000000800 */
[----:B--2---:R-:W-:Y:S01]  /*8970*/  F2FP.BF16.F32.PACK_AB R154, R198, R183 ;  /* 0x000000b7c69a723e */ /* 0x004fe200000010ff */
        /* <DEDUP_REMOVED lines=27> */
[----:B------:R-:W-:Y:S01]  /*8b30*/  FMUL.FTZ R75, R75, R10 ;  /* 0x0000000a4b4b7220 */ /* 0x000fe20000410000 */
        /* <DEDUP_REMOVED lines=9> */
[----:B------:R-:W-:Y:S01]  /*8bd0*/  FMUL.FTZ R83, R83, R10 ;  /* 0x0000000a53537220 */ /* 0x000fe20000410000 */
        /* <DEDUP_REMOVED lines=77> */
[----:B------:R-:W-:Y:S01]  /*90b0*/  FMUL.FTZ R147, R147, R10 ;  /* 0x0000000a93937220 */ /* 0x000fe20000410000 */
[-C--:B------:R-:W-:Y:S01]  /*90c0*/  FMUL.FTZ R148, R148, R207.reuse ;  /* 0x000000cf94947220 */ /* 0x080fe20000410000 */
[----:B------:R-:W-:Y:S01]  /*90d0*/  FMUL.FTZ R149, R149, R207 ;  /* 0x000000cf95957220 */ /* 0x000fe20000410000 */
[----:B------:R-:W3:Y:S01]  /*90e0*/  MUFU.EX2 R196, R196 ;  /* 0x000000c400c47308 */ /* 0x000ee20000000800 */
[----:B--2---:R-:W-:Y:S01]  /*90f0*/  F2FP.BF16.F32.PACK_AB R157, R173, R20 ;  /* 0x00000014ad9d723e */ /* 0x004fe200000010ff */
[-C--:B------:R-:W-:Y:S01]  /*9100*/  FMUL.FTZ R150, R150, R10.reuse ;  /* 0x0000000a96967220 */ /* 0x080fe20000410000 */
[----:B------:R-:W-:Y:S01]  /*9110*/  FMUL.FTZ R151, R151, R10 ;  /* 0x0000000a97977220 */ /* 0x000fe20000410000 */
[----:B0-----:R-:W-:Y:S01]  /*9120*/  F2FP.BF16.F32.PACK_AB R165, R179, R178 ;  /* 0x000000b2b3a5723e */ /* 0x001fe200000010ff */
[----:B------:R0:W-:Y:S01]  /*9130*/  STSM.16.M88.4 [R185+0x36400], R152 ;  /* 0x03640098b9007844 */ /* 0x0001e20000000200 */
[----:B-1----:R-:W-:Y:S01]  /*9140*/  F2FP.BF16.F32.PACK_AB R167, R181, R180 ;  /* 0x000000b4b5a7723e */ /* 0x002fe200000010ff */
[----:B------:R-:W-:Y:S01]  /*9150*/  VIADD R199, R176, 0x80 ;  /* 0x00000080b0c77836 */ /* 0x000fe20000000000 */
[----:B------:R-:W-:Y:S01]  /*9160*/  MUFU.EX2 R13, R13 ;  /* 0x0000000d000d7308 */ /* 0x000fe20000000800 */
[----:B------:R0:W-:Y:S01]  /*9170*/  STSM.16.M88.4 [R189], R156 ;  /* 0x0000009cbd007844 */ /* 0x0001e20000000200 */
[----:B------:R-:W-:Y:S01]  /*9180*/  FFMA.FTZ R15, R10, R6, R15 ;  /* 0x000000060a0f7223 */ /* 0x000fe2000001000f */
[----:B------:R-:W-:-:S02]  /*9190*/  FFMA.FTZ R182, R207, R5, R182 ;  /* 0x00000005cfb67223 */ /* 0x000fc400000100b6 */
[----:B------:R0:W-:Y:S01]  /*91a0*/  STSM.16.M88.4 [R187], R160 ;  /* 0x000000a0bb007844 */ /* 0x0001e20000000200 */
[----:B------:R-:W-:Y:S01]  /*91b0*/  FADD.FTZ R15, R12, R15 ;  /* 0x0000000f0c0f7221 */ /* 0x000fe20000010000 */
[----:B------:R-:W-:Y:S01]  /*91c0*/  FADD.FTZ R182, R21, R182 ;  /* 0x000000b615b67221 */ /* 0x000fe20000010000 */
[----:B------:R-:W1:Y:S01]  /*91d0*/  MUFU.EX2 R206, R206 ;  /* 0x000000ce00ce7308 */ /* 0x000e620000000800 */
[----:B---3--:R-:W-:Y:S01]  /*91e0*/  F2FP.BF16.F32.PACK_AB R164, R196, R11 ;  /* 0x0000000bc4a4723e */ /* 0x008fe200000010ff */
[----:B------:R-:W-:Y:S01]  /*91f0*/  FADD.FTZ R14, R14, R15 ;  /* 0x0000000f0e0e7221 */ /* 0x000fe20000010000 */
[----:B------:R-:W-:-:S03]  /*9200*/  FADD.FTZ R183, R183, R182 ;  /* 0x000000b6b7b77221 */ /* 0x000fc60000010000 */
[----:B------:R-:W-:Y:S01]  /*9210*/  FADD.FTZ R169, R169, R14 ;  /* 0x0000000ea9a97221 */ /* 0x000fe20000010000 */
[----:B------:R-:W-:-:S03]  /*9220*/  FADD.FTZ R183, R198, R183 ;  /* 0x000000b7c6b77221 */ /* 0x000fc60000010000 */
[----:B------:R-:W-:Y:S01]  /*9230*/  FADD.FTZ R20, R20, R169 ;  /* 0x000000a914147221 */ /* 0x000fe20000010000 */
[----:B------:R-:W-:-:S03]  /*9240*/  FADD.FTZ R200, R200, R183 ;  /* 0x000000b7c8c87221 */ /* 0x000fc60000010000 */
[----:B------:R-:W-:Y:S01]  /*9250*/  FADD.FTZ R173, R173, R20 ;  /* 0x00000014adad7221 */ /* 0x000fe20000010000 */
[----:B------:R-:W-:Y:S01]  /*9260*/  FADD.FTZ R201, R201, R200 ;  /* 0x000000c8c9c97221 */ /* 0x000fe20000010000 */
[----:B-1----:R-:W-:Y:S02]  /*9270*/  F2FP.BF16.F32.PACK_AB R166, R206, R13 ;  /* 0x0000000dcea6723e */ /* 0x002fe400000010ff */
[----:B------:R-:W-:Y:S01]  /*9280*/  FADD.FTZ R168, R168, R173 ;  /* 0x000000ada8a87221 */ /* 0x000fe20000010000 */
[----:B------:R-:W-:Y:S02]  /*9290*/  FADD.FTZ R202, R202, R201 ;  /* 0x000000c9caca7221 */ /* 0x000fe40000010000 */
[----:B------:R0:W-:Y:S01]  /*92a0*/  STSM.16.M88.4 [R188], R164 ;  /* 0x000000a4bc007844 */ /* 0x0001e20000000200 */
[----:B------:R-:W-:Y:S01]  /*92b0*/  WARPGROUP.ARRIVE ;  /* 0x00000000000079c5 */ /* 0x000fe20000000000 */
[----:B------:R-:W-:Y:S01]  /*92c0*/  FADD.FTZ R177, R177, R168 ;  /* 0x000000a8b1b17221 */ /* 0x000fe20000010000 */
[----:B------:R-:W-:-:S03]  /*92d0*/  FADD.FTZ R203, R203, R202 ;  /* 0x000000cacbcb7221 */ /* 0x000fc60000010000 */
[----:B------:R-:W-:Y:S01]  /*92e0*/  FADD.FTZ R170, R170, R177 ;  /* 0x000000b1aaaa7221 */ /* 0x000fe20000010000 */
[----:B------:R-:W-:Y:S01]  /*92f0*/  HGMMA.64x256x16.F32.BF16 R24, R152, gdesc[UR8].tnspB, R24, gsb0 ;  /* 0x43e0000898187df0 */ /* 0x000fe20008001818 */
[----:B------:R-:W-:Y:S01]  /*9300*/  R2UR UR10, R199 ;  /* 0x00000000c70a72ca */ /* 0x000fe200000e0000 */
[----:B------:R-:W-:Y:S01]  /*9310*/  UMOV UR11, 0x40000040 ;  /* 0x40000040000b7882 */ /* 0x000fe20000000000 */
[----:B------:R-:W-:Y:S02]  /*9320*/  VIADD R199, R176, 0x100 ;  /* 0x00000100b0c77836 */ /* 0x000fe40000000000 */
[----:B------:R-:W-:Y:S01]  /*9330*/  FADD.FTZ R204, R204, R203 ;  /* 0x000000cbcccc7221 */ /* 0x000fe20000010000 */
[----:B------:R-:W-:Y:S02]  /*9340*/  VIADD R176, R176, 0x180 ;  /* 0x00000180b0b07836 */ /* 0x000fe40000000000 */
[----:B------:R-:W-:Y:S01]  /*9350*/  FADD.FTZ R171, R171, R170 ;  /* 0x000000aaabab7221 */ /* 0x000fe20000010000 */
[----:B------:R-:W-:-:S03]  /*9360*/  FADD.FTZ R205, R205, R204 ;  /* 0x000000cccdcd7221 */ /* 0x000fc60000010000 */
        /* <DEDUP_REMOVED lines=12> */
[----:B------:R-:W-:Y:S02]  /*9430*/  WARPGROUP.DEPBAR.LE gsb0, 0x0 ;  /* 0x00008000000079c5 */ /* 0x000fe40000010000 */
[----:B------:R-:W-:-:S06]  /*9440*/  WARPGROUP.ARRIVE ;  /* 0x00000000000079c5 */ /* 0x000fcc0000000000 */
        /* <DEDUP_REMOVED lines=24> */
.L_x_7480:
[----:B------:R-:W-:Y:S01]  /*95d0*/  UISETP.GT.AND UP0, UPT, UR32, UR7, UPT ;  /* 0x000000072000728c */ /* 0x000fe2000bf04270 */
[----:B------:R-:W-:Y:S01]  /*95e0*/  VIADD R10, R9, 0x38860 ;  /* 0x00038860090a7836 */ /* 0x000fe20000000000 */
[----:B------:R-:W-:Y:S01]  /*95f0*/  UIADD3 UR32, UR32, -0x1, URZ ;  /* 0xffffffff20207890 */ /* 0x000fe2000fffe03f */
[----:B------:R-:W-:Y:S02]  /*9600*/  IMAD.MOV.U32 R11, RZ, RZ, R8 ;  /* 0x000000ffff0b7224 */ /* 0x000fe400078e0008 */
[----:B------:R-:W-:Y:S01]  /*9610*/  IMAD.MOV.U32 R13, RZ, RZ, R2 ;  /* 0x000000ffff0d7224 */ /* 0x000fe200078e0002 */
[----:B------:R-:W-:Y:S02]  /*9620*/  PLOP3.LUT P1, PT, PT, PT, UP0, 0x80, 0x0 ;  /* 0x000000000000781c */ /* 0x000fe40003f2f008 */
[----:B------:R-:W-:-:S04]  /*9630*/  PRMT R10, R219, 0x654, R10 ;  /* 0x00000654db0a7816 */ /* 0x000fc8000000000a */
[----:B------:R0:W-:Y:S02]  /*9640*/  SYNCS.ARRIVE.TRANS64.RED.A1T0 RZ, [R10+URZ], RZ ;  /* 0x000000ff0aff79a7 */ /* 0x0001e4000810043f */
[----:B0-----:R-:W-:-:S05]  /*9650*/  IMAD.MOV.U32 R10, RZ, RZ, R7 ;  /* 0x000000ffff0a7224 */ /* 0x001fca00078e0007 */
[----:B------:R-:W-:Y:S05]  /*9660*/  @P1 BRA `(.L_x_7481) ;  /* 0xffffffcc00741947 */ /* 0x000fea000383ffff */
.L_x_7470:
[----:B------:R-:W-:-:S13]  /*9670*/  ISETP.LE.AND P1, PT, RZ, UR32, PT ;  /* 0x00000020ff007c0c */ /* 0x000fda000bf23270 */
[----:B------:R-:W-:Y:S05]  /*9680*/  @!P1 BRA `(.L_x_7482) ;  /* 0x0000002c00509947 */ /* 0x000fea0003800000 */
[----:B------:R-:W-:Y:S01]  /*9690*/  IMAD.MOV.U32 R197, RZ, RZ, R8 ;  /* 0x000000ffffc57224 */ /* 0x000fe200078e0008 */
[----:B------:R-:W-:Y:S01]  /*96a0*/  ULDC UR28, c[0x0][0xa80] ;  /* 0x0002a000001c7ab9 */ /* 0x000fe20000000800 */
[----:B------:R-:W-:Y:S02]  /*96b0*/  IMAD.MOV.U32 R10, RZ, RZ, R7 ;  /* 0x000000ffff0a7224 */ /* 0x000fe400078e0007 */
[----:B------:R-:W-:-:S07]  /*96c0*/  IMAD.MOV.U32 R199, RZ, RZ, R2 ;  /* 0x000000ffffc77224 */ /* 0x000fce00078e0002 */
.L_x_7493:
[----:B------:R-:W-:-:S05]  /*96d0*/  VIADD R2, R199, 0x1 ;  /* 0x00000001c7027836 */ /* 0x000fca0000000000 */
[----:B------:R-:W-:-:S04]  /*96e0*/  ISETP.NE.AND P1, PT, R2, 0x2, PT ;  /* 0x000000020200780c */ /* 0x000fc80003f25270 */
[----:B------:R-:W-:Y:S02]  /*96f0*/  SEL R7, RZ, 0x1, P1 ;  /* 0x00000001ff077807 */ /* 0x000fe40000800000 */
[----:B------:R-:W-:Y:S02]  /*9700*/  SEL R2, R2, RZ, P1 ;  /* 0x000000ff02027207 */ /* 0x000fe40000800000 */
[----:B------:R-:W-:Y:S01]  /*9710*/  LOP3.LUT R16, R16, R7, RZ, 0x3c, !PT ;  /* 0x0000000710107212 */ /* 0x000fe200078e3cff */
[----:B------:R-:W-:Y:S06]  /*9720*/  @!P0 BRA `(.L_x_7483) ;  /* 0x0000000000048947 */ /* 0x000fec0003800000 */
[----:B------:R-:W-:Y:S01]  /*9730*/  BPT.TRAP 0x1 ;  /* 0x000000040000795c */ /* 0x000fe20000300000 */
.L_x_7483:
[----:B------:R-:W-:Y:S01]  /*9740*/  IMAD R9, R2, 0x8, R17 ;  /* 0x0000000802097824 */ /* 0x000fe200078e0211 */
[----:B------:R-:W-:-:S04]  /*9750*/  SHF.L.U32 R8, R16, 0x1f, RZ ;  /* 0x0000001f10087819 */ /* 0x000fc800000006ff */
[----:B------:R0:W1:Y:S01]  /*9760*/  SYNCS.PHASECHK.TRANS64.TRYWAIT P1, [R9+URZ+0x38830], R8 ;  /* 0x03883008090075a7 */ /* 0x000062000802017f */
[----:B------:R-:W-:Y:S05]  /*9770*/  @!P0 BRA `(.L_x_7484) ;  /* 0x0000000000048947 */ /* 0x000fea0003800000 */
[----:B------:R-:W-:Y:S01]  /*9780*/  BPT.TRAP 0x1 ;  /* 0x000000040000795c */ /* 0x000fe20000300000 */
.L_x_7484:
[----:B------:R-:W-:Y:S01]  /*9790*/  IMAD R7, R2, 0x200, R0 ;  /* 0x0000020002077824 */ /* 0x000fe200078e0200 */
[----:B-1----:R-:W-:Y:S06]  /*97a0*/  @P1 BRA `(.L_x_7485) ;  /* 0x0000000000081947 */ /* 0x002fec0003800000 */
[----:B------:R-:W1:Y:S02]  /*97b0*/  SYNCS.PHASECHK.TRANS64.TRYWAIT P1, [R9+URZ+0x38830], R8 ;  /* 0x03883008090075a7 */ /* 0x000e64000802017f */
[----:B-1----:R-:W-:Y:S05]  /*97c0*/  @!P1 BRA `(.L_x_7486) ;  /* 0x000000b0004c9947 */ /* 0x002fea0003800000 */
.L_x_7485:
        /* <DEDUP_REMOVED lines=22> */
.L_x_7487:
[----:B------:R2:W3:Y:S01]  /*9930*/  SYNCS.PHASECHK.TRANS64.TRYWAIT P1, [R9+URZ+0x38850], R8 ;  /* 0x03885008090075a7 */ /* 0x0004e2000802017f */
[----:B------:R-:W-:Y:S05]  /*9940*/  @!P0 BRA `(.L_x_7488) ;  /* 0x0000000000048947 */ /* 0x000fea0003800000 */
[----:B------:R-:W-:Y:S01]  /*9950*/  BPT.TRAP 0x1 ;  /* 0x000000040000795c */ /* 0x000fe20000300000 */
.L_x_7488:
[----:B------:R-:W-:Y:S01]  /*9960*/  IMAD R7, R2, 0x1000, R4 ;  /* 0x0000100002077824 */ /* 0x000fe200078e0204 */
[----:B---3--:R-:W-:Y:S06]  /*9970*/  @P1 BRA `(.L_x_7489) ;  /* 0x0000000000081947 */ /* 0x008fec0003800000 */
[----:B------:R-:W3:Y:S02]  /*9980*/  SYNCS.PHASECHK.TRANS64.TRYWAIT P1, [R9+URZ+0x38850], R8 ;  /* 0x03885008090075a7 */ /* 0x000ee4000802017f */
[----:B---3--:R-:W-:Y:S05]  /*9990*/  @!P1 BRA `(.L_x_7490) ;  /* 0x000000ac00ec9947 */ /* 0x008fea0003800000 */
.L_x_7489:
        /* <DEDUP_REMOVED lines=200> */
[--C-:B------:R-:W-:Y:S02]  /*a620*/  IMAD.IADD R20, R11, 0x1, R13.reuse ;  /* 0x000000010b147824 */ /* 0x100fe400078e020d */
        /* <DEDUP_REMOVED lines=125> */
.L_x_7491:
[----:B------:R-:W-:Y:S01]  /*ae00*/  FMNMX.FTZ R8, R152, R10, !PT ;  /* 0x0000000a98087209 */ /* 0x000fe20007810000 */
[----:B------:R-:W-:Y:S01]  /*ae10*/  UMOV UR4, UR28 ;  /* 0x0000001c00047c82 */ /* 0x000fe20008000000 */
[----:B------:R-:W-:Y:S01]  /*ae20*/  IMAD R204, R2, 0x1000, R19 ;  /* 0x0000100002cc7824 */ /* 0x000fe200078e0213 */
[----:B------:R-:W-:Y:S01]  /*ae30*/  UMOV UR7, 0x40000040 ;  /* 0x4000004000077882 */ /* 0x000fe20000000000 */
[----:B------:R-:W-:-:S03]  /*ae40*/  FMNMX.FTZ R7, R153, R8, !PT ;  /* 0x0000000899077209 */ /* 0x000fc60007810000 */
[----:B------:R-:W-:Y:S02]  /*ae50*/  R2UR UR6, R204 ;  /* 0x00000000cc0672ca */ /* 0x000fe400000e0000 */
        /* <DEDUP_REMOVED lines=53> */
[----:B------:R-:W-:Y:S03]  /*b1b0*/  MUFU.EX2 R11, R11 ;  /* 0x0000000b000b7308 */ /* 0x000fe60000000800 */
[----:B------:R-:W1:Y:S01]  /*b1c0*/  SHFL.BFLY PT, R153, R8, 0x2, 0x1f ;  /* 0x0c401f0008997f89 */ /* 0x000e6200000e0000 */
[-C--:B0-----:R-:W-:Y:S01]  /*b1d0*/  FMUL.FTZ R24, R24, R10.reuse ;  /* 0x0000000a18187220 */ /* 0x081fe20000410000 */
        /* <DEDUP_REMOVED lines=52> */
[----:B------:R-:W-:Y:S01]  /*b520*/  FFMA.FTZ R153, R181, UR4, -R196 ;  /* 0x00000004b5997c23 */ /* 0x000fe200080108c4 */
[----:B------:R-:W-:Y:S01]  /*b530*/  MUFU.EX2 R186, R186 ;  /* 0x000000ba00ba7308 */ /* 0x000fe20000000800 */
[-C--:B------:R-:W-:Y:S01]  /*b540*/  FMUL.FTZ R112, R112, R10.reuse ;  /* 0x0000000a70707220 */ /* 0x080fe20000410000 */
[-C--:B------:R-:W-:Y:S01]  /*b550*/  FMUL.FTZ R113, R113, R10.reuse ;  /* 0x0000000a71717220 */ /* 0x080fe20000410000 */
[----:B------:R-:W-:Y:S01]  /*b560*/  FADD.FTZ R152, -R8, R197 ;  /* 0x000000c508987221 */ /* 0x000fe20000010100 */
[-C--:B------:R-:W-:Y:S01]  /*b570*/  FMUL.FTZ R116, R116, R10.reuse ;  /* 0x0000000a74747220 */ /* 0x080fe20000410000 */
[-C--:B------:R-:W-:Y:S01]  /*b580*/  FMUL.FTZ R117, R117, R10.reuse ;  /* 0x0000000a75757220 */ /* 0x080fe20000410000 */
[-C--:B------:R-:W-:Y:S01]  /*b590*/  FMUL.FTZ R120, R120, R10.reuse ;  /* 0x0000000a78787220 */ /* 0x080fe20000410000 */
[----:B------:R-:W-:Y:S01]  /*b5a0*/  FMUL.FTZ R181, R152, UR4 ;  /* 0x0000000498b57c20 */ /* 0x000fe20008410000 */
[----:B------:R1:W-:Y:S01]  /*b5b0*/  MUFU.EX2 R197, R153 ;  /* 0x0000009900c57308 */ /* 0x0003e20000000800 */
[----:B------:R-:W-:Y:S01]  /*b5c0*/  FMUL.FTZ R152, R8, UR4 ;  /* 0x0000000408987c20 */ /* 0x000fe20008410000 */
[-C--:B------:R-:W-:Y:S01]  /*b5d0*/  FMUL.FTZ R121, R121, R10.reuse ;  /* 0x0000000a79797220 */ /* 0x080fe20000410000 */
[-C--:B------:R-:W-:Y:S01]  /*b5e0*/  FMUL.FTZ R124, R124, R10.reuse ;  /* 0x0000000a7c7c7220 */ /* 0x080fe20000410000 */
[----:B------:R-:W-:Y:S01]  /*b5f0*/  FMUL.FTZ R125, R125, R10 ;  /* 0x0000000a7d7d7220 */ /* 0x000fe20000410000 */
[----:B------:R-:W-:Y:S01]  /*b600*/  FFMA.FTZ R196, R154, UR4, -R152 ;  /* 0x000000049ac47c23 */ /* 0x000fe20008010898 */
[----:B------:R-:W-:-:S02]  /*b610*/  VIADD R154, R9, 0x38840 ;  /* 0x00038840099a7836 */ /* 0x000fc40000000000 */
[----:B------:R-:W-:Y:S01]  /*b620*/  FFMA.FTZ R201, R155, UR4, -R152 ;  /* 0x000000049bc97c23 */ /* 0x000fe20008010898 */
[----:B------:R-:W2:Y:S01]  /*b630*/  MUFU.EX2 R181, R181 ;  /* 0x000000b500b57308 */ /* 0x000ea20000000800 */
[----:B-1----:R-:W-:Y:S02]  /*b640*/  IMAD.MOV R153, RZ, RZ, -R184 ;  /* 0x000000ffff997224 */ /* 0x002fe400078e0ab8 */
[----:B------:R-:W-:Y:S01]  /*b650*/  FFMA.FTZ R198, R158, UR4, -R152 ;  /* 0x000000049ec67c23 */ /* 0x000fe20008010898 */
[----:B------:R-:W-:Y:S01]  /*b660*/  PRMT R154, R219, 0x654, R154 ;  /* 0x00000654db9a7816 */ /* 0x000fe2000000009a */
[--C-:B------:R-:W-:Y:S01]  /*b670*/  FFMA.FTZ R203, R159, UR4, -R152.reuse ;  /* 0x000000049fcb7c23 */ /* 0x100fe20008010898 */
[--C-:B------:R-:W-:Y:S01]  /*b680*/  FFMA.FTZ R200, R162, UR4, -R152.reuse ;  /* 0x00000004a2c87c23 */ /* 0x100fe20008010898 */
[----:B------:R-:W-:Y:S01]  /*b690*/  ISETP.NE.AND P1, PT, R18, R153, PT ;  /* 0x000000991200720c */ /* 0x000fe20003f25270 */
[--C-:B------:R-:W-:Y:S01]  /*b6a0*/  FFMA.FTZ R205, R163, UR4, -R152.reuse ;  /* 0x00000004a3cd7c23 */ /* 0x100fe20008010898 */
[--C-:B------:R-:W-:Y:S01]  /*b6b0*/  FFMA.FTZ R202, R166, UR4, -R152.reuse ;  /* 0x00000004a6ca7c23 */ /* 0x100fe20008010898 */
[--C-:B------:R-:W-:Y:S01]  /*b6c0*/  FFMA.FTZ R207, R167, UR4, -R152.reuse ;  /* 0x00000004a7cf7c23 */ /* 0x100fe20008010898 */
[--C-:B------:R-:W-:Y:S01]  /*b6d0*/  FFMA.FTZ R170, R170, UR4, -R152.reuse ;  /* 0x00000004aaaa7c23 */ /* 0x100fe20008010898 */
[--C-:B------:R-:W-:Y:S01]  /*b6e0*/  FFMA.FTZ R171, R171, UR4, -R152.reuse ;  /* 0x00000004abab7c23 */ /* 0x100fe20008010898 */
[--C-:B------:R-:W-:Y:S01]  /*b6f0*/  FFMA.FTZ R174, R174, UR4, -R152.reuse ;  /* 0x00000004aeae7c23 */ /* 0x100fe20008010898 */
[--C-:B------:R-:W-:Y:S01]  /*b700*/  FFMA.FTZ R175, R175, UR4, -R152.reuse ;  /* 0x00000004afaf7c23 */ /* 0x100fe20008010898 */
[----:B------:R1:W-:Y:S01]  /*b710*/  SYNCS.ARRIVE.TRANS64.RED.A1T0 RZ, [R154+URZ], RZ ;  /* 0x000000ff9aff79a7 */ /* 0x0003e2000810043f */
[--C-:B------:R-:W-:Y:S01]  /*b720*/  FFMA.FTZ R178, R178, UR4, -R152.reuse ;  /* 0x00000004b2b27c23 */ /* 0x100fe20008010898 */
[--C-:B------:R-:W-:Y:S01]  /*b730*/  FFMA.FTZ R179, R179, UR4, -R152.reuse ;  /* 0x00000004b3b37c23 */ /* 0x100fe20008010898 */
[--C-:B------:R-:W-:Y:S01]  /*b740*/  FFMA.FTZ R182, R182, UR4, -R152.reuse ;  /* 0x00000004b6b67c23 */ /* 0x100fe20008010898 */
[----:B------:R-:W-:Y:S01]  /*b750*/  FFMA.FTZ R183, R183, UR4, -R152 ;  /* 0x00000004b7b77c23 */ /* 0x000fe20008010898 */
[----:B------:R-:W-:Y:S01]  /*b760*/  @!P1 IMAD R156, R199, 0x40, R22 ;  /* 0x00000040c79c9824 */ /* 0x000fe200078e0216 */
[----:B------:R-:W-:Y:S01]  /*b770*/  MUFU.EX2 R196, R196 ;  /* 0x000000c400c47308 */ /* 0x000fe20000000800 */
[----:B0-----:R-:W-:Y:S01]  /*b780*/  F2FP.BF16.F32.PACK_AB R152, R12, R11 ;  /* 0x0000000b0c98723e */ /* 0x001fe200000010ff */
[----:B--2---:R-:W-:Y:S01]  /*b790*/  FMUL.FTZ R26, R26, R181 ;  /* 0x000000b51a1a7220 */ /* 0x004fe20000410000 */
[----:B------:R-:W-:Y:S01]  /*b7a0*/  @!P1 IMAD R156, R156, 0x4, R17 ;  /* 0x000000049c9c9824 */ /* 0x000fe200078e0211 */
[----:B-1----:R-:W-:Y:S01]  /*b7b0*/  F2FP.BF16.F32.PACK_AB R154, R14, R13 ;  /* 0x0000000d0e9a723e */ /* 0x002fe200000010ff */
[----:B------:R-:W-:Y:S01]  /*b7c0*/  FMUL.FTZ R27, R27, R181 ;  /* 0x000000b51b1b7220 */ /* 0x000fe20000410000 */
[----:B------:R-:W-:Y:S01]  /*b7d0*/  F2FP.BF16.F32.PACK_AB R158, R186, R21 ;  /* 0x00000015ba9e723e */ /* 0x000fe200000010ff */
[-C--:B------:R-:W-:Y:S01]  /*b7e0*/  FMUL.FTZ R30, R30, R181.reuse ;  /* 0x000000b51e1e7220 */ /* 0x080fe20000410000 */
[----:B------:R-:W-:Y:S01]  /*b7f0*/  @!P1 STS [R156+0x38400], R10 ;  /* 0x0384000a9c009388 */ /* 0x000fe20000000800 */
[----:B------:R-:W0:Y:S01]  /*b800*/  MUFU.EX2 R201, R201 ;  /* 0x000000c900c97308 */ /* 0x000e220000000800 */
[-C--:B------:R-:W-:Y:S01]  /*b810*/  FMUL.FTZ R31, R31, R181.reuse ;  /* 0x000000b51f1f7220 */ /* 0x080fe20000410000 */
[-C--:B------:R-:W-:Y:S01]  /*b820*/  FMUL.FTZ R34, R34, R181.reuse ;  /* 0x000000b522227220 */ /* 0x080fe20000410000 */
[----:B------:R1:W-:Y:S01]  /*b830*/  @!P1 STS [R156+0x38420], R181 ;  /* 0x038420b59c009388 */ /* 0x0003e20000000800 */
        /* <DEDUP_REMOVED lines=9> */
[----:B-1----:R-:W-:Y:S01]  /*b8d0*/  F2FP.BF16.F32.PACK_AB R156, R20, R15 ;  /* 0x0000000f149c723e */ /* 0x002fe200000010ff */
        /* <DEDUP_REMOVED lines=77> */
[-C--:B------:R-:W-:Y:S01]  /*bdb0*/  FMUL.FTZ R150, R150, R181.reuse ;  /* 0x000000b596967220 */ /* 0x080fe20000410000 */
[----:B------:R-:W-:Y:S01]  /*bdc0*/  FMUL.FTZ R151, R151, R181 ;  /* 0x000000b597977220 */ /* 0x000fe20000410000 */
[----:B------:R0:W-:Y:S01]  /*bdd0*/  STSM.16.M88.4 [R185+0x36400], R152 ;  /* 0x03640098b9007844 */ /* 0x0001e20000000200 */
[----:B------:R-:W-:-:S02]  /*bde0*/  VIADD R199, R204, 0x80 ;  /* 0x00000080ccc77836 */ /* 0x000fc40000000000 */
[----:B------:R-:W-:Y:S01]  /*bdf0*/  FFMA.FTZ R5, R10, R5, R11 ;  /* 0x000000050a057223 */ /* 0x000fe2000001000b */
[----:B------:R-:W2:Y:S01]  /*be00*/  MUFU.EX2 R171, R171 ;  /* 0x000000ab00ab7308 */ /* 0x000ea20000000800 */
[----:B-1----:R-:W-:Y:S01]  /*be10*/  F2FP.BF16.F32.PACK_AB R162, R173, R172 ;  /* 0x000000acada2723e */ /* 0x002fe200000010ff */
[----:B------:R0:W-:Y:S01]  /*be20*/  STSM.16.M88.4 [R189], R156 ;  /* 0x0000009cbd007844 */ /* 0x0001e20000000200 */
[----:B------:R-:W-:Y:S01]  /*be30*/  FFMA.FTZ R6, R181, R6, R196 ;  /* 0x00000006b5067223 */ /* 0x000fe200000100c4 */
[----:B------:R-:W-:-:S03]  /*be40*/  FADD.FTZ R12, R12, R5 ;  /* 0x000000050c0c7221 */ /* 0x000fc60000010000 */
[----:B------:R-:W-:Y:S01]  /*be50*/  FADD.FTZ R201, R201, R6 ;  /* 0x00000006c9c97221 */ /* 0x000fe20000010000 */
[----:B------:R-:W-:Y:S01]  /*be60*/  MUFU.EX2 R174, R174 ;  /* 0x000000ae00ae7308 */ /* 0x000fe20000000800 */
[----:B------:R-:W-:Y:S02]  /*be70*/  FADD.FTZ R13, R13, R12 ;  /* 0x0000000c0d0d7221 */ /* 0x000fe40000010000 */
[----:B------:R-:W-:Y:S02]  /*be80*/  FADD.FTZ R198, R198, R201 ;  /* 0x000000c9c6c67221 */ /* 0x000fe40000010000 */
[----:B------:R-:W-:Y:S02]  /*be90*/  FADD.FTZ R14, R14, R13 ;  /* 0x0000000d0e0e7221 */ /* 0x000fe40000010000 */
[----:B------:R-:W-:Y:S01]  /*bea0*/  FADD.FTZ R203, R203, R198 ;  /* 0x000000c6cbcb7221 */ /* 0x000fe20000010000 */
[----:B------:R-:W1:Y:S01]  /*beb0*/  MUFU.EX2 R175, R175 ;  /* 0x000000af00af7308 */ /* 0x000e620000000800 */
[----:B--2---:R-:W-:Y:S01]  /*bec0*/  F2FP.BF16.F32.PACK_AB R161, R171, R170 ;  /* 0x000000aaaba1723e */ /* 0x004fe200000010ff */
        /* <DEDUP_REMOVED lines=9> */
[----:B------:R-:W2:Y:S01]  /*bf60*/  MUFU.EX2 R177, R177 ;  /* 0x000000b100b17308 */ /* 0x000ea20000000800 */
[----:B-1----:R-:W-:Y:S01]  /*bf70*/  F2FP.BF16.F32.PACK_AB R163, R175, R174 ;  /* 0x000000aeafa3723e */ /* 0x002fe200000010ff */
[----:B------:R-:W-:Y:S01]  /*bf80*/  FADD.FTZ R168, R168, R21 ;  /* 0x00000015a8a87221 */ /* 0x000fe20000010000 */
[----:B------:R-:W-:-:S03]  /*bf90*/  FADD.FTZ R170, R170, R207 ;  /* 0x000000cfaaaa7221 */ /* 0x000fc60000010000 */
[----:B------:R0:W-:Y:S01]  /*bfa0*/  STSM.16.M88.4 [R187], R160 ;  /* 0x000000a0bb007844 */ /* 0x0001e20000000200 */
[----:B------:R-:W-:Y:S01]  /*bfb0*/  FADD.FTZ R169, R169, R168 ;  /* 0x000000a8a9a97221 */ /* 0x000fe20000010000 */
[----:B------:R-:W1:Y:S01]  /*bfc0*/  MUFU.EX2 R180, R180 ;  /* 0x000000b400b47308 */ /* 0x000e620000000800 */
[----:B------:R-:W-:Y:S02]  /*bfd0*/  FADD.FTZ R171, R171, R170 ;  /* 0x000000aaabab7221 */ /* 0x000fe40000010000 */
[----:B------:R-:W-:Y:S02]  /*bfe0*/  FADD.FTZ R172, R172, R169 ;  /* 0x000000a9acac7221 */ /* 0x000fe40000010000 */
[----:B------:R-:W-:Y:S02]  /*bff0*/  FADD.FTZ R174, R174, R171 ;  /* 0x000000abaeae7221 */ /* 0x000fe40000010000 */
[----:B------:R-:W-:Y:S01]  /*c000*/  FADD.FTZ R173, R173, R172 ;  /* 0x000000acadad7221 */ /* 0x000fe20000010000 */
[----:B------:R-:W-:Y:S01]  /*c010*/  MUFU.EX2 R178, R178 ;  /* 0x000000b200b27308 */ /* 0x000fe20000000800 */
[----:B--2---:R-:W-:Y:S01]  /*c020*/  F2FP.BF16.F32.PACK_AB R164, R177, R176 ;  /* 0x000000b0b1a4723e */ /* 0x004fe200000010ff */
[----:B------:R-:W-:Y:S01]  /*c030*/  FADD.FTZ R175, R175, R174 ;  /* 0x000000aeafaf7221 */ /* 0x000fe20000010000 */
[----:B------:R-:W-:-:S04]  /*c040*/  FADD.FTZ R176, R176, R173 ;  /* 0x000000adb0b07221 */ /* 0x000fc80000010000 */
[----:B------:R-:W-:Y:S01]  /*c050*/  FADD.FTZ R177, R177, R176 ;  /* 0x000000b0b1b17221 */ /* 0x000fe20000010000 */
[----:B------:R-:W2:Y:S01]  /*c060*/  MUFU.EX2 R179, R179 ;  /* 0x000000b300b37308 */ /* 0x000ea20000000800 */
[----:B-1----:R-:W-:Y:S02]  /*c070*/  F2FP.BF16.F32.PACK_AB R166, R197, R180 ;  /* 0x000000b4c5a6723e */ /* 0x002fe400000010ff */
[----:B------:R-:W-:-:S04]  /*c080*/  FADD.FTZ R180, R180, R177 ;  /* 0x000000b1b4b47221 */ /* 0x000fc80000010000 */
[----:B------:R-:W-:Y:S01]  /*c090*/  FADD.FTZ R5, R197, R180 ;  /* 0x000000b4c5057221 */ /* 0x000fe20000010000 */
[----:B------:R-:W1:Y:S08]  /*c0a0*/  MUFU.EX2 R182, R182 ;  /* 0x000000b600b67308 */ /* 0x000e700000000800 */
[----:B------:R-:W3:Y:S01]  /*c0b0*/  MUFU.EX2 R183, R183 ;  /* 0x000000b700b77308 */ /* 0x000ee20000000800 */
[----:B--2---:R-:W-:Y:S01]  /*c0c0*/  F2FP.BF16.F32.PACK_AB R165, R179, R178 ;  /* 0x000000b2b3a5723e */ /* 0x004fe200000010ff */
[----:B------:R-:W-:-:S04]  /*c0d0*/  FADD.FTZ R178, R178, R175 ;  /* 0x000000afb2b27221 */ /* 0x000fc80000010000 */
[----:B------:R-:W-:-:S04]  /*c0e0*/  FADD.FTZ R179, R179, R178 ;  /* 0x000000b2b3b37221 */ /* 0x000fc80000010000 */
[----:B-1----:R-:W-:Y:S01]  /*c0f0*/  FADD.FTZ R6, R182, R179 ;  /* 0x000000b3b6067221 */ /* 0x002fe20000010000 */
[----:B---3--:R-:W-:-:S03]  /*c100*/  F2FP.BF16.F32.PACK_AB R167, R183, R182 ;  /* 0x000000b6b7a7723e */ /* 0x008fc600000010ff */
[----:B------:R-:W-:Y:S02]  /*c110*/  FADD.FTZ R6, R183, R6 ;  /* 0x00000006b7067221 */ /* 0x000fe40000010000 */
[----:B------:R0:W-:Y:S01]  /*c120*/  STSM.16.M88.4 [R188], R164 ;  /* 0x000000a4bc007844 */ /* 0x0001e20000000200 */
[----:B------:R-:W-:-:S06]  /*c130*/  WARPGROUP.ARRIVE ;  /* 0x00000000000079c5 */ /* 0x000fcc0000000000 */
[----:B------:R-:W-:Y:S01]  /*c140*/  HGMMA.64x256x16.F32.BF16 R24, R152, gdesc[UR4].tnspB, R24, gsb0 ;  /* 0x43e0000498187df0 */ /* 0x000fe20008001818 */
        /* <DEDUP_REMOVED lines=31> */
.L_x_7492:
[----:B------:R-:W-:Y:S01]  /*c340*/  ISETP.LT.AND P1, PT, RZ, UR32, PT ;  /* 0x00000020ff007c0c */ /* 0x000fe2000bf21270 */
[----:B------:R-:W-:Y:S01]  /*c350*/  VIADD R10, R9, 0x38860 ;  /* 0x00038860090a7836 */ /* 0x000fe20000000000 */
[----:B------:R-:W-:Y:S01]  /*c360*/  UIADD3 UR32, UR32, -0x1, URZ ;  /* 0xffffffff20207890 */ /* 0x000fe2000fffe03f */
[----:B------:R-:W-:Y:S02]  /*c370*/  IMAD.MOV.U32 R197, RZ, RZ, R8 ;  /* 0x000000ffffc57224 */ /* 0x000fe400078e0008 */
[----:B------:R-:W-:Y:S01]  /*c380*/  IMAD.MOV.U32 R199, RZ, RZ, R2 ;  /* 0x000000ffffc77224 */ /* 0x000fe200078e0002 */
[----:B------:R-:W-:-:S04]  /*c390*/  PRMT R10, R219, 0x654, R10 ;  /* 0x00000654db0a7816 */ /* 0x000fc8000000000a */
[----:B------:R0:W-:Y:S02]  /*c3a0*/  SYNCS.ARRIVE.TRANS64.RED.A1T0 RZ, [R10+URZ], RZ ;  /* 0x000000ff0aff79a7 */ /* 0x0001e4000810043f */
[----:B0-----:R-:W-:Y:S01]  /*c3b0*/  IMAD.MOV.U32 R10, RZ, RZ, R7 ;  /* 0x000000ffff0a7224 */ /* 0x001fe200078e0007 */
[----:B------:R-:W-:Y:S06]  /*c3c0*/  @P1 BRA `(.L_x_7493) ;  /* 0xffffffd000c01947 */ /* 0x000fec000383ffff */
.L_x_7482:
[----:B------:R-:W0:Y:S01]  /*c3d0*/  SHFL.BFLY PT, R0, R5, 0x2, 0x1f ;  /* 0x0c401f0005007f89 */ /* 0x000e2200000e0000 */
[----:B------:R-:W-:Y:S01]  /*c3e0*/  IMAD.U32 R12, RZ, RZ, UR4 ;  /* 0x00000004ff0c7e24 */ /* 0x000fe2000f8e00ff */
[----:B------:R-:W-:Y:S02]  /*c3f0*/  UIADD3 UR36, UR36, 0x1, URZ ;  /* 0x0000000124247890 */ /* 0x000fe4000fffe03f */
[----:B------:R-:W1:Y:S01]  /*c400*/  SHFL.BFLY PT, R9, R6, 0x2, 0x1f ;  /* 0x0c401f0006097f89 */ /* 0x000e6200000e0000 */
[----:B------:R-:W-:Y:S08]  /*c410*/  BAR.ARV 0x8, 0x100 ;  /* 0x0204000000007b1d */ /* 0x000ff00000002000 */
[----:B------:R-:W-:Y:S01]  /*c420*/  BAR.SYNC.DEFER_BLOCKING 0xf, 0x100 ;  /* 0x03c4000000007b1d */ /* 0x000fe20000010000 */
[----:B0-----:R-:W-:Y:S01]  /*c430*/  FADD.FTZ R4, R0, R5 ;  /* 0x0000000500047221 */ /* 0x001fe20000010000 */
[----:B------:R-:W-:-:S02]  /*c440*/  VIADD R5, R2, 0x1 ;  /* 0x0000000102057836 */ /* 0x000fc40000000000 */
[----:B-1----:R-:W-:Y:S02]  /*c450*/  FADD.FTZ R10, R9, R6 ;  /* 0x00000006090a7221 */ /* 0x002fe40000010000 */
[----:B------:R-:W0:Y:S01]  /*c460*/  SHFL.BFLY PT, R3, R4, 0x1, 0x1f ;  /* 0x0c201f0004037f89 */ /* 0x000e2200000e0000 */
[----:B------:R-:W-:-:S03]  /*c470*/  ISETP.NE.AND P1, PT, R5, 0x2, PT ;  /* 0x000000020500780c */ /* 0x000fc60003f25270 */
[----:B------:R-:W1:Y:S01]  /*c480*/  SHFL.BFLY PT, R9, R10, 0x1, 0x1f ;  /* 0x0c201f000a097f89 */ /* 0x000e6200000e0000 */
[----:B------:R-:W-:-:S04]  /*c490*/  SEL R11, RZ, 0x1, P1 ;  /* 0x00000001ff0b7807 */ /* 0x000fc80000800000 */
[----:B------:R-:W-:Y:S01]  /*c4a0*/  LOP3.LUT R16, R16, R11, RZ, 0x3c, !PT ;  /* 0x0000000b10107212 */ /* 0x000fe200078e3cff */
[----:B0-----:R-:W-:Y:S01]  /*c4b0*/  FADD.FTZ R0, R4, R3 ;  /* 0x0000000304007221 */ /* 0x001fe20000010000 */
[----:B------:R-:W-:Y:S02]  /*c4c0*/  IMAD.MOV R3, RZ, RZ, -R184 ;  /* 0x000000ffff037224 */ /* 0x000fe400078e0ab8 */
[----:B------:R-:W-:Y:S02]  /*c4d0*/  IMAD.MOV.U32 R4, RZ, RZ, RZ ;  /* 0x000000ffff047224 */ /* 0x000fe400078e00ff */
[----:B-1----:R-:W-:Y:S01]  /*c4e0*/  FADD.FTZ R9, R10, R9 ;  /* 0x000000090a097221 */ /* 0x002fe20000010000 */
[----:B------:R-:W-:Y:S02]  /*c4f0*/  FSETP.NE.FTZ.AND P2, PT, R0, RZ, PT ;  /* 0x000000ff0000720b */ /* 0x000fe40003f55000 */
[----:B------:R-:W-:Y:S01]  /*c500*/  ISETP.NE.AND P0, PT, R18, R3, PT ;  /* 0x000000031200720c */ /* 0x000fe20003f05270 */
[----:B------:R-:W-:Y:S01]  /*c510*/  IMAD.MOV.U32 R3, RZ, RZ, RZ ;  /* 0x000000ffff037224 */ /* 0x000fe200078e00ff */
[----:B------:R-:W-:-:S09]  /*c520*/  FSETP.NE.FTZ.AND P3, PT, R9, RZ, PT ;  /* 0x000000ff0900720b */ /* 0x000fd20003f75000 */
[----:B------:R-:W0:Y:S02]  /*c530*/  @P2 MUFU.RCP R3, R0 ;  /* 0x0000000000032308 */ /* 0x000e240000001000 */
[----:B------:R-:W-:-:S04]  /*c540*/  @!P0 IMAD R2, R2, 0x40, R22 ;  /* 0x0000004002028824 */ /* 0x000fc800078e0216 */
[----:B------:R-:W-:Y:S02]  /*c550*/  @!P0 IMAD R2, R2, 0x4, R17 ;  /* 0x0000000402028824 */ /* 0x000fe400078e0211 */
        /* <DEDUP_REMOVED lines=17> */
[----:B------:R-:W-:Y:S01]  /*c670*/  FMUL.FTZ R206, R48, R3 ;  /* 0x0000000330ce7220 */ /* 0x000fe20000410000 */
[----:B--2---:R-:W-:Y:S01]  /*c680*/  @P2 FMUL.FTZ R13, R10, 0.69314718246459960938 ;  /* 0x3f3172180a0d2820 */ /* 0x004fe20000410000 */
[----:B0-----:R-:W-:Y:S01]  /*c690*/  @P3 FMUL.FTZ R9, R12, 0.69314718246459960938 ;  /* 0x3f3172180c093820 */ /* 0x001fe20000410000 */
[----:B-1----:R-:W-:-:S02]  /*c6a0*/  IMAD.U32 R2, RZ, RZ, UR4 ;  /* 0x00000004ff027e24 */ /* 0x002fc4000f8e00ff */
[-C--:B------:R-:W-:Y:S01]  /*c6b0*/  FMUL.FTZ R203, R49, R3.reuse ;  /* 0x0000000331cb7220 */ /* 0x080fe20000410000 */
[-C--:B------:R-:W-:Y:S01]  /*c6c0*/  FMUL.FTZ R204, R52, R3.reuse ;  /* 0x0000000334cc7220 */ /* 0x080fe20000410000 */
[-C--:B------:R-:W-:Y:S01]  /*c6d0*/  FMUL.FTZ R201, R53, R3.reuse ;  /* 0x0000000335c97220 */ /* 0x080fe20000410000 */
[----:B------:R-:W-:Y:S01]  /*c6e0*/  @P2 FMUL.FTZ R2, R2, 0.69314718246459960938 ;  /* 0x3f31721802022820 */ /* 0x000fe20000410000 */
        /* <DEDUP_REMOVED lines=50> */
[----:B------:R-:W-:Y:S01]  /*ca10*/  @P2 FFMA.FTZ R3, R2, R7, R13 ;  /* 0x0000000702032223 */ /* 0x000fe2000001000d */
        /* <DEDUP_REMOVED lines=67> */
[----:B------:R-:W-:Y:S01]  /*ce50*/  SEL R2, R5, RZ, P1 ;  /* 0x000000ff05027207 */ /* 0x000fe20000800000 */
[----:B------:R-:W-:Y:S06]  /*ce60*/  BAR.ARV 0xe, 0x100 ;  /* 0x0384000000007b1d */ /* 0x000fec0000002000 */
.L_x_7452:
[----:B------:R-:W0:Y:S01]  /*ce70*/  S2R R219, SR_CgaCtaId ;  /* 0x0000000000db7919 */ /* 0x000e220000008800 */
[----:B------:R-:W-:Y:S01]  /*ce80*/  MOV R4, 0x400 ;  /* 0x0000040000047802 */ /* 0x000fe20000000f00 */
[----:B------:R-:W-:Y:S01]  /*ce90*/  BSSY B0, `(.L_x_7494) ;  /* 0x00002a7000007945 */ /* 0x000fe20003800000 */
[----:B------:R-:W-:Y:S02]  /*cea0*/  BAR.SYNC.DEFER_BLOCKING 0x5, 0x180 ;  /* 0x0146000000007b1d */ /* 0x000fe40000010000 */
[----:B0-----:R-:W-:-:S05]  /*ceb0*/  LEA R17, R219, R4, 0x18 ;  /* 0x00000004db117211 */ /* 0x001fca00078ec0ff */
[----:B------:R-:W0:Y:S02]  /*cec0*/  LDS R4, [R17+0x388d0] ;  /* 0x0388d00011047984 */ /* 0x000e240000000800 */
[----:B0-----:R-:W-:Y:S01]  /*ced0*/  R2UR UR4, R4 ;  /* 0x00000000040472ca */ /* 0x001fe200000e0000 */
[----:B------:R-:W-:Y:S06]  /*cee0*/  BAR.ARV 0x4, 0x180 ;  /* 0x0106000000007b1d */ /* 0x000fec0000002000 */
[----:B------:R-:W-:Y:S08]  /*cef0*/  @P0 BRA `(.L_x_7495) ;  /* 0x0000001c00880947 */ /* 0x000ff00003800000 */
[----:B------:R-:W0:Y:S01]  /*cf00*/  S2R R4, SR_SWINHI ;  /* 0x0000000000047919 */ /* 0x000e220000002f00 */
[----:B------:R-:W-:Y:S01]  /*cf10*/  IMAD R7, R215, 0x40, R23 ;  /* 0x00000040d7077824 */ /* 0x000fe200078e0217 */
[----:B------:R-:W-:Y:S01]  /*cf20*/  F2FP.BF16.F32.PACK_AB R6, R6, R197 ;  /* 0x000000c50606723e */ /* 0x000fe200000010ff */
[----:B------:R-:W-:Y:S01]  /*cf30*/  USHF.R.S32.HI UR12, URZ, 0x1f, UR37 ;  /* 0x0000001f3f0c7899 */ /* 0x000fe20008011425 */
[----:B------:R-:W-:Y:S01]  /*cf40*/  BAR.SYNC.DEFER_BLOCKING 0x1, 0x100 ;  /* 0x0044000000007b1d */ /* 0x000fe20000010000 */
[----:B------:R-:W-:Y:S01]  /*cf50*/  F2FP.BF16.F32.PACK_AB R128, R129, R128 ;  /* 0x000000808180723e */ /* 0x000fe200000010ff */
[----:B------:R-:W-:Y:S01]  /*cf60*/  USHF.R.S32.HI UR13, URZ, 0x1f, UR39 ;  /* 0x0000001f3f0d7899 */ /* 0x000fe20008011427 */
        /* <DEDUP_REMOVED lines=12> */
[----:B0-----:R-:W-:-:S03]  /*d030*/  MOV R97, R4 ;  /* 0x0000000400617202 */ /* 0x001fc60000000f00 */
        /* <DEDUP_REMOVED lines=8> */
[----:B------:R-:W-:Y:S02]  /*d0c0*/  LOP3.LUT R44, R49, 0x380, RZ, 0xc0, !PT ;  /* 0x00000380312c7812 */ /* 0x000fe400078ec0ff */
[----:B------:R-:W-:Y:S01]  /*d0d0*/  SHF.R.U64 R40, R40, 0x3, RZ ;  /* 0x0000000328287819 */ /* 0x000fe200000012ff */
[----:B------:R-:W-:Y:S01]  /*d0e0*/  IMAD.X R109, RZ, RZ, R5, P4 ;  /* 0x000000ffff6d7224 */ /* 0x000fe200020e0605 */
[----:B------:R-:W-:-:S02]  /*d0f0*/  LOP3.LUT R48, R53, 0x380, RZ, 0xc0, !PT ;  /* 0x0000038035307812 */ /* 0x000fc400078ec0ff */
[----:B------:R-:W-:Y:S02]  /*d100*/  SHF.R.U64 R44, R44, 0x3, RZ ;  /* 0x000000032c2c7819 */ /* 0x000fe400000012ff */
[C---:B------:R-:W-:Y:S02]  /*d110*/  IADD3 R37, P6, R4.reuse, 0x2020, RZ ;  /* 0x0000202004257810 */ /* 0x040fe40007fde0ff */
[C---:B------:R-:W-:Y:S02]  /*d120*/  IADD3 R36, P3, R4.reuse, 0x2000, RZ ;  /* 0x0000200004247810 */ /* 0x040fe40007f7e0ff */
[----:B------:R-:W-:Y:S01]  /*d130*/  IADD3 R33, P5, R4, 0x2040, RZ ;  /* 0x0000204004217810 */ /* 0x000fe20007fbe0ff */
[--C-:B------:R-:W-:Y:S01]  /*d140*/  IMAD.X R117, RZ, RZ, R5.reuse, P6 ;  /* 0x000000ffff757224 */ /* 0x100fe200030e0605 */
[----:B------:R-:W-:Y:S01]  /*d150*/  LOP3.LUT R100, R40, R45, RZ, 0x3c, !PT ;  /* 0x0000002d28647212 */ /* 0x000fe200078e3cff */
[--C-:B------:R-:W-:Y:S01]  /*d160*/  IMAD.X R113, RZ, RZ, R5.reuse, P3 ;  /* 0x000000ffff717224 */ /* 0x100fe200018e0605 */
[----:B------:R-:W-:Y:S01]  /*d170*/  SHF.R.U64 R40, R48, 0x3, RZ ;  /* 0x0000000330287819 */ /* 0x000fe200000012ff */
[----:B------:R-:W-:Y:S01]  /*d180*/  IMAD.X R123, RZ, RZ, R5, P5 ;  /* 0x000000ffff7b7224 */ /* 0x000fe200028e0605 */
[----:B------:R-:W-:-:S02]  /*d190*/  LOP3.LUT R104, R44, R49, RZ, 0x3c, !PT ;  /* 0x000000312c687212 */ /* 0x000fc400078e3cff */
[----:B------:R-:W-:Y:S02]  /*d1a0*/  LOP3.LUT R44, R37, 0x380, RZ, 0xc0, !PT ;  /* 0x00000380252c7812 */ /* 0x000fe400078ec0ff */
[----:B------:R-:W-:Y:S02]  /*d1b0*/  IADD3 R14, P2, R4, 0x2060, RZ ;  /* 0x00002060040e7810 */ /* 0x000fe40007f5e0ff */
[----:B------:R-:W-:Y:S02]  /*d1c0*/  LOP3.LUT R45, R36, 0x380, RZ, 0xc0, !PT ;  /* 0x00000380242d7812 */ /* 0x000fe400078ec0ff */
[----:B------:R-:W-:Y:S01]  /*d1d0*/  LOP3.LUT R48, R33, 0x380, RZ, 0xc0, !PT ;  /* 0x0000038021307812 */ /* 0x000fe200078ec0ff */
[----:B------:R-:W-:Y:S01]  /*d1e0*/  IMAD.X R127, RZ, RZ, R5, P2 ;  /* 0x000000ffff7f7224 */ /* 0x000fe200010e0605 */
[----:B------:R-:W-:Y:S02]  /*d1f0*/  LOP3.LUT R108, R40, R53, RZ, 0x3c, !PT ;  /* 0x00000035286c7212 */ /* 0x000fe400078e3cff */
[----:B------:R-:W-:-:S02]  /*d200*/  SHF.R.U64 R40, R44, 0x3, RZ ;  /* 0x000000032c287819 */ /* 0x000fc400000012ff */
[----:B------:R-:W-:Y:S02]  /*d210*/  SHF.R.U64 R45, R45, 0x3, RZ ;  /* 0x000000032d2d7819 */ /* 0x000fe400000012ff */
[----:B------:R-:W-:Y:S02]  /*d220*/  LOP3.LUT R49, R14, 0x380, RZ, 0xc0, !PT ;  /* 0x000003800e317812 */ /* 0x000fe400078ec0ff */
[----:B------:R-:W-:Y:S02]  /*d230*/  SHF.R.U64 R44, R48, 0x3, RZ ;  /* 0x00000003302c7819 */ /* 0x000fe400000012ff */
        /* <DEDUP_REMOVED lines=8> */
[----:B------:R-:W-:-:S02]  /*d2c0*/  SHF.R.U64 R37, R49, 0x3, RZ ;  /* 0x0000000331257819 */ /* 0x000fc400000012ff */
[----:B------:R-:W-:Y:S02]  /*d2d0*/  LOP3.LUT R122, R44, R33, RZ, 0x3c, !PT ;  /* 0x000000212c7a7212 */ /* 0x000fe400078e3cff */
[----:B------:R-:W-:Y:S02]  /*d2e0*/  LOP3.LUT R9, R4, 0x380, RZ, 0xc0, !PT ;  /* 0x0000038004097812 */ /* 0x000fe400078ec0ff */
[----:B------:R-:W-:Y:S02]  /*d2f0*/  LOP3.LUT R33, R12, 0x380, RZ, 0xc0, !PT ;  /* 0x000003800c217812 */ /* 0x000fe400078ec0ff */
[----:B------:R-:W-:Y:S02]  /*d300*/  LOP3.LUT R36, R24, 0x380, RZ, 0xc0, !PT ;  /* 0x0000038018247812 */ /* 0x000fe400078ec0ff */
[----:B------:R-:W-:Y:S02]  /*d310*/  IADD3 R28, P3, R4, 0x4060, RZ ;  /* 0x00004060041c7810 */ /* 0x000fe40007f7e0ff */
[----:B------:R-:W-:-:S02]  /*d320*/  LOP3.LUT R45, R20, 0x380, RZ, 0xc0, !PT ;  /* 0x00000380142d7812 */ /* 0x000fc400078ec0ff */
[----:B------:R-:W-:Y:S01]  /*d330*/  LOP3.LUT R126, R37, R14, RZ, 0x3c, !PT ;  /* 0x0000000e257e7212 */ /* 0x000fe200078e3cff */
[----:B------:R-:W-:Y:S01]  /*d340*/  IMAD.X R29, RZ, RZ, R5, P3 ;  /* 0x000000ffff1d7224 */ /* 0x000fe200018e0605 */
[----:B------:R-:W-:Y:S02]  /*d350*/  IADD3 R8, P2, R4, 0x6040, RZ ;  /* 0x0000604004087810 */ /* 0x000fe40007f5e0ff */
[----:B------:R-:W-:Y:S02]  /*d360*/  SHF.R.U64 R9, R9, 0x3, RZ ;  /* 0x0000000309097819 */ /* 0x000fe400000012ff */
[----:B------:R-:W-:Y:S02]  /*d370*/  SHF.R.U64 R33, R33, 0x3, RZ ;  /* 0x0000000321217819 */ /* 0x000fe400000012ff */
[----:B------:R-:W-:Y:S02]  /*d380*/  SHF.R.U64 R37, R36, 0x3, RZ ;  /* 0x0000000324257819 */ /* 0x000fe400000012ff */
        /* <DEDUP_REMOVED lines=15> */
[----:B------:R-:W-:Y:S02]  /*d480*/  IADD3 R65, P2, R96, 0x1000, RZ ;  /* 0x0000100060417810 */ /* 0x000fe40007f5e0ff */
[----:B------:R-:W-:Y:S02]  /*d490*/  LOP3.LUT R28, R33, R28, RZ, 0x3c, !PT ;  /* 0x0000001c211c7212 */ /* 0x000fe400078e3cff */
[----:B------:R-:W-:Y:S02]  /*d4a0*/  SHF.R.U64 R33, R20, 0x3, RZ ;  /* 0x0000000314217819 */ /* 0x000fe400000012ff */
[----:B------:R-:W-:-:S02]  /*d4b0*/  LOP3.LUT R64, R65, 0x380, RZ, 0xc0, !PT ;  /* 0x0000038041407812 */ /* 0x000fc400078ec0ff */
[----:B------:R-:W-:Y:S02]  /*d4c0*/  LOP3.LUT R20, R7, 0x380, RZ, 0xc0, !PT ;  /* 0x0000038007147812 */ /* 0x000fe400078ec0ff */
[----:B------:R-:W-:Y:S02]  /*d4d0*/  LOP3.LUT R37, R32, 0x380, RZ, 0xc0, !PT ;  /* 0x0000038020257812 */ /* 0x000fe400078ec0ff */
[----:B------:R-:W-:Y:S02]  /*d4e0*/  LOP3.LUT R40, R33, R10, RZ, 0x3c, !PT ;  /* 0x0000000a21287212 */ /* 0x000fe400078e3cff */
[----:B------:R-:W-:Y:S02]  /*d4f0*/  SHF.R.U64 R64, R64, 0x3, RZ ;  /* 0x0000000340407819 */ /* 0x000fe400000012ff */
[----:B------:R-:W-:Y:S02]  /*d500*/  SHF.R.U64 R10, R20, 0x3, RZ ;  /* 0x00000003140a7819 */ /* 0x000fe400000012ff */
[----:B------:R-:W-:-:S02]  /*d510*/  SHF.R.U64 R37, R37, 0x3, RZ ;  /* 0x0000000325257819 */ /* 0x000fc400000012ff */
[----:B------:R-:W-:Y:S01]  /*d520*/  LOP3.LUT R64, R64, R65, RZ, 0x3c, !PT ;  /* 0x0000004140407212 */ /* 0x000fe200078e3cff */
[----:B------:R-:W-:Y:S01]  /*d530*/  IMAD.X R65, RZ, RZ, R97, P2 ;  /* 0x000000ffff417224 */ /* 0x000fe200010e0661 */
[----:B------:R-:W-:Y:S02]  /*d540*/  LOP3.LUT R10, R10, R7, RZ, 0x3c, !PT ;  /* 0x000000070a0a7212 */ /* 0x000fe400078e3cff */
[C---:B------:R-:W-:Y:S02]  /*d550*/  IADD3 R33, P1, R96.reuse, 0x7000, RZ ;  /* 0x0000700060217810 */ /* 0x040fe40007f3e0ff */
[----:B------:R-:W-:Y:S02]  /*d560*/  IADD3 R7, P2, R96, 0x8000, RZ ;  /* 0x0000800060077810 */ /* 0x000fe40007f5e0ff */
[----:B------:R-:W-:Y:S02]  /*d570*/  LOP3.LUT R56, R37, R32, RZ, 0x3c, !PT ;  /* 0x0000002025387212 */ /* 0x000fe400078e3cff */
[----:B------:R-:W-:-:S02]  /*d580*/  LOP3.LUT R32, R33, 0x380, RZ, 0xc0, !PT ;  /* 0x0000038021207812 */ /* 0x000fc400078ec0ff */
[----:B------:R-:W-:Y:S02]  /*d590*/  LOP3.LUT R20, R7, 0x380, RZ, 0xc0, !PT ;  /* 0x0000038007147812 */ /* 0x000fe400078ec0ff */
[----:B------:R-:W-:Y:S02]  /*d5a0*/  SHF.R.U64 R32, R32, 0x3, RZ ;  /* 0x0000000320207819 */ /* 0x000fe400000012ff */
[----:B------:R-:W-:Y:S02]  /*d5b0*/  SHF.R.U64 R20, R20, 0x3, RZ ;  /* 0x0000000314147819 */ /* 0x000fe400000012ff */
[----:B------:R-:W-:Y:S02]  /*d5c0*/  LOP3.LUT R32, R32, R33, RZ, 0x3c, !PT ;  /* 0x0000002120207212 */ /* 0x000fe400078e3cff */
[----:B------:R-:W-:Y:S02]  /*d5d0*/  LOP3.LUT R20, R20, R7, RZ, 0x3c, !PT ;  /* 0x0000000714147212 */ /* 0x000fe400078e3cff */
[----:B------:R-:W-:-:S02]  /*d5e0*/  MOV R33, R4 ;  /* 0x0000000400217202 */ /* 0x000fc40000000f00 */
[----:B------:R-:W-:Y:S01]  /*d5f0*/  F2FP.BF16.F32.PACK_AB R4, R21, R200 ;  /* 0x000000c81504723e */ /* 0x000fe200000010ff */
[----:B------:R-:W-:Y:S01]  /*d600*/  IMAD.X R21, RZ, RZ, R97, P2 ;  /* 0x000000ffff157224 */ /* 0x000fe200010e0661 */
[----:B------:R-:W-:Y:S02]  /*d610*/  F2FP.BF16.F32.PACK_AB R5, R27, R26 ;  /* 0x0000001a1b05723e */ /* 0x000fe400000010ff */
[----:B------:R-:W-:Y:S02]  /*d620*/  F2FP.BF16.F32.PACK_AB R7, R31, R30 ;  /* 0x0000001e1f07723e */ /* 0x000fe400000010ff */
[----:B------:R-:W-:Y:S02]  /*d630*/  IADD3 R61, P3, R96, 0x2000, RZ ;  /* 0x00002000603d7810 */ /* 0x000fe40007f7e0ff */
[----:B------:R-:W-:Y:S01]  /*d640*/  LOP3.LUT R45, R8, 0x380, RZ, 0xc0, !PT ;  /* 0x00000380082d7812 */ /* 0x000fe200078ec0ff */
[----:B------:R0:W-:Y:S01]  /*d650*/  STSM.16.M88.4 [R33], R4 ;  /* 0x0000000421007844 */ /* 0x0001e20000000200 */
[----:B------:R-:W-:-:S02]  /*d660*/  LOP3.LUT R60, R61, 0x380, RZ, 0xc0, !PT ;  /* 0x000003803d3c7812 */ /* 0x000fc400078ec0ff */
[----:B------:R-:W-:Y:S01]  /*d670*/  SHF.R.U64 R45, R45, 0x3, RZ ;  /* 0x000000032d2d7819 */ /* 0x000fe200000012ff */
[----:B------:R-:W1:Y:S01]  /*d680*/  SHFL.IDX PT, R4, R216, RZ, 0x1f ;  /* 0x00001fffd8047589 */ /* 0x000e6200000e0000 */
[----:B------:R-:W-:Y:S02]  /*d690*/  SHF.R.U64 R60, R60, 0x3, RZ ;  /* 0x000000033c3c7819 */ /* 0x000fe400000012ff */
[----:B------:R-:W-:Y:S02]  /*d6a0*/  LOP3.LUT R8, R45, R8, RZ, 0x3c, !PT ;  /* 0x000000082d087212 */ /* 0x000fe400078e3cff */
[----:B------:R-:W-:Y:S01]  /*d6b0*/  LOP3.LUT R60, R60, R61, RZ, 0x3c, !PT ;  /* 0x0000003d3c3c7212 */ /* 0x000fe200078e3cff */
[----:B------:R-:W-:Y:S01]  /*d6c0*/  IMAD.X R61, RZ, RZ, R97, P3 ;  /* 0x000000ffff3d7224 */ /* 0x000fe200018e0661 */
[C---:B------:R-:W-:Y:S02]  /*d6d0*/  IADD3 R53, P4, R96.reuse, 0x3000, RZ ;  /* 0x0000300060357810 */ /* 0x040fe40007f9e0ff */
[----:B------:R-:W-:-:S02]  /*d6e0*/  IADD3 R49, P5, R96, 0x4000, RZ ;  /* 0x0000400060317810 */ /* 0x000fc40007fbe0ff */
[C---:B------:R-:W-:Y:S01]  /*d6f0*/  IADD3 R45, P6, R96.reuse, 0x5000, RZ ;  /* 0x00005000602d7810 */ /* 0x040fe20007fde0ff */
[----:B0-----:R-:W-:Y:S01]  /*d700*/  IMAD.X R33, RZ, RZ, R97, P1 ;  /* 0x000000ffff217224 */ /* 0x001fe200008e0661 */
[C---:B------:R-:W-:Y:S02]  /*d710*/  IADD3 R37, P0, R96.reuse, 0x6000, RZ ;  /* 0x0000600060257810 */ /* 0x040fe40007f1e0ff */
[----:B------:R-:W-:Y:S02]  /*d720*/  IADD3 R69, P3, R96, 0x9000, RZ ;  /* 0x0000900060457810 */ /* 0x000fe40007f7e0ff */
[----:B------:R-:W-:Y:S02]  /*d730*/  LOP3.LUT R52, R53, 0x380, RZ, 0xc0, !PT ;  /* 0x0000038035347812 */ /* 0x000fe400078ec0ff */
[----:B------:R-:W-:Y:S02]  /*d740*/  LOP3.LUT R48, R49, 0x380, RZ, 0xc0, !PT ;  /* 0x0000038031307812 */ /* 0x000fe400078ec0ff */
        /* <DEDUP_REMOVED lines=26> */
[----:B-1----:R-:W-:-:S02]  /*d8f0*/  ISETP.NE.AND P3, PT, R4, RZ, PT ;  /* 0x000000ff0400720c */ /* 0x002fc40003f65270 */
[----:B------:R-:W-:Y:S02]  /*d900*/  LOP3.LUT R96, R5, R96, RZ, 0x3c, !PT ;  /* 0x0000006005607212 */ /* 0x000fe400078e3cff */
[----:B------:R-:W-:Y:S02]  /*d910*/  MOV R26, R100 ;  /* 0x00000064001a7202 */ /* 0x000fe40000000f00 */
[----:B------:R-:W-:Y:S02]  /*d920*/  F2FP.BF16.F32.PACK_AB R4, R211, R213 ;  /* 0x000000d5d304723e */ /* 0x000fe400000010ff */
[----:B------:R-:W-:Y:S02]  /*d930*/  F2FP.BF16.F32.PACK_AB R5, R35, R34 ;  /* 0x000000222305723e */ /* 0x000fe400000010ff */
[----:B------:R-:W-:Y:S02]  /*d940*/  F2FP.BF16.F32.PACK_AB R6, R209, R212 ;  /* 0x000000d4d106723e */ /* 0x000fe400000010ff */
[----:B------:R-:W-:-:S02]  /*d950*/  F2FP.BF16.F32.PACK_AB R7, R39, R38 ;  /* 0x000000262707723e */ /* 0x000fc400000010ff */
[----:B------:R-:W-:Y:S02]  /*d960*/  MOV R168, R108 ;  /* 0x0000006c00a87202 */ /* 0x000fe40000000f00 */
[----:B------:R-:W-:Y:S01]  /*d970*/  MOV R34, R8 ;  /* 0x0000000800227202 */ /* 0x000fe20000000f00 */
[----:B------:R0:W-:Y:S01]  /*d980*/  STSM.16.M88.4 [R26], R4 ;  /* 0x000000041a007844 */ /* 0x0001e20000000200 */
[----:B------:R-:W-:Y:S02]  /*d990*/  MOV R35, R10 ;  /* 0x0000000a00237202 */ /* 0x000fe40000000f00 */
[----:B------:R-:W-:Y:S02]  /*d9a0*/  MOV R105, R104 ;  /* 0x0000006800697202 */ /* 0x000fe40000000f00 */
[----:B------:R-:W-:Y:S02]  /*d9b0*/  MOV R109, R12 ;  /* 0x0000000c006d7202 */ /* 0x000fe40000000f00 */
[----:B------:R-:W-:-:S02]  /*d9c0*/  MOV R100, R14 ;  /* 0x0000000e00647202 */ /* 0x000fc40000000f00 */
[----:B------:R-:W-:Y:S02]  /*d9d0*/  F2FP.BF16.F32.PACK_AB R8, R207, R210 ;  /* 0x000000d2cf08723e */ /* 0x000fe400000010ff */
        /* <DEDUP_REMOVED lines=8> */
[----:B------:R-:W-:Y:S02]  /*da60*/  MOV R112, R112 ;  /* 0x0000007000707202 */ /* 0x000fe40000000f00 */
[----:B0-----:R-:W-:Y:S01]  /*da70*/  F2FP.BF16.F32.PACK_AB R4, R198, R202 ;  /* 0x000000cac604723e */ /* 0x001fe200000010ff */
[----:B------:R-:W-:Y:S01]  /*da80*/  STSM.16.M88.4 [R168], R12 ;  /* 0x0000000ca8007844 */ /* 0x000fe20000000200 */
[----:B------:R-:W-:Y:S02]  /*da90*/  F2FP.BF16.F32.PACK_AB R5, R59, R58 ;  /* 0x0000003a3b05723e */ /* 0x000fe400000010ff */
        /* <DEDUP_REMOVED lines=8> */
[----:B------:R-:W-:-:S02]  /*db20*/  F2FP.BF16.F32.PACK_AB R26, R179, R182 ;  /* 0x000000b6b31a723e */ /* 0x000fc400000010ff */
[----:B------:R-:W-:Y:S02]  /*db30*/  F2FP.BF16.F32.PACK_AB R27, R71, R70 ;  /* 0x00000046471b723e */ /* 0x000fe400000010ff */
[----:B------:R-:W-:Y:S02]  /*db40*/  MOV R122, R122 ;  /* 0x0000007a007a7202 */ /* 0x000fe40000000f00 */
[----:B------:R-:W-:Y:S01]  /*db50*/  MOV R113, R40 ;  /* 0x0000002800717202 */ /* 0x000fe20000000f00 */
[----:B------:R1:W-:Y:S01]  /*db60*/  STSM.16.M88.4 [R116], R24 ;  /* 0x0000001874007844 */ /* 0x0003e20000000200 */
        /* <DEDUP_REMOVED lines=16> */
[----:B0-----:R-:W-:-:S02]  /*dc70*/  F2FP.BF16.F32.PACK_AB R4, R164, R167 ;  /* 0x000000a7a404723e */ /* 0x001fc400000010ff */
[----:B------:R-:W-:Y:S01]  /*dc80*/  F2FP.BF16.F32.PACK_AB R5, R99, R98 ;  /* 0x000000626305723e */ /* 0x000fe200000010ff */
[----:B------:R2:W-:Y:S01]  /*dc90*/  STSM.16.M88.4 [R109], R56 ;  /* 0x000000386d007844 */ /* 0x0005e20000000200 */
[----:B------:R-:W-:Y:S02]  /*dca0*/  F2FP.BF16.F32.PACK_AB R6, R162, R165 ;  /* 0x000000a5a206723e */ /* 0x000fe400000010ff */
[----:B------:R-:W-:Y:S02]  /*dcb0*/  F2FP.BF16.F32.PACK_AB R7, R103, R102 ;  /* 0x000000666707723e */ /* 0x000fe400000010ff */
[----:B------:R-:W-:Y:S02]  /*dcc0*/  F2FP.BF16.F32.PACK_AB R8, R160, R163 ;  /* 0x000000a3a008723e */ /* 0x000fe400000010ff */
[----:B------:R-:W-:Y:S01]  /*dcd0*/  F2FP.BF16.F32.PACK_AB R9, R107, R106 ;  /* 0x0000006a6b09723e */ /* 0x000fe200000010ff */
[----:B------:R2:W-:Y:S01]  /*dce0*/  STSM.16.M88.4 [R100], R4 ;  /* 0x0000000464007844 */ /* 0x0005e20000000200 */
[----:B------:R-:W-:-:S02]  /*dcf0*/  F2FP.BF16.F32.PACK_AB R10, R158, R161 ;  /* 0x000000a19e0a723e */ /* 0x000fc400000010ff */
[----:B------:R-:W-:Y:S02]  /*dd00*/  F2FP.BF16.F32.PACK_AB R11, R111, R110 ;  /* 0x0000006e6f0b723e */ /* 0x000fe400000010ff */
[----:B------:R-:W-:Y:S02]  /*dd10*/  F2FP.BF16.F32.PACK_AB R12, R156, R159 ;  /* 0x0000009f9c0c723e */ /* 0x000fe400000010ff */
[----:B------:R-:W-:Y:S01]  /*dd20*/  F2FP.BF16.F32.PACK_AB R13, R115, R114 ;  /* 0x00000072730d723e */ /* 0x000fe200000010ff */
[----:B------:R2:W-:Y:S01]  /*dd30*/  STSM.16.M88.4 [R104], R8 ;  /* 0x0000000868007844 */ /* 0x0005e20000000200 */
[----:B------:R-:W-:Y:S02]  /*dd40*/  F2FP.BF16.F32.PACK_AB R14, R154, R157 ;  /* 0x0000009d9a0e723e */ /* 0x000fe400000010ff */
[----:B------:R-:W-:Y:S02]  /*dd50*/  F2FP.BF16.F32.PACK_AB R15, R119, R118 ;  /* 0x00000076770f723e */ /* 0x000fe400000010ff */
[----:B-1----:R-:W-:-:S02]  /*dd60*/  F2FP.BF16.F32.PACK_AB R24, R121, R155 ;  /* 0x0000009b7918723e */ /* 0x002fc400000010ff */
[----:B------:R-:W-:Y:S01]  /*dd70*/  F2FP.BF16.F32.PACK_AB R25, R120, R19 ;  /* 0x000000137819723e */ /* 0x000fe200000010ff */
[----:B------:R2:W-:Y:S01]  /*dd80*/  STSM.16.M88.4 [R108], R12 ;  /* 0x0000000c6c007844 */ /* 0x0005e20000000200 */
[----:B------:R-:W-:Y:S02]  /*dd90*/  F2FP.BF16.F32.PACK_AB R26, R125, R124 ;  /* 0x0000007c7d1a723e */ /* 0x000fe400000010ff */
[----:B------:R-:W-:Y:S02]  /*dda0*/  F2FP.BF16.F32.PACK_AB R27, R153, R152 ;  /* 0x00000098991b723e */ /* 0x000fe400000010ff */
[----:B------:R-:W-:Y:S02]  /*ddb0*/  LOP3.LUT R72, R73, 0x380, RZ, 0xc0, !PT ;  /* 0x0000038049487812 */ /* 0x000fe400078ec0ff */
[----:B------:R-:W-:Y:S01]  /*ddc0*/  LOP3.LUT R76, R77, 0x380, RZ, 0xc0, !PT ;  /* 0x000003804d4c7812 */ /* 0x000fe200078ec0ff */
[----:B------:R2:W-:Y:S01]  /*ddd0*/  STSM.16.M88.4 [R113], R24 ;  /* 0x0000001871007844 */ /* 0x0005e20000000200 */
[----:B------:R-:W-:-:S02]  /*dde0*/  LOP3.LUT R80, R81, 0x380, RZ, 0xc0, !PT ;  /* 0x0000038051507812 */ /* 0x000fc400078ec0ff */
[----:B------:R-:W-:Y:S01]  /*ddf0*/  LOP3.LUT R84, R85, 0x380, RZ, 0xc0, !PT ;  /* 0x0000038055547812 */ /* 0x000fe200078ec0ff */
[----:B------:R2:W-:Y:S01]  /*de00*/  STSM.16.M88.4 [R101], R128 ;  /* 0x0000008065007844 */ /* 0x0005e20000000200 */
[----:B------:R-:W-:Y:S02]  /*de10*/  LOP3.LUT R88, R89, 0x380, RZ, 0xc0, !PT ;  /* 0x0000038059587812 */ /* 0x000fe400078ec0ff */
[----:B------:R-:W-:Y:S01]  /*de20*/  LOP3.LUT R92, R93, 0x380, RZ, 0xc0, !PT ;  /* 0x000003805d5c7812 */ /* 0x000fe200078ec0ff */
[----:B------:R2:W-:Y:S01]  /*de30*/  STSM.16.M88.4 [R34], R136 ;  /* 0x0000008822007844 */ /* 0x0005e20000000200 */
        /* <DEDUP_REMOVED lines=19> */
[----:B------:R-:W-:Y:S06]  /*df70*/  BAR.SYNC.DEFER_BLOCKING 0x1, 0x100 ;  /* 0x0044000000007b1d */ /* 0x000fec0000010000 */
[----:B--2---:R-:W-:Y:S05]  /*df80*/  @P3 BRA `(.L_x_7496) ;  /* 0x0000000000b83947 */ /* 0x004fea0003800000 */
        /* <DEDUP_REMOVED lines=46> */
.L_x_7496:
        /* <DEDUP_REMOVED lines=21> */
[----:B------:R-:W-:Y:S01]  /*e3c0*/  IMAD.SHL.U32 R3, R3, 0x4, RZ ;  /* 0x0000000403037824 */ /* 0x000fe200078e00ff */
[----:B------:R-:W-:Y:S01]  /*e3d0*/  ISETP.GE.AND P0, PT, R193, UR10, PT ;  /* 0x0000000ac1007c0c */ /* 0x000fe2000bf06270 */
[----:B------:R1:W5:Y:S04]  /*e3e0*/  LD.E.128 R4, desc[UR44][R20.64] ;  /* 0x0000002c14047980 */ /* 0x000368000c101d00 */
        /* <DEDUP_REMOVED lines=38> */
[----:B------:R-:W-:Y:S01]  /*e650*/  @!PT LDS RZ, [RZ] ;  /* 0x00000000fffff984 */ /* 0x000fe20000000800 */
[----:B------:R-:W-:Y:S01]  /*e660*/  @!PT LDS RZ, [RZ] ;  /* 0x00000000fffff984 */ /* 0x000fe20000000800 */
[----:B------:R-:W-:Y:S01]  /*e670*/  @!PT LDS RZ, [RZ] ;  /* 0x00000000fffff984 */ /* 0x000fe20000000800 */
[----:B------:R-:W-:Y:S01]  /*e680*/  @!PT LDS RZ, [RZ] ;  /* 0x00000000fffff984 */ /* 0x000fe20000000800 */
[----:B------:R0:W-:Y:S06]  /*e690*/  MEMBAR.ALL.CTA ;  /* 0x0000000000007992 */ /* 0x0001ec0000008000 */
[----:B0-----:R-:W0:Y:S01]  /*e6a0*/  FENCE.VIEW.ASYNC.S ;  /* 0x00000000000073c6 */ /* 0x001e220000000000 */
[----:B------:R-:W-:Y:S01]  /*e6b0*/  IMAD R11, R15, R13, R14 ;  /* 0x0000000d0f0b7224 */ /* 0x000fe200078e020e */
[----:B------:R-:W-:Y:S01]  /*e6c0*/  ISETP.GE.AND P0, PT, R218, UR10, PT ;  /* 0x0000000ada007c0c */ /* 0x000fe2000bf06270 */
[----:B------:R-:W-:Y:S01]  /*e6d0*/  IMAD.U32 R9, RZ, RZ, UR5 ;  /* 0x00000005ff097e24 */ /* 0x000fe2000f8e00ff */
[----:B------:R-:W-:Y:S01]  /*e6e0*/  ULDC UR5, c[0x0][0xb88] ;  /* 0x0002e20000057ab9 */ /* 0x000fe20000000800 */
[----:B------:R-:W-:Y:S01]  /*e6f0*/  IMAD.SHL.U32 R19, R0, 0x20, RZ ;  /* 0x0000002000137824 */ /* 0x000fe200078e00ff */
[----:B------:R-:W-:Y:S01]  /*e700*/  SHF.R.S32.HI R0, RZ, 0x1f, R11 ;  /* 0x0000001fff007819 */ /* 0x000fe2000001140b */
[C---:B------:R-:W-:Y:S01]  /*e710*/  IMAD R13, R3.reuse, UR7, R12 ;  /* 0x00000007030d7c24 */ /* 0x040fe2000f8e020c */
[----:B------:R-:W-:Y:S01]  /*e720*/  BSSY B1, `(.L_x_7497) ;  /* 0x0000039000017945 */ /* 0x000fe20003800000 */
[----:B------:R-:W-:Y:S01]  /*e730*/  IMAD.WIDE.U32 R8, R3, UR6, R8 ;  /* 0x0000000603087c25 */ /* 0x000fe2000f8e0008 */
[----:B------:R-:W-:Y:S01]  /*e740*/  ULDC.64 UR6, c[0x0][0xbd8] ;  /* 0x0002f60000067ab9 */ /* 0x000fe20000000a00 */
[----:B------:R-:W-:-:S02]  /*e750*/  LOP3.LUT R10, R19, 0x20, R10, 0xe2, !PT ;  /* 0x00000020130a7812 */ /* 0x000fc400078ee20a */
[----:B------:R-:W-:Y:S01]  /*e760*/  IMAD.IADD R9, R9, 0x1, R13 ;  /* 0x0000000109097824 */ /* 0x000fe200078e020d */
[----:B------:R-:W-:Y:S01]  /*e770*/  SEL R3, RZ, 0x40, P0 ;  /* 0x00000040ff037807 */ /* 0x000fe20000000000 */
[----:B------:R-:W-:Y:S01]  /*e780*/  IMAD R0, R0, UR6, RZ ;  /* 0x0000000600007c24 */ /* 0x000fe2000f8e02ff */
[----:B------:R-:W-:Y:S01]  /*e790*/  ISETP.GE.AND P0, PT, R217, UR10, PT ;  /* 0x0000000ad9007c0c */ /* 0x000fe2000bf06270 */
[----:B------:R-:W-:Y:S01]  /*e7a0*/  VIADD R27, R215, UR38 ;  /* 0x00000026d71b7c36 */ /* 0x000fe20008000000 */
[----:B------:R-:W-:Y:S01]  /*e7b0*/  LOP3.LUT R3, R10, R3, RZ, 0xfc, !PT ;  /* 0x000000030a037212 */ /* 0x000fe200078efcff */
[----:B------:R-:W-:Y:S01]  /*e7c0*/  IMAD R28, R15, UR5, RZ ;  /* 0x000000050f1c7c24 */ /* 0x000fe2000f8e02ff */
[----:B------:R-:W-:Y:S01]  /*e7d0*/  SEL R10, RZ, 0x80, P0 ;  /* 0x00000080ff0a7807 */ /* 0x000fe20000000000 */
[C---:B------:R-:W-:Y:S02]  /*e7e0*/  IMAD R13, R11.reuse, UR7, R0 ;  /* 0x000000070b0d7c24 */ /* 0x040fe4000f8e0200 */
[----:B------:R-:W-:Y:S01]  /*e7f0*/  IMAD.WIDE.U32 R8, R11, UR6, R8 ;  /* 0x000000060b087c25 */ /* 0x000fe2000f8e0008 */
[----:B------:R-:W-:Y:S01]  /*e800*/  ISETP.GE.AND P1, PT, R27, R28, PT ;  /* 0x0000001c1b00720c */ /* 0x000fe20003f26270 */
[----:B------:R-:W-:-:S02]  /*e810*/  ULDC.64 UR6, c[0x0][0xb80] ;  /* 0x0002e00000067ab9 */ /* 0x000fc40000000a00 */
[----:B------:R-:W-:Y:S01]  /*e820*/  VIADD R0, R17, 0x38820 ;  /* 0x0003882011007836 */ /* 0x000fe20000000000 */
[----:B------:R-:W-:Y:S01]  /*e830*/  LEA R19, P2, R8, UR6, 0x1 ;  /* 0x0000000608137c11 */ /* 0x000fe2000f8408ff */
[----:B------:R-:W-:-:S03]  /*e840*/  IMAD.IADD R9, R9, 0x1, R13 ;  /* 0x0000000109097824 */ /* 0x000fc600078e020d */
[----:B------:R-:W-:Y:S02]  /*e850*/  PRMT R0, RZ, 0x654, R0 ;  /* 0x00000654ff007816 */ /* 0x000fe40000000000 */
[----:B------:R-:W-:Y:S02]  /*e860*/  LEA.HI.X R26, R8, UR7, R9, 0x1, P2 ;  /* 0x00000007081a7c11 */ /* 0x000fe400090f0c09 */
[----:B0-----:R0:W-:Y:S03]  /*e870*/  SYNCS.ARRIVE.TRANS64.RED.A1T0 RZ, [R0+URZ], RZ ;  /* 0x000000ff00ff79a7 */ /* 0x0011e6000810043f */
[----:B------:R1:W2:Y:S01]  /*e880*/  SHFL.IDX PT, R11, R26, RZ, 0x181f ;  /* 0x00181fff1a0b7589 */ /* 0x0002a200000e0000 */
[----:B0-----:R-:W-:-:S03]  /*e890*/  LOP3.LUT R0, R3, R10, RZ, 0xfc, !PT ;  /* 0x0000000a03007212 */ /* 0x001fc600078efcff */
[----:B------:R1:W0:Y:S01]  /*e8a0*/  SHFL.IDX PT, R10, R19, RZ, 0x181f ;  /* 0x00181fff130a7589 */ /* 0x00022200000e0000 */
[----:B------:R-:W-:Y:S05]  /*e8b0*/  @P1 BRA `(.L_x_7498) ;  /* 0x00000000007c1947 */ /* 0x000fea0003800000 */
[----:B------:R-:W-:Y:S02]  /*e8c0*/  ISETP.GE.AND P1, PT, R195, UR10, PT ;  /* 0x0000000ac3007c0c */ /* 0x000fe4000bf26270 */
[----:B------:R-:W-:Y:S02]  /*e8d0*/  ISETP.GE.AND P0, PT, R23, UR10, PT ;  /* 0x0000000a17007c0c */ /* 0x000fe4000bf06270 */
[----:B------:R-:W-:Y:S02]  /*e8e0*/  ISETP.GE.AND P5, PT, R194, UR10, PT ;  /* 0x0000000ac2007c0c */ /* 0x000fe4000bfa6270 */
[----:B------:R-:W-:-:S07]  /*e8f0*/  ISETP.GE.AND P3, PT, R193, UR10, PT ;  /* 0x0000000ac1007c0c */ /* 0x000fce000bf66270 */
[-C--:B0-----:R-:W-:Y:S02]  /*e900*/  @!P1 LEA R12, P2, R195, R10.reuse, 0x1 ;  /* 0x0000000ac30c9211 */ /* 0x081fe400078408ff */
        /* <DEDUP_REMOVED lines=10> */
[CC--:B-1----:R-:W-:Y:S01]  /*e9b0*/  @!P3 LEA R20, P6, R193.reuse, R10.reuse, 0x1 ;  /* 0x0000000ac114b211 */ /* 0x0c2fe200078c08ff */
[----:B------:R3:W-:Y:S03]  /*e9c0*/  @!P5 ST.E.128 desc[UR44][R14.64], R48 ;  /* 0x000000300e00d985 */ /* 0x0007e6000c101d2c */
[----:B------:R-:W-:Y:S02]  /*e9d0*/  @!P3 LEA.HI.X R21, R193, R11, R227, 0x1, P6 ;  /* 0x0000000bc115b211 */ /* 0x000fe400030f0ce3 */
[----:B0-----:R-:W-:-:S03]  /*e9e0*/  @!P2 LEA R8, P5, R192, R10, 0x1 ;  /* 0x0000000ac008a211 */ /* 0x001fc600078a08ff */
        /* <DEDUP_REMOVED lines=12> */
.L_x_7498:
[----:B------:R-:W-:Y:S05]  /*eab0*/  BSYNC B1 ;  /* 0x0000000000017941 */ /* 0x000fea0003800000 */
.L_x_7497:
[----:B---3-5:R-:W-:Y:S01]  /*eac0*/  VIADD R4, R27, 0x20 ;  /* 0x000000201b047836 */ /* 0x028fe20000000000 */
        /* <DEDUP_REMOVED lines=21> */
[CC--:B------:R-:W-:Y:S02]  /*ec20*/  @!P0 LEA R14, P3, R191.reuse, R6.reuse, 0x1 ;  /* 0x00000006bf0e8211 */ /* 0x0c0fe400078608ff */
[-C--:B0-----:R-:W-:Y:S01]  /*ec30*/  @!P1 LEA R4, P6, R192, R6.reuse, 0x1 ;  /* 0x00000006c0049211 */ /* 0x081fe200078c08ff */
[----:B------:R4:W-:Y:S01]  /*ec40*/  @!P2 ST.E.128 desc[UR44][R12.64], R32 ;  /* 0x000000200c00a985 */ /* 0x0009e2000c101d2c */
[----:B-1----:R-:W-:Y:S02]  /*ec50*/  @P4 LEA R20, P5, R218, R6, 0x1 ;  /* 0x00000006da144211 */ /* 0x002fe400078a08ff */
        /* <DEDUP_REMOVED lines=12> */
.L_x_7495:
        /* <DEDUP_REMOVED lines=57> */
.L_x_7501:
[----:B------:R-:W-:Y:S05]  /*f0b0*/  BSYNC B1 ;  /* 0x0000000000017941 */ /* 0x000fea0003800000 */
.L_x_7500:
        /* <DEDUP_REMOVED lines=49> */
[----:B------:R-:W-:Y:S02]  /*f3d0*/  VIADD R0, R215, UR38 ;  /* 0x00000026d7007c36 */ /* 0x000fe40008000000 */
[----:B------:R-:W-:-:S02]  /*f3e0*/  IMAD R25, R10, UR5, RZ ;  /* 0x000000050a197c24 */ /* 0x000fc4000f8e02ff */
        /* <DEDUP_REMOVED lines=44> */
.L_x_7503:
[----:B------:R-:W-:Y:S05]  /*f6b0*/  BSYNC B1 ;  /* 0x0000000000017941 */ /* 0x000fea0003800000 */
.L_x_7502:
        /* <DEDUP_REMOVED lines=36> */
.L_x_7499:
[----:B------:R-:W-:Y:S05]  /*f900*/  BSYNC B0 ;  /* 0x0000000000007941 */ /* 0x000fea0003800000 */
.L_x_7494:
[----:B------:R-:W-:Y:S02]  /*f910*/  ULDC UR5, c[0x0][0xd38] ;  /* 0x00034e0000057ab9 */ /* 0x000fe40000000800 */
[----:B------:R-:W-:-:S06]  /*f920*/  UISETP.GE.AND UP0, UPT, UR4, UR5, UPT ;  /* 0x000000050400728c */ /* 0x000fcc000bf06270 */
[----:B------:R-:W-:-:S13]  /*f930*/  PLOP3.LUT P0, PT, PT, PT, UP0, 0x80, 0x0 ;  /* 0x000000000000781c */ /* 0x000fda0003f0f008 */
[----:B------:R-:W-:Y:S05]  /*f940*/  @!P0 BRA `(.L_x_7504) ;  /* 0xffffff1400848947 */ /* 0x000fea000383ffff */
[----:B------:R-:W-:Y:S05]  /*f950*/  EXIT ;  /* 0x000000000000794d */ /* 0x000fea0003800000 */
.L_x_7447:
        /* <DEDUP_REMOVED lines=24> */
[----:B------:R-:W-:Y:S01]  /*fae0*/  ULDC UR9, c[0x0][0x2b8] ;  /* 0x0000ae0000097ab9 */ /* 0x000fe20000000800 */
[----:B------:R-:W-:Y:S01]  /*faf0*/  ULDC UR38, c[0x0][0x288] ;  /* 0x0000a20000267ab9 */ /* 0x000fe20000000800 */
[----:B------:R-:W-:Y:S01]  /*fb00*/  UISETP.NE.AND.EX UP0, UPT, UR7, URZ, UPT, UP0 ;  /* 0x0000003f0700728c */ /* 0x000fe2000bf05300 */
[----:B------:R-:W-:Y:S01]  /*fb10*/  IMAD.MOV.U32 R23, RZ, RZ, 0x1 ;  /* 0x00000001ff177424 */ /* 0x000fe200078e00ff */
[----:B------:R-:W-:Y:S01]  /*fb20*/  ULDC UR39, c[0x0][0x448] ;  /* 0x0001120000277ab9 */ /* 0x000fe20000000800 */
[----:B------:R-:W-:Y:S01]  /*fb30*/  ULDC.64 UR6, c[0x0][0x2f0] ;  /* 0x0000bc0000067ab9 */ /* 0x000fe20000000a00 */
        /* <DEDUP_REMOVED lines=77> */
[----:B------:R-:W-:Y:S02]  /*10010*/  @P0 LOP3.LUT R16, R16, 0x4, RZ, 0xfc, !PT ;  /* 0x0000000410100812 */ /* 0x000fe400078efcff */
        /* <DEDUP_REMOVED lines=32> */
[----:B------:R2:W-:Y:S01]  /*10220*/  STL [R1], R0 ;  /* 0x0000000001007387 */ /* 0x0005e20000100800 */
[----:B------:R-:W-:Y:S02]  /*10230*/  @P1 LOP3.LUT R16, R16, 0x2, RZ, 0xfc, !PT ;  /* 0x0000000210101812 */ /* 0x000fe400078efcff */
[----:B------:R-:W-:-:S02]  /*10240*/  SHF.R.U32.HI R29, RZ, 0x2, R29 ;  /* 0x00000002ff1d7819 */ /* 0x000fc4000001161d */
[----:B------:R-:W-:Y:S02]  /*10250*/  LOP3.LUT R16, R16, 0xffefffff, RZ, 0xc0, !PT ;  /* 0xffefffff10107812 */ /* 0x000fe400078ec0ff */
[----:B------:R-:W-:Y:S02]  /*10260*/  SHF.R.U32.HI R28, RZ, 0x3, R28 ;  /* 0x00000003ff1c7819 */ /* 0x000fe4000001161c */
[----:B------:R-:W-:-:S07]  /*10270*/  @P0 LOP3.LUT R16, R16, 0x100000, RZ, 0xfc, !PT ;  /* 0x0010000010100812 */ /* 0x000fce00078efcff */
.L_x_7558:
        /* <DEDUP_REMOVED lines=13> */
[----:B0123-5:R-:W-:Y:S05]  /*10350*/  @P0 BRA `(.L_x_7506) ;  /* 0x0000000000200947 */ /* 0x02ffea0003800000 */
        /* <DEDUP_REMOVED lines=8> */
.L_x_7506:
[----:B------:R-:W-:Y:S01]  /*103e0*/  ULDC UR8, c[0x0][0xd54] ;  /* 0x0003550000087ab9 */ /* 0x000fe20000000800 */
[----:B------:R-:W-:Y:S01]  /*103f0*/  UMOV UR6, UR7 ;  /* 0x0000000700067c82 */ /* 0x000fe20008000000 */
[----:B------:R-:W-:-:S11]  /*10400*/  UISETP.NE.AND UP0, UPT, UR8, 0x1, UPT ;  /* 0x000000010800788c */ /* 0x000fd6000bf05270 */
[----:B------:R-:W-:Y:S02]  /*10410*/  @UP0 ULDC.64 UR10, c[0x0][0xd58] ;  /* 0x00035600000a0ab9 */ /* 0x000fe40000000a00 */
[----:B------:R-:W-:-:S04]  /*10420*/  UIMAD.WIDE.U32 UR4, UR7, UR10, URZ ;  /* 0x0000000a070472a5 */ /* 0x000fc8000f8e003f */
[----:B------:R-:W-:-:S04]  /*10430*/  @UP0 USHF.R.U32.HI UR6, URZ, UR11, UR5 ;  /* 0x0000000b3f060299 */ /* 0x000fc80008011605 */
[----:B------:R-:W-:-:S12]  /*10440*/  UIMAD UR4, UR6, UR8, URZ ;  /* 0x00000008060472a4 */ /* 0x000fd8000f8e023f */
.L_x_7507:
        /* <DEDUP_REMOVED lines=58> */
.L_x_7509:
        /* <DEDUP_REMOVED lines=20> */
.L_x_7512:
[----:B------:R-:W-:Y:S05]  /*10930*/  BSYNC B6 ;  /* 0x0000000000067941 */ /* 0x000fea0003800000 */
.L_x_7511:
        /* <DEDUP_REMOVED lines=20> */
.L_x_7515:
        /* <DEDUP_REMOVED lines=15> */
.L_x_7514:
[----:B------:R-:W-:Y:S05]  /*10b70*/  BSYNC B6 ;  /* 0x0000000000067941 */ /* 0x000fea0003800000 */
.L_x_7513:
        /* <DEDUP_REMOVED lines=17> */
.L_x_7575:
[----:B------:R-:W2:Y:S01]  /*10c90*/  S2R R0, SR_TID.X ;  /* 0x0000000000007919 */ /* 0x000ea20000002100 */
[----:B0-----:R-:W-:Y:S01]  /*10ca0*/  ISETP.NE.AND P1, PT, R10, 0x1, PT ;  /* 0x000000010a00780c */ /* 0x001fe20003f25270 */
[----:B------:R-:W-:Y:S01]  /*10cb0*/  IMAD.MOV.U32 R35, RZ, RZ, RZ ;  /* 0x000000ffff237224 */ /* 0x000fe200078e00ff */
[----:B-----5:R-:W-:Y:S01]  /*10cc0*/  SHF.R.S32.HI R30, RZ, 0x1f, R26 ;  /* 0x0000001fff1e7819 */ /* 0x020fe2000001141a */
[----:B-1----:R-:W0:Y:S01]  /*10cd0*/  S2R R2, SR_TID.X ;  /* 0x0000000000027919 */ /* 0x002e220000002100 */
[----:B------:R-:W-:-:S09]  /*10ce0*/  LOP3.LUT R16, R16, 0xffffdfff, RZ, 0xc0, !PT ;  /* 0xffffdfff10107812 */ /* 0x000fd200078ec0ff */
[----:B------:R-:W1:Y:S01]  /*10cf0*/  @P1 LDC R5, c[0x0][0x438] ;  /* 0x00010e00ff051b82 */ /* 0x000e620000000800 */
[----:B------:R-:W-:Y:S02]  /*10d00*/  @P1 LOP3.LUT R16, R16, 0x2000, RZ, 0xfc, !PT ;  /* 0x0000200010101812 */ /* 0x000fe400078efcff */
[----:B--2---:R-:W-:Y:S01]  /*10d10*/  LOP3.LUT R0, R0, 0x7f, RZ, 0xc0, !PT ;  /* 0x0000007f00007812 */ /* 0x004fe200078ec0ff */
[----:B0-----:R-:W-:-:S03]  /*10d20*/  IMAD.SHL.U32 R8, R2, 0x10, RZ ;  /* 0x0000001002087824 */ /* 0x001fc600078e00ff */
[----:B------:R-:W-:-:S04]  /*10d30*/  SHF.R.U32.HI R0, RZ, 0x3, R0 ;  /* 0x00000003ff007819 */ /* 0x000fc80000011600 */
[----:B------:R-:W-:Y:S02]  /*10d40*/  LOP3.LUT R8, R0, 0x70, R8, 0xf8, !PT ;  /* 0x0000007000087812 */ /* 0x000fe400078ef808 */
[----:B------:R-:W0:Y:S03]  /*10d50*/  @P1 LDC R0, c[0x0][0x434] ;  /* 0x00010d00ff001b82 */ /* 0x000e260000000800 */
[----:B------:R-:W-:-:S04]  /*10d60*/  IMAD.IADD R2, R8, 0x1, R25 ;  /* 0x0000000108027824 */ /* 0x000fc800078e0219 */
[C---:B------:R-:W-:Y:S01]  /*10d70*/  IMAD.IADD R37, R2.reuse, 0x1, R31 ;  /* 0x0000000102257824 */ /* 0x040fe200078e021f */
[----:B------:R-:W-:-:S03]  /*10d80*/  ISETP.GE.AND P0, PT, R2, UR40, PT ;  /* 0x0000002802007c0c */ /* 0x000fc6000bf06270 */
[----:B------:R-:W-:Y:S01]  /*10d90*/  IMAD.MOV.U32 R6, RZ, RZ, R37 ;  /* 0x000000ffff067224 */ /* 0x000fe200078e0025 */
[----:B------:R-:W-:Y:S01]  /*10da0*/  ISETP.GT.U32.OR P0, PT, R8, 0x3f, P0 ;  /* 0x0000003f0800780c */ /* 0x000fe20000704470 */
[----:B0-----:R-:W-:-:S12]  /*10db0*/  @P1 IMAD.HI.U32 R0, R37, R0, RZ ;  /* 0x0000000025001227 */ /* 0x001fd800078e00ff */
[----:B------:R-:W0:Y:S01]  /*10dc0*/  @!P0 LDC.64 R2, c[0x0][0x428] ;  /* 0x00010a00ff028b82 */ /* 0x000e220000000a00 */
[----:B-1----:R-:W-:-:S07]  /*10dd0*/  @P1 SHF.R.U32.HI R6, RZ, R5, R0 ;  /* 0x00000005ff061219 */ /* 0x002fce0000011600 */
[----:B------:R-:W1:Y:S01]  /*10de0*/  @!P0 LDC.64 R4, c[0x0][0x418] ;  /* 0x00010600ff048b82 */ /* 0x000e620000000a00 */
[----:B------:R-:W-:Y:S01]  /*10df0*/  @!P0 SHF.R.S32.HI R7, RZ, 0x1f, R6 ;  /* 0x0000001fff078819 */ /* 0x000fe20000011406 */
[----:B0-----:R-:W-:-:S04]  /*10e00*/  @!P0 IMAD R0, R30, R2, RZ ;  /* 0x000000021e008224 */ /* 0x001fc800078e02ff */
[C---:B------:R-:W-:Y:S02]  /*10e10*/  @!P0 IMAD R9, R26.reuse, R3, R0 ;  /* 0x000000031a098224 */ /* 0x040fe400078e0200 */
[----:B------:R-:W-:-:S04]  /*10e20*/  @!P0 IMAD.WIDE.U32 R2, R26, R2, R6 ;  /* 0x000000021a028225 */ /* 0x000fc800078e0006 */
[----:B------:R-:W-:Y:S01]  /*10e30*/  @!P0 IMAD.IADD R0, R3, 0x1, R9 ;  /* 0x0000000103008824 */ /* 0x000fe200078e0209 */
[----:B-1----:R-:W-:-:S04]  /*10e40*/  @!P0 LEA R4, P1, R2, R4, 0x2 ;  /* 0x0000000402048211 */ /* 0x002fc800078210ff */
        /* <DEDUP_REMOVED lines=16> */
.L_x_7517:
[----:B------:R-:W-:Y:S01]  /*10f50*/  IMAD R27, R18, 0x8, R17 ;  /* 0x00000008121b7824 */ /* 0x000fe200078e0211 */
[----:B------:R-:W-:Y:S01]  /*10f60*/  SHF.L.U32 R0, R23, 0x1f, RZ ;  /* 0x0000001f17007819 */ /* 0x000fe200000006ff */
[----:B------:R-:W-:Y:S03]  /*10f70*/  BSSY B0, `(.L_x_7518) ;  /* 0x0000003000007945 */ /* 0x000fe60003800000 */
[----:B------:R-:W0:Y:S02]  /*10f80*/  SYNCS.PHASECHK.TRANS64.TRYWAIT P0, [R27+URZ+0x38840], R0 ;  /* 0x038840001b0075a7 */ /* 0x000e24000800017f */
[----:B0-----:R-:W-:Y:S05]  /*10f90*/  @!P0 BRA `(.L_x_7519) ;  /* 0x0000003800ac8947 */ /* 0x001fea0003800000 */
.L_x_7576:
[----:B------:R-:W-:Y:S05]  /*10fa0*/  BSYNC B0 ;  /* 0x0000000000007941 */ /* 0x000fea0003800000 */
.L_x_7518:
        /* <DEDUP_REMOVED lines=59> */
.L_x_7586:
        /* <DEDUP_REMOVED lines=10> */
.L_x_7521:
        /* <DEDUP_REMOVED lines=11> */
.L_x_7522:
        /* <DEDUP_REMOVED lines=24> */
.L_x_7524:
[----:B------:R-:W-:Y:S05]  /*11630*/  BSYNC B6 ;  /* 0x0000000000067941 */ /* 0x000fea0003800000 */
.L_x_7523:
[----:B------:R-:W2:Y:S01]  /*11640*/  S2R R20, SR_TID.X ;  /* 0x0000000000147919 */ /* 0x000ea20000002100 */
[----:B------:R-:W-:Y:S01]  /*11650*/  UISETP.NE.AND UP0, UPT, UR50, URZ, UPT ;  /* 0x0000003f3200728c */ /* 0x000fe2000bf05270 */
[----:B------:R-:W-:Y:S01]  /*11660*/  IMAD.U32 R34, RZ, RZ, UR42 ;  /* 0x0000002aff227e24 */ /* 0x000fe2000f8e00ff */
[----:B------:R-:W-:Y:S01]  /*11670*/  R2UR UR6, R24 ;  /* 0x00000000180672ca */ /* 0x000fe200000e0000 */
[----:B------:R-:W-:Y:S01]  /*11680*/  ULDC.64 UR8, c[0x0][0x2d8] ;  /* 0x0000b60000087ab9 */ /* 0x000fe20000000a00 */
[----:B------:R-:W-:Y:S02]  /*11690*/  R2UR UR7, R19 ;  /* 0x00000000130772ca */ /* 0x000fe400000e0000 */
[----:B------:R-:W-:Y:S02]  /*116a0*/  PLOP3.LUT P0, PT, PT, PT, UP0, 0x80, 0x0 ;  /* 0x000000000000781c */ /* 0x000fe40003f0f008 */
[----:B------:R-:W-:-:S03]  /*116b0*/  LOP3.LUT P5, RZ, R16, 0x100000, RZ, 0xc0, !PT ;  /* 0x0010000010ff7812 */ /* 0x000fc600078ac0ff */
[----:B------:R-:W-:-:S04]  /*116c0*/  @UP0 ULDC UR4, c[0x0][0x44c] ;  /* 0x0001130000040ab9 */ /* 0x000fc80000000800 */
[----:B------:R-:W-:-:S04]  /*116d0*/  UIMAD UR6, UR6, UR8, URZ ;  /* 0x00000008060672a4 */ /* 0x000fc8000f8e023f */
[----:B------:R-:W-:Y:S01]  /*116e0*/  UIMAD UR6, UR7, UR9, UR6 ;  /* 0x00000009070672a4 */ /* 0x000fe2000f8e0206 */
[C---:B--2---:R-:W-:Y:S01]  /*116f0*/  LOP3.LUT R21, R20.reuse, 0x7f, RZ, 0xc0, !PT ;  /* 0x0000007f14157812 */ /* 0x044fe200078ec0ff */
[----:B------:R-:W-:-:S03]  /*11700*/  IMAD.SHL.U32 R20, R20, 0x10, RZ ;  /* 0x0000001014147824 */ /* 0x000fc600078e00ff */
[----:B------:R-:W-:-:S04]  /*11710*/  SHF.R.U32.HI R21, RZ, 0x3, R21 ;  /* 0x00000003ff157819 */ /* 0x000fc80000011615 */
[----:B------:R-:W-:Y:S02]  /*11720*/  LOP3.LUT R20, R21, 0x70, R20, 0xf8, !PT ;  /* 0x0000007015147812 */ /* 0x000fe400078ef814 */
[----:B------:R-:W2:Y:S03]  /*11730*/  S2R R21, SR_TID.X ;  /* 0x0000000000157919 */ /* 0x000ea60000002100 */
[----:B------:R-:W-:-:S04]  /*11740*/  IMAD R34, R34, 0x40, R20 ;  /* 0x0000004022227824 */ /* 0x000fc800078e0214 */
[----:B------:R-:W-:Y:S01]  /*11750*/  @P0 IMAD.HI.U32 R0, R34, UR4, RZ ;  /* 0x0000000422000c27 */ /* 0x000fe2000f8e00ff */
[----:B------:R-:W-:Y:S01]  /*11760*/  PLOP3.LUT P0, PT, PT, PT, UP0, 0x80, 0x0 ;  /* 0x000000000000781c */ /* 0x000fe20003f0f008 */
[----:B------:R-:W-:Y:S02]  /*11770*/  @UP0 ULDC UR4, c[0x0][0x450] ;  /* 0x0001140000040ab9 */ /* 0x000fe40000000800 */
[----:B------:R-:W-:-:S10]  /*11780*/  IMAD.MOV.U32 R6, RZ, RZ, R34 ;  /* 0x000000ffff067224 */ /* 0x000fd400078e0022 */
[----:B------:R-:W-:Y:S02]  /*11790*/  @P0 SHF.R.U32.HI R6, RZ, UR4, R0 ;  /* 0x00000004ff060c19 */ /* 0x000fe40008011600 */
[----:B------:R-:W-:-:S03]  /*117a0*/  R2UR UR4, R19 ;  /* 0x00000000130472ca */ /* 0x000fc600000e0000 */
[----:B------:R-:W-:Y:S02]  /*117b0*/  IMAD.MOV R7, RZ, RZ, -R6 ;  /* 0x000000ffff077224 */ /* 0x000fe400078e0a06 */
[C---:B--2---:R-:W-:Y:S01]  /*117c0*/  IMAD.SHL.U32 R8, R21.reuse, 0x8, RZ ;  /* 0x0000000815087824 */ /* 0x044fe200078e00ff */
[----:B------:R-:W-:-:S07]  /*117d0*/  LOP3.LUT R20, R21, 0x7f, RZ, 0xc0, !PT ;  /* 0x0000007f15147812 */ /* 0x000fce00078ec0ff */
[----:B------:R-:W-:Y:S01]  /*117e0*/  UIMAD.WIDE.U32 UR4, UR4, UR8, URZ ;  /* 0x00000008040472a5 */ /* 0x000fe2000f8e003f */
[----:B------:R-:W-:Y:S02]  /*117f0*/  LOP3.LUT R8, R8, 0x38, RZ, 0xc0, !PT ;  /* 0x0000003808087812 */ /* 0x000fe400078ec0ff */
[----:B------:R-:W-:Y:S01]  /*11800*/  ULDC.64 UR8, c[0x0][0x2e0] ;  /* 0x0000b80000087ab9 */ /* 0x000fe20000000a00 */
[----:B------:R-:W-:Y:S01]  /*11810*/  UIADD3 UR5, UR5, UR6, URZ ;  /* 0x0000000605057290 */ /* 0x000fe2000fffe03f */
[----:B------:R-:W-:Y:S01]  /*11820*/  SHF.R.U32.HI R9, RZ, 0x3, R20 ;  /* 0x00000003ff097819 */ /* 0x000fe20000011614 */
[----:B------:R-:W-:Y:S02]  /*11830*/  UIMAD UR6, UR49, UR8, URZ ;  /* 0x00000008310672a4 */ /* 0x000fe4000f8e023f */
[----:B------:R-:W-:Y:S02]  /*11840*/  UIMAD.WIDE.U32 UR4, UR36, UR8, UR4 ;  /* 0x00000008240472a5 */ /* 0x000fe4000f8e0004 */
[----:B------:R-:W-:-:S04]  /*11850*/  UIMAD UR6, UR36, UR9, UR6 ;  /* 0x00000009240672a4 */ /* 0x000fc8000f8e0206 */
[----:B------:R-:W-:Y:S02]  /*11860*/  UIADD3 UR6, UR5, UR6, URZ ;  /* 0x0000000605067290 */ /* 0x000fe4000fffe03f */
[----:B0-----:R-:W-:Y:S01]  /*11870*/  IMAD.U32 R5, RZ, RZ, UR5 ;  /* 0x00000005ff057e24 */ /* 0x001fe2000f8e00ff */
[----:B------:R-:W-:Y:S01]  /*11880*/  SHF.R.S32.HI R5, RZ, 0x1f, R6 ;  /* 0x0000001fff057819 */ /* 0x000fe20000011406 */
[----:B------:R-:W-:Y:S01]  /*11890*/  IMAD.U32 R4, RZ, RZ, UR4 ;  /* 0x00000004ff047e24 */ /* 0x000fe2000f8e00ff */
[----:B------:R-:W-:Y:S01]  /*118a0*/  ULDC.64 UR4, c[0x0][0x2d0] ;  /* 0x0000b40000047ab9 */ /* 0x000fe20000000a00 */
[----:B------:R-:W-:Y:S01]  /*118b0*/  IMAD.U32 R3, RZ, RZ, UR6 ;  /* 0x00000006ff037e24 */ /* 0x000fe2000f8e00ff */
[----:B------:R-:W-:Y:S01]  /*118c0*/  ULDC UR6, c[0x0][0x448] ;  /* 0x0001120000067ab9 */ /* 0x000fe20000000800 */
[----:B------:R-:W-:Y:S02]  /*118d0*/  IMAD R5, R5, UR4, RZ ;  /* 0x0000000405057c24 */ /* 0x000fe4000f8e02ff */
[----:B------:R-:W-:-:S02]  /*118e0*/  IMAD R0, R7, UR6, R34 ;  /* 0x0000000607007c24 */ /* 0x000fc4000f8e0222 */
[----:B------:R-:W-:Y:S02]  /*118f0*/  IMAD.MOV.U32 R2, RZ, RZ, R4 ;  /* 0x000000ffff027224 */ /* 0x000fe400078e0004 */
[C---:B------:R-:W-:Y:S01]  /*11900*/  IMAD R4, R6.reuse, UR5, R5 ;  /* 0x0000000506047c24 */ /* 0x040fe2000f8e0205 */
[----:B------:R-:W-:Y:S01]  /*11910*/  SHF.R.S32.HI R5, RZ, 0x1f, R0 ;  /* 0x0000001fff057819 */ /* 0x000fe20000011400 */
        /* <DEDUP_REMOVED lines=13> */
[----:B------:R-:W-:Y:S01]  /*119f0*/  IMAD.U32 R4, RZ, RZ, UR42 ;  /* 0x0000002aff047e24 */ /* 0x000fe2000f8e00ff */
[----:B------:R-:W-:Y:S02]  /*11a00*/  LOP3.LUT R16, R16, 0xfffffeff, RZ, 0xc0, !PT ;  /* 0xfffffeff10107812 */ /* 0x000fe400078ec0ff */
[----:B------:R-:W2:Y:S01]  /*11a10*/  SHFL.IDX PT, R2, R5, RZ, 0x181f ;  /* 0x00181fff05027589 */ /* 0x000ea200000e0000 */
[----:B------:R-:W-:-:S05]  /*11a20*/  IMAD R4, R4, 0x40, R9 ;  /* 0x0000004004047824 */ /* 0x000fca00078e0209 */
[----:B------:R-:W-:-:S13]  /*11a30*/  ISETP.GE.AND P1, PT, R4, UR39, PT ;  /* 0x0000002704007c0c */ /* 0x000fda000bf26270 */
[----:B------:R-:W-:Y:S02]  /*11a40*/  @P1 LOP3.LUT R16, R16, 0x100, RZ, 0xfc, !PT ;  /* 0x0000010010101812 */ /* 0x000fe400078efcff */
[----:B0-----:R-:W-:Y:S02]  /*11a50*/  @!P1 LEA R6, P0, R8, R14, 0x1 ;  /* 0x0000000e08069211 */ /* 0x001fe400078008ff */
[----:B------:R-:W0:Y:S01]  /*11a60*/  SHFL.IDX PT, R14, R0, 0x1, 0x181f ;  /* 0x00381f00000e7f89 */ /* 0x000e2200000e0000 */
[----:B------:R-:W-:Y:S02]  /*11a70*/  LOP3.LUT R16, R16, 0xffffff7f, RZ, 0xc0, !PT ;  /* 0xffffff7f10107812 */ /* 0x000fe400078ec0ff */
        /* <DEDUP_REMOVED lines=23> */
.L_x_7595:
        /* <DEDUP_REMOVED lines=12> */
.L_x_7526:
        /* <DEDUP_REMOVED lines=28> */
.L_x_7528:
[----:B------:R-:W-:Y:S05]  /*11e70*/  BSYNC B6 ;  /* 0x0000000000067941 */ /* 0x000fea0003800000 */
.L_x_7527:
[----:B------:R2:W5:Y:S04]  /*11e80*/  LDL R21, [R1+0x4] ;  /* 0x0000040001157983 */ /* 0x0005680000100800 */
[----:B------:R2:W5:Y:S01]  /*11e90*/  LDL R20, [R1] ;  /* 0x0000000001147983 */ /* 0x0005620000100800 */
[----:B------:R-:W-:Y:S01]  /*11ea0*/  UISETP.NE.AND UP0, UPT, UR50, URZ, UPT ;  /* 0x0000003f3200728c */ /* 0x000fe2000bf05270 */
[----:B------:R-:W-:Y:S01]  /*11eb0*/  R2UR UR6, R24 ;  /* 0x00000000180672ca */ /* 0x000fe200000e0000 */
[----:B0-----:R-:W-:Y:S01]  /*11ec0*/  IMAD.MOV.U32 R2, RZ, RZ, R34 ;  /* 0x000000ffff027224 */ /* 0x001fe200078e0022 */
[----:B------:R-:W-:Y:S01]  /*11ed0*/  R2UR UR7, R19 ;  /* 0x00000000130772ca */ /* 0x000fe200000e0000 */
[----:B------:R-:W-:Y:S01]  /*11ee0*/  ULDC.64 UR8, c[0x0][0x3d8] ;  /* 0x0000f60000087ab9 */ /* 0x000fe20000000a00 */
[----:B------:R-:W0:Y:S01]  /*11ef0*/  S2R R6, SR_TID.X ;  /* 0x0000000000067919 */ /* 0x000e220000002100 */
[----:B------:R-:W-:-:S02]  /*11f00*/  PLOP3.LUT P0, PT, PT, PT, UP0, 0x80, 0x0 ;  /* 0x000000000000781c */ /* 0x000fc40003f0f008 */
[C---:B------:R-:W-:Y:S02]  /*11f10*/  LOP3.LUT P2, RZ, R16.reuse, 0x20000, RZ, 0xc0, !PT ;  /* 0x0002000010ff7812 */ /* 0x040fe4000784c0ff */
[C---:B------:R-:W-:Y:S01]  /*11f20*/  LOP3.LUT P3, RZ, R16.reuse, 0x10000, RZ, 0xc0, !PT ;  /* 0x0001000010ff7812 */ /* 0x040fe2000786c0ff */
[----:B------:R-:W-:Y:S01]  /*11f30*/  @UP0 ULDC UR4, c[0x0][0x44c] ;  /* 0x0001130000040ab9 */ /* 0x000fe20000000800 */
[C---:B------:R-:W-:Y:S02]  /*11f40*/  LOP3.LUT P4, RZ, R16.reuse, 0x8000, RZ, 0xc0, !PT ;  /* 0x0000800010ff7812 */ /* 0x040fe4000788c0ff */
[----:B------:R-:W-:Y:S01]  /*11f50*/  UIMAD UR6, UR6, UR8, URZ ;  /* 0x00000008060672a4 */ /* 0x000fe2000f8e023f */
[----:B------:R-:W-:-:S03]  /*11f60*/  LOP3.LUT P5, RZ, R16, 0x4000, RZ, 0xc0, !PT ;  /* 0x0000400010ff7812 */ /* 0x000fc600078ac0ff */
[----:B------:R-:W-:Y:S01]  /*11f70*/  UIMAD UR6, UR7, UR9, UR6 ;  /* 0x00000009070672a4 */ /* 0x000fe2000f8e0206 */
[----:B------:R-:W-:Y:S01]  /*11f80*/  @P0 IMAD.HI.U32 R0, R34, UR4, RZ ;  /* 0x0000000422000c27 */ /* 0x000fe2000f8e00ff */
[----:B------:R-:W-:Y:S01]  /*11f90*/  PLOP3.LUT P0, PT, PT, PT, UP0, 0x80, 0x0 ;  /* 0x000000000000781c */ /* 0x000fe20003f0f008 */
[----:B------:R-:W-:Y:S01]  /*11fa0*/  @UP0 ULDC UR4, c[0x0][0x450] ;  /* 0x0001140000040ab9 */ /* 0x000fe20000000800 */
[----:B------:R-:W-:-:S11]  /*11fb0*/  ULDC UR7, c[0x0][0x448] ;  /* 0x0001120000077ab9 */ /* 0x000fd60000000800 */
[----:B------:R-:W-:Y:S02]  /*11fc0*/  @P0 SHF.R.U32.HI R2, RZ, UR4, R0 ;  /* 0x00000004ff020c19 */ /* 0x000fe40008011600 */
[----:B------:R-:W-:Y:S02]  /*11fd0*/  R2UR UR4, R19 ;  /* 0x00000000130472ca */ /* 0x000fe400000e0000 */
[--C-:B------:R-:W-:Y:S01]  /*11fe0*/  SHF.R.S32.HI R0, RZ, 0x1f, R2.reuse ;  /* 0x0000001fff007819 */ /* 0x100fe20000011402 */
[----:B------:R-:W-:Y:S02]  /*11ff0*/  IMAD.MOV R5, RZ, RZ, -R2 ;  /* 0x000000ffff057224 */ /* 0x000fe400078e0a02 */
[----:B0-----:R-:W-:Y:S02]  /*12000*/  IMAD.SHL.U32 R8, R6, 0x8, RZ ;  /* 0x0000000806087824 */ /* 0x001fe400078e00ff */
[----:B------:R-:W-:-:S03]  /*12010*/  IMAD R5, R5, UR7, R34 ;  /* 0x0000000705057c24 */ /* 0x000fc6000f8e0222 */
[----:B------:R-:W-:-:S03]  /*12020*/  LOP3.LUT R8, R8, 0x38, RZ, 0xc0, !PT ;  /* 0x0000003808087812 */ /* 0x000fc600078ec0ff */
[----:B------:R-:W-:-:S03]  /*12030*/  UIMAD.WIDE.U32 UR4, UR4, UR8, URZ ;  /* 0x00000008040472a5 */ /* 0x000fc6000f8e003f */
[----:B------:R-:W-:Y:S01]  /*12040*/  ULDC.64 UR8, c[0x0][0x3e0] ;  /* 0x0000f80000087ab9 */ /* 0x000fe20000000a00 */
[----:B------:R-:W-:Y:S02]  /*12050*/  UIADD3 UR5, UR5, UR6, URZ ;  /* 0x0000000605057290 */ /* 0x000fe4000fffe03f */
[----:B------:R-:W-:Y:S02]  /*12060*/  UIMAD UR6, UR49, UR8, URZ ;  /* 0x00000008310672a4 */ /* 0x000fe4000f8e023f */
[----:B------:R-:W-:Y:S02]  /*12070*/  UIMAD.WIDE.U32 UR4, UR36, UR8, UR4 ;  /* 0x00000008240472a5 */ /* 0x000fe4000f8e0004 */
[----:B------:R-:W-:-:S03]  /*12080*/  UIMAD UR6, UR36, UR9, UR6 ;  /* 0x00000009240672a4 */ /* 0x000fc6000f8e0206 */
[----:B------:R-:W-:Y:S01]  /*12090*/  ULDC.64 UR8, c[0x0][0x3d0] ;  /* 0x0000f40000087ab9 */ /* 0x000fe20000000a00 */
[----:B------:R-:W-:Y:S01]  /*120a0*/  UIADD3 UR5, UR5, UR6, URZ ;  /* 0x0000000605057290 */ /* 0x000fe2000fffe03f */
[----:B------:R-:W-:Y:S01]  /*120b0*/  IMAD R7, R0, UR8, RZ ;  /* 0x0000000800077c24 */ /* 0x000fe2000f8e02ff */
[----:B------:R-:W-:Y:S01]  /*120c0*/  SHF.R.S32.HI R0, RZ, 0x1f, R5 ;  /* 0x0000001fff007819 */ /* 0x000fe20000011405 */
[----:B------:R-:W-:Y:S02]  /*120d0*/  IMAD.U32 R3, RZ, RZ, UR8 ;  /* 0x00000008ff037e24 */ /* 0x000fe4000f8e00ff */
        /* <DEDUP_REMOVED lines=12> */
[----:B--2---:R-:W-:Y:S06]  /*121a0*/  BRA.DIV UR4, `(.L_x_7529) ;  /* 0x0000003204987947 */ /* 0x004fec000b800000 */
[----:B------:R-:W0:Y:S01]  /*121b0*/  SHFL.IDX PT, R14, R0, RZ, 0x181f ;  /* 0x00181fff000e7589 */ /* 0x000e2200000e0000 */
[C---:B------:R-:W-:Y:S02]  /*121c0*/  LOP3.LUT P1, RZ, R16.reuse, 0x40, RZ, 0xc0, !PT ;  /* 0x0000004010ff7812 */ /* 0x040fe4000782c0ff */
[C---:B------:R-:W-:Y:S01]  /*121d0*/  LOP3.LUT P6, RZ, R16.reuse, 0x40000, RZ, 0xc0, !PT ;  /* 0x0004000010ff7812 */ /* 0x040fe200078cc0ff */
[----:B------:R-:W2:Y:S01]  /*121e0*/  SHFL.IDX PT, R2, R4, RZ, 0x181f ;  /* 0x00181fff04027589 */ /* 0x000ea200000e0000 */
[----:B------:R-:W-:Y:S02]  /*121f0*/  P2R R5, PR, RZ, 0x2 ;  /* 0x00000002ff057803 */ /* 0x000fe40000000000 */
[----:B------:R-:W-:-:S04]  /*12200*/  LOP3.LUT P1, RZ, R16, 0x80, RZ, 0xc0, !PT ;  /* 0x0000008010ff7812 */ /* 0x000fc8000782c0ff */
[----:B------:R-:W-:Y:S02]  /*12210*/  P2R R6, PR, RZ, 0x2 ;  /* 0x00000002ff067803 */ /* 0x000fe40000000000 */
[----:B------:R-:W-:-:S13]  /*12220*/  LOP3.LUT P1, RZ, R16, 0x100, RZ, 0xc0, !PT ;  /* 0x0000010010ff7812 */ /* 0x000fda000782c0ff */
[----:B0-----:R-:W-:Y:S02]  /*12230*/  @!P1 LEA R7, P0, R8, R14, 0x1 ;  /* 0x0000000e08079211 */ /* 0x001fe400078008ff */
[----:B------:R-:W0:Y:S03]  /*12240*/  SHFL.IDX PT, R14, R0, 0x1, 0x181f ;  /* 0x00381f00000e7f89 */ /* 0x000e2600000e0000 */
[----:B--2---:R-:W-:Y:S01]  /*12250*/  @!P1 IMAD.X R3, RZ, RZ, R2, P0 ;  /* 0x000000ffff039224 */ /* 0x004fe200000e0602 */
[----:B------:R-:W-:Y:S01]  /*12260*/  LOP3.LUT P0, RZ, R16, 0x80000, RZ, 0xc0, !PT ;  /* 0x0008000010ff7812 */ /* 0x000fe2000780c0ff */
[----:B------:R-:W-:-:S12]  /*12270*/  @!P1 IMAD.MOV.U32 R2, RZ, RZ, R7 ;  /* 0x000000ffff029224 */ /* 0x000fd800078e0007 */
        /* <DEDUP_REMOVED lines=10> */
[----:B------:R-:W-:-:S03]  /*12320*/  ISETP.NE.AND P1, PT, R6, RZ, PT ;  /* 0x000000ff0600720c */ /* 0x000fc60003f25270 */
[----:B------:R-:W3:Y:S10]  /*12330*/  SHFL.IDX PT, R6, R4, 0x1, 0x181f ;  /* 0x00381f0004067f89 */ /* 0x000ef400000e0000 */
[----:B0-----:R-:W-:-:S02]  /*12340*/  @!P1 LEA R7, P0, R8, R14, 0x1 ;  /* 0x0000000e08079211 */ /* 0x001fc400078008ff */
[----:B------:R-:W0:Y:S03]  /*12350*/  SHFL.IDX PT, R14, R0, 0x2, 0x181f ;  /* 0x00581f00000e7f89 */ /* 0x000e2600000e0000 */
[----:B--2---:R-:W-:Y:S02]  /*12360*/  @!P1 IMAD.MOV.U32 R2, RZ, RZ, R7 ;  /* 0x000000ffff029224 */ /* 0x004fe400078e0007 */
[----:B---3--:R-:W-:Y:S01]  /*12370*/  @!P1 IMAD.X R6, RZ, RZ, R6, P0 ;  /* 0x000000ffff069224 */ /* 0x008fe200000e0606 */
[----:B------:R-:W-:-:S03]  /*12380*/  LOP3.LUT P0, RZ, R16, 0x80000, RZ, 0xc0, !PT ;  /* 0x0008000010ff7812 */ /* 0x000fc6000780c0ff */
[----:B------:R-:W-:-:S10]  /*12390*/  @!P1 IMAD.MOV.U32 R3, RZ, RZ, R6 ;  /* 0x000000ffff039224 */ /* 0x000fd400078e0006 */
        /* <DEDUP_REMOVED lines=11> */
[----:B------:R-:W3:Y:S04]  /*12450*/  SHFL.IDX PT, R5, R4, 0x2, 0x181f ;  /* 0x00581f0004057f89 */ /* 0x000ee800000e0000 */
[----:B------:R-:W4:Y:S06]  /*12460*/  SHFL.IDX PT, R4, R4, 0x3, 0x181f ;  /* 0x00781f0004047f89 */ /* 0x000f2c00000e0000 */
[----:B0-----:R-:W-:-:S05]  /*12470*/  @!P1 LEA R14, P0, R8, R14, 0x1 ;  /* 0x0000000e080e9211 */ /* 0x001fca00078008ff */
[----:B--2---:R-:W-:Y:S02]  /*12480*/  @!P1 IMAD.MOV.U32 R2, RZ, RZ, R14 ;  /* 0x000000ffff029224 */ /* 0x004fe400078e000e */
[----:B------:R0:W2:Y:S01]  /*12490*/  SHFL.IDX PT, R14, R0, 0x3, 0x181f ;  /* 0x00781f00000e7f89 */ /* 0x0000a200000e0000 */
[----:B---3--:R-:W-:Y:S01]  /*124a0*/  @!P1 IMAD.X R5, RZ, RZ, R5, P0 ;  /* 0x000000ffff059224 */ /* 0x008fe200000e0605 */
[----:B------:R-:W-:-:S03]  /*124b0*/  LOP3.LUT P0, RZ, R16, 0x80000, RZ, 0xc0, !PT ;  /* 0x0008000010ff7812 */ /* 0x000fc6000780c0ff */
        /* <DEDUP_REMOVED lines=10> */
[----:B--2-4-:R0:W-:Y:S02]  /*12560*/  @!P1 LDGSTS.E.BYPASS.LTC128B.128 [R22+0x35400], desc[UR44][R2.64+0x380], P0 ;  /* 0x3540038002169fae */ /* 0x0141e40008101d6c */
.L_x_7605:
        /* <DEDUP_REMOVED lines=20> */
.L_x_7530:
        /* <DEDUP_REMOVED lines=18> */
.L_x_7606:
[----:B------:R-:W-:Y:S05]  /*127d0*/  BSYNC B0 ;  /* 0x0000000000007941 */ /* 0x000fea0003800000 */
.L_x_7531:
[----:B------:R-:W-:-:S05]  /*127e0*/  IMAD.U32 R2, RZ, RZ, UR47 ;  /* 0x0000002fff027e24 */ /* 0x000fca000f8e00ff */
[----:B------:R-:W-:-:S13]  /*127f0*/  ISETP.NE.AND P0, PT, R2, 0x3, PT ;  /* 0x000000030200780c */ /* 0x000fda0003f05270 */
[----:B------:R-:W-:Y:S05]  /*12800*/  @!P0 BRA `(.L_x_7533) ;  /* 0x0000000000048947 */ /* 0x000fea0003800000 */
[----:B------:R-:W-:Y:S01]  /*12810*/  BPT.TRAP 0x1 ;  /* 0x000000040000795c */ /* 0x000fe20000300000 */
.L_x_7533:
[----:B0-----:R-:W-:Y:S01]  /*12820*/  SHF.L.U32 R0, R23, 0x1f, RZ ;  /* 0x0000001f17007819 */ /* 0x001fe200000006ff */
[----:B------:R-:W-:Y:S03]  /*12830*/  BSSY B0, `(.L_x_7534) ;  /* 0x0000003000007945 */ /* 0x000fe60003800000 */
[----:B------:R-:W0:Y:S02]  /*12840*/  SYNCS.PHASECHK.TRANS64.TRYWAIT P0, [R27+URZ+0x38860], R0 ;  /* 0x038860001b0075a7 */ /* 0x000e24000800017f */
[----:B0-----:R-:W-:Y:S05]  /*12850*/  @!P0 BRA `(.L_x_7535) ;  /* 0x0000003000d88947 */ /* 0x001fea0003800000 */
.L_x_7607:
[----:B------:R-:W-:Y:S05]  /*12860*/  BSYNC B0 ;  /* 0x0000000000007941 */ /* 0x000fea0003800000 */
.L_x_7534:
        /* <DEDUP_REMOVED lines=108> */
.L_x_7617:
        /* <DEDUP_REMOVED lines=25> */
.L_x_7537:
        /* <DEDUP_REMOVED lines=11> */
.L_x_7538:
[----:B------:R-:W-:Y:S01]  /*13170*/  UISETP.GE.AND UP0, UPT, UR43, 0x2, UPT ;  /* 0x000000022b00788c */ /* 0x000fe2000bf06270 */
[----:B------:R0:W-:Y:S05]  /*13180*/  SYNCS.ARRIVE.TRANS64.A1T0 RZ, [R27+URZ+0x38850], RZ ;  /* 0x038850ff1bff79a7 */ /* 0x0001ea000810003f */
[----:B------:R-:W-:-:S13]  /*13190*/  PLOP3.LUT P0, PT, PT, PT, UP0, 0x40, 0x0 ;  /* 0x000000000000781c */ /* 0x000fda0003f0e808 */
[----:B0-----:R-:W-:Y:S05]  /*131a0*/  @P0 BRA `(.L_x_7539) ;  /* 0x0000000c00b00947 */ /* 0x001fea0003800000 */
[----:B------:R-:W-:Y:S01]  /*131b0*/  UIADD3 UR4, UR43, -0x2, URZ ;  /* 0xfffffffe2b047890 */ /* 0x000fe2000fffe03f */
[----:B------:R-:W-:Y:S05]  /*131c0*/  BSSY B0, `(.L_x_7539) ;  /* 0x00000ea000007945 */ /* 0x000fea0003800000 */
[----:B------:R-:W-:-:S07]  /*131d0*/  IMAD.U32 R9, RZ, RZ, UR4 ;  /* 0x00000004ff097e24 */ /* 0x000fce000f8e00ff */
.L_x_7552:
[----:B0-----:R-:W0:Y:S01]  /*131e0*/  S2R R2, SR_TID.X ;  /* 0x0000000000027919 */ /* 0x001e220000002100 */
[----:B--2---:R-:W-:Y:S02]  /*131f0*/  IMAD R8, R9, 0x40, R31 ;  /* 0x0000004009087824 */ /* 0x004fe400078e021f */
        /* <DEDUP_REMOVED lines=22> */
[----:B------:R-:W-:Y:S02]  /*13360*/  IMAD.MOV.U32 R4, RZ, RZ, RZ ;  /* 0x000000ffff047224 */ /* 0x000fe400078e00ff */
[----:B------:R-:W-:Y:S01]  /*13370*/  IMAD.U32 R11, RZ, RZ, UR47 ;  /* 0x0000002fff0b7e24 */ /* 0x000fe2000f8e00ff */
[----:B0-----:R-:W-:-:S04]  /*13380*/  @!P1 LEA R6, P0, R2, R6, 0x2 ;  /* 0x0000000602069211 */ /* 0x001fc800078010ff */
[----:B------:R-:W-:Y:S02]  /*13390*/  @!P1 LEA.HI.X R7, R2, R7, R3, 0x2, P0 ;  /* 0x0000000702079211 */ /* 0x000fe400000f1403 */
[----:B------:R-:W-:-:S03]  /*133a0*/  ISETP.NE.AND P0, PT, R18, 0x2, PT ;  /* 0x000000021200780c */ /* 0x000fc60003f05270 */
[----:B------:R0:W5:Y:S01]  /*133b0*/  @!P1 LDG.E R4, desc[UR44][R6.64] ;  /* 0x0000002c06049981 */ /* 0x000162000c1e1900 */
[----:B------:R-:W-:Y:S02]  /*133c0*/  ISETP.NE.AND P1, PT, R11, 0x3, PT ;  /* 0x000000030b00780c */ /* 0x000fe40003f25270 */
        /* <DEDUP_REMOVED lines=9> */
[----:B------:R-:W-:Y:S01]  /*13460*/  ISETP.GT.AND P3, PT, R2, RZ, PT ;  /* 0x000000ff0200720c */ /* 0x000fe20003f64270 */
[----:B0-----:R-:W-:-:S12]  /*13470*/  @!P1 BRA `(.L_x_7540) ;  /* 0x0000000000049947 */ /* 0x001fd80003800000 */
[----:B------:R-:W-:Y:S01]  /*13480*/  BPT.TRAP 0x1 ;  /* 0x000000040000795c */ /* 0x000fe20000300000 */
.L_x_7540:
[----:B------:R-:W-:Y:S01]  /*13490*/  IMAD R8, R18, 0x8, R17 ;  /* 0x0000000812087824 */ /* 0x000fe200078e0211 */
[----:B------:R-:W-:Y:S01]  /*134a0*/  SHF.L.U32 R20, R23, 0x1f, RZ ;  /* 0x0000001f17147819 */ /* 0x000fe200000006ff */
[----:B------:R-:W-:Y:S01]  /*134b0*/  BSSY B1, `(.L_x_7541) ;  /* 0x0000004000017945 */ /* 0x000fe20003800000 */
[----:B------:R-:W-:Y:S02]  /*134c0*/  SHF.R.S32.HI R7, RZ, 0x1f, R5 ;  /* 0x0000001fff077819 */ /* 0x000fe40000011405 */
[----:B------:R-:W0:Y:S02]  /*134d0*/  SYNCS.PHASECHK.TRANS64.TRYWAIT P0, [R8+URZ+0x38840], R20 ;  /* 0x03884014080075a7 */ /* 0x000e24000800017f */
[----:B0-----:R-:W-:Y:S05]  /*134e0*/  @!P0 BRA `(.L_x_7542) ;  /* 0x0000002c00d08947 */ /* 0x001fea0003800000 */
.L_x_7618:
[----:B------:R-:W-:Y:S05]  /*134f0*/  BSYNC B1 ;  /* 0x0000000000017941 */ /* 0x000fea0003800000 */
.L_x_7541:
        /* <DEDUP_REMOVED lines=18> */
[----:B-1----:R-:W-:Y:S01]  /*13620*/  IMAD.IADD R27, R6, 0x1, R3 ;  /* 0x00000001061b7824 */ /* 0x002fe200078e0203 */
[----:B------:R-:W-:Y:S01]  /*13630*/  UMOV UR4, 0xffffffff ;  /* 0xffffffff00047882 */ /* 0x000fe20000000000 */
[----:B------:R-:W-:-:S03]  /*13640*/  IMAD R6, R18, 0x1000, R32 ;  /* 0x0000100012067824 */ /* 0x000fc600078e0220 */
[----:B------:R-:W-:Y:S01]  /*13650*/  LEA.HI.X R27, R2, UR5, R27, 0x1, P0 ;  /* 0x00000005021b7c11 */ /* 0x000fe200080f0c1b */
        /* <DEDUP_REMOVED lines=20> */
.L_x_7628:
        /* <DEDUP_REMOVED lines=8> */
.L_x_7544:
        /* <DEDUP_REMOVED lines=11> */
.L_x_7545:
[----:B------:R2:W-:Y:S01]  /*138d0*/  SYNCS.ARRIVE.TRANS64.A1T0 RZ, [R8+URZ+0x38830], RZ ;  /* 0x038830ff08ff79a7 */ /* 0x0005e2000810003f */
[----:B------:R-:W-:Y:S05]  /*138e0*/  @!P2 BRA `(.L_x_7546) ;  /* 0x000000000004a947 */ /* 0x000fea0003800000 */
[----:B------:R-:W-:Y:S01]  /*138f0*/  BPT.TRAP 0x1 ;  /* 0x000000040000795c */ /* 0x000fe20000300000 */
.L_x_7546:
[----:B------:R-:W3:Y:S01]  /*13900*/  SYNCS.PHASECHK.TRANS64.TRYWAIT P0, [R8+URZ+0x38860], R20 ;  /* 0x03886014080075a7 */ /* 0x000ee2000800017f */
[----:B------:R-:W-:Y:S04]  /*13910*/  BSSY B1, `(.L_x_7547) ;  /* 0x0000002000017945 */ /* 0x000fe80003800000 */
[----:B---3--:R-:W-:Y:S05]  /*13920*/  @!P0 BRA `(.L_x_7548) ;  /* 0x0000002c00f08947 */ /* 0x008fea0003800000 */
.L_x_7629:
[----:B------:R-:W-:Y:S05]  /*13930*/  BSYNC B1 ;  /* 0x0000000000017941 */ /* 0x000fea0003800000 */
.L_x_7547:
[----:B------:R-:W-:Y:S01]  /*13940*/  ULDC.64 UR4, c[0x0][0x328] ;  /* 0x0000ca0000047ab9 */ /* 0x000fe20000000a00 */
[C---:B------:R-:W-:Y:S01]  /*13950*/  LOP3.LUT P5, RZ, R16.reuse, 0x8, RZ, 0xc0, !PT ;  /* 0x0000000810ff7812 */ /* 0x040fe200078ac0ff */
[----:B------:R-:W-:Y:S01]  /*13960*/  IMAD R2, R7, UR4, RZ ;  /* 0x0000000407027c24 */ /* 0x000fe2000f8e02ff */
[----:B------:R-:W-:Y:S01]  /*13970*/  LOP3.LUT P4, RZ, R16, 0x4, RZ, 0xc0, !PT ;  /* 0x0000000410ff7812 */ /* 0x000fe2000788c0ff */
[----:B-1----:R-:W-:Y:S02]  /*13980*/  IMAD R21, R18, 0x7000, R6 ;  /* 0x0000700012157824 */ /* 0x002fe400078e0206 */
        /* <DEDUP_REMOVED lines=24> */
[----:B------:R-:W3:Y:S03]  /*13b10*/  SHFL.IDX PT, R2, R10, 0x1, 0x181f ;  /* 0x00381f000a027f89 */ /* 0x000ee600000e0000 */
[----:B------:R-:W-:-:S02]  /*13b20*/  LOP3.LUT P3, RZ, R16, 0x200, RZ, 0xc0, !PT ;  /* 0x0000020010ff7812 */ /* 0x000fc4000786c0ff */
[C---:B------:R-:W-:Y:S02]  /*13b30*/  LOP3.LUT P6, RZ, R16.reuse, 0x20, RZ, 0xc0, !PT ;  /* 0x0000002010ff7812 */ /* 0x040fe400078cc0ff */
[C---:B------:R-:W-:Y:S02]  /*13b40*/  LOP3.LUT P2, RZ, R16.reuse, 0x10, RZ, 0xc0, !PT ;  /* 0x0000001010ff7812 */ /* 0x040fe4000784c0ff */
[----:B------:R-:W-:Y:S02]  /*13b50*/  LOP3.LUT R16, R16, 0xff7fffff, RZ, 0xc0, !PT ;  /* 0xff7fffff10107812 */ /* 0x000fe400078ec0ff */
[----:B0-----:R-:W-:-:S05]  /*13b60*/  IADD3 R6, P0, R14, R0, RZ ;  /* 0x000000000e067210 */ /* 0x001fca0007f1e0ff */
[----:B------:R-:W-:Y:S01]  /*13b70*/  @P3 LOP3.LUT R16, R16, 0x800000, RZ, 0xfc, !PT ;  /* 0x0080000010103812 */ /* 0x000fe200078efcff */
[----:B------:R-:W-:Y:S01]  /*13b80*/  SHFL.IDX PT, R14, R10, 0x3, 0x181f ;  /* 0x00781f000a0e7f89 */ /* 0x000fe200000e0000 */
[----:B-1----:R-:W-:-:S03]  /*13b90*/  IMAD.X R7, RZ, RZ, R3, P0 ;  /* 0x000000ffff077224 */ /* 0x002fc600000e0603 */
[----:B------:R-:W0:Y:S01]  /*13ba0*/  SHFL.IDX PT, R3, R20, 0x1, 0x181f ;  /* 0x00381f0014037f89 */ /* 0x000e2200000e0000 */
[----:B---3--:R-:W-:-:S03]  /*13bb0*/  IADD3 R4, P0, R2, R0, RZ ;  /* 0x0000000002047210 */ /* 0x008fc60007f1e0ff */
[----:B------:R-:W1:Y:S04]  /*13bc0*/  SHFL.IDX PT, R2, R10, 0x2, 0x181f ;  /* 0x00581f000a027f89 */ /* 0x000e6800000e0000 */
[----:B------:R-:W-:Y:S01]  /*13bd0*/  LDGSTS.E.BYPASS.LTC128B.128 [R21+0x400], desc[UR44][R6.64], !P1 ;  /* 0x0040000006157fae */ /* 0x000fe2000c901d6c */
[----:B------:R-:W-:-:S03]  /*13be0*/  ISETP.NE.U32.AND P1, PT, R28, RZ, PT ;  /* 0x000000ff1c00720c */ /* 0x000fc60003f25070 */
[----:B------:R-:W-:Y:S01]  /*13bf0*/  LDGSTS.E.BYPASS.LTC128B.128 [R21+0x2400], desc[UR44][R6.64+0x80], !P3 ;  /* 0x0240008006157fae */ /* 0x000fe2000d901d6c */
[----:B------:R-:W-:-:S03]  /*13c00*/  LOP3.LUT P3, RZ, R16, 0x400, RZ, 0xc0, !PT ;  /* 0x0000040010ff7812 */ /* 0x000fc6000786c0ff */
[----:B------:R-:W-:Y:S04]  /*13c10*/  LDGSTS.E.BYPASS.LTC128B.128 [R21+0x4400], desc[UR44][R6.64+0x100], !P6 ;  /* 0x0440010006157fae */ /* 0x000fe8000f101d6c */
[----:B------:R-:W-:Y:S01]  /*13c20*/  LDGSTS.E.BYPASS.LTC128B.128 [R21+0x6400], desc[UR44][R6.64+0x180], !P2 ;  /* 0x0640018006157fae */ /* 0x000fe2000d101d6c */
[----:B0-----:R-:W-:-:S03]  /*13c30*/  IMAD.X R5, RZ, RZ, R3, P0 ;  /* 0x000000ffff057224 */ /* 0x001fc600000e0603 */
[----:B------:R-:W-:Y:S01]  /*13c40*/  LDGSTS.E.BYPASS.LTC128B.128 [R21+0x8400], desc[UR44][R6.64+0x200], !P5 ;  /* 0x0840020006157fae */ /* 0x000fe2000e901d6c */
[----:B-1----:R-:W-:-:S03]  /*13c50*/  IADD3 R2, P0, R2, R0, RZ ;  /* 0x0000000002027210 */ /* 0x002fc60007f1e0ff */
[----:B------:R-:W0:Y:S04]  /*13c60*/  SHFL.IDX PT, R3, R20, 0x2, 0x181f ;  /* 0x00581f0014037f89 */ /* 0x000e2800000e0000 */
[----:B------:R-:W-:Y:S04]  /*13c70*/  LDGSTS.E.BYPASS.LTC128B.128 [R21+0xa400], desc[UR44][R6.64+0x280], !P4 ;  /* 0x0a40028006157fae */ /* 0x000fe8000e101d6c */
[----:B------:R-:W1:Y:S01]  /*13c80*/  SHFL.IDX PT, R20, R20, 0x3, 0x181f ;  /* 0x00781f0014147f89 */ /* 0x000e6200000e0000 */
        /* <DEDUP_REMOVED lines=24> */
[----:B-1----:R3:W-:Y:S02]  /*13e10*/  LDGSTS.E.BYPASS.LTC128B.128 [R21+0xf400], desc[UR44][R2.64+0x380], P1 ;  /* 0x0f40038002157fae */ /* 0x0027e40008901d6c */
.L_x_7639:
[----:B---3--:R-:W-:Y:S02]  /*13e20*/  P2R R4, PR, RZ, 0x2 ;  /* 0x00000002ff047803 */ /* 0x008fe40000000000 */
        /* <DEDUP_REMOVED lines=22> */
.L_x_7550:
        /* <DEDUP_REMOVED lines=11> */
.L_x_7551:
[----:B------:R0:W-:Y:S01]  /*14040*/  SYNCS.ARRIVE.TRANS64.A1T0 RZ, [R8+URZ+0x38850], RZ ;  /* 0x038850ff08ff79a7 */ /* 0x0001e2000810003f */
[----:B------:R-:W-:Y:S05]  /*14050*/  @P3 BRA `(.L_x_7552) ;  /* 0xfffffff000603947 */ /* 0x000fea000383ffff */
[----:B------:R-:W-:Y:S05]  /*14060*/  BSYNC B0 ;  /* 0x0000000000007941 */ /* 0x000fea0003800000 */
.L_x_7539:
[----:B------:R-:W3:Y:S01]  /*14070*/  S2R R0, SR_TID.X ;  /* 0x0000000000007919 */ /* 0x000ee20000002100 */
[----:B------:R-:W-:Y:S01]  /*14080*/  VIADD R18, R18, 0x1 ;  /* 0x0000000112127836 */ /* 0x000fe20000000000 */
[----:B------:R-:W-:Y:S04]  /*14090*/  BSSY B0, `(.L_x_7553) ;  /* 0x0000013000007945 */ /* 0x000fe80003800000 */
[----:B------:R-:W-:-:S04]  /*140a0*/  ISETP.NE.AND P0, PT, R18, 0x2, PT ;  /* 0x000000021200780c */ /* 0x000fc80003f05270 */
[----:B------:R-:W-:Y:S02]  /*140b0*/  SEL R18, R18, RZ, P0 ;  /* 0x000000ff12127207 */ /* 0x000fe40000000000 */
[----:B---3--:R-:W-:Y:S02]  /*140c0*/  LOP3.LUT R2, R0, 0x7f, RZ, 0xc0, !PT ;  /* 0x0000007f00027812 */ /* 0x008fe400078ec0ff */
[----:B------:R-:W-:Y:S02]  /*140d0*/  SEL R0, RZ, 0x1, P0 ;  /* 0x00000001ff007807 */ /* 0x000fe40000000000 */
[----:B------:R-:W-:-:S13]  /*140e0*/  ISETP.NE.AND P1, PT, R2, RZ, PT ;  /* 0x000000ff0200720c */ /* 0x000fda0003f25270 */
[----:B------:R-:W-:Y:S05]  /*140f0*/  @P1 BRA `(.L_x_7554) ;  /* 0x0000000000301947 */ /* 0x000fea0003800000 */
[----:B------:R-:W3:Y:S01]  /*14100*/  S2R R7, SR_LANEID ;  /* 0x0000000000077919 */ /* 0x000ee20000000000 */
[----:B------:R-:W-:Y:S01]  /*14110*/  VOTEU.ANY UR4, UPT, PT ;  /* 0x0000000000047886 */ /* 0x000fe200038e0100 */
[----:B------:R-:W4:Y:S01]  /*14120*/  LDC.64 R2, c[0x0][0xd80] ;  /* 0x00036000ff027b82 */ /* 0x000f220000000a00 */
[----:B------:R-:W3:Y:S08]  /*14130*/  FLO.U32 R4, UR4 ;  /* 0x0000000400047d00 */ /* 0x000ef000080e0000 */
[----:B------:R-:W4:Y:S01]  /*14140*/  POPC R5, UR4 ;  /* 0x0000000400057d09 */ /* 0x000f220008000000 */
[----:B---3--:R-:W-:-:S13]  /*14150*/  ISETP.EQ.U32.AND P0, PT, R4, R7, PT ;  /* 0x000000070400720c */ /* 0x008fda0003f02070 */
[----:B----4-:R-:W3:Y:S01]  /*14160*/  @P0 ATOMG.E.ADD.STRONG.GPU PT, R3, desc[UR44][R2.64], R5 ;  /* 0x00000005020309a8 */ /* 0x010ee200081ee1ec */
[----:B------:R-:W4:Y:S02]  /*14170*/  S2R R6, SR_LTMASK ;  /* 0x0000000000067919 */ /* 0x000f240000003900 */
[----:B----4-:R-:W-:-:S04]  /*14180*/  LOP3.LUT R6, R6, UR4, RZ, 0xc0, !PT ;  /* 0x0000000406067c12 */ /* 0x010fc8000f8ec0ff */
[----:B------:R-:W4:Y:S01]  /*14190*/  POPC R7, R6 ;  /* 0x0000000600077309 */ /* 0x000f220000000000 */
[----:B---3--:R-:W4:Y:S02]  /*141a0*/  SHFL.IDX PT, R4, R3, R4, 0x1f ;  /* 0x00001f0403047589 */ /* 0x008f2400000e0000 */
[----:B----4-:R-:W-:-:S07]  /*141b0*/  IADD3 R36, R4, UR48, R7 ;  /* 0x0000003004247c10 */ /* 0x010fce000fffe007 */
.L_x_7554:
[----:B------:R-:W-:Y:S05]  /*141c0*/  BSYNC B0 ;  /* 0x0000000000007941 */ /* 0x000fea0003800000 */
.L_x_7553:
[----:B------:R-:W-:-:S07]  /*141d0*/  LOP3.LUT R23, R23, R0, RZ, 0x3c, !PT ;  /* 0x0000000017177212 */ /* 0x000fce00078e3cff */
.L_x_7510:
[----:B------:R-:W-:Y:S05]  /*141e0*/  BSYNC B7 ;  /* 0x0000000000077941 */ /* 0x000fea0003800000 */
.L_x_7508:
[----:B------:R-:W-:-:S13]  /*141f0*/  LOP3.LUT P0, RZ, R16, 0x200000, RZ, 0xc0, !PT ;  /* 0x0020000010ff7812 */ /* 0x000fda000780c0ff */
[----:B------:R-:W-:Y:S05]  /*14200*/  @!P0 BRA `(.L_x_7555) ;  /* 0x0000000000248947 */ /* 0x000fea0003800000 */
[----:B------:R-:W-:Y:S05]  /*14210*/  WARPSYNC.ALL ;  /* 0x0000000000007948 */ /* 0x000fea0003800000 */
[----:B------:R-:W3:Y:S08]  /*14220*/  S2UR UR5, SR_CgaCtaId ;  /* 0x00000000000579c3 */ /* 0x000ef00000008800 */
[----:B------:R-:W-:Y:S06]  /*14230*/  BAR.SYNC.DEFER_BLOCKING 0x5, 0x180 ;  /* 0x0146000000007b1d */ /* 0x000fec0000010000 */
[----:B------:R-:W-:-:S02]  /*14240*/  UMOV UR4, 0x400 ;  /* 0x0000040000047882 */ /* 0x000fc40000000000 */
[----:B---3--:R-:W-:-:S06]  /*14250*/  ULEA UR4, UR5, UR4, 0x18 ;  /* 0x0000000405047291 */ /* 0x008fcc000f8ec03f */
[----:B------:R-:W-:-:S05]  /*14260*/  IMAD.U32 R17, RZ, RZ, UR4 ;  /* 0x00000004ff117e24 */ /* 0x000fca000f8e00ff */
[----:B------:R3:W4:Y:S01]  /*14270*/  LDS R36, [R17+0x388d0] ;  /* 0x0388d00011247984 */ /* 0x0007220000000800 */
[----:B------:R-:W-:Y:S06]  /*14280*/  BAR.ARV 0x4, 0x180 ;  /* 0x0106000000007b1d */ /* 0x000fec0000002000 */
[----:B------:R-:W-:Y:S05]  /*14290*/  BRA `(.L_x_7556) ;  /* 0x00000000002c7947 */ /* 0x000fea0003800000 */
.L_x_7555:
[----:B------:R-:W-:-:S03]  /*142a0*/  UMOV UR4, 0xffffffff ;  /* 0xffffffff00047882 */ /* 0x000fc60000000000 */
[----:B------:R-:W-:Y:S05]  /*142b0*/  BRA.DIV UR4, `(.L_x_7557) ;  /* 0x0000002e04747947 */ /* 0x000fea000b800000 */
[----:B------:R3:W4:Y:S02]  /*142c0*/  SHFL.IDX PT, R14, R36, RZ, 0x1f ;  /* 0x00001fff240e7589 */ /* 0x00072400000e0000 */
.L_x_7642:
[----:B------:R-:W0:Y:S01]  /*142d0*/  @!P1 S2R R3, SR_CgaCtaId ;  /* 0x0000000000039919 */ /* 0x000e220000008800 */
[----:B------:R-:W-:Y:S05]  /*142e0*/  WARPSYNC.ALL ;  /* 0x0000000000007948 */ /* 0x000fea0003800000 */
[----:B------:R-:W-:Y:S01]  /*142f0*/  BAR.SYNC.DEFER_BLOCKING 0x4, 0x180 ;  /* 0x0106000000007b1d */ /* 0x000fe20000010000 */
[----:B------:R-:W-:-:S04]  /*14300*/  @!P1 MOV R0, 0x400 ;  /* 0x0000040000009802 */ /* 0x000fc80000000f00 */
[----:B0-----:R-:W-:-:S05]  /*14310*/  @!P1 LEA R17, R3, R0, 0x18 ;  /* 0x0000000003119211 */ /* 0x001fca00078ec0ff */
[----:B------:R3:W-:Y:S02]  /*14320*/  @!P1 STS [R17+0x388d0], R36 ;  /* 0x0388d02411009388 */ /* 0x0007e40000000800 */
[----:B---34-:R-:W-:Y:S01]  /*14330*/  IMAD.MOV.U32 R36, RZ, RZ, R14 ;  /* 0x000000ffff247224 */ /* 0x018fe200078e000e */
[----:B------:R-:W-:Y:S06]  /*14340*/  BAR.ARV 0x5, 0x180 ;  /* 0x0146000000007b1d */ /* 0x000fec0000002000 */
.L_x_7556:
[----:B------:R-:W-:Y:S02]  /*14350*/  ULDC UR4, c[0x0][0xd38] ;  /* 0x00034e0000047ab9 */ /* 0x000fe40000000800 */
[----:B----4-:R-:W-:-:S13]  /*14360*/  ISETP.GE.AND P0, PT, R36, UR4, PT ;  /* 0x0000000424007c0c */ /* 0x010fda000bf06270 */
[----:B------:R-:W-:Y:S05]  /*14370*/  @!P0 BRA `(.L_x_7558) ;  /* 0xffffffbc00c08947 */ /* 0x000fea000383ffff */
.L_x_7505:
[----:B------:R-:W4:Y:S01]  /*14380*/  LDL.LU R0, [R1+0x10] ;  /* 0x0000100001007983 */ /* 0x000f220000300800 */
[----:B------:R-:W-:Y:S01]  /*14390*/  BSSY B0, `(.L_x_7559) ;  /* 0x000000b000007945 */ /* 0x000fe20003800000 */
[----:B------:R-:W0:Y:S01]  /*143a0*/  S2R R5, SR_CgaCtaId ;  /* 0x0000000000057919 */ /* 0x000e220000008800 */
[----:B----4-:R-:W-:-:S05]  /*143b0*/  VIADD R0, R0, 0x1 ;  /* 0x0000000100007836 */ /* 0x010fca0000000000 */
        /* <DEDUP_REMOVED lines=8> */
.L_x_7643:
[----:B------:R-:W-:Y:S05]  /*14440*/  BSYNC B0 ;  /* 0x0000000000007941 */ /* 0x000fea0003800000 */
.L_x_7559:
[----:B------:R-:W-:-:S03]  /*14450*/  UMOV UR4, 0xffffffff ;  /* 0xffffffff00047882 */ /* 0x000fc60000000000 */
[----:B------:R-:W-:Y:S05]  /*14460*/  BRA.DIV UR4, `(.L_x_7561) ;  /* 0x0000002e04447947 */ /* 0x000fea000b800000 */
[----:B0-----:R-:W0:Y:S02]  /*14470*/  S2R R0, SR_TID.X ;  /* 0x0000000000007919 */ /* 0x001e240000002100 */
[----:B0-----:R-:W-:-:S04]  /*14480*/  SHF.R.U32.HI R0, RZ, 0x5, R0 ;  /* 0x00000005ff007819 */ /* 0x001fc80000011600 */
[----:B------:R-:W-:-:S05]  /*14490*/  LOP3.LUT R0, R0, 0x3, RZ, 0xc0, !PT ;  /* 0x0000000300007812 */ /* 0x000fca00078ec0ff */
[----:B------:R0:W4:Y:S02]  /*144a0*/  SHFL.IDX PT, R14, R0, RZ, 0x1f ;  /* 0x00001fff000e7589 */ /* 0x00012400000e0000 */
.L_x_7646:
[----:B----4-:R-:W-:Y:S01]  /*144b0*/  ISETP.NE.AND P0, PT, R14, RZ, PT ;  /* 0x000000ff0e00720c */ /* 0x010fe20003f05270 */
[----:B------:R-:W-:-:S12]  /*144c0*/  BSSY B0, `(.L_x_7562) ;  /* 0x0000024000007945 */ /* 0x000fd80003800000 */
[----:B------:R-:W-:Y:S05]  /*144d0*/  @P0 BRA `(.L_x_7563) ;  /* 0x0000000000880947 */ /* 0x000fea0003800000 */
[----:B------:R-:W-:-:S03]  /*144e0*/  UMOV UR4, 0xffffffff ;  /* 0xffffffff00047882 */ /* 0x000fc60000000000 */
[----:B------:R-:W-:Y:S05]  /*144f0*/  BRA.DIV UR4, `(.L_x_7564) ;  /* 0x0000002e04547947 */ /* 0x000fea000b800000 */
[----:B------:R-:W-:-:S13]  /*14500*/  ELECT P6, URZ, PT ;  /* 0x00000000003f782f */ /* 0x000fda00038c0000 */
.L_x_7649:
[----:B------:R-:W-:Y:S05]  /*14510*/  @!P6 BRA `(.L_x_7563) ;  /* 0x000000000078e947 */ /* 0x000fea0003800000 */
[----:B------:R-:W-:-:S06]  /*14520*/  ULOP3.LUT UR4, UR41, 0x2, URZ, 0xfc, !UPT ;  /* 0x0000000229047892 */ /* 0x000fcc000f8efc3f */
[----:B0-----:R-:W-:-:S05]  /*14530*/  IMAD.U32 R0, RZ, RZ, UR4 ;  /* 0x00000004ff007e24 */ /* 0x001fca000f8e00ff */
[----:B------:R-:W-:-:S13]  /*14540*/  ISETP.NE.AND P0, PT, R0, 0x3, PT ;  /* 0x000000030000780c */ /* 0x000fda0003f05270 */
[----:B------:R-:W-:Y:S05]  /*14550*/  @!P0 BRA `(.L_x_7565) ;  /* 0x0000000000048947 */ /* 0x000fea0003800000 */
[----:B------:R-:W-:Y:S01]  /*14560*/  BPT.TRAP 0x1 ;  /* 0x000000040000795c */ /* 0x000fe20000300000 */
.L_x_7565:
[C---:B------:R-:W-:Y:S01]  /*14570*/  IMAD R3, R18.reuse, 0x8, R5 ;  /* 0x0000000812037824 */ /* 0x040fe200078e0205 */
[----:B------:R-:W-:Y:S01]  /*14580*/  SHF.L.U32 R2, R23, 0x1f, RZ ;  /* 0x0000001f17027819 */ /* 0x000fe200000006ff */
[----:B------:R-:W-:-:S03]  /*14590*/  VIADD R18, R18, 0x1 ;  /* 0x0000000112127836 */ /* 0x000fc60000000000 */
[----:B------:R-:W0:Y:S02]  /*145a0*/  SYNCS.PHASECHK.TRANS64.TRYWAIT P1, [R3+URZ+0x38840], R2 ;  /* 0x03884002030075a7 */ /* 0x000e24000802017f */
[----:B------:R-:W-:-:S04]  /*145b0*/  ISETP.NE.AND P2, PT, R18, 0x2, PT ;  /* 0x000000021200780c */ /* 0x000fc80003f45270 */
[----:B------:R-:W-:Y:S01]  /*145c0*/  SEL R0, RZ, 0x1, P2 ;  /* 0x00000001ff007807 */ /* 0x000fe20001000000 */
[----:B0-----:R-:W-:Y:S08]  /*145d0*/  @!P1 BRA `(.L_x_7566) ;  /* 0x0000002c003c9947 */ /* 0x001ff00003800000 */
.L_x_7650:
[----:B------:R-:W-:Y:S02]  /*145e0*/  SEL R18, R18, RZ, P2 ;  /* 0x000000ff12127207 */ /* 0x000fe40001000000 */
[----:B------:R-:W-:Y:S01]  /*145f0*/  LOP3.LUT R0, R23, R0, RZ, 0x3c, !PT ;  /* 0x0000000017007212 */ /* 0x000fe200078e3cff */
[----:B------:R-:W-:Y:S06]  /*14600*/  @!P0 BRA `(.L_x_7567) ;  /* 0x0000000000048947 */ /* 0x000fec0003800000 */
[----:B------:R-:W-:Y:S01]  /*14610*/  BPT.TRAP 0x1 ;  /* 0x000000040000795c */ /* 0x000fe20000300000 */
.L_x_7567:
[----:B------:R-:W-:Y:S01]  /*14620*/  IMAD R5, R18, 0x8, R5 ;  /* 0x0000000812057824 */ /* 0x000fe200078e0205 */
[----:B------:R-:W-:-:S04]  /*14630*/  SHF.L.U32 R0, R0, 0x1f, RZ ;  /* 0x0000001f00007819 */ /* 0x000fc800000006ff */
[----:B------:R-:W4:Y:S02]  /*14640*/  SYNCS.PHASECHK.TRANS64.TRYWAIT P1, [R5+URZ+0x38840], R0 ;  /* 0x03884000050075a7 */ /* 0x000f24000802017f */
[----:B----4-:R-:W-:Y:S05]  /*14650*/  @!P1 BRA `(.L_x_7568) ;  /* 0x0000002c00309947 */ /* 0x010fea0003800000 */
.L_x_7651:
[----:B------:R-:W-:Y:S05]  /*14660*/  @!P0 BRA `(.L_x_7569) ;  /* 0x0000000000048947 */ /* 0x000fea0003800000 */
[----:B------:R-:W-:Y:S01]  /*14670*/  BPT.TRAP 0x1 ;  /* 0x000000040000795c */ /* 0x000fe20000300000 */
.L_x_7569:
[----:B------:R-:W0:Y:S02]  /*14680*/  SYNCS.PHASECHK.TRANS64.TRYWAIT P1, [R3+URZ+0x38860], R2 ;  /* 0x03886002030075a7 */ /* 0x000e24000802017f */
[----:B0-----:R-:W-:Y:S05]  /*14690*/  @!P1 BRA `(.L_x_7570) ;  /* 0x0000002c00349947 */ /* 0x001fea0003800000 */
.L_x_7652:
[----:B------:R-:W-:Y:S05]  /*146a0*/  @!P0 BRA `(.L_x_7571) ;  /* 0x0000000000048947 */ /* 0x000fea0003800000 */
[----:B------:R-:W-:Y:S01]  /*146b0*/  BPT.TRAP 0x1 ;  /* 0x000000040000795c */ /* 0x000fe20000300000 */
.L_x_7571:
[----:B------:R0:W0:Y:S02]  /*146c0*/  SYNCS.PHASECHK.TRANS64.TRYWAIT P0, [R5+URZ+0x38860], R0 ;  /* 0x03886000050075a7 */ /* 0x000024000800017f */
[----:B0-----:R-:W-:Y:S05]  /*146d0*/  @!P0 NANOSLEEP.SYNCS 0x989680 ;  /* 0x009896800000895d */ /* 0x001fea0003900000 */
[----:B------:R-:W0:Y:S02]  /*146e0*/  @!P0 SYNCS.PHASECHK.TRANS64 P0, [R5+URZ+0x38860], R0 ;  /* 0x03886000050085a7 */ /* 0x000e24000800007f */
[----:B0-----:R-:W-:Y:S05]  /*146f0*/  @!P0 BRA `(.L_x_7571) ;  /* 0xfffffffc00f08947 */ /* 0x001fea000383ffff */
.L_x_7563:
[----:B------:R-:W-:Y:S05]  /*14700*/  BSYNC B0 ;  /* 0x0000000000007941 */ /* 0x000fea0003800000 */
.L_x_7562:
[----:B------:R-:W-:Y:S05]  /*14710*/  EXIT ;  /* 0x000000000000794d */ /* 0x000fea0003800000 */
.L_x_7458:
[----:B0-----:R0:W1:Y:S02]  /*14720*/  SYNCS.PHASECHK.TRANS64.TRYWAIT P1, [R17+URZ+0x38800], R4 ;  /* 0x03880004110075a7 */ /* 0x001064000802017f */
[----:B-1----:R-:W-:Y:S05]  /*14730*/  @!P1 NANOSLEEP.SYNCS 0x989680 ;  /* 0x009896800000995d */ /* 0x002fea0003900000 */
[----:B------:R-:W1:Y:S02]  /*14740*/  @!P1 SYNCS.PHASECHK.TRANS64 P1, [R17+URZ+0x38800], R4 ;  /* 0x03880004110095a7 */ /* 0x000e64000802007f */
[----:B-1----:R-:W-:Y:S05]  /*14750*/  @!P1 BRA `(.L_x_7458) ;  /* 0xfffffffc00f09947 */ /* 0x002fea000383ffff */
[----:B------:R-:W-:Y:S05]  /*14760*/  BRA `(.L_x_7572) ;  /* 0xfffffef000247947 */ /* 0x000fea000383ffff */
.L_x_7462:
[----:B--2---:R2:W3:Y:S02]  /*14770*/  SYNCS.PHASECHK.TRANS64.TRYWAIT P1, [R9+URZ+0x38830], R6 ;  /* 0x03883006090075a7 */ /* 0x0044e4000802017f */
[----:B---3--:R-:W-:Y:S05]  /*14780*/  @!P1 NANOSLEEP.SYNCS 0x989680 ;  /* 0x009896800000995d */ /* 0x008fea0003900000 */
[----:B------:R-:W3:Y:S02]  /*14790*/  @!P1 SYNCS.PHASECHK.TRANS64 P1, [R9+URZ+0x38830], R6 ;  /* 0x03883006090095a7 */ /* 0x000ee4000802007f */
[----:B---3--:R-:W-:Y:S05]  /*147a0*/  @!P1 BRA `(.L_x_7462) ;  /* 0xfffffffc00f09947 */ /* 0x008fea000383ffff */
[----:B------:R-:W-:Y:S05]  /*147b0*/  BRA `(.L_x_7461) ;  /* 0xfffffef000447947 */ /* 0x000fea000383ffff */
.L_x_7463:
[----:B---3--:R3:W4:Y:S02]  /*147c0*/  SYNCS.PHASECHK.TRANS64.TRYWAIT P1, [R17+URZ+0x38810], R4 ;  /* 0x03881004110075a7 */ /* 0x008724000802017f */
[----:B----4-:R-:W-:Y:S05]  /*147d0*/  @!P1 NANOSLEEP.SYNCS 0x989680 ;  /* 0x009896800000995d */ /* 0x010fea0003900000 */
[----:B------:R-:W4:Y:S02]  /*147e0*/  @!P1 SYNCS.PHASECHK.TRANS64 P1, [R17+URZ+0x38810], R4 ;  /* 0x03881004110095a7 */ /* 0x000f24000802007f */
[----:B----4-:R-:W-:Y:S05]  /*147f0*/  @!P1 BRA `(.L_x_7463) ;  /* 0xfffffffc00f09947 */ /* 0x010fea000383ffff */
[----:B------:R-:W-:Y:S05]  /*14800*/  BRA `(.L_x_7573) ;  /* 0xfffffef000d07947 */ /* 0x000fea000383ffff */
.L_x_7467:
[----:B0-----:R0:W3:Y:S02]  /*14810*/  SYNCS.PHASECHK.TRANS64.TRYWAIT P1, [R9+URZ+0x38850], R6 ;  /* 0x03885006090075a7 */ /* 0x0010e4000802017f */
[----:B---3--:R-:W-:Y:S05]  /*14820*/  @!P1 NANOSLEEP.SYNCS 0x989680 ;  /* 0x009896800000995d */ /* 0x008fea0003900000 */
[----:B------:R-:W3:Y:S02]  /*14830*/  @!P1 SYNCS.PHASECHK.TRANS64 P1, [R9+URZ+0x38850], R6 ;  /* 0x03885006090095a7 */ /* 0x000ee4000802007f */
[----:B---3--:R-:W-:Y:S05]  /*14840*/  @!P1 BRA `(.L_x_7467) ;  /* 0xfffffffc00f09947 */ /* 0x008fea000383ffff */
[----:B------:R-:W-:Y:S05]  /*14850*/  BRA `(.L_x_7466) ;  /* 0xfffffef400007947 */ /* 0x000fea000383ffff */
.L_x_7474:
[----:B-1----:R1:W2:Y:S02]  /*14860*/  SYNCS.PHASECHK.TRANS64.TRYWAIT P1, [R9+URZ+0x38830], R8 ;  /* 0x03883008090075a7 */ /* 0x0022a4000802017f */
[----:B--2---:R-:W-:Y:S05]  /*14870*/  @!P1 NANOSLEEP.SYNCS 0x989680 ;  /* 0x009896800000995d */ /* 0x004fea0003900000 */
[----:B------:R-:W2:Y:S02]  /*14880*/  @!P1 SYNCS.PHASECHK.TRANS64 P1, [R9+URZ+0x38830], R8 ;  /* 0x03883008090095a7 */ /* 0x000ea4000802007f */
[----:B--2---:R-:W-:Y:S05]  /*14890*/  @!P1 BRA `(.L_x_7474) ;  /* 0xfffffffc00f09947 */ /* 0x004fea000383ffff */
[----:B------:R-:W-:Y:S05]  /*148a0*/  BRA `(.L_x_7473) ;  /* 0xffffff1c00247947 */ /* 0x000fea000383ffff */
.L_x_7478:
[----:B---3--:R3:W4:Y:S02]  /*148b0*/  SYNCS.PHASECHK.TRANS64.TRYWAIT P1, [R9+URZ+0x38850], R8 ;  /* 0x03885008090075a7 */ /* 0x008724000802017f */
[----:B----4-:R-:W-:Y:S05]  /*148c0*/  @!P1 NANOSLEEP.SYNCS 0x989680 ;  /* 0x009896800000995d */ /* 0x010fea0003900000 */
[----:B------:R-:W4:Y:S02]  /*148d0*/  @!P1 SYNCS.PHASECHK.TRANS64 P1, [R9+URZ+0x38850], R8 ;  /* 0x03885008090095a7 */ /* 0x000f24000802007f */
[----:B----4-:R-:W-:Y:S05]  /*148e0*/  @!P1 BRA `(.L_x_7478) ;  /* 0xfffffffc00f09947 */ /* 0x010fea000383ffff */
[----:B------:R-:W-:Y:S05]  /*148f0*/  BRA `(.L_x_7477) ;  /* 0xffffff1c00847947 */ /* 0x000fea000383ffff */
.L_x_7486:
[----:B-1----:R1:W2:Y:S02]  /*14900*/  SYNCS.PHASECHK.TRANS64.TRYWAIT P1, [R9+URZ+0x38830], R8 ;  /* 0x03883008090075a7 */ /* 0x0022a4000802017f */
[----:B--2---:R-:W-:Y:S05]  /*14910*/  @!P1 NANOSLEEP.SYNCS 0x989680 ;  /* 0x009896800000995d */ /* 0x004fea0003900000 */
[----:B------:R-:W2:Y:S02]  /*14920*/  @!P1 SYNCS.PHASECHK.TRANS64 P1, [R9+URZ+0x38830], R8 ;  /* 0x03883008090095a7 */ /* 0x000ea4000802007f */
[----:B--2---:R-:W-:Y:S05]  /*14930*/  @!P1 BRA `(.L_x_7486) ;  /* 0xfffffffc00f09947 */ /* 0x004fea000383ffff */
[----:B------:R-:W-:Y:S05]  /*14940*/  BRA `(.L_x_7485) ;  /* 0xffffff4c00a07947 */ /* 0x000fea000383ffff */
.L_x_7490:
[----:B---3--:R3:W4:Y:S02]  /*14950*/  SYNCS.PHASECHK.TRANS64.TRYWAIT P1, [R9+URZ+0x38850], R8 ;  /* 0x03885008090075a7 */ /* 0x008724000802017f */
[----:B----4-:R-:W-:Y:S05]  /*14960*/  @!P1 NANOSLEEP.SYNCS 0x989680 ;  /* 0x009896800000995d */ /* 0x010fea0003900000 */
[----:B------:R-:W4:Y:S02]  /*14970*/  @!P1 SYNCS.PHASECHK.TRANS64 P1, [R9+URZ+0x38850], R8 ;  /* 0x03885008090095a7 */ /* 0x000f24000802007f */
[----:B----4-:R-:W-:Y:S05]  /*14980*/  @!P1 BRA `(.L_x_7490) ;  /* 0xfffffffc00f09947 */ /* 0x010fea000383ffff */
[----:B------:R-:W-:Y:S05]  /*14990*/  BRA `(.L_x_7489) ;  /* 0xffffff5000007947 */ /* 0x000fea000383ffff */
.L_x_7516:
        /* <DEDUP_REMOVED lines=10> */
.L_x_7574:
[----:B------:R-:W-:Y:S05]  /*14a40*/  BRA `(.L_x_7575) ;  /* 0xffffffc000907947 */ /* 0x000fea000383ffff */
.L_x_7519:
[----:B0-----:R0:W1:Y:S02]  /*14a50*/  SYNCS.PHASECHK.TRANS64.TRYWAIT P0, [R27+URZ+0x38840], R0 ;  /* 0x038840001b0075a7 */ /* 0x001064000800017f */
[----:B-1----:R-:W-:Y:S05]  /*14a60*/  @!P0 NANOSLEEP.SYNCS 0x989680 ;  /* 0x009896800000895d */ /* 0x002fea0003900000 */
[----:B------:R-:W1:Y:S02]  /*14a70*/  @!P0 SYNCS.PHASECHK.TRANS64 P0, [R27+URZ+0x38840], R0 ;  /* 0x038840001b0085a7 */ /* 0x000e64000800007f */
[----:B-1----:R-:W-:Y:S05]  /*14a80*/  @!P0 BRA `(.L_x_7519) ;  /* 0xfffffffc00f08947 */ /* 0x002fea000383ffff */
[----:B------:R-:W-:Y:S05]  /*14a90*/  BRA `(.L_x_7576) ;  /* 0xffffffc400407947 */ /* 0x000fea000383ffff */
.L_x_7520:
        /* <DEDUP_REMOVED lines=8> */
.L_x_7578:
[----:B------:R-:W-:Y:S05]  /*14b20*/  BSYNC B0 ;  /* 0x0000000000007941 */ /* 0x000fea0003800000 */
.L_x_7577:
        /* <DEDUP_REMOVED lines=9> */
.L_x_7579:
[----:B------:R-:W-:Y:S02]  /*14bc0*/  IMAD.MOV.U32 R13, RZ, RZ, R5 ;  /* 0x000000ffff0d7224 */ /* 0x000fe400078e0005 */
[----:B------:R-:W-:Y:S01]  /*14bd0*/  IMAD.MOV.U32 R12, RZ, RZ, 0x1 ;  /* 0x00000001ff0c7424 */ /* 0x000fe200078e00ff */
[----:B------:R-:W-:-:S13]  /*14be0*/  @P0 LEA R6, P1, R8, R14, 0x1 ;  /* 0x0000000e08060211 */ /* 0x000fda00078208ff */
[----:B------:R-:W-:Y:S05]  /*14bf0*/  WARPSYNC.COLLECTIVE R15, `(.L_x_7580) ;  /* 0x000000000f087348 */ /* 0x000fea0003c00000 */
[----:B------:R0:W1:Y:S02]  /*14c00*/  SHFL.IDX P6, R14, R13, R12, R11 ;  /* 0x0000000c0d0e7389 */ /* 0x00006400000c000b */
[----:B01----:R-:W-:Y:S01]  /*14c10*/  ENDCOLLECTIVE ;  /* 0x000000000000791b */ /* 0x003fe20003800000 */
.L_x_7580:
        /* <DEDUP_REMOVED lines=12> */
.L_x_7581:
[----:B------:R-:W-:Y:S02]  /*14ce0*/  @P0 IMAD R9, R4, 0x2, R17 ;  /* 0x0000000204090824 */ /* 0x000fe400078e0211 */
[----:B------:R-:W-:Y:S02]  /*14cf0*/  IMAD.MOV.U32 R13, RZ, RZ, R5 ;  /* 0x000000ffff0d7224 */ /* 0x000fe400078e0005 */
[----:B------:R-:W-:Y:S01]  /*14d00*/  IMAD.MOV.U32 R12, RZ, RZ, 0x2 ;  /* 0x00000002ff0c7424 */ /* 0x000fe200078e00ff */
[----:B------:R-:W-:-:S13]  /*14d10*/  @P0 LEA R6, P1, R8, R14, 0x1 ;  /* 0x0000000e08060211 */ /* 0x000fda00078208ff */
[----:B------:R-:W-:Y:S05]  /*14d20*/  WARPSYNC.COLLECTIVE R15, `(.L_x_7582) ;  /* 0x000000000f087348 */ /* 0x000fea0003c00000 */
[----:B------:R0:W1:Y:S02]  /*14d30*/  SHFL.IDX P6, R14, R13, R12, R11 ;  /* 0x0000000c0d0e7389 */ /* 0x00006400000c000b */
[----:B01----:R-:W-:Y:S01]  /*14d40*/  ENDCOLLECTIVE ;  /* 0x000000000000791b */ /* 0x003fe20003800000 */
.L_x_7582:
        /* <DEDUP_REMOVED lines=12> */
.L_x_7583:
[----:B------:R-:W-:Y:S02]  /*14e10*/  @P0 IMAD R7, R4, 0x2, R17 ;  /* 0x0000000204070824 */ /* 0x000fe400078e0211 */
[----:B------:R-:W-:Y:S02]  /*14e20*/  IMAD.MOV.U32 R13, RZ, RZ, R5 ;  /* 0x000000ffff0d7224 */ /* 0x000fe400078e0005 */
[----:B------:R-:W-:Y:S01]  /*14e30*/  IMAD.MOV.U32 R12, RZ, RZ, 0x3 ;  /* 0x00000003ff0c7424 */ /* 0x000fe200078e00ff */
[----:B------:R-:W-:-:S13]  /*14e40*/  @P0 LEA R6, P1, R8, R14, 0x1 ;  /* 0x0000000e08060211 */ /* 0x000fda00078208ff */
[----:B------:R-:W-:Y:S05]  /*14e50*/  WARPSYNC.COLLECTIVE R15, `(.L_x_7584) ;  /* 0x000000000f087348 */ /* 0x000fea0003c00000 */
[----:B------:R0:W1:Y:S02]  /*14e60*/  SHFL.IDX P6, R14, R13, R12, R11 ;  /* 0x0000000c0d0e7389 */ /* 0x00006400000c000b */
[----:B01----:R-:W-:Y:S01]  /*14e70*/  ENDCOLLECTIVE ;  /* 0x000000000000791b */ /* 0x003fe20003800000 */
.L_x_7584:
        /* <DEDUP_REMOVED lines=11> */
.L_x_7585:
[----:B------:R-:W-:Y:S05]  /*14f30*/  BRA `(.L_x_7586) ;  /* 0xffffffc400087947 */ /* 0x000fea000383ffff */
.L_x_7525:
[----:B------:R-:W-:Y:S01]  /*14f40*/  IMAD.MOV.U32 R13, RZ, RZ, R5 ;  /* 0x000000ffff0d7224 */ /* 0x000fe200078e0005 */
[----:B------:R-:W-:Y:S01]  /*14f50*/  LOP3.LUT R16, R16, 0xfffffeff, RZ, 0xc0, !PT ;  /* 0xfffffeff10107812 */ /* 0x000fe200078ec0ff */
[----:B------:R-:W-:Y:S02]  /*14f60*/  IMAD.MOV.U32 R12, RZ, RZ, RZ ;  /* 0x000000ffff0c7224 */ /* 0x000fe400078e00ff */
[----:B------:R-:W-:Y:S02]  /*14f70*/  IMAD.MOV.U32 R11, RZ, RZ, 0x181f ;  /* 0x0000181fff0b7424 */ /* 0x000fe400078e00ff */
[----:B------:R-:W-:Y:S02]  /*14f80*/  IMAD.MOV.U32 R15, RZ, RZ, -0x1 ;  /* 0xffffffffff0f7424 */ /* 0x000fe400078e00ff */
[----:B------:R-:W-:-:S07]  /*14f90*/  IMAD.U32 R4, RZ, RZ, UR42 ;  /* 0x0000002aff047e24 */ /* 0x000fce000f8e00ff */
[----:B-1----:R-:W-:Y:S05]  /*14fa0*/  WARPSYNC.COLLECTIVE R15, `(.L_x_7587) ;  /* 0x000000000f087348 */ /* 0x002fea0003c00000 */
[----:B------:R0:W2:Y:S02]  /*14fb0*/  SHFL.IDX P6, R14, R13, R12, R11 ;  /* 0x0000000c0d0e7389 */ /* 0x0000a400000c000b */
[----:B012---:R-:W-:Y:S01]  /*14fc0*/  ENDCOLLECTIVE ;  /* 0x000000000000791b */ /* 0x007fe20003800000 */
.L_x_7587:
[----:B------:R-:W-:-:S05]  /*14fd0*/  IMAD R4, R4, 0x40, R9 ;  /* 0x0000004004047824 */ /* 0x000fca00078e0209 */
        /* <DEDUP_REMOVED lines=8> */
.L_x_7588:
[----:B------:R-:W-:Y:S02]  /*15060*/  IMAD.MOV.U32 R13, RZ, RZ, R5 ;  /* 0x000000ffff0d7224 */ /* 0x000fe400078e0005 */
[----:B------:R-:W-:Y:S01]  /*15070*/  IMAD.MOV.U32 R12, RZ, RZ, 0x1 ;  /* 0x00000001ff0c7424 */ /* 0x000fe200078e00ff */
[----:B------:R-:W-:-:S13]  /*15080*/  @!P1 LEA R6, P0, R8, R14, 0x1 ;  /* 0x0000000e08069211 */ /* 0x000fda00078008ff */
[----:B------:R-:W-:Y:S05]  /*15090*/  WARPSYNC.COLLECTIVE R15, `(.L_x_7589) ;  /* 0x000000000f087348 */ /* 0x000fea0003c00000 */
[----:B------:R0:W1:Y:S02]  /*150a0*/  SHFL.IDX P6, R14, R13, R12, R11 ;  /* 0x0000000c0d0e7389 */ /* 0x00006400000c000b */
[----:B01----:R-:W-:Y:S01]  /*150b0*/  ENDCOLLECTIVE ;  /* 0x000000000000791b */ /* 0x003fe20003800000 */
.L_x_7589:
        /* <DEDUP_REMOVED lines=14> */
.L_x_7590:
[----:B------:R-:W-:Y:S01]  /*151a0*/  LOP3.LUT R16, R16, 0xffffffbf, RZ, 0xc0, !PT ;  /* 0xffffffbf10107812 */ /* 0x000fe200078ec0ff */
[----:B------:R-:W-:Y:S02]  /*151b0*/  IMAD.MOV.U32 R13, RZ, RZ, R5 ;  /* 0x000000ffff0d7224 */ /* 0x000fe400078e0005 */
[----:B------:R-:W-:Y:S01]  /*151c0*/  IMAD.MOV.U32 R12, RZ, RZ, 0x2 ;  /* 0x00000002ff0c7424 */ /* 0x000fe200078e00ff */
[----:B------:R-:W-:-:S13]  /*151d0*/  @!P1 LEA R6, P0, R8, R14, 0x1 ;  /* 0x0000000e08069211 */ /* 0x000fda00078008ff */
[----:B------:R-:W-:Y:S05]  /*151e0*/  WARPSYNC.COLLECTIVE R15, `(.L_x_7591) ;  /* 0x000000000f087348 */ /* 0x000fea0003c00000 */
[----:B------:R0:W1:Y:S02]  /*151f0*/  SHFL.IDX P6, R14, R13, R12, R11 ;  /* 0x0000000c0d0e7389 */ /* 0x00006400000c000b */
[----:B01----:R-:W-:Y:S01]  /*15200*/  ENDCOLLECTIVE ;  /* 0x000000000000791b */ /* 0x003fe20003800000 */
.L_x_7591:
        /* <DEDUP_REMOVED lines=14> */
.L_x_7592:
[----:B------:R-:W-:Y:S02]  /*152f0*/  IMAD.MOV.U32 R13, RZ, RZ, R5 ;  /* 0x000000ffff0d7224 */ /* 0x000fe400078e0005 */
[----:B------:R-:W-:Y:S01]  /*15300*/  IMAD.MOV.U32 R12, RZ, RZ, 0x3 ;  /* 0x00000003ff0c7424 */ /* 0x000fe200078e00ff */
[----:B------:R-:W-:-:S13]  /*15310*/  @!P1 LEA R6, P0, R8, R14, 0x1 ;  /* 0x0000000e08069211 */ /* 0x000fda00078008ff */
[----:B------:R-:W-:Y:S05]  /*15320*/  WARPSYNC.COLLECTIVE R15, `(.L_x_7593) ;  /* 0x000000000f087348 */ /* 0x000fea0003c00000 */
[----:B------:R0:W1:Y:S02]  /*15330*/  SHFL.IDX P6, R14, R13, R12, R11 ;  /* 0x0000000c0d0e7389 */ /* 0x00006400000c000b */
[----:B01----:R-:W-:Y:S01]  /*15340*/  ENDCOLLECTIVE ;  /* 0x000000000000791b */ /* 0x003fe20003800000 */
.L_x_7593:
        /* <DEDUP_REMOVED lines=11> */
.L_x_7594:
[----:B------:R-:W-:Y:S05]  /*15400*/  BRA `(.L_x_7595) ;  /* 0xffffffc400f87947 */ /* 0x000fea000383ffff */
.L_x_7529:
        /* <DEDUP_REMOVED lines=8> */
.L_x_7597:
[----:B------:R-:W-:Y:S05]  /*15490*/  BSYNC B0 ;  /* 0x0000000000007941 */ /* 0x000fea0003800000 */
.L_x_7596:
[----:B------:R-:W-:Y:S01]  /*154a0*/  IMAD.MOV.U32 R13, RZ, RZ, R0 ;  /* 0x000000ffff0d7224 */ /* 0x000fe200078e0000 */
[----:B------:R-:W-:Y:S01]  /*154b0*/  LOP3.LUT P1, RZ, R16, 0x100, RZ, 0xc0, !PT ;  /* 0x0000010010ff7812 */ /* 0x000fe2000782c0ff */
[----:B------:R-:W-:Y:S01]  /*154c0*/  IMAD.MOV.U32 R12, RZ, RZ, RZ ;  /* 0x000000ffff0c7224 */ /* 0x000fe200078e00ff */
[----:B------:R-:W-:Y:S01]  /*154d0*/  P2R R5, PR, RZ, 0x4 ;  /* 0x00000004ff057803 */ /* 0x000fe20000000000 */
[----:B------:R-:W-:Y:S02]  /*154e0*/  IMAD.MOV.U32 R11, RZ, RZ, 0x181f ;  /* 0x0000181fff0b7424 */ /* 0x000fe400078e00ff */
[----:B------:R-:W-:Y:S02]  /*154f0*/  IMAD.MOV.U32 R15, RZ, RZ, -0x1 ;  /* 0xffffffffff0f7424 */ /* 0x000fe400078e00ff */
[----:B------:R-:W-:-:S07]  /*15500*/  IMAD.MOV.U32 R2, RZ, RZ, R14 ;  /* 0x000000ffff027224 */ /* 0x000fce00078e000e */
[----:B------:R-:W-:Y:S05]  /*15510*/  WARPSYNC.COLLECTIVE R15, `(.L_x_7598) ;  /* 0x000000000f087348 */ /* 0x000fea0003c00000 */
[----:B------:R0:W1:Y:S02]  /*15520*/  SHFL.IDX P6, R14, R13, R12, R11 ;  /* 0x0000000c0d0e7389 */ /* 0x00006400000c000b */
[----:B01----:R-:W-:Y:S01]  /*15530*/  ENDCOLLECTIVE ;  /* 0x000000000000791b */ /* 0x003fe20003800000 */
.L_x_7598:
[----:B------:R-:W-:Y:S02]  /*15540*/  IMAD.MOV.U32 R13, RZ, RZ, R4 ;  /* 0x000000ffff0d7224 */ /* 0x000fe400078e0004 */
[----:B------:R-:W-:Y:S01]  /*15550*/  IMAD.MOV.U32 R12, RZ, RZ, 0x1 ;  /* 0x00000001ff0c7424 */ /* 0x000fe200078e00ff */
[----:B------:R-:W-:Y:S02]  /*15560*/  @!P1 LEA R7, P0, R8, R14, 0x1 ;  /* 0x0000000e08079211 */ /* 0x000fe400078008ff */
[----:B------:R-:W-:-:S03]  /*15570*/  LOP3.LUT P6, RZ, R16, 0x40000, RZ, 0xc0, !PT ;  /* 0x0004000010ff7812 */ /* 0x000fc600078cc0ff */
[----:B------:R-:W-:Y:S01]  /*15580*/  @!P1 IMAD.X R3, RZ, RZ, R2, P0 ;  /* 0x000000ffff039224 */ /* 0x000fe200000e0602 */
[----:B------:R-:W-:Y:S01]  /*15590*/  LOP3.LUT P0, RZ, R16, 0x80000, RZ, 0xc0, !PT ;  /* 0x0008000010ff7812 */ /* 0x000fe2000780c0ff */
[----:B------:R-:W-:-:S12]  /*155a0*/  @!P1 IMAD.MOV.U32 R2, RZ, RZ, R7 ;  /* 0x000000ffff029224 */ /* 0x000fd800078e0007 */
        /* <DEDUP_REMOVED lines=9> */
.L_x_7599:
        /* <DEDUP_REMOVED lines=15> */
.L_x_7600:
        /* <DEDUP_REMOVED lines=14> */
[----:B------:R-:W-:-:S04]  /*15810*/  ISETP.NE.AND P2, PT, R5, RZ, PT ;  /* 0x000000ff0500720c */ /* 0x000fc80003f45270 */
        /* <DEDUP_REMOVED lines=12> */
.L_x_7601:
[----:B------:R-:W-:Y:S02]  /*158e0*/  IMAD.MOV.U32 R13, RZ, RZ, R0 ;  /* 0x000000ffff0d7224 */ /* 0x000fe400078e0000 */
[----:B------:R-:W-:-:S07]  /*158f0*/  IMAD.MOV.U32 R5, RZ, RZ, R14 ;  /* 0x000000ffff057224 */ /* 0x000fce00078e000e */
[----:B------:R-:W-:Y:S05]  /*15900*/  WARPSYNC.COLLECTIVE R15, `(.L_x_7602) ;  /* 0x000000000f087348 */ /* 0x000fea0003c00000 */
[----:B------:R0:W1:Y:S02]  /*15910*/  SHFL.IDX P6, R14, R13, R12, R11 ;  /* 0x0000000c0d0e7389 */ /* 0x00006400000c000b */
[----:B01----:R-:W-:Y:S01]  /*15920*/  ENDCOLLECTIVE ;  /* 0x000000000000791b */ /* 0x003fe20003800000 */
.L_x_7602:
        /* <DEDUP_REMOVED lines=17> */
.L_x_7603:
        /* <DEDUP_REMOVED lines=14> */
.L_x_7604:
[----:B------:R-:W-:Y:S01]  /*15b20*/  @!PT LDS RZ, [RZ] ;  /* 0x00000000fffff984 */ /* 0x000fe20000000800 */
[----:B------:R-:W-:Y:S01]  /*15b30*/  @!PT LDS RZ, [RZ] ;  /* 0x00000000fffff984 */ /* 0x000fe20000000800 */
[----:B------:R-:W-:Y:S01]  /*15b40*/  @!PT LDS RZ, [RZ] ;  /* 0x00000000fffff984 */ /* 0x000fe20000000800 */
[----:B------:R2:W-:Y:S01]  /*15b50*/  @!P1 LDGSTS.E.BYPASS.LTC128B.128 [R22+0x35400], desc[UR44][R2.64+0x380], P0 ;  /* 0x3540038002169fae */ /* 0x0005e20008101d6c */
[----:B------:R-:W-:Y:S05]  /*15b60*/  BRA `(.L_x_7605) ;  /* 0xffffffc800807947 */ /* 0x000fea000383ffff */
.L_x_7532:
[----:B0-----:R0:W2:Y:S02]  /*15b70*/  SYNCS.PHASECHK.TRANS64.TRYWAIT P0, [R17+URZ+0x38820], R0 ;  /* 0x03882000110075a7 */ /* 0x0010a4000800017f */
[----:B--2---:R-:W-:Y:S05]  /*15b80*/  @!P0 NANOSLEEP.SYNCS 0x989680 ;  /* 0x009896800000895d */ /* 0x004fea0003900000 */
[----:B------:R-:W2:Y:S02]  /*15b90*/  @!P0 SYNCS.PHASECHK.TRANS64 P0, [R17+URZ+0x38820], R0 ;  /* 0x03882000110085a7 */ /* 0x000ea4000800007f */
[----:B--2---:R-:W-:Y:S05]  /*15ba0*/  @!P0 BRA `(.L_x_7532) ;  /* 0xfffffffc00f08947 */ /* 0x004fea000383ffff */
[----:B------:R-:W-:Y:S05]  /*15bb0*/  BRA `(.L_x_7606) ;  /* 0xffffffcc00047947 */ /* 0x000fea000383ffff */
.L_x_7535:
[----:B0-----:R0:W2:Y:S02]  /*15bc0*/  SYNCS.PHASECHK.TRANS64.TRYWAIT P0, [R27+URZ+0x38860], R0 ;  /* 0x038860001b0075a7 */ /* 0x0010a4000800017f */
[----:B--2---:R-:W-:Y:S05]  /*15bd0*/  @!P0 NANOSLEEP.SYNCS 0x989680 ;  /* 0x009896800000895d */ /* 0x004fea0003900000 */
[----:B------:R-:W2:Y:S02]  /*15be0*/  @!P0 SYNCS.PHASECHK.TRANS64 P0, [R27+URZ+0x38860], R0 ;  /* 0x038860001b0085a7 */ /* 0x000ea4000800007f */
[----:B--2---:R-:W-:Y:S05]  /*15bf0*/  @!P0 BRA `(.L_x_7535) ;  /* 0xfffffffc00f08947 */ /* 0x004fea000383ffff */
[----:B------:R-:W-:Y:S05]  /*15c00*/  BRA `(.L_x_7607) ;  /* 0xffffffcc00147947 */ /* 0x000fea000383ffff */
.L_x_7536:
        /* <DEDUP_REMOVED lines=8> */
.L_x_7609:
[----:B------:R-:W-:Y:S05]  /*15c90*/  BSYNC B0 ;  /* 0x0000000000007941 */ /* 0x000fea0003800000 */
.L_x_7608:
        /* <DEDUP_REMOVED lines=15> */
.L_x_7610:
        /* <DEDUP_REMOVED lines=34> */
.L_x_7611:
[----:B------:R-:W-:Y:S02]  /*15fb0*/  IMAD.MOV.U32 R13, RZ, RZ, R6 ;  /* 0x000000ffff0d7224 */ /* 0x000fe400078e0006 */
[----:B------:R-:W-:-:S07]  /*15fc0*/  IMAD.MOV.U32 R3, RZ, RZ, R14 ;  /* 0x000000ffff037224 */ /* 0x000fce00078e000e */
[----:B------:R-:W-:Y:S05]  /*15fd0*/  WARPSYNC.COLLECTIVE R15, `(.L_x_7612) ;  /* 0x000000000f087348 */ /* 0x000fea0003c00000 */
[----:B------:R0:W1:Y:S02]  /*15fe0*/  SHFL.IDX P6, R14, R13, R12, R11 ;  /* 0x0000000c0d0e7389 */ /* 0x00006400000c000b */
[----:B01----:R-:W-:Y:S01]  /*15ff0*/  ENDCOLLECTIVE ;  /* 0x000000000000791b */ /* 0x003fe20003800000 */
.L_x_7612:
        /* <DEDUP_REMOVED lines=28> */
.L_x_7613:
[----:B------:R-:W-:Y:S02]  /*161c0*/  IMAD.MOV.U32 R13, RZ, RZ, R6 ;  /* 0x000000ffff0d7224 */ /* 0x000fe400078e0006 */
[----:B------:R-:W-:-:S07]  /*161d0*/  IMAD.MOV.U32 R8, RZ, RZ, R14 ;  /* 0x000000ffff087224 */ /* 0x000fce00078e000e */
[----:B------:R-:W-:Y:S05]  /*161e0*/  WARPSYNC.COLLECTIVE R15, `(.L_x_7614) ;  /* 0x000000000f087348 */ /* 0x000fea0003c00000 */
[----:B------:R0:W1:Y:S02]  /*161f0*/  SHFL.IDX P6, R14, R13, R12, R11 ;  /* 0x0000000c0d0e7389 */ /* 0x00006400000c000b */
[----:B01----:R-:W-:Y:S01]  /*16200*/  ENDCOLLECTIVE ;  /* 0x000000000000791b */ /* 0x003fe20003800000 */
.L_x_7614:
        /* <DEDUP_REMOVED lines=28> */
.L_x_7615:
[----:B------:R-:W-:Y:S02]  /*163d0*/  IMAD.MOV.U32 R13, RZ, RZ, R6 ;  /* 0x000000ffff0d7224 */ /* 0x000fe400078e0006 */
[----:B------:R-:W-:-:S07]  /*163e0*/  IMAD.MOV.U32 R7, RZ, RZ, R14 ;  /* 0x000000ffff077224 */ /* 0x000fce00078e000e */
[----:B------:R-:W-:Y:S05]  /*163f0*/  WARPSYNC.COLLECTIVE R15, `(.L_x_7616) ;  /* 0x000000000f087348 */ /* 0x000fea0003c00000 */
[----:B------:R0:W1:Y:S02]  /*16400*/  SHFL.IDX P6, R14, R13, R12, R11 ;  /* 0x0000000c0d0e7389 */ /* 0x00006400000c000b */
[----:B01----:R-:W-:Y:S01]  /*16410*/  ENDCOLLECTIVE ;  /* 0x000000000000791b */ /* 0x003fe20003800000 */
.L_x_7616:
[----:B------:R-:W-:Y:S05]  /*16420*/  BRA `(.L_x_7617) ;  /* 0xffffffc800c07947 */ /* 0x000fea000383ffff */
.L_x_7542:
[----:B0-----:R0:W2:Y:S02]  /*16430*/  SYNCS.PHASECHK.TRANS64.TRYWAIT P0, [R8+URZ+0x38840], R20 ;  /* 0x03884014080075a7 */ /* 0x0010a4000800017f */
[----:B--2---:R-:W-:Y:S05]  /*16440*/  @!P0 NANOSLEEP.SYNCS 0x989680 ;  /* 0x009896800000895d */ /* 0x004fea0003900000 */
[----:B------:R-:W2:Y:S02]  /*16450*/  @!P0 SYNCS.PHASECHK.TRANS64 P0, [R8+URZ+0x38840], R20 ;  /* 0x03884014080085a7 */ /* 0x000ea4000800007f */
[----:B--2---:R-:W-:Y:S05]  /*16460*/  @!P0 BRA `(.L_x_7542) ;  /* 0xfffffffc00f08947 */ /* 0x004fea000383ffff */
[----:B------:R-:W-:Y:S05]  /*16470*/  BRA `(.L_x_7618) ;  /* 0xffffffd0001c7947 */ /* 0x000fea000383ffff */
.L_x_7543:
        /* <DEDUP_REMOVED lines=8> */
.L_x_7620:
[----:B------:R-:W-:Y:S05]  /*16500*/  BSYNC B1 ;  /* 0x0000000000017941 */ /* 0x000fea0003800000 */
.L_x_7619:
        /* <DEDUP_REMOVED lines=9> */
.L_x_7621:
[----:B------:R-:W-:Y:S02]  /*165a0*/  IMAD.MOV.U32 R13, RZ, RZ, R27 ;  /* 0x000000ffff0d7224 */ /* 0x000fe400078e001b */
[----:B------:R-:W-:Y:S02]  /*165b0*/  IMAD.MOV.U32 R12, RZ, RZ, 0x1 ;  /* 0x00000001ff0c7424 */ /* 0x000fe400078e00ff */
[----:B------:R-:W-:-:S07]  /*165c0*/  IMAD.MOV.U32 R2, RZ, RZ, R14 ;  /* 0x000000ffff027224 */ /* 0x000fce00078e000e */
[----:B------:R-:W-:Y:S05]  /*165d0*/  WARPSYNC.COLLECTIVE R15, `(.L_x_7622) ;  /* 0x000000000f087348 */ /* 0x000fea0003c00000 */
[----:B------:R0:W1:Y:S02]  /*165e0*/  SHFL.IDX P6, R14, R13, R12, R11 ;  /* 0x0000000c0d0e7389 */ /* 0x00006400000c000b */
[----:B01----:R-:W-:Y:S01]  /*165f0*/  ENDCOLLECTIVE ;  /* 0x000000000000791b */ /* 0x003fe20003800000 */
.L_x_7622:
        /* <DEDUP_REMOVED lines=11> */
.L_x_7623:
[----:B------:R-:W-:Y:S02]  /*166b0*/  IMAD.MOV.U32 R13, RZ, RZ, R27 ;  /* 0x000000ffff0d7224 */ /* 0x000fe400078e001b */
[----:B------:R-:W-:Y:S02]  /*166c0*/  IMAD.MOV.U32 R12, RZ, RZ, 0x2 ;  /* 0x00000002ff0c7424 */ /* 0x000fe400078e00ff */
[----:B------:R-:W-:-:S07]  /*166d0*/  IMAD.MOV.U32 R2, RZ, RZ, R14 ;  /* 0x000000ffff027224 */ /* 0x000fce00078e000e */
[----:B------:R-:W-:Y:S05]  /*166e0*/  WARPSYNC.COLLECTIVE R15, `(.L_x_7624) ;  /* 0x000000000f087348 */ /* 0x000fea0003c00000 */
[----:B------:R0:W1:Y:S02]  /*166f0*/  SHFL.IDX P6, R14, R13, R12, R11 ;  /* 0x0000000c0d0e7389 */ /* 0x00006400000c000b */
[----:B01----:R-:W-:Y:S01]  /*16700*/  ENDCOLLECTIVE ;  /* 0x000000000000791b */ /* 0x003fe20003800000 */
.L_x_7624:
        /* <DEDUP_REMOVED lines=11> */
.L_x_7625:
[----:B------:R-:W-:Y:S02]  /*167c0*/  IMAD.MOV.U32 R13, RZ, RZ, R27 ;  /* 0x000000ffff0d7224 */ /* 0x000fe400078e001b */
[----:B------:R-:W-:Y:S02]  /*167d0*/  IMAD.MOV.U32 R12, RZ, RZ, 0x3 ;  /* 0x00000003ff0c7424 */ /* 0x000fe400078e00ff */
[----:B------:R-:W-:-:S07]  /*167e0*/  IMAD.MOV.U32 R2, RZ, RZ, R14 ;  /* 0x000000ffff027224 */ /* 0x000fce00078e000e */
[----:B------:R-:W-:Y:S05]  /*167f0*/  WARPSYNC.COLLECTIVE R15, `(.L_x_7626) ;  /* 0x000000000f087348 */ /* 0x000fea0003c00000 */
[----:B------:R0:W1:Y:S02]  /*16800*/  SHFL.IDX P6, R14, R13, R12, R11 ;  /* 0x0000000c0d0e7389 */ /* 0x00006400000c000b */
[----:B01----:R-:W-:Y:S01]  /*16810*/  ENDCOLLECTIVE ;  /* 0x000000000000791b */ /* 0x003fe20003800000 */
.L_x_7626:
        /* <DEDUP_REMOVED lines=11> */
.L_x_7627:
[----:B------:R-:W-:Y:S01]  /*168d0*/  IMAD.MOV.U32 R2, RZ, RZ, R14 ;  /* 0x000000ffff027224 */ /* 0x000fe200078e000e */
[----:B------:R-:W-:Y:S06]  /*168e0*/  BRA `(.L_x_7628) ;  /* 0xffffffcc00ac7947 */ /* 0x000fec000383ffff */
.L_x_7548:
[----:B---3--:R3:W4:Y:S02]  /*168f0*/  SYNCS.PHASECHK.TRANS64.TRYWAIT P0, [R8+URZ+0x38860], R20 ;  /* 0x03886014080075a7 */ /* 0x008724000800017f */
[----:B----4-:R-:W-:Y:S05]  /*16900*/  @!P0 NANOSLEEP.SYNCS 0x989680 ;  /* 0x009896800000895d */ /* 0x010fea0003900000 */
[----:B------:R-:W4:Y:S02]  /*16910*/  @!P0 SYNCS.PHASECHK.TRANS64 P0, [R8+URZ+0x38860], R20 ;  /* 0x03886014080085a7 */ /* 0x000f24000800007f */
[----:B----4-:R-:W-:Y:S05]  /*16920*/  @!P0 BRA `(.L_x_7548) ;  /* 0xfffffffc00f08947 */ /* 0x010fea000383ffff */
[----:B------:R-:W-:Y:S05]  /*16930*/  BRA `(.L_x_7629) ;  /* 0xffffffcc00fc7947 */ /* 0x000fea000383ffff */
.L_x_7549:
        /* <DEDUP_REMOVED lines=8> */
.L_x_7631:
[----:B------:R-:W-:Y:S05]  /*169c0*/  BSYNC B1 ;  /* 0x0000000000017941 */ /* 0x000fea0003800000 */
.L_x_7630:
        /* <DEDUP_REMOVED lines=13> */
.L_x_7632:
        /* <DEDUP_REMOVED lines=14> */
.L_x_7633:
        /* <DEDUP_REMOVED lines=17> */
.L_x_7634:
        /* <DEDUP_REMOVED lines=18> */
.L_x_7635:
        /* <DEDUP_REMOVED lines=14> */
.L_x_7636:
        /* <DEDUP_REMOVED lines=17> */
.L_x_7637:
        /* <DEDUP_REMOVED lines=14> */
.L_x_7638:
[----:B------:R-:W-:Y:S05]  /*17080*/  BRA `(.L_x_7639) ;  /* 0xffffffcc00647947 */ /* 0x000fea000383ffff */
.L_x_7557:
[----:B------:R-:W-:Y:S01]  /*17090*/  BSSY B0, `(.L_x_7640) ;  /* 0x0000008000007945 */ /* 0x000fe20003800000 */
[----:B------:R-:W-:Y:S02]  /*170a0*/  IMAD.MOV.U32 R13, RZ, RZ, R36 ;  /* 0x000000ffff0d7224 */ /* 0x000fe400078e0024 */
[----:B------:R-:W-:Y:S02]  /*170b0*/  IMAD.MOV.U32 R12, RZ, RZ, RZ ;  /* 0x000000ffff0c7224 */ /* 0x000fe400078e00ff */
[----:B------:R-:W-:Y:S02]  /*170c0*/  IMAD.MOV.U32 R11, RZ, RZ, 0x1f ;  /* 0x0000001fff0b7424 */ /* 0x000fe400078e00ff */
[----:B------:R-:W-:-:S07]  /*170d0*/  IMAD.MOV.U32 R15, RZ, RZ, -0x1 ;  /* 0xffffffffff0f7424 */ /* 0x000fce00078e00ff */
[----:B012--5:R-:W-:Y:S05]  /*170e0*/  WARPSYNC.COLLECTIVE R15, `(.L_x_7641) ;  /* 0x000000000f087348 */ /* 0x027fea0003c00000 */
[----:B------:R3:W4:Y:S02]  /*170f0*/  SHFL.IDX P6, R14, R13, R12, R11 ;  /* 0x0000000c0d0e7389 */ /* 0x00072400000c000b */
[----:B012345:R-:W-:Y:S01]  /*17100*/  ENDCOLLECTIVE ;  /* 0x000000000000791b */ /* 0x03ffe20003800000 */
.L_x_7641:
[----:B------:R-:W-:Y:S05]  /*17110*/  BSYNC B0 ;  /* 0x0000000000007941 */ /* 0x000fea0003800000 */
.L_x_7640:
[----:B------:R-:W-:Y:S05]  /*17120*/  BRA `(.L_x_7642) ;  /* 0xffffffd000687947 */ /* 0x000fea000383ffff */
.L_x_7560:
[----:B0-----:R0:W4:Y:S02]  /*17130*/  SYNCS.PHASECHK.TRANS64.TRYWAIT P0, [R5+URZ+0x38820], R0 ;  /* 0x03882000050075a7 */ /* 0x001124000800017f */
[----:B----4-:R-:W-:Y:S05]  /*17140*/  @!P0 NANOSLEEP.SYNCS 0x989680 ;  /* 0x009896800000895d */ /* 0x010fea0003900000 */
[----:B------:R-:W4:Y:S02]  /*17150*/  @!P0 SYNCS.PHASECHK.TRANS64 P0, [R5+URZ+0x38820], R0 ;  /* 0x03882000050085a7 */ /* 0x000f24000800007f */
[----:B----4-:R-:W-:Y:S05]  /*17160*/  @!P0 BRA `(.L_x_7560) ;  /* 0xfffffffc00f08947 */ /* 0x010fea000383ffff */
[----:B------:R-:W-:Y:S05]  /*17170*/  BRA `(.L_x_7643) ;  /* 0xffffffd000b07947 */ /* 0x000fea000383ffff */
.L_x_7561:
        /* <DEDUP_REMOVED lines=11> */
.L_x_7645:
[----:B------:R-:W-:Y:S05]  /*17230*/  BSYNC B0 ;  /* 0x0000000000007941 */ /* 0x000fea0003800000 */
.L_x_7644:
[----:B------:R-:W-:Y:S05]  /*17240*/  BRA `(.L_x_7646) ;  /* 0xffffffd000987947 */ /* 0x000fea000383ffff */
.L_x_7564:
[----:B------:R-:W-:Y:S01]  /*17250*/  BSSY B1, `(.L_x_7647) ;  /* 0x0000006000017945 */ /* 0x000fe20003800000 */
[----:B------:R-:W-:-:S07]  /*17260*/  IMAD.MOV.U32 R15, RZ, RZ, -0x1 ;  /* 0xffffffffff0f7424 */ /* 0x000fce00078e00ff */
[----:B0123-5:R-:W-:Y:S05]  /*17270*/  WARPSYNC.COLLECTIVE R15, `(.L_x_7648) ;  /* 0x000000000f0c7348 */ /* 0x02ffea0003c00000 */
[----:B------:R-:W-:Y:S02]  /*17280*/  ELECT P6, UR62, PT ;  /* 0x00000000003e782f */ /* 0x000fe400038c0000 */
[----:B------:R-:W-:Y:S01]  /*17290*/  MOV R14, UR62 ;  /* 0x0000003e000e7c02 */ /* 0x000fe20008000f00 */
[----:B0123-5:R-:W-:Y:S10]  /*172a0*/  ENDCOLLECTIVE ;  /* 0x000000000000791b */ /* 0x02fff40003800000 */
.L_x_7648:
[----:B------:R-:W-:Y:S05]  /*172b0*/  BSYNC B1 ;  /* 0x0000000000017941 */ /* 0x000fea0003800000 */
.L_x_7647:
[----:B------:R-:W-:Y:S05]  /*172c0*/  BRA `(.L_x_7649) ;  /* 0xffffffd000907947 */ /* 0x000fea000383ffff */
.L_x_7566:
[----:B0-----:R0:W4:Y:S02]  /*172d0*/  SYNCS.PHASECHK.TRANS64.TRYWAIT P1, [R3+URZ+0x38840], R2 ;  /* 0x03884002030075a7 */ /* 0x001124000802017f */
[----:B----4-:R-:W-:Y:S05]  /*172e0*/  @!P1 NANOSLEEP.SYNCS 0x989680 ;  /* 0x009896800000995d */ /* 0x010fea0003900000 */
[----:B------:R-:W4:Y:S02]  /*172f0*/  @!P1 SYNCS.PHASECHK.TRANS64 P1, [R3+URZ+0x38840], R2 ;  /* 0x03884002030095a7 */ /* 0x000f24000802007f */
[----:B----4-:R-:W-:Y:S05]  /*17300*/  @!P1 BRA `(.L_x_7566) ;  /* 0xfffffffc00f09947 */ /* 0x010fea000383ffff */
[----:B------:R-:W-:Y:S05]  /*17310*/  BRA `(.L_x_7650) ;  /* 0xffffffd000b07947 */ /* 0x000fea000383ffff */
.L_x_7568:
[----:B----4-:R4:W0:Y:S02]  /*17320*/  SYNCS.PHASECHK.TRANS64.TRYWAIT P1, [R5+URZ+0x38840], R0 ;  /* 0x03884000050075a7 */ /* 0x010824000802017f */
[----:B0-----:R-:W-:Y:S05]  /*17330*/  @!P1 NANOSLEEP.SYNCS 0x989680 ;  /* 0x009896800000995d */ /* 0x001fea0003900000 */
[----:B------:R-:W0:Y:S02]  /*17340*/  @!P1 SYNCS.PHASECHK.TRANS64 P1, [R5+URZ+0x38840], R0 ;  /* 0x03884000050095a7 */ /* 0x000e24000802007f */
[----:B0-----:R-:W-:Y:S05]  /*17350*/  @!P1 BRA `(.L_x_7568) ;  /* 0xfffffffc00f09947 */ /* 0x001fea000383ffff */
[----:B------:R-:W-:Y:S05]  /*17360*/  BRA `(.L_x_7651) ;  /* 0xffffffd000bc7947 */ /* 0x000fea000383ffff */
.L_x_7570:
[----:B------:R0:W0:Y:S02]  /*17370*/  SYNCS.PHASECHK.TRANS64.TRYWAIT P1, [R3+URZ+0x38860], R2 ;  /* 0x03886002030075a7 */ /* 0x000024000802017f */
[----:B0-----:R-:W-:Y:S05]  /*17380*/  @!P1 NANOSLEEP.SYNCS 0x989680 ;  /* 0x009896800000995d */ /* 0x001fea0003900000 */
[----:B------:R-:W0:Y:S02]  /*17390*/  @!P1 SYNCS.PHASECHK.TRANS64 P1, [R3+URZ+0x38860], R2 ;  /* 0x03886002030095a7 */ /* 0x000e24000802007f */
[----:B0-----:R-:W-:Y:S05]  /*173a0*/  @!P1 BRA `(.L_x_7570) ;  /* 0xfffffffc00f09947 */ /* 0x001fea000383ffff */
[----:B------:R-:W-:Y:S05]  /*173b0*/  BRA `(.L_x_7652) ;  /* 0xffffffd000b87947 */ /* 0x000fea000383ffff */
.L_x_7653:
        /* <DEDUP_REMOVED lines=12> */
.L_x_15546:


//--------------------- .text._ZN7cutlass13device_kernelIN5flash11enable_sm90INS1_16FlashAttnFwdSm90INS1_25CollectiveMainloopFwdSm90ILi2EN4cute5tupleIJNS5_1CILi1EEES8_S8_EEENS6_IJNS7_ILi64EEESA_SA_EEELi512ENS_10bfloat16_tEfNS_4arch4Sm90ELb1ELb0ELb0ELb1ELb1ELb0ELb0ELb0ELb0ELb1ELb0ELb0EEENS1_21CollectiveEpilogueFwdINS6_IJSA_NS7_ILi512EEESA_EEES9_SC_SE_Li256ELb1ELb1ELb0ELb0EEENS1_36VarlenDynamicPersistentTileSchedulerILi64ELi64ELi256ELi128ELb0ELb1ELb1ELb1ELb1ELb1EEEEEEEEEvNT_6ParamsE --------------------------
	.section	.text._ZN7cutlass13device_kernelIN5flash11enable_sm90INS1_16FlashAttnFwdSm90INS1_25CollectiveMainloopFwdSm90ILi2EN4cute5tupleIJNS5_1CILi1EEES8_S8_EEENS6_IJNS7_ILi64EEESA_SA_EEELi512ENS_10bfloat16_tEfNS_4arch4Sm90ELb1ELb0ELb0ELb1ELb1ELb0ELb0ELb0ELb0ELb1ELb0ELb0EEENS1_21CollectiveEpilogueFwdINS6_IJSA_NS7_ILi512EEESA_EEES9_SC_SE_Li256ELb1ELb1ELb0ELb0EEENS1_36VarlenDynamicPersistentTileSchedulerILi64ELi64ELi256ELi128ELb0ELb1ELb1ELb1ELb1ELb1EEEEEEEEEvNT_6ParamsE,"ax",@progbits
	.align	128
.text._ZN7cutlass13device_kernelIN5flash11enable_sm90INS1_16FlashAttnFwdSm90INS1_25CollectiveMainloopFwdSm90ILi2EN4cute5tupleIJNS5_1CILi1EEES8_S8_EEENS6_IJNS7_ILi64EEESA_SA_EEELi512ENS_10bfloat16_tEfNS_4arch4Sm90ELb1ELb0ELb0ELb1ELb1ELb0ELb0ELb0ELb0ELb1ELb0ELb0EEENS1_21CollectiveEpilogueFwdINS6_IJSA_NS7_ILi512EEESA_EEES9_SC_SE_Li256ELb1ELb1ELb0ELb0EEENS1_36VarlenDynamicPersistentTileSchedulerILi64ELi64ELi256ELi128ELb0ELb1ELb1ELb1ELb1ELb1EEEEEEEEEvNT_6ParamsE:
        .type           _ZN7cutlass13device_kernelIN5flash11enable_sm90INS1_16FlashAttnFwdSm90INS1_25CollectiveMainloopFwdSm90ILi2EN4cute5tupleIJNS5_1CILi1EEES8_S8_EEENS6_IJNS7_ILi64EEESA_SA_EEELi512ENS_10bfloat16_tEfNS_4arch4Sm90ELb1ELb0ELb0ELb1ELb1ELb0ELb0ELb0ELb0ELb1ELb0ELb0EEENS1_21CollectiveEpilogueFwdINS6_IJSA_NS7_ILi512EEESA_EEES9_SC_SE_Li256ELb1ELb1ELb0ELb0EEENS1_36VarlenDynamicPersistentTileSchedulerILi64ELi64ELi256ELi128ELb0ELb1ELb1ELb1ELb1ELb1EEEEEEEEEvNT_6ParamsE,@function
        .size           _ZN7cutlass13device_kernelIN5flash11enable_sm90INS1_16FlashAttnFwdSm90INS1_25CollectiveMainloopFwdSm90ILi2EN4cute5tupleIJNS5_1CILi1EEES8_S8_EEENS6_IJNS7_ILi64EEESA_SA_EEELi512ENS_10bfloat16_tEfNS_4arch4Sm90ELb1ELb0ELb0ELb1ELb1ELb0ELb0ELb0ELb0ELb1ELb0ELb0EEENS1_21CollectiveEpilogueFwdINS6_IJSA_NS7_ILi512EEESA_EEES9_SC_SE_Li256ELb1ELb1ELb0ELb0EEENS1_36VarlenDynamicPersistentTileSchedulerILi64ELi64ELi256ELi128ELb0ELb1ELb1ELb1ELb1ELb1EEEEEEEEEvNT_6ParamsE,(.L_x_15547 - _ZN7cutlass13device_kernelIN5flash11enable_sm90INS1_16FlashAttnFwdSm90INS1_25CollectiveMainloopFwdSm90ILi2EN4cute5tupleIJNS5_1CILi1EEES8_S8_EEENS6_IJNS7_ILi64EEESA_SA_EEELi512ENS_10bfloat16_tEfNS_4arch4Sm90ELb1ELb0ELb0ELb1ELb1ELb0ELb0ELb0ELb0ELb1ELb0ELb0EEENS1_21CollectiveEpilogueFwdINS6_IJSA_NS7_ILi512EEESA_EEES9_SC_SE_Li256ELb1ELb1ELb0ELb0EEENS1_36VarlenDynamicPersistentTileSchedulerILi64ELi64ELi256ELi128ELb0ELb1ELb1ELb1ELb1ELb1EEEEEEEEEvNT_6ParamsE)
        .other          _ZN7cutlass13device_kernelIN5flash11enable_sm90INS1_16FlashAttnFwdSm90INS1_25CollectiveMainloopFwdSm90ILi2EN4cute5tupleIJNS5_1CILi1EEES8_S8_EEENS6_IJNS7_ILi64EEESA_SA_EEELi512ENS_10bfloat16_tEfNS_4arch4Sm90ELb1ELb0ELb0ELb1ELb1ELb0ELb0ELb0ELb0ELb1ELb0ELb0EEENS1_21CollectiveEpilogueFwdINS6_IJSA_NS7_ILi512EEESA_EEES9_SC_SE_Li256ELb1ELb1ELb0ELb0EEENS1_36VarlenDynamicPersistentTileSchedulerILi64ELi64ELi256ELi128ELb0ELb1ELb1ELb1ELb1ELb1EEEEEEEEEvNT_6ParamsE,@"STO_CUDA_ENTRY STV_DEFAULT"
_ZN7cutlass13device_kernelIN5flash11enable_sm90INS1_16FlashAttnFwdSm90INS1_25CollectiveMainloopFwdSm90ILi2EN4cute5tupleIJNS5_1CILi1EEES8_S8_EEENS6_IJNS7_ILi64EEESA_SA_EEELi512ENS_10bfloat16_tEfNS_4arch4Sm90ELb1ELb0ELb0ELb1ELb1ELb0ELb0ELb0ELb0ELb1ELb0ELb0EEENS1_21CollectiveEpilogueFwdINS6_IJSA_NS7_ILi512EEESA_EEES9_SC_SE_Li256ELb1ELb1ELb0ELb0EEENS1_36VarlenDynamicPersistentTileSchedulerILi64ELi64ELi256ELi128ELb0ELb1ELb1ELb1ELb1ELb1EEEEEEEEEvNT_6ParamsE:
        /* <DEDUP_REMOVED lines=41> */
.L_x_7654:
        /* <DEDUP_REMOVED lines=22> */
.L_x_7655:
        /* <DEDUP_REMOVED lines=18> */
.L_x_7656:
        /* <DEDUP_REMOVED lines=22> */
.L_x_7657:
        /* <DEDUP_REMOVED lines=23> */
.L_x_7658:
        /* <DEDUP_REMOVED lines=8> */
.L_x_7660:
        /* <DEDUP_REMOVED lines=27> */
[----:B------:R-:W-:Y:S01]  /*0a10*/  LEA.HI R3, R0, R197, RZ, 0x4 ;  /* 0x000000c500037211 */ /* 0x000fe200078f20ff */
[----:B------:R-:W-:-:S03]  /*0a20*/  UMOV UR38, URZ ;  /* 0x0000003f00267c82 */ /* 0x000fc60008000000 */
[----:B------:R-:W-:Y:S02]  /*0a30*/  SHF.R.S32.HI R2, RZ, 0x4, R3 ;  /* 0x00000004ff027819 */ /* 0x000fe40000011403 */
[C---:B------:R-:W-:Y:S02]  /*0a40*/  LOP3.LUT R6, R3.reuse, 0xfffffff0, RZ, 0xc0, !PT ;  /* 0xfffffff003067812 */ /* 0x040fe400078ec0ff */
[----:B------:R-:W-:-:S03]  /*0a50*/  LEA.HI R4, R3, R2, RZ, 0x1 ;  /* 0x0000000203047211 */ /* 0x000fc600078f08ff */
[----:B------:R-:W-:Y:S01]  /*0a60*/  IMAD.IADD R6, R197, 0x1, -R6 ;  /* 0x00000001c5067824 */ /* 0x000fe200078e0a06 */
[----:B------:R-:W-:Y:S02]  /*0a70*/  LOP3.LUT R5, R4, 0x1ffffffe, RZ, 0xc0, !PT ;  /* 0x1ffffffe04057812 */ /* 0x000fe400078ec0ff */
[----:B------:R-:W-:-:S03]  /*0a80*/  LEA.HI R4, R0, R197, RZ, 0x5 ;  /* 0x000000c500047211 */ /* 0x000fc600078f28ff */
[----:B------:R-:W-:Y:S01]  /*0a90*/  IMAD.IADD R10, R2, 0x1, -R5 ;  /* 0x00000001020a7824 */ /* 0x000fe200078e0a05 */
[CC--:B------:R-:W-:Y:S02]  /*0aa0*/  LEA.HI R5, R0.reuse, R197.reuse, RZ, 0x2 ;  /* 0x000000c500057211 */ /* 0x0c0fe400078f10ff */
[----:B------:R-:W-:Y:S02]  /*0ab0*/  LEA.HI R2, R0, R197, RZ, 0x7 ;  /* 0x000000c500027211 */ /* 0x000fe400078f38ff */
[--C-:B------:R-:W-:Y:S02]  /*0ac0*/  SHF.R.S32.HI R12, RZ, 0x5, R4.reuse ;  /* 0x00000005ff0c7819 */ /* 0x100fe40000011404 */
[----:B------:R-:W-:Y:S02]  /*0ad0*/  SHF.R.S32.HI R3, RZ, 0x1f, R4 ;  /* 0x0000001fff037819 */ /* 0x000fe40000011404 */
[----:B------:R-:W-:Y:S02]  /*0ae0*/  LOP3.LUT R8, R5, 0xfffffffc, RZ, 0xc0, !PT ;  /* 0xfffffffc05087812 */ /* 0x000fe400078ec0ff */
[----:B------:R-:W-:-:S02]  /*0af0*/  LOP3.LUT R4, R2, 0xffffff80, RZ, 0xc0, !PT ;  /* 0xffffff8002047812 */ /* 0x000fc400078ec0ff */
[----:B------:R-:W-:Y:S01]  /*0b00*/  LEA.HI R5, R3, R12, RZ, 0x2 ;  /* 0x0000000c03057211 */ /* 0x000fe200078f10ff */
[C---:B------:R-:W-:Y:S01]  /*0b10*/  IMAD.IADD R8, R197.reuse, 0x1, -R8 ;  /* 0x00000001c5087824 */ /* 0x040fe200078e0a08 */
        /* <DEDUP_REMOVED lines=11> */
[----:B------:R-:W-:Y:S02]  /*0bd0*/  LEA.HI R5, R3, R4, RZ, 0x2 ;  /* 0x0000000403057211 */ /* 0x000fe400078f10ff */
[----:B------:R-:W-:Y:S01]  /*0be0*/  LOP3.LUT R9, R7, 0xfffffff8, RZ, 0xc0, !PT ;  /* 0xfffffff807097812 */ /* 0x000fe200078ec0ff */
[----:B------:R-:W-:Y:S01]  /*0bf0*/  IMAD.IADD R185, R8, 0x1, -R11 ;  /* 0x0000000108b97824 */ /* 0x000fe200078e0a0b */
[----:B------:R-:W-:Y:S01]  /*0c00*/  LOP3.LUT R11, R5, 0x7ffffffc, RZ, 0xc0, !PT ;  /* 0x7ffffffc050b7812 */ /* 0x000fe200078ec0ff */
[----:B------:R-:W-:Y:S01]  /*0c10*/  IMAD.SHL.U32 R7, R7, 0x40, RZ ;  /* 0x0000004007077824 */ /* 0x000fe200078e00ff */
[----:B------:R-:W-:-:S02]  /*0c20*/  IADD3 R9, R6, -R9, RZ ;  /* 0x8000000906097210 */ /* 0x000fc40007ffe0ff */
[----:B------:R-:W-:Y:S01]  /*0c30*/  LEA.HI R6, R3, R4, RZ, 0x5 ;  /* 0x0000000403067211 */ /* 0x000fe200078f28ff */
[----:B------:R-:W-:Y:S01]  /*0c40*/  IMAD.IADD R11, R4, 0x1, -R11 ;  /* 0x00000001040b7824 */ /* 0x000fe200078e0a0b */
[--C-:B------:R-:W-:Y:S01]  /*0c50*/  SHF.R.S32.HI R3, RZ, 0x2, R5.reuse ;  /* 0x00000002ff037819 */ /* 0x100fe20000011405 */
[----:B------:R-:W-:Y:S01]  /*0c60*/  IMAD.SHL.U32 R4, R9, 0x40, RZ ;  /* 0x0000004009047824 */ /* 0x000fe200078e00ff */
[----:B------:R-:W-:Y:S01]  /*0c70*/  SHF.R.S32.HI R8, RZ, 0x1f, R5 ;  /* 0x0000001fff087819 */ /* 0x000fe20000011405 */
[----:B------:R-:W-:Y:S01]  /*0c80*/  IMAD.SHL.U32 R5, R10, 0x8, RZ ;  /* 0x000000080a057824 */ /* 0x000fe200078e00ff */
[----:B------:R-:W-:Y:S02]  /*0c90*/  LOP3.LUT R7, R7, 0x7ffffe00, RZ, 0xc0, !PT ;  /* 0x7ffffe0007077812 */ /* 0x000fe400078ec0ff */
[----:B------:R-:W-:Y:S01]  /*0ca0*/  LOP3.LUT R4, R4, 0x1c0, RZ, 0xc0, !PT ;  /* 0x000001c004047812 */ /* 0x000fe200078ec0ff */
[----:B------:R-:W-:Y:S01]  /*0cb0*/  IMAD.U32 R196, R14, 0x40, R5 ;  /* 0x000000400ec47824 */ /* 0x000fe200078e0005 */
[----:B------:R-:W-:Y:S01]  /*0cc0*/  LEA.HI R8, R8, R3, RZ, 0x3 ;  /* 0x0000000308087211 */ /* 0x000fe200078f18ff */
[----:B------:R-:W-:Y:S01]  /*0cd0*/  IMAD R7, R12, 0x400, R7 ;  /* 0x000004000c077824 */ /* 0x000fe200078e0207 */
[----:B------:R-:W-:-:S02]  /*0ce0*/  LOP3.LUT R5, R4, 0x8, R5, 0xf8, !PT ;  /* 0x0000000804057812 */ /* 0x000fc400078ef805 */
[----:B------:R-:W-:Y:S02]  /*0cf0*/  SHF.R.U32.HI R4, RZ, 0x3, R4 ;  /* 0x00000003ff047819 */ /* 0x000fe40000011604 */
[----:B------:R-:W-:Y:S02]  /*0d00*/  LOP3.LUT R8, R8, 0xfffffff8, RZ, 0xc0, !PT ;  /* 0xfffffff808087812 */ /* 0x000fe400078ec0ff */
[----:B------:R-:W-:Y:S02]  /*0d10*/  LEA.HI R0, R0, R197, RZ, 0x3 ;  /* 0x000000c500007211 */ /* 0x000fe400078f18ff */
[----:B------:R-:W-:Y:S01]  /*0d20*/  LOP3.LUT R4, R5, R4, RZ, 0x3c, !PT ;  /* 0x0000000405047212 */ /* 0x000fe200078e3cff */
[----:B------:R-:W-:Y:S01]  /*0d30*/  IMAD.IADD R3, R3, 0x1, -R8 ;  /* 0x0000000103037824 */ /* 0x000fe200078e0a08 */
[----:B------:R-:W-:Y:S02]  /*0d40*/  LOP3.LUT R8, R0, 0xfffffff8, RZ, 0xc0, !PT ;  /* 0xfffffff800087812 */ /* 0x000fe400078ec0ff */
[----:B------:R-:W-:Y:S01]  /*0d50*/  R2P PR, R9, 0x6 ;  /* 0x0000000609007804 */ /* 0x000fe20000000000 */
[----:B------:R-:W-:Y:S01]  /*0d60*/  IMAD.IADD R4, R7, 0x1, R4 ;  /* 0x0000000107047824 */ /* 0x000fe200078e0204 */
[----:B------:R-:W-:Y:S01]  /*0d70*/  LEA.HI R2, R2, R193, RZ, 0x1 ;  /* 0x000000c102027211 */ /* 0x000fe200078f08ff */
[----:B------:R-:W-:Y:S01]  /*0d80*/  IMAD.IADD R191, R197, 0x1, -R8 ;  /* 0x00000001c5bf7824 */ /* 0x000fe200078e0a08 */
[----:B------:R-:W-:-:S02]  /*0d90*/  SHF.R.S32.HI R6, RZ, 0x5, R6 ;  /* 0x00000005ff067819 */ /* 0x000fc40000011406 */
[----:B------:R-:W-:Y:S02]  /*0da0*/  LEA R19, R4, UR41, 0x1 ;  /* 0x0000002904137c11 */ /* 0x000fe4000f8e08ff */
[----:B------:R-:W-:Y:S01]  /*0db0*/  LOP3.LUT R2, R2, 0xfffffe, RZ, 0xc0, !PT ;  /* 0x00fffffe02027812 */ /* 0x000fe200078ec0ff */
[----:B------:R-:W-:Y:S01]  /*0dc0*/  IMAD R16, R6, 0x10, R3 ;  /* 0x0000001006107824 */ /* 0x000fe200078e0203 */
[----:B------:R-:W-:Y:S01]  /*0dd0*/  SHF.L.U32 R17, R191, 0x3, RZ ;  /* 0x00000003bf117819 */ /* 0x000fe200000006ff */
[C---:B------:R-:W-:Y:S01]  /*0de0*/  VIADD R22, R19.reuse, 0x26840 ;  /* 0x0002684013167836 */ /* 0x040fe20000000000 */
[----:B------:R-:W-:Y:S01]  /*0df0*/  IADD3 R184, R19, 0x26800, RZ ;  /* 0x0002680013b87810 */ /* 0x000fe20007ffe0ff */
[----:B------:R-:W-:Y:S01]  /*0e00*/  IMAD.IADD R2, R193, 0x1, -R2 ;  /* 0x00000001c1027824 */ /* 0x000fe200078e0a02 */
[----:B------:R-:W-:Y:S01]  /*0e10*/  SEL R23, R23, 0xffffffe0, !P1 ;  /* 0xffffffe017177807 */ /* 0x000fe20004800000 */
        /* <DEDUP_REMOVED lines=13> */
[----:B------:R-:W-:Y:S01]  /*0ef0*/  @P2 VIADD R22, R184, 0xffffffc0 ;  /* 0xffffffc0b8162836 */ /* 0x000fe20000000000 */
[----:B------:R-:W-:Y:S01]  /*0f00*/  SHF.R.S32.HI R199, RZ, 0x1f, R195 ;  /* 0x0000001fffc77819 */ /* 0x000fe200000114c3 */
[----:B------:R-:W-:Y:S01]  /*0f10*/  IMAD.SHL.U32 R18, R2, 0x100, RZ ;  /* 0x0000010002127824 */ /* 0x000fe200078e00ff */
[----:B------:R-:W-:Y:S01]  /*0f20*/  SHF.R.S32.HI R198, RZ, 0x1f, R194 ;  /* 0x0000001fffc67819 */ /* 0x000fe200000114c2 */
[----:B------:R-:W-:-:S02]  /*0f30*/  IMAD.IADD R184, R184, 0x1, R23 ;  /* 0x00000001b8b87824 */ /* 0x000fc400078e0217 */
[----:B------:R-:W-:Y:S02]  /*0f40*/  IMAD.SHL.U32 R2, R11, 0x2, RZ ;  /* 0x000000020b027824 */ /* 0x000fe400078e00ff */
[----:B------:R-:W-:Y:S02]  /*0f50*/  IMAD R185, R185, 0x8, R16 ;  /* 0x00000008b9b97824 */ /* 0x000fe400078e0210 */
[----:B------:R-:W-:-:S07]  /*0f60*/  IMAD.IADD R23, R23, 0x1, R22 ;  /* 0x0000000117177824 */ /* 0x000fce00078e0216 */
.L_x_7724:
[----:B------:R-:W-:Y:S01]  /*0f70*/  ULDC.64 UR8, c[0x0][0xc88] ;  /* 0x0003220000087ab9 */ /* 0x000fe20000000a00 */
[----:B------:R-:W-:Y:S01]  /*0f80*/  ULDC.64 UR10, c[0x0][0xa18] ;  /* 0x00028600000a7ab9 */ /* 0x000fe20000000a00 */
[----:B------:R-:W-:Y:S02]  /*0f90*/  UIMAD.WIDE UR8, UR7, 0x4, UR8 ;  /* 0x00000004070878a5 */ /* 0x000fe4000f8e0208 */
[----:B------:R-:W-:Y:S01]  /*0fa0*/  UISETP.NE.U32.AND UP1, UPT, UR10, URZ, UPT ;  /* 0x0000003f0a00728c */ /* 0x000fe2000bf25070 */
[----:B------:R-:W-:Y:S01]  /*0fb0*/  ULDC UR4, c[0x0][0x424] ;  /* 0x0001090000047ab9 */ /* 0x000fe20000000800 */
[----:B------:R-:W-:Y:S02]  /*0fc0*/  ULDC UR7, c[0x0][0x2f0] ;  /* 0x0000bc0000077ab9 */ /* 0x000fe40000000800 */
[----:B0-2-4-:R-:W-:Y:S02]  /*0fd0*/  IMAD.U32 R4, RZ, RZ, UR8 ;  /* 0x00000008ff047e24 */ /* 0x015fe4000f8e00ff */
[----:B------:R-:W-:Y:S01]  /*0fe0*/  IMAD.U32 R5, RZ, RZ, UR9 ;  /* 0x00000009ff057e24 */ /* 0x000fe2000f8e00ff */
[----:B------:R-:W-:-:S04]  /*0ff0*/  ULDC.64 UR8, c[0x0][0xa28] ;  /* 0x00028a0000087ab9 */ /* 0x000fc80000000a00 */
[----:B------:R-:W2:Y:S01]  /*1000*/  LDG.E R4, desc[UR50][R4.64] ;  /* 0x0000003204047981 */ /* 0x000ea2000c1e1900 */
[----:B------:R-:W-:Y:S02]  /*1010*/  UISETP.NE.U32.AND UP0, UPT, UR8, URZ, UPT ;  /* 0x0000003f0800728c */ /* 0x000fe4000bf05070 */
[----:B------:R-:W-:Y:S02]  /*1020*/  UISETP.NE.AND.EX UP1, UPT, UR11, URZ, UPT, UP1 ;  /* 0x0000003f0b00728c */ /* 0x000fe4000bf25310 */
[----:B------:R-:W-:-:S04]  /*1030*/  UISETP.NE.AND.EX UP0, UPT, UR9, URZ, UPT, UP0 ;  /* 0x0000003f0900728c */ /* 0x000fc8000bf05300 */
[----:B------:R-:W-:Y:S02]  /*1040*/  PLOP3.LUT P2, PT, PT, PT, UP1, 0x80, 0x0 ;  /* 0x000000000000781c */ /* 0x000fe40003f4f018 */
[----:B------:R-:W-:Y:S02]  /*1050*/  PLOP3.LUT P0, PT, PT, PT, UP0, 0x80, 0x0 ;  /* 0x000000000000781c */ /* 0x000fe40003f0f008 */
[----:B--2---:R-:W-:-:S13]  /*1060*/  R2UR UR42, R4 ;  /* 0x00000000042a72ca */ /* 0x004fda00000e0000 */
[----:B------:R-:W-:Y:S02]  /*1070*/  USHF.R.S32.HI UR43, URZ, 0x1f, UR42 ;  /* 0x0000001f3f2b7899 */ /* 0x000fe4000801142a */
[----:B------:R-:W-:-:S04]  /*1080*/  @UP0 ULEA UR8, UP2, UR42, UR8, 0x2 ;  /* 0x000000082a080291 */ /* 0x000fc8000f84103f */
[----:B------:R-:W-:Y:S02]  /*1090*/  @UP0 ULEA.HI.X UR9, UR42, UR9, UR43, 0x2, UP2 ;  /* 0x000000092a090291 */ /* 0x000fe400090f142b */
[----:B------:R-:W-:Y:S01]  /*10a0*/  @UP1 ULEA UR10, UP0, UR42, UR10, 0x2 ;  /* 0x0000000a2a0a1291 */ /* 0x000fe2000f80103f */
[----:B------:R-:W-:-:S03]  /*10b0*/  IMAD.U32 R4, RZ, RZ, UR8 ;  /* 0x00000008ff047e24 */ /* 0x000fc6000f8e00ff */
[----:B------:R-:W-:Y:S01]  /*10c0*/  @UP1 ULEA.HI.X UR11, UR42, UR11, UR43, 0x2, UP0 ;  /* 0x0000000b2a0b1291 */ /* 0x000fe200080f142b */
[----:B------:R-:W-:Y:S01]  /*10d0*/  IMAD.U32 R5, RZ, RZ, UR9 ;  /* 0x00000009ff057e24 */ /* 0x000fe2000f8e00ff */
[----:B-1----:R-:W-:Y:S01]  /*10e0*/  MOV R6, UR10 ;  /* 0x0000000a00067c02 */ /* 0x002fe20008000f00 */
[----:B------:R-:W-:-:S03]  /*10f0*/  ULDC.64 UR8, c[0x0][0x418] ;  /* 0x0001060000087ab9 */ /* 0x000fc60000000a00 */
[----:B---3--:R-:W-:Y:S01]  /*1100*/  IMAD.U32 R7, RZ, RZ, UR11 ;  /* 0x0000000bff077e24 */ /* 0x008fe2000f8e00ff */
[----:B------:R-:W2:Y:S04]  /*1110*/  @P0 LDG.E R4, desc[UR50][R4.64] ;  /* 0x0000003204040981 */ /* 0x000ea8000c1e1900 */
[----:B------:R-:W3:Y:S01]  /*1120*/  @P2 LDG.E R6, desc[UR50][R6.64] ;  /* 0x0000003206062981 */ /* 0x000ee2000c1e1900 */
[----:B------:R-:W-:Y:S01]  /*1130*/  UISETP.NE.U32.AND UP0, UPT, UR8, URZ, UPT ;  /* 0x0000003f0800728c */ /* 0x000fe2000bf05070 */
[----:B------:R-:W-:Y:S01]  /*1140*/  UMOV UR49, URZ ;  /* 0x0000003f00317c82 */ /* 0x000fe20008000000 */
[----:B------:R-:W-:Y:S02]  /*1150*/  UMOV UR44, UR6 ;  /* 0x00000006002c7c82 */ /* 0x000fe40008000000 */
[----:B------:R-:W-:-:S03]  /*1160*/  UISETP.NE.AND.EX UP0, UPT, UR9, URZ, UPT, UP0 ;  /* 0x0000003f0900728c */ /* 0x000fc6000bf05300 */
[----:B------:R-:W-:Y:S01]  /*1170*/  ULDC.64 UR8, c[0x0][0xa20] ;  /* 0x0002880000087ab9 */ /* 0x000fe20000000a00 */
[----:B------:R-:W-:Y:S01]  /*1180*/  USEL UR4, UR4, 0x1, UP0 ;  /* 0x0000000104047887 */ /* 0x000fe20008000000 */
[----:B------:R-:W-:-:S03]  /*1190*/  ISETP.NE.U32.AND P1, PT, RZ, UR8, PT ;  /* 0x00000008ff007c0c */ /* 0x000fc6000bf25070 */
        /* <DEDUP_REMOVED lines=19> */
.L_x_7661:
[----:B------:R-:W-:Y:S05]  /*12d0*/  @!P1 BRA `(.L_x_7662) ;  /* 0x00000000001c9947 */ /* 0x000fea0003800000 */
[----:B------:R-:W-:-:S04]  /*12e0*/  ULEA UR4, UP0, UR42, UR8, 0x2 ;  /* 0x000000082a047291 */ /* 0x000fc8000f80103f */
[----:B------:R-:W-:Y:S02]  /*12f0*/  ULEA.HI.X UR6, UR42, UR9, UR43, 0x2, UP0 ;  /* 0x000000092a067291 */ /* 0x000fe400080f142b */
[----:B------:R-:W-:-:S04]  /*1300*/  IMAD.U32 R4, RZ, RZ, UR4 ;  /* 0x00000004ff047e24 */ /* 0x000fc8000f8e00ff */
[----:B------:R-:W-:-:S05]  /*1310*/  IMAD.U32 R5, RZ, RZ, UR6 ;  /* 0x00000006ff057e24 */ /* 0x000fca000f8e00ff */
[----:B------:R-:W2:Y:S02]  /*1320*/  LDG.E R4, desc[UR50][R4.64] ;  /* 0x0000003204047981 */ /* 0x000ea4000c1e1900 */
[----:B--2---:R-:W-:Y:S01]  /*1330*/  R2UR UR4, R4 ;  /* 0x00000000040472ca */ /* 0x004fe200000e0000 */
[----:B------:R-:W-:-:S14]  /*1340*/  BRA `(.L_x_7663) ;  /* 0x0000000000347947 */ /* 0x000fdc0003800000 */
.L_x_7662:
        /* <DEDUP_REMOVED lines=13> */
.L_x_7663:
        /* <DEDUP_REMOVED lines=9> */
[----:B------:R-:W0:Y:S01]  /*14b0*/  LDC R0, c[0x0][0x448] ;  /* 0x00011200ff007b82 */ /* 0x000e220000000800 */
[----:B------:R-:W-:Y:S01]  /*14c0*/  UIADD3 UR4, UR45, 0x3f, URZ ;  /* 0x0000003f2d047890 */ /* 0x000fe2000fffe03f */
[----:B------:R-:W-:Y:S01]  /*14d0*/  CS2R R20, SRZ ;  /* 0x0000000000147805 */ /* 0x000fe2000001ff00 */
[----:B------:R-:W-:Y:S01]  /*14e0*/  UIADD3 UR49, UR49, 0x40, -UR52 ;  /* 0x0000004031317890 */ /* 0x000fe2000fffe834 */
        /* <DEDUP_REMOVED lines=20> */
[----:B0-----:R-:W-:Y:S01]  /*1630*/  ISETP.NE.AND P0, PT, R0, 0x1, PT ;  /* 0x000000010000780c */ /* 0x001fe20003f05270 */
[----:B------:R-:W-:Y:S01]  /*1640*/  IMAD.U32 R0, RZ, RZ, UR4 ;  /* 0x00000004ff007e24 */ /* 0x000fe2000f8e00ff */
        /* <DEDUP_REMOVED lines=11> */
[----:B------:R-:W0:Y:S01]  /*1700*/  @P0 LDC R3, c[0x0][0x44c] ;  /* 0x00011300ff030b82 */ /* 0x000e220000000800 */
[----:B------:R-:W-:Y:S02]  /*1710*/  CS2R R42, SRZ ;  /* 0x00000000002a7805 */ /* 0x000fe4000001ff00 */
[----:B------:R-:W-:-:S02]  /*1720*/  CS2R R92, SRZ ;  /* 0x00000000005c7805 */ /* 0x000fc4000001ff00 */
[----:B------:R-:W-:Y:S02]  /*1730*/  CS2R R90, SRZ ;  /* 0x00000000005a7805 */ /* 0x000fe4000001ff00 */
[----:B------:R-:W-:Y:S02]  /*1740*/  CS2R R88, SRZ ;  /* 0x0000000000587805 */ /* 0x000fe4000001ff00 */
[----:B------:R-:W-:Y:S02]  /*1750*/  CS2R R86, SRZ ;  /* 0x0000000000567805 */ /* 0x000fe4000001ff00 */
[----:B------:R-:W-:Y:S02]  /*1760*/  CS2R R84, SRZ ;  /* 0x0000000000547805 */ /* 0x000fe4000001ff00 */
[----:B------:R-:W-:Y:S01]  /*1770*/  CS2R R82, SRZ ;  /* 0x0000000000527805 */ /* 0x000fe2000001ff00 */
[----:B------:R-:W1:Y:S01]  /*1780*/  @P0 LDC R4, c[0x0][0x450] ;  /* 0x00011400ff040b82 */ /* 0x000e620000000800 */
        /* <DEDUP_REMOVED lines=15> */
[----:B0-----:R-:W-:Y:S01]  /*1880*/  @P0 IMAD.HI.U32 R3, R3, UR4, RZ ;  /* 0x0000000403030c27 */ /* 0x001fe2000f8e00ff */
[----:B------:R-:W-:Y:S02]  /*1890*/  CS2R R10, SRZ ;  /* 0x00000000000a7805 */ /* 0x000fe4000001ff00 */
[----:B------:R-:W-:Y:S02]  /*18a0*/  CS2R R8, SRZ ;  /* 0x0000000000087805 */ /* 0x000fe4000001ff00 */
[----:B------:R-:W-:Y:S02]  /*18b0*/  CS2R R164, SRZ ;  /* 0x0000000000a47805 */ /* 0x000fe4000001ff00 */
[----:B------:R-:W-:-:S02]  /*18c0*/  CS2R R38, SRZ ;  /* 0x0000000000267805 */ /* 0x000fc4000001ff00 */
[----:B------:R-:W-:Y:S02]  /*18d0*/  CS2R R166, SRZ ;  /* 0x0000000000a67805 */ /* 0x000fe4000001ff00 */
[----:B------:R-:W-:Y:S02]  /*18e0*/  CS2R R34, SRZ ;  /* 0x0000000000227805 */ /* 0x000fe4000001ff00 */
[----:B------:R-:W-:Y:S02]  /*18f0*/  CS2R R168, SRZ ;  /* 0x0000000000a87805 */ /* 0x000fe4000001ff00 */
[----:B-1----:R-:W-:Y:S01]  /*1900*/  @P0 SHF.R.U32.HI R0, RZ, R4, R3 ;  /* 0x00000004ff000219 */ /* 0x002fe20000011603 */
[----:B------:R-:W-:Y:S01]  /*1910*/  IMAD.MOV.U32 R3, RZ, RZ, RZ ;  /* 0x000000ffff037224 */ /* 0x000fe200078e00ff */
[----:B------:R-:W-:Y:S02]  /*1920*/  PLOP3.LUT P0, PT, PT, PT, PT, 0x80, 0x0 ;  /* 0x000000000000781c */ /* 0x000fe40003f0f070 */
[----:B------:R-:W-:-:S02]  /*1930*/  CS2R R30, SRZ ;  /* 0x00000000001e7805 */ /* 0x000fc4000001ff00 */
[----:B------:R-:W-:Y:S01]  /*1940*/  MOV R28, RZ ;  /* 0x000000ff001c7202 */ /* 0x000fe20000000f00 */
[----:B------:R-:W-:Y:S01]  /*1950*/  VIADD R0, R0, UR49 ;  /* 0x0000003100007c36 */ /* 0x000fe20008000000 */
[----:B------:R-:W-:Y:S02]  /*1960*/  CS2R R170, SRZ ;  /* 0x0000000000aa7805 */ /* 0x000fe4000001ff00 */
[----:B------:R-:W-:Y:S02]  /*1970*/  CS2R R26, SRZ ;  /* 0x00000000001a7805 */ /* 0x000fe4000001ff00 */
[----:B------:R-:W-:-:S04]  /*1980*/  SHF.R.S32.HI R5, RZ, 0x1f, R0 ;  /* 0x0000001fff057819 */ /* 0x000fc80000011400 */
[----:B------:R-:W-:-:S04]  /*1990*/  LEA.HI R5, R5, R0, RZ, 0x6 ;  /* 0x0000000005057211 */ /* 0x000fc800078f30ff */
        /* <DEDUP_REMOVED lines=18> */
.L_x_7666:
[----:B------:R-:W-:Y:S01]  /*1ac0*/  ULEA UR21, UR38, UR41, 0x3 ;  /* 0x0000002926157291 */ /* 0x000fe2000f8e183f */
[----:B------:R-:W-:-:S05]  /*1ad0*/  IMAD.U32 R3, RZ, RZ, UR37 ;  /* 0x00000025ff037e24 */ /* 0x000fca000f8e00ff */
[----:B------:R-:W-:-:S04]  /*1ae0*/  SHF.L.U32 R3, R3, 0x1f, RZ ;  /* 0x0000001f03037819 */ /* 0x000fc800000006ff */
[----:B------:R-:W0:Y:S02]  /*1af0*/  SYNCS.PHASECHK.TRANS64.TRYWAIT P1, [UR21+0x28c50], R3 ;  /* 0x028c5003ff0075a7 */ /* 0x000e240008020155 */
[----:B0-----:R-:W-:Y:S05]  /*1b00*/  @!P1 BRA `(.L_x_7667) ;  /* 0x0000010000089947 */ /* 0x001fea0003800000 */
.L_x_7809:
        /* <DEDUP_REMOVED lines=38> */
.L_x_7668:
[----:B------:R-:W-:Y:S01]  /*1d70*/  UIADD3 UR6, UR21, 0x28c60, URZ ;  /* 0x00028c6015067890 */ /* 0x000fe2000fffe03f */
[----:B------:R-:W-:-:S03]  /*1d80*/  ISETP.GE.AND P1, PT, R0, 0x2, PT ;  /* 0x000000020000780c */ /* 0x000fc60003f26270 */
[----:B------:R-:W-:-:S09]  /*1d90*/  UPRMT UR6, UR40, 0x654, UR6 ;  /* 0x0000065428067896 */ /* 0x000fd20008000006 */
[----:B------:R-:W-:Y:S01]  /*1da0*/  SYNCS.ARRIVE.TRANS64.RED.A1T0 RZ, [UR6], RZ ;  /* 0x000000ffffff79a7 */ /* 0x000fe20008100406 */
[----:B------:R-:W-:Y:S05]  /*1db0*/  @!P1 BRA `(.L_x_7669) ;  /* 0x0000000800dc9947 */ /* 0x000fea0003800000 */
[----:B------:R-:W-:-:S07]  /*1dc0*/  VIADD R0, R0, 0xfffffffe ;  /* 0xfffffffe00007836 */ /* 0x000fce0000000000 */
.L_x_7675:
        /* <DEDUP_REMOVED lines=143> */
.L_x_7670:
[----:B------:R-:W-:Y:S01]  /*26c0*/  ULEA UR21, UR38, UR41, 0x3 ;  /* 0x0000002926157291 */ /* 0x000fe2000f8e183f */
[----:B------:R-:W-:-:S05]  /*26d0*/  IMAD.U32 R3, RZ, RZ, UR37 ;  /* 0x00000025ff037e24 */ /* 0x000fca000f8e00ff */
[----:B------:R-:W-:-:S04]  /*26e0*/  SHF.L.U32 R3, R3, 0x1f, RZ ;  /* 0x0000001f03037819 */ /* 0x000fc800000006ff */
[----:B------:R0:W1:Y:S01]  /*26f0*/  SYNCS.PHASECHK.TRANS64.TRYWAIT P1, [UR21+0x28c50], R3 ;  /* 0x028c5003ff0075a7 */ /* 0x0000620008020155 */
[----:B------:R-:W-:Y:S05]  /*2700*/  @!P0 BRA `(.L_x_7671) ;  /* 0x0000000000048947 */ /* 0x000fea0003800000 */
[----:B------:R-:W-:Y:S01]  /*2710*/  BPT.TRAP 0x1 ;  /* 0x000000040000795c */ /* 0x000fe20000300000 */
.L_x_7671:
[----:B-1----:R-:W-:Y:S05]  /*2720*/  @P1 BRA `(.L_x_7672) ;  /* 0x0000000000081947 */ /* 0x002fea0003800000 */
[----:B------:R-:W1:Y:S02]  /*2730*/  SYNCS.PHASECHK.TRANS64.TRYWAIT P1, [UR21+0x28c50], R3 ;  /* 0x028c5003ff0075a7 */ /* 0x000e640008020155 */
[----:B-1----:R-:W-:Y:S05]  /*2740*/  @!P1 BRA `(.L_x_7673) ;  /* 0x000000f400109947 */ /* 0x002fea0003800000 */
.L_x_7672:
        /* <DEDUP_REMOVED lines=26> */
.L_x_7674:
[----:B------:R-:W-:-:S04]  /*28f0*/  UIADD3 UR6, UR21, 0x28c60, URZ ;  /* 0x00028c6015067890 */ /* 0x000fc8000fffe03f */
[----:B------:R-:W-:-:S09]  /*2900*/  UPRMT UR6, UR40, 0x654, UR6 ;  /* 0x0000065428067896 */ /* 0x000fd20008000006 */
[----:B------:R-:W-:Y:S01]  /*2910*/  SYNCS.ARRIVE.TRANS64.RED.A1T0 RZ, [UR6], RZ ;  /* 0x000000ffffff79a7 */ /* 0x000fe20008100406 */
[----:B------:R-:W-:Y:S05]  /*2920*/  @P2 BRA `(.L_x_7675) ;  /* 0xfffffff400282947 */ /* 0x000fea000383ffff */
.L_x_7669:
[----:B------:R-:W-:Y:S01]  /*2930*/  BAR.SYNC.DEFER_BLOCKING 0xe, 0x100 ;  /* 0x0384000000007b1d */ /* 0x000fe20000010000 */
[----:B01----:R-:W-:Y:S01]  /*2940*/  IMAD.U32 R3, RZ, RZ, UR38 ;  /* 0x00000026ff037e24 */ /* 0x003fe2000f8e00ff */
[----:B------:R-:W-:Y:S01]  /*2950*/  UIADD3 UR38, UR38, 0x1, URZ ;  /* 0x0000000126267890 */ /* 0x000fe2000fffe03f */
[----:B------:R-:W-:Y:S01]  /*2960*/  PLOP3.LUT P0, PT, PT, PT, PT, 0x8, 0x0 ;  /* 0x000000000000781c */ /* 0x000fe20003f0e170 */
[----:B------:R-:W-:Y:S02]  /*2970*/  IMAD.MOV.U32 R20, RZ, RZ, RZ ;  /* 0x000000ffff147224 */ /* 0x000fe400078e00ff */
        /* <DEDUP_REMOVED lines=139> */
.L_x_7664:
[----:B------:R-:W-:Y:S01]  /*3230*/  ULDC UR4, c[0x0][0x448] ;  /* 0x0001120000047ab9 */ /* 0x000fe20000000800 */
[----:B------:R-:W-:Y:S01]  /*3240*/  UIADD3 UR6, UR45, 0x3f, URZ ;  /* 0x0000003f2d067890 */ /* 0x000fe2000fffe03f */
[----:B------:R-:W-:Y:S01]  /*3250*/  PLOP3.LUT P0, PT, PT, PT, PT, 0x80, 0x0 ;  /* 0x000000000000781c */ /* 0x000fe20003f0f070 */
[----:B------:R-:W-:Y:S01]  /*3260*/  UISETP.NE.AND UP0, UPT, UR4, 0x1, UPT ;  /* 0x000000010400788c */ /* 0x000fe2000bf05270 */
[----:B------:R-:W-:Y:S01]  /*3270*/  MOV R3, RZ ;  /* 0x000000ff00037202 */ /* 0x000fe20000000f00 */
[----:B------:R-:W-:Y:S01]  /*3280*/  UIADD3 UR7, UR49, 0x40, -UR52 ;  /* 0x0000004031077890 */ /* 0x000fe2000fffe834 */
[----:B------:R-:W-:Y:S01]  /*3290*/  CS2R R20, SRZ ;  /* 0x0000000000147805 */ /* 0x000fe2000001ff00 */
[----:B------:R-:W-:Y:S01]  /*32a0*/  UP2UR UR53, UPR, URZ, 0x1 ;  /* 0x000000013f357883 */ /* 0x000fe20008000000 */
[----:B------:R-:W-:Y:S02]  /*32b0*/  CS2R R150, SRZ ;  /* 0x0000000000967805 */ /* 0x000fe4000001ff00 */
[----:B------:R-:W-:-:S02]  /*32c0*/  CS2R R148, SRZ ;  /* 0x0000000000947805 */ /* 0x000fc4000001ff00 */
[----:B------:R-:W-:Y:S02]  /*32d0*/  CS2R R146, SRZ ;  /* 0x0000000000927805 */ /* 0x000fe4000001ff00 */
[----:B------:R-:W-:Y:S02]  /*32e0*/  CS2R R144, SRZ ;  /* 0x0000000000907805 */ /* 0x000fe4000001ff00 */
[----:B------:R-:W-:Y:S02]  /*32f0*/  CS2R R142, SRZ ;  /* 0x00000000008e7805 */ /* 0x000fe4000001ff00 */
[----:B------:R-:W-:Y:S01]  /*3300*/  CS2R R140, SRZ ;  /* 0x00000000008c7805 */ /* 0x000fe2000001ff00 */
[----:B------:R-:W-:Y:S01]  /*3310*/  @UP0 ULDC UR4, c[0x0][0x44c] ;  /* 0x0001130000040ab9 */ /* 0x000fe20000000800 */
[----:B------:R-:W-:Y:S01]  /*3320*/  @UP0 ULDC UR8, c[0x0][0x450] ;  /* 0x0001140000080ab9 */ /* 0x000fe20000000800 */
[----:B------:R-:W-:Y:S01]  /*3330*/  UIMAD.WIDE.U32 UR4, UR6, UR4, URZ ;  /* 0x00000004060472a5 */ /* 0x000fe2000f8e003f */
[----:B------:R-:W-:-:S02]  /*3340*/  CS2R R138, SRZ ;  /* 0x00000000008a7805 */ /* 0x000fc4000001ff00 */
[----:B------:R-:W-:Y:S02]  /*3350*/  CS2R R136, SRZ ;  /* 0x0000000000887805 */ /* 0x000fe4000001ff00 */
[----:B------:R-:W-:Y:S01]  /*3360*/  CS2R R134, SRZ ;  /* 0x0000000000867805 */ /* 0x000fe2000001ff00 */
[----:B------:R-:W-:Y:S01]  /*3370*/  @UP0 USHF.R.U32.HI UR6, URZ, UR8, UR5 ;  /* 0x000000083f060299 */ /* 0x000fe20008011605 */
[----:B------:R-:W-:Y:S02]  /*3380*/  CS2R R132, SRZ ;  /* 0x0000000000847805 */ /* 0x000fe4000001ff00 */
[----:B------:R-:W-:Y:S02]  /*3390*/  CS2R R130, SRZ ;  /* 0x0000000000827805 */ /* 0x000fe4000001ff00 */
[----:B------:R-:W-:Y:S01]  /*33a0*/  CS2R R128, SRZ ;  /* 0x0000000000807805 */ /* 0x000fe2000001ff00 */
[----:B------:R-:W-:Y:S01]  /*33b0*/  UIADD3 UR6, UR7, UR6, URZ ;  /* 0x0000000607067290 */ /* 0x000fe2000fffe03f */
[----:B------:R-:W-:-:S02]  /*33c0*/  CS2R R126, SRZ ;  /* 0x00000000007e7805 */ /* 0x000fc4000001ff00 */
[----:B------:R-:W-:Y:S02]  /*33d0*/  CS2R R124, SRZ ;  /* 0x00000000007c7805 */ /* 0x000fe4000001ff00 */
[----:B------:R-:W-:Y:S01]  /*33e0*/  CS2R R160, SRZ ;  /* 0x0000000000a07805 */ /* 0x000fe2000001ff00 */
[----:B------:R-:W-:Y:S01]  /*33f0*/  USHF.R.S32.HI UR4, URZ, 0x1f, UR6 ;  /* 0x0000001f3f047899 */ /* 0x000fe20008011406 */
[----:B------:R-:W-:Y:S02]  /*3400*/  CS2R R120, SRZ ;  /* 0x0000000000787805 */ /* 0x000fe4000001ff00 */
[----:B------:R-:W-:Y:S02]  /*3410*/  CS2R R158, SRZ ;  /* 0x00000000009e7805 */ /* 0x000fe4000001ff00 */
[----:B------:R-:W-:Y:S01]  /*3420*/  CS2R R116, SRZ ;  /* 0x0000000000747805 */ /* 0x000fe2000001ff00 */
[----:B------:R-:W-:Y:S01]  /*3430*/  ULEA.HI UR4, UR4, UR6, URZ, 0x6 ;  /* 0x0000000604047291 */ /* 0x000fe2000f8f303f */
[----:B------:R-:W-:-:S02]  /*3440*/  CS2R R156, SRZ ;  /* 0x00000000009c7805 */ /* 0x000fc4000001ff00 */
[----:B------:R-:W-:Y:S02]  /*3450*/  CS2R R112, SRZ ;  /* 0x0000000000707805 */ /* 0x000fe4000001ff00 */
[----:B------:R-:W-:Y:S01]  /*3460*/  CS2R R154, SRZ ;  /* 0x00000000009a7805 */ /* 0x000fe2000001ff00 */
[----:B------:R-:W-:Y:S01]  /*3470*/  USHF.R.S32.HI UR4, URZ, 0x6, UR4 ;  /* 0x000000063f047899 */ /* 0x000fe20008011404 */
[----:B------:R-:W-:Y:S02]  /*3480*/  CS2R R152, SRZ ;  /* 0x0000000000987805 */ /* 0x000fe4000001ff00 */
[----:B------:R-:W-:Y:S02]  /*3490*/  CS2R R108, SRZ ;  /* 0x00000000006c7805 */ /* 0x000fe4000001ff00 */
[----:B------:R-:W-:Y:S01]  /*34a0*/  CS2R R58, SRZ ;  /* 0x00000000003a7805 */ /* 0x000fe2000001ff00 */
[----:B------:R-:W-:Y:S01]  /*34b0*/  UISETP.LT.AND UP0, UPT, UR54, UR4, UPT ;  /* 0x000000043600728c */ /* 0x000fe2000bf01270 */
[----:B------:R-:W-:-:S02]  /*34c0*/  CS2R R104, SRZ ;  /* 0x0000000000687805 */ /* 0x000fc4000001ff00 */
[----:B------:R-:W-:Y:S02]  /*34d0*/  CS2R R56, SRZ ;  /* 0x0000000000387805 */ /* 0x000fe4000001ff00 */
[----:B------:R-:W-:Y:S01]  /*34e0*/  CS2R R54, SRZ ;  /* 0x0000000000367805 */ /* 0x000fe2000001ff00 */
[----:B------:R-:W-:Y:S01]  /*34f0*/  USEL UR54, UR54, UR4, UP0 ;  /* 0x0000000436367287 */ /* 0x000fe20008000000 */
[----:B------:R-:W-:Y:S02]  /*3500*/  CS2R R100, SRZ ;  /* 0x0000000000647805 */ /* 0x000fe4000001ff00 */
[----:B------:R-:W-:Y:S02]  /*3510*/  CS2R R50, SRZ ;  /* 0x0000000000327805 */ /* 0x000fe4000001ff00 */
[----:B------:R-:W-:Y:S01]  /*3520*/  CS2R R46, SRZ ;  /* 0x00000000002e7805 */ /* 0x000fe2000001ff00 */
[----:B------:R-:W-:Y:S01]  /*3530*/  UISETP.GE.AND UP0, UPT, UR54, 0x1, UPT ;  /* 0x000000013600788c */ /* 0x000fe2000bf06270 */
[----:B------:R-:W-:-:S02]  /*3540*/  CS2R R96, SRZ ;  /* 0x0000000000607805 */ /* 0x000fc4000001ff00 */
[----:B------:R-:W-:Y:S02]  /*3550*/  CS2R R42, SRZ ;  /* 0x00000000002a7805 */ /* 0x000fe4000001ff00 */
[----:B------:R-:W-:Y:S02]  /*3560*/  CS2R R92, SRZ ;  /* 0x00000000005c7805 */ /* 0x000fe4000001ff00 */
[----:B------:R-:W-:Y:S02]  /*3570*/  CS2R R90, SRZ ;  /* 0x00000000005a7805 */ /* 0x000fe4000001ff00 */
[----:B------:R-:W-:Y:S02]  /*3580*/  CS2R R88, SRZ ;  /* 0x0000000000587805 */ /* 0x000fe4000001ff00 */
[----:B------:R-:W-:Y:S02]  /*3590*/  PLOP3.LUT P1, PT, PT, PT, UP0, 0x80, 0x0 ;  /* 0x000000000000781c */ /* 0x000fe40003f2f008 */
        /* <DEDUP_REMOVED lines=60> */
.L_x_7676:
[----:B------:R-:W-:Y:S01]  /*3960*/  ULEA.HI UR4, UR36, UR36, URZ, 0x1 ;  /* 0x0000002424047291 */ /* 0x000fe2000f8f083f */
[----:B------:R-:W-:-:S03]  /*3970*/  IMAD.U32 R3, RZ, RZ, UR46 ;  /* 0x0000002eff037e24 */ /* 0x000fc6000f8e00ff */
[----:B------:R-:W-:Y:S02]  /*3980*/  ULOP3.LUT UR4, UR4, 0xfffffffe, URZ, 0xc0, !UPT ;  /* 0xfffffffe04047892 */ /* 0x000fe4000f8ec03f */
[----:B------:R-:W-:Y:S02]  /*3990*/  ISETP.NE.AND P0, PT, R3, 0x3, PT ;  /* 0x000000030300780c */ /* 0x000fe40003f05270 */
[----:B------:R-:W-:-:S06]  /*39a0*/  UIADD3 UR4, UR36, -UR4, URZ ;  /* 0x8000000424047290 */ /* 0x000fcc000fffe03f */
[----:B------:R-:W-:-:S04]  /*39b0*/  MOV R0, UR4 ;  /* 0x0000000400007c02 */ /* 0x000fc80008000f00 */
[----:B------:R-:W-:-:S04]  /*39c0*/  SHF.L.U32 R0, R0, 0x1f, RZ ;  /* 0x0000001f00007819 */ /* 0x000fc800000006ff */
[----:B------:R-:W0:Y:S02]  /*39d0*/  SYNCS.PHASECHK.TRANS64.TRYWAIT P1, [UR41+0x28c00], R0 ;  /* 0x028c0000ff0075a7 */ /* 0x000e240008020169 */
[----:B0-----:R-:W-:Y:S05]  /*39e0*/  @!P1 BRA `(.L_x_7677) ;  /* 0x000000e000809947 */ /* 0x001fea0003800000 */
.L_x_7810:
[----:B------:R-:W-:Y:S05]  /*39f0*/  @!P0 BRA `(.L_x_7678) ;  /* 0x0000000000048947 */ /* 0x000fea0003800000 */
[----:B------:R-:W-:Y:S01]  /*3a00*/  BPT.TRAP 0x1 ;  /* 0x000000040000795c */ /* 0x000fe20000300000 */
.L_x_7678:
[----:B------:R-:W-:Y:S02]  /*3a10*/  IMAD.U32 R7, RZ, RZ, UR38 ;  /* 0x00000026ff077e24 */ /* 0x000fe4000f8e00ff */
[----:B------:R-:W-:-:S03]  /*3a20*/  IMAD.U32 R8, RZ, RZ, UR37 ;  /* 0x00000025ff087e24 */ /* 0x000fc6000f8e00ff */
[----:B------:R-:W-:Y:S02]  /*3a30*/  LEA R7, R7, UR41, 0x3 ;  /* 0x0000002907077c11 */ /* 0x000fe4000f8e18ff */
[----:B------:R-:W-:-:S04]  /*3a40*/  SHF.L.U32 R8, R8, 0x1f, RZ ;  /* 0x0000001f08087819 */ /* 0x000fc800000006ff */
[----:B------:R1:W2:Y:S01]  /*3a50*/  SYNCS.PHASECHK.TRANS64.TRYWAIT P1, [R7+URZ+0x28c30], R8 ;  /* 0x028c3008070075a7 */ /* 0x0002a2000802017f */
[----:B------:R-:W-:Y:S05]  /*3a60*/  @!P0 BRA `(.L_x_7679) ;  /* 0x0000000000048947 */ /* 0x000fea0003800000 */
[----:B------:R-:W-:Y:S01]  /*3a70*/  BPT.TRAP 0x1 ;  /* 0x000000040000795c */ /* 0x000fe20000300000 */
.L_x_7679:
[----:B--2---:R-:W-:Y:S05]  /*3a80*/  @P1 BRA `(.L_x_7680) ;  /* 0x0000000000081947 */ /* 0x004fea0003800000 */
[----:B------:R-:W2:Y:S02]  /*3a90*/  SYNCS.PHASECHK.TRANS64.TRYWAIT P1, [R7+URZ+0x28c30], R8 ;  /* 0x028c3008070075a7 */ /* 0x000ea4000802017f */
[----:B--2---:R-:W-:Y:S05]  /*3aa0*/  @!P1 BRA `(.L_x_7681) ;  /* 0x000000e000689947 */ /* 0x004fea0003800000 */
.L_x_7680:
        /* <DEDUP_REMOVED lines=40> */
.L_x_7682:
[----:B------:R-:W-:Y:S01]  /*3d30*/  UISETP.NE.AND UP0, UPT, UR53, URZ, UPT ;  /* 0x0000003f3500728c */ /* 0x000fe2000bf05270 */
[----:B------:R-:W-:Y:S01]  /*3d40*/  VIADD R3, R185, UR45 ;  /* 0x0000002db9037c36 */ /* 0x000fe20008000000 */
[----:B------:R-:W-:-:S04]  /*3d50*/  ULDC UR10, c[0x0][0x988] ;  /* 0x00026200000a7ab9 */ /* 0x000fc80000000800 */
        /* <DEDUP_REMOVED lines=8> */
[----:B------:R-:W0:Y:S02]  /*3de0*/  SHFL.IDX PT, R6, R3, 0x1, 0x1c1f ;  /* 0x003c1f0003067f89 */ /* 0x000e2400000e0000 */
[----:B------:R-:W-:Y:S02]  /*3df0*/  UIADD3 UR7, UR49, 0x1, UR6 ;  /* 0x0000000131077890 */ /* 0x000fe4000fffe006 */
[----:B------:R-:W-:Y:S01]  /*3e00*/  IMAD.U32 R5, RZ, RZ, UR6 ;  /* 0x00000006ff057e24 */ /* 0x000fe2000f8e00ff */
[----:B------:R-:W3:Y:S01]  /*3e10*/  SHFL.IDX PT, R3, R3, RZ, 0x1c1f ;  /* 0x001c1fff03037589 */ /* 0x000ee200000e0000 */
[----:B------:R-:W-:-:S02]  /*3e20*/  R2UR UR6, R7 ;  /* 0x00000000070672ca */ /* 0x000fc400000e0000 */
[----:B------:R-:W-:Y:S01]  /*3e30*/  IMAD.U32 R9, RZ, RZ, UR7 ;  /* 0x00000007ff097e24 */ /* 0x000fe2000f8e00ff */
[----:B------:R-:W-:-:S04]  /*3e40*/  IADD3 R4, -R2, UR49, R5 ;  /* 0x0000003102047c10 */ /* 0x000fc8000fffe105 */
[----:B------:R-:W-:-:S06]  /*3e50*/  IADD3 R5, R9, -UR52, -R2 ;  /* 0x8000003409057c10 */ /* 0x000fcc000fffe802 */
[----:B------:R-:W-:-:S04]  /*3e60*/  UIADD3 UR6, UR6, 0x28c40, URZ ;  /* 0x00028c4006067890 */ /* 0x000fc8000fffe03f */
[----:B------:R-:W-:Y:S01]  /*3e70*/  UPRMT UR6, UR40, 0x654, UR6 ;  /* 0x0000065428067896 */ /* 0x000fe20008000006 */
[----:B0-----:R-:W-:-:S04]  /*3e80*/  VIADDMNMX R6, R6, R5, R4, PT ;  /* 0x0000000506067246 */ /* 0x001fc80003800104 */
[C---:B------:R-:W-:Y:S02]  /*3e90*/  ISETP.GT.AND P1, PT, R6.reuse, RZ, PT ;  /* 0x000000ff0600720c */ /* 0x040fe40003f24270 */
[C---:B------:R-:W-:Y:S02]  /*3ea0*/  ISETP.GT.AND P2, PT, R6.reuse, 0x1, PT ;  /* 0x000000010600780c */ /* 0x040fe40003f44270 */
[----:B------:R-:W-:Y:S01]  /*3eb0*/  ISETP.GT.AND P3, PT, R6, 0x8, PT ;  /* 0x000000080600780c */ /* 0x000fe20003f64270 */
[----:B------:R-:W-:Y:S01]  /*3ec0*/  SYNCS.ARRIVE.TRANS64.RED.A1T0 RZ, [UR6], RZ ;  /* 0x000000ffffff79a7 */ /* 0x000fe20008100406 */
[----:B------:R-:W-:Y:S02]  /*3ed0*/  FSEL R26, R26, -INF , P1 ;  /* 0xff8000001a1a7808 */ /* 0x000fe40000800000 */
[----:B------:R-:W-:Y:S01]  /*3ee0*/  FSEL R27, R27, -INF , P2 ;  /* 0xff8000001b1b7808 */ /* 0x000fe20001000000 */
[----:B------:R-:W-:Y:S01]  /*3ef0*/  BAR.SYNC.DEFER_BLOCKING 0xf, 0x100 ;  /* 0x03c4000000007b1d */ /* 0x000fe20000010000 */
        /* <DEDUP_REMOVED lines=220> */
.L_x_7683:
[----:B------:R0:W3:Y:S01]  /*4cc0*/  SYNCS.PHASECHK.TRANS64.TRYWAIT P1, [R7+URZ+0x28c50], R8 ;  /* 0x028c5008070075a7 */ /* 0x0000e2000802017f */
[----:B------:R-:W-:Y:S05]  /*4cd0*/  @!P0 BRA `(.L_x_7684) ;  /* 0x0000000000048947 */ /* 0x000fea0003800000 */
[----:B------:R-:W-:Y:S01]  /*4ce0*/  BPT.TRAP 0x1 ;  /* 0x000000040000795c */ /* 0x000fe20000300000 */
.L_x_7684:
[----:B---3--:R-:W-:Y:S05]  /*4cf0*/  @P1 BRA `(.L_x_7685) ;  /* 0x0000000000081947 */ /* 0x008fea0003800000 */
[----:B------:R-:W3:Y:S02]  /*4d00*/  SYNCS.PHASECHK.TRANS64.TRYWAIT P1, [R7+URZ+0x28c50], R8 ;  /* 0x028c5008070075a7 */ /* 0x000ee4000802017f */
[----:B---3--:R-:W-:Y:S05]  /*4d10*/  @!P1 BRA `(.L_x_7686) ;  /* 0x000000cc00e09947 */ /* 0x008fea0003800000 */
.L_x_7685:
        /* <DEDUP_REMOVED lines=34> */
.L_x_7687:
[----:B------:R-:W-:Y:S01]  /*4f40*/  UISETP.NE.AND UP0, UPT, UR53, URZ, UPT ;  /* 0x0000003f3500728c */ /* 0x000fe2000bf05270 */
[----:B------:R-:W-:Y:S01]  /*4f50*/  R2UR UR14, R7 ;  /* 0x00000000070e72ca */ /* 0x000fe200000e0000 */
[----:B------:R-:W-:Y:S01]  /*4f60*/  UMOV UR11, UR45 ;  /* 0x0000002d000b7c82 */ /* 0x000fe20008000000 */
[----:B------:R-:W-:-:S08]  /*4f70*/  UIADD3 UR21, UR54, -0x2, URZ ;  /* 0xfffffffe36157890 */ /* 0x000fd0000fffe03f */
[----:B------:R-:W-:Y:S01]  /*4f80*/  @UP0 ULDC UR6, c[0x0][0x44c] ;  /* 0x0001130000060ab9 */ /* 0x000fe20000000800 */
[----:B------:R-:W-:Y:S01]  /*4f90*/  @UP0 ULDC UR15, c[0x0][0x450] ;  /* 0x00011400000f0ab9 */ /* 0x000fe20000000800 */
[----:B------:R-:W-:Y:S02]  /*4fa0*/  UIMAD.WIDE.U32 UR6, UR45, UR6, URZ ;  /* 0x000000062d0672a5 */ /* 0x000fe4000f8e003f */
[----:B------:R-:W-:Y:S02]  /*4fb0*/  UIADD3 UR6, UR14, 0x28c60, URZ ;  /* 0x00028c600e067890 */ /* 0x000fe4000fffe03f */
[----:B------:R-:W-:Y:S02]  /*4fc0*/  @UP0 USHF.R.U32.HI UR11, URZ, UR15, UR7 ;  /* 0x0000000f3f0b0299 */ /* 0x000fe40008011607 */
[----:B------:R-:W-:Y:S02]  /*4fd0*/  UPRMT UR6, UR40, 0x654, UR6 ;  /* 0x0000065428067896 */ /* 0x000fe40008000006 */
[----:B------:R-:W-:-:S04]  /*4fe0*/  UIADD3 UR7, UR11, UR49, -UR52 ;  /* 0x000000310b077290 */ /* 0x000fc8000fffe834 */
        /* <DEDUP_REMOVED lines=9> */
[----:B0123--:R-:W-:Y:S01]  /*5080*/  IMAD.MOV.U32 R8, RZ, RZ, R5 ;  /* 0x000000ffff087224 */ /* 0x00ffe200078e0005 */
[----:B------:R-:W-:Y:S01]  /*5090*/  UMOV UR24, UR38 ;  /* 0x0000002600187c82 */ /* 0x000fe20008000000 */
[----:B------:R-:W-:Y:S01]  /*50a0*/  IMAD.MOV.U32 R9, RZ, RZ, R6 ;  /* 0x000000ffff097224 */ /* 0x000fe200078e0006 */
[----:B------:R-:W-:-:S06]  /*50b0*/  ULDC UR22, c[0x0][0x988] ;  /* 0x0002620000167ab9 */ /* 0x000fcc0000000800 */
.L_x_7699:
[----:B------:R-:W-:-:S04]  /*50c0*/  UIADD3 UR38, UR24, 0x1, URZ ;  /* 0x0000000118267890 */ /* 0x000fc8000fffe03f */
[----:B------:R-:W-:-:S04]  /*50d0*/  UISETP.NE.AND UP0, UPT, UR38, 0x2, UPT ;  /* 0x000000022600788c */ /* 0x000fc8000bf05270 */
[----:B------:R-:W-:Y:S02]  /*50e0*/  USEL UR6, URZ, 0x1, UP0 ;  /* 0x000000013f067887 */ /* 0x000fe40008000000 */
[----:B------:R-:W-:Y:S02]  /*50f0*/  USEL UR38, UR38, URZ, UP0 ;  /* 0x0000003f26267287 */ /* 0x000fe40008000000 */
[----:B------:R-:W-:Y:S01]  /*5100*/  ULOP3.LUT UR37, UR37, UR6, URZ, 0x3c, !UPT ;  /* 0x0000000625257292 */ /* 0x000fe2000f8e3c3f */
[----:B0-----:R-:W-:Y:S11]  /*5110*/  @!P0 BRA `(.L_x_7689) ;  /* 0x0000000000048947 */ /* 0x001ff60003800000 */
[----:B------:R-:W-:Y:S01]  /*5120*/  BPT.TRAP 0x1 ;  /* 0x000000040000795c */ /* 0x000fe20000300000 */
.L_x_7689:
[----:B------:R-:W-:Y:S01]  /*5130*/  ULEA UR23, UR38, UR41, 0x3 ;  /* 0x0000002926177291 */ /* 0x000fe2000f8e183f */
[----:B------:R-:W-:-:S05]  /*5140*/  IMAD.U32 R7, RZ, RZ, UR37 ;  /* 0x00000025ff077e24 */ /* 0x000fca000f8e00ff */
[----:B------:R-:W-:-:S04]  /*5150*/  SHF.L.U32 R7, R7, 0x1f, RZ ;  /* 0x0000001f07077819 */ /* 0x000fc800000006ff */
[----:B------:R0:W1:Y:S01]  /*5160*/  SYNCS.PHASECHK.TRANS64.TRYWAIT P1, [UR23+0x28c30], R7 ;  /* 0x028c3007ff0075a7 */ /* 0x0000620008020157 */
[----:B------:R-:W-:Y:S05]  /*5170*/  @!P0 BRA `(.L_x_7690) ;  /* 0x0000000000048947 */ /* 0x000fea0003800000 */
[----:B------:R-:W-:Y:S01]  /*5180*/  BPT.TRAP 0x1 ;  /* 0x000000040000795c */ /* 0x000fe20000300000 */
.L_x_7690:
[----:B-1----:R-:W-:Y:S05]  /*5190*/  @P1 BRA `(.L_x_7691) ;  /* 0x0000000000081947 */ /* 0x002fea0003800000 */
[----:B------:R-:W1:Y:S02]  /*51a0*/  SYNCS.PHASECHK.TRANS64.TRYWAIT P1, [UR23+0x28c30], R7 ;  /* 0x028c3007ff0075a7 */ /* 0x000e640008020157 */
[----:B-1----:R-:W-:Y:S05]  /*51b0*/  @!P1 BRA `(.L_x_7692) ;  /* 0x000000c800cc9947 */ /* 0x002fea0003800000 */
.L_x_7691:
        /* <DEDUP_REMOVED lines=23> */
.L_x_7693:
[----:B------:R-:W-:Y:S01]  /*5330*/  UISETP.NE.AND UP0, UPT, UR53, URZ, UPT ;  /* 0x0000003f3500728c */ /* 0x000fe2000bf05270 */
[----:B-1----:R-:W-:Y:S01]  /*5340*/  IADD3 R6, R185, UR45, RZ ;  /* 0x0000002db9067c10 */ /* 0x002fe2000fffe0ff */
[----:B------:R-:W-:-:S04]  /*5350*/  UMOV UR10, UR22 ;  /* 0x00000016000a7c82 */ /* 0x000fc80008000000 */
[----:B------:R-:W-:Y:S02]  /*5360*/  PLOP3.LUT P1, PT, PT, PT, UP0, 0x80, 0x0 ;  /* 0x000000000000781c */ /* 0x000fe40003f2f008 */
[----:B------:R-:W-:-:S03]  /*5370*/  PLOP3.LUT P2, PT, PT, PT, UP0, 0x80, 0x0 ;  /* 0x000000000000781c */ /* 0x000fc60003f4f008 */
[----:B------:R-:W-:-:S08]  /*5380*/  @UP0 ULDC UR6, c[0x0][0x44c] ;  /* 0x0001130000060ab9 */ /* 0x000fd00000000800 */
[----:B------:R-:W-:Y:S01]  /*5390*/  @P1 IMAD.HI.U32 R5, R6, UR6, RZ ;  /* 0x0000000606051c27 */ /* 0x000fe2000f8e00ff */
[----:B------:R-:W-:-:S04]  /*53a0*/  @UP0 ULDC UR6, c[0x0][0x450] ;  /* 0x0001140000060ab9 */ /* 0x000fc80000000800 */
[----:B------:R-:W-:Y:S01]  /*53b0*/  @P2 SHF.R.U32.HI R6, RZ, UR6, R5 ;  /* 0x00000006ff062c19 */ /* 0x000fe20008011605 */
[----:B------:R-:W-:Y:S01]  /*53c0*/  UMOV UR6, 0xffffffc0 ;  /* 0xffffffc000067882 */ /* 0x000fe20000000000 */
[----:B------:R-:W-:Y:S01]  /*53d0*/  IMAD.U32 R5, RZ, RZ, UR49 ;  /* 0x00000031ff057e24 */ /* 0x000fe2000f8e00ff */
[----:B------:R-:W-:Y:S02]  /*53e0*/  UIMAD UR6, UR21, UR6, 0x1 ;  /* 0x00000001150674a4 */ /* 0x000fe4000f8e0206 */
[----:B------:R-:W1:Y:S04]  /*53f0*/  SHFL.IDX PT, R10, R6, 0x1, 0x1c1f ;  /* 0x003c1f00060a7f89 */ /* 0x000e6800000e0000 */
[----:B------:R-:W-:Y:S01]  /*5400*/  IADD3 R5, R5, UR6, -R2 ;  /* 0x0000000605057c10 */ /* 0x000fe2000fffe802 */
[----:B------:R-:W2:Y:S01]  /*5410*/  SHFL.IDX PT, R6, R6, RZ, 0x1c1f ;  /* 0x001c1fff06067589 */ /* 0x000ea200000e0000 */
[----:B------:R-:W-:-:S03]  /*5420*/  UIADD3 UR6, UR23, 0x28c40, URZ ;  /* 0x00028c4017067890 */ /* 0x000fc6000fffe03f */
[----:B------:R-:W-:Y:S01]  /*5430*/  VIADD R5, R5, -UR52 ;  /* 0x8000003405057c36 */ /* 0x000fe20008000000 */
[----:B------:R-:W-:-:S09]  /*5440*/  UPRMT UR6, UR40, 0x654, UR6 ;  /* 0x0000065428067896 */ /* 0x000fd20008000006 */
[----:B------:R-:W-:Y:S01]  /*5450*/  SYNCS.ARRIVE.TRANS64.RED.A1T0 RZ, [UR6], RZ ;  /* 0x000000ffffff79a7 */ /* 0x000fe20008100406 */
[----:B-1----:R-:W-:-:S05]  /*5460*/  IMAD.IADD R10, R5, 0x1, R10 ;  /* 0x00000001050a7824 */ /* 0x002fca00078e020a */
[C---:B------:R-:W-:Y:S01]  /*5470*/  ISETP.GT.AND P1, PT, R10.reuse, RZ, PT ;  /* 0x000000ff0a00720c */ /* 0x040fe20003f24270 */
[----:B--2---:R-:W-:Y:S01]  /*5480*/  IMAD.IADD R14, R5, 0x1, R6 ;  /* 0x00000001050e7824 */ /* 0x004fe200078e0206 */
        /* <DEDUP_REMOVED lines=50> */
[----:B------:R-:W1:Y:S01]  /*57b0*/  SHFL.BFLY PT, R13, R10, 0x2, 0x1f ;  /* 0x0c401f000a0d7f89 */ /* 0x000e6200000e0000 */
[----:B------:R-:W-:Y:S02]  /*57c0*/  ISETP.GT.AND P1, PT, R14, 0x8, PT ;  /* 0x000000080e00780c */ /* 0x000fe40003f24270 */
[----:B------:R-:W-:Y:S02]  /*57d0*/  FSEL R153, R153, -INF , P2 ;  /* 0xff80000099997808 */ /* 0x000fe40001000000 */
[----:B------:R-:W-:-:S02]  /*57e0*/  FMNMX.FTZ R6, R152, R9, !PT ;  /* 0x0000000998067209 */ /* 0x000fc40007810000 */
[----:B------:R-:W-:Y:S02]  /*57f0*/  ISETP.GT.AND P2, PT, R14, 0x9, PT ;  /* 0x000000090e00780c */ /* 0x000fe40003f44270 */
[----:B------:R-:W-:Y:S02]  /*5800*/  FSEL R156, R156, -INF , P1 ;  /* 0xff8000009c9c7808 */ /* 0x000fe40000800000 */
[----:B------:R-:W-:Y:S02]  /*5810*/  FMNMX.FTZ R5, R153, R6, !PT ;  /* 0x0000000699057209 */ /* 0x000fe40007810000 */
[----:B------:R-:W-:Y:S02]  /*5820*/  ISETP.GT.AND P1, PT, R14, 0x10, PT ;  /* 0x000000100e00780c */ /* 0x000fe40003f24270 */
[----:B------:R-:W-:Y:S02]  /*5830*/  FMNMX.FTZ R5, R156, R5, !PT ;  /* 0x000000059c057209 */ /* 0x000fe40007810000 */
[----:B------:R-:W-:-:S02]  /*5840*/  FSEL R160, R160, -INF , P1 ;  /* 0xff800000a0a07808 */ /* 0x000fc40000800000 */
[C---:B------:R-:W-:Y:S02]  /*5850*/  ISETP.GT.AND P1, PT, R14.reuse, 0x18, PT ;  /* 0x000000180e00780c */ /* 0x040fe40003f24270 */
[----:B------:R-:W-:Y:S02]  /*5860*/  ISETP.GT.AND P3, PT, R14, 0x38, PT ;  /* 0x000000380e00780c */ /* 0x000fe40003f64270 */
[----:B------:R-:W-:Y:S02]  /*5870*/  FSEL R164, R164, -INF , P1 ;  /* 0xff800000a4a47808 */ /* 0x000fe40000800000 */
        /* <DEDUP_REMOVED lines=18> */
[----:B-1----:R-:W-:Y:S02]  /*59a0*/  FMNMX.FTZ R5, R15, R20, !PT ;  /* 0x000000140f057209 */ /* 0x002fe40007810000 */
[----:B------:R-:W-:Y:S02]  /*59b0*/  ISETP.GT.AND P2, PT, R14, 0x29, PT ;  /* 0x000000290e00780c */ /* 0x000fe40003f44270 */
[----:B------:R-:W-:Y:S01]  /*59c0*/  FSEL R172, R172, -INF , P1 ;  /* 0xff800000acac7808 */ /* 0x000fe20000800000 */
[----:B------:R-:W-:Y:S01]  /*59d0*/  FMUL.FTZ R20, R5, UR10 ;  /* 0x0000000a05147c20 */ /* 0x000fe20008410000 */
[----:B------:R-:W-:Y:S02]  /*59e0*/  FMNMX.FTZ R15, R169, R6, !PT ;  /* 0x00000006a90f7209 */ /* 0x000fe40007810000 */
[----:B------:R-:W-:-:S02]  /*59f0*/  ISETP.GT.AND P1, PT, R14, 0x30, PT ;  /* 0x000000300e00780c */ /* 0x000fc40003f24270 */
[----:B------:R-:W-:Y:S02]  /*5a00*/  FSEL R173, R173, -INF , P2 ;  /* 0xff800000adad7808 */ /* 0x000fe40001000000 */
[----:B------:R-:W-:Y:S02]  /*5a10*/  FMNMX.FTZ R6, R172, R15, !PT ;  /* 0x0000000fac067209 */ /* 0x000fe40007810000 */
[----:B------:R-:W-:Y:S02]  /*5a20*/  ISETP.GT.AND P2, PT, R14, 0x31, PT ;  /* 0x000000310e00780c */ /* 0x000fe40003f44270 */
[----:B------:R-:W-:Y:S02]  /*5a30*/  FSEL R176, R176, -INF , P1 ;  /* 0xff800000b0b07808 */ /* 0x000fe40000800000 */
[----:B------:R-:W-:Y:S02]  /*5a40*/  FMNMX.FTZ R15, R173, R6, !PT ;  /* 0x00000006ad0f7209 */ /* 0x000fe40007810000 */
[----:B------:R-:W-:-:S02]  /*5a50*/  FSEL R177, R177, -INF , P2 ;  /* 0xff800000b1b17808 */ /* 0x000fc40001000000 */
[----:B------:R-:W-:Y:S02]  /*5a60*/  FMNMX.FTZ R6, R176, R15, !PT ;  /* 0x0000000fb0067209 */ /* 0x000fe40007810000 */
[----:B------:R-:W-:Y:S02]  /*5a70*/  ISETP.GT.AND P1, PT, R14, 0x39, PT ;  /* 0x000000390e00780c */ /* 0x000fe40003f24270 */
[----:B------:R-:W-:Y:S02]  /*5a80*/  FSEL R180, R180, -INF , P3 ;  /* 0xff800000b4b47808 */ /* 0x000fe40001800000 */
[----:B------:R-:W-:Y:S02]  /*5a90*/  FMNMX.FTZ R15, R177, R6, !PT ;  /* 0x00000006b10f7209 */ /* 0x000fe40007810000 */
[----:B------:R-:W-:Y:S02]  /*5aa0*/  FSEL R181, R181, -INF , P1 ;  /* 0xff800000b5b57808 */ /* 0x000fe40000800000 */
[----:B------:R-:W-:-:S02]  /*5ab0*/  FMNMX.FTZ R6, R180, R15, !PT ;  /* 0x0000000fb4067209 */ /* 0x000fc40007810000 */
        /* <DEDUP_REMOVED lines=272> */
.L_x_7694:
[----:B------:R0:W1:Y:S01]  /*6bc0*/  SYNCS.PHASECHK.TRANS64.TRYWAIT P1, [UR23+0x28c50], R7 ;  /* 0x028c5007ff0075a7 */ /* 0x0000620008020157 */
[----:B------:R-:W-:Y:S05]  /*6bd0*/  @!P0 BRA `(.L_x_7695) ;  /* 0x0000000000048947 */ /* 0x000fea0003800000 */
[----:B------:R-:W-:Y:S01]  /*6be0*/  BPT.TRAP 0x1 ;  /* 0x000000040000795c */ /* 0x000fe20000300000 */
.L_x_7695:
[----:B-1----:R-:W-:Y:S05]  /*6bf0*/  @P1 BRA `(.L_x_7696) ;  /* 0x0000000000081947 */ /* 0x002fea0003800000 */
[----:B------:R-:W1:Y:S02]  /*6c00*/  SYNCS.PHASECHK.TRANS64.TRYWAIT P1, [UR23+0x28c50], R7 ;  /* 0x028c5007ff0075a7 */ /* 0x000e640008020157 */
[----:B-1----:R-:W-:Y:S05]  /*6c10*/  @!P1 BRA `(.L_x_7697) ;  /* 0x000000b0004c9947 */ /* 0x002fea0003800000 */
.L_x_7696:
        /* <DEDUP_REMOVED lines=34> */
.L_x_7698:
[----:B------:R-:W-:Y:S01]  /*6e40*/  UISETP.GT.AND UP0, UPT, UR21, UR20, UPT ;  /* 0x000000141500728c */ /* 0x000fe2000bf04270 */
[----:B-1----:R-:W-:Y:S01]  /*6e50*/  IMAD.MOV.U32 R8, RZ, RZ, R5 ;  /* 0x000000ffff087224 */ /* 0x002fe200078e0005 */
[----:B------:R-:W-:Y:S01]  /*6e60*/  UIADD3 UR23, UR23, 0x28c60, URZ ;  /* 0x00028c6017177890 */ /* 0x000fe2000fffe03f */
[----:B------:R-:W-:Y:S01]  /*6e70*/  IMAD.MOV.U32 R9, RZ, RZ, R6 ;  /* 0x000000ffff097224 */ /* 0x000fe200078e0006 */
[----:B------:R-:W-:Y:S02]  /*6e80*/  UIADD3 UR21, UR21, -0x1, URZ ;  /* 0xffffffff15157890 */ /* 0x000fe4000fffe03f */
[----:B------:R-:W-:Y:S01]  /*6e90*/  PLOP3.LUT P1, PT, PT, PT, UP0, 0x80, 0x0 ;  /* 0x000000000000781c */ /* 0x000fe20003f2f008 */
[----:B------:R-:W-:Y:S01]  /*6ea0*/  UPRMT UR23, UR40, 0x654, UR23 ;  /* 0x0000065428177896 */ /* 0x000fe20008000017 */
[----:B------:R-:W-:-:S08]  /*6eb0*/  UMOV UR24, UR38 ;  /* 0x0000002600187c82 */ /* 0x000fd00008000000 */
[----:B------:R-:W-:Y:S03]  /*6ec0*/  SYNCS.ARRIVE.TRANS64.RED.A1T0 RZ, [UR23], RZ ;  /* 0x000000ffffff79a7 */ /* 0x000fe60008100417 */
[----:B------:R-:W-:Y:S05]  /*6ed0*/  @P1 BRA `(.L_x_7699) ;  /* 0xffffffe000781947 */ /* 0x000fea000383ffff */
.L_x_7688:
[----:B------:R-:W-:-:S13]  /*6ee0*/  ISETP.LE.AND P1, PT, RZ, UR21, PT ;  /* 0x00000015ff007c0c */ /* 0x000fda000bf23270 */
[----:B------:R-:W-:Y:S05]  /*6ef0*/  @!P1 BRA `(.L_x_7700) ;  /* 0x0000001800389947 */ /* 0x000fea0003800000 */
[----:B------:R-:W-:Y:S01]  /*6f00*/  IMAD.MOV.U32 R9, RZ, RZ, R5 ;  /* 0x000000ffff097224 */ /* 0x000fe200078e0005 */
[----:B------:R-:W-:Y:S01]  /*6f10*/  MOV R11, R6 ;  /* 0x00000006000b7202 */ /* 0x000fe20000000f00 */
[----:B------:R-:W-:Y:S01]  /*6f20*/  UMOV UR23, UR38 ;  /* 0x0000002600177c82 */ /* 0x000fe20008000000 */
[----:B------:R-:W-:-:S05]  /*6f30*/  ULDC UR20, c[0x0][0x988] ;  /* 0x0002620000147ab9 */ /* 0x000fca0000000800 */
.L_x_7711:
[----:B------:R-:W-:-:S04]  /*6f40*/  UIADD3 UR38, UR23, 0x1, URZ ;  /* 0x0000000117267890 */ /* 0x000fc8000fffe03f */
[----:B------:R-:W-:-:S04]  /*6f50*/  UISETP.NE.AND UP0, UPT, UR38, 0x2, UPT ;  /* 0x000000022600788c */ /* 0x000fc8000bf05270 */
[----:B------:R-:W-:Y:S02]  /*6f60*/  USEL UR6, URZ, 0x1, UP0 ;  /* 0x000000013f067887 */ /* 0x000fe40008000000 */
[----:B------:R-:W-:Y:S02]  /*6f70*/  USEL UR38, UR38, URZ, UP0 ;  /* 0x0000003f26267287 */ /* 0x000fe40008000000 */
[----:B------:R-:W-:Y:S01]  /*6f80*/  ULOP3.LUT UR37, UR37, UR6, URZ, 0x3c, !UPT ;  /* 0x0000000625257292 */ /* 0x000fe2000f8e3c3f */
[----:B-1----:R-:W-:Y:S11]  /*6f90*/  @!P0 BRA `(.L_x_7701) ;  /* 0x0000000000048947 */ /* 0x002ff60003800000 */
[----:B------:R-:W-:Y:S01]  /*6fa0*/  BPT.TRAP 0x1 ;  /* 0x000000040000795c */ /* 0x000fe20000300000 */
.L_x_7701:
[----:B------:R-:W-:Y:S01]  /*6fb0*/  ULEA UR22, UR38, UR41, 0x3 ;  /* 0x0000002926167291 */ /* 0x000fe2000f8e183f */
[----:B0123--:R-:W-:-:S05]  /*6fc0*/  IMAD.U32 R7, RZ, RZ, UR37 ;  /* 0x00000025ff077e24 */ /* 0x00ffca000f8e00ff */
[----:B------:R-:W-:-:S04]  /*6fd0*/  SHF.L.U32 R7, R7, 0x1f, RZ ;  /* 0x0000001f07077819 */ /* 0x000fc800000006ff */
[----:B------:R0:W1:Y:S01]  /*6fe0*/  SYNCS.PHASECHK.TRANS64.TRYWAIT P1, [UR22+0x28c30], R7 ;  /* 0x028c3007ff0075a7 */ /* 0x0000620008020156 */
[----:B------:R-:W-:Y:S05]  /*6ff0*/  @!P0 BRA `(.L_x_7702) ;  /* 0x0000000000048947 */ /* 0x000fea0003800000 */
[----:B------:R-:W-:Y:S01]  /*7000*/  BPT.TRAP 0x1 ;  /* 0x000000040000795c */ /* 0x000fe20000300000 */
.L_x_7702:
[----:B-1----:R-:W-:Y:S05]  /*7010*/  @P1 BRA `(.L_x_7703) ;  /* 0x0000000000081947 */ /* 0x002fea0003800000 */
[----:B------:R-:W1:Y:S02]  /*7020*/  SYNCS.PHASECHK.TRANS64.TRYWAIT P1, [UR22+0x28c30], R7 ;  /* 0x028c3007ff0075a7 */ /* 0x000e640008020156 */
[----:B-1----:R-:W-:Y:S05]  /*7030*/  @!P1 BRA `(.L_x_7704) ;  /* 0x000000ac005c9947 */ /* 0x002fea0003800000 */
.L_x_7703:
        /* <DEDUP_REMOVED lines=23> */
.L_x_7705:
        /* <DEDUP_REMOVED lines=306> */
.L_x_7706:
[----:B------:R2:W3:Y:S01]  /*84d0*/  SYNCS.PHASECHK.TRANS64.TRYWAIT P1, [UR22+0x28c50], R7 ;  /* 0x028c5007ff0075a7 */ /* 0x0004e20008020156 */
[----:B------:R-:W-:Y:S05]  /*84e0*/  @!P0 BRA `(.L_x_7707) ;  /* 0x0000000000048947 */ /* 0x000fea0003800000 */
[----:B------:R-:W-:Y:S01]  /*84f0*/  BPT.TRAP 0x1 ;  /* 0x000000040000795c */ /* 0x000fe20000300000 */
.L_x_7707:
[----:B---3--:R-:W-:Y:S05]  /*8500*/  @P1 BRA `(.L_x_7708) ;  /* 0x0000000000081947 */ /* 0x008fea0003800000 */
[----:B------:R-:W3:Y:S02]  /*8510*/  SYNCS.PHASECHK.TRANS64.TRYWAIT P1, [UR22+0x28c50], R7 ;  /* 0x028c5007ff0075a7 */ /* 0x000ee40008020156 */
[----:B---3--:R-:W-:Y:S05]  /*8520*/  @!P1 BRA `(.L_x_7709) ;  /* 0x0000009800389947 */ /* 0x008fea0003800000 */
.L_x_7708:
        /* <DEDUP_REMOVED lines=34> */
.L_x_7710:
[----:B------:R-:W-:Y:S01]  /*8750*/  UIADD3 UR22, UR22, 0x28c60, URZ ;  /* 0x00028c6016167890 */ /* 0x000fe2000fffe03f */
[----:B------:R-:W-:Y:S01]  /*8760*/  ISETP.LT.AND P1, PT, RZ, UR21, PT ;  /* 0x00000015ff007c0c */ /* 0x000fe2000bf21270 */
[----:B------:R-:W-:Y:S01]  /*8770*/  UIADD3 UR21, UR21, -0x1, URZ ;  /* 0xffffffff15157890 */ /* 0x000fe2000fffe03f */
[----:B------:R-:W-:Y:S01]  /*8780*/  IMAD.MOV.U32 R9, RZ, RZ, R5 ;  /* 0x000000ffff097224 */ /* 0x000fe200078e0005 */
[----:B------:R-:W-:Y:S01]  /*8790*/  UPRMT UR22, UR40, 0x654, UR22 ;  /* 0x0000065428167896 */ /* 0x000fe20008000016 */
[----:B------:R-:W-:Y:S01]  /*87a0*/  IMAD.MOV.U32 R11, RZ, RZ, R6 ;  /* 0x000000ffff0b7224 */ /* 0x000fe200078e0006 */
[----:B------:R-:W-:-:S07]  /*87b0*/  UMOV UR23, UR38 ;  /* 0x0000002600177c82 */ /* 0x000fce0008000000 */
[----:B------:R-:W-:Y:S01]  /*87c0*/  SYNCS.ARRIVE.TRANS64.RED.A1T0 RZ, [UR22], RZ ;  /* 0x000000ffffff79a7 */ /* 0x000fe20008100416 */
[----:B------:R-:W-:Y:S05]  /*87d0*/  @P1 BRA `(.L_x_7711) ;  /* 0xffffffe400d81947 */ /* 0x000fea000383ffff */
.L_x_7700:
[----:B------:R-:W5:Y:S01]  /*87e0*/  SHFL.BFLY PT, R0, R3, 0x2, 0x1f ;  /* 0x0c401f0003007f89 */ /* 0x000f6200000e0000 */
[----:B------:R-:W-:Y:S01]  /*87f0*/  IMAD.MOV R11, RZ, RZ, -R18 ;  /* 0x000000ffff0b7224 */ /* 0x000fe200078e0a12 */
[----:B------:R-:W-:Y:S01]  /*8800*/  UIADD3 UR36, UR36, 0x1, URZ ;  /* 0x0000000124247890 */ /* 0x000fe2000fffe03f */
[----:B------:R-:W-:Y:S01]  /*8810*/  IMAD.U32 R13, RZ, RZ, UR10 ;  /* 0x0000000aff0d7e24 */ /* 0x000fe2000f8e00ff */
[----:B0123--:R-:W0:Y:S01]  /*8820*/  SHFL.BFLY PT, R7, R4, 0x2, 0x1f ;  /* 0x0c401f0004077f89 */ /* 0x00fe2200000e0000 */
        /* <DEDUP_REMOVED lines=10> */
[----:B------:R-:W-:Y:S01]  /*88d0*/  @!P0 LEA R3, R3, R16, 0x6 ;  /* 0x0000001003038211 */ /* 0x000fe200078e30ff */
[----:B------:R-:W-:Y:S01]  /*88e0*/  UISETP.NE.AND UP0, UPT, UR38, 0x2, UPT ;  /* 0x000000022600788c */ /* 0x000fe2000bf05270 */
[----:B------:R-:W1:Y:S02]  /*88f0*/  SHFL.BFLY PT, R7, R8, 0x1, 0x1f ;  /* 0x0c201f0008077f89 */ /* 0x000e6400000e0000 */
        /* <DEDUP_REMOVED lines=11> */
[----:B------:R-:W1:Y:S08]  /*89b0*/  @P2 MUFU.RCP R0, R7 ;  /* 0x0000000700002308 */ /* 0x000e700000001000 */
[----:B------:R-:W2:Y:S01]  /*89c0*/  @P2 MUFU.LG2 R7, R7 ;  /* 0x0000000700072308 */ /* 0x000ea20000000c00 */
[-C--:B0-----:R-:W-:Y:S01]  /*89d0*/  FMUL.FTZ R168, R32, R11.reuse ;  /* 0x0000000b20a87220 */ /* 0x081fe20000410000 */
[----:B------:R-:W-:Y:S01]  /*89e0*/  @!P0 STS [R4+0x28800], R11 ;  /* 0x0288000b04008388 */ /* 0x000fe20000000800 */
[-C--:B------:R-:W-:Y:S01]  /*89f0*/  FMUL.FTZ R170, R28, R11.reuse ;  /* 0x0000000b1caa7220 */ /* 0x080fe20000410000 */
[----:B------:R-:W-:Y:S01]  /*8a00*/  FMUL.FTZ R28, R29, R11 ;  /* 0x0000000b1d1c7220 */ /* 0x000fe20000410000 */
[----:B------:R-:W-:-:S02]  /*8a10*/  IMAD.U32 R29, RZ, RZ, UR10 ;  /* 0x0000000aff1d7e24 */ /* 0x000fc4000f8e00ff */
[-C--:B------:R-:W-:Y:S01]  /*8a20*/  FMUL.FTZ R171, R24, R11.reuse ;  /* 0x0000000b18ab7220 */ /* 0x080fe20000410000 */
[-C--:B------:R-:W-:Y:S01]  /*8a30*/  FMUL.FTZ R169, R25, R11.reuse ;  /* 0x0000000b19a97220 */ /* 0x080fe20000410000 */
[----:B------:R-:W0:Y:S01]  /*8a40*/  @P1 MUFU.LG2 R32, R9 ;  /* 0x0000000900201308 */ /* 0x000e220000000c00 */
[----:B-1----:R1:W-:Y:S01]  /*8a50*/  @!P0 STS [R4+0x28820], R0 ;  /* 0x0288200004008388 */ /* 0x0023e20000000800 */
[----:B------:R-:W-:Y:S01]  /*8a60*/  @P1 FMUL.FTZ R29, R29, 0.69314718246459960938 ;  /* 0x3f3172181d1d1820 */ /* 0x000fe20000410000 */
[-C--:B----4-:R-:W-:Y:S01]  /*8a70*/  FMUL.FTZ R166, R33, R11.reuse ;  /* 0x0000000b21a67220 */ /* 0x090fe20000410000 */
        /* <DEDUP_REMOVED lines=129> */
.L_x_7665:
        /* <DEDUP_REMOVED lines=41> */
[--C-:B------:R-:W-:Y:S01]  /*9520*/  IMAD.X R37, RZ, RZ, R5.reuse, P1 ;  /* 0x000000ffff257224 */ /* 0x100fe200008e0605 */
[----:B------:R-:W-:Y:S01]  /*9530*/  IADD3 R183, P6, R4, 0x2020, RZ ;  /* 0x0000202004b77810 */ /* 0x000fe20007fde0ff */
[----:B------:R-:W-:Y:S01]  /*9540*/  IMAD.X R41, RZ, RZ, R5, P0 ;  /* 0x000000ffff297224 */ /* 0x000fe200000e0605 */
[----:B------:R-:W-:Y:S01]  /*9550*/  SHF.R.U64 R36, R36, 0x3, RZ ;  /* 0x0000000324247819 */ /* 0x000fe200000012ff */
[----:B------:R-:W-:Y:S01]  /*9560*/  UIMAD.WIDE UR8, UR42, 0x4, UR8 ;  /* 0x000000042a0878a5 */ /* 0x000fe2000f8e0208 */
[----:B------:R-:W-:-:S02]  /*9570*/  IADD3 R6, P0, R4, 0x4020, RZ ;  /* 0x0000402004067810 */ /* 0x000fc40007f1e0ff */
[C---:B------:R-:W-:Y:S02]  /*9580*/  LOP3.LUT R29, R4.reuse, 0x380, RZ, 0xc0, !PT ;  /* 0x00000380041d7812 */ /* 0x040fe400078ec0ff */
[----:B------:R-:W-:Y:S01]  /*9590*/  IADD3.X R53, RZ, R5, RZ, P6, !PT ;  /* 0x00000005ff357210 */ /* 0x000fe200037fe4ff */
[--C-:B------:R-:W-:Y:S01]  /*95a0*/  IMAD.X R107, RZ, RZ, R5.reuse, P0 ;  /* 0x000000ffff6b7224 */ /* 0x100fe200000e0605 */
[C---:B------:R-:W-:Y:S02]  /*95b0*/  IADD3 R179, P4, R4.reuse, 0x60, RZ ;  /* 0x0000006004b37810 */ /* 0x040fe40007f9e0ff */
        /* <DEDUP_REMOVED lines=32> */
[----:B------:R-:W-:Y:S02]  /*97c0*/  SHF.R.U64 R40, R40, 0x3, RZ ;  /* 0x0000000328287819 */ /* 0x000fe400000012ff */
[----:B------:R-:W-:Y:S02]  /*97d0*/  SHF.R.U64 R44, R44, 0x3, RZ ;  /* 0x000000032c2c7819 */ /* 0x000fe400000012ff */
[----:B------:R-:W-:Y:S02]  /*97e0*/  LOP3.LUT R52, R183, 0x380, RZ, 0xc0, !PT ;  /* 0x00000380b7347812 */ /* 0x000fe400078ec0ff */
[----:B------:R-:W-:Y:S02]  /*97f0*/  MOV R175, R4 ;  /* 0x0000000400af7202 */ /* 0x000fe40000000f00 */
[----:B------:R-:W-:Y:S02]  /*9800*/  LOP3.LUT R94, R205, 0x380, RZ, 0xc0, !PT ;  /* 0x00000380cd5e7812 */ /* 0x000fe400078ec0ff */
[----:B------:R-:W-:-:S02]  /*9810*/  LOP3.LUT R118, R118, R7, RZ, 0x3c, !PT ;  /* 0x0000000776767212 */ /* 0x000fc400078e3cff */
[----:B------:R-:W-:Y:S02]  /*9820*/  F2FP.BF16.F32.PACK_AB R5, R27, R26 ;  /* 0x0000001a1b05723e */ /* 0x000fe400000010ff */
[----:B------:R-:W-:Y:S02]  /*9830*/  LOP3.LUT R98, R207, 0x380, RZ, 0xc0, !PT ;  /* 0x00000380cf627812 */ /* 0x000fe400078ec0ff */
[----:B------:R-:W-:Y:S02]  /*9840*/  F2FP.BF16.F32.PACK_AB R4, R169, R171 ;  /* 0x000000aba904723e */ /* 0x000fe400000010ff */
[----:B------:R-:W-:Y:S02]  /*9850*/  LOP3.LUT R27, R0, 0x380, RZ, 0xc0, !PT ;  /* 0x00000380001b7812 */ /* 0x000fe400078ec0ff */
[----:B------:R-:W-:Y:S02]  /*9860*/  F2FP.BF16.F32.PACK_AB R6, R28, R170 ;  /* 0x000000aa1c06723e */ /* 0x000fe400000010ff */
[----:B------:R-:W-:-:S02]  /*9870*/  F2FP.BF16.F32.PACK_AB R7, R31, R30 ;  /* 0x0000001e1f07723e */ /* 0x000fc400000010ff */
[----:B------:R-:W-:Y:S02]  /*9880*/  SHF.R.U64 R48, R48, 0x3, RZ ;  /* 0x0000000330307819 */ /* 0x000fe400000012ff */
[----:B------:R-:W-:Y:S01]  /*9890*/  LOP3.LUT R102, R209, 0x380, RZ, 0xc0, !PT ;  /* 0x00000380d1667812 */ /* 0x000fe200078ec0ff */
[----:B------:R0:W-:Y:S01]  /*98a0*/  STSM.16.M88.4 [R175], R4 ;  /* 0x00000004af007844 */ /* 0x0001e20000000200 */
[----:B------:R-:W-:Y:S02]  /*98b0*/  LOP3.LUT R40, R40, R177, RZ, 0x3c, !PT ;  /* 0x000000b128287212 */ /* 0x000fe400078e3cff */
[----:B------:R-:W-:Y:S02]  /*98c0*/  LOP3.LUT R44, R44, R179, RZ, 0x3c, !PT ;  /* 0x000000b32c2c7212 */ /* 0x000fe400078e3cff */
[----:B------:R-:W-:Y:S02]  /*98d0*/  SHF.R.U64 R52, R52, 0x3, RZ ;  /* 0x0000000334347819 */ /* 0x000fe400000012ff */
[----:B------:R-:W-:-:S02]  /*98e0*/  SHF.R.U64 R94, R94, 0x3, RZ ;  /* 0x000000035e5e7819 */ /* 0x000fc400000012ff */
[----:B------:R-:W-:Y:S02]  /*98f0*/  LOP3.LUT R177, R110, 0x380, RZ, 0xc0, !PT ;  /* 0x000003806eb17812 */ /* 0x000fe400078ec0ff */
[----:B------:R-:W-:Y:S02]  /*9900*/  LOP3.LUT R179, R114, 0x380, RZ, 0xc0, !PT ;  /* 0x0000038072b37812 */ /* 0x000fe400078ec0ff */
[----:B------:R-:W-:Y:S02]  /*9910*/  SHF.R.U64 R98, R98, 0x3, RZ ;  /* 0x0000000362627819 */ /* 0x000fe400000012ff */
[----:B------:R-:W-:Y:S02]  /*9920*/  SHF.R.U64 R27, R27, 0x3, RZ ;  /* 0x000000031b1b7819 */ /* 0x000fe400000012ff */
[----:B------:R-:W-:Y:S02]  /*9930*/  LOP3.LUT R48, R48, R181, RZ, 0x3c, !PT ;  /* 0x000000b530307212 */ /* 0x000fe400078e3cff */
[----:B------:R-:W-:-:S02]  /*9940*/  SHF.R.U64 R102, R102, 0x3, RZ ;  /* 0x0000000366667819 */ /* 0x000fc400000012ff */
[----:B------:R-:W-:Y:S02]  /*9950*/  LOP3.LUT R52, R52, R183, RZ, 0x3c, !PT ;  /* 0x000000b734347212 */ /* 0x000fe400078e3cff */
[----:B------:R-:W-:Y:S02]  /*9960*/  MOV R37, R36 ;  /* 0x0000002400257202 */ /* 0x000fe40000000f00 */
[----:B0-----:R-:W-:Y:S02]  /*9970*/  F2FP.BF16.F32.PACK_AB R4, R166, R168 ;  /* 0x000000a8a604723e */ /* 0x001fe400000010ff */
[----:B------:R-:W-:Y:S02]  /*9980*/  F2FP.BF16.F32.PACK_AB R5, R35, R34 ;  /* 0x000000222305723e */ /* 0x000fe400000010ff */
[----:B------:R-:W-:Y:S02]  /*9990*/  F2FP.BF16.F32.PACK_AB R6, R164, R167 ;  /* 0x000000a7a406723e */ /* 0x000fe400000010ff */
[----:B------:R-:W-:-:S02]  /*99a0*/  F2FP.BF16.F32.PACK_AB R7, R39, R38 ;  /* 0x000000262707723e */ /* 0x000fc400000010ff */
[----:B------:R-:W-:Y:S02]  /*99b0*/  LOP3.LUT R94, R94, R205, RZ, 0x3c, !PT ;  /* 0x000000cd5e5e7212 */ /* 0x000fe400078e3cff */
[----:B------:R-:W-:Y:S01]  /*99c0*/  SHF.R.U64 R177, R177, 0x3, RZ ;  /* 0x00000003b1b17819 */ /* 0x000fe200000012ff */
[----:B------:R0:W-:Y:S01]  /*99d0*/  STSM.16.M88.4 [R37], R4 ;  /* 0x0000000425007844 */ /* 0x0001e20000000200 */
[----:B------:R-:W-:Y:S02]  /*99e0*/  SHF.R.U64 R179, R179, 0x3, RZ ;  /* 0x00000003b3b37819 */ /* 0x000fe400000012ff */
[----:B------:R-:W-:Y:S02]  /*99f0*/  LOP3.LUT R169, R174, 0x380, RZ, 0xc0, !PT ;  /* 0x00000380aea97812 */ /* 0x000fe400078ec0ff */
[----:B------:R-:W-:Y:S02]  /*9a00*/  MOV R40, R40 ;  /* 0x0000002800287202 */ /* 0x000fe40000000f00 */
[----:B------:R-:W-:-:S02]  /*9a10*/  LOP3.LUT R98, R98, R207, RZ, 0x3c, !PT ;  /* 0x000000cf62627212 */ /* 0x000fc400078e3cff */
[----:B------:R-:W-:Y:S01]  /*9a20*/  LOP3.LUT R171, R32, 0x380, RZ, 0xc0, !PT ;  /* 0x0000038020ab7812 */ /* 0x000fe200078ec0ff */
[----:B------:R-:W-:Y:S01]  /*9a30*/  STSM.16.M88.4 [R40], R8 ;  /* 0x0000000828007844 */ /* 0x000fe20000000200 */
[----:B------:R-:W-:Y:S02]  /*9a40*/  LOP3.LUT R122, R27, R0, RZ, 0x3c, !PT ;  /* 0x000000001b7a7212 */ /* 0x000fe400078e3cff */
[----:B------:R-:W-:Y:S02]  /*9a50*/  MOV R44, R44 ;  /* 0x0000002c002c7202 */ /* 0x000fe40000000f00 */
[----:B------:R-:W-:Y:S01]  /*9a60*/  LOP3.LUT R102, R102, R209, RZ, 0x3c, !PT ;  /* 0x000000d166667212 */ /* 0x000fe200078e3cff */
[----:B0-----:R-:W-:Y:S01]  /*9a70*/  IMAD.U32 R5, RZ, RZ, UR9 ;  /* 0x00000009ff057e24 */ /* 0x001fe2000f8e00ff */
[----:B------:R-:W-:Y:S01]  /*9a80*/  MOV R48, R48 ;  /* 0x0000003000307202 */ /* 0x000fe20000000f00 */
[----:B------:R0:W-:Y:S01]  /*9a90*/  STSM.16.M88.4 [R44], R12 ;  /* 0x0000000c2c007844 */ /* 0x0001e20000000200 */
[----:B------:R-:W-:-:S02]  /*9aa0*/  F2FP.BF16.F32.PACK_AB R26, R61, R60 ;  /* 0x0000003c3d1a723e */ /* 0x000fc400000010ff */
[----:B------:R-:W-:Y:S02]  /*9ab0*/  F2FP.BF16.F32.PACK_AB R27, R63, R62 ;  /* 0x0000003e3f1b723e */ /* 0x000fe400000010ff */
[----:B------:R-:W-:Y:S02]  /*9ac0*/  MOV R52, R52 ;  /* 0x0000003400347202 */ /* 0x000fe40000000f00 */
[----:B------:R-:W-:Y:S01]  /*9ad0*/  F2FP.BF16.F32.PACK_AB R80, R81, R80 ;  /* 0x000000505150723e */ /* 0x000fe200000010ff */
[----:B------:R-:W-:Y:S01]  /*9ae0*/  STSM.16.M88.4 [R48], R24 ;  /* 0x0000001830007844 */ /* 0x000fe20000000200 */
[----:B------:R-:W-:Y:S02]  /*9af0*/  LOP3.LUT R110, R177, R110, RZ, 0x3c, !PT ;  /* 0x0000006eb16e7212 */ /* 0x000fe400078e3cff */
[----:B------:R-:W-:Y:S01]  /*9b00*/  LOP3.LUT R114, R179, R114, RZ, 0x3c, !PT ;  /* 0x00000072b3727212 */ /* 0x000fe200078e3cff */
[----:B------:R-:W-:Y:S01]  /*9b10*/  STSM.16.M88.4 [R52], R64 ;  /* 0x0000004034007844 */ /* 0x000fe20000000200 */
[----:B------:R-:W-:-:S02]  /*9b20*/  SHF.R.U64 R169, R169, 0x3, RZ ;  /* 0x00000003a9a97819 */ /* 0x000fc400000012ff */
[----:B------:R-:W-:Y:S02]  /*9b30*/  MOV R94, R94 ;  /* 0x0000005e005e7202 */ /* 0x000fe40000000f00 */
[----:B------:R-:W-:Y:S02]  /*9b40*/  F2FP.BF16.F32.PACK_AB R74, R77, R76 ;  /* 0x0000004c4d4a723e */ /* 0x000fe400000010ff */
[----:B------:R-:W-:Y:S02]  /*9b50*/  F2FP.BF16.F32.PACK_AB R75, R79, R78 ;  /* 0x0000004e4f4b723e */ /* 0x000fe400000010ff */
[----:B------:R-:W-:Y:S02]  /*9b60*/  F2FP.BF16.F32.PACK_AB R81, R83, R82 ;  /* 0x000000525351723e */ /* 0x000fe400000010ff */
[----:B------:R-:W-:Y:S01]  /*9b70*/  F2FP.BF16.F32.PACK_AB R88, R89, R88 ;  /* 0x000000585958723e */ /* 0x000fe200000010ff */
[----:B------:R-:W-:Y:S01]  /*9b80*/  STSM.16.M88.4 [R94], R72 ;  /* 0x000000485e007844 */ /* 0x000fe20000000200 */
[----:B------:R-:W-:-:S02]  /*9b90*/  SHF.R.U64 R171, R171, 0x3, RZ ;  /* 0x00000003abab7819 */ /* 0x000fc400000012ff */
        /* <DEDUP_REMOVED lines=15> */
[----:B------:R-:W-:Y:S01]  /*9c90*/  LOP3.LUT R28, R169, R174, RZ, 0x3c, !PT ;  /* 0x000000aea91c7212 */ /* 0x000fe200078e3cff */
[----:B------:R-:W-:Y:S01]  /*9ca0*/  STSM.16.M88.4 [R31], R96 ;  /* 0x000000601f007844 */ /* 0x000fe20000000200 */
[----:B------:R-:W-:Y:S02]  /*9cb0*/  MOV R110, R110 ;  /* 0x0000006e006e7202 */ /* 0x000fe40000000f00 */
[----:B------:R-:W-:Y:S02]  /*9cc0*/  MOV R30, R114 ;  /* 0x00000072001e7202 */ /* 0x000fe40000000f00 */
[----:B------:R-:W-:Y:S02]  /*9cd0*/  F2FP.BF16.F32.PACK_AB R105, R152, R58 ;  /* 0x0000003a9869723e */ /* 0x000fe400000010ff */
[----:B------:R-:W-:-:S02]  /*9ce0*/  F2FP.BF16.F32.PACK_AB R106, R109, R108 ;  /* 0x0000006c6d6a723e */ /* 0x000fc400000010ff */
[----:B------:R-:W-:Y:S02]  /*9cf0*/  F2FP.BF16.F32.PACK_AB R107, R154, R153 ;  /* 0x000000999a6b723e */ /* 0x000fe400000010ff */
[----:B------:R-:W-:Y:S02]  /*9d00*/  F2FP.BF16.F32.PACK_AB R112, R113, R112 ;  /* 0x000000707170723e */ /* 0x000fe400000010ff */
[----:B------:R-:W-:Y:S01]  /*9d10*/  LOP3.LUT R32, R171, R32, RZ, 0x3c, !PT ;  /* 0x00000020ab207212 */ /* 0x000fe200078e3cff */
        /* <DEDUP_REMOVED lines=19> */
[----:B------:R1:W-:Y:S01]  /*9e50*/  STSM.16.M88.4 [R0], R128 ;  /* 0x0000008000007844 */ /* 0x0003e20000000200 */
[----:B------:R-:W-:Y:S02]  /*9e60*/  MOV R28, R28 ;  /* 0x0000001c001c7202 */ /* 0x000fe40000000f00 */
[----:B------:R-:W-:Y:S02]  /*9e70*/  F2FP.BF16.F32.PACK_AB R138, R141, R140 ;  /* 0x0000008c8d8a723e */ /* 0x000fe400000010ff */
[----:B------:R-:W-:Y:S02]  /*9e80*/  F2FP.BF16.F32.PACK_AB R139, R143, R142 ;  /* 0x0000008e8f8b723e */ /* 0x000fe400000010ff */
[----:B------:R-:W-:Y:S02]  /*9e90*/  F2FP.BF16.F32.PACK_AB R145, R147, R146 ;  /* 0x000000929391723e */ /* 0x000fe400000010ff */
[----:B------:R-:W-:Y:S01]  /*9ea0*/  MOV R32, R32 ;  /* 0x0000002000207202 */ /* 0x000fe20000000f00 */
[----:B------:R2:W-:Y:S01]  /*9eb0*/  STSM.16.M88.4 [R28], R136 ;  /* 0x000000881c007844 */ /* 0x0005e20000000200 */
[----:B------:R-:W-:-:S02]  /*9ec0*/  F2FP.BF16.F32.PACK_AB R146, R149, R148 ;  /* 0x000000949592723e */ /* 0x000fc400000010ff */
[----:B------:R-:W-:Y:S02]  /*9ed0*/  F2FP.BF16.F32.PACK_AB R147, R151, R150 ;  /* 0x000000969793723e */ /* 0x000fe400000010ff */
        /* <DEDUP_REMOVED lines=8> */
[----:B------:R-:W-:-:S04]  /*9f60*/  @UP1 ULEA UR8, UP2, UR42, UR8, 0x2 ;  /* 0x000000082a081291 */ /* 0x000fc8000f84103f */
[----:B------:R-:W-:Y:S01]  /*9f70*/  @UP1 ULEA.HI.X UR9, UR42, UR9, UR43, 0x2, UP2 ;  /* 0x000000092a091291 */ /* 0x000fe200090f142b */
[----:B------:R-:W-:Y:S01]  /*9f80*/  ULDC UR4, c[0x0][0xa88] ;  /* 0x0002a20000047ab9 */ /* 0x000fe20000000800 */
[----:B0-----:R-:W-:Y:S02]  /*9f90*/  IMAD.U32 R14, RZ, RZ, UR8 ;  /* 0x00000008ff0e7e24 */ /* 0x001fe4000f8e00ff */
[----:B-1----:R-:W-:Y:S01]  /*9fa0*/  IMAD.U32 R0, RZ, RZ, UR4 ;  /* 0x00000004ff007e24 */ /* 0x002fe2000f8e00ff */
[----:B------:R-:W4:Y:S01]  /*9fb0*/  @P0 LDG.E R6, desc[UR50][R4.64] ;  /* 0x0000003204060981 */ /* 0x000f22000c1e1900 */
[----:B------:R-:W-:Y:S02]  /*9fc0*/  IMAD.U32 R15, RZ, RZ, UR9 ;  /* 0x00000009ff0f7e24 */ /* 0x000fe4000f8e00ff */
        /* <DEDUP_REMOVED lines=13> */
[----:B--2---:R-:W-:Y:S02]  /*a0a0*/  LOP3.LUT R28, R29, 0x380, RZ, 0xc0, !PT ;  /* 0x000003801d1c7812 */ /* 0x004fe400078ec0ff */
[----:B---3--:R-:W-:-:S02]  /*a0b0*/  LOP3.LUT R32, R33, 0x380, RZ, 0xc0, !PT ;  /* 0x0000038021207812 */ /* 0x008fc400078ec0ff */
        /* <DEDUP_REMOVED lines=14> */
[----:B----4-:R-:W-:Y:S01]  /*a1a0*/  @P0 R2UR UR4, R6 ;  /* 0x00000000060402ca */ /* 0x010fe200000e0000 */
[----:B0-----:R-:W-:-:S14]  /*a1b0*/  @P6 BRA `(.L_x_7714) ;  /* 0x0000000000106947 */ /* 0x001fdc0003800000 */
[----:B------:R-:W-:Y:S05]  /*a1c0*/  @!P0 BRA `(.L_x_7714) ;  /* 0x00000000000c8947 */ /* 0x000fea0003800000 */
[----:B------:R-:W2:Y:S04]  /*a1d0*/  LDG.E R7, desc[UR50][R4.64] ;  /* 0x0000003204077981 */ /* 0x000ea8000c1e1900 */
[----:B-----5:R-:W2:Y:S02]  /*a1e0*/  LDG.E R0, desc[UR50][R4.64+0x4] ;  /* 0x0000043204007981 */ /* 0x020ea4000c1e1900 */
[----:B--2---:R-:W-:-:S07]  /*a1f0*/  IMAD.IADD R0, R0, 0x1, -R7 ;  /* 0x0000000100007824 */ /* 0x004fce00078e0a07 */
.L_x_7714:
        /* <DEDUP_REMOVED lines=10> */
[----:B------:R-:W-:Y:S01]  /*a2a0*/  IMAD.X R37, RZ, RZ, R173, P5 ;  /* 0x000000ffff257224 */ /* 0x000fe200028e06ad */
        /* <DEDUP_REMOVED lines=8> */
[----:B------:R-:W-:-:S02]  /*a330*/  SHF.R.U64 R48, R48, 0x3, RZ ;  /* 0x0000000330307819 */ /* 0x000fc400000012ff */
[----:B------:R-:W-:Y:S01]  /*a340*/  LOP3.LUT R44, R44, R45, RZ, 0x3c, !PT ;  /* 0x0000002d2c2c7212 */ /* 0x000fe200078e3cff */
[--C-:B------:R-:W-:Y:S01]  /*a350*/  IMAD.X R45, RZ, RZ, R173.reuse, P6 ;  /* 0x000000ffff2d7224 */ /* 0x100fe200030e06ad */
[----:B------:R-:W-:Y:S01]  /*a360*/  LOP3.LUT R40, R40, R41, RZ, 0x3c, !PT ;  /* 0x0000002928287212 */ /* 0x000fe200078e3cff */
[--C-:B------:R-:W-:Y:S01]  /*a370*/  IMAD.X R41, RZ, RZ, R173.reuse, P0 ;  /* 0x000000ffff297224 */ /* 0x100fe200000e06ad */
[----:B0-----:R-:W-:Y:S02]  /*a380*/  ISETP.NE.AND P6, PT, R4, RZ, PT ;  /* 0x000000ff0400720c */ /* 0x001fe40003fc5270 */
[----:B------:R-:W-:Y:S01]  /*a390*/  LOP3.LUT R48, R48, R49, RZ, 0x3c, !PT ;  /* 0x0000003130307212 */ /* 0x000fe200078e3cff */
[----:B------:R-:W-:Y:S01]  /*a3a0*/  IMAD.X R49, RZ, RZ, R173, P1 ;  /* 0x000000ffff317224 */ /* 0x000fe200008e06ad */
[----:B------:R-:W-:Y:S02]  /*a3b0*/  IADD3.X R33, RZ, R173, RZ, P4, !PT ;  /* 0x000000adff217210 */ /* 0x000fe400027fe4ff */
        /* <DEDUP_REMOVED lines=35> */
[----:B------:R-:W-:Y:S01]  /*a5f0*/  IADD3 R10, R185, UR45, RZ ;  /* 0x0000002db90a7c10 */ /* 0x000fe2000fffe0ff */
[----:B------:R-:W-:Y:S01]  /*a600*/  ULDC.64 UR12, c[0x0][0xb90] ;  /* 0x0002e400000c7ab9 */ /* 0x000fe20000000a00 */
[----:B------:R-:W-:Y:S01]  /*a610*/  UMOV UR8, UR4 ;  /* 0x0000000400087c82 */ /* 0x000fe20008000000 */
[----:B------:R-:W-:Y:S01]  /*a620*/  UIMAD UR10, UR15, UR12, URZ ;  /* 0x0000000c0f0a72a4 */ /* 0x000fe2000f8e023f */
[----:B------:R-:W-:Y:S01]  /*a630*/  IMAD.MOV R21, RZ, RZ, -R18 ;  /* 0x000000ffff157224 */ /* 0x000fe200078e0a12 */
[----:B------:R-:W-:Y:S01]  /*a640*/  UMOV UR9, UR14 ;  /* 0x0000000e00097c82 */ /* 0x000fe20008000000 */
[----:B------:R-:W-:Y:S01]  /*a650*/  IMAD.MOV.U32 R4, RZ, RZ, R10 ;  /* 0x000000ffff047224 */ /* 0x000fe200078e000a */
        /* <DEDUP_REMOVED lines=39> */
.L_x_7715:
        /* <DEDUP_REMOVED lines=21> */
[----:B------:R-:W-:Y:S01]  /*aa20*/  IMAD.SHL.U32 R20, R20, 0x4, RZ ;  /* 0x0000000414147824 */ /* 0x000fe200078e00ff */
[----:B------:R-:W-:Y:S01]  /*aa30*/  UIMAD UR10, UR14, UR12, URZ ;  /* 0x0000000c0e0a72a4 */ /* 0x000fe2000f8e023f */
[----:B------:R-:W5:Y:S04]  /*aa40*/  LD.E.128 R44, desc[UR50][R44.64] ;  /* 0x000000322c2c7980 */ /* 0x000f68000c101d00 */
[----:B------:R-:W5:Y:S01]  /*aa50*/  LD.E.128 R48, desc[UR50][R48.64] ;  /* 0x0000003230307980 */ /* 0x000f62000c101d00 */
[----:B------:R-:W2:Y:S01]  /*aa60*/  @P2 LDC R79, c[0x0][0xbf0] ;  /* 0x0002fc00ff4f2b82 */ /* 0x000ea20000000800 */
[----:B------:R-:W-:Y:S01]  /*aa70*/  ISETP.GE.AND P0, PT, R188, UR16, PT ;  /* 0x00000010bc007c0c */ /* 0x000fe2000bf06270 */
[----:B------:R-:W-:Y:S01]  /*aa80*/  UIMAD.WIDE.U32 UR8, UR4, UR12, URZ ;  /* 0x0000000c040872a5 */ /* 0x000fe2000f8e003f */
[----:B------:R-:W-:Y:S01]  /*aa90*/  LOP3.LUT R20, R20, 0x4, R3, 0xe2, !PT ;  /* 0x0000000414147812 */ /* 0x000fe200078ee203 */
[----:B------:R-:W-:Y:S01]  /*aaa0*/  UIMAD UR10, UR4, UR13, UR10 ;  /* 0x0000000d040a72a4 */ /* 0x000fe2000f8e020a */
[----:B------:R-:W-:Y:S01]  /*aab0*/  SEL R21, RZ, 0xffffffff, P0 ;  /* 0xffffffffff157807 */ /* 0x000fe20000000000 */
[----:B------:R-:W-:Y:S01]  /*aac0*/  IMAD R3, R191, 0x20, R192 ;  /* 0x00000020bf037824 */ /* 0x000fe200078e02c0 */
[----:B------:R-:W-:Y:S01]  /*aad0*/  ULDC.64 UR12, c[0x0][0xae8] ;  /* 0x0002ba00000c7ab9 */ /* 0x000fe20000000a00 */
[----:B------:R-:W-:Y:S01]  /*aae0*/  ISETP.GE.AND P0, PT, R187, UR16, PT ;  /* 0x00000010bb007c0c */ /* 0x000fe2000bf06270 */
[----:B------:R-:W-:Y:S01]  /*aaf0*/  UIADD3 UR9, UR9, UR10, URZ ;  /* 0x0000000a09097290 */ /* 0x000fe2000fffe03f */
[----:B------:R-:W-:Y:S01]  /*ab00*/  SHF.L.U32 R21, R21, 0x3, RZ ;  /* 0x0000000315157819 */ /* 0x000fe200000006ff */
[----:B------:R-:W-:Y:S01]  /*ab10*/  UIMAD UR4, UR15, UR12, URZ ;  /* 0x0000000c0f0472a4 */ /* 0x000fe2000f8e023f */
[----:B------:R-:W-:Y:S01]  /*ab20*/  VIADD R82, R3, UR45 ;  /* 0x0000002d03527c36 */ /* 0x000fe20008000000 */
        /* <DEDUP_REMOVED lines=33> */
[----:B------:R-:W-:Y:S01]  /*ad40*/  IMAD R79, R3, UR9, R80 ;  /* 0x00000009034f7c24 */ /* 0x000fe2000f8e0250 */
        /* <DEDUP_REMOVED lines=24> */
[----:B------:R-:W-:-:S02]  /*aed0*/  LOP3.LUT R3, R76, R3, RZ, 0xfc, !PT ;  /* 0x000000034c037212 */ /* 0x000fc400078efcff */
[----:B------:R-:W-:Y:S02]  /*aee0*/  IADD3 R21, R21, R79, RZ ;  /* 0x0000004f15157210 */ /* 0x000fe40007ffe0ff */
[C---:B------:R-:W-:Y:S01]  /*aef0*/  LEA R84, P1, R20.reuse, UR8, 0x1 ;  /* 0x0000000814547c11 */ /* 0x040fe2000f8208ff */
[----:B-1----:R-:W-:Y:S01]  /*af00*/  SYNCS.ARRIVE.TRANS64.RED.A1T0 RZ, [UR4], RZ ;  /* 0x000000ffffff79a7 */ /* 0x002fe20008100404 */
        /* <DEDUP_REMOVED lines=36> */
.L_x_7717:
[----:B------:R-:W-:Y:S05]  /*b150*/  BSYNC B1 ;  /* 0x0000000000017941 */ /* 0x000fea0003800000 */
.L_x_7716:
        /* <DEDUP_REMOVED lines=38> */
.L_x_7713:
        /* <DEDUP_REMOVED lines=33> */
.L_x_7719:
[----:B------:R-:W-:Y:S01]  /*b5d0*/  USEL UR42, UR42, URZ, !UP0 ;  /* 0x0000003f2a2a7287 */ /* 0x000fe2000c000000 */
[----:B------:R-:W-:Y:S01]  /*b5e0*/  BSSY B1, `(.L_x_7720) ;  /* 0x000002c000017945 */ /* 0x000fe20003800000 */
[----:B------:R-:W-:-:S03]  /*b5f0*/  USEL UR43, UR43, URZ, !UP0 ;  /* 0x0000003f2b2b7287 */ /* 0x000fc6000c000000 */
[----:B------:R-:W-:Y:S09]  /*b600*/  @P0 BRA `(.L_x_7721) ;  /* 0x0000000000a40947 */ /* 0x000ff20003800000 */
        /* <DEDUP_REMOVED lines=24> */
[----:B-1----:R-:W-:Y:S02]  /*b790*/  @P0 SHF.R.U32.HI R4, RZ, R8, R3 ;  /* 0x00000008ff040219 */ /* 0x002fe40000011603 */
[----:B------:R-:W-:-:S03]  /*b7a0*/  MOV R8, UR10 ;  /* 0x0000000a00087c02 */ /* 0x000fc60008000f00 */
        /* <DEDUP_REMOVED lines=15> */
.L_x_7721:
[----:B------:R-:W-:Y:S05]  /*b8a0*/  BSYNC B1 ;  /* 0x0000000000017941 */ /* 0x000fea0003800000 */
.L_x_7720:
        /* <DEDUP_REMOVED lines=40> */
[----:B------:R-:W-:Y:S01]  /*bb30*/  ULDC.64 UR8, c[0x0][0xae0] ;  /* 0x0002b80000087ab9 */ /* 0x000fe20000000a00 */
[----:B------:R-:W-:Y:S01]  /*bb40*/  IMAD.U32 R5, RZ, RZ, UR43 ;  /* 0x0000002bff057e24 */ /* 0x000fe2000f8e00ff */
[----:B------:R-:W-:Y:S01]  /*bb50*/  SEL R0, RZ, 0x80, P2 ;  /* 0x00000080ff007807 */ /* 0x000fe20001000000 */
[----:B------:R-:W-:Y:S01]  /*bb60*/  IMAD.U32 R4, RZ, RZ, UR42 ;  /* 0x0000002aff047e24 */ /* 0x000fe2000f8e00ff */
[----:B------:R-:W-:Y:S01]  /*bb70*/  MOV R5, UR4 ;  /* 0x0000000400057c02 */ /* 0x000fe20008000f00 */
[----:B------:R-:W-:Y:S01]  /*bb80*/  BSSY B1, `(.L_x_7722) ;  /* 0x0000041000017945 */ /* 0x000fe20003800000 */
[----:B-1----:R-:W-:-:S02]  /*bb90*/  @P0 SHF.R.U32.HI R3, RZ, R7, R6 ;  /* 0x00000007ff030219 */ /* 0x002fc40000011606 */
[----:B------:R-:W-:Y:S02]  /*bba0*/  ISETP.GE.AND P0, PT, R187, UR13, PT ;  /* 0x0000000dbb007c0c */ /* 0x000fe4000bf06270 */
        /* <DEDUP_REMOVED lines=62> */
.L_x_7723:
[----:B------:R-:W-:Y:S05]  /*bf90*/  BSYNC B1 ;  /* 0x0000000000017941 */ /* 0x000fea0003800000 */
.L_x_7722:
        /* <DEDUP_REMOVED lines=36> */
.L_x_7718:
[----:B------:R-:W-:Y:S05]  /*c1e0*/  BSYNC B0 ;  /* 0x0000000000007941 */ /* 0x000fea0003800000 */
.L_x_7712:
[----:B------:R-:W-:Y:S02]  /*c1f0*/  ULDC UR4, c[0x0][0xc3c] ;  /* 0x00030f0000047ab9 */ /* 0x000fe40000000800 */
[----:B------:R-:W-:-:S06]  /*c200*/  UISETP.GE.AND UP0, UPT, UR7, UR4, UPT ;  /* 0x000000040700728c */ /* 0x000fcc000bf06270 */
[----:B------:R-:W-:-:S13]  /*c210*/  PLOP3.LUT P0, PT, PT, PT, UP0, 0x80, 0x0 ;  /* 0x000000000000781c */ /* 0x000fda0003f0f008 */
[----:B------:R-:W-:Y:S05]  /*c220*/  @!P0 BRA `(.L_x_7724) ;  /* 0xffffff4c00508947 */ /* 0x000fea000383ffff */
[----:B------:R-:W-:Y:S05]  /*c230*/  EXIT ;  /* 0x000000000000794d */ /* 0x000fea0003800000 */
.L_x_7659:
        /* <DEDUP_REMOVED lines=16> */
.L_x_7725:
        /* <DEDUP_REMOVED lines=39> */
.L_x_7731:
        /* <DEDUP_REMOVED lines=12> */
.L_x_7730:
[----:B------:R-:W-:Y:S05]  /*c670*/  BSYNC B0 ;  /* 0x0000000000007941 */ /* 0x000fea0003800000 */
.L_x_7729:
        /* <DEDUP_REMOVED lines=20> */
.L_x_7727:
        /* <DEDUP_REMOVED lines=20> */
.L_x_7732:
[----:B---3--:R-:W-:Y:S01]  /*c900*/  IMAD R16, R16, UR5, R13 ;  /* 0x0000000510107c24 */ /* 0x008fe2000f8e020d */
[----:B------:R-:W-:Y:S01]  /*c910*/  IABS R2, R6 ;  /* 0x0000000600027213 */ /* 0x000fe20000000000 */
[----:B-12---:R-:W-:-:S03]  /*c920*/  IMAD.MOV R9, RZ, RZ, -R3 ;  /* 0x000000ffff097224 */ /* 0x006fc600078e0a03 */
[----:B0-----:R-:W-:Y:S01]  /*c930*/  IADD3 R11, -R16, UR6, RZ ;  /* 0x00000006100b7c10 */ /* 0x001fe2000fffe1ff */
[----:B------:R-:W-:Y:S02]  /*c940*/  IMAD.MOV R10, RZ, RZ, -R2 ;  /* 0x000000ffff0a7224 */ /* 0x000fe400078e0a02 */
[----:B------:R-:W-:Y:S01]  /*c950*/  IMAD R9, R9, R12, RZ ;  /* 0x0000000c09097224 */ /* 0x000fe200078e02ff */
[----:B------:R-:W-:Y:S01]  /*c960*/  IABS R8, R11 ;  /* 0x0000000b00087213 */ /* 0x000fe20000000000 */
[----:B------:R-:W-:-:S04]  /*c970*/  IMAD.MOV.U32 R2, RZ, RZ, RZ ;  /* 0x000000ffff027224 */ /* 0x000fc800078e00ff */
[----:B------:R-:W-:-:S04]  /*c980*/  IMAD.HI.U32 R2, R3, R9, R2 ;  /* 0x0000000903027227 */ /* 0x000fc800078e0002 */
[----:B------:R-:W-:Y:S01]  /*c990*/  IMAD.MOV.U32 R3, RZ, RZ, R8 ;  /* 0x000000ffff037224 */ /* 0x000fe200078e0008 */
[----:B------:R-:W-:-:S03]  /*c9a0*/  MOV R8, R10 ;  /* 0x0000000a00087202 */ /* 0x000fc60000000f00 */
        /* <DEDUP_REMOVED lines=29> */
[----:B------:R-:W-:Y:S01]  /*cb80*/  IMAD.HI.U32 R2, R3, R9, R2 ;  /* 0x0000000903027227 */ /* 0x000fe200078e0002 */
[----:B------:R-:W-:-:S05]  /*cb90*/  IADD3 R3, RZ, -R10, RZ ;  /* 0x8000000aff037210 */ /* 0x000fca0007ffe0ff */
        /* <DEDUP_REMOVED lines=17> */
.L_x_7728:
[----:B------:R-:W-:Y:S01]  /*ccb0*/  ULDC UR4, c[0x0][0xc3c] ;  /* 0x00030f0000047ab9 */ /* 0x000fe20000000800 */
[----:B------:R-:W-:Y:S01]  /*ccc0*/  IMAD.MOV.U32 R17, RZ, RZ, RZ ;  /* 0x000000ffff117224 */ /* 0x000fe200078e00ff */
[----:B------:R-:W-:Y:S01]  /*ccd0*/  MOV R19, UR4 ;  /* 0x0000000400137c02 */ /* 0x000fe20008000f00 */
[----:B------:R-:W-:Y:S02]  /*cce0*/  IMAD.U32 R16, RZ, RZ, UR6 ;  /* 0x00000006ff107e24 */ /* 0x000fe4000f8e00ff */
[----:B------:R-:W-:-:S07]  /*ccf0*/  IMAD.MOV.U32 R18, RZ, RZ, RZ ;  /* 0x000000ffff127224 */ /* 0x000fce00078e00ff */
.L_x_7733:
[----:B------:R-:W-:-:S13]  /*cd00*/  ISETP.NE.AND P0, PT, R5, RZ, PT ;  /* 0x000000ff0500720c */ /* 0x000fda0003f05270 */
[----:B------:R-:W0:Y:S01]  /*cd10*/  @!P0 S2R R3, SR_CgaCtaId ;  /* 0x0000000000038919 */ /* 0x000e220000008800 */
[----:B------:R-:W-:-:S04]  /*cd20*/  @!P0 MOV R2, 0x400 ;  /* 0x0000040000028802 */ /* 0x000fc80000000f00 */
[----:B0-----:R-:W-:-:S05]  /*cd30*/  @!P0 LEA R2, R3, R2, 0x18 ;  /* 0x0000000203028211 */ /* 0x001fca00078ec0ff */
[----:B------:R0:W-:Y:S01]  /*cd40*/  @!P0 STS.128 [R2+0x28cd0], R16 ;  /* 0x028cd01002008388 */ /* 0x0001e20000000c00 */
[----:B------:R-:W-:Y:S06]  /*cd50*/  BAR.ARV 0x5, 0x180 ;  /* 0x0146000000007b1d */ /* 0x000fec0000002000 */
.L_x_7726:
        /* <DEDUP_REMOVED lines=9> */
[C---:B------:R-:W-:Y:S01]  /*cdf0*/  LOP3.LUT R4, R0.reuse, 0x7f, RZ, 0xc0, !PT ;  /* 0x0000007f00047812 */ /* 0x040fe200078ec0ff */
[----:B------:R-:W-:Y:S01]  /*ce00*/  IMAD.SHL.U32 R5, R0, 0x10, RZ ;  /* 0x0000001000057824 */ /* 0x000fe200078e00ff */
[----:B------:R0:W-:Y:S01]  /*ce10*/  STL [R1+0x24], RZ ;  /* 0x000024ff01007387 */ /* 0x0001e20000100800 */
[C---:B------:R-:W-:Y:S01]  /*ce20*/  LOP3.LUT R3, R2.reuse, 0x1f8, RZ, 0xc0, !PT ;  /* 0x000001f802037812 */ /* 0x040fe200078ec0ff */
[----:B------:R-:W-:Y:S01]  /*ce30*/  BSSY B8, `(.L_x_7734) ;  /* 0x0000495000087945 */ /* 0x000fe20003800000 */
[----:B------:R-:W-:Y:S01]  /*ce40*/  SHF.R.U32.HI R36, RZ, 0x3, R4 ;  /* 0x00000003ff247819 */ /* 0x000fe20000011604 */
[----:B------:R-:W-:Y:S01]  /*ce50*/  IMAD.MOV.U32 R25, RZ, RZ, 0x1 ;  /* 0x00000001ff197424 */ /* 0x000fe200078e00ff */
[----:B------:R-:W-:Y:S01]  /*ce60*/  LOP3.LUT R3, R3, 0x38, R0, 0x78, !PT ;  /* 0x0000003803037812 */ /* 0x000fe200078e7800 */
[----:B------:R-:W-:Y:S01]  /*ce70*/  IMAD.MOV.U32 R24, RZ, RZ, RZ ;  /* 0x000000ffff187224 */ /* 0x000fe200078e00ff */
        /* <DEDUP_REMOVED lines=11> */
[C---:B------:R-:W-:Y:S01]  /*cf30*/  LOP3.LUT R3, R0.reuse, 0x180, RZ, 0xfc, !PT ;  /* 0x0000018000037812 */ /* 0x040fe200078efcff */
[----:B------:R-:W-:Y:S01]  /*cf40*/  IMAD.U32 R23, RZ, RZ, UR4 ;  /* 0x00000004ff177e24 */ /* 0x000fe2000f8e00ff */
[----:B------:R-:W-:-:S03]  /*cf50*/  LOP3.LUT R2, R0, 0x1c0, RZ, 0xfc, !PT ;  /* 0x000001c000027812 */ /* 0x000fc600078efcff */
[----:B------:R-:W-:-:S05]  /*cf60*/  IMAD R0, R33, 0x2, R23 ;  /* 0x0000000221007824 */ /* 0x000fca00078e0217 */
[----:B------:R0:W-:Y:S02]  /*cf70*/  STL [R1+0x2c], R0 ;  /* 0x00002c0001007387 */ /* 0x0001e40000100800 */
.L_x_7795:
[----:B-1----:R-:W1:Y:S02]  /*cf80*/  LDC.64 R30, c[0x0][0xc88] ;  /* 0x00032200ff1e7b82 */ /* 0x002e640000000a00 */
[----:B-1----:R-:W-:-:S06]  /*cf90*/  IMAD.WIDE R30, R19, 0x4, R30 ;  /* 0x00000004131e7825 */ /* 0x002fcc00078e021e */
[----:B------:R1:W0:Y:S01]  /*cfa0*/  LDG.E R30, desc[UR50][R30.64] ;  /* 0x000000321e1e7981 */ /* 0x000222000c1e1900 */
[----:B------:R-:W-:Y:S05]  /*cfb0*/  YIELD ;  /* 0x0000000000007946 */ /* 0x000fea0003800000 */
[----:B------:R-:W-:Y:S01]  /*cfc0*/  ULDC.64 UR4, c[0x0][0xa28] ;  /* 0x00028a0000047ab9 */ /* 0x000fe20000000a00 */
[----:B------:R-:W-:Y:S01]  /*cfd0*/  ULDC.64 UR6, c[0x0][0xa18] ;  /* 0x0002860000067ab9 */ /* 0x000fe20000000a00 */
[----:B------:R-:W-:Y:S01]  /*cfe0*/  ISETP.NE.U32.AND P0, PT, RZ, UR4, PT ;  /* 0x00000004ff007c0c */ /* 0x000fe2000bf05070 */
[----:B-1----:R-:W-:-:S03]  /*cff0*/  IMAD.MOV.U32 R31, RZ, RZ, RZ ;  /* 0x000000ffff1f7224 */ /* 0x002fc600078e00ff */
[----:B------:R-:W-:Y:S02]  /*d000*/  ISETP.NE.AND.EX P0, PT, RZ, UR5, PT, P0 ;  /* 0x00000005ff007c0c */ /* 0x000fe4000bf05300 */
[----:B------:R-:W-:Y:S02]  /*d010*/  MOV R37, RZ ;  /* 0x000000ff00257202 */ /* 0x000fe40000000f00 */
[----:B0-----:R-:W-:-:S09]  /*d020*/  SHF.R.S32.HI R0, RZ, 0x1f, R30 ;  /* 0x0000001fff007819 */ /* 0x001fd2000001141e */
        /* <DEDUP_REMOVED lines=19> */
[----:B--2---:R-:W2:Y:S01]  /*d160*/  @P0 LDG.E R4, desc[UR50][R4.64] ;  /* 0x0000003204040981 */ /* 0x004ea2000c1e1900 */
[----:B------:R-:W-:-:S03]  /*d170*/  UISETP.NE.U32.AND UP0, UPT, UR4, URZ, UPT ;  /* 0x0000003f0400728c */ /* 0x000fc6000bf05070 */
[----:B------:R-:W-:Y:S01]  /*d180*/  ULDC UR4, c[0x0][0x424] ;  /* 0x0001090000047ab9 */ /* 0x000fe20000000800 */
[----:B------:R-:W-:-:S03]  /*d190*/  UISETP.NE.AND.EX UP0, UPT, UR5, URZ, UPT, UP0 ;  /* 0x0000003f0500728c */ /* 0x000fc6000bf05300 */
[----:B------:R-:W-:Y:S01]  /*d1a0*/  ULDC UR5, c[0x0][0x2f0] ;  /* 0x0000bc0000057ab9 */ /* 0x000fe20000000800 */
[----:B------:R-:W-:-:S04]  /*d1b0*/  USEL UR4, UR4, 0x1, UP0 ;  /* 0x0000000104047887 */ /* 0x000fc80008000000 */
[----:B------:R-:W-:-:S06]  /*d1c0*/  UIMAD UR4, UR4, UR5, URZ ;  /* 0x00000005040472a4 */ /* 0x000fcc000f8e023f */
[----:B0-----:R-:W-:Y:S01]  /*d1d0*/  IMAD.U32 R0, RZ, RZ, UR4 ;  /* 0x00000004ff007e24 */ /* 0x001fe2000f8e00ff */
[----:B--2---:R1:W-:Y:S01]  /*d1e0*/  @P0 STL [R1], R4 ;  /* 0x0000000401000387 */ /* 0x0043e20000100800 */
[----:B---34-:R-:W-:Y:S05]  /*d1f0*/  @P0 BRA `(.L_x_7735) ;  /* 0x0000000000200947 */ /* 0x018fea0003800000 */
[----:B------:R-:W-:Y:S02]  /*d200*/  ULDC UR4, c[0x0][0x288] ;  /* 0x0000a20000047ab9 */ /* 0x000fe40000000800 */
[----:B-1----:R-:W-:-:S05]  /*d210*/  IMAD.U32 R4, RZ, RZ, UR4 ;  /* 0x00000004ff047e24 */ /* 0x002fca000f8e00ff */
[----:B------:R0:W-:Y:S01]  /*d220*/  STL [R1], R4 ;  /* 0x0000000401007387 */ /* 0x0001e20000100800 */
[----:B------:R-:W-:Y:S05]  /*d230*/  @!P2 BRA `(.L_x_7735) ;  /* 0x000000000010a947 */ /* 0x000fea0003800000 */
[----:B------:R-:W2:Y:S04]  /*d240*/  LDG.E R5, desc[UR50][R2.64] ;  /* 0x0000003202057981 */ /* 0x000ea8000c1e1900 */
[----:B0-----:R-:W2:Y:S02]  /*d250*/  LDG.E R4, desc[UR50][R2.64+0x4] ;  /* 0x0000043202047981 */ /* 0x001ea4000c1e1900 */
[----:B--2---:R-:W-:-:S05]  /*d260*/  IMAD.IADD R2, R4, 0x1, -R5 ;  /* 0x0000000104027824 */ /* 0x004fca00078e0a05 */
[----:B------:R2:W-:Y:S02]  /*d270*/  STL [R1], R2 ;  /* 0x0000000201007387 */ /* 0x0005e40000100800 */
.L_x_7735:
[----:B------:R-:W-:Y:S01]  /*d280*/  ULDC.64 UR4, c[0x0][0xa20] ;  /* 0x0002880000047ab9 */ /* 0x000fe20000000a00 */
[----:B------:R-:W-:Y:S01]  /*d290*/  IMAD.MOV.U32 R28, RZ, RZ, R30 ;  /* 0x000000ffff1c7224 */ /* 0x000fe200078e001e */
[----:B------:R-:W-:-:S04]  /*d2a0*/  ISETP.NE.U32.AND P0, PT, RZ, UR4, PT ;  /* 0x00000004ff007c0c */ /* 0x000fc8000bf05070 */
[----:B------:R-:W-:-:S13]  /*d2b0*/  ISETP.NE.AND.EX P0, PT, RZ, UR5, PT, P0 ;  /* 0x00000005ff007c0c */ /* 0x000fda000bf05300 */
[----:B------:R-:W-:Y:S05]  /*d2c0*/  @!P0 BRA `(.L_x_7736) ;  /* 0x0000000000108947 */ /* 0x000fea0003800000 */
[----:B-12---:R-:W-:-:S04]  /*d2d0*/  IADD3 R2, P0, R26, UR4, RZ ;  /* 0x000000041a027c10 */ /* 0x006fc8000ff1e0ff */
[----:B------:R-:W-:-:S05]  /*d2e0*/  IADD3.X R3, R27, UR5, RZ, P0, !PT ;  /* 0x000000051b037c10 */ /* 0x000fca00087fe4ff */
[----:B------:R1:W5:Y:S01]  /*d2f0*/  LDG.E R0, desc[UR50][R2.64] ;  /* 0x0000003202007981 */ /* 0x000362000c1e1900 */
[----:B------:R-:W-:Y:S05]  /*d300*/  BRA `(.L_x_7737) ;  /* 0x0000000000247947 */ /* 0x000fea0003800000 */
.L_x_7736:
[----:B------:R-:W-:Y:S02]  /*d310*/  ULDC.64 UR4, c[0x0][0xa08] ;  /* 0x0002820000047ab9 */ /* 0x000fe40000000a00 */
[----:B------:R-:W-:-:S04]  /*d320*/  ISETP.NE.U32.AND P0, PT, RZ, UR4, PT ;  /* 0x00000004ff007c0c */ /* 0x000fc8000bf05070 */
[----:B------:R-:W-:-:S13]  /*d330*/  ISETP.NE.AND.EX P0, PT, RZ, UR5, PT, P0 ;  /* 0x00000005ff007c0c */ /* 0x000fda000bf05300 */
[----:B------:R-:W-:Y:S05]  /*d340*/  @!P0 BRA `(.L_x_7737) ;  /* 0x0000000000148947 */ /* 0x000fea0003800000 */
[----:B-12---:R-:W1:Y:S02]  /*d350*/  LDC.64 R2, c[0x0][0xa08] ;  /* 0x00028200ff027b82 */ /* 0x006e640000000a00 */
[----:B-1----:R-:W-:-:S05]  /*d360*/  IMAD.WIDE R2, R28, 0x4, R2 ;  /* 0x000000041c027825 */ /* 0x002fca00078e0202 */
[----:B------:R-:W2:Y:S04]  /*d370*/  LDG.E R0, desc[UR50][R2.64] ;  /* 0x0000003202007981 */ /* 0x000ea8000c1e1900 */
[----:B------:R-:W2:Y:S02]  /*d380*/  LDG.E R5, desc[UR50][R2.64+0x4] ;  /* 0x0000043202057981 */ /* 0x000ea4000c1e1900 */
[----:B--2---:R-:W-:-:S07]  /*d390*/  IMAD.IADD R0, R5, 0x1, -R0 ;  /* 0x0000000105007824 */ /* 0x004fce00078e0a00 */
.L_x_7737:
[----:B------:R-:W3:Y:S01]  /*d3a0*/  LDL R6, [R1] ;  /* 0x0000000001067983 */ /* 0x000ee20000100800 */
[----:B-12---:R-:W1:Y:S01]  /*d3b0*/  LDC R2, c[0x0][0x448] ;  /* 0x00011200ff027b82 */ /* 0x006e620000000800 */
[----:B-----5:R-:W-:Y:S01]  /*d3c0*/  IMAD.IADD R29, R0, 0x1, -R31 ;  /* 0x00000001001d7824 */ /* 0x020fe200078e0a1f */
[----:B------:R-:W-:Y:S01]  /*d3d0*/  LOP3.LUT R22, R22, 0xfffffdff, RZ, 0xc0, !PT ;  /* 0xfffffdff16167812 */ /* 0x000fe200078ec0ff */
[----:B------:R-:W-:Y:S01]  /*d3e0*/  BSSY B7, `(.L_x_7738) ;  /* 0x0000378000077945 */ /* 0x000fe20003800000 */
[----:B-1----:R-:W-:Y:S01]  /*d3f0*/  ISETP.NE.AND P0, PT, R2, 0x1, PT ;  /* 0x000000010200780c */ /* 0x002fe20003f05270 */
[----:B------:R-:W-:-:S04]  /*d400*/  IMAD.SHL.U32 R2, R17, 0x40, RZ ;  /* 0x0000004011027824 */ /* 0x000fc800078e00ff */
[----:B------:R-:W-:-:S08]  /*d410*/  VIADD R2, R2, 0x3f ;  /* 0x0000003f02027836 */ /* 0x000fd00000000000 */
[----:B------:R-:W0:Y:S01]  /*d420*/  @P0 LDC R5, c[0x0][0x44c] ;  /* 0x00011300ff050b82 */ /* 0x000e220000000800 */
[----:B------:R-:W-:-:S07]  /*d430*/  @P0 LOP3.LUT R22, R22, 0x200, RZ, 0xfc, !PT ;  /* 0x0000020016160812 */ /* 0x000fce00078efcff */
[----:B------:R-:W1:Y:S01]  /*d440*/  @P0 LDC R3, c[0x0][0x450] ;  /* 0x00011400ff030b82 */ /* 0x000e620000000800 */
[----:B0-----:R-:W-:-:S05]  /*d450*/  @P0 IMAD.HI.U32 R4, R2, R5, RZ ;  /* 0x0000000502040227 */ /* 0x001fca00078e00ff */
[----:B-1----:R-:W-:Y:S02]  /*d460*/  @P0 SHF.R.U32.HI R2, RZ, R3, R4 ;  /* 0x00000003ff020219 */ /* 0x002fe40000011604 */
[----:B---3--:R-:W-:-:S05]  /*d470*/  IADD3 R3, R29, 0x40, -R6 ;  /* 0x000000401d037810 */ /* 0x008fca0007ffe806 */
[----:B------:R-:W-:-:S05]  /*d480*/  IMAD.IADD R2, R3, 0x1, R2 ;  /* 0x0000000103027824 */ /* 0x000fca00078e0202 */
[----:B------:R-:W-:-:S04]  /*d490*/  SHF.R.S32.HI R3, RZ, 0x1f, R2 ;  /* 0x0000001fff037819 */ /* 0x000fc80000011402 */
[----:B------:R-:W-:Y:S01]  /*d4a0*/  LEA.HI R0, R3, R2, RZ, 0x6 ;  /* 0x0000000203007211 */ /* 0x000fe200078f30ff */
[----:B------:R-:W-:-:S03]  /*d4b0*/  VIADD R2, R29, 0x3f ;  /* 0x0000003f1d027836 */ /* 0x000fc60000000000 */
[----:B------:R-:W-:Y:S02]  /*d4c0*/  SHF.R.S32.HI R0, RZ, 0x6, R0 ;  /* 0x00000006ff007819 */ /* 0x000fe40000011400 */
[----:B------:R-:W-:-:S04]  /*d4d0*/  SHF.R.S32.HI R3, RZ, 0x1f, R2 ;  /* 0x0000001fff037819 */ /* 0x000fc80000011402 */
[----:B------:R-:W-:-:S04]  /*d4e0*/  LEA.HI R3, R3, R2, RZ, 0x6 ;  /* 0x0000000203037211 */ /* 0x000fc800078f30ff */
[----:B------:R-:W-:-:S04]  /*d4f0*/  SHF.R.S32.HI R3, RZ, 0x6, R3 ;  /* 0x00000006ff037819 */ /* 0x000fc80000011403 */
        /* <DEDUP_REMOVED lines=21> */
.L_x_7739:
        /* <DEDUP_REMOVED lines=20> */
.L_x_7742:
[----:B------:R-:W-:Y:S05]  /*d790*/  BSYNC B6 ;  /* 0x0000000000067941 */ /* 0x000fea0003800000 */
.L_x_7741:
        /* <DEDUP_REMOVED lines=20> */
.L_x_7745:
        /* <DEDUP_REMOVED lines=15> */
.L_x_7744:
[----:B------:R-:W-:Y:S05]  /*d9d0*/  BSYNC B6 ;  /* 0x0000000000067941 */ /* 0x000fea0003800000 */
.L_x_7743:
[----:B------:R-:W0:Y:S01]  /*d9e0*/  S2R R20, SR_TID.X ;  /* 0x0000000000147919 */ /* 0x000e220000002100 */
[----:B------:R-:W-:Y:S01]  /*d9f0*/  ULDC.64 UR4, c[0x0][0x9f8] ;  /* 0x00027e0000047ab9 */ /* 0x000fe20000000a00 */
[----:B------:R-:W1:Y:S01]  /*da00*/  LDC R10, c[0x0][0x430] ;  /* 0x00010c00ff0a7b82 */ /* 0x000e620000000800 */
[----:B------:R-:W-:-:S04]  /*da10*/  ISETP.NE.U32.AND P0, PT, RZ, UR4, PT ;  /* 0x00000004ff007c0c */ /* 0x000fc8000bf05070 */
[----:B------:R-:W-:-:S13]  /*da20*/  ISETP.NE.AND.EX P0, PT, RZ, UR5, PT, P0 ;  /* 0x00000005ff007c0c */ /* 0x000fda000bf05300 */
[----:B------:R-:W-:Y:S01]  /*da30*/  @P0 IADD3 R26, P1, R26, UR4, RZ ;  /* 0x000000041a1a0c10 */ /* 0x000fe2000ff3e0ff */
[----:B------:R-:W-:-:S03]  /*da40*/  ULDC UR4, c[0x0][0x320] ;  /* 0x0000c80000047ab9 */ /* 0x000fc60000000800 */
[----:B------:R-:W-:-:S05]  /*da50*/  @P0 IADD3.X R27, R27, UR5, RZ, P1, !PT ;  /* 0x000000051b1b0c10 */ /* 0x000fca0008ffe4ff */
[----:B------:R2:W5:Y:S01]  /*da60*/  @P0 LDG.E R28, desc[UR50][R26.64] ;  /* 0x000000321a1c0981 */ /* 0x000562000c1e1900 */
[----:B------:R-:W-:Y:S01]  /*da70*/  LOP3.LUT R22, R22, 0xffffffbf, RZ, 0xc0, !PT ;  /* 0xffffffbf16167812 */ /* 0x000fe200078ec0ff */
[----:B------:R-:W-:Y:S01]  /*da80*/  UMOV UR5, 0xffffffff ;  /* 0xffffffff00057882 */ /* 0x000fe20000000000 */
[----:B0-----:R-:W-:Y:S01]  /*da90*/  IMAD.SHL.U32 R20, R20, 0x8, RZ ;  /* 0x0000000814147824 */ /* 0x001fe200078e00ff */
[----:B------:R-:W0:Y:S01]  /*daa0*/  S2R R2, SR_TID.X ;  /* 0x0000000000027919 */ /* 0x000e220000002100 */
[----:B------:R-:W-:-:S03]  /*dab0*/  LEA R0, R34, 0xffffffc0, 0x6 ;  /* 0xffffffc022007811 */ /* 0x000fc600078e30ff */
[----:B------:R-:W-:-:S04]  /*dac0*/  LOP3.LUT R20, R20, 0x38, RZ, 0xc0, !PT ;  /* 0x0000003814147812 */ /* 0x000fc800078ec0ff */
[C---:B------:R-:W-:Y:S02]  /*dad0*/  LOP3.LUT R32, R20.reuse, 0x180, RZ, 0xfc, !PT ;  /* 0x0000018014207812 */ /* 0x040fe400078efcff */
[C---:B------:R-:W-:Y:S02]  /*dae0*/  LOP3.LUT R21, R20.reuse, 0x40, RZ, 0xfc, !PT ;  /* 0x0000004014157812 */ /* 0x040fe400078efcff */
[----:B------:R-:W-:Y:S02]  /*daf0*/  LOP3.LUT R20, R20, 0x1c0, RZ, 0xfc, !PT ;  /* 0x000001c014147812 */ /* 0x000fe400078efcff */
[----:B------:R-:W-:Y:S02]  /*db00*/  ISETP.GE.AND P3, PT, R21, UR4, PT ;  /* 0x0000000415007c0c */ /* 0x000fe4000bf66270 */
[----:B------:R-:W-:Y:S02]  /*db10*/  ISETP.GE.AND P0, PT, R20, UR4, PT ;  /* 0x0000000414007c0c */ /* 0x000fe4000bf06270 */
[----:B------:R-:W3:Y:S01]  /*db20*/  S2R R20, SR_TID.X ;  /* 0x0000000000147919 */ /* 0x000ee20000002100 */
[----:B------:R-:W-:-:S02]  /*db30*/  ISETP.GE.AND P1, PT, R32, UR4, PT ;  /* 0x0000000420007c0c */ /* 0x000fc4000bf26270 */
[----:B------:R-:W-:Y:S02]  /*db40*/  SEL R8, RZ, 0x80, P0 ;  /* 0x00000080ff087807 */ /* 0x000fe40000000000 */
[----:B------:R-:W-:-:S04]  /*db50*/  SEL R6, RZ, 0x40, P1 ;  /* 0x00000040ff067807 */ /* 0x000fc80000800000 */
[----:B------:R-:W-:-:S04]  /*db60*/  @P3 LOP3.LUT R22, R22, 0x40, RZ, 0xfc, !PT ;  /* 0x0000004016163812 */ /* 0x000fc800078efcff */
[----:B------:R-:W-:Y:S01]  /*db70*/  LOP3.LUT R22, R22, 0xffffff7f, RZ, 0xc0, !PT ;  /* 0xffffff7f16167812 */ /* 0x000fe200078ec0ff */
[----:B0-----:R-:W-:-:S05]  /*db80*/  IMAD.SHL.U32 R2, R2, 0x8, RZ ;  /* 0x0000000802027824 */ /* 0x001fca00078e00ff */
[----:B------:R-:W-:-:S04]  /*db90*/  LOP3.LUT R2, R2, 0x38, RZ, 0xc0, !PT ;  /* 0x0000003802027812 */ /* 0x000fc800078ec0ff */
[----:B------:R-:W-:Y:S01]  /*dba0*/  ISETP.GE.AND P2, PT, R2, UR4, PT ;  /* 0x0000000402007c0c */ /* 0x000fe2000bf46270 */
[----:B---3--:R-:W-:-:S12]  /*dbb0*/  IMAD.SHL.U32 R20, R20, 0x8, RZ ;  /* 0x0000000814147824 */ /* 0x008fd800078e00ff */
[----:B------:R-:W-:Y:S02]  /*dbc0*/  @P2 LOP3.LUT R22, R22, 0x80, RZ, 0xfc, !PT ;  /* 0x0000008016162812 */ /* 0x000fe400078efcff */
[----:B------:R-:W-:Y:S02]  /*dbd0*/  LOP3.LUT R20, R20, 0x38, RZ, 0xc0, !PT ;  /* 0x0000003814147812 */ /* 0x000fe400078ec0ff */
[----:B------:R-:W-:Y:S02]  /*dbe0*/  LOP3.LUT R22, R22, 0xffffffdf, RZ, 0xc0, !PT ;  /* 0xffffffdf16167812 */ /* 0x000fe400078ec0ff */
[----:B------:R-:W-:Y:S02]  /*dbf0*/  LOP3.LUT R21, R20, 0x80, RZ, 0xfc, !PT ;  /* 0x0000008014157812 */ /* 0x000fe400078efcff */
[----:B------:R-:W0:Y:S02]  /*dc00*/  S2R R20, SR_TID.X ;  /* 0x0000000000147919 */ /* 0x000e240000002100 */
[----:B------:R-:W-:-:S13]  /*dc10*/  ISETP.GE.AND P5, PT, R21, UR4, PT ;  /* 0x0000000415007c0c */ /* 0x000fda000bfa6270 */
[----:B------:R-:W-:-:S04]  /*dc20*/  @P5 LOP3.LUT R22, R22, 0x20, RZ, 0xfc, !PT ;  /* 0x0000002016165812 */ /* 0x000fc800078efcff */
[----:B------:R-:W-:Y:S01]  /*dc30*/  LOP3.LUT R22, R22, 0xffffffef, RZ, 0xc0, !PT ;  /* 0xffffffef16167812 */ /* 0x000fe200078ec0ff */
[----:B0-----:R-:W-:-:S05]  /*dc40*/  IMAD.SHL.U32 R20, R20, 0x8, RZ ;  /* 0x0000000814147824 */ /* 0x001fca00078e00ff */
[----:B------:R-:W-:-:S04]  /*dc50*/  LOP3.LUT R20, R20, 0x38, RZ, 0xc0, !PT ;  /* 0x0000003814147812 */ /* 0x000fc800078ec0ff */
[----:B------:R-:W-:Y:S02]  /*dc60*/  LOP3.LUT R21, R20, 0xc0, RZ, 0xfc, !PT ;  /* 0x000000c014157812 */ /* 0x000fe400078efcff */
[----:B------:R-:W0:Y:S02]  /*dc70*/  S2R R20, SR_TID.X ;  /* 0x0000000000147919 */ /* 0x000e240000002100 */
[----:B------:R-:W-:Y:S02]  /*dc80*/  ISETP.GE.AND P4, PT, R21, UR4, PT ;  /* 0x0000000415007c0c */ /* 0x000fe4000bf86270 */
[C---:B------:R-:W-:Y:S02]  /*dc90*/  LOP3.LUT R21, R2.reuse, 0x100, RZ, 0xfc, !PT ;  /* 0x0000010002157812 */ /* 0x040fe400078efcff */
[----:B------:R-:W-:Y:S02]  /*dca0*/  LOP3.LUT R2, R2, 0x140, RZ, 0xfc, !PT ;  /* 0x0000014002027812 */ /* 0x000fe400078efcff */
[----:B------:R-:W-:-:S02]  /*dcb0*/  ISETP.GE.AND P3, PT, R21, UR4, PT ;  /* 0x0000000415007c0c */ /* 0x000fc4000bf66270 */
[----:B------:R-:W-:-:S05]  /*dcc0*/  ISETP.GE.AND P2, PT, R2, UR4, PT ;  /* 0x0000000402007c0c */ /* 0x000fca000bf46270 */
[----:B------:R-:W-:-:S04]  /*dcd0*/  @P4 LOP3.LUT R22, R22, 0x10, RZ, 0xfc, !PT ;  /* 0x0000001016164812 */ /* 0x000fc800078efcff */
[----:B------:R-:W-:-:S04]  /*dce0*/  LOP3.LUT R22, R22, 0xfffffffb, RZ, 0xc0, !PT ;  /* 0xfffffffb16167812 */ /* 0x000fc800078ec0ff */
[----:B------:R-:W-:-:S04]  /*dcf0*/  @P2 LOP3.LUT R22, R22, 0x4, RZ, 0xfc, !PT ;  /* 0x0000000416162812 */ /* 0x000fc800078efcff */
[----:B------:R-:W-:-:S04]  /*dd00*/  LOP3.LUT R22, R22, 0xfffffff7, RZ, 0xc0, !PT ;  /* 0xfffffff716167812 */ /* 0x000fc800078ec0ff */
[----:B------:R-:W-:Y:S02]  /*dd10*/  @P3 LOP3.LUT R22, R22, 0x8, RZ, 0xfc, !PT ;  /* 0x0000000816163812 */ /* 0x000fe400078efcff */
[----:B0-----:R-:W-:-:S04]  /*dd20*/  SHF.L.U32 R20, R20, 0x4, RZ ;  /* 0x0000000414147819 */ /* 0x001fc800000006ff */
[----:B------:R-:W-:-:S05]  /*dd30*/  LOP3.LUT R20, R36, 0x70, R20, 0xf8, !PT ;  /* 0x0000007024147812 */ /* 0x000fca00078ef814 */
[----:B------:R-:W-:Y:S01]  /*dd40*/  IMAD.IADD R35, R20, 0x1, R0 ;  /* 0x0000000114237824 */ /* 0x000fe200078e0200 */
[----:B-12---:R-:W-:Y:S06]  /*dd50*/  BRA.DIV UR5, `(.L_x_7746) ;  /* 0x0000004205447947 */ /* 0x006fec000b800000 */
.L_x_7813:
        /* <DEDUP_REMOVED lines=42> */
[----:B------:R-:W-:-:S03]  /*e000*/  ISETP.NE.AND P0, PT, R3, 0x3, PT ;  /* 0x000000030300780c */ /* 0x000fc60003f05270 */
[----:B------:R-:W-:Y:S01]  /*e010*/  IMAD R35, R10, R2, R35 ;  /* 0x000000020a237224 */ /* 0x000fe200078e0223 */
[----:B------:R-:W-:Y:S01]  /*e020*/  LOP3.LUT R2, R6, R8, RZ, 0xfc, !PT ;  /* 0x0000000806027212 */ /* 0x000fe200078efcff */
[----:B------:R0:W-:Y:S04]  /*e030*/  STL [R1+0x28], R6 ;  /* 0x0000280601007387 */ /* 0x0001e80000100800 */
[----:B------:R0:W-:Y:S04]  /*e040*/  STL [R1+0x4], R2 ;  /* 0x0000040201007387 */ /* 0x0001e80000100800 */
[----:B------:R-:W-:-:S04]  /*e050*/  @P0 LOP3.LUT R22, R22, 0x400, RZ, 0xfc, !PT ;  /* 0x0000040016160812 */ /* 0x000fc800078efcff */
[----:B------:R-:W-:-:S04]  /*e060*/  LOP3.LUT R22, R22, 0xfffffffe, RZ, 0xc0, !PT ;  /* 0xfffffffe16167812 */ /* 0x000fc800078ec0ff */
[----:B------:R-:W-:Y:S01]  /*e070*/  @P1 LOP3.LUT R22, R22, 0x1, RZ, 0xfc, !PT ;  /* 0x0000000116161812 */ /* 0x000fe200078efcff */
[----:B0-----:R-:W-:Y:S06]  /*e080*/  @!P0 BRA `(.L_x_7747) ;  /* 0x0000000000048947 */ /* 0x001fec0003800000 */
[----:B------:R-:W-:Y:S01]  /*e090*/  BPT.TRAP 0x1 ;  /* 0x000000040000795c */ /* 0x000fe20000300000 */
.L_x_7747:
[----:B------:R-:W-:Y:S01]  /*e0a0*/  IADD3 R29, -R36, R29, -R0 ;  /* 0x0000001d241d7210 */ /* 0x000fe20007ffe900 */
[----:B------:R-:W-:Y:S01]  /*e0b0*/  IMAD R27, R24, 0x8, R23 ;  /* 0x00000008181b7824 */ /* 0x000fe200078e0217 */
[----:B------:R-:W-:Y:S01]  /*e0c0*/  SHF.L.U32 R0, R25, 0x1f, RZ ;  /* 0x0000001f19007819 */ /* 0x000fe200000006ff */
[----:B------:R-:W-:Y:S03]  /*e0d0*/  BSSY B0, `(.L_x_7748) ;  /* 0x0000003000007945 */ /* 0x000fe60003800000 */
[----:B------:R-:W0:Y:S02]  /*e0e0*/  SYNCS.PHASECHK.TRANS64.TRYWAIT P0, [R27+URZ+0x28c40], R0 ;  /* 0x028c40001b0075a7 */ /* 0x000e24000800017f */
[----:B0-----:R-:W-:Y:S05]  /*e0f0*/  @!P0 BRA `(.L_x_7749) ;  /* 0x0000003c00908947 */ /* 0x001fea0003800000 */
.L_x_7814:
[----:B------:R-:W-:Y:S05]  /*e100*/  BSYNC B0 ;  /* 0x0000000000007941 */ /* 0x000fea0003800000 */
.L_x_7748:
[----:B------:R-:W1:Y:S01]  /*e110*/  S2R R7, SR_TID.X ;  /* 0x0000000000077919 */ /* 0x000e620000002100 */
[----:B0-----:R-:W-:Y:S01]  /*e120*/  SHF.R.S32.HI R0, RZ, 0x1f, R35 ;  /* 0x0000001fff007819 */ /* 0x001fe20000011423 */
[----:B------:R-:W-:Y:S01]  /*e130*/  ULDC.64 UR4, c[0x0][0x300] ;  /* 0x0000c00000047ab9 */ /* 0x000fe20000000a00 */
[----:B-----5:R-:W-:Y:S01]  /*e140*/  SHF.R.S32.HI R4, RZ, 0x1f, R34 ;  /* 0x0000001fff047819 */ /* 0x020fe20000011422 */
[----:B------:R-:W-:Y:S01]  /*e150*/  IMAD.WIDE.U32 R2, R35, UR4, RZ ;  /* 0x0000000423027c25 */ /* 0x000fe2000f8e00ff */
[----:B------:R-:W-:Y:S01]  /*e160*/  LOP3.LUT R22, R22, 0xfffffffd, RZ, 0xc0, !PT ;  /* 0xfffffffd16167812 */ /* 0x000fe200078ec0ff */
[----:B------:R0:W-:Y:S02]  /*e170*/  STL [R1+0x1c], R0 ;  /* 0x00001c0001007387 */ /* 0x0001e40000100800 */
[----:B------:R-:W-:Y:S02]  /*e180*/  IMAD R5, R24, 0x1000, R33 ;  /* 0x0000100018057824 */ /* 0x000fe400078e0221 */
[----:B------:R2:W-:Y:S01]  /*e190*/  STL [R1+0x20], R4 ;  /* 0x0000200401007387 */ /* 0x0005e20000100800 */
[----:B0-----:R-:W-:-:S04]  /*e1a0*/  IMAD R0, R0, UR4, RZ ;  /* 0x0000000400007c24 */ /* 0x001fc8000f8e02ff */
        /* <DEDUP_REMOVED lines=9> */
[----:B-1----:R-:W-:Y:S02]  /*e240*/  IMAD.SHL.U32 R7, R7, 0x8, RZ ;  /* 0x0000000807077824 */ /* 0x002fe400078e00ff */
[C---:B------:R-:W-:Y:S02]  /*e250*/  IMAD R0, R18.reuse, UR5, R0 ;  /* 0x0000000512007c24 */ /* 0x040fe4000f8e0200 */
[----:B------:R-:W-:Y:S01]  /*e260*/  IMAD.WIDE.U32 R2, R18, UR4, R2 ;  /* 0x0000000412027c25 */ /* 0x000fe2000f8e0002 */
[----:B------:R-:W-:Y:S01]  /*e270*/  ULDC.64 UR4, c[0x0][0x2e8] ;  /* 0x0000ba0000047ab9 */ /* 0x000fe20000000a00 */
[----:B------:R-:W-:-:S02]  /*e280*/  LOP3.LUT R7, R7, 0x38, RZ, 0xc0, !PT ;  /* 0x0000003807077812 */ /* 0x000fc400078ec0ff */
[----:B--2---:R-:W-:Y:S01]  /*e290*/  IMAD.IADD R4, R3, 0x1, R0 ;  /* 0x0000000103047824 */ /* 0x004fe200078e0200 */
        /* <DEDUP_REMOVED lines=40> */
.L_x_7824:
[----:B------:R-:W-:-:S13]  /*e520*/  ISETP.GE.AND P0, PT, R29, 0x31, PT ;  /* 0x000000311d00780c */ /* 0x000fda0003f06270 */
[----:B0-----:R-:W-:Y:S01]  /*e530*/  @P0 LEA R2, P1, R7, R0, 0x1 ;  /* 0x0000000007020211 */ /* 0x001fe200078208ff */
[----:B------:R-:W-:-:S03]  /*e540*/  @P0 IMAD R5, R5, 0x2, R23 ;  /* 0x0000000205050824 */ /* 0x000fc600078e0217 */
[----:B------:R-:W-:-:S05]  /*e550*/  @P0 IADD3.X R3, RZ, R4, RZ, P1, !PT ;  /* 0x00000004ff030210 */ /* 0x000fca0000ffe4ff */
[----:B------:R-:W-:Y:S01]  /*e560*/  @!PT LDS RZ, [RZ] ;  /* 0x00000000fffff984 */ /* 0x000fe20000000800 */
[----:B------:R-:W-:Y:S01]  /*e570*/  @!PT LDS RZ, [RZ] ;  /* 0x00000000fffff984 */ /* 0x000fe20000000800 */
[----:B------:R-:W-:Y:S01]  /*e580*/  @!PT LDS RZ, [RZ] ;  /* 0x00000000fffff984 */ /* 0x000fe20000000800 */
[----:B------:R0:W-:Y:S01]  /*e590*/  @P0 LDGSTS.E.BYPASS.LTC128B.128 [R5+0x23c00], desc[UR50][R2.64], !P2 ;  /* 0x23c0000002050fae */ /* 0x0001e2000d101d72 */
[----:B------:R-:W-:Y:S01]  /*e5a0*/  PLOP3.LUT P0, PT, PT, PT, PT, 0x80, 0x0 ;  /* 0x000000000000781c */ /* 0x000fe20003f0f070 */
[----:B------:R-:W-:-:S12]  /*e5b0*/  NOP ;  /* 0x0000000000007918 */ /* 0x000fd80000000000 */
.L_x_7751:
        /* <DEDUP_REMOVED lines=11> */
.L_x_7752:
[----:B------:R1:W5:Y:S01]  /*e670*/  LDL.LU R0, [R1+0xc] ;  /* 0x00000c0001007983 */ /* 0x0003620000300800 */
[----:B------:R-:W-:Y:S01]  /*e680*/  LOP3.LUT P0, RZ, R22, 0x100, RZ, 0xc0, !PT ;  /* 0x0000010016ff7812 */ /* 0x000fe2000780c0ff */
[----:B------:R1:W-:Y:S02]  /*e690*/  SYNCS.ARRIVE.TRANS64.A1T0 RZ, [R27+URZ+0x28c30], RZ ;  /* 0x028c30ff1bff79a7 */ /* 0x0003e4000810003f */
[----:B0-----:R1:W5:Y:S10]  /*e6a0*/  LDL R3, [R1+0x4] ;  /* 0x0000040001037983 */ /* 0x0013740000100800 */
[----:B------:R-:W-:Y:S05]  /*e6b0*/  WARPSYNC.ALL ;  /* 0x0000000000007948 */ /* 0x000fea0003800000 */
[----:B------:R-:W-:Y:S01]  /*e6c0*/  SEL R2, R30, RZ, !P0 ;  /* 0x000000ff1e027207 */ /* 0x000fe20004000000 */
[----:B------:R-:W-:Y:S01]  /*e6d0*/  ULDC.64 UR4, c[0x0][0x298] ;  /* 0x0000a60000047ab9 */ /* 0x000fe20000000a00 */
[----:B------:R-:W-:Y:S01]  /*e6e0*/  BSSY B6, `(.L_x_7753) ;  /* 0x0000020000067945 */ /* 0x000fe20003800000 */
[----:B------:R-:W-:Y:S02]  /*e6f0*/  IMAD.WIDE.U32 R4, R37, UR4, RZ ;  /* 0x0000000425047c25 */ /* 0x000fe4000f8e00ff */
[----:B------:R0:W-:Y:S02]  /*e700*/  STL [R1+0x18], R2 ;  /* 0x0000180201007387 */ /* 0x0001e40000100800 */
[----:B0-----:R-:W-:Y:S01]  /*e710*/  VIADD R2, R23, 0x20400 ;  /* 0x0002040017027836 */ /* 0x001fe20000000000 */
[----:B------:R-:W-:Y:S01]  /*e720*/  BAR.SYNC.DEFER_BLOCKING 0x8, 0x100 ;  /* 0x0204000000007b1d */ /* 0x000fe20000010000 */
[----:B-----5:R-:W-:-:S03]  /*e730*/  SEL R0, R0, RZ, !P0 ;  /* 0x000000ff00007207 */ /* 0x020fc60004000000 */
[----:B------:R-:W-:Y:S02]  /*e740*/  LOP3.LUT P0, RZ, R2, 0x3ff, RZ, 0xc0, !PT ;  /* 0x000003ff02ff7812 */ /* 0x000fe4000780c0ff */
[----:B------:R-:W-:Y:S01]  /*e750*/  PRMT R30, R3, 0x8880, RZ ;  /* 0x00008880031e7816 */ /* 0x000fe200000000ff */
[----:B------:R0:W-:Y:S03]  /*e760*/  STL [R1+0xc], R0 ;  /* 0x00000c0001007387 */ /* 0x0001e60000100800 */
[----:B------:R-:W-:Y:S01]  /*e770*/  PRMT R30, R30, 0x7710, RZ ;  /* 0x000077101e1e7816 */ /* 0x000fe200000000ff */
[----:B------:R2:W-:Y:S01]  /*e780*/  STL.64 [R1+0x10], R4 ;  /* 0x0000100401007387 */ /* 0x0005e20000100a00 */
[----:B0-----:R-:W-:-:S05]  /*e790*/  SHF.R.S32.HI R0, RZ, 0x1f, R37 ;  /* 0x0000001fff007819 */ /* 0x001fca0000011425 */
[----:B------:R-:W-:-:S04]  /*e7a0*/  IMAD R0, R0, UR4, RZ ;  /* 0x0000000400007c24 */ /* 0x000fc8000f8e02ff */
[----:B------:R-:W-:-:S04]  /*e7b0*/  IMAD R0, R37, UR5, R0 ;  /* 0x0000000525007c24 */ /* 0x000fc8000f8e0200 */
[----:B------:R-:W-:Y:S01]  /*e7c0*/  IMAD.IADD R37, R5, 0x1, R0 ;  /* 0x0000000105257824 */ /* 0x000fe200078e0200 */
[----:B--2---:R-:W-:Y:S06]  /*e7d0*/  @!P0 BRA `(.L_x_7754) ;  /* 0x0000000000408947 */ /* 0x004fec0003800000 */
        /* <DEDUP_REMOVED lines=16> */
.L_x_7754:
[----:B------:R-:W-:Y:S05]  /*e8e0*/  BSYNC B6 ;  /* 0x0000000000067941 */ /* 0x000fea0003800000 */
.L_x_7753:
[----:B------:R-:W2:Y:S01]  /*e8f0*/  LDL.LU.64 R2, [R1+0x10] ;  /* 0x0000100001027983 */ /* 0x000ea20000300a00 */
[----:B------:R-:W-:Y:S01]  /*e900*/  ULDC.64 UR4, c[0x0][0x2d8] ;  /* 0x0000b60000047ab9 */ /* 0x000fe20000000a00 */
[----:B------:R-:W0:Y:S02]  /*e910*/  LDC R21, c[0x0][0x448] ;  /* 0x00011200ff157b82 */ /* 0x000e240000000800 */
[----:B------:R-:W3:Y:S04]  /*e920*/  LDL.LU R4, [R1+0xc] ;  /* 0x00000c0001047983 */ /* 0x000ee80000300800 */
[----:B------:R-:W4:Y:S01]  /*e930*/  LDL.LU R20, [R1+0x18] ;  /* 0x0000180001147983 */ /* 0x000f220000300800 */
[----:B------:R-:W-:-:S03]  /*e940*/  IMAD R0, R26, UR4, RZ ;  /* 0x000000041a007c24 */ /* 0x000fc6000f8e02ff */
[----:B------:R0:W5:Y:S01]  /*e950*/  LDL R9, [R1] ;  /* 0x0000000001097983 */ /* 0x0001620000100800 */
[----:B------:R-:W-:-:S03]  /*e960*/  IMAD R0, R18, UR5, R0 ;  /* 0x0000000512007c24 */ /* 0x000fc6000f8e0200 */
[----:B------:R0:W5:Y:S02]  /*e970*/  LDL R7, [R1+0x2c] ;  /* 0x00002c0001077983 */ /* 0x0001640000100800 */
[----:B0-----:R-:W-:-:S13]  /*e980*/  ISETP.NE.AND P6, PT, R21, 0x1, PT ;  /* 0x000000011500780c */ /* 0x001fda0003fc5270 */
[----:B------:R-:W0:Y:S01]  /*e990*/  @P6 LDC R6, c[0x0][0x44c] ;  /* 0x00011300ff066b82 */ /* 0x000e220000000800 */
[----:B------:R-:W1:Y:S02]  /*e9a0*/  S2R R8, SR_TID.X ;  /* 0x0000000000087919 */ /* 0x000e640000002100 */
[----:B-1----:R-:W-:-:S05]  /*e9b0*/  IMAD.SHL.U32 R8, R8, 0x8, RZ ;  /* 0x0000000808087824 */ /* 0x002fca00078e00ff */
[----:B------:R-:W-:Y:S01]  /*e9c0*/  LOP3.LUT R8, R8, 0x38, RZ, 0xc0, !PT ;  /* 0x0000003808087812 */ /* 0x000fe200078ec0ff */
[----:B--2---:R-:W-:Y:S02]  /*e9d0*/  IMAD.MOV.U32 R3, RZ, RZ, R37 ;  /* 0x000000ffff037224 */ /* 0x004fe400078e0025 */
[----:B------:R-:W-:Y:S01]  /*e9e0*/  IMAD.WIDE.U32 R2, R18, UR4, R2 ;  /* 0x0000000412027c25 */ /* 0x000fe2000f8e0002 */
        /* <DEDUP_REMOVED lines=9> */
[----:B-1----:R-:W-:-:S05]  /*ea80*/  IMAD.SHL.U32 R20, R20, 0x10, RZ ;  /* 0x0000001014147824 */ /* 0x002fca00078e00ff */
[----:B------:R-:W-:-:S05]  /*ea90*/  LOP3.LUT R20, R36, 0x70, R20, 0xf8, !PT ;  /* 0x0000007024147812 */ /* 0x000fca00078ef814 */
[----:B------:R-:W-:-:S04]  /*eaa0*/  IMAD R5, R17, 0x40, R20 ;  /* 0x0000004011057824 */ /* 0x000fc800078e0214 */
[----:B0-----:R-:W-:-:S04]  /*eab0*/  @P6 IMAD.HI.U32 R6, R5, R6, RZ ;  /* 0x0000000605066227 */ /* 0x001fc800078e00ff */
[----:B------:R-:W-:Y:S01]  /*eac0*/  IMAD.MOV.U32 R4, RZ, RZ, R5 ;  /* 0x000000ffff047224 */ /* 0x000fe200078e0005 */
[----:B--2---:R-:W-:Y:S02]  /*ead0*/  @P6 SHF.R.U32.HI R4, RZ, R0, R6 ;  /* 0x00000000ff046219 */ /* 0x004fe40000011606 */
[----:B------:R-:W0:Y:S03]  /*eae0*/  LDC R6, c[0x0][0x448] ;  /* 0x00011200ff067b82 */ /* 0x000e260000000800 */
[----:B------:R-:W-:Y:S02]  /*eaf0*/  IMAD.MOV R0, RZ, RZ, -R4 ;  /* 0x000000ffff007224 */ /* 0x000fe400078e0a04 */
        /* <DEDUP_REMOVED lines=13> */
[----:B------:R-:W-:Y:S01]  /*ebd0*/  ULDC UR4, c[0x0][0x2b8] ;  /* 0x0000ae0000047ab9 */ /* 0x000fe20000000800 */
[----:B------:R-:W-:-:S04]  /*ebe0*/  IADD3 R4, R3, R4, RZ ;  /* 0x0000000403047210 */ /* 0x000fc80007ffe0ff */
        /* <DEDUP_REMOVED lines=38> */
.L_x_7833:
[----:B------:R-:W-:-:S05]  /*ee50*/  VIADD R17, R17, 0x30 ;  /* 0x0000003011117836 */ /* 0x000fca0000000000 */
[----:B------:R-:W-:-:S13]  /*ee60*/  ISETP.GE.AND P0, PT, R17, R5, PT ;  /* 0x000000051100720c */ /* 0x000fda0003f06270 */
[----:B0-----:R-:W-:-:S05]  /*ee70*/  @!P0 LEA R2, P2, R8, R0, 0x1 ;  /* 0x0000000008028211 */ /* 0x001fca00078408ff */
[----:B------:R-:W-:-:S05]  /*ee80*/  @!P0 IMAD.X R3, RZ, RZ, R4, P2 ;  /* 0x000000ffff038224 */ /* 0x000fca00010e0604 */
[----:B------:R-:W-:Y:S01]  /*ee90*/  @!PT LDS RZ, [RZ] ;  /* 0x00000000fffff984 */ /* 0x000fe20000000800 */
[----:B------:R-:W-:Y:S01]  /*eea0*/  @!PT LDS RZ, [RZ] ;  /* 0x00000000fffff984 */ /* 0x000fe20000000800 */
[----:B------:R-:W-:Y:S01]  /*eeb0*/  @!PT LDS RZ, [RZ] ;  /* 0x00000000fffff984 */ /* 0x000fe20000000800 */
[----:B------:R0:W-:Y:S01]  /*eec0*/  @!P0 LDGSTS.E.BYPASS.LTC128B.128 [R7+0x21c00], desc[UR50][R2.64], !P1 ;  /* 0x21c0000002078fae */ /* 0x0001e2000c901d72 */
[----:B------:R-:W-:Y:S01]  /*eed0*/  PLOP3.LUT P0, PT, PT, PT, PT, 0x80, 0x0 ;  /* 0x000000000000781c */ /* 0x000fe20003f0f070 */
[----:B------:R-:W-:-:S12]  /*eee0*/  NOP ;  /* 0x0000000000007918 */ /* 0x000fd80000000000 */
.L_x_7756:
        /* <DEDUP_REMOVED lines=10> */
[----:B------:R-:W-:-:S04]  /*ef90*/  LOP3.LUT R0, R0, 0xfffffffe, RZ, 0xc0, !PT ;  /* 0xfffffffe00007812 */ /* 0x000fc800078ec0ff */
[----:B------:R-:W-:-:S04]  /*efa0*/  IADD3 R0, R2, -R0, RZ ;  /* 0x8000000002007210 */ /* 0x000fc80007ffe0ff */
[----:B------:R-:W-:Y:S01]  /*efb0*/  SHF.L.U32 R0, R0, 0x1f, RZ ;  /* 0x0000001f00007819 */ /* 0x000fe200000006ff */
[----:B------:R-:W-:Y:S01]  /*efc0*/  NOP ;  /* 0x0000000000007918 */ /* 0x000fe20000000000 */
[----:B------:R0:W-:Y:S01]  /*efd0*/  SYNCS.ARRIVE.TRANS64.A1T0 RZ, [R23+URZ+0x28c00], RZ ;  /* 0x028c00ff17ff79a7 */ /* 0x0001e2000810003f */
[----:B------:R-:W-:Y:S01]  /*efe0*/  BSSY B0, `(.L_x_7757) ;  /* 0x0000003000007945 */ /* 0x000fe20003800000 */
[----:B------:R-:W1:Y:S03]  /*eff0*/  SYNCS.PHASECHK.TRANS64.TRYWAIT P0, [R23+URZ+0x28c20], R0 ;  /* 0x028c2000170075a7 */ /* 0x000e66000800017f */
[----:B01----:R-:W-:Y:S05]  /*f000*/  @!P0 BRA `(.L_x_7758) ;  /* 0x0000003800748947 */ /* 0x003fea0003800000 */
.L_x_7834:
[----:B------:R-:W-:Y:S05]  /*f010*/  BSYNC B0 ;  /* 0x0000000000007941 */ /* 0x000fea0003800000 */
.L_x_7757:
[----:B------:R-:W-:-:S05]  /*f020*/  IMAD.U32 R2, RZ, RZ, UR36 ;  /* 0x00000024ff027e24 */ /* 0x000fca000f8e00ff */
[----:B------:R-:W-:-:S13]  /*f030*/  ISETP.NE.AND P0, PT, R2, 0x3, PT ;  /* 0x000000030200780c */ /* 0x000fda0003f05270 */
[----:B------:R-:W-:Y:S05]  /*f040*/  @!P0 BRA `(.L_x_7759) ;  /* 0x0000000000048947 */ /* 0x000fea0003800000 */
[----:B------:R-:W-:Y:S01]  /*f050*/  BPT.TRAP 0x1 ;  /* 0x000000040000795c */ /* 0x000fe20000300000 */
.L_x_7759:
[----:B0-----:R-:W-:Y:S01]  /*f060*/  SHF.L.U32 R0, R25, 0x1f, RZ ;  /* 0x0000001f19007819 */ /* 0x001fe200000006ff */
[----:B------:R-:W-:Y:S03]  /*f070*/  BSSY B0, `(.L_x_7760) ;  /* 0x0000003000007945 */ /* 0x000fe60003800000 */
[----:B------:R-:W0:Y:S02]  /*f080*/  SYNCS.PHASECHK.TRANS64.TRYWAIT P0, [R27+URZ+0x28c60], R0 ;  /* 0x028c60001b0075a7 */ /* 0x000e24000800017f */
[----:B0-----:R-:W-:Y:S05]  /*f090*/  @!P0 BRA `(.L_x_7761) ;  /* 0x0000003800648947 */ /* 0x001fea0003800000 */
.L_x_7835:
[----:B------:R-:W-:Y:S05]  /*f0a0*/  BSYNC B0 ;  /* 0x0000000000007941 */ /* 0x000fea0003800000 */
.L_x_7760:
        /* <DEDUP_REMOVED lines=111> */
.L_x_7845:
        /* <DEDUP_REMOVED lines=34> */
.L_x_7763:
        /* <DEDUP_REMOVED lines=11> */
.L_x_7764:
[----:B------:R-:W2:Y:S01]  /*fa70*/  LDL R2, [R1+0x8] ;  /* 0x0000080001027983 */ /* 0x000ea20000100800 */
[----:B------:R1:W-:Y:S01]  /*fa80*/  SYNCS.ARRIVE.TRANS64.A1T0 RZ, [R27+URZ+0x28c50], RZ ;  /* 0x028c50ff1bff79a7 */ /* 0x0003e2000810003f */
[----:B------:R-:W-:Y:S01]  /*fa90*/  BSSY B0, `(.L_x_7765) ;  /* 0x00000f5000007945 */ /* 0x000fe20003800000 */
[----:B--2---:R-:W-:-:S13]  /*faa0*/  ISETP.GE.AND P0, PT, R2, 0x2, PT ;  /* 0x000000020200780c */ /* 0x004fda0003f06270 */
[----:B-1----:R-:W-:Y:S05]  /*fab0*/  @!P0 BRA `(.L_x_7766) ;  /* 0x0000000c00c88947 */ /* 0x002fea0003800000 */
[----:B0-----:R-:W2:Y:S04]  /*fac0*/  LDL.LU R4, [R1+0x28] ;  /* 0x0000280001047983 */ /* 0x001ea80000300800 */
[----:B------:R-:W3:Y:S01]  /*fad0*/  LDL.LU R3, [R1+0x4] ;  /* 0x0000040001037983 */ /* 0x000ee20000300800 */
[----:B------:R-:W-:Y:S01]  /*fae0*/  VIADD R7, R2, 0xfffffffe ;  /* 0xfffffffe02077836 */ /* 0x000fe20000000000 */
[----:B--2---:R-:W-:Y:S02]  /*faf0*/  LOP3.LUT R30, R4, 0x40, RZ, 0xc0, !PT ;  /* 0x00000040041e7812 */ /* 0x004fe400078ec0ff */
[----:B---3--:R-:W-:Y:S02]  /*fb00*/  LOP3.LUT R29, R3, 0x80, RZ, 0xc0, !PT ;  /* 0x00000080031d7812 */ /* 0x008fe400078ec0ff */
[----:B------:R-:W-:-:S02]  /*fb10*/  SHF.R.U32.HI R30, RZ, 0x2, R30 ;  /* 0x00000002ff1e7819 */ /* 0x000fc4000001161e */
[----:B------:R-:W-:-:S07]  /*fb20*/  SHF.R.U32.HI R29, RZ, 0x3, R29 ;  /* 0x00000003ff1d7819 */ /* 0x000fce000001161d */
.L_x_7779:
        /* <DEDUP_REMOVED lines=26> */
[----:B------:R-:W-:Y:S01]  /*fcd0*/  @!P1 IMAD.IADD R3, R5, 0x1, R3 ;  /* 0x0000000105039824 */ /* 0x000fe200078e0203 */
[----:B------:R-:W-:-:S04]  /*fce0*/  IADD3 R5, -R10, RZ, RZ ;  /* 0x000000ff0a057210 */ /* 0x000fc80007ffe1ff */
        /* <DEDUP_REMOVED lines=13> */
.L_x_7767:
[----:B------:R-:W-:Y:S01]  /*fdc0*/  IMAD R6, R24, 0x8, R23 ;  /* 0x0000000818067824 */ /* 0x000fe200078e0217 */
[----:B------:R-:W-:Y:S01]  /*fdd0*/  SHF.L.U32 R17, R25, 0x1f, RZ ;  /* 0x0000001f19117819 */ /* 0x000fe200000006ff */
[----:B------:R-:W-:Y:S01]  /*fde0*/  BSSY B1, `(.L_x_7768) ;  /* 0x0000004000017945 */ /* 0x000fe20003800000 */
[----:B------:R-:W-:Y:S02]  /*fdf0*/  SHF.R.S32.HI R9, RZ, 0x1f, R5 ;  /* 0x0000001fff097819 */ /* 0x000fe40000011405 */
[----:B------:R-:W0:Y:S02]  /*fe00*/  SYNCS.PHASECHK.TRANS64.TRYWAIT P0, [R6+URZ+0x28c40], R17 ;  /* 0x028c4011060075a7 */ /* 0x000e24000800017f */
[----:B0-----:R-:W-:Y:S05]  /*fe10*/  @!P0 BRA `(.L_x_7769) ;  /* 0x0000003400448947 */ /* 0x001fea0003800000 */
.L_x_7846:
[----:B------:R-:W-:Y:S05]  /*fe20*/  BSYNC B1 ;  /* 0x0000000000017941 */ /* 0x000fea0003800000 */
.L_x_7768:
        /* <DEDUP_REMOVED lines=26> */
[----:B-1----:R-:W-:-:S04]  /*ffd0*/  IADD3 R2, P0, R2, R0, RZ ;  /* 0x0000000002027210 */ /* 0x002fc80007f1e0ff */
[----:B--2---:R-:W-:-:S05]  /*ffe0*/  IADD3.X R3, RZ, R3, RZ, P0, !PT ;  /* 0x00000003ff037210 */ /* 0x004fca00007fe4ff */
        /* <DEDUP_REMOVED lines=14> */
.L_x_7856:
        /* <DEDUP_REMOVED lines=8> */
.L_x_7771:
        /* <DEDUP_REMOVED lines=11> */
.L_x_7772:
[----:B------:R2:W-:Y:S01]  /*10200*/  SYNCS.ARRIVE.TRANS64.A1T0 RZ, [R6+URZ+0x28c30], RZ ;  /* 0x028c30ff06ff79a7 */ /* 0x0005e2000810003f */
[----:B------:R-:W-:Y:S05]  /*10210*/  @!P2 BRA `(.L_x_7773) ;  /* 0x000000000004a947 */ /* 0x000fea0003800000 */
[----:B------:R-:W-:Y:S01]  /*10220*/  BPT.TRAP 0x1 ;  /* 0x000000040000795c */ /* 0x000fe20000300000 */
.L_x_7773:
[----:B------:R-:W3:Y:S01]  /*10230*/  SYNCS.PHASECHK.TRANS64.TRYWAIT P0, [R6+URZ+0x28c60], R17 ;  /* 0x028c6011060075a7 */ /* 0x000ee2000800017f */
[----:B------:R-:W-:Y:S04]  /*10240*/  BSSY B1, `(.L_x_7774) ;  /* 0x0000002000017945 */ /* 0x000fe80003800000 */
[----:B---3--:R-:W-:Y:S05]  /*10250*/  @!P0 BRA `(.L_x_7775) ;  /* 0x0000003400648947 */ /* 0x008fea0003800000 */
.L_x_7857:
[----:B------:R-:W-:Y:S05]  /*10260*/  BSYNC B1 ;  /* 0x0000000000017941 */ /* 0x000fea0003800000 */
.L_x_7774:
        /* <DEDUP_REMOVED lines=46> */
[C---:B------:R-:W-:Y:S02]  /*10550*/  LOP3.LUT P3, RZ, R22.reuse, 0x80, RZ, 0xc0, !PT ;  /* 0x0000008016ff7812 */ /* 0x040fe4000786c0ff */
[----:B-----5:R-:W-:Y:S01]  /*10560*/  IADD3.X R5, RZ, R5, RZ, P2, !PT ;  /* 0x00000005ff057210 */ /* 0x020fe200017fe4ff */
[----:B------:R-:W-:Y:S01]  /*10570*/  LDGSTS.E.BYPASS.LTC128B.128 [R17+0x6400], desc[UR50][R2.64+0x180], !P6 ;  /* 0x0640018002117fae */ /* 0x000fe2000f101d72 */
[----:B------:R-:W-:-:S03]  /*10580*/  LOP3.LUT P2, RZ, R22, 0x40, RZ, 0xc0, !PT ;  /* 0x0000004016ff7812 */ /* 0x000fc6000784c0ff */
        /* <DEDUP_REMOVED lines=31> */
.L_x_7867:
        /* <DEDUP_REMOVED lines=25> */
.L_x_7777:
        /* <DEDUP_REMOVED lines=11> */
.L_x_7778:
[----:B------:R3:W-:Y:S01]  /*109c0*/  SYNCS.ARRIVE.TRANS64.A1T0 RZ, [R6+URZ+0x28c50], RZ ;  /* 0x028c50ff06ff79a7 */ /* 0x0007e2000810003f */
[----:B------:R-:W-:Y:S05]  /*109d0*/  @P3 BRA `(.L_x_7779) ;  /* 0xfffffff000543947 */ /* 0x000fea000383ffff */
.L_x_7766:
[----:B------:R-:W-:Y:S05]  /*109e0*/  BSYNC B0 ;  /* 0x0000000000007941 */ /* 0x000fea0003800000 */
.L_x_7765:
        /* <DEDUP_REMOVED lines=21> */
.L_x_7781:
[----:B------:R-:W-:Y:S05]  /*10b40*/  BSYNC B0 ;  /* 0x0000000000007941 */ /* 0x000fea0003800000 */
.L_x_7780:
[----:B------:R-:W-:-:S07]  /*10b50*/  SEL R24, R24, RZ, P0 ;  /* 0x000000ff18187207 */ /* 0x000fce0000000000 */
.L_x_7740:
[----:B------:R-:W-:Y:S05]  /*10b60*/  BSYNC B7 ;  /* 0x0000000000077941 */ /* 0x000fea0003800000 */
.L_x_7738:
        /* <DEDUP_REMOVED lines=11> */
.L_x_7782:
        /* <DEDUP_REMOVED lines=36> */
.L_x_7877:
[----:B------:R-:W-:Y:S02]  /*10e60*/  ULDC UR4, c[0x0][0xc38] ;  /* 0x00030e0000047ab9 */ /* 0x000fe40000000800 */
[----:B------:R-:W-:-:S04]  /*10e70*/  IMAD.U32 R4, RZ, RZ, UR4 ;  /* 0x00000004ff047e24 */ /* 0x000fc8000f8e00ff */
[----:B--2---:R-:W-:-:S04]  /*10e80*/  IMAD R14, R14, R4, RZ ;  /* 0x000000040e0e7224 */ /* 0x004fc800078e02ff */
[----:B------:R-:W-:-:S05]  /*10e90*/  IMAD.IADD R5, R5, 0x1, R14 ;  /* 0x0000000105057824 */ /* 0x000fca00078e020e */
[----:B------:R-:W-:-:S13]  /*10ea0*/  ISETP.GT.AND P6, PT, R5, R0, PT ;  /* 0x000000000500720c */ /* 0x000fda0003fc4270 */
[----:B------:R-:W-:Y:S05]  /*10eb0*/  @P6 BRA `(.L_x_7785) ;  /* 0x00000000009c6947 */ /* 0x000fea0003800000 */
.L_x_7790:
        /* <DEDUP_REMOVED lines=14> */
.L_x_7788:
[----:B------:R-:W-:Y:S05]  /*10fa0*/  BSYNC B0 ;  /* 0x0000000000007941 */ /* 0x000fea0003800000 */
.L_x_7787:
        /* <DEDUP_REMOVED lines=18> */
.L_x_7885:
[----:B------:R-:W-:Y:S02]  /*110d0*/  ULDC UR4, c[0x0][0xc38] ;  /* 0x00030e0000047ab9 */ /* 0x000fe40000000800 */
[----:B------:R-:W-:-:S04]  /*110e0*/  IMAD.U32 R4, RZ, RZ, UR4 ;  /* 0x00000004ff047e24 */ /* 0x000fc8000f8e00ff */
[----:B--2---:R-:W-:-:S04]  /*110f0*/  IMAD R14, R14, R4, RZ ;  /* 0x000000040e0e7224 */ /* 0x004fc800078e02ff */
[----:B------:R-:W-:-:S05]  /*11100*/  IMAD.IADD R5, R14, 0x1, R5 ;  /* 0x000000010e057824 */ /* 0x000fca00078e0205 */
[----:B------:R-:W-:-:S13]  /*11110*/  ISETP.GT.AND P6, PT, R5, R0, PT ;  /* 0x000000000500720c */ /* 0x000fda0003fc4270 */
[----:B------:R-:W-:Y:S05]  /*11120*/  @!P6 BRA `(.L_x_7790) ;  /* 0xfffffffc0064e947 */ /* 0x000fea000383ffff */
.L_x_7785:
        /* <DEDUP_REMOVED lines=8> */
.L_x_7889:
[----:B------:R-:W-:Y:S01]  /*111b0*/  ISETP.NE.AND P0, PT, R3, RZ, PT ;  /* 0x000000ff0300720c */ /* 0x000fe20003f05270 */
[----:B------:R-:W-:-:S12]  /*111c0*/  IMAD.MOV.U32 R14, RZ, RZ, RZ ;  /* 0x000000ffff0e7224 */ /* 0x000fd800078e00ff */
[----:B------:R-:W-:Y:S05]  /*111d0*/  @!P0 BRA `(.L_x_7792) ;  /* 0x0000000000108947 */ /* 0x000fea0003800000 */
[----:B------:R-:W-:Y:S01]  /*111e0*/  UMOV UR4, 0xffffffff ;  /* 0xffffffff00047882 */ /* 0x000fe20000000000 */
[----:B------:R-:W-:Y:S02]  /*111f0*/  VIADD R12, R6, 0xffffffff ;  /* 0xffffffff060c7836 */ /* 0x000fe40000000000 */
[----:B------:R-:W-:Y:S05]  /*11200*/  BRA.DIV UR4, `(.L_x_7793) ;  /* 0x0000003604907947 */ /* 0x000fea000b800000 */
[----:B------:R4:W0:Y:S02]  /*11210*/  SHFL.IDX PT, R14, R2, R12, 0x1f ;  /* 0x00001f0c020e7589 */ /* 0x00082400000e0000 */
.L_x_7792:
        /* <DEDUP_REMOVED lines=14> */
[----:B------:R-:W-:Y:S01]  /*11300*/  IMAD.HI.U32 R2, R3, R5, R2 ;  /* 0x0000000503027227 */ /* 0x000fe200078e0002 */
[----:B------:R-:W-:Y:S02]  /*11310*/  IADD3 R5, R0, -R16, RZ ;  /* 0x8000001000057210 */ /* 0x000fe40007ffe0ff */
        /* <DEDUP_REMOVED lines=22> */
[----:B------:R-:W0:Y:S02]  /*11480*/  I2F.RP R8, R7 ;  /* 0x0000000700087306 */ /* 0x000e240000209400 */
[----:B------:R-:W-:-:S06]  /*11490*/  IADD3 R6, RZ, -R6, RZ ;  /* 0x80000006ff067210 */ /* 0x000fcc0007ffe0ff */
        /* <DEDUP_REMOVED lines=26> */
.L_x_7786:
[----:B------:R-:W-:Y:S01]  /*11640*/  UMOV UR4, URZ ;  /* 0x0000003f00047c82 */ /* 0x000fe20008000000 */
[----:B------:R-:W-:Y:S01]  /*11650*/  UMOV UR5, URZ ;  /* 0x0000003f00057c82 */ /* 0x000fe20008000000 */
[----:B------:R-:W-:Y:S01]  /*11660*/  ULDC UR6, c[0x0][0xc3c] ;  /* 0x00030f0000067ab9 */ /* 0x000fe20000000800 */
[----:B------:R-:W-:Y:S01]  /*11670*/  IMAD.MOV.U32 R16, RZ, RZ, R0 ;  /* 0x000000ffff107224 */ /* 0x000fe200078e0000 */
[----:B------:R-:W-:Y:S01]  /*11680*/  MOV R19, UR6 ;  /* 0x0000000600137c02 */ /* 0x000fe20008000f00 */
[----:B------:R-:W-:Y:S02]  /*11690*/  IMAD.U32 R17, RZ, RZ, UR4 ;  /* 0x00000004ff117e24 */ /* 0x000fe4000f8e00ff */
[----:B------:R-:W-:-:S07]  /*116a0*/  IMAD.U32 R18, RZ, RZ, UR5 ;  /* 0x00000005ff127e24 */ /* 0x000fce000f8e00ff */
.L_x_7794:
        /* <DEDUP_REMOVED lines=10> */
.L_x_7783:
[----:B------:R-:W-:Y:S02]  /*11750*/  ULDC UR4, c[0x0][0xc3c] ;  /* 0x00030f0000047ab9 */ /* 0x000fe40000000800 */
[----:B0-----:R-:W-:-:S13]  /*11760*/  ISETP.GE.AND P0, PT, R19, UR4, PT ;  /* 0x0000000413007c0c */ /* 0x001fda000bf06270 */
[----:B------:R-:W-:Y:S05]  /*11770*/  @!P0 BRA `(.L_x_7795) ;  /* 0xffffffb800008947 */ /* 0x000fea000383ffff */
[----:B------:R-:W-:Y:S05]  /*11780*/  BSYNC B8 ;  /* 0x0000000000087941 */ /* 0x000fea0003800000 */
.L_x_7734:
        /* <DEDUP_REMOVED lines=12> */
.L_x_7892:
[----:B------:R-:W-:Y:S05]  /*11850*/  BSYNC B0 ;  /* 0x0000000000007941 */ /* 0x000fea0003800000 */
.L_x_7796:
[----:B------:R-:W-:-:S03]  /*11860*/  UMOV UR4, 0xffffffff ;  /* 0xffffffff00047882 */ /* 0x000fc60000000000 */
[----:B------:R-:W-:Y:S05]  /*11870*/  BRA.DIV UR4, `(.L_x_7798) ;  /* 0x00000032042c7947 */ /* 0x000fea000b800000 */
[----:B0-----:R-:W0:Y:S02]  /*11880*/  S2R R0, SR_TID.X ;  /* 0x0000000000007919 */ /* 0x001e240000002100 */
[----:B0-----:R-:W-:-:S04]  /*11890*/  SHF.R.U32.HI R0, RZ, 0x5, R0 ;  /* 0x00000005ff007819 */ /* 0x001fc80000011600 */
[----:B------:R-:W-:-:S05]  /*118a0*/  LOP3.LUT R0, R0, 0x3, RZ, 0xc0, !PT ;  /* 0x0000000300007812 */ /* 0x000fca00078ec0ff */
[----:B------:R0:W1:Y:S02]  /*118b0*/  SHFL.IDX PT, R14, R0, RZ, 0x1f ;  /* 0x00001fff000e7589 */ /* 0x00006400000e0000 */
.L_x_7895:
[----:B-1----:R-:W-:Y:S01]  /*118c0*/  ISETP.NE.AND P0, PT, R14, RZ, PT ;  /* 0x000000ff0e00720c */ /* 0x002fe20003f05270 */
[----:B------:R-:W-:-:S12]  /*118d0*/  BSSY B0, `(.L_x_7799) ;  /* 0x0000024000007945 */ /* 0x000fd80003800000 */
[----:B------:R-:W-:Y:S05]  /*118e0*/  @P0 BRA `(.L_x_7800) ;  /* 0x0000000000880947 */ /* 0x000fea0003800000 */
[----:B------:R-:W-:-:S03]  /*118f0*/  UMOV UR4, 0xffffffff ;  /* 0xffffffff00047882 */ /* 0x000fc60000000000 */
[----:B------:R-:W-:Y:S05]  /*11900*/  BRA.DIV UR4, `(.L_x_7801) ;  /* 0x00000032043c7947 */ /* 0x000fea000b800000 */
[----:B------:R-:W-:-:S13]  /*11910*/  ELECT P6, URZ, PT ;  /* 0x00000000003f782f */ /* 0x000fda00038c0000 */
.L_x_7898:
[----:B------:R-:W-:Y:S05]  /*11920*/  @!P6 BRA `(.L_x_7800) ;  /* 0x000000000078e947 */ /* 0x000fea0003800000 */
[----:B------:R-:W-:-:S06]  /*11930*/  ULOP3.LUT UR4, UR39, 0x2, URZ, 0xfc, !UPT ;  /* 0x0000000227047892 */ /* 0x000fcc000f8efc3f */
[----:B0-----:R-:W-:-:S05]  /*11940*/  IMAD.U32 R0, RZ, RZ, UR4 ;  /* 0x00000004ff007e24 */ /* 0x001fca000f8e00ff */
[----:B------:R-:W-:-:S13]  /*11950*/  ISETP.NE.AND P0, PT, R0, 0x3, PT ;  /* 0x000000030000780c */ /* 0x000fda0003f05270 */
[----:B------:R-:W-:Y:S05]  /*11960*/  @!P0 BRA `(.L_x_7802) ;  /* 0x0000000000048947 */ /* 0x000fea0003800000 */
[----:B------:R-:W-:Y:S01]  /*11970*/  BPT.TRAP 0x1 ;  /* 0x000000040000795c */ /* 0x000fe20000300000 */
.L_x_7802:
[C---:B------:R-:W-:Y:S01]  /*11980*/  IMAD R3, R24.reuse, 0x8, R5 ;  /* 0x0000000818037824 */ /* 0x040fe200078e0205 */
[----:B------:R-:W-:Y:S01]  /*11990*/  SHF.L.U32 R2, R25, 0x1f, RZ ;  /* 0x0000001f19027819 */ /* 0x000fe200000006ff */
[----:B------:R-:W-:-:S03]  /*119a0*/  VIADD R24, R24, 0x1 ;  /* 0x0000000118187836 */ /* 0x000fc60000000000 */
[----:B------:R-:W0:Y:S02]  /*119b0*/  SYNCS.PHASECHK.TRANS64.TRYWAIT P1, [R3+URZ+0x28c40], R2 ;  /* 0x028c4002030075a7 */ /* 0x000e24000802017f */
[----:B------:R-:W-:-:S04]  /*119c0*/  ISETP.NE.AND P2, PT, R24, 0x2, PT ;  /* 0x000000021800780c */ /* 0x000fc80003f45270 */
[----:B------:R-:W-:Y:S01]  /*119d0*/  SEL R0, RZ, 0x1, P2 ;  /* 0x00000001ff007807 */ /* 0x000fe20001000000 */
[----:B0-----:R-:W-:Y:S08]  /*119e0*/  @!P1 BRA `(.L_x_7803) ;  /* 0x0000003000249947 */ /* 0x001ff00003800000 */
.L_x_7899:
[----:B------:R-:W-:Y:S02]  /*119f0*/  SEL R24, R24, RZ, P2 ;  /* 0x000000ff18187207 */ /* 0x000fe40001000000 */
[----:B------:R-:W-:Y:S01]  /*11a00*/  LOP3.LUT R0, R25, R0, RZ, 0x3c, !PT ;  /* 0x0000000019007212 */ /* 0x000fe200078e3cff */
[----:B------:R-:W-:Y:S06]  /*11a10*/  @!P0 BRA `(.L_x_7804) ;  /* 0x0000000000048947 */ /* 0x000fec0003800000 */
[----:B------:R-:W-:Y:S01]  /*11a20*/  BPT.TRAP 0x1 ;  /* 0x000000040000795c */ /* 0x000fe20000300000 */
.L_x_7804:
[----:B------:R-:W-:Y:S01]  /*11a30*/  IMAD R5, R24, 0x8, R5 ;  /* 0x0000000818057824 */ /* 0x000fe200078e0205 */
[----:B------:R-:W-:-:S04]  /*11a40*/  SHF.L.U32 R0, R0, 0x1f, RZ ;  /* 0x0000001f00007819 */ /* 0x000fc800000006ff */
[----:B------:R-:W1:Y:S02]  /*11a50*/  SYNCS.PHASECHK.TRANS64.TRYWAIT P1, [R5+URZ+0x28c40], R0 ;  /* 0x028c4000050075a7 */ /* 0x000e64000802017f */
[----:B-1----:R-:W-:Y:S05]  /*11a60*/  @!P1 BRA `(.L_x_7805) ;  /* 0x0000003000189947 */ /* 0x002fea0003800000 */
.L_x_7900:
[----:B------:R-:W-:Y:S05]  /*11a70*/  @!P0 BRA `(.L_x_7806) ;  /* 0x0000000000048947 */ /* 0x000fea0003800000 */
[----:B------:R-:W-:Y:S01]  /*11a80*/  BPT.TRAP 0x1 ;  /* 0x000000040000795c */ /* 0x000fe20000300000 */
.L_x_7806:
[----:B------:R-:W5:Y:S02]  /*11a90*/  SYNCS.PHASECHK.TRANS64.TRYWAIT P1, [R3+URZ+0x28c60], R2 ;  /* 0x028c6002030075a7 */ /* 0x000f64000802017f */
[----:B-----5:R-:W-:Y:S05]  /*11aa0*/  @!P1 BRA `(.L_x_7807) ;  /* 0x00000030001c9947 */ /* 0x020fea0003800000 */
.L_x_7901:
[----:B------:R-:W-:Y:S05]  /*11ab0*/  @!P0 BRA `(.L_x_7808) ;  /* 0x0000000000048947 */ /* 0x000fea0003800000 */
[----:B------:R-:W-:Y:S01]  /*11ac0*/  BPT.TRAP 0x1 ;  /* 0x000000040000795c */ /* 0x000fe20000300000 */
.L_x_7808:
[----:B------:R0:W0:Y:S02]  /*11ad0*/  SYNCS.PHASECHK.TRANS64.TRYWAIT P0, [R5+URZ+0x28c60], R0 ;  /* 0x028c6000050075a7 */ /* 0x000024000800017f */
[----:B0-----:R-:W-:Y:S05]  /*11ae0*/  @!P0 NANOSLEEP.SYNCS 0x989680 ;  /* 0x009896800000895d */ /* 0x001fea0003900000 */
[----:B------:R-:W0:Y:S02]  /*11af0*/  @!P0 SYNCS.PHASECHK.TRANS64 P0, [R5+URZ+0x28c60], R0 ;  /* 0x028c6000050085a7 */ /* 0x000e24000800007f */
[----:B0-----:R-:W-:Y:S05]  /*11b00*/  @!P0 BRA `(.L_x_7808) ;  /* 0xfffffffc00f08947 */ /* 0x001fea000383ffff */
.L_x_7800:
[----:B------:R-:W-:Y:S05]  /*11b10*/  BSYNC B0 ;  /* 0x0000000000007941 */ /* 0x000fea0003800000 */
.L_x_7799:
[----:B------:R-:W-:Y:S05]  /*11b20*/  EXIT ;  /* 0x000000000000794d */ /* 0x000fea0003800000 */
.L_x_7667:
[----:B0-----:R-:W-:-:S04]  /*11b30*/  IMAD.U32 R4, RZ, RZ, UR21 ;  /* 0x00000015ff047e24 */ /* 0x001fc8000f8e00ff */
[----:B------:R0:W1:Y:S03]  /*11b40*/  SYNCS.PHASECHK.TRANS64.TRYWAIT P1, [R4+URZ+0x28c50], R3 ;  /* 0x028c5003040075a7 */ /* 0x000066000802017f */
[----:B-1----:R-:W-:Y:S05]  /*11b50*/  @!P1 NANOSLEEP.SYNCS 0x989680 ;  /* 0x009896800000995d */ /* 0x002fea0003900000 */
[----:B------:R-:W1:Y:S02]  /*11b60*/  @!P1 SYNCS.PHASECHK.TRANS64 P1, [R4+URZ+0x28c50], R3 ;  /* 0x028c5003040095a7 */ /* 0x000e64000802007f */
[----:B-1----:R-:W-:Y:S05]  /*11b70*/  @!P1 BRA `(.L_x_7667) ;  /* 0xfffffffc00ec9947 */ /* 0x002fea000383ffff */
[----:B------:R-:W-:Y:S05]  /*11b80*/  BRA `(.L_x_7809) ;  /* 0xfffffefc00e07947 */ /* 0x000fea000383ffff */
.L_x_7673:
[----:B-1----:R-:W-:-:S04]  /*11b90*/  IMAD.U32 R4, RZ, RZ, UR21 ;  /* 0x00000015ff047e24 */ /* 0x002fc8000f8e00ff */
[----:B------:R1:W2:Y:S03]  /*11ba0*/  SYNCS.PHASECHK.TRANS64.TRYWAIT P1, [R4+URZ+0x28c50], R3 ;  /* 0x028c5003040075a7 */ /* 0x0002a6000802017f */
[----:B--2---:R-:W-:Y:S05]  /*11bb0*/  @!P1 NANOSLEEP.SYNCS 0x989680 ;  /* 0x009896800000995d */ /* 0x004fea0003900000 */
[----:B------:R-:W2:Y:S02]  /*11bc0*/  @!P1 SYNCS.PHASECHK.TRANS64 P1, [R4+URZ+0x28c50], R3 ;  /* 0x028c5003040095a7 */ /* 0x000ea4000802007f */
[----:B--2---:R-:W-:Y:S05]  /*11bd0*/  @!P1 BRA `(.L_x_7673) ;  /* 0xfffffffc00ec9947 */ /* 0x004fea000383ffff */
[----:B------:R-:W-:Y:S05]  /*11be0*/  BRA `(.L_x_7672) ;  /* 0xffffff0800d87947 */ /* 0x000fea000383ffff */
.L_x_7677:
[----:B0-----:R-:W-:-:S04]  /*11bf0*/  IMAD.U32 R3, RZ, RZ, UR41 ;  /* 0x00000029ff037e24 */ /* 0x001fc8000f8e00ff */
[----:B------:R0:W1:Y:S03]  /*11c00*/  SYNCS.PHASECHK.TRANS64.TRYWAIT P1, [R3+URZ+0x28c00], R0 ;  /* 0x028c0000030075a7 */ /* 0x000066000802017f */
[----:B-1----:R-:W-:Y:S05]  /*11c10*/  @!P1 NANOSLEEP.SYNCS 0x989680 ;  /* 0x009896800000995d */ /* 0x002fea0003900000 */
[----:B------:R-:W1:Y:S02]  /*11c20*/  @!P1 SYNCS.PHASECHK.TRANS64 P1, [R3+URZ+0x28c00], R0 ;  /* 0x028c0000030095a7 */ /* 0x000e64000802007f */
[----:B-1----:R-:W-:Y:S05]  /*11c30*/  @!P1 BRA `(.L_x_7677) ;  /* 0xfffffffc00ec9947 */ /* 0x002fea000383ffff */
[----:B------:R-:W-:Y:S05]  /*11c40*/  BRA `(.L_x_7810) ;  /* 0xffffff1c00687947 */ /* 0x000fea000383ffff */
.L_x_7681:
[----:B--2---:R2:W3:Y:S02]  /*11c50*/  SYNCS.PHASECHK.TRANS64.TRYWAIT P1, [R7+URZ+0x28c30], R8 ;  /* 0x028c3008070075a7 */ /* 0x0044e4000802017f */
[----:B---3--:R-:W-:Y:S05]  /*11c60*/  @!P1 NANOSLEEP.SYNCS 0x989680 ;  /* 0x009896800000995d */ /* 0x008fea0003900000 */
[----:B------:R-:W3:Y:S02]  /*11c70*/  @!P1 SYNCS.PHASECHK.TRANS64 P1, [R7+URZ+0x28c30], R8 ;  /* 0x028c3008070095a7 */ /* 0x000ee4000802007f */
[----:B---3--:R-:W-:Y:S05]  /*11c80*/  @!P1 BRA `(.L_x_7681) ;  /* 0xfffffffc00f09947 */ /* 0x008fea000383ffff */
[----:B------:R-:W-:Y:S05]  /*11c90*/  BRA `(.L_x_7680) ;  /* 0xffffff1c00847947 */ /* 0x000fea000383ffff */
.L_x_7686:
[----:B---3--:R3:W0:Y:S02]  /*11ca0*/  SYNCS.PHASECHK.TRANS64.TRYWAIT P1, [R7+URZ+0x28c50], R8 ;  /* 0x028c5008070075a7 */ /* 0x008624000802017f */
[----:B0-----:R-:W-:Y:S05]  /*11cb0*/  @!P1 NANOSLEEP.SYNCS 0x989680 ;  /* 0x009896800000995d */ /* 0x001fea0003900000 */
[----:B------:R-:W0:Y:S02]  /*11cc0*/  @!P1 SYNCS.PHASECHK.TRANS64 P1, [R7+URZ+0x28c50], R8 ;  /* 0x028c5008070095a7 */ /* 0x000e24000802007f */
[----:B0-----:R-:W-:Y:S05]  /*11cd0*/  @!P1 BRA `(.L_x_7686) ;  /* 0xfffffffc00f09947 */ /* 0x001fea000383ffff */
[----:B------:R-:W-:Y:S05]  /*11ce0*/  BRA `(.L_x_7685) ;  /* 0xffffff30000c7947 */ /* 0x000fea000383ffff */
.L_x_7692:
[----:B-1----:R-:W-:-:S04]  /*11cf0*/  IMAD.U32 R6, RZ, RZ, UR23 ;  /* 0x00000017ff067e24 */ /* 0x002fc8000f8e00ff */
[----:B------:R1:W2:Y:S03]  /*11d00*/  SYNCS.PHASECHK.TRANS64.TRYWAIT P1, [R6+URZ+0x28c30], R7 ;  /* 0x028c3007060075a7 */ /* 0x0002a6000802017f */
[----:B--2---:R-:W-:Y:S05]  /*11d10*/  @!P1 NANOSLEEP.SYNCS 0x989680 ;  /* 0x009896800000995d */ /* 0x004fea0003900000 */
[----:B------:R-:W2:Y:S02]  /*11d20*/  @!P1 SYNCS.PHASECHK.TRANS64 P1, [R6+URZ+0x28c30], R7 ;  /* 0x028c3007060095a7 */ /* 0x000ea4000802007f */
[----:B--2---:R-:W-:Y:S05]  /*11d30*/  @!P1 BRA `(.L_x_7692) ;  /* 0xfffffffc00ec9947 */ /* 0x004fea000383ffff */
[----:B------:R-:W-:Y:S05]  /*11d40*/  BRA `(.L_x_7691) ;  /* 0xffffff34001c7947 */ /* 0x000fea000383ffff */
.L_x_7697:
[----:B-1----:R-:W-:-:S04]  /*11d50*/  MOV R8, UR23 ;  /* 0x0000001700087c02 */ /* 0x002fc80008000f00 */
[----:B------:R1:W2:Y:S03]  /*11d60*/  SYNCS.PHASECHK.TRANS64.TRYWAIT P1, [R8+URZ+0x28c50], R7 ;  /* 0x028c5007080075a7 */ /* 0x0002a6000802017f */
[----:B--2---:R-:W-:Y:S05]  /*11d70*/  @!P1 NANOSLEEP.SYNCS 0x989680 ;  /* 0x009896800000995d */ /* 0x004fea0003900000 */
[----:B------:R-:W2:Y:S02]  /*11d80*/  @!P1 SYNCS.PHASECHK.TRANS64 P1, [R8+URZ+0x28c50], R7 ;  /* 0x028c5007080095a7 */ /* 0x000ea4000802007f */
[----:B--2---:R-:W-:Y:S05]  /*11d90*/  @!P1 BRA `(.L_x_7697) ;  /* 0xfffffffc00ec9947 */ /* 0x004fea000383ffff */
[----:B------:R-:W-:Y:S05]  /*11da0*/  BRA `(.L_x_7696) ;  /* 0xffffff4c009c7947 */ /* 0x000fea000383ffff */
.L_x_7704:
[----:B-1----:R-:W-:-:S04]  /*11db0*/  IMAD.U32 R6, RZ, RZ, UR22 ;  /* 0x00000016ff067e24 */ /* 0x002fc8000f8e00ff */
[----:B------:R1:W2:Y:S03]  /*11dc0*/  SYNCS.PHASECHK.TRANS64.TRYWAIT P1, [R6+URZ+0x28c30], R7 ;  /* 0x028c3007060075a7 */ /* 0x0002a6000802017f */
[----:B--2---:R-:W-:Y:S05]  /*11dd0*/  @!P1 NANOSLEEP.SYNCS 0x989680 ;  /* 0x009896800000995d */ /* 0x004fea0003900000 */
[----:B------:R-:W2:Y:S02]  /*11de0*/  @!P1 SYNCS.PHASECHK.TRANS64 P1, [R6+URZ+0x28c30], R7 ;  /* 0x028c3007060095a7 */ /* 0x000ea4000802007f */
[----:B--2---:R-:W-:Y:S05]  /*11df0*/  @!P1 BRA `(.L_x_7704) ;  /* 0xfffffffc00ec9947 */ /* 0x004fea000383ffff */
[----:B------:R-:W-:Y:S05]  /*11e00*/  BRA `(.L_x_7703) ;  /* 0xffffff50008c7947 */ /* 0x000fea000383ffff */
.L_x_7709:
[----:B---3--:R-:W-:-:S04]  /*11e10*/  IMAD.U32 R8, RZ, RZ, UR22 ;  /* 0x00000016ff087e24 */ /* 0x008fc8000f8e00ff */
[----:B------:R3:W4:Y:S03]  /*11e20*/  SYNCS.PHASECHK.TRANS64.TRYWAIT P1, [R8+URZ+0x28c50], R7 ;  /* 0x028c5007080075a7 */ /* 0x000726000802017f */
[----:B----4-:R-:W-:Y:S05]  /*11e30*/  @!P1 NANOSLEEP.SYNCS 0x989680 ;  /* 0x009896800000995d */ /* 0x010fea0003900000 */
[----:B------:R-:W4:Y:S02]  /*11e40*/  @!P1 SYNCS.PHASECHK.TRANS64 P1, [R8+URZ+0x28c50], R7 ;  /* 0x028c5007080095a7 */ /* 0x000f24000802007f */
[----:B----4-:R-:W-:Y:S05]  /*11e50*/  @!P1 BRA `(.L_x_7709) ;  /* 0xfffffffc00ec9947 */ /* 0x010fea000383ffff */
[----:B------:R-:W-:Y:S05]  /*11e60*/  BRA `(.L_x_7708) ;  /* 0xffffff6400b07947 */ /* 0x000fea000383ffff */
.L_x_7746:
        /* <DEDUP_REMOVED lines=11> */
.L_x_7812:
[----:B------:R-:W-:Y:S05]  /*11f20*/  BSYNC B0 ;  /* 0x0000000000007941 */ /* 0x000fea0003800000 */
.L_x_7811:
[----:B------:R-:W-:Y:S05]  /*11f30*/  BRA `(.L_x_7813) ;  /* 0xffffffbc00887947 */ /* 0x000fea000383ffff */
.L_x_7749:
[----:B0-----:R0:W1:Y:S02]  /*11f40*/  SYNCS.PHASECHK.TRANS64.TRYWAIT P0, [R27+URZ+0x28c40], R0 ;  /* 0x028c40001b0075a7 */ /* 0x001064000800017f */
[----:B-1----:R-:W-:Y:S05]  /*11f50*/  @!P0 NANOSLEEP.SYNCS 0x989680 ;  /* 0x009896800000895d */ /* 0x002fea0003900000 */
[----:B------:R-:W1:Y:S02]  /*11f60*/  @!P0 SYNCS.PHASECHK.TRANS64 P0, [R27+URZ+0x28c40], R0 ;  /* 0x028c40001b0085a7 */ /* 0x000e64000800007f */
[----:B-1----:R-:W-:Y:S05]  /*11f70*/  @!P0 BRA `(.L_x_7749) ;  /* 0xfffffffc00f08947 */ /* 0x002fea000383ffff */
[----:B------:R-:W-:Y:S05]  /*11f80*/  BRA `(.L_x_7814) ;  /* 0xffffffc0005c7947 */ /* 0x000fea000383ffff */
.L_x_7750:
        /* <DEDUP_REMOVED lines=8> */
.L_x_7816:
[----:B------:R-:W-:Y:S05]  /*12010*/  BSYNC B0 ;  /* 0x0000000000007941 */ /* 0x000fea0003800000 */
.L_x_7815:
        /* <DEDUP_REMOVED lines=9> */
.L_x_7817:
[----:B------:R-:W-:Y:S01]  /*120b0*/  IMAD.MOV.U32 R13, RZ, RZ, R4 ;  /* 0x000000ffff0d7224 */ /* 0x000fe200078e0004 */
[----:B------:R-:W-:Y:S01]  /*120c0*/  MOV R12, 0x1 ;  /* 0x00000001000c7802 */ /* 0x000fe20000000f00 */
[----:B------:R-:W-:-:S07]  /*120d0*/  IMAD.MOV.U32 R3, RZ, RZ, R14 ;  /* 0x000000ffff037224 */ /* 0x000fce00078e000e */
[----:B------:R-:W-:Y:S05]  /*120e0*/  WARPSYNC.COLLECTIVE R15, `(.L_x_7818) ;  /* 0x000000000f087348 */ /* 0x000fea0003c00000 */
[----:B------:R0:W1:Y:S02]  /*120f0*/  SHFL.IDX P6, R14, R13, R12, R11 ;  /* 0x0000000c0d0e7389 */ /* 0x00006400000c000b */
[----:B01----:R-:W-:Y:S01]  /*12100*/  ENDCOLLECTIVE ;  /* 0x000000000000791b */ /* 0x003fe20003800000 */
.L_x_7818:
        /* <DEDUP_REMOVED lines=15> */
.L_x_7819:
[----:B------:R-:W-:Y:S02]  /*12200*/  @P0 IMAD R6, R5, 0x2, R23 ;  /* 0x0000000205060824 */ /* 0x000fe400078e0217 */
[----:B------:R-:W-:Y:S02]  /*12210*/  IMAD.MOV.U32 R13, RZ, RZ, R4 ;  /* 0x000000ffff0d7224 */ /* 0x000fe400078e0004 */
[----:B------:R-:W-:Y:S02]  /*12220*/  IMAD.MOV.U32 R12, RZ, RZ, 0x2 ;  /* 0x00000002ff0c7424 */ /* 0x000fe400078e00ff */
[----:B------:R-:W-:-:S07]  /*12230*/  IMAD.MOV.U32 R3, RZ, RZ, R14 ;  /* 0x000000ffff037224 */ /* 0x000fce00078e000e */
[----:B------:R-:W-:Y:S05]  /*12240*/  WARPSYNC.COLLECTIVE R15, `(.L_x_7820) ;  /* 0x000000000f087348 */ /* 0x000fea0003c00000 */
[----:B------:R0:W1:Y:S02]  /*12250*/  SHFL.IDX P6, R14, R13, R12, R11 ;  /* 0x0000000c0d0e7389 */ /* 0x00006400000c000b */
[----:B01----:R-:W-:Y:S01]  /*12260*/  ENDCOLLECTIVE ;  /* 0x000000000000791b */ /* 0x003fe20003800000 */
.L_x_7820:
        /* <DEDUP_REMOVED lines=15> */
.L_x_7821:
[----:B------:R-:W-:Y:S02]  /*12360*/  @P0 IMAD R6, R5, 0x2, R23 ;  /* 0x0000000205060824 */ /* 0x000fe400078e0217 */
[----:B------:R-:W-:Y:S02]  /*12370*/  IMAD.MOV.U32 R13, RZ, RZ, R4 ;  /* 0x000000ffff0d7224 */ /* 0x000fe400078e0004 */
[----:B------:R-:W-:Y:S01]  /*12380*/  IMAD.MOV.U32 R12, RZ, RZ, 0x3 ;  /* 0x00000003ff0c7424 */ /* 0x000fe200078e00ff */
[----:B------:R-:W-:-:S07]  /*12390*/  MOV R3, R14 ;  /* 0x0000000e00037202 */ /* 0x000fce0000000f00 */
[----:B------:R-:W-:Y:S05]  /*123a0*/  WARPSYNC.COLLECTIVE R15, `(.L_x_7822) ;  /* 0x000000000f087348 */ /* 0x000fea0003c00000 */
[----:B------:R0:W1:Y:S02]  /*123b0*/  SHFL.IDX P6, R14, R13, R12, R11 ;  /* 0x0000000c0d0e7389 */ /* 0x00006400000c000b */
[----:B01----:R-:W-:Y:S01]  /*123c0*/  ENDCOLLECTIVE ;  /* 0x000000000000791b */ /* 0x003fe20003800000 */
.L_x_7822:
[----:B------:R-:W-:-:S05]  /*123d0*/  @P0 LEA R3, P1, R7, R3, 0x1 ;  /* 0x0000000307030211 */ /* 0x000fca00078208ff */
[----:B------:R-:W-:-:S05]  /*123e0*/  @P0 IMAD.X R2, RZ, RZ, R2, P1 ;  /* 0x000000ffff020224 */ /* 0x000fca00008e0602 */
        /* <DEDUP_REMOVED lines=12> */
.L_x_7823:
[----:B------:R-:W-:Y:S01]  /*124b0*/  IMAD.MOV.U32 R0, RZ, RZ, R14 ;  /* 0x000000ffff007224 */ /* 0x000fe200078e000e */
[----:B------:R-:W-:Y:S06]  /*124c0*/  BRA `(.L_x_7824) ;  /* 0xffffffc000147947 */ /* 0x000fec000383ffff */
.L_x_7755:
        /* <DEDUP_REMOVED lines=9> */
.L_x_7825:
[C---:B------:R-:W-:Y:S01]  /*12560*/  VIADD R6, R17.reuse, 0x10 ;  /* 0x0000001011067836 */ /* 0x040fe20000000000 */
[----:B------:R-:W-:Y:S01]  /*12570*/  ISETP.GE.AND P0, PT, R17, R5, PT ;  /* 0x000000051100720c */ /* 0x000fe20003f06270 */
[----:B------:R-:W-:Y:S02]  /*12580*/  IMAD.MOV.U32 R13, RZ, RZ, R0 ;  /* 0x000000ffff0d7224 */ /* 0x000fe400078e0000 */
[----:B------:R-:W-:-:S10]  /*12590*/  IMAD.MOV.U32 R2, RZ, RZ, R14 ;  /* 0x000000ffff027224 */ /* 0x000fd400078e000e */
[----:B------:R-:W-:Y:S05]  /*125a0*/  WARPSYNC.COLLECTIVE R15, `(.L_x_7826) ;  /* 0x000000000f087348 */ /* 0x000fea0003c00000 */
[----:B------:R0:W1:Y:S02]  /*125b0*/  SHFL.IDX P6, R14, R13, R12, R11 ;  /* 0x0000000c0d0e7389 */ /* 0x00006400000c000b */
[----:B01----:R-:W-:Y:S01]  /*125c0*/  ENDCOLLECTIVE ;  /* 0x000000000000791b */ /* 0x003fe20003800000 */
.L_x_7826:
[----:B------:R-:W-:Y:S02]  /*125d0*/  IMAD.MOV.U32 R13, RZ, RZ, R4 ;  /* 0x000000ffff0d7224 */ /* 0x000fe400078e0004 */
[----:B------:R-:W-:Y:S02]  /*125e0*/  IMAD.MOV.U32 R12, RZ, RZ, 0x1 ;  /* 0x00000001ff0c7424 */ /* 0x000fe400078e00ff */
[----:B------:R-:W-:-:S07]  /*125f0*/  IMAD.MOV.U32 R3, RZ, RZ, R14 ;  /* 0x000000ffff037224 */ /* 0x000fce00078e000e */
[----:B------:R-:W-:Y:S05]  /*12600*/  WARPSYNC.COLLECTIVE R15, `(.L_x_7827) ;  /* 0x000000000f087348 */ /* 0x000fea0003c00000 */
[----:B------:R0:W1:Y:S02]  /*12610*/  SHFL.IDX P6, R14, R13, R12, R11 ;  /* 0x0000000c0d0e7389 */ /* 0x00006400000c000b */
[----:B01----:R-:W-:Y:S01]  /*12620*/  ENDCOLLECTIVE ;  /* 0x000000000000791b */ /* 0x003fe20003800000 */
.L_x_7827:
        /* <DEDUP_REMOVED lines=10> */
[----:B------:R-:W-:Y:S02]  /*126d0*/  ISETP.GE.AND P0, PT, R6, R5, PT ;  /* 0x000000050600720c */ /* 0x000fe40003f06270 */
[----:B0-----:R-:W-:-:S11]  /*126e0*/  MOV R2, R14 ;  /* 0x0000000e00027202 */ /* 0x001fd60000000f00 */
[----:B------:R-:W-:Y:S05]  /*126f0*/  WARPSYNC.COLLECTIVE R15, `(.L_x_7828) ;  /* 0x000000000f087348 */ /* 0x000fea0003c00000 */
[----:B------:R0:W1:Y:S02]  /*12700*/  SHFL.IDX P6, R14, R13, R12, R11 ;  /* 0x0000000c0d0e7389 */ /* 0x00006400000c000b */
[----:B01----:R-:W-:Y:S01]  /*12710*/  ENDCOLLECTIVE ;  /* 0x000000000000791b */ /* 0x003fe20003800000 */
.L_x_7828:
[----:B------:R-:W-:Y:S02]  /*12720*/  IMAD.MOV.U32 R13, RZ, RZ, R4 ;  /* 0x000000ffff0d7224 */ /* 0x000fe400078e0004 */
[----:B------:R-:W-:Y:S02]  /*12730*/  IMAD.MOV.U32 R12, RZ, RZ, 0x2 ;  /* 0x00000002ff0c7424 */ /* 0x000fe400078e00ff */
[----:B------:R-:W-:-:S07]  /*12740*/  IMAD.MOV.U32 R3, RZ, RZ, R14 ;  /* 0x000000ffff037224 */ /* 0x000fce00078e000e */
[----:B------:R-:W-:Y:S05]  /*12750*/  WARPSYNC.COLLECTIVE R15, `(.L_x_7829) ;  /* 0x000000000f087348 */ /* 0x000fea0003c00000 */
[----:B------:R0:W1:Y:S02]  /*12760*/  SHFL.IDX P6, R14, R13, R12, R11 ;  /* 0x0000000c0d0e7389 */ /* 0x00006400000c000b */
[----:B01----:R-:W-:Y:S01]  /*12770*/  ENDCOLLECTIVE ;  /* 0x000000000000791b */ /* 0x003fe20003800000 */
.L_x_7829:
        /* <DEDUP_REMOVED lines=16> */
.L_x_7830:
[----:B------:R-:W-:Y:S02]  /*12880*/  IMAD.MOV.U32 R13, RZ, RZ, R4 ;  /* 0x000000ffff0d7224 */ /* 0x000fe400078e0004 */
[----:B------:R-:W-:Y:S02]  /*12890*/  IMAD.MOV.U32 R12, RZ, RZ, 0x3 ;  /* 0x00000003ff0c7424 */ /* 0x000fe400078e00ff */
[----:B------:R-:W-:-:S07]  /*128a0*/  IMAD.MOV.U32 R3, RZ, RZ, R14 ;  /* 0x000000ffff037224 */ /* 0x000fce00078e000e */
[----:B------:R-:W-:Y:S05]  /*128b0*/  WARPSYNC.COLLECTIVE R15, `(.L_x_7831) ;  /* 0x000000000f087348 */ /* 0x000fea0003c00000 */
[----:B------:R0:W1:Y:S02]  /*128c0*/  SHFL.IDX P6, R14, R13, R12, R11 ;  /* 0x0000000c0d0e7389 */ /* 0x00006400000c000b */
[----:B01----:R-:W-:Y:S01]  /*128d0*/  ENDCOLLECTIVE ;  /* 0x000000000000791b */ /* 0x003fe20003800000 */
.L_x_7831:
[----:B------:R-:W-:-:S04]  /*128e0*/  @!P0 LEA R3, P2, R8, R3, 0x1 ;  /* 0x0000000308038211 */ /* 0x000fc800078408ff */
[----:B------:R-:W-:-:S04]  /*128f0*/  @!P0 IADD3.X R2, RZ, R2, RZ, P2, !PT ;  /* 0x00000002ff028210 */ /* 0x000fc800017fe4ff */
        /* <DEDUP_REMOVED lines=8> */
[----:B------:R0:W-:Y:S03]  /*12980*/  @!P0 LDGSTS.E.BYPASS.LTC128B.128 [R7+0x21400], desc[UR50][R2.64], !P1 ;  /* 0x2140000002078fae */ /* 0x0001e6000c901d72 */
[----:B0-----:R-:W-:Y:S05]  /*12990*/  WARPSYNC.COLLECTIVE R15, `(.L_x_7832) ;  /* 0x000000000f087348 */ /* 0x001fea0003c00000 */
[----:B------:R1:W2:Y:S02]  /*129a0*/  SHFL.IDX P6, R14, R13, R12, R11 ;  /* 0x0000000c0d0e7389 */ /* 0x0002a400000c000b */
[----:B012---:R-:W-:Y:S01]  /*129b0*/  ENDCOLLECTIVE ;  /* 0x000000000000791b */ /* 0x007fe20003800000 */
.L_x_7832:
[----:B------:R-:W-:Y:S01]  /*129c0*/  IMAD.MOV.U32 R0, RZ, RZ, R14 ;  /* 0x000000ffff007224 */ /* 0x000fe200078e000e */
[----:B------:R-:W-:Y:S06]  /*129d0*/  BRA `(.L_x_7833) ;  /* 0xffffffc4001c7947 */ /* 0x000fec000383ffff */
.L_x_7758:
[----:B0-----:R0:W1:Y:S02]  /*129e0*/  SYNCS.PHASECHK.TRANS64.TRYWAIT P0, [R23+URZ+0x28c20], R0 ;  /* 0x028c2000170075a7 */ /* 0x001064000800017f */
[----:B-1----:R-:W-:Y:S05]  /*129f0*/  @!P0 NANOSLEEP.SYNCS 0x989680 ;  /* 0x009896800000895d */ /* 0x002fea0003900000 */
[----:B------:R-:W1:Y:S02]  /*12a00*/  @!P0 SYNCS.PHASECHK.TRANS64 P0, [R23+URZ+0x28c20], R0 ;  /* 0x028c2000170085a7 */ /* 0x000e64000800007f */
[----:B-1----:R-:W-:Y:S05]  /*12a10*/  @!P0 BRA `(.L_x_7758) ;  /* 0xfffffffc00f08947 */ /* 0x002fea000383ffff */
[----:B------:R-:W-:Y:S05]  /*12a20*/  BRA `(.L_x_7834) ;  /* 0xffffffc400787947 */ /* 0x000fea000383ffff */
.L_x_7761:
[----:B0-----:R0:W1:Y:S02]  /*12a30*/  SYNCS.PHASECHK.TRANS64.TRYWAIT P0, [R27+URZ+0x28c60], R0 ;  /* 0x028c60001b0075a7 */ /* 0x001064000800017f */
[----:B-1----:R-:W-:Y:S05]  /*12a40*/  @!P0 NANOSLEEP.SYNCS 0x989680 ;  /* 0x009896800000895d */ /* 0x002fea0003900000 */
[----:B------:R-:W1:Y:S02]  /*12a50*/  @!P0 SYNCS.PHASECHK.TRANS64 P0, [R27+URZ+0x28c60], R0 ;  /* 0x028c60001b0085a7 */ /* 0x000e64000800007f */
[----:B-1----:R-:W-:Y:S05]  /*12a60*/  @!P0 BRA `(.L_x_7761) ;  /* 0xfffffffc00f08947 */ /* 0x002fea000383ffff */
[----:B------:R-:W-:Y:S05]  /*12a70*/  BRA `(.L_x_7835) ;  /* 0xffffffc400887947 */ /* 0x000fea000383ffff */
.L_x_7762:
        /* <DEDUP_REMOVED lines=8> */
.L_x_7837:
[----:B------:R-:W-:Y:S05]  /*12b00*/  BSYNC B0 ;  /* 0x0000000000007941 */ /* 0x000fea0003800000 */
.L_x_7836:
        /* <DEDUP_REMOVED lines=8> */
[C---:B------:R-:W-:Y:S01]  /*12b90*/  LOP3.LUT P4, RZ, R30.reuse, 0x4, RZ, 0xc0, !PT ;  /* 0x000000041eff7812 */ /* 0x040fe2000788c0ff */
[----:B------:R-:W-:Y:S01]  /*12ba0*/  IMAD R5, R5, 0x2, R23 ;  /* 0x0000000205057824 */ /* 0x000fe200078e0217 */
[----:B0-----:R-:W-:-:S13]  /*12bb0*/  LOP3.LUT P3, RZ, R30, 0x8, RZ, 0xc0, !PT ;  /* 0x000000081eff7812 */ /* 0x001fda000786c0ff */
[----:B-1---5:R-:W-:Y:S05]  /*12bc0*/  WARPSYNC.COLLECTIVE R15, `(.L_x_7838) ;  /* 0x000000000f087348 */ /* 0x022fea0003c00000 */
[----:B------:R0:W2:Y:S02]  /*12bd0*/  SHFL.IDX P6, R14, R13, R12, R11 ;  /* 0x0000000c0d0e7389 */ /* 0x0000a400000c000b */
[----:B012--5:R-:W-:Y:S01]  /*12be0*/  ENDCOLLECTIVE ;  /* 0x000000000000791b */ /* 0x027fe20003800000 */
.L_x_7838:
[----:B------:R-:W-:Y:S02]  /*12bf0*/  LOP3.LUT R22, R22, 0xfffffeff, RZ, 0xc0, !PT ;  /* 0xfffffeff16167812 */ /* 0x000fe400078ec0ff */
[----:B------:R-:W-:Y:S02]  /*12c00*/  LOP3.LUT P2, RZ, R30, 0x10, RZ, 0xc0, !PT ;  /* 0x000000101eff7812 */ /* 0x000fe4000784c0ff */
[----:B------:R-:W-:Y:S01]  /*12c10*/  MOV R13, R6 ;  /* 0x00000006000d7202 */ /* 0x000fe20000000f00 */
        /* <DEDUP_REMOVED lines=38> */
.L_x_7839:
[----:B------:R-:W-:Y:S02]  /*12e80*/  IMAD.MOV.U32 R13, RZ, RZ, R4 ;  /* 0x000000ffff0d7224 */ /* 0x000fe400078e0004 */
[----:B------:R-:W-:-:S07]  /*12e90*/  IMAD.MOV.U32 R3, RZ, RZ, R14 ;  /* 0x000000ffff037224 */ /* 0x000fce00078e000e */
[----:B------:R-:W-:Y:S05]  /*12ea0*/  WARPSYNC.COLLECTIVE R15, `(.L_x_7840) ;  /* 0x000000000f087348 */ /* 0x000fea0003c00000 */
[----:B------:R0:W1:Y:S02]  /*12eb0*/  SHFL.IDX P6, R14, R13, R12, R11 ;  /* 0x0000000c0d0e7389 */ /* 0x00006400000c000b */
[----:B01----:R-:W-:Y:S01]  /*12ec0*/  ENDCOLLECTIVE ;  /* 0x000000000000791b */ /* 0x003fe20003800000 */
.L_x_7840:
        /* <DEDUP_REMOVED lines=29> */
.L_x_7841:
[----:B------:R-:W-:Y:S02]  /*130a0*/  IMAD.MOV.U32 R13, RZ, RZ, R4 ;  /* 0x000000ffff0d7224 */ /* 0x000fe400078e0004 */
[----:B------:R-:W-:-:S07]  /*130b0*/  IMAD.MOV.U32 R7, RZ, RZ, R14 ;  /* 0x000000ffff077224 */ /* 0x000fce00078e000e */
[----:B------:R-:W-:Y:S05]  /*130c0*/  WARPSYNC.COLLECTIVE R15, `(.L_x_7842) ;  /* 0x000000000f087348 */ /* 0x000fea0003c00000 */
[----:B------:R0:W1:Y:S02]  /*130d0*/  SHFL.IDX P6, R14, R13, R12, R11 ;  /* 0x0000000c0d0e7389 */ /* 0x00006400000c000b */
[----:B01----:R-:W-:Y:S01]  /*130e0*/  ENDCOLLECTIVE ;  /* 0x000000000000791b */ /* 0x003fe20003800000 */
.L_x_7842:
[----:B------:R-:W-:Y:S02]  /*130f0*/  IMAD.MOV.U32 R13, RZ, RZ, R6 ;  /* 0x000000ffff0d7224 */ /* 0x000fe400078e0006 */
[----:B------:R-:W-:Y:S01]  /*13100*/  IMAD.MOV.U32 R12, RZ, RZ, 0x3 ;  /* 0x00000003ff0c7424 */ /* 0x000fe200078e00ff */
[----:B------:R-:W-:-:S04]  /*13110*/  MOV R2, R14 ;  /* 0x0000000e00027202 */ /* 0x000fc80000000f00 */
        /* <DEDUP_REMOVED lines=26> */
.L_x_7843:
[----:B------:R-:W-:Y:S02]  /*132c0*/  IMAD.MOV.U32 R13, RZ, RZ, R4 ;  /* 0x000000ffff0d7224 */ /* 0x000fe400078e0004 */
[----:B------:R-:W-:-:S07]  /*132d0*/  IMAD.MOV.U32 R6, RZ, RZ, R14 ;  /* 0x000000ffff067224 */ /* 0x000fce00078e000e */
[----:B------:R-:W-:Y:S05]  /*132e0*/  WARPSYNC.COLLECTIVE R15, `(.L_x_7844) ;  /* 0x000000000f087348 */ /* 0x000fea0003c00000 */
[----:B------:R0:W1:Y:S02]  /*132f0*/  SHFL.IDX P6, R14, R13, R12, R11 ;  /* 0x0000000c0d0e7389 */ /* 0x00006400000c000b */
[----:B01----:R-:W-:Y:S01]  /*13300*/  ENDCOLLECTIVE ;  /* 0x000000000000791b */ /* 0x003fe20003800000 */
.L_x_7844:
[----:B------:R-:W-:Y:S01]  /*13310*/  IMAD.MOV.U32 R2, RZ, RZ, R14 ;  /* 0x000000ffff027224 */ /* 0x000fe200078e000e */
[----:B------:R-:W-:Y:S06]  /*13320*/  BRA `(.L_x_7845) ;  /* 0xffffffc4001c7947 */ /* 0x000fec000383ffff */
.L_x_7769:
[----:B0-----:R0:W1:Y:S02]  /*13330*/  SYNCS.PHASECHK.TRANS64.TRYWAIT P0, [R6+URZ+0x28c40], R17 ;  /* 0x028c4011060075a7 */ /* 0x001064000800017f */
[----:B-1----:R-:W-:Y:S05]  /*13340*/  @!P0 NANOSLEEP.SYNCS 0x989680 ;  /* 0x009896800000895d */ /* 0x002fea0003900000 */
[----:B------:R-:W1:Y:S02]  /*13350*/  @!P0 SYNCS.PHASECHK.TRANS64 P0, [R6+URZ+0x28c40], R17 ;  /* 0x028c4011060085a7 */ /* 0x000e64000800007f */
[----:B-1----:R-:W-:Y:S05]  /*13360*/  @!P0 BRA `(.L_x_7769) ;  /* 0xfffffffc00f08947 */ /* 0x002fea000383ffff */
[----:B------:R-:W-:Y:S05]  /*13370*/  BRA `(.L_x_7846) ;  /* 0xffffffc800a87947 */ /* 0x000fea000383ffff */
.L_x_7770:
        /* <DEDUP_REMOVED lines=8> */
.L_x_7848:
[----:B------:R-:W-:Y:S05]  /*13400*/  BSYNC B1 ;  /* 0x0000000000017941 */ /* 0x000fea0003800000 */
.L_x_7847:
        /* <DEDUP_REMOVED lines=9> */
.L_x_7849:
[----:B------:R-:W-:Y:S01]  /*134a0*/  IMAD.MOV.U32 R13, RZ, RZ, R27 ;  /* 0x000000ffff0d7224 */ /* 0x000fe200078e001b */
[----:B------:R-:W-:Y:S01]  /*134b0*/  MOV R12, 0x1 ;  /* 0x00000001000c7802 */ /* 0x000fe20000000f00 */
[----:B------:R-:W-:-:S07]  /*134c0*/  IMAD.MOV.U32 R2, RZ, RZ, R14 ;  /* 0x000000ffff027224 */ /* 0x000fce00078e000e */
[----:B------:R-:W-:Y:S05]  /*134d0*/  WARPSYNC.COLLECTIVE R15, `(.L_x_7850) ;  /* 0x000000000f087348 */ /* 0x000fea0003c00000 */
[----:B------:R0:W1:Y:S02]  /*134e0*/  SHFL.IDX P6, R14, R13, R12, R11 ;  /* 0x0000000c0d0e7389 */ /* 0x00006400000c000b */
[----:B01----:R-:W-:Y:S01]  /*134f0*/  ENDCOLLECTIVE ;  /* 0x000000000000791b */ /* 0x003fe20003800000 */
.L_x_7850:
        /* <DEDUP_REMOVED lines=11> */
.L_x_7851:
[----:B------:R-:W-:Y:S02]  /*135b0*/  IMAD.MOV.U32 R13, RZ, RZ, R27 ;  /* 0x000000ffff0d7224 */ /* 0x000fe400078e001b */
[----:B------:R-:W-:Y:S02]  /*135c0*/  IMAD.MOV.U32 R12, RZ, RZ, 0x2 ;  /* 0x00000002ff0c7424 */ /* 0x000fe400078e00ff */
[----:B------:R-:W-:-:S07]  /*135d0*/  IMAD.MOV.U32 R2, RZ, RZ, R14 ;  /* 0x000000ffff027224 */ /* 0x000fce00078e000e */
[----:B------:R-:W-:Y:S05]  /*135e0*/  WARPSYNC.COLLECTIVE R15, `(.L_x_7852) ;  /* 0x000000000f087348 */ /* 0x000fea0003c00000 */
[----:B------:R0:W1:Y:S02]  /*135f0*/  SHFL.IDX P6, R14, R13, R12, R11 ;  /* 0x0000000c0d0e7389 */ /* 0x00006400000c000b */
[----:B01----:R-:W-:Y:S01]  /*13600*/  ENDCOLLECTIVE ;  /* 0x000000000000791b */ /* 0x003fe20003800000 */
.L_x_7852:
        /* <DEDUP_REMOVED lines=11> */
.L_x_7853:
[----:B------:R-:W-:Y:S02]  /*136c0*/  IMAD.MOV.U32 R13, RZ, RZ, R27 ;  /* 0x000000ffff0d7224 */ /* 0x000fe400078e001b */
[----:B------:R-:W-:Y:S02]  /*136d0*/  IMAD.MOV.U32 R12, RZ, RZ, 0x3 ;  /* 0x00000003ff0c7424 */ /* 0x000fe400078e00ff */
[----:B------:R-:W-:-:S07]  /*136e0*/  IMAD.MOV.U32 R2, RZ, RZ, R14 ;  /* 0x000000ffff027224 */ /* 0x000fce00078e000e */
[----:B------:R-:W-:Y:S05]  /*136f0*/  WARPSYNC.COLLECTIVE R15, `(.L_x_7854) ;  /* 0x000000000f087348 */ /* 0x000fea0003c00000 */
[----:B------:R0:W1:Y:S02]  /*13700*/  SHFL.IDX P6, R14, R13, R12, R11 ;  /* 0x0000000c0d0e7389 */ /* 0x00006400000c000b */
[----:B01----:R-:W-:Y:S01]  /*13710*/  ENDCOLLECTIVE ;  /* 0x000000000000791b */ /* 0x003fe20003800000 */
.L_x_7854:
        /* <DEDUP_REMOVED lines=11> */
.L_x_7855:
[----:B------:R-:W-:Y:S01]  /*137d0*/  IMAD.MOV.U32 R2, RZ, RZ, R14 ;  /* 0x000000ffff027224 */ /* 0x000fe200078e000e */
[----:B------:R-:W-:Y:S06]  /*137e0*/  BRA `(.L_x_7856) ;  /* 0xffffffc800387947 */ /* 0x000fec000383ffff */
.L_x_7775:
[----:B---3--:R3:W4:Y:S02]  /*137f0*/  SYNCS.PHASECHK.TRANS64.TRYWAIT P0, [R6+URZ+0x28c60], R17 ;  /* 0x028c6011060075a7 */ /* 0x008724000800017f */
[----:B----4-:R-:W-:Y:S05]  /*13800*/  @!P0 NANOSLEEP.SYNCS 0x989680 ;  /* 0x009896800000895d */ /* 0x010fea0003900000 */
[----:B------:R-:W4:Y:S02]  /*13810*/  @!P0 SYNCS.PHASECHK.TRANS64 P0, [R6+URZ+0x28c60], R17 ;  /* 0x028c6011060085a7 */ /* 0x000f24000800007f */
[----:B----4-:R-:W-:Y:S05]  /*13820*/  @!P0 BRA `(.L_x_7775) ;  /* 0xfffffffc00f08947 */ /* 0x010fea000383ffff */
[----:B------:R-:W-:Y:S05]  /*13830*/  BRA `(.L_x_7857) ;  /* 0xffffffc800887947 */ /* 0x000fea000383ffff */
.L_x_7776:
        /* <DEDUP_REMOVED lines=8> */
.L_x_7859:
[----:B------:R-:W-:Y:S05]  /*138c0*/  BSYNC B1 ;  /* 0x0000000000017941 */ /* 0x000fea0003800000 */
.L_x_7858:
        /* <DEDUP_REMOVED lines=12> */
.L_x_7860:
[----:B------:R-:W-:-:S04]  /*13990*/  @P3 LOP3.LUT R22, R22, 0x4000, RZ, 0xfc, !PT ;  /* 0x0000400016163812 */ /* 0x000fc800078efcff */
        /* <DEDUP_REMOVED lines=17> */
.L_x_7861:
        /* <DEDUP_REMOVED lines=11> */
[----:B------:R-:W-:-:S03]  /*13b60*/  MOV R5, R14 ;  /* 0x0000000e00057202 */ /* 0x000fc60000000f00 */
[----:B------:R0:W-:Y:S04]  /*13b70*/  LDGSTS.E.BYPASS.LTC128B.128 [R17+0xc400], desc[UR50][R2.64+0x300], P0 ;  /* 0x0c40030002117fae */ /* 0x0001e80008101d72 */
[----:B0-----:R-:W-:Y:S05]  /*13b80*/  WARPSYNC.COLLECTIVE R15, `(.L_x_7862) ;  /* 0x000000000f087348 */ /* 0x001fea0003c00000 */
[----:B------:R1:W2:Y:S02]  /*13b90*/  SHFL.IDX P6, R14, R13, R12, R11 ;  /* 0x0000000c0d0e7389 */ /* 0x0002a400000c000b */
[----:B012---:R-:W-:Y:S01]  /*13ba0*/  ENDCOLLECTIVE ;  /* 0x000000000000791b */ /* 0x007fe20003800000 */
.L_x_7862:
        /* <DEDUP_REMOVED lines=19> */
.L_x_7863:
        /* <DEDUP_REMOVED lines=14> */
.L_x_7864:
        /* <DEDUP_REMOVED lines=16> */
.L_x_7865:
        /* <DEDUP_REMOVED lines=10> */
[----:B------:R-:W-:-:S07]  /*13f60*/  MOV R10, R14 ;  /* 0x0000000e000a7202 */ /* 0x000fce0000000f00 */
[----:B0-----:R-:W-:Y:S05]  /*13f70*/  WARPSYNC.COLLECTIVE R15, `(.L_x_7866) ;  /* 0x000000000f087348 */ /* 0x001fea0003c00000 */
[----:B------:R1:W2:Y:S02]  /*13f80*/  SHFL.IDX P6, R14, R13, R12, R11 ;  /* 0x0000000c0d0e7389 */ /* 0x0002a400000c000b */
[----:B012---:R-:W-:Y:S01]  /*13f90*/  ENDCOLLECTIVE ;  /* 0x000000000000791b */ /* 0x007fe20003800000 */
.L_x_7866:
[----:B------:R-:W-:Y:S05]  /*13fa0*/  BRA `(.L_x_7867) ;  /* 0xffffffc400f47947 */ /* 0x000fea000383ffff */
.L_x_7784:
        /* <DEDUP_REMOVED lines=8> */
.L_x_7869:
[----:B------:R-:W-:Y:S05]  /*14030*/  BSYNC B0 ;  /* 0x0000000000007941 */ /* 0x000fea0003800000 */
.L_x_7868:
        /* <DEDUP_REMOVED lines=9> */
.L_x_7870:
        /* <DEDUP_REMOVED lines=18> */
.L_x_7871:
[----:B------:R-:W-:Y:S01]  /*141f0*/  IMAD.MOV.U32 R12, RZ, RZ, 0x2 ;  /* 0x00000002ff0c7424 */ /* 0x000fe200078e00ff */
[----:B------:R-:W-:-:S05]  /*14200*/  SEL R4, R14, RZ, P1 ;  /* 0x000000ff0e047207 */ /* 0x000fca0000800000 */
[----:B------:R-:W-:-:S04]  /*14210*/  IMAD.IADD R4, R17, 0x1, R4 ;  /* 0x0000000111047824 */ /* 0x000fc800078e0204 */
[----:B------:R-:W-:-:S07]  /*14220*/  IMAD.MOV.U32 R13, RZ, RZ, R4 ;  /* 0x000000ffff0d7224 */ /* 0x000fce00078e0004 */
[----:B------:R-:W-:Y:S05]  /*14230*/  WARPSYNC.COLLECTIVE R15, `(.L_x_7872) ;  /* 0x000000000f087348 */ /* 0x000fea0003c00000 */
[----:B------:R0:W1:Y:S02]  /*14240*/  SHFL.UP P6, R14, R13, R12, R11 ;  /* 0x0400000c0d0e7389 */ /* 0x00006400000c000b */
[----:B01----:R-:W-:Y:S01]  /*14250*/  ENDCOLLECTIVE ;  /* 0x000000000000791b */ /* 0x003fe20003800000 */
.L_x_7872:
[----:B------:R-:W-:Y:S01]  /*14260*/  IMAD.MOV.U32 R12, RZ, RZ, 0x4 ;  /* 0x00000004ff0c7424 */ /* 0x000fe200078e00ff */
[----:B------:R-:W-:-:S04]  /*14270*/  SEL R3, R14, RZ, P2 ;  /* 0x000000ff0e037207 */ /* 0x000fc80001000000 */
[----:B------:R-:W-:-:S05]  /*14280*/  IADD3 R6, R4, R3, RZ ;  /* 0x0000000304067210 */ /* 0x000fca0007ffe0ff */
[----:B------:R-:W-:-:S07]  /*14290*/  IMAD.MOV.U32 R13, RZ, RZ, R6 ;  /* 0x000000ffff0d7224 */ /* 0x000fce00078e0006 */
[----:B------:R-:W-:Y:S05]  /*142a0*/  WARPSYNC.COLLECTIVE R15, `(.L_x_7873) ;  /* 0x000000000f087348 */ /* 0x000fea0003c00000 */
[----:B------:R0:W1:Y:S02]  /*142b0*/  SHFL.UP P6, R14, R13, R12, R11 ;  /* 0x0400000c0d0e7389 */ /* 0x00006400000c000b */
[----:B01----:R-:W-:Y:S01]  /*142c0*/  ENDCOLLECTIVE ;  /* 0x000000000000791b */ /* 0x003fe20003800000 */
.L_x_7873:
[----:B------:R-:W-:Y:S01]  /*142d0*/  IMAD.MOV.U32 R12, RZ, RZ, 0x8 ;  /* 0x00000008ff0c7424 */ /* 0x000fe200078e00ff */
[----:B------:R-:W-:-:S05]  /*142e0*/  SEL R3, R14, RZ, P3 ;  /* 0x000000ff0e037207 */ /* 0x000fca0001800000 */
[----:B------:R-:W-:-:S04]  /*142f0*/  IMAD.IADD R2, R6, 0x1, R3 ;  /* 0x0000000106027824 */ /* 0x000fc800078e0203 */
[----:B------:R-:W-:-:S07]  /*14300*/  IMAD.MOV.U32 R13, RZ, RZ, R2 ;  /* 0x000000ffff0d7224 */ /* 0x000fce00078e0002 */
[----:B------:R-:W-:Y:S05]  /*14310*/  WARPSYNC.COLLECTIVE R15, `(.L_x_7874) ;  /* 0x000000000f087348 */ /* 0x000fea0003c00000 */
[----:B------:R0:W1:Y:S02]  /*14320*/  SHFL.UP P6, R14, R13, R12, R11 ;  /* 0x0400000c0d0e7389 */ /* 0x00006400000c000b */
[----:B01----:R-:W-:Y:S01]  /*14330*/  ENDCOLLECTIVE ;  /* 0x000000000000791b */ /* 0x003fe20003800000 */
.L_x_7874:
[----:B------:R-:W-:Y:S01]  /*14340*/  IMAD.MOV.U32 R12, RZ, RZ, 0x10 ;  /* 0x00000010ff0c7424 */ /* 0x000fe200078e00ff */
[----:B------:R-:W-:-:S05]  /*14350*/  SEL R3, R14, RZ, P4 ;  /* 0x000000ff0e037207 */ /* 0x000fca0002000000 */
[----:B------:R-:W-:-:S04]  /*14360*/  IMAD.IADD R3, R2, 0x1, R3 ;  /* 0x0000000102037824 */ /* 0x000fc800078e0203 */
[----:B------:R-:W-:-:S07]  /*14370*/  IMAD.MOV.U32 R13, RZ, RZ, R3 ;  /* 0x000000ffff0d7224 */ /* 0x000fce00078e0003 */
[----:B------:R-:W-:Y:S05]  /*14380*/  WARPSYNC.COLLECTIVE R15, `(.L_x_7875) ;  /* 0x000000000f087348 */ /* 0x000fea0003c00000 */
[----:B------:R0:W1:Y:S02]  /*14390*/  SHFL.UP P6, R14, R13, R12, R11 ;  /* 0x0400000c0d0e7389 */ /* 0x00006400000c000b */
[----:B01----:R-:W-:Y:S01]  /*143a0*/  ENDCOLLECTIVE ;  /* 0x000000000000791b */ /* 0x003fe20003800000 */
.L_x_7875:
        /* <DEDUP_REMOVED lines=8> */
.L_x_7876:
[----:B------:R-:W-:Y:S05]  /*14430*/  BRA `(.L_x_7877) ;  /* 0xffffffc800887947 */ /* 0x000fea000383ffff */
.L_x_7789:
        /* <DEDUP_REMOVED lines=8> */
.L_x_7879:
[----:B------:R-:W-:Y:S05]  /*144c0*/  BSYNC B0 ;  /* 0x0000000000007941 */ /* 0x000fea0003800000 */
.L_x_7878:
        /* <DEDUP_REMOVED lines=8> */
.L_x_7880:
[----:B------:R-:W-:Y:S01]  /*14550*/  IMAD.MOV.U32 R12, RZ, RZ, 0x4 ;  /* 0x00000004ff0c7424 */ /* 0x000fe200078e00ff */
[----:B------:R-:W-:-:S05]  /*14560*/  SEL R2, R14, RZ, P2 ;  /* 0x000000ff0e027207 */ /* 0x000fca0001000000 */
[----:B------:R-:W-:-:S04]  /*14570*/  IMAD.IADD R2, R13, 0x1, R2 ;  /* 0x000000010d027824 */ /* 0x000fc800078e0202 */
[----:B------:R-:W-:-:S07]  /*14580*/  IMAD.MOV.U32 R13, RZ, RZ, R2 ;  /* 0x000000ffff0d7224 */ /* 0x000fce00078e0002 */
[----:B------:R-:W-:Y:S05]  /*14590*/  WARPSYNC.COLLECTIVE R15, `(.L_x_7881) ;  /* 0x000000000f087348 */ /* 0x000fea0003c00000 */
[----:B------:R0:W1:Y:S02]  /*145a0*/  SHFL.UP P6, R14, R13, R12, R11 ;  /* 0x0400000c0d0e7389 */ /* 0x00006400000c000b */
[----:B01----:R-:W-:Y:S01]  /*145b0*/  ENDCOLLECTIVE ;  /* 0x000000000000791b */ /* 0x003fe20003800000 */
.L_x_7881:
[----:B------:R-:W-:Y:S01]  /*145c0*/  IMAD.MOV.U32 R12, RZ, RZ, 0x8 ;  /* 0x00000008ff0c7424 */ /* 0x000fe200078e00ff */
[----:B------:R-:W-:-:S05]  /*145d0*/  SEL R3, R14, RZ, P3 ;  /* 0x000000ff0e037207 */ /* 0x000fca0001800000 */
[----:B------:R-:W-:-:S04]  /*145e0*/  IMAD.IADD R3, R2, 0x1, R3 ;  /* 0x0000000102037824 */ /* 0x000fc800078e0203 */
[----:B------:R-:W-:-:S07]  /*145f0*/  IMAD.MOV.U32 R13, RZ, RZ, R3 ;  /* 0x000000ffff0d7224 */ /* 0x000fce00078e0003 */
[----:B------:R-:W-:Y:S05]  /*14600*/  WARPSYNC.COLLECTIVE R15, `(.L_x_7882) ;  /* 0x000000000f087348 */ /* 0x000fea0003c00000 */
[----:B------:R0:W1:Y:S02]  /*14610*/  SHFL.UP P6, R14, R13, R12, R11 ;  /* 0x0400000c0d0e7389 */ /* 0x00006400000c000b */
[----:B01----:R-:W-:Y:S01]  /*14620*/  ENDCOLLECTIVE ;  /* 0x000000000000791b */ /* 0x003fe20003800000 */
.L_x_7882:
[----:B------:R-:W-:Y:S01]  /*14630*/  IMAD.MOV.U32 R12, RZ, RZ, 0x10 ;  /* 0x00000010ff0c7424 */ /* 0x000fe200078e00ff */
[----:B------:R-:W-:-:S05]  /*14640*/  SEL R4, R14, RZ, P4 ;  /* 0x000000ff0e047207 */ /* 0x000fca0002000000 */
[----:B------:R-:W-:-:S04]  /*14650*/  IMAD.IADD R4, R3, 0x1, R4 ;  /* 0x0000000103047824 */ /* 0x000fc800078e0204 */
[----:B------:R-:W-:-:S07]  /*14660*/  IMAD.MOV.U32 R13, RZ, RZ, R4 ;  /* 0x000000ffff0d7224 */ /* 0x000fce00078e0004 */
[----:B------:R-:W-:Y:S05]  /*14670*/  WARPSYNC.COLLECTIVE R15, `(.L_x_7883) ;  /* 0x000000000f087348 */ /* 0x000fea0003c00000 */
[----:B------:R0:W1:Y:S02]  /*14680*/  SHFL.UP P6, R14, R13, R12, R11 ;  /* 0x0400000c0d0e7389 */ /* 0x00006400000c000b */
[----:B01----:R-:W-:Y:S01]  /*14690*/  ENDCOLLECTIVE ;  /* 0x000000000000791b */ /* 0x003fe20003800000 */
.L_x_7883:
        /* <DEDUP_REMOVED lines=8> */
.L_x_7884:
[----:B------:R-:W-:Y:S05]  /*14720*/  BRA `(.L_x_7885) ;  /* 0xffffffc800687947 */ /* 0x000fea000383ffff */
.L_x_7791:
[----:B------:R-:W-:Y:S01]  /*14730*/  BSSY B0, `(.L_x_7886) ;  /* 0x0000006000007945 */ /* 0x000fe20003800000 */
[----:B------:R-:W-:Y:S01]  /*14740*/  PLOP3.LUT P6, PT, P6, PT, PT, 0x8, 0x0 ;  /* 0x000000000000781c */ /* 0x000fe200037ce170 */
[----:B------:R-:W-:-:S12]  /*14750*/  IMAD.MOV.U32 R15, RZ, RZ, -0x1 ;  /* 0xffffffffff0f7424 */ /* 0x000fd800078e00ff */
[----:B01----:R-:W-:Y:S05]  /*14760*/  WARPSYNC.COLLECTIVE R15, `(.L_x_7887) ;  /* 0x000000000f087348 */ /* 0x003fea0003c00000 */
[----:B------:R-:W-:Y:S01]  /*14770*/  VOTE.ANY R14, PT, P6 ;  /* 0x00000000000e7806 */ /* 0x000fe200030e0100 */
[----:B01----:R-:W-:Y:S06]  /*14780*/  ENDCOLLECTIVE ;  /* 0x000000000000791b */ /* 0x003fec0003800000 */
.L_x_7887:
[----:B------:R-:W-:Y:S05]  /*14790*/  BSYNC B0 ;  /* 0x0000000000007941 */ /* 0x000fea0003800000 */
.L_x_7886:
        /* <DEDUP_REMOVED lines=9> */
.L_x_7888:
[----:B------:R-:W-:Y:S01]  /*14830*/  MOV R17, R14 ;  /* 0x0000000e00117202 */ /* 0x000fe20000000f00 */
[----:B------:R-:W-:Y:S06]  /*14840*/  BRA `(.L_x_7889) ;  /* 0xffffffc800587947 */ /* 0x000fec000383ffff */
.L_x_7793:
[----:B------:R-:W-:Y:S01]  /*14850*/  BSSY B0, `(.L_x_7890) ;  /* 0x0000007000007945 */ /* 0x000fe20003800000 */
[----:B------:R-:W-:Y:S02]  /*14860*/  IMAD.MOV.U32 R13, RZ, RZ, R2 ;  /* 0x000000ffff0d7224 */ /* 0x000fe400078e0002 */
[----:B------:R-:W-:Y:S02]  /*14870*/  IMAD.MOV.U32 R11, RZ, RZ, 0x1f ;  /* 0x0000001fff0b7424 */ /* 0x000fe400078e00ff */
[----:B------:R-:W-:-:S07]  /*14880*/  IMAD.MOV.U32 R15, RZ, RZ, -0x1 ;  /* 0xffffffffff0f7424 */ /* 0x000fce00078e00ff */
[----:B0123--:R-:W-:Y:S05]  /*14890*/  WARPSYNC.COLLECTIVE R15, `(.L_x_7891) ;  /* 0x000000000f087348 */ /* 0x00ffea0003c00000 */
[----:B------:R4:W0:Y:S02]  /*148a0*/  SHFL.IDX P6, R14, R13, R12, R11 ;  /* 0x0000000c0d0e7389 */ /* 0x00082400000c000b */
[----:B01234-:R-:W-:Y:S01]  /*148b0*/  ENDCOLLECTIVE ;  /* 0x000000000000791b */ /* 0x01ffe20003800000 */
.L_x_7891:
[----:B------:R-:W-:Y:S05]  /*148c0*/  BSYNC B0 ;  /* 0x0000000000007941 */ /* 0x000fea0003800000 */
.L_x_7890:
[----:B------:R-:W-:Y:S05]  /*148d0*/  BRA `(.L_x_7792) ;  /* 0xffffffc800507947 */ /* 0x000fea000383ffff */
.L_x_7797:
[----:B0-----:R0:W1:Y:S02]  /*148e0*/  SYNCS.PHASECHK.TRANS64.TRYWAIT P0, [R5+URZ+0x28c20], R0 ;  /* 0x028c2000050075a7 */ /* 0x001064000800017f */
[----:B-1----:R-:W-:Y:S05]  /*148f0*/  @!P0 NANOSLEEP.SYNCS 0x989680 ;  /* 0x009896800000895d */ /* 0x002fea0003900000 */
[----:B------:R-:W1:Y:S02]  /*14900*/  @!P0 SYNCS.PHASECHK.TRANS64 P0, [R5+URZ+0x28c20], R0 ;  /* 0x028c2000050085a7 */ /* 0x000e64000800007f */
[----:B-1----:R-:W-:Y:S05]  /*14910*/  @!P0 BRA `(.L_x_7797) ;  /* 0xfffffffc00f08947 */ /* 0x002fea000383ffff */
[----:B------:R-:W-:Y:S05]  /*14920*/  BRA `(.L_x_7892) ;  /* 0xffffffcc00c87947 */ /* 0x000fea000383ffff */
.L_x_7798:
        /* <DEDUP_REMOVED lines=11> */
.L_x_7894:
[----:B------:R-:W-:Y:S05]  /*149e0*/  BSYNC B0 ;  /* 0x0000000000007941 */ /* 0x000fea0003800000 */
.L_x_7893:
[----:B------:R-:W-:Y:S05]  /*149f0*/  BRA `(.L_x_7895) ;  /* 0xffffffcc00b07947 */ /* 0x000fea000383ffff */
.L_x_7801:
[----:B------:R-:W-:Y:S01]  /*14a00*/  BSSY B1, `(.L_x_7896) ;  /* 0x0000006000017945 */ /* 0x000fe20003800000 */
[----:B------:R-:W-:-:S07]  /*14a10*/  IMAD.MOV.U32 R15, RZ, RZ, -0x1 ;  /* 0xffffffffff0f7424 */ /* 0x000fce00078e00ff */
[----:B0-234-:R-:W-:Y:S05]  /*14a20*/  WARPSYNC.COLLECTIVE R15, `(.L_x_7897) ;  /* 0x000000000f0c7348 */ /* 0x01dfea0003c00000 */
[----:B------:R-:W-:Y:S02]  /*14a30*/  ELECT P6, UR62, PT ;  /* 0x00000000003e782f */ /* 0x000fe400038c0000 */
[----:B------:R-:W-:Y:S01]  /*14a40*/  MOV R14, UR62 ;  /* 0x0000003e000e7c02 */ /* 0x000fe20008000f00 */
[----:B0-234-:R-:W-:Y:S10]  /*14a50*/  ENDCOLLECTIVE ;  /* 0x000000000000791b */ /* 0x01dff40003800000 */
.L_x_7897:
[----:B------:R-:W-:Y:S05]  /*14a60*/  BSYNC B1 ;  /* 0x0000000000017941 */ /* 0x000fea0003800000 */
.L_x_7896:
[----:B------:R-:W-:Y:S05]  /*14a70*/  BRA `(.L_x_7898) ;  /* 0xffffffcc00a87947 */ /* 0x000fea000383ffff */
.L_x_7803:
[----:B0-----:R0:W1:Y:S02]  /*14a80*/  SYNCS.PHASECHK.TRANS64.TRYWAIT P1, [R3+URZ+0x28c40], R2 ;  /* 0x028c4002030075a7 */ /* 0x001064000802017f */
[----:B-1----:R-:W-:Y:S05]  /*14a90*/  @!P1 NANOSLEEP.SYNCS 0x989680 ;  /* 0x009896800000995d */ /* 0x002fea0003900000 */
[----:B------:R-:W1:Y:S02]  /*14aa0*/  @!P1 SYNCS.PHASECHK.TRANS64 P1, [R3+URZ+0x28c40], R2 ;  /* 0x028c4002030095a7 */ /* 0x000e64000802007f */
[----:B-1----:R-:W-:Y:S05]  /*14ab0*/  @!P1 BRA `(.L_x_7803) ;  /* 0xfffffffc00f09947 */ /* 0x002fea000383ffff */
[----:B------:R-:W-:Y:S05]  /*14ac0*/  BRA `(.L_x_7899) ;  /* 0xffffffcc00c87947 */ /* 0x000fea000383ffff */
.L_x_7805:
[----:B-1----:R1:W0:Y:S02]  /*14ad0*/  SYNCS.PHASECHK.TRANS64.TRYWAIT P1, [R5+URZ+0x28c40], R0 ;  /* 0x028c4000050075a7 */ /* 0x002224000802017f */
[----:B0-----:R-:W-:Y:S05]  /*14ae0*/  @!P1 NANOSLEEP.SYNCS 0x989680 ;  /* 0x009896800000995d */ /* 0x001fea0003900000 */
[----:B------:R-:W0:Y:S02]  /*14af0*/  @!P1 SYNCS.PHASECHK.TRANS64 P1, [R5+URZ+0x28c40], R0 ;  /* 0x028c4000050095a7 */ /* 0x000e24000802007f */
[----:B0-----:R-:W-:Y:S05]  /*14b00*/  @!P1 BRA `(.L_x_7805) ;  /* 0xfffffffc00f09947 */ /* 0x001fea000383ffff */
[----:B------:R-:W-:Y:S05]  /*14b10*/  BRA `(.L_x_7900) ;  /* 0xffffffcc00d47947 */ /* 0x000fea000383ffff */
.L_x_7807:
[----:B------:R0:W0:Y:S02]  /*14b20*/  SYNCS.PHASECHK.TRANS64.TRYWAIT P1, [R3+URZ+0x28c60], R2 ;  /* 0x028c6002030075a7 */ /* 0x000024000802017f */
[----:B0-----:R-:W-:Y:S05]  /*14b30*/  @!P1 NANOSLEEP.SYNCS 0x989680 ;  /* 0x009896800000995d */ /* 0x001fea0003900000 */
[----:B------:R-:W0:Y:S02]  /*14b40*/  @!P1 SYNCS.PHASECHK.TRANS64 P1, [R3+URZ+0x28c60], R2 ;  /* 0x028c6002030095a7 */ /* 0x000e24000802007f */
[----:B0-----:R-:W-:Y:S05]  /*14b50*/  @!P1 BRA `(.L_x_7807) ;  /* 0xfffffffc00f09947 */ /* 0x001fea000383ffff */
[----:B------:R-:W-:Y:S05]  /*14b60*/  BRA `(.L_x_7901) ;  /* 0xffffffcc00d07947 */ /* 0x000fea000383ffff */
.L_x_7902:
        /* <DEDUP_REMOVED lines=9> */
.L_x_15547:


//--------------------- .text._ZN7cutlass13device_kernelIN5flash11enable_sm90INS1_16FlashAttnFwdSm90INS1_25CollectiveMainloopFwdSm90ILi2EN4cute5tupleIJNS5_1CILi1EEES8_S8_EEENS6_IJNS7_ILi64EEESA_SA_EEELi512ENS_10bfloat16_tEfNS_4arch4Sm90ELb1ELb0ELb0ELb1ELb1ELb1ELb0ELb0ELb0ELb1ELb0ELb0EEENS1_21CollectiveEpilogueFwdINS6_IJSA_NS7_ILi512EEESA_EEES9_SC_SE_Li256ELb1ELb1ELb0ELb0EEENS1_36VarlenDynamicPersistentTileSchedulerILi64ELi64ELi256ELi128ELb0ELb1ELb1ELb1ELb1ELb1EEEEEEEEEvNT_6ParamsE --------------------------
	.section	.text._ZN7cutlass13device_kernelIN5flash11enable_sm90INS1_16FlashAttnFwdSm90INS1_25CollectiveMainloopFwdSm90ILi2EN4cute5tupleIJNS5_1CILi1EEES8_S8_EEENS6_IJNS7_ILi64EEESA_SA_EEELi512ENS_10bfloat16_tEfNS_4arch4Sm90ELb1ELb0ELb0ELb1ELb1ELb1ELb0ELb0ELb0ELb1ELb0ELb0EEENS1_21CollectiveEpilogueFwdINS6_IJSA_NS7_ILi512EEESA_EEES9_SC_SE_Li256ELb1ELb1ELb0ELb0EEENS1_36VarlenDynamicPersistentTileSchedulerILi64ELi64ELi256ELi128ELb0ELb1ELb1ELb1ELb1ELb1EEEEEEEEEvNT_6ParamsE,"ax",@progbits
	.align	128
.text._ZN7cutlass13device_kernelIN5flash11enable_sm90INS1_16FlashAttnFwdSm90INS1_25CollectiveMainloopFwdSm90ILi2EN4cute5tupleIJNS5_1CILi1EEES8_S8_EEENS6_IJNS7_ILi64EEESA_SA_EEELi512ENS_10bfloat16_tEfNS_4arch4Sm90ELb1ELb0ELb0ELb1ELb1ELb1ELb0ELb0ELb0ELb1ELb0ELb0EEENS1_21CollectiveEpilogueFwdINS6_IJSA_NS7_ILi512EEESA_EEES9_SC_SE_Li256ELb1ELb1ELb0ELb0EEENS1_36VarlenDynamicPersistentTileSchedulerILi64ELi64ELi256ELi128ELb0ELb1ELb1ELb1ELb1ELb1EEEEEEEEEvNT_6ParamsE:
        .type           _ZN7cutlass13device_kernelIN5flash11enable_sm90INS1_16FlashAttnFwdSm90INS1_25CollectiveMainloopFwdSm90ILi2EN4cute5tupleIJNS5_1CILi1EEES8_S8_EEENS6_IJNS7_ILi64EEESA_SA_EEELi512ENS_10bfloat16_tEfNS_4arch4Sm90ELb1ELb0ELb0ELb1ELb1ELb1ELb0ELb0ELb0ELb1ELb0ELb0EEENS1_21CollectiveEpilogueFwdINS6_IJSA_NS7_ILi512EEESA_EEES9_SC_SE_Li256ELb1ELb1ELb0ELb0EEENS1_36VarlenDynamicPersistentTileSchedulerILi64ELi64ELi256ELi128ELb0ELb1ELb1ELb1ELb1ELb1EEEEEEEEEvNT_6ParamsE,@function
        .size           _ZN7cutlass13device_kernelIN5flash11enable_sm90INS1_16FlashAttnFwdSm90INS1_25CollectiveMainloopFwdSm90ILi2EN4cute5tupleIJNS5_1CILi1EEES8_S8_EEENS6_IJNS7_ILi64EEESA_SA_EEELi512ENS_10bfloat16_tEfNS_4arch4Sm90ELb1ELb0ELb0ELb1ELb1ELb1ELb0ELb0ELb0ELb1ELb0ELb0EEENS1_21CollectiveEpilogueFwdINS6_IJSA_NS7_ILi512EEESA_EEES9_SC_SE_Li256ELb1ELb1ELb0ELb0EEENS1_36VarlenDynamicPersistentTileSchedulerILi64ELi64ELi256ELi128ELb0ELb1ELb1ELb1ELb1ELb1EEEEEEEEEvNT_6ParamsE,(.L_x_15548 - _ZN7cutlass13device_kernelIN5flash11enable_sm90INS1_16FlashAttnFwdSm90INS1_25CollectiveMainloopFwdSm90ILi2EN4cute5tupleIJNS5_1CILi1EEES8_S8_EEENS6_IJNS7_ILi64EEESA_SA_EEELi512ENS_10bfloat16_tEfNS_4arch4Sm90ELb1ELb0ELb0ELb1ELb1ELb1ELb0ELb0ELb0ELb1ELb0ELb0EEENS1_21CollectiveEpilogueFwdINS6_IJSA_NS7_ILi512EEESA_EEES9_SC_SE_Li256ELb1ELb1ELb0ELb0EEENS1_36VarlenDynamicPersistentTileSchedulerILi64ELi64ELi256ELi128ELb0ELb1ELb1ELb1ELb1ELb1EEEEEEEEEvNT_6ParamsE)
        .other          _ZN7cutlass13device_kernelIN5flash11enable_sm90INS1_16FlashAttnFwdSm90INS1_25CollectiveMainloopFwdSm90ILi2EN4cute5tupleIJNS5_1CILi1EEES8_S8_EEENS6_IJNS7_ILi64EEESA_SA_EEELi512ENS_10bfloat16_tEfNS_4arch4Sm90ELb1ELb0ELb0ELb1ELb1ELb1ELb0ELb0ELb0ELb1ELb0ELb0EEENS1_21CollectiveEpilogueFwdINS6_IJSA_NS7_ILi512EEESA_EEES9_SC_SE_Li256ELb1ELb1ELb0ELb0EEENS1_36VarlenDynamicPersistentTileSchedulerILi64ELi64ELi256ELi128ELb0ELb1ELb1ELb1ELb1ELb1EEEEEEEEEvNT_6ParamsE,@"STO_CUDA_ENTRY STV_DEFAULT"
_ZN7cutlass13device_kernelIN5flash11enable_sm90INS1_16FlashAttnFwdSm90INS1_25CollectiveMainloopFwdSm90ILi2EN4cute5tupleIJNS5_1CILi1EEES8_S8_EEENS6_IJNS7_ILi64EEESA_SA_EEELi512ENS_10bfloat16_tEfNS_4arch4Sm90ELb1ELb0ELb0ELb1ELb1ELb1ELb0ELb0ELb0ELb1ELb0ELb0EEENS1_21CollectiveEpilogueFwdINS6_IJSA_NS7_ILi512EEESA_EEES9_SC_SE_Li256ELb1ELb1ELb0ELb0EEENS1_36VarlenDynamicPersistentTileSchedulerILi64ELi64ELi256ELi128ELb0ELb1ELb1ELb1ELb1ELb1EEEEEEEEEvNT_6ParamsE:
        /* <DEDUP_REMOVED lines=17> */
.L_x_7904:
[----:B------:R-:W-:Y:S05]  /*0110*/  BSYNC B0 ;  /* 0x0000000000007941 */ /* 0x000fea0003800000 */
.L_x_7903:
[----:B------:R-:W0:Y:S01]  /*0120*/  SHFL.IDX PT, R3, R2, RZ, 0x1f ;  /* 0x00001fff02037589 */ /* 0x000e2200000e0000 */
[----:B------:R-:W-:Y:S01]  /*0130*/  VOTEU.ANY UP0, P0 ;  /* 0x00000000003f7886 */ /* 0x000fe20000000100 */
[----:B------:R-:W-:Y:S01]  /*0140*/  UMOV UR4, 0x80 ;  /* 0x0000008000047882 */ /* 0x000fe20000000000 */
[----:B------:R-:W-:Y:S01]  /*0150*/  UMOV UR7, 0x100 ;  /* 0x0000010000077882 */ /* 0x000fe20000000000 */
[----:B------:R-:W-:Y:S02]  /*0160*/  VOTEU.ANY UP1, P0 ;  /* 0x00000000003f7886 */ /* 0x000fe40000020100 */
[----:B------:R-:W1:Y:S01]  /*0170*/  @UP0 S2UR UR8, SR_CgaCtaId ;  /* 0x00000000000809c3 */ /* 0x000e620000008800 */
[----:B------:R-:W-:Y:S01]  /*0180*/  @UP0 UMOV UR6, 0x400 ;  /* 0x0000040000060882 */ /* 0x000fe20000000000 */
[----:B------:R-:W-:-:S04]  /*0190*/  @UP0 UIADD3 UR4, -UR4, 0x100000, URZ ;  /* 0x0010000004040890 */ /* 0x000fc8000fffe13f */
[----:B------:R-:W-:Y:S02]  /*01a0*/  @UP0 USHF.L.U32 UR5, UR4, 0xb, URZ ;  /* 0x0000000b04050899 */ /* 0x000fe4000800063f */
[----:B------:R-:W-:Y:S01]  /*01b0*/  @UP0 USHF.L.U32 UR4, UR4, 0x1, URZ ;  /* 0x0000000104040899 */ /* 0x000fe2000800063f */
[----:B0-----:R-:W-:Y:S02]  /*01c0*/  ISETP.NE.AND P1, PT, R3, RZ, PT ;  /* 0x000000ff0300720c */ /* 0x001fe40003f25270 */
[----:B------:R-:W-:Y:S01]  /*01d0*/  SHF.R.U32.HI R3, RZ, 0x7, R0 ;  /* 0x00000007ff037819 */ /* 0x000fe20000011600 */
[----:B-1----:R-:W-:-:S04]  /*01e0*/  @UP0 ULEA UR8, UR8, UR6, 0x18 ;  /* 0x0000000608080291 */ /* 0x002fc8000f8ec03f */
[----:B------:R-:W0:Y:S01]  /*01f0*/  SHFL.IDX PT, R5, R3, RZ, 0x1f ;  /* 0x00001fff03057589 */ /* 0x000e2200000e0000 */
[----:B------:R-:W-:-:S04]  /*0200*/  @UP0 UIADD3 UR6, -UR7, 0x100000, URZ ;  /* 0x0010000007060890 */ /* 0x000fc8000fffe13f */
[----:B------:R-:W-:Y:S02]  /*0210*/  @UP0 USHF.L.U32 UR7, UR6, 0xb, URZ ;  /* 0x0000000b06070899 */ /* 0x000fe4000800063f */
[----:B------:R-:W-:Y:S01]  /*0220*/  @UP0 USHF.L.U32 UR6, UR6, 0x1, URZ ;  /* 0x0000000106060899 */ /* 0x000fe2000800063f */
[----:B------:R-:W-:Y:S01]  /*0230*/  VOTEU.ANY UP0, P0 ;  /* 0x00000000003f7886 */ /* 0x000fe20000000100 */
[----:B------:R-:W1:Y:S04]  /*0240*/  FENCE.VIEW.ASYNC.S ;  /* 0x00000000000073c6 */ /* 0x000e680000000000 */
[----:B-1----:R1:W2:Y:S01]  /*0250*/  @UP0 SYNCS.EXCH.64 URZ, [UR8+0x28c00], UR4 ;  /* 0x028c0004083f05b2 */ /* 0x0022a20008000100 */
[----:B0-----:R1:W-:Y:S05]  /*0260*/  STL [R1+0x54], R5 ;  /* 0x0000540501007387 */ /* 0x0013ea0000100800 */
[----:B------:R1:W0:Y:S01]  /*0270*/  @UP1 SYNCS.EXCH.64 URZ, [UR8+0x28c20], UR6 ;  /* 0x028c2006083f15b2 */ /* 0x0002220008000100 */
[----:B------:R-:W-:Y:S05]  /*0280*/  @P1 BRA `(.L_x_7905) ;  /* 0x0000000000381947 */ /* 0x000fea0003800000 */
[----:B-1----:R-:W1:Y:S01]  /*0290*/  S2UR UR5, SR_CgaCtaId ;  /* 0x00000000000579c3 */ /* 0x002e620000008800 */
[----:B------:R-:W-:Y:S01]  /*02a0*/  UMOV UR4, 0x400 ;  /* 0x0000040000047882 */ /* 0x000fe20000000000 */
[----:B------:R-:W-:Y:S01]  /*02b0*/  UMOV UR7, 0x80 ;  /* 0x0000008000077882 */ /* 0x000fe20000000000 */
[----:B------:R-:W-:Y:S01]  /*02c0*/  ELECT P0, URZ, PT ;  /* 0x00000000003f782f */ /* 0x000fe20003800000 */
[----:B-1----:R-:W-:Y:S02]  /*02d0*/  ULEA UR6, UR5, UR4, 0x18 ;  /* 0x0000000405067291 */ /* 0x002fe4000f8ec03f */
[----:B------:R-:W-:-:S04]  /*02e0*/  UIADD3 UR4, -UR7, 0x100000, URZ ;  /* 0x0010000007047890 */ /* 0x000fc8000fffe13f */
[----:B------:R-:W-:Y:S02]  /*02f0*/  USHF.L.U32 UR5, UR4, 0xb, URZ ;  /* 0x0000000b04057899 */ /* 0x000fe4000800063f */
[----:B------:R-:W-:Y:S01]  /*0300*/  USHF.L.U32 UR4, UR4, 0x1, URZ ;  /* 0x0000000104047899 */ /* 0x000fe2000800063f */
[----:B------:R-:W1:Y:S11]  /*0310*/  FENCE.VIEW.ASYNC.S ;  /* 0x00000000000073c6 */ /* 0x000e760000000000 */
[----:B-1----:R3:W4:Y:S01]  /*0320*/  SYNCS.EXCH.64 URZ, [UR6+0x28c30], UR4 ;  /* 0x028c3004063f75b2 */ /* 0x0027220008000100 */
[----:B------:R3:W1:Y:S01]  /*0330*/  SYNCS.EXCH.64 URZ, [UR6+0x28c40], UR4 ;  /* 0x028c4004063f75b2 */ /* 0x0006620008000100 */
[----:B------:R3:W0:Y:S01]  /*0340*/  SYNCS.EXCH.64 URZ, [UR6+0x28c38], UR4 ;  /* 0x028c3804063f75b2 */ /* 0x0006220008000100 */
[----:B------:R3:W0:Y:S02]  /*0350*/  SYNCS.EXCH.64 URZ, [UR6+0x28c48], UR4 ;  /* 0x028c4804063f75b2 */ /* 0x0006240008000100 */
[----:B---3--:R-:W-:Y:S01]  /*0360*/  NOP ;  /* 0x0000000000007918 */ /* 0x008fe20000000000 */
.L_x_7905:
[----:B------:R-:W3:Y:S01]  /*0370*/  SHFL.IDX PT, R4, R2, RZ, 0x1f ;  /* 0x00001fff02047589 */ /* 0x000ee200000e0000 */
[----:B------:R-:W-:Y:S01]  /*0380*/  NOP ;  /* 0x0000000000007918 */ /* 0x000fe20000000000 */
[----:B---3--:R-:W-:-:S13]  /*0390*/  ISETP.NE.AND P0, PT, R4, RZ, PT ;  /* 0x000000ff0400720c */ /* 0x008fda0003f05270 */
[----:B------:R-:W-:Y:S05]  /*03a0*/  @P0 BRA `(.L_x_7906) ;  /* 0x0000000000480947 */ /* 0x000fea0003800000 */
[----:B-1----:R-:W1:Y:S01]  /*03b0*/  S2UR UR5, SR_CgaCtaId ;  /* 0x00000000000579c3 */ /* 0x002e620000008800 */
[----:B------:R-:W-:Y:S01]  /*03c0*/  UMOV UR4, 0x400 ;  /* 0x0000040000047882 */ /* 0x000fe20000000000 */
[----:B------:R-:W-:Y:S01]  /*03d0*/  UMOV UR6, 0x80 ;  /* 0x0000008000067882 */ /* 0x000fe20000000000 */
[----:B------:R-:W-:Y:S01]  /*03e0*/  UMOV UR7, 0x100 ;  /* 0x0000010000077882 */ /* 0x000fe20000000000 */
[----:B------:R-:W-:Y:S01]  /*03f0*/  ELECT P0, URZ, PT ;  /* 0x00000000003f782f */ /* 0x000fe20003800000 */
[----:B-1----:R-:W-:Y:S02]  /*0400*/  ULEA UR8, UR5, UR4, 0x18 ;  /* 0x0000000405087291 */ /* 0x002fe4000f8ec03f */
[----:B------:R-:W-:-:S04]  /*0410*/  UIADD3 UR4, -UR6, 0x100000, URZ ;  /* 0x0010000006047890 */ /* 0x000fc8000fffe13f */
[----:B------:R-:W-:Y:S02]  /*0420*/  USHF.L.U32 UR5, UR4, 0xb, URZ ;  /* 0x0000000b04057899 */ /* 0x000fe4000800063f */
[----:B------:R-:W-:Y:S02]  /*0430*/  USHF.L.U32 UR4, UR4, 0x1, URZ ;  /* 0x0000000104047899 */ /* 0x000fe4000800063f */
[----:B------:R-:W-:-:S04]  /*0440*/  UIADD3 UR6, -UR7, 0x100000, URZ ;  /* 0x0010000007067890 */ /* 0x000fc8000fffe13f */
[----:B------:R-:W-:Y:S02]  /*0450*/  USHF.L.U32 UR7, UR6, 0xb, URZ ;  /* 0x0000000b06077899 */ /* 0x000fe4000800063f */
[----:B------:R-:W-:Y:S01]  /*0460*/  USHF.L.U32 UR6, UR6, 0x1, URZ ;  /* 0x0000000106067899 */ /* 0x000fe2000800063f */
[----:B------:R-:W1:Y:S03]  /*0470*/  FENCE.VIEW.ASYNC.S ;  /* 0x00000000000073c6 */ /* 0x000e660000000000 */
[----:B-1----:R3:W1:Y:S08]  /*0480*/  SYNCS.EXCH.64 URZ, [UR8+0x28c50], UR4 ;  /* 0x028c5004083f75b2 */ /* 0x0026700008000100 */
[----:B------:R3:W0:Y:S01]  /*0490*/  SYNCS.EXCH.64 URZ, [UR8+0x28c60], UR6 ;  /* 0x028c6006083f75b2 */ /* 0x0006220008000100 */
[----:B------:R3:W0:Y:S01]  /*04a0*/  SYNCS.EXCH.64 URZ, [UR8+0x28c58], UR4 ;  /* 0x028c5804083f75b2 */ /* 0x0006220008000100 */
[----:B------:R3:W0:Y:S02]  /*04b0*/  SYNCS.EXCH.64 URZ, [UR8+0x28c68], UR6 ;  /* 0x028c6806083f75b2 */ /* 0x0006240008000100 */
[----:B---3--:R-:W-:Y:S01]  /*04c0*/  NOP ;  /* 0x0000000000007918 */ /* 0x008fe20000000000 */
.L_x_7906:
[----:B------:R-:W3:Y:S01]  /*04d0*/  SHFL.IDX PT, R4, R2, RZ, 0x1f ;  /* 0x00001fff02047589 */ /* 0x000ee200000e0000 */
[----:B------:R-:W-:Y:S01]  /*04e0*/  NOP ;  /* 0x0000000000007918 */ /* 0x000fe20000000000 */
[----:B---3--:R-:W-:-:S13]  /*04f0*/  ISETP.NE.AND P0, PT, R4, RZ, PT ;  /* 0x000000ff0400720c */ /* 0x008fda0003f05270 */
        /* <DEDUP_REMOVED lines=10> */
[----:B-1----:R3:W1:Y:S01]  /*05a0*/  SYNCS.EXCH.64 URZ, [UR6+0x28c70], UR4 ;  /* 0x028c7004063f75b2 */ /* 0x0026620008000100 */
[----:B------:R3:W0:Y:S01]  /*05b0*/  SYNCS.EXCH.64 URZ, [UR6+0x28c80], UR4 ;  /* 0x028c8004063f75b2 */ /* 0x0006220008000100 */
[----:B------:R3:W0:Y:S01]  /*05c0*/  SYNCS.EXCH.64 URZ, [UR6+0x28c78], UR4 ;  /* 0x028c7804063f75b2 */ /* 0x0006220008000100 */
[----:B------:R3:W0:Y:S02]  /*05d0*/  SYNCS.EXCH.64 URZ, [UR6+0x28c88], UR4 ;  /* 0x028c8804063f75b2 */ /* 0x0006240008000100 */
[----:B---3--:R-:W-:Y:S01]  /*05e0*/  NOP ;  /* 0x0000000000007918 */ /* 0x008fe20000000000 */
.L_x_7907:
        /* <DEDUP_REMOVED lines=22> */
.L_x_7908:
        /* <DEDUP_REMOVED lines=22> */
.L_x_7909:
[----:B------:R-:W-:Y:S01]  /*08b0*/  ISETP.NE.AND P0, PT, R5, RZ, PT ;  /* 0x000000ff0500720c */ /* 0x000fe20003f05270 */
[----:B------:R-:W-:Y:S01]  /*08c0*/  IMAD.MOV.U32 R37, RZ, RZ, 0x1 ;  /* 0x00000001ff257424 */ /* 0x000fe200078e00ff */
[----:B------:R-:W-:Y:S01]  /*08d0*/  NOP ;  /* 0x0000000000007918 */ /* 0x000fe20000000000 */
[----:B------:R-:W-:Y:S01]  /*08e0*/  ULDC.64 UR40, c[0x0][0x208] ;  /* 0x0000820000287ab9 */ /* 0x000fe20000000a00 */
[----:B------:R-:W-:Y:S02]  /*08f0*/  BSSY B9, `(.L_x_7910) ;  /* 0x0001a1a000097945 */ /* 0x000fe40003800000 */
[----:B------:R-:W-:Y:S01]  /*0900*/  SEL R37, R37, 0x2, !P0 ;  /* 0x0000000225257807 */ /* 0x000fe20004000000 */
[----:B012-4-:R-:W-:Y:S06]  /*0910*/  BAR.SYNC.DEFER_BLOCKING 0x0 ;  /* 0x0000000000007b1d */ /* 0x017fec0000010000 */
[----:B------:R-:W-:Y:S05]  /*0920*/  @!P0 BRA `(.L_x_7911) ;  /* 0x0000012800d08947 */ /* 0x000fea0003800000 */
.L_x_7912:
        /* <DEDUP_REMOVED lines=58> */
[----:B------:R-:W-:Y:S01]  /*0cd0*/  LOP3.LUT R10, R10, 0x7ffffe00, RZ, 0xc0, !PT ;  /* 0x7ffffe000a0a7812 */ /* 0x000fe200078ec0ff */
[----:B------:R-:W-:Y:S01]  /*0ce0*/  IMAD.IADD R8, R7, 0x1, -R8 ;  /* 0x0000000107087824 */ /* 0x000fe200078e0a08 */
[----:B------:R-:W-:Y:S01]  /*0cf0*/  SHF.R.S32.HI R5, RZ, 0x5, R5 ;  /* 0x00000005ff057819 */ /* 0x000fe20000011405 */
[----:B------:R-:W-:Y:S01]  /*0d00*/  IMAD.U32 R7, R13, 0x40, R14 ;  /* 0x000000400d077824 */ /* 0x000fe200078e000e */
[----:B------:R-:W-:Y:S01]  /*0d10*/  LOP3.LUT R3, R3, 0xfffffe, RZ, 0xc0, !PT ;  /* 0x00fffffe03037812 */ /* 0x000fe200078ec0ff */
[C---:B------:R-:W-:Y:S01]  /*0d20*/  IMAD.SHL.U32 R9, R12.reuse, 0x40, RZ ;  /* 0x000000400c097824 */ /* 0x040fe200078e00ff */
[----:B------:R-:W-:Y:S01]  /*0d30*/  R2P PR, R12, 0x6 ;  /* 0x000000060c007804 */ /* 0x000fe20000000000 */
[----:B------:R-:W-:Y:S01]  /*0d40*/  IMAD R10, R227, 0x400, R10 ;  /* 0x00000400e30a7824 */ /* 0x000fe200078e020a */
[----:B------:R0:W-:Y:S01]  /*0d50*/  STL [R1+0x5c], R7 ;  /* 0x00005c0701007387 */ /* 0x0001e20000100800 */
[----:B------:R-:W-:Y:S01]  /*0d60*/  IMAD R197, R5, 0x10, R8 ;  /* 0x0000001005c57824 */ /* 0x000fe200078e0208 */
[----:B------:R-:W-:Y:S01]  /*0d70*/  LOP3.LUT R9, R9, 0x1c0, RZ, 0xc0, !PT ;  /* 0x000001c009097812 */ /* 0x000fe200078ec0ff */
[----:B------:R-:W-:Y:S01]  /*0d80*/  IMAD.IADD R3, R15, 0x1, -R3 ;  /* 0x000000010f037824 */ /* 0x000fe200078e0a03 */
[----:B------:R-:W-:Y:S01]  /*0d90*/  STL [R1+0x44], RZ ;  /* 0x000044ff01007387 */ /* 0x000fe20000100800 */
[----:B------:R-:W-:-:S02]  /*0da0*/  SEL R221, R221, 0xffffffe0, !P1 ;  /* 0xffffffe0dddd7807 */ /* 0x000fc40004800000 */
[----:B------:R-:W-:Y:S01]  /*0db0*/  LOP3.LUT R14, R9, 0x8, R14, 0xf8, !PT ;  /* 0x00000008090e7812 */ /* 0x000fe200078ef80e */
[----:B------:R-:W-:Y:S01]  /*0dc0*/  IMAD.SHL.U32 R217, R3, 0x100, RZ ;  /* 0x0000010003d97824 */ /* 0x000fe200078e00ff */
[----:B------:R-:W-:Y:S02]  /*0dd0*/  SHF.R.U32.HI R9, RZ, 0x3, R9 ;  /* 0x00000003ff097819 */ /* 0x000fe40000011609 */
[----:B0-----:R-:W-:Y:S02]  /*0de0*/  LOP3.LUT R7, R6, 0x7ffffffc, RZ, 0xc0, !PT ;  /* 0x7ffffffc06077812 */ /* 0x001fe400078ec0ff */
[----:B------:R-:W-:-:S03]  /*0df0*/  LOP3.LUT R9, R14, R9, RZ, 0x3c, !PT ;  /* 0x000000090e097212 */ /* 0x000fc600078e3cff */
[----:B------:R-:W-:Y:S01]  /*0e00*/  IMAD.IADD R7, R4, 0x1, -R7 ;  /* 0x0000000104077824 */ /* 0x000fe200078e0a07 */
[-C--:B------:R-:W-:Y:S01]  /*0e10*/  LEA.HI R4, R0, R20.reuse, RZ, 0x3 ;  /* 0x0000001400047211 */ /* 0x080fe200078f18ff */
[----:B------:R-:W-:Y:S01]  /*0e20*/  IMAD.IADD R9, R10, 0x1, R9 ;  /* 0x000000010a097824 */ /* 0x000fe200078e0209 */
[----:B------:R-:W-:Y:S01]  /*0e30*/  LEA.HI R0, R0, R20, RZ, 0x2 ;  /* 0x0000001400007211 */ /* 0x000fe200078f10ff */
[----:B------:R-:W-:Y:S01]  /*0e40*/  IMAD.SHL.U32 R196, R7, 0x2, RZ ;  /* 0x0000000207c47824 */ /* 0x000fe200078e00ff */
[----:B------:R-:W-:Y:S01]  /*0e50*/  SHF.R.S32.HI R5, RZ, 0x3, R4 ;  /* 0x00000003ff057819 */ /* 0x000fe20000011404 */
[----:B------:R-:W-:Y:S01]  /*0e60*/  IMAD R218, R9, 0x2, R2 ;  /* 0x0000000209da7824 */ /* 0x000fe200078e0202 */
[--C-:B------:R-:W-:Y:S02]  /*0e70*/  SHF.R.S32.HI R194, RZ, 0x2, R0.reuse ;  /* 0x00000002ffc27819 */ /* 0x100fe40000011400 */
[----:B------:R-:W-:Y:S01]  /*0e80*/  SHF.R.S32.HI R5, RZ, 0x1f, R0 ;  /* 0x0000001fff057819 */ /* 0x000fe20000011400 */
[----:B------:R-:W-:Y:S01]  /*0e90*/  VIADD R222, R218, 0x26800 ;  /* 0x00026800dade7836 */ /* 0x000fe20000000000 */
        /* <DEDUP_REMOVED lines=11> */
[C---:B------:R-:W-:Y:S01]  /*0f50*/  IMAD.SHL.U32 R16, R8.reuse, 0x8, RZ ;  /* 0x0000000808107824 */ /* 0x040fe200078e00ff */
[----:B------:R-:W-:Y:S01]  /*0f60*/  LEA.HI R0, R8, R8, RZ, 0x1 ;  /* 0x0000000808007211 */ /* 0x000fe200078f08ff */
[----:B------:R-:W-:Y:S01]  /*0f70*/  IMAD.SHL.U32 R201, R11, 0x8, RZ ;  /* 0x000000080bc97824 */ /* 0x000fe200078e00ff */
[----:B------:R-:W-:Y:S01]  /*0f80*/  LOP3.LUT R4, R4, 0x1c0, RZ, 0xc0, !PT ;  /* 0x000001c004047812 */ /* 0x000fe200078ec0ff */
[----:B------:R-:W-:Y:S01]  /*0f90*/  IMAD.SHL.U32 R190, R8, 0x4, RZ ;  /* 0x0000000408be7824 */ /* 0x000fe200078e00ff */
[----:B------:R-:W-:Y:S01]  /*0fa0*/  LOP3.LUT R0, R0, 0x1ffffffe, RZ, 0xc0, !PT ;  /* 0x1ffffffe00007812 */ /* 0x000fe200078ec0ff */
[----:B------:R-:W-:Y:S01]  /*0fb0*/  VIADD R213, R16, 0x60 ;  /* 0x0000006010d57836 */ /* 0x000fe20000000000 */
[----:B------:R-:W-:Y:S01]  /*0fc0*/  LOP3.LUT R3, R4, 0x38, R16, 0xf8, !PT ;  /* 0x0000003804037812 */ /* 0x000fe200078ef810 */
[C---:B------:R-:W-:Y:S01]  /*0fd0*/  VIADD R35, R201.reuse, 0x40 ;  /* 0x00000040c9237836 */ /* 0x040fe20000000000 */
[----:B------:R-:W-:Y:S01]  /*0fe0*/  SHF.R.U32.HI R24, RZ, 0x3, R4 ;  /* 0x00000003ff187819 */ /* 0x000fe20000011604 */
[----:B------:R-:W-:Y:S01]  /*0ff0*/  VIADD R212, R16, 0x80 ;  /* 0x0000008010d47836 */ /* 0x000fe20000000000 */
[----:B------:R-:W-:Y:S01]  /*1000*/  SHF.R.S32.HI R4, RZ, 0x1f, R213 ;  /* 0x0000001fff047819 */ /* 0x000fe200000114d5 */
[C---:B------:R-:W-:Y:S01]  /*1010*/  VIADD R34, R201.reuse, 0x80 ;  /* 0x00000080c9227836 */ /* 0x040fe20000000000 */
[----:B------:R-:W-:Y:S01]  /*1020*/  SHF.R.S32.HI R36, RZ, 0x1f, R35 ;  /* 0x0000001fff247819 */ /* 0x000fe20000011423 */
[----:B------:R-:W-:Y:S01]  /*1030*/  VIADD R200, R190, 0x10 ;  /* 0x00000010bec87836 */ /* 0x000fe20000000000 */
[----:B------:R-:W-:Y:S01]  /*1040*/  SHF.R.S32.HI R17, RZ, 0x1f, R16 ;  /* 0x0000001fff117819 */ /* 0x000fe20000011410 */
[----:B------:R-:W-:Y:S01]  /*1050*/  VIADD R28, R201, 0x1c0 ;  /* 0x000001c0c91c7836 */ /* 0x000fe20000000000 */
[----:B------:R-:W-:Y:S01]  /*1060*/  SHF.R.S32.HI R35, RZ, 0x1f, R34 ;  /* 0x0000001fff237819 */ /* 0x000fe20000011422 */
[----:B------:R-:W-:Y:S01]  /*1070*/  IMAD.SHL.U32 R6, R6, 0x40, RZ ;  /* 0x0000004006067824 */ /* 0x000fe200078e00ff */
[----:B------:R-:W-:Y:S01]  /*1080*/  SHF.R.S32.HI R34, RZ, 0x1f, R200 ;  /* 0x0000001fff227819 */ /* 0x000fe200000114c8 */
[----:B------:R-:W-:Y:S01]  /*1090*/  IMAD.IADD R195, R194, 0x1, -R5 ;  /* 0x00000001c2c37824 */ /* 0x000fe200078e0a05 */
[----:B------:R-:W-:Y:S01]  /*10a0*/  SHF.R.S32.HI R5, RZ, 0x1f, R212 ;  /* 0x0000001fff057819 */ /* 0x000fe200000114d4 */
[C---:B------:R-:W-:Y:S01]  /*10b0*/  VIADD R211, R16.reuse, 0xa0 ;  /* 0x000000a010d37836 */ /* 0x040fe20000000000 */
[----:B------:R-:W-:Y:S01]  /*10c0*/  SHF.R.S32.HI R28, RZ, 0x1f, R28 ;  /* 0x0000001fff1c7819 */ /* 0x000fe2000001141c */
[----:B------:R-:W-:Y:S01]  /*10d0*/  VIADD R210, R16, 0xc0 ;  /* 0x000000c010d27836 */ /* 0x000fe20000000000 */
[----:B------:R-:W-:Y:S01]  /*10e0*/  LOP3.LUT R6, R6, 0xfffffe00, RZ, 0xc0, !PT ;  /* 0xfffffe0006067812 */ /* 0x000fe200078ec0ff */
[----:B------:R-:W-:Y:S01]  /*10f0*/  IMAD.IADD R0, R8, 0x1, -R0 ;  /* 0x0000000108007824 */ /* 0x000fe200078e0a00 */
[----:B------:R-:W-:Y:S01]  /*1100*/  SHF.L.U64.HI R28, R213, 0x1, R4 ;  /* 0x00000001d51c7819 */ /* 0x000fe20000010204 */
[----:B------:R-:W-:Y:S01]  /*1110*/  VIADD R209, R16, 0xe0 ;  /* 0x000000e010d17836 */ /* 0x000fe20000000000 */
[----:B------:R-:W-:Y:S01]  /*1120*/  SHF.L.U64.HI R4, R212, 0x1, R5 ;  /* 0x00000001d4047819 */ /* 0x000fe20000010205 */
[C---:B------:R-:W-:Y:S01]  /*1130*/  VIADD R208, R16.reuse, 0x100 ;  /* 0x0000010010d07836 */ /* 0x040fe20000000000 */
[----:B------:R-:W-:Y:S01]  /*1140*/  SHF.R.S32.HI R8, RZ, 0x1f, R211 ;  /* 0x0000001fff087819 */ /* 0x000fe200000114d3 */
[----:B------:R-:W-:Y:S01]  /*1150*/  STL [R1+0x4c], R34 ;  /* 0x00004c2201007387 */ /* 0x000fe20000100800 */
[----:B------:R-:W-:Y:S01]  /*1160*/  SHF.R.S32.HI R11, RZ, 0x1f, R210 ;  /* 0x0000001fff0b7819 */ /* 0x000fe200000114d2 */
[C---:B------:R-:W-:Y:S01]  /*1170*/  VIADD R207, R16.reuse, 0x120 ;  /* 0x0000012010cf7836 */ /* 0x040fe20000000000 */
[----:B------:R-:W-:Y:S01]  /*1180*/  SHF.L.U64.HI R5, R211, 0x1, R8 ;  /* 0x00000001d3057819 */ /* 0x000fe20000010208 */
[----:B------:R-:W-:Y:S01]  /*1190*/  STL [R1+0x58], R6 ;  /* 0x0000580601007387 */ /* 0x000fe20000100800 */
[----:B------:R-:W-:Y:S01]  /*11a0*/  SHF.R.S32.HI R10, RZ, 0x1f, R209 ;  /* 0x0000001fff0a7819 */ /* 0x000fe200000114d1 */
[C---:B------:R-:W-:Y:S01]  /*11b0*/  VIADD R206, R16.reuse, 0x140 ;  /* 0x0000014010ce7836 */ /* 0x040fe20000000000 */
[----:B------:R-:W-:Y:S01]  /*11c0*/  SHF.R.S32.HI R13, RZ, 0x1f, R208 ;  /* 0x0000001fff0d7819 */ /* 0x000fe200000114d0 */
[----:B------:R-:W-:Y:S01]  /*11d0*/  STL [R1], R28 ;  /* 0x0000001c01007387 */ /* 0x000fe20000100800 */
[C---:B------:R-:W-:Y:S01]  /*11e0*/  VIADD R205, R16.reuse, 0x160 ;  /* 0x0000016010cd7836 */ /* 0x040fe20000000000 */
[----:B------:R-:W-:Y:S01]  /*11f0*/  SHF.R.S32.HI R12, RZ, 0x1f, R207 ;  /* 0x0000001fff0c7819 */ /* 0x000fe200000114cf */
[C---:B------:R-:W-:Y:S01]  /*1200*/  VIADD R204, R16.reuse, 0x180 ;  /* 0x0000018010cc7836 */ /* 0x040fe20000000000 */
[----:B------:R0:W-:Y:S01]  /*1210*/  STL [R1+0x4], R4 ;  /* 0x0000040401007387 */ /* 0x0001e20000100800 */
[----:B------:R-:W-:Y:S01]  /*1220*/  SHF.L.U64.HI R8, R209, 0x1, R10 ;  /* 0x00000001d1087819 */ /* 0x000fe2000001020a */
[C---:B------:R-:W-:Y:S01]  /*1230*/  VIADD R203, R16.reuse, 0x1a0 ;  /* 0x000001a010cb7836 */ /* 0x040fe20000000000 */
[----:B------:R-:W-:Y:S01]  /*1240*/  SHF.R.S32.HI R15, RZ, 0x1f, R206 ;  /* 0x0000001fff0f7819 */ /* 0x000fe200000114ce */
[----:B------:R1:W-:Y:S01]  /*1250*/  STL [R1+0x8], R5 ;  /* 0x0000080501007387 */ /* 0x0003e20000100800 */
[----:B------:R-:W-:Y:S01]  /*1260*/  SHF.R.S32.HI R14, RZ, 0x1f, R205 ;  /* 0x0000001fff0e7819 */ /* 0x000fe200000114cd */
[C---:B------:R-:W-:Y:S01]  /*1270*/  VIADD R226, R16.reuse, 0x1c0 ;  /* 0x000001c010e27836 */ /* 0x040fe20000000000 */
[----:B------:R-:W-:Y:S01]  /*1280*/  SHF.R.S32.HI R21, RZ, 0x1f, R204 ;  /* 0x0000001fff157819 */ /* 0x000fe200000114cc */
[C---:B------:R-:W-:Y:S01]  /*1290*/  VIADD R223, R16.reuse, 0x1e0 ;  /* 0x000001e010df7836 */ /* 0x040fe20000000000 */
[----:B------:R-:W-:Y:S01]  /*12a0*/  SHF.R.S32.HI R20, RZ, 0x1f, R203 ;  /* 0x0000001fff147819 */ /* 0x000fe200000114cb */
[----:B------:R-:W-:Y:S01]  /*12b0*/  VIADD R216, R16, 0x40 ;  /* 0x0000004010d87836 */ /* 0x000fe20000000000 */
[----:B0-----:R-:W-:Y:S01]  /*12c0*/  SHF.L.U64.HI R4, R210, 0x1, R11 ;  /* 0x00000001d2047819 */ /* 0x001fe2000001020b */
[----:B------:R-:W-:Y:S01]  /*12d0*/  VIADD R23, R16, 0x20 ;  /* 0x0000002010177836 */ /* 0x000fe20000000000 */
[----:B------:R-:W-:Y:S01]  /*12e0*/  SHF.R.S32.HI R29, RZ, 0x1f, R226 ;  /* 0x0000001fff1d7819 */ /* 0x000fe200000114e2 */
[C---:B------:R-:W-:Y:S01]  /*12f0*/  VIADD R33, R201.reuse, 0xc0 ;  /* 0x000000c0c9217836 */ /* 0x040fe20000000000 */
[----:B-1----:R-:W-:Y:S01]  /*1300*/  SHF.L.U64.HI R5, R208, 0x1, R13 ;  /* 0x00000001d0057819 */ /* 0x002fe2000001020d */
[----:B------:R0:W-:Y:S01]  /*1310*/  STL [R1+0xc], R4 ;  /* 0x00000c0401007387 */ /* 0x0001e20000100800 */
[----:B------:R-:W-:Y:S01]  /*1320*/  SHF.R.S32.HI R22, RZ, 0x1f, R223 ;  /* 0x0000001fff167819 */ /* 0x000fe200000114df */
[C---:B------:R-:W-:Y:S01]  /*1330*/  VIADD R32, R201.reuse, 0x100 ;  /* 0x00000100c9207836 */ /* 0x040fe20000000000 */
[----:B------:R-:W-:Y:S01]  /*1340*/  LOP3.LUT R3, R6, R3, R24, 0xf6, !PT ;  /* 0x0000000306037212 */ /* 0x000fe200078ef618 */
[----:B------:R1:W-:Y:S01]  /*1350*/  STL [R1+0x10], R8 ;  /* 0x0000100801007387 */ /* 0x0003e20000100800 */
[C---:B------:R-:W-:Y:S01]  /*1360*/  VIADD R31, R201.reuse, 0x140 ;  /* 0x00000140c91f7836 */ /* 0x040fe20000000000 */
[----:B------:R-:W-:Y:S01]  /*1370*/  SHF.R.S32.HI R229, RZ, 0x1f, R216 ;  /* 0x0000001fffe57819 */ /* 0x000fe200000114d8 */
[----:B------:R-:W-:Y:S01]  /*1380*/  VIADD R30, R201, 0x180 ;  /* 0x00000180c91e7836 */ /* 0x000fe20000000000 */
[----:B------:R2:W-:Y:S01]  /*1390*/  STL [R1+0x14], R5 ;  /* 0x0000140501007387 */ /* 0x0005e20000100800 */
[----:B------:R-:W-:Y:S01]  /*13a0*/  IMAD R3, R3, 0x2, R2 ;  /* 0x0000000203037824 */ /* 0x000fe200078e0202 */
[----:B0-----:R-:W-:Y:S01]  /*13b0*/  SHF.L.U64.HI R4, R207, 0x1, R12 ;  /* 0x00000001cf047819 */ /* 0x001fe2000001020c */
[C---:B------:R-:W-:Y:S01]  /*13c0*/  @P2 VIADD R219, R222.reuse, 0xffffffc0 ;  /* 0xffffffc0dedb2836 */ /* 0x040fe20000000000 */
[----:B------:R-:W-:Y:S01]  /*13d0*/  SHF.R.S32.HI R198, RZ, 0x1f, R23 ;  /* 0x0000001fffc67819 */ /* 0x000fe20000011417 */
[----:B------:R-:W-:Y:S01]  /*13e0*/  IMAD.IADD R222, R222, 0x1, R221 ;  /* 0x00000001dede7824 */ /* 0x000fe200078e02dd */
[----:B-1----:R-:W-:Y:S01]  /*13f0*/  SHF.L.U64.HI R8, R206, 0x1, R15 ;  /* 0x00000001ce087819 */ /* 0x002fe2000001020f */
[----:B------:R0:W-:Y:S01]  /*1400*/  STL [R1+0x18], R4 ;  /* 0x0000180401007387 */ /* 0x0001e20000100800 */
[----:B------:R-:W-:Y:S01]  /*1410*/  SHF.R.S32.HI R33, RZ, 0x1f, R33 ;  /* 0x0000001fff217819 */ /* 0x000fe20000011421 */
[----:B------:R-:W-:Y:S01]  /*1420*/  IMAD R228, R0, 0x8, R197 ;  /* 0x0000000800e47824 */ /* 0x000fe200078e02c5 */
[----:B--2---:R-:W-:Y:S01]  /*1430*/  SHF.L.U64.HI R5, R205, 0x1, R14 ;  /* 0x00000001cd057819 */ /* 0x004fe2000001020e */
[----:B------:R1:W-:Y:S01]  /*1440*/  STL [R1+0x1c], R8 ;  /* 0x00001c0801007387 */ /* 0x0003e20000100800 */
[----:B------:R-:W-:Y:S01]  /*1450*/  SHF.R.S32.HI R32, RZ, 0x1f, R32 ;  /* 0x0000001fff207819 */ /* 0x000fe20000011420 */
[----:B------:R-:W-:Y:S01]  /*1460*/  IMAD.IADD R221, R221, 0x1, R219 ;  /* 0x00000001dddd7824 */ /* 0x000fe200078e02db */
[----:B------:R-:W-:Y:S01]  /*1470*/  SHF.R.S32.HI R31, RZ, 0x1f, R31 ;  /* 0x0000001fff1f7819 */ /* 0x000fe2000001141f */
[----:B------:R2:W-:Y:S01]  /*1480*/  STL [R1+0x20], R5 ;  /* 0x0000200501007387 */ /* 0x0005e20000100800 */
[----:B------:R-:W-:-:S02]  /*1490*/  SHF.R.S32.HI R30, RZ, 0x1f, R30 ;  /* 0x0000001fff1e7819 */ /* 0x000fc4000001141e */
[----:B0-----:R-:W-:Y:S02]  /*14a0*/  SHF.L.U64.HI R4, R204, 0x1, R21 ;  /* 0x00000001cc047819 */ /* 0x001fe40000010215 */
[----:B------:R-:W-:Y:S02]  /*14b0*/  SHF.L.U64.HI R229, R216, 0x1, R229 ;  /* 0x00000001d8e57819 */ /* 0x000fe400000102e5 */
[----:B-1----:R-:W-:Y:S01]  /*14c0*/  SHF.L.U64.HI R8, R203, 0x1, R20 ;  /* 0x00000001cb087819 */ /* 0x002fe20000010214 */
[----:B------:R0:W-:Y:S01]  /*14d0*/  STL [R1+0x24], R4 ;  /* 0x0000240401007387 */ /* 0x0001e20000100800 */
[----:B--2---:R-:W-:-:S03]  /*14e0*/  SHF.L.U64.HI R5, R226, 0x1, R29 ;  /* 0x00000001e2057819 */ /* 0x004fc6000001021d */
[----:B------:R1:W-:Y:S04]  /*14f0*/  STL [R1+0x28], R8 ;  /* 0x0000280801007387 */ /* 0x0003e80000100800 */
[----:B------:R1:W-:Y:S01]  /*1500*/  STL [R1+0x2c], R5 ;  /* 0x00002c0501007387 */ /* 0x0003e20000100800 */
[----:B0-----:R-:W-:-:S05]  /*1510*/  SHF.L.U64.HI R4, R223, 0x1, R22 ;  /* 0x00000001df047819 */ /* 0x001fca0000010216 */
[----:B------:R1:W-:Y:S04]  /*1520*/  STL [R1+0x30], R4 ;  /* 0x0000300401007387 */ /* 0x0003e80000100800 */
[----:B------:R1:W-:Y:S02]  /*1530*/  STL [R1+0x50], R3 ;  /* 0x0000500301007387 */ /* 0x0003e40000100800 */
.L_x_8060:
[----:B01--4-:R-:W0:Y:S01]  /*1540*/  LDC.64 R4, c[0x0][0xc88] ;  /* 0x00032200ff047b82 */ /* 0x013e220000000a00 */
[----:B------:R-:W-:Y:S01]  /*1550*/  ULDC.64 UR4, c[0x0][0xa28] ;  /* 0x00028a0000047ab9 */ /* 0x000fe20000000a00 */
[----:B------:R-:W-:Y:S01]  /*1560*/  ULDC.64 UR8, c[0x0][0xa18] ;  /* 0x0002860000087ab9 */ /* 0x000fe20000000a00 */
[----:B------:R-:W-:Y:S01]  /*1570*/  ULDC.64 UR6, c[0x0][0xa08] ;  /* 0x0002820000067ab9 */ /* 0x000fe20000000a00 */
[----:B0-----:R-:W-:-:S05]  /*1580*/  IMAD.WIDE R4, R27, 0x4, R4 ;  /* 0x000000041b047825 */ /* 0x001fca00078e0204 */
[----:B--2---:R-:W2:Y:S01]  /*1590*/  LDG.E R0, desc[UR40][R4.64] ;  /* 0x0000002804007981 */ /* 0x004ea2000c1e1900 */
        /* <DEDUP_REMOVED lines=16> */
[----:B------:R1:W-:Y:S01]  /*16a0*/  STL [R1+0x38], R31 ;  /* 0x0000381f01007387 */ /* 0x0003e20000100800 */
        /* <DEDUP_REMOVED lines=16> */
[----:B------:R-:W-:Y:S01]  /*17b0*/  ULDC UR5, c[0x0][0x2f0] ;  /* 0x0000bc0000057ab9 */ /* 0x000fe20000000800 */
[----:B------:R-:W-:Y:S01]  /*17c0*/  USEL UR4, UR4, 0x1, UP0 ;  /* 0x0000000104047887 */ /* 0x000fe20008000000 */
[----:B------:R-:W-:Y:S01]  /*17d0*/  ISETP.NE.AND.EX P2, PT, RZ, UR9, PT, P2 ;  /* 0x00000009ff007c0c */ /* 0x000fe2000bf45320 */
[----:B------:R-:W-:-:S02]  /*17e0*/  IMAD.MOV.U32 R38, RZ, RZ, R0 ;  /* 0x000000ffff267224 */ /* 0x000fc400078e0000 */
[----:B------:R-:W-:-:S03]  /*17f0*/  UIMAD UR4, UR4, UR5, URZ ;  /* 0x00000005040472a4 */ /* 0x000fc6000f8e023f */
[----:B------:R-:W-:Y:S01]  /*1800*/  ULDC UR5, c[0x0][0x348] ;  /* 0x0000d20000057ab9 */ /* 0x000fe20000000800 */
[----:B-1----:R-:W-:Y:S08]  /*1810*/  @P1 BRA `(.L_x_7914) ;  /* 0x0000000000241947 */ /* 0x002ff00003800000 */
        /* <DEDUP_REMOVED lines=9> */
.L_x_7914:
[----:B------:R-:W-:Y:S02]  /*18b0*/  IMAD.U32 R27, RZ, RZ, UR5 ;  /* 0x00000005ff1b7e24 */ /* 0x000fe4000f8e00ff */
[----:B------:R-:W-:Y:S01]  /*18c0*/  IMAD.U32 R28, RZ, RZ, UR4 ;  /* 0x00000004ff1c7e24 */ /* 0x000fe2000f8e00ff */
[----:B------:R-:W-:Y:S06]  /*18d0*/  @!P2 BRA `(.L_x_7915) ;  /* 0x000000000010a947 */ /* 0x000fec0003800000 */
[----:B------:R-:W-:-:S04]  /*18e0*/  IADD3 R4, P0, R31, UR8, RZ ;  /* 0x000000081f047c10 */ /* 0x000fc8000ff1e0ff */
[----:B------:R-:W-:-:S05]  /*18f0*/  IADD3.X R5, R30, UR9, RZ, P0, !PT ;  /* 0x000000091e057c10 */ /* 0x000fca00087fe4ff */
[----:B------:R0:W5:Y:S01]  /*1900*/  LDG.E R28, desc[UR40][R4.64] ;  /* 0x00000028041c7981 */ /* 0x000162000c1e1900 */
[----:B------:R-:W-:Y:S05]  /*1910*/  BRA `(.L_x_7916) ;  /* 0x0000000000107947 */ /* 0x000fea0003800000 */
.L_x_7915:
[----:B------:R-:W-:Y:S05]  /*1920*/  @!P0 BRA `(.L_x_7916) ;  /* 0x00000000000c8947 */ /* 0x000fea0003800000 */
[----:B------:R-:W2:Y:S04]  /*1930*/  LDG.E R5, desc[UR40][R8.64] ;  /* 0x0000002808057981 */ /* 0x000ea8000c1e1900 */
[----:B------:R-:W2:Y:S02]  /*1940*/  LDG.E R28, desc[UR40][R8.64+0x4] ;  /* 0x00000428081c7981 */ /* 0x000ea4000c1e1900 */
[----:B--2---:R-:W-:-:S07]  /*1950*/  IMAD.IADD R28, R28, 0x1, -R5 ;  /* 0x000000011c1c7824 */ /* 0x004fce00078e0a05 */
.L_x_7916:
        /* <DEDUP_REMOVED lines=16> */
[----:B------:R-:W-:Y:S01]  /*1a60*/  IMAD.SHL.U32 R202, R25, 0x40, RZ ;  /* 0x0000004019ca7824 */ /* 0x000fe200078e00ff */
[----:B------:R-:W-:Y:S01]  /*1a70*/  PLOP3.LUT P3, PT, PT, PT, PT, 0x80, 0x0 ;  /* 0x000000000000781c */ /* 0x000fe20003f6f070 */
[----:B------:R-:W-:Y:S02]  /*1a80*/  IMAD.IADD R8, R28, 0x1, -R3 ;  /* 0x000000011c087824 */ /* 0x000fe400078e0a03 */
[----:B0-----:R-:W-:Y:S02]  /*1a90*/  VIADD R4, R202, 0x3f ;  /* 0x0000003fca047836 */ /* 0x001fe40000000000 */
[----:B------:R-:W-:-:S05]  /*1aa0*/  IMAD.MOV R39, RZ, RZ, -R8 ;  /* 0x000000ffff277224 */ /* 0x000fca00078e0a08 */
[----:B------:R-:W-:Y:S01]  /*1ab0*/  VIMNMX R39, RZ, R39, !PT ;  /* 0x00000027ff277248 */ /* 0x000fe20007fe0100 */
[----:B------:R-:W0:Y:S08]  /*1ac0*/  @P1 LDC R11, c[0x0][0x44c] ;  /* 0x00011300ff0b1b82 */ /* 0x000e300000000800 */
[----:B------:R-:W1:Y:S01]  /*1ad0*/  @P1 LDC R5, c[0x0][0x450] ;  /* 0x00011400ff051b82 */ /* 0x000e620000000800 */
[----:B--2---:R-:W-:-:S02]  /*1ae0*/  @P0 IMAD.IADD R27, R9, 0x1, -R0 ;  /* 0x00000001091b0824 */ /* 0x004fc400078e0a00 */
[----:B0-----:R-:W-:-:S04]  /*1af0*/  @P1 IMAD.HI.U32 R0, R4, R11, RZ ;  /* 0x0000000b04001227 */ /* 0x001fc800078e00ff */
[----:B------:R-:W-:Y:S01]  /*1b00*/  IMAD.IADD R185, R8, 0x1, R27 ;  /* 0x0000000108b97824 */ /* 0x000fe200078e021b */
[----:B-1----:R-:W-:-:S03]  /*1b10*/  @P1 SHF.R.U32.HI R4, RZ, R5, R0 ;  /* 0x00000005ff041219 */ /* 0x002fc60000011600 */
[C---:B------:R-:W-:Y:S01]  /*1b20*/  VIADD R0, R185.reuse, 0x3f ;  /* 0x0000003fb9007836 */ /* 0x040fe20000000000 */
[----:B------:R-:W-:-:S04]  /*1b30*/  IADD3 R40, R185, 0x40, -R184 ;  /* 0x00000040b9287810 */ /* 0x000fc80007ffe8b8 */
[----:B------:R-:W-:Y:S01]  /*1b40*/  SHF.R.S32.HI R3, RZ, 0x1f, R0 ;  /* 0x0000001fff037819 */ /* 0x000fe20000011400 */
[----:B------:R-:W-:-:S03]  /*1b50*/  IMAD.IADD R4, R40, 0x1, R4 ;  /* 0x0000000128047824 */ /* 0x000fc600078e0204 */
[----:B------:R-:W-:Y:S02]  /*1b60*/  LEA.HI R3, R3, R0, RZ, 0x6 ;  /* 0x0000000003037211 */ /* 0x000fe400078f30ff */
[----:B------:R-:W-:Y:S02]  /*1b70*/  SHF.R.S32.HI R5, RZ, 0x1f, R4 ;  /* 0x0000001fff057819 */ /* 0x000fe40000011404 */
[----:B------:R-:W-:Y:S02]  /*1b80*/  SHF.R.S32.HI R214, RZ, 0x6, R3 ;  /* 0x00000006ffd67819 */ /* 0x000fe40000011403 */
[----:B------:R-:W-:-:S04]  /*1b90*/  LEA.HI R5, R5, R4, RZ, 0x6 ;  /* 0x0000000405057211 */ /* 0x000fc800078f30ff */
[----:B------:R-:W-:-:S04]  /*1ba0*/  SHF.R.S32.HI R5, RZ, 0x6, R5 ;  /* 0x00000006ff057819 */ /* 0x000fc80000011405 */
[----:B------:R-:W-:-:S05]  /*1bb0*/  VIMNMX R5, R214, R5, PT ;  /* 0x00000005d6057248 */ /* 0x000fca0003fe0100 */
[----:B------:R-:W-:-:S05]  /*1bc0*/  IMAD R0, R5, 0x40, -R8 ;  /* 0x0000004005007824 */ /* 0x000fca00078e0a08 */
[----:B------:R-:W-:-:S04]  /*1bd0*/  VIMNMX R0, R0, R27, PT ;  /* 0x0000001b00007248 */ /* 0x000fc80003fe0100 */
        /* <DEDUP_REMOVED lines=29> */
.L_x_7919:
[----:B------:R-:W-:Y:S05]  /*1db0*/  BSYNC B6 ;  /* 0x0000000000067941 */ /* 0x000fea0003800000 */
.L_x_7918:
[----:B------:R-:W-:Y:S01]  /*1dc0*/  IADD3 R0, R2, 0x400, RZ ;  /* 0x0000040002007810 */ /* 0x000fe20007ffe0ff */
[----:B------:R-:W-:Y:S03]  /*1dd0*/  BSSY B6, `(.L_x_7920) ;  /* 0x0000013000067945 */ /* 0x000fe60003800000 */
        /* <DEDUP_REMOVED lines=18> */
.L_x_7921:
[----:B------:R-:W-:Y:S05]  /*1f00*/  BSYNC B6 ;  /* 0x0000000000067941 */ /* 0x000fea0003800000 */
.L_x_7920:
[----:B------:R-:W-:Y:S01]  /*1f10*/  ULDC.64 UR4, c[0x0][0x9f8] ;  /* 0x00027e0000047ab9 */ /* 0x000fe20000000a00 */
[----:B------:R-:W0:Y:S01]  /*1f20*/  LDC.64 R42, c[0x0][0x3f8] ;  /* 0x0000fe00ff2a7b82 */ /* 0x000e220000000a00 */
[----:B------:R-:W-:-:S04]  /*1f30*/  ISETP.NE.U32.AND P0, PT, RZ, UR4, PT ;  /* 0x00000004ff007c0c */ /* 0x000fc8000bf05070 */
[----:B------:R-:W-:-:S03]  /*1f40*/  ISETP.NE.AND.EX P0, PT, RZ, UR5, PT, P0 ;  /* 0x00000005ff007c0c */ /* 0x000fc6000bf05300 */
[----:B------:R-:W1:Y:S08]  /*1f50*/  LDC.64 R4, c[0x0][0x408] ;  /* 0x00010200ff047b82 */ /* 0x000e700000000a00 */
[----:B------:R-:W2:Y:S02]  /*1f60*/  LDC R13, c[0x0][0x3f4] ;  /* 0x0000fd00ff0d7b82 */ /* 0x000ea40000000800 */
[----:B------:R-:W-:-:S02]  /*1f70*/  @P0 IADD3 R6, P1, R31, UR4, RZ ;  /* 0x000000041f060c10 */ /* 0x000fc4000ff3e0ff */
[----:B------:R-:W-:Y:S01]  /*1f80*/  SHF.R.S32.HI R3, RZ, 0x1f, R194 ;  /* 0x0000001fff037819 */ /* 0x000fe200000114c2 */
[----:B------:R-:W3:Y:S01]  /*1f90*/  S2R R49, SR_TID.X ;  /* 0x0000000000317919 */ /* 0x000ee20000002100 */
[----:B------:R-:W-:Y:S01]  /*1fa0*/  @P0 IADD3.X R7, R30, UR5, RZ, P1, !PT ;  /* 0x000000051e070c10 */ /* 0x000fe20008ffe4ff */
[----:B------:R-:W-:-:S04]  /*1fb0*/  ULDC UR4, c[0x0][0x2f4] ;  /* 0x0000bd0000047ab9 */ /* 0x000fc80000000800 */
[----:B------:R4:W3:Y:S01]  /*1fc0*/  @P0 LDG.E R38, desc[UR40][R6.64] ;  /* 0x0000002806260981 */ /* 0x0008e2000c1e1900 */
[CC--:B0-----:R-:W-:Y:S01]  /*1fd0*/  IMAD R0, R3.reuse, R42.reuse, RZ ;  /* 0x0000002a03007224 */ /* 0x0c1fe200078e02ff */
[----:B------:R-:W-:Y:S01]  /*1fe0*/  SHF.R.S32.HI R191, RZ, 0x1f, R190 ;  /* 0x0000001fffbf7819 */ /* 0x000fe200000114be */
[----:B------:R-:W-:Y:S01]  /*1ff0*/  IMAD.WIDE.U32 R32, R194, R42, R16 ;  /* 0x0000002ac2207225 */ /* 0x000fe200078e0010 */
[----:B------:R-:W0:Y:S01]  /*2000*/  S2R R30, SR_TID.X ;  /* 0x00000000001e7919 */ /* 0x000e220000002100 */
[----:B------:R-:W-:Y:S02]  /*2010*/  SHF.L.U64.HI R41, R42, 0x6, R43 ;  /* 0x000000062a297819 */ /* 0x000fe4000001022b */
[-C--:B-1----:R-:W-:Y:S01]  /*2020*/  IMAD R3, R3, R4.reuse, RZ ;  /* 0x0000000403037224 */ /* 0x082fe200078e02ff */
[----:B------:R-:W-:Y:S01]  /*2030*/  SHF.L.U64.HI R44, R4, 0x6, R5 ;  /* 0x00000006042c7819 */ /* 0x000fe20000010205 */
[C---:B------:R-:W-:Y:S01]  /*2040*/  IMAD R9, R194.reuse, R43, R0 ;  /* 0x0000002bc2097224 */ /* 0x040fe200078e0200 */
[----:B----45:R-:W-:Y:S01]  /*2050*/  SHF.R.S32.HI R7, RZ, 0x1f, R24 ;  /* 0x0000001fff077819 */ /* 0x030fe20000011418 */
[----:B------:R-:W-:Y:S01]  /*2060*/  IMAD R11, R194, R5, R3 ;  /* 0x00000005c20b7224 */ /* 0x000fe200078e0203 */
[----:B------:R-:W-:Y:S01]  /*2070*/  ISETP.GE.AND P2, PT, R16, UR4, PT ;  /* 0x0000000410007c0c */ /* 0x000fe2000bf46270 */
[----:B------:R-:W-:Y:S01]  /*2080*/  IMAD.WIDE.U32 R34, R194, R4, R190 ;  /* 0x00000004c2227225 */ /* 0x000fe200078e00be */
[----:B--2---:R-:W-:-:S02]  /*2090*/  ISETP.GE.AND P0, PT, R16, R13, PT ;  /* 0x0000000d1000720c */ /* 0x004fc40003f06270 */
[----:B------:R-:W-:Y:S01]  /*20a0*/  SHF.R.S32.HI R47, RZ, 0x1f, R26 ;  /* 0x0000001fff2f7819 */ /* 0x000fe2000001141a */
[----:B------:R-:W-:Y:S01]  /*20b0*/  IMAD R8, R7, R42, RZ ;  /* 0x0000002a07087224 */ /* 0x000fe200078e02ff */
[----:B------:R-:W-:Y:S01]  /*20c0*/  SEL R3, R13, RZ, P0 ;  /* 0x000000ff0d037207 */ /* 0x000fe20000000000 */
[-C--:B------:R-:W-:Y:S01]  /*20d0*/  IMAD.WIDE.U32 R36, R194, R4.reuse, R16 ;  /* 0x00000004c2247225 */ /* 0x080fe200078e0010 */
[----:B------:R-:W-:Y:S02]  /*20e0*/  ISETP.GE.AND P1, PT, R23, UR4, PT ;  /* 0x0000000417007c0c */ /* 0x000fe4000bf26270 */
[----:B------:R-:W-:Y:S01]  /*20f0*/  P2R R62, PR, RZ, 0x4 ;  /* 0x00000004ff3e7803 */ /* 0x000fe20000000000 */
[----:B------:R-:W-:Y:S02]  /*2100*/  IMAD.IADD R3, R16, 0x1, R3 ;  /* 0x0000000110037824 */ /* 0x000fe400078e0203 */
[----:B------:R-:W-:Y:S01]  /*2110*/  IMAD R53, R24, R43, R8 ;  /* 0x0000002b18357224 */ /* 0x000fe200078e0208 */
[----:B---3--:R-:W-:Y:S01]  /*2120*/  LEA.HI R49, R49, 0x8, RZ, 0x19 ;  /* 0x0000000831317811 */ /* 0x008fe200078fc8ff */
[----:B------:R-:W-:Y:S01]  /*2130*/  IMAD R7, R7, R4, RZ ;  /* 0x0000000407077224 */ /* 0x000fe200078e02ff */
[----:B------:R-:W-:Y:S01]  /*2140*/  SHF.R.S32.HI R6, RZ, 0x1f, R3 ;  /* 0x0000001fff067819 */ /* 0x000fe20000011403 */
[----:B------:R-:W-:-:S02]  /*2150*/  IMAD.IADD R35, R35, 0x1, R11 ;  /* 0x0000000123237824 */ /* 0x000fc400078e020b */
[----:B------:R-:W-:Y:S01]  /*2160*/  IMAD.IADD R37, R11, 0x1, R37 ;  /* 0x000000010b257824 */ /* 0x000fe200078e0225 */
[----:B------:R-:W-:Y:S01]  /*2170*/  LEA.HI R3, R6, R3, RZ, 0x3 ;  /* 0x0000000306037211 */ /* 0x000fe200078f18ff */
[----:B------:R-:W-:Y:S02]  /*2180*/  IMAD.SHL.U32 R6, R195, 0x40, RZ ;  /* 0x00000040c3067824 */ /* 0x000fe400078e00ff */
[----:B------:R-:W-:Y:S01]  /*2190*/  IMAD R7, R24, R5, R7 ;  /* 0x0000000518077224 */ /* 0x000fe200078e0207 */
[----:B------:R-:W-:Y:S01]  /*21a0*/  LOP3.LUT R55, R3, 0xfffffff8, RZ, 0xc0, !PT ;  /* 0xfffffff803377812 */ /* 0x000fe200078ec0ff */
[----:B0-----:R-:W-:Y:S01]  /*21b0*/  VIADD R30, R30, 0xffffff80 ;  /* 0xffffff801e1e7836 */ /* 0x001fe20000000000 */
[----:B------:R-:W-:Y:S01]  /*21c0*/  LOP3.LUT R43, R6, 0x1c0, RZ, 0xc0, !PT ;  /* 0x000001c0062b7812 */ /* 0x000fe200078ec0ff */
[----:B------:R-:W-:Y:S01]  /*21d0*/  IMAD.WIDE.U32 R20, R194, R42, R190 ;  /* 0x0000002ac2147225 */ /* 0x000fe200078e00be */
[----:B------:R-:W-:Y:S02]  /*21e0*/  SHF.R.S32.HI R60, RZ, 0x1f, R55 ;  /* 0x0000001fff3c7819 */ /* 0x000fe40000011437 */
[----:B------:R-:W-:Y:S01]  /*21f0*/  SHF.R.S32.HI R10, RZ, 0x1f, R30 ;  /* 0x0000001fff0a7819 */ /* 0x000fe2000001141e */
[----:B------:R-:W-:Y:S01]  /*2200*/  IMAD.WIDE.U32 R34, R24, R4, R34 ;  /* 0x0000000418227225 */ /* 0x000fe200078e0022 */
[----:B------:R-:W-:-:S02]  /*2210*/  SHF.R.U32.HI R46, RZ, 0x3, R43 ;  /* 0x00000003ff2e7819 */ /* 0x000fc4000001162b */
[----:B------:R-:W-:Y:S01]  /*2220*/  LOP3.LUT R5, R43, 0x18, R16, 0xf8, !PT ;  /* 0x000000182b057812 */ /* 0x000fe200078ef810 */
[----:B------:R-:W-:Y:S01]  /*2230*/  IMAD.WIDE.U32 R36, R24, R4, R36 ;  /* 0x0000000418247225 */ /* 0x000fe200078e0024 */
[----:B------:R-:W-:-:S03]  /*2240*/  LEA.HI R10, R10, R30, RZ, 0x2 ;  /* 0x0000001e0a0a7211 */ /* 0x000fc600078f10ff */
[----:B------:R-:W-:Y:S01]  /*2250*/  IMAD.SHL.U32 R45, R4, 0x40, RZ ;  /* 0x00000040042d7824 */ /* 0x000fe200078e00ff */
[----:B------:R-:W-:Y:S01]  /*2260*/  LOP3.LUT R4, R5, R46, RZ, 0x3c, !PT ;  /* 0x0000002e05047212 */ /* 0x000fe200078e3cff */
[----:B------:R-:W-:Y:S01]  /*2270*/  IMAD.IADD R21, R21, 0x1, R9 ;  /* 0x0000000115157824 */ /* 0x000fe200078e0209 */
[----:B------:R-:W-:Y:S01]  /*2280*/  LOP3.LUT R10, R10, 0xfffffffc, RZ, 0xc0, !PT ;  /* 0xfffffffc0a0a7812 */ /* 0x000fe200078ec0ff */
[----:B------:R-:W-:Y:S01]  /*2290*/  IMAD.IADD R33, R9, 0x1, R33 ;  /* 0x0000000109217824 */ /* 0x000fe200078e0221 */
[----:B------:R-:W-:Y:S01]  /*22a0*/  LOP3.LUT R5, R43, 0x38, R3, 0xf8, !PT ;  /* 0x000000382b057812 */ /* 0x000fe200078ef803 */
[----:B------:R-:W-:Y:S02]  /*22b0*/  IMAD R51, R227, 0x200, R4 ;  /* 0x00000200e3337824 */ /* 0x000fe400078e0204 */
[----:B------:R-:W-:Y:S01]  /*22c0*/  IMAD.WIDE.U32 R20, R24, R42, R20 ;  /* 0x0000002a18147225 */ /* 0x000fe200078e0014 */
[----:B------:R-:W-:-:S03]  /*22d0*/  LOP3.LUT R4, R5, R46, RZ, 0x3c, !PT ;  /* 0x0000002e05047212 */ /* 0x000fc600078e3cff */
[----:B------:R-:W-:-:S04]  /*22e0*/  IMAD.WIDE.U32 R32, R24, R42, R32 ;  /* 0x0000002a18207225 */ /* 0x000fc800078e0020 */
[----:B------:R-:W-:Y:S02]  /*22f0*/  IMAD.IADD R10, R30, 0x1, -R10 ;  /* 0x000000011e0a7824 */ /* 0x000fe400078e0a0a */
[----:B------:R-:W-:Y:S02]  /*2300*/  IMAD.IADD R52, R21, 0x1, R53 ;  /* 0x0000000115347824 */ /* 0x000fe400078e0235 */
[----:B------:R-:W-:Y:S02]  /*2310*/  IMAD.IADD R0, R29, 0x1, R28 ;  /* 0x000000011d007824 */ /* 0x000fe400078e021c */
[----:B------:R-:W-:Y:S02]  /*2320*/  IMAD.SHL.U32 R42, R42, 0x40, RZ ;  /* 0x000000402a2a7824 */ /* 0x000fe400078e00ff */
[----:B------:R-:W-:Y:S02]  /*2330*/  IMAD R48, R10, 0x40, R194 ;  /* 0x000000400a307824 */ /* 0x000fe400078e02c2 */
[----:B------:R-:W-:-:S02]  /*2340*/  IMAD.SHL.U32 R50, R13, 0x2, RZ ;  /* 0x000000020d327824 */ /* 0x000fc400078e00ff */
[----:B------:R-:W-:Y:S02]  /*2350*/  IMAD.IADD R53, R53, 0x1, R33 ;  /* 0x0000000135357824 */ /* 0x000fe400078e0221 */
[----:B------:R-:W-:Y:S02]  /*2360*/  IMAD.IADD R54, R35, 0x1, R7 ;  /* 0x0000000123367824 */ /* 0x000fe400078e0207 */
[----:B------:R-:W-:Y:S02]  /*2370*/  IMAD.IADD R58, R7, 0x1, R37 ;  /* 0x00000001073a7824 */ /* 0x000fe400078e0225 */
[----:B------:R-:W-:Y:S01]  /*2380*/  IMAD R61, R227, 0x200, R4 ;  /* 0x00000200e33d7824 */ /* 0x000fe200078e0204 */
[----:B------:R-:W-:-:S07]  /*2390*/  SHF.R.S32.HI R59, RZ, 0x1f, R38 ;  /* 0x0000001fff3b7819 */ /* 0x000fce0000011426 */
.L_x_7954:
        /* <DEDUP_REMOVED lines=12> */
[----:B---3--:R-:W3:Y:S08]  /*2460*/  @P3 LDC R9, c[0x0][0x434] ;  /* 0x00010d00ff093b82 */ /* 0x008ef00000000800 */
        /* <DEDUP_REMOVED lines=28> */
[----:B------:R-:W-:-:S03]  /*2630*/  ISETP.NE.AND P3, PT, RZ, UR6, PT ;  /* 0x00000006ff007c0c */ /* 0x000fc6000bf65270 */
        /* <DEDUP_REMOVED lines=12> */
[-C--:B------:R-:W-:Y:S01]  /*2700*/  IMAD R9, R41, R25.reuse, RZ ;  /* 0x0000001929097224 */ /* 0x080fe200078e02ff */
[----:B------:R-:W-:Y:S01]  /*2710*/  LEA R70, P4, R6, UR4, 0x1 ;  /* 0x0000000406467c11 */ /* 0x000fe2000f8808ff */
[----:B------:R-:W-:Y:S02]  /*2720*/  IMAD.IADD R69, R7, 0x1, R69 ;  /* 0x0000000107457824 */ /* 0x000fe400078e0245 */
[----:B------:R-:W-:-:S03]  /*2730*/  IMAD.WIDE.U32 R4, R42, R25, RZ ;  /* 0x000000192a047225 */ /* 0x000fc600078e00ff */
[----:B------:R-:W-:Y:S01]  /*2740*/  LEA.HI.X R69, R6, UR5, R69, 0x1, P4 ;  /* 0x0000000506457c11 */ /* 0x000fe2000a0f0c45 */
[----:B------:R-:W-:-:S04]  /*2750*/  IMAD R9, R10, R42, R9 ;  /* 0x0000002a0a097224 */ /* 0x000fc800078e0209 */
[----:B------:R-:W-:Y:S01]  /*2760*/  IMAD.IADD R11, R5, 0x1, R9 ;  /* 0x00000001050b7824 */ /* 0x000fe200078e0209 */
        /* <DEDUP_REMOVED lines=32> */
.L_x_7926:
[----:B------:R-:W-:Y:S05]  /*2970*/  BSYNC B1 ;  /* 0x0000000000017941 */ /* 0x000fea0003800000 */
.L_x_7925:
        /* <DEDUP_REMOVED lines=12> */
[----:B------:R-:W-:-:S04]  /*2a40*/  PRMT R82, R82, 0x5410, R5 ;  /* 0x0000541052527816 */ /* 0x000fc80000000005 */
[----:B------:R-:W-:Y:S01]  /*2a50*/  PRMT R78, R6, 0x5410, R7 ;  /* 0x00005410064e7816 */ /* 0x000fe20000000007 */
[----:B------:R-:W-:Y:S06]  /*2a60*/  @!P3 BRA `(.L_x_7927) ;  /* 0x000000000004b947 */ /* 0x000fec0003800000 */
[----:B------:R-:W-:Y:S01]  /*2a70*/  BPT.TRAP 0x1 ;  /* 0x000000040000795c */ /* 0x000fe20000300000 */
.L_x_7927:
[----:B------:R-:W-:Y:S01]  /*2a80*/  IMAD R63, R188, 0x8, R2 ;  /* 0x00000008bc3f7824 */ /* 0x000fe200078e0202 */
[----:B------:R-:W-:Y:S01]  /*2a90*/  SHF.L.U32 R74, R193, 0x1f, RZ ;  /* 0x0000001fc14a7819 */ /* 0x000fe200000006ff */
[----:B------:R-:W-:Y:S03]  /*2aa0*/  BSSY B1, `(.L_x_7928) ;  /* 0x0000003000017945 */ /* 0x000fe60003800000 */
[----:B------:R-:W0:Y:S02]  /*2ab0*/  SYNCS.PHASECHK.TRANS64.TRYWAIT P5, [R63+URZ+0x28c90], R74 ;  /* 0x028c904a3f0075a7 */ /* 0x000e2400080a017f */
[----:B0-----:R-:W-:Y:S05]  /*2ac0*/  @!P5 BRA `(.L_x_7929) ;  /* 0x0000017c00f8d947 */ /* 0x001fea0003800000 */
.L_x_8189:
[----:B------:R-:W-:Y:S05]  /*2ad0*/  BSYNC B1 ;  /* 0x0000000000017941 */ /* 0x000fea0003800000 */
.L_x_7928:
[----:B------:R-:W-:-:S03]  /*2ae0*/  UMOV UR4, 0xffffffff ;  /* 0xffffffff00047882 */ /* 0x000fc60000000000 */
[----:B------:R-:W-:Y:S05]  /*2af0*/  BRA.DIV UR4, `(.L_x_7930) ;  /* 0x0000018204007947 */ /* 0x000fea000b800000 */
[----:B------:R-:W1:Y:S04]  /*2b00*/  SHFL.IDX PT, R69, R69, RZ, 0x1c1f ;  /* 0x001c1fff45457589 */ /* 0x000e6800000e0000 */
[----:B------:R2:W3:Y:S02]  /*2b10*/  SHFL.IDX PT, R14, R70, RZ, 0x1c1f ;  /* 0x001c1fff460e7589 */ /* 0x0004e400000e0000 */
.L_x_8193:
        /* <DEDUP_REMOVED lines=31> */
[----:B------:R-:W-:Y:S01]  /*2d10*/  FMUL.FTZ R78, R7, R56 ;  /* 0x00000038074e7220 */ /* 0x000fe20000410000 */
[----:B------:R-:W-:Y:S01]  /*2d20*/  LOP3.LUT R76, R76, 0xffff0000, RZ, 0xc0, !PT ;  /* 0xffff00004c4c7812 */ /* 0x000fe200078ec0ff */
[CC--:B------:R-:W-:Y:S01]  /*2d30*/  FMUL.FTZ R7, R13.reuse, R77.reuse ;  /* 0x0000004d0d077220 */ /* 0x0c0fe20000410000 */
[-C--:B------:R-:W-:Y:S01]  /*2d40*/  FMUL.FTZ R13, R13, R70.reuse ;  /* 0x000000460d0d7220 */ /* 0x080fe20000410000 */
[----:B------:R-:W-:Y:S01]  /*2d50*/  LOP3.LUT R57, R57, 0xffff0000, RZ, 0xc0, !PT ;  /* 0xffff000039397812 */ /* 0x000fe200078ec0ff */
[C---:B------:R-:W-:Y:S01]  /*2d60*/  IMAD.U32 R5, R4.reuse, 0x10000, RZ ;  /* 0x0001000004057824 */ /* 0x040fe200078e00ff */
[----:B------:R-:W-:Y:S01]  /*2d70*/  LOP3.LUT R4, R4, 0xffff0000, RZ, 0xc0, !PT ;  /* 0xffff000004047812 */ /* 0x000fe200078ec0ff */
[----:B------:R-:W-:Y:S01]  /*2d80*/  FFMA.FTZ R7, R12, R70, -R7 ;  /* 0x000000460c077223 */ /* 0x000fe20000010807 */
[----:B------:R-:W-:Y:S01]  /*2d90*/  FFMA.FTZ R79, R6, R56, -R79 ;  /* 0x00000038064f7223 */ /* 0x000fe2000001084f */
[----:B------:R-:W-:Y:S01]  /*2da0*/  FFMA.FTZ R12, R12, R77, R13 ;  /* 0x0000004d0c0c7223 */ /* 0x000fe2000001000d */
[CC--:B------:R-:W-:Y:S01]  /*2db0*/  FMUL.FTZ R56, R30.reuse, R76.reuse ;  /* 0x0000004c1e387220 */ /* 0x0c0fe20000410000 */
        /* <DEDUP_REMOVED lines=15> */
.L_x_7935:
[----:B------:R-:W-:Y:S05]  /*2eb0*/  BSYNC B2 ;  /* 0x0000000000027941 */ /* 0x000fea0003800000 */
.L_x_7934:
[----:B0-----:R4:W-:Y:S02]  /*2ec0*/  ST.E.128 desc[UR40][R10.64], R4 ;  /* 0x000000040a007985 */ /* 0x0019e4000c101d28 */
.L_x_7933:
[----:B------:R-:W-:Y:S05]  /*2ed0*/  BSYNC B1 ;  /* 0x0000000000017941 */ /* 0x000fea0003800000 */
.L_x_7932:
        /* <DEDUP_REMOVED lines=33> */
[----:B--2---:R-:W-:Y:S01]  /*30f0*/  FMUL.FTZ R70, R7, R15 ;  /* 0x0000000f07467220 */ /* 0x004fe20000410000 */
        /* <DEDUP_REMOVED lines=24> */
.L_x_7937:
[----:B------:R-:W-:Y:S05]  /*3280*/  BSYNC B1 ;  /* 0x0000000000017941 */ /* 0x000fea0003800000 */
.L_x_7936:
[----:B-1----:R1:W-:Y:S01]  /*3290*/  ST.E.128 desc[UR40][R10.64], R4 ;  /* 0x000000040a007985 */ /* 0x0023e2000c101d28 */
[----:B------:R-:W-:Y:S05]  /*32a0*/  BRA `(.L_x_7931) ;  /* 0x0000000c009c7947 */ /* 0x000fea0003800000 */
.L_x_7924:
        /* <DEDUP_REMOVED lines=42> */
.L_x_7938:
[----:B------:R-:W-:Y:S01]  /*3550*/  IMAD R63, R188, 0x8, R2 ;  /* 0x00000008bc3f7824 */ /* 0x000fe200078e0202 */
[----:B------:R-:W-:Y:S01]  /*3560*/  SHF.L.U32 R74, R193, 0x1f, RZ ;  /* 0x0000001fc14a7819 */ /* 0x000fe200000006ff */
[----:B------:R-:W-:Y:S03]  /*3570*/  BSSY B1, `(.L_x_7939) ;  /* 0x0000003000017945 */ /* 0x000fe60003800000 */
[----:B------:R-:W0:Y:S02]  /*3580*/  SYNCS.PHASECHK.TRANS64.TRYWAIT P6, [R63+URZ+0x28c90], R74 ;  /* 0x028c904a3f0075a7 */ /* 0x000e2400080c017f */
[----:B0-----:R-:W-:Y:S05]  /*3590*/  @!P6 BRA `(.L_x_7940) ;  /* 0x0000017400a0e947 */ /* 0x001fea0003800000 */
.L_x_8194:
[----:B------:R-:W-:Y:S05]  /*35a0*/  BSYNC B1 ;  /* 0x0000000000017941 */ /* 0x000fea0003800000 */
.L_x_7939:
[----:B------:R-:W-:-:S03]  /*35b0*/  UMOV UR4, 0xffffffff ;  /* 0xffffffff00047882 */ /* 0x000fc60000000000 */
[----:B------:R-:W-:Y:S05]  /*35c0*/  BRA.DIV UR4, `(.L_x_7941) ;  /* 0x0000017604a87947 */ /* 0x000fea000b800000 */
[----:B------:R-:W1:Y:S04]  /*35d0*/  SHFL.IDX PT, R69, R69, RZ, 0x1c1f ;  /* 0x001c1fff45457589 */ /* 0x000e6800000e0000 */
[----:B------:R-:W2:Y:S02]  /*35e0*/  SHFL.IDX PT, R70, R70, RZ, 0x1c1f ;  /* 0x001c1fff46467589 */ /* 0x000ea400000e0000 */
.L_x_8198:
[----:B------:R-:W3:Y:S02]  /*35f0*/  LDC R71, c[0x0][0x2f4] ;  /* 0x0000bd00ff477b82 */ /* 0x000ee40000000800 */
[----:B---3--:R-:W-:-:S13]  /*3600*/  ISETP.GE.OR P4, PT, R16, R71, P4 ;  /* 0x000000471000720c */ /* 0x008fda0002786670 */
[----:B------:R-:W-:Y:S05]  /*3610*/  @P4 BRA `(.L_x_7931) ;  /* 0x0000000800c04947 */ /* 0x000fea0003800000 */
[C---:B------:R-:W-:Y:S01]  /*3620*/  IADD3 R9, -R50.reuse, R71, RZ ;  /* 0x0000004732097210 */ /* 0x040fe20007ffe1ff */
[----:B------:R-:W-:Y:S01]  /*3630*/  BSSY B1, `(.L_x_7942) ;  /* 0x0000070000017945 */ /* 0x000fe20003800000 */
[C---:B--2---:R-:W-:Y:S02]  /*3640*/  LEA R56, P4, R55.reuse, R70, 0x1 ;  /* 0x0000004637387211 */ /* 0x044fe400078808ff */
        /* <DEDUP_REMOVED lines=8> */
[----:B------:R-:W-:Y:S01]  /*36d0*/  LOP3.LUT R8, R9, R46, RZ, 0x3c, !PT ;  /* 0x0000002e09087212 */ /* 0x000fe200078e3cff */
[----:B------:R-:W-:-:S04]  /*36e0*/  IMAD.IADD R9, R61, 0x1, R72 ;  /* 0x000000013d097824 */ /* 0x000fc800078e0248 */
[----:B------:R-:W-:Y:S02]  /*36f0*/  IMAD R11, R227, 0x200, R8 ;  /* 0x00000200e30b7824 */ /* 0x000fe400078e0208 */
[----:B------:R-:W-:Y:S02]  /*3700*/  IMAD R9, R9, 0x2, R2 ;  /* 0x0000000209097824 */ /* 0x000fe400078e0202 */
[----:B------:R-:W-:-:S04]  /*3710*/  IMAD.IADD R11, R72, 0x1, R11 ;  /* 0x00000001480b7824 */ /* 0x000fc800078e020b */
[----:B------:R-:W-:Y:S02]  /*3720*/  IMAD R12, R11, 0x2, R2 ;  /* 0x000000020b0c7824 */ /* 0x000fe400078e0202 */
        /* <DEDUP_REMOVED lines=9> */
[----:B------:R-:W-:Y:S01]  /*37c0*/  PRMT R73, R75, 0x5410, R73 ;  /* 0x000054104b497816 */ /* 0x000fe20000000049 */
[----:B------:R-:W-:Y:S01]  /*37d0*/  IMAD.U32 R4, R10, 0x10000, RZ ;  /* 0x000100000a047824 */ /* 0x000fe200078e00ff */
[----:B------:R-:W-:-:S02]  /*37e0*/  PRMT R80, R81, 0x5432, R80 ;  /* 0x0000543251507816 */ /* 0x000fc40000000050 */
[----:B------:R-:W-:Y:S02]  /*37f0*/  SHF.R.U32.HI R78, RZ, 0x10, R7 ;  /* 0x00000010ff4e7819 */ /* 0x000fe40000011607 */
[----:B------:R-:W-:Y:S01]  /*3800*/  SHF.R.U64 R79, R28, 0x10, R29 ;  /* 0x000000101c4f7819 */ /* 0x000fe2000000121d */
[----:B--2---:R-:W-:Y:S01]  /*3810*/  IMAD.U32 R28, R13, 0x10000, RZ ;  /* 0x000100000d1c7824 */ /* 0x004fe200078e00ff */
[----:B------:R-:W-:Y:S02]  /*3820*/  SHF.R.U32.HI R83, RZ, 0x10, R31 ;  /* 0x00000010ff537819 */ /* 0x000fe4000001161f */
[----:B------:R-:W-:Y:S01]  /*3830*/  PRMT R72, R75, 0x5432, R72 ;  /* 0x000054324b487816 */ /* 0x000fe20000000048 */
[----:B------:R-:W-:Y:S01]  /*3840*/  IMAD.U32 R75, R73, 0x10000, RZ ;  /* 0x00010000494b7824 */ /* 0x000fe200078e00ff */
[----:B------:R-:W-:Y:S01]  /*3850*/  PRMT R77, R81, 0x5410, R77 ;  /* 0x00005410514d7816 */ /* 0x000fe2000000004d */
[----:B------:R-:W-:Y:S01]  /*3860*/  IMAD.U32 R81, R80, 0x10000, RZ ;  /* 0x0001000050517824 */ /* 0x000fe200078e00ff */
[----:B------:R-:W-:Y:S01]  /*3870*/  SHF.R.U64 R82, R30, 0x10, R31 ;  /* 0x000000101e527819 */ /* 0x000fe2000000121f */
[----:B------:R-:W-:Y:S01]  /*3880*/  FMUL.FTZ R87, R28, R75 ;  /* 0x0000004b1c577220 */ /* 0x000fe20000410000 */
[----:B------:R-:W-:Y:S01]  /*3890*/  LOP3.LUT R29, R13, 0xffff0000, RZ, 0xc0, !PT ;  /* 0xffff00000d1d7812 */ /* 0x000fe200078ec0ff */
[----:B------:R-:W-:Y:S01]  /*38a0*/  IMAD.U32 R30, R15, 0x10000, RZ ;  /* 0x000100000f1e7824 */ /* 0x000fe200078e00ff */
[----:B------:R-:W-:Y:S01]  /*38b0*/  LOP3.LUT R80, R80, 0xffff0000, RZ, 0xc0, !PT ;  /* 0xffff000050507812 */ /* 0x000fe200078ec0ff */
[-C--:B------:R-:W-:Y:S01]  /*38c0*/  FFMA.FTZ R87, R6, R81.reuse, R87 ;  /* 0x0000005106577223 */ /* 0x080fe20000010057 */
[C---:B------:R-:W-:Y:S01]  /*38d0*/  PRMT R78, R85.reuse, 0x5432, R78 ;  /* 0x00005432554e7816 */ /* 0x040fe2000000004e */
[----:B------:R-:W-:Y:S01]  /*38e0*/  IMAD.U32 R13, R12, 0x10000, RZ ;  /* 0x000100000c0d7824 */ /* 0x000fe200078e00ff */
[----:B------:R-:W-:Y:S01]  /*38f0*/  PRMT R79, R85, 0x5410, R79 ;  /* 0x00005410554f7816 */ /* 0x000fe2000000004f */
[----:B------:R-:W-:Y:S01]  /*3900*/  FMUL.FTZ R85, R28, R81 ;  /* 0x000000511c557220 */ /* 0x000fe20000410000 */
[----:B------:R-:W-:-:S02]  /*3910*/  PRMT R83, R84, 0x5410, R83 ;  /* 0x0000541054537816 */ /* 0x000fc40000000053 */
[----:B------:R-:W-:Y:S01]  /*3920*/  LOP3.LUT R7, R9, 0xffff0000, RZ, 0xc0, !PT ;  /* 0xffff000009077812 */ /* 0x000fe200078ec0ff */
[----:B------:R-:W-:Y:S01]  /*3930*/  FFMA.FTZ R85, R6, R75, -R85 ;  /* 0x0000004b06557223 */ /* 0x000fe20000010855 */
[----:B------:R-:W-:Y:S01]  /*3940*/  PRMT R82, R84, 0x5432, R82 ;  /* 0x0000543254527816 */ /* 0x000fe20000000052 */
[----:B------:R-:W-:Y:S01]  /*3950*/  FMUL.FTZ R84, R29, R80 ;  /* 0x000000501d547220 */ /* 0x000fe20000410000 */
[----:B------:R-:W-:Y:S01]  /*3960*/  LOP3.LUT R28, R73, 0xffff0000, RZ, 0xc0, !PT ;  /* 0xffff0000491c7812 */ /* 0x000fe200078ec0ff */
[----:B------:R-:W-:Y:S01]  /*3970*/  IMAD.U32 R73, R83, 0x10000, RZ ;  /* 0x0001000053497824 */ /* 0x000fe200078e00ff */
[----:B------:R-:W-:Y:S01]  /*3980*/  LOP3.LUT R31, R15, 0xffff0000, RZ, 0xc0, !PT ;  /* 0xffff00000f1f7812 */ /* 0x000fe200078ec0ff */
[C---:B------:R-:W-:Y:S01]  /*3990*/  IMAD.U32 R6, R78.reuse, 0x10000, RZ ;  /* 0x000100004e067824 */ /* 0x040fe200078e00ff */
[----:B------:R-:W-:Y:S01]  /*39a0*/  LOP3.LUT R78, R78, 0xffff0000, RZ, 0xc0, !PT ;  /* 0xffff00004e4e7812 */ /* 0x000fe200078ec0ff */
[-C--:B------:R-:W-:Y:S01]  /*39b0*/  FMUL.FTZ R88, R29, R28.reuse ;  /* 0x0000001c1d587220 */ /* 0x080fe20000410000 */
[----:B------:R-:W-:Y:S01]  /*39c0*/  FFMA.FTZ R86, R7, R28, -R84 ;  /* 0x0000001c07567223 */ /* 0x000fe20000010854 */
[C---:B------:R-:W-:Y:S01]  /*39d0*/  FMUL.FTZ R28, R30.reuse, R73 ;  /* 0x000000491e1c7220 */ /* 0x040fe20000410000 */
[----:B------:R-:W-:Y:S01]  /*39e0*/  IMAD.U32 R9, R11, 0x10000, RZ ;  /* 0x000100000b097824 */ /* 0x000fe200078e00ff */
[----:B------:R-:W-:Y:S01]  /*39f0*/  LOP3.LUT R84, R83, 0xffff0000, RZ, 0xc0, !PT ;  /* 0xffff000053547812 */ /* 0x000fe200078ec0ff */
[-C--:B------:R-:W-:Y:S01]  /*3a00*/  FMUL.FTZ R30, R30, R6.reuse ;  /* 0x000000061e1e7220 */ /* 0x080fe20000410000 */
[----:B------:R-:W-:Y:S01]  /*3a10*/  LOP3.LUT R11, R11, 0xffff0000, RZ, 0xc0, !PT ;  /* 0xffff00000b0b7812 */ /* 0x000fe200078ec0ff */
[----:B------:R-:W-:Y:S01]  /*3a20*/  FFMA.FTZ R75, R9, R6, -R28 ;  /* 0x00000006094b7223 */ /* 0x000fe2000001081c */
[----:B------:R-:W-:-:S02]  /*3a30*/  IMAD.U32 R28, R79, 0x10000, RZ ;  /* 0x000100004f1c7824 */ /* 0x000fc400078e00ff */
[----:B------:R-:W-:Y:S01]  /*3a40*/  FFMA.FTZ R73, R9, R73, R30 ;  /* 0x0000004909497223 */ /* 0x000fe2000001001e */
[----:B------:R-:W-:Y:S01]  /*3a50*/  FMUL.FTZ R30, R31, R84 ;  /* 0x000000541f1e7220 */ /* 0x000fe20000410000 */
[----:B------:R-:W-:Y:S01]  /*3a60*/  LOP3.LUT R12, R12, 0xffff0000, RZ, 0xc0, !PT ;  /* 0xffff00000c0c7812 */ /* 0x000fe200078ec0ff */
[----:B------:R-:W-:Y:S01]  /*3a70*/  FFMA.FTZ R88, R7, R80, R88 ;  /* 0x0000005007587223 */ /* 0x000fe20000010058 */
[----:B------:R-:W-:Y:S01]  /*3a80*/  LOP3.LUT R79, R79, 0xffff0000, RZ, 0xc0, !PT ;  /* 0xffff00004f4f7812 */ /* 0x000fe200078ec0ff */
[----:B------:R-:W-:Y:S02]  /*3a90*/  IMAD.U32 R6, R72, 0x10000, RZ ;  /* 0x0001000048067824 */ /* 0x000fe400078e00ff */
[-C--:B------:R-:W-:Y:S01]  /*3aa0*/  FMUL.FTZ R80, R31, R78.reuse ;  /* 0x0000004e1f507220 */ /* 0x080fe20000410000 */
[----:B------:R-:W-:Y:S01]  /*3ab0*/  FFMA.FTZ R78, R11, R78, -R30 ;  /* 0x0000004e0b4e7223 */ /* 0x000fe2000001081e */
[----:B------:R-:W-:Y:S01]  /*3ac0*/  LOP3.LUT R8, R8, 0xffff0000, RZ, 0xc0, !PT ;  /* 0xffff000008087812 */ /* 0x000fe200078ec0ff */
[C---:B------:R-:W-:Y:S01]  /*3ad0*/  FMUL.FTZ R30, R13.reuse, R28 ;  /* 0x0000001c0d1e7220 */ /* 0x040fe20000410000 */
[----:B------:R-:W-:Y:S01]  /*3ae0*/  LOP3.LUT R7, R72, 0xffff0000, RZ, 0xc0, !PT ;  /* 0xffff000048077812 */ /* 0x000fe200078ec0ff */
[----:B------:R-:W-:Y:S01]  /*3af0*/  FMUL.FTZ R13, R13, R6 ;  /* 0x000000060d0d7220 */ /* 0x000fe20000410000 */
[----:B------:R-:W-:Y:S01]  /*3b00*/  FMUL.FTZ R9, R12, R79 ;  /* 0x0000004f0c097220 */ /* 0x000fe20000410000 */
[----:B------:R-:W-:Y:S01]  /*3b10*/  FFMA.FTZ R80, R11, R84, R80 ;  /* 0x000000540b507223 */ /* 0x000fe20000010050 */
[----:B------:R-:W-:-:S02]  /*3b20*/  IMAD.U32 R15, R14, 0x10000, RZ ;  /* 0x000100000e0f7824 */ /* 0x000fc400078e00ff */
[C---:B------:R-:W-:Y:S01]  /*3b30*/  FFMA.FTZ R30, R5.reuse, R6, -R30 ;  /* 0x00000006051e7223 */ /* 0x040fe2000001081e */
[----:B------:R-:W-:Y:S01]  /*3b40*/  FFMA.FTZ R13, R5, R28, R13 ;  /* 0x0000001c050d7223 */ /* 0x000fe2000001000d */
[-C--:B------:R-:W-:Y:S01]  /*3b50*/  FMUL.FTZ R11, R12, R7.reuse ;  /* 0x000000070c0b7220 */ /* 0x080fe20000410000 */
[----:B------:R-:W-:Y:S01]  /*3b60*/  FFMA.FTZ R9, R8, R7, -R9 ;  /* 0x0000000708097223 */ /* 0x000fe20000010809 */
[----:B------:R-:W-:Y:S01]  /*3b70*/  LOP3.LUT R14, R14, 0xffff0000, RZ, 0xc0, !PT ;  /* 0xffff00000e0e7812 */ /* 0x000fe200078ec0ff */
        /* <DEDUP_REMOVED lines=27> */
.L_x_7943:
[----:B------:R-:W-:Y:S05]  /*3d30*/  BSYNC B1 ;  /* 0x0000000000017941 */ /* 0x000fea0003800000 */
.L_x_7942:
        /* <DEDUP_REMOVED lines=8> */
.L_x_7923:
[----:B------:R-:W-:-:S13]  /*3dc0*/  ISETP.NE.AND P3, PT, R189, 0x3, PT ;  /* 0x00000003bd00780c */ /* 0x000fda0003f65270 */
[----:B------:R-:W-:Y:S05]  /*3dd0*/  @!P3 BRA `(.L_x_7944) ;  /* 0x000000000004b947 */ /* 0x000fea0003800000 */
[----:B------:R-:W-:Y:S01]  /*3de0*/  BPT.TRAP 0x1 ;  /* 0x000000040000795c */ /* 0x000fe20000300000 */
.L_x_7944:
[----:B------:R-:W-:Y:S01]  /*3df0*/  IMAD R63, R188, 0x8, R2 ;  /* 0x00000008bc3f7824 */ /* 0x000fe200078e0202 */
[----:B------:R-:W-:Y:S01]  /*3e00*/  SHF.L.U32 R74, R193, 0x1f, RZ ;  /* 0x0000001fc14a7819 */ /* 0x000fe200000006ff */
[----:B------:R-:W-:Y:S01]  /*3e10*/  BSSY B1, `(.L_x_7945) ;  /* 0x0000004000017945 */ /* 0x000fe20003800000 */
[----:B------:R-:W-:Y:S02]  /*3e20*/  SHF.R.S32.HI R67, RZ, 0x1f, R65 ;  /* 0x0000001fff437819 */ /* 0x000fe40000011441 */
[----:B------:R-:W1:Y:S02]  /*3e30*/  SYNCS.PHASECHK.TRANS64.TRYWAIT P4, [R63+URZ+0x28c90], R74 ;  /* 0x028c904a3f0075a7 */ /* 0x000e64000808017f */
[----:B-1----:R-:W-:Y:S05]  /*3e40*/  @!P4 BRA `(.L_x_7946) ;  /* 0x0000016c00d4c947 */ /* 0x002fea0003800000 */
.L_x_8199:
[----:B------:R-:W-:Y:S05]  /*3e50*/  BSYNC B1 ;  /* 0x0000000000017941 */ /* 0x000fea0003800000 */
.L_x_7945:
        /* <DEDUP_REMOVED lines=26> */
.L_x_8203:
        /* <DEDUP_REMOVED lines=18> */
.L_x_7931:
[----:B------:R-:W-:Y:S05]  /*4120*/  BSYNC B0 ;  /* 0x0000000000007941 */ /* 0x000fea0003800000 */
.L_x_7922:
        /* <DEDUP_REMOVED lines=17> */
.L_x_7949:
[----:B------:R-:W-:Y:S05]  /*4240*/  BSYNC B0 ;  /* 0x0000000000007941 */ /* 0x000fea0003800000 */
.L_x_7948:
[----:B------:R-:W1:Y:S01]  /*4250*/  SYNCS.PHASECHK.TRANS64.TRYWAIT P3, [R63+URZ+0x28cb0], R74 ;  /* 0x028cb04a3f0075a7 */ /* 0x000e62000806017f */
[----:B------:R-:W-:Y:S04]  /*4260*/  BSSY B0, `(.L_x_7950) ;  /* 0x0000002000007945 */ /* 0x000fe80003800000 */
[----:B-1----:R-:W-:Y:S05]  /*4270*/  @!P3 BRA `(.L_x_7951) ;  /* 0x0000016c0020b947 */ /* 0x002fea0003800000 */
.L_x_8204:
[----:B------:R-:W-:Y:S05]  /*4280*/  BSYNC B0 ;  /* 0x0000000000007941 */ /* 0x000fea0003800000 */
.L_x_7950:
        /* <DEDUP_REMOVED lines=18> */
[----:B------:R-:W-:Y:S02]  /*43b0*/  LEA.HI.X R10, R4, UR5, R5, 0x1, P3 ;  /* 0x00000005040a7c11 */ /* 0x000fe400098f0c05 */
[----:B------:R-:W-:Y:S01]  /*43c0*/  ISETP.GT.AND P3, PT, R68, R194, PT ;  /* 0x000000c24400720c */ /* 0x000fe20003f64270 */
[----:B------:R-:W0:Y:S04]  /*43d0*/  SHFL.IDX PT, R11, R11, RZ, 0x1c1f ;  /* 0x001c1fff0b0b7589 */ /* 0x000e2800000e0000 */
[----:B------:R-:W2:Y:S08]  /*43e0*/  SHFL.IDX PT, R10, R10, RZ, 0x1c1f ;  /* 0x001c1fff0a0a7589 */ /* 0x000eb000000e0000 */
[----:B------:R-:W-:Y:S05]  /*43f0*/  @!P3 BRA `(.L_x_7953) ;  /* 0x000000040090b947 */ /* 0x000fea0003800000 */
[----:B------:R-:W4:Y:S01]  /*4400*/  LDL R31, [R1] ;  /* 0x00000000011f7983 */ /* 0x000f220000100800 */
[----:B------:R-:W-:-:S03]  /*4410*/  ULDC UR4, c[0x0][0x320] ;  /* 0x0000c80000047ab9 */ /* 0x000fc60000000800 */
[----:B------:R-:W5:Y:S04]  /*4420*/  LDL R30, [R1+0x4] ;  /* 0x00000400011e7983 */ /* 0x000f680000100800 */
[----:B------:R-:W5:Y:S04]  /*4430*/  LDL R29, [R1+0x8] ;  /* 0x00000800011d7983 */ /* 0x000f680000100800 */
[----:B------:R-:W5:Y:S01]  /*4440*/  LDL R28, [R1+0xc] ;  /* 0x00000c00011c7983 */ /* 0x000f620000100800 */
[----:B------:R-:W-:Y:S01]  /*4450*/  ISETP.GE.AND P5, PT, R16, UR4, PT ;  /* 0x0000000410007c0c */ /* 0x000fe2000bfa6270 */
[----:B------:R-:W-:-:S02]  /*4460*/  IMAD R9, R188, 0x8000, R51 ;  /* 0x00008000bc097824 */ /* 0x000fc400078e0233 */
[----:B------:R-:W5:Y:S02]  /*4470*/  LDL R15, [R1+0x10] ;  /* 0x00001000010f7983 */ /* 0x000f640000100800 */
[----:B------:R-:W-:Y:S01]  /*4480*/  IMAD R12, R9, 0x2, R2 ;  /* 0x00000002090c7824 */ /* 0x000fe200078e0202 */
[----:B------:R-:W-:Y:S01]  /*4490*/  LOP3.LUT P3, RZ, R195, 0x4, RZ, 0xc0, !PT ;  /* 0x00000004c3ff7812 */ /* 0x000fe2000786c0ff */
[----:B---3--:R-:W3:Y:S01]  /*44a0*/  LDL R14, [R1+0x14] ;  /* 0x00001400010e7983 */ /* 0x008ee20000100800 */
[----:B------:R-:W-:-:S03]  /*44b0*/  VIADD R13, R9, 0x20 ;  /* 0x00000020090d7836 */ /* 0x000fc60000000000 */
[----:B------:R-:W3:Y:S04]  /*44c0*/  LDL R56, [R1+0x18] ;  /* 0x0000180001387983 */ /* 0x000ee80000100800 */
        /* <DEDUP_REMOVED lines=20> */
[C---:B------:R-:W-:Y:S01]  /*4610*/  ISETP.GE.AND P5, PT, R212.reuse, UR4, PT ;  /* 0x00000004d4007c0c */ /* 0x040fe2000bfa6270 */
[----:B------:R-:W2:Y:S04]  /*4620*/  LDL R31, [R1+0x1c] ;  /* 0x00001c00011f7983 */ /* 0x000ea80000100800 */
[----:B-1----:R0:W-:Y:S08]  /*4630*/  @!P3 ST.E.128 desc[UR40][R8.64], R4 ;  /* 0x000000040800b985 */ /* 0x0021f0000c101d28 */
        /* <DEDUP_REMOVED lines=62> */
[----:B---3--:R-:W-:-:S05]  /*4a20*/  @!P3 IMAD.X R9, R10, 0x1, R14, P5 ;  /* 0x000000010a09b824 */ /* 0x008fca00028e060e */
[----:B-1----:R4:W-:Y:S03]  /*4a30*/  @!P3 ST.E.128 desc[UR40][R8.64], R4 ;  /* 0x000000040800b985 */ /* 0x0029e6000c101d28 */
.L_x_7953:
[----:B------:R-:W-:Y:S05]  /*4a40*/  BSYNC B0 ;  /* 0x0000000000007941 */ /* 0x000fea0003800000 */
.L_x_7952:
[----:B------:R-:W-:Y:S01]  /*4a50*/  @!PT LDS RZ, [RZ] ;  /* 0x00000000fffff984 */ /* 0x000fe20000000800 */
[----:B------:R-:W-:Y:S01]  /*4a60*/  @!PT LDS RZ, [RZ] ;  /* 0x00000000fffff984 */ /* 0x000fe20000000800 */
[----:B------:R-:W-:Y:S01]  /*4a70*/  @!PT LDS RZ, [RZ] ;  /* 0x00000000fffff984 */ /* 0x000fe20000000800 */
[----:B------:R-:W-:Y:S01]  /*4a80*/  @!PT LDS RZ, [RZ] ;  /* 0x00000000fffff984 */ /* 0x000fe20000000800 */
[----:B------:R5:W-:Y:S06]  /*4a90*/  MEMBAR.ALL.CTA ;  /* 0x0000000000007992 */ /* 0x000bec0000008000 */
[----:B-----5:R-:W5:Y:S01]  /*4aa0*/  FENCE.VIEW.ASYNC.S ;  /* 0x00000000000073c6 */ /* 0x020f620000000000 */
[----:B-1----:R-:W-:Y:S01]  /*4ab0*/  @!P4 VIADD R63, R63, 0x28cc0 ;  /* 0x00028cc03f3fc836 */ /* 0x002fe20000000000 */
[----:B-----5:R1:W-:Y:S04]  /*4ac0*/  BAR.SYNC.DEFER_BLOCKING R49, 0x80 ;  /* 0x000200310000751d */ /* 0x0203e80000010000 */
[----:B------:R-:W-:Y:S01]  /*4ad0*/  @!P4 PRMT R63, RZ, 0x654, R63 ;  /* 0x00000654ff3fc816 */ /* 0x000fe2000000003f */
[----:B------:R-:W-:Y:S01]  /*4ae0*/  VIADD R188, R188, 0x1 ;  /* 0x00000001bcbc7836 */ /* 0x000fe20000000000 */
[----:B------:R-:W-:-:S02]  /*4af0*/  PLOP3.LUT P3, PT, PT, PT, PT, 0x8, 0x0 ;  /* 0x000000000000781c */ /* 0x000fc40003f6e170 */
[----:B------:R1:W-:Y:S02]  /*4b00*/  @!P4 SYNCS.ARRIVE.TRANS64.RED.A1T0 RZ, [R63+URZ], RZ ;  /* 0x000000ff3fffc9a7 */ /* 0x0003e4000810043f */
[----:B------:R-:W-:-:S04]  /*4b10*/  ISETP.NE.AND P4, PT, R188, 0x2, PT ;  /* 0x00000002bc00780c */ /* 0x000fc80003f85270 */
[----:B----4-:R-:W-:Y:S02]  /*4b20*/  SEL R4, RZ, 0x1, P4 ;  /* 0x00000001ff047807 */ /* 0x010fe40002000000 */
[----:B------:R-:W-:Y:S02]  /*4b30*/  SEL R188, R188, RZ, P4 ;  /* 0x000000ffbcbc7207 */ /* 0x000fe40002000000 */
[----:B------:R-:W-:Y:S01]  /*4b40*/  LOP3.LUT R193, R193, R4, RZ, 0x3c, !PT ;  /* 0x00000004c1c17212 */ /* 0x000fe200078e3cff */
[----:B-1----:R-:W-:Y:S06]  /*4b50*/  @P2 BRA `(.L_x_7954) ;  /* 0xffffffd800102947 */ /* 0x002fec000383ffff */
.L_x_7917:
[----:B------:R-:W4:Y:S01]  /*4b60*/  LDL R4, [R1+0x54] ;  /* 0x0000540001047983 */ /* 0x000f220000100800 */
[----:B------:R-:W-:Y:S01]  /*4b70*/  BSSY B0, `(.L_x_7955) ;  /* 0x0000005000007945 */ /* 0x000fe20003800000 */
[----:B----4-:R-:W-:-:S03]  /*4b80*/  ISETP.NE.AND P0, PT, R4, 0x1, PT ;  /* 0x000000010400780c */ /* 0x010fc60003f05270 */
[----:B------:R-:W-:Y:S10]  /*4b90*/  @P3 BRA `(.L_x_7956) ;  /* 0x0000000000083947 */ /* 0x000ff40003800000 */
[----:B------:R-:W1:Y:S02]  /*4ba0*/  FENCE.VIEW.ASYNC.G ;  /* 0x00000000000073c6 */ /* 0x000e640000000100 */
[----:B-1----:R-:W-:Y:S06]  /*4bb0*/  BAR.ARV 0xc, 0x180 ;  /* 0x0306000000007b1d */ /* 0x002fec0000002000 */
.L_x_7956:
[----:B------:R-:W-:Y:S05]  /*4bc0*/  BSYNC B0 ;  /* 0x0000000000007941 */ /* 0x000fea0003800000 */
.L_x_7955:
[----:B------:R-:W-:Y:S04]  /*4bd0*/  BSSY B7, `(.L_x_7957) ;  /* 0x0000b5e000077945 */ /* 0x000fe80003800000 */
[----:B------:R-:W-:Y:S05]  /*4be0*/  @!P0 BRA `(.L_x_7958) ;  /* 0x0000002000008947 */ /* 0x000fea0003800000 */
[----:B------:R-:W1:Y:S01]  /*4bf0*/  LDC R0, c[0x0][0x448] ;  /* 0x00011200ff007b82 */ /* 0x000e620000000800 */
[----:B------:R-:W-:Y:S01]  /*4c00*/  VIADD R3, R202, 0x3f ;  /* 0x0000003fca037836 */ /* 0x000fe20000000000 */
        /* <DEDUP_REMOVED lines=22> */
[----:B-1----:R-:W-:-:S02]  /*4d70*/  ISETP.NE.AND P0, PT, R0, 0x1, PT ;  /* 0x000000010000780c */ /* 0x002fc40003f05270 */
        /* <DEDUP_REMOVED lines=11> */
[----:B------:R-:W-:Y:S01]  /*4e30*/  CS2R R86, SRZ ;  /* 0x0000000000567805 */ /* 0x000fe2000001ff00 */
[----:B------:R-:W1:Y:S01]  /*4e40*/  @P0 LDC R0, c[0x0][0x44c] ;  /* 0x00011300ff000b82 */ /* 0x000e620000000800 */
[----:B------:R-:W-:Y:S01]  /*4e50*/  CS2R R84, SRZ ;  /* 0x0000000000547805 */ /* 0x000fe2000001ff00 */
[----:B------:R-:W-:Y:S01]  /*4e60*/  IMAD.MOV.U32 R83, RZ, RZ, RZ ;  /* 0x000000ffff537224 */ /* 0x000fe200078e00ff */
[----:B------:R-:W-:Y:S02]  /*4e70*/  CS2R R32, SRZ ;  /* 0x0000000000207805 */ /* 0x000fe4000001ff00 */
[----:B------:R-:W-:Y:S02]  /*4e80*/  CS2R R80, SRZ ;  /* 0x0000000000507805 */ /* 0x000fe4000001ff00 */
[----:B------:R-:W-:-:S02]  /*4e90*/  CS2R R78, SRZ ;  /* 0x00000000004e7805 */ /* 0x000fc4000001ff00 */
[----:B------:R-:W-:Y:S01]  /*4ea0*/  CS2R R76, SRZ ;  /* 0x00000000004c7805 */ /* 0x000fe2000001ff00 */
[----:B------:R-:W-:Y:S01]  /*4eb0*/  IMAD.MOV.U32 R75, RZ, RZ, RZ ;  /* 0x000000ffff4b7224 */ /* 0x000fe200078e00ff */
[----:B------:R-:W4:Y:S01]  /*4ec0*/  @P0 LDC R5, c[0x0][0x450] ;  /* 0x00011400ff050b82 */ /* 0x000f220000000800 */
[----:B------:R-:W-:Y:S02]  /*4ed0*/  CS2R R28, SRZ ;  /* 0x00000000001c7805 */ /* 0x000fe4000001ff00 */
[----:B------:R-:W-:Y:S01]  /*4ee0*/  CS2R R72, SRZ ;  /* 0x0000000000487805 */ /* 0x000fe2000001ff00 */
[----:B------:R-:W-:Y:S01]  /*4ef0*/  IMAD.MOV.U32 R71, RZ, RZ, RZ ;  /* 0x000000ffff477224 */ /* 0x000fe200078e00ff */
[----:B---3--:R-:W-:Y:S02]  /*4f00*/  CS2R R14, SRZ ;  /* 0x00000000000e7805 */ /* 0x008fe4000001ff00 */
[----:B------:R-:W-:Y:S01]  /*4f10*/  CS2R R68, SRZ ;  /* 0x0000000000447805 */ /* 0x000fe2000001ff00 */
[----:B------:R-:W-:Y:S01]  /*4f20*/  IMAD.MOV.U32 R67, RZ, RZ, RZ ;  /* 0x000000ffff437224 */ /* 0x000fe200078e00ff */
        /* <DEDUP_REMOVED lines=8> */
[----:B------:R-:W-:Y:S01]  /*4fb0*/  CS2R R162, SRZ ;  /* 0x0000000000a27805 */ /* 0x000fe2000001ff00 */
[----:B-1----:R-:W-:Y:S01]  /*4fc0*/  @P0 IMAD.HI.U32 R0, R3, R0, RZ ;  /* 0x0000000003000227 */ /* 0x002fe200078e00ff */
[----:B------:R-:W-:-:S02]  /*4fd0*/  CS2R R50, SRZ ;  /* 0x0000000000327805 */ /* 0x000fc4000001ff00 */
[----:B------:R-:W-:Y:S02]  /*4fe0*/  CS2R R46, SRZ ;  /* 0x00000000002e7805 */ /* 0x000fe4000001ff00 */
[----:B------:R-:W-:Y:S02]  /*4ff0*/  CS2R R152, SRZ ;  /* 0x0000000000987805 */ /* 0x000fe4000001ff00 */
[----:B------:R-:W-:Y:S02]  /*5000*/  CS2R R156, SRZ ;  /* 0x00000000009c7805 */ /* 0x000fe4000001ff00 */
[----:B------:R-:W-:Y:S02]  /*5010*/  CS2R R42, SRZ ;  /* 0x00000000002a7805 */ /* 0x000fe4000001ff00 */
[----:B------:R-:W-:Y:S01]  /*5020*/  CS2R R154, SRZ ;  /* 0x00000000009a7805 */ /* 0x000fe2000001ff00 */
[----:B------:R-:W-:Y:S01]  /*5030*/  IMAD.MOV.U32 R39, RZ, RZ, RZ ;  /* 0x000000ffff277224 */ /* 0x000fe200078e00ff */
[----:B----4-:R-:W-:-:S02]  /*5040*/  @P0 SHF.R.U32.HI R3, RZ, R5, R0 ;  /* 0x00000005ff030219 */ /* 0x010fc40000011600 */
[----:B0-2---:R-:W-:Y:S02]  /*5050*/  CS2R R10, SRZ ;  /* 0x00000000000a7805 */ /* 0x005fe4000001ff00 */
[----:B------:R-:W-:Y:S01]  /*5060*/  PLOP3.LUT P0, PT, PT, PT, PT, 0x80, 0x0 ;  /* 0x000000000000781c */ /* 0x000fe20003f0f070 */
[----:B------:R-:W-:Y:S01]  /*5070*/  IMAD.MOV.U32 R35, RZ, RZ, RZ ;  /* 0x000000ffff237224 */ /* 0x000fe200078e00ff */
[----:B------:R-:W-:Y:S01]  /*5080*/  CS2R R8, SRZ ;  /* 0x0000000000087805 */ /* 0x000fe2000001ff00 */
[----:B------:R-:W-:Y:S01]  /*5090*/  IMAD.IADD R3, R40, 0x1, R3 ;  /* 0x0000000128037824 */ /* 0x000fe200078e0203 */
[----:B------:R-:W-:Y:S01]  /*50a0*/  CS2R R40, SRZ ;  /* 0x0000000000287805 */ /* 0x000fe2000001ff00 */
[----:B------:R-:W-:Y:S01]  /*50b0*/  IMAD.MOV.U32 R31, RZ, RZ, RZ ;  /* 0x000000ffff1f7224 */ /* 0x000fe200078e00ff */
[----:B------:R-:W-:Y:S02]  /*50c0*/  CS2R R6, SRZ ;  /* 0x0000000000067805 */ /* 0x000fe4000001ff00 */
[----:B------:R-:W-:-:S04]  /*50d0*/  SHF.R.S32.HI R0, RZ, 0x1f, R3 ;  /* 0x0000001fff007819 */ /* 0x000fc80000011403 */
[----:B------:R-:W-:Y:S01]  /*50e0*/  LEA.HI R0, R0, R3, RZ, 0x6 ;  /* 0x0000000300007211 */ /* 0x000fe200078f30ff */
[----:B------:R-:W-:-:S03]  /*50f0*/  IMAD.MOV.U32 R3, RZ, RZ, RZ ;  /* 0x000000ffff037224 */ /* 0x000fc600078e00ff */
[----:B------:R-:W-:Y:S01]  /*5100*/  SHF.R.S32.HI R5, RZ, 0x6, R0 ;  /* 0x00000006ff057819 */ /* 0x000fe20000011400 */
[----:B------:R-:W-:-:S03]  /*5110*/  IMAD.MOV.U32 R0, RZ, RZ, RZ ;  /* 0x000000ffff007224 */ /* 0x000fc600078e00ff */
[----:B------:R-:W-:Y:S01]  /*5120*/  VIMNMX R12, R214, R5, PT ;  /* 0x00000005d60c7248 */ /* 0x000fe20003fe0100 */
[----:B------:R-:W-:-:S03]  /*5130*/  IMAD.MOV.U32 R5, RZ, RZ, RZ ;  /* 0x000000ffff057224 */ /* 0x000fc600078e00ff */
[----:B------:R-:W-:-:S13]  /*5140*/  ISETP.GE.AND P1, PT, R12, 0x1, PT ;  /* 0x000000010c00780c */ /* 0x000fda0003f26270 */
        /* <DEDUP_REMOVED lines=18> */
.L_x_7960:
        /* <DEDUP_REMOVED lines=11> */
.L_x_8205:
[----:B------:R-:W-:Y:S05]  /*5320*/  BSYNC B0 ;  /* 0x0000000000007941 */ /* 0x000fea0003800000 */
.L_x_7961:
[----:B------:R-:W-:Y:S01]  /*5330*/  BAR.SYNC.DEFER_BLOCKING 0xe, 0x100 ;  /* 0x0384000000007b1d */ /* 0x000fe20000010000 */
[----:B------:R-:W-:Y:S01]  /*5340*/  IMAD.MOV.U32 R5, RZ, RZ, 0x40000040 ;  /* 0x40000040ff057424 */ /* 0x000fe200078e00ff */
[C---:B------:R-:W-:Y:S01]  /*5350*/  R2UR UR6, R6.reuse ;  /* 0x00000000060672ca */ /* 0x040fe200000e0000 */
[----:B0-----:R-:W-:Y:S01]  /*5360*/  VIADD R8, R6, 0x80 ;  /* 0x0000008006087836 */ /* 0x001fe20000000000 */
[----:B------:R-:W-:Y:S01]  /*5370*/  R2UR UR7, R7 ;  /* 0x00000000070772ca */ /* 0x000fe200000e0000 */
[----:B------:R-:W-:Y:S01]  /*5380*/  IMAD.MOV.U32 R9, RZ, RZ, 0x40000040 ;  /* 0x40000040ff097424 */ /* 0x000fe200078e00ff */
[C---:B------:R-:W-:Y:S01]  /*5390*/  R2UR UR4, R4.reuse ;  /* 0x00000000040472ca */ /* 0x040fe200000e0000 */
[----:B------:R-:W-:Y:S01]  /*53a0*/  IMAD.MOV.U32 R11, RZ, RZ, 0x40000040 ;  /* 0x40000040ff0b7424 */ /* 0x000fe200078e00ff */
[----:B------:R-:W-:Y:S01]  /*53b0*/  R2UR UR5, R5 ;  /* 0x00000000050572ca */ /* 0x000fe200000e0000 */
[----:B------:R-:W-:Y:S01]  /*53c0*/  IMAD.MOV.U32 R7, RZ, RZ, 0x40000040 ;  /* 0x40000040ff077424 */ /* 0x000fe200078e00ff */
[----:B------:R-:W-:Y:S01]  /*53d0*/  IADD3 R10, R4, 0x2, RZ ;  /* 0x00000002040a7810 */ /* 0x000fe20007ffe0ff */
[----:B-----5:R-:W-:-:S10]  /*53e0*/  WARPGROUP.ARRIVE ;  /* 0x00000000000079c5 */ /* 0x020fd40000000000 */
        /* <DEDUP_REMOVED lines=11> */
[----:B------:R-:W-:-:S03]  /*54a0*/  IMAD.MOV.U32 R9, RZ, RZ, 0x40000040 ;  /* 0x40000040ff097424 */ /* 0x000fc600078e00ff */
[----:B------:R-:W-:Y:S02]  /*54b0*/  R2UR UR8, R8 ;  /* 0x00000000080872ca */ /* 0x000fe400000e0000 */
[----:B------:R-:W-:Y:S01]  /*54c0*/  R2UR UR9, R9 ;  /* 0x00000000090972ca */ /* 0x000fe200000e0000 */
[----:B------:R-:W-:Y:S02]  /*54d0*/  WARPGROUP.DEPBAR.LE gsb0, 0x0 ;  /* 0x00008000000079c5 */ /* 0x000fe40000010000 */
[----:B------:R-:W-:-:S08]  /*54e0*/  WARPGROUP.ARRIVE ;  /* 0x00000000000079c5 */ /* 0x000fd00000000000 */
        /* <DEDUP_REMOVED lines=19> */
.L_x_7963:
[----:B------:R-:W-:Y:S01]  /*5620*/  ISETP.GE.AND P1, PT, R12, 0x2, PT ;  /* 0x000000020c00780c */ /* 0x000fe20003f26270 */
[----:B------:R-:W-:Y:S01]  /*5630*/  VIADD R3, R3, 0x28c60 ;  /* 0x00028c6003037836 */ /* 0x000fe20000000000 */
[----:B------:R-:W-:Y:S04]  /*5640*/  BSSY B0, `(.L_x_7964) ;  /* 0x00000cb000007945 */ /* 0x000fe80003800000 */
[----:B------:R-:W-:-:S04]  /*5650*/  PRMT R3, R192, 0x654, R3 ;  /* 0x00000654c0037816 */ /* 0x000fc80000000003 */
[----:B------:R0:W-:Y:S03]  /*5660*/  SYNCS.ARRIVE.TRANS64.RED.A1T0 RZ, [R3+URZ], RZ ;  /* 0x000000ff03ff79a7 */ /* 0x0001e6000810043f */
[----:B------:R-:W-:Y:S05]  /*5670*/  @!P1 BRA `(.L_x_7965) ;  /* 0x0000000c001c9947 */ /* 0x000fea0003800000 */
[----:B0-----:R-:W-:-:S07]  /*5680*/  VIADD R3, R12, 0xfffffffe ;  /* 0xfffffffe0c037836 */ /* 0x001fce0000000000 */
.L_x_7972:
[----:B------:R-:W-:Y:S01]  /*5690*/  BAR.SYNC.DEFER_BLOCKING 0xe, 0x100 ;  /* 0x0384000000007b1d */ /* 0x000fe20000010000 */
[C---:B-1----:R-:W-:Y:S01]  /*56a0*/  IMAD R13, R18.reuse, 0x40, R197 ;  /* 0x00000040120d7824 */ /* 0x042fe200078e02c5 */
[----:B------:R-:W-:Y:S01]  /*56b0*/  ISETP.GT.AND P2, PT, R3, RZ, PT ;  /* 0x000000ff0300720c */ /* 0x000fe20003f44270 */
[----:B------:R-:W-:Y:S02]  /*56c0*/  VIADD R18, R18, 0x1 ;  /* 0x0000000112127836 */ /* 0x000fe40000000000 */
[----:B------:R-:W-:Y:S02]  /*56d0*/  IMAD R12, R13, 0x4, R2 ;  /* 0x000000040d0c7824 */ /* 0x000fe400078e0202 */
[----:B------:R-:W-:Y:S01]  /*56e0*/  VIADD R3, R3, 0xffffffff ;  /* 0xffffffff03037836 */ /* 0x000fe20000000000 */
        /* <DEDUP_REMOVED lines=136> */
.L_x_7966:
[----:B------:R-:W-:Y:S01]  /*5f70*/  IMAD R20, R18, 0x8, R2 ;  /* 0x0000000812147824 */ /* 0x000fe200078e0202 */
[----:B------:R-:W-:-:S04]  /*5f80*/  SHF.L.U32 R12, R19, 0x1f, RZ ;  /* 0x0000001f130c7819 */ /* 0x000fc800000006ff */
[----:B------:R0:W1:Y:S01]  /*5f90*/  SYNCS.PHASECHK.TRANS64.TRYWAIT P1, [R20+URZ+0x28c50], R12 ;  /* 0x028c500c140075a7 */ /* 0x000062000802017f */
[----:B------:R-:W-:Y:S05]  /*5fa0*/  @!P0 BRA `(.L_x_7967) ;  /* 0x0000000000048947 */ /* 0x000fea0003800000 */
[----:B------:R-:W-:Y:S01]  /*5fb0*/  BPT.TRAP 0x1 ;  /* 0x000000040000795c */ /* 0x000fe20000300000 */
.L_x_7967:
[----:B------:R-:W-:Y:S04]  /*5fc0*/  BSSY B1, `(.L_x_7968) ;  /* 0x0000004000017945 */ /* 0x000fe80003800000 */
[----:B-1----:R-:W-:Y:S05]  /*5fd0*/  @P1 BRA `(.L_x_7969) ;  /* 0x0000000000081947 */ /* 0x002fea0003800000 */
[----:B------:R-:W1:Y:S02]  /*5fe0*/  SYNCS.PHASECHK.TRANS64.TRYWAIT P1, [R20+URZ+0x28c50], R12 ;  /* 0x028c500c140075a7 */ /* 0x000e64000802017f */
[----:B-1----:R-:W-:Y:S05]  /*5ff0*/  @!P1 BRA `(.L_x_7970) ;  /* 0x0000014c00e89947 */ /* 0x002fea0003800000 */
.L_x_7969:
[----:B------:R-:W-:Y:S05]  /*6000*/  BSYNC B1 ;  /* 0x0000000000017941 */ /* 0x000fea0003800000 */
.L_x_7968:
        /* <DEDUP_REMOVED lines=42> */
.L_x_7971:
[----:B------:R-:W-:-:S05]  /*62b0*/  VIADD R13, R20, 0x28c60 ;  /* 0x00028c60140d7836 */ /* 0x000fca0000000000 */
[----:B------:R-:W-:-:S04]  /*62c0*/  PRMT R13, R192, 0x654, R13 ;  /* 0x00000654c00d7816 */ /* 0x000fc8000000000d */
[----:B------:R1:W-:Y:S01]  /*62d0*/  SYNCS.ARRIVE.TRANS64.RED.A1T0 RZ, [R13+URZ], RZ ;  /* 0x000000ff0dff79a7 */ /* 0x0003e2000810043f */
[----:B------:R-:W-:Y:S05]  /*62e0*/  @P2 BRA `(.L_x_7972) ;  /* 0xfffffff000e82947 */ /* 0x000fea000383ffff */
.L_x_7965:
[----:B------:R-:W-:Y:S05]  /*62f0*/  BSYNC B0 ;  /* 0x0000000000007941 */ /* 0x000fea0003800000 */
.L_x_7964:
[----:B------:R-:W-:Y:S01]  /*6300*/  BAR.SYNC.DEFER_BLOCKING 0xe, 0x100 ;  /* 0x0384000000007b1d */ /* 0x000fe20000010000 */
[C---:B0-----:R-:W-:Y:S01]  /*6310*/  IMAD R3, R18.reuse, 0x40, R197 ;  /* 0x0000004012037824 */ /* 0x041fe200078e02c5 */
[----:B------:R-:W-:Y:S01]  /*6320*/  PLOP3.LUT P0, PT, PT, PT, PT, 0x8, 0x0 ;  /* 0x000000000000781c */ /* 0x000fe20003f0e170 */
[----:B------:R-:W-:Y:S02]  /*6330*/  VIADD R18, R18, 0x1 ;  /* 0x0000000112127836 */ /* 0x000fe40000000000 */
[----:B------:R-:W-:-:S03]  /*6340*/  IMAD R3, R3, 0x4, R2 ;  /* 0x0000000403037824 */ /* 0x000fc600078e0202 */
[----:B------:R-:W-:-:S04]  /*6350*/  ISETP.NE.AND P1, PT, R18, 0x2, PT ;  /* 0x000000021200780c */ /* 0x000fc80003f25270 */
[----:B------:R-:W-:Y:S01]  /*6360*/  SEL R18, R18, RZ, P1 ;  /* 0x000000ff12127207 */ /* 0x000fe20000800000 */
[----:B------:R-:W0:Y:S04]  /*6370*/  LDS R2, [R3+0x28800] ;  /* 0x0288000003027984 */ /* 0x000e280000000800 */
[----:B------:R2:W3:Y:S02]  /*6380*/  LDS R0, [R3+0x28820] ;  /* 0x0288200003007984 */ /* 0x0004e40000000800 */
[----:B--2---:R-:W-:Y:S02]  /*6390*/  IMAD.MOV.U32 R3, RZ, RZ, RZ ;  /* 0x000000ffff037224 */ /* 0x004fe400078e00ff */
[-C--:B0-----:R-:W-:Y:S01]  /*63a0*/  FMUL.FTZ R154, R28, R2.reuse ;  /* 0x000000021c9a7220 */ /* 0x081fe20000410000 */
        /* <DEDUP_REMOVED lines=132> */
.L_x_7958:
        /* <DEDUP_REMOVED lines=121> */
.L_x_7974:
[----:B------:R-:W-:Y:S05]  /*7380*/  BSYNC B6 ;  /* 0x0000000000067941 */ /* 0x000fea0003800000 */
.L_x_7973:
        /* <DEDUP_REMOVED lines=13> */
.L_x_7978:
[----:B-1----:R1:W2:Y:S02]  /*7460*/  SYNCS.PHASECHK.TRANS64.TRYWAIT P0, [R2+URZ+0x28c00], R3 ;  /* 0x028c0003020075a7 */ /* 0x0022a4000800017f */
[----:B--2---:R-:W-:Y:S05]  /*7470*/  @!P0 NANOSLEEP.SYNCS 0x989680 ;  /* 0x009896800000895d */ /* 0x004fea0003900000 */
[----:B------:R-:W2:Y:S02]  /*7480*/  @!P0 SYNCS.PHASECHK.TRANS64 P0, [R2+URZ+0x28c00], R3 ;  /* 0x028c0003020085a7 */ /* 0x000ea4000800007f */
[----:B--2---:R-:W-:Y:S05]  /*7490*/  @!P0 BRA `(.L_x_7978) ;  /* 0xfffffffc00f08947 */ /* 0x004fea000383ffff */
.L_x_7977:
[----:B------:R-:W-:Y:S05]  /*74a0*/  BSYNC B0 ;  /* 0x0000000000007941 */ /* 0x000fea0003800000 */
.L_x_7976:
[----:B------:R-:W-:Y:S05]  /*74b0*/  BRA `(.L_x_7979) ;  /* 0x0000002c00dc7947 */ /* 0x000fea0003800000 */
.L_x_7975:
        /* <DEDUP_REMOVED lines=31> */
.L_x_7981:
[----:B------:R-:W-:Y:S05]  /*76b0*/  BSYNC B6 ;  /* 0x0000000000067941 */ /* 0x000fea0003800000 */
.L_x_7980:
        /* <DEDUP_REMOVED lines=45> */
.L_x_8211:
        /* <DEDUP_REMOVED lines=16> */
[----:B------:R-:W-:Y:S01]  /*7a90*/  @!P3 IMAD.SHL.U32 R33, R200, 0x2, RZ ;  /* 0x00000002c821b824 */ /* 0x000fe200078e00ff */
        /* <DEDUP_REMOVED lines=14> */
.L_x_7986:
[----:B------:R-:W-:Y:S05]  /*7b80*/  BSYNC B1 ;  /* 0x0000000000017941 */ /* 0x000fea0003800000 */
.L_x_7985:
[----:B-1---5:R-:W-:Y:S01]  /*7b90*/  IMAD.MOV.U32 R8, RZ, RZ, R27 ;  /* 0x000000ffff087224 */ /* 0x022fe200078e001b */
[----:B------:R-:W-:Y:S01]  /*7ba0*/  UMOV UR4, 0xffffffff ;  /* 0xffffffff00047882 */ /* 0x000fe20000000000 */
[----:B--2---:R-:W-:Y:S02]  /*7bb0*/  IMAD.MOV.U32 R0, RZ, RZ, R20 ;  /* 0x000000ffff007224 */ /* 0x004fe400078e0014 */
[----:B------:R-:W-:Y:S01]  /*7bc0*/  IMAD.MOV.U32 R3, RZ, RZ, R21 ;  /* 0x000000ffff037224 */ /* 0x000fe200078e0015 */
[----:B------:R-:W-:Y:S01]  /*7bd0*/  PRMT R41, R41, 0x5410, R8 ;  /* 0x0000541029297816 */ /* 0x000fe20000000008 */
[----:B---3--:R-:W-:Y:S02]  /*7be0*/  IMAD.MOV.U32 R5, RZ, RZ, R26 ;  /* 0x000000ffff057224 */ /* 0x008fe400078e001a */
[----:B------:R-:W-:Y:S01]  /*7bf0*/  IMAD.MOV.U32 R8, RZ, RZ, R29 ;  /* 0x000000ffff087224 */ /* 0x000fe200078e001d */
[----:B------:R-:W-:Y:S01]  /*7c00*/  PRMT R42, R3, 0x5410, R0 ;  /* 0x00005410032a7816 */ /* 0x000fe20000000000 */
[----:B------:R-:W-:Y:S01]  /*7c10*/  IMAD.MOV.U32 R3, RZ, RZ, R25 ;  /* 0x000000ffff037224 */ /* 0x000fe200078e0019 */
[----:B------:R-:W-:Y:S01]  /*7c20*/  PRMT R40, R40, 0x5410, R5 ;  /* 0x0000541028287816 */ /* 0x000fe20000000005 */
[----:B------:R-:W-:Y:S01]  /*7c30*/  IMAD.MOV.U32 R5, RZ, RZ, R28 ;  /* 0x000000ffff057224 */ /* 0x000fe200078e001c */
[----:B------:R-:W-:-:S02]  /*7c40*/  MOV R0, R24 ;  /* 0x0000001800007202 */ /* 0x000fc40000000f00 */
[----:B------:R-:W-:Y:S02]  /*7c50*/  PRMT R40, R8, 0x7610, R40 ;  /* 0x0000761008287816 */ /* 0x000fe40000000028 */
[----:B------:R-:W-:Y:S02]  /*7c60*/  CS2R R8, SRZ ;  /* 0x0000000000087805 */ /* 0x000fe4000001ff00 */
[----:B------:R-:W-:Y:S02]  /*7c70*/  PRMT R44, R0, 0x5410, R3 ;  /* 0x00005410002c7816 */ /* 0x000fe40000000003 */
[----:B------:R-:W-:Y:S01]  /*7c80*/  PRMT R43, R43, 0x5410, R5 ;  /* 0x000054102b2b7816 */ /* 0x000fe20000000005 */
[----:B------:R-:W-:Y:S06]  /*7c90*/  BRA.DIV UR4, `(.L_x_7987) ;  /* 0x0000013604447947 */ /* 0x000fec000b800000 */
[----:B------:R1:W2:Y:S04]  /*7ca0*/  SHFL.IDX PT, R3, R6, 0x1, 0x1c1f ;  /* 0x003c1f0006037f89 */ /* 0x0002a800000e0000 */
[----:B------:R1:W3:Y:S04]  /*7cb0*/  SHFL.IDX PT, R0, R4, 0x1, 0x1c1f ;  /* 0x003c1f0004007f89 */ /* 0x0002e800000e0000 */
[----:B------:R1:W0:Y:S04]  /*7cc0*/  SHFL.IDX PT, R5, R10, 0x1, 0x1c1f ;  /* 0x003c1f000a057f89 */ /* 0x00022800000e0000 */
[----:B----4-:R1:W4:Y:S02]  /*7cd0*/  SHFL.IDX PT, R14, R7, 0x1, 0x1c1f ;  /* 0x003c1f00070e7f89 */ /* 0x01032400000e0000 */
.L_x_8217:
        /* <DEDUP_REMOVED lines=21> */
[----:B------:R-:W-:Y:S01]  /*7e30*/  @!P3 IMAD.SHL.U32 R7, R200, 0x2, RZ ;  /* 0x00000002c807b824 */ /* 0x000fe200078e00ff */
        /* <DEDUP_REMOVED lines=14> */
.L_x_7989:
[----:B------:R-:W-:Y:S05]  /*7f20*/  BSYNC B1 ;  /* 0x0000000000017941 */ /* 0x000fea0003800000 */
.L_x_7988:
        /* <DEDUP_REMOVED lines=17> */
[----:B------:R-:W-:Y:S01]  /*8040*/  PRMT R15, R3, 0x7610, R15 ;  /* 0x00007610030f7816 */ /* 0x000fe2000000000f */
[----:B------:R-:W-:Y:S01]  /*8050*/  IMAD R3, R227, 0x200, R0 ;  /* 0x00000200e3037824 */ /* 0x000fe200078e0200 */
[----:B------:R-:W-:Y:S01]  /*8060*/  LOP3.LUT P2, RZ, R195, 0x4, RZ, 0xc0, !PT ;  /* 0x00000004c3ff7812 */ /* 0x000fe2000784c0ff */
[----:B------:R-:W-:Y:S01]  /*8070*/  IMAD.MOV.U32 R0, RZ, RZ, R11 ;  /* 0x000000ffff007224 */ /* 0x000fe200078e000b */
[----:B------:R-:W-:Y:S01]  /*8080*/  PRMT R46, R4, 0x7610, R46 ;  /* 0x00007610042e7816 */ /* 0x000fe2000000002e */
[----:B------:R-:W-:Y:S01]  /*8090*/  IMAD R3, R3, 0x2, R2 ;  /* 0x0000000203037824 */ /* 0x000fe200078e0202 */
[----:B------:R-:W-:-:S02]  /*80a0*/  ISETP.GE.AND P1, PT, R194, R35, PT ;  /* 0x00000023c200720c */ /* 0x000fc40003f26270 */
[----:B------:R-:W-:Y:S01]  /*80b0*/  PRMT R33, R0, 0x7610, R33 ;  /* 0x0000761000217816 */ /* 0x000fe20000000021 */
[C---:B------:R-:W-:Y:S02]  /*80c0*/  VIADD R4, R3.reuse, 0x20400 ;  /* 0x0002040003047836 */ /* 0x040fe40000000000 */
[----:B------:R-:W-:Y:S01]  /*80d0*/  VIADD R0, R3, 0x20440 ;  /* 0x0002044003007836 */ /* 0x000fe20000000000 */
[----:B-1----:R-:W-:Y:S07]  /*80e0*/  @!P0 BRA `(.L_x_7991) ;  /* 0x0000013000a08947 */ /* 0x002fee0003800000 */
.L_x_8218:
[----:B------:R-:W-:Y:S05]  /*80f0*/  BSYNC B1 ;  /* 0x0000000000017941 */ /* 0x000fea0003800000 */
.L_x_7990:
        /* <DEDUP_REMOVED lines=11> */
[--C-:B------:R-:W-:Y:S02]  /*81b0*/  SHF.R.U32.HI R36, RZ, 0x10, R27.reuse ;  /* 0x00000010ff247819 */ /* 0x100fe4000001161b */
[----:B------:R-:W-:Y:S02]  /*81c0*/  SHF.R.U64 R34, R26, 0x10, R27 ;  /* 0x000000101a227819 */ /* 0x000fe4000000121b */
[C---:B------:R-:W-:Y:S02]  /*81d0*/  PRMT R39, R40.reuse, 0x5410, R39 ;  /* 0x0000541028277816 */ /* 0x040fe40000000027 */
[----:B------:R-:W-:Y:S02]  /*81e0*/  PRMT R36, R41, 0x5432, R36 ;  /* 0x0000543229247816 */ /* 0x000fe40000000024 */
[----:B------:R-:W-:Y:S01]  /*81f0*/  PRMT R34, R40, 0x5432, R34 ;  /* 0x0000543228227816 */ /* 0x000fe20000000022 */
[C---:B------:R-:W-:Y:S01]  /*8200*/  IMAD.U32 R40, R39.reuse, 0x10000, RZ ;  /* 0x0001000027287824 */ /* 0x040fe200078e00ff */
[----:B------:R-:W-:Y:S01]  /*8210*/  SHF.R.U64 R38, R28, 0x10, R29 ;  /* 0x000000101c267819 */ /* 0x000fe2000000121d */
[----:B0-----:R-:W-:Y:S01]  /*8220*/  IMAD.U32 R37, R36, 0x10000, RZ ;  /* 0x0001000024257824 */ /* 0x001fe200078e00ff */
[----:B------:R-:W-:-:S02]  /*8230*/  LOP3.LUT R39, R39, 0xffff0000, RZ, 0xc0, !PT ;  /* 0xffff000027277812 */ /* 0x000fc400078ec0ff */
[----:B------:R-:W-:Y:S02]  /*8240*/  LOP3.LUT R36, R36, 0xffff0000, RZ, 0xc0, !PT ;  /* 0xffff000024247812 */ /* 0x000fe400078ec0ff */
        /* <DEDUP_REMOVED lines=34> */
.L_x_7995:
[----:B------:R-:W-:Y:S05]  /*8470*/  BSYNC B2 ;  /* 0x0000000000027941 */ /* 0x000fea0003800000 */
.L_x_7994:
[----:B------:R-:W-:Y:S05]  /*8480*/  @P1 BRA `(.L_x_7993) ;  /* 0x0000000000b81947 */ /* 0x000fea0003800000 */
[----:B-1----:R-:W1:Y:S01]  /*8490*/  LDS.128 R4, [R0] ;  /* 0x0000000000047984 */ /* 0x002e620000000c00 */
[----:B------:R-:W-:Y:S02]  /*84a0*/  SHF.R.U32.HI R34, RZ, 0x10, R25 ;  /* 0x00000010ff227819 */ /* 0x000fe40000011619 */
[----:B------:R-:W-:Y:S02]  /*84b0*/  SHF.R.U32.HI R27, RZ, 0x10, R21 ;  /* 0x00000010ff1b7819 */ /* 0x000fe40000011615 */
[----:B------:R-:W-:Y:S02]  /*84c0*/  PRMT R34, R44, 0x5432, R34 ;  /* 0x000054322c227816 */ /* 0x000fe40000000022 */
[----:B------:R-:W-:Y:S02]  /*84d0*/  PRMT R27, R42, 0x5410, R27 ;  /* 0x000054102a1b7816 */ /* 0x000fe4000000001b */
[----:B------:R-:W-:Y:S01]  /*84e0*/  SHF.R.U64 R26, R20, 0x10, R21 ;  /* 0x00000010141a7819 */ /* 0x000fe20000001215 */
[----:B------:R-:W-:Y:S01]  /*84f0*/  IMAD.U32 R36, R34, 0x10000, RZ ;  /* 0x0001000022247824 */ /* 0x000fe200078e00ff */
[----:B------:R-:W-:Y:S01]  /*8500*/  SHF.R.U64 R29, R24, 0x10, R25 ;  /* 0x00000010181d7819 */ /* 0x000fe20000001219 */
[----:B------:R-:W-:Y:S01]  /*8510*/  IMAD.U32 R28, R27, 0x10000, RZ ;  /* 0x000100001b1c7824 */ /* 0x000fe200078e00ff */
[----:B------:R-:W-:-:S02]  /*8520*/  PRMT R26, R42, 0x5432, R26 ;  /* 0x000054322a1a7816 */ /* 0x000fc4000000001a */
[----:B------:R-:W-:Y:S02]  /*8530*/  LOP3.LUT R34, R34, 0xffff0000, RZ, 0xc0, !PT ;  /* 0xffff000022227812 */ /* 0x000fe400078ec0ff */
[----:B------:R-:W-:Y:S02]  /*8540*/  LOP3.LUT R27, R27, 0xffff0000, RZ, 0xc0, !PT ;  /* 0xffff00001b1b7812 */ /* 0x000fe400078ec0ff */
[----:B------:R-:W-:Y:S02]  /*8550*/  PRMT R29, R44, 0x5410, R29 ;  /* 0x000054102c1d7816 */ /* 0x000fe4000000001d */
[C---:B-1----:R-:W-:Y:S01]  /*8560*/  LOP3.LUT R21, R6.reuse, 0xffff0000, RZ, 0xc0, !PT ;  /* 0xffff000006157812 */ /* 0x042fe200078ec0ff */
[----:B------:R-:W-:Y:S01]  /*8570*/  IMAD.U32 R20, R6, 0x10000, RZ ;  /* 0x0001000006147824 */ /* 0x000fe200078e00ff */
[C---:B------:R-:W-:Y:S01]  /*8580*/  LOP3.LUT R25, R7.reuse, 0xffff0000, RZ, 0xc0, !PT ;  /* 0xffff000007197812 */ /* 0x040fe200078ec0ff */
[----:B------:R-:W-:Y:S02]  /*8590*/  IMAD.U32 R24, R7, 0x10000, RZ ;  /* 0x0001000007187824 */ /* 0x000fe400078e00ff */
[C---:B0-----:R-:W-:Y:S01]  /*85a0*/  FMUL.FTZ R37, R21.reuse, R36 ;  /* 0x0000002415257220 */ /* 0x041fe20000410000 */
[----:B------:R-:W-:Y:S01]  /*85b0*/  FMUL.FTZ R21, R21, R28 ;  /* 0x0000001c15157220 */ /* 0x000fe20000410000 */
[C---:B------:R-:W-:Y:S01]  /*85c0*/  IMAD.U32 R6, R4.reuse, 0x10000, RZ ;  /* 0x0001000004067824 */ /* 0x040fe200078e00ff */
[----:B------:R-:W-:Y:S01]  /*85d0*/  LOP3.LUT R4, R4, 0xffff0000, RZ, 0xc0, !PT ;  /* 0xffff000004047812 */ /* 0x000fe200078ec0ff */
[----:B------:R-:W-:-:S02]  /*85e0*/  IMAD.U32 R7, R5, 0x10000, RZ ;  /* 0x0001000005077824 */ /* 0x000fc400078e00ff */
        /* <DEDUP_REMOVED lines=24> */
.L_x_7993:
[----:B------:R-:W-:Y:S05]  /*8770*/  BSYNC B1 ;  /* 0x0000000000017941 */ /* 0x000fea0003800000 */
.L_x_7992:
        /* <DEDUP_REMOVED lines=54> */
.L_x_7998:
[----:B------:R-:W-:Y:S05]  /*8ae0*/  BSYNC B1 ;  /* 0x0000000000017941 */ /* 0x000fea0003800000 */
.L_x_7997:
        /* <DEDUP_REMOVED lines=48> */
.L_x_7983:
[----:B------:R-:W0:Y:S01]  /*8df0*/  S2R R0, SR_TID.X ;  /* 0x0000000000007919 */ /* 0x000e220000002100 */
[----:B------:R-:W1:Y:S01]  /*8e00*/  LDC R35, c[0x0][0x448] ;  /* 0x00011200ff237b82 */ /* 0x000e620000000800 */
[----:B------:R-:W-:Y:S01]  /*8e10*/  ULDC.64 UR4, c[0x0][0x3f8] ;  /* 0x0000fe0000047ab9 */ /* 0x000fe20000000a00 */
[----:B------:R-:W-:Y:S01]  /*8e20*/  ULDC.64 UR6, c[0x0][0x408] ;  /* 0x0001020000067ab9 */ /* 0x000fe20000000a00 */
[----:B------:R-:W-:Y:S02]  /*8e30*/  IMAD.MOV.U32 R4, RZ, RZ, R26 ;  /* 0x000000ffff047224 */ /* 0x000fe400078e001a */
        /* <DEDUP_REMOVED lines=72> */
[----:B------:R-:W-:Y:S02]  /*92c0*/  IMAD.MOV.U32 R7, RZ, RZ, R29 ;  /* 0x000000ffff077224 */ /* 0x000fe400078e001d */
[----:B------:R-:W-:Y:S01]  /*92d0*/  IMAD.MOV.U32 R9, RZ, RZ, R33 ;  /* 0x000000ffff097224 */ /* 0x000fe200078e0021 */
[----:B------:R-:W-:Y:S01]  /*92e0*/  PRMT R41, R41, 0x5410, R5 ;  /* 0x0000541029297816 */ /* 0x000fe20000000005 */
[----:B------:R-:W-:Y:S01]  /*92f0*/  IMAD.MOV.U32 R6, RZ, RZ, R28 ;  /* 0x000000ffff067224 */ /* 0x000fe200078e001c */
[----:B------:R-:W-:Y:S02]  /*9300*/  PRMT R39, R7, 0x5410, R4 ;  /* 0x0000541007277816 */ /* 0x000fe40000000004 */
[----:B------:R-:W-:Y:S02]  /*9310*/  CS2R R4, SRZ ;  /* 0x0000000000047805 */ /* 0x000fe4000001ff00 */
[----:B------:R-:W-:Y:S02]  /*9320*/  PRMT R36, R9, 0x7610, R36 ;  /* 0x0000761009247816 */ /* 0x000fe40000000024 */
[----:B012-4-:R-:W-:-:S07]  /*9330*/  PRMT R43, R43, 0x5410, R6 ;  /* 0x000054102b2b7816 */ /* 0x017fce0000000006 */
.L_x_8228:
        /* <DEDUP_REMOVED lines=20> */
[----:B------:R-:W-:Y:S01]  /*9480*/  IMAD.X R9, R0, 0x1, R5, P1 ;  /* 0x0000000100097824 */ /* 0x000fe200008e0605 */
[----:B------:R-:W-:-:S05]  /*9490*/  IADD3.X R5, R24, R5, RZ, P2, !PT ;  /* 0x0000000518057210 */ /* 0x000fca00017fe4ff */
[----:B------:R-:W5:Y:S04]  /*94a0*/  LD.E.128 R8, desc[UR40][R8.64] ;  /* 0x0000002808087980 */ /* 0x000f68000c101d00 */
[----:B------:R-:W5:Y:S02]  /*94b0*/  LD.E.128 R4, desc[UR40][R4.64] ;  /* 0x0000002804047980 */ /* 0x000f64000c101d00 */
.L_x_8001:
[----:B------:R-:W-:Y:S05]  /*94c0*/  BSYNC B1 ;  /* 0x0000000000017941 */ /* 0x000fea0003800000 */
.L_x_8000:
[----:B------:R-:W0:Y:S01]  /*94d0*/  SYNCS.PHASECHK.TRANS64.TRYWAIT P1, [R2+URZ+0x28c00], R13 ;  /* 0x028c000d020075a7 */ /* 0x000e22000802017f */
[----:B-----5:R-:W-:Y:S01]  /*94e0*/  IMAD.MOV.U32 R0, RZ, RZ, R4 ;  /* 0x000000ffff007224 */ /* 0x020fe200078e0004 */
[----:B------:R-:W-:Y:S01]  /*94f0*/  VIADDMNMX R35, R35, -R202, 0x40, PT ;  /* 0x0000004023237446 */ /* 0x000fe200038009ca */
[----:B---3--:R-:W-:Y:S01]  /*9500*/  IMAD.MOV.U32 R3, RZ, RZ, R5 ;  /* 0x000000ffff037224 */ /* 0x008fe200078e0005 */
[----:B------:R-:W-:Y:S01]  /*9510*/  BSSY B1, `(.L_x_8002) ;  /* 0x0000010000017945 */ /* 0x000fe20003800000 */
[C---:B------:R-:W-:Y:S01]  /*9520*/  VIADD R12, R194.reuse, 0x20 ;  /* 0x00000020c20c7836 */ /* 0x040fe20000000000 */
[-C--:B------:R-:W-:Y:S01]  /*9530*/  ISETP.GE.OR P2, PT, R194, R35.reuse, P0 ;  /* 0x00000023c200720c */ /* 0x080fe20000746670 */
[----:B------:R-:W-:Y:S01]  /*9540*/  IMAD.MOV.U32 R14, RZ, RZ, R9 ;  /* 0x000000ffff0e7224 */ /* 0x000fe200078e0009 */
[----:B------:R-:W-:Y:S01]  /*9550*/  PRMT R52, R52, 0x5410, R0 ;  /* 0x0000541034347816 */ /* 0x000fe20000000000 */
[----:B------:R-:W-:Y:S01]  /*9560*/  IMAD.MOV.U32 R0, RZ, RZ, R6 ;  /* 0x000000ffff007224 */ /* 0x000fe200078e0006 */
[----:B------:R-:W-:Y:S01]  /*9570*/  PRMT R53, R53, 0x5410, R3 ;  /* 0x0000541035357816 */ /* 0x000fe20000000003 */
[----:B------:R-:W-:Y:S01]  /*9580*/  IMAD.MOV.U32 R3, RZ, RZ, R7 ;  /* 0x000000ffff037224 */ /* 0x000fe200078e0007 */
[----:B------:R-:W-:Y:S01]  /*9590*/  ISETP.GE.OR P0, PT, R12, R35, P0 ;  /* 0x000000230c00720c */ /* 0x000fe20000706670 */
[----:B------:R-:W-:Y:S01]  /*95a0*/  IMAD.MOV.U32 R12, RZ, RZ, R8 ;  /* 0x000000ffff0c7224 */ /* 0x000fe200078e0008 */
[----:B------:R-:W-:Y:S01]  /*95b0*/  PRMT R52, R0, 0x7610, R52 ;  /* 0x0000761000347816 */ /* 0x000fe20000000034 */
[----:B------:R-:W-:Y:S01]  /*95c0*/  IMAD.MOV.U32 R0, RZ, RZ, R10 ;  /* 0x000000ffff007224 */ /* 0x000fe200078e000a */
[----:B------:R-:W-:Y:S01]  /*95d0*/  PRMT R53, R3, 0x7610, R53 ;  /* 0x0000761003357816 */ /* 0x000fe20000000035 */
[----:B------:R-:W-:Y:S01]  /*95e0*/  IMAD.MOV.U32 R3, RZ, RZ, R11 ;  /* 0x000000ffff037224 */ /* 0x000fe200078e000b */
[----:B------:R-:W-:Y:S01]  /*95f0*/  PRMT R54, R12, 0x5410, R14 ;  /* 0x000054100c367816 */ /* 0x000fe2000000000e */
[----:B0-----:R-:W-:Y:S06]  /*9600*/  @!P1 BRA `(.L_x_8003) ;  /* 0x0000012000d89947 */ /* 0x001fec0003800000 */
.L_x_8229:
[----:B------:R-:W-:Y:S05]  /*9610*/  BSYNC B1 ;  /* 0x0000000000017941 */ /* 0x000fea0003800000 */
.L_x_8002:
[----:B------:R-:W-:Y:S04]  /*9620*/  BSSY B1, `(.L_x_8004) ;  /* 0x000006a000017945 */ /* 0x000fe80003800000 */
[----:B------:R-:W-:Y:S05]  /*9630*/  @P2 BRA `(.L_x_8005) ;  /* 0x0000000400a02947 */ /* 0x000fea0003800000 */
[----:B------:R-:W-:Y:S01]  /*9640*/  IMAD.SHL.U32 R12, R195, 0x40, RZ ;  /* 0x00000040c30c7824 */ /* 0x000fe200078e00ff */
[----:B------:R-:W-:Y:S01]  /*9650*/  SHF.R.U64 R35, R30, 0x10, R31 ;  /* 0x000000101e237819 */ /* 0x000fe2000000121f */
[----:B0-----:R-:W-:Y:S01]  /*9660*/  IMAD.IADD R13, R16, 0x1, R37 ;  /* 0x00000001100d7824 */ /* 0x001fe200078e0225 */
[--C-:B------:R-:W-:Y:S02]  /*9670*/  SHF.R.U64 R40, R20, 0x10, R21.reuse ;  /* 0x0000001014287819 */ /* 0x100fe40000001215 */
[----:B------:R-:W-:Y:S02]  /*9680*/  LOP3.LUT R14, R12, 0x1c0, RZ, 0xc0, !PT ;  /* 0x000001c00c0e7812 */ /* 0x000fe400078ec0ff */
[----:B------:R-:W-:Y:S02]  /*9690*/  SHF.R.U32.HI R42, RZ, 0x10, R21 ;  /* 0x00000010ff2a7819 */ /* 0x000fe40000011615 */
[----:B------:R-:W-:Y:S02]  /*96a0*/  LOP3.LUT R12, R14, 0x38, R16, 0xf8, !PT ;  /* 0x000000380e0c7812 */ /* 0x000fe400078ef810 */
[----:B------:R-:W-:-:S02]  /*96b0*/  SHF.R.U32.HI R15, RZ, 0x3, R14 ;  /* 0x00000003ff0f7819 */ /* 0x000fc4000001160e */
[----:B------:R-:W-:Y:S02]  /*96c0*/  LOP3.LUT R14, R14, 0x38, R13, 0xf8, !PT ;  /* 0x000000380e0e7812 */ /* 0x000fe400078ef80d */
[-C--:B------:R-:W-:Y:S02]  /*96d0*/  LOP3.LUT R12, R12, R15.reuse, RZ, 0x3c, !PT ;  /* 0x0000000f0c0c7212 */ /* 0x080fe400078e3cff */
[----:B------:R-:W-:Y:S02]  /*96e0*/  LOP3.LUT R14, R14, R15, RZ, 0x3c, !PT ;  /* 0x0000000f0e0e7212 */ /* 0x000fe400078e3cff */
[----:B------:R-:W-:Y:S01]  /*96f0*/  SHF.R.U32.HI R45, RZ, 0x10, R29 ;  /* 0x00000010ff2d7819 */ /* 0x000fe2000001161d */
[----:B------:R-:W-:Y:S01]  /*9700*/  IMAD R13, R227, 0x200, R12 ;  /* 0x00000200e30d7824 */ /* 0x000fe200078e020c */
[----:B------:R-:W-:Y:S01]  /*9710*/  PRMT R35, R41, 0x5410, R35 ;  /* 0x0000541029237816 */ /* 0x000fe20000000023 */
[----:B------:R-:W-:Y:S01]  /*9720*/  IMAD R25, R227, 0x200, R14 ;  /* 0x00000200e3197824 */ /* 0x000fe200078e020e */
[----:B------:R-:W-:Y:S01]  /*9730*/  PRMT R40, R39, 0x5432, R40 ;  /* 0x0000543227287816 */ /* 0x000fe20000000028 */
[----:B------:R-:W-:Y:S01]  /*9740*/  IMAD R50, R13, 0x2, R2 ;  /* 0x000000020d327824 */ /* 0x000fe200078e0202 */
[----:B------:R-:W-:Y:S01]  /*9750*/  PRMT R42, R41, 0x5432, R42 ;  /* 0x00005432292a7816 */ /* 0x000fe2000000002a */
[----:B------:R-:W-:Y:S01]  /*9760*/  IMAD R51, R25, 0x2, R2 ;  /* 0x0000000219337824 */ /* 0x000fe200078e0202 */
[----:B------:R-:W-:Y:S01]  /*9770*/  PRMT R45, R39, 0x5410, R45 ;  /* 0x00005410272d7816 */ /* 0x000fe2000000002d */
[----:B------:R-:W-:Y:S01]  /*9780*/  IMAD.U32 R41, R40, 0x10000, RZ ;  /* 0x0001000028297824 */ /* 0x000fe200078e00ff */
[----:B------:R-:W0:Y:S01]  /*9790*/  LDS.128 R12, [R50+0x20400] ;  /* 0x02040000320c7984 */ /* 0x000e220000000c00 */
[----:B------:R-:W-:Y:S01]  /*97a0*/  SHF.R.U32.HI R38, RZ, 0x10, R31 ;  /* 0x00000010ff267819 */ /* 0x000fe2000001161f */
[----:B------:R-:W-:Y:S01]  /*97b0*/  IMAD.U32 R39, R35, 0x10000, RZ ;  /* 0x0001000023277824 */ /* 0x000fe200078e00ff */
[----:B------:R-:W-:Y:S01]  /*97c0*/  SHF.R.U64 R31, R32, 0x10, R33 ;  /* 0x00000010201f7819 */ /* 0x000fe20000001221 */
[----:B------:R-:W1:Y:S01]  /*97d0*/  LDS.128 R24, [R51+0x20400] ;  /* 0x0204000033187984 */ /* 0x000e620000000c00 */
[----:B------:R-:W-:-:S02]  /*97e0*/  SHF.R.U64 R44, R28, 0x10, R29 ;  /* 0x000000101c2c7819 */ /* 0x000fc4000000121d */
[C---:B------:R-:W-:Y:S02]  /*97f0*/  PRMT R38, R34.reuse, 0x5432, R38 ;  /* 0x0000543222267816 */ /* 0x040fe40000000026 */
[----:B------:R-:W-:Y:S02]  /*9800*/  PRMT R34, R34, 0x5410, R31 ;  /* 0x0000541022227816 */ /* 0x000fe4000000001f */
[----:B------:R-:W-:Y:S02]  /*9810*/  PRMT R44, R43, 0x5432, R44 ;  /* 0x000054322b2c7816 */ /* 0x000fe4000000002c */
[----:B------:R-:W-:Y:S02]  /*9820*/  LOP3.LUT R43, R40, 0xffff0000, RZ, 0xc0, !PT ;  /* 0xffff0000282b7812 */ /* 0x000fe400078ec0ff */
[----:B------:R-:W-:Y:S02]  /*9830*/  LOP3.LUT R35, R35, 0xffff0000, RZ, 0xc0, !PT ;  /* 0xffff000023237812 */ /* 0x000fe400078ec0ff */
[----:B------:R-:W-:-:S04]  /*9840*/  SHF.R.U32.HI R33, RZ, 0x10, R33 ;  /* 0x00000010ff217819 */ /* 0x000fc80000011621 */
        /* <DEDUP_REMOVED lines=10> */
[-C--:B------:R-:W-:Y:S01]  /*98f0*/  FMUL.FTZ R49, R30, R39.reuse ;  /* 0x000000271e317220 */ /* 0x080fe20000410000 */
[C---:B------:R-:W-:Y:S01]  /*9900*/  IMAD.U32 R30, R42.reuse, 0x10000, RZ ;  /* 0x000100002a1e7824 */ /* 0x040fe200078e00ff */
[----:B------:R-:W-:Y:S01]  /*9910*/  LOP3.LUT R42, R42, 0xffff0000, RZ, 0xc0, !PT ;  /* 0xffff00002a2a7812 */ /* 0x000fe200078ec0ff */
[C---:B------:R-:W-:Y:S01]  /*9920*/  FFMA.FTZ R47, R20.reuse, R39, -R47 ;  /* 0x00000027142f7223 */ /* 0x040fe2000001082f */
[----:B------:R-:W-:Y:S01]  /*9930*/  FFMA.FTZ R49, R20, R41, R49 ;  /* 0x0000002914317223 */ /* 0x000fe20000010031 */
[----:B------:R-:W-:-:S02]  /*9940*/  IMAD.U32 R20, R38, 0x10000, RZ ;  /* 0x0001000026147824 */ /* 0x000fc400078e00ff */
[C---:B------:R-:W-:Y:S01]  /*9950*/  FMUL.FTZ R46, R31.reuse, R30 ;  /* 0x0000001e1f2e7220 */ /* 0x040fe20000410000 */
[C---:B------:R-:W-:Y:S01]  /*9960*/  FMUL.FTZ R39, R24.reuse, R43 ;  /* 0x0000002b18277220 */ /* 0x040fe20000410000 */
[-C--:B------:R-:W-:Y:S01]  /*9970*/  FMUL.FTZ R41, R24, R35.reuse ;  /* 0x0000002318297220 */ /* 0x080fe20000410000 */
[----:B------:R-:W-:Y:S01]  /*9980*/  FMUL.FTZ R31, R31, R20 ;  /* 0x000000141f1f7220 */ /* 0x000fe20000410000 */
[----:B------:R-:W-:Y:S01]  /*9990*/  LOP3.LUT R38, R38, 0xffff0000, RZ, 0xc0, !PT ;  /* 0xffff000026267812 */ /* 0x000fe200078ec0ff */
[----:B------:R-:W-:Y:S02]  /*99a0*/  IMAD.U32 R32, R26, 0x10000, RZ ;  /* 0x000100001a207824 */ /* 0x000fe400078e00ff */
[C---:B------:R-:W-:Y:S01]  /*99b0*/  FFMA.FTZ R24, R12.reuse, R35, -R39 ;  /* 0x000000230c187223 */ /* 0x040fe20000010827 */
[C---:B------:R-:W-:Y:S01]  /*99c0*/  FFMA.FTZ R30, R21.reuse, R30, R31 ;  /* 0x0000001e151e7223 */ /* 0x040fe2000001001f */
[----:B------:R-:W-:Y:S01]  /*99d0*/  FFMA.FTZ R40, R12, R43, R41 ;  /* 0x0000002b0c287223 */ /* 0x000fe20000010029 */
[----:B------:R-:W-:Y:S01]  /*99e0*/  FFMA.FTZ R46, R21, R20, -R46 ;  /* 0x00000014152e7223 */ /* 0x000fe2000001082e */
[----:B------:R-:W-:-:S02]  /*99f0*/  IMAD.U32 R31, R44, 0x10000, RZ ;  /* 0x000100002c1f7824 */ /* 0x000fc400078e00ff */
[C---:B------:R-:W-:Y:S01]  /*9a00*/  FMUL.FTZ R12, R25.reuse, R42 ;  /* 0x0000002a190c7220 */ /* 0x040fe20000410000 */
        /* <DEDUP_REMOVED lines=9> */
[C---:B------:R-:W-:Y:S01]  /*9aa0*/  FMUL.FTZ R38, R33.reuse, R20 ;  /* 0x0000001421267220 */ /* 0x040fe20000410000 */
[----:B------:R-:W-:Y:S02]  /*9ab0*/  IMAD.U32 R12, R36, 0x10000, RZ ;  /* 0x00010000240c7824 */ /* 0x000fe400078e00ff */
[C---:B------:R-:W-:Y:S01]  /*9ac0*/  FFMA.FTZ R39, R28.reuse, R21, -R39 ;  /* 0x000000151c277223 */ /* 0x040fe20000010827 */
[----:B------:R-:W-:Y:S01]  /*9ad0*/  FFMA.FTZ R32, R28, R31, R32 ;  /* 0x0000001f1c207223 */ /* 0x000fe20000010020 */
[----:B------:R-:W-:Y:S01]  /*9ae0*/  LOP3.LUT R26, R26, 0xffff0000, RZ, 0xc0, !PT ;  /* 0xffff00001a1a7812 */ /* 0x000fe200078ec0ff */
[-C--:B------:R-:W-:Y:S01]  /*9af0*/  FMUL.FTZ R28, R33, R12.reuse ;  /* 0x0000000c211c7220 */ /* 0x080fe20000410000 */
[----:B------:R-:W-:Y:S01]  /*9b00*/  FFMA.FTZ R38, R29, R12, -R38 ;  /* 0x0000000c1d267223 */ /* 0x000fe20000010826 */
[----:B------:R-:W-:Y:S01]  /*9b10*/  LOP3.LUT R27, R27, 0xffff0000, RZ, 0xc0, !PT ;  /* 0xffff00001b1b7812 */ /* 0x000fe200078ec0ff */
[----:B------:R-:W-:Y:S01]  /*9b20*/  FFMA.FTZ R35, R13, R42, R48 ;  /* 0x0000002a0d237223 */ /* 0x000fe20000010030 */
[----:B------:R-:W-:Y:S01]  /*9b30*/  LOP3.LUT R21, R44, 0xffff0000, RZ, 0xc0, !PT ;  /* 0xffff00002c157812 */ /* 0x000fe200078ec0ff */
[----:B------:R-:W-:Y:S01]  /*9b40*/  FFMA.FTZ R28, R29, R20, R28 ;  /* 0x000000141d1c7223 */ /* 0x000fe2000001001c */
[----:B------:R-:W-:-:S02]  /*9b50*/  LOP3.LUT R12, R45, 0xffff0000, RZ, 0xc0, !PT ;  /* 0xffff00002d0c7812 */ /* 0x000fc400078ec0ff */
[----:B------:R-:W-:Y:S01]  /*9b60*/  LOP3.LUT R13, R34, 0xffff0000, RZ, 0xc0, !PT ;  /* 0xffff0000220d7812 */ /* 0x000fe200078ec0ff */
[----:B------:R-:W-:Y:S01]  /*9b70*/  FMUL.FTZ R29, R26, R21 ;  /* 0x000000151a1d7220 */ /* 0x000fe20000410000 */
[----:B------:R-:W-:Y:S01]  /*9b80*/  LOP3.LUT R36, R36, 0xffff0000, RZ, 0xc0, !PT ;  /* 0xffff000024247812 */ /* 0x000fe200078ec0ff */
[----:B------:R-:W-:Y:S01]  /*9b90*/  FMUL.FTZ R34, R27, R12 ;  /* 0x0000000c1b227220 */ /* 0x000fe20000410000 */
[----:B------:R-:W-:Y:S01]  /*9ba0*/  LOP3.LUT R14, R14, 0xffff0000, RZ, 0xc0, !PT ;  /* 0xffff00000e0e7812 */ /* 0x000fe200078ec0ff */
[-C--:B------:R-:W-:Y:S01]  /*9bb0*/  FMUL.FTZ R26, R26, R13.reuse ;  /* 0x0000000d1a1a7220 */ /* 0x080fe20000410000 */
[----:B------:R-:W-:Y:S01]  /*9bc0*/  LOP3.LUT R15, R15, 0xffff0000, RZ, 0xc0, !PT ;  /* 0xffff00000f0f7812 */ /* 0x000fe200078ec0ff */
[-C--:B------:R-:W-:Y:S02]  /*9bd0*/  FMUL.FTZ R31, R27, R36.reuse ;  /* 0x000000241b1f7220 */ /* 0x080fe40000410000 */
        /* <DEDUP_REMOVED lines=14> */
.L_x_8005:
[----:B------:R-:W-:Y:S05]  /*9cc0*/  BSYNC B1 ;  /* 0x0000000000017941 */ /* 0x000fea0003800000 */
.L_x_8004:
        /* <DEDUP_REMOVED lines=109> */
.L_x_7996:
[----:B------:R-:W-:Y:S05]  /*a3a0*/  BSYNC B0 ;  /* 0x0000000000007941 */ /* 0x000fea0003800000 */
.L_x_7982:
        /* <DEDUP_REMOVED lines=8> */
.L_x_7979:
[----:B------:R-:W-:-:S13]  /*a430*/  ISETP.NE.AND P0, PT, R189, 0x3, PT ;  /* 0x00000003bd00780c */ /* 0x000fda0003f05270 */
[----:B------:R-:W-:Y:S05]  /*a440*/  @!P0 BRA `(.L_x_8006) ;  /* 0x0000000000048947 */ /* 0x000fea0003800000 */
[----:B------:R-:W-:Y:S01]  /*a450*/  BPT.TRAP 0x1 ;  /* 0x000000040000795c */ /* 0x000fe20000300000 */
.L_x_8006:
[----:B------:R-:W-:Y:S01]  /*a460*/  IMAD R20, R18, 0x8, R2 ;  /* 0x0000000812147824 */ /* 0x000fe200078e0202 */
[----:B------:R-:W-:-:S04]  /*a470*/  SHF.L.U32 R21, R19, 0x1f, RZ ;  /* 0x0000001f13157819 */ /* 0x000fc800000006ff */
[----:B------:R4:W0:Y:S01]  /*a480*/  SYNCS.PHASECHK.TRANS64.TRYWAIT P1, [R20+URZ+0x28c30], R21 ;  /* 0x028c3015140075a7 */ /* 0x000822000802017f */
[----:B------:R-:W-:Y:S05]  /*a490*/  @!P0 BRA `(.L_x_8007) ;  /* 0x0000000000048947 */ /* 0x000fea0003800000 */
[----:B------:R-:W-:Y:S01]  /*a4a0*/  BPT.TRAP 0x1 ;  /* 0x000000040000795c */ /* 0x000fe20000300000 */
.L_x_8007:
[C---:B--2---:R-:W-:Y:S02]  /*a4b0*/  VIADD R0, R2.reuse, 0x22400 ;  /* 0x0002240002007836 */ /* 0x044fe40000000000 */
[----:B01-3--:R-:W-:-:S03]  /*a4c0*/  VIADD R3, R2, 0x20400 ;  /* 0x0002040002037836 */ /* 0x00bfc60000000000 */
        /* <DEDUP_REMOVED lines=8> */
.L_x_8008:
        /* <DEDUP_REMOVED lines=47> */
.L_x_8010:
[----:B------:R-:W1:Y:S01]  /*a840*/  LDC R0, c[0x0][0x448] ;  /* 0x00011200ff007b82 */ /* 0x000e620000000800 */
[----:B------:R-:W-:Y:S01]  /*a850*/  LOP3.LUT R22, R22, 0xffffffef, RZ, 0xc0, !PT ;  /* 0xffffffef16167812 */ /* 0x000fe200078ec0ff */
[----:B------:R-:W-:Y:S01]  /*a860*/  ULDC UR4, c[0x0][0x988] ;  /* 0x0002620000047ab9 */ /* 0x000fe20000000800 */
[----:B-1----:R-:W-:Y:S01]  /*a870*/  ISETP.NE.AND P1, PT, R0, 0x1, PT ;  /* 0x000000010000780c */ /* 0x002fe20003f25270 */
[----:B------:R-:W-:-:S12]  /*a880*/  IMAD.IADD R0, R228, 0x1, R202 ;  /* 0x00000001e4007824 */ /* 0x000fd800078e02ca */
[----:B------:R-:W1:Y:S01]  /*a890*/  @P1 LDC R3, c[0x0][0x44c] ;  /* 0x00011300ff031b82 */ /* 0x000e620000000800 */
[----:B------:R-:W-:-:S07]  /*a8a0*/  @P1 LOP3.LUT R22, R22, 0x10, RZ, 0xfc, !PT ;  /* 0x0000001016161812 */ /* 0x000fce00078efcff */
[----:B------:R-:W2:Y:S01]  /*a8b0*/  @P1 LDC R12, c[0x0][0x450] ;  /* 0x00011400ff0c1b82 */ /* 0x000ea20000000800 */
[----:B-1----:R-:W-:-:S05]  /*a8c0*/  @P1 IMAD.HI.U32 R3, R0, R3, RZ ;  /* 0x0000000300031227 */ /* 0x002fca00078e00ff */
[----:B--2---:R-:W-:Y:S01]  /*a8d0*/  @P1 SHF.R.U32.HI R0, RZ, R12, R3 ;  /* 0x0000000cff001219 */ /* 0x004fe20000011603 */
[----:B------:R-:W-:-:S04]  /*a8e0*/  IMAD.MOV.U32 R3, RZ, RZ, -0x40 ;  /* 0xffffffc0ff037424 */ /* 0x000fc800078e00ff */
[----:B------:R-:W1:Y:S01]  /*a8f0*/  SHFL.IDX PT, R13, R0, 0x1, 0x1c1f ;  /* 0x003c1f00000d7f89 */ /* 0x000e6200000e0000 */
[----:B------:R-:W-:-:S03]  /*a900*/  IMAD R12, R214, R3, 0x40 ;  /* 0x00000040d60c7424 */ /* 0x000fc600078e0203 */
[----:B------:R-:W2:Y:S02]  /*a910*/  SHFL.IDX PT, R0, R0, RZ, 0x1c1f ;  /* 0x001c1fff00007589 */ /* 0x000ea400000e0000 */
[----:B------:R-:W-:Y:S02]  /*a920*/  IADD3 R3, R185, 0x1, R12 ;  /* 0x00000001b9037810 */ /* 0x000fe40007ffe00c */
[----:B------:R-:W-:Y:S02]  /*a930*/  IADD3 R12, -R196, R12, R185 ;  /* 0x0000000cc40c7210 */ /* 0x000fe40007ffe1b9 */
[----:B------:R-:W-:-:S04]  /*a940*/  IADD3 R3, -R184, R3, -R196 ;  /* 0x00000003b8037210 */ /* 0x000fc80007ffe9c4 */
[----:B-1----:R-:W-:-:S04]  /*a950*/  VIADDMNMX R13, R13, R3, R12, PT ;  /* 0x000000030d0d7246 */ /* 0x002fc8000380010c */
        /* <DEDUP_REMOVED lines=16> */
[----:B------:R-:W-:Y:S02]  /*aa60*/  FMNMX.FTZ R26, R63, R26, !PT ;  /* 0x0000001a3f1a7209 */ /* 0x000fe40007810000 */
[----:B------:R-:W-:-:S02]  /*aa70*/  ISETP.GT.AND P1, PT, R13, 0x19, PT ;  /* 0x000000190d00780c */ /* 0x000fc40003f24270 */
[----:B------:R-:W-:Y:S02]  /*aa80*/  FSEL R67, R38, -INF , P2 ;  /* 0xff80000026437808 */ /* 0x000fe40001000000 */
[----:B------:R-:W-:Y:S02]  /*aa90*/  FMNMX.FTZ R26, R65, R26, !PT ;  /* 0x0000001a411a7209 */ /* 0x000fe40007810000 */
[----:B------:R-:W-:Y:S02]  /*aaa0*/  FSEL R69, R39, -INF , P1 ;  /* 0xff80000027457808 */ /* 0x000fe40000800000 */
[C---:B------:R-:W-:Y:S02]  /*aab0*/  ISETP.GT.AND P2, PT, R13.reuse, 0x20, PT ;  /* 0x000000200d00780c */ /* 0x040fe40003f44270 */
[----:B------:R-:W-:Y:S02]  /*aac0*/  ISETP.GT.AND P1, PT, R13, 0x21, PT ;  /* 0x000000210d00780c */ /* 0x000fe40003f24270 */
[----:B------:R-:W-:-:S02]  /*aad0*/  FMNMX.FTZ R26, R67, R26, !PT ;  /* 0x0000001a431a7209 */ /* 0x000fc40007810000 */
[----:B------:R-:W-:Y:S02]  /*aae0*/  FSEL R71, R42, -INF , P2 ;  /* 0xff8000002a477808 */ /* 0x000fe40001000000 */
[----:B------:R-:W-:Y:S02]  /*aaf0*/  FSEL R73, R43, -INF , P1 ;  /* 0xff8000002b497808 */ /* 0x000fe40000800000 */
[C---:B------:R-:W-:Y:S02]  /*ab00*/  ISETP.GT.AND P2, PT, R13.reuse, 0x28, PT ;  /* 0x000000280d00780c */ /* 0x040fe40003f44270 */
[----:B------:R-:W-:Y:S02]  /*ab10*/  ISETP.GT.AND P1, PT, R13, 0x29, PT ;  /* 0x000000290d00780c */ /* 0x000fe40003f24270 */
[----:B------:R-:W-:Y:S02]  /*ab20*/  FMNMX.FTZ R26, R69, R26, !PT ;  /* 0x0000001a451a7209 */ /* 0x000fe40007810000 */
[----:B------:R-:W-:-:S02]  /*ab30*/  FSEL R75, R46, -INF , P2 ;  /* 0xff8000002e4b7808 */ /* 0x000fc40001000000 */
[----:B------:R-:W-:Y:S02]  /*ab40*/  FSEL R77, R47, -INF , P1 ;  /* 0xff8000002f4d7808 */ /* 0x000fe40000800000 */
[C---:B------:R-:W-:Y:S02]  /*ab50*/  ISETP.GT.AND P2, PT, R13.reuse, 0x30, PT ;  /* 0x000000300d00780c */ /* 0x040fe40003f44270 */
[----:B------:R-:W-:Y:S02]  /*ab60*/  ISETP.GT.AND P1, PT, R13, 0x31, PT ;  /* 0x000000310d00780c */ /* 0x000fe40003f24270 */
[----:B------:R-:W-:Y:S02]  /*ab70*/  FMNMX.FTZ R26, R71, R26, !PT ;  /* 0x0000001a471a7209 */ /* 0x000fe40007810000 */
[----:B------:R-:W-:Y:S02]  /*ab80*/  FSEL R79, R50, -INF , P2 ;  /* 0xff800000324f7808 */ /* 0x000fe40001000000 */
[----:B------:R-:W-:-:S02]  /*ab90*/  FSEL R81, R51, -INF , P1 ;  /* 0xff80000033517808 */ /* 0x000fc40000800000 */
[----:B------:R-:W-:Y:S02]  /*aba0*/  FMNMX.FTZ R26, R73, R26, !PT ;  /* 0x0000001a491a7209 */ /* 0x000fe40007810000 */
[C---:B------:R-:W-:Y:S02]  /*abb0*/  ISETP.GT.AND P2, PT, R13.reuse, 0x38, PT ;  /* 0x000000380d00780c */ /* 0x040fe40003f44270 */
[----:B------:R-:W-:Y:S02]  /*abc0*/  ISETP.GT.AND P1, PT, R13, 0x39, PT ;  /* 0x000000390d00780c */ /* 0x000fe40003f24270 */
[----:B--2---:R-:W-:Y:S02]  /*abd0*/  VIADDMNMX R3, R0, R3, R12, PT ;  /* 0x0000000300037246 */ /* 0x004fe4000380010c */
[----:B------:R-:W-:Y:S02]  /*abe0*/  FMNMX.FTZ R26, R75, R26, !PT ;  /* 0x0000001a4b1a7209 */ /* 0x000fe40007810000 */
[----:B------:R-:W-:-:S02]  /*abf0*/  FSEL R83, R54, -INF , P2 ;  /* 0xff80000036537808 */ /* 0x000fc40001000000 */
[----:B------:R-:W-:Y:S02]  /*ac00*/  FSEL R85, R55, -INF , P1 ;  /* 0xff80000037557808 */ /* 0x000fe40000800000 */
[C---:B------:R-:W-:Y:S02]  /*ac10*/  ISETP.GT.AND P1, PT, R3.reuse, RZ, PT ;  /* 0x000000ff0300720c */ /* 0x040fe40003f24270 */
[----:B------:R-:W-:Y:S02]  /*ac20*/  ISETP.GT.AND P2, PT, R3, 0x1, PT ;  /* 0x000000010300780c */ /* 0x000fe40003f44270 */
[----:B------:R-:W-:Y:S02]  /*ac30*/  FMNMX.FTZ R26, R77, R26, !PT ;  /* 0x0000001a4d1a7209 */ /* 0x000fe40007810000 */
[----:B------:R-:W-:Y:S02]  /*ac40*/  ISETP.GT.AND P3, PT, R3, 0x8, PT ;  /* 0x000000080300780c */ /* 0x000fe40003f64270 */
[----:B------:R-:W-:-:S02]  /*ac50*/  FSEL R27, R24, -INF , P1 ;  /* 0xff800000181b7808 */ /* 0x000fc40000800000 */
[----:B------:R-:W-:Y:S02]  /*ac60*/  FSEL R25, R25, -INF , P2 ;  /* 0xff80000019197808 */ /* 0x000fe40001000000 */
[----:B------:R-:W-:Y:S02]  /*ac70*/  FMNMX.FTZ R26, R79, R26, !PT ;  /* 0x0000001a4f1a7209 */ /* 0x000fe40007810000 */
[----:B------:R-:W-:Y:S02]  /*ac80*/  ISETP.GT.AND P1, PT, R3, 0x9, PT ;  /* 0x000000090300780c */ /* 0x000fe40003f24270 */
[----:B------:R-:W-:Y:S02]  /*ac90*/  FSEL R31, R28, -INF , P3 ;  /* 0xff8000001c1f7808 */ /* 0x000fe40001800000 */
[----:B------:R-:W-:Y:S02]  /*aca0*/  FMNMX.FTZ R0, R27, R25, !PT ;  /* 0x000000191b007209 */ /* 0x000fe40007810000 */
[----:B------:R-:W-:-:S02]  /*acb0*/  FMNMX.FTZ R26, R81, R26, !PT ;  /* 0x0000001a511a7209 */ /* 0x000fc40007810000 */
[----:B------:R-:W-:Y:S02]  /*acc0*/  ISETP.GT.AND P2, PT, R3, 0x10, PT ;  /* 0x000000100300780c */ /* 0x000fe40003f44270 */
[----:B------:R-:W-:Y:S02]  /*acd0*/  FSEL R29, R29, -INF , P1 ;  /* 0xff8000001d1d7808 */ /* 0x000fe40000800000 */
[----:B------:R-:W-:Y:S02]  /*ace0*/  FMNMX.FTZ R0, R31, R0, !PT ;  /* 0x000000001f007209 */ /* 0x000fe40007810000 */
[----:B------:R-:W-:Y:S02]  /*acf0*/  FMNMX.FTZ R26, R83, R26, !PT ;  /* 0x0000001a531a7209 */ /* 0x000fe40007810000 */
[----:B------:R-:W-:Y:S02]  /*ad00*/  ISETP.GT.AND P1, PT, R3, 0x11, PT ;  /* 0x000000110300780c */ /* 0x000fe40003f24270 */
[----:B------:R-:W-:-:S02]  /*ad10*/  FSEL R35, R32, -INF , P2 ;  /* 0xff80000020237808 */ /* 0x000fc40001000000 */
[----:B------:R-:W-:Y:S02]  /*ad20*/  FMNMX.FTZ R0, R29, R0, !PT ;  /* 0x000000001d007209 */ /* 0x000fe40007810000 */
[----:B------:R-:W-:Y:S02]  /*ad30*/  FMNMX.FTZ R26, R85, R26, !PT ;  /* 0x0000001a551a7209 */ /* 0x000fe40007810000 */
[----:B------:R-:W-:Y:S02]  /*ad40*/  ISETP.GT.AND P2, PT, R3, 0x18, PT ;  /* 0x000000180300780c */ /* 0x000fe40003f44270 */
[----:B------:R-:W-:Y:S01]  /*ad50*/  FSEL R33, R33, -INF , P1 ;  /* 0xff80000021217808 */ /* 0x000fe20000800000 */
[----:B------:R-:W1:Y:S01]  /*ad60*/  SHFL.BFLY PT, R13, R26, 0x2, 0x1f ;  /* 0x0c401f001a0d7f89 */ /* 0x000e6200000e0000 */
        /* <DEDUP_REMOVED lines=19> */
[----:B-1----:R-:W-:-:S02]  /*aea0*/  FMNMX.FTZ R13, R26, R13, !PT ;  /* 0x0000000d1a0d7209 */ /* 0x002fc40007810000 */
[----:B------:R-:W-:Y:S02]  /*aeb0*/  ISETP.GT.AND P2, PT, R3, 0x31, PT ;  /* 0x000000310300780c */ /* 0x000fe40003f44270 */
[----:B------:R-:W-:Y:S01]  /*aec0*/  FSEL R51, R48, -INF , P1 ;  /* 0xff80000030337808 */ /* 0x000fe20000800000 */
[----:B------:R-:W1:Y:S01]  /*aed0*/  SHFL.BFLY PT, R12, R13, 0x1, 0x1f ;  /* 0x0c201f000d0c7f89 */ /* 0x000e6200000e0000 */
        /* <DEDUP_REMOVED lines=10> */
[----:B-1----:R-:W-:Y:S01]  /*af80*/  FMNMX.FTZ R13, R13, R12, !PT ;  /* 0x0000000c0d0d7209 */ /* 0x002fe20007810000 */
[----:B------:R-:W-:Y:S02]  /*af90*/  IMAD.U32 R12, RZ, RZ, UR4 ;  /* 0x00000004ff0c7e24 */ /* 0x000fe4000f8e00ff */
[----:B------:R-:W1:Y:S01]  /*afa0*/  SHFL.BFLY PT, R3, R0, 0x2, 0x1f ;  /* 0x0c401f0000037f89 */ /* 0x000e6200000e0000 */
[C---:B------:R-:W-:Y:S01]  /*afb0*/  FSETP.NEU.FTZ.AND P4, PT, R13.reuse, -INF , PT ;  /* 0xff8000000d00780b */ /* 0x040fe20003f9d000 */
[----:B------:R-:W-:-:S05]  /*afc0*/  FMUL.FTZ R24, R13, R12 ;  /* 0x0000000c0d187220 */ /* 0x000fca0000410000 */
[----:B------:R-:W-:-:S05]  /*afd0*/  FSEL R24, R24, RZ, P4 ;  /* 0x000000ff18187208 */ /* 0x000fca0002000000 */
        /* <DEDUP_REMOVED lines=11> */
[----:B-1----:R-:W-:Y:S01]  /*b090*/  FMNMX.FTZ R3, R0, R3, !PT ;  /* 0x0000000300037209 */ /* 0x002fe20007810000 */
[----:B------:R-:W1:Y:S01]  /*b0a0*/  MUFU.EX2 R57, R57 ;  /* 0x0000003900397308 */ /* 0x000e620000000800 */
[-CC-:B------:R-:W-:Y:S01]  /*b0b0*/  FFMA.FTZ R75, R75, R12.reuse, -R24.reuse ;  /* 0x0000000c4b4b7223 */ /* 0x180fe20000010818 */
[-CC-:B------:R-:W-:Y:S01]  /*b0c0*/  FFMA.FTZ R77, R77, R12.reuse, -R24.reuse ;  /* 0x0000000c4d4d7223 */ /* 0x180fe20000010818 */
[-CC-:B------:R-:W-:Y:S01]  /*b0d0*/  FFMA.FTZ R79, R79, R12.reuse, -R24.reuse ;  /* 0x0000000c4f4f7223 */ /* 0x180fe20000010818 */
[----:B--2---:R-:W2:Y:S01]  /*b0e0*/  SHFL.BFLY PT, R14, R3, 0x1, 0x1f ;  /* 0x0c201f00030e7f89 */ /* 0x004ea200000e0000 */
[-CC-:B------:R-:W-:Y:S01]  /*b0f0*/  FFMA.FTZ R81, R81, R12.reuse, -R24.reuse ;  /* 0x0000000c51517223 */ /* 0x180fe20000010818 */
[-CC-:B------:R-:W-:Y:S01]  /*b100*/  FFMA.FTZ R83, R83, R12.reuse, -R24.reuse ;  /* 0x0000000c53537223 */ /* 0x180fe20000010818 */
[----:B------:R-:W-:Y:S01]  /*b110*/  FFMA.FTZ R24, R85, R12, -R24 ;  /* 0x0000000c55187223 */ /* 0x000fe20000010818 */
[----:B------:R-:W-:Y:S08]  /*b120*/  MUFU.EX2 R59, R59 ;  /* 0x0000003b003b7308 */ /* 0x000ff00000000800 */
[----:B------:R-:W3:Y:S01]  /*b130*/  MUFU.EX2 R30, R61 ;  /* 0x0000003d001e7308 */ /* 0x000ee20000000800 */
[----:B-1----:R-:W-:Y:S01]  /*b140*/  FADD.FTZ R26, R57, R28 ;  /* 0x0000001c391a7221 */ /* 0x002fe20000010000 */
[----:B------:R-:W-:-:S06]  /*b150*/  F2FP.BF16.F32.PACK_AB R165, R28, R57 ;  /* 0x000000391ca5723e */ /* 0x000fcc00000010ff */
[----:B------:R-:W-:Y:S01]  /*b160*/  MUFU.EX2 R63, R63 ;  /* 0x0000003f003f7308 */ /* 0x000fe20000000800 */
[----:B--2---:R-:W-:Y:S01]  /*b170*/  FMNMX.FTZ R14, R3, R14, !PT ;  /* 0x0000000e030e7209 */ /* 0x004fe20007810000 */
[----:B------:R-:W-:-:S03]  /*b180*/  VIADD R3, R20, 0x28c40 ;  /* 0x00028c4014037836 */ /* 0x000fc60000000000 */
[C---:B------:R-:W-:Y:S01]  /*b190*/  FSETP.NEU.FTZ.AND P1, PT, R14.reuse, -INF , PT ;  /* 0xff8000000e00780b */ /* 0x040fe20003f3d000 */
[-C--:B------:R-:W-:Y:S02]  /*b1a0*/  FMUL.FTZ R0, R14, R12.reuse ;  /* 0x0000000c0e007220 */ /* 0x080fe40000410000 */
[----:B------:R-:W1:Y:S01]  /*b1b0*/  MUFU.EX2 R32, R65 ;  /* 0x0000004100207308 */ /* 0x000e620000000800 */
[----:B------:R-:W-:Y:S02]  /*b1c0*/  PRMT R3, R192, 0x654, R3 ;  /* 0x00000654c0037816 */ /* 0x000fe40000000003 */
[----:B---3--:R-:W-:Y:S02]  /*b1d0*/  F2FP.BF16.F32.PACK_AB R167, R30, R59 ;  /* 0x0000003b1ea7723e */ /* 0x008fe400000010ff */
[----:B------:R-:W-:Y:S01]  /*b1e0*/  FSEL R0, R0, RZ, P1 ;  /* 0x000000ff00007208 */ /* 0x000fe20000800000 */
[----:B------:R2:W-:Y:S02]  /*b1f0*/  SYNCS.ARRIVE.TRANS64.RED.A1T0 RZ, [R3+URZ], RZ ;  /* 0x000000ff03ff79a7 */ /* 0x0005e4000810043f */
[----:B------:R-:W-:Y:S02]  /*b200*/  MUFU.EX2 R67, R67 ;  /* 0x0000004300437308 */ /* 0x000fe40000000800 */
        /* <DEDUP_REMOVED lines=14> */
[----:B------:R3:W5:Y:S01]  /*b2f0*/  MUFU.EX2 R164, R25 ;  /* 0x0000001900a47308 */ /* 0x0007620000000800 */
[-CC-:B------:R-:W-:Y:S01]  /*b300*/  FFMA.FTZ R49, R49, R12.reuse, -R0.reuse ;  /* 0x0000000c31317223 */ /* 0x180fe20000010800 */
[-CC-:B------:R-:W-:Y:S01]  /*b310*/  FFMA.FTZ R55, R55, R12.reuse, -R0.reuse ;  /* 0x0000000c37377223 */ /* 0x180fe20000010800 */
[----:B------:R-:W-:Y:S01]  /*b320*/  FFMA.FTZ R0, R53, R12, -R0 ;  /* 0x0000000c35007223 */ /* 0x000fe20000010800 */
[----:B-1----:R-:W-:-:S04]  /*b330*/  F2FP.BF16.F32.PACK_AB R161, R32, R63 ;  /* 0x0000003f20a1723e */ /* 0x002fc800000010ff */
[----:B------:R-:W1:Y:S01]  /*b340*/  MUFU.EX2 R31, R31 ;  /* 0x0000001f001f7308 */ /* 0x000e620000000800 */
[----:B---3--:R-:W-:-:S04]  /*b350*/  FADD.FTZ R25, R59, R26 ;  /* 0x0000001a3b197221 */ /* 0x008fc80000010000 */
[----:B------:R-:W-:-:S03]  /*b360*/  FADD.FTZ R44, R30, R25 ;  /* 0x000000191e2c7221 */ /* 0x000fc60000010000 */
[----:B------:R3:W0:Y:S01]  /*b370*/  MUFU.EX2 R166, R29 ;  /* 0x0000001d00a67308 */ /* 0x0006220000000800 */
[----:B-----5:R-:W-:Y:S01]  /*b380*/  FADD.FTZ R26, R27, R164 ;  /* 0x000000a41b1a7221 */ /* 0x020fe20000010000 */
[----:B------:R-:W-:-:S06]  /*b390*/  F2FP.BF16.F32.PACK_AB R164, R164, R27 ;  /* 0x0000001ba4a4723e */ /* 0x000fcc00000010ff */
[----:B------:R-:W2:Y:S01]  /*b3a0*/  MUFU.EX2 R35, R35 ;  /* 0x0000002300237308 */ /* 0x000ea20000000800 */
[----:B-1----:R-:W-:Y:S01]  /*b3b0*/  FADD.FTZ R25, R31, R26 ;  /* 0x0000001a1f197221 */ /* 0x002fe20000010000 */
[----:B---3--:R-:W-:-:S04]  /*b3c0*/  FADD.FTZ R29, R63, R44 ;  /* 0x0000002c3f1d7221 */ /* 0x008fc80000010000 */
[----:B------:R-:W-:Y:S02]  /*b3d0*/  FADD.FTZ R46, R32, R29 ;  /* 0x0000001d202e7221 */ /* 0x000fe40000010000 */
[----:B------:R-:W1:Y:S01]  /*b3e0*/  MUFU.EX2 R160, R33 ;  /* 0x0000002100a07308 */ /* 0x000e620000000800 */
[C---:B0-----:R-:W-:Y:S01]  /*b3f0*/  FADD.FTZ R44, R166.reuse, R25 ;  /* 0x00000019a62c7221 */ /* 0x041fe20000010000 */
[----:B------:R-:W-:Y:S01]  /*b400*/  FADD.FTZ R25, R67, R46 ;  /* 0x0000002e43197221 */ /* 0x000fe20000010000 */
[----:B------:R-:W-:Y:S01]  /*b410*/  F2FP.BF16.F32.PACK_AB R166, R166, R31 ;  /* 0x0000001fa6a6723e */ /* 0x000fe200000010ff */
[----:B------:R-:W-:Y:S01]  /*b420*/  BAR.SYNC.DEFER_BLOCKING 0xf, 0x100 ;  /* 0x03c4000000007b1d */ /* 0x000fe20000010000 */
[----:B--2---:R-:W-:-:S05]  /*b430*/  FADD.FTZ R3, R35, R44 ;  /* 0x0000002c23037221 */ /* 0x004fca0000010000 */
[----:B------:R-:W0:Y:S01]  /*b440*/  MUFU.EX2 R39, R39 ;  /* 0x0000002700277308 */ /* 0x000e220000000800 */
[----:B-1----:R-:W-:-:S07]  /*b450*/  FADD.FTZ R28, R160, R3 ;  /* 0x00000003a01c7221 */ /* 0x002fce0000010000 */
[----:B------:R-:W1:Y:S01]  /*b460*/  MUFU.EX2 R34, R69 ;  /* 0x0000004500227308 */ /* 0x000e620000000800 */
[----:B------:R-:W-:-:S07]  /*b470*/  F2FP.BF16.F32.PACK_AB R160, R160, R35 ;  /* 0x00000023a0a0723e */ /* 0x000fce00000010ff */
[----:B------:R-:W2:Y:S01]  /*b480*/  MUFU.EX2 R162, R37 ;  /* 0x0000002500a27308 */ /* 0x000ea20000000800 */
[----:B0-----:R-:W-:Y:S01]  /*b490*/  FADD.FTZ R3, R39, R28 ;  /* 0x0000001c27037221 */ /* 0x001fe20000010000 */
[----:B------:R0:W-:Y:S06]  /*b4a0*/  STSM.16.M88.4 [R218+0x26800], R164 ;  /* 0x026800a4da007844 */ /* 0x0001ec0000000200 */
[----:B------:R-:W3:Y:S01]  /*b4b0*/  MUFU.EX2 R71, R71 ;  /* 0x0000004700477308 */ /* 0x000ee20000000800 */
[C---:B-1----:R-:W-:Y:S01]  /*b4c0*/  FADD.FTZ R44, R34.reuse, R25 ;  /* 0x00000019222c7221 */ /* 0x042fe20000010000 */
[----:B------:R-:W-:-:S06]  /*b4d0*/  F2FP.BF16.F32.PACK_AB R163, R34, R67 ;  /* 0x0000004322a3723e */ /* 0x000fcc00000010ff */
[----:B------:R-:W1:Y:S01]  /*b4e0*/  MUFU.EX2 R43, R43 ;  /* 0x0000002b002b7308 */ /* 0x000e620000000800 */
[C---:B--2---:R-:W-:Y:S01]  /*b4f0*/  FADD.FTZ R28, R162.reuse, R3 ;  /* 0x00000003a21c7221 */ /* 0x044fe20000010000 */
[----:B------:R-:W-:-:S05]  /*b500*/  F2FP.BF16.F32.PACK_AB R162, R162, R39 ;  /* 0x00000027a2a2723e */ /* 0x000fca00000010ff */
[----:B------:R0:W-:Y:S01]  /*b510*/  STSM.16.M88.4 [R222], R160 ;  /* 0x000000a0de007844 */ /* 0x0001e20000000200 */
[----:B------:R-:W2:Y:S01]  /*b520*/  MUFU.EX2 R36, R73 ;  /* 0x0000004900247308 */ /* 0x000ea20000000800 */
[----:B---3--:R-:W-:-:S07]  /*b530*/  FADD.FTZ R25, R71, R44 ;  /* 0x0000002c47197221 */ /* 0x008fce0000010000 */
[----:B------:R-:W3:Y:S01]  /*b540*/  MUFU.EX2 R156, R41 ;  /* 0x00000029009c7308 */ /* 0x000ee20000000800 */
[----:B-1----:R-:W-:-:S07]  /*b550*/  FADD.FTZ R3, R43, R28 ;  /* 0x0000001c2b037221 */ /* 0x002fce0000010000 */
[----:B------:R-:W1:Y:S01]  /*b560*/  MUFU.EX2 R75, R75 ;  /* 0x0000004b004b7308 */ /* 0x000e620000000800 */
[C---:B--2---:R-:W-:Y:S01]  /*b570*/  FADD.FTZ R30, R36.reuse, R25 ;  /* 0x00000019241e7221 */ /* 0x044fe20000010000 */
[----:B------:R-:W-:-:S06]  /*b580*/  F2FP.BF16.F32.PACK_AB R157, R36, R71 ;  /* 0x00000047249d723e */ /* 0x000fcc00000010ff */
[----:B------:R-:W2:Y:S01]  /*b590*/  MUFU.EX2 R47, R47 ;  /* 0x0000002f002f7308 */ /* 0x000ea20000000800 */
[C---:B---3--:R-:W-:Y:S01]  /*b5a0*/  FADD.FTZ R28, R156.reuse, R3 ;  /* 0x000000039c1c7221 */ /* 0x048fe20000010000 */
[----:B------:R-:W-:-:S06]  /*b5b0*/  F2FP.BF16.F32.PACK_AB R156, R156, R43 ;  /* 0x0000002b9c9c723e */ /* 0x000fcc00000010ff */
[----:B------:R-:W-:Y:S01]  /*b5c0*/  MUFU.EX2 R42, R24 ;  /* 0x00000018002a7308 */ /* 0x000fe20000000800 */
[----:B-1----:R-:W-:-:S07]  /*b5d0*/  FADD.FTZ R25, R75, R30 ;  /* 0x0000001e4b197221 */ /* 0x002fce0000010000 */
[----:B------:R-:W1:Y:S01]  /*b5e0*/  MUFU.EX2 R38, R77 ;  /* 0x0000004d00267308 */ /* 0x000e620000000800 */
[----:B--2---:R-:W-:-:S07]  /*b5f0*/  FADD.FTZ R3, R47, R28 ;  /* 0x0000001c2f037221 */ /* 0x004fce0000010000 */
[----:B------:R-:W2:Y:S08]  /*b600*/  MUFU.EX2 R24, R45 ;  /* 0x0000002d00187308 */ /* 0x000eb00000000800 */
[----:B------:R-:W-:Y:S01]  /*b610*/  MUFU.EX2 R79, R79 ;  /* 0x0000004f004f7308 */ /* 0x000fe20000000800 */
[C---:B-1----:R-:W-:Y:S01]  /*b620*/  F2FP.BF16.F32.PACK_AB R159, R38.reuse, R75 ;  /* 0x0000004b269f723e */ /* 0x042fe200000010ff */
[----:B------:R-:W-:-:S06]  /*b630*/  FADD.FTZ R38, R38, R25 ;  /* 0x0000001926267221 */ /* 0x000fcc0000010000 */
[----:B------:R-:W1:Y:S01]  /*b640*/  MUFU.EX2 R40, R81 ;  /* 0x0000005100287308 */ /* 0x000e620000000800 */
[C---:B--2---:R-:W-:Y:S01]  /*b650*/  F2FP.BF16.F32.PACK_AB R158, R24.reuse, R47 ;  /* 0x0000002f189e723e */ /* 0x044fe200000010ff */
[----:B------:R-:W-:-:S04]  /*b660*/  FADD.FTZ R24, R24, R3 ;  /* 0x0000000318187221 */ /* 0x000fc80000010000 */
[----:B------:R0:W-:Y:S02]  /*b670*/  STSM.16.M88.4 [R219], R156 ;  /* 0x0000009cdb007844 */ /* 0x0001e40000000200 */
[----:B------:R-:W-:Y:S08]  /*b680*/  MUFU.EX2 R51, R51 ;  /* 0x0000003300337308 */ /* 0x000ff00000000800 */
[----:B------:R-:W2:Y:S01]  /*b690*/  MUFU.EX2 R26, R49 ;  /* 0x00000031001a7308 */ /* 0x000ea20000000800 */
[----:B-1----:R-:W-:Y:S01]  /*b6a0*/  F2FP.BF16.F32.PACK_AB R153, R40, R79 ;  /* 0x0000004f2899723e */ /* 0x002fe200000010ff */
[----:B------:R-:W-:-:S04]  /*b6b0*/  FADD.FTZ R79, R79, R38 ;  /* 0x000000264f4f7221 */ /* 0x000fc80000010000 */
[----:B------:R-:W-:Y:S02]  /*b6c0*/  FADD.FTZ R40, R40, R79 ;  /* 0x0000004f28287221 */ /* 0x000fe40000010000 */
[----:B------:R-:W1:Y:S08]  /*b6d0*/  MUFU.EX2 R83, R83 ;  /* 0x0000005300537308 */ /* 0x000e700000000800 */
[----:B------:R-:W-:Y:S01]  /*b6e0*/  MUFU.EX2 R55, R55 ;  /* 0x0000003700377308 */ /* 0x000fe20000000800 */
[----:B--2---:R-:W-:Y:S01]  /*b6f0*/  F2FP.BF16.F32.PACK_AB R152, R26, R51 ;  /* 0x000000331a98723e */ /* 0x004fe200000010ff */
[----:B------:R-:W-:-:S04]  /*b700*/  FADD.FTZ R51, R51, R24 ;  /* 0x0000001833337221 */ /* 0x000fc80000010000 */
[----:B------:R-:W-:Y:S02]  /*b710*/  FADD.FTZ R26, R26, R51 ;  /* 0x000000331a1a7221 */ /* 0x000fe40000010000 */
[----:B------:R-:W2:Y:S01]  /*b720*/  MUFU.EX2 R0, R0 ;  /* 0x0000000000007308 */ /* 0x000ea20000000800 */
[----:B-1----:R-:W-:Y:S01]  /*b730*/  F2FP.BF16.F32.PACK_AB R155, R42, R83 ;  /* 0x000000532a9b723e */ /* 0x002fe200000010ff */
[----:B------:R-:W-:-:S04]  /*b740*/  FADD.FTZ R3, R83, R40 ;  /* 0x0000002853037221 */ /* 0x000fc80000010000 */
[----:B------:R-:W-:Y:S01]  /*b750*/  FADD.FTZ R3, R42, R3 ;  /* 0x000000032a037221 */ /* 0x000fe20000010000 */
[----:B--2---:R-:W-:Y:S01]  /*b760*/  F2FP.BF16.F32.PACK_AB R154, R0, R55 ;  /* 0x00000037009a723e */ /* 0x004fe200000010ff */
[----:B------:R-:W-:-:S04]  /*b770*/  FADD.FTZ R55, R55, R26 ;  /* 0x0000001a37377221 */ /* 0x000fc80000010000 */
[----:B------:R0:W-:Y:S01]  /*b780*/  STSM.16.M88.4 [R221], R152 ;  /* 0x00000098dd007844 */ /* 0x0001e20000000200 */
[----:B------:R-:W-:Y:S01]  /*b790*/  FADD.FTZ R0, R0, R55 ;  /* 0x0000003700007221 */ /* 0x000fe20000010000 */
[----:B------:R-:W-:Y:S06]  /*b7a0*/  @!P0 BRA `(.L_x_8011) ;  /* 0x0000000000048947 */ /* 0x000fec0003800000 */
[----:B------:R-:W-:Y:S01]  /*b7b0*/  BPT.TRAP 0x1 ;  /* 0x000000040000795c */ /* 0x000fe20000300000 */
.L_x_8011:
[----:B------:R1:W2:Y:S01]  /*b7c0*/  SYNCS.PHASECHK.TRANS64.TRYWAIT P1, [R20+URZ+0x28c50], R21 ;  /* 0x028c5015140075a7 */ /* 0x0002a2000802017f */
[----:B------:R-:W-:Y:S05]  /*b7d0*/  @!P0 BRA `(.L_x_8012) ;  /* 0x0000000000048947 */ /* 0x000fea0003800000 */
[----:B------:R-:W-:Y:S01]  /*b7e0*/  BPT.TRAP 0x1 ;  /* 0x000000040000795c */ /* 0x000fe20000300000 */
.L_x_8012:
        /* <DEDUP_REMOVED lines=8> */
.L_x_8014:
[----:B------:R-:W-:Y:S05]  /*b870*/  BSYNC B0 ;  /* 0x0000000000007941 */ /* 0x000fea0003800000 */
.L_x_8013:
        /* <DEDUP_REMOVED lines=39> */
.L_x_8016:
[----:B-12-4-:R-:W1:Y:S01]  /*baf0*/  LDC R21, c[0x0][0x448] ;  /* 0x00011200ff157b82 */ /* 0x016e620000000800 */
[----:B------:R-:W-:Y:S01]  /*bb00*/  VIADD R20, R20, 0x28c60 ;  /* 0x00028c6014147836 */ /* 0x000fe20000000000 */
[----:B------:R-:W-:Y:S01]  /*bb10*/  BSSY B1, `(.L_x_8017) ;  /* 0x0000217000017945 */ /* 0x000fe20003800000 */
[----:B0-----:R-:W-:Y:S02]  /*bb20*/  IMAD.MOV.U32 R152, RZ, RZ, R202 ;  /* 0x000000ffff987224 */ /* 0x001fe400078e00ca */
[----:B------:R-:W-:Y:S01]  /*bb30*/  VIADD R214, R214, 0xfffffffe ;  /* 0xfffffffed6d67836 */ /* 0x000fe20000000000 */
[----:B------:R-:W-:-:S04]  /*bb40*/  PRMT R20, R192, 0x654, R20 ;  /* 0x00000654c0147816 */ /* 0x000fc80000000014 */
[----:B------:R0:W-:Y:S01]  /*bb50*/  SYNCS.ARRIVE.TRANS64.RED.A1T0 RZ, [R20+URZ], RZ ;  /* 0x000000ff14ff79a7 */ /* 0x0001e2000810043f */
[----:B-1----:R-:W-:-:S13]  /*bb60*/  ISETP.NE.AND P1, PT, R21, 0x1, PT ;  /* 0x000000011500780c */ /* 0x002fda0003f25270 */
[----:B------:R-:W1:Y:S08]  /*bb70*/  @P1 LDC R21, c[0x0][0x44c] ;  /* 0x00011300ff151b82 */ /* 0x000e700000000800 */
[----:B0-----:R-:W0:Y:S01]  /*bb80*/  @P1 LDC R20, c[0x0][0x450] ;  /* 0x00011400ff141b82 */ /* 0x001e220000000800 */
[----:B-1----:R-:W-:-:S05]  /*bb90*/  @P1 IMAD.HI.U32 R21, R202, R21, RZ ;  /* 0x00000015ca151227 */ /* 0x002fca00078e00ff */
[----:B0-----:R-:W-:-:S04]  /*bba0*/  @P1 SHF.R.U32.HI R152, RZ, R20, R21 ;  /* 0x00000014ff981219 */ /* 0x001fc80000011615 */
[----:B------:R-:W-:-:S04]  /*bbb0*/  IADD3 R20, R152, R185, -R184 ;  /* 0x000000b998147210 */ /* 0x000fc80007ffe8b8 */
[----:B------:R-:W-:-:S04]  /*bbc0*/  SHF.R.S32.HI R21, RZ, 0x1f, R20 ;  /* 0x0000001fff157819 */ /* 0x000fc80000011414 */
[----:B------:R-:W-:-:S04]  /*bbd0*/  LEA.HI R20, R21, R20, RZ, 0x6 ;  /* 0x0000001415147211 */ /* 0x000fc800078f30ff */
[----:B------:R-:W-:-:S04]  /*bbe0*/  SHF.R.S32.HI R20, RZ, 0x6, R20 ;  /* 0x00000006ff147819 */ /* 0x000fc80000011414 */
[----:B------:R-:W-:-:S04]  /*bbf0*/  VIMNMX R20, RZ, R20, !PT ;  /* 0x00000014ff147248 */ /* 0x000fc80007fe0100 */
[----:B------:R-:W-:-:S13]  /*bc00*/  ISETP.GE.AND P1, PT, R214, R20, PT ;  /* 0x00000014d600720c */ /* 0x000fda0003f26270 */
[----:B------:R-:W-:Y:S05]  /*bc10*/  @!P1 BRA `(.L_x_8018) ;  /* 0x0000002000189947 */ /* 0x000fea0003800000 */
[----:B------:R-:W-:Y:S01]  /*bc20*/  BSSY B0, `(.L_x_8019) ;  /* 0x0000204000007945 */ /* 0x000fe20003800000 */
[----:B------:R-:W-:Y:S02]  /*bc30*/  IMAD.MOV.U32 R21, RZ, RZ, R214 ;  /* 0x000000ffff157224 */ /* 0x000fe400078e00d6 */
[----:B------:R-:W-:Y:S02]  /*bc40*/  IMAD.MOV.U32 R220, RZ, RZ, R13 ;  /* 0x000000ffffdc7224 */ /* 0x000fe400078e000d */
[----:B------:R-:W-:Y:S02]  /*bc50*/  IMAD.MOV.U32 R215, RZ, RZ, R14 ;  /* 0x000000ffffd77224 */ /* 0x000fe400078e000e */
[----:B------:R-:W-:-:S07]  /*bc60*/  IMAD.MOV.U32 R214, RZ, RZ, R18 ;  /* 0x000000ffffd67224 */ /* 0x000fce00078e0012 */
.L_x_8032:
[----:B------:R-:W-:-:S04]  /*bc70*/  IADD3 R18, R214, 0x1, RZ ;  /* 0x00000001d6127810 */ /* 0x000fc80007ffe0ff */
[----:B------:R-:W-:-:S04]  /*bc80*/  ISETP.NE.AND P1, PT, R18, 0x2, PT ;  /* 0x000000021200780c */ /* 0x000fc80003f25270 */
[----:B------:R-:W-:Y:S02]  /*bc90*/  SEL R12, RZ, 0x1, P1 ;  /* 0x00000001ff0c7807 */ /* 0x000fe40000800000 */
[----:B------:R-:W-:Y:S02]  /*bca0*/  SEL R18, R18, RZ, P1 ;  /* 0x000000ff12127207 */ /* 0x000fe40000800000 */
[----:B------:R-:W-:Y:S01]  /*bcb0*/  LOP3.LUT R19, R19, R12, RZ, 0x3c, !PT ;  /* 0x0000000c13137212 */ /* 0x000fe200078e3cff */
[----:B0-----:R-:W-:Y:S06]  /*bcc0*/  @!P0 BRA `(.L_x_8020) ;  /* 0x0000000000048947 */ /* 0x001fec0003800000 */
[----:B------:R-:W-:Y:S01]  /*bcd0*/  BPT.TRAP 0x1 ;  /* 0x000000040000795c */ /* 0x000fe20000300000 */
.L_x_8020:
[----:B------:R-:W-:Y:S01]  /*bce0*/  IMAD R186, R18, 0x8, R2 ;  /* 0x0000000812ba7824 */ /* 0x000fe200078e0202 */
[----:B------:R-:W-:-:S04]  /*bcf0*/  SHF.L.U32 R187, R19, 0x1f, RZ ;  /* 0x0000001f13bb7819 */ /* 0x000fc800000006ff */
[----:B------:R0:W1:Y:S01]  /*bd00*/  SYNCS.PHASECHK.TRANS64.TRYWAIT P1, [R186+URZ+0x28c30], R187 ;  /* 0x028c30bbba0075a7 */ /* 0x000062000802017f */
[----:B------:R-:W-:Y:S05]  /*bd10*/  @!P0 BRA `(.L_x_8021) ;  /* 0x0000000000048947 */ /* 0x000fea0003800000 */
[----:B------:R-:W-:Y:S01]  /*bd20*/  BPT.TRAP 0x1 ;  /* 0x000000040000795c */ /* 0x000fe20000300000 */
.L_x_8021:
[----:B------:R-:W-:Y:S01]  /*bd30*/  BSSY B2, `(.L_x_8022) ;  /* 0x0000006000027945 */ /* 0x000fe20003800000 */
[----:B------:R-:W-:Y:S02]  /*bd40*/  IMAD R154, R18, 0x200, R15 ;  /* 0x00000200129a7824 */ /* 0x000fe400078e020f */
[----:B------:R-:W-:Y:S01]  /*bd50*/  IMAD.MOV.U32 R155, RZ, RZ, 0x40000040 ;  /* 0x40000040ff9b7424 */ /* 0x000fe200078e00ff */
[----:B-1----:R-:W-:Y:S06]  /*bd60*/  @P1 BRA `(.L_x_8023) ;  /* 0x0000000000081947 */ /* 0x002fec0003800000 */
[----:B------:R-:W1:Y:S02]  /*bd70*/  SYNCS.PHASECHK.TRANS64.TRYWAIT P1, [R186+URZ+0x28c30], R187 ;  /* 0x028c30bbba0075a7 */ /* 0x000e64000802017f */
[----:B-1----:R-:W-:Y:S05]  /*bd80*/  @!P1 BRA `(.L_x_8024) ;  /* 0x000000fc00349947 */ /* 0x002fea0003800000 */
.L_x_8023:
[----:B------:R-:W-:Y:S05]  /*bd90*/  BSYNC B2 ;  /* 0x0000000000027941 */ /* 0x000fea0003800000 */
.L_x_8022:
        /* <DEDUP_REMOVED lines=36> */
.L_x_8025:
[----:B------:R-:W2:Y:S01]  /*bfe0*/  LDC R12, c[0x0][0x448] ;  /* 0x00011200ff0c7b82 */ /* 0x000ea20000000800 */
[----:B------:R-:W-:-:S04]  /*bff0*/  LOP3.LUT R22, R22, 0xffffdfff, RZ, 0xc0, !PT ;  /* 0xffffdfff16167812 */ /* 0x000fc800078ec0ff */
[----:B------:R-:W-:-:S04]  /*c000*/  @P0 LOP3.LUT R22, R22, 0x2000, RZ, 0xfc, !PT ;  /* 0x0000200016160812 */ /* 0x000fc800078efcff */
[----:B------:R-:W-:Y:S02]  /*c010*/  LOP3.LUT R22, R22, 0xffffbfff, RZ, 0xc0, !PT ;  /* 0xffffbfff16167812 */ /* 0x000fe400078ec0ff */
[----:B--2---:R-:W-:Y:S01]  /*c020*/  ISETP.NE.AND P1, PT, R12, 0x1, PT ;  /* 0x000000010c00780c */ /* 0x004fe20003f25270 */
[----:B------:R-:W-:-:S12]  /*c030*/  IMAD.IADD R12, R228, 0x1, R202 ;  /* 0x00000001e40c7824 */ /* 0x000fd800078e02ca */
[----:B------:R-:W2:Y:S08]  /*c040*/  @P1 LDC R14, c[0x0][0x44c] ;  /* 0x00011300ff0e1b82 */ /* 0x000eb00000000800 */
[----:B------:R-:W3:Y:S01]  /*c050*/  @P1 LDC R13, c[0x0][0x450] ;  /* 0x00011400ff0d1b82 */ /* 0x000ee20000000800 */
[----:B--2---:R-:W-:-:S05]  /*c060*/  @P1 IMAD.HI.U32 R14, R12, R14, RZ ;  /* 0x0000000e0c0e1227 */ /* 0x004fca00078e00ff */
[----:B---3--:R-:W-:Y:S01]  /*c070*/  @P1 SHF.R.U32.HI R12, RZ, R13, R14 ;  /* 0x0000000dff0c1219 */ /* 0x008fe2000001160e */
[----:B------:R-:W-:-:S04]  /*c080*/  IMAD.MOV.U32 R13, RZ, RZ, -0x40 ;  /* 0xffffffc0ff0d7424 */ /* 0x000fc800078e00ff */
[----:B------:R-:W2:Y:S01]  /*c090*/  SHFL.IDX PT, R14, R12, RZ, 0x1c1f ;  /* 0x001c1fff0c0e7589 */ /* 0x000ea200000e0000 */
[----:B------:R-:W-:-:S03]  /*c0a0*/  IMAD R13, R21, R13, 0x1 ;  /* 0x00000001150d7424 */ /* 0x000fc600078e020d */
[----:B------:R-:W3:Y:S02]  /*c0b0*/  SHFL.IDX PT, R12, R12, 0x1, 0x1c1f ;  /* 0x003c1f000c0c7f89 */ /* 0x000ee400000e0000 */
[----:B------:R-:W-:-:S05]  /*c0c0*/  IADD3 R13, R185, R13, -R196 ;  /* 0x0000000db90d7210 */ /* 0x000fca0007ffe8c4 */
[----:B------:R-:W-:-:S04]  /*c0d0*/  IMAD.IADD R13, R13, 0x1, -R184 ;  /* 0x000000010d0d7824 */ /* 0x000fc800078e0ab8 */
[C---:B--2---:R-:W-:Y:S02]  /*c0e0*/  IMAD.IADD R14, R13.reuse, 0x1, R14 ;  /* 0x000000010d0e7824 */ /* 0x044fe400078e020e */
[----:B---3--:R-:W-:-:S03]  /*c0f0*/  IMAD.IADD R12, R13, 0x1, R12 ;  /* 0x000000010d0c7824 */ /* 0x008fc600078e020c */
[C---:B------:R-:W-:Y:S02]  /*c100*/  ISETP.GT.AND P0, PT, R14.reuse, 0x21, PT ;  /* 0x000000210e00780c */ /* 0x040fe40003f04270 */
[----:B------:R-:W-:Y:S02]  /*c110*/  ISETP.GT.AND P5, PT, R14, 0x8, PT ;  /* 0x000000080e00780c */ /* 0x000fe40003fa4270 */
[----:B------:R-:W-:Y:S02]  /*c120*/  ISETP.GT.AND P6, PT, R12, RZ, PT ;  /* 0x000000ff0c00720c */ /* 0x000fe40003fc4270 */
[----:B------:R-:W-:Y:S02]  /*c130*/  FSEL R156, R156, -INF , P5 ;  /* 0xff8000009c9c7808 */ /* 0x000fe40002800000 */
[----:B------:R-:W-:Y:S02]  /*c140*/  FSEL R154, R154, -INF , P6 ;  /* 0xff8000009a9a7808 */ /* 0x000fe40003000000 */
[----:B------:R-:W-:-:S02]  /*c150*/  ISETP.GT.AND P6, PT, R12, 0x1, PT ;  /* 0x000000010c00780c */ /* 0x000fc40003fc4270 */
[----:B------:R-:W-:Y:S02]  /*c160*/  ISETP.GT.AND P5, PT, R14, 0x29, PT ;  /* 0x000000290e00780c */ /* 0x000fe40003fa4270 */
[----:B------:R-:W-:Y:S02]  /*c170*/  FSEL R155, R155, -INF , P6 ;  /* 0xff8000009b9b7808 */ /* 0x000fe40003000000 */
[----:B------:R-:W-:Y:S02]  /*c180*/  ISETP.GT.AND P6, PT, R12, 0x8, PT ;  /* 0x000000080c00780c */ /* 0x000fe40003fc4270 */
[----:B------:R-:W-:Y:S02]  /*c190*/  ISETP.GT.AND P1, PT, R14, 0x1, PT ;  /* 0x000000010e00780c */ /* 0x000fe40003f24270 */
[----:B------:R-:W-:Y:S02]  /*c1a0*/  FSEL R158, R158, -INF , P6 ;  /* 0xff8000009e9e7808 */ /* 0x000fe40003000000 */
[----:B------:R-:W-:-:S02]  /*c1b0*/  ISETP.GT.AND P6, PT, R12, 0x9, PT ;  /* 0x000000090c00780c */ /* 0x000fc40003fc4270 */
[----:B------:R-:W-:Y:S02]  /*c1c0*/  ISETP.GT.AND P2, PT, R14, RZ, PT ;  /* 0x000000ff0e00720c */ /* 0x000fe40003f44270 */
[----:B------:R-:W-:Y:S02]  /*c1d0*/  FSEL R159, R159, -INF , P6 ;  /* 0xff8000009f9f7808 */ /* 0x000fe40003000000 */
[----:B------:R-:W-:Y:S02]  /*c1e0*/  ISETP.GT.AND P6, PT, R12, 0x10, PT ;  /* 0x000000100c00780c */ /* 0x000fe40003fc4270 */
[----:B------:R-:W-:Y:S02]  /*c1f0*/  @P0 LOP3.LUT R22, R22, 0x4000, RZ, 0xfc, !PT ;  /* 0x0000400016160812 */ /* 0x000fe400078efcff */
[----:B------:R-:W-:Y:S02]  /*c200*/  FSEL R162, R162, -INF , P6 ;  /* 0xff800000a2a27808 */ /* 0x000fe40003000000 */
[----:B------:R-:W-:-:S02]  /*c210*/  ISETP.GT.AND P6, PT, R12, 0x11, PT ;  /* 0x000000110c00780c */ /* 0x000fc40003fc4270 */
[----:B------:R-:W-:Y:S02]  /*c220*/  FSEL R224, R153, -INF , P1 ;  /* 0xff80000099e07808 */ /* 0x000fe40000800000 */
[----:B------:R-:W-:Y:S02]  /*c230*/  FSEL R163, R163, -INF , P6 ;  /* 0xff800000a3a37808 */ /* 0x000fe40003000000 */
[----:B------:R-:W-:Y:S02]  /*c240*/  ISETP.GT.AND P6, PT, R12, 0x18, PT ;  /* 0x000000180c00780c */ /* 0x000fe40003fc4270 */
        /* <DEDUP_REMOVED lines=15> */
[----:B------:R-:W-:Y:S02]  /*c340*/  LOP3.LUT R22, R22, 0xffff7fff, RZ, 0xc0, !PT ;  /* 0xffff7fff16167812 */ /* 0x000fe400078ec0ff */
[----:B------:R-:W-:Y:S02]  /*c350*/  FSEL R175, R175, -INF , P6 ;  /* 0xff800000afaf7808 */ /* 0x000fe40003000000 */
[----:B------:R-:W-:Y:S02]  /*c360*/  ISETP.GT.AND P6, PT, R12, 0x30, PT ;  /* 0x000000300c00780c */ /* 0x000fe40003fc4270 */
[----:B------:R-:W-:Y:S02]  /*c370*/  FSEL R157, R157, -INF , P4 ;  /* 0xff8000009d9d7808 */ /* 0x000fe40002000000 */
        /* <DEDUP_REMOVED lines=8> */
[----:B------:R-:W-:Y:S02]  /*c400*/  FMNMX.FTZ R12, R154, R220, !PT ;  /* 0x000000dc9a0c7209 */ /* 0x000fe40007810000 */
[----:B------:R-:W-:Y:S02]  /*c410*/  FSEL R183, R183, -INF , P6 ;  /* 0xff800000b7b77808 */ /* 0x000fe40003000000 */
[----:B------:R-:W-:Y:S02]  /*c420*/  FMNMX.FTZ R12, R155, R12, !PT ;  /* 0x0000000c9b0c7209 */ /* 0x000fe40007810000 */
[----:B------:R-:W-:Y:S02]  /*c430*/  FSEL R164, R164, -INF , P1 ;  /* 0xff800000a4a47808 */ /* 0x000fe40000800000 */
[----:B------:R-:W-:Y:S02]  /*c440*/  FMNMX.FTZ R12, R158, R12, !PT ;  /* 0x0000000c9e0c7209 */ /* 0x000fe40007810000 */
[----:B------:R-:W-:-:S02]  /*c450*/  @P5 LOP3.LUT R22, R22, 0x8000, RZ, 0xfc, !PT ;  /* 0x0000800016165812 */ /* 0x000fc400078efcff */
[----:B------:R-:W-:Y:S02]  /*c460*/  FMNMX.FTZ R12, R159, R12, !PT ;  /* 0x0000000c9f0c7209 */ /* 0x000fe40007810000 */
[----:B------:R-:W-:Y:S02]  /*c470*/  ISETP.GT.AND P4, PT, R14, 0x30, PT ;  /* 0x000000300e00780c */ /* 0x000fe40003f84270 */
[----:B------:R-:W-:Y:S02]  /*c480*/  FMNMX.FTZ R12, R162, R12, !PT ;  /* 0x0000000ca20c7209 */ /* 0x000fe40007810000 */
[C---:B------:R-:W-:Y:S02]  /*c490*/  ISETP.GT.AND P3, PT, R14.reuse, 0x31, PT ;  /* 0x000000310e00780c */ /* 0x040fe40003f64270 */
[----:B------:R-:W-:Y:S02]  /*c4a0*/  FMNMX.FTZ R12, R163, R12, !PT ;  /* 0x0000000ca30c7209 */ /* 0x000fe40007810000 */
[----:B------:R-:W-:-:S02]  /*c4b0*/  ISETP.GT.AND P2, PT, R14, 0x38, PT ;  /* 0x000000380e00780c */ /* 0x000fc40003f44270 */
[----:B------:R-:W-:Y:S02]  /*c4c0*/  FMNMX.FTZ R12, R166, R12, !PT ;  /* 0x0000000ca60c7209 */ /* 0x000fe40007810000 */
[C---:B------:R-:W-:Y:S02]  /*c4d0*/  ISETP.GT.AND P1, PT, R14.reuse, 0x39, PT ;  /* 0x000000390e00780c */ /* 0x040fe40003f24270 */
[----:B------:R-:W-:Y:S02]  /*c4e0*/  FMNMX.FTZ R12, R167, R12, !PT ;  /* 0x0000000ca70c7209 */ /* 0x000fe40007810000 */
[----:B------:R-:W-:Y:S02]  /*c4f0*/  ISETP.GT.AND P5, PT, R14, 0x19, PT ;  /* 0x000000190e00780c */ /* 0x000fe40003fa4270 */
[----:B------:R-:W-:Y:S02]  /*c500*/  FMNMX.FTZ R12, R170, R12, !PT ;  /* 0x0000000caa0c7209 */ /* 0x000fe40007810000 */
[----:B------:R-:W-:-:S02]  /*c510*/  ISETP.GT.AND P0, PT, R14, 0x20, PT ;  /* 0x000000200e00780c */ /* 0x000fc40003f04270 */
[----:B------:R-:W-:Y:S02]  /*c520*/  FMNMX.FTZ R12, R171, R12, !PT ;  /* 0x0000000cab0c7209 */ /* 0x000fe40007810000 */
[----:B------:R-:W-:Y:S02]  /*c530*/  FSEL R165, R165, -INF , P5 ;  /* 0xff800000a5a57808 */ /* 0x000fe40002800000 */
[----:B------:R-:W-:Y:S02]  /*c540*/  FMNMX.FTZ R12, R174, R12, !PT ;  /* 0x0000000cae0c7209 */ /* 0x000fe40007810000 */
[----:B------:R-:W-:Y:S02]  /*c550*/  FSEL R168, R168, -INF , P0 ;  /* 0xff800000a8a87808 */ /* 0x000fe40000000000 */
[----:B------:R-:W-:Y:S02]  /*c560*/  FMNMX.FTZ R12, R175, R12, !PT ;  /* 0x0000000caf0c7209 */ /* 0x000fe40007810000 */
[----:B------:R-:W-:-:S02]  /*c570*/  LOP3.LUT P0, RZ, R22, 0x4000, RZ, 0xc0, !PT ;  /* 0x0000400016ff7812 */ /* 0x000fc4000780c0ff */
[----:B------:R-:W-:Y:S02]  /*c580*/  FMNMX.FTZ R12, R178, R12, !PT ;  /* 0x0000000cb20c7209 */ /* 0x000fe40007810000 */
[----:B------:R-:W-:Y:S02]  /*c590*/  FSEL R169, R169, -INF , P0 ;  /* 0xff800000a9a97808 */ /* 0x000fe40000000000 */
[----:B------:R-:W-:Y:S02]  /*c5a0*/  FMNMX.FTZ R12, R179, R12, !PT ;  /* 0x0000000cb30c7209 */ /* 0x000fe40007810000 */
[----:B------:R-:W-:Y:S02]  /*c5b0*/  LOP3.LUT P5, RZ, R22, 0x8000, RZ, 0xc0, !PT ;  /* 0x0000800016ff7812 */ /* 0x000fe400078ac0ff */
[----:B------:R-:W-:Y:S02]  /*c5c0*/  FMNMX.FTZ R12, R182, R12, !PT ;  /* 0x0000000cb60c7209 */ /* 0x000fe40007810000 */
[----:B------:R-:W-:-:S02]  /*c5d0*/  FSEL R176, R176, -INF , P4 ;  /* 0xff800000b0b07808 */ /* 0x000fc40002000000 */
[----:B------:R-:W-:Y:S02]  /*c5e0*/  FMNMX.FTZ R12, R183, R12, !PT ;  /* 0x0000000cb70c7209 */ /* 0x000fe40007810000 */
[----:B------:R-:W-:Y:S02]  /*c5f0*/  FSEL R177, R177, -INF , P3 ;  /* 0xff800000b1b17808 */ /* 0x000fe40001800000 */
[----:B------:R-:W-:Y:S01]  /*c600*/  FSEL R180, R180, -INF , P2 ;  /* 0xff800000b4b47808 */ /* 0x000fe20001000000 */
[----:B------:R-:W2:Y:S01]  /*c610*/  SHFL.BFLY PT, R13, R12, 0x2, 0x1f ;  /* 0x0c401f000c0d7f89 */ /* 0x000ea200000e0000 */
[----:B------:R-:W-:Y:S02]  /*c620*/  FSEL R181, R181, -INF , P1 ;  /* 0xff800000b5b57808 */ /* 0x000fe40000800000 */
[----:B------:R-:W-:Y:S02]  /*c630*/  LOP3.LUT P0, RZ, R22, 0x2000, RZ, 0xc0, !PT ;  /* 0x0000200016ff7812 */ /* 0x000fe4000780c0ff */
[----:B--2---:R-:W-:-:S05]  /*c640*/  FMNMX.FTZ R13, R12, R13, !PT ;  /* 0x0000000d0c0d7209 */ /* 0x004fca0007810000 */
[----:B------:R-:W2:Y:S02]  /*c650*/  SHFL.BFLY PT, R12, R13, 0x1, 0x1f ;  /* 0x0c201f000d0c7f89 */ /* 0x000ea400000e0000 */
[----:B--2---:R-:W-:-:S04]  /*c660*/  FMNMX.FTZ R13, R13, R12, !PT ;  /* 0x0000000c0d0d7209 */ /* 0x004fc80007810000 */
[----:B------:R-:W-:-:S04]  /*c670*/  FSETP.NEU.FTZ.AND P6, PT, R13, -INF , PT ;  /* 0xff8000000d00780b */ /* 0x000fc80003fdd000 */
[----:B------:R-:W-:-:S05]  /*c680*/  FSEL R12, R13, RZ, P6 ;  /* 0x000000ff0d0c7208 */ /* 0x000fca0003000000 */
[----:B------:R-:W-:Y:S01]  /*c690*/  FADD.FTZ R220, -R12, R220 ;  /* 0x000000dc0cdc7221 */ /* 0x000fe20000010100 */
[----:B------:R-:W-:-:S04]  /*c6a0*/  IMAD.U32 R12, RZ, RZ, UR37 ;  /* 0x00000025ff0c7e24 */ /* 0x000fc8000f8e00ff */
[----:B------:R-:W-:-:S05]  /*c6b0*/  FMUL.FTZ R153, R13, R12 ;  /* 0x0000000c0d997220 */ /* 0x000fca0000410000 */
[----:B------:R-:W-:Y:S02]  /*c6c0*/  FSEL R153, R153, RZ, P6 ;  /* 0x000000ff99997208 */ /* 0x000fe40003000000 */
[----:B------:R-:W-:Y:S01]  /*c6d0*/  ISETP.GT.AND P6, PT, R14, 0x28, PT ;  /* 0x000000280e00780c */ /* 0x000fe20003fc4270 */
[----:B------:R-:W-:Y:S02]  /*c6e0*/  VIADD R14, R186, 0x28c40 ;  /* 0x00028c40ba0e7836 */ /* 0x000fe40000000000 */
[-CC-:B------:R-:W-:Y:S01]  /*c6f0*/  FFMA.FTZ R154, R154, R12.reuse, -R153.reuse ;  /* 0x0000000c9a9a7223 */ /* 0x180fe20000010899 */
[-CC-:B------:R-:W-:Y:S01]  /*c700*/  FFMA.FTZ R225, R170, R12.reuse, -R153.reuse ;  /* 0x0000000caae17223 */ /* 0x180fe20000010899 */
[----:B------:R-:W-:Y:S01]  /*c710*/  FSEL R172, R172, -INF , P6 ;  /* 0xff800000acac7808 */ /* 0x000fe20003000000 */
[-C--:B------:R-:W-:Y:S01]  /*c720*/  FMUL.FTZ R170, R220, R12.reuse ;  /* 0x0000000cdcaa7220 */ /* 0x080fe20000410000 */
[----:B------:R-:W-:Y:S01]  /*c730*/  PRMT R14, R192, 0x654, R14 ;  /* 0x00000654c00e7816 */ /* 0x000fe2000000000e */
[-CC-:B------:R-:W-:Y:S01]  /*c740*/  FFMA.FTZ R155, R155, R12.reuse, -R153.reuse ;  /* 0x0000000c9b9b7223 */ /* 0x180fe20000010899 */
[-CC-:B------:R-:W-:Y:S01]  /*c750*/  FFMA.FTZ R158, R158, R12.reuse, -R153.reuse ;  /* 0x0000000c9e9e7223 */ /* 0x180fe20000010899 */
[-CC-:B------:R-:W-:Y:S01]  /*c760*/  FFMA.FTZ R159, R159, R12.reuse, -R153.reuse ;  /* 0x0000000c9f9f7223 */ /* 0x180fe20000010899 */
[----:B------:R2:W-:Y:S01]  /*c770*/  SYNCS.ARRIVE.TRANS64.RED.A1T0 RZ, [R14+URZ], RZ ;  /* 0x000000ff0eff79a7 */ /* 0x0005e2000810043f */
[-CC-:B------:R-:W-:Y:S01]  /*c780*/  FFMA.FTZ R162, R162, R12.reuse, -R153.reuse ;  /* 0x0000000ca2a27223 */ /* 0x180fe20000010899 */
[-CC-:B------:R-:W-:Y:S01]  /*c790*/  FFMA.FTZ R163, R163, R12.reuse, -R153.reuse ;  /* 0x0000000ca3a37223 */ /* 0x180fe20000010899 */
[-CC-:B------:R-:W-:Y:S01]  /*c7a0*/  FFMA.FTZ R166, R166, R12.reuse, -R153.reuse ;  /* 0x0000000ca6a67223 */ /* 0x180fe20000010899 */
[-CC-:B------:R-:W-:Y:S01]  /*c7b0*/  FFMA.FTZ R167, R167, R12.reuse, -R153.reuse ;  /* 0x0000000ca7a77223 */ /* 0x180fe20000010899 */
[-CC-:B------:R-:W-:Y:S01]  /*c7c0*/  FFMA.FTZ R171, R171, R12.reuse, -R153.reuse ;  /* 0x0000000cabab7223 */ /* 0x180fe20000010899 */
[-CC-:B------:R-:W-:Y:S01]  /*c7d0*/  FFMA.FTZ R174, R174, R12.reuse, -R153.reuse ;  /* 0x0000000caeae7223 */ /* 0x180fe20000010899 */
[-CC-:B------:R-:W-:Y:S01]  /*c7e0*/  FFMA.FTZ R175, R175, R12.reuse, -R153.reuse ;  /* 0x0000000cafaf7223 */ /* 0x180fe20000010899 */
[----:B--2---:R-:W-:Y:S01]  /*c7f0*/  FMNMX.FTZ R14, R152, R215, !PT ;  /* 0x000000d7980e7209 */ /* 0x004fe20007810000 */
[-CC-:B------:R-:W-:Y:S01]  /*c800*/  FFMA.FTZ R178, R178, R12.reuse, -R153.reuse ;  /* 0x0000000cb2b27223 */ /* 0x180fe20000010899 */
[-CC-:B------:R-:W-:Y:S01]  /*c810*/  FFMA.FTZ R179, R179, R12.reuse, -R153.reuse ;  /* 0x0000000cb3b37223 */ /* 0x180fe20000010899 */
[--C-:B------:R-:W-:Y:S01]  /*c820*/  FFMA.FTZ R182, R182, R12, -R153.reuse ;  /* 0x0000000cb6b67223 */ /* 0x100fe20000010899 */
[----:B------:R-:W-:Y:S01]  /*c830*/  FMNMX.FTZ R14, R224, R14, !PT ;  /* 0x0000000ee00e7209 */ /* 0x000fe20007810000 */
[----:B------:R-:W-:Y:S01]  /*c840*/  FFMA.FTZ R183, R183, R12, -R153 ;  /* 0x0000000cb7b77223 */ /* 0x000fe20000010899 */
[----:B------:R-:W2:Y:S02]  /*c850*/  MUFU.EX2 R170, R170 ;  /* 0x000000aa00aa7308 */ /* 0x000ea40000000800 */
[----:B------:R-:W-:-:S04]  /*c860*/  FMNMX.FTZ R14, R156, R14, !PT ;  /* 0x0000000e9c0e7209 */ /* 0x000fc80007810000 */
[----:B------:R-:W-:Y:S02]  /*c870*/  FMNMX.FTZ R14, R157, R14, !PT ;  /* 0x0000000e9d0e7209 */ /* 0x000fe40007810000 */
[----:B------:R3:W4:Y:S02]  /*c880*/  MUFU.EX2 R153, R154 ;  /* 0x0000009a00997308 */ /* 0x0007240000000800 */
[----:B------:R-:W-:-:S04]  /*c890*/  FMNMX.FTZ R14, R160, R14, !PT ;  /* 0x0000000ea00e7209 */ /* 0x000fc80007810000 */
[----:B------:R-:W-:Y:S02]  /*c8a0*/  FMNMX.FTZ R14, R161, R14, !PT ;  /* 0x0000000ea10e7209 */ /* 0x000fe40007810000 */
[----:B------:R-:W5:Y:S01]  /*c8b0*/  MUFU.EX2 R155, R155 ;  /* 0x0000009b009b7308 */ /* 0x000f620000000800 */
[----:B---3--:R-:W-:Y:S01]  /*c8c0*/  FSEL R154, R173, -INF , P5 ;  /* 0xff800000ad9a7808 */ /* 0x008fe20002800000 */
[----:B--2---:R-:W-:Y:S01]  /*c8d0*/  FMUL.FTZ R26, R26, R170 ;  /* 0x000000aa1a1a7220 */ /* 0x004fe20000410000 */
[----:B------:R-:W-:Y:S01]  /*c8e0*/  FMNMX.FTZ R14, R164, R14, !PT ;  /* 0x0000000ea40e7209 */ /* 0x000fe20007810000 */
[-C--:B------:R-:W-:Y:S01]  /*c8f0*/  FMUL.FTZ R27, R27, R170.reuse ;  /* 0x000000aa1b1b7220 */ /* 0x080fe20000410000 */
[-C--:B------:R-:W-:Y:S01]  /*c900*/  FMUL.FTZ R30, R30, R170.reuse ;  /* 0x000000aa1e1e7220 */ /* 0x080fe20000410000 */
[----:B------:R-:W-:Y:S01]  /*c910*/  FMUL.FTZ R31, R31, R170 ;  /* 0x000000aa1f1f7220 */ /* 0x000fe20000410000 */
[----:B------:R-:W-:Y:S01]  /*c920*/  FMNMX.FTZ R14, R165, R14, !PT ;  /* 0x0000000ea50e7209 */ /* 0x000fe20007810000 */
[----:B------:R-:W-:Y:S01]  /*c930*/  MUFU.EX2 R159, R159 ;  /* 0x0000009f009f7308 */ /* 0x000fe20000000800 */
[----:B----4-:R-:W-:Y:S01]  /*c940*/  FFMA.FTZ R3, R170, R3, R153 ;  /* 0x00000003aa037223 */ /* 0x010fe20000010099 */
[----:B------:R-:W-:Y:S01]  /*c950*/  FMUL.FTZ R34, R34, R170 ;  /* 0x000000aa22227220 */ /* 0x000fe20000410000 */
[----:B------:R-:W-:Y:S01]  /*c960*/  FMNMX.FTZ R14, R168, R14, !PT ;  /* 0x0000000ea80e7209 */ /* 0x000fe20007810000 */
[-C--:B------:R-:W-:Y:S01]  /*c970*/  FMUL.FTZ R35, R35, R170.reuse ;  /* 0x000000aa23237220 */ /* 0x080fe20000410000 */
[-C--:B------:R-:W-:Y:S01]  /*c980*/  FMUL.FTZ R38, R38, R170.reuse ;  /* 0x000000aa26267220 */ /* 0x080fe20000410000 */
[----:B------:R-:W-:Y:S01]  /*c990*/  FMUL.FTZ R39, R39, R170 ;  /* 0x000000aa27277220 */ /* 0x000fe20000410000 */
[----:B------:R-:W-:Y:S01]  /*c9a0*/  FMNMX.FTZ R14, R169, R14, !PT ;  /* 0x0000000ea90e7209 */ /* 0x000fe20007810000 */
[----:B------:R-:W-:Y:S01]  /*c9b0*/  MUFU.EX2 R162, R162 ;  /* 0x000000a200a27308 */ /* 0x000fe20000000800 */
[C---:B-----5:R-:W-:Y:S01]  /*c9c0*/  FADD.FTZ R3, R155.reuse, R3 ;  /* 0x000000039b037221 */ /* 0x060fe20000010000 */
[----:B------:R-:W-:Y:S01]  /*c9d0*/  F2FP.BF16.F32.PACK_AB R153, R155, R153 ;  /* 0x000000999b99723e */ /* 0x000fe200000010ff */
[----:B------:R-:W-:Y:S01]  /*c9e0*/  FMUL.FTZ R42, R42, R170 ;  /* 0x000000aa2a2a7220 */ /* 0x000fe20000410000 */
[----:B------:R-:W-:Y:S01]  /*c9f0*/  FMNMX.FTZ R14, R172, R14, !PT ;  /* 0x0000000eac0e7209 */ /* 0x000fe20007810000 */
[-C--:B------:R-:W-:Y:S01]  /*ca00*/  FMUL.FTZ R43, R43, R170.reuse ;  /* 0x000000aa2b2b7220 */ /* 0x080fe20000410000 */
[-C--:B------:R-:W-:Y:S01]  /*ca10*/  FMUL.FTZ R46, R46, R170.reuse ;  /* 0x000000aa2e2e7220 */ /* 0x080fe20000410000 */
[----:B------:R-:W-:Y:S01]  /*ca20*/  FMUL.FTZ R47, R47, R170 ;  /* 0x000000aa2f2f7220 */ /* 0x000fe20000410000 */
[----:B------:R-:W-:Y:S01]  /*ca30*/  FMNMX.FTZ R14, R154, R14, !PT ;  /* 0x0000000e9a0e7209 */ /* 0x000fe20007810000 */
[----:B------:R-:W2:Y:S01]  /*ca40*/  MUFU.EX2 R155, R158 ;  /* 0x0000009e009b7308 */ /* 0x000ea20000000800 */
[-C--:B------:R-:W-:Y:S01]  /*ca50*/  FMUL.FTZ R50, R50, R170.reuse ;  /* 0x000000aa32327220 */ /* 0x080fe20000410000 */
[----:B------:R-:W-:Y:S01]  /*ca60*/  FMUL.FTZ R51, R51, R170 ;  /* 0x000000aa33337220 */ /* 0x000fe20000410000 */
[----:B------:R-:W-:Y:S01]  /*ca70*/  FMNMX.FTZ R14, R176, R14, !PT ;  /* 0x0000000eb00e7209 */ /* 0x000fe20007810000 */
[-C--:B------:R-:W-:Y:S01]  /*ca80*/  FMUL.FTZ R54, R54, R170.reuse ;  /* 0x000000aa36367220 */ /* 0x080fe20000410000 */
[-C--:B------:R-:W-:Y:S01]  /*ca90*/  FMUL.FTZ R55, R55, R170.reuse ;  /* 0x000000aa37377220 */ /* 0x080fe20000410000 */
[----:B------:R-:W-:Y:S01]  /*caa0*/  FMUL.FTZ R58, R58, R170 ;  /* 0x000000aa3a3a7220 */ /* 0x000fe20000410000 */
[----:B------:R-:W-:Y:S01]  /*cab0*/  FMNMX.FTZ R14, R177, R14, !PT ;  /* 0x0000000eb10e7209 */ /* 0x000fe20007810000 */
[----:B------:R-:W-:Y:S01]  /*cac0*/  MUFU.EX2 R167, R167 ;  /* 0x000000a700a77308 */ /* 0x000fe20000000800 */
        /* <DEDUP_REMOVED lines=8> */
[----:B--2---:R-:W-:Y:S01]  /*cb50*/  FADD.FTZ R3, R155, R3 ;  /* 0x000000039b037221 */ /* 0x004fe20000010000 */
[C---:B------:R-:W-:Y:S01]  /*cb60*/  F2FP.BF16.F32.PACK_AB R155, R159.reuse, R155 ;  /* 0x0000009b9f9b723e */ /* 0x040fe200000010ff */
[-C--:B------:R-:W-:Y:S01]  /*cb70*/  FMUL.FTZ R70, R70, R170.reuse ;  /* 0x000000aa46467220 */ /* 0x080fe20000410000 */
[----:B------:R-:W2:Y:S01]  /*cb80*/  SHFL.BFLY PT, R158, R14, 0x2, 0x1f ;  /* 0x0c401f000e9e7f89 */ /* 0x000ea200000e0000 */
[----:B------:R-:W-:Y:S01]  /*cb90*/  FADD.FTZ R3, R159, R3 ;  /* 0x000000039f037221 */ /* 0x000fe20000010000 */
[-C--:B------:R-:W-:Y:S01]  /*cba0*/  FMUL.FTZ R71, R71, R170.reuse ;  /* 0x000000aa47477220 */ /* 0x080fe20000410000 */
[-C--:B------:R-:W-:Y:S01]  /*cbb0*/  FMUL.FTZ R74, R74, R170.reuse ;  /* 0x000000aa4a4a7220 */ /* 0x080fe20000410000 */
[----:B------:R-:W-:Y:S01]  /*cbc0*/  MUFU.EX2 R171, R171 ;  /* 0x000000ab00ab7308 */ /* 0x000fe20000000800 */
[----:B------:R-:W-:Y:S01]  /*cbd0*/  FADD.FTZ R3, R162, R3 ;  /* 0x00000003a2037221 */ /* 0x000fe20000010000 */
        /* <DEDUP_REMOVED lines=18> */
[----:B--2---:R-:W-:Y:S01]  /*cd00*/  FMNMX.FTZ R14, R14, R158, !PT ;  /* 0x0000009e0e0e7209 */ /* 0x004fe20007810000 */
[-C--:B------:R-:W-:Y:S01]  /*cd10*/  FMUL.FTZ R107, R107, R170.reuse ;  /* 0x000000aa6b6b7220 */ /* 0x080fe20000410000 */
[-C--:B------:R-:W-:Y:S01]  /*cd20*/  FMUL.FTZ R110, R110, R170.reuse ;  /* 0x000000aa6e6e7220 */ /* 0x080fe20000410000 */
[-C--:B------:R-:W-:Y:S01]  /*cd30*/  FMUL.FTZ R111, R111, R170.reuse ;  /* 0x000000aa6f6f7220 */ /* 0x080fe20000410000 */
[----:B------:R2:W3:Y:S01]  /*cd40*/  MUFU.EX2 R158, R163 ;  /* 0x000000a3009e7308 */ /* 0x0004e20000000800 */
[----:B------:R-:W4:Y:S01]  /*cd50*/  SHFL.BFLY PT, R159, R14, 0x1, 0x1f ;  /* 0x0c201f000e9f7f89 */ /* 0x000f2200000e0000 */
[-C--:B------:R-:W-:Y:S01]  /*cd60*/  FMUL.FTZ R114, R114, R170.reuse ;  /* 0x000000aa72727220 */ /* 0x080fe20000410000 */
[-C--:B------:R-:W-:Y:S01]  /*cd70*/  FMUL.FTZ R115, R115, R170.reuse ;  /* 0x000000aa73737220 */ /* 0x080fe20000410000 */
[-C--:B------:R-:W-:Y:S01]  /*cd80*/  FMUL.FTZ R118, R118, R170.reuse ;  /* 0x000000aa76767220 */ /* 0x080fe20000410000 */
[-C--:B------:R-:W-:Y:S01]  /*cd90*/  FMUL.FTZ R119, R119, R170.reuse ;  /* 0x000000aa77777220 */ /* 0x080fe20000410000 */
[-C--:B------:R-:W-:Y:S01]  /*cda0*/  FMUL.FTZ R122, R122, R170.reuse ;  /* 0x000000aa7a7a7220 */ /* 0x080fe20000410000 */
[----:B------:R-:W-:Y:S01]  /*cdb0*/  FMUL.FTZ R123, R123, R170 ;  /* 0x000000aa7b7b7220 */ /* 0x000fe20000410000 */
[----:B------:R-:W-:Y:S01]  /*cdc0*/  MUFU.EX2 R179, R179 ;  /* 0x000000b300b37308 */ /* 0x000fe20000000800 */
[----:B--2---:R-:W-:-:S02]  /*cdd0*/  IMAD.MOV R163, RZ, RZ, -R217 ;  /* 0x000000ffffa37224 */ /* 0x004fc400078e0ad9 */
[-C--:B------:R-:W-:Y:S01]  /*cde0*/  FMUL.FTZ R126, R126, R170.reuse ;  /* 0x000000aa7e7e7220 */ /* 0x080fe20000410000 */
[-C--:B------:R-:W-:Y:S01]  /*cdf0*/  FMUL.FTZ R127, R127, R170.reuse ;  /* 0x000000aa7f7f7220 */ /* 0x080fe20000410000 */
[-C--:B------:R-:W-:Y:S01]  /*ce00*/  FMUL.FTZ R130, R130, R170.reuse ;  /* 0x000000aa82827220 */ /* 0x080fe20000410000 */
[-C--:B------:R-:W-:Y:S01]  /*ce10*/  FMUL.FTZ R131, R131, R170.reuse ;  /* 0x000000aa83837220 */ /* 0x080fe20000410000 */
[----:B------:R-:W-:Y:S01]  /*ce20*/  ISETP.NE.AND P1, PT, R196, R163, PT ;  /* 0x000000a3c400720c */ /* 0x000fe20003f25270 */
[-C--:B------:R-:W-:Y:S01]  /*ce30*/  FMUL.FTZ R134, R134, R170.reuse ;  /* 0x000000aa86867220 */ /* 0x080fe20000410000 */
[----:B------:R-:W-:Y:S01]  /*ce40*/  MUFU.EX2 R182, R182 ;  /* 0x000000b600b67308 */ /* 0x000fe20000000800 */
        /* <DEDUP_REMOVED lines=8> */
[----:B----4-:R-:W-:Y:S01]  /*ced0*/  FMNMX.FTZ R14, R14, R159, !PT ;  /* 0x0000009f0e0e7209 */ /* 0x010fe20007810000 */
[-C--:B------:R-:W-:Y:S01]  /*cee0*/  FMUL.FTZ R150, R150, R170.reuse ;  /* 0x000000aa96967220 */ /* 0x080fe20000410000 */
[----:B------:R2:W3:Y:S01]  /*cef0*/  MUFU.EX2 R159, R166 ;  /* 0x000000a6009f7308 */ /* 0x0004e20000000800 */
[----:B------:R-:W-:Y:S01]  /*cf00*/  FMUL.FTZ R151, R151, R170 ;  /* 0x000000aa97977220 */ /* 0x000fe20000410000 */
[----:B------:R-:W-:-:S04]  /*cf10*/  FSETP.NEU.FTZ.AND P2, PT, R14, -INF , PT ;  /* 0xff8000000e00780b */ /* 0x000fc80003f5d000 */
[----:B------:R-:W-:Y:S01]  /*cf20*/  FSEL R163, R14, RZ, P2 ;  /* 0x000000ff0ea37208 */ /* 0x000fe20001000000 */
[----:B--2---:R-:W-:-:S04]  /*cf30*/  @!P1 IMAD R166, R214, 0x40, R197 ;  /* 0x00000040d6a69824 */ /* 0x004fc800078e02c5 */
[----:B------:R-:W-:Y:S01]  /*cf40*/  FADD.FTZ R163, -R163, R215 ;  /* 0x000000d7a3a37221 */ /* 0x000fe20000010100 */
[-C--:B------:R-:W-:Y:S01]  /*cf50*/  FMUL.FTZ R215, R14, R12.reuse ;  /* 0x0000000c0ed77220 */ /* 0x080fe20000410000 */
[----:B------:R-:W-:Y:S02]  /*cf60*/  @!P1 IMAD R166, R166, 0x4, R2 ;  /* 0x00000004a6a69824 */ /* 0x000fe400078e0202 */
[-C--:B------:R-:W-:Y:S02]  /*cf70*/  FMUL.FTZ R163, R163, R12.reuse ;  /* 0x0000000ca3a37220 */ /* 0x080fe40000410000 */
[----:B------:R-:W-:Y:S01]  /*cf80*/  FSEL R215, R215, RZ, P2 ;  /* 0x000000ffd7d77208 */ /* 0x000fe20001000000 */
[----:B------:R-:W-:Y:S01]  /*cf90*/  @!P1 STS [R166+0x28820], R170 ;  /* 0x028820aaa6009388 */ /* 0x000fe20000000800 */
[----:B------:R-:W2:Y:S01]  /*cfa0*/  MUFU.EX2 R173, R163 ;  /* 0x000000a300ad7308 */ /* 0x000ea20000000800 */
[----:B---3--:R-:W-:Y:S01]  /*cfb0*/  FADD.FTZ R3, R159, R3 ;  /* 0x000000039f037221 */ /* 0x008fe20000010000 */
[----:B------:R-:W-:Y:S01]  /*cfc0*/  F2FP.BF16.F32.PACK_AB R159, R167, R159 ;  /* 0x0000009fa79f723e */ /* 0x000fe200000010ff */
        /* <DEDUP_REMOVED lines=13> */
[-CC-:B------:R-:W-:Y:S01]  /*d0a0*/  FFMA.FTZ R176, R176, R12.reuse, -R215.reuse ;  /* 0x0000000cb0b07223 */ /* 0x180fe200000108d7 */
[----:B------:R-:W4:Y:S01]  /*d0b0*/  MUFU.EX2 R224, R224 ;  /* 0x000000e000e07308 */ /* 0x000f220000000800 */
[----:B--2---:R2:W-:Y:S01]  /*d0c0*/  @!P1 STS [R166+0x28800], R173 ;  /* 0x028800ada6009388 */ /* 0x0045e20000000800 */
[-CC-:B------:R-:W-:Y:S01]  /*d0d0*/  FFMA.FTZ R177, R177, R12.reuse, -R215.reuse ;  /* 0x0000000cb1b17223 */ /* 0x180fe200000108d7 */
[-CC-:B------:R-:W-:Y:S01]  /*d0e0*/  FFMA.FTZ R181, R181, R12.reuse, -R215.reuse ;  /* 0x0000000cb5b57223 */ /* 0x180fe200000108d7 */
[----:B------:R-:W-:Y:S01]  /*d0f0*/  FFMA.FTZ R180, R180, R12, -R215 ;  /* 0x0000000cb4b47223 */ /* 0x000fe200000108d7 */
[-C--:B------:R-:W-:Y:S01]  /*d100*/  FMUL.FTZ R24, R24, R173.reuse ;  /* 0x000000ad18187220 */ /* 0x080fe20000410000 */
[-C--:B------:R-:W-:Y:S01]  /*d110*/  FMUL.FTZ R25, R25, R173.reuse ;  /* 0x000000ad19197220 */ /* 0x080fe20000410000 */
[-C--:B------:R-:W-:Y:S01]  /*d120*/  FMUL.FTZ R28, R28, R173.reuse ;  /* 0x000000ad1c1c7220 */ /* 0x080fe20000410000 */
[----:B------:R-:W5:Y:S01]  /*d130*/  MUFU.EX2 R156, R156 ;  /* 0x0000009c009c7308 */ /* 0x000f620000000800 */
[-C--:B------:R-:W-:Y:S01]  /*d140*/  FMUL.FTZ R29, R29, R173.reuse ;  /* 0x000000ad1d1d7220 */ /* 0x080fe20000410000 */
[-C--:B------:R-:W-:Y:S01]  /*d150*/  FMUL.FTZ R32, R32, R173.reuse ;  /* 0x000000ad20207220 */ /* 0x080fe20000410000 */
[-C--:B------:R-:W-:Y:S01]  /*d160*/  FMUL.FTZ R33, R33, R173.reuse ;  /* 0x000000ad21217220 */ /* 0x080fe20000410000 */
[-C--:B------:R-:W-:Y:S01]  /*d170*/  FMUL.FTZ R36, R36, R173.reuse ;  /* 0x000000ad24247220 */ /* 0x080fe20000410000 */
[-C--:B------:R-:W-:Y:S01]  /*d180*/  FMUL.FTZ R37, R37, R173.reuse ;  /* 0x000000ad25257220 */ /* 0x080fe20000410000 */
[-C--:B------:R-:W-:Y:S01]  /*d190*/  FMUL.FTZ R40, R40, R173.reuse ;  /* 0x000000ad28287220 */ /* 0x080fe20000410000 */
[-C--:B------:R-:W-:Y:S01]  /*d1a0*/  FMUL.FTZ R41, R41, R173.reuse ;  /* 0x000000ad29297220 */ /* 0x080fe20000410000 */
[----:B--2---:R2:W0:Y:S01]  /*d1b0*/  MUFU.EX2 R166, R157 ;  /* 0x0000009d00a67308 */ /* 0x0044220000000800 */
        /* <DEDUP_REMOVED lines=8> */
[----:B--2---:R-:W-:Y:S01]  /*d240*/  F2FP.BF16.F32.PACK_AB R157, R158, R162 ;  /* 0x000000a29e9d723e */ /* 0x004fe200000010ff */
[----:B---3--:R-:W-:Y:S01]  /*d250*/  FFMA.FTZ R158, R173, R0, R152 ;  /* 0x00000000ad9e7223 */ /* 0x008fe20000010098 */
[----:B------:R-:W-:Y:S01]  /*d260*/  FADD.FTZ R0, R167, R3 ;  /* 0x00000003a7007221 */ /* 0x000fe20000010000 */
[C---:B----4-:R-:W-:Y:S01]  /*d270*/  F2FP.BF16.F32.PACK_AB R152, R224.reuse, R152 ;  /* 0x00000098e098723e */ /* 0x050fe200000010ff */
[-C--:B------:R-:W-:Y:S01]  /*d280*/  FMUL.FTZ R57, R57, R173.reuse ;  /* 0x000000ad39397220 */ /* 0x080fe20000410000 */
[----:B------:R-:W-:Y:S01]  /*d290*/  FADD.FTZ R158, R224, R158 ;  /* 0x0000009ee09e7221 */ /* 0x000fe20000010000 */
[-C--:B------:R-:W-:Y:S01]  /*d2a0*/  FMUL.FTZ R60, R60, R173.reuse ;  /* 0x000000ad3c3c7220 */ /* 0x080fe20000410000 */
[----:B------:R-:W2:Y:S01]  /*d2b0*/  MUFU.EX2 R161, R161 ;  /* 0x000000a100a17308 */ /* 0x000ea20000000800 */
[-C--:B------:R-:W-:Y:S01]  /*d2c0*/  FMUL.FTZ R61, R61, R173.reuse ;  /* 0x000000ad3d3d7220 */ /* 0x080fe20000410000 */
[----:B-----5:R-:W-:Y:S01]  /*d2d0*/  FADD.FTZ R158, R156, R158 ;  /* 0x0000009e9c9e7221 */ /* 0x020fe20000010000 */
[-C--:B------:R-:W-:Y:S01]  /*d2e0*/  FMUL.FTZ R64, R64, R173.reuse ;  /* 0x000000ad40407220 */ /* 0x080fe20000410000 */
[-C--:B------:R-:W-:Y:S01]  /*d2f0*/  FMUL.FTZ R65, R65, R173.reuse ;  /* 0x000000ad41417220 */ /* 0x080fe20000410000 */
[-C--:B------:R-:W-:Y:S01]  /*d300*/  FMUL.FTZ R68, R68, R173.reuse ;  /* 0x000000ad44447220 */ /* 0x080fe20000410000 */
[----:B0-----:R-:W-:Y:S01]  /*d310*/  FADD.FTZ R158, R166, R158 ;  /* 0x0000009ea69e7221 */ /* 0x001fe20000010000 */
[-C--:B------:R-:W-:Y:S01]  /*d320*/  FMUL.FTZ R69, R69, R173.reuse ;  /* 0x000000ad45457220 */ /* 0x080fe20000410000 */
[----:B------:R-:W0:Y:S01]  /*d330*/  MUFU.EX2 R164, R164 ;  /* 0x000000a400a47308 */ /* 0x000e220000000800 */
[-C--:B------:R-:W-:Y:S01]  /*d340*/  FMUL.FTZ R72, R72, R173.reuse ;  /* 0x000000ad48487220 */ /* 0x080fe20000410000 */
[----:B-1----:R-:W-:Y:S01]  /*d350*/  FADD.FTZ R158, R160, R158 ;  /* 0x0000009ea09e7221 */ /* 0x002fe20000010000 */
[-C--:B------:R-:W-:Y:S01]  /*d360*/  FMUL.FTZ R73, R73, R173.reuse ;  /* 0x000000ad49497220 */ /* 0x080fe20000410000 */
[-C--:B------:R-:W-:Y:S01]  /*d370*/  FMUL.FTZ R76, R76, R173.reuse ;  /* 0x000000ad4c4c7220 */ /* 0x080fe20000410000 */
[-C--:B------:R-:W-:Y:S01]  /*d380*/  FMUL.FTZ R77, R77, R173.reuse ;  /* 0x000000ad4d4d7220 */ /* 0x080fe20000410000 */
        /* <DEDUP_REMOVED lines=35> */
[-C--:B------:R-:W-:Y:S01]  /*d5c0*/  FMUL.FTZ R136, R136, R173.reuse ;  /* 0x000000ad88887220 */ /* 0x080fe20000410000 */
[-C--:B------:R-:W-:Y:S01]  /*d5d0*/  FMUL.FTZ R137, R137, R173.reuse ;  /* 0x000000ad89897220 */ /* 0x080fe20000410000 */
[-C--:B------:R-:W-:Y:S01]  /*d5e0*/  FMUL.FTZ R140, R140, R173.reuse ;  /* 0x000000ad8c8c7220 */ /* 0x080fe20000410000 */
[-C--:B------:R-:W-:Y:S01]  /*d5f0*/  FMUL.FTZ R141, R141, R173.reuse ;  /* 0x000000ad8d8d7220 */ /* 0x080fe20000410000 */
[-C--:B------:R-:W-:Y:S01]  /*d600*/  FMUL.FTZ R144, R144, R173.reuse ;  /* 0x000000ad90907220 */ /* 0x080fe20000410000 */
[-C--:B------:R-:W-:Y:S01]  /*d610*/  FMUL.FTZ R145, R145, R173.reuse ;  /* 0x000000ad91917220 */ /* 0x080fe20000410000 */
[-C--:B------:R-:W-:Y:S01]  /*d620*/  FMUL.FTZ R148, R148, R173.reuse ;  /* 0x000000ad94947220 */ /* 0x080fe20000410000 */
[----:B------:R5:W4:Y:S01]  /*d630*/  MUFU.EX2 R3, R154 ;  /* 0x0000009a00037308 */ /* 0x000b220000000800 */
[----:B------:R-:W-:-:S07]  /*d640*/  FMUL.FTZ R149, R149, R173 ;  /* 0x000000ad95957220 */ /* 0x000fce0000410000 */
[----:B------:R-:W4:Y:S01]  /*d650*/  MUFU.EX2 R176, R176 ;  /* 0x000000b000b07308 */ /* 0x000f220000000800 */
[----:B-----5:R-:W-:Y:S01]  /*d660*/  F2FP.BF16.F32.PACK_AB R154, R166, R156 ;  /* 0x0000009ca69a723e */ /* 0x020fe200000010ff */
[----:B------:R-:W-:Y:S01]  /*d670*/  BAR.SYNC.DEFER_BLOCKING 0xf, 0x100 ;  /* 0x03c4000000007b1d */ /* 0x000fe20000010000 */
[----:B------:R-:W-:Y:S01]  /*d680*/  F2FP.BF16.F32.PACK_AB R156, R161, R160 ;  /* 0x000000a0a19c723e */ /* 0x000fe200000010ff */
[----:B-1----:R-:W-:Y:S01]  /*d690*/  FADD.FTZ R160, R165, R158 ;  /* 0x0000009ea5a07221 */ /* 0x002fe20000010000 */
[----:B------:R-:W-:Y:S01]  /*d6a0*/  FADD.FTZ R161, R225, R0 ;  /* 0x00000000e1a17221 */ /* 0x000fe20000010000 */
[----:B------:R-:W-:Y:S02]  /*d6b0*/  F2FP.BF16.F32.PACK_AB R158, R165, R164 ;  /* 0x000000a4a59e723e */ /* 0x000fe400000010ff */
[----:B--2---:R-:W-:Y:S01]  /*d6c0*/  FADD.FTZ R160, R168, R160 ;  /* 0x000000a0a8a07221 */ /* 0x004fe20000010000 */
[C---:B------:R-:W-:Y:S01]  /*d6d0*/  FADD.FTZ R164, R171.reuse, R161 ;  /* 0x000000a1aba47221 */ /* 0x040fe20000010000 */
[----:B------:R-:W1:Y:S01]  /*d6e0*/  MUFU.EX2 R177, R177 ;  /* 0x000000b100b17308 */ /* 0x000e620000000800 */
[----:B------:R-:W-:Y:S01]  /*d6f0*/  F2FP.BF16.F32.PACK_AB R161, R171, R225 ;  /* 0x000000e1aba1723e */ /* 0x000fe200000010ff */
[----:B0-----:R-:W-:Y:S01]  /*d700*/  FADD.FTZ R0, R169, R160 ;  /* 0x000000a0a9007221 */ /* 0x001fe20000010000 */
[----:B---3--:R-:W-:Y:S01]  /*d710*/  FADD.FTZ R164, R163, R164 ;  /* 0x000000a4a3a47221 */ /* 0x008fe20000010000 */
[----:B------:R-:W-:-:S02]  /*d720*/  F2FP.BF16.F32.PACK_AB R160, R169, R168 ;  /* 0x000000a8a9a0723e */ /* 0x000fc400000010ff */
[----:B----4-:R-:W-:Y:S01]  /*d730*/  FADD.FTZ R0, R162, R0 ;  /* 0x00000000a2007221 */ /* 0x010fe20000010000 */
[----:B------:R-:W-:Y:S01]  /*d740*/  FADD.FTZ R164, R175, R164 ;  /* 0x000000a4afa47221 */ /* 0x000fe20000010000 */
[----:B------:R-:W0:Y:S01]  /*d750*/  MUFU.EX2 R166, R180 ;  /* 0x000000b400a67308 */ /* 0x000e220000000800 */
[C---:B------:R-:W-:Y:S01]  /*d760*/  F2FP.BF16.F32.PACK_AB R162, R3.reuse, R162 ;  /* 0x000000a203a2723e */ /* 0x040fe200000010ff */
[----:B------:R-:W-:Y:S01]  /*d770*/  FADD.FTZ R0, R3, R0 ;  /* 0x0000000003007221 */ /* 0x000fe20000010000 */
[----:B------:R-:W-:Y:S01]  /*d780*/  FADD.FTZ R3, R178, R164 ;  /* 0x000000a4b2037221 */ /* 0x000fe20000010000 */
[----:B------:R-:W-:Y:S02]  /*d790*/  F2FP.BF16.F32.PACK_AB R163, R175, R163 ;  /* 0x000000a3afa3723e */ /* 0x000fe400000010ff */
[----:B------:R-:W-:Y:S01]  /*d7a0*/  FADD.FTZ R0, R176, R0 ;  /* 0x00000000b0007221 */ /* 0x000fe20000010000 */
[----:B------:R-:W-:Y:S01]  /*d7b0*/  FADD.FTZ R3, R179, R3 ;  /* 0x00000003b3037221 */ /* 0x000fe20000010000 */
[----:B------:R-:W2:Y:S01]  /*d7c0*/  MUFU.EX2 R167, R183 ;  /* 0x000000b700a77308 */ /* 0x000ea20000000800 */
[C---:B-1----:R-:W-:Y:S01]  /*d7d0*/  F2FP.BF16.F32.PACK_AB R164, R177.reuse, R176 ;  /* 0x000000b0b1a4723e */ /* 0x042fe200000010ff */
[----:B------:R-:W-:Y:S01]  /*d7e0*/  FADD.FTZ R0, R177, R0 ;  /* 0x00000000b1007221 */ /* 0x000fe20000010000 */
[----:B------:R-:W-:Y:S01]  /*d7f0*/  FADD.FTZ R3, R182, R3 ;  /* 0x00000003b6037221 */ /* 0x000fe20000010000 */
[----:B------:R-:W-:Y:S01]  /*d800*/  F2FP.BF16.F32.PACK_AB R165, R179, R178 ;  /* 0x000000b2b3a5723e */ /* 0x000fe200000010ff */
[----:B------:R1:W-:Y:S03]  /*d810*/  STSM.16.M88.4 [R218+0x26800], R152 ;  /* 0x02680098da007844 */ /* 0x0003e60000000200 */
[----:B------:R-:W3:Y:S01]  /*d820*/  MUFU.EX2 R181, R181 ;  /* 0x000000b500b57308 */ /* 0x000ee20000000800 */
[----:B0-----:R-:W-:Y:S01]  /*d830*/  FADD.FTZ R0, R166, R0 ;  /* 0x00000000a6007221 */ /* 0x001fe20000010000 */
[----:B------:R1:W-:Y:S04]  /*d840*/  STSM.16.M88.4 [R222], R156 ;  /* 0x0000009cde007844 */ /* 0x0003e80000000200 */
[----:B------:R1:W-:Y:S01]  /*d850*/  STSM.16.M88.4 [R219], R160 ;  /* 0x000000a0db007844 */ /* 0x0003e20000000200 */
[C---:B--2---:R-:W-:Y:S01]  /*d860*/  FADD.FTZ R3, R167.reuse, R3 ;  /* 0x00000003a7037221 */ /* 0x044fe20000010000 */
[----:B------:R-:W-:-:S02]  /*d870*/  F2FP.BF16.F32.PACK_AB R167, R167, R182 ;  /* 0x000000b6a7a7723e */ /* 0x000fc400000010ff */
[C---:B---3--:R-:W-:Y:S01]  /*d880*/  F2FP.BF16.F32.PACK_AB R166, R181.reuse, R166 ;  /* 0x000000a6b5a6723e */ /* 0x048fe200000010ff */
[----:B------:R-:W-:-:S04]  /*d890*/  FADD.FTZ R0, R181, R0 ;  /* 0x00000000b5007221 */ /* 0x000fc80000010000 */
[----:B------:R1:W-:Y:S01]  /*d8a0*/  STSM.16.M88.4 [R221], R164 ;  /* 0x000000a4dd007844 */ /* 0x0003e20000000200 */
[----:B------:R-:W-:Y:S05]  /*d8b0*/  @!P0 BRA `(.L_x_8026) ;  /* 0x0000000000048947 */ /* 0x000fea0003800000 */
[----:B------:R-:W-:Y:S01]  /*d8c0*/  BPT.TRAP 0x1 ;  /* 0x000000040000795c */ /* 0x000fe20000300000 */
.L_x_8026:
[----:B------:R0:W2:Y:S01]  /*d8d0*/  SYNCS.PHASECHK.TRANS64.TRYWAIT P1, [R186+URZ+0x28c50], R187 ;  /* 0x028c50bbba0075a7 */ /* 0x0000a2000802017f */
[----:B------:R-:W-:Y:S05]  /*d8e0*/  @!P0 BRA `(.L_x_8027) ;  /* 0x0000000000048947 */ /* 0x000fea0003800000 */
[----:B------:R-:W-:Y:S01]  /*d8f0*/  BPT.TRAP 0x1 ;  /* 0x000000040000795c */ /* 0x000fe20000300000 */
.L_x_8027:
[----:B------:R-:W-:Y:S04]  /*d900*/  BSSY B2, `(.L_x_8028) ;  /* 0x0000004000027945 */ /* 0x000fe80003800000 */
[----:B--2---:R-:W-:Y:S05]  /*d910*/  @P1 BRA `(.L_x_8029) ;  /* 0x0000000000081947 */ /* 0x004fea0003800000 */
[----:B------:R-:W2:Y:S02]  /*d920*/  SYNCS.PHASECHK.TRANS64.TRYWAIT P1, [R186+URZ+0x28c50], R187 ;  /* 0x028c50bbba0075a7 */ /* 0x000ea4000802017f */
[----:B--2---:R-:W-:Y:S05]  /*d930*/  @!P1 BRA `(.L_x_8030) ;  /* 0x000000e0005c9947 */ /* 0x004fea0003800000 */
.L_x_8029:
[----:B------:R-:W-:Y:S05]  /*d940*/  BSYNC B2 ;  /* 0x0000000000027941 */ /* 0x000fea0003800000 */
.L_x_8028:
        /* <DEDUP_REMOVED lines=38> */
[----:B------:R-:W-:Y:S05]  /*dbb0*/  @!P0 BRA `(.L_x_8031) ;  /* 0x0000000000048947 */ /* 0x000fea0003800000 */
[----:B------:R-:W-:Y:S01]  /*dbc0*/  BPT.TRAP 0x1 ;  /* 0x000000040000795c */ /* 0x000fe20000300000 */
.L_x_8031:
[C---:B------:R-:W-:Y:S01]  /*dbd0*/  ISETP.GT.AND P1, PT, R21.reuse, R20, PT ;  /* 0x000000141500720c */ /* 0x040fe20003f24270 */
[----:B0-2---:R-:W-:Y:S02]  /*dbe0*/  VIADD R186, R186, 0x28c60 ;  /* 0x00028c60baba7836 */ /* 0x005fe40000000000 */
        /* <DEDUP_REMOVED lines=8> */
.L_x_8019:
[----:B------:R-:W-:-:S07]  /*dc70*/  IMAD.MOV.U32 R214, RZ, RZ, R21 ;  /* 0x000000ffffd67224 */ /* 0x000fce00078e0015 */
.L_x_8018:
[----:B------:R-:W-:Y:S05]  /*dc80*/  BSYNC B1 ;  /* 0x0000000000017941 */ /* 0x000fea0003800000 */
.L_x_8017:
[----:B------:R-:W-:Y:S01]  /*dc90*/  ISETP.GE.AND P1, PT, R214, RZ, PT ;  /* 0x000000ffd600720c */ /* 0x000fe20003f26270 */
[----:B------:R-:W-:-:S12]  /*dca0*/  BSSY B0, `(.L_x_8033) ;  /* 0x00001a7000007945 */ /* 0x000fd80003800000 */
[----:B------:R-:W-:Y:S05]  /*dcb0*/  @!P1 BRA `(.L_x_8034) ;  /* 0x0000001800949947 */ /* 0x000fea0003800000 */
[----:B------:R-:W-:Y:S02]  /*dcc0*/  IMAD.MOV.U32 R21, RZ, RZ, R13 ;  /* 0x000000ffff157224 */ /* 0x000fe400078e000d */
[----:B------:R-:W-:Y:S02]  /*dcd0*/  IMAD.MOV.U32 R184, RZ, RZ, R14 ;  /* 0x000000ffffb87224 */ /* 0x000fe400078e000e */
[----:B------:R-:W-:-:S07]  /*dce0*/  IMAD.MOV.U32 R185, RZ, RZ, R18 ;  /* 0x000000ffffb97224 */ /* 0x000fce00078e0012 */
.L_x_8047:
[----:B------:R-:W-:-:S05]  /*dcf0*/  VIADD R18, R185, 0x1 ;  /* 0x00000001b9127836 */ /* 0x000fca0000000000 */
[----:B------:R-:W-:-:S04]  /*dd00*/  ISETP.NE.AND P1, PT, R18, 0x2, PT ;  /* 0x000000021200780c */ /* 0x000fc80003f25270 */
[----:B------:R-:W-:Y:S02]  /*dd10*/  SEL R12, RZ, 0x1, P1 ;  /* 0x00000001ff0c7807 */ /* 0x000fe40000800000 */
[----:B------:R-:W-:Y:S02]  /*dd20*/  SEL R18, R18, RZ, P1 ;  /* 0x000000ff12127207 */ /* 0x000fe40000800000 */
[----:B------:R-:W-:Y:S01]  /*dd30*/  LOP3.LUT R19, R19, R12, RZ, 0x3c, !PT ;  /* 0x0000000c13137212 */ /* 0x000fe200078e3cff */
[----:B-1----:R-:W-:Y:S06]  /*dd40*/  @!P0 BRA `(.L_x_8035) ;  /* 0x0000000000048947 */ /* 0x002fec0003800000 */
[----:B------:R-:W-:Y:S01]  /*dd50*/  BPT.TRAP 0x1 ;  /* 0x000000040000795c */ /* 0x000fe20000300000 */
.L_x_8035:
[----:B------:R-:W-:Y:S01]  /*dd60*/  IMAD R215, R18, 0x8, R2 ;  /* 0x0000000812d77824 */ /* 0x000fe200078e0202 */
[----:B------:R-:W-:-:S04]  /*dd70*/  SHF.L.U32 R20, R19, 0x1f, RZ ;  /* 0x0000001f13147819 */ /* 0x000fc800000006ff */
[----:B------:R1:W2:Y:S01]  /*dd80*/  SYNCS.PHASECHK.TRANS64.TRYWAIT P1, [R215+URZ+0x28c30], R20 ;  /* 0x028c3014d70075a7 */ /* 0x0002a2000802017f */
[----:B------:R-:W-:Y:S05]  /*dd90*/  @!P0 BRA `(.L_x_8036) ;  /* 0x0000000000048947 */ /* 0x000fea0003800000 */
[----:B------:R-:W-:Y:S01]  /*dda0*/  BPT.TRAP 0x1 ;  /* 0x000000040000795c */ /* 0x000fe20000300000 */
.L_x_8036:
[----:B------:R-:W-:Y:S01]  /*ddb0*/  BSSY B1, `(.L_x_8037) ;  /* 0x0000006000017945 */ /* 0x000fe20003800000 */
[----:B------:R-:W-:Y:S02]  /*ddc0*/  IMAD R154, R18, 0x200, R15 ;  /* 0x00000200129a7824 */ /* 0x000fe400078e020f */
[----:B------:R-:W-:Y:S01]  /*ddd0*/  IMAD.MOV.U32 R155, RZ, RZ, 0x40000040 ;  /* 0x40000040ff9b7424 */ /* 0x000fe200078e00ff */
[----:B--2---:R-:W-:Y:S06]  /*dde0*/  @P1 BRA `(.L_x_8038) ;  /* 0x0000000000081947 */ /* 0x004fec0003800000 */
[----:B------:R-:W2:Y:S02]  /*ddf0*/  SYNCS.PHASECHK.TRANS64.TRYWAIT P1, [R215+URZ+0x28c30], R20 ;  /* 0x028c3014d70075a7 */ /* 0x000ea4000802017f */
[----:B--2---:R-:W-:Y:S05]  /*de00*/  @!P1 BRA `(.L_x_8039) ;  /* 0x000000dc003c9947 */ /* 0x004fea0003800000 */
.L_x_8038:
[----:B------:R-:W-:Y:S05]  /*de10*/  BSYNC B1 ;  /* 0x0000000000017941 */ /* 0x000fea0003800000 */
.L_x_8037:
        /* <DEDUP_REMOVED lines=36> */
.L_x_8040:
        /* <DEDUP_REMOVED lines=16> */
[----:B------:R-:W3:Y:S02]  /*e160*/  SHFL.BFLY PT, R13, R12, 0x2, 0x1f ;  /* 0x0c401f000c0d7f89 */ /* 0x000ee400000e0000 */
[----:B---3--:R-:W-:Y:S01]  /*e170*/  FMNMX.FTZ R13, R12, R13, !PT ;  /* 0x0000000d0c0d7209 */ /* 0x008fe20007810000 */
[----:B------:R-:W-:-:S04]  /*e180*/  IMAD.U32 R12, RZ, RZ, UR36 ;  /* 0x00000024ff0c7e24 */ /* 0x000fc8000f8e00ff */
[----:B------:R-:W3:Y:S02]  /*e190*/  SHFL.BFLY PT, R14, R13, 0x1, 0x1f ;  /* 0x0c201f000d0e7f89 */ /* 0x000ee400000e0000 */
[----:B---3--:R-:W-:-:S05]  /*e1a0*/  FMNMX.FTZ R14, R13, R14, !PT ;  /* 0x0000000e0d0e7209 */ /* 0x008fca0007810000 */
        /* <DEDUP_REMOVED lines=23> */
[----:B------:R-:W3:Y:S01]  /*e320*/  MUFU.EX2 R164, R184 ;  /* 0x000000b800a47308 */ /* 0x000ee20000000800 */
[----:B------:R-:W-:-:S04]  /*e330*/  PRMT R13, R192, 0x654, R13 ;  /* 0x00000654c00d7816 */ /* 0x000fc8000000000d */
[----:B------:R4:W-:Y:S03]  /*e340*/  SYNCS.ARRIVE.TRANS64.RED.A1T0 RZ, [R13+URZ], RZ ;  /* 0x000000ff0dff79a7 */ /* 0x0009e6000810043f */
[----:B------:R-:W5:Y:S01]  /*e350*/  MUFU.EX2 R153, R153 ;  /* 0x0000009900997308 */ /* 0x000f620000000800 */
[----:B----4-:R-:W-:-:S07]  /*e360*/  FMNMX.FTZ R13, R154, R21, !PT ;  /* 0x000000159a0d7209 */ /* 0x010fce0007810000 */
[----:B------:R-:W4:Y:S01]  /*e370*/  MUFU.EX2 R156, R156 ;  /* 0x0000009c009c7308 */ /* 0x000f220000000800 */
[----:B------:R-:W-:Y:S01]  /*e380*/  FMNMX.FTZ R13, R155, R13, !PT ;  /* 0x0000000d9b0d7209 */ /* 0x000fe20007810000 */
[----:B---3--:R-:W-:Y:S01]  /*e390*/  FFMA.FTZ R0, R164, R0, R152 ;  /* 0x00000000a4007223 */ /* 0x008fe20000010098 */
[-C--:B------:R-:W-:Y:S01]  /*e3a0*/  FMUL.FTZ R24, R24, R164.reuse ;  /* 0x000000a418187220 */ /* 0x080fe20000410000 */
[-C--:B------:R-:W-:Y:S01]  /*e3b0*/  FMUL.FTZ R25, R25, R164.reuse ;  /* 0x000000a419197220 */ /* 0x080fe20000410000 */
[----:B------:R-:W-:Y:S01]  /*e3c0*/  FMNMX.FTZ R13, R158, R13, !PT ;  /* 0x0000000d9e0d7209 */ /* 0x000fe20007810000 */
[-C--:B------:R-:W-:Y:S01]  /*e3d0*/  FMUL.FTZ R28, R28, R164.reuse ;  /* 0x000000a41c1c7220 */ /* 0x080fe20000410000 */
[----:B------:R-:W-:Y:S01]  /*e3e0*/  FMUL.FTZ R29, R29, R164 ;  /* 0x000000a41d1d7220 */ /* 0x000fe20000410000 */
[----:B------:R-:W3:Y:S01]  /*e3f0*/  MUFU.EX2 R157, R157 ;  /* 0x0000009d009d7308 */ /* 0x000ee20000000800 */
[----:B------:R-:W-:Y:S01]  /*e400*/  FMNMX.FTZ R13, R159, R13, !PT ;  /* 0x0000000d9f0d7209 */ /* 0x000fe20007810000 */
[C---:B-----5:R-:W-:Y:S01]  /*e410*/  FADD.FTZ R0, R153.reuse, R0 ;  /* 0x0000000099007221 */ /* 0x060fe20000010000 */
[----:B------:R-:W-:Y:S01]  /*e420*/  F2FP.BF16.F32.PACK_AB R184, R153, R152 ;  /* 0x0000009899b8723e */ /* 0x000fe200000010ff */
[-C--:B------:R-:W-:Y:S01]  /*e430*/  FMUL.FTZ R32, R32, R164.reuse ;  /* 0x000000a420207220 */ /* 0x080fe20000410000 */
[----:B------:R-:W-:Y:S01]  /*e440*/  FMNMX.FTZ R13, R162, R13, !PT ;  /* 0x0000000da20d7209 */ /* 0x000fe20007810000 */
[-C--:B------:R-:W-:Y:S01]  /*e450*/  FMUL.FTZ R33, R33, R164.reuse ;  /* 0x000000a421217220 */ /* 0x080fe20000410000 */
[-C--:B------:R-:W-:Y:S01]  /*e460*/  FMUL.FTZ R36, R36, R164.reuse ;  /* 0x000000a424247220 */ /* 0x080fe20000410000 */
[----:B------:R-:W5:Y:S01]  /*e470*/  MUFU.EX2 R152, R160 ;  /* 0x000000a000987308 */ /* 0x000f620000000800 */
[----:B------:R-:W-:Y:S01]  /*e480*/  FMNMX.FTZ R13, R163, R13, !PT ;  /* 0x0000000da30d7209 */ /* 0x000fe20007810000 */
[----:B----4-:R-:W-:Y:S01]  /*e490*/  FADD.FTZ R0, R156, R0 ;  /* 0x000000009c007221 */ /* 0x010fe20000010000 */
[-C--:B------:R-:W-:Y:S01]  /*e4a0*/  FMUL.FTZ R37, R37, R164.reuse ;  /* 0x000000a425257220 */ /* 0x080fe20000410000 */
[-C--:B------:R-:W-:Y:S01]  /*e4b0*/  FMUL.FTZ R40, R40, R164.reuse ;  /* 0x000000a428287220 */ /* 0x080fe20000410000 */
[----:B------:R-:W-:Y:S01]  /*e4c0*/  FMNMX.FTZ R13, R166, R13, !PT ;  /* 0x0000000da60d7209 */ /* 0x000fe20007810000 */
[-C--:B------:R-:W-:Y:S01]  /*e4d0*/  FMUL.FTZ R41, R41, R164.reuse ;  /* 0x000000a429297220 */ /* 0x080fe20000410000 */
[----:B------:R-:W-:Y:S01]  /*e4e0*/  FMUL.FTZ R44, R44, R164 ;  /* 0x000000a42c2c7220 */ /* 0x000fe20000410000 */
[----:B------:R-:W4:Y:S01]  /*e4f0*/  MUFU.EX2 R187, R187 ;  /* 0x000000bb00bb7308 */ /* 0x000f220000000800 */
[----:B------:R-:W-:Y:S01]  /*e500*/  FMNMX.FTZ R13, R167, R13, !PT ;  /* 0x0000000da70d7209 */ /* 0x000fe20007810000 */
[C---:B---3--:R-:W-:Y:S01]  /*e510*/  FADD.FTZ R0, R157.reuse, R0 ;  /* 0x000000009d007221 */ /* 0x048fe20000010000 */
[----:B0-----:R-:W-:Y:S01]  /*e520*/  F2FP.BF16.F32.PACK_AB R186, R157, R156 ;  /* 0x0000009c9dba723e */ /* 0x001fe200000010ff */
[-C--:B------:R-:W-:Y:S01]  /*e530*/  FMUL.FTZ R45, R45, R164.reuse ;  /* 0x000000a42d2d7220 */ /* 0x080fe20000410000 */
[----:B------:R-:W-:Y:S01]  /*e540*/  FMNMX.FTZ R13, R170, R13, !PT ;  /* 0x0000000daa0d7209 */ /* 0x000fe20007810000 */
[-C--:B------:R-:W-:Y:S01]  /*e550*/  FMUL.FTZ R48, R48, R164.reuse ;  /* 0x000000a430307220 */ /* 0x080fe20000410000 */
[-C--:B------:R-:W-:Y:S01]  /*e560*/  FMUL.FTZ R49, R49, R164.reuse ;  /* 0x000000a431317220 */ /* 0x080fe20000410000 */
[----:B------:R-:W0:Y:S01]  /*e570*/  MUFU.EX2 R161, R161 ;  /* 0x000000a100a17308 */ /* 0x000e220000000800 */
[----:B------:R-:W-:Y:S01]  /*e580*/  FMNMX.FTZ R13, R171, R13, !PT ;  /* 0x0000000dab0d7209 */ /* 0x000fe20007810000 */
[----:B-----5:R-:W-:Y:S01]  /*e590*/  FADD.FTZ R0, R152, R0 ;  /* 0x0000000098007221 */ /* 0x020fe20000010000 */
[-C--:B------:R-:W-:Y:S01]  /*e5a0*/  FMUL.FTZ R52, R52, R164.reuse ;  /* 0x000000a434347220 */ /* 0x080fe20000410000 */
[-C--:B------:R-:W-:Y:S01]  /*e5b0*/  FMUL.FTZ R53, R53, R164.reuse ;  /* 0x000000a435357220 */ /* 0x080fe20000410000 */
[----:B------:R-:W-:Y:S01]  /*e5c0*/  FMNMX.FTZ R13, R174, R13, !PT ;  /* 0x0000000dae0d7209 */ /* 0x000fe20007810000 */
[-C--:B------:R-:W-:Y:S01]  /*e5d0*/  FMUL.FTZ R56, R56, R164.reuse ;  /* 0x000000a438387220 */ /* 0x080fe20000410000 */
[----:B------:R-:W-:Y:S01]  /*e5e0*/  FMUL.FTZ R57, R57, R164 ;  /* 0x000000a439397220 */ /* 0x000fe20000410000 */
[----:B------:R-:W3:Y:S01]  /*e5f0*/  MUFU.EX2 R165, R165 ;  /* 0x000000a500a57308 */ /* 0x000ee20000000800 */
[----:B------:R-:W-:Y:S01]  /*e600*/  FMNMX.FTZ R13, R175, R13, !PT ;  /* 0x0000000daf0d7209 */ /* 0x000fe20007810000 */
[C---:B----4-:R-:W-:Y:S01]  /*e610*/  FADD.FTZ R0, R187.reuse, R0 ;  /* 0x00000000bb007221 */ /* 0x050fe20000010000 */
[----:B------:R-:W-:Y:S01]  /*e620*/  F2FP.BF16.F32.PACK_AB R152, R187, R152 ;  /* 0x00000098bb98723e */ /* 0x000fe200000010ff */
[-C--:B------:R-:W-:Y:S01]  /*e630*/  FMUL.FTZ R60, R60, R164.reuse ;  /* 0x000000a43c3c7220 */ /* 0x080fe20000410000 */
[----:B------:R-:W-:Y:S01]  /*e640*/  FMNMX.FTZ R13, R178, R13, !PT ;  /* 0x0000000db20d7209 */ /* 0x000fe20007810000 */
[-C--:B------:R-:W-:Y:S01]  /*e650*/  FMUL.FTZ R61, R61, R164.reuse ;  /* 0x000000a43d3d7220 */ /* 0x080fe20000410000 */
[-C--:B------:R-:W-:Y:S01]  /*e660*/  FMUL.FTZ R64, R64, R164.reuse ;  /* 0x000000a440407220 */ /* 0x080fe20000410000 */
[----:B------:R-:W4:Y:S01]  /*e670*/  MUFU.EX2 R156, R168 ;  /* 0x000000a8009c7308 */ /* 0x000f220000000800 */
[----:B------:R-:W-:Y:S01]  /*e680*/  FMNMX.FTZ R13, R179, R13, !PT ;  /* 0x0000000db30d7209 */ /* 0x000fe20007810000 */
[----:B0-----:R-:W-:Y:S01]  /*e690*/  FADD.FTZ R0, R161, R0 ;  /* 0x00000000a1007221 */ /* 0x001fe20000010000 */
[-C--:B------:R-:W-:Y:S01]  /*e6a0*/  FMUL.FTZ R65, R65, R164.reuse ;  /* 0x000000a441417220 */ /* 0x080fe20000410000 */
[-C--:B------:R-:W-:Y:S01]  /*e6b0*/  FMUL.FTZ R68, R68, R164.reuse ;  /* 0x000000a444447220 */ /* 0x080fe20000410000 */
[----:B------:R-:W-:Y:S01]  /*e6c0*/  FMNMX.FTZ R13, R182, R13, !PT ;  /* 0x0000000db60d7209 */ /* 0x000fe20007810000 */
[-C--:B------:R-:W-:Y:S01]  /*e6d0*/  FMUL.FTZ R69, R69, R164.reuse ;  /* 0x000000a445457220 */ /* 0x080fe20000410000 */
[-C--:B------:R-:W-:Y:S01]  /*e6e0*/  FMUL.FTZ R72, R72, R164.reuse ;  /* 0x000000a448487220 */ /* 0x080fe20000410000 */
[----:B------:R-:W0:Y:S01]  /*e6f0*/  MUFU.EX2 R169, R169 ;  /* 0x000000a900a97308 */ /* 0x000e220000000800 */
[----:B------:R-:W-:Y:S01]  /*e700*/  FMNMX.FTZ R13, R183, R13, !PT ;  /* 0x0000000db70d7209 */ /* 0x000fe20007810000 */
[----:B---3--:R-:W-:Y:S01]  /*e710*/  FADD.FTZ R0, R165, R0 ;  /* 0x00000000a5007221 */ /* 0x008fe20000010000 */
[-C--:B------:R-:W-:Y:S01]  /*e720*/  FMUL.FTZ R73, R73, R164.reuse ;  /* 0x000000a449497220 */ /* 0x080fe20000410000 */
[-C--:B------:R-:W-:Y:S01]  /*e730*/  FMUL.FTZ R76, R76, R164.reuse ;  /* 0x000000a44c4c7220 */ /* 0x080fe20000410000 */
[-C--:B------:R-:W-:Y:S01]  /*e740*/  FMUL.FTZ R77, R77, R164.reuse ;  /* 0x000000a44d4d7220 */ /* 0x080fe20000410000 */
[----:B------:R-:W3:Y:S01]  /*e750*/  SHFL.BFLY PT, R153, R13, 0x2, 0x1f ;  /* 0x0c401f000d997f89 */ /* 0x000ee200000e0000 */
        /* <DEDUP_REMOVED lines=18> */
[----:B-----5:R-:W-:Y:S01]  /*e880*/  FADD.FTZ R0, R172, R0 ;  /* 0x00000000ac007221 */ /* 0x020fe20000010000 */
[-C--:B------:R-:W-:Y:S01]  /*e890*/  FMUL.FTZ R104, R104, R164.reuse ;  /* 0x000000a468687220 */ /* 0x080fe20000410000 */
[-C--:B------:R-:W-:Y:S01]  /*e8a0*/  FMUL.FTZ R105, R105, R164.reuse ;  /* 0x000000a469697220 */ /* 0x080fe20000410000 */
[-C--:B------:R-:W-:Y:S01]  /*e8b0*/  FMUL.FTZ R108, R108, R164.reuse ;  /* 0x000000a46c6c7220 */ /* 0x080fe20000410000 */
[-C--:B------:R-:W-:Y:S01]  /*e8c0*/  FMUL.FTZ R109, R109, R164.reuse ;  /* 0x000000a46d6d7220 */ /* 0x080fe20000410000 */
[----:B---3--:R-:W-:Y:S01]  /*e8d0*/  FMNMX.FTZ R13, R13, R153, !PT ;  /* 0x000000990d0d7209 */ /* 0x008fe20007810000 */
[-C--:B------:R-:W-:Y:S01]  /*e8e0*/  FMUL.FTZ R112, R112, R164.reuse ;  /* 0x000000a470707220 */ /* 0x080fe20000410000 */
[----:B------:R-:W3:Y:S01]  /*e8f0*/  MUFU.EX2 R177, R177 ;  /* 0x000000b100b17308 */ /* 0x000ee20000000800 */
[----:B----4-:R-:W-:Y:S01]  /*e900*/  FADD.FTZ R0, R173, R0 ;  /* 0x00000000ad007221 */ /* 0x010fe20000010000 */
[-C--:B------:R-:W-:Y:S01]  /*e910*/  FMUL.FTZ R113, R113, R164.reuse ;  /* 0x000000a471717220 */ /* 0x080fe20000410000 */
[----:B------:R-:W4:Y:S01]  /*e920*/  SHFL.BFLY PT, R153, R13, 0x1, 0x1f ;  /* 0x0c201f000d997f89 */ /* 0x000f2200000e0000 */
[-C--:B------:R-:W-:Y:S01]  /*e930*/  FMUL.FTZ R116, R116, R164.reuse ;  /* 0x000000a474747220 */ /* 0x080fe20000410000 */
[-C--:B------:R-:W-:Y:S01]  /*e940*/  FMUL.FTZ R117, R117, R164.reuse ;  /* 0x000000a475757220 */ /* 0x080fe20000410000 */
[-C--:B------:R-:W-:Y:S01]  /*e950*/  FMUL.FTZ R120, R120, R164.reuse ;  /* 0x000000a478787220 */ /* 0x080fe20000410000 */
[-C--:B------:R-:W-:Y:S01]  /*e960*/  FMUL.FTZ R121, R121, R164.reuse ;  /* 0x000000a479797220 */ /* 0x080fe20000410000 */
[----:B------:R-:W5:Y:S01]  /*e970*/  MUFU.EX2 R180, R180 ;  /* 0x000000b400b47308 */ /* 0x000f620000000800 */
        /* <DEDUP_REMOVED lines=18> */
[----:B----4-:R-:W-:Y:S01]  /*eaa0*/  FMNMX.FTZ R13, R13, R153, !PT ;  /* 0x000000990d0d7209 */ /* 0x010fe20007810000 */
[----:B------:R-:W-:-:S02]  /*eab0*/  @!P1 IMAD R153, R185, 0x40, R197 ;  /* 0x00000040b9999824 */ /* 0x000fc400078e02c5 */
[----:B------:R-:W-:Y:S02]  /*eac0*/  FMUL.FTZ R149, R149, R164 ;  /* 0x000000a495957220 */ /* 0x000fe40000410000 */
[----:B------:R-:W-:Y:S01]  /*ead0*/  FADD.FTZ R21, -R13, R21 ;  /* 0x000000150d157221 */ /* 0x000fe20000010100 */
[----:B------:R-:W-:Y:S02]  /*eae0*/  @!P1 IMAD R153, R153, 0x4, R2 ;  /* 0x0000000499999824 */ /* 0x000fe400078e0202 */
[----:B0-----:R-:W-:Y:S01]  /*eaf0*/  FADD.FTZ R0, R181, R0 ;  /* 0x00000000b5007221 */ /* 0x001fe20000010000 */
[-C--:B------:R-:W-:Y:S02]  /*eb00*/  FMUL.FTZ R21, R21, R12.reuse ;  /* 0x0000000c15157220 */ /* 0x080fe40000410000 */
[----:B------:R-:W-:Y:S04]  /*eb10*/  @!P1 STS [R153+0x28800], R164 ;  /* 0x028800a499009388 */ /* 0x000fe80000000800 */
        /* <DEDUP_REMOVED lines=64> */
[----:B------:R-:W-:Y:S01]  /*ef20*/  BAR.SYNC.DEFER_BLOCKING 0xf, 0x100 ;  /* 0x03c4000000007b1d */ /* 0x000fe20000010000 */
        /* <DEDUP_REMOVED lines=22> */
[----:B0-----:R-:W-:Y:S01]  /*f090*/  FADD.FTZ R155, R157, R154 ;  /* 0x0000009a9d9b7221 */ /* 0x001fe20000010000 */
        /* <DEDUP_REMOVED lines=45> */
.L_x_8041:
[----:B------:R3:W4:Y:S01]  /*f370*/  SYNCS.PHASECHK.TRANS64.TRYWAIT P1, [R215+URZ+0x28c50], R20 ;  /* 0x028c5014d70075a7 */ /* 0x000722000802017f */
[----:B------:R-:W-:Y:S05]  /*f380*/  @!P0 BRA `(.L_x_8042) ;  /* 0x0000000000048947 */ /* 0x000fea0003800000 */
[----:B------:R-:W-:Y:S01]  /*f390*/  BPT.TRAP 0x1 ;  /* 0x000000040000795c */ /* 0x000fe20000300000 */
.L_x_8042:
[----:B------:R-:W-:Y:S04]  /*f3a0*/  BSSY B1, `(.L_x_8043) ;  /* 0x0000004000017945 */ /* 0x000fe80003800000 */
[----:B----4-:R-:W-:Y:S05]  /*f3b0*/  @P1 BRA `(.L_x_8044) ;  /* 0x0000000000081947 */ /* 0x010fea0003800000 */
[----:B------:R-:W4:Y:S02]  /*f3c0*/  SYNCS.PHASECHK.TRANS64.TRYWAIT P1, [R215+URZ+0x28c50], R20 ;  /* 0x028c5014d70075a7 */ /* 0x000f24000802017f */
[----:B----4-:R-:W-:Y:S05]  /*f3d0*/  @!P1 BRA `(.L_x_8045) ;  /* 0x000000c400dc9947 */ /* 0x010fea0003800000 */
.L_x_8044:
[----:B------:R-:W-:Y:S05]  /*f3e0*/  BSYNC B1 ;  /* 0x0000000000017941 */ /* 0x000fea0003800000 */
.L_x_8043:
[----:B-1234-:R-:W-:Y:S01]  /*f3f0*/  IMAD R20, R18, 0x1000, R199 ;  /* 0x0000100012147824 */ /* 0x01efe200078e02c7 */
        /* <DEDUP_REMOVED lines=15> */
[C---:B0-----:R-:W-:Y:S01]  /*f4f0*/  VIADD R152, R20.reuse, 0x100 ;  /* 0x0000010014987836 */ /* 0x041fe20000000000 */
        /* <DEDUP_REMOVED lines=24> */
.L_x_8046:
[C---:B------:R-:W-:Y:S01]  /*f680*/  ISETP.GT.AND P1, PT, R214.reuse, RZ, PT ;  /* 0x000000ffd600720c */ /* 0x040fe20003f24270 */
[----:B------:R-:W-:Y:S02]  /*f690*/  VIADD R215, R215, 0x28c60 ;  /* 0x00028c60d7d77836 */ /* 0x000fe40000000000 */
[----:B------:R-:W-:Y:S02]  /*f6a0*/  VIADD R214, R214, 0xffffffff ;  /* 0xffffffffd6d67836 */ /* 0x000fe40000000000 */
[----:B------:R-:W-:Y:S01]  /*f6b0*/  IMAD.MOV.U32 R21, RZ, RZ, R13 ;  /* 0x000000ffff157224 */ /* 0x000fe200078e000d */
[----:B------:R-:W-:Y:S01]  /*f6c0*/  PRMT R215, R192, 0x654, R215 ;  /* 0x00000654c0d77816 */ /* 0x000fe200000000d7 */
[----:B------:R-:W-:Y:S02]  /*f6d0*/  IMAD.MOV.U32 R184, RZ, RZ, R14 ;  /* 0x000000ffffb87224 */ /* 0x000fe400078e000e */
[----:B------:R-:W-:Y:S01]  /*f6e0*/  IMAD.MOV.U32 R185, RZ, RZ, R18 ;  /* 0x000000ffffb97224 */ /* 0x000fe200078e0012 */
[----:B------:R1:W-:Y:S03]  /*f6f0*/  SYNCS.ARRIVE.TRANS64.RED.A1T0 RZ, [R215+URZ], RZ ;  /* 0x000000ffd7ff79a7 */ /* 0x0003e6000810043f */
[----:B------:R-:W-:Y:S05]  /*f700*/  @P1 BRA `(.L_x_8047) ;  /* 0xffffffe400781947 */ /* 0x000fea000383ffff */
.L_x_8034:
[----:B------:R-:W-:Y:S05]  /*f710*/  BSYNC B0 ;  /* 0x0000000000007941 */ /* 0x000fea0003800000 */
.L_x_8033:
[----:B------:R-:W2:Y:S04]  /*f720*/  LDL.LU R20, [R1+0x44] ;  /* 0x0000440001147983 */ /* 0x000ea80000300800 */
[----:B------:R-:W3:Y:S04]  /*f730*/  SHFL.BFLY PT, R5, R0, 0x2, 0x1f ;  /* 0x0c401f0000057f89 */ /* 0x000ee800000e0000 */
[----:B------:R-:W4:Y:S01]  /*f740*/  SHFL.BFLY PT, R4, R3, 0x2, 0x1f ;  /* 0x0c401f0003047f89 */ /* 0x000f2200000e0000 */
[----:B---3--:R-:W-:Y:S01]  /*f750*/  FADD.FTZ R5, R5, R0 ;  /* 0x0000000005057221 */ /* 0x008fe20000010000 */
[----:B------:R-:W-:-:S02]  /*f760*/  IMAD.MOV.U32 R0, RZ, RZ, -0x800000 ;  /* 0xff800000ff007424 */ /* 0x000fc400078e00ff */
[----:B----4-:R-:W-:Y:S02]  /*f770*/  FADD.FTZ R4, R4, R3 ;  /* 0x0000000304047221 */ /* 0x010fe40000010000 */
        /* <DEDUP_REMOVED lines=14> */
[----:B------:R-:W-:Y:S02]  /*f860*/  IMAD.MOV.U32 R3, RZ, RZ, -0x800000 ;  /* 0xff800000ff037424 */ /* 0x000fe400078e00ff */
[----:B----4-:R-:W-:-:S04]  /*f870*/  @P1 FMUL.FTZ R4, R9, 0.69314718246459960938 ;  /* 0x3f31721809041820 */ /* 0x010fc80000410000 */
[----:B------:R-:W-:Y:S01]  /*f880*/  @P1 FFMA.FTZ R3, R5, R13, R4 ;  /* 0x0000000d05031223 */ /* 0x000fe20000010004 */
[----:B------:R-:W-:-:S05]  /*f890*/  IMAD.MOV R5, RZ, RZ, -R217 ;  /* 0x000000ffff057224 */ /* 0x000fca00078e0ad9 */
[----:B------:R-:W-:Y:S02]  /*f8a0*/  ISETP.NE.AND P2, PT, R196, R5, PT ;  /* 0x00000005c400720c */ /* 0x000fe40003f45270 */
[----:B------:R-:W-:-:S06]  /*f8b0*/  CS2R R4, SRZ ;  /* 0x0000000000047805 */ /* 0x000fcc000001ff00 */
[----:B------:R-:W3:Y:S01]  /*f8c0*/  @P0 MUFU.RCP R5, R6 ;  /* 0x0000000600050308 */ /* 0x000ee20000001000 */
[----:B------:R-:W-:-:S04]  /*f8d0*/  PLOP3.LUT P0, PT, PT, PT, PT, 0x8, 0x0 ;  /* 0x000000000000781c */ /* 0x000fc80003f0e170 */
[----:B------:R-:W-:-:S03]  /*f8e0*/  @!P2 IMAD R9, R18, 0x40, R197 ;  /* 0x000000401209a824 */ /* 0x000fc600078e02c5 */
[----:B------:R-:W4:Y:S01]  /*f8f0*/  @P1 MUFU.RCP R4, R7 ;  /* 0x0000000700041308 */ /* 0x000f220000001000 */
[----:B------:R-:W-:Y:S02]  /*f900*/  VIADD R18, R18, 0x1 ;  /* 0x0000000112127836 */ /* 0x000fe40000000000 */
[----:B------:R-:W-:-:S03]  /*f910*/  @!P2 IMAD R9, R9, 0x4, R2 ;  /* 0x000000040909a824 */ /* 0x000fc600078e0202 */
[----:B------:R-:W-:Y:S02]  /*f920*/  ISETP.NE.AND P1, PT, R18, 0x2, PT ;  /* 0x000000021200780c */ /* 0x000fe40003f25270 */
[----:B---3--:R3:W-:Y:S02]  /*f930*/  @!P2 STS [R9+0x28800], R5 ;  /* 0x028800050900a388 */ /* 0x0087e40000000800 */
[----:B------:R-:W-:Y:S01]  /*f940*/  SEL R2, RZ, 0x1, P1 ;  /* 0x00000001ff027807 */ /* 0x000fe20000800000 */
[-C--:B------:R-:W-:Y:S01]  /*f950*/  FMUL.FTZ R154, R28, R5.reuse ;  /* 0x000000051c9a7220 */ /* 0x080fe20000410000 */
[-C--:B------:R-:W-:Y:S01]  /*f960*/  FMUL.FTZ R157, R40, R5.reuse ;  /* 0x00000005289d7220 */ /* 0x080fe20000410000 */
[-C--:B------:R-:W-:Y:S01]  /*f970*/  FMUL.FTZ R10, R24, R5.reuse ;  /* 0x00000005180a7220 */ /* 0x080fe20000410000 */
        /* <DEDUP_REMOVED lines=131> */
.L_x_7959:
[----:B------:R-:W-:Y:S05]  /*101b0*/  BSYNC B7 ;  /* 0x0000000000077941 */ /* 0x000fea0003800000 */
.L_x_7957:
[----:B------:R-:W3:Y:S08]  /*101c0*/  S2UR UR4, SR_CgaCtaId ;  /* 0x00000000000479c3 */ /* 0x000ef00000008800 */
[----:B------:R-:W-:Y:S01]  /*101d0*/  BAR.SYNC.DEFER_BLOCKING 0x5, 0x180 ;  /* 0x0146000000007b1d */ /* 0x000fe20000010000 */
[----:B------:R-:W-:-:S05]  /*101e0*/  MOV R21, 0x400 ;  /* 0x0000040000157802 */ /* 0x000fca0000000f00 */
[----:B------:R-:W-:Y:S01]  /*101f0*/  BSSY B0, `(.L_x_8048) ;  /* 0x0000323000007945 */ /* 0x000fe20003800000 */
[----:B---3--:R-:W-:-:S05]  /*10200*/  IMAD.U32 R192, RZ, RZ, UR4 ;  /* 0x00000004ffc07e24 */ /* 0x008fca000f8e00ff */
[----:B------:R-:W-:-:S05]  /*10210*/  LEA R2, R192, R21, 0x18 ;  /* 0x00000015c0027211 */ /* 0x000fca00078ec0ff */
[----:B-----5:R3:W4:Y:S01]  /*10220*/  LDS.128 R24, [R2+0x28cd0] ;  /* 0x028cd00002187984 */ /* 0x0207220000000c00 */
[----:B------:R-:W-:Y:S06]  /*10230*/  BAR.ARV 0x4, 0x180 ;  /* 0x0106000000007b1d */ /* 0x000fec0000002000 */
[----:B------:R-:W-:Y:S05]  /*10240*/  @P0 BRA `(.L_x_8049) ;  /* 0x0000002000980947 */ /* 0x000fea0003800000 */
[----:B------:R-:W3:Y:S01]  /*10250*/  LDL R12, [R1+0x5c] ;  /* 0x00005c00010c7983 */ /* 0x000ee20000100800 */
[----:B------:R-:W0:Y:S01]  /*10260*/  S2R R45, SR_SWINHI ;  /* 0x00000000002d7919 */ /* 0x000e220000002f00 */
[----:B------:R-:W-:Y:S01]  /*10270*/  F2FP.BF16.F32.PACK_AB R7, R31, R7 ;  /* 0x000000071f07723e */ /* 0x000fe200000010ff */
[----:B------:R-:W-:Y:S01]  /*10280*/  ULDC.64 UR4, c[0x0][0xc00] ;  /* 0x0003000000047ab9 */ /* 0x000fe20000000a00 */
[----:B------:R-:W-:Y:S01]  /*10290*/  F2FP.BF16.F32.PACK_AB R4, R8, R10 ;  /* 0x0000000a0804723e */ /* 0x000fe200000010ff */
[----:B------:R-:W4:Y:S04]  /*102a0*/  LDL.LU R82, [R1+0x38] ;  /* 0x0000380001527983 */ /* 0x000f280000300800 */
[----:B------:R-:W4:Y:S01]  /*102b0*/  LDL.LU R74, [R1+0x3c] ;  /* 0x00003c00014a7983 */ /* 0x000f220000300800 */
[----:B--2---:R-:W-:-:S02]  /*102c0*/  MOV R20, R2 ;  /* 0x0000000200147202 */ /* 0x004fc40000000f00 */
[----:B0-----:R-:W-:Y:S02]  /*102d0*/  MOV R21, R45 ;  /* 0x0000002d00157202 */ /* 0x001fe40000000f00 */
        /* <DEDUP_REMOVED lines=13> */
[----:B------:R-:W-:Y:S01]  /*103b0*/  IMAD.MOV.U32 R80, RZ, RZ, RZ ;  /* 0x000000ffff507224 */ /* 0x000fe200078e00ff */
[----:B------:R-:W-:Y:S01]  /*103c0*/  BAR.SYNC.DEFER_BLOCKING 0x1, 0x100 ;  /* 0x0044000000007b1d */ /* 0x000fe20000010000 */
[----:B---3--:R-:W-:-:S03]  /*103d0*/  IMAD.WIDE R44, R12, 0x2, R20 ;  /* 0x000000020c2c7825 */ /* 0x008fc600078e0214 */
[----:B------:R-:W-:Y:S01]  /*103e0*/  LOP3.LUT R49, R44, 0x380, RZ, 0xc0, !PT ;  /* 0x000003802c317812 */ /* 0x000fe200078ec0ff */
[----:B------:R-:W-:-:S03]  /*103f0*/  IMAD.MOV.U32 R31, RZ, RZ, R45 ;  /* 0x000000ffff1f7224 */ /* 0x000fc600078e002d */
[----:B------:R-:W-:-:S04]  /*10400*/  SHF.R.U64 R49, R49, 0x3, RZ ;  /* 0x0000000331317819 */ /* 0x000fc800000012ff */
[----:B------:R-:W-:-:S04]  /*10410*/  LOP3.LUT R30, R49, R44, RZ, 0x3c, !PT ;  /* 0x0000002c311e7212 */ /* 0x000fc800078e3cff */
[----:B------:R-:W-:Y:S02]  /*10420*/  MOV R30, R30 ;  /* 0x0000001e001e7202 */ /* 0x000fe40000000f00 */
[----:B------:R-:W-:-:S04]  /*10430*/  IADD3 R31, P0, R44, 0x20, RZ ;  /* 0x000000202c1f7810 */ /* 0x000fc80007f1e0ff */
[----:B------:R-:W-:Y:S01]  /*10440*/  LOP3.LUT R10, R31, 0x380, RZ, 0xc0, !PT ;  /* 0x000003801f0a7812 */ /* 0x000fe200078ec0ff */
[----:B------:R0:W-:Y:S03]  /*10450*/  STSM.16.M88.4 [R30], R4 ;  /* 0x000000041e007844 */ /* 0x0001e60000000200 */
[----:B------:R-:W-:Y:S01]  /*10460*/  SHF.R.U64 R10, R10, 0x3, RZ ;  /* 0x000000030a0a7819 */ /* 0x000fe200000012ff */
[----:B0-----:R-:W-:-:S03]  /*10470*/  IMAD.X R5, RZ, RZ, R45, P0 ;  /* 0x000000ffff057224 */ /* 0x001fc600000e062d */
[----:B------:R-:W-:-:S04]  /*10480*/  LOP3.LUT R4, R10, R31, RZ, 0x3c, !PT ;  /* 0x0000001f0a047212 */ /* 0x000fc800078e3cff */
[----:B------:R-:W-:Y:S02]  /*10490*/  MOV R12, R4 ;  /* 0x00000004000c7202 */ /* 0x000fe40000000f00 */
[----:B------:R-:W-:-:S04]  /*104a0*/  IADD3 R5, P0, R44, 0x40, RZ ;  /* 0x000000402c057810 */ /* 0x000fc80007f1e0ff */
[----:B------:R-:W-:Y:S02]  /*104b0*/  LOP3.LUT R4, R5, 0x380, RZ, 0xc0, !PT ;  /* 0x0000038005047812 */ /* 0x000fe400078ec0ff */
[----:B------:R-:W-:Y:S02]  /*104c0*/  IADD3 R6, P4, R44, 0x60, RZ ;  /* 0x000000602c067810 */ /* 0x000fe40007f9e0ff */
[----:B------:R-:W-:-:S04]  /*104d0*/  SHF.R.U64 R4, R4, 0x3, RZ ;  /* 0x0000000304047819 */ /* 0x000fc800000012ff */
[----:B------:R-:W-:Y:S02]  /*104e0*/  LOP3.LUT R4, R4, R5, RZ, 0x3c, !PT ;  /* 0x0000000504047212 */ /* 0x000fe400078e3cff */
[----:B------:R-:W-:Y:S02]  /*104f0*/  LOP3.LUT R5, R6, 0x380, RZ, 0xc0, !PT ;  /* 0x0000038006057812 */ /* 0x000fe400078ec0ff */
[----:B------:R-:W-:Y:S02]  /*10500*/  F2FP.BF16.F32.PACK_AB R10, R28, R36 ;  /* 0x000000241c0a723e */ /* 0x000fe400000010ff */
[----:B------:R-:W-:Y:S02]  /*10510*/  SHF.R.U64 R5, R5, 0x3, RZ ;  /* 0x0000000305057819 */ /* 0x000fe400000012ff */
[----:B------:R-:W-:Y:S01]  /*10520*/  IADD3 R14, P5, R44, 0x2000, RZ ;  /* 0x000020002c0e7810 */ /* 0x000fe20007fbe0ff */
[----:B------:R0:W-:Y:S03]  /*10530*/  STSM.16.M88.4 [R12], R8 ;  /* 0x000000080c007844 */ /* 0x0001e60000000200 */
[----:B------:R-:W-:-:S04]  /*10540*/  LOP3.LUT R7, R14, 0x380, RZ, 0xc0, !PT ;  /* 0x000003800e077812 */ /* 0x000fc800078ec0ff */
[----:B------:R-:W-:Y:S02]  /*10550*/  SHF.R.U64 R7, R7, 0x3, RZ ;  /* 0x0000000307077819 */ /* 0x000fe400000012ff */
[----:B0-----:R-:W-:Y:S01]  /*10560*/  LOP3.LUT R8, R5, R6, RZ, 0x3c, !PT ;  /* 0x0000000605087212 */ /* 0x001fe200078e3cff */
[----:B------:R-:W-:Y:S01]  /*10570*/  IMAD.X R5, RZ, RZ, R45, P0 ;  /* 0x000000ffff057224 */ /* 0x000fe200000e062d */
[----:B------:R-:W-:-:S04]  /*10580*/  IADD3 R57, P0, R44, 0x2040, RZ ;  /* 0x000020402c397810 */ /* 0x000fc80007f1e0ff */
[----:B------:R-:W-:Y:S02]  /*10590*/  LOP3.LUT R56, R57, 0x380, RZ, 0xc0, !PT ;  /* 0x0000038039387812 */ /* 0x000fe400078ec0ff */
[----:B------:R-:W-:Y:S02]  /*105a0*/  LOP3.LUT R10, R7, R14, RZ, 0x3c, !PT ;  /* 0x0000000e070a7212 */ /* 0x000fe400078e3cff */
[----:B------:R-:W-:Y:S02]  /*105b0*/  MOV R9, R4 ;  /* 0x0000000400097202 */ /* 0x000fe40000000f00 */
[----:B------:R-:W-:Y:S02]  /*105c0*/  F2FP.BF16.F32.PACK_AB R4, R155, R157 ;  /* 0x0000009d9b04723e */ /* 0x000fe400000010ff */
[----:B------:R-:W-:Y:S02]  /*105d0*/  IADD3 R31, P6, R44, 0x2020, RZ ;  /* 0x000020202c1f7810 */ /* 0x000fe40007fde0ff */
[----:B------:R-:W-:-:S02]  /*105e0*/  F2FP.BF16.F32.PACK_AB R5, R43, R42 ;  /* 0x0000002a2b05723e */ /* 0x000fc400000010ff */
[----:B------:R-:W-:Y:S02]  /*105f0*/  F2FP.BF16.F32.PACK_AB R6, R153, R156 ;  /* 0x0000009c9906723e */ /* 0x000fe400000010ff */
[----:B------:R-:W-:Y:S02]  /*10600*/  F2FP.BF16.F32.PACK_AB R7, R47, R46 ;  /* 0x0000002e2f07723e */ /* 0x000fe400000010ff */
[----:B------:R-:W-:Y:S02]  /*10610*/  SHF.R.U64 R56, R56, 0x3, RZ ;  /* 0x0000000338387819 */ /* 0x000fe400000012ff */
[C---:B------:R-:W-:Y:S02]  /*10620*/  IADD3 R53, P1, R44.reuse, 0x2060, RZ ;  /* 0x000020602c357810 */ /* 0x040fe40007f3e0ff */
[----:B------:R-:W-:Y:S01]  /*10630*/  IADD3 R49, P2, R44, 0x4000, RZ ;  /* 0x000040002c317810 */ /* 0x000fe20007f5e0ff */
[----:B------:R0:W-:Y:S01]  /*10640*/  STSM.16.M88.4 [R9], R4 ;  /* 0x0000000409007844 */ /* 0x0001e20000000200 */
        /* <DEDUP_REMOVED lines=8> */
[----:B0-----:R-:W-:Y:S01]  /*106d0*/  IADD3 R7, P0, R44, 0x6020, RZ ;  /* 0x000060202c077810 */ /* 0x001fe20007f1e0ff */
[--C-:B------:R-:W-:Y:S01]  /*106e0*/  IMAD.X R9, RZ, RZ, R45.reuse, P4 ;  /* 0x000000ffff097224 */ /* 0x100fe200020e062d */
[----:B------:R-:W-:Y:S02]  /*106f0*/  LOP3.LUT R30, R30, R31, RZ, 0x3c, !PT ;  /* 0x0000001f1e1e7212 */ /* 0x000fe400078e3cff */
[----:B------:R-:W-:Y:S01]  /*10700*/  LOP3.LUT R6, R7, 0x380, RZ, 0xc0, !PT ;  /* 0x0000038007067812 */ /* 0x000fe200078ec0ff */
[--C-:B------:R-:W-:Y:S01]  /*10710*/  IMAD.X R11, RZ, RZ, R45.reuse, P5 ;  /* 0x000000ffff0b7224 */ /* 0x100fe200028e062d */
[----:B------:R-:W-:Y:S01]  /*10720*/  LOP3.LUT R52, R52, R53, RZ, 0x3c, !PT ;  /* 0x0000003534347212 */ /* 0x000fe200078e3cff */
[--C-:B------:R-:W-:Y:S01]  /*10730*/  IMAD.X R31, RZ, RZ, R45.reuse, P6 ;  /* 0x000000ffff1f7224 */ /* 0x100fe200030e062d */
[----:B------:R-:W-:Y:S01]  /*10740*/  LOP3.LUT R48, R48, R49, RZ, 0x3c, !PT ;  /* 0x0000003130307212 */ /* 0x000fe200078e3cff */
[--C-:B------:R-:W-:Y:S01]  /*10750*/  IMAD.X R53, RZ, RZ, R45.reuse, P1 ;  /* 0x000000ffff357224 */ /* 0x100fe200008e062d */
[C---:B------:R-:W-:Y:S01]  /*10760*/  IADD3 R35, P3, R44.reuse, 0x4020, RZ ;  /* 0x000040202c237810 */ /* 0x040fe20007f7e0ff */
[----:B------:R-:W-:Y:S01]  /*10770*/  IMAD.X R49, RZ, RZ, R45, P2 ;  /* 0x000000ffff317224 */ /* 0x000fe200010e062d */
[----:B------:R-:W-:-:S02]  /*10780*/  IADD3 R47, P4, R44, 0x4040, RZ ;  /* 0x000040402c2f7810 */ /* 0x000fc40007f9e0ff */
[C---:B------:R-:W-:Y:S02]  /*10790*/  IADD3 R43, P5, R44.reuse, 0x4060, RZ ;  /* 0x000040602c2b7810 */ /* 0x040fe40007fbe0ff */
[----:B------:R-:W-:Y:S02]  /*107a0*/  IADD3 R39, P6, R44, 0x6000, RZ ;  /* 0x000060002c277810 */ /* 0x000fe40007fde0ff */
[----:B------:R-:W-:Y:S02]  /*107b0*/  SHF.R.U64 R6, R6, 0x3, RZ ;  /* 0x0000000306067819 */ /* 0x000fe400000012ff */
[C---:B------:R-:W-:Y:S02]  /*107c0*/  IADD3 R4, P1, R44.reuse, 0x6040, RZ ;  /* 0x000060402c047810 */ /* 0x040fe40007f3e0ff */
[----:B------:R-:W-:Y:S02]  /*107d0*/  IADD3 R44, P2, R44, 0x6060, RZ ;  /* 0x000060602c2c7810 */ /* 0x000fe40007f5e0ff */
[----:B------:R-:W-:-:S02]  /*107e0*/  LOP3.LUT R46, R47, 0x380, RZ, 0xc0, !PT ;  /* 0x000003802f2e7812 */ /* 0x000fc400078ec0ff */
[----:B------:R-:W-:Y:S02]  /*107f0*/  LOP3.LUT R6, R6, R7, RZ, 0x3c, !PT ;  /* 0x0000000706067212 */ /* 0x000fe400078e3cff */
[----:B------:R-:W-:Y:S02]  /*10800*/  LOP3.LUT R7, R4, 0x380, RZ, 0xc0, !PT ;  /* 0x0000038004077812 */ /* 0x000fe400078ec0ff */
[----:B------:R-:W-:Y:S02]  /*10810*/  LOP3.LUT R5, R44, 0x380, RZ, 0xc0, !PT ;  /* 0x000003802c057812 */ /* 0x000fe400078ec0ff */
[----:B------:R-:W-:Y:S02]  /*10820*/  SHF.R.U64 R46, R46, 0x3, RZ ;  /* 0x000000032e2e7819 */ /* 0x000fe400000012ff */
[----:B------:R-:W-:Y:S02]  /*10830*/  SHF.R.U64 R7, R7, 0x3, RZ ;  /* 0x0000000307077819 */ /* 0x000fe400000012ff */
[----:B------:R-:W-:-:S02]  /*10840*/  SHF.R.U64 R5, R5, 0x3, RZ ;  /* 0x0000000305057819 */ /* 0x000fc400000012ff */
[----:B------:R-:W-:Y:S02]  /*10850*/  LOP3.LUT R34, R35, 0x380, RZ, 0xc0, !PT ;  /* 0x0000038023227812 */ /* 0x000fe400078ec0ff */
[----:B------:R-:W-:Y:S02]  /*10860*/  LOP3.LUT R38, R39, 0x380, RZ, 0xc0, !PT ;  /* 0x0000038027267812 */ /* 0x000fe400078ec0ff */
[----:B------:R-:W-:Y:S02]  /*10870*/  LOP3.LUT R42, R43, 0x380, RZ, 0xc0, !PT ;  /* 0x000003802b2a7812 */ /* 0x000fe400078ec0ff */
        /* <DEDUP_REMOVED lines=8> */
[----:B------:R-:W-:Y:S02]  /*10900*/  SHF.R.U64 R42, R42, 0x3, RZ ;  /* 0x000000032a2a7819 */ /* 0x000fe400000012ff */
[----:B------:R-:W-:Y:S01]  /*10910*/  LOP3.LUT R34, R34, R35, RZ, 0x3c, !PT ;  /* 0x0000002322227212 */ /* 0x000fe200078e3cff */
[--C-:B------:R-:W-:Y:S01]  /*10920*/  IMAD.X R35, RZ, RZ, R45.reuse, P3 ;  /* 0x000000ffff237224 */ /* 0x100fe200018e062d */
[----:B------:R-:W-:Y:S02]  /*10930*/  MOV R47, R46 ;  /* 0x0000002e002f7202 */ /* 0x000fe40000000f00 */
[----:B------:R-:W-:Y:S01]  /*10940*/  LOP3.LUT R38, R38, R39, RZ, 0x3c, !PT ;  /* 0x0000002726267212 */ /* 0x000fe200078e3cff */
[----:B------:R-:W-:Y:S01]  /*10950*/  IMAD.X R39, RZ, RZ, R45, P6 ;  /* 0x000000ffff277224 */ /* 0x000fe200030e062d */
[----:B----4-:R-:W-:-:S02]  /*10960*/  MOV R24, R6 ;  /* 0x0000000600187202 */ /* 0x010fc40000000f00 */
[----:B------:R-:W-:Y:S02]  /*10970*/  MOV R46, R4 ;  /* 0x00000004002e7202 */ /* 0x000fe40000000f00 */
[----:B------:R-:W-:Y:S01]  /*10980*/  LOP3.LUT R42, R42, R43, RZ, 0x3c, !PT ;  /* 0x0000002b2a2a7212 */ /* 0x000fe200078e3cff */
[----:B------:R-:W-:Y:S01]  /*10990*/  IMAD.X R43, RZ, RZ, R45, P5 ;  /* 0x000000ffff2b7224 */ /* 0x000fe200028e062d */
[----:B------:R-:W-:Y:S02]  /*109a0*/  MOV R36, R8 ;  /* 0x0000000800247202 */ /* 0x000fe40000000f00 */
[----:B------:R-:W-:Y:S02]  /*109b0*/  F2FP.BF16.F32.PACK_AB R4, R161, R163 ;  /* 0x000000a3a104723e */ /* 0x000fe400000010ff */
[----:B------:R-:W-:Y:S02]  /*109c0*/  F2FP.BF16.F32.PACK_AB R5, R51, R50 ;  /* 0x000000323305723e */ /* 0x000fe400000010ff */
[----:B------:R-:W-:-:S02]  /*109d0*/  F2FP.BF16.F32.PACK_AB R6, R159, R162 ;  /* 0x000000a29f06723e */ /* 0x000fc400000010ff */
[----:B------:R-:W-:Y:S02]  /*109e0*/  F2FP.BF16.F32.PACK_AB R7, R55, R54 ;  /* 0x000000363707723e */ /* 0x000fe400000010ff */
[----:B------:R-:W-:Y:S02]  /*109f0*/  MOV R66, R10 ;  /* 0x0000000a00427202 */ /* 0x000fe40000000f00 */
[----:B------:R-:W-:Y:S02]  /*10a00*/  F2FP.BF16.F32.PACK_AB R8, R158, R160 ;  /* 0x000000a09e08723e */ /* 0x000fe400000010ff */
[----:B------:R-:W-:Y:S02]  /*10a10*/  F2FP.BF16.F32.PACK_AB R9, R59, R58 ;  /* 0x0000003a3b09723e */ /* 0x000fe400000010ff */
[----:B------:R-:W-:Y:S02]  /*10a20*/  F2FP.BF16.F32.PACK_AB R10, R61, R60 ;  /* 0x0000003c3d0a723e */ /* 0x000fe400000010ff */
[----:B------:R-:W-:-:S02]  /*10a30*/  F2FP.BF16.F32.PACK_AB R11, R63, R62 ;  /* 0x0000003e3f0b723e */ /* 0x000fc400000010ff */
[----:B------:R-:W-:Y:S02]  /*10a40*/  MOV R70, R30 ;  /* 0x0000001e00467202 */ /* 0x000fe40000000f00 */
[----:B------:R-:W-:Y:S02]  /*10a50*/  MOV R56, R56 ;  /* 0x0000003800387202 */ /* 0x000fe40000000f00 */
[----:B------:R-:W-:Y:S02]  /*10a60*/  MOV R48, R48 ;  /* 0x0000003000307202 */ /* 0x000fe40000000f00 */
[----:B------:R-:W-:Y:S02]  /*10a70*/  F2FP.BF16.F32.PACK_AB R12, R65, R64 ;  /* 0x00000040410c723e */ /* 0x000fe400000010ff */
[----:B------:R-:W-:Y:S01]  /*10a80*/  F2FP.BF16.F32.PACK_AB R14, R69, R68 ;  /* 0x00000044450e723e */ /* 0x000fe200000010ff */
[----:B------:R0:W-:Y:S01]  /*10a90*/  STSM.16.M88.4 [R36], R4 ;  /* 0x0000000424007844 */ /* 0x0001e20000000200 */
[----:B------:R-:W-:-:S02]  /*10aa0*/  MOV R57, R52 ;  /* 0x0000003400397202 */ /* 0x000fc40000000f00 */
[----:B------:R-:W-:Y:S02]  /*10ab0*/  MOV R49, R34 ;  /* 0x0000002200317202 */ /* 0x000fe40000000f00 */
[----:B------:R-:W-:Y:S02]  /*10ac0*/  F2FP.BF16.F32.PACK_AB R28, R73, R72 ;  /* 0x00000048491c723e */ /* 0x000fe400000010ff */
[----:B------:R-:W-:Y:S02]  /*10ad0*/  F2FP.BF16.F32.PACK_AB R30, R77, R76 ;  /* 0x0000004c4d1e723e */ /* 0x000fe400000010ff */
[----:B------:R-:W-:Y:S02]  /*10ae0*/  F2FP.BF16.F32.PACK_AB R31, R79, R78 ;  /* 0x0000004e4f1f723e */ /* 0x000fe400000010ff */
[----:B------:R-:W-:Y:S02]  /*10af0*/  MOV R53, R38 ;  /* 0x0000002600357202 */ /* 0x000fe40000000f00 */
[----:B------:R-:W-:-:S02]  /*10b00*/  F2FP.BF16.F32.PACK_AB R34, R85, R84 ;  /* 0x000000545522723e */ /* 0x000fc400000010ff */
[----:B------:R-:W-:Y:S01]  /*10b10*/  F2FP.BF16.F32.PACK_AB R35, R87, R86 ;  /* 0x000000565723723e */ /* 0x000fe200000010ff */
[----:B------:R2:W-:Y:S01]  /*10b20*/  STSM.16.M88.4 [R66], R8 ;  /* 0x0000000842007844 */ /* 0x0005e20000000200 */
[----:B------:R-:W-:Y:S02]  /*10b30*/  MOV R52, R42 ;  /* 0x0000002a00347202 */ /* 0x000fe40000000f00 */
[----:B0-----:R-:W-:Y:S02]  /*10b40*/  F2FP.BF16.F32.PACK_AB R36, R89, R88 ;  /* 0x000000585924723e */ /* 0x001fe400000010ff */
[----:B------:R-:W-:Y:S02]  /*10b50*/  F2FP.BF16.F32.PACK_AB R38, R93, R92 ;  /* 0x0000005c5d26723e */ /* 0x000fe400000010ff */
[----:B------:R-:W-:Y:S01]  /*10b60*/  F2FP.BF16.F32.PACK_AB R39, R95, R94 ;  /* 0x0000005e5f27723e */ /* 0x000fe200000010ff */
[----:B------:R0:W-:Y:S01]  /*10b70*/  STSM.16.M88.4 [R70], R12 ;  /* 0x0000000c46007844 */ /* 0x0001e20000000200 */
        /* <DEDUP_REMOVED lines=8> */
[----:B--2---:R-:W-:-:S02]  /*10c00*/  F2FP.BF16.F32.PACK_AB R8, R113, R112 ;  /* 0x000000707108723e */ /* 0x004fc400000010ff */
[----:B------:R-:W-:Y:S02]  /*10c10*/  F2FP.BF16.F32.PACK_AB R9, R115, R114 ;  /* 0x000000727309723e */ /* 0x000fe400000010ff */
[----:B------:R-:W-:Y:S02]  /*10c20*/  F2FP.BF16.F32.PACK_AB R10, R117, R116 ;  /* 0x00000074750a723e */ /* 0x000fe400000010ff */
[----:B------:R-:W-:Y:S01]  /*10c30*/  F2FP.BF16.F32.PACK_AB R11, R119, R118 ;  /* 0x00000076770b723e */ /* 0x000fe200000010ff */
[----:B------:R-:W-:Y:S01]  /*10c40*/  STSM.16.M88.4 [R48], R36 ;  /* 0x0000002430007844 */ /* 0x000fe20000000200 */
[----:B------:R-:W-:-:S03]  /*10c50*/  IMAD.X R45, RZ, RZ, R45, P2 ;  /* 0x000000ffff2d7224 */ /* 0x000fc600010e062d */
[----:B------:R-:W-:Y:S01]  /*10c60*/  STSM.16.M88.4 [R49], R40 ;  /* 0x0000002831007844 */ /* 0x000fe20000000200 */
[----:B0-----:R-:W-:-:S03]  /*10c70*/  F2FP.BF16.F32.PACK_AB R12, R121, R120 ;  /* 0x00000078790c723e */ /* 0x001fc600000010ff */
[----:B------:R-:W-:Y:S01]  /*10c80*/  STSM.16.M88.4 [R47], R4 ;  /* 0x000000042f007844 */ /* 0x000fe20000000200 */
[----:B------:R-:W-:Y:S02]  /*10c90*/  F2FP.BF16.F32.PACK_AB R13, R123, R122 ;  /* 0x0000007a7b0d723e */ /* 0x000fe400000010ff */
[----:B------:R-:W-:Y:S01]  /*10ca0*/  F2FP.BF16.F32.PACK_AB R14, R125, R124 ;  /* 0x0000007c7d0e723e */ /* 0x000fe200000010ff */
[----:B------:R0:W-:Y:S01]  /*10cb0*/  STSM.16.M88.4 [R52], R8 ;  /* 0x0000000834007844 */ /* 0x0001e20000000200 */
[----:B------:R-:W-:Y:S02]  /*10cc0*/  F2FP.BF16.F32.PACK_AB R15, R127, R126 ;  /* 0x0000007e7f0f723e */ /* 0x000fe400000010ff */
[----:B------:R-:W-:Y:S02]  /*10cd0*/  ISETP.NE.U32.AND P0, PT, RZ, UR4, PT ;  /* 0x00000004ff007c0c */ /* 0x000fe4000bf05070 */
[----:B---3--:R-:W-:Y:S02]  /*10ce0*/  F2FP.BF16.F32.PACK_AB R32, R129, R128 ;  /* 0x000000808120723e */ /* 0x008fe400000010ff */
[----:B------:R-:W-:-:S02]  /*10cf0*/  F2FP.BF16.F32.PACK_AB R33, R131, R130 ;  /* 0x000000828321723e */ /* 0x000fc400000010ff */
[----:B------:R-:W-:Y:S02]  /*10d00*/  F2FP.BF16.F32.PACK_AB R34, R133, R132 ;  /* 0x000000848522723e */ /* 0x000fe400000010ff */
[----:B------:R-:W-:Y:S02]  /*10d10*/  F2FP.BF16.F32.PACK_AB R35, R135, R134 ;  /* 0x000000868723723e */ /* 0x000fe400000010ff */
[----:B------:R-:W-:Y:S02]  /*10d20*/  F2FP.BF16.F32.PACK_AB R28, R137, R136 ;  /* 0x00000088891c723e */ /* 0x000fe400000010ff */
[----:B0-----:R-:W-:Y:S02]  /*10d30*/  IADD3 R8, P1, R82, UR4, RZ ;  /* 0x0000000452087c10 */ /* 0x001fe4000ff3e0ff */
        /* <DEDUP_REMOVED lines=17> */
[----:B------:R-:W-:Y:S09]  /*10e50*/  BAR.SYNC.DEFER_BLOCKING 0x1, 0x100 ;  /* 0x0044000000007b1d */ /* 0x000ff20000010000 */
        /* <DEDUP_REMOVED lines=34> */
[----:B------:R-:W-:Y:S02]  /*11080*/  IADD3.X R11, RZ, R21, RZ, P1, !PT ;  /* 0x00000015ff0b7210 */ /* 0x000fe40000ffe4ff */
        /* <DEDUP_REMOVED lines=17> */
[----:B------:R-:W-:Y:S02]  /*111a0*/  LOP3.LUT R36, R36, R37, RZ, 0x3c, !PT ;  /* 0x0000002524247212 */ /* 0x000fe400078e3cff */
        /* <DEDUP_REMOVED lines=10> */
.L_x_8050:
[----:B------:R-:W2:Y:S01]  /*11250*/  LDL.LU R9, [R1+0x40] ;  /* 0x0000400001097983 */ /* 0x000ea20000300800 */
[----:B------:R-:W-:-:S03]  /*11260*/  ISETP.NE.AND P6, PT, R6, RZ, PT ;  /* 0x000000ff0600720c */ /* 0x000fc60003fc5270 */
[----:B------:R-:W3:Y:S01]  /*11270*/  LDL.LU R8, [R1+0x48] ;  /* 0x0000480001087983 */ /* 0x000ee20000300800 */
[----:B------:R-:W0:Y:S01]  /*11280*/  S2R R5, SR_TID.X ;  /* 0x0000000000057919 */ /* 0x000e220000002100 */
[--C-:B------:R-:W-:Y:S02]  /*11290*/  IMAD.X R57, RZ, RZ, R21.reuse, P5 ;  /* 0x000000ffff397224 */ /* 0x100fe400028e0615 */
[----:B------:R-:W-:Y:S01]  /*112a0*/  IMAD.X R37, RZ, RZ, R21, P6 ;  /* 0x000000ffff257224 */ /* 0x000fe200030e0615 */
[----:B------:R-:W4:Y:S01]  /*112b0*/  LDL R84, [R1+0x34] ;  /* 0x0000340001547983 */ /* 0x000f220000100800 */
        /* <DEDUP_REMOVED lines=42> */
[----:B----4-:R-:W-:Y:S01]  /*11560*/  SHF.R.S32.HI R83, RZ, 0x1f, R84 ;  /* 0x0000001fff537819 */ /* 0x010fe20000011454 */
[----:B------:R-:W-:Y:S06]  /*11570*/  @P5 BRA `(.L_x_8051) ;  /* 0x0000000000b85947 */ /* 0x000fec0003800000 */
[----:B------:R-:W0:Y:S01]  /*11580*/  LDC R35, c[0x0][0xbe8] ;  /* 0x0002fa00ff237b82 */ /* 0x000e220000000800 */
[----:B------:R-:W-:Y:S01]  /*11590*/  ULDC.64 UR4, c[0x0][0xb90] ;  /* 0x0002e40000047ab9 */ /* 0x000fe20000000a00 */
[----:B------:R-:W-:Y:S02]  /*115a0*/  IMAD.IADD R20, R228, 0x1, R202 ;  /* 0x00000001e4147824 */ /* 0x000fe400078e02ca */
[----:B------:R-:W-:Y:S02]  /*115b0*/  IMAD R8, R83, UR4, RZ ;  /* 0x0000000453087c24 */ /* 0x000fe4000f8e02ff */
[----:B------:R-:W-:Y:S02]  /*115c0*/  IMAD.MOV.U32 R6, RZ, RZ, R80 ;  /* 0x000000ffff067224 */ /* 0x000fe400078e0050 */
[----:B------:R-:W-:Y:S02]  /*115d0*/  IMAD R15, R84, UR5, R8 ;  /* 0x00000005540f7c24 */ /* 0x000fe4000f8e0208 */
[----:B------:R-:W-:-:S02]  /*115e0*/  IMAD.MOV.U32 R7, RZ, RZ, R21 ;  /* 0x000000ffff077224 */ /* 0x000fc400078e0015 */
[----:B------:R-:W-:Y:S02]  /*115f0*/  IMAD.IADD R30, R197, 0x1, R202 ;  /* 0x00000001c51e7824 */ /* 0x000fe400078e02ca */
[----:B------:R-:W-:Y:S01]  /*11600*/  IMAD.WIDE.U32 R6, R84, UR4, R6 ;  /* 0x0000000454067c25 */ /* 0x000fe2000f8e0006 */
[----:B------:R-:W-:-:S03]  /*11610*/  ULDC.64 UR4, c[0x0][0xb98] ;  /* 0x0002e60000047ab9 */ /* 0x000fc60000000a00 */
[----:B------:R-:W-:Y:S02]  /*11620*/  IMAD.IADD R7, R7, 0x1, R15 ;  /* 0x0000000107077824 */ /* 0x000fe400078e020f */
[----:B------:R-:W-:Y:S01]  /*11630*/  IMAD.WIDE.U32 R6, R81, UR4, R6 ;  /* 0x0000000451067c25 */ /* 0x000fe2000f8e0006 */
[----:B0-----:R-:W-:-:S13]  /*11640*/  ISETP.NE.AND P0, PT, R35, 0x1, PT ;  /* 0x000000012300780c */ /* 0x001fda0003f05270 */
[----:B------:R-:W0:Y:S08]  /*11650*/  @P0 LDC R9, c[0x0][0xbec] ;  /* 0x0002fb00ff090b82 */ /* 0x000e300000000800 */
[----:B------:R-:W2:Y:S01]  /*11660*/  @P0 LDC R31, c[0x0][0xbf0] ;  /* 0x0002fc00ff1f0b82 */ /* 0x000ea20000000800 */
[----:B0-----:R-:W-:-:S04]  /*11670*/  @P0 IMAD.HI.U32 R8, R20, R9, RZ ;  /* 0x0000000914080227 */ /* 0x001fc800078e00ff */
[----:B------:R-:W-:Y:S01]  /*11680*/  IMAD.MOV.U32 R9, RZ, RZ, R20 ;  /* 0x000000ffff097224 */ /* 0x000fe200078e0014 */
[----:B--2---:R-:W-:Y:S01]  /*11690*/  @P0 SHF.R.U32.HI R9, RZ, R31, R8 ;  /* 0x0000001fff090219 */ /* 0x004fe20000011608 */
[----:B------:R-:W-:-:S03]  /*116a0*/  IMAD R8, R82, UR4, RZ ;  /* 0x0000000452087c24 */ /* 0x000fc6000f8e02ff */
[--C-:B------:R-:W-:Y:S01]  /*116b0*/  SHF.R.S32.HI R31, RZ, 0x1f, R9.reuse ;  /* 0x0000001fff1f7819 */ /* 0x100fe20000011409 */
[----:B------:R-:W-:Y:S01]  /*116c0*/  IMAD.MOV R14, RZ, RZ, -R9 ;  /* 0x000000ffff0e7224 */ /* 0x000fe200078e0a09 */
[----:B------:R-:W-:-:S03]  /*116d0*/  IADD3 R6, P0, R9, R6, RZ ;  /* 0x0000000609067210 */ /* 0x000fc60007f1e0ff */
[----:B------:R-:W-:Y:S02]  /*116e0*/  IMAD R15, R35, R14, R20 ;  /* 0x0000000e230f7224 */ /* 0x000fe400078e0214 */
        /* <DEDUP_REMOVED lines=23> */
.L_x_8051:
        /* <DEDUP_REMOVED lines=33> */
[----:B------:R-:W-:Y:S01]  /*11a70*/  IMAD.IADD R84, R202, 0x1, R3 ;  /* 0x00000001ca547824 */ /* 0x000fe200078e0203 */
[----:B------:R-:W5:Y:S01]  /*11a80*/  LD.E.128 R64, desc[UR40][R64.64] ;  /* 0x0000002840407980 */ /* 0x000f62000c101d00 */
[----:B------:R-:W-:Y:S01]  /*11a90*/  IMAD.IADD R21, R21, 0x1, R83 ;  /* 0x0000000115157824 */ /* 0x000fe200078e0253 */
[-C--:B0-----:R-:W-:Y:S01]  /*11aa0*/  ISETP.GE.AND P0, PT, R99, R0.reuse, PT ;  /* 0x000000006300720c */ /* 0x081fe20003f06270 */
[----:B------:R-:W-:Y:S01]  /*11ab0*/  IMAD R82, R82, UR4, RZ ;  /* 0x0000000452527c24 */ /* 0x000fe2000f8e02ff */
[----:B------:R-:W5:Y:S01]  /*11ac0*/  LD.E.128 R68, desc[UR40][R68.64] ;  /* 0x0000002844447980 */ /* 0x000f62000c101d00 */
[----:B------:R-:W-:Y:S02]  /*11ad0*/  VIADD R97, R201, 0x80 ;  /* 0x00000080c9617836 */ /* 0x000fe40000000000 */
[----:B--2---:R-:W-:Y:S01]  /*11ae0*/  @P1 IMAD.HI.U32 R80, R84, R87, RZ ;  /* 0x0000005754501227 */ /* 0x004fe200078e00ff */
[----:B------:R-:W5:Y:S03]  /*11af0*/  LD.E.128 R72, desc[UR40][R72.64] ;  /* 0x0000002848487980 */ /* 0x000f66000c101d00 */
[C---:B------:R-:W-:Y:S01]  /*11b00*/  IMAD R83, R81.reuse, UR5, R82 ;  /* 0x0000000551537c24 */ /* 0x040fe2000f8e0252 */
[----:B------:R-:W5:Y:S01]  /*11b10*/  LD.E.128 R76, desc[UR40][R76.64] ;  /* 0x000000284c4c7980 */ /* 0x000f62000c101d00 */
[----:B------:R-:W-:Y:S01]  /*11b20*/  IMAD.WIDE.U32 R20, R81, UR4, R20 ;  /* 0x0000000451147c25 */ /* 0x000fe2000f8e0014 */
[----:B------:R-:W-:Y:S01]  /*11b30*/  SEL R81, RZ, 0xffffffff, P0 ;  /* 0xffffffffff517807 */ /* 0x000fe20000000000 */
[----:B------:R-:W-:Y:S01]  /*11b40*/  ULDC.64 UR4, c[0x0][0xae0] ;  /* 0x0002b80000047ab9 */ /* 0x000fe20000000a00 */
[-C--:B------:R-:W-:Y:S01]  /*11b50*/  ISETP.GE.AND P0, PT, R97, R0.reuse, PT ;  /* 0x000000006100720c */ /* 0x080fe20003f06270 */
[----:B------:R-:W-:Y:S01]  /*11b60*/  IMAD.MOV.U32 R3, RZ, RZ, R84 ;  /* 0x000000ffff037224 */ /* 0x000fe200078e0054 */
[----:B---3--:R-:W-:Y:S01]  /*11b70*/  @P1 SHF.R.U32.HI R3, RZ, R89, R80 ;  /* 0x00000059ff031219 */ /* 0x008fe20000011650 */
[C---:B------:R-:W-:Y:S01]  /*11b80*/  VIADD R95, R201.reuse, 0xc0 ;  /* 0x000000c0c95f7836 */ /* 0x040fe20000000000 */
[-C--:B------:R-:W-:Y:S01]  /*11b90*/  ISETP.GE.AND P1, PT, R201, R0.reuse, PT ;  /* 0x00000000c900720c */ /* 0x080fe20003f26270 */
[----:B------:R-:W-:Y:S01]  /*11ba0*/  IMAD.SHL.U32 R87, R81, 0x2, RZ ;  /* 0x0000000251577824 */ /* 0x000fe200078e00ff */
[----:B------:R-:W-:Y:S01]  /*11bb0*/  SEL R82, RZ, 0xffffffff, P0 ;  /* 0xffffffffff527807 */ /* 0x000fe20000000000 */
[----:B------:R-:W-:Y:S01]  /*11bc0*/  IMAD.IADD R21, R21, 0x1, R83 ;  /* 0x0000000115157824 */ /* 0x000fe200078e0253 */
[----:B------:R-:W-:Y:S01]  /*11bd0*/  SEL R80, RZ, 0x1, P1 ;  /* 0x00000001ff507807 */ /* 0x000fe20000800000 */
[--C-:B------:R-:W-:Y:S01]  /*11be0*/  IMAD.MOV R83, RZ, RZ, -R3.reuse ;  /* 0x000000ffff537224 */ /* 0x100fe200078e0a03 */
[-C--:B------:R-:W-:Y:S01]  /*11bf0*/  ISETP.GE.AND P0, PT, R95, R0.reuse, PT ;  /* 0x000000005f00720c */ /* 0x080fe20003f06270 */
[----:B------:R-:W-:Y:S01]  /*11c00*/  VIADD R93, R201, 0x100 ;  /* 0x00000100c95d7836 */ /* 0x000fe20000000000 */
[----:B------:R-:W-:Y:S01]  /*11c10*/  LOP3.LUT R80, R87, 0x2, R80, 0xe2, !PT ;  /* 0x0000000257507812 */ /* 0x000fe200078ee250 */
[----:B------:R-:W-:Y:S01]  /*11c20*/  IMAD.SHL.U32 R87, R82, 0x4, RZ ;  /* 0x0000000452577824 */ /* 0x000fe200078e00ff */
[----:B------:R-:W-:Y:S01]  /*11c30*/  SEL R82, RZ, 0xffffffff, P0 ;  /* 0xffffffffff527807 */ /* 0x000fe20000000000 */
[----:B------:R-:W-:Y:S01]  /*11c40*/  IMAD R81, R85, R83, R84 ;  /* 0x0000005355517224 */ /* 0x000fe200078e0254 */
[----:B------:R-:W-:Y:S01]  /*11c50*/  SHF.R.S32.HI R83, RZ, 0x1f, R3 ;  /* 0x0000001fff537819 */ /* 0x000fe20000011403 */
[----:B------:R-:W-:Y:S01]  /*11c60*/  VIADD R91, R201, 0x140 ;  /* 0x00000140c95b7836 */ /* 0x000fe20000000000 */
[-C--:B------:R-:W-:Y:S01]  /*11c70*/  ISETP.GE.AND P0, PT, R93, R0.reuse, PT ;  /* 0x000000005d00720c */ /* 0x080fe20003f06270 */
[----:B------:R-:W-:Y:S01]  /*11c80*/  IMAD.WIDE.U32 R20, R3, UR4, R20 ;  /* 0x0000000403147c25 */ /* 0x000fe2000f8e0014 */
[----:B------:R-:W-:Y:S01]  /*11c90*/  LOP3.LUT R80, R87, 0x4, R80, 0xe2, !PT ;  /* 0x0000000457507812 */ /* 0x000fe200078ee250 */
[----:B------:R-:W-:Y:S01]  /*11ca0*/  @!PT LDS RZ, [RZ] ;  /* 0x00000000fffff984 */ /* 0x000fe20000000800 */
[----:B------:R-:W-:Y:S01]  /*11cb0*/  @!PT LDS RZ, [RZ] ;  /* 0x00000000fffff984 */ /* 0x000fe20000000800 */
[----:B------:R-:W-:Y:S01]  /*11cc0*/  @!PT LDS RZ, [RZ] ;  /* 0x00000000fffff984 */ /* 0x000fe20000000800 */
[----:B------:R-:W-:Y:S01]  /*11cd0*/  @!PT LDS RZ, [RZ] ;  /* 0x00000000fffff984 */ /* 0x000fe20000000800 */
[----:B------:R0:W-:Y:S06]  /*11ce0*/  MEMBAR.ALL.CTA ;  /* 0x0000000000007992 */ /* 0x0001ec0000008000 */
[----:B0-----:R-:W0:Y:S01]  /*11cf0*/  FENCE.VIEW.ASYNC.S ;  /* 0x00000000000073c6 */ /* 0x001e220000000000 */
[----:B------:R-:W-:Y:S01]  /*11d00*/  BSSY B1, `(.L_x_8052) ;  /* 0x0000054000017945 */ /* 0x000fe20003800000 */
[----:B------:R-:W-:Y:S01]  /*11d10*/  IMAD.SHL.U32 R87, R82, 0x8, RZ ;  /* 0x0000000852577824 */ /* 0x000fe200078e00ff */
[----:B------:R-:W-:Y:S01]  /*11d20*/  SEL R82, RZ, 0xffffffff, P0 ;  /* 0xffffffffff527807 */ /* 0x000fe20000000000 */
[----:B------:R-:W-:Y:S01]  /*11d30*/  IMAD R84, R83, UR4, RZ ;  /* 0x0000000453547c24 */ /* 0x000fe2000f8e02ff */
[-C--:B------:R-:W-:Y:S01]  /*11d40*/  ISETP.GE.AND P0, PT, R91, R0.reuse, PT ;  /* 0x000000005b00720c */ /* 0x080fe20003f06270 */
[----:B------:R-:W-:Y:S01]  /*11d50*/  VIADD R90, R201, 0x180 ;  /* 0x00000180c95a7836 */ /* 0x000fe20000000000 */
[----:B------:R-:W-:Y:S01]  /*11d60*/  LOP3.LUT R80, R87, 0x8, R80, 0xe2, !PT ;  /* 0x0000000857507812 */ /* 0x000fe200078ee250 */
[----:B------:R-:W-:Y:S01]  /*11d70*/  IMAD R83, R3, UR5, R84 ;  /* 0x0000000503537c24 */ /* 0x000fe2000f8e0254 */
[----:B------:R-:W-:Y:S01]  /*11d80*/  SEL R3, RZ, 0xffffffff, P0 ;  /* 0xffffffffff037807 */ /* 0x000fe20000000000 */
[----:B------:R-:W-:Y:S01]  /*11d90*/  IMAD.SHL.U32 R87, R82, 0x10, RZ ;  /* 0x0000001052577824 */ /* 0x000fe200078e00ff */
[----:B------:R-:W-:Y:S01]  /*11da0*/  SHF.R.S32.HI R82, RZ, 0x1f, R81 ;  /* 0x0000001fff527819 */ /* 0x000fe20000011451 */
[----:B------:R-:W-:Y:S01]  /*11db0*/  ULDC.64 UR4, c[0x0][0xad8] ;  /* 0x0002b60000047ab9 */ /* 0x000fe20000000a00 */
[----:B------:R-:W-:Y:S01]  /*11dc0*/  ISETP.GE.AND P0, PT, R90, R0, PT ;  /* 0x000000005a00720c */ /* 0x000fe20003f06270 */
[----:B------:R-:W-:Y:S01]  /*11dd0*/  IMAD.SHL.U32 R3, R3, 0x20, RZ ;  /* 0x0000002003037824 */ /* 0x000fe200078e00ff */
[----:B------:R-:W-:Y:S01]  /*11de0*/  LOP3.LUT R80, R87, 0x10, R80, 0xe2, !PT ;  /* 0x0000001057507812 */ /* 0x000fe200078ee250 */
[----:B------:R-:W-:-:S02]  /*11df0*/  IMAD.IADD R21, R21, 0x1, R83 ;  /* 0x0000000115157824 */ /* 0x000fc400078e0253 */
[----:B------:R-:W-:Y:S01]  /*11e00*/  IMAD R82, R82, UR4, RZ ;  /* 0x0000000452527c24 */ /* 0x000fe2000f8e02ff */
[----:B------:R-:W-:Y:S01]  /*11e10*/  LOP3.LUT R80, R3, 0x20, R80, 0xe2, !PT ;  /* 0x0000002003507812 */ /* 0x000fe200078ee250 */
[----:B------:R-:W-:Y:S01]  /*11e20*/  IMAD R87, R24, R85, RZ ;  /* 0x0000005518577224 */ /* 0x000fe200078e02ff */
[----:B------:R-:W-:Y:S01]  /*11e30*/  SEL R3, RZ, 0x40, P0 ;  /* 0x00000040ff037807 */ /* 0x000fe20000000000 */
[----:B------:R-:W-:Y:S02]  /*11e40*/  IMAD.IADD R202, R98, 0x1, R202 ;  /* 0x0000000162ca7824 */ /* 0x000fe400078e02ca */
[----:B------:R-:W-:Y:S01]  /*11e50*/  VIADD R86, R201, 0x1c0 ;  /* 0x000001c0c9567836 */ /* 0x000fe20000000000 */
[----:B------:R-:W-:Y:S01]  /*11e60*/  LOP3.LUT R24, R80, R3, RZ, 0xfc, !PT ;  /* 0x0000000350187212 */ /* 0x000fe200078efcff */
[C---:B------:R-:W-:Y:S01]  /*11e70*/  IMAD R83, R81.reuse, UR5, R82 ;  /* 0x0000000551537c24 */ /* 0x040fe2000f8e0252 */
[----:B------:R-:W-:Y:S01]  /*11e80*/  ISETP.GE.AND P1, PT, R202, R87, PT ;  /* 0x00000057ca00720c */ /* 0x000fe20003f26270 */
[----:B------:R-:W-:Y:S01]  /*11e90*/  IMAD.WIDE.U32 R20, R81, UR4, R20 ;  /* 0x0000000451147c25 */ /* 0x000fe2000f8e0014 */
[----:B------:R-:W-:Y:S01]  /*11ea0*/  ULDC.64 UR4, c[0x0][0xa80] ;  /* 0x0002a00000047ab9 */ /* 0x000fe20000000a00 */
[----:B------:R-:W-:-:S02]  /*11eb0*/  ISETP.GE.AND P0, PT, R86, R0, PT ;  /* 0x000000005600720c */ /* 0x000fc40003f06270 */
[----:B------:R-:W-:Y:S01]  /*11ec0*/  VIADD R3, R2, 0x28c20 ;  /* 0x00028c2002037836 */ /* 0x000fe20000000000 */
[C---:B------:R-:W-:Y:S01]  /*11ed0*/  LEA R84, P2, R20.reuse, UR4, 0x1 ;  /* 0x0000000414547c11 */ /* 0x040fe2000f8408ff */
[----:B------:R-:W-:Y:S01]  /*11ee0*/  IMAD.IADD R81, R21, 0x1, R83 ;  /* 0x0000000115517824 */ /* 0x000fe200078e0253 */
[----:B------:R-:W-:Y:S01]  /*11ef0*/  SEL R21, RZ, 0x80, P0 ;  /* 0x00000080ff157807 */ /* 0x000fe20000000000 */
[C---:B------:R-:W-:Y:S01]  /*11f00*/  VIADD R88, R201.reuse, 0x1c0 ;  /* 0x000001c0c9587836 */ /* 0x040fe20000000000 */
[----:B------:R-:W-:Y:S01]  /*11f10*/  PRMT R3, RZ, 0x654, R3 ;  /* 0x00000654ff037816 */ /* 0x000fe20000000003 */
[C---:B------:R-:W-:Y:S01]  /*11f20*/  VIADD R89, R201.reuse, 0x180 ;  /* 0x00000180c9597836 */ /* 0x040fe20000000000 */
[----:B------:R-:W-:Y:S01]  /*11f30*/  LEA.HI.X R85, R20, UR5, R81, 0x1, P2 ;  /* 0x0000000514557c11 */ /* 0x000fe200090f0c51 */
[C---:B------:R-:W-:Y:S01]  /*11f40*/  VIADD R92, R201.reuse, 0x140 ;  /* 0x00000140c95c7836 */ /* 0x040fe20000000000 */
[----:B0-----:R0:W-:Y:S01]  /*11f50*/  SYNCS.ARRIVE.TRANS64.RED.A1T0 RZ, [R3+URZ], RZ ;  /* 0x000000ff03ff79a7 */ /* 0x0011e2000810043f */
[C---:B------:R-:W-:Y:S01]  /*11f60*/  VIADD R94, R201.reuse, 0x100 ;  /* 0x00000100c95e7836 */ /* 0x040fe20000000000 */
[----:B------:R2:W3:Y:S01]  /*11f70*/  SHFL.IDX PT, R20, R84, RZ, 0x181f ;  /* 0x00181fff54147589 */ /* 0x0004e200000e0000 */
[C---:B------:R-:W-:Y:S01]  /*11f80*/  VIADD R96, R201.reuse, 0xc0 ;  /* 0x000000c0c9607836 */ /* 0x040fe20000000000 */
[----:B------:R-:W-:Y:S01]  /*11f90*/  SHF.R.S32.HI R88, RZ, 0x1f, R88 ;  /* 0x0000001fff587819 */ /* 0x000fe20000011458 */
[C---:B------:R-:W-:Y:S01]  /*11fa0*/  VIADD R98, R201.reuse, 0x80 ;  /* 0x00000080c9627836 */ /* 0x040fe20000000000 */
[----:B------:R-:W-:Y:S01]  /*11fb0*/  SHF.R.S32.HI R89, RZ, 0x1f, R89 ;  /* 0x0000001fff597819 */ /* 0x000fe20000011459 */
[----:B------:R-:W-:Y:S01]  /*11fc0*/  VIADD R100, R201, 0x40 ;  /* 0x00000040c9647836 */ /* 0x000fe20000000000 */
[----:B0-----:R-:W-:-:S02]  /*11fd0*/  LOP3.LUT R3, R24, R21, RZ, 0xfc, !PT ;  /* 0x0000001518037212 */ /* 0x001fc400078efcff */
[----:B------:R2:W0:Y:S01]  /*11fe0*/  SHFL.IDX PT, R21, R85, RZ, 0x181f ;  /* 0x00181fff55157589 */ /* 0x00042200000e0000 */
[----:B------:R-:W-:Y:S02]  /*11ff0*/  SHF.R.S32.HI R92, RZ, 0x1f, R92 ;  /* 0x0000001fff5c7819 */ /* 0x000fe4000001145c */
[----:B------:R-:W-:Y:S02]  /*12000*/  SHF.R.S32.HI R94, RZ, 0x1f, R94 ;  /* 0x0000001fff5e7819 */ /* 0x000fe4000001145e */
[----:B------:R-:W-:Y:S02]  /*12010*/  SHF.R.S32.HI R96, RZ, 0x1f, R96 ;  /* 0x0000001fff607819 */ /* 0x000fe40000011460 */
[----:B------:R-:W-:Y:S02]  /*12020*/  SHF.R.S32.HI R98, RZ, 0x1f, R98 ;  /* 0x0000001fff627819 */ /* 0x000fe40000011462 */
[----:B------:R-:W-:Y:S01]  /*12030*/  SHF.R.S32.HI R100, RZ, 0x1f, R100 ;  /* 0x0000001fff647819 */ /* 0x000fe20000011464 */
[----:B--2---:R-:W-:Y:S06]  /*12040*/  @P1 BRA `(.L_x_8053) ;  /* 0x00000000007c1947 */ /* 0x004fec0003800000 */
[-C--:B------:R-:W-:Y:S02]  /*12050*/  ISETP.GE.AND P1, PT, R99, R0.reuse, PT ;  /* 0x000000006300720c */ /* 0x080fe40003f26270 */
[-C--:B------:R-:W-:Y:S02]  /*12060*/  ISETP.GE.AND P0, PT, R201, R0.reuse, PT ;  /* 0x00000000c900720c */ /* 0x080fe40003f06270 */
[-C--:B------:R-:W-:Y:S02]  /*12070*/  ISETP.GE.AND P5, PT, R97, R0.reuse, PT ;  /* 0x000000006100720c */ /* 0x080fe40003fa6270 */
[----:B------:R-:W-:-:S07]  /*12080*/  ISETP.GE.AND P3, PT, R95, R0, PT ;  /* 0x000000005f00720c */ /* 0x000fce0003f66270 */
[----:B---3--:R-:W-:Y:S02]  /*12090*/  @!P1 LEA R80, P2, R99, R20, 0x1 ;  /* 0x0000001463509211 */ /* 0x008fe400078408ff */
[----:B0-----:R-:W-:Y:S02]  /*120a0*/  @!P0 IMAD.WIDE R82, R201, 0x2, R20 ;  /* 0x00000002c9528825 */ /* 0x001fe400078e0214 */
        /* <DEDUP_REMOVED lines=25> */
.L_x_8053:
[----:B------:R-:W-:Y:S05]  /*12240*/  BSYNC B1 ;  /* 0x0000000000017941 */ /* 0x000fea0003800000 */
.L_x_8052:
[----:B----45:R-:W-:Y:S01]  /*12250*/  VIADD R6, R202, 0x20 ;  /* 0x00000020ca067836 */ /* 0x030fe20000000000 */
[----:B------:R2:W4:Y:S04]  /*12260*/  SHFL.IDX PT, R5, R85, 0x1, 0x181f ;  /* 0x00381f0055057f89 */ /* 0x00052800000e0000 */
[----:B------:R-:W-:Y:S01]  /*12270*/  ISETP.GE.AND P0, PT, R6, R87, PT ;  /* 0x000000570600720c */ /* 0x000fe20003f06270 */
[----:B------:R2:W0:-:S12]  /*12280*/  SHFL.IDX PT, R4, R84, 0x1, 0x181f ;  /* 0x00381f0054047f89 */ /* 0x00041800000e0000 */
[----:B--2---:R-:W-:Y:S05]  /*12290*/  @P0 BRA `(.L_x_8054) ;  /* 0x0000001000600947 */ /* 0x004fea0003800000 */
[-C--:B------:R-:W-:Y:S02]  /*122a0*/  ISETP.GE.AND P5, PT, R99, R0.reuse, PT ;  /* 0x000000006300720c */ /* 0x080fe40003fa6270 */
[-C--:B------:R-:W-:Y:S02]  /*122b0*/  ISETP.GE.AND P6, PT, R201, R0.reuse, PT ;  /* 0x00000000c900720c */ /* 0x080fe40003fc6270 */
[-C--:B------:R-:W-:Y:S02]  /*122c0*/  ISETP.GE.AND P3, PT, R97, R0.reuse, PT ;  /* 0x000000006100720c */ /* 0x080fe40003f66270 */
[-C--:B------:R-:W-:Y:S02]  /*122d0*/  ISETP.GE.AND P2, PT, R95, R0.reuse, PT ;  /* 0x000000005f00720c */ /* 0x080fe40003f46270 */
[-C--:B------:R-:W-:Y:S02]  /*122e0*/  ISETP.GE.AND P1, PT, R93, R0.reuse, PT ;  /* 0x000000005d00720c */ /* 0x080fe40003f26270 */
[----:B------:R-:W-:-:S03]  /*122f0*/  ISETP.GE.AND P0, PT, R91, R0, PT ;  /* 0x000000005b00720c */ /* 0x000fc60003f06270 */
[-C--:B0-----:R-:W-:Y:S02]  /*12300*/  @!P5 LEA R12, P4, R99, R4.reuse, 0x1 ;  /* 0x00000004630cd211 */ /* 0x081fe400078808ff */
[----:B----4-:R-:W-:Y:S02]  /*12310*/  @!P6 IMAD.WIDE R6, R201, 0x2, R4 ;  /* 0x00000002c906e825 */ /* 0x010fe400078e0204 */
[----:B------:R-:W-:Y:S02]  /*12320*/  @!P5 LEA.HI.X R13, R99, R5, R100, 0x1, P4 ;  /* 0x00000005630dd211 */ /* 0x000fe400020f0c64 */
[----:B------:R-:W-:Y:S01]  /*12330*/  LOP3.LUT P4, RZ, R24, 0x40, RZ, 0xc0, !PT ;  /* 0x0000004018ff7812 */ /* 0x000fe2000788c0ff */
[----:B------:R0:W-:Y:S01]  /*12340*/  @!P6 ST.E.128 desc[UR40][R6.64], R8 ;  /* 0x000000080600e985 */ /* 0x0001e2000c101d28 */
[----:B------:R-:W-:-:S03]  /*12350*/  @!P3 LEA R14, P6, R97, R4, 0x1 ;  /* 0x00000004610eb211 */ /* 0x000fc600078c08ff */
[----:B------:R2:W-:Y:S01]  /*12360*/  @!P5 ST.E.128 desc[UR40][R12.64], R28 ;  /* 0x0000001c0c00d985 */ /* 0x0005e2000c101d28 */
[-C--:B------:R-:W-:Y:S02]  /*12370*/  @!P3 LEA.HI.X R15, R97, R5.reuse, R98, 0x1, P6 ;  /* 0x00000005610fb211 */ /* 0x080fe400030f0c62 */
[-C--:B---3--:R-:W-:Y:S02]  /*12380*/  @!P2 LEA R20, P5, R95, R4.reuse, 0x1 ;  /* 0x000000045f14a211 */ /* 0x088fe400078a08ff */
[-C--:B------:R-:W-:Y:S01]  /*12390*/  @!P1 LEA R32, P6, R93, R4.reuse, 0x1 ;  /* 0x000000045d209211 */ /* 0x080fe200078c08ff */
        /* <DEDUP_REMOVED lines=17> */
.L_x_8049:
[----:B------:R-:W2:Y:S01]  /*124b0*/  LDL.LU R6, [R1+0x38] ;  /* 0x0000380001067983 */ /* 0x000ea20000300800 */
[----:B------:R-:W-:Y:S01]  /*124c0*/  ULDC.64 UR4, c[0x0][0xc00] ;  /* 0x0003000000047ab9 */ /* 0x000fe20000000a00 */
[----:B------:R-:W-:Y:S01]  /*124d0*/  IMAD.MOV.U32 R3, RZ, RZ, RZ ;  /* 0x000000ffff037224 */ /* 0x000fe200078e00ff */
[----:B------:R-:W0:Y:S01]  /*124e0*/  LDC R21, c[0x0][0xbe8] ;  /* 0x0002fa00ff157b82 */ /* 0x000e220000000800 */
[----:B------:R-:W3:Y:S01]  /*124f0*/  LDL.LU R0, [R1+0x3c] ;  /* 0x00003c0001007983 */ /* 0x000ee20000300800 */
[----:B------:R-:W-:-:S04]  /*12500*/  ISETP.NE.U32.AND P0, PT, RZ, UR4, PT ;  /* 0x00000004ff007c0c */ /* 0x000fc8000bf05070 */
[----:B------:R-:W-:Y:S02]  /*12510*/  ISETP.NE.AND.EX P0, PT, RZ, UR5, PT, P0 ;  /* 0x00000005ff007c0c */ /* 0x000fe4000bf05300 */
[----:B--2---:R-:W-:-:S04]  /*12520*/  IADD3 R4, P1, R6, UR4, RZ ;  /* 0x0000000406047c10 */ /* 0x004fc8000ff3e0ff */
[----:B---3--:R-:W-:Y:S01]  /*12530*/  IADD3.X R5, R0, UR5, RZ, P1, !PT ;  /* 0x0000000500057c10 */ /* 0x008fe20008ffe4ff */
        /* <DEDUP_REMOVED lines=12> */
[----:B0-2---:R-:W-:-:S12]  /*12600*/  @P1 BRA `(.L_x_8055) ;  /* 0x0000000000101947 */ /* 0x005fd80003800000 */
[----:B------:R-:W-:Y:S05]  /*12610*/  @!P0 BRA `(.L_x_8055) ;  /* 0x00000000000c8947 */ /* 0x000fea0003800000 */
[----:B------:R-:W2:Y:S04]  /*12620*/  LDG.E R7, desc[UR40][R4.64] ;  /* 0x0000002804077981 */ /* 0x000ea8000c1e1900 */
[----:B-----5:R-:W2:Y:S02]  /*12630*/  LDG.E R0, desc[UR40][R4.64+0x4] ;  /* 0x0000042804007981 */ /* 0x020ea4000c1e1900 */
[----:B--2---:R-:W-:-:S07]  /*12640*/  IMAD.IADD R0, R0, 0x1, -R7 ;  /* 0x0000000100007824 */ /* 0x004fce00078e0a07 */
.L_x_8055:
[----:B------:R-:W2:Y:S04]  /*12650*/  LDL.LU R5, [R1+0x40] ;  /* 0x0000400001057983 */ /* 0x000ea80000300800 */
[----:B------:R-:W3:Y:S04]  /*12660*/  LDL.LU R4, [R1+0x48] ;  /* 0x0000480001047983 */ /* 0x000ee80000300800 */
[----:B------:R-:W4:Y:S01]  /*12670*/  LDL R29, [R1+0x34] ;  /* 0x00003400011d7983 */ /* 0x000f220000100800 */
[----:B------:R-:W-:Y:S01]  /*12680*/  BSSY B1, `(.L_x_8056) ;  /* 0x000002d000017945 */ /* 0x000fe20003800000 */
[----:B-----5:R-:W-:-:S02]  /*12690*/  SHF.R.S32.HI R10, RZ, 0x1f, R3 ;  /* 0x0000001fff0a7819 */ /* 0x020fc40000011403 */
[----:B--2---:R-:W-:Y:S02]  /*126a0*/  SEL R13, R5, RZ, !P0 ;  /* 0x000000ff050d7207 */ /* 0x004fe40004000000 */
[----:B---3--:R-:W-:Y:S02]  /*126b0*/  SEL R14, R4, RZ, !P0 ;  /* 0x000000ff040e7207 */ /* 0x008fe40004000000 */
[----:B----4-:R-:W-:Y:S01]  /*126c0*/  SHF.R.S32.HI R12, RZ, 0x1f, R29 ;  /* 0x0000001fff0c7819 */ /* 0x010fe2000001141d */
[----:B------:R-:W-:Y:S06]  /*126d0*/  @P2 BRA `(.L_x_8057) ;  /* 0x00000000009c2947 */ /* 0x000fec0003800000 */
[----:B------:R-:W0:Y:S01]  /*126e0*/  S2R R11, SR_TID.X ;  /* 0x00000000000b7919 */ /* 0x000e220000002100 */
[----:B------:R-:W2:Y:S02]  /*126f0*/  LDC R20, c[0x0][0xbe8] ;  /* 0x0002fa00ff147b82 */ /* 0x000ea40000000800 */
[----:B--2---:R-:W-:Y:S01]  /*12700*/  IMAD R4, R0, R20, RZ ;  /* 0x0000001400047224 */ /* 0x004fe200078e02ff */
        /* <DEDUP_REMOVED lines=14> */
[----:B------:R-:W2:Y:S01]  /*127f0*/  @P0 LDC R15, c[0x0][0xbf0] ;  /* 0x0002fc00ff0f0b82 */ /* 0x000ea20000000800 */
[----:B------:R-:W-:-:S04]  /*12800*/  IMAD.WIDE.U32 R4, R13, UR4, R4 ;  /* 0x000000040d047c25 */ /* 0x000fc8000f8e0004 */
[----:B0-----:R-:W-:-:S05]  /*12810*/  @P0 IMAD.HI.U32 R6, R11, R6, RZ ;  /* 0x000000060b060227 */ /* 0x001fca00078e00ff */
[----:B--2---:R-:W-:Y:S01]  /*12820*/  @P0 SHF.R.U32.HI R7, RZ, R15, R6 ;  /* 0x0000000fff070219 */ /* 0x004fe20000011606 */
        /* <DEDUP_REMOVED lines=18> */
.L_x_8057:
[----:B------:R-:W-:Y:S05]  /*12950*/  BSYNC B1 ;  /* 0x0000000000017941 */ /* 0x000fea0003800000 */
.L_x_8056:
[----:B------:R-:W-:Y:S01]  /*12960*/  ISETP.NE.AND P0, PT, R21, 0x1, PT ;  /* 0x000000011500780c */ /* 0x000fe20003f05270 */
[----:B------:R-:W2:Y:S01]  /*12970*/  LDC R24, c[0x0][0xac8] ;  /* 0x0002b200ff187b82 */ /* 0x000ea20000000800 */
[----:B------:R-:W-:Y:S01]  /*12980*/  ULDC.64 UR4, c[0x0][0xaa0] ;  /* 0x0002a80000047ab9 */ /* 0x000fe20000000a00 */
[--C-:B0-----:R-:W-:Y:S01]  /*12990*/  SHF.R.S32.HI R7, RZ, 0x1f, R28.reuse ;  /* 0x0000001fff077819 */ /* 0x101fe2000001141c */
[----:B------:R-:W-:Y:S01]  /*129a0*/  IMAD R6, R10, UR4, RZ ;  /* 0x000000040a067c24 */ /* 0x000fe2000f8e02ff */
        /* <DEDUP_REMOVED lines=11> */
[----:B------:R-:W-:Y:S01]  /*12a60*/  IMAD R3, R12, UR4, RZ ;  /* 0x000000040c037c24 */ /* 0x000fe2000f8e02ff */
[C---:B------:R-:W-:Y:S01]  /*12a70*/  IADD3 R30, R201.reuse, 0x1c0, RZ ;  /* 0x000001c0c91e7810 */ /* 0x040fe20007ffe0ff */
[----:B------:R-:W-:-:S02]  /*12a80*/  VIADD R42, R201, 0x40 ;  /* 0x00000040c92a7836 */ /* 0x000fc40000000000 */
        /* <DEDUP_REMOVED lines=11> */
[----:B------:R-:W-:Y:S01]  /*12b40*/  IMAD.IADD R8, R202, 0x1, R7 ;  /* 0x00000001ca087824 */ /* 0x000fe200078e0207 */
[----:B------:R-:W-:Y:S01]  /*12b50*/  SEL R7, RZ, 0x1, P2 ;  /* 0x00000001ff077807 */ /* 0x000fe20001000000 */
[----:B------:R-:W-:Y:S02]  /*12b60*/  VIADD R40, R201, 0x80 ;  /* 0x00000080c9287836 */ /* 0x000fe40000000000 */
[C---:B------:R-:W-:Y:S02]  /*12b70*/  IMAD R3, R13.reuse, UR5, R3 ;  /* 0x000000050d037c24 */ /* 0x040fe4000f8e0203 */
[----:B------:R-:W-:Y:S01]  /*12b80*/  IMAD.WIDE.U32 R4, R13, UR4, R4 ;  /* 0x000000040d047c25 */ /* 0x000fe2000f8e0004 */
[----:B------:R-:W-:Y:S01]  /*12b90*/  ISETP.GE.AND P2, PT, R40, R24, PT ;  /* 0x000000182800720c */ /* 0x000fe20003f46270 */
[----:B------:R-:W-:-:S02]  /*12ba0*/  ULDC.64 UR4, c[0x0][0xae0] ;  /* 0x0002b80000047ab9 */ /* 0x000fc40000000a00 */
[----:B0-----:R-:W-:-:S04]  /*12bb0*/  @P0 IMAD.HI.U32 R6, R8, R9, RZ ;  /* 0x0000000908060227 */ /* 0x001fc800078e00ff */
[----:B------:R-:W-:Y:S02]  /*12bc0*/  IMAD.SHL.U32 R10, R10, 0x2, RZ ;  /* 0x000000020a0a7824 */ /* 0x000fe400078e00ff */
[----:B------:R-:W-:Y:S02]  /*12bd0*/  VIADD R38, R201, 0xc0 ;  /* 0x000000c0c9267836 */ /* 0x000fe40000000000 */
[----:B------:R-:W-:Y:S01]  /*12be0*/  IMAD.IADD R5, R5, 0x1, R3 ;  /* 0x0000000105057824 */ /* 0x000fe200078e0203 */
[----:B------:R-:W-:Y:S01]  /*12bf0*/  LOP3.LUT R9, R10, 0x2, R7, 0xe2, !PT ;  /* 0x000000020a097812 */ /* 0x000fe200078ee207 */
[----:B------:R-:W-:Y:S01]  /*12c00*/  IMAD.MOV.U32 R3, RZ, RZ, R8 ;  /* 0x000000ffff037224 */ /* 0x000fe200078e0008 */
[----:B---3--:R-:W-:Y:S01]  /*12c10*/  @P0 SHF.R.U32.HI R3, RZ, R11, R6 ;  /* 0x0000000bff030219 */ /* 0x008fe20000011606 */
[C---:B------:R-:W-:Y:S01]  /*12c20*/  VIADD R36, R201.reuse, 0x100 ;  /* 0x00000100c9247836 */ /* 0x040fe20000000000 */
[-C--:B------:R-:W-:Y:S01]  /*12c30*/  ISETP.GE.AND P1, PT, R38, R24.reuse, PT ;  /* 0x000000182600720c */ /* 0x080fe20003f26270 */
[----:B------:R-:W-:Y:S01]  /*12c40*/  IMAD R29, R0, R21, RZ ;  /* 0x00000015001d7224 */ /* 0x000fe200078e02ff */
[----:B------:R-:W-:Y:S01]  /*12c50*/  SEL R10, RZ, 0xffffffff, P2 ;  /* 0xffffffffff0a7807 */ /* 0x000fe20001000000 */
[--C-:B------:R-:W-:Y:S01]  /*12c60*/  IMAD.MOV R7, RZ, RZ, -R3.reuse ;  /* 0x000000ffff077224 */ /* 0x100fe200078e0a03 */
[----:B------:R-:W-:Y:S01]  /*12c70*/  SHF.R.S32.HI R6, RZ, 0x1f, R3 ;  /* 0x0000001fff067819 */ /* 0x000fe20000011403 */
[----:B------:R-:W-:Y:S01]  /*12c80*/  VIADD R34, R201, 0x140 ;  /* 0x00000140c9227836 */ /* 0x000fe20000000000 */
[----:B------:R-:W-:Y:S01]  /*12c90*/  SEL R11, RZ, 0xffffffff, P1 ;  /* 0xffffffffff0b7807 */ /* 0x000fe20000800000 */
[----:B------:R-:W-:Y:S01]  /*12ca0*/  IMAD.SHL.U32 R10, R10, 0x4, RZ ;  /* 0x000000040a0a7824 */ /* 0x000fe200078e00ff */
[-C--:B------:R-:W-:Y:S01]  /*12cb0*/  ISETP.GE.AND P0, PT, R36, R24.reuse, PT ;  /* 0x000000182400720c */ /* 0x080fe20003f06270 */
[----:B------:R-:W-:Y:S01]  /*12cc0*/  IMAD R6, R6, UR4, RZ ;  /* 0x0000000406067c24 */ /* 0x000fe2000f8e02ff */
[----:B------:R-:W-:Y:S01]  /*12cd0*/  ISETP.GE.AND P2, PT, R30, R24, PT ;  /* 0x000000181e00720c */ /* 0x000fe20003f46270 */
[----:B------:R-:W-:Y:S01]  /*12ce0*/  IMAD.SHL.U32 R11, R11, 0x8, RZ ;  /* 0x000000080b0b7824 */ /* 0x000fe200078e00ff */
[----:B------:R-:W-:Y:S01]  /*12cf0*/  LOP3.LUT R0, R10, 0x4, R9, 0xe2, !PT ;  /* 0x000000040a007812 */ /* 0x000fe200078ee209 */
[----:B------:R-:W-:-:S02]  /*12d00*/  IMAD R7, R21, R7, R8 ;  /* 0x0000000715077224 */ /* 0x000fc400078e0208 */
[C---:B------:R-:W-:Y:S01]  /*12d10*/  IMAD R9, R3.reuse, UR5, R6 ;  /* 0x0000000503097c24 */ /* 0x040fe2000f8e0206 */
[----:B------:R-:W-:Y:S01]  /*12d20*/  SEL R6, RZ, 0xffffffff, P0 ;  /* 0xffffffffff067807 */ /* 0x000fe20000000000 */
[----:B------:R-:W-:Y:S01]  /*12d30*/  IMAD.WIDE.U32 R4, R3, UR4, R4 ;  /* 0x0000000403047c25 */ /* 0x000fe2000f8e0004 */
[----:B------:R-:W-:Y:S01]  /*12d40*/  LOP3.LUT R3, R11, 0x8, R0, 0xe2, !PT ;  /* 0x000000080b037812 */ /* 0x000fe200078ee200 */
[----:B------:R-:W-:Y:S01]  /*12d50*/  ULDC.64 UR4, c[0x0][0xad8] ;  /* 0x0002b60000047ab9 */ /* 0x000fe20000000a00 */
[----:B------:R-:W-:Y:S01]  /*12d60*/  SHF.R.S32.HI R0, RZ, 0x1f, R7 ;  /* 0x0000001fff007819 */ /* 0x000fe20000011407 */
[----:B------:R-:W-:Y:S01]  /*12d70*/  VIADD R32, R201, 0x180 ;  /* 0x00000180c9207836 */ /* 0x000fe20000000000 */
[-C--:B------:R-:W-:Y:S01]  /*12d80*/  ISETP.GE.AND P0, PT, R34, R24.reuse, PT ;  /* 0x000000182200720c */ /* 0x080fe20003f06270 */
[----:B------:R-:W-:Y:S02]  /*12d90*/  IMAD.SHL.U32 R6, R6, 0x10, RZ ;  /* 0x0000001006067824 */ /* 0x000fe400078e00ff */
[----:B------:R-:W-:Y:S01]  /*12da0*/  IMAD.IADD R5, R5, 0x1, R9 ;  /* 0x0000000105057824 */ /* 0x000fe200078e0209 */
[----:B------:R-:W-:Y:S01]  /*12db0*/  SEL R8, RZ, 0xffffffff, P0 ;  /* 0xffffffffff087807 */ /* 0x000fe20000000000 */
[----:B------:R-:W-:Y:S01]  /*12dc0*/  IMAD R0, R0, UR4, RZ ;  /* 0x0000000400007c24 */ /* 0x000fe2000f8e02ff */
[----:B------:R-:W-:Y:S01]  /*12dd0*/  ISETP.GE.AND P0, PT, R32, R24, PT ;  /* 0x000000182000720c */ /* 0x000fe20003f06270 */
[----:B------:R-:W-:Y:S01]  /*12de0*/  IMAD.IADD R202, R15, 0x1, R202 ;  /* 0x000000010fca7824 */ /* 0x000fe200078e02ca */
[----:B------:R-:W-:Y:S01]  /*12df0*/  LOP3.LUT R6, R6, 0x10, R3, 0xe2, !PT ;  /* 0x0000001006067812 */ /* 0x000fe200078ee203 */
[C---:B------:R-:W-:Y:S01]  /*12e00*/  IMAD R3, R7.reuse, UR5, R0 ;  /* 0x0000000507037c24 */ /* 0x040fe2000f8e0200 */
[----:B------:R-:W-:Y:S01]  /*12e10*/  SEL R0, RZ, 0x80, P2 ;  /* 0x00000080ff007807 */ /* 0x000fe20001000000 */
[----:B------:R-:W-:Y:S01]  /*12e20*/  IMAD.WIDE.U32 R4, R7, UR4, R4 ;  /* 0x0000000407047c25 */ /* 0x000fe2000f8e0004 */
[----:B------:R-:W-:Y:S01]  /*12e30*/  SEL R7, RZ, 0x40, P0 ;  /* 0x00000040ff077807 */ /* 0x000fe20000000000 */
[----:B------:R-:W-:Y:S01]  /*12e40*/  ULDC.64 UR4, c[0x0][0xa80] ;  /* 0x0002a00000047ab9 */ /* 0x000fe20000000a00 */
[----:B------:R-:W-:Y:S01]  /*12e50*/  ISETP.GE.AND P0, PT, R202, R29, PT ;  /* 0x0000001dca00720c */ /* 0x000fe20003f06270 */
[----:B------:R-:W-:Y:S01]  /*12e60*/  IMAD.SHL.U32 R9, R8, 0x20, RZ ;  /* 0x0000002008097824 */ /* 0x000fe200078e00ff */
[----:B------:R-:W-:Y:S01]  /*12e70*/  LEA R20, P1, R4, UR4, 0x1 ;  /* 0x0000000404147c11 */ /* 0x000fe2000f8208ff */
[----:B------:R-:W-:-:S02]  /*12e80*/  IMAD.IADD R3, R5, 0x1, R3 ;  /* 0x0000000105037824 */ /* 0x000fc400078e0203 */
[----:B------:R-:W-:Y:S01]  /*12e90*/  VIADD R31, R201, 0x1c0 ;  /* 0x000001c0c91f7836 */ /* 0x000fe20000000000 */
[----:B------:R-:W-:Y:S01]  /*12ea0*/  LOP3.LUT R6, R9, 0x20, R6, 0xe2, !PT ;  /* 0x0000002009067812 */ /* 0x000fe200078ee206 */
[C---:B------:R-:W-:Y:S01]  /*12eb0*/  VIADD R33, R201.reuse, 0x180 ;  /* 0x00000180c9217836 */ /* 0x040fe20000000000 */
[----:B------:R-:W-:Y:S01]  /*12ec0*/  LEA.HI.X R3, R4, UR5, R3, 0x1, P1 ;  /* 0x0000000504037c11 */ /* 0x000fe200088f0c03 */
[C---:B------:R-:W-:Y:S01]  /*12ed0*/  VIADD R35, R201.reuse, 0x140 ;  /* 0x00000140c9237836 */ /* 0x040fe20000000000 */
[----:B------:R-:W-:Y:S01]  /*12ee0*/  LOP3.LUT R21, R6, R7, RZ, 0xfc, !PT ;  /* 0x0000000706157212 */ /* 0x000fe200078efcff */
[C---:B------:R-:W-:Y:S01]  /*12ef0*/  VIADD R37, R201.reuse, 0x100 ;  /* 0x00000100c9257836 */ /* 0x040fe20000000000 */
[----:B------:R0:W2:Y:S01]  /*12f00*/  SHFL.IDX PT, R6, R20, RZ, 0x181f ;  /* 0x00181fff14067589 */ /* 0x0000a200000e0000 */
[----:B------:R-:W-:Y:S01]  /*12f10*/  VIADD R39, R201, 0xc0 ;  /* 0x000000c0c9277836 */ /* 0x000fe20000000000 */
[----:B------:R-:W-:Y:S01]  /*12f20*/  LOP3.LUT R28, R21, R0, RZ, 0xfc, !PT ;  /* 0x00000000151c7212 */ /* 0x000fe200078efcff */
[C---:B------:R-:W-:Y:S01]  /*12f30*/  VIADD R41, R201.reuse, 0x80 ;  /* 0x00000080c9297836 */ /* 0x040fe20000000000 */
[----:B------:R0:W3:Y:S01]  /*12f40*/  SHFL.IDX PT, R7, R3, RZ, 0x181f ;  /* 0x00181fff03077589 */ /* 0x0000e200000e0000 */
[----:B------:R-:W-:Y:S01]  /*12f50*/  VIADD R43, R201, 0x40 ;  /* 0x00000040c92b7836 */ /* 0x000fe20000000000 */
        /* <DEDUP_REMOVED lines=39> */
.L_x_8059:
[----:B------:R-:W-:Y:S05]  /*131d0*/  BSYNC B1 ;  /* 0x0000000000017941 */ /* 0x000fea0003800000 */
.L_x_8058:
        /* <DEDUP_REMOVED lines=36> */
.L_x_8054:
[----:B------:R-:W-:Y:S05]  /*13420*/  BSYNC B0 ;  /* 0x0000000000007941 */ /* 0x000fea0003800000 */
.L_x_8048:
[----:B------:R-:W-:Y:S02]  /*13430*/  ULDC UR4, c[0x0][0xc3c] ;  /* 0x00030f0000047ab9 */ /* 0x000fe40000000800 */
[----:B------:R-:W-:-:S13]  /*13440*/  ISETP.GE.AND P0, PT, R27, UR4, PT ;  /* 0x000000041b007c0c */ /* 0x000fda000bf06270 */
[----:B------:R-:W-:Y:S05]  /*13450*/  @!P0 BRA `(.L_x_8060) ;  /* 0xfffffee000388947 */ /* 0x000fea000383ffff */
[----:B------:R-:W-:Y:S05]  /*13460*/  BRA `(.L_x_7913) ;  /* 0x0000007400887947 */ /* 0x000fea0003800000 */
.L_x_7911:
        /* <DEDUP_REMOVED lines=16> */
.L_x_8061:
        /* <DEDUP_REMOVED lines=41> */
.L_x_8067:
        /* <DEDUP_REMOVED lines=12> */
.L_x_8066:
[----:B------:R-:W-:Y:S05]  /*138c0*/  BSYNC B0 ;  /* 0x0000000000007941 */ /* 0x000fea0003800000 */
.L_x_8065:
        /* <DEDUP_REMOVED lines=20> */
.L_x_8063:
        /* <DEDUP_REMOVED lines=20> */
.L_x_8068:
        /* <DEDUP_REMOVED lines=59> */
.L_x_8064:
[----:B------:R-:W-:Y:S02]  /*13f00*/  IMAD.MOV.U32 R17, RZ, RZ, RZ ;  /* 0x000000ffff117224 */ /* 0x000fe400078e00ff */
[----:B------:R-:W-:Y:S02]  /*13f10*/  IMAD.U32 R16, RZ, RZ, UR6 ;  /* 0x00000006ff107e24 */ /* 0x000fe4000f8e00ff */
[----:B------:R-:W-:-:S07]  /*13f20*/  IMAD.MOV.U32 R18, RZ, RZ, RZ ;  /* 0x000000ffff127224 */ /* 0x000fce00078e00ff */
.L_x_8069:
[----:B------:R-:W-:-:S13]  /*13f30*/  ISETP.NE.AND P0, PT, R5, RZ, PT ;  /* 0x000000ff0500720c */ /* 0x000fda0003f05270 */
[----:B------:R-:W0:Y:S01]  /*13f40*/  @!P0 S2R R3, SR_CgaCtaId ;  /* 0x0000000000038919 */ /* 0x000e220000008800 */
[----:B------:R-:W-:-:S04]  /*13f50*/  @!P0 MOV R2, 0x400 ;  /* 0x0000040000028802 */ /* 0x000fc80000000f00 */
[----:B0-----:R-:W-:-:S05]  /*13f60*/  @!P0 LEA R2, R3, R2, 0x18 ;  /* 0x0000000203028211 */ /* 0x001fca00078ec0ff */
[----:B------:R0:W-:Y:S01]  /*13f70*/  @!P0 STS.128 [R2+0x28cd0], R16 ;  /* 0x028cd01002008388 */ /* 0x0001e20000000c00 */
[----:B------:R-:W-:Y:S06]  /*13f80*/  BAR.ARV 0x5, 0x180 ;  /* 0x0146000000007b1d */ /* 0x000fec0000002000 */
.L_x_8062:
        /* <DEDUP_REMOVED lines=28> */
[----:B-1----:R-:W-:Y:S01]  /*14150*/  ULEA UR4, UR5, UR4, 0x18 ;  /* 0x0000000405047291 */ /* 0x002fe2000f8ec03f */
        /* <DEDUP_REMOVED lines=8> */
.L_x_8177:
[----:B-1----:R-:W1:Y:S02]  /*141e0*/  LDC.64 R32, c[0x0][0xc88] ;  /* 0x00032200ff207b82 */ /* 0x002e640000000a00 */
[----:B-1----:R-:W-:-:S06]  /*141f0*/  IMAD.WIDE R32, R19, 0x4, R32 ;  /* 0x0000000413207825 */ /* 0x002fcc00078e0220 */
[----:B------:R1:W0:Y:S01]  /*14200*/  LDG.E R32, desc[UR40][R32.64] ;  /* 0x0000002820207981 */ /* 0x000222000c1e1900 */
[----:B------:R-:W-:Y:S05]  /*14210*/  YIELD ;  /* 0x0000000000007946 */ /* 0x000fea0003800000 */
[----:B------:R-:W-:Y:S01]  /*14220*/  ULDC.64 UR4, c[0x0][0xa28] ;  /* 0x00028a0000047ab9 */ /* 0x000fe20000000a00 */
[----:B--23--:R-:W-:Y:S01]  /*14230*/  IMAD.MOV.U32 R6, RZ, RZ, RZ ;  /* 0x000000ffff067224 */ /* 0x00cfe200078e00ff */
[----:B------:R-:W-:Y:S01]  /*14240*/  ISETP.NE.U32.AND P0, PT, RZ, UR4, PT ;  /* 0x00000004ff007c0c */ /* 0x000fe2000bf05070 */
[----:B------:R-:W-:Y:S01]  /*14250*/  ULDC.64 UR8, c[0x0][0xa18] ;  /* 0x0002860000087ab9 */ /* 0x000fe20000000a00 */
[----:B-1----:R-:W-:Y:S01]  /*14260*/  IMAD.MOV.U32 R33, RZ, RZ, RZ ;  /* 0x000000ffff217224 */ /* 0x002fe200078e00ff */
[----:B------:R-:W-:Y:S01]  /*14270*/  ULDC.64 UR6, c[0x0][0xa10] ;  /* 0x0002840000067ab9 */ /* 0x000fe20000000a00 */
[----:B------:R-:W-:-:S02]  /*14280*/  ISETP.NE.AND.EX P0, PT, RZ, UR5, PT, P0 ;  /* 0x00000005ff007c0c */ /* 0x000fc4000bf05300 */
[----:B0-----:R-:W-:-:S11]  /*14290*/  SHF.R.S32.HI R0, RZ, 0x1f, R32 ;  /* 0x0000001fff007819 */ /* 0x001fd60000011420 */
        /* <DEDUP_REMOVED lines=40> */
[----:B0-----:R-:W2:Y:S04]  /*14520*/  LDG.E R8, desc[UR40][R2.64] ;  /* 0x0000002802087981 */ /* 0x001ea8000c1e1900 */
[----:B------:R-:W2:Y:S02]  /*14530*/  LDG.E R2, desc[UR40][R2.64+0x4] ;  /* 0x0000042802027981 */ /* 0x000ea4000c1e1900 */
[----:B--2---:R-:W-:-:S05]  /*14540*/  IMAD.IADD R9, R2, 0x1, -R8 ;  /* 0x0000000102097824 */ /* 0x004fca00078e0a08 */
[----:B------:R1:W-:Y:S02]  /*14550*/  STL [R1+0x10], R9 ;  /* 0x0000100901007387 */ /* 0x0003e40000100800 */
.L_x_8071:
        /* <DEDUP_REMOVED lines=9> */
.L_x_8072:
        /* <DEDUP_REMOVED lines=9> */
.L_x_8073:
[----:B--2---:R-:W2:Y:S01]  /*14680*/  @P1 LDG.E R2, desc[UR40][R4.64] ;  /* 0x0000002804021981 */ /* 0x004ea2000c1e1900 */
[----:B------:R-:W3:Y:S03]  /*14690*/  LDC R3, c[0x0][0x448] ;  /* 0x00011200ff037b82 */ /* 0x000ee60000000800 */
[----:B------:R4:W2:Y:S01]  /*146a0*/  @P1 LDG.E R5, desc[UR40][R4.64+0x4] ;  /* 0x0000042804051981 */ /* 0x0008a2000c1e1900 */
[----:B-----5:R-:W-:Y:S01]  /*146b0*/  IMAD.IADD R7, R7, 0x1, -R33 ;  /* 0x0000000107077824 */ /* 0x020fe200078e0a21 */
[----:B------:R-:W-:Y:S01]  /*146c0*/  BSSY B0, `(.L_x_8074) ;  /* 0x00001ba000007945 */ /* 0x000fe20003800000 */
[----:B---3--:R-:W-:-:S13]  /*146d0*/  ISETP.NE.AND P0, PT, R3, 0x1, PT ;  /* 0x000000010300780c */ /* 0x008fda0003f05270 */
[----:B----4-:R-:W3:Y:S08]  /*146e0*/  @P0 LDC R4, c[0x0][0x44c] ;  /* 0x00011300ff040b82 */ /* 0x010ef00000000800 */
[----:B------:R-:W4:Y:S01]  /*146f0*/  @P0 LDC R3, c[0x0][0x450] ;  /* 0x00011400ff030b82 */ /* 0x000f220000000800 */
[----:B--2---:R-:W-:Y:S02]  /*14700*/  @P1 IMAD.IADD R6, R5, 0x1, -R2 ;  /* 0x0000000105061824 */ /* 0x004fe400078e0a02 */
[----:B------:R-:W-:-:S02]  /*14710*/  IMAD.SHL.U32 R2, R17, 0x40, RZ ;  /* 0x0000004011027824 */ /* 0x000fc400078e00ff */
[----:B------:R-:W-:Y:S02]  /*14720*/  IMAD.IADD R31, R7, 0x1, R6 ;  /* 0x00000001071f7824 */ /* 0x000fe400078e0206 */
[----:B------:R-:W-:Y:S02]  /*14730*/  VIADD R2, R2, 0x3f ;  /* 0x0000003f02027836 */ /* 0x000fe40000000000 */
[----:B------:R-:W-:Y:S02]  /*14740*/  VIADD R5, R31, 0x3f ;  /* 0x0000003f1f057836 */ /* 0x000fe40000000000 */
[----:B---3--:R-:W-:-:S05]  /*14750*/  @P0 IMAD.HI.U32 R4, R2, R4, RZ ;  /* 0x0000000402040227 */ /* 0x008fca00078e00ff */
[----:B----4-:R-:W-:Y:S02]  /*14760*/  @P0 SHF.R.U32.HI R2, RZ, R3, R4 ;  /* 0x00000003ff020219 */ /* 0x010fe40000011604 */
[----:B------:R-:W-:Y:S02]  /*14770*/  IADD3 R4, R31, 0x40, -R9 ;  /* 0x000000401f047810 */ /* 0x000fe40007ffe809 */
[----:B------:R-:W-:-:S03]  /*14780*/  SHF.R.S32.HI R3, RZ, 0x1f, R5 ;  /* 0x0000001fff037819 */ /* 0x000fc60000011405 */
[----:B------:R-:W-:Y:S01]  /*14790*/  IMAD.IADD R2, R4, 0x1, R2 ;  /* 0x0000000104027824 */ /* 0x000fe200078e0202 */
[----:B------:R-:W-:-:S04]  /*147a0*/  LEA.HI R5, R3, R5, RZ, 0x6 ;  /* 0x0000000503057211 */ /* 0x000fc800078f30ff */
[----:B------:R-:W-:Y:S02]  /*147b0*/  SHF.R.S32.HI R3, RZ, 0x1f, R2 ;  /* 0x0000001fff037819 */ /* 0x000fe40000011402 */
[----:B------:R-:W-:Y:S02]  /*147c0*/  SHF.R.S32.HI R5, RZ, 0x6, R5 ;  /* 0x00000006ff057819 */ /* 0x000fe40000011405 */
[----:B------:R-:W-:-:S04]  /*147d0*/  LEA.HI R3, R3, R2, RZ, 0x6 ;  /* 0x0000000203037211 */ /* 0x000fc800078f30ff */
[----:B------:R-:W-:-:S04]  /*147e0*/  SHF.R.S32.HI R3, RZ, 0x6, R3 ;  /* 0x00000006ff037819 */ /* 0x000fc80000011403 */
[----:B------:R-:W-:-:S05]  /*147f0*/  VIMNMX R2, R5, R3, PT ;  /* 0x0000000305027248 */ /* 0x000fca0003fe0100 */
[--C-:B------:R-:W-:Y:S02]  /*14800*/  IMAD R2, R2, 0x40, -R7.reuse ;  /* 0x0000004002027824 */ /* 0x100fe400078e0a07 */
[----:B------:R-:W-:-:S03]  /*14810*/  IMAD.MOV R7, RZ, RZ, -R7 ;  /* 0x000000ffff077224 */ /* 0x000fc600078e0a07 */
[----:B------:R-:W-:Y:S02]  /*14820*/  VIMNMX R2, R2, R6, PT ;  /* 0x0000000602027248 */ /* 0x000fe40003fe0100 */
[----:B------:R-:W-:-:S04]  /*14830*/  VIMNMX R7, RZ, R7, !PT ;  /* 0x00000007ff077248 */ /* 0x000fc80007fe0100 */
        /* <DEDUP_REMOVED lines=13> */
[----:B------:R-:W2:Y:S02]  /*14910*/  S2R R3, SR_TID.X ;  /* 0x0000000000037919 */ /* 0x000ea40000002100 */
[----:B--2---:R-:W-:-:S04]  /*14920*/  SHF.R.U32.HI R3, RZ, 0x5, R3 ;  /* 0x00000005ff037819 */ /* 0x004fc80000011603 */
[----:B------:R-:W-:-:S05]  /*14930*/  LOP3.LUT R3, R3, 0x3, RZ, 0xc0, !PT ;  /* 0x0000000303037812 */ /* 0x000fca00078ec0ff */
[----:B------:R2:W3:Y:S02]  /*14940*/  SHFL.IDX PT, R14, R3, RZ, 0x1f ;  /* 0x00001fff030e7589 */ /* 0x0004e400000e0000 */
.L_x_8232:
[----:B---3--:R-:W-:Y:S02]  /*14950*/  ISETP.NE.AND P0, PT, R14, RZ, PT ;  /* 0x000000ff0e00720c */ /* 0x008fe40003f05270 */
[----:B------:R-:W-:-:S11]  /*14960*/  PLOP3.LUT P6, PT, PT, PT, PT, 0x8, 0x0 ;  /* 0x000000000000781c */ /* 0x000fd60003fce170 */
[----:B------:R-:W-:Y:S05]  /*14970*/  @P0 BRA `(.L_x_8077) ;  /* 0x00000000000c0947 */ /* 0x000fea0003800000 */
[----:B------:R-:W-:-:S03]  /*14980*/  UMOV UR4, 0xffffffff ;  /* 0xffffffff00047882 */ /* 0x000fc60000000000 */
[----:B------:R-:W-:Y:S05]  /*14990*/  BRA.DIV UR4, `(.L_x_8078) ;  /* 0x0000007204b47947 */ /* 0x000fea000b800000 */
[----:B------:R-:W-:-:S13]  /*149a0*/  ELECT P6, URZ, PT ;  /* 0x00000000003f782f */ /* 0x000fda00038c0000 */
.L_x_8077:
[----:B--2---:R-:W2:Y:S01]  /*149b0*/  LDL R3, [R1+0x20] ;  /* 0x0000200001037983 */ /* 0x004ea20000100800 */
[----:B------:R-:W-:Y:S01]  /*149c0*/  BSSY B1, `(.L_x_8079) ;  /* 0x0000008000017945 */ /* 0x000fe20003800000 */
[----:B--2---:R-:W-:-:S05]  /*149d0*/  VIADD R3, R3, 0x1 ;  /* 0x0000000103037836 */ /* 0x004fca0000000000 */
[----:B0-----:R-:W-:-:S04]  /*149e0*/  LEA.HI R8, R3, R3, RZ, 0x1 ;  /* 0x0000000303087211 */ /* 0x001fc800078f08ff */
[----:B------:R-:W-:-:S05]  /*149f0*/  LOP3.LUT R8, R8, 0xfffffffe, RZ, 0xc0, !PT ;  /* 0xfffffffe08087812 */ /* 0x000fca00078ec0ff */
[----:B------:R-:W-:-:S05]  /*14a00*/  IMAD.IADD R3, R3, 0x1, -R8 ;  /* 0x0000000103037824 */ /* 0x000fca00078e0a08 */
[----:B------:R-:W-:-:S04]  /*14a10*/  SHF.L.U32 R3, R3, 0x1f, RZ ;  /* 0x0000001f03037819 */ /* 0x000fc800000006ff */
[----:B------:R-:W0:Y:S02]  /*14a20*/  SYNCS.PHASECHK.TRANS64.TRYWAIT P0, [R23+URZ+0x28c20], R3 ;  /* 0x028c2003170075a7 */ /* 0x000e24000800017f */
[----:B0-----:R-:W-:Y:S05]  /*14a30*/  @!P0 BRA `(.L_x_8080) ;  /* 0x0000007000ac8947 */ /* 0x001fea0003800000 */
.L_x_8235:
[----:B------:R-:W-:Y:S05]  /*14a40*/  BSYNC B1 ;  /* 0x0000000000017941 */ /* 0x000fea0003800000 */
.L_x_8079:
[----:B------:R-:W-:Y:S04]  /*14a50*/  BSSY B1, `(.L_x_8081) ;  /* 0x00000b7000017945 */ /* 0x000fe80003800000 */
[----:B------:R-:W-:Y:S05]  /*14a60*/  @!P6 BRA `(.L_x_8082) ;  /* 0x0000000800d4e947 */ /* 0x000fea0003800000 */
[----:B0-----:R-:W-:Y:S01]  /*14a70*/  LEA R3, R24, R23, 0x3 ;  /* 0x0000001718037211 */ /* 0x001fe200078e18ff */
[----:B-1----:R-:W0:Y:S01]  /*14a80*/  S2R R9, SR_TID.X ;  /* 0x0000000000097919 */ /* 0x002e220000002100 */
[----:B------:R-:W-:Y:S01]  /*14a90*/  SHF.L.U32 R8, R28, 0x1f, RZ ;  /* 0x0000001f1c087819 */ /* 0x000fe200000006ff */
[----:B------:R-:W-:Y:S03]  /*14aa0*/  BSSY B2, `(.L_x_8083) ;  /* 0x0000005000027945 */ /* 0x000fe60003800000 */
[----:B------:R-:W1:Y:S01]  /*14ab0*/  SYNCS.PHASECHK.TRANS64.TRYWAIT P0, [R3+URZ+0x28ca0], R8 ;  /* 0x028ca008030075a7 */ /* 0x000e62000800017f */
[----:B0-----:R-:W-:-:S04]  /*14ac0*/  LOP3.LUT R9, R9, 0x7f, RZ, 0xc0, !PT ;  /* 0x0000007f09097812 */ /* 0x001fc800078ec0ff */
[----:B------:R-:W-:Y:S01]  /*14ad0*/  ISETP.NE.AND P1, PT, R9, RZ, PT ;  /* 0x000000ff0900720c */ /* 0x000fe20003f25270 */
[----:B-1----:R-:W-:-:S12]  /*14ae0*/  @!P0 BRA `(.L_x_8084) ;  /* 0x0000007000948947 */ /* 0x002fd80003800000 */
.L_x_8236:
[----:B------:R-:W-:Y:S05]  /*14af0*/  BSYNC B2 ;  /* 0x0000000000027941 */ /* 0x000fea0003800000 */
.L_x_8083:
        /* <DEDUP_REMOVED lines=9> */
.L_x_8086:
[----:B------:R-:W-:Y:S05]  /*14b90*/  BSYNC B2 ;  /* 0x0000000000027941 */ /* 0x000fea0003800000 */
.L_x_8085:
        /* <DEDUP_REMOVED lines=12> */
.L_x_8087:
        /* <DEDUP_REMOVED lines=13> */
.L_x_8237:
[----:B------:R-:W-:Y:S05]  /*14d30*/  BSYNC B2 ;  /* 0x0000000000027941 */ /* 0x000fea0003800000 */
.L_x_8088:
        /* <DEDUP_REMOVED lines=11> */
.L_x_8091:
[----:B------:R-:W-:Y:S05]  /*14df0*/  BSYNC B2 ;  /* 0x0000000000027941 */ /* 0x000fea0003800000 */
.L_x_8090:
        /* <DEDUP_REMOVED lines=9> */
.L_x_8092:
        /* <DEDUP_REMOVED lines=15> */
.L_x_8093:
        /* <DEDUP_REMOVED lines=15> */
.L_x_8094:
        /* <DEDUP_REMOVED lines=15> */
.L_x_8095:
        /* <DEDUP_REMOVED lines=15> */
.L_x_8096:
        /* <DEDUP_REMOVED lines=15> */
.L_x_8097:
        /* <DEDUP_REMOVED lines=15> */
.L_x_8098:
        /* <DEDUP_REMOVED lines=15> */
.L_x_8099:
        /* <DEDUP_REMOVED lines=10> */
.L_x_8082:
[----:B------:R-:W-:Y:S05]  /*155c0*/  BSYNC B1 ;  /* 0x0000000000017941 */ /* 0x000fea0003800000 */
.L_x_8081:
        /* <DEDUP_REMOVED lines=9> */
.L_x_8119:
[----:B------:R-:W-:Y:S05]  /*15660*/  YIELD ;  /* 0x0000000000007946 */ /* 0x000fea0003800000 */
[----:B------:R-:W-:Y:S04]  /*15670*/  BSSY B1, `(.L_x_8100) ;  /* 0x00000b6000017945 */ /* 0x000fe80003800000 */
[----:B------:R-:W-:Y:S05]  /*15680*/  @!P6 BRA `(.L_x_8101) ;  /* 0x0000000800d0e947 */ /* 0x000fea0003800000 */
[----:B------:R-:W-:Y:S01]  /*15690*/  IMAD R8, R24, 0x8, R23 ;  /* 0x0000000818087824 */ /* 0x000fe200078e0217 */
[----:B------:R-:W-:Y:S01]  /*156a0*/  SHF.L.U32 R2, R28, 0x1f, RZ ;  /* 0x0000001f1c027819 */ /* 0x000fe200000006ff */
[----:B0-----:R-:W0:Y:S01]  /*156b0*/  S2R R3, SR_TID.X ;  /* 0x0000000000037919 */ /* 0x001e220000002100 */
[----:B------:R-:W-:Y:S02]  /*156c0*/  BSSY B2, `(.L_x_8102) ;  /* 0x0000005000027945 */ /* 0x000fe40003800000 */
[----:B------:R-:W2:Y:S01]  /*156d0*/  SYNCS.PHASECHK.TRANS64.TRYWAIT P1, [R8+URZ+0x28ca0], R2 ;  /* 0x028ca002080075a7 */ /* 0x000ea2000802017f */
[----:B0-----:R-:W-:-:S04]  /*156e0*/  LOP3.LUT R3, R3, 0x7f, RZ, 0xc0, !PT ;  /* 0x0000007f03037812 */ /* 0x001fc800078ec0ff */
[----:B------:R-:W-:Y:S01]  /*156f0*/  ISETP.NE.AND P2, PT, R3, RZ, PT ;  /* 0x000000ff0300720c */ /* 0x000fe20003f45270 */
[----:B--2---:R-:W-:-:S12]  /*15700*/  @!P1 BRA `(.L_x_8103) ;  /* 0x0000006400b49947 */ /* 0x004fd80003800000 */
.L_x_8238:
[----:B------:R-:W-:Y:S05]  /*15710*/  BSYNC B2 ;  /* 0x0000000000027941 */ /* 0x000fea0003800000 */
.L_x_8102:
[----:B------:R-:W-:Y:S04]  /*15720*/  BSSY B2, `(.L_x_8104) ;  /* 0x0000009000027945 */ /* 0x000fe80003800000 */
[----:B------:R-:W-:Y:S05]  /*15730*/  @P2 BRA `(.L_x_8105) ;  /* 0x00000000001c2947 */ /* 0x000fea0003800000 */
[----:B-1----:R-:W1:Y:S01]  /*15740*/  S2R R9, SR_TID.X ;  /* 0x0000000000097919 */ /* 0x002e620000002100 */
[----:B------:R-:W-:-:S04]  /*15750*/  IMAD.MOV.U32 R3, RZ, RZ, 0x2000 ;  /* 0x00002000ff037424 */ /* 0x000fc800078e00ff */
[----:B------:R2:W-:Y:S01]  /*15760*/  SYNCS.ARRIVE.TRANS64 RZ, [R8+URZ+0x28c90], R3 ;  /* 0x028c900308ff79a7 */ /* 0x0005e2000800003f */
[----:B-1----:R-:W-:-:S04]  /*15770*/  LOP3.LUT R9, R9, 0x1f, RZ, 0xc0, !PT ;  /* 0x0000001f09097812 */ /* 0x002fc800078ec0ff */
[----:B------:R-:W-:-:S13]  /*15780*/  ISETP.NE.AND P1, PT, R9, RZ, PT ;  /* 0x000000ff0900720c */ /* 0x000fda0003f25270 */
[----:B--2---:R-:W-:Y:S05]  /*15790*/  @!P1 BRA `(.L_x_8105) ;  /* 0x0000000000049947 */ /* 0x004fea0003800000 */
[----:B------:R-:W-:Y:S01]  /*157a0*/  BPT.TRAP 0x1 ;  /* 0x000000040000795c */ /* 0x000fe20000300000 */
.L_x_8105:
[----:B------:R-:W-:Y:S05]  /*157b0*/  BSYNC B2 ;  /* 0x0000000000027941 */ /* 0x000fea0003800000 */
.L_x_8104:
        /* <DEDUP_REMOVED lines=8> */
[----:B-1----:R-:W-:Y:S01]  /*15840*/  VIADD R9, R8, 0x28c90 ;  /* 0x00028c9008097836 */ /* 0x002fe20000000000 */
[----:B------:R-:W-:Y:S01]  /*15850*/  UMOV UR6, 0x0 ;  /* 0x0000000000067882 */ /* 0x000fe20000000000 */
[----:B------:R-:W-:-:S10]  /*15860*/  UMOV UR7, 0x12f00000 ;  /* 0x12f0000000077882 */ /* 0x000fd40000000000 */
.L_x_8106:
        /* <DEDUP_REMOVED lines=13> */
.L_x_8239:
[----:B------:R-:W-:Y:S05]  /*15940*/  BSYNC B2 ;  /* 0x0000000000027941 */ /* 0x000fea0003800000 */
.L_x_8107:
        /* <DEDUP_REMOVED lines=11> */
.L_x_8110:
[----:B------:R-:W-:Y:S05]  /*15a00*/  BSYNC B2 ;  /* 0x0000000000027941 */ /* 0x000fea0003800000 */
.L_x_8109:
        /* <DEDUP_REMOVED lines=9> */
.L_x_8111:
        /* <DEDUP_REMOVED lines=15> */
.L_x_8112:
        /* <DEDUP_REMOVED lines=15> */
.L_x_8113:
        /* <DEDUP_REMOVED lines=15> */
.L_x_8114:
        /* <DEDUP_REMOVED lines=15> */
.L_x_8115:
        /* <DEDUP_REMOVED lines=15> */
.L_x_8116:
        /* <DEDUP_REMOVED lines=15> */
.L_x_8117:
        /* <DEDUP_REMOVED lines=15> */
.L_x_8118:
        /* <DEDUP_REMOVED lines=10> */
.L_x_8101:
[----:B------:R-:W-:Y:S05]  /*161d0*/  BSYNC B1 ;  /* 0x0000000000017941 */ /* 0x000fea0003800000 */
.L_x_8100:
        /* <DEDUP_REMOVED lines=8> */
.L_x_8075:
[----:B------:R-:W-:Y:S05]  /*16260*/  BSYNC B0 ;  /* 0x0000000000007941 */ /* 0x000fea0003800000 */
.L_x_8074:
[----:B------:R-:W2:Y:S01]  /*16270*/  LDC R0, c[0x0][0x448] ;  /* 0x00011200ff007b82 */ /* 0x000ea20000000800 */
[----:B------:R-:W-:Y:S01]  /*16280*/  LEA R2, R17, 0x3f, 0x6 ;  /* 0x0000003f11027811 */ /* 0x000fe200078e30ff */
[----:B------:R-:W-:Y:S05]  /*16290*/  @!P0 WARPSYNC.ALL ;  /* 0x0000000000008948 */ /* 0x000fea0003800000 */
[----:B------:R-:W-:Y:S01]  /*162a0*/  BSSY B7, `(.L_x_8120) ;  /* 0x0000386000077945 */ /* 0x000fe20003800000 */
[----:B------:R-:W-:Y:S01]  /*162b0*/  @!P0 BAR.SYNC.DEFER_BLOCKING 0xc, 0x180 ;  /* 0x0306000000008b1d */ /* 0x000fe20000010000 */
[----:B--2---:R-:W-:-:S13]  /*162c0*/  ISETP.NE.AND P1, PT, R0, 0x1, PT ;  /* 0x000000010000780c */ /* 0x004fda0003f25270 */
[----:B0-----:R-:W0:Y:S08]  /*162d0*/  @P1 LDC R3, c[0x0][0x44c] ;  /* 0x00011300ff031b82 */ /* 0x001e300000000800 */
[----:B------:R-:W2:Y:S01]  /*162e0*/  @P1 LDC R0, c[0x0][0x450] ;  /* 0x00011400ff001b82 */ /* 0x000ea20000000800 */
[----:B0-----:R-:W-:-:S05]  /*162f0*/  @P1 IMAD.HI.U32 R3, R2, R3, RZ ;  /* 0x0000000302031227 */ /* 0x001fca00078e00ff */
[----:B--2---:R-:W-:-:S05]  /*16300*/  @P1 SHF.R.U32.HI R2, RZ, R0, R3 ;  /* 0x00000000ff021219 */ /* 0x004fca0000011603 */
[----:B------:R-:W-:-:S05]  /*16310*/  IMAD.IADD R2, R4, 0x1, R2 ;  /* 0x0000000104027824 */ /* 0x000fca00078e0202 */
        /* <DEDUP_REMOVED lines=24> */
.L_x_8121:
        /* <DEDUP_REMOVED lines=20> */
.L_x_8124:
[----:B------:R-:W-:Y:S05]  /*165e0*/  BSYNC B6 ;  /* 0x0000000000067941 */ /* 0x000fea0003800000 */
.L_x_8123:
        /* <DEDUP_REMOVED lines=19> */
[----:B-12---:R-:W-:Y:S05]  /*16720*/  CALL.ABS.NOINC R2 ;  /* 0x0000000002007343 */ /* 0x006fea0003c00000 */
.L_x_8127:
        /* <DEDUP_REMOVED lines=15> */
.L_x_8126:
[----:B------:R-:W-:Y:S05]  /*16820*/  BSYNC B6 ;  /* 0x0000000000067941 */ /* 0x000fea0003800000 */
.L_x_8125:
[----:B------:R-:W2:Y:S01]  /*16830*/  LDL R21, [R1+0x14] ;  /* 0x0000140001157983 */ /* 0x000ea20000100800 */
[----:B------:R-:W-:Y:S01]  /*16840*/  ULDC.64 UR4, c[0x0][0x9f8] ;  /* 0x00027e0000047ab9 */ /* 0x000fe20000000a00 */
[----:B------:R-:W0:Y:S01]  /*16850*/  LDC R10, c[0x0][0x430] ;  /* 0x00010c00ff0a7b82 */ /* 0x000e220000000800 */
[----:B------:R-:W-:Y:S01]  /*16860*/  ISETP.NE.U32.AND P0, PT, RZ, UR4, PT ;  /* 0x00000004ff007c0c */ /* 0x000fe2000bf05070 */
[----:B------:R-:W3:Y:S03]  /*16870*/  S2R R20, SR_TID.X ;  /* 0x0000000000147919 */ /* 0x000ee60000002100 */
[----:B------:R-:W-:-:S13]  /*16880*/  ISETP.NE.AND.EX P0, PT, RZ, UR5, PT, P0 ;  /* 0x00000005ff007c0c */ /* 0x000fda000bf05300 */
[----:B------:R-:W-:Y:S01]  /*16890*/  @P0 IADD3 R2, P1, R27, UR4, RZ ;  /* 0x000000041b020c10 */ /* 0x000fe2000ff3e0ff */
[----:B------:R-:W4:Y:S01]  /*168a0*/  S2R R11, SR_TID.X ;  /* 0x00000000000b7919 */ /* 0x000f220000002100 */
[----:B------:R-:W-:Y:S02]  /*168b0*/  ULDC UR4, c[0x0][0x320] ;  /* 0x0000c80000047ab9 */ /* 0x000fe40000000800 */
[----:B------:R-:W-:-:S05]  /*168c0*/  @P0 IADD3.X R3, R29, UR5, RZ, P1, !PT ;  /* 0x000000051d030c10 */ /* 0x000fca0008ffe4ff */
[----:B------:R1:W2:Y:S01]  /*168d0*/  @P0 LDG.E R30, desc[UR40][R2.64] ;  /* 0x00000028021e0981 */ /* 0x0002a2000c1e1900 */
[----:B---3--:R-:W-:-:S04]  /*168e0*/  LOP3.LUT R20, R20, 0x7f, RZ, 0xc0, !PT ;  /* 0x0000007f14147812 */ /* 0x008fc800078ec0ff */
[----:B------:R-:W-:Y:S02]  /*168f0*/  SHF.R.U32.HI R34, RZ, 0x3, R20 ;  /* 0x00000003ff227819 */ /* 0x000fe40000011614 */
[----:B------:R-:W3:Y:S01]  /*16900*/  S2R R20, SR_TID.X ;  /* 0x0000000000147919 */ /* 0x000ee20000002100 */
[----:B0-----:R-:W-:-:S13]  /*16910*/  ISETP.NE.AND P1, PT, R10, 0x1, PT ;  /* 0x000000010a00780c */ /* 0x001fda0003f25270 */
[----:B-1----:R-:W0:Y:S08]  /*16920*/  @P1 LDC R3, c[0x0][0x434] ;  /* 0x00010d00ff031b82 */ /* 0x002e300000000800 */
[----:B------:R-:W1:Y:S01]  /*16930*/  @P1 LDC R2, c[0x0][0x438] ;  /* 0x00010e00ff021b82 */ /* 0x000e620000000800 */
[----:B---3--:R-:W-:-:S05]  /*16940*/  IMAD.SHL.U32 R20, R20, 0x10, RZ ;  /* 0x0000001014147824 */ /* 0x008fca00078e00ff */
[----:B------:R-:W-:Y:S01]  /*16950*/  LOP3.LUT R20, R34, 0x70, R20, 0xf8, !PT ;  /* 0x0000007022147812 */ /* 0x000fe200078ef814 */
[----:B----4-:R-:W-:-:S05]  /*16960*/  IMAD.SHL.U32 R11, R11, 0x8, RZ ;  /* 0x000000080b0b7824 */ /* 0x010fca00078e00ff */
[----:B------:R-:W-:Y:S02]  /*16970*/  LOP3.LUT R11, R11, 0x38, RZ, 0xc0, !PT ;  /* 0x000000380b0b7812 */ /* 0x000fe400078ec0ff */
[----:B------:R-:W-:Y:S01]  /*16980*/  LOP3.LUT R22, R22, 0xffffffbf, RZ, 0xc0, !PT ;  /* 0xffffffbf16167812 */ /* 0x000fe200078ec0ff */
[----:B------:R-:W3:Y:S01]  /*16990*/  S2R R12, SR_TID.X ;  /* 0x00000000000c7919 */ /* 0x000ee20000002100 */
[----:B------:R-:W-:Y:S02]  /*169a0*/  IMAD.MOV.U32 R36, RZ, RZ, RZ ;  /* 0x000000ffff247224 */ /* 0x000fe400078e00ff */
[----:B---3--:R-:W-:-:S05]  /*169b0*/  IMAD.SHL.U32 R12, R12, 0x8, RZ ;  /* 0x000000080c0c7824 */ /* 0x008fca00078e00ff */
[----:B------:R-:W-:-:S04]  /*169c0*/  LOP3.LUT R12, R12, 0x38, RZ, 0xc0, !PT ;  /* 0x000000380c0c7812 */ /* 0x000fc800078ec0ff */
[----:B------:R-:W-:Y:S02]  /*169d0*/  LOP3.LUT R12, R12, 0x180, RZ, 0xfc, !PT ;  /* 0x000001800c0c7812 */ /* 0x000fe400078efcff */
[----:B--2---:R-:W-:Y:S02]  /*169e0*/  LEA R27, R21, 0xffffffc0, 0x6 ;  /* 0xffffffc0151b7811 */ /* 0x004fe400078e30ff */
[----:B------:R-:W2:Y:S02]  /*169f0*/  S2R R21, SR_TID.X ;  /* 0x0000000000157919 */ /* 0x000ea40000002100 */
[----:B--2---:R-:W-:-:S05]  /*16a00*/  IMAD.SHL.U32 R21, R21, 0x8, RZ ;  /* 0x0000000815157824 */ /* 0x004fca00078e00ff */
[----:B------:R-:W-:-:S04]  /*16a10*/  LOP3.LUT R21, R21, 0x38, RZ, 0xc0, !PT ;  /* 0x0000003815157812 */ /* 0x000fc800078ec0ff */
[----:B------:R-:W-:-:S04]  /*16a20*/  LOP3.LUT R21, R21, 0x40, RZ, 0xfc, !PT ;  /* 0x0000004015157812 */ /* 0x000fc800078efcff */
[----:B------:R-:W-:Y:S02]  /*16a30*/  ISETP.GE.AND P2, PT, R21, UR4, PT ;  /* 0x0000000415007c0c */ /* 0x000fe4000bf46270 */
[----:B------:R-:W2:Y:S01]  /*16a40*/  S2R R21, SR_TID.X ;  /* 0x0000000000157919 */ /* 0x000ea20000002100 */
[----:B------:R-:W-:-:S04]  /*16a50*/  IMAD.IADD R4, R20, 0x1, R27 ;  /* 0x0000000114047824 */ /* 0x000fc800078e021b */
[C---:B------:R-:W-:Y:S01]  /*16a60*/  IMAD.IADD R0, R4.reuse, 0x1, R33 ;  /* 0x0000000104007824 */ /* 0x040fe200078e0221 */
[----:B------:R-:W-:-:S03]  /*16a70*/  ISETP.GE.AND P0, PT, R4, R31, PT ;  /* 0x0000001f0400720c */ /* 0x000fc60003f06270 */
[----:B0-----:R-:W-:Y:S01]  /*16a80*/  @P1 IMAD.HI.U32 R3, R0, R3, RZ ;  /* 0x0000000300031227 */ /* 0x001fe200078e00ff */
[----:B------:R-:W-:-:S03]  /*16a90*/  ISETP.GT.U32.OR P0, PT, R20, 0x3f, P0 ;  /* 0x0000003f1400780c */ /* 0x000fc60000704470 */
[----:B------:R-:W-:Y:S01]  /*16aa0*/  IMAD.MOV.U32 R8, RZ, RZ, R0 ;  /* 0x000000ffff087224 */ /* 0x000fe200078e0000 */
[----:B-1----:R-:W-:Y:S02]  /*16ab0*/  @P1 SHF.R.U32.HI R8, RZ, R2, R3 ;  /* 0x00000002ff081219 */ /* 0x002fe40000011603 */
[----:B------:R-:W-:Y:S02]  /*16ac0*/  ISETP.GE.AND P1, PT, R11, UR4, PT ;  /* 0x000000040b007c0c */ /* 0x000fe4000bf26270 */
[----:B------:R-:W-:Y:S02]  /*16ad0*/  @P2 LOP3.LUT R22, R22, 0x40, RZ, 0xfc, !PT ;  /* 0x0000004016162812 */ /* 0x000fe400078efcff */
[----:B------:R-:W-:Y:S02]  /*16ae0*/  SEL R9, RZ, 0xffffffff, P2 ;  /* 0xffffffffff097807 */ /* 0x000fe40001000000 */
[----:B------:R-:W-:Y:S01]  /*16af0*/  LOP3.LUT R22, R22, 0xffffff7f, RZ, 0xc0, !PT ;  /* 0xffffff7f16167812 */ /* 0x000fe200078ec0ff */
[----:B------:R-:W0:Y:S01]  /*16b00*/  @!P0 LDC.64 R2, c[0x0][0x428] ;  /* 0x00010a00ff028b82 */ /* 0x000e220000000a00 */
[----:B--2---:R-:W-:-:S05]  /*16b10*/  IMAD.SHL.U32 R21, R21, 0x8, RZ ;  /* 0x0000000815157824 */ /* 0x004fca00078e00ff */
[----:B------:R-:W-:-:S04]  /*16b20*/  LOP3.LUT R21, R21, 0x38, RZ, 0xc0, !PT ;  /* 0x0000003815157812 */ /* 0x000fc800078ec0ff */
[C---:B------:R-:W-:Y:S02]  /*16b30*/  LOP3.LUT R34, R21.reuse, 0x80, RZ, 0xfc, !PT ;  /* 0x0000008015227812 */ /* 0x040fe400078efcff */
[----:B------:R-:W-:Y:S02]  /*16b40*/  LOP3.LUT R21, R21, 0xc0, RZ, 0xfc, !PT ;  /* 0x000000c015157812 */ /* 0x000fe400078efcff */
[----:B------:R-:W-:Y:S02]  /*16b50*/  @P1 LOP3.LUT R22, R22, 0x80, RZ, 0xfc, !PT ;  /* 0x0000008016161812 */ /* 0x000fe400078efcff */
[----:B------:R-:W-:Y:S01]  /*16b60*/  SEL R4, RZ, 0x1, P1 ;  /* 0x00000001ff047807 */ /* 0x000fe20000800000 */
[----:B------:R-:W-:Y:S01]  /*16b70*/  IMAD.SHL.U32 R9, R9, 0x2, RZ ;  /* 0x0000000209097824 */ /* 0x000fe200078e00ff */
[----:B------:R-:W-:Y:S02]  /*16b80*/  ISETP.GE.AND P1, PT, R21, UR4, PT ;  /* 0x0000000415007c0c */ /* 0x000fe4000bf26270 */
[----:B------:R-:W1:Y:S01]  /*16b90*/  S2R R21, SR_TID.X ;  /* 0x0000000000157919 */ /* 0x000e620000002100 */
[----:B------:R-:W-:-:S02]  /*16ba0*/  ISETP.GE.AND P2, PT, R34, UR4, PT ;  /* 0x0000000422007c0c */ /* 0x000fc4000bf46270 */
[----:B------:R-:W-:Y:S02]  /*16bb0*/  LOP3.LUT R9, R9, 0x2, R4, 0xe2, !PT ;  /* 0x0000000209097812 */ /* 0x000fe400078ee204 */
[----:B------:R-:W2:Y:S01]  /*16bc0*/  @!P0 LDC.64 R4, c[0x0][0x418] ;  /* 0x00010600ff048b82 */ /* 0x000ea20000000a00 */
[----:B------:R-:W-:Y:S02]  /*16bd0*/  SEL R6, RZ, 0x4, P2 ;  /* 0x00000004ff067807 */ /* 0x000fe40001000000 */
[----:B------:R-:W-:Y:S02]  /*16be0*/  SEL R7, RZ, 0x8, P1 ;  /* 0x00000008ff077807 */ /* 0x000fe40000800000 */
[----:B------:R-:W-:Y:S02]  /*16bf0*/  SHF.R.S32.HI R34, RZ, 0x1f, R30 ;  /* 0x0000001fff227819 */ /* 0x000fe4000001141e */
[----:B------:R-:W-:Y:S01]  /*16c00*/  LOP3.LUT R9, R7, R9, R6, 0xfe, !PT ;  /* 0x0000000907097212 */ /* 0x000fe200078efe06 */
[--C-:B------:R-:W-:Y:S01]  /*16c10*/  @!P0 IMAD.MOV.U32 R6, RZ, RZ, R8.reuse ;  /* 0x000000ffff068224 */ /* 0x100fe200078e0008 */
[----:B------:R-:W-:-:S02]  /*16c20*/  @!P0 SHF.R.S32.HI R7, RZ, 0x1f, R8 ;  /* 0x0000001fff078819 */ /* 0x000fc40000011408 */
        /* <DEDUP_REMOVED lines=19> */
[----:B------:R-:W-:Y:S02]  /*16d60*/  SEL R5, RZ, 0x20, P2 ;  /* 0x00000020ff057807 */ /* 0x000fe40001000000 */
[----:B------:R-:W-:Y:S02]  /*16d70*/  SEL R3, RZ, 0x40, P0 ;  /* 0x00000040ff037807 */ /* 0x000fe40000000000 */
[----:B------:R-:W-:-:S04]  /*16d80*/  LOP3.LUT R4, R5, R9, R4, 0xfe, !PT ;  /* 0x0000000905047212 */ /* 0x000fc800078efe04 */
[----:B------:R-:W-:Y:S01]  /*16d90*/  LOP3.LUT R6, R4, R3, RZ, 0xfc, !PT ;  /* 0x0000000304067212 */ /* 0x000fe200078efcff */
[----:B------:R-:W-:Y:S01]  /*16da0*/  IMAD.MOV R3, RZ, RZ, -R8 ;  /* 0x000000ffff037224 */ /* 0x000fe200078e0a08 */
[----:B------:R-:W-:-:S03]  /*16db0*/  LOP3.LUT R14, R21, 0x1c0, RZ, 0xfc, !PT ;  /* 0x000001c0150e7812 */ /* 0x000fc600078efcff */
[----:B------:R-:W-:Y:S01]  /*16dc0*/  IMAD R0, R10, R3, R0 ;  /* 0x000000030a007224 */ /* 0x000fe200078e0200 */
[----:B------:R0:W-:Y:S01]  /*16dd0*/  STL [R1+0x34], R6 ;  /* 0x0000340601007387 */ /* 0x0001e20000100800 */
[----:B------:R-:W-:-:S03]  /*16de0*/  LOP3.LUT R22, R22, 0xfffffff7, RZ, 0xc0, !PT ;  /* 0xfffffff716167812 */ /* 0x000fc600078ec0ff */
[----:B------:R0:W-:Y:S01]  /*16df0*/  STL [R1], R0 ;  /* 0x0000000001007387 */ /* 0x0001e20000100800 */
[----:B------:R-:W-:Y:S01]  /*16e00*/  ISETP.GE.AND P0, PT, R14, UR4, PT ;  /* 0x000000040e007c0c */ /* 0x000fe2000bf06270 */
[----:B------:R-:W-:Y:S01]  /*16e10*/  ULDC UR4, c[0x0][0x2f4] ;  /* 0x0000bd0000047ab9 */ /* 0x000fe20000000800 */
[----:B------:R-:W-:Y:S02]  /*16e20*/  @P3 LOP3.LUT R22, R22, 0x8, RZ, 0xfc, !PT ;  /* 0x0000000816163812 */ /* 0x000fe400078efcff */
[----:B------:R-:W-:Y:S02]  /*16e30*/  SEL R2, RZ, 0x80, P0 ;  /* 0x00000080ff027807 */ /* 0x000fe40000000000 */
[----:B------:R-:W-:Y:S02]  /*16e40*/  ISETP.GE.AND P0, PT, R11, UR4, PT ;  /* 0x000000040b007c0c */ /* 0x000fe4000bf06270 */
[----:B------:R-:W-:Y:S01]  /*16e50*/  LOP3.LUT R22, R22, 0xfffffffb, RZ, 0xc0, !PT ;  /* 0xfffffffb16167812 */ /* 0x000fe200078ec0ff */
[----:B------:R-:W-:-:S03]  /*16e60*/  UMOV UR5, 0xffffffff ;  /* 0xffffffff00057882 */ /* 0x000fc60000000000 */
[----:B------:R-:W-:-:S04]  /*16e70*/  @P2 LOP3.LUT R22, R22, 0x4, RZ, 0xfc, !PT ;  /* 0x0000000416162812 */ /* 0x000fc800078efcff */
[----:B------:R-:W-:-:S04]  /*16e80*/  LOP3.LUT R22, R22, 0xfffffffd, RZ, 0xc0, !PT ;  /* 0xfffffffd16167812 */ /* 0x000fc800078ec0ff */
[----:B------:R-:W-:Y:S01]  /*16e90*/  @P0 LOP3.LUT R22, R22, 0x2, RZ, 0xfc, !PT ;  /* 0x0000000216160812 */ /* 0x000fe200078efcff */
[----:B0-----:R-:W-:Y:S06]  /*16ea0*/  BRA.DIV UR5, `(.L_x_8128) ;  /* 0x0000004e05f47947 */ /* 0x001fec000b800000 */
.L_x_8242:
        /* <DEDUP_REMOVED lines=12> */
.L_x_8129:
[----:B------:R-:W0:Y:S01]  /*16f70*/  S2R R0, SR_TID.X ;  /* 0x0000000000007919 */ /* 0x000e220000002100 */
[----:B------:R-:W-:Y:S01]  /*16f80*/  BSSY B0, `(.L_x_8130) ;  /* 0x0000008000007945 */ /* 0x000fe20003800000 */
[----:B0-----:R-:W-:-:S04]  /*16f90*/  LOP3.LUT R0, R0, 0x7f, RZ, 0xc0, !PT ;  /* 0x0000007f00007812 */ /* 0x001fc800078ec0ff */
[----:B------:R-:W-:-:S04]  /*16fa0*/  SHF.R.U32.HI R0, RZ, 0x3, R0 ;  /* 0x00000003ff007819 */ /* 0x000fc80000011600 */
[----:B------:R-:W-:Y:S01]  /*16fb0*/  IADD3 R27, -R0, R31, -R27 ;  /* 0x0000001f001b7210 */ /* 0x000fe20007ffe91b */
[----:B------:R-:W-:Y:S01]  /*16fc0*/  IMAD R31, R25, 0x8, R23 ;  /* 0x00000008191f7824 */ /* 0x000fe200078e0217 */
[----:B------:R-:W-:-:S04]  /*16fd0*/  SHF.L.U32 R0, R26, 0x1f, RZ ;  /* 0x0000001f1a007819 */ /* 0x000fc800000006ff */
[----:B------:R-:W0:Y:S02]  /*16fe0*/  SYNCS.PHASECHK.TRANS64.TRYWAIT P0, [R31+URZ+0x28c40], R0 ;  /* 0x028c40001f0075a7 */ /* 0x000e24000800017f */
[----:B0-----:R-:W-:Y:S05]  /*16ff0*/  @!P0 BRA `(.L_x_8131) ;  /* 0x0000004c00d48947 */ /* 0x001fea0003800000 */
.L_x_8243:
[----:B------:R-:W-:Y:S05]  /*17000*/  BSYNC B0 ;  /* 0x0000000000007941 */ /* 0x000fea0003800000 */
.L_x_8130:
        /* <DEDUP_REMOVED lines=24> */
[----:B------:R-:W-:-:S04]  /*17190*/  ULDC.64 UR4, c[0x0][0x2e8] ;  /* 0x0000ba0000047ab9 */ /* 0x000fc80000000a00 */
[----:B-1----:R-:W-:Y:S02]  /*171a0*/  IADD3 R4, R3, R0, RZ ;  /* 0x0000000003047210 */ /* 0x002fe40007ffe0ff */
        /* <DEDUP_REMOVED lines=37> */
.L_x_8253:
        /* <DEDUP_REMOVED lines=10> */
.L_x_8133:
        /* <DEDUP_REMOVED lines=11> */
.L_x_8134:
        /* <DEDUP_REMOVED lines=43> */
.L_x_8136:
[----:B------:R-:W-:Y:S05]  /*17800*/  BSYNC B6 ;  /* 0x0000000000067941 */ /* 0x000fea0003800000 */
.L_x_8135:
        /* <DEDUP_REMOVED lines=92> */
.L_x_8262:
        /* <DEDUP_REMOVED lines=10> */
.L_x_8138:
        /* <DEDUP_REMOVED lines=18> */
.L_x_8263:
[----:B------:R-:W-:Y:S05]  /*17f90*/  BSYNC B0 ;  /* 0x0000000000007941 */ /* 0x000fea0003800000 */
.L_x_8139:
[----:B------:R-:W-:-:S04]  /*17fa0*/  LOP3.LUT R2, R37, 0x2, RZ, 0xfc, !PT ;  /* 0x0000000225027812 */ /* 0x000fc800078efcff */
[----:B------:R-:W-:-:S13]  /*17fb0*/  ISETP.NE.AND P0, PT, R2, 0x3, PT ;  /* 0x000000030200780c */ /* 0x000fda0003f05270 */
[----:B------:R-:W-:Y:S05]  /*17fc0*/  @!P0 BRA `(.L_x_8141) ;  /* 0x0000000000048947 */ /* 0x000fea0003800000 */
[----:B------:R-:W-:Y:S01]  /*17fd0*/  BPT.TRAP 0x1 ;  /* 0x000000040000795c */ /* 0x000fe20000300000 */
.L_x_8141:
[----:B0-----:R-:W-:Y:S01]  /*17fe0*/  SHF.L.U32 R0, R26, 0x1f, RZ ;  /* 0x0000001f1a007819 */ /* 0x001fe200000006ff */
[----:B------:R-:W-:Y:S03]  /*17ff0*/  BSSY B0, `(.L_x_8142) ;  /* 0x0000003000007945 */ /* 0x000fe60003800000 */
[----:B------:R-:W0:Y:S02]  /*18000*/  SYNCS.PHASECHK.TRANS64.TRYWAIT P0, [R31+URZ+0x28c60], R0 ;  /* 0x028c60001f0075a7 */ /* 0x000e24000800017f */
[----:B0-----:R-:W-:Y:S05]  /*18010*/  @!P0 BRA `(.L_x_8143) ;  /* 0x0000004800888947 */ /* 0x001fea0003800000 */
.L_x_8264:
[----:B------:R-:W-:Y:S05]  /*18020*/  BSYNC B0 ;  /* 0x0000000000007941 */ /* 0x000fea0003800000 */
.L_x_8142:
        /* <DEDUP_REMOVED lines=112> */
.L_x_8274:
        /* <DEDUP_REMOVED lines=34> */
.L_x_8145:
        /* <DEDUP_REMOVED lines=11> */
.L_x_8146:
[----:B------:R-:W2:Y:S01]  /*18a00*/  LDL R2, [R1+0x14] ;  /* 0x0000140001027983 */ /* 0x000ea20000100800 */
[----:B------:R1:W-:Y:S01]  /*18a10*/  SYNCS.ARRIVE.TRANS64.A1T0 RZ, [R31+URZ+0x28c50], RZ ;  /* 0x028c50ff1fff79a7 */ /* 0x0003e2000810003f */
[----:B------:R-:W-:Y:S01]  /*18a20*/  BSSY B0, `(.L_x_8147) ;  /* 0x00000f6000007945 */ /* 0x000fe20003800000 */
[----:B--2---:R-:W-:-:S13]  /*18a30*/  ISETP.GE.AND P0, PT, R2, 0x2, PT ;  /* 0x000000020200780c */ /* 0x004fda0003f06270 */
[----:B-1----:R-:W-:Y:S05]  /*18a40*/  @!P0 BRA `(.L_x_8148) ;  /* 0x0000000c00cc8947 */ /* 0x002fea0003800000 */
[----:B------:R-:W2:Y:S04]  /*18a50*/  LDL.LU R4, [R1+0x34] ;  /* 0x0000340001047983 */ /* 0x000ea80000300800 */
[----:B------:R-:W3:Y:S01]  /*18a60*/  LDL.LU R3, [R1+0xc] ;  /* 0x00000c0001037983 */ /* 0x000ee20000300800 */
[----:B------:R-:W-:Y:S01]  /*18a70*/  VIADD R7, R2, 0xfffffffe ;  /* 0xfffffffe02077836 */ /* 0x000fe20000000000 */
[----:B--2---:R-:W-:Y:S02]  /*18a80*/  LOP3.LUT R32, R4, 0x40, RZ, 0xc0, !PT ;  /* 0x0000004004207812 */ /* 0x004fe400078ec0ff */
[----:B---3--:R-:W-:Y:S02]  /*18a90*/  LOP3.LUT R31, R3, 0x80, RZ, 0xc0, !PT ;  /* 0x00000080031f7812 */ /* 0x008fe400078ec0ff */
[----:B------:R-:W-:-:S02]  /*18aa0*/  SHF.R.U32.HI R32, RZ, 0x2, R32 ;  /* 0x00000002ff207819 */ /* 0x000fc40000011620 */
[----:B------:R-:W-:-:S07]  /*18ab0*/  SHF.R.U32.HI R31, RZ, 0x3, R31 ;  /* 0x00000003ff1f7819 */ /* 0x000fce000001161f */
.L_x_8161:
        /* <DEDUP_REMOVED lines=42> */
.L_x_8149:
[----:B------:R-:W-:Y:S01]  /*18d60*/  IMAD R6, R25, 0x8, R23 ;  /* 0x0000000819067824 */ /* 0x000fe200078e0217 */
[----:B------:R-:W-:Y:S01]  /*18d70*/  SHF.L.U32 R17, R26, 0x1f, RZ ;  /* 0x0000001f1a117819 */ /* 0x000fe200000006ff */
[----:B------:R-:W-:Y:S01]  /*18d80*/  BSSY B1, `(.L_x_8150) ;  /* 0x0000004000017945 */ /* 0x000fe20003800000 */
[----:B------:R-:W-:Y:S02]  /*18d90*/  SHF.R.S32.HI R9, RZ, 0x1f, R5 ;  /* 0x0000001fff097819 */ /* 0x000fe40000011405 */
[----:B------:R-:W0:Y:S02]  /*18da0*/  SYNCS.PHASECHK.TRANS64.TRYWAIT P0, [R6+URZ+0x28c40], R17 ;  /* 0x028c4011060075a7 */ /* 0x000e24000800017f */
[----:B0-----:R-:W-:Y:S05]  /*18db0*/  @!P0 BRA `(.L_x_8151) ;  /* 0x0000004400608947 */ /* 0x001fea0003800000 */
.L_x_8275:
[----:B------:R-:W-:Y:S05]  /*18dc0*/  BSYNC B1 ;  /* 0x0000000000017941 */ /* 0x000fea0003800000 */
.L_x_8150:
        /* <DEDUP_REMOVED lines=42> */
.L_x_8285:
        /* <DEDUP_REMOVED lines=8> */
.L_x_8153:
        /* <DEDUP_REMOVED lines=11> */
.L_x_8154:
[----:B------:R2:W-:Y:S01]  /*191a0*/  SYNCS.ARRIVE.TRANS64.A1T0 RZ, [R6+URZ+0x28c30], RZ ;  /* 0x028c30ff06ff79a7 */ /* 0x0005e2000810003f */
[----:B------:R-:W-:Y:S05]  /*191b0*/  @!P2 BRA `(.L_x_8155) ;  /* 0x000000000004a947 */ /* 0x000fea0003800000 */
[----:B------:R-:W-:Y:S01]  /*191c0*/  BPT.TRAP 0x1 ;  /* 0x000000040000795c */ /* 0x000fe20000300000 */
.L_x_8155:
[----:B------:R-:W3:Y:S01]  /*191d0*/  SYNCS.PHASECHK.TRANS64.TRYWAIT P0, [R6+URZ+0x28c60], R17 ;  /* 0x028c6011060075a7 */ /* 0x000ee2000800017f */
[----:B------:R-:W-:Y:S04]  /*191e0*/  BSSY B1, `(.L_x_8156) ;  /* 0x0000002000017945 */ /* 0x000fe80003800000 */
[----:B---3--:R-:W-:Y:S05]  /*191f0*/  @!P0 BRA `(.L_x_8157) ;  /* 0x0000004400808947 */ /* 0x008fea0003800000 */
.L_x_8286:
[----:B------:R-:W-:Y:S05]  /*19200*/  BSYNC B1 ;  /* 0x0000000000017941 */ /* 0x000fea0003800000 */
.L_x_8156:
        /* <DEDUP_REMOVED lines=81> */
.L_x_8296:
        /* <DEDUP_REMOVED lines=25> */
.L_x_8159:
        /* <DEDUP_REMOVED lines=11> */
.L_x_8160:
[----:B------:R3:W-:Y:S01]  /*19960*/  SYNCS.ARRIVE.TRANS64.A1T0 RZ, [R6+URZ+0x28c50], RZ ;  /* 0x028c50ff06ff79a7 */ /* 0x0007e2000810003f */
[----:B------:R-:W-:Y:S05]  /*19970*/  @P3 BRA `(.L_x_8161) ;  /* 0xfffffff000503947 */ /* 0x000fea000383ffff */
.L_x_8148:
[----:B------:R-:W-:Y:S05]  /*19980*/  BSYNC B0 ;  /* 0x0000000000007941 */ /* 0x000fea0003800000 */
.L_x_8147:
        /* <DEDUP_REMOVED lines=21> */
.L_x_8163:
[----:B------:R-:W-:Y:S05]  /*19ae0*/  BSYNC B0 ;  /* 0x0000000000007941 */ /* 0x000fea0003800000 */
.L_x_8162:
[----:B------:R-:W-:-:S07]  /*19af0*/  SEL R25, R25, RZ, P0 ;  /* 0x000000ff19197207 */ /* 0x000fce0000000000 */
.L_x_8122:
[----:B------:R-:W-:Y:S05]  /*19b00*/  BSYNC B7 ;  /* 0x0000000000077941 */ /* 0x000fea0003800000 */
.L_x_8120:
        /* <DEDUP_REMOVED lines=11> */
.L_x_8164:
        /* <DEDUP_REMOVED lines=33> */
[----:B0-----:R-:W-:-:S04]  /*19dd0*/  SEL R3, R14, RZ, P5 ;  /* 0x000000ff0e037207 */ /* 0x001fc80002800000 */
[----:B------:R-:W-:-:S05]  /*19de0*/  IADD3 R3, R4, R3, RZ ;  /* 0x0000000304037210 */ /* 0x000fca0007ffe0ff */
[----:B------:R0:W2:Y:S02]  /*19df0*/  SHFL.IDX PT, R14, R3, 0x1f, 0x1f ;  /* 0x03e01f00030e7f89 */ /* 0x0000a400000e0000 */
.L_x_8306:
[----:B------:R-:W-:Y:S02]  /*19e00*/  ULDC UR4, c[0x0][0xc38] ;  /* 0x00030e0000047ab9 */ /* 0x000fe40000000800 */
[----:B------:R-:W-:-:S04]  /*19e10*/  IMAD.U32 R4, RZ, RZ, UR4 ;  /* 0x00000004ff047e24 */ /* 0x000fc8000f8e00ff */
[----:B--2---:R-:W-:-:S04]  /*19e20*/  IMAD R5, R14, R4, RZ ;  /* 0x000000040e057224 */ /* 0x004fc800078e02ff */
[----:B------:R-:W-:-:S05]  /*19e30*/  IMAD.IADD R16, R16, 0x1, R5 ;  /* 0x0000000110107824 */ /* 0x000fca00078e0205 */
[----:B------:R-:W-:-:S13]  /*19e40*/  ISETP.GT.AND P6, PT, R16, R0, PT ;  /* 0x000000001000720c */ /* 0x000fda0003fc4270 */
[----:B------:R-:W-:Y:S05]  /*19e50*/  @P6 BRA `(.L_x_8167) ;  /* 0x00000000009c6947 */ /* 0x000fea0003800000 */
.L_x_8172:
[----:B------:R-:W2:Y:S01]  /*19e60*/  LDC R4, c[0x0][0xc3c] ;  /* 0x00030f00ff047b82 */ /* 0x000ea20000000800 */
[----:B------:R-:W-:-:S05]  /*19e70*/  VIADD R19, R19, 0x1f ;  /* 0x0000001f13137836 */ /* 0x000fca0000000000 */
[----:B--2---:R-:W-:-:S13]  /*19e80*/  ISETP.GE.AND P6, PT, R19, R4, PT ;  /* 0x000000041300720c */ /* 0x004fda0003fc6270 */
[----:B------:R-:W-:Y:S05]  /*19e90*/  @P6 BRA `(.L_x_8168) ;  /* 0x0000000400d06947 */ /* 0x000fea0003800000 */
[----:B------:R-:W2:Y:S01]  /*19ea0*/  S2R R2, SR_TID.X ;  /* 0x0000000000027919 */ /* 0x000ea20000002100 */
[----:B------:R-:W-:Y:S01]  /*19eb0*/  BSSY B0, `(.L_x_8169) ;  /* 0x0000009000007945 */ /* 0x000fe20003800000 */
[----:B--2---:R-:W-:-:S05]  /*19ec0*/  LOP3.LUT R2, R2, 0x1f, RZ, 0xc0, !PT ;  /* 0x0000001f02027812 */ /* 0x004fca00078ec0ff */
[----:B------:R-:W-:Y:S02]  /*19ed0*/  IMAD.IADD R5, R19, 0x1, R2 ;  /* 0x0000000113057824 */ /* 0x000fe400078e0202 */
[----:B------:R-:W-:-:S03]  /*19ee0*/  IMAD.MOV.U32 R2, RZ, RZ, RZ ;  /* 0x000000ffff027224 */ /* 0x000fc600078e00ff */
[----:B------:R-:W-:-:S13]  /*19ef0*/  ISETP.GE.OR P6, PT, R5, R4, !P0 ;  /* 0x000000040500720c */ /* 0x000fda00047c6670 */
[----:B------:R-:W-:Y:S05]  /*19f00*/  @P6 BRA `(.L_x_8170) ;  /* 0x00000000000c6947 */ /* 0x000fea0003800000 */
[----:B0-----:R-:W0:Y:S02]  /*19f10*/  LDC.64 R2, c[0x0][0xc80] ;  /* 0x00032000ff027b82 */ /* 0x001e240000000a00 */
[----:B0-----:R-:W-:-:S06]  /*19f20*/  IMAD.WIDE R2, R5, 0x4, R2 ;  /* 0x0000000405027825 */ /* 0x001fcc00078e0202 */
[----:B------:R2:W5:Y:S02]  /*19f30*/  LDG.E R2, desc[UR40][R2.64] ;  /* 0x0000002802027981 */ /* 0x000564000c1e1900 */
.L_x_8170:
[----:B------:R-:W-:Y:S05]  /*19f40*/  BSYNC B0 ;  /* 0x0000000000007941 */ /* 0x000fea0003800000 */
.L_x_8169:
[----:B------:R-:W-:-:S03]  /*19f50*/  UMOV UR4, 0xffffffff ;  /* 0xffffffff00047882 */ /* 0x000fc60000000000 */
[----:B------:R-:W-:Y:S05]  /*19f60*/  BRA.DIV UR4, `(.L_x_8171) ;  /* 0x0000004604387947 */ /* 0x000fea000b800000 */
[----:B-----5:R-:W3:Y:S02]  /*19f70*/  SHFL.UP PT, R14, R2, 0x1, RZ ;  /* 0x04200000020e7989 */ /* 0x020ee400000e00ff */
[----:B---3--:R-:W-:-:S05]  /*19f80*/  SEL R13, R14, RZ, P1 ;  /* 0x000000ff0e0d7207 */ /* 0x008fca0000800000 */
[----:B------:R-:W-:-:S05]  /*19f90*/  IMAD.IADD R13, R2, 0x1, R13 ;  /* 0x00000001020d7824 */ /* 0x000fca00078e020d */
[----:B------:R-:W3:Y:S02]  /*19fa0*/  SHFL.UP PT, R14, R13, 0x2, RZ ;  /* 0x044000000d0e7989 */ /* 0x000ee400000e00ff */
[----:B---3--:R-:W-:-:S05]  /*19fb0*/  SEL R14, R14, RZ, P2 ;  /* 0x000000ff0e0e7207 */ /* 0x008fca0001000000 */
[----:B0-2---:R-:W-:-:S05]  /*19fc0*/  IMAD.IADD R3, R13, 0x1, R14 ;  /* 0x000000010d037824 */ /* 0x005fca00078e020e */
        /* <DEDUP_REMOVED lines=10> */
.L_x_8314:
[----:B------:R-:W-:Y:S02]  /*1a070*/  ULDC UR4, c[0x0][0xc38] ;  /* 0x00030e0000047ab9 */ /* 0x000fe40000000800 */
[----:B------:R-:W-:-:S04]  /*1a080*/  IMAD.U32 R4, RZ, RZ, UR4 ;  /* 0x00000004ff047e24 */ /* 0x000fc8000f8e00ff */
[----:B--2---:R-:W-:-:S04]  /*1a090*/  IMAD R5, R14, R4, RZ ;  /* 0x000000040e057224 */ /* 0x004fc800078e02ff */
[----:B------:R-:W-:-:S05]  /*1a0a0*/  IMAD.IADD R16, R5, 0x1, R16 ;  /* 0x0000000105107824 */ /* 0x000fca00078e0210 */
[----:B------:R-:W-:-:S13]  /*1a0b0*/  ISETP.GT.AND P6, PT, R16, R0, PT ;  /* 0x000000001000720c */ /* 0x000fda0003fc4270 */
[----:B------:R-:W-:Y:S05]  /*1a0c0*/  @!P6 BRA `(.L_x_8172) ;  /* 0xfffffffc0064e947 */ /* 0x000fea000383ffff */
.L_x_8167:
        /* <DEDUP_REMOVED lines=8> */
.L_x_8318:
[----:B------:R-:W-:Y:S01]  /*1a150*/  ISETP.NE.AND P0, PT, R6, RZ, PT ;  /* 0x000000ff0600720c */ /* 0x000fe20003f05270 */
[----:B------:R-:W-:-:S12]  /*1a160*/  IMAD.MOV.U32 R6, RZ, RZ, RZ ;  /* 0x000000ffff067224 */ /* 0x000fd800078e00ff */
[----:B------:R-:W-:Y:S05]  /*1a170*/  @!P0 BRA `(.L_x_8174) ;  /* 0x0000000000108947 */ /* 0x000fea0003800000 */
[----:B------:R-:W-:Y:S01]  /*1a180*/  UMOV UR4, 0xffffffff ;  /* 0xffffffff00047882 */ /* 0x000fe20000000000 */
[----:B------:R-:W-:Y:S02]  /*1a190*/  VIADD R12, R5, 0xffffffff ;  /* 0xffffffff050c7836 */ /* 0x000fe40000000000 */
[----:B------:R-:W-:Y:S05]  /*1a1a0*/  BRA.DIV UR4, `(.L_x_8175) ;  /* 0x0000004604ac7947 */ /* 0x000fea000b800000 */
[----:B------:R4:W0:Y:S02]  /*1a1b0*/  SHFL.IDX PT, R6, R3, R12, 0x1f ;  /* 0x00001f0c03067589 */ /* 0x00082400000e0000 */
.L_x_8174:
[----:B0-2-4-:R-:W0:Y:S01]  /*1a1c0*/  LDC.64 R2, c[0x0][0xc90] ;  /* 0x00032400ff027b82 */ /* 0x015e220000000a00 */
[----:B------:R-:W-:-:S04]  /*1a1d0*/  IMAD.IADD R19, R5, 0x1, R19 ;  /* 0x0000000105137824 */ /* 0x000fc800078e0213 */
[----:B0-----:R-:W-:-:S05]  /*1a1e0*/  IMAD.WIDE R2, R19, 0x4, R2 ;  /* 0x0000000413027825 */ /* 0x001fca00078e0202 */
[----:B------:R0:W3:Y:S01]  /*1a1f0*/  LDG.E R7, desc[UR40][R2.64] ;  /* 0x0000002802077981 */ /* 0x0000e2000c1e1900 */
[----:B------:R-:W-:-:S04]  /*1a200*/  IMAD R16, R6, R4, R16 ;  /* 0x0000000406107224 */ /* 0x000fc800078e0210 */
[----:B------:R-:W-:Y:S02]  /*1a210*/  IMAD.IADD R0, R0, 0x1, -R16 ;  /* 0x0000000100007824 */ /* 0x000fe400078e0a10 */
[----:B0-----:R-:W-:Y:S02]  /*1a220*/  IMAD.MOV.U32 R2, RZ, RZ, RZ ;  /* 0x000000ffff027224 */ /* 0x001fe400078e00ff */
[----:B---3--:R-:W-:-:S05]  /*1a230*/  IMAD R5, R17, R7, RZ ;  /* 0x0000000711057224 */ /* 0x008fca00078e02ff */
[-C--:B------:R-:W-:Y:S02]  /*1a240*/  IABS R8, R5.reuse ;  /* 0x0000000500087213 */ /* 0x080fe40000000000 */
[----:B------:R-:W-:Y:S02]  /*1a250*/  IABS R6, R5 ;  /* 0x0000000500067213 */ /* 0x000fe40000000000 */
[----:B-1----:R-:W0:Y:S03]  /*1a260*/  I2F.RP R9, R8 ;  /* 0x0000000800097306 */ /* 0x002e260000209400 */
[----:B------:R-:W-:-:S05]  /*1a270*/  IMAD.MOV R6, RZ, RZ, -R6 ;  /* 0x000000ffff067224 */ /* 0x000fca00078e0a06 */
[----:B0-----:R-:W0:Y:S02]  /*1a280*/  MUFU.RCP R9, R9 ;  /* 0x0000000900097308 */ /* 0x001e240000001000 */
[----:B0-----:R-:W-:-:S06]  /*1a290*/  VIADD R10, R9, 0xffffffe ;  /* 0x0ffffffe090a7836 */ /* 0x001fcc0000000000 */
[----:B------:R-:W0:Y:S02]  /*1a2a0*/  F2I.FTZ.U32.TRUNC.NTZ R3, R10 ;  /* 0x0000000a00037305 */ /* 0x000e24000021f000 */
        /* <DEDUP_REMOVED lines=21> */
[----:B------:R-:W-:-:S04]  /*1a400*/  VIADDMNMX R4, R3, R4, R7, PT ;  /* 0x0000000403047246 */ /* 0x000fc80003800107 */
[----:B------:R-:W-:-:S04]  /*1a410*/  IABS R7, R4 ;  /* 0x0000000400077213 */ /* 0x000fc80000000000 */
[----:B------:R-:W0:Y:S08]  /*1a420*/  I2F.RP R8, R7 ;  /* 0x0000000700087306 */ /* 0x000e300000209400 */
[----:B0-----:R-:W0:Y:S02]  /*1a430*/  MUFU.RCP R8, R8 ;  /* 0x0000000800087308 */ /* 0x001e240000001000 */
[----:B0-----:R-:W-:-:S06]  /*1a440*/  VIADD R3, R8, 0xffffffe ;  /* 0x0ffffffe08037836 */ /* 0x001fcc0000000000 */
[----:B------:R-:W0:Y:S02]  /*1a450*/  F2I.FTZ.U32.TRUNC.NTZ R3, R3 ;  /* 0x0000000300037305 */ /* 0x000e24000021f000 */
[----:B0-----:R-:W-:-:S04]  /*1a460*/  IMAD.MOV R0, RZ, RZ, -R3 ;  /* 0x000000ffff007224 */ /* 0x001fc800078e0a03 */
[----:B------:R-:W-:Y:S01]  /*1a470*/  IMAD R9, R0, R7, RZ ;  /* 0x0000000700097224 */ /* 0x000fe200078e02ff */
[----:B------:R-:W-:-:S03]  /*1a480*/  IABS R0, R4 ;  /* 0x0000000400007213 */ /* 0x000fc60000000000 */
[----:B------:R-:W-:Y:S01]  /*1a490*/  IMAD.HI.U32 R2, R3, R9, R2 ;  /* 0x0000000903027227 */ /* 0x000fe200078e0002 */
[----:B------:R-:W-:-:S03]  /*1a4a0*/  IABS R9, R5 ;  /* 0x0000000500097213 */ /* 0x000fc60000000000 */
        /* <DEDUP_REMOVED lines=8> */
[C---:B------:R-:W-:Y:S01]  /*1a530*/  LOP3.LUT R0, R5.reuse, R4, RZ, 0x3c, !PT ;  /* 0x0000000405007212 */ /* 0x040fe200078e3cff */
[----:B------:R-:W-:-:S03]  /*1a540*/  IMAD.IADD R5, R5, 0x1, R6 ;  /* 0x0000000105057824 */ /* 0x000fc600078e0206 */
[----:B------:R-:W-:-:S07]  /*1a550*/  ISETP.GE.AND P2, PT, R0, RZ, PT ;  /* 0x000000ff0000720c */ /* 0x000fce0003f46270 */
[----:B------:R-:W-:-:S06]  /*1a560*/  @P0 VIADD R2, R2, 0x1 ;  /* 0x0000000102020836 */ /* 0x000fcc0000000000 */
[----:B------:R-:W-:Y:S01]  /*1a570*/  @!P2 IMAD.MOV R2, RZ, RZ, -R2 ;  /* 0x000000ffff02a224 */ /* 0x000fe200078e0a02 */
[----:B------:R-:W-:Y:S01]  /*1a580*/  @!P1 LOP3.LUT R2, RZ, R4, RZ, 0x33, !PT ;  /* 0x00000004ff029212 */ /* 0x000fe200078e33ff */
[----:B------:R-:W-:-:S04]  /*1a590*/  IMAD.MOV R4, RZ, RZ, -R4 ;  /* 0x000000ffff047224 */ /* 0x000fc800078e0a04 */
[----:B------:R-:W-:Y:S01]  /*1a5a0*/  IMAD R18, R2, R4, R5 ;  /* 0x0000000402127224 */ /* 0x000fe200078e0205 */
[----:B------:R-:W-:-:S05]  /*1a5b0*/  LOP3.LUT R2, RZ, R2, RZ, 0x33, !PT ;  /* 0x00000002ff027212 */ /* 0x000fca00078e33ff */
[----:B------:R-:W-:Y:S01]  /*1a5c0*/  IMAD.IADD R17, R17, 0x1, R2 ;  /* 0x0000000111117824 */ /* 0x000fe200078e0202 */
[----:B------:R-:W-:Y:S06]  /*1a5d0*/  BRA `(.L_x_8176) ;  /* 0x00000000001c7947 */ /* 0x000fec0003800000 */
.L_x_8168:
[----:B------:R-:W-:Y:S01]  /*1a5e0*/  UMOV UR4, URZ ;  /* 0x0000003f00047c82 */ /* 0x000fe20008000000 */
[----:B------:R-:W-:Y:S01]  /*1a5f0*/  UMOV UR5, URZ ;  /* 0x0000003f00057c82 */ /* 0x000fe20008000000 */
[----:B------:R-:W-:Y:S01]  /*1a600*/  ULDC UR6, c[0x0][0xc3c] ;  /* 0x00030f0000067ab9 */ /* 0x000fe20000000800 */
[----:B------:R-:W-:Y:S02]  /*1a610*/  IMAD.MOV.U32 R16, RZ, RZ, R0 ;  /* 0x000000ffff107224 */ /* 0x000fe400078e0000 */
[----:B------:R-:W-:Y:S02]  /*1a620*/  IMAD.U32 R17, RZ, RZ, UR4 ;  /* 0x00000004ff117e24 */ /* 0x000fe4000f8e00ff */
[----:B------:R-:W-:Y:S02]  /*1a630*/  IMAD.U32 R18, RZ, RZ, UR5 ;  /* 0x00000005ff127e24 */ /* 0x000fe4000f8e00ff */
[----:B------:R-:W-:-:S07]  /*1a640*/  IMAD.U32 R19, RZ, RZ, UR6 ;  /* 0x00000006ff137e24 */ /* 0x000fce000f8e00ff */
.L_x_8176:
        /* <DEDUP_REMOVED lines=10> */
.L_x_8165:
[----:B------:R-:W-:Y:S02]  /*1a6f0*/  ULDC UR4, c[0x0][0xc3c] ;  /* 0x00030f0000047ab9 */ /* 0x000fe40000000800 */
[----:B0-----:R-:W-:-:S13]  /*1a700*/  ISETP.GE.AND P0, PT, R19, UR4, PT ;  /* 0x0000000413007c0c */ /* 0x001fda000bf06270 */
[----:B------:R-:W-:Y:S05]  /*1a710*/  @!P0 BRA `(.L_x_8177) ;  /* 0xffffff9800b08947 */ /* 0x000fea000383ffff */
[----:B------:R-:W-:Y:S05]  /*1a720*/  BSYNC B8 ;  /* 0x0000000000087941 */ /* 0x000fea0003800000 */
.L_x_8070:
        /* <DEDUP_REMOVED lines=12> */
.L_x_8321:
[----:B------:R-:W-:Y:S05]  /*1a7f0*/  BSYNC B0 ;  /* 0x0000000000007941 */ /* 0x000fea0003800000 */
.L_x_8178:
[----:B------:R-:W-:-:S03]  /*1a800*/  UMOV UR4, 0xffffffff ;  /* 0xffffffff00047882 */ /* 0x000fc60000000000 */
[----:B------:R-:W-:Y:S05]  /*1a810*/  BRA.DIV UR4, `(.L_x_8180) ;  /* 0x00000042044c7947 */ /* 0x000fea000b800000 */
[----:B0-----:R-:W0:Y:S02]  /*1a820*/  S2R R0, SR_TID.X ;  /* 0x0000000000007919 */ /* 0x001e240000002100 */
[----:B0-----:R-:W-:-:S04]  /*1a830*/  SHF.R.U32.HI R0, RZ, 0x5, R0 ;  /* 0x00000005ff007819 */ /* 0x001fc80000011600 */
[----:B------:R-:W-:-:S05]  /*1a840*/  LOP3.LUT R0, R0, 0x3, RZ, 0xc0, !PT ;  /* 0x0000000300007812 */ /* 0x000fca00078ec0ff */
[----:B------:R0:W1:Y:S02]  /*1a850*/  SHFL.IDX PT, R14, R0, RZ, 0x1f ;  /* 0x00001fff000e7589 */ /* 0x00006400000e0000 */
.L_x_8324:
[----:B-1----:R-:W-:-:S13]  /*1a860*/  ISETP.NE.AND P0, PT, R14, RZ, PT ;  /* 0x000000ff0e00720c */ /* 0x002fda0003f05270 */
[----:B------:R-:W-:Y:S05]  /*1a870*/  @P0 BRA `(.L_x_7913) ;  /* 0x0000000000840947 */ /* 0x000fea0003800000 */
[----:B------:R-:W-:-:S03]  /*1a880*/  UMOV UR4, 0xffffffff ;  /* 0xffffffff00047882 */ /* 0x000fc60000000000 */
[----:B------:R-:W-:Y:S05]  /*1a890*/  BRA.DIV UR4, `(.L_x_8181) ;  /* 0x0000004204607947 */ /* 0x000fea000b800000 */
[----:B------:R-:W-:-:S13]  /*1a8a0*/  ELECT P6, URZ, PT ;  /* 0x00000000003f782f */ /* 0x000fda00038c0000 */
.L_x_8327:
[----:B------:R-:W-:Y:S05]  /*1a8b0*/  @!P6 BRA `(.L_x_7913) ;  /* 0x000000000074e947 */ /* 0x000fea0003800000 */
[----:B------:R-:W-:-:S04]  /*1a8c0*/  LOP3.LUT R37, R37, 0x2, RZ, 0xfc, !PT ;  /* 0x0000000225257812 */ /* 0x000fc800078efcff */
[----:B------:R-:W-:-:S13]  /*1a8d0*/  ISETP.NE.AND P0, PT, R37, 0x3, PT ;  /* 0x000000032500780c */ /* 0x000fda0003f05270 */
[----:B------:R-:W-:Y:S05]  /*1a8e0*/  @!P0 BRA `(.L_x_8182) ;  /* 0x0000000000048947 */ /* 0x000fea0003800000 */
[----:B------:R-:W-:Y:S01]  /*1a8f0*/  BPT.TRAP 0x1 ;  /* 0x000000040000795c */ /* 0x000fe20000300000 */
.L_x_8182:
[C---:B------:R-:W-:Y:S01]  /*1a900*/  IMAD R5, R25.reuse, 0x8, R4 ;  /* 0x0000000819057824 */ /* 0x040fe200078e0204 */
[----:B0-----:R-:W-:Y:S01]  /*1a910*/  SHF.L.U32 R0, R26, 0x1f, RZ ;  /* 0x0000001f1a007819 */ /* 0x001fe200000006ff */
[----:B------:R-:W-:-:S03]  /*1a920*/  VIADD R25, R25, 0x1 ;  /* 0x0000000119197836 */ /* 0x000fc60000000000 */
[----:B------:R-:W0:Y:S02]  /*1a930*/  SYNCS.PHASECHK.TRANS64.TRYWAIT P1, [R5+URZ+0x28c40], R0 ;  /* 0x028c4000050075a7 */ /* 0x000e24000802017f */
[----:B------:R-:W-:-:S04]  /*1a940*/  ISETP.NE.AND P2, PT, R25, 0x2, PT ;  /* 0x000000021900780c */ /* 0x000fc80003f45270 */
[----:B------:R-:W-:Y:S01]  /*1a950*/  SEL R3, RZ, 0x1, P2 ;  /* 0x00000001ff037807 */ /* 0x000fe20001000000 */
[----:B0-----:R-:W-:Y:S08]  /*1a960*/  @!P1 BRA `(.L_x_8183) ;  /* 0x00000040004c9947 */ /* 0x001ff00003800000 */
.L_x_8328:
[----:B------:R-:W-:Y:S02]  /*1a970*/  SEL R25, R25, RZ, P2 ;  /* 0x000000ff19197207 */ /* 0x000fe40001000000 */
[----:B------:R-:W-:Y:S01]  /*1a980*/  LOP3.LUT R2, R26, R3, RZ, 0x3c, !PT ;  /* 0x000000031a027212 */ /* 0x000fe200078e3cff */
[----:B------:R-:W-:Y:S06]  /*1a990*/  @!P0 BRA `(.L_x_8184) ;  /* 0x0000000000048947 */ /* 0x000fec0003800000 */
[----:B------:R-:W-:Y:S01]  /*1a9a0*/  BPT.TRAP 0x1 ;  /* 0x000000040000795c */ /* 0x000fe20000300000 */
.L_x_8184:
[----:B------:R-:W-:Y:S01]  /*1a9b0*/  IMAD R25, R25, 0x8, R4 ;  /* 0x0000000819197824 */ /* 0x000fe200078e0204 */
[----:B------:R-:W-:-:S04]  /*1a9c0*/  SHF.L.U32 R2, R2, 0x1f, RZ ;  /* 0x0000001f02027819 */ /* 0x000fc800000006ff */
[----:B------:R-:W1:Y:S02]  /*1a9d0*/  SYNCS.PHASECHK.TRANS64.TRYWAIT P1, [R25+URZ+0x28c40], R2 ;  /* 0x028c4002190075a7 */ /* 0x000e64000802017f */
[----:B-1----:R-:W-:Y:S05]  /*1a9e0*/  @!P1 BRA `(.L_x_8185) ;  /* 0x0000004000409947 */ /* 0x002fea0003800000 */
.L_x_8329:
[----:B------:R-:W-:Y:S05]  /*1a9f0*/  @!P0 BRA `(.L_x_8186) ;  /* 0x0000000000048947 */ /* 0x000fea0003800000 */
[----:B------:R-:W-:Y:S01]  /*1aa00*/  BPT.TRAP 0x1 ;  /* 0x000000040000795c */ /* 0x000fe20000300000 */
.L_x_8186:
[----:B------:R-:W5:Y:S02]  /*1aa10*/  SYNCS.PHASECHK.TRANS64.TRYWAIT P1, [R5+URZ+0x28c60], R0 ;  /* 0x028c6000050075a7 */ /* 0x000f64000802017f */
[----:B-----5:R-:W-:Y:S05]  /*1aa20*/  @!P1 BRA `(.L_x_8187) ;  /* 0x0000004000449947 */ /* 0x020fea0003800000 */
.L_x_8330:
[----:B------:R-:W-:Y:S05]  /*1aa30*/  @!P0 BRA `(.L_x_8188) ;  /* 0x0000000000048947 */ /* 0x000fea0003800000 */
[----:B------:R-:W-:Y:S01]  /*1aa40*/  BPT.TRAP 0x1 ;  /* 0x000000040000795c */ /* 0x000fe20000300000 */
.L_x_8188:
[----:B------:R0:W0:Y:S02]  /*1aa50*/  SYNCS.PHASECHK.TRANS64.TRYWAIT P0, [R25+URZ+0x28c60], R2 ;  /* 0x028c6002190075a7 */ /* 0x000024000800017f */
[----:B0-----:R-:W-:Y:S05]  /*1aa60*/  @!P0 NANOSLEEP.SYNCS 0x989680 ;  /* 0x009896800000895d */ /* 0x001fea0003900000 */
[----:B------:R-:W0:Y:S02]  /*1aa70*/  @!P0 SYNCS.PHASECHK.TRANS64 P0, [R25+URZ+0x28c60], R2 ;  /* 0x028c6002190085a7 */ /* 0x000e24000800007f */
[----:B0-----:R-:W-:Y:S05]  /*1aa80*/  @!P0 BRA `(.L_x_8188) ;  /* 0xfffffffc00f08947 */ /* 0x001fea000383ffff */
.L_x_7913:
[----:B------:R-:W-:Y:S05]  /*1aa90*/  BSYNC B9 ;  /* 0x0000000000097941 */ /* 0x000fea0003800000 */
.L_x_7910:
[----:B------:R-:W-:Y:S05]  /*1aaa0*/  EXIT ;  /* 0x000000000000794d */ /* 0x000fea0003800000 */
.L_x_7929:
[----:B0-----:R0:W1:Y:S02]  /*1aab0*/  SYNCS.PHASECHK.TRANS64.TRYWAIT P5, [R63+URZ+0x28c90], R74 ;  /* 0x028c904a3f0075a7 */ /* 0x00106400080a017f */
[----:B-1----:R-:W-:Y:S05]  /*1aac0*/  @!P5 NANOSLEEP.SYNCS 0x989680 ;  /* 0x009896800000d95d */ /* 0x002fea0003900000 */
[----:B------:R-:W1:Y:S02]  /*1aad0*/  @!P5 SYNCS.PHASECHK.TRANS64 P5, [R63+URZ+0x28c90], R74 ;  /* 0x028c904a3f00d5a7 */ /* 0x000e6400080a007f */
[----:B-1----:R-:W-:Y:S05]  /*1aae0*/  @!P5 BRA `(.L_x_7929) ;  /* 0xfffffffc00f0d947 */ /* 0x002fea000383ffff */
[----:B------:R-:W-:Y:S05]  /*1aaf0*/  BRA `(.L_x_8189) ;  /* 0xfffffe7c00f47947 */ /* 0x000fea000383ffff */
.L_x_7930:
        /* <DEDUP_REMOVED lines=8> */
.L_x_8191:
[----:B------:R-:W-:Y:S05]  /*1ab80*/  BSYNC B1 ;  /* 0x0000000000017941 */ /* 0x000fea0003800000 */
.L_x_8190:
        /* <DEDUP_REMOVED lines=8> */
.L_x_8192:
[----:B------:R-:W-:Y:S05]  /*1ac10*/  BRA `(.L_x_8193) ;  /* 0xfffffe7c00c07947 */ /* 0x000fea000383ffff */
.L_x_7940:
[----:B0-----:R0:W1:Y:S02]  /*1ac20*/  SYNCS.PHASECHK.TRANS64.TRYWAIT P6, [R63+URZ+0x28c90], R74 ;  /* 0x028c904a3f0075a7 */ /* 0x00106400080c017f */
[----:B-1----:R-:W-:Y:S05]  /*1ac30*/  @!P6 NANOSLEEP.SYNCS 0x989680 ;  /* 0x009896800000e95d */ /* 0x002fea0003900000 */
[----:B------:R-:W1:Y:S02]  /*1ac40*/  @!P6 SYNCS.PHASECHK.TRANS64 P6, [R63+URZ+0x28c90], R74 ;  /* 0x028c904a3f00e5a7 */ /* 0x000e6400080c007f */
[----:B-1----:R-:W-:Y:S05]  /*1ac50*/  @!P6 BRA `(.L_x_7940) ;  /* 0xfffffffc00f0e947 */ /* 0x002fea000383ffff */
[----:B------:R-:W-:Y:S05]  /*1ac60*/  BRA `(.L_x_8194) ;  /* 0xfffffe88004c7947 */ /* 0x000fea000383ffff */
.L_x_7941:
        /* <DEDUP_REMOVED lines=8> */
.L_x_8196:
[----:B------:R-:W-:Y:S05]  /*1acf0*/  BSYNC B1 ;  /* 0x0000000000017941 */ /* 0x000fea0003800000 */
.L_x_8195:
        /* <DEDUP_REMOVED lines=8> */
.L_x_8197:
[----:B------:R-:W-:Y:S01]  /*1ad80*/  IMAD.MOV.U32 R70, RZ, RZ, R14 ;  /* 0x000000ffff467224 */ /* 0x000fe200078e000e */
[----:B------:R-:W-:Y:S06]  /*1ad90*/  BRA `(.L_x_8198) ;  /* 0xfffffe8800147947 */ /* 0x000fec000383ffff */
.L_x_7946:
[----:B-1----:R1:W2:Y:S02]  /*1ada0*/  SYNCS.PHASECHK.TRANS64.TRYWAIT P4, [R63+URZ+0x28c90], R74 ;  /* 0x028c904a3f0075a7 */ /* 0x0022a4000808017f */
[----:B--2---:R-:W-:Y:S05]  /*1adb0*/  @!P4 NANOSLEEP.SYNCS 0x989680 ;  /* 0x009896800000c95d */ /* 0x004fea0003900000 */
[----:B------:R-:W2:Y:S02]  /*1adc0*/  @!P4 SYNCS.PHASECHK.TRANS64 P4, [R63+URZ+0x28c90], R74 ;  /* 0x028c904a3f00c5a7 */ /* 0x000ea4000808007f */
[----:B--2---:R-:W-:Y:S05]  /*1add0*/  @!P4 BRA `(.L_x_7946) ;  /* 0xfffffffc00f0c947 */ /* 0x004fea000383ffff */
[----:B------:R-:W-:Y:S05]  /*1ade0*/  BRA `(.L_x_8199) ;  /* 0xfffffe9000187947 */ /* 0x000fea000383ffff */
.L_x_7947:
[----:B------:R-:W-:Y:S01]  /*1adf0*/  BSSY B1, `(.L_x_8200) ;  /* 0x0000007000017945 */ /* 0x000fe20003800000 */
[----:B------:R-:W-:Y:S02]  /*1ae00*/  IMAD.MOV.U32 R12, RZ, RZ, RZ ;  /* 0x000000ffff0c7224 */ /* 0x000fe400078e00ff */
[----:B------:R-:W-:Y:S02]  /*1ae10*/  IMAD.MOV.U32 R11, RZ, RZ, 0x1c1f ;  /* 0x00001c1fff0b7424 */ /* 0x000fe400078e00ff */
[----:B------:R-:W-:-:S07]  /*1ae20*/  IMAD.MOV.U32 R15, RZ, RZ, -0x1 ;  /* 0xffffffffff0f7424 */ /* 0x000fce00078e00ff */
[----:B-1----:R-:W-:Y:S05]  /*1ae30*/  WARPSYNC.COLLECTIVE R15, `(.L_x_8201) ;  /* 0x000000000f087348 */ /* 0x002fea0003c00000 */
[----:B------:R0:W2:Y:S02]  /*1ae40*/  SHFL.IDX P6, R14, R13, R12, R11 ;  /* 0x0000000c0d0e7389 */ /* 0x0000a400000c000b */
[----:B012---:R-:W-:Y:S01]  /*1ae50*/  ENDCOLLECTIVE ;  /* 0x000000000000791b */ /* 0x007fe20003800000 */
.L_x_8201:
[----:B------:R-:W-:Y:S05]  /*1ae60*/  BSYNC B1 ;  /* 0x0000000000017941 */ /* 0x000fea0003800000 */
.L_x_8200:
        /* <DEDUP_REMOVED lines=8> */
.L_x_8202:
[----:B------:R-:W-:Y:S05]  /*1aef0*/  BRA `(.L_x_8203) ;  /* 0xfffffe9000407947 */ /* 0x000fea000383ffff */
.L_x_7951:
[----:B-1----:R1:W2:Y:S02]  /*1af00*/  SYNCS.PHASECHK.TRANS64.TRYWAIT P3, [R63+URZ+0x28cb0], R74 ;  /* 0x028cb04a3f0075a7 */ /* 0x0022a4000806017f */
[----:B--2---:R-:W-:Y:S05]  /*1af10*/  @!P3 NANOSLEEP.SYNCS 0x989680 ;  /* 0x009896800000b95d */ /* 0x004fea0003900000 */
[----:B------:R-:W2:Y:S02]  /*1af20*/  @!P3 SYNCS.PHASECHK.TRANS64 P3, [R63+URZ+0x28cb0], R74 ;  /* 0x028cb04a3f00b5a7 */ /* 0x000ea4000806007f */
[----:B--2---:R-:W-:Y:S05]  /*1af30*/  @!P3 BRA `(.L_x_7951) ;  /* 0xfffffffc00f0b947 */ /* 0x004fea000383ffff */
[----:B------:R-:W-:Y:S05]  /*1af40*/  BRA `(.L_x_8204) ;  /* 0xfffffe9000cc7947 */ /* 0x000fea000383ffff */
.L_x_7962:
[----:B0-----:R0:W1:Y:S02]  /*1af50*/  SYNCS.PHASECHK.TRANS64.TRYWAIT P1, [R3+URZ+0x28c50], R8 ;  /* 0x028c5008030075a7 */ /* 0x001064000802017f */
[----:B-1----:R-:W-:Y:S05]  /*1af60*/  @!P1 NANOSLEEP.SYNCS 0x989680 ;  /* 0x009896800000995d */ /* 0x002fea0003900000 */
[----:B------:R-:W1:Y:S02]  /*1af70*/  @!P1 SYNCS.PHASECHK.TRANS64 P1, [R3+URZ+0x28c50], R8 ;  /* 0x028c5008030095a7 */ /* 0x000e64000802007f */
[----:B-1----:R-:W-:Y:S05]  /*1af80*/  @!P1 BRA `(.L_x_7962) ;  /* 0xfffffffc00f09947 */ /* 0x002fea000383ffff */
[----:B------:R-:W-:Y:S05]  /*1af90*/  BRA `(.L_x_8205) ;  /* 0xfffffea000e07947 */ /* 0x000fea000383ffff */
.L_x_7970:
[----:B-1----:R1:W2:Y:S02]  /*1afa0*/  SYNCS.PHASECHK.TRANS64.TRYWAIT P1, [R20+URZ+0x28c50], R12 ;  /* 0x028c500c140075a7 */ /* 0x0022a4000802017f */
[----:B--2---:R-:W-:Y:S05]  /*1afb0*/  @!P1 NANOSLEEP.SYNCS 0x989680 ;  /* 0x009896800000995d */ /* 0x004fea0003900000 */
[----:B------:R-:W2:Y:S02]  /*1afc0*/  @!P1 SYNCS.PHASECHK.TRANS64 P1, [R20+URZ+0x28c50], R12 ;  /* 0x028c500c140095a7 */ /* 0x000ea4000802007f */
[----:B--2---:R-:W-:Y:S05]  /*1afd0*/  @!P1 BRA `(.L_x_7970) ;  /* 0xfffffffc00f09947 */ /* 0x004fea000383ffff */
[----:B------:R-:W-:Y:S05]  /*1afe0*/  BRA `(.L_x_7969) ;  /* 0xfffffeb000047947 */ /* 0x000fea000383ffff */
.L_x_7984:
        /* <DEDUP_REMOVED lines=8> */
.L_x_8207:
[----:B------:R-:W-:Y:S05]  /*1b070*/  BSYNC B1 ;  /* 0x0000000000017941 */ /* 0x000fea0003800000 */
.L_x_8206:
        /* <DEDUP_REMOVED lines=8> */
.L_x_8208:
[----:B------:R-:W-:Y:S02]  /*1b100*/  IMAD.MOV.U32 R13, RZ, RZ, R10 ;  /* 0x000000ffff0d7224 */ /* 0x000fe400078e000a */
[----:B------:R-:W-:-:S07]  /*1b110*/  IMAD.MOV.U32 R0, RZ, RZ, R14 ;  /* 0x000000ffff007224 */ /* 0x000fce00078e000e */
[----:B------:R-:W-:Y:S05]  /*1b120*/  WARPSYNC.COLLECTIVE R15, `(.L_x_8209) ;  /* 0x000000000f087348 */ /* 0x000fea0003c00000 */
[----:B------:R0:W1:Y:S02]  /*1b130*/  SHFL.IDX P6, R14, R13, R12, R11 ;  /* 0x0000000c0d0e7389 */ /* 0x00006400000c000b */
[----:B01----:R-:W-:Y:S01]  /*1b140*/  ENDCOLLECTIVE ;  /* 0x000000000000791b */ /* 0x003fe20003800000 */
.L_x_8209:
[----:B------:R-:W-:Y:S02]  /*1b150*/  IMAD.MOV.U32 R13, RZ, RZ, R7 ;  /* 0x000000ffff0d7224 */ /* 0x000fe400078e0007 */
[----:B------:R-:W-:-:S07]  /*1b160*/  IMAD.MOV.U32 R5, RZ, RZ, R14 ;  /* 0x000000ffff057224 */ /* 0x000fce00078e000e */
[----:B------:R-:W-:Y:S05]  /*1b170*/  WARPSYNC.COLLECTIVE R15, `(.L_x_8210) ;  /* 0x000000000f087348 */ /* 0x000fea0003c00000 */
[----:B------:R0:W1:Y:S02]  /*1b180*/  SHFL.IDX P6, R14, R13, R12, R11 ;  /* 0x0000000c0d0e7389 */ /* 0x00006400000c000b */
[----:B01----:R-:W-:Y:S01]  /*1b190*/  ENDCOLLECTIVE ;  /* 0x000000000000791b */ /* 0x003fe20003800000 */
.L_x_8210:
[----:B------:R-:W-:Y:S05]  /*1b1a0*/  BRA `(.L_x_8211) ;  /* 0xfffffec400f87947 */ /* 0x000fea000383ffff */
.L_x_7987:
        /* <DEDUP_REMOVED lines=8> */
.L_x_8213:
[----:B------:R-:W-:Y:S05]  /*1b230*/  BSYNC B1 ;  /* 0x0000000000017941 */ /* 0x000fea0003800000 */
.L_x_8212:
[----:B------:R-:W-:Y:S01]  /*1b240*/  IMAD.MOV.U32 R13, RZ, RZ, R4 ;  /* 0x000000ffff0d7224 */ /* 0x000fe200078e0004 */
[----:B------:R-:W-:Y:S01]  /*1b250*/  MOV R3, R14 ;  /* 0x0000000e00037202 */ /* 0x000fe20000000f00 */
[----:B------:R-:W-:Y:S02]  /*1b260*/  IMAD.MOV.U32 R12, RZ, RZ, 0x1 ;  /* 0x00000001ff0c7424 */ /* 0x000fe400078e00ff */
[----:B------:R-:W-:Y:S02]  /*1b270*/  IMAD.MOV.U32 R11, RZ, RZ, 0x1c1f ;  /* 0x00001c1fff0b7424 */ /* 0x000fe400078e00ff */
[----:B------:R-:W-:-:S07]  /*1b280*/  IMAD.MOV.U32 R15, RZ, RZ, -0x1 ;  /* 0xffffffffff0f7424 */ /* 0x000fce00078e00ff */
[----:B------:R-:W-:Y:S05]  /*1b290*/  WARPSYNC.COLLECTIVE R15, `(.L_x_8214) ;  /* 0x000000000f087348 */ /* 0x000fea0003c00000 */
[----:B------:R0:W1:Y:S02]  /*1b2a0*/  SHFL.IDX P6, R14, R13, R12, R11 ;  /* 0x0000000c0d0e7389 */ /* 0x00006400000c000b */
[----:B01----:R-:W-:Y:S01]  /*1b2b0*/  ENDCOLLECTIVE ;  /* 0x000000000000791b */ /* 0x003fe20003800000 */
.L_x_8214:
[----:B------:R-:W-:Y:S02]  /*1b2c0*/  IMAD.MOV.U32 R13, RZ, RZ, R10 ;  /* 0x000000ffff0d7224 */ /* 0x000fe400078e000a */
[----:B------:R-:W-:-:S07]  /*1b2d0*/  IMAD.MOV.U32 R0, RZ, RZ, R14 ;  /* 0x000000ffff007224 */ /* 0x000fce00078e000e */
[----:B------:R-:W-:Y:S05]  /*1b2e0*/  WARPSYNC.COLLECTIVE R15, `(.L_x_8215) ;  /* 0x000000000f087348 */ /* 0x000fea0003c00000 */
[----:B------:R0:W1:Y:S02]  /*1b2f0*/  SHFL.IDX P6, R14, R13, R12, R11 ;  /* 0x0000000c0d0e7389 */ /* 0x00006400000c000b */
[----:B01----:R-:W-:Y:S01]  /*1b300*/  ENDCOLLECTIVE ;  /* 0x000000000000791b */ /* 0x003fe20003800000 */
.L_x_8215:
[----:B------:R-:W-:Y:S02]  /*1b310*/  IMAD.MOV.U32 R13, RZ, RZ, R7 ;  /* 0x000000ffff0d7224 */ /* 0x000fe400078e0007 */
[----:B------:R-:W-:-:S07]  /*1b320*/  IMAD.MOV.U32 R5, RZ, RZ, R14 ;  /* 0x000000ffff057224 */ /* 0x000fce00078e000e */
[----:B------:R-:W-:Y:S05]  /*1b330*/  WARPSYNC.COLLECTIVE R15, `(.L_x_8216) ;  /* 0x000000000f087348 */ /* 0x000fea0003c00000 */
[----:B------:R0:W1:Y:S02]  /*1b340*/  SHFL.IDX P6, R14, R13, R12, R11 ;  /* 0x0000000c0d0e7389 */ /* 0x00006400000c000b */
[----:B01----:R-:W-:Y:S01]  /*1b350*/  ENDCOLLECTIVE ;  /* 0x000000000000791b */ /* 0x003fe20003800000 */
.L_x_8216:
[----:B------:R-:W-:Y:S05]  /*1b360*/  BRA `(.L_x_8217) ;  /* 0xfffffec8005c7947 */ /* 0x000fea000383ffff */
.L_x_7991:
[----:B0-----:R0:W1:Y:S02]  /*1b370*/  SYNCS.PHASECHK.TRANS64.TRYWAIT P0, [R2+URZ+0x28c00], R37 ;  /* 0x028c0025020075a7 */ /* 0x001064000800017f */
[----:B-1----:R-:W-:Y:S05]  /*1b380*/  @!P0 NANOSLEEP.SYNCS 0x989680 ;  /* 0x009896800000895d */ /* 0x002fea0003900000 */
[----:B------:R-:W1:Y:S02]  /*1b390*/  @!P0 SYNCS.PHASECHK.TRANS64 P0, [R2+URZ+0x28c00], R37 ;  /* 0x028c0025020085a7 */ /* 0x000e64000800007f */
[----:B-1----:R-:W-:Y:S05]  /*1b3a0*/  @!P0 BRA `(.L_x_7991) ;  /* 0xfffffffc00f08947 */ /* 0x002fea000383ffff */
[----:B------:R-:W-:Y:S05]  /*1b3b0*/  BRA `(.L_x_8218) ;  /* 0xfffffecc004c7947 */ /* 0x000fea000383ffff */
.L_x_7999:
        /* <DEDUP_REMOVED lines=9> */
.L_x_8220:
[----:B------:R-:W-:Y:S05]  /*1b450*/  BSYNC B1 ;  /* 0x0000000000017941 */ /* 0x000fea0003800000 */
.L_x_8219:
        /* <DEDUP_REMOVED lines=10> */
.L_x_8221:
        /* <DEDUP_REMOVED lines=8> */
.L_x_8222:
[----:B------:R-:W-:-:S05]  /*1b580*/  @!P1 IADD3 R6, P2, R3, R5, RZ ;  /* 0x0000000503069210 */ /* 0x000fca0007f5e0ff */
[----:B------:R-:W-:Y:S02]  /*1b590*/  @!P1 IMAD.X R7, R0, 0x1, R21, P2 ;  /* 0x0000000100079824 */ /* 0x000fe400010e0615 */
[----:B------:R-:W-:Y:S02]  /*1b5a0*/  IMAD.MOV.U32 R13, RZ, RZ, R27 ;  /* 0x000000ffff0d7224 */ /* 0x000fe400078e001b */
[----:B------:R-:W-:-:S07]  /*1b5b0*/  IMAD.MOV.U32 R4, RZ, RZ, R14 ;  /* 0x000000ffff047224 */ /* 0x000fce00078e000e */
[----:B------:R-:W-:Y:S05]  /*1b5c0*/  WARPSYNC.COLLECTIVE R15, `(.L_x_8223) ;  /* 0x000000000f087348 */ /* 0x000fea0003c00000 */
[----:B------:R0:W1:Y:S02]  /*1b5d0*/  SHFL.IDX P6, R14, R13, R12, R11 ;  /* 0x0000000c0d0e7389 */ /* 0x00006400000c000b */
[----:B01----:R-:W-:Y:S01]  /*1b5e0*/  ENDCOLLECTIVE ;  /* 0x000000000000791b */ /* 0x003fe20003800000 */
.L_x_8223:
        /* <DEDUP_REMOVED lines=19> */
.L_x_8224:
        /* <DEDUP_REMOVED lines=18> */
.L_x_8225:
[----:B------:R-:W-:Y:S02]  /*1b840*/  IMAD.MOV.U32 R4, RZ, RZ, R20 ;  /* 0x000000ffff047224 */ /* 0x000fe400078e0014 */
[----:B------:R-:W-:Y:S02]  /*1b850*/  IMAD.MOV.U32 R5, RZ, RZ, R21 ;  /* 0x000000ffff057224 */ /* 0x000fe400078e0015 */
[----:B------:R-:W-:Y:S02]  /*1b860*/  IMAD.MOV.U32 R7, RZ, RZ, R29 ;  /* 0x000000ffff077224 */ /* 0x000fe400078e001d */
[----:B------:R-:W-:Y:S01]  /*1b870*/  IMAD.MOV.U32 R6, RZ, RZ, R28 ;  /* 0x000000ffff067224 */ /* 0x000fe200078e001c */
[----:B------:R-:W-:Y:S02]  /*1b880*/  PRMT R41, R41, 0x5410, R5 ;  /* 0x0000541029297816 */ /* 0x000fe40000000005 */
[----:B------:R-:W-:Y:S02]  /*1b890*/  PRMT R39, R7, 0x5410, R4 ;  /* 0x0000541007277816 */ /* 0x000fe40000000004 */
[----:B------:R-:W-:-:S02]  /*1b8a0*/  CS2R R4, SRZ ;  /* 0x0000000000047805 */ /* 0x000fc4000001ff00 */
[----:B------:R-:W-:Y:S01]  /*1b8b0*/  PRMT R43, R43, 0x5410, R6 ;  /* 0x000054102b2b7816 */ /* 0x000fe20000000006 */
[----:B------:R-:W-:Y:S02]  /*1b8c0*/  IMAD.MOV.U32 R13, RZ, RZ, R24 ;  /* 0x000000ffff0d7224 */ /* 0x000fe400078e0018 */
[----:B------:R-:W-:-:S07]  /*1b8d0*/  IMAD.MOV.U32 R3, RZ, RZ, R14 ;  /* 0x000000ffff037224 */ /* 0x000fce00078e000e */
[----:B------:R-:W-:Y:S05]  /*1b8e0*/  WARPSYNC.COLLECTIVE R15, `(.L_x_8226) ;  /* 0x000000000f087348 */ /* 0x000fea0003c00000 */
[----:B------:R0:W1:Y:S02]  /*1b8f0*/  SHFL.IDX P6, R14, R13, R12, R11 ;  /* 0x0000000c0d0e7389 */ /* 0x00006400000c000b */
[----:B01----:R-:W-:Y:S01]  /*1b900*/  ENDCOLLECTIVE ;  /* 0x000000000000791b */ /* 0x003fe20003800000 */
.L_x_8226:
[----:B------:R-:W-:Y:S02]  /*1b910*/  IMAD.MOV.U32 R13, RZ, RZ, R27 ;  /* 0x000000ffff0d7224 */ /* 0x000fe400078e001b */
[----:B------:R-:W-:-:S07]  /*1b920*/  IMAD.MOV.U32 R24, RZ, RZ, R14 ;  /* 0x000000ffff187224 */ /* 0x000fce00078e000e */
[----:B------:R-:W-:Y:S05]  /*1b930*/  WARPSYNC.COLLECTIVE R15, `(.L_x_8227) ;  /* 0x000000000f087348 */ /* 0x000fea0003c00000 */
[----:B------:R0:W1:Y:S02]  /*1b940*/  SHFL.IDX P6, R14, R13, R12, R11 ;  /* 0x0000000c0d0e7389 */ /* 0x00006400000c000b */
[----:B01----:R-:W-:Y:S01]  /*1b950*/  ENDCOLLECTIVE ;  /* 0x000000000000791b */ /* 0x003fe20003800000 */
.L_x_8227:
[----:B------:R-:W-:Y:S05]  /*1b960*/  BRA `(.L_x_8228) ;  /* 0xfffffed800747947 */ /* 0x000fea000383ffff */
.L_x_8003:
[----:B0-----:R0:W1:Y:S02]  /*1b970*/  SYNCS.PHASECHK.TRANS64.TRYWAIT P1, [R2+URZ+0x28c00], R13 ;  /* 0x028c000d020075a7 */ /* 0x001064000802017f */
[----:B-1----:R-:W-:Y:S05]  /*1b980*/  @!P1 NANOSLEEP.SYNCS 0x989680 ;  /* 0x009896800000995d */ /* 0x002fea0003900000 */
[----:B------:R-:W1:Y:S02]  /*1b990*/  @!P1 SYNCS.PHASECHK.TRANS64 P1, [R2+URZ+0x28c00], R13 ;  /* 0x028c000d020095a7 */ /* 0x000e64000802007f */
[----:B-1----:R-:W-:Y:S05]  /*1b9a0*/  @!P1 BRA `(.L_x_8003) ;  /* 0xfffffffc00f09947 */ /* 0x002fea000383ffff */
[----:B------:R-:W-:Y:S05]  /*1b9b0*/  BRA `(.L_x_8229) ;  /* 0xfffffedc00147947 */ /* 0x000fea000383ffff */
.L_x_8009:
[----:B0-----:R0:W1:Y:S02]  /*1b9c0*/  SYNCS.PHASECHK.TRANS64.TRYWAIT P1, [R20+URZ+0x28c30], R21 ;  /* 0x028c3015140075a7 */ /* 0x001064000802017f */
[----:B-1----:R-:W-:Y:S05]  /*1b9d0*/  @!P1 NANOSLEEP.SYNCS 0x989680 ;  /* 0x009896800000995d */ /* 0x002fea0003900000 */
[----:B------:R-:W1:Y:S02]  /*1b9e0*/  @!P1 SYNCS.PHASECHK.TRANS64 P1, [R20+URZ+0x28c30], R21 ;  /* 0x028c3015140095a7 */ /* 0x000e64000802007f */
[----:B-1----:R-:W-:Y:S05]  /*1b9f0*/  @!P1 BRA `(.L_x_8009) ;  /* 0xfffffffc00f09947 */ /* 0x002fea000383ffff */
[----:B------:R-:W-:Y:S05]  /*1ba00*/  BRA `(.L_x_8008) ;  /* 0xfffffee800d07947 */ /* 0x000fea000383ffff */
.L_x_8015:
[----:B--2---:R2:W3:Y:S02]  /*1ba10*/  SYNCS.PHASECHK.TRANS64.TRYWAIT P1, [R20+URZ+0x28c50], R21 ;  /* 0x028c5015140075a7 */ /* 0x0044e4000802017f */
[----:B---3--:R-:W-:Y:S05]  /*1ba20*/  @!P1 NANOSLEEP.SYNCS 0x989680 ;  /* 0x009896800000995d */ /* 0x008fea0003900000 */
[----:B------:R-:W3:Y:S02]  /*1ba30*/  @!P1 SYNCS.PHASECHK.TRANS64 P1, [R20+URZ+0x28c50], R21 ;  /* 0x028c5015140095a7 */ /* 0x000ee4000802007f */
[----:B---3--:R-:W-:Y:S05]  /*1ba40*/  @!P1 BRA `(.L_x_8015) ;  /* 0xfffffffc00f09947 */ /* 0x008fea000383ffff */
[----:B------:R-:W-:Y:S05]  /*1ba50*/  BRA `(.L_x_8014) ;  /* 0xfffffefc00847947 */ /* 0x000fea000383ffff */
.L_x_8024:
[----:B-1----:R1:W2:Y:S02]  /*1ba60*/  SYNCS.PHASECHK.TRANS64.TRYWAIT P1, [R186+URZ+0x28c30], R187 ;  /* 0x028c30bbba0075a7 */ /* 0x0022a4000802017f */
[----:B--2---:R-:W-:Y:S05]  /*1ba70*/  @!P1 NANOSLEEP.SYNCS 0x989680 ;  /* 0x009896800000995d */ /* 0x004fea0003900000 */
[----:B------:R-:W2:Y:S02]  /*1ba80*/  @!P1 SYNCS.PHASECHK.TRANS64 P1, [R186+URZ+0x28c30], R187 ;  /* 0x028c30bbba0095a7 */ /* 0x000ea4000802007f */
[----:B--2---:R-:W-:Y:S05]  /*1ba90*/  @!P1 BRA `(.L_x_8024) ;  /* 0xfffffffc00f09947 */ /* 0x004fea000383ffff */
[----:B------:R-:W-:Y:S05]  /*1baa0*/  BRA `(.L_x_8023) ;  /* 0xffffff0000b87947 */ /* 0x000fea000383ffff */
.L_x_8030:
[----:B--2---:R2:W3:Y:S02]  /*1bab0*/  SYNCS.PHASECHK.TRANS64.TRYWAIT P1, [R186+URZ+0x28c50], R187 ;  /* 0x028c50bbba0075a7 */ /* 0x0044e4000802017f */
[----:B---3--:R-:W-:Y:S05]  /*1bac0*/  @!P1 NANOSLEEP.SYNCS 0x989680 ;  /* 0x009896800000995d */ /* 0x008fea0003900000 */
[----:B------:R-:W3:Y:S02]  /*1bad0*/  @!P1 SYNCS.PHASECHK.TRANS64 P1, [R186+URZ+0x28c50], R187 ;  /* 0x028c50bbba0095a7 */ /* 0x000ee4000802007f */
[----:B---3--:R-:W-:Y:S05]  /*1bae0*/  @!P1 BRA `(.L_x_8030) ;  /* 0xfffffffc00f09947 */ /* 0x008fea000383ffff */
[----:B------:R-:W-:Y:S05]  /*1baf0*/  BRA `(.L_x_8029) ;  /* 0xffffff1c00907947 */ /* 0x000fea000383ffff */
.L_x_8039:
[----:B--2---:R2:W3:Y:S02]  /*1bb00*/  SYNCS.PHASECHK.TRANS64.TRYWAIT P1, [R215+URZ+0x28c30], R20 ;  /* 0x028c3014d70075a7 */ /* 0x0044e4000802017f */
[----:B---3--:R-:W-:Y:S05]  /*1bb10*/  @!P1 NANOSLEEP.SYNCS 0x989680 ;  /* 0x009896800000995d */ /* 0x008fea0003900000 */
[----:B------:R-:W3:Y:S02]  /*1bb20*/  @!P1 SYNCS.PHASECHK.TRANS64 P1, [R215+URZ+0x28c30], R20 ;  /* 0x028c3014d70095a7 */ /* 0x000ee4000802007f */
[----:B---3--:R-:W-:Y:S05]  /*1bb30*/  @!P1 BRA `(.L_x_8039) ;  /* 0xfffffffc00f09947 */ /* 0x008fea000383ffff */
[----:B------:R-:W-:Y:S05]  /*1bb40*/  BRA `(.L_x_8038) ;  /* 0xffffff2000b07947 */ /* 0x000fea000383ffff */
.L_x_8045:
[----:B----4-:R4:W0:Y:S02]  /*1bb50*/  SYNCS.PHASECHK.TRANS64.TRYWAIT P1, [R215+URZ+0x28c50], R20 ;  /* 0x028c5014d70075a7 */ /* 0x010824000802017f */
[----:B0-----:R-:W-:Y:S05]  /*1bb60*/  @!P1 NANOSLEEP.SYNCS 0x989680 ;  /* 0x009896800000995d */ /* 0x001fea0003900000 */
[----:B------:R-:W0:Y:S02]  /*1bb70*/  @!P1 SYNCS.PHASECHK.TRANS64 P1, [R215+URZ+0x28c50], R20 ;  /* 0x028c5014d70095a7 */ /* 0x000e24000802007f */
[----:B0-----:R-:W-:Y:S05]  /*1bb80*/  @!P1 BRA `(.L_x_8045) ;  /* 0xfffffffc00f09947 */ /* 0x001fea000383ffff */
[----:B------:R-:W-:Y:S05]  /*1bb90*/  BRA `(.L_x_8044) ;  /* 0xffffff3800107947 */ /* 0x000fea000383ffff */
.L_x_8076:
        /* <DEDUP_REMOVED lines=11> */
.L_x_8231:
[----:B------:R-:W-:Y:S05]  /*1bc50*/  BSYNC B1 ;  /* 0x0000000000017941 */ /* 0x000fea0003800000 */
.L_x_8230:
[----:B------:R-:W-:Y:S05]  /*1bc60*/  BRA `(.L_x_8232) ;  /* 0xffffff8c00387947 */ /* 0x000fea000383ffff */
.L_x_8078:
[----:B------:R-:W-:Y:S01]  /*1bc70*/  BSSY B1, `(.L_x_8233) ;  /* 0x0000006000017945 */ /* 0x000fe20003800000 */
[----:B------:R-:W-:-:S07]  /*1bc80*/  IMAD.MOV.U32 R15, RZ, RZ, -0x1 ;  /* 0xffffffffff0f7424 */ /* 0x000fce00078e00ff */
[----:B012---:R-:W-:Y:S05]  /*1bc90*/  WARPSYNC.COLLECTIVE R15, `(.L_x_8234) ;  /* 0x000000000f0c7348 */ /* 0x007fea0003c00000 */
[----:B------:R-:W-:Y:S02]  /*1bca0*/  ELECT P6, UR62, PT ;  /* 0x00000000003e782f */ /* 0x000fe400038c0000 */
[----:B------:R-:W-:Y:S01]  /*1bcb0*/  MOV R14, UR62 ;  /* 0x0000003e000e7c02 */ /* 0x000fe20008000f00 */
[----:B012---:R-:W-:Y:S10]  /*1bcc0*/  ENDCOLLECTIVE ;  /* 0x000000000000791b */ /* 0x007ff40003800000 */
.L_x_8234:
[----:B------:R-:W-:Y:S05]  /*1bcd0*/  BSYNC B1 ;  /* 0x0000000000017941 */ /* 0x000fea0003800000 */
.L_x_8233:
[----:B------:R-:W-:Y:S05]  /*1bce0*/  BRA `(.L_x_8077) ;  /* 0xffffff8c00307947 */ /* 0x000fea000383ffff */
.L_x_8080:
[----:B0-----:R0:W2:Y:S02]  /*1bcf0*/  SYNCS.PHASECHK.TRANS64.TRYWAIT P0, [R23+URZ+0x28c20], R3 ;  /* 0x028c2003170075a7 */ /* 0x0010a4000800017f */
[----:B--2---:R-:W-:Y:S05]  /*1bd00*/  @!P0 NANOSLEEP.SYNCS 0x989680 ;  /* 0x009896800000895d */ /* 0x004fea0003900000 */
[----:B------:R-:W2:Y:S02]  /*1bd10*/  @!P0 SYNCS.PHASECHK.TRANS64 P0, [R23+URZ+0x28c20], R3 ;  /* 0x028c2003170085a7 */ /* 0x000ea4000800007f */
[----:B--2---:R-:W-:Y:S05]  /*1bd20*/  @!P0 BRA `(.L_x_8080) ;  /* 0xfffffffc00f08947 */ /* 0x004fea000383ffff */
[----:B------:R-:W-:Y:S05]  /*1bd30*/  BRA `(.L_x_8235) ;  /* 0xffffff8c00407947 */ /* 0x000fea000383ffff */
.L_x_8084:
[----:B0-----:R0:W1:Y:S02]  /*1bd40*/  SYNCS.PHASECHK.TRANS64.TRYWAIT P0, [R3+URZ+0x28ca0], R8 ;  /* 0x028ca008030075a7 */ /* 0x001064000800017f */
[----:B-1----:R-:W-:Y:S05]  /*1bd50*/  @!P0 NANOSLEEP.SYNCS 0x989680 ;  /* 0x009896800000895d */ /* 0x002fea0003900000 */
[----:B------:R-:W1:Y:S02]  /*1bd60*/  @!P0 SYNCS.PHASECHK.TRANS64 P0, [R3+URZ+0x28ca0], R8 ;  /* 0x028ca008030085a7 */ /* 0x000e64000800007f */
[----:B-1----:R-:W-:Y:S05]  /*1bd70*/  @!P0 BRA `(.L_x_8084) ;  /* 0xfffffffc00f08947 */ /* 0x002fea000383ffff */
[----:B------:R-:W-:Y:S05]  /*1bd80*/  BRA `(.L_x_8236) ;  /* 0xffffff8c00587947 */ /* 0x000fea000383ffff */
.L_x_8089:
[----:B-1----:R1:W2:Y:S02]  /*1bd90*/  SYNCS.PHASECHK.TRANS64.TRYWAIT P0, [R3+URZ+0x28cc0], R8 ;  /* 0x028cc008030075a7 */ /* 0x0022a4000800017f */
[----:B--2---:R-:W-:Y:S05]  /*1bda0*/  @!P0 NANOSLEEP.SYNCS 0x989680 ;  /* 0x009896800000895d */ /* 0x004fea0003900000 */
[----:B------:R-:W2:Y:S02]  /*1bdb0*/  @!P0 SYNCS.PHASECHK.TRANS64 P0, [R3+URZ+0x28cc0], R8 ;  /* 0x028cc008030085a7 */ /* 0x000ea4000800007f */
[----:B--2---:R-:W-:Y:S05]  /*1bdc0*/  @!P0 BRA `(.L_x_8089) ;  /* 0xfffffffc00f08947 */ /* 0x004fea000383ffff */
[----:B------:R-:W-:Y:S05]  /*1bdd0*/  BRA `(.L_x_8237) ;  /* 0xffffff8c00d47947 */ /* 0x000fea000383ffff */
.L_x_8103:
[----:B0-----:R0:W2:Y:S02]  /*1bde0*/  SYNCS.PHASECHK.TRANS64.TRYWAIT P1, [R8+URZ+0x28ca0], R2 ;  /* 0x028ca002080075a7 */ /* 0x0010a4000802017f */
[----:B--2---:R-:W-:Y:S05]  /*1bdf0*/  @!P1 NANOSLEEP.SYNCS 0x989680 ;  /* 0x009896800000995d */ /* 0x004fea0003900000 */
[----:B------:R-:W2:Y:S02]  /*1be00*/  @!P1 SYNCS.PHASECHK.TRANS64 P1, [R8+URZ+0x28ca0], R2 ;  /* 0x028ca002080095a7 */ /* 0x000ea4000802007f */
[----:B--2---:R-:W-:Y:S05]  /*1be10*/  @!P1 BRA `(.L_x_8103) ;  /* 0xfffffffc00f09947 */ /* 0x004fea000383ffff */
[----:B------:R-:W-:Y:S05]  /*1be20*/  BRA `(.L_x_8238) ;  /* 0xffffff9800387947 */ /* 0x000fea000383ffff */
.L_x_8108:
[----:B-1----:R1:W2:Y:S02]  /*1be30*/  SYNCS.PHASECHK.TRANS64.TRYWAIT P1, [R8+URZ+0x28cc0], R2 ;  /* 0x028cc002080075a7 */ /* 0x0022a4000802017f */
[----:B--2---:R-:W-:Y:S05]  /*1be40*/  @!P1 NANOSLEEP.SYNCS 0x989680 ;  /* 0x009896800000995d */ /* 0x004fea0003900000 */
[----:B------:R-:W2:Y:S02]  /*1be50*/  @!P1 SYNCS.PHASECHK.TRANS64 P1, [R8+URZ+0x28cc0], R2 ;  /* 0x028cc002080095a7 */ /* 0x000ea4000802007f */
[----:B--2---:R-:W-:Y:S05]  /*1be60*/  @!P1 BRA `(.L_x_8108) ;  /* 0xfffffffc00f09947 */ /* 0x004fea000383ffff */
[----:B------:R-:W-:Y:S05]  /*1be70*/  BRA `(.L_x_8239) ;  /* 0xffffff9800b07947 */ /* 0x000fea000383ffff */
.L_x_8128:
        /* <DEDUP_REMOVED lines=11> */
.L_x_8241:
[----:B------:R-:W-:Y:S05]  /*1bf30*/  BSYNC B0 ;  /* 0x0000000000007941 */ /* 0x000fea0003800000 */
.L_x_8240:
[----:B------:R-:W-:Y:S05]  /*1bf40*/  BRA `(.L_x_8242) ;  /* 0xffffffac00d87947 */ /* 0x000fea000383ffff */
.L_x_8131:
[----:B0-----:R0:W1:Y:S02]  /*1bf50*/  SYNCS.PHASECHK.TRANS64.TRYWAIT P0, [R31+URZ+0x28c40], R0 ;  /* 0x028c40001f0075a7 */ /* 0x001064000800017f */
[----:B-1----:R-:W-:Y:S05]  /*1bf60*/  @!P0 NANOSLEEP.SYNCS 0x989680 ;  /* 0x009896800000895d */ /* 0x002fea0003900000 */
[----:B------:R-:W1:Y:S02]  /*1bf70*/  @!P0 SYNCS.PHASECHK.TRANS64 P0, [R31+URZ+0x28c40], R0 ;  /* 0x028c40001f0085a7 */ /* 0x000e64000800007f */
[----:B-1----:R-:W-:Y:S05]  /*1bf80*/  @!P0 BRA `(.L_x_8131) ;  /* 0xfffffffc00f08947 */ /* 0x002fea000383ffff */
[----:B------:R-:W-:Y:S05]  /*1bf90*/  BRA `(.L_x_8243) ;  /* 0xffffffb000187947 */ /* 0x000fea000383ffff */
.L_x_8132:
        /* <DEDUP_REMOVED lines=8> */
.L_x_8245:
[----:B------:R-:W-:Y:S05]  /*1c020*/  BSYNC B0 ;  /* 0x0000000000007941 */ /* 0x000fea0003800000 */
.L_x_8244:
        /* <DEDUP_REMOVED lines=9> */
.L_x_8246:
[----:B------:R-:W-:Y:S02]  /*1c0c0*/  IMAD.MOV.U32 R13, RZ, RZ, R4 ;  /* 0x000000ffff0d7224 */ /* 0x000fe400078e0004 */
[----:B------:R-:W-:Y:S02]  /*1c0d0*/  IMAD.MOV.U32 R12, RZ, RZ, 0x1 ;  /* 0x00000001ff0c7424 */ /* 0x000fe400078e00ff */
[----:B------:R-:W-:-:S07]  /*1c0e0*/  IMAD.MOV.U32 R3, RZ, RZ, R14 ;  /* 0x000000ffff037224 */ /* 0x000fce00078e000e */
[----:B------:R-:W-:Y:S05]  /*1c0f0*/  WARPSYNC.COLLECTIVE R15, `(.L_x_8247) ;  /* 0x000000000f087348 */ /* 0x000fea0003c00000 */
[----:B------:R0:W1:Y:S02]  /*1c100*/  SHFL.IDX P6, R14, R13, R12, R11 ;  /* 0x0000000c0d0e7389 */ /* 0x00006400000c000b */
[----:B01----:R-:W-:Y:S01]  /*1c110*/  ENDCOLLECTIVE ;  /* 0x000000000000791b */ /* 0x003fe20003800000 */
.L_x_8247:
        /* <DEDUP_REMOVED lines=15> */
.L_x_8248:
[----:B------:R-:W-:Y:S02]  /*1c210*/  @P0 IMAD R6, R5, 0x2, R23 ;  /* 0x0000000205060824 */ /* 0x000fe400078e0217 */
[----:B------:R-:W-:Y:S02]  /*1c220*/  IMAD.MOV.U32 R13, RZ, RZ, R4 ;  /* 0x000000ffff0d7224 */ /* 0x000fe400078e0004 */
[----:B------:R-:W-:Y:S02]  /*1c230*/  IMAD.MOV.U32 R12, RZ, RZ, 0x2 ;  /* 0x00000002ff0c7424 */ /* 0x000fe400078e00ff */
[----:B------:R-:W-:-:S07]  /*1c240*/  IMAD.MOV.U32 R3, RZ, RZ, R14 ;  /* 0x000000ffff037224 */ /* 0x000fce00078e000e */
[----:B------:R-:W-:Y:S05]  /*1c250*/  WARPSYNC.COLLECTIVE R15, `(.L_x_8249) ;  /* 0x000000000f087348 */ /* 0x000fea0003c00000 */
[----:B------:R0:W1:Y:S02]  /*1c260*/  SHFL.IDX P6, R14, R13, R12, R11 ;  /* 0x0000000c0d0e7389 */ /* 0x00006400000c000b */
[----:B01----:R-:W-:Y:S01]  /*1c270*/  ENDCOLLECTIVE ;  /* 0x000000000000791b */ /* 0x003fe20003800000 */
.L_x_8249:
        /* <DEDUP_REMOVED lines=15> */
.L_x_8250:
[----:B------:R-:W-:Y:S02]  /*1c370*/  @P0 IMAD R6, R5, 0x2, R23 ;  /* 0x0000000205060824 */ /* 0x000fe400078e0217 */
[----:B------:R-:W-:Y:S02]  /*1c380*/  IMAD.MOV.U32 R13, RZ, RZ, R4 ;  /* 0x000000ffff0d7224 */ /* 0x000fe400078e0004 */
[----:B------:R-:W-:Y:S02]  /*1c390*/  IMAD.MOV.U32 R12, RZ, RZ, 0x3 ;  /* 0x00000003ff0c7424 */ /* 0x000fe400078e00ff */
[----:B------:R-:W-:-:S07]  /*1c3a0*/  IMAD.MOV.U32 R3, RZ, RZ, R14 ;  /* 0x000000ffff037224 */ /* 0x000fce00078e000e */
[----:B------:R-:W-:Y:S05]  /*1c3b0*/  WARPSYNC.COLLECTIVE R15, `(.L_x_8251) ;  /* 0x000000000f087348 */ /* 0x000fea0003c00000 */
[----:B------:R0:W1:Y:S02]  /*1c3c0*/  SHFL.IDX P6, R14, R13, R12, R11 ;  /* 0x0000000c0d0e7389 */ /* 0x00006400000c000b */
[----:B01----:R-:W-:Y:S01]  /*1c3d0*/  ENDCOLLECTIVE ;  /* 0x000000000000791b */ /* 0x003fe20003800000 */
.L_x_8251:
        /* <DEDUP_REMOVED lines=10> */
.L_x_8252:
[----:B------:R-:W-:Y:S01]  /*1c480*/  @!PT LDS RZ, [RZ] ;  /* 0x00000000fffff984 */ /* 0x000fe20000000800 */
[----:B------:R-:W-:Y:S01]  /*1c490*/  @!PT LDS RZ, [RZ] ;  /* 0x00000000fffff984 */ /* 0x000fe20000000800 */
[----:B------:R-:W-:Y:S01]  /*1c4a0*/  @!PT LDS RZ, [RZ] ;  /* 0x00000000fffff984 */ /* 0x000fe20000000800 */
[----:B------:R0:W-:Y:S01]  /*1c4b0*/  @P0 LDGSTS.E.BYPASS.LTC128B.128 [R6+0x23400], desc[UR40][R2.64], !P2 ;  /* 0x2340000002060fae */ /* 0x0001e2000d101d68 */
[----:B------:R-:W-:Y:S01]  /*1c4c0*/  IMAD.MOV.U32 R0, RZ, RZ, R14 ;  /* 0x000000ffff007224 */ /* 0x000fe200078e000e */
[----:B------:R-:W-:Y:S06]  /*1c4d0*/  BRA `(.L_x_8253) ;  /* 0xffffffac00c87947 */ /* 0x000fec000383ffff */
.L_x_8137:
[----:B------:R-:W-:Y:S01]  /*1c4e0*/  MOV R13, R2 ;  /* 0x00000002000d7202 */ /* 0x000fe20000000f00 */
        /* <DEDUP_REMOVED lines=8> */
.L_x_8254:
[C---:B------:R-:W-:Y:S01]  /*1c570*/  VIADD R6, R17.reuse, 0x10 ;  /* 0x0000001011067836 */ /* 0x040fe20000000000 */
[----:B------:R-:W-:Y:S01]  /*1c580*/  ISETP.GE.AND P0, PT, R17, R3, PT ;  /* 0x000000031100720c */ /* 0x000fe20003f06270 */
[----:B------:R-:W-:Y:S02]  /*1c590*/  IMAD.MOV.U32 R13, RZ, RZ, R0 ;  /* 0x000000ffff0d7224 */ /* 0x000fe400078e0000 */
[----:B------:R-:W-:-:S10]  /*1c5a0*/  IMAD.MOV.U32 R4, RZ, RZ, R14 ;  /* 0x000000ffff047224 */ /* 0x000fd400078e000e */
[----:B------:R-:W-:Y:S05]  /*1c5b0*/  WARPSYNC.COLLECTIVE R15, `(.L_x_8255) ;  /* 0x000000000f087348 */ /* 0x000fea0003c00000 */
[----:B------:R0:W1:Y:S02]  /*1c5c0*/  SHFL.IDX P6, R14, R13, R12, R11 ;  /* 0x0000000c0d0e7389 */ /* 0x00006400000c000b */
[----:B01----:R-:W-:Y:S01]  /*1c5d0*/  ENDCOLLECTIVE ;  /* 0x000000000000791b */ /* 0x003fe20003800000 */
.L_x_8255:
[----:B------:R-:W-:Y:S02]  /*1c5e0*/  IMAD.MOV.U32 R13, RZ, RZ, R2 ;  /* 0x000000ffff0d7224 */ /* 0x000fe400078e0002 */
[----:B------:R-:W-:Y:S02]  /*1c5f0*/  IMAD.MOV.U32 R12, RZ, RZ, 0x1 ;  /* 0x00000001ff0c7424 */ /* 0x000fe400078e00ff */
[----:B------:R-:W-:-:S07]  /*1c600*/  IMAD.MOV.U32 R5, RZ, RZ, R14 ;  /* 0x000000ffff057224 */ /* 0x000fce00078e000e */
[----:B------:R-:W-:Y:S05]  /*1c610*/  WARPSYNC.COLLECTIVE R15, `(.L_x_8256) ;  /* 0x000000000f087348 */ /* 0x000fea0003c00000 */
[----:B------:R0:W1:Y:S02]  /*1c620*/  SHFL.IDX P6, R14, R13, R12, R11 ;  /* 0x0000000c0d0e7389 */ /* 0x00006400000c000b */
[----:B01----:R-:W-:Y:S01]  /*1c630*/  ENDCOLLECTIVE ;  /* 0x000000000000791b */ /* 0x003fe20003800000 */
.L_x_8256:
        /* <DEDUP_REMOVED lines=15> */
.L_x_8257:
[----:B------:R-:W-:Y:S02]  /*1c730*/  IMAD.MOV.U32 R13, RZ, RZ, R2 ;  /* 0x000000ffff0d7224 */ /* 0x000fe400078e0002 */
[----:B------:R-:W-:Y:S02]  /*1c740*/  IMAD.MOV.U32 R12, RZ, RZ, 0x2 ;  /* 0x00000002ff0c7424 */ /* 0x000fe400078e00ff */
[----:B------:R-:W-:-:S07]  /*1c750*/  IMAD.MOV.U32 R5, RZ, RZ, R14 ;  /* 0x000000ffff057224 */ /* 0x000fce00078e000e */
[----:B------:R-:W-:Y:S05]  /*1c760*/  WARPSYNC.COLLECTIVE R15, `(.L_x_8258) ;  /* 0x000000000f087348 */ /* 0x000fea0003c00000 */
[----:B------:R0:W1:Y:S02]  /*1c770*/  SHFL.IDX P6, R14, R13, R12, R11 ;  /* 0x0000000c0d0e7389 */ /* 0x00006400000c000b */
[----:B01----:R-:W-:Y:S01]  /*1c780*/  ENDCOLLECTIVE ;  /* 0x000000000000791b */ /* 0x003fe20003800000 */
.L_x_8258:
        /* <DEDUP_REMOVED lines=16> */
.L_x_8259:
[----:B------:R-:W-:Y:S02]  /*1c890*/  IMAD.MOV.U32 R13, RZ, RZ, R2 ;  /* 0x000000ffff0d7224 */ /* 0x000fe400078e0002 */
[----:B------:R-:W-:Y:S02]  /*1c8a0*/  IMAD.MOV.U32 R12, RZ, RZ, 0x3 ;  /* 0x00000003ff0c7424 */ /* 0x000fe400078e00ff */
[----:B------:R-:W-:-:S07]  /*1c8b0*/  IMAD.MOV.U32 R5, RZ, RZ, R14 ;  /* 0x000000ffff057224 */ /* 0x000fce00078e000e */
[----:B------:R-:W-:Y:S05]  /*1c8c0*/  WARPSYNC.COLLECTIVE R15, `(.L_x_8260) ;  /* 0x000000000f087348 */ /* 0x000fea0003c00000 */
[----:B------:R0:W1:Y:S02]  /*1c8d0*/  SHFL.IDX P6, R14, R13, R12, R11 ;  /* 0x0000000c0d0e7389 */ /* 0x00006400000c000b */
[----:B01----:R-:W-:Y:S01]  /*1c8e0*/  ENDCOLLECTIVE ;  /* 0x000000000000791b */ /* 0x003fe20003800000 */
.L_x_8260:
        /* <DEDUP_REMOVED lines=14> */
.L_x_8261:
[----:B------:R-:W-:Y:S01]  /*1c9d0*/  IMAD.MOV.U32 R0, RZ, RZ, R14 ;  /* 0x000000ffff007224 */ /* 0x000fe200078e000e */
[----:B------:R-:W-:Y:S06]  /*1c9e0*/  BRA `(.L_x_8262) ;  /* 0xffffffb000f87947 */ /* 0x000fec000383ffff */
.L_x_8140:
[----:B0-----:R0:W1:Y:S02]  /*1c9f0*/  SYNCS.PHASECHK.TRANS64.TRYWAIT P0, [R23+URZ+0x28c20], R0 ;  /* 0x028c2000170075a7 */ /* 0x001064000800017f */
[----:B-1----:R-:W-:Y:S05]  /*1ca00*/  @!P0 NANOSLEEP.SYNCS 0x989680 ;  /* 0x009896800000895d */ /* 0x002fea0003900000 */
[----:B------:R-:W1:Y:S02]  /*1ca10*/  @!P0 SYNCS.PHASECHK.TRANS64 P0, [R23+URZ+0x28c20], R0 ;  /* 0x028c2000170085a7 */ /* 0x000e64000800007f */
[----:B-1----:R-:W-:Y:S05]  /*1ca20*/  @!P0 BRA `(.L_x_8140) ;  /* 0xfffffffc00f08947 */ /* 0x002fea000383ffff */
[----:B------:R-:W-:Y:S05]  /*1ca30*/  BRA `(.L_x_8263) ;  /* 0xffffffb400547947 */ /* 0x000fea000383ffff */
.L_x_8143:
[----:B0-----:R0:W1:Y:S02]  /*1ca40*/  SYNCS.PHASECHK.TRANS64.TRYWAIT P0, [R31+URZ+0x28c60], R0 ;  /* 0x028c60001f0075a7 */ /* 0x001064000800017f */
[----:B-1----:R-:W-:Y:S05]  /*1ca50*/  @!P0 NANOSLEEP.SYNCS 0x989680 ;  /* 0x009896800000895d */ /* 0x002fea0003900000 */
[----:B------:R-:W1:Y:S02]  /*1ca60*/  @!P0 SYNCS.PHASECHK.TRANS64 P0, [R31+URZ+0x28c60], R0 ;  /* 0x028c60001f0085a7 */ /* 0x000e64000800007f */
[----:B-1----:R-:W-:Y:S05]  /*1ca70*/  @!P0 BRA `(.L_x_8143) ;  /* 0xfffffffc00f08947 */ /* 0x002fea000383ffff */
[----:B------:R-:W-:Y:S05]  /*1ca80*/  BRA `(.L_x_8264) ;  /* 0xffffffb400647947 */ /* 0x000fea000383ffff */
.L_x_8144:
        /* <DEDUP_REMOVED lines=8> */
.L_x_8266:
[----:B------:R-:W-:Y:S05]  /*1cb10*/  BSYNC B0 ;  /* 0x0000000000007941 */ /* 0x000fea0003800000 */
.L_x_8265:
        /* <DEDUP_REMOVED lines=15> */
.L_x_8267:
        /* <DEDUP_REMOVED lines=40> */
.L_x_8268:
[----:B------:R-:W-:Y:S02]  /*1ce90*/  IMAD.MOV.U32 R13, RZ, RZ, R5 ;  /* 0x000000ffff0d7224 */ /* 0x000fe400078e0005 */
[----:B------:R-:W-:-:S07]  /*1cea0*/  IMAD.MOV.U32 R3, RZ, RZ, R14 ;  /* 0x000000ffff037224 */ /* 0x000fce00078e000e */
[----:B------:R-:W-:Y:S05]  /*1ceb0*/  WARPSYNC.COLLECTIVE R15, `(.L_x_8269) ;  /* 0x000000000f087348 */ /* 0x000fea0003c00000 */
[----:B------:R0:W1:Y:S02]  /*1cec0*/  SHFL.IDX P6, R14, R13, R12, R11 ;  /* 0x0000000c0d0e7389 */ /* 0x00006400000c000b */
[----:B01----:R-:W-:Y:S01]  /*1ced0*/  ENDCOLLECTIVE ;  /* 0x000000000000791b */ /* 0x003fe20003800000 */
.L_x_8269:
        /* <DEDUP_REMOVED lines=29> */
.L_x_8270:
[----:B------:R-:W-:Y:S02]  /*1d0b0*/  IMAD.MOV.U32 R13, RZ, RZ, R5 ;  /* 0x000000ffff0d7224 */ /* 0x000fe400078e0005 */
[----:B------:R-:W-:-:S07]  /*1d0c0*/  IMAD.MOV.U32 R7, RZ, RZ, R14 ;  /* 0x000000ffff077224 */ /* 0x000fce00078e000e */
[----:B------:R-:W-:Y:S05]  /*1d0d0*/  WARPSYNC.COLLECTIVE R15, `(.L_x_8271) ;  /* 0x000000000f087348 */ /* 0x000fea0003c00000 */
[----:B------:R0:W1:Y:S02]  /*1d0e0*/  SHFL.IDX P6, R14, R13, R12, R11 ;  /* 0x0000000c0d0e7389 */ /* 0x00006400000c000b */
[----:B01----:R-:W-:Y:S01]  /*1d0f0*/  ENDCOLLECTIVE ;  /* 0x000000000000791b */ /* 0x003fe20003800000 */
.L_x_8271:
        /* <DEDUP_REMOVED lines=29> */
.L_x_8272:
[----:B------:R-:W-:Y:S02]  /*1d2d0*/  IMAD.MOV.U32 R13, RZ, RZ, R5 ;  /* 0x000000ffff0d7224 */ /* 0x000fe400078e0005 */
[----:B------:R-:W-:-:S07]  /*1d2e0*/  IMAD.MOV.U32 R6, RZ, RZ, R14 ;  /* 0x000000ffff067224 */ /* 0x000fce00078e000e */
[----:B------:R-:W-:Y:S05]  /*1d2f0*/  WARPSYNC.COLLECTIVE R15, `(.L_x_8273) ;  /* 0x000000000f087348 */ /* 0x000fea0003c00000 */
[----:B------:R0:W1:Y:S02]  /*1d300*/  SHFL.IDX P6, R14, R13, R12, R11 ;  /* 0x0000000c0d0e7389 */ /* 0x00006400000c000b */
[----:B01----:R-:W-:Y:S01]  /*1d310*/  ENDCOLLECTIVE ;  /* 0x000000000000791b */ /* 0x003fe20003800000 */
.L_x_8273:
[----:B------:R-:W-:Y:S01]  /*1d320*/  IMAD.MOV.U32 R2, RZ, RZ, R14 ;  /* 0x000000ffff027224 */ /* 0x000fe200078e000e */
[----:B------:R-:W-:Y:S06]  /*1d330*/  BRA `(.L_x_8274) ;  /* 0xffffffb000fc7947 */ /* 0x000fec000383ffff */
.L_x_8151:
[----:B0-----:R0:W1:Y:S02]  /*1d340*/  SYNCS.PHASECHK.TRANS64.TRYWAIT P0, [R6+URZ+0x28c40], R17 ;  /* 0x028c4011060075a7 */ /* 0x001064000800017f */
[----:B-1----:R-:W-:Y:S05]  /*1d350*/  @!P0 NANOSLEEP.SYNCS 0x989680 ;  /* 0x009896800000895d */ /* 0x002fea0003900000 */
[----:B------:R-:W1:Y:S02]  /*1d360*/  @!P0 SYNCS.PHASECHK.TRANS64 P0, [R6+URZ+0x28c40], R17 ;  /* 0x028c4011060085a7 */ /* 0x000e64000800007f */
[----:B-1----:R-:W-:Y:S05]  /*1d370*/  @!P0 BRA `(.L_x_8151) ;  /* 0xfffffffc00f08947 */ /* 0x002fea000383ffff */
[----:B------:R-:W-:Y:S05]  /*1d380*/  BRA `(.L_x_8275) ;  /* 0xffffffb8008c7947 */ /* 0x000fea000383ffff */
.L_x_8152:
        /* <DEDUP_REMOVED lines=8> */
.L_x_8277:
[----:B------:R-:W-:Y:S05]  /*1d410*/  BSYNC B1 ;  /* 0x0000000000017941 */ /* 0x000fea0003800000 */
.L_x_8276:
        /* <DEDUP_REMOVED lines=9> */
.L_x_8278:
[----:B------:R-:W-:Y:S02]  /*1d4b0*/  IMAD.MOV.U32 R13, RZ, RZ, R27 ;  /* 0x000000ffff0d7224 */ /* 0x000fe400078e001b */
[----:B------:R-:W-:Y:S02]  /*1d4c0*/  IMAD.MOV.U32 R12, RZ, RZ, 0x1 ;  /* 0x00000001ff0c7424 */ /* 0x000fe400078e00ff */
[----:B------:R-:W-:-:S07]  /*1d4d0*/  IMAD.MOV.U32 R2, RZ, RZ, R14 ;  /* 0x000000ffff027224 */ /* 0x000fce00078e000e */
[----:B------:R-:W-:Y:S05]  /*1d4e0*/  WARPSYNC.COLLECTIVE R15, `(.L_x_8279) ;  /* 0x000000000f087348 */ /* 0x000fea0003c00000 */
[----:B------:R0:W1:Y:S02]  /*1d4f0*/  SHFL.IDX P6, R14, R13, R12, R11 ;  /* 0x0000000c0d0e7389 */ /* 0x00006400000c000b */
[----:B01----:R-:W-:Y:S01]  /*1d500*/  ENDCOLLECTIVE ;  /* 0x000000000000791b */ /* 0x003fe20003800000 */
.L_x_8279:
        /* <DEDUP_REMOVED lines=11> */
.L_x_8280:
[----:B------:R-:W-:Y:S02]  /*1d5c0*/  IMAD.MOV.U32 R13, RZ, RZ, R27 ;  /* 0x000000ffff0d7224 */ /* 0x000fe400078e001b */
[----:B------:R-:W-:Y:S02]  /*1d5d0*/  IMAD.MOV.U32 R12, RZ, RZ, 0x2 ;  /* 0x00000002ff0c7424 */ /* 0x000fe400078e00ff */
[----:B------:R-:W-:-:S07]  /*1d5e0*/  IMAD.MOV.U32 R2, RZ, RZ, R14 ;  /* 0x000000ffff027224 */ /* 0x000fce00078e000e */
[----:B------:R-:W-:Y:S05]  /*1d5f0*/  WARPSYNC.COLLECTIVE R15, `(.L_x_8281) ;  /* 0x000000000f087348 */ /* 0x000fea0003c00000 */
[----:B------:R0:W1:Y:S02]  /*1d600*/  SHFL.IDX P6, R14, R13, R12, R11 ;  /* 0x0000000c0d0e7389 */ /* 0x00006400000c000b */
[----:B01----:R-:W-:Y:S01]  /*1d610*/  ENDCOLLECTIVE ;  /* 0x000000000000791b */ /* 0x003fe20003800000 */
.L_x_8281:
        /* <DEDUP_REMOVED lines=11> */
.L_x_8282:
[----:B------:R-:W-:Y:S02]  /*1d6d0*/  IMAD.MOV.U32 R13, RZ, RZ, R27 ;  /* 0x000000ffff0d7224 */ /* 0x000fe400078e001b */
[----:B------:R-:W-:Y:S02]  /*1d6e0*/  IMAD.MOV.U32 R12, RZ, RZ, 0x3 ;  /* 0x00000003ff0c7424 */ /* 0x000fe400078e00ff */
[----:B------:R-:W-:-:S07]  /*1d6f0*/  IMAD.MOV.U32 R2, RZ, RZ, R14 ;  /* 0x000000ffff027224 */ /* 0x000fce00078e000e */
[----:B------:R-:W-:Y:S05]  /*1d700*/  WARPSYNC.COLLECTIVE R15, `(.L_x_8283) ;  /* 0x000000000f087348 */ /* 0x000fea0003c00000 */
[----:B------:R0:W1:Y:S02]  /*1d710*/  SHFL.IDX P6, R14, R13, R12, R11 ;  /* 0x0000000c0d0e7389 */ /* 0x00006400000c000b */
[----:B01----:R-:W-:Y:S01]  /*1d720*/  ENDCOLLECTIVE ;  /* 0x000000000000791b */ /* 0x003fe20003800000 */
.L_x_8283:
        /* <DEDUP_REMOVED lines=11> */
.L_x_8284:
[----:B------:R-:W-:Y:S01]  /*1d7e0*/  IMAD.MOV.U32 R2, RZ, RZ, R14 ;  /* 0x000000ffff027224 */ /* 0x000fe200078e000e */
[----:B------:R-:W-:Y:S06]  /*1d7f0*/  BRA `(.L_x_8285) ;  /* 0xffffffb8001c7947 */ /* 0x000fec000383ffff */
.L_x_8157:
[----:B---3--:R3:W4:Y:S02]  /*1d800*/  SYNCS.PHASECHK.TRANS64.TRYWAIT P0, [R6+URZ+0x28c60], R17 ;  /* 0x028c6011060075a7 */ /* 0x008724000800017f */
[----:B----4-:R-:W-:Y:S05]  /*1d810*/  @!P0 NANOSLEEP.SYNCS 0x989680 ;  /* 0x009896800000895d */ /* 0x010fea0003900000 */
[----:B------:R-:W4:Y:S02]  /*1d820*/  @!P0 SYNCS.PHASECHK.TRANS64 P0, [R6+URZ+0x28c60], R17 ;  /* 0x028c6011060085a7 */ /* 0x000f24000800007f */
[----:B----4-:R-:W-:Y:S05]  /*1d830*/  @!P0 BRA `(.L_x_8157) ;  /* 0xfffffffc00f08947 */ /* 0x010fea000383ffff */
[----:B------:R-:W-:Y:S05]  /*1d840*/  BRA `(.L_x_8286) ;  /* 0xffffffb8006c7947 */ /* 0x000fea000383ffff */
.L_x_8158:
        /* <DEDUP_REMOVED lines=8> */
.L_x_8288:
[----:B------:R-:W-:Y:S05]  /*1d8d0*/  BSYNC B1 ;  /* 0x0000000000017941 */ /* 0x000fea0003800000 */
.L_x_8287:
        /* <DEDUP_REMOVED lines=12> */
.L_x_8289:
        /* <DEDUP_REMOVED lines=18> */
.L_x_8290:
        /* <DEDUP_REMOVED lines=16> */
.L_x_8291:
        /* <DEDUP_REMOVED lines=19> */
.L_x_8292:
        /* <DEDUP_REMOVED lines=14> */
.L_x_8293:
        /* <DEDUP_REMOVED lines=16> */
.L_x_8294:
        /* <DEDUP_REMOVED lines=14> */
.L_x_8295:
[----:B------:R-:W-:Y:S05]  /*1dfb0*/  BRA `(.L_x_8296) ;  /* 0xffffffb400d87947 */ /* 0x000fea000383ffff */
.L_x_8166:
        /* <DEDUP_REMOVED lines=8> */
.L_x_8298:
[----:B------:R-:W-:Y:S05]  /*1e040*/  BSYNC B0 ;  /* 0x0000000000007941 */ /* 0x000fea0003800000 */
.L_x_8297:
        /* <DEDUP_REMOVED lines=9> */
.L_x_8299:
        /* <DEDUP_REMOVED lines=18> */
.L_x_8300:
[----:B------:R-:W-:Y:S01]  /*1e200*/  IMAD.MOV.U32 R12, RZ, RZ, 0x2 ;  /* 0x00000002ff0c7424 */ /* 0x000fe200078e00ff */
[----:B------:R-:W-:-:S05]  /*1e210*/  SEL R5, R14, RZ, P1 ;  /* 0x000000ff0e057207 */ /* 0x000fca0000800000 */
[----:B------:R-:W-:-:S04]  /*1e220*/  IMAD.IADD R4, R2, 0x1, R5 ;  /* 0x0000000102047824 */ /* 0x000fc800078e0205 */
[----:B------:R-:W-:-:S07]  /*1e230*/  IMAD.MOV.U32 R13, RZ, RZ, R4 ;  /* 0x000000ffff0d7224 */ /* 0x000fce00078e0004 */
[----:B------:R-:W-:Y:S05]  /*1e240*/  WARPSYNC.COLLECTIVE R15, `(.L_x_8301) ;  /* 0x000000000f087348 */ /* 0x000fea0003c00000 */
[----:B------:R0:W1:Y:S02]  /*1e250*/  SHFL.UP P6, R14, R13, R12, R11 ;  /* 0x0400000c0d0e7389 */ /* 0x00006400000c000b */
[----:B01----:R-:W-:Y:S01]  /*1e260*/  ENDCOLLECTIVE ;  /* 0x000000000000791b */ /* 0x003fe20003800000 */
.L_x_8301:
[----:B------:R-:W-:Y:S01]  /*1e270*/  IMAD.MOV.U32 R12, RZ, RZ, 0x4 ;  /* 0x00000004ff0c7424 */ /* 0x000fe200078e00ff */
[----:B------:R-:W-:-:S05]  /*1e280*/  SEL R5, R14, RZ, P2 ;  /* 0x000000ff0e057207 */ /* 0x000fca0001000000 */
[----:B------:R-:W-:-:S04]  /*1e290*/  IMAD.IADD R5, R4, 0x1, R5 ;  /* 0x0000000104057824 */ /* 0x000fc800078e0205 */
[----:B------:R-:W-:-:S07]  /*1e2a0*/  IMAD.MOV.U32 R13, RZ, RZ, R5 ;  /* 0x000000ffff0d7224 */ /* 0x000fce00078e0005 */
[----:B------:R-:W-:Y:S05]  /*1e2b0*/  WARPSYNC.COLLECTIVE R15, `(.L_x_8302) ;  /* 0x000000000f087348 */ /* 0x000fea0003c00000 */
[----:B------:R0:W1:Y:S02]  /*1e2c0*/  SHFL.UP P6, R14, R13, R12, R11 ;  /* 0x0400000c0d0e7389 */ /* 0x00006400000c000b */
[----:B01----:R-:W-:Y:S01]  /*1e2d0*/  ENDCOLLECTIVE ;  /* 0x000000000000791b */ /* 0x003fe20003800000 */
.L_x_8302:
[----:B------:R-:W-:Y:S01]  /*1e2e0*/  IMAD.MOV.U32 R12, RZ, RZ, 0x8 ;  /* 0x00000008ff0c7424 */ /* 0x000fe200078e00ff */
[----:B------:R-:W-:-:S05]  /*1e2f0*/  SEL R6, R14, RZ, P3 ;  /* 0x000000ff0e067207 */ /* 0x000fca0001800000 */
[----:B------:R-:W-:-:S04]  /*1e300*/  IMAD.IADD R6, R5, 0x1, R6 ;  /* 0x0000000105067824 */ /* 0x000fc800078e0206 */
[----:B------:R-:W-:-:S07]  /*1e310*/  IMAD.MOV.U32 R13, RZ, RZ, R6 ;  /* 0x000000ffff0d7224 */ /* 0x000fce00078e0006 */
[----:B------:R-:W-:Y:S05]  /*1e320*/  WARPSYNC.COLLECTIVE R15, `(.L_x_8303) ;  /* 0x000000000f087348 */ /* 0x000fea0003c00000 */
[----:B------:R0:W1:Y:S02]  /*1e330*/  SHFL.UP P6, R14, R13, R12, R11 ;  /* 0x0400000c0d0e7389 */ /* 0x00006400000c000b */
[----:B01----:R-:W-:Y:S01]  /*1e340*/  ENDCOLLECTIVE ;  /* 0x000000000000791b */ /* 0x003fe20003800000 */
.L_x_8303:
[----:B------:R-:W-:Y:S01]  /*1e350*/  IMAD.MOV.U32 R12, RZ, RZ, 0x10 ;  /* 0x00000010ff0c7424 */ /* 0x000fe200078e00ff */
[----:B------:R-:W-:-:S05]  /*1e360*/  SEL R3, R14, RZ, P4 ;  /* 0x000000ff0e037207 */ /* 0x000fca0002000000 */
[----:B------:R-:W-:-:S04]  /*1e370*/  IMAD.IADD R4, R6, 0x1, R3 ;  /* 0x0000000106047824 */ /* 0x000fc800078e0203 */
[----:B------:R-:W-:-:S07]  /*1e380*/  IMAD.MOV.U32 R13, RZ, RZ, R4 ;  /* 0x000000ffff0d7224 */ /* 0x000fce00078e0004 */
[----:B------:R-:W-:Y:S05]  /*1e390*/  WARPSYNC.COLLECTIVE R15, `(.L_x_8304) ;  /* 0x000000000f087348 */ /* 0x000fea0003c00000 */
[----:B------:R0:W1:Y:S02]  /*1e3a0*/  SHFL.UP P6, R14, R13, R12, R11 ;  /* 0x0400000c0d0e7389 */ /* 0x00006400000c000b */
[----:B01----:R-:W-:Y:S01]  /*1e3b0*/  ENDCOLLECTIVE ;  /* 0x000000000000791b */ /* 0x003fe20003800000 */
.L_x_8304:
        /* <DEDUP_REMOVED lines=8> */
.L_x_8305:
[----:B------:R-:W-:Y:S05]  /*1e440*/  BRA `(.L_x_8306) ;  /* 0xffffffb8006c7947 */ /* 0x000fea000383ffff */
.L_x_8171:
        /* <DEDUP_REMOVED lines=8> */
.L_x_8308:
[----:B------:R-:W-:Y:S05]  /*1e4d0*/  BSYNC B0 ;  /* 0x0000000000007941 */ /* 0x000fea0003800000 */
.L_x_8307:
        /* <DEDUP_REMOVED lines=8> */
.L_x_8309:
[----:B------:R-:W-:Y:S01]  /*1e560*/  IMAD.MOV.U32 R12, RZ, RZ, 0x4 ;  /* 0x00000004ff0c7424 */ /* 0x000fe200078e00ff */
[----:B------:R-:W-:-:S05]  /*1e570*/  SEL R14, R14, RZ, P2 ;  /* 0x000000ff0e0e7207 */ /* 0x000fca0001000000 */
[----:B------:R-:W-:-:S04]  /*1e580*/  IMAD.IADD R3, R13, 0x1, R14 ;  /* 0x000000010d037824 */ /* 0x000fc800078e020e */
[----:B------:R-:W-:-:S07]  /*1e590*/  IMAD.MOV.U32 R13, RZ, RZ, R3 ;  /* 0x000000ffff0d7224 */ /* 0x000fce00078e0003 */
[----:B------:R-:W-:Y:S05]  /*1e5a0*/  WARPSYNC.COLLECTIVE R15, `(.L_x_8310) ;  /* 0x000000000f087348 */ /* 0x000fea0003c00000 */
[----:B------:R0:W1:Y:S02]  /*1e5b0*/  SHFL.UP P6, R14, R13, R12, R11 ;  /* 0x0400000c0d0e7389 */ /* 0x00006400000c000b */
[----:B01----:R-:W-:Y:S01]  /*1e5c0*/  ENDCOLLECTIVE ;  /* 0x000000000000791b */ /* 0x003fe20003800000 */
.L_x_8310:
[----:B------:R-:W-:Y:S01]  /*1e5d0*/  IMAD.MOV.U32 R12, RZ, RZ, 0x8 ;  /* 0x00000008ff0c7424 */ /* 0x000fe200078e00ff */
[----:B------:R-:W-:-:S05]  /*1e5e0*/  SEL R4, R14, RZ, P3 ;  /* 0x000000ff0e047207 */ /* 0x000fca0001800000 */
[----:B------:R-:W-:-:S04]  /*1e5f0*/  IMAD.IADD R4, R3, 0x1, R4 ;  /* 0x0000000103047824 */ /* 0x000fc800078e0204 */
[----:B------:R-:W-:-:S07]  /*1e600*/  IMAD.MOV.U32 R13, RZ, RZ, R4 ;  /* 0x000000ffff0d7224 */ /* 0x000fce00078e0004 */
[----:B------:R-:W-:Y:S05]  /*1e610*/  WARPSYNC.COLLECTIVE R15, `(.L_x_8311) ;  /* 0x000000000f087348 */ /* 0x000fea0003c00000 */
[----:B------:R0:W1:Y:S02]  /*1e620*/  SHFL.UP P6, R14, R13, R12, R11 ;  /* 0x0400000c0d0e7389 */ /* 0x00006400000c000b */
[----:B01----:R-:W-:Y:S01]  /*1e630*/  ENDCOLLECTIVE ;  /* 0x000000000000791b */ /* 0x003fe20003800000 */
.L_x_8311:
[----:B------:R-:W-:Y:S01]  /*1e640*/  IMAD.MOV.U32 R12, RZ, RZ, 0x10 ;  /* 0x00000010ff0c7424 */ /* 0x000fe200078e00ff */
[----:B------:R-:W-:-:S05]  /*1e650*/  SEL R5, R14, RZ, P4 ;  /* 0x000000ff0e057207 */ /* 0x000fca0002000000 */
[----:B------:R-:W-:-:S04]  /*1e660*/  IMAD.IADD R5, R4, 0x1, R5 ;  /* 0x0000000104057824 */ /* 0x000fc800078e0205 */
[----:B------:R-:W-:-:S07]  /*1e670*/  IMAD.MOV.U32 R13, RZ, RZ, R5 ;  /* 0x000000ffff0d7224 */ /* 0x000fce00078e0005 */
[----:B------:R-:W-:Y:S05]  /*1e680*/  WARPSYNC.COLLECTIVE R15, `(.L_x_8312) ;  /* 0x000000000f087348 */ /* 0x000fea0003c00000 */
[----:B------:R0:W1:Y:S02]  /*1e690*/  SHFL.UP P6, R14, R13, R12, R11 ;  /* 0x0400000c0d0e7389 */ /* 0x00006400000c000b */
[----:B01----:R-:W-:Y:S01]  /*1e6a0*/  ENDCOLLECTIVE ;  /* 0x000000000000791b */ /* 0x003fe20003800000 */
.L_x_8312:
        /* <DEDUP_REMOVED lines=8> */
.L_x_8313:
[----:B------:R-:W-:Y:S05]  /*1e730*/  BRA `(.L_x_8314) ;  /* 0xffffffb8004c7947 */ /* 0x000fea000383ffff */
.L_x_8173:
[----:B------:R-:W-:Y:S01]  /*1e740*/  BSSY B0, `(.L_x_8315) ;  /* 0x0000006000007945 */ /* 0x000fe20003800000 */
[----:B------:R-:W-:Y:S01]  /*1e750*/  PLOP3.LUT P6, PT, P6, PT, PT, 0x8, 0x0 ;  /* 0x000000000000781c */ /* 0x000fe200037ce170 */
[----:B------:R-:W-:-:S12]  /*1e760*/  IMAD.MOV.U32 R15, RZ, RZ, -0x1 ;  /* 0xffffffffff0f7424 */ /* 0x000fd800078e00ff */
[----:B01----:R-:W-:Y:S05]  /*1e770*/  WARPSYNC.COLLECTIVE R15, `(.L_x_8316) ;  /* 0x000000000f087348 */ /* 0x003fea0003c00000 */
[----:B------:R-:W-:Y:S01]  /*1e780*/  VOTE.ANY R14, PT, P6 ;  /* 0x00000000000e7806 */ /* 0x000fe200030e0100 */
[----:B01----:R-:W-:Y:S06]  /*1e790*/  ENDCOLLECTIVE ;  /* 0x000000000000791b */ /* 0x003fec0003800000 */
.L_x_8316:
[----:B------:R-:W-:Y:S05]  /*1e7a0*/  BSYNC B0 ;  /* 0x0000000000007941 */ /* 0x000fea0003800000 */
.L_x_8315:
        /* <DEDUP_REMOVED lines=9> */
.L_x_8317:
[----:B------:R-:W-:Y:S01]  /*1e840*/  IMAD.MOV.U32 R17, RZ, RZ, R14 ;  /* 0x000000ffff117224 */ /* 0x000fe200078e000e */
[----:B------:R-:W-:Y:S06]  /*1e850*/  BRA `(.L_x_8318) ;  /* 0xffffffb8003c7947 */ /* 0x000fec000383ffff */
.L_x_8175:
[----:B------:R-:W-:Y:S01]  /*1e860*/  BSSY B0, `(.L_x_8319) ;  /* 0x0000007000007945 */ /* 0x000fe20003800000 */
[----:B------:R-:W-:Y:S02]  /*1e870*/  IMAD.MOV.U32 R13, RZ, RZ, R3 ;  /* 0x000000ffff0d7224 */ /* 0x000fe400078e0003 */
[----:B------:R-:W-:Y:S02]  /*1e880*/  IMAD.MOV.U32 R11, RZ, RZ, 0x1f ;  /* 0x0000001fff0b7424 */ /* 0x000fe400078e00ff */
[----:B------:R-:W-:-:S07]  /*1e890*/  IMAD.MOV.U32 R15, RZ, RZ, -0x1 ;  /* 0xffffffffff0f7424 */ /* 0x000fce00078e00ff */
[----:B0123--:R-:W-:Y:S05]  /*1e8a0*/  WARPSYNC.COLLECTIVE R15, `(.L_x_8320) ;  /* 0x000000000f087348 */ /* 0x00ffea0003c00000 */
[----:B------:R4:W0:Y:S02]  /*1e8b0*/  SHFL.IDX P6, R14, R13, R12, R11 ;  /* 0x0000000c0d0e7389 */ /* 0x00082400000c000b */
[----:B01234-:R-:W-:Y:S01]  /*1e8c0*/  ENDCOLLECTIVE ;  /* 0x000000000000791b */ /* 0x01ffe20003800000 */
.L_x_8320:
[----:B------:R-:W-:Y:S05]  /*1e8d0*/  BSYNC B0 ;  /* 0x0000000000007941 */ /* 0x000fea0003800000 */
.L_x_8319:
[----:B------:R-:W-:Y:S01]  /*1e8e0*/  IMAD.MOV.U32 R6, RZ, RZ, R14 ;  /* 0x000000ffff067224 */ /* 0x000fe200078e000e */
[----:B------:R-:W-:Y:S06]  /*1e8f0*/  BRA `(.L_x_8174) ;  /* 0xffffffb800307947 */ /* 0x000fec000383ffff */
.L_x_8179:
[----:B0-----:R0:W1:Y:S02]  /*1e900*/  SYNCS.PHASECHK.TRANS64.TRYWAIT P0, [R4+URZ+0x28c20], R0 ;  /* 0x028c2000040075a7 */ /* 0x001064000800017f */
[----:B-1----:R-:W-:Y:S05]  /*1e910*/  @!P0 NANOSLEEP.SYNCS 0x989680 ;  /* 0x009896800000895d */ /* 0x002fea0003900000 */
[----:B------:R-:W1:Y:S02]  /*1e920*/  @!P0 SYNCS.PHASECHK.TRANS64 P0, [R4+URZ+0x28c20], R0 ;  /* 0x028c2000040085a7 */ /* 0x000e64000800007f */
[----:B-1----:R-:W-:Y:S05]  /*1e930*/  @!P0 BRA `(.L_x_8179) ;  /* 0xfffffffc00f08947 */ /* 0x002fea000383ffff */
[----:B------:R-:W-:Y:S05]  /*1e940*/  BRA `(.L_x_8321) ;  /* 0xffffffbc00a87947 */ /* 0x000fea000383ffff */
.L_x_8180:
        /* <DEDUP_REMOVED lines=11> */
.L_x_8323:
[----:B------:R-:W-:Y:S05]  /*1ea00*/  BSYNC B0 ;  /* 0x0000000000007941 */ /* 0x000fea0003800000 */
.L_x_8322:
[----:B------:R-:W-:Y:S05]  /*1ea10*/  BRA `(.L_x_8324) ;  /* 0xffffffbc00907947 */ /* 0x000fea000383ffff */
.L_x_8181:
[----:B------:R-:W-:Y:S01]  /*1ea20*/  BSSY B0, `(.L_x_8325) ;  /* 0x0000006000007945 */ /* 0x000fe20003800000 */
[----:B------:R-:W-:-:S07]  /*1ea30*/  IMAD.MOV.U32 R15, RZ, RZ, -0x1 ;  /* 0xffffffffff0f7424 */ /* 0x000fce00078e00ff */
[----:B0-234-:R-:W-:Y:S05]  /*1ea40*/  WARPSYNC.COLLECTIVE R15, `(.L_x_8326) ;  /* 0x000000000f0c7348 */ /* 0x01dfea0003c00000 */
[----:B------:R-:W-:Y:S02]  /*1ea50*/  ELECT P6, UR62, PT ;  /* 0x00000000003e782f */ /* 0x000fe400038c0000 */
[----:B------:R-:W-:Y:S01]  /*1ea60*/  MOV R14, UR62 ;  /* 0x0000003e000e7c02 */ /* 0x000fe20008000f00 */
[----:B0-234-:R-:W-:Y:S10]  /*1ea70*/  ENDCOLLECTIVE ;  /* 0x000000000000791b */ /* 0x01dff40003800000 */
.L_x_8326:
[----:B------:R-:W-:Y:S05]  /*1ea80*/  BSYNC B0 ;  /* 0x0000000000007941 */ /* 0x000fea0003800000 */
.L_x_8325:
[----:B------:R-:W-:Y:S05]  /*1ea90*/  BRA `(.L_x_8327) ;  /* 0xffffffbc00847947 */ /* 0x000fea000383ffff */
.L_x_8183:
[----:B0-----:R0:W1:Y:S02]  /*1eaa0*/  SYNCS.PHASECHK.TRANS64.TRYWAIT P1, [R5+URZ+0x28c40], R0 ;  /* 0x028c4000050075a7 */ /* 0x001064000802017f */
[----:B-1----:R-:W-:Y:S05]  /*1eab0*/  @!P1 NANOSLEEP.SYNCS 0x989680 ;  /* 0x009896800000995d */ /* 0x002fea0003900000 */
[----:B------:R-:W1:Y:S02]  /*1eac0*/  @!P1 SYNCS.PHASECHK.TRANS64 P1, [R5+URZ+0x28c40], R0 ;  /* 0x028c4000050095a7 */ /* 0x000e64000802007f */
[----:B-1----:R-:W-:Y:S05]  /*1ead0*/  @!P1 BRA `(.L_x_8183) ;  /* 0xfffffffc00f09947 */ /* 0x002fea000383ffff */
[----:B------:R-:W-:Y:S05]  /*1eae0*/  BRA `(.L_x_8328) ;  /* 0xffffffbc00a07947 */ /* 0x000fea000383ffff */
.L_x_8185:
[----:B-1----:R1:W0:Y:S02]  /*1eaf0*/  SYNCS.PHASECHK.TRANS64.TRYWAIT P1, [R25+URZ+0x28c40], R2 ;  /* 0x028c4002190075a7 */ /* 0x002224000802017f */
[----:B0-----:R-:W-:Y:S05]  /*1eb00*/  @!P1 NANOSLEEP.SYNCS 0x989680 ;  /* 0x009896800000995d */ /* 0x001fea0003900000 */
[----:B------:R-:W0:Y:S02]  /*1eb10*/  @!P1 SYNCS.PHASECHK.TRANS64 P1, [R25+URZ+0x28c40], R2 ;  /* 0x028c4002190095a7 */ /* 0x000e24000802007f */
[----:B0-----:R-:W-:Y:S05]  /*1eb20*/  @!P1 BRA `(.L_x_8185) ;  /* 0xfffffffc00f09947 */ /* 0x001fea000383ffff */
[----:B------:R-:W-:Y:S05]  /*1eb30*/  BRA `(.L_x_8329) ;  /* 0xffffffbc00ac7947 */ /* 0x000fea000383ffff */
.L_x_8187:
[----:B------:R0:W0:Y:S02]  /*1eb40*/  SYNCS.PHASECHK.TRANS64.TRYWAIT P1, [R5+URZ+0x28c60], R0 ;  /* 0x028c6000050075a7 */ /* 0x000024000802017f */
[----:B0-----:R-:W-:Y:S05]  /*1eb50*/  @!P1 NANOSLEEP.SYNCS 0x989680 ;  /* 0x009896800000995d */ /* 0x001fea0003900000 */
[----:B------:R-:W0:Y:S02]  /*1eb60*/  @!P1 SYNCS.PHASECHK.TRANS64 P1, [R5+URZ+0x28c60], R0 ;  /* 0x028c6000050095a7 */ /* 0x000e24000802007f */
[----:B0-----:R-:W-:Y:S05]  /*1eb70*/  @!P1 BRA `(.L_x_8187) ;  /* 0xfffffffc00f09947 */ /* 0x001fea000383ffff */
[----:B------:R-:W-:Y:S05]  /*1eb80*/  BRA `(.L_x_8330) ;  /* 0xffffffbc00a87947 */ /* 0x000fea000383ffff */
.L_x_8331:
        /* <DEDUP_REMOVED lines=15> */
.L_x_15548:


//--------------------- .text._ZN7cutlass13device_kernelIN5flash11enable_sm90INS1_16FlashAttnFwdSm90INS1_25CollectiveMainloopFwdSm90ILi2EN4cute5tupleIJNS5_1CILi1EEES8_S8_EEENS6_IJNS7_ILi64EEESA_SA_EEELi512ENS_10bfloat16_tEfNS_4arch4Sm90ELb1ELb0ELb0ELb1ELb1ELb0ELb1ELb0ELb0ELb1ELb0ELb0EEENS1_21CollectiveEpilogueFwdINS6_IJSA_NS7_ILi512EEESA_EEES9_SC_SE_Li256ELb1ELb1ELb0ELb0EEENS1_36VarlenDynamicPersistentTileSchedulerILi64ELi64ELi256ELi128ELb0ELb1ELb1ELb1ELb1ELb1EEEEEEEEEvNT_6ParamsE --------------------------
	.section	.text._ZN7cutlass13device_kernelIN5flash11enable_sm90INS1_16FlashAttnFwdSm90INS1_25CollectiveMainloopFwdSm90ILi2EN4cute5tupleIJNS5_1CILi1EEES8_S8_EEENS6_IJNS7_ILi64EEESA_SA_EEELi512ENS_10bfloat16_tEfNS_4arch4Sm90ELb1ELb0ELb0ELb1ELb1ELb0ELb1ELb0ELb0ELb1ELb0ELb0EEENS1_21CollectiveEpilogueFwdINS6_IJSA_NS7_ILi512EEESA_EEES9_SC_SE_Li256ELb1ELb1ELb0ELb0EEENS1_36VarlenDynamicPersistentTileSchedulerILi64ELi64ELi256ELi128ELb0ELb1ELb1ELb1ELb1ELb1EEEEEEEEEvNT_6ParamsE,"ax",@progbits
	.align	128
.text._ZN7cutlass13device_kernelIN5flash11enable_sm90INS1_16FlashAttnFwdSm90INS1_25CollectiveMainloopFwdSm90ILi2EN4cute5tupleIJNS5_1CILi1EEES8_S8_EEENS6_IJNS7_ILi64EEESA_SA_EEELi512ENS_10bfloat16_tEfNS_4arch4Sm90ELb1ELb0ELb0ELb1ELb1ELb0ELb1ELb0ELb0ELb1ELb0ELb0EEENS1_21CollectiveEpilogueFwdINS6_IJSA_NS7_ILi512EEESA_EEES9_SC_SE_Li256ELb1ELb1ELb0ELb0EEENS1_36VarlenDynamicPersistentTileSchedulerILi64ELi64ELi256ELi128ELb0ELb1ELb1ELb1ELb1ELb1EEEEEEEEEvNT_6ParamsE:
        .type           _ZN7cutlass13device_kernelIN5flash11enable_sm90INS1_16FlashAttnFwdSm90INS1_25CollectiveMainloopFwdSm90ILi2EN4cute5tupleIJNS5_1CILi1EEES8_S8_EEENS6_IJNS7_ILi64EEESA_SA_EEELi512ENS_10bfloat16_tEfNS_4arch4Sm90ELb1ELb0ELb0ELb1ELb1ELb0ELb1ELb0ELb0ELb1ELb0ELb0EEENS1_21CollectiveEpilogueFwdINS6_IJSA_NS7_ILi512EEESA_EEES9_SC_SE_Li256ELb1ELb1ELb0ELb0EEENS1_36VarlenDynamicPersistentTileSchedulerILi64ELi64ELi256ELi128ELb0ELb1ELb1ELb1ELb1ELb1EEEEEEEEEvNT_6ParamsE,@function
        .size           _ZN7cutlass13device_kernelIN5flash11enable_sm90INS1_16FlashAttnFwdSm90INS1_25CollectiveMainloopFwdSm90ILi2EN4cute5tupleIJNS5_1CILi1EEES8_S8_EEENS6_IJNS7_ILi64EEESA_SA_EEELi512ENS_10bfloat16_tEfNS_4arch4Sm90ELb1ELb0ELb0ELb1ELb1ELb0ELb1ELb0ELb0ELb1ELb0ELb0EEENS1_21CollectiveEpilogueFwdINS6_IJSA_NS7_ILi512EEESA_EEES9_SC_SE_Li256ELb1ELb1ELb0ELb0EEENS1_36VarlenDynamicPersistentTileSchedulerILi64ELi64ELi256ELi128ELb0ELb1ELb1ELb1ELb1ELb1EEEEEEEEEvNT_6ParamsE,(.L_x_15549 - _ZN7cutlass13device_kernelIN5flash11enable_sm90INS1_16FlashAttnFwdSm90INS1_25CollectiveMainloopFwdSm90ILi2EN4cute5tupleIJNS5_1CILi1EEES8_S8_EEENS6_IJNS7_ILi64EEESA_SA_EEELi512ENS_10bfloat16_tEfNS_4arch4Sm90ELb1ELb0ELb0ELb1ELb1ELb0ELb1ELb0ELb0ELb1ELb0ELb0EEENS1_21CollectiveEpilogueFwdINS6_IJSA_NS7_ILi512EEESA_EEES9_SC_SE_Li256ELb1ELb1ELb0ELb0EEENS1_36VarlenDynamicPersistentTileSchedulerILi64ELi64ELi256ELi128ELb0ELb1ELb1ELb1ELb1ELb1EEEEEEEEEvNT_6ParamsE)
        .other          _ZN7cutlass13device_kernelIN5flash11enable_sm90INS1_16FlashAttnFwdSm90INS1_25CollectiveMainloopFwdSm90ILi2EN4cute5tupleIJNS5_1CILi1EEES8_S8_EEENS6_IJNS7_ILi64EEESA_SA_EEELi512ENS_10bfloat16_tEfNS_4arch4Sm90ELb1ELb0ELb0ELb1ELb1ELb0ELb1ELb0ELb0ELb1ELb0ELb0EEENS1_21CollectiveEpilogueFwdINS6_IJSA_NS7_ILi512EEESA_EEES9_SC_SE_Li256ELb1ELb1ELb0ELb0EEENS1_36VarlenDynamicPersistentTileSchedulerILi64ELi64ELi256ELi128ELb0ELb1ELb1ELb1ELb1ELb1EEEEEEEEEvNT_6ParamsE,@"STO_CUDA_ENTRY STV_DEFAULT"
_ZN7cutlass13device_kernelIN5flash11enable_sm90INS1_16FlashAttnFwdSm90INS1_25CollectiveMainloopFwdSm90ILi2EN4cute5tupleIJNS5_1CILi1EEES8_S8_EEENS6_IJNS7_ILi64EEESA_SA_EEELi512ENS_10bfloat16_tEfNS_4arch4Sm90ELb1ELb0ELb0ELb1ELb1ELb0ELb1ELb0ELb0ELb1ELb0ELb0EEENS1_21CollectiveEpilogueFwdINS6_IJSA_NS7_ILi512EEESA_EEES9_SC_SE_Li256ELb1ELb1ELb0ELb0EEENS1_36VarlenDynamicPersistentTileSchedulerILi64ELi64ELi256ELi128ELb0ELb1ELb1ELb1ELb1ELb1EEEEEEEEEvNT_6ParamsE:
        /* <DEDUP_REMOVED lines=43> */
.L_x_8332:
        /* <DEDUP_REMOVED lines=22> */
.L_x_8333:
        /* <DEDUP_REMOVED lines=18> */
.L_x_8334:
        /* <DEDUP_REMOVED lines=22> */
.L_x_8335:
        /* <DEDUP_REMOVED lines=23> */
.L_x_8336:
        /* <DEDUP_REMOVED lines=8> */
.L_x_8338:
[----:B------:R-:W-:-:S08]  /*0880*/  NOP ;  /* 0x0000000000007918 */ /* 0x000fd00000000000 */
[----:B------:R-:W0:Y:S02]  /*0890*/  USETMAXREG.TRY_ALLOC.CTAPOOL UP0, 0xe8 ;  /* 0x000000e8000079c8 */ /* 0x000e240008000600 */
[----:B0-----:R-:W-:-:S13]  /*08a0*/  PLOP3.LUT P0, PT, PT, PT, UP0, 0x80, 0x0 ;  /* 0x000000000000781c */ /* 0x001fda0003f0f008 */
[----:B------:R-:W-:Y:S05]  /*08b0*/  @!P0 BRA `(.L_x_8338) ;  /* 0xfffffffc00f08947 */ /* 0x000fea000383ffff */
[----:B------:R-:W0:Y:S01]  /*08c0*/  S2R R2, SR_TID.X ;  /* 0x0000000000027919 */ /* 0x000e220000002100 */
[----:B------:R-:W-:Y:S01]  /*08d0*/  MOV R17, 0x400 ;  /* 0x0000040000117802 */ /* 0x000fe20000000f00 */
[----:B------:R-:W-:Y:S01]  /*08e0*/  ULDC UR4, c[0x0][0xd3c] ;  /* 0x00034f0000047ab9 */ /* 0x000fe20000000800 */
[----:B------:R-:W1:Y:S01]  /*08f0*/  S2R R202, SR_CgaCtaId ;  /* 0x0000000000ca7919 */ /* 0x000e620000008800 */
[----:B0-----:R-:W-:-:S04]  /*0900*/  LOP3.LUT R0, R2, 0xffffff80, RZ, 0xc0, !PT ;  /* 0xffffff8002007812 */ /* 0x001fc800078ec0ff */
[----:B------:R-:W-:Y:S02]  /*0910*/  ISETP.NE.AND P0, PT, R0, 0x80, PT ;  /* 0x000000800000780c */ /* 0x000fe40003f05270 */
[----:B-1----:R-:W-:-:S11]  /*0920*/  LEA R17, R202, R17, 0x18 ;  /* 0x00000011ca117211 */ /* 0x002fd600078ec0ff */
[----:B------:R-:W-:Y:S06]  /*0930*/  @!P0 BAR.ARV 0x8, 0x100 ;  /* 0x0204000000008b1d */ /* 0x000fec0000002000 */
[----:B------:R-:W-:-:S13]  /*0940*/  ISETP.GE.U32.AND P0, PT, R2, 0x100, PT ;  /* 0x000001000200780c */ /* 0x000fda0003f06070 */
[----:B------:R-:W-:Y:S08]  /*0950*/  @P0 BAR.ARV 0xf, 0x100 ;  /* 0x03c4000000000b1d */ /* 0x000ff00000002000 */
[----:B------:R-:W-:Y:S06]  /*0960*/  BAR.SYNC.DEFER_BLOCKING 0x5, 0x180 ;  /* 0x0146000000007b1d */ /* 0x000fec0000010000 */
[----:B------:R-:W0:Y:S02]  /*0970*/  LDS.128 R12, [R17+0x388d0] ;  /* 0x0388d000110c7984 */ /* 0x000e240000000c00 */
        /* <DEDUP_REMOVED lines=15> */
[----:B------:R-:W-:-:S03]  /*0a70*/  LEA.HI R4, R3, R2, RZ, 0x1 ;  /* 0x0000000203047211 */ /* 0x000fc600078f08ff */
[----:B------:R-:W-:Y:S01]  /*0a80*/  IMAD.IADD R6, R205, 0x1, -R6 ;  /* 0x00000001cd067824 */ /* 0x000fe200078e0a06 */
[----:B------:R-:W-:Y:S02]  /*0a90*/  LOP3.LUT R5, R4, 0x1ffffffe, RZ, 0xc0, !PT ;  /* 0x1ffffffe04057812 */ /* 0x000fe400078ec0ff */
[----:B------:R-:W-:-:S03]  /*0aa0*/  LEA.HI R4, R0, R205, RZ, 0x5 ;  /* 0x000000cd00047211 */ /* 0x000fc600078f28ff */
[----:B------:R-:W-:Y:S01]  /*0ab0*/  IMAD.IADD R8, R2, 0x1, -R5 ;  /* 0x0000000102087824 */ /* 0x000fe200078e0a05 */
[-C--:B------:R-:W-:Y:S02]  /*0ac0*/  LEA.HI R2, R0, R205.reuse, RZ, 0x7 ;  /* 0x000000cd00027211 */ /* 0x080fe400078f38ff */
[--C-:B------:R-:W-:Y:S01]  /*0ad0*/  SHF.R.S32.HI R10, RZ, 0x5, R4.reuse ;  /* 0x00000005ff0a7819 */ /* 0x100fe20000011404 */
[----:B------:R-:W-:Y:S01]  /*0ae0*/  IMAD.SHL.U32 R8, R8, 0x8, RZ ;  /* 0x0000000808087824 */ /* 0x000fe200078e00ff */
[----:B------:R-:W-:Y:S02]  /*0af0*/  SHF.R.S32.HI R3, RZ, 0x1f, R4 ;  /* 0x0000001fff037819 */ /* 0x000fe40000011404 */
        /* <DEDUP_REMOVED lines=13> */
[-C--:B------:R-:W-:Y:S01]  /*0bd0*/  LEA.HI R5, R3, R4.reuse, RZ, 0x2 ;  /* 0x0000000403057211 */ /* 0x080fe200078f10ff */
[----:B------:R-:W-:Y:S01]  /*0be0*/  IMAD R203, R11, 0x10, R14 ;  /* 0x000000100bcb7824 */ /* 0x000fe200078e020e */
[C---:B------:R-:W-:Y:S01]  /*0bf0*/  LOP3.LUT R9, R7.reuse, 0xfffffff8, RZ, 0xc0, !PT ;  /* 0xfffffff807097812 */ /* 0x040fe200078ec0ff */
[----:B------:R-:W-:Y:S01]  /*0c00*/  IMAD.SHL.U32 R7, R7, 0x40, RZ ;  /* 0x0000004007077824 */ /* 0x000fe200078e00ff */
[----:B------:R-:W-:Y:S01]  /*0c10*/  LOP3.LUT R11, R5, 0x7ffffffc, RZ, 0xc0, !PT ;  /* 0x7ffffffc050b7812 */ /* 0x000fe200078ec0ff */
[----:B------:R-:W-:Y:S01]  /*0c20*/  IMAD.U32 R203, R203, 0x40, R8 ;  /* 0x00000040cbcb7824 */ /* 0x000fe200078e0008 */
[----:B------:R-:W-:Y:S01]  /*0c30*/  LOP3.LUT R0, R198, 0xfffffff8, RZ, 0xc0, !PT ;  /* 0xfffffff8c6007812 */ /* 0x000fe200078ec0ff */
[----:B------:R-:W-:Y:S01]  /*0c40*/  IMAD.IADD R9, R6, 0x1, -R9 ;  /* 0x0000000106097824 */ /* 0x000fe200078e0a09 */
[----:B------:R-:W-:Y:S01]  /*0c50*/  LEA.HI R6, R3, R4, RZ, 0x5 ;  /* 0x0000000403067211 */ /* 0x000fe200078f28ff */
[----:B------:R-:W-:Y:S01]  /*0c60*/  IMAD.IADD R11, R4, 0x1, -R11 ;  /* 0x00000001040b7824 */ /* 0x000fe200078e0a0b */
[--C-:B------:R-:W-:Y:S01]  /*0c70*/  SHF.R.S32.HI R3, RZ, 0x2, R5.reuse ;  /* 0x00000002ff037819 */ /* 0x100fe20000011405 */
[----:B------:R-:W-:Y:S01]  /*0c80*/  IMAD.IADD R197, R205, 0x1, -R0 ;  /* 0x00000001cdc57824 */ /* 0x000fe200078e0a00 */
[----:B------:R-:W-:Y:S01]  /*0c90*/  SHF.R.S32.HI R4, RZ, 0x1f, R5 ;  /* 0x0000001fff047819 */ /* 0x000fe20000011405 */
[----:B------:R-:W-:Y:S01]  /*0ca0*/  IMAD.SHL.U32 R5, R9, 0x40, RZ ;  /* 0x0000004009057824 */ /* 0x000fe200078e00ff */
[----:B------:R-:W-:Y:S01]  /*0cb0*/  LOP3.LUT R7, R7, 0x7ffffe00, RZ, 0xc0, !PT ;  /* 0x7ffffe0007077812 */ /* 0x000fe200078ec0ff */
[----:B------:R-:W-:Y:S01]  /*0cc0*/  IMAD.SHL.U32 R23, R197, 0x8, RZ ;  /* 0x00000008c5177824 */ /* 0x000fe200078e00ff */
[----:B------:R-:W-:Y:S01]  /*0cd0*/  LEA.HI R4, R4, R3, RZ, 0x3 ;  /* 0x0000000304047211 */ /* 0x000fe200078f18ff */
[----:B------:R-:W-:Y:S01]  /*0ce0*/  IMAD.SHL.U32 R18, R11, 0x2, RZ ;  /* 0x000000020b127824 */ /* 0x000fe200078e00ff */
[----:B------:R-:W-:Y:S01]  /*0cf0*/  LOP3.LUT R5, R5, 0x1c0, RZ, 0xc0, !PT ;  /* 0x000001c005057812 */ /* 0x000fe200078ec0ff */
[----:B------:R-:W-:Y:S01]  /*0d00*/  IMAD R7, R10, 0x400, R7 ;  /* 0x000004000a077824 */ /* 0x000fe200078e0207 */
[----:B------:R-:W-:Y:S01]  /*0d10*/  R2P PR, R9, 0x6 ;  /* 0x0000000609007804 */ /* 0x000fe20000000000 */
[----:B------:R-:W-:Y:S01]  /*0d20*/  VIADD R196, R23, 0x40 ;  /* 0x0000004017c47836 */ /* 0x000fe20000000000 */
[----:B------:R-:W-:Y:S01]  /*0d30*/  LOP3.LUT R8, R5, 0x8, R8, 0xf8, !PT ;  /* 0x0000000805087812 */ /* 0x000fe200078ef808 */
[C---:B------:R-:W-:Y:S01]  /*0d40*/  VIADD R195, R23.reuse, 0x80 ;  /* 0x0000008017c37836 */ /* 0x040fe20000000000 */
[----:B------:R-:W-:Y:S01]  /*0d50*/  SHF.R.U32.HI R5, RZ, 0x3, R5 ;  /* 0x00000003ff057819 */ /* 0x000fe20000011605 */
[C---:B------:R-:W-:Y:S01]  /*0d60*/  VIADD R194, R23.reuse, 0xc0 ;  /* 0x000000c017c27836 */ /* 0x040fe20000000000 */
        /* <DEDUP_REMOVED lines=8> */
[----:B------:R-:W-:Y:S01]  /*0df0*/  LOP3.LUT R13, R13, 0x1ffffffe, RZ, 0xc0, !PT ;  /* 0x1ffffffe0d0d7812 */ /* 0x000fe200078ec0ff */
[----:B------:R-:W-:Y:S01]  /*0e00*/  IMAD.IADD R3, R3, 0x1, -R4 ;  /* 0x0000000103037824 */ /* 0x000fe200078e0a04 */
[----:B------:R-:W-:Y:S01]  /*0e10*/  SHF.R.S32.HI R6, RZ, 0x5, R6 ;  /* 0x00000005ff067819 */ /* 0x000fe20000011406 */
[----:B------:R-:W-:Y:S01]  /*0e20*/  IMAD R187, R8, 0x2, R17 ;  /* 0x0000000208bb7824 */ /* 0x000fe200078e0211 */
[----:B------:R-:W-:Y:S01]  /*0e30*/  LOP3.LUT R0, R2, 0xfffffe, RZ, 0xc0, !PT ;  /* 0x00fffffe02007812 */ /* 0x000fe200078ec0ff */
[----:B------:R-:W-:Y:S01]  /*0e40*/  VIADD R200, R23, 0x1c0 ;  /* 0x000001c017c87836 */ /* 0x000fe20000000000 */
[----:B------:R-:W-:Y:S01]  /*0e50*/  SEL R189, R189, 0xffffffe0, !P1 ;  /* 0xffffffe0bdbd7807 */ /* 0x000fe20004800000 */
[C---:B------:R-:W-:Y:S01]  /*0e60*/  VIADD R190, R187.reuse, 0x36400 ;  /* 0x00036400bbbe7836 */ /* 0x040fe20000000000 */
[----:B------:R-:W-:Y:S01]  /*0e70*/  SHF.R.S32.HI R198, RZ, 0x3, R198 ;  /* 0x00000003ffc67819 */ /* 0x000fe200000114c6 */
[----:B------:R-:W-:Y:S01]  /*0e80*/  VIADD R188, R187, 0x36440 ;  /* 0x00036440bbbc7836 */ /* 0x000fe20000000000 */
[----:B------:R-:W-:Y:S01]  /*0e90*/  SHF.R.S32.HI R212, RZ, 0x1f, R196 ;  /* 0x0000001fffd47819 */ /* 0x000fe200000114c4 */
[----:B------:R-:W-:Y:S01]  /*0ea0*/  IMAD.IADD R13, R12, 0x1, -R13 ;  /* 0x000000010c0d7824 */ /* 0x000fe200078e0a0d */
        /* <DEDUP_REMOVED lines=9> */
[----:B------:R-:W-:Y:S01]  /*0f40*/  IMAD.MOV.U32 R7, RZ, RZ, R15 ;  /* 0x000000ffff077224 */ /* 0x000fe200078e000f */
[----:B------:R-:W-:Y:S01]  /*0f50*/  SHF.R.S32.HI R206, RZ, 0x1f, R200 ;  /* 0x0000001fffce7819 */ /* 0x000fe200000114c8 */
[----:B------:R-:W-:-:S02]  /*0f60*/  IMAD.MOV.U32 R2, RZ, RZ, RZ ;  /* 0x000000ffff027224 */ /* 0x000fc400078e00ff */
[----:B------:R-:W-:Y:S02]  /*0f70*/  IMAD.SHL.U32 R184, R0, 0x100, RZ ;  /* 0x0000010000b87824 */ /* 0x000fe400078e00ff */
[----:B------:R-:W-:Y:S02]  /*0f80*/  IMAD R191, R13, 0x8, R22 ;  /* 0x000000080dbf7824 */ /* 0x000fe400078e0216 */
[----:B------:R-:W-:-:S07]  /*0f90*/  IMAD.IADD R189, R189, 0x1, R188 ;  /* 0x00000001bdbd7824 */ /* 0x000fce00078e02bc */
.L_x_8397:
[----:B0-2-4-:R-:W0:Y:S01]  /*0fa0*/  LDC.64 R4, c[0x0][0xd88] ;  /* 0x00036200ff047b82 */ /* 0x015e220000000a00 */
[----:B------:R-:W-:Y:S01]  /*0fb0*/  ULDC.64 UR8, c[0x0][0xb20] ;  /* 0x0002c80000087ab9 */ /* 0x000fe20000000a00 */
[----:B------:R-:W-:-:S06]  /*0fc0*/  ULDC.64 UR10, c[0x0][0xb10] ;  /* 0x0002c400000a7ab9 */ /* 0x000fcc0000000a00 */
[----:B-1-3--:R-:W1:Y:S08]  /*0fd0*/  LDC.64 R8, c[0x0][0x418] ;  /* 0x00010600ff087b82 */ /* 0x00ae700000000a00 */
[----:B------:R-:W2:Y:S01]  /*0fe0*/  LDC R0, c[0x0][0x424] ;  /* 0x00010900ff007b82 */ /* 0x000ea20000000800 */
[----:B0-----:R-:W-:-:S07]  /*0ff0*/  IMAD.WIDE R4, R7, 0x4, R4 ;  /* 0x0000000407047825 */ /* 0x001fce00078e0204 */
[----:B------:R-:W0:Y:S01]  /*1000*/  LDC R11, c[0x0][0x2f0] ;  /* 0x0000bc00ff0b7b82 */ /* 0x000e220000000800 */
[----:B------:R-:W3:Y:S01]  /*1010*/  LDG.E R4, desc[UR44][R4.64] ;  /* 0x0000002c04047981 */ /* 0x000ee2000c1e1900 */
[----:B------:R-:W-:Y:S01]  /*1020*/  UISETP.NE.U32.AND UP0, UPT, UR8, URZ, UPT ;  /* 0x0000003f0800728c */ /* 0x000fe2000bf05070 */
[----:B------:R-:W-:Y:S01]  /*1030*/  IMAD.MOV.U32 R3, RZ, RZ, RZ ;  /* 0x000000ffff037224 */ /* 0x000fe200078e00ff */
[----:B------:R-:W-:Y:S02]  /*1040*/  UISETP.NE.U32.AND UP1, UPT, UR10, URZ, UPT ;  /* 0x0000003f0a00728c */ /* 0x000fe4000bf25070 */
[----:B------:R-:W-:Y:S02]  /*1050*/  UISETP.NE.AND.EX UP0, UPT, UR9, URZ, UPT, UP0 ;  /* 0x0000003f0900728c */ /* 0x000fe4000bf05300 */
[----:B------:R-:W-:-:S04]  /*1060*/  UISETP.NE.AND.EX UP1, UPT, UR11, URZ, UPT, UP1 ;  /* 0x0000003f0b00728c */ /* 0x000fc8000bf25310 */
[----:B------:R-:W-:Y:S02]  /*1070*/  PLOP3.LUT P0, PT, PT, PT, UP0, 0x80, 0x0 ;  /* 0x000000000000781c */ /* 0x000fe40003f0f008 */
[----:B------:R-:W-:Y:S02]  /*1080*/  PLOP3.LUT P2, PT, PT, PT, UP1, 0x80, 0x0 ;  /* 0x000000000000781c */ /* 0x000fe40003f4f018 */
[----:B---3--:R-:W-:-:S13]  /*1090*/  R2UR UR40, R4 ;  /* 0x00000000042872ca */ /* 0x008fda00000e0000 */
[----:B------:R-:W-:Y:S02]  /*10a0*/  USHF.R.S32.HI UR39, URZ, 0x1f, UR40 ;  /* 0x0000001f3f277899 */ /* 0x000fe40008011428 */
[----:B------:R-:W-:-:S04]  /*10b0*/  @UP0 ULEA UR8, UP2, UR40, UR8, 0x2 ;  /* 0x0000000828080291 */ /* 0x000fc8000f84103f */
[----:B------:R-:W-:Y:S02]  /*10c0*/  @UP0 ULEA.HI.X UR9, UR40, UR9, UR39, 0x2, UP2 ;  /* 0x0000000928090291 */ /* 0x000fe400090f1427 */
[----:B------:R-:W-:Y:S01]  /*10d0*/  @UP1 ULEA UR10, UP0, UR40, UR10, 0x2 ;  /* 0x0000000a280a1291 */ /* 0x000fe2000f80103f */
[----:B------:R-:W-:-:S03]  /*10e0*/  IMAD.U32 R4, RZ, RZ, UR8 ;  /* 0x00000008ff047e24 */ /* 0x000fc6000f8e00ff */
[----:B------:R-:W-:Y:S01]  /*10f0*/  @UP1 ULEA.HI.X UR11, UR40, UR11, UR39, 0x2, UP0 ;  /* 0x0000000b280b1291 */ /* 0x000fe200080f1427 */
[----:B------:R-:W-:Y:S01]  /*1100*/  IMAD.U32 R5, RZ, RZ, UR9 ;  /* 0x00000009ff057e24 */ /* 0x000fe2000f8e00ff */
[----:B------:R-:W-:Y:S01]  /*1110*/  ULDC.64 UR8, c[0x0][0xb18] ;  /* 0x0002c60000087ab9 */ /* 0x000fe20000000a00 */
[----:B------:R-:W-:-:S03]  /*1120*/  IMAD.U32 R6, RZ, RZ, UR10 ;  /* 0x0000000aff067e24 */ /* 0x000fc6000f8e00ff */
[----:B------:R-:W-:Y:S01]  /*1130*/  IMAD.U32 R7, RZ, RZ, UR11 ;  /* 0x0000000bff077e24 */ /* 0x000fe2000f8e00ff */
[----:B------:R3:W5:Y:S04]  /*1140*/  @P0 LDG.E R3, desc[UR44][R4.64] ;  /* 0x0000002c04030981 */ /* 0x000768000c1e1900 */
[----:B------:R3:W5:Y:S01]  /*1150*/  @P2 LDG.E R185, desc[UR44][R6.64] ;  /* 0x0000002c06b92981 */ /* 0x000762000c1e1900 */
[----:B-1----:R-:W-:Y:S01]  /*1160*/  ISETP.NE.U32.AND P0, PT, R8, RZ, PT ;  /* 0x000000ff0800720c */ /* 0x002fe20003f05070 */
[----:B------:R-:W-:Y:S01]  /*1170*/  UMOV UR38, UR6 ;  /* 0x0000000600267c82 */ /* 0x000fe20008000000 */
[----:B------:R-:W-:Y:S02]  /*1180*/  ISETP.NE.U32.AND P1, PT, RZ, UR8, PT ;  /* 0x00000008ff007c0c */ /* 0x000fe4000bf25070 */
[----:B------:R-:W-:-:S02]  /*1190*/  ISETP.NE.AND.EX P0, PT, R9, RZ, PT, P0 ;  /* 0x000000ff0900720c */ /* 0x000fc40003f05300 */
[----:B------:R-:W-:Y:S02]  /*11a0*/  ISETP.NE.AND.EX P1, PT, RZ, UR9, PT, P1 ;  /* 0x00000009ff007c0c */ /* 0x000fe4000bf25310 */
[----:B--2---:R-:W-:Y:S01]  /*11b0*/  SEL R0, R0, 0x1, P0 ;  /* 0x0000000100007807 */ /* 0x004fe20000000000 */
[----:B0--3--:R-:W-:Y:S10]  /*11c0*/  @P2 BRA `(.L_x_8339) ;  /* 0x0000000000302947 */ /* 0x009ff40003800000 */
[----:B------:R-:W-:Y:S01]  /*11d0*/  ULDC.64 UR6, c[0x0][0xaf8] ;  /* 0x0002be0000067ab9 */ /* 0x000fe20000000a00 */
[----:B-----5:R-:W0:Y:S01]  /*11e0*/  LDC R185, c[0x0][0x288] ;  /* 0x0000a200ffb97b82 */ /* 0x020e220000000800 */
[----:B------:R-:W-:-:S04]  /*11f0*/  ISETP.NE.U32.AND P0, PT, RZ, UR6, PT ;  /* 0x00000006ff007c0c */ /* 0x000fc8000bf05070 */
[----:B------:R-:W-:-:S13]  /*1200*/  ISETP.NE.AND.EX P0, PT, RZ, UR7, PT, P0 ;  /* 0x00000007ff007c0c */ /* 0x000fda000bf05300 */
[----:B------:R-:W-:Y:S05]  /*1210*/  @!P0 BRA `(.L_x_8339) ;  /* 0x00000000001c8947 */ /* 0x000fea0003800000 */
[----:B------:R-:W-:Y:S02]  /*1220*/  ULDC.64 UR6, c[0x0][0xaf8] ;  /* 0x0002be0000067ab9 */ /* 0x000fe40000000a00 */
[----:B------:R-:W-:-:S06]  /*1230*/  UIMAD.WIDE UR6, UR40, 0x4, UR6 ;  /* 0x00000004280678a5 */ /* 0x000fcc000f8e0206 */
[----:B------:R-:W-:Y:S02]  /*1240*/  IMAD.U32 R4, RZ, RZ, UR6 ;  /* 0x00000006ff047e24 */ /* 0x000fe4000f8e00ff */
[----:B------:R-:W-:-:S05]  /*1250*/  IMAD.U32 R5, RZ, RZ, UR7 ;  /* 0x00000007ff057e24 */ /* 0x000fca000f8e00ff */
[----:B0-----:R-:W2:Y:S04]  /*1260*/  LDG.E R185, desc[UR44][R4.64] ;  /* 0x0000002c04b97981 */ /* 0x001ea8000c1e1900 */
[----:B------:R-:W2:Y:S02]  /*1270*/  LDG.E R6, desc[UR44][R4.64+0x4] ;  /* 0x0000042c04067981 */ /* 0x000ea4000c1e1900 */
[----:B--2---:R-:W-:-:S07]  /*1280*/  IMAD.IADD R185, R6, 0x1, -R185 ;  /* 0x0000000106b97824 */ /* 0x004fce00078e0ab9 */
.L_x_8339:
[----:B------:R-:W-:Y:S01]  /*1290*/  IMAD R186, R0, R11, RZ ;  /* 0x0000000b00ba7224 */ /* 0x000fe200078e02ff */
[----:B------:R-:W-:Y:S06]  /*12a0*/  @!P1 BRA `(.L_x_8340) ;  /* 0x0000000000189947 */ /* 0x000fec0003800000 */
[----:B------:R-:W-:-:S04]  /*12b0*/  ULEA UR4, UP0, UR40, UR8, 0x2 ;  /* 0x0000000828047291 */ /* 0x000fc8000f80103f */
[----:B------:R-:W-:Y:S02]  /*12c0*/  ULEA.HI.X UR6, UR40, UR9, UR39, 0x2, UP0 ;  /* 0x0000000928067291 */ /* 0x000fe400080f1427 */
[----:B------:R-:W-:-:S04]  /*12d0*/  IMAD.U32 R4, RZ, RZ, UR4 ;  /* 0x00000004ff047e24 */ /* 0x000fc8000f8e00ff */
[----:B------:R-:W-:-:S05]  /*12e0*/  IMAD.U32 R5, RZ, RZ, UR6 ;  /* 0x00000006ff057e24 */ /* 0x000fca000f8e00ff */
[----:B------:R1:W5:Y:S01]  /*12f0*/  LDG.E R186, desc[UR44][R4.64] ;  /* 0x0000002c04ba7981 */ /* 0x000362000c1e1900 */
[----:B------:R-:W-:Y:S05]  /*1300*/  BRA `(.L_x_8341) ;  /* 0x00000000002c7947 */ /* 0x000fea0003800000 */
.L_x_8340:
        /* <DEDUP_REMOVED lines=9> */
[----:B------:R-:W2:Y:S02]  /*13a0*/  LDG.E R7, desc[UR44][R4.64+0x4] ;  /* 0x0000042c04077981 */ /* 0x000ea4000c1e1900 */
[----:B--2---:R-:W-:-:S07]  /*13b0*/  IMAD.IADD R186, R7, 0x1, -R186 ;  /* 0x0000000107ba7824 */ /* 0x004fce00078e0aba */
.L_x_8341:
[----:B------:R-:W-:Y:S01]  /*13c0*/  UISETP.NE.AND UP0, UPT, UR43, 0x1, UPT ;  /* 0x000000012b00788c */ /* 0x000fe2000bf05270 */
[----:B-----5:R-:W-:Y:S01]  /*13d0*/  IMAD.IADD R186, R186, 0x1, -R3 ;  /* 0x00000001baba7824 */ /* 0x020fe200078e0a03 */
[----:B------:R-:W-:-:S03]  /*13e0*/  USHF.L.U32 UR37, UR5, 0x6, URZ ;  /* 0x0000000605257899 */ /* 0x000fc6000800063f */
[----:B------:R-:W-:Y:S01]  /*13f0*/  VIADD R0, R186, 0x3f ;  /* 0x0000003fba007836 */ /* 0x000fe20000000000 */
[----:B------:R-:W-:-:S04]  /*1400*/  PLOP3.LUT P0, PT, PT, PT, UP0, 0x80, 0x0 ;  /* 0x000000000000781c */ /* 0x000fc80003f0f008 */
[----:B------:R-:W-:-:S04]  /*1410*/  SHF.R.S32.HI R3, RZ, 0x1f, R0 ;  /* 0x0000001fff037819 */ /* 0x000fc80000011400 */
[----:B------:R-:W-:-:S04]  /*1420*/  LEA.HI R3, R3, R0, RZ, 0x6 ;  /* 0x0000000003037211 */ /* 0x000fc800078f30ff */
[----:B------:R-:W-:Y:S01]  /*1430*/  SHF.R.S32.HI R168, RZ, 0x6, R3 ;  /* 0x00000006ffa87819 */ /* 0x000fe20000011403 */
[----:B------:R-:W-:Y:S06]  /*1440*/  @!P0 BRA `(.L_x_8342) ;  /* 0x0000001c00548947 */ /* 0x000fec0003800000 */
[----:B------:R-:W2:Y:S01]  /*1450*/  LDC R0, c[0x0][0x448] ;  /* 0x00011200ff007b82 */ /* 0x000ea20000000800 */
[----:B------:R-:W-:Y:S01]  /*1460*/  UIADD3 UR4, UR37, 0x3f, URZ ;  /* 0x0000003f25047890 */ /* 0x000fe2000fffe03f */
[----:B0-----:R-:W-:Y:S02]  /*1470*/  IADD3 R185, R186, 0x40, -R185 ;  /* 0x00000040bab97810 */ /* 0x001fe40007ffe8b9 */
        /* <DEDUP_REMOVED lines=21> */
[----:B--2---:R-:W-:Y:S01]  /*15d0*/  ISETP.NE.AND P0, PT, R0, 0x1, PT ;  /* 0x000000010000780c */ /* 0x004fe20003f05270 */
[----:B------:R-:W-:Y:S01]  /*15e0*/  IMAD.U32 R0, RZ, RZ, UR4 ;  /* 0x00000004ff007e24 */ /* 0x000fe2000f8e00ff */
        /* <DEDUP_REMOVED lines=19> */
[----:B-1----:R-:W1:Y:S01]  /*1720*/  @P0 LDC R4, c[0x0][0x450] ;  /* 0x00011400ff040b82 */ /* 0x002e620000000800 */
        /* <DEDUP_REMOVED lines=16> */
[----:B0-----:R-:W-:Y:S01]  /*1830*/  @P0 IMAD.HI.U32 R3, R3, UR4, RZ ;  /* 0x0000000403030c27 */ /* 0x001fe2000f8e00ff */
[----:B------:R-:W-:-:S02]  /*1840*/  CS2R R170, SRZ ;  /* 0x0000000000aa7805 */ /* 0x000fc4000001ff00 */
[----:B------:R-:W-:Y:S02]  /*1850*/  CS2R R32, SRZ ;  /* 0x0000000000207805 */ /* 0x000fe4000001ff00 */
[----:B------:R-:W-:Y:S02]  /*1860*/  CS2R R172, SRZ ;  /* 0x0000000000ac7805 */ /* 0x000fe4000001ff00 */
[----:B------:R-:W-:Y:S01]  /*1870*/  CS2R R38, SRZ ;  /* 0x0000000000267805 */ /* 0x000fe2000001ff00 */
[----:B------:R-:W-:Y:S01]  /*1880*/  IMAD.MOV.U32 R35, RZ, RZ, RZ ;  /* 0x000000ffff237224 */ /* 0x000fe200078e00ff */
[----:B------:R-:W-:Y:S02]  /*1890*/  CS2R R28, SRZ ;  /* 0x00000000001c7805 */ /* 0x000fe4000001ff00 */
[----:B-1----:R-:W-:Y:S02]  /*18a0*/  @P0 SHF.R.U32.HI R0, RZ, R4, R3 ;  /* 0x00000004ff000219 */ /* 0x002fe40000011603 */
[----:B------:R-:W-:-:S02]  /*18b0*/  CS2R R174, SRZ ;  /* 0x0000000000ae7805 */ /* 0x000fc4000001ff00 */
[----:B------:R-:W-:Y:S01]  /*18c0*/  PLOP3.LUT P0, PT, PT, PT, PT, 0x80, 0x0 ;  /* 0x000000000000781c */ /* 0x000fe20003f0f070 */
[----:B------:R-:W-:Y:S01]  /*18d0*/  IMAD.MOV.U32 R31, RZ, RZ, RZ ;  /* 0x000000ffff1f7224 */ /* 0x000fe200078e00ff */
[----:B------:R-:W-:Y:S01]  /*18e0*/  CS2R R10, SRZ ;  /* 0x00000000000a7805 */ /* 0x000fe2000001ff00 */
[----:B------:R-:W-:Y:S02]  /*18f0*/  IMAD.IADD R0, R185, 0x1, R0 ;  /* 0x00000001b9007824 */ /* 0x000fe400078e0200 */
[----:B------:R-:W-:Y:S02]  /*1900*/  IMAD.MOV.U32 R27, RZ, RZ, RZ ;  /* 0x000000ffff1b7224 */ /* 0x000fe400078e00ff */
[----:B------:R-:W-:Y:S01]  /*1910*/  IMAD.MOV.U32 R9, RZ, RZ, RZ ;  /* 0x000000ffff097224 */ /* 0x000fe200078e00ff */
[----:B------:R-:W-:Y:S01]  /*1920*/  SHF.R.S32.HI R3, RZ, 0x1f, R0 ;  /* 0x0000001fff037819 */ /* 0x000fe20000011400 */
[----:B------:R-:W-:Y:S02]  /*1930*/  IMAD.MOV.U32 R20, RZ, RZ, RZ ;  /* 0x000000ffff147224 */ /* 0x000fe400078e00ff */
[----:B------:R-:W-:Y:S01]  /*1940*/  IMAD.MOV.U32 R176, RZ, RZ, RZ ;  /* 0x000000ffffb07224 */ /* 0x000fe200078e00ff */
        /* <DEDUP_REMOVED lines=64> */
.L_x_8344:
[----:B------:R-:W-:Y:S01]  /*1d50*/  IMAD R0, R2, 0x8, R17 ;  /* 0x0000000802007824 */ /* 0x000fe200078e0211 */
[----:B------:R-:W-:-:S03]  /*1d60*/  ISETP.GE.AND P0, PT, R4, 0x2, PT ;  /* 0x000000020400780c */ /* 0x000fc60003f06270 */
[----:B------:R-:W-:-:S05]  /*1d70*/  VIADD R3, R0, 0x38860 ;  /* 0x0003886000037836 */ /* 0x000fca0000000000 */
[----:B------:R-:W-:-:S04]  /*1d80*/  PRMT R3, R202, 0x654, R3 ;  /* 0x00000654ca037816 */ /* 0x000fc80000000003 */
[----:B------:R0:W-:Y:S01]  /*1d90*/  SYNCS.ARRIVE.TRANS64.RED.A1T0 RZ, [R3+URZ], RZ ;  /* 0x000000ff03ff79a7 */ /* 0x0001e2000810043f */
[----:B------:R-:W-:Y:S05]  /*1da0*/  @!P0 BRA `(.L_x_8345) ;  /* 0x0000000800c08947 */ /* 0x000fea0003800000 */
[----:B------:R-:W-:-:S07]  /*1db0*/  VIADD R4, R4, 0xfffffffe ;  /* 0xfffffffe04047836 */ /* 0x000fce0000000000 */
.L_x_8347:
[----:B------:R-:W-:Y:S01]  /*1dc0*/  BAR.SYNC.DEFER_BLOCKING 0xe, 0x100 ;  /* 0x0384000000007b1d */ /* 0x000fe20000010000 */
[----:B------:R-:W-:Y:S01]  /*1dd0*/  IMAD R0, R2, 0x40, R22 ;  /* 0x0000004002007824 */ /* 0x000fe200078e0216 */
        /* <DEDUP_REMOVED lines=10> */
[----:B01----:R-:W0:Y:S04]  /*1e80*/  LDS R3, [R0+0x38400] ;  /* 0x0384000000037984 */ /* 0x003e280000000800 */
        /* <DEDUP_REMOVED lines=157> */
.L_x_8346:
[----:B------:R-:W-:-:S04]  /*2860*/  IMAD R0, R2, 0x8, R17 ;  /* 0x0000000802007824 */ /* 0x000fc800078e0211 */
[----:B------:R-:W-:-:S05]  /*2870*/  VIADD R3, R0, 0x38860 ;  /* 0x0003886000037836 */ /* 0x000fca0000000000 */
[----:B------:R-:W-:-:S04]  /*2880*/  PRMT R3, R202, 0x654, R3 ;  /* 0x00000654ca037816 */ /* 0x000fc80000000003 */
[----:B------:R1:W-:Y:S01]  /*2890*/  SYNCS.ARRIVE.TRANS64.RED.A1T0 RZ, [R3+URZ], RZ ;  /* 0x000000ff03ff79a7 */ /* 0x0003e2000810043f */
[----:B------:R-:W-:Y:S05]  /*28a0*/  @P1 BRA `(.L_x_8347) ;  /* 0xfffffff400441947 */ /* 0x000fea000383ffff */
.L_x_8345:
        /* <DEDUP_REMOVED lines=143> */
.L_x_8342:
[----:B------:R-:W2:Y:S01]  /*31a0*/  LDC R204, c[0x0][0x448] ;  /* 0x00011200ffcc7b82 */ /* 0x000ea20000000800 */
[----:B------:R-:W-:Y:S01]  /*31b0*/  UIADD3 UR4, UR37, 0x3f, URZ ;  /* 0x0000003f25047890 */ /* 0x000fe2000fffe03f */
[----:B01----:R-:W-:Y:S02]  /*31c0*/  IADD3 R5, R186, 0x40, -R185 ;  /* 0x00000040ba057810 */ /* 0x003fe40007ffe8b9 */
        /* <DEDUP_REMOVED lines=21> */
[----:B--2---:R-:W-:-:S02]  /*3320*/  ISETP.NE.AND P0, PT, R204, 0x1, PT ;  /* 0x00000001cc00780c */ /* 0x004fc40003f05270 */
        /* <DEDUP_REMOVED lines=11> */
[----:B------:R-:W-:Y:S01]  /*33e0*/  CS2R R94, SRZ ;  /* 0x00000000005e7805 */ /* 0x000fe2000001ff00 */
[----:B------:R-:W0:Y:S01]  /*33f0*/  @P0 LDC R0, c[0x0][0x44c] ;  /* 0x00011300ff000b82 */ /* 0x000e220000000800 */
[----:B------:R-:W-:-:S02]  /*3400*/  CS2R R92, SRZ ;  /* 0x00000000005c7805 */ /* 0x000fc4000001ff00 */
[----:B------:R-:W-:Y:S02]  /*3410*/  CS2R R90, SRZ ;  /* 0x00000000005a7805 */ /* 0x000fe4000001ff00 */
        /* <DEDUP_REMOVED lines=24> */
[----:B------:R-:W-:Y:S01]  /*35a0*/  CS2R R172, SRZ ;  /* 0x0000000000ac7805 */ /* 0x000fe2000001ff00 */
[----:B------:R-:W-:Y:S01]  /*35b0*/  IMAD.U32 R0, RZ, RZ, UR4 ;  /* 0x00000004ff007e24 */ /* 0x000fe2000f8e00ff */
        /* <DEDUP_REMOVED lines=49> */
.L_x_8348:
        /* <DEDUP_REMOVED lines=9> */
.L_x_8488:
[----:B------:R-:W-:Y:S05]  /*3960*/  @!P0 BRA `(.L_x_8350) ;  /* 0x0000000000048947 */ /* 0x000fea0003800000 */
[----:B------:R-:W-:Y:S01]  /*3970*/  BPT.TRAP 0x1 ;  /* 0x000000040000795c */ /* 0x000fe20000300000 */
.L_x_8350:
[----:B------:R-:W-:Y:S01]  /*3980*/  IMAD R9, R2, 0x8, R17 ;  /* 0x0000000802097824 */ /* 0x000fe200078e0211 */
[----:B------:R-:W-:-:S04]  /*3990*/  SHF.L.U32 R6, R16, 0x1f, RZ ;  /* 0x0000001f10067819 */ /* 0x000fc800000006ff */
[----:B------:R1:W2:Y:S01]  /*39a0*/  SYNCS.PHASECHK.TRANS64.TRYWAIT P1, [R9+URZ+0x38830], R6 ;  /* 0x03883006090075a7 */ /* 0x0002a2000802017f */
[----:B------:R-:W-:Y:S05]  /*39b0*/  @!P0 BRA `(.L_x_8351) ;  /* 0x0000000000048947 */ /* 0x000fea0003800000 */
[----:B------:R-:W-:Y:S01]  /*39c0*/  BPT.TRAP 0x1 ;  /* 0x000000040000795c */ /* 0x000fe20000300000 */
.L_x_8351:
[----:B------:R-:W-:-:S05]  /*39d0*/  VIADD R0, R17, 0x22400 ;  /* 0x0002240011007836 */ /* 0x000fca0000000000 */
[----:B------:R-:W-:-:S04]  /*39e0*/  SHF.R.U32.HI R0, RZ, 0x4, R0 ;  /* 0x00000004ff007819 */ /* 0x000fc80000011600 */
[----:B------:R-:W-:Y:S01]  /*39f0*/  LOP3.LUT R0, R0, 0x3fff, RZ, 0xc0, !PT ;  /* 0x00003fff00007812 */ /* 0x000fe200078ec0ff */
[----:B--2---:R-:W-:Y:S06]  /*3a00*/  @P1 BRA `(.L_x_8352) ;  /* 0x0000000000081947 */ /* 0x004fec0003800000 */
[----:B------:R-:W2:Y:S02]  /*3a10*/  SYNCS.PHASECHK.TRANS64.TRYWAIT P1, [R9+URZ+0x38830], R6 ;  /* 0x03883006090075a7 */ /* 0x000ea4000802017f */
[----:B--2---:R-:W-:Y:S05]  /*3a20*/  @!P1 BRA `(.L_x_8353) ;  /* 0x0000012c00209947 */ /* 0x004fea0003800000 */
.L_x_8352:
        /* <DEDUP_REMOVED lines=40> */
.L_x_8489:
[----:B------:R-:W-:Y:S05]  /*3cb0*/  @!P0 BRA `(.L_x_8355) ;  /* 0x0000000000048947 */ /* 0x000fea0003800000 */
[----:B------:R-:W-:Y:S01]  /*3cc0*/  BPT.TRAP 0x1 ;  /* 0x000000040000795c */ /* 0x000fe20000300000 */
.L_x_8355:
[----:B------:R4:W0:Y:S01]  /*3cd0*/  SYNCS.PHASECHK.TRANS64.TRYWAIT P1, [R9+URZ+0x38850], R6 ;  /* 0x03885006090075a7 */ /* 0x000822000802017f */
[----:B------:R-:W-:Y:S05]  /*3ce0*/  @!P0 BRA `(.L_x_8356) ;  /* 0x0000000000048947 */ /* 0x000fea0003800000 */
[----:B------:R-:W-:Y:S01]  /*3cf0*/  BPT.TRAP 0x1 ;  /* 0x000000040000795c */ /* 0x000fe20000300000 */
.L_x_8356:
        /* <DEDUP_REMOVED lines=12> */
.L_x_8357:
        /* <DEDUP_REMOVED lines=292> */
[----:B------:R-:W-:-:S02]  /*5000*/  IMAD.IADD R10, R10, 0x1, R11 ;  /* 0x000000010a0a7824 */ /* 0x000fc400078e020b */
[----:B------:R-:W-:Y:S01]  /*5010*/  IMAD.MOV.U32 R11, RZ, RZ, 0x40 ;  /* 0x00000040ff0b7424 */ /* 0x000fe200078e00ff */
[----:B------:R-:W-:Y:S02]  /*5020*/  WARPGROUP.DEPBAR.LE gsb0, 0x0 ;  /* 0x00008000000079c5 */ /* 0x000fe40000010000 */
        /* <DEDUP_REMOVED lines=33> */
.L_x_8359:
[----:B------:R-:W-:Y:S01]  /*5240*/  ISETP.NE.AND P5, PT, R204, 0x1, PT ;  /* 0x00000001cc00780c */ /* 0x000fe20003fa5270 */
[----:B------:R-:W-:Y:S01]  /*5250*/  VIADD R5, R191, UR37 ;  /* 0x00000025bf057c36 */ /* 0x000fe20008000000 */
[----:B------:R-:W-:Y:S01]  /*5260*/  ULDC UR28, c[0x0][0xa80] ;  /* 0x0002a000001c7ab9 */ /* 0x000fe20000000800 */
[----:B------:R-:W-:Y:S01]  /*5270*/  IMAD R217, R2, 0x1000, R19 ;  /* 0x0000100002d97824 */ /* 0x000fe200078e0213 */
[----:B------:R-:W-:-:S03]  /*5280*/  UMOV UR7, 0x40000040 ;  /* 0x4000004000077882 */ /* 0x000fc60000000000 */
[C---:B------:R-:W-:Y:S01]  /*5290*/  VIADD R221, R217.reuse, 0x80 ;  /* 0x00000080d9dd7836 */ /* 0x040fe20000000000 */
[----:B------:R-:W-:-:S05]  /*52a0*/  R2UR UR6, R217 ;  /* 0x00000000d90672ca */ /* 0x000fca00000e0000 */
[----:B------:R-:W0:Y:S08]  /*52b0*/  @P5 LDC R6, c[0x0][0x44c] ;  /* 0x00011300ff065b82 */ /* 0x000e300000000800 */
[----:B------:R-:W1:Y:S01]  /*52c0*/  @P5 LDC R7, c[0x0][0x450] ;  /* 0x00011400ff075b82 */ /* 0x000e620000000800 */
[----:B0-----:R-:W-:-:S05]  /*52d0*/  @P5 IMAD.HI.U32 R6, R5, R6, RZ ;  /* 0x0000000605065227 */ /* 0x001fca00078e00ff */
[----:B-1----:R-:W-:Y:S01]  /*52e0*/  @P5 SHF.R.U32.HI R5, RZ, R7, R6 ;  /* 0x00000007ff055219 */ /* 0x002fe20000011606 */
[----:B------:R-:W-:-:S04]  /*52f0*/  IMAD R7, R168, -0x40, R11 ;  /* 0xffffffc0a8077824 */ /* 0x000fc800078e020b */
[----:B------:R-:W0:Y:S01]  /*5300*/  SHFL.IDX PT, R8, R5, RZ, 0x1c1f ;  /* 0x001c1fff05087589 */ /* 0x000e2200000e0000 */
[----:B------:R-:W-:Y:S02]  /*5310*/  IADD3 R6, R186, 0x1, R7 ;  /* 0x00000001ba067810 */ /* 0x000fe40007ffe007 */
[----:B------:R-:W-:Y:S01]  /*5320*/  IADD3 R7, -R18, R7, R186 ;  /* 0x0000000712077210 */ /* 0x000fe20007ffe1ba */
[----:B------:R-:W1:Y:S01]  /*5330*/  SHFL.IDX PT, R5, R5, 0x1, 0x1c1f ;  /* 0x003c1f0005057f89 */ /* 0x000e6200000e0000 */
[----:B------:R-:W-:-:S04]  /*5340*/  IADD3 R6, -R185, R6, -R18 ;  /* 0x00000006b9067210 */ /* 0x000fc80007ffe912 */
        /* <DEDUP_REMOVED lines=92> */
[----:B------:R-:W-:Y:S02]  /*5910*/  ISETP.GT.AND P1, PT, R6, 0x38, PT ;  /* 0x000000380600780c */ /* 0x000fe40003f24270 */
        /* <DEDUP_REMOVED lines=10> */
[----:B------:R-:W0:Y:S02]  /*59c0*/  SHFL.BFLY PT, R21, R8, 0x2, 0x1f ;  /* 0x0c401f0008157f89 */ /* 0x000e2400000e0000 */
        /* <DEDUP_REMOVED lines=16> */
[----:B0-----:R-:W-:Y:S01]  /*5ad0*/  FMNMX.FTZ R24, R8, R21, !PT ;  /* 0x0000001508187209 */ /* 0x001fe20007810000 */
[----:B------:R-:W-:-:S06]  /*5ae0*/  FFMA.FTZ R21, R41, UR28, -R56 ;  /* 0x0000001c29157c23 */ /* 0x000fcc0008010838 */
[----:B------:R-:W0:Y:S01]  /*5af0*/  MUFU.EX2 R6, R6 ;  /* 0x0000000600067308 */ /* 0x000e220000000800 */
[----:B------:R-:W1:Y:S07]  /*5b00*/  SHFL.BFLY PT, R25, R24, 0x1, 0x1f ;  /* 0x0c201f0018197f89 */ /* 0x000e6e00000e0000 */
[----:B------:R-:W-:Y:S08]  /*5b10*/  MUFU.EX2 R10, R10 ;  /* 0x0000000a000a7308 */ /* 0x000ff00000000800 */
[----:B------:R-:W2:Y:S01]  /*5b20*/  MUFU.EX2 R11, R11 ;  /* 0x0000000b000b7308 */ /* 0x000ea20000000800 */
[----:B0-----:R-:W-:Y:S01]  /*5b30*/  F2FP.BF16.F32.PACK_AB R152, R6, R5 ;  /* 0x000000050698723e */ /* 0x001fe200000010ff */
[----:B------:R-:W-:-:S06]  /*5b40*/  FADD.FTZ R5, R5, R6 ;  /* 0x0000000605057221 */ /* 0x000fcc0000010000 */
[----:B------:R-:W-:Y:S01]  /*5b50*/  MUFU.EX2 R12, R12 ;  /* 0x0000000c000c7308 */ /* 0x000fe20000000800 */
[----:B-1----:R-:W-:Y:S01]  /*5b60*/  FMNMX.FTZ R8, R24, R25, !PT ;  /* 0x0000001918087209 */ /* 0x002fe20007810000 */
[----:B------:R-:W-:-:S03]  /*5b70*/  VIADD R25, R9, 0x38840 ;  /* 0x0003884009197836 */ /* 0x000fc60000000000 */
[C---:B------:R-:W-:Y:S01]  /*5b80*/  FSETP.NEU.FTZ.AND P1, PT, R8.reuse, -INF , PT ;  /* 0xff8000000800780b */ /* 0x040fe20003f3d000 */
[----:B------:R-:W-:Y:S01]  /*5b90*/  FMUL.FTZ R24, R8, UR28 ;  /* 0x0000001c08187c20 */ /* 0x000fe20008410000 */
[----:B------:R-:W-:Y:S01]  /*5ba0*/  PRMT R25, R202, 0x654, R25 ;  /* 0x00000654ca197816 */ /* 0x000fe20000000019 */
[----:B------:R-:W0:Y:S01]  /*5bb0*/  MUFU.EX2 R13, R13 ;  /* 0x0000000d000d7308 */ /* 0x000e220000000800 */
[C---:B--2---:R-:W-:Y:S01]  /*5bc0*/  F2FP.BF16.F32.PACK_AB R154, R11.reuse, R10 ;  /* 0x0000000a0b9a723e */ /* 0x044fe200000010ff */
[----:B------:R-:W-:Y:S01]  /*5bd0*/  FADD.FTZ R10, R10, R5 ;  /* 0x000000050a0a7221 */ /* 0x000fe20000010000 */
[----:B------:R-:W-:Y:S01]  /*5be0*/  FSEL R24, R24, RZ, P1 ;  /* 0x000000ff18187208 */ /* 0x000fe20000800000 */
[----:B------:R1:W-:Y:S02]  /*5bf0*/  SYNCS.ARRIVE.TRANS64.RED.A1T0 RZ, [R25+URZ], RZ ;  /* 0x000000ff19ff79a7 */ /* 0x0003e4000810043f */
[----:B------:R-:W-:Y:S02]  /*5c00*/  FADD.FTZ R11, R11, R10 ;  /* 0x0000000a0b0b7221 */ /* 0x000fe40000010000 */
        /* <DEDUP_REMOVED lines=46> */
[----:B------:R0:W-:Y:S01]  /*5ef0*/  STSM.16.M88.4 [R190], R156 ;  /* 0x0000009cbe007844 */ /* 0x0001e20000000200 */
[----:B------:R-:W-:Y:S01]  /*5f00*/  FADD.FTZ R182, R182, R181 ;  /* 0x000000b5b6b67221 */ /* 0x000fe20000010000 */
        /* <DEDUP_REMOVED lines=21> */
[----:B------:R-:W3:Y:S08]  /*6060*/  MUFU.EX2 R173, R173 ;  /* 0x000000ad00ad7308 */ /* 0x000ef00000000800 */
[----:B------:R-:W4:Y:S01]  /*6070*/  MUFU.EX2 R174, R174 ;  /* 0x000000ae00ae7308 */ /* 0x000f220000000800 */
[----:B--2---:R-:W-:Y:S01]  /*6080*/  F2FP.BF16.F32.PACK_AB R164, R172, R171 ;  /* 0x000000abaca4723e */ /* 0x004fe200000010ff */
[----:B------:R-:W-:-:S04]  /*6090*/  FADD.FTZ R171, R171, R170 ;  /* 0x000000aaabab7221 */ /* 0x000fc80000010000 */
[----:B------:R-:W-:Y:S02]  /*60a0*/  FADD.FTZ R172, R172, R171 ;  /* 0x000000abacac7221 */ /* 0x000fe40000010000 */
[----:B------:R-:W-:Y:S02]  /*60b0*/  MUFU.EX2 R215, R215 ;  /* 0x000000d700d77308 */ /* 0x000fe40000000800 */
[----:B---3--:R-:W-:-:S06]  /*60c0*/  FADD.FTZ R5, R173, R172 ;  /* 0x000000acad057221 */ /* 0x008fcc0000010000 */
[----:B------:R-:W2:Y:S01]  /*60d0*/  MUFU.EX2 R218, R218 ;  /* 0x000000da00da7308 */ /* 0x000ea20000000800 */
[C---:B----4-:R-:W-:Y:S01]  /*60e0*/  F2FP.BF16.F32.PACK_AB R166, R174.reuse, R173 ;  /* 0x000000adaea6723e */ /* 0x050fe200000010ff */
[----:B------:R-:W-:-:S06]  /*60f0*/  FADD.FTZ R5, R174, R5 ;  /* 0x00000005ae057221 */ /* 0x000fcc0000010000 */
[----:B------:R-:W-:Y:S08]  /*6100*/  MUFU.EX2 R219, R219 ;  /* 0x000000db00db7308 */ /* 0x000ff00000000800 */
[----:B------:R-:W3:Y:S01]  /*6110*/  MUFU.EX2 R220, R220 ;  /* 0x000000dc00dc7308 */ /* 0x000ee20000000800 */
[----:B--2---:R-:W-:Y:S01]  /*6120*/  F2FP.BF16.F32.PACK_AB R165, R218, R215 ;  /* 0x000000d7daa5723e */ /* 0x004fe200000010ff */
[----:B------:R-:W-:-:S04]  /*6130*/  FADD.FTZ R215, R215, R216 ;  /* 0x000000d8d7d77221 */ /* 0x000fc80000010000 */
[----:B------:R-:W-:Y:S01]  /*6140*/  FADD.FTZ R218, R218, R215 ;  /* 0x000000d7dada7221 */ /* 0x000fe20000010000 */
[----:B---3--:R-:W-:-:S03]  /*6150*/  F2FP.BF16.F32.PACK_AB R167, R220, R219 ;  /* 0x000000dbdca7723e */ /* 0x008fc600000010ff */
[----:B------:R-:W-:Y:S02]  /*6160*/  FADD.FTZ R219, R219, R218 ;  /* 0x000000dadbdb7221 */ /* 0x000fe40000010000 */
[----:B------:R0:W-:Y:S01]  /*6170*/  STSM.16.M88.4 [R189], R164 ;  /* 0x000000a4bd007844 */ /* 0x0001e20000000200 */
[----:B-1----:R-:W-:Y:S01]  /*6180*/  WARPGROUP.ARRIVE ;  /* 0x00000000000079c5 */ /* 0x002fe20000000000 */
[----:B------:R-:W-:-:S05]  /*6190*/  FADD.FTZ R6, R220, R219 ;  /* 0x000000dbdc067221 */ /* 0x000fca0000010000 */
        /* <DEDUP_REMOVED lines=32> */
.L_x_8360:
[----:B------:R-:W0:Y:S01]  /*63a0*/  @P5 LDC R11, c[0x0][0x44c] ;  /* 0x00011300ff0b5b82 */ /* 0x000e220000000800 */
[----:B------:R-:W-:Y:S02]  /*63b0*/  IMAD.U32 R10, RZ, RZ, UR37 ;  /* 0x00000025ff0a7e24 */ /* 0x000fe4000f8e00ff */
[----:B------:R-:W-:Y:S02]  /*63c0*/  VIADD R168, R168, 0xfffffffe ;  /* 0xfffffffea8a87836 */ /* 0x000fe40000000000 */
[----:B------:R-:W-:-:S03]  /*63d0*/  VIADD R9, R9, 0x38860 ;  /* 0x0003886009097836 */ /* 0x000fc60000000000 */
[----:B------:R-:W1:Y:S01]  /*63e0*/  @P5 LDC R12, c[0x0][0x450] ;  /* 0x00011400ff0c5b82 */ /* 0x000e620000000800 */
[----:B------:R-:W-:Y:S02]  /*63f0*/  R2UR UR30, R168 ;  /* 0x00000000a81e72ca */ /* 0x000fe400000e0000 */
[----:B------:R-:W-:-:S04]  /*6400*/  PRMT R9, R202, 0x654, R9 ;  /* 0x00000654ca097816 */ /* 0x000fc80000000009 */
[----:B------:R2:W-:Y:S01]  /*6410*/  SYNCS.ARRIVE.TRANS64.RED.A1T0 RZ, [R9+URZ], RZ ;  /* 0x000000ff09ff79a7 */ /* 0x0005e2000810043f */
[----:B0-----:R-:W-:-:S05]  /*6420*/  @P5 IMAD.HI.U32 R11, R11, UR37, RZ ;  /* 0x000000250b0b5c27 */ /* 0x001fca000f8e00ff */
[----:B-1----:R-:W-:-:S04]  /*6430*/  @P5 SHF.R.U32.HI R10, RZ, R12, R11 ;  /* 0x0000000cff0a5219 */ /* 0x002fc8000001160b */
[----:B------:R-:W-:-:S04]  /*6440*/  IADD3 R10, R10, R186, -R185 ;  /* 0x000000ba0a0a7210 */ /* 0x000fc80007ffe8b9 */
[----:B------:R-:W-:-:S04]  /*6450*/  SHF.R.S32.HI R11, RZ, 0x1f, R10 ;  /* 0x0000001fff0b7819 */ /* 0x000fc8000001140a */
[----:B------:R-:W-:-:S04]  /*6460*/  LEA.HI R11, R11, R10, RZ, 0x6 ;  /* 0x0000000a0b0b7211 */ /* 0x000fc800078f30ff */
[----:B------:R-:W-:-:S04]  /*6470*/  SHF.R.S32.HI R11, RZ, 0x6, R11 ;  /* 0x00000006ff0b7819 */ /* 0x000fc8000001140b */
[----:B------:R-:W-:-:S13]  /*6480*/  R2UR UR29, R11 ;  /* 0x000000000b1d72ca */ /* 0x000fda00000e0000 */
[----:B------:R-:W-:-:S04]  /*6490*/  UISETP.LT.AND UP0, UPT, URZ, UR29, UPT ;  /* 0x0000001d3f00728c */ /* 0x000fc8000bf01270 */
[----:B------:R-:W-:-:S04]  /*64a0*/  USEL UR29, URZ, UR29, !UP0 ;  /* 0x0000001d3f1d7287 */ /* 0x000fc8000c000000 */
[----:B------:R-:W-:-:S06]  /*64b0*/  UISETP.GE.AND UP0, UPT, UR30, UR29, UPT ;  /* 0x0000001d1e00728c */ /* 0x000fcc000bf06270 */
[----:B------:R-:W-:-:S13]  /*64c0*/  PLOP3.LUT P1, PT, PT, PT, UP0, 0x80, 0x0 ;  /* 0x000000000000781c */ /* 0x000fda0003f2f008 */
[----:B--2---:R-:W-:Y:S05]  /*64d0*/  @!P1 BRA `(.L_x_8361) ;  /* 0x00000030009c9947 */ /* 0x004fea0003800000 */
[----:B------:R-:W-:Y:S01]  /*64e0*/  IMAD.MOV.U32 R11, RZ, RZ, R8 ;  /* 0x000000ffff0b7224 */ /* 0x000fe200078e0008 */
[----:B------:R-:W-:Y:S01]  /*64f0*/  ULDC UR28, c[0x0][0xa80] ;  /* 0x0002a000001c7ab9 */ /* 0x000fe20000000800 */
[----:B------:R-:W-:Y:S02]  /*6500*/  IMAD.MOV.U32 R10, RZ, RZ, R7 ;  /* 0x000000ffff0a7224 */ /* 0x000fe400078e0007 */
[----:B------:R-:W-:-:S07]  /*6510*/  IMAD.MOV.U32 R13, RZ, RZ, R2 ;  /* 0x000000ffff0d7224 */ /* 0x000fce00078e0002 */
.L_x_8372:
[----:B------:R-:W-:-:S05]  /*6520*/  VIADD R2, R13, 0x1 ;  /* 0x000000010d027836 */ /* 0x000fca0000000000 */
[----:B------:R-:W-:-:S04]  /*6530*/  ISETP.NE.AND P1, PT, R2, 0x2, PT ;  /* 0x000000020200780c */ /* 0x000fc80003f25270 */
[----:B------:R-:W-:Y:S02]  /*6540*/  SEL R7, RZ, 0x1, P1 ;  /* 0x00000001ff077807 */ /* 0x000fe40000800000 */
[----:B------:R-:W-:Y:S02]  /*6550*/  SEL R2, R2, RZ, P1 ;  /* 0x000000ff02027207 */ /* 0x000fe40000800000 */
[----:B------:R-:W-:Y:S01]  /*6560*/  LOP3.LUT R16, R16, R7, RZ, 0x3c, !PT ;  /* 0x0000000710107212 */ /* 0x000fe200078e3cff */
[----:B0-----:R-:W-:Y:S06]  /*6570*/  @!P0 BRA `(.L_x_8362) ;  /* 0x0000000000048947 */ /* 0x001fec0003800000 */
[----:B------:R-:W-:Y:S01]  /*6580*/  BPT.TRAP 0x1 ;  /* 0x000000040000795c */ /* 0x000fe20000300000 */
.L_x_8362:
[----:B------:R-:W-:Y:S01]  /*6590*/  IMAD R9, R2, 0x8, R17 ;  /* 0x0000000802097824 */ /* 0x000fe200078e0211 */
[----:B------:R-:W-:-:S04]  /*65a0*/  SHF.L.U32 R8, R16, 0x1f, RZ ;  /* 0x0000001f10087819 */ /* 0x000fc800000006ff */
[----:B------:R0:W1:Y:S01]  /*65b0*/  SYNCS.PHASECHK.TRANS64.TRYWAIT P1, [R9+URZ+0x38830], R8 ;  /* 0x03883008090075a7 */ /* 0x000062000802017f */
[----:B------:R-:W-:Y:S05]  /*65c0*/  @!P0 BRA `(.L_x_8363) ;  /* 0x0000000000048947 */ /* 0x000fea0003800000 */
[----:B------:R-:W-:Y:S01]  /*65d0*/  BPT.TRAP 0x1 ;  /* 0x000000040000795c */ /* 0x000fe20000300000 */
.L_x_8363:
[----:B------:R-:W-:Y:S01]  /*65e0*/  IMAD R7, R2, 0x200, R0 ;  /* 0x0000020002077824 */ /* 0x000fe200078e0200 */
[----:B-1----:R-:W-:Y:S06]  /*65f0*/  @P1 BRA `(.L_x_8364) ;  /* 0x0000000000081947 */ /* 0x002fec0003800000 */
[----:B------:R-:W1:Y:S02]  /*6600*/  SYNCS.PHASECHK.TRANS64.TRYWAIT P1, [R9+URZ+0x38830], R8 ;  /* 0x03883008090075a7 */ /* 0x000e64000802017f */
[----:B-1----:R-:W-:Y:S05]  /*6610*/  @!P1 BRA `(.L_x_8365) ;  /* 0x0000010000609947 */ /* 0x002fea0003800000 */
.L_x_8364:
        /* <DEDUP_REMOVED lines=22> */
.L_x_8366:
[----:B------:R2:W3:Y:S01]  /*6780*/  SYNCS.PHASECHK.TRANS64.TRYWAIT P1, [R9+URZ+0x38850], R8 ;  /* 0x03885008090075a7 */ /* 0x0004e2000802017f */
[----:B------:R-:W-:Y:S05]  /*6790*/  @!P0 BRA `(.L_x_8367) ;  /* 0x0000000000048947 */ /* 0x000fea0003800000 */
[----:B------:R-:W-:Y:S01]  /*67a0*/  BPT.TRAP 0x1 ;  /* 0x000000040000795c */ /* 0x000fe20000300000 */
.L_x_8367:
[----:B------:R-:W-:Y:S01]  /*67b0*/  IMAD R7, R2, 0x1000, R4 ;  /* 0x0000100002077824 */ /* 0x000fe200078e0204 */
[----:B---3--:R-:W-:Y:S06]  /*67c0*/  @P1 BRA `(.L_x_8368) ;  /* 0x0000000000081947 */ /* 0x008fec0003800000 */
[----:B------:R-:W3:Y:S02]  /*67d0*/  SYNCS.PHASECHK.TRANS64.TRYWAIT P1, [R9+URZ+0x38850], R8 ;  /* 0x03885008090075a7 */ /* 0x000ee4000802017f */
[----:B---3--:R-:W-:Y:S05]  /*67e0*/  @!P1 BRA `(.L_x_8369) ;  /* 0x0000010000009947 */ /* 0x008fea0003800000 */
.L_x_8368:
        /* <DEDUP_REMOVED lines=189> */
[----:B------:R-:W-:Y:S01]  /*73c0*/  IMAD.IADD R15, R21, 0x1, R8 ;  /* 0x00000001150f7824 */ /* 0x000fe200078e0208 */
[----:B------:R-:W-:Y:S02]  /*73d0*/  WARPGROUP.DEPBAR.LE gsb0, 0x0 ;  /* 0x00008000000079c5 */ /* 0x000fe40000010000 */
[----:B------:R-:W-:-:S08]  /*73e0*/  WARPGROUP.ARRIVE ;  /* 0x00000000000079c5 */ /* 0x000fd00000000000 */
[----:B------:R-:W-:Y:S01]  /*73f0*/  HGMMA.64x64x16.F32.BF16 R152, gdesc[UR24], R152, gsb0 ;  /* 0x00e00000189879f0 */ /* 0x000fe20008001898 */
[----:B------:R-:W-:Y:S01]  /*7400*/  R2UR UR24, R15 ;  /* 0x000000000f1872ca */ /* 0x000fe200000e0000 */
[----:B------:R-:W-:Y:S01]  /*7410*/  VIADD R15, R7, 0xa00 ;  /* 0x00000a00070f7836 */ /* 0x000fe20000000000 */
[----:B------:R-:W-:Y:S01]  /*7420*/  UMOV UR25, 0x40000040 ;  /* 0x4000004000197882 */ /* 0x000fe20000000000 */
[----:B------:R-:W-:Y:S02]  /*7430*/  UMOV UR27, 0x40000040 ;  /* 0x40000040001b7882 */ /* 0x000fe40000000000 */
[----:B------:R-:W-:-:S05]  /*7440*/  IMAD.IADD R20, R8, 0x1, R15 ;  /* 0x0000000108147824 */ /* 0x000fca00078e020f */
        /* <DEDUP_REMOVED lines=128> */
.L_x_8370:
        /* <DEDUP_REMOVED lines=9> */
[----:B------:R-:W-:-:S03]  /*7ce0*/  IADD3 R8, R186, UR6, -R18 ;  /* 0x00000006ba087c10 */ /* 0x000fc6000fffe812 */
[----:B------:R-:W0:Y:S02]  /*7cf0*/  SHFL.IDX PT, R15, R7, 0x1, 0x1c1f ;  /* 0x003c1f00070f7f89 */ /* 0x000e2400000e0000 */
[----:B------:R-:W-:Y:S02]  /*7d00*/  IMAD.IADD R8, R8, 0x1, -R185 ;  /* 0x0000000108087824 */ /* 0x000fe400078e0ab9 */
[----:B------:R-:W1:Y:S02]  /*7d10*/  SHFL.IDX PT, R7, R7, RZ, 0x1c1f ;  /* 0x001c1fff07077589 */ /* 0x000e6400000e0000 */
        /* <DEDUP_REMOVED lines=48> */
[----:B------:R-:W-:Y:S01]  /*8020*/  FMNMX.FTZ R14, R183, R12, !PT ;  /* 0x0000000cb70e7209 */ /* 0x000fe20007810000 */
[----:B-1----:R-:W-:-:S04]  /*8030*/  IMAD.IADD R12, R8, 0x1, R7 ;  /* 0x00000001080c7824 */ /* 0x002fc800078e0207 */
        /* <DEDUP_REMOVED lines=70> */
[----:B------:R-:W-:Y:S01]  /*84a0*/  FFMA.FTZ R181, R183, UR28, -R214 ;  /* 0x0000001cb7b57c23 */ /* 0x000fe200080108d6 */
[----:B------:R-:W0:Y:S01]  /*84b0*/  SHFL.BFLY PT, R158, R7, 0x2, 0x1f ;  /* 0x0c401f00079e7f89 */ /* 0x000e2200000e0000 */
[----:B------:R-:W-:Y:S08]  /*84c0*/  MUFU.EX2 R15, R15 ;  /* 0x0000000f000f7308 */ /* 0x000ff00000000800 */
[----:B------:R-:W-:Y:S08]  /*84d0*/  MUFU.EX2 R12, R12 ;  /* 0x0000000c000c7308 */ /* 0x000ff00000000800 */
[----:B------:R-:W-:Y:S01]  /*84e0*/  MUFU.EX2 R14, R177 ;  /* 0x000000b1000e7308 */ /* 0x000fe20000000800 */
[----:B0-----:R-:W-:-:S07]  /*84f0*/  FMNMX.FTZ R158, R7, R158, !PT ;  /* 0x0000009e079e7209 */ /* 0x001fce0007810000 */
[----:B------:R-:W0:Y:S01]  /*8500*/  MUFU.EX2 R169, R169 ;  /* 0x000000a900a97308 */ /* 0x000e220000000800 */
[----:B------:R-:W1:Y:S07]  /*8510*/  SHFL.BFLY PT, R7, R158, 0x1, 0x1f ;  /* 0x0c201f009e077f89 */ /* 0x000e6e00000e0000 */
[----:B------:R-:W-:Y:S08]  /*8520*/  MUFU.EX2 R20, R20 ;  /* 0x0000001400147308 */ /* 0x000ff00000000800 */
[----:B------:R-:W2:Y:S08]  /*8530*/  MUFU.EX2 R173, R173 ;  /* 0x000000ad00ad7308 */ /* 0x000eb00000000800 */
        /* <DEDUP_REMOVED lines=9> */
[----:B------:R-:W-:Y:S01]  /*85d0*/  FSEL R153, R7, RZ, P2 ;  /* 0x000000ff07997208 */ /* 0x000fe20001000000 */
[--C-:B------:R-:W-:Y:S01]  /*85e0*/  FFMA.FTZ R221, R152, UR28, -R158.reuse ;  /* 0x0000001c98dd7c23 */ /* 0x100fe2000801089e */
[----:B------:R-:W-:Y:S01]  /*85f0*/  FSEL R152, R8, RZ, P1 ;  /* 0x000000ff08987208 */ /* 0x000fe20000800000 */
[----:B------:R-:W-:Y:S01]  /*8600*/  FFMA.FTZ R214, R157, UR28, -R158 ;  /* 0x0000001c9dd67c23 */ /* 0x000fe2000801089e */
[----:B------:R-:W-:Y:S02]  /*8610*/  IMAD.MOV R157, RZ, RZ, -R184 ;  /* 0x000000ffff9d7224 */ /* 0x000fe400078e0ab8 */
[----:B------:R-:W-:Y:S01]  /*8620*/  FADD.FTZ R153, -R153, R10 ;  /* 0x0000000a99997221 */ /* 0x000fe20000010100 */
[--C-:B------:R-:W-:Y:S01]  /*8630*/  FFMA.FTZ R222, R213, UR28, -R158.reuse ;  /* 0x0000001cd5de7c23 */ /* 0x100fe2000801089e */
[----:B------:R-:W-:Y:S01]  /*8640*/  FADD.FTZ R152, -R152, R11 ;  /* 0x0000000b98987221 */ /* 0x000fe20000010100 */
[--C-:B------:R-:W-:Y:S01]  /*8650*/  FFMA.FTZ R213, R215, UR28, -R158.reuse ;  /* 0x0000001cd7d57c23 */ /* 0x100fe2000801089e */
[----:B------:R-:W-:Y:S01]  /*8660*/  FMUL.FTZ R215, R153, UR28 ;  /* 0x0000001c99d77c20 */ /* 0x000fe20008410000 */
[----:B------:R-:W-:Y:S01]  /*8670*/  ISETP.NE.AND P1, PT, R18, R157, PT ;  /* 0x0000009d1200720c */ /* 0x000fe20003f25270 */
[----:B------:R-:W-:Y:S01]  /*8680*/  FMUL.FTZ R152, R152, UR28 ;  /* 0x0000001c98987c20 */ /* 0x000fe20008410000 */
[--C-:B------:R-:W-:Y:S01]  /*8690*/  FFMA.FTZ R183, R156, UR28, -R158.reuse ;  /* 0x0000001c9cb77c23 */ /* 0x100fe2000801089e */
[--C-:B------:R-:W-:Y:S01]  /*86a0*/  FFMA.FTZ R156, R176, UR28, -R158.reuse ;  /* 0x0000001cb09c7c23 */ /* 0x100fe2000801089e */
[----:B------:R-:W-:Y:S01]  /*86b0*/  FFMA.FTZ R224, R154, UR28, -R158 ;  /* 0x0000001c9ae07c23 */ /* 0x000fe2000801089e */
[----:B------:R-:W1:Y:S01]  /*86c0*/  MUFU.EX2 R10, R152 ;  /* 0x00000098000a7308 */ /* 0x000e620000000800 */
[----:B------:R-:W-:-:S02]  /*86d0*/  VIADD R153, R9, 0x38840 ;  /* 0x0003884009997836 */ /* 0x000fc40000000000 */
[--C-:B------:R-:W-:Y:S01]  /*86e0*/  FFMA.FTZ R217, R160, UR28, -R158.reuse ;  /* 0x0000001ca0d97c23 */ /* 0x100fe2000801089e */
[--C-:B------:R-:W-:Y:S01]  /*86f0*/  FFMA.FTZ R218, R161, UR28, -R158.reuse ;  /* 0x0000001ca1da7c23 */ /* 0x100fe2000801089e */
[--C-:B------:R-:W-:Y:S01]  /*8700*/  FFMA.FTZ R219, R164, UR28, -R158.reuse ;  /* 0x0000001ca4db7c23 */ /* 0x100fe2000801089e */
[--C-:B------:R-:W-:Y:S01]  /*8710*/  FFMA.FTZ R220, R165, UR28, -R158.reuse ;  /* 0x0000001ca5dc7c23 */ /* 0x100fe2000801089e */
[----:B------:R-:W-:Y:S01]  /*8720*/  PRMT R153, R202, 0x654, R153 ;  /* 0x00000654ca997816 */ /* 0x000fe20000000099 */
[----:B------:R-:W-:Y:S01]  /*8730*/  FFMA.FTZ R172, R172, UR28, -R158 ;  /* 0x0000001cacac7c23 */ /* 0x000fe2000801089e */
[----:B------:R-:W3:Y:S01]  /*8740*/  MUFU.EX2 R215, R215 ;  /* 0x000000d700d77308 */ /* 0x000ee20000000800 */
[----:B------:R-:W-:Y:S02]  /*8750*/  @!P1 IMAD R154, R13, 0x40, R22 ;  /* 0x000000400d9a9824 */ /* 0x000fe400078e0216 */
[--C-:B------:R-:W-:Y:S01]  /*8760*/  FFMA.FTZ R13, R216, UR28, -R158.reuse ;  /* 0x0000001cd80d7c23 */ /* 0x100fe2000801089e */
[----:B------:R4:W-:Y:S01]  /*8770*/  SYNCS.ARRIVE.TRANS64.RED.A1T0 RZ, [R153+URZ], RZ ;  /* 0x000000ff99ff79a7 */ /* 0x0009e2000810043f */
[----:B------:R-:W-:Y:S01]  /*8780*/  FFMA.FTZ R216, R155, UR28, -R158 ;  /* 0x0000001c9bd87c23 */ /* 0x000fe2000801089e */
[----:B------:R-:W-:Y:S01]  /*8790*/  IMAD R176, R2, 0x1000, R19 ;  /* 0x0000100002b07824 */ /* 0x000fe200078e0213 */
[----:B0-----:R-:W-:Y:S01]  /*87a0*/  F2FP.BF16.F32.PACK_AB R155, R169, R14 ;  /* 0x0000000ea99b723e */ /* 0x001fe200000010ff */
[----:B------:R0:W-:Y:S01]  /*87b0*/  MUFU.EX2 R11, R156 ;  /* 0x0000009c000b7308 */ /* 0x0001e20000000800 */
[----:B--2---:R-:W-:Y:S01]  /*87c0*/  F2FP.BF16.F32.PACK_AB R157, R173, R20 ;  /* 0x00000014ad9d723e */ /* 0x004fe200000010ff */
[-C--:B-1----:R-:W-:Y:S01]  /*87d0*/  FMUL.FTZ R26, R26, R10.reuse ;  /* 0x0000000a1a1a7220 */ /* 0x082fe20000410000 */
[----:B----4-:R-:W-:Y:S01]  /*87e0*/  F2FP.BF16.F32.PACK_AB R153, R12, R15 ;  /* 0x0000000f0c99723e */ /* 0x010fe200000010ff */
[----:B------:R-:W-:Y:S01]  /*87f0*/  FMUL.FTZ R27, R27, R10 ;  /* 0x0000000a1b1b7220 */ /* 0x000fe20000410000 */
[----:B------:R-:W-:Y:S01]  /*8800*/  F2FP.BF16.F32.PACK_AB R159, R177, R168 ;  /* 0x000000a8b19f723e */ /* 0x000fe200000010ff */
[----:B------:R-:W-:Y:S01]  /*8810*/  FMUL.FTZ R30, R30, R10 ;  /* 0x0000000a1e1e7220 */ /* 0x000fe20000410000 */
[----:B------:R-:W-:Y:S01]  /*8820*/  R2UR UR6, R176 ;  /* 0x00000000b00672ca */ /* 0x000fe200000e0000 */
[----:B------:R-:W-:Y:S01]  /*8830*/  MUFU.EX2 R182, R182 ;  /* 0x000000b600b67308 */ /* 0x000fe20000000800 */
[----:B0-----:R-:W-:-:S02]  /*8840*/  @!P1 IMAD R156, R154, 0x4, R17 ;  /* 0x000000049a9c9824 */ /* 0x001fc400078e0211 */
[-C--:B---3--:R-:W-:Y:S01]  /*8850*/  FMUL.FTZ R24, R24, R215.reuse ;  /* 0x000000d718187220 */ /* 0x088fe20000410000 */
[-C--:B------:R-:W-:Y:S01]  /*8860*/  FMUL.FTZ R25, R25, R215.reuse ;  /* 0x000000d719197220 */ /* 0x080fe20000410000 */
[-C--:B------:R-:W-:Y:S01]  /*8870*/  FMUL.FTZ R28, R28, R215.reuse ;  /* 0x000000d71c1c7220 */ /* 0x080fe20000410000 */
[-C--:B------:R-:W-:Y:S01]  /*8880*/  FMUL.FTZ R29, R29, R215.reuse ;  /* 0x000000d71d1d7220 */ /* 0x080fe20000410000 */
[----:B------:R-:W-:Y:S01]  /*8890*/  @!P1 STS [R156+0x38400], R215 ;  /* 0x038400d79c009388 */ /* 0x000fe20000000800 */
[-C--:B------:R-:W-:Y:S01]  /*88a0*/  FMUL.FTZ R31, R31, R10.reuse ;  /* 0x0000000a1f1f7220 */ /* 0x080fe20000410000 */
[----:B------:R-:W0:Y:S01]  /*88b0*/  MUFU.EX2 R21, R21 ;  /* 0x0000001500157308 */ /* 0x000e220000000800 */
[-C--:B------:R-:W-:Y:S01]  /*88c0*/  FMUL.FTZ R32, R32, R215.reuse ;  /* 0x000000d720207220 */ /* 0x080fe20000410000 */
[----:B------:R1:W-:Y:S01]  /*88d0*/  @!P1 STS [R156+0x38420], R10 ;  /* 0x0384200a9c009388 */ /* 0x0003e20000000800 */
        /* <DEDUP_REMOVED lines=59> */
[----:B------:R-:W-:Y:S01]  /*8c90*/  FMUL.FTZ R81, R81, R215 ;  /* 0x000000d751517220 */ /* 0x000fe20000410000 */
[-C--:B------:R-:W-:Y:S01]  /*8ca0*/  FMUL.FTZ R82, R82, R10.reuse ;  /* 0x0000000a52527220 */ /* 0x080fe20000410000 */
[----:B------:R-:W-:Y:S01]  /*8cb0*/  MUFU.EX2 R174, R174 ;  /* 0x000000ae00ae7308 */ /* 0x000fe20000000800 */
[----:B0-----:R-:W-:Y:S01]  /*8cc0*/  F2FP.BF16.F32.PACK_AB R158, R220, R219 ;  /* 0x000000dbdc9e723e */ /* 0x001fe200000010ff */
        /* <DEDUP_REMOVED lines=80> */
[----:B------:R-:W-:Y:S01]  /*91d0*/  FMUL.FTZ R149, R149, R215 ;  /* 0x000000d795957220 */ /* 0x000fe20000410000 */
[-C--:B------:R-:W-:Y:S01]  /*91e0*/  FMUL.FTZ R150, R150, R10.reuse ;  /* 0x0000000a96967220 */ /* 0x080fe20000410000 */
[----:B------:R-:W-:Y:S01]  /*91f0*/  FMUL.FTZ R151, R151, R10 ;  /* 0x0000000a97977220 */ /* 0x000fe20000410000 */
[----:B-1----:R-:W-:Y:S01]  /*9200*/  F2FP.BF16.F32.PACK_AB R165, R179, R178 ;  /* 0x000000b2b3a5723e */ /* 0x002fe200000010ff */
[----:B------:R1:W-:Y:S01]  /*9210*/  STSM.16.M88.4 [R187+0x36400], R152 ;  /* 0x03640098bb007844 */ /* 0x0003e20000000200 */
[----:B------:R-:W-:Y:S01]  /*9220*/  VIADD R223, R176, 0x80 ;  /* 0x00000080b0df7836 */ /* 0x000fe20000000000 */
[----:B------:R-:W-:Y:S01]  /*9230*/  MUFU.EX2 R13, R13 ;  /* 0x0000000d000d7308 */ /* 0x000fe20000000800 */
[----:B0-----:R-:W-:Y:S01]  /*9240*/  F2FP.BF16.F32.PACK_AB R167, R181, R180 ;  /* 0x000000b4b5a7723e */ /* 0x001fe200000010ff */
[----:B------:R1:W-:Y:S01]  /*9250*/  STSM.16.M88.4 [R190], R156 ;  /* 0x0000009cbe007844 */ /* 0x0003e20000000200 */
[----:B------:R-:W-:Y:S01]  /*9260*/  FFMA.FTZ R15, R10, R6, R15 ;  /* 0x000000060a0f7223 */ /* 0x000fe2000001000f */
[----:B------:R-:W-:-:S02]  /*9270*/  FFMA.FTZ R182, R215, R5, R182 ;  /* 0x00000005d7b67223 */ /* 0x000fc400000100b6 */
[----:B------:R1:W-:Y:S01]  /*9280*/  STSM.16.M88.4 [R188], R160 ;  /* 0x000000a0bc007844 */ /* 0x0003e20000000200 */
[----:B------:R-:W-:Y:S01]  /*9290*/  FADD.FTZ R15, R12, R15 ;  /* 0x0000000f0c0f7221 */ /* 0x000fe20000010000 */
[----:B------:R-:W0:Y:S01]  /*92a0*/  MUFU.EX2 R216, R216 ;  /* 0x000000d800d87308 */ /* 0x000e220000000800 */
[----:B--2---:R-:W-:Y:S01]  /*92b0*/  F2FP.BF16.F32.PACK_AB R164, R224, R11 ;  /* 0x0000000be0a4723e */ /* 0x004fe200000010ff */
        /* <DEDUP_REMOVED lines=8> */
[----:B0-----:R-:W-:Y:S02]  /*9340*/  F2FP.BF16.F32.PACK_AB R166, R216, R13 ;  /* 0x0000000dd8a6723e */ /* 0x001fe400000010ff */
        /* <DEDUP_REMOVED lines=54> */
.L_x_8371:
[----:B------:R-:W-:Y:S01]  /*96b0*/  UISETP.GT.AND UP0, UPT, UR30, UR29, UPT ;  /* 0x0000001d1e00728c */ /* 0x000fe2000bf04270 */
[----:B------:R-:W-:Y:S01]  /*96c0*/  VIADD R9, R9, 0x38860 ;  /* 0x0003886009097836 */ /* 0x000fe20000000000 */
[----:B------:R-:W-:Y:S01]  /*96d0*/  UIADD3 UR30, UR30, -0x1, URZ ;  /* 0xffffffff1e1e7890 */ /* 0x000fe2000fffe03f */
[----:B------:R-:W-:Y:S02]  /*96e0*/  IMAD.MOV.U32 R11, RZ, RZ, R8 ;  /* 0x000000ffff0b7224 */ /* 0x000fe400078e0008 */
[----:B------:R-:W-:Y:S01]  /*96f0*/  IMAD.MOV.U32 R10, RZ, RZ, R7 ;  /* 0x000000ffff0a7224 */ /* 0x000fe200078e0007 */
[----:B------:R-:W-:Y:S01]  /*9700*/  PLOP3.LUT P1, PT, PT, PT, UP0, 0x80, 0x0 ;  /* 0x000000000000781c */ /* 0x000fe20003f2f008 */
[----:B------:R-:W-:Y:S01]  /*9710*/  IMAD.MOV.U32 R13, RZ, RZ, R2 ;  /* 0x000000ffff0d7224 */ /* 0x000fe200078e0002 */
[----:B------:R-:W-:-:S04]  /*9720*/  PRMT R9, R202, 0x654, R9 ;  /* 0x00000654ca097816 */ /* 0x000fc80000000009 */
[----:B------:R0:W-:Y:S07]  /*9730*/  SYNCS.ARRIVE.TRANS64.RED.A1T0 RZ, [R9+URZ], RZ ;  /* 0x000000ff09ff79a7 */ /* 0x0001ee000810043f */
[----:B------:R-:W-:Y:S05]  /*9740*/  @P1 BRA `(.L_x_8372) ;  /* 0xffffffcc00741947 */ /* 0x000fea000383ffff */
.L_x_8361:
[----:B------:R-:W-:-:S13]  /*9750*/  ISETP.LE.AND P1, PT, RZ, UR30, PT ;  /* 0x0000001eff007c0c */ /* 0x000fda000bf23270 */
[----:B------:R-:W-:Y:S05]  /*9760*/  @!P1 BRA `(.L_x_8373) ;  /* 0x0000002c004c9947 */ /* 0x000fea0003800000 */
[----:B------:R-:W-:Y:S01]  /*9770*/  IMAD.MOV.U32 R185, RZ, RZ, R8 ;  /* 0x000000ffffb97224 */ /* 0x000fe200078e0008 */
[----:B------:R-:W-:Y:S01]  /*9780*/  ULDC UR28, c[0x0][0xa80] ;  /* 0x0002a000001c7ab9 */ /* 0x000fe20000000800 */
[----:B------:R-:W-:Y:S02]  /*9790*/  IMAD.MOV.U32 R10, RZ, RZ, R7 ;  /* 0x000000ffff0a7224 */ /* 0x000fe400078e0007 */
[----:B------:R-:W-:-:S07]  /*97a0*/  IMAD.MOV.U32 R213, RZ, RZ, R2 ;  /* 0x000000ffffd57224 */ /* 0x000fce00078e0002 */
.L_x_8384:
[----:B------:R-:W-:-:S05]  /*97b0*/  VIADD R2, R213, 0x1 ;  /* 0x00000001d5027836 */ /* 0x000fca0000000000 */
[----:B------:R-:W-:-:S04]  /*97c0*/  ISETP.NE.AND P1, PT, R2, 0x2, PT ;  /* 0x000000020200780c */ /* 0x000fc80003f25270 */
[----:B------:R-:W-:Y:S02]  /*97d0*/  SEL R7, RZ, 0x1, P1 ;  /* 0x00000001ff077807 */ /* 0x000fe40000800000 */
[----:B------:R-:W-:Y:S02]  /*97e0*/  SEL R2, R2, RZ, P1 ;  /* 0x000000ff02027207 */ /* 0x000fe40000800000 */
[----:B------:R-:W-:Y:S01]  /*97f0*/  LOP3.LUT R16, R16, R7, RZ, 0x3c, !PT ;  /* 0x0000000710107212 */ /* 0x000fe200078e3cff */
[----:B-1----:R-:W-:Y:S06]  /*9800*/  @!P0 BRA `(.L_x_8374) ;  /* 0x0000000000048947 */ /* 0x002fec0003800000 */
[----:B------:R-:W-:Y:S01]  /*9810*/  BPT.TRAP 0x1 ;  /* 0x000000040000795c */ /* 0x000fe20000300000 */
.L_x_8374:
[----:B0-----:R-:W-:Y:S01]  /*9820*/  IMAD R9, R2, 0x8, R17 ;  /* 0x0000000802097824 */ /* 0x001fe200078e0211 */
[----:B------:R-:W-:-:S04]  /*9830*/  SHF.L.U32 R8, R16, 0x1f, RZ ;  /* 0x0000001f10087819 */ /* 0x000fc800000006ff */
[----:B------:R0:W1:Y:S01]  /*9840*/  SYNCS.PHASECHK.TRANS64.TRYWAIT P1, [R9+URZ+0x38830], R8 ;  /* 0x03883008090075a7 */ /* 0x000062000802017f */
[----:B------:R-:W-:Y:S05]  /*9850*/  @!P0 BRA `(.L_x_8375) ;  /* 0x0000000000048947 */ /* 0x000fea0003800000 */
[----:B------:R-:W-:Y:S01]  /*9860*/  BPT.TRAP 0x1 ;  /* 0x000000040000795c */ /* 0x000fe20000300000 */
.L_x_8375:
[----:B------:R-:W-:Y:S01]  /*9870*/  IMAD R7, R2, 0x200, R0 ;  /* 0x0000020002077824 */ /* 0x000fe200078e0200 */
[----:B-1----:R-:W-:Y:S06]  /*9880*/  @P1 BRA `(.L_x_8376) ;  /* 0x0000000000081947 */ /* 0x002fec0003800000 */
[----:B------:R-:W1:Y:S02]  /*9890*/  SYNCS.PHASECHK.TRANS64.TRYWAIT P1, [R9+URZ+0x38830], R8 ;  /* 0x03883008090075a7 */ /* 0x000e64000802017f */
[----:B-1----:R-:W-:Y:S05]  /*98a0*/  @!P1 BRA `(.L_x_8377) ;  /* 0x000000cc00e49947 */ /* 0x002fea0003800000 */
.L_x_8376:
        /* <DEDUP_REMOVED lines=22> */
.L_x_8378:
[----:B------:R2:W3:Y:S01]  /*9a10*/  SYNCS.PHASECHK.TRANS64.TRYWAIT P1, [R9+URZ+0x38850], R8 ;  /* 0x03885008090075a7 */ /* 0x0004e2000802017f */
[----:B------:R-:W-:Y:S05]  /*9a20*/  @!P0 BRA `(.L_x_8379) ;  /* 0x0000000000048947 */ /* 0x000fea0003800000 */
[----:B------:R-:W-:Y:S01]  /*9a30*/  BPT.TRAP 0x1 ;  /* 0x000000040000795c */ /* 0x000fe20000300000 */
.L_x_8379:
[----:B------:R-:W-:Y:S01]  /*9a40*/  IMAD R7, R2, 0x1000, R4 ;  /* 0x0000100002077824 */ /* 0x000fe200078e0204 */
[----:B---3--:R-:W-:Y:S06]  /*9a50*/  @P1 BRA `(.L_x_8380) ;  /* 0x0000000000081947 */ /* 0x008fec0003800000 */
[----:B------:R-:W3:Y:S02]  /*9a60*/  SYNCS.PHASECHK.TRANS64.TRYWAIT P1, [R9+URZ+0x38850], R8 ;  /* 0x03885008090075a7 */ /* 0x000ee4000802017f */
[----:B---3--:R-:W-:Y:S05]  /*9a70*/  @!P1 BRA `(.L_x_8381) ;  /* 0x000000cc00849947 */ /* 0x008fea0003800000 */
.L_x_8380:
        /* <DEDUP_REMOVED lines=326> */
.L_x_8382:
[----:B------:R-:W-:Y:S01]  /*aee0*/  FMNMX.FTZ R8, R152, R10, !PT ;  /* 0x0000000a98087209 */ /* 0x000fe20007810000 */
[----:B------:R-:W-:Y:S01]  /*aef0*/  IMAD R220, R2, 0x1000, R19 ;  /* 0x0000100002dc7824 */ /* 0x000fe200078e0213 */
[----:B------:R-:W-:Y:S02]  /*af00*/  UMOV UR7, 0x40000040 ;  /* 0x4000004000077882 */ /* 0x000fe40000000000 */
[----:B------:R-:W-:Y:S02]  /*af10*/  FMNMX.FTZ R7, R153, R8, !PT ;  /* 0x0000000899077209 */ /* 0x000fe40007810000 */
        /* <DEDUP_REMOVED lines=109> */
[----:B------:R-:W-:Y:S01]  /*b5f0*/  FFMA.FTZ R153, R181, UR28, -R204 ;  /* 0x0000001cb5997c23 */ /* 0x000fe200080108cc */
[----:B------:R-:W-:Y:S01]  /*b600*/  MUFU.EX2 R186, R186 ;  /* 0x000000ba00ba7308 */ /* 0x000fe20000000800 */
[----:B-1----:R-:W-:Y:S01]  /*b610*/  F2FP.BF16.F32.PACK_AB R156, R20, R15 ;  /* 0x0000000f149c723e */ /* 0x002fe200000010ff */
        /* <DEDUP_REMOVED lines=11> */
[--C-:B------:R-:W-:Y:S01]  /*b6d0*/  FFMA.FTZ R204, R154, UR28, -R152.reuse ;  /* 0x0000001c9acc7c23 */ /* 0x100fe20008010898 */
[--C-:B------:R-:W-:Y:S01]  /*b6e0*/  FFMA.FTZ R215, R155, UR28, -R152.reuse ;  /* 0x0000001c9bd77c23 */ /* 0x100fe20008010898 */
[----:B------:R-:W-:Y:S01]  /*b6f0*/  FFMA.FTZ R214, R158, UR28, -R152 ;  /* 0x0000001c9ed67c23 */ /* 0x000fe20008010898 */
[----:B------:R-:W1:Y:S01]  /*b700*/  MUFU.EX2 R181, R181 ;  /* 0x000000b500b57308 */ /* 0x000e620000000800 */
[----:B0-----:R-:W-:-:S02]  /*b710*/  IMAD.MOV R153, RZ, RZ, -R184 ;  /* 0x000000ffff997224 */ /* 0x001fc400078e0ab8 */
[--C-:B------:R-:W-:Y:S01]  /*b720*/  FFMA.FTZ R217, R159, UR28, -R152.reuse ;  /* 0x0000001c9fd97c23 */ /* 0x100fe20008010898 */
[--C-:B------:R-:W-:Y:S01]  /*b730*/  FFMA.FTZ R216, R162, UR28, -R152.reuse ;  /* 0x0000001ca2d87c23 */ /* 0x100fe20008010898 */
[--C-:B------:R-:W-:Y:S01]  /*b740*/  FFMA.FTZ R219, R163, UR28, -R152.reuse ;  /* 0x0000001ca3db7c23 */ /* 0x100fe20008010898 */
[--C-:B------:R-:W-:Y:S01]  /*b750*/  FFMA.FTZ R218, R166, UR28, -R152.reuse ;  /* 0x0000001ca6da7c23 */ /* 0x100fe20008010898 */
[----:B------:R-:W-:Y:S01]  /*b760*/  ISETP.NE.AND P1, PT, R18, R153, PT ;  /* 0x000000991200720c */ /* 0x000fe20003f25270 */
[----:B------:R-:W-:Y:S02]  /*b770*/  VIADD R153, R9, 0x38840 ;  /* 0x0003884009997836 */ /* 0x000fe40000000000 */
[--C-:B------:R-:W-:Y:S01]  /*b780*/  FFMA.FTZ R221, R167, UR28, -R152.reuse ;  /* 0x0000001ca7dd7c23 */ /* 0x100fe20008010898 */
[--C-:B------:R-:W-:Y:S01]  /*b790*/  FFMA.FTZ R170, R170, UR28, -R152.reuse ;  /* 0x0000001caaaa7c23 */ /* 0x100fe20008010898 */
[--C-:B------:R-:W-:Y:S01]  /*b7a0*/  FFMA.FTZ R171, R171, UR28, -R152.reuse ;  /* 0x0000001cabab7c23 */ /* 0x100fe20008010898 */
[--C-:B------:R-:W-:Y:S01]  /*b7b0*/  FFMA.FTZ R174, R174, UR28, -R152.reuse ;  /* 0x0000001caeae7c23 */ /* 0x100fe20008010898 */
[----:B------:R-:W-:Y:S01]  /*b7c0*/  PRMT R153, R202, 0x654, R153 ;  /* 0x00000654ca997816 */ /* 0x000fe20000000099 */
[--C-:B------:R-:W-:Y:S01]  /*b7d0*/  FFMA.FTZ R175, R175, UR28, -R152.reuse ;  /* 0x0000001cafaf7c23 */ /* 0x100fe20008010898 */
[--C-:B------:R-:W-:Y:S01]  /*b7e0*/  FFMA.FTZ R178, R178, UR28, -R152.reuse ;  /* 0x0000001cb2b27c23 */ /* 0x100fe20008010898 */
[--C-:B------:R-:W-:Y:S01]  /*b7f0*/  FFMA.FTZ R179, R179, UR28, -R152.reuse ;  /* 0x0000001cb3b37c23 */ /* 0x100fe20008010898 */
[----:B------:R0:W-:Y:S01]  /*b800*/  SYNCS.ARRIVE.TRANS64.RED.A1T0 RZ, [R153+URZ], RZ ;  /* 0x000000ff99ff79a7 */ /* 0x0001e2000810043f */
[--C-:B------:R-:W-:Y:S01]  /*b810*/  FFMA.FTZ R182, R182, UR28, -R152.reuse ;  /* 0x0000001cb6b67c23 */ /* 0x100fe20008010898 */
[----:B------:R-:W-:Y:S01]  /*b820*/  FFMA.FTZ R183, R183, UR28, -R152 ;  /* 0x0000001cb7b77c23 */ /* 0x000fe20008010898 */
[----:B------:R-:W-:Y:S01]  /*b830*/  @!P1 IMAD R154, R213, 0x40, R22 ;  /* 0x00000040d59a9824 */ /* 0x000fe200078e0216 */
[----:B------:R-:W-:Y:S01]  /*b840*/  MUFU.EX2 R204, R204 ;  /* 0x000000cc00cc7308 */ /* 0x000fe20000000800 */
[----:B------:R-:W-:Y:S01]  /*b850*/  F2FP.BF16.F32.PACK_AB R152, R12, R11 ;  /* 0x0000000b0c98723e */ /* 0x000fe200000010ff */
[----:B-1----:R-:W-:Y:S01]  /*b860*/  FMUL.FTZ R26, R26, R181 ;  /* 0x000000b51a1a7220 */ /* 0x002fe20000410000 */
[----:B------:R-:W-:Y:S01]  /*b870*/  @!P1 IMAD R154, R154, 0x4, R17 ;  /* 0x000000049a9a9824 */ /* 0x000fe200078e0211 */
[----:B------:R-:W-:Y:S01]  /*b880*/  F2FP.BF16.F32.PACK_AB R158, R186, R21 ;  /* 0x00000015ba9e723e */ /* 0x000fe200000010ff */
[-C--:B------:R-:W-:Y:S01]  /*b890*/  FMUL.FTZ R27, R27, R181.reuse ;  /* 0x000000b51b1b7220 */ /* 0x080fe20000410000 */
[-C--:B------:R-:W-:Y:S01]  /*b8a0*/  FMUL.FTZ R30, R30, R181.reuse ;  /* 0x000000b51e1e7220 */ /* 0x080fe20000410000 */
        /* <DEDUP_REMOVED lines=182> */
.L_x_8383:
[----:B------:R-:W-:Y:S01]  /*c410*/  ISETP.LT.AND P1, PT, RZ, UR30, PT ;  /* 0x0000001eff007c0c */ /* 0x000fe2000bf21270 */
[----:B------:R-:W-:Y:S01]  /*c420*/  VIADD R9, R9, 0x38860 ;  /* 0x0003886009097836 */ /* 0x000fe20000000000 */
[----:B------:R-:W-:Y:S01]  /*c430*/  UIADD3 UR30, UR30, -0x1, URZ ;  /* 0xffffffff1e1e7890 */ /* 0x000fe2000fffe03f */
[----:B------:R-:W-:Y:S02]  /*c440*/  IMAD.MOV.U32 R185, RZ, RZ, R8 ;  /* 0x000000ffffb97224 */ /* 0x000fe400078e0008 */
[----:B------:R-:W-:Y:S01]  /*c450*/  IMAD.MOV.U32 R10, RZ, RZ, R7 ;  /* 0x000000ffff0a7224 */ /* 0x000fe200078e0007 */
[----:B------:R-:W-:Y:S01]  /*c460*/  PRMT R9, R202, 0x654, R9 ;  /* 0x00000654ca097816 */ /* 0x000fe20000000009 */
[----:B------:R-:W-:-:S03]  /*c470*/  IMAD.MOV.U32 R213, RZ, RZ, R2 ;  /* 0x000000ffffd57224 */ /* 0x000fc600078e0002 */
[----:B------:R1:W-:Y:S03]  /*c480*/  SYNCS.ARRIVE.TRANS64.RED.A1T0 RZ, [R9+URZ], RZ ;  /* 0x000000ff09ff79a7 */ /* 0x0003e6000810043f */
[----:B------:R-:W-:Y:S05]  /*c490*/  @P1 BRA `(.L_x_8384) ;  /* 0xffffffd000c41947 */ /* 0x000fea000383ffff */
.L_x_8373:
[----:B------:R-:W2:Y:S01]  /*c4a0*/  SHFL.BFLY PT, R0, R5, 0x2, 0x1f ;  /* 0x0c401f0005007f89 */ /* 0x000ea200000e0000 */
[----:B------:R-:W-:-:S03]  /*c4b0*/  UIADD3 UR36, UR36, 0x1, URZ ;  /* 0x0000000124247890 */ /* 0x000fc6000fffe03f */
[----:B01----:R-:W0:Y:S01]  /*c4c0*/  SHFL.BFLY PT, R9, R6, 0x2, 0x1f ;  /* 0x0c401f0006097f89 */ /* 0x003e2200000e0000 */
[----:B------:R-:W-:Y:S08]  /*c4d0*/  BAR.ARV 0x8, 0x100 ;  /* 0x0204000000007b1d */ /* 0x000ff00000002000 */
[----:B------:R-:W-:Y:S01]  /*c4e0*/  BAR.SYNC.DEFER_BLOCKING 0xf, 0x100 ;  /* 0x03c4000000007b1d */ /* 0x000fe20000010000 */
[----:B--2---:R-:W-:Y:S01]  /*c4f0*/  FADD.FTZ R4, R0, R5 ;  /* 0x0000000500047221 */ /* 0x004fe20000010000 */
[----:B------:R-:W-:-:S02]  /*c500*/  VIADD R5, R2, 0x1 ;  /* 0x0000000102057836 */ /* 0x000fc40000000000 */
[----:B0-----:R-:W-:Y:S02]  /*c510*/  FADD.FTZ R9, R9, R6 ;  /* 0x0000000609097221 */ /* 0x001fe40000010000 */
[----:B------:R-:W0:Y:S01]  /*c520*/  SHFL.BFLY PT, R3, R4, 0x1, 0x1f ;  /* 0x0c201f0004037f89 */ /* 0x000e2200000e0000 */
[----:B------:R-:W-:-:S03]  /*c530*/  ISETP.NE.AND P1, PT, R5, 0x2, PT ;  /* 0x000000020500780c */ /* 0x000fc60003f25270 */
[----:B------:R-:W1:Y:S01]  /*c540*/  SHFL.BFLY PT, R10, R9, 0x1, 0x1f ;  /* 0x0c201f00090a7f89 */ /* 0x000e6200000e0000 */
[----:B0-----:R-:W-:Y:S01]  /*c550*/  FADD.FTZ R0, R4, R3 ;  /* 0x0000000304007221 */ /* 0x001fe20000010000 */
[----:B------:R-:W-:Y:S02]  /*c560*/  IMAD.MOV R3, RZ, RZ, -R184 ;  /* 0x000000ffff037224 */ /* 0x000fe400078e0ab8 */
[----:B------:R-:W-:Y:S02]  /*c570*/  IMAD.MOV.U32 R4, RZ, RZ, RZ ;  /* 0x000000ffff047224 */ /* 0x000fe400078e00ff */
[----:B-1----:R-:W-:Y:S01]  /*c580*/  FADD.FTZ R6, R9, R10 ;  /* 0x0000000a09067221 */ /* 0x002fe20000010000 */
[----:B------:R-:W-:Y:S02]  /*c590*/  FSETP.NE.FTZ.AND P2, PT, R0, RZ, PT ;  /* 0x000000ff0000720b */ /* 0x000fe40003f55000 */
[----:B------:R-:W-:Y:S01]  /*c5a0*/  ISETP.NE.AND P0, PT, R18, R3, PT ;  /* 0x000000031200720c */ /* 0x000fe20003f05270 */
[----:B------:R-:W-:Y:S01]  /*c5b0*/  IMAD.MOV.U32 R3, RZ, RZ, RZ ;  /* 0x000000ffff037224 */ /* 0x000fe200078e00ff */
[----:B------:R-:W-:-:S02]  /*c5c0*/  FSETP.NE.FTZ.AND P3, PT, R6, RZ, PT ;  /* 0x000000ff0600720b */ /* 0x000fc40003f75000 */
[----:B------:R-:W-:-:S04]  /*c5d0*/  SEL R9, RZ, 0x1, P1 ;  /* 0x00000001ff097807 */ /* 0x000fc80000800000 */
[----:B------:R-:W-:Y:S01]  /*c5e0*/  LOP3.LUT R16, R16, R9, RZ, 0x3c, !PT ;  /* 0x0000000910107212 */ /* 0x000fe200078e3cff */
[----:B------:R-:W-:Y:S02]  /*c5f0*/  IMAD.U32 R9, RZ, RZ, UR28 ;  /* 0x0000001cff097e24 */ /* 0x000fe4000f8e00ff */
        /* <DEDUP_REMOVED lines=79> */
[----:B------:R-:W-:Y:S02]  /*caf0*/  IMAD.MOV.U32 R0, RZ, RZ, -0x800000 ;  /* 0xff800000ff007424 */ /* 0x000fe400078e00ff */
[-C--:B------:R-:W-:Y:S01]  /*cb00*/  FMUL.FTZ R25, R50, R4.reuse ;  /* 0x0000000432197220 */ /* 0x080fe20000410000 */
[-C--:B------:R-:W-:Y:S01]  /*cb10*/  FMUL.FTZ R13, R58, R4.reuse ;  /* 0x000000043a0d7220 */ /* 0x080fe20000410000 */
[-C--:B------:R-:W-:Y:S01]  /*cb20*/  FMUL.FTZ R15, R62, R4.reuse ;  /* 0x000000043e0f7220 */ /* 0x080fe20000410000 */
[----:B------:R-:W-:Y:S01]  /*cb30*/  @P2 FFMA.FTZ R3, R2, R7, R17 ;  /* 0x0000000702032223 */ /* 0x000fe20000010011 */
        /* <DEDUP_REMOVED lines=64> */
.L_x_8343:
[----:B------:R-:W0:Y:S01]  /*cf40*/  S2R R202, SR_CgaCtaId ;  /* 0x0000000000ca7919 */ /* 0x000e220000008800 */
[----:B------:R-:W-:Y:S01]  /*cf50*/  MOV R17, 0x400 ;  /* 0x0000040000117802 */ /* 0x000fe20000000f00 */
[----:B------:R-:W-:Y:S01]  /*cf60*/  BSSY B0, `(.L_x_8385) ;  /* 0x00002f1000007945 */ /* 0x000fe20003800000 */
[----:B------:R-:W-:Y:S02]  /*cf70*/  BAR.SYNC.DEFER_BLOCKING 0x5, 0x180 ;  /* 0x0146000000007b1d */ /* 0x000fe40000010000 */
[----:B0-----:R-:W-:-:S05]  /*cf80*/  LEA R17, R202, R17, 0x18 ;  /* 0x00000011ca117211 */ /* 0x001fca00078ec0ff */
[----:B------:R-:W0:Y:S02]  /*cf90*/  LDS.128 R4, [R17+0x388d0] ;  /* 0x0388d00011047984 */ /* 0x000e240000000c00 */
[----:B0-----:R-:W-:Y:S02]  /*cfa0*/  R2UR UR5, R5 ;  /* 0x00000000050572ca */ /* 0x001fe400000e0000 */
[----:B------:R-:W-:Y:S01]  /*cfb0*/  R2UR UR6, R6 ;  /* 0x00000000060672ca */ /* 0x000fe200000e0000 */
[----:B------:R-:W-:Y:S06]  /*cfc0*/  BAR.ARV 0x4, 0x180 ;  /* 0x0106000000007b1d */ /* 0x000fec0000002000 */
[----:B------:R-:W-:Y:S08]  /*cfd0*/  @P0 BRA `(.L_x_8386) ;  /* 0x00000020001c0947 */ /* 0x000ff00003800000 */
[----:B------:R-:W0:Y:S01]  /*cfe0*/  S2R R6, SR_SWINHI ;  /* 0x0000000000067919 */ /* 0x000e220000002f00 */
[----:B------:R-:W-:Y:S01]  /*cff0*/  F2FP.BF16.F32.PACK_AB R9, R27, R9 ;  /* 0x000000091b09723e */ /* 0x000fe200000010ff */
[----:B------:R-:W-:Y:S01]  /*d000*/  ULDC.64 UR8, c[0x0][0xd00] ;  /* 0x0003400000087ab9 */ /* 0x000fe20000000a00 */
[----:B------:R-:W-:Y:S01]  /*d010*/  F2FP.BF16.F32.PACK_AB R10, R10, R175 ;  /* 0x000000af0a0a723e */ /* 0x000fe200000010ff */
[----:B------:R-:W-:Y:S01]  /*d020*/  UISETP.NE.U32.AND UP0, UPT, UR8, URZ, UPT ;  /* 0x0000003f0800728c */ /* 0x000fe2000bf05070 */
[----:B------:R-:W-:Y:S02]  /*d030*/  F2FP.BF16.F32.PACK_AB R11, R31, R11 ;  /* 0x0000000b1f0b723e */ /* 0x000fe400000010ff */
[----:B------:R-:W-:Y:S01]  /*d040*/  F2FP.BF16.F32.PACK_AB R28, R28, R174 ;  /* 0x000000ae1c1c723e */ /* 0x000fe200000010ff */
[----:B------:R-:W-:Y:S01]  /*d050*/  UISETP.NE.AND.EX UP0, UPT, UR9, URZ, UPT, UP0 ;  /* 0x0000003f0900728c */ /* 0x000fe2000bf05300 */
[----:B------:R-:W-:Y:S02]  /*d060*/  F2FP.BF16.F32.PACK_AB R29, R35, R29 ;  /* 0x0000001d231d723e */ /* 0x000fe400000010ff */
[----:B------:R-:W-:Y:S01]  /*d070*/  F2FP.BF16.F32.PACK_AB R31, R39, R38 ;  /* 0x00000026271f723e */ /* 0x000fe200000010ff */
[----:B------:R-:W-:Y:S01]  /*d080*/  ULDC.64 UR8, c[0x0][0xd00] ;  /* 0x0003400000087ab9 */ /* 0x000fe20000000a00 */
[----:B------:R-:W-:Y:S01]  /*d090*/  F2FP.BF16.F32.PACK_AB R32, R32, R172 ;  /* 0x000000ac2020723e */ /* 0x000fe200000010ff */
[----:B------:R-:W-:Y:S01]  /*d0a0*/  UIMAD.WIDE UR8, UR40, 0x4, UR8 ;  /* 0x00000004280878a5 */ /* 0x000fe2000f8e0208 */
        /* <DEDUP_REMOVED lines=10> */
[----:B0-----:R-:W-:Y:S02]  /*d150*/  MOV R5, R6 ;  /* 0x0000000600057202 */ /* 0x001fe40000000f00 */
[----:B------:R-:W-:Y:S02]  /*d160*/  F2FP.BF16.F32.PACK_AB R81, R83, R82 ;  /* 0x000000525351723e */ /* 0x000fe400000010ff */
[----:B------:R-:W-:Y:S01]  /*d170*/  F2FP.BF16.F32.PACK_AB R88, R89, R88 ;  /* 0x000000585958723e */ /* 0x000fe200000010ff */
[----:B------:R-:W-:Y:S01]  /*d180*/  IMAD.WIDE R122, R203, 0x2, R4 ;  /* 0x00000002cb7a7825 */ /* 0x000fe200078e0204 */
[----:B------:R-:W-:-:S02]  /*d190*/  F2FP.BF16.F32.PACK_AB R82, R85, R84 ;  /* 0x000000545552723e */ /* 0x000fc400000010ff */
[----:B------:R-:W-:Y:S02]  /*d1a0*/  F2FP.BF16.F32.PACK_AB R83, R87, R86 ;  /* 0x000000565753723e */ /* 0x000fe400000010ff */
[C---:B------:R-:W-:Y:S02]  /*d1b0*/  IADD3 R177, P1, R122.reuse, 0x20, RZ ;  /* 0x000000207ab17810 */ /* 0x040fe40007f3e0ff */
[C---:B------:R-:W-:Y:S02]  /*d1c0*/  IADD3 R179, P0, R122.reuse, 0x40, RZ ;  /* 0x000000407ab37810 */ /* 0x040fe40007f1e0ff */
[----:B------:R-:W-:Y:S01]  /*d1d0*/  LOP3.LUT R40, R177, 0x380, RZ, 0xc0, !PT ;  /* 0x00000380b1287812 */ /* 0x000fe200078ec0ff */
[--C-:B------:R-:W-:Y:S01]  /*d1e0*/  IMAD.X R41, RZ, RZ, R123.reuse, P1 ;  /* 0x000000ffff297224 */ /* 0x100fe200008e067b */
[----:B------:R-:W-:Y:S01]  /*d1f0*/  IADD3 R183, P3, R122, 0x2000, RZ ;  /* 0x000020007ab77810 */ /* 0x000fe20007f7e0ff */
[----:B------:R-:W-:Y:S01]  /*d200*/  IMAD.X R45, RZ, RZ, R123, P0 ;  /* 0x000000ffff2d7224 */ /* 0x000fe200000e067b */
[----:B------:R-:W-:-:S02]  /*d210*/  SHF.R.U64 R40, R40, 0x3, RZ ;  /* 0x0000000328287819 */ /* 0x000fc400000012ff */
[----:B------:R-:W-:Y:S01]  /*d220*/  IADD3 R56, P6, R122, 0x2020, RZ ;  /* 0x000020207a387810 */ /* 0x000fe20007fde0ff */
[--C-:B------:R-:W-:Y:S01]  /*d230*/  IMAD.X R53, RZ, RZ, R123.reuse, P3 ;  /* 0x000000ffff357224 */ /* 0x100fe200018e067b */
[----:B------:R-:W-:Y:S02]  /*d240*/  LOP3.LUT R40, R40, R177, RZ, 0x3c, !PT ;  /* 0x000000b128287212 */ /* 0x000fe400078e3cff */
[----:B------:R-:W-:Y:S01]  /*d250*/  LOP3.LUT R44, R179, 0x380, RZ, 0xc0, !PT ;  /* 0x00000380b32c7812 */ /* 0x000fe200078ec0ff */
[----:B------:R-:W-:Y:S01]  /*d260*/  IMAD.X R57, RZ, RZ, R123, P6 ;  /* 0x000000ffff397224 */ /* 0x000fe200030e067b */
[----:B------:R-:W-:Y:S02]  /*d270*/  LOP3.LUT R52, R183, 0x380, RZ, 0xc0, !PT ;  /* 0x00000380b7347812 */ /* 0x000fe400078ec0ff */
[----:B------:R-:W-:Y:S02]  /*d280*/  LOP3.LUT R177, R56, 0x380, RZ, 0xc0, !PT ;  /* 0x0000038038b17812 */ /* 0x000fe400078ec0ff */
[----:B------:R-:W-:-:S02]  /*d290*/  IADD3 R181, P4, R122, 0x60, RZ ;  /* 0x000000607ab57810 */ /* 0x000fc40007f9e0ff */
[C---:B------:R-:W-:Y:S02]  /*d2a0*/  LOP3.LUT R21, R122.reuse, 0x380, RZ, 0xc0, !PT ;  /* 0x000003807a157812 */ /* 0x040fe400078ec0ff */
[C---:B------:R-:W-:Y:S01]  /*d2b0*/  IADD3 R60, P5, R122.reuse, 0x2040, RZ ;  /* 0x000020407a3c7810 */ /* 0x040fe20007fbe0ff */
[--C-:B------:R-:W-:Y:S01]  /*d2c0*/  IMAD.X R49, RZ, RZ, R123.reuse, P4 ;  /* 0x000000ffff317224 */ /* 0x100fe200020e067b */
[C---:B------:R-:W-:Y:S02]  /*d2d0*/  IADD3 R64, P2, R122.reuse, 0x2060, RZ ;  /* 0x000020607a407810 */ /* 0x040fe40007f5e0ff */
[----:B------:R-:W-:Y:S01]  /*d2e0*/  IADD3 R68, P1, R122, 0x4000, RZ ;  /* 0x000040007a447810 */ /* 0x000fe20007f3e0ff */
[--C-:B------:R-:W-:Y:S01]  /*d2f0*/  IMAD.X R61, RZ, RZ, R123.reuse, P5 ;  /* 0x000000ffff3d7224 */ /* 0x100fe200028e067b */
[----:B------:R-:W-:Y:S01]  /*d300*/  SHF.R.U64 R44, R44, 0x3, RZ ;  /* 0x000000032c2c7819 */ /* 0x000fe200000012ff */
[--C-:B------:R-:W-:Y:S01]  /*d310*/  IMAD.X R65, RZ, RZ, R123.reuse, P2 ;  /* 0x000000ffff417224 */ /* 0x100fe200010e067b */
[----:B------:R-:W-:Y:S01]  /*d320*/  SHF.R.U64 R52, R52, 0x3, RZ ;  /* 0x0000000334347819 */ /* 0x000fe200000012ff */
[----:B------:R-:W-:Y:S01]  /*d330*/  IMAD.X R69, RZ, RZ, R123, P1 ;  /* 0x000000ffff457224 */ /* 0x000fe200008e067b */
[----:B------:R-:W-:-:S02]  /*d340*/  SHF.R.U64 R177, R177, 0x3, RZ ;  /* 0x00000003b1b17819 */ /* 0x000fc400000012ff */
[----:B------:R-:W-:Y:S02]  /*d350*/  IADD3 R8, P0, R122, 0x4020, RZ ;  /* 0x000040207a087810 */ /* 0x000fe40007f1e0ff */
[----:B------:R-:W-:Y:S02]  /*d360*/  LOP3.LUT R48, R181, 0x380, RZ, 0xc0, !PT ;  /* 0x00000380b5307812 */ /* 0x000fe400078ec0ff */
[----:B------:R-:W-:Y:S01]  /*d370*/  SHF.R.U64 R21, R21, 0x3, RZ ;  /* 0x0000000315157819 */ /* 0x000fe200000012ff */
[----:B------:R-:W-:Y:S01]  /*d380*/  IMAD.X R103, RZ, RZ, R123, P0 ;  /* 0x000000ffff677224 */ /* 0x000fe200000e067b */
[----:B------:R-:W-:Y:S02]  /*d390*/  LOP3.LUT R44, R44, R179, RZ, 0x3c, !PT ;  /* 0x000000b32c2c7212 */ /* 0x000fe400078e3cff */
[----:B------:R-:W-:Y:S02]  /*d3a0*/  LOP3.LUT R52, R52, R183, RZ, 0x3c, !PT ;  /* 0x000000b734347212 */ /* 0x000fe400078e3cff */
[----:B------:R-:W-:-:S02]  /*d3b0*/  LOP3.LUT R56, R177, R56, RZ, 0x3c, !PT ;  /* 0x00000038b1387212 */ /* 0x000fc400078e3cff */
[----:B------:R-:W-:Y:S02]  /*d3c0*/  LOP3.LUT R179, R60, 0x380, RZ, 0xc0, !PT ;  /* 0x000003803cb37812 */ /* 0x000fe400078ec0ff */
[----:B------:R-:W-:Y:S02]  /*d3d0*/  LOP3.LUT R183, R68, 0x380, RZ, 0xc0, !PT ;  /* 0x0000038044b77812 */ /* 0x000fe400078ec0ff */
[----:B------:R-:W-:Y:S02]  /*d3e0*/  LOP3.LUT R177, R8, 0x380, RZ, 0xc0, !PT ;  /* 0x0000038008b17812 */ /* 0x000fe400078ec0ff */
        /* <DEDUP_REMOVED lines=13> */
[----:B------:R-:W-:Y:S01]  /*d4c0*/  SHF.R.U64 R179, R179, 0x3, RZ ;  /* 0x00000003b3b37819 */ /* 0x000fe200000012ff */
[----:B------:R-:W-:Y:S01]  /*d4d0*/  IMAD.X R37, RZ, RZ, R123, P1 ;  /* 0x000000ffff257224 */ /* 0x000fe200008e067b */
[----:B------:R-:W-:Y:S02]  /*d4e0*/  SHF.R.U64 R183, R183, 0x3, RZ ;  /* 0x00000003b7b77819 */ /* 0x000fe400000012ff */
[----:B------:R-:W-:Y:S02]  /*d4f0*/  SHF.R.U64 R177, R177, 0x3, RZ ;  /* 0x00000003b1b17819 */ /* 0x000fe400000012ff */
[----:B------:R-:W-:Y:S02]  /*d500*/  LOP3.LUT R48, R48, R181, RZ, 0x3c, !PT ;  /* 0x000000b530307212 */ /* 0x000fe400078e3cff */
[----:B------:R-:W-:-:S02]  /*d510*/  LOP3.LUT R181, R64, 0x380, RZ, 0xc0, !PT ;  /* 0x0000038040b57812 */ /* 0x000fc400078ec0ff */
[----:B------:R-:W-:Y:S02]  /*d520*/  MOV R122, R122 ;  /* 0x0000007a007a7202 */ /* 0x000fe40000000f00 */
[----:B------:R-:W-:Y:S02]  /*d530*/  LOP3.LUT R123, R30, 0x380, RZ, 0xc0, !PT ;  /* 0x000003801e7b7812 */ /* 0x000fe400078ec0ff */
[----:B------:R-:W-:Y:S02]  /*d540*/  LOP3.LUT R60, R179, R60, RZ, 0x3c, !PT ;  /* 0x0000003cb33c7212 */ /* 0x000fe400078e3cff */
[----:B------:R-:W-:Y:S02]  /*d550*/  LOP3.LUT R68, R183, R68, RZ, 0x3c, !PT ;  /* 0x00000044b7447212 */ /* 0x000fe400078e3cff */
[----:B------:R-:W-:Y:S02]  /*d560*/  LOP3.LUT R102, R177, R8, RZ, 0x3c, !PT ;  /* 0x00000008b1667212 */ /* 0x000fe400078e3cff */
[----:B------:R-:W-:-:S02]  /*d570*/  LOP3.LUT R179, R36, 0x380, RZ, 0xc0, !PT ;  /* 0x0000038024b37812 */ /* 0x000fc400078ec0ff */
[----:B------:R-:W-:Y:S02]  /*d580*/  LOP3.LUT R183, R34, 0x380, RZ, 0xc0, !PT ;  /* 0x0000038022b77812 */ /* 0x000fe400078ec0ff */
[----:B------:R-:W-:Y:S01]  /*d590*/  F2FP.BF16.F32.PACK_AB R8, R20, R176 ;  /* 0x000000b01408723e */ /* 0x000fe200000010ff */
[----:B------:R-:W-:Y:S01]  /*d5a0*/  BAR.SYNC.DEFER_BLOCKING 0x1, 0x100 ;  /* 0x0044000000007b1d */ /* 0x000fe20000010000 */
[----:B------:R-:W-:Y:S02]  /*d5b0*/  SHF.R.U64 R181, R181, 0x3, RZ ;  /* 0x00000003b5b57819 */ /* 0x000fe400000012ff */
[----:B------:R-:W-:Y:S02]  /*d5c0*/  LOP3.LUT R27, R6, 0x380, RZ, 0xc0, !PT ;  /* 0x00000380061b7812 */ /* 0x000fe400078ec0ff */
[----:B------:R-:W-:Y:S02]  /*d5d0*/  LOP3.LUT R20, R26, 0x380, RZ, 0xc0, !PT ;  /* 0x000003801a147812 */ /* 0x000fe400078ec0ff */
[----:B------:R-:W-:-:S02]  /*d5e0*/  SHF.R.U64 R123, R123, 0x3, RZ ;  /* 0x000000037b7b7819 */ /* 0x000fc400000012ff */
[----:B------:R-:W-:Y:S02]  /*d5f0*/  SHF.R.U64 R179, R179, 0x3, RZ ;  /* 0x00000003b3b37819 */ /* 0x000fe400000012ff */
[----:B------:R-:W-:Y:S02]  /*d600*/  SHF.R.U64 R183, R183, 0x3, RZ ;  /* 0x00000003b7b77819 */ /* 0x000fe400000012ff */
[----:B------:R-:W-:Y:S02]  /*d610*/  LOP3.LUT R64, R181, R64, RZ, 0x3c, !PT ;  /* 0x00000040b5407212 */ /* 0x000fe400078e3cff */
[----:B------:R-:W-:Y:S02]  /*d620*/  SHF.R.U64 R27, R27, 0x3, RZ ;  /* 0x000000031b1b7819 */ /* 0x000fe400000012ff */
[----:B------:R-:W-:Y:S02]  /*d630*/  SHF.R.U64 R175, R20, 0x3, RZ ;  /* 0x0000000314af7819 */ /* 0x000fe400000012ff */
[----:B------:R-:W-:-:S02]  /*d640*/  LOP3.LUT R181, R110, 0x380, RZ, 0xc0, !PT ;  /* 0x000003806eb57812 */ /* 0x000fc400078ec0ff */
[----:B------:R-:W-:Y:S02]  /*d650*/  LOP3.LUT R20, R123, R30, RZ, 0x3c, !PT ;  /* 0x0000001e7b147212 */ /* 0x000fe400078e3cff */
[----:B------:R-:W-:Y:S01]  /*d660*/  MOV R41, R40 ;  /* 0x0000002800297202 */ /* 0x000fe20000000f00 */
[----:B------:R0:W-:Y:S01]  /*d670*/  STSM.16.M88.4 [R122], R8 ;  /* 0x000000087a007844 */ /* 0x0001e20000000200 */
[----:B------:R-:W-:Y:S02]  /*d680*/  F2FP.BF16.F32.PACK_AB R30, R171, R173 ;  /* 0x000000adab1e723e */ /* 0x000fe400000010ff */
[----:B------:R-:W-:Y:S02]  /*d690*/  LOP3.LUT R106, R179, R36, RZ, 0x3c, !PT ;  /* 0x00000024b36a7212 */ /* 0x000fe400078e3cff */
[----:B------:R-:W-:Y:S01]  /*d6a0*/  LOP3.LUT R114, R183, R34, RZ, 0x3c, !PT ;  /* 0x00000022b7727212 */ /* 0x000fe200078e3cff */
[----:B------:R1:W-:Y:S01]  /*d6b0*/  STSM.16.M88.4 [R41], R28 ;  /* 0x0000001c29007844 */ /* 0x0003e20000000200 */
[----:B------:R-:W-:-:S02]  /*d6c0*/  LOP3.LUT R118, R27, R6, RZ, 0x3c, !PT ;  /* 0x000000061b767212 */ /* 0x000fc400078e3cff */
[----:B------:R-:W-:Y:S02]  /*d6d0*/  LOP3.LUT R36, R175, R26, RZ, 0x3c, !PT ;  /* 0x0000001aaf247212 */ /* 0x000fe400078e3cff */
[----:B------:R-:W-:Y:S02]  /*d6e0*/  MOV R44, R44 ;  /* 0x0000002c002c7202 */ /* 0x000fe40000000f00 */
[----:B------:R-:W-:Y:S02]  /*d6f0*/  F2FP.BF16.F32.PACK_AB R34, R167, R170 ;  /* 0x000000aaa722723e */ /* 0x000fe400000010ff */
[----:B------:R-:W-:Y:S02]  /*d700*/  SHF.R.U64 R181, R181, 0x3, RZ ;  /* 0x00000003b5b57819 */ /* 0x000fe400000012ff */
[----:B------:R-:W-:Y:S01]  /*d710*/  MOV R48, R48 ;  /* 0x0000003000307202 */ /* 0x000fe20000000f00 */
[----:B------:R-:W-:Y:S01]  /*d720*/  STSM.16.M88.4 [R44], R32 ;  /* 0x000000202c007844 */ /* 0x000fe20000000200 */
[----:B------:R-:W-:-:S02]  /*d730*/  F2FP.BF16.F32.PACK_AB R26, R164, R166 ;  /* 0x000000a6a41a723e */ /* 0x000fc400000010ff */
[----:B------:R-:W-:Y:S02]  /*d740*/  F2FP.BF16.F32.PACK_AB R27, R55, R54 ;  /* 0x00000036371b723e */ /* 0x000fe400000010ff */
[----:B------:R-:W-:Y:S02]  /*d750*/  MOV R52, R52 ;  /* 0x0000003400347202 */ /* 0x000fe40000000f00 */
[----:B------:R-:W-:Y:S01]  /*d760*/  MOV R56, R56 ;  /* 0x0000003800387202 */ /* 0x000fe20000000f00 */
[----:B------:R-:W-:Y:S01]  /*d770*/  STSM.16.M88.4 [R48], R24 ;  /* 0x0000001830007844 */ /* 0x000fe20000000200 */
[----:B0-----:R-:W-:Y:S02]  /*d780*/  F2FP.BF16.F32.PACK_AB R8, R160, R162 ;  /* 0x000000a2a008723e */ /* 0x001fe400000010ff */
[----:B------:R-:W-:Y:S01]  /*d790*/  F2FP.BF16.F32.PACK_AB R9, R67, R66 ;  /* 0x000000424309723e */ /* 0x000fe200000010ff */
[----:B------:R-:W-:Y:S01]  /*d7a0*/  STSM.16.M88.4 [R52], R12 ;  /* 0x0000000c34007844 */ /* 0x000fe20000000200 */
[----:B------:R-:W-:-:S02]  /*d7b0*/  F2FP.BF16.F32.PACK_AB R10, R152, R161 ;  /* 0x000000a1980a723e */ /* 0x000fc400000010ff */
[----:B------:R-:W-:Y:S02]  /*d7c0*/  F2FP.BF16.F32.PACK_AB R11, R71, R70 ;  /* 0x00000046470b723e */ /* 0x000fe400000010ff */
[----:B------:R-:W-:Y:S02]  /*d7d0*/  MOV R60, R60 ;  /* 0x0000003c003c7202 */ /* 0x000fe40000000f00 */
[----:B-1----:R-:W-:Y:S01]  /*d7e0*/  F2FP.BF16.F32.PACK_AB R28, R73, R155 ;  /* 0x0000009b491c723e */ /* 0x002fe200000010ff */
[----:B------:R0:W-:Y:S01]  /*d7f0*/  STSM.16.M88.4 [R56], R8 ;  /* 0x0000000838007844 */ /* 0x0001e20000000200 */
[----:B------:R-:W-:Y:S02]  /*d800*/  F2FP.BF16.F32.PACK_AB R29, R75, R74 ;  /* 0x0000004a4b1d723e */ /* 0x000fe400000010ff */
[----:B------:R-:W-:Y:S02]  /*d810*/  F2FP.BF16.F32.PACK_AB R30, R77, R76 ;  /* 0x0000004c4d1e723e */ /* 0x000fe400000010ff */
[----:B------:R-:W-:-:S02]  /*d820*/  F2FP.BF16.F32.PACK_AB R31, R79, R78 ;  /* 0x0000004e4f1f723e */ /* 0x000fc400000010ff */
[----:B------:R-:W-:Y:S02]  /*d830*/  LOP3.LUT R110, R181, R110, RZ, 0x3c, !PT ;  /* 0x0000006eb56e7212 */ /* 0x000fe400078e3cff */
[----:B------:R-:W-:Y:S01]  /*d840*/  MOV R64, R64 ;  /* 0x0000004000407202 */ /* 0x000fe20000000f00 */
[----:B------:R-:W-:Y:S01]  /*d850*/  STSM.16.M88.4 [R60], R28 ;  /* 0x0000001c3c007844 */ /* 0x000fe20000000200 */
[----:B------:R-:W-:Y:S02]  /*d860*/  F2FP.BF16.F32.PACK_AB R89, R91, R90 ;  /* 0x0000005a5b59723e */ /* 0x000fe400000010ff */
[----:B------:R-:W-:Y:S01]  /*d870*/  F2FP.BF16.F32.PACK_AB R96, R97, R96 ;  /* 0x000000606160723e */ /* 0x000fe200000010ff */
[----:B------:R-:W-:Y:S01]  /*d880*/  STSM.16.M88.4 [R64], R80 ;  /* 0x0000005040007844 */ /* 0x000fe20000000200 */
[----:B------:R-:W-:Y:S01]  /*d890*/  MOV R68, R68 ;  /* 0x0000004400447202 */ /* 0x000fe20000000f00 */
[----:B0-----:R-:W-:Y:S01]  /*d8a0*/  IMAD.U32 R10, RZ, RZ, UR8 ;  /* 0x00000008ff0a7e24 */ /* 0x001fe2000f8e00ff */
[----:B------:R-:W-:Y:S01]  /*d8b0*/  F2FP.BF16.F32.PACK_AB R90, R93, R92 ;  /* 0x0000005c5d5a723e */ /* 0x000fe200000010ff */
[----:B------:R-:W-:Y:S01]  /*d8c0*/  IMAD.U32 R11, RZ, RZ, UR9 ;  /* 0x00000009ff0b7e24 */ /* 0x000fe2000f8e00ff */
[----:B------:R-:W-:Y:S01]  /*d8d0*/  F2FP.BF16.F32.PACK_AB R91, R95, R94 ;  /* 0x0000005e5f5b723e */ /* 0x000fe200000010ff */
[----:B------:R-:W-:Y:S01]  /*d8e0*/  ULDC.64 UR8, c[0x0][0xd08] ;  /* 0x0003420000087ab9 */ /* 0x000fe20000000a00 */
[----:B------:R-:W-:-:S02]  /*d8f0*/  F2FP.BF16.F32.PACK_AB R97, R99, R98 ;  /* 0x000000626361723e */ /* 0x000fc400000010ff */
[----:B------:R-:W-:Y:S01]  /*d900*/  MOV R102, R102 ;  /* 0x0000006600667202 */ /* 0x000fe20000000f00 */
[----:B------:R-:W-:Y:S01]  /*d910*/  STSM.16.M88.4 [R68], R88 ;  /* 0x0000005844007844 */ /* 0x000fe20000000200 */
        /* <DEDUP_REMOVED lines=37> */
[----:B------:R-:W-:Y:S01]  /*db70*/  F2FP.BF16.F32.PACK_AB R147, R151, R150 ;  /* 0x000000969793723e */ /* 0x000fe200000010ff */
[----:B------:R-:W-:Y:S01]  /*db80*/  UISETP.NE.U32.AND UP1, UPT, UR8, URZ, UPT ;  /* 0x0000003f0800728c */ /* 0x000fe2000bf25070 */
[----:B------:R-:W-:-:S03]  /*db90*/  PLOP3.LUT P0, PT, PT, PT, UP0, 0x80, 0x0 ;  /* 0x000000000000781c */ /* 0x000fc60003f0f008 */
[----:B------:R1:W-:Y:S01]  /*dba0*/  STSM.16.M88.4 [R36], R144 ;  /* 0x0000009024007844 */ /* 0x0003e20000000200 */
[----:B------:R-:W-:Y:S01]  /*dbb0*/  BAR.SYNC.DEFER_BLOCKING 0x1, 0x100 ;  /* 0x0044000000007b1d */ /* 0x000fe20000010000 */
[----:B------:R-:W-:Y:S01]  /*dbc0*/  UISETP.NE.AND.EX UP1, UPT, UR9, URZ, UPT, UP1 ;  /* 0x0000003f0900728c */ /* 0x000fe2000bf25310 */
[----:B------:R-:W-:-:S05]  /*dbd0*/  IMAD R9, R198, 0x40, R23 ;  /* 0x00000040c6097824 */ /* 0x000fca00078e0217 */
[----:B------:R-:W-:-:S05]  /*dbe0*/  PLOP3.LUT P6, PT, PT, PT, UP1, 0x80, 0x0 ;  /* 0x000000000000781c */ /* 0x000fca0003fcf018 */
[----:B------:R-:W-:-:S04]  /*dbf0*/  @UP1 ULEA UR8, UP2, UR40, UR8, 0x2 ;  /* 0x0000000828081291 */ /* 0x000fc8000f84103f */
[----:B------:R-:W-:Y:S01]  /*dc00*/  @UP1 ULEA.HI.X UR9, UR40, UR9, UR39, 0x2, UP2 ;  /* 0x0000000928091291 */ /* 0x000fe200090f1427 */
[----:B------:R-:W-:Y:S01]  /*dc10*/  IMAD.WIDE R8, R9, 0x2, R4 ;  /* 0x0000000209087825 */ /* 0x000fe200078e0204 */
[----:B------:R-:W-:-:S03]  /*dc20*/  ULDC UR4, c[0x0][0xb88] ;  /* 0x0002e20000047ab9 */ /* 0x000fc60000000800 */
[----:B------:R-:W-:Y:S01]  /*dc30*/  IMAD.U32 R4, RZ, RZ, UR4 ;  /* 0x00000004ff047e24 */ /* 0x000fe2000f8e00ff */
[----:B------:R-:W2:Y:S01]  /*dc40*/  @P0 LDG.E R13, desc[UR44][R10.64] ;  /* 0x0000002c0a0d0981 */ /* 0x000ea2000c1e1900 */
[----:B------:R-:W-:Y:S01]  /*dc50*/  IMAD.U32 R14, RZ, RZ, UR8 ;  /* 0x00000008ff0e7e24 */ /* 0x000fe2000f8e00ff */
[C---:B------:R-:W-:Y:S01]  /*dc60*/  IADD3 R5, P2, R8.reuse, 0x1000, RZ ;  /* 0x0000100008057810 */ /* 0x040fe20007f5e0ff */
[----:B------:R-:W-:Y:S01]  /*dc70*/  IMAD.U32 R15, RZ, RZ, UR9 ;  /* 0x00000009ff0f7e24 */ /* 0x000fe2000f8e00ff */
[C---:B------:R-:W-:Y:S02]  /*dc80*/  IADD3 R25, P1, R8.reuse, 0x2000, RZ ;  /* 0x0000200008197810 */ /* 0x040fe40007f3e0ff */
[----:B0-----:R-:W-:Y:S02]  /*dc90*/  P2R R6, PR, RZ, 0x4 ;  /* 0x00000004ff067803 */ /* 0x001fe40000000000 */
[----:B------:R0:W5:Y:S01]  /*dca0*/  @P6 LDG.E R4, desc[UR44][R14.64] ;  /* 0x0000002c0e046981 */ /* 0x000162000c1e1900 */
[----:B------:R-:W-:-:S02]  /*dcb0*/  IADD3 R29, P2, R8, 0x3000, RZ ;  /* 0x00003000081d7810 */ /* 0x000fc40007f5e0ff */
[C---:B------:R-:W-:Y:S02]  /*dcc0*/  IADD3 R33, P3, R8.reuse, 0x4000, RZ ;  /* 0x0000400008217810 */ /* 0x040fe40007f7e0ff */
[C---:B------:R-:W-:Y:S02]  /*dcd0*/  IADD3 R37, P4, R8.reuse, 0x5000, RZ ;  /* 0x0000500008257810 */ /* 0x040fe40007f9e0ff */
[----:B------:R-:W-:Y:S02]  /*dce0*/  IADD3 R41, P5, R8, 0x6000, RZ ;  /* 0x0000600008297810 */ /* 0x000fe40007fbe0ff */
[----:B------:R-:W-:Y:S02]  /*dcf0*/  LOP3.LUT R12, R5, 0x380, RZ, 0xc0, !PT ;  /* 0x00000380050c7812 */ /* 0x000fe400078ec0ff */
[----:B------:R-:W-:Y:S02]  /*dd00*/  LOP3.LUT R24, R25, 0x380, RZ, 0xc0, !PT ;  /* 0x0000038019187812 */ /* 0x000fe400078ec0ff */
[----:B------:R-:W-:-:S02]  /*dd10*/  LOP3.LUT R28, R29, 0x380, RZ, 0xc0, !PT ;  /* 0x000003801d1c7812 */ /* 0x000fc400078ec0ff */
[----:B------:R-:W-:Y:S02]  /*dd20*/  LOP3.LUT R32, R33, 0x380, RZ, 0xc0, !PT ;  /* 0x0000038021207812 */ /* 0x000fe400078ec0ff */
[----:B-1----:R-:W-:Y:S02]  /*dd30*/  LOP3.LUT R36, R37, 0x380, RZ, 0xc0, !PT ;  /* 0x0000038025247812 */ /* 0x002fe400078ec0ff */
[----:B------:R-:W-:Y:S01]  /*dd40*/  LOP3.LUT R40, R41, 0x380, RZ, 0xc0, !PT ;  /* 0x0000038029287812 */ /* 0x000fe200078ec0ff */
[----:B------:R-:W-:Y:S01]  /*dd50*/  UMOV UR4, URZ ;  /* 0x0000003f00047c82 */ /* 0x000fe20008000000 */
[----:B------:R-:W-:Y:S02]  /*dd60*/  SHF.R.U64 R12, R12, 0x3, RZ ;  /* 0x000000030c0c7819 */ /* 0x000fe400000012ff */
[----:B------:R-:W-:Y:S02]  /*dd70*/  SHF.R.U64 R24, R24, 0x3, RZ ;  /* 0x0000000318187819 */ /* 0x000fe400000012ff */
[----:B------:R-:W-:-:S02]  /*dd80*/  SHF.R.U64 R28, R28, 0x3, RZ ;  /* 0x000000031c1c7819 */ /* 0x000fc400000012ff */
[----:B------:R-:W-:Y:S02]  /*dd90*/  SHF.R.U64 R32, R32, 0x3, RZ ;  /* 0x0000000320207819 */ /* 0x000fe400000012ff */
[----:B------:R-:W-:Y:S02]  /*dda0*/  SHF.R.U64 R36, R36, 0x3, RZ ;  /* 0x0000000324247819 */ /* 0x000fe400000012ff */
[----:B------:R-:W-:Y:S02]  /*ddb0*/  SHF.R.U64 R40, R40, 0x3, RZ ;  /* 0x0000000328287819 */ /* 0x000fe400000012ff */
[----:B------:R-:W-:Y:S02]  /*ddc0*/  LOP3.LUT R12, R12, R5, RZ, 0x3c, !PT ;  /* 0x000000050c0c7212 */ /* 0x000fe400078e3cff */
[----:B------:R-:W-:Y:S02]  /*ddd0*/  LOP3.LUT R24, R24, R25, RZ, 0x3c, !PT ;  /* 0x0000001918187212 */ /* 0x000fe400078e3cff */
[----:B------:R-:W-:-:S02]  /*dde0*/  LOP3.LUT R28, R28, R29, RZ, 0x3c, !PT ;  /* 0x0000001d1c1c7212 */ /* 0x000fc400078e3cff */
[----:B------:R-:W-:Y:S02]  /*ddf0*/  LOP3.LUT R32, R32, R33, RZ, 0x3c, !PT ;  /* 0x0000002120207212 */ /* 0x000fe400078e3cff */
[----:B------:R-:W-:Y:S02]  /*de00*/  LOP3.LUT R36, R36, R37, RZ, 0x3c, !PT ;  /* 0x0000002524247212 */ /* 0x000fe400078e3cff */
[----:B------:R-:W-:Y:S02]  /*de10*/  LOP3.LUT R40, R40, R41, RZ, 0x3c, !PT ;  /* 0x0000002928287212 */ /* 0x000fe400078e3cff */
[----:B--2---:R-:W-:Y:S01]  /*de20*/  @P0 R2UR UR4, R13 ;  /* 0x000000000d0402ca */ /* 0x004fe200000e0000 */
[----:B0-----:R-:W-:-:S14]  /*de30*/  @P6 BRA `(.L_x_8387) ;  /* 0x0000000000106947 */ /* 0x001fdc0003800000 */
[----:B------:R-:W-:Y:S05]  /*de40*/  @!P0 BRA `(.L_x_8387) ;  /* 0x00000000000c8947 */ /* 0x000fea0003800000 */
[----:B------:R-:W2:Y:S04]  /*de50*/  LDG.E R5, desc[UR44][R10.64] ;  /* 0x0000002c0a057981 */ /* 0x000ea8000c1e1900 */
[----:B-----5:R-:W2:Y:S02]  /*de60*/  LDG.E R4, desc[UR44][R10.64+0x4] ;  /* 0x0000042c0a047981 */ /* 0x020ea4000c1e1900 */
[----:B--2---:R-:W-:-:S07]  /*de70*/  IMAD.IADD R4, R4, 0x1, -R5 ;  /* 0x0000000104047824 */ /* 0x004fce00078e0a05 */
.L_x_8387:
        /* <DEDUP_REMOVED lines=70> */
[----:B------:R-:W-:Y:S01]  /*e2e0*/  ULDC.64 UR12, c[0x0][0xc98] ;  /* 0x00032600000c7ab9 */ /* 0x000fe20000000a00 */
[----:B------:R-:W-:Y:S01]  /*e2f0*/  UIMAD.WIDE.U32 UR8, UR38, UR10, UR8 ;  /* 0x0000000a260872a5 */ /* 0x000fe2000f8e0008 */
[----:B------:R-:W-:Y:S01]  /*e300*/  VIADD R21, R22, UR37 ;  /* 0x0000002516157c36 */ /* 0x000fe20008000000 */
[----:B------:R-:W-:-:S02]  /*e310*/  UIMAD UR7, UR38, UR11, UR7 ;  /* 0x0000000b260772a4 */ /* 0x000fc4000f8e0207 */
[----:B------:R-:W-:Y:S02]  /*e320*/  UIMAD UR10, UR39, UR12, URZ ;  /* 0x0000000c270a72a4 */ /* 0x000fe4000f8e023f */
[----:B------:R-:W-:Y:S02]  /*e330*/  UIADD3 UR9, UR9, UR7, URZ ;  /* 0x0000000709097290 */ /* 0x000fe4000fffe03f */
[----:B------:R-:W-:Y:S02]  /*e340*/  UIMAD UR10, UR40, UR13, UR10 ;  /* 0x0000000d280a72a4 */ /* 0x000fe4000f8e020a */
[----:B------:R-:W-:Y:S01]  /*e350*/  UIMAD.WIDE.U32 UR8, UR40, UR12, UR8 ;  /* 0x0000000c280872a5 */ /* 0x000fe2000f8e0008 */
        /* <DEDUP_REMOVED lines=10> */
[----:B------:R-:W-:-:S03]  /*e400*/  IMAD.U32 R14, RZ, RZ, UR10 ;  /* 0x0000000aff0e7e24 */ /* 0x000fc6000f8e00ff */
        /* <DEDUP_REMOVED lines=21> */
.L_x_8388:
[----:B------:R-:W1:Y:S01]  /*e560*/  LDC R81, c[0x0][0xce8] ;  /* 0x00033a00ff517b82 */ /* 0x000e620000000800 */
[----:B------:R-:W-:Y:S01]  /*e570*/  ULDC UR12, c[0x0][0xbc8] ;  /* 0x0002f200000c7ab9 */ /* 0x000fe20000000800 */
[----:B------:R-:W-:Y:S01]  /*e580*/  ULDC.64 UR10, c[0x0][0xba0] ;  /* 0x0002e800000a7ab9 */ /* 0x000fe20000000a00 */
[----:B------:R-:W-:Y:S01]  /*e590*/  ISETP.GE.AND P0, PT, R196, UR12, PT ;  /* 0x0000000cc4007c0c */ /* 0x000fe2000bf06270 */
[----:B0-----:R-:W5:Y:S01]  /*e5a0*/  LD.E.128 R8, desc[UR44][R10.64] ;  /* 0x0000002c0a087980 */ /* 0x001f62000c101d00 */
[----:B------:R-:W-:Y:S02]  /*e5b0*/  ISETP.GE.AND P1, PT, R23, UR12, PT ;  /* 0x0000000c17007c0c */ /* 0x000fe4000bf26270 */
[----:B------:R-:W-:Y:S01]  /*e5c0*/  SEL R3, RZ, 0xffffffff, P0 ;  /* 0xffffffffff037807 */ /* 0x000fe20000000000 */
        /* <DEDUP_REMOVED lines=10> */
[----:B------:R-:W-:-:S03]  /*e670*/  SEL R3, RZ, 0xffffffff, P0 ;  /* 0xffffffffff037807 */ /* 0x000fc60000000000 */
[----:B------:R-:W5:Y:S04]  /*e680*/  LD.E.128 R40, desc[UR44][R40.64] ;  /* 0x0000002c28287980 */ /* 0x000f68000c101d00 */
[----:B------:R-:W5:Y:S02]  /*e690*/  LD.E.128 R44, desc[UR44][R44.64] ;  /* 0x0000002c2c2c7980 */ /* 0x000f64000c101d00 */
[----:B------:R-:W0:Y:S01]  /*e6a0*/  @P2 LDC R19, c[0x0][0xcec] ;  /* 0x00033b00ff132b82 */ /* 0x000e220000000800 */
[----:B------:R-:W-:Y:S01]  /*e6b0*/  IMAD.SHL.U32 R3, R3, 0x4, RZ ;  /* 0x0000000403037824 */ /* 0x000fe200078e00ff */
[----:B------:R-:W-:Y:S01]  /*e6c0*/  ISETP.GE.AND P0, PT, R194, UR12, PT ;  /* 0x0000000cc2007c0c */ /* 0x000fe2000bf06270 */
[----:B------:R-:W-:Y:S01]  /*e6d0*/  UIMAD UR7, UR14, UR10, URZ ;  /* 0x0000000a0e0772a4 */ /* 0x000fe2000f8e023f */
[----:B------:R-:W5:Y:S04]  /*e6e0*/  LD.E.128 R48, desc[UR44][R48.64] ;  /* 0x0000002c30307980 */ /* 0x000f68000c101d00 */
[----:B------:R-:W1:Y:S01]  /*e6f0*/  @P2 LDC R21, c[0x0][0xcf0] ;  /* 0x00033c00ff152b82 */ /* 0x000e620000000800 */
[----:B------:R-:W-:Y:S01]  /*e700*/  LOP3.LUT R3, R3, 0x4, R0, 0xe2, !PT ;  /* 0x0000000403037812 */ /* 0x000fe200078ee200 */
[----:B------:R-:W-:Y:S01]  /*e710*/  UIMAD.WIDE.U32 UR8, UR4, UR10, URZ ;  /* 0x0000000a040872a5 */ /* 0x000fe2000f8e003f */
[----:B------:R-:W-:Y:S01]  /*e720*/  SEL R5, RZ, 0xffffffff, P0 ;  /* 0xffffffffff057807 */ /* 0x000fe20000000000 */
[----:B------:R-:W-:Y:S01]  /*e730*/  UIMAD UR7, UR4, UR11, UR7 ;  /* 0x0000000b040772a4 */ /* 0x000fe2000f8e0207 */
[----:B------:R-:W-:Y:S01]  /*e740*/  IMAD R0, R197, 0x20, R198 ;  /* 0x00000020c5007824 */ /* 0x000fe200078e02c6 */
[----:B------:R-:W-:Y:S01]  /*e750*/  ISETP.GE.AND P0, PT, R193, UR12, PT ;  /* 0x0000000cc1007c0c */ /* 0x000fe2000bf06270 */
[----:B------:R-:W-:Y:S01]  /*e760*/  ULDC.64 UR10, c[0x0][0xbe8] ;  /* 0x0002fa00000a7ab9 */ /* 0x000fe20000000a00 */
[----:B------:R-:W-:Y:S01]  /*e770*/  UIADD3 UR9, UR9, UR7, URZ ;  /* 0x0000000709097290 */ /* 0x000fe2000fffe03f */
[----:B------:R-:W-:Y:S01]  /*e780*/  IMAD.SHL.U32 R6, R5, 0x8, RZ ;  /* 0x0000000805067824 */ /* 0x000fe200078e00ff */
[----:B------:R-:W-:Y:S01]  /*e790*/  UIMAD UR4, UR15, UR10, URZ ;  /* 0x0000000a0f0472a4 */ /* 0x000fe2000f8e023f */
[----:B------:R-:W-:Y:S01]  /*e7a0*/  VIADD R82, R0, UR37 ;  /* 0x0000002500527c36 */ /* 0x000fe20008000000 */
[----:B------:R-:W-:Y:S01]  /*e7b0*/  SEL R0, RZ, 0xffffffff, P0 ;  /* 0xffffffffff007807 */ /* 0x000fe20000000000 */
[----:B------:R-:W-:Y:S01]  /*e7c0*/  UIMAD.WIDE.U32 UR8, UR38, UR10, UR8 ;  /* 0x0000000a260872a5 */ /* 0x000fe2000f8e0008 */
[----:B------:R-:W-:Y:S01]  /*e7d0*/  LOP3.LUT R5, R6, 0x8, R3, 0xe2, !PT ;  /* 0x0000000806057812 */ /* 0x000fe200078ee203 */
[----:B------:R-:W-:Y:S01]  /*e7e0*/  UIMAD UR4, UR38, UR11, UR4 ;  /* 0x0000000b260472a4 */ /* 0x000fe2000f8e0204 */
[----:B------:R-:W5:Y:S01]  /*e7f0*/  LD.E.128 R52, desc[UR44][R52.64] ;  /* 0x0000002c34347980 */ /* 0x000f62000c101d00 */
[----:B------:R-:W-:Y:S01]  /*e800*/  IMAD.SHL.U32 R6, R0, 0x10, RZ ;  /* 0x0000001000067824 */ /* 0x000fe200078e00ff */
[----:B------:R-:W-:Y:S01]  /*e810*/  ULDC.64 UR10, c[0x0][0xbf0] ;  /* 0x0002fc00000a7ab9 */ /* 0x000fe20000000a00 */
[----:B0-----:R-:W-:Y:S01]  /*e820*/  @P2 IMAD.HI.U32 R0, R82, R19, RZ ;  /* 0x0000001352002227 */ /* 0x001fe200078e00ff */
[----:B------:R-:W-:Y:S01]  /*e830*/  UIADD3 UR9, UR9, UR4, URZ ;  /* 0x0000000409097290 */ /* 0x000fe2000fffe03f */
[----:B------:R-:W5:Y:S01]  /*e840*/  LD.E.128 R56, desc[UR44][R56.64] ;  /* 0x0000002c38387980 */ /* 0x000f62000c101d00 */
[----:B------:R-:W-:Y:S01]  /*e850*/  UIMAD UR4, UR39, UR10, URZ ;  /* 0x0000000a270472a4 */ /* 0x000fe2000f8e023f */
[----:B------:R-:W-:Y:S01]  /*e860*/  IMAD.MOV.U32 R3, RZ, RZ, R82 ;  /* 0x000000ffff037224 */ /* 0x000fe200078e0052 */
[----:B------:R-:W-:Y:S01]  /*e870*/  UIMAD.WIDE.U32 UR8, UR40, UR10, UR8 ;  /* 0x0000000a280872a5 */ /* 0x000fe2000f8e0008 */
[----:B-1----:R-:W-:Y:S01]  /*e880*/  @P2 SHF.R.U32.HI R3, RZ, R21, R0 ;  /* 0x00000015ff032219 */ /* 0x002fe20000011600 */
        /* <DEDUP_REMOVED lines=18> */
[----:B------:R-:W-:Y:S02]  /*e9b0*/  SHF.R.S32.HI R0, RZ, 0x1f, R5 ;  /* 0x0000001fff007819 */ /* 0x000fe40000011405 */
[----:B------:R-:W5:Y:S01]  /*e9c0*/  LD.E.128 R76, desc[UR44][R76.64] ;  /* 0x0000002c4c4c7980 */ /* 0x000f62000c101d00 */
[----:B------:R-:W-:Y:S01]  /*e9d0*/  IMAD R19, R3, UR9, R80 ;  /* 0x0000000903137c24 */ /* 0x000fe2000f8e0250 */
[----:B------:R-:W-:Y:S01]  /*e9e0*/  ISETP.GE.AND P0, PT, R201, UR12, PT ;  /* 0x0000000cc9007c0c */ /* 0x000fe2000bf06270 */
[----:B------:R-:W-:Y:S01]  /*e9f0*/  IMAD.WIDE.U32 R20, R3, UR8, R20 ;  /* 0x0000000803147c25 */ /* 0x000fe2000f8e0014 */
[----:B------:R-:W-:Y:S01]  /*ea00*/  @!PT LDS RZ, [RZ] ;  /* 0x00000000fffff984 */ /* 0x000fe20000000800 */
[----:B------:R-:W-:Y:S01]  /*ea10*/  @!PT LDS RZ, [RZ] ;  /* 0x00000000fffff984 */ /* 0x000fe20000000800 */
[----:B------:R-:W-:Y:S01]  /*ea20*/  @!PT LDS RZ, [RZ] ;  /* 0x00000000fffff984 */ /* 0x000fe20000000800 */
[----:B------:R-:W-:Y:S01]  /*ea30*/  @!PT LDS RZ, [RZ] ;  /* 0x00000000fffff984 */ /* 0x000fe20000000800 */
[----:B------:R0:W-:Y:S06]  /*ea40*/  MEMBAR.ALL.CTA ;  /* 0x0000000000007992 */ /* 0x0001ec0000008000 */
[----:B0-----:R-:W0:Y:S01]  /*ea50*/  FENCE.VIEW.ASYNC.S ;  /* 0x00000000000073c6 */ /* 0x001e220000000000 */
[----:B------:R-:W-:Y:S01]  /*ea60*/  ULDC.64 UR8, c[0x0][0xbd8] ;  /* 0x0002f60000087ab9 */ /* 0x000fe20000000a00 */
[----:B------:R-:W-:Y:S01]  /*ea70*/  LOP3.LUT R6, R83, 0x20, R6, 0xe2, !PT ;  /* 0x0000002053067812 */ /* 0x000fe200078ee206 */
[----:B------:R-:W-:Y:S01]  /*ea80*/  IMAD R0, R0, UR8, RZ ;  /* 0x0000000800007c24 */ /* 0x000fe2000f8e02ff */
[----:B------:R-:W-:Y:S01]  /*ea90*/  SEL R3, RZ, 0x40, P0 ;  /* 0x00000040ff037807 */ /* 0x000fe20000000000 */
[----:B------:R-:W-:Y:S01]  /*eaa0*/  IMAD.IADD R21, R21, 0x1, R19 ;  /* 0x0000000115157824 */ /* 0x000fe200078e0213 */
[----:B------:R-:W-:Y:S01]  /*eab0*/  ISETP.GE.AND P0, PT, R200, UR12, PT ;  /* 0x0000000cc8007c0c */ /* 0x000fe2000bf06270 */
[----:B-----5:R-:W-:Y:S01]  /*eac0*/  IMAD R88, R4, R81, RZ ;  /* 0x0000005104587224 */ /* 0x020fe200078e02ff */
[----:B------:R-:W-:Y:S01]  /*ead0*/  LOP3.LUT R3, R6, R3, RZ, 0xfc, !PT ;  /* 0x0000000306037212 */ /* 0x000fe200078efcff */
[----:B------:R-:W-:Y:S01]  /*eae0*/  VIADD R87, R198, UR37 ;  /* 0x00000025c6577c36 */ /* 0x000fe20008000000 */
[----:B------:R-:W-:Y:S01]  /*eaf0*/  SEL R6, RZ, 0x80, P0 ;  /* 0x00000080ff067807 */ /* 0x000fe20000000000 */
[C---:B------:R-:W-:Y:S01]  /*eb00*/  IMAD R19, R5.reuse, UR9, R0 ;  /* 0x0000000905137c24 */ /* 0x040fe2000f8e0200 */
[----:B------:R-:W-:Y:S01]  /*eb10*/  BSSY B1, `(.L_x_8389) ;  /* 0x000002d000017945 */ /* 0x000fe20003800000 */
[----:B------:R-:W-:Y:S01]  /*eb20*/  IMAD.WIDE.U32 R4, R5, UR8, R20 ;  /* 0x0000000805047c25 */ /* 0x000fe2000f8e0014 */
[----:B------:R-:W-:Y:S01]  /*eb30*/  ISETP.GE.AND P1, PT, R87, R88, PT ;  /* 0x000000585700720c */ /* 0x000fe20003f26270 */
[----:B------:R-:W-:Y:S01]  /*eb40*/  ULDC.64 UR8, c[0x0][0xb80] ;  /* 0x0002e00000087ab9 */ /* 0x000fe20000000a00 */
[----:B------:R-:W-:Y:S01]  /*eb50*/  LOP3.LUT R6, R3, R6, RZ, 0xfc, !PT ;  /* 0x0000000603067212 */ /* 0x000fe200078efcff */
[----:B------:R-:W-:Y:S01]  /*eb60*/  IMAD.IADD R5, R5, 0x1, R19 ;  /* 0x0000000105057824 */ /* 0x000fe200078e0213 */
[----:B------:R-:W-:Y:S01]  /*eb70*/  LEA R19, P2, R4, UR8, 0x1 ;  /* 0x0000000804137c11 */ /* 0x000fe2000f8408ff */
[----:B------:R-:W-:-:S03]  /*eb80*/  VIADD R0, R17, 0x38820 ;  /* 0x0003882011007836 */ /* 0x000fc60000000000 */
[----:B------:R-:W-:Y:S01]  /*eb90*/  LEA.HI.X R86, R4, UR9, R5, 0x1, P2 ;  /* 0x0000000904567c11 */ /* 0x000fe200090f0c05 */
[----:B0-----:R0:W1:Y:S01]  /*eba0*/  SHFL.IDX PT, R20, R19, RZ, 0x181f ;  /* 0x00181fff13147589 */ /* 0x00106200000e0000 */
[----:B------:R-:W-:-:S03]  /*ebb0*/  PRMT R0, RZ, 0x654, R0 ;  /* 0x00000654ff007816 */ /* 0x000fc60000000000 */
[----:B------:R0:W2:Y:S01]  /*ebc0*/  SHFL.IDX PT, R21, R86, RZ, 0x181f ;  /* 0x00181fff56157589 */ /* 0x0000a200000e0000 */
[----:B------:R0:W-:Y:S01]  /*ebd0*/  SYNCS.ARRIVE.TRANS64.RED.A1T0 RZ, [R0+URZ], RZ ;  /* 0x000000ff00ff79a7 */ /* 0x0001e2000810043f */
        /* <DEDUP_REMOVED lines=32> */
.L_x_8390:
[----:B------:R-:W-:Y:S05]  /*ede0*/  BSYNC B1 ;  /* 0x0000000000017941 */ /* 0x000fea0003800000 */
.L_x_8389:
[----:B0-----:R-:W-:Y:S01]  /*edf0*/  VIADD R0, R87, 0x20 ;  /* 0x0000002057007836 */ /* 0x001fe20000000000 */
[----:B---3--:R4:W0:Y:S04]  /*ee00*/  SHFL.IDX PT, R9, R86, 0x1, 0x181f ;  /* 0x00381f0056097f89 */ /* 0x00882800000e0000 */
[----:B------:R-:W-:Y:S01]  /*ee10*/  ISETP.GE.AND P0, PT, R0, R88, PT ;  /* 0x000000580000720c */ /* 0x000fe20003f06270 */
[----:B------:R4:W3:-:S12]  /*ee20*/  SHFL.IDX PT, R8, R19, 0x1, 0x181f ;  /* 0x00381f0013087f89 */ /* 0x0008d800000e0000 */
        /* <DEDUP_REMOVED lines=34> */
.L_x_8386:
        /* <DEDUP_REMOVED lines=33> */
.L_x_8392:
        /* <DEDUP_REMOVED lines=45> */
.L_x_8394:
[----:B------:R-:W-:Y:S05]  /*f530*/  BSYNC B1 ;  /* 0x0000000000017941 */ /* 0x000fea0003800000 */
.L_x_8393:
        /* <DEDUP_REMOVED lines=28> */
[----:B------:R-:W-:Y:S01]  /*f700*/  UIADD3 UR9, UR9, UR4, URZ ;  /* 0x0000000409097290 */ /* 0x000fe2000fffe03f */
[----:B------:R-:W-:Y:S01]  /*f710*/  IMAD.MOV.U32 R3, RZ, RZ, R8 ;  /* 0x000000ffff037224 */ /* 0x000fe200078e0008 */
[----:B------:R-:W-:Y:S01]  /*f720*/  UIMAD UR4, UR39, UR10, URZ ;  /* 0x0000000a270472a4 */ /* 0x000fe2000f8e023f */
[----:B------:R-:W-:Y:S01]  /*f730*/  LOP3.LUT R10, R15, 0x4, R4, 0xe2, !PT ;  /* 0x000000040f0a7812 */ /* 0x000fe200078ee204 */
[----:B------:R-:W-:Y:S01]  /*f740*/  UIMAD.WIDE.U32 UR8, UR40, UR10, UR8 ;  /* 0x0000000a280872a5 */ /* 0x000fe2000f8e0008 */
[----:B------:R-:W-:Y:S01]  /*f750*/  IMAD.SHL.U32 R11, R11, 0x8, RZ ;  /* 0x000000080b0b7824 */ /* 0x000fe200078e00ff */
[----:B------:R-:W-:Y:S01]  /*f760*/  UIMAD UR4, UR40, UR11, UR4 ;  /* 0x0000000b280472a4 */ /* 0x000fe2000f8e0204 */
[----:B------:R-:W-:Y:S01]  /*f770*/  VIADD R26, R198, UR37 ;  /* 0x00000025c61a7c36 */ /* 0x000fe20008000000 */
[----:B------:R-:W-:Y:S01]  /*f780*/  ISETP.GE.AND P2, PT, R200, UR14, PT ;  /* 0x0000000ec8007c0c */ /* 0x000fe2000bf46270 */
[----:B0-----:R-:W-:Y:S01]  /*f790*/  @P0 IMAD.HI.U32 R6, R8, R5, RZ ;  /* 0x0000000508060227 */ /* 0x001fe200078e00ff */
[----:B------:R-:W-:Y:S01]  /*f7a0*/  UIADD3 UR4, UR9, UR4, URZ ;  /* 0x0000000409047290 */ /* 0x000fe2000fffe03f */
[----:B------:R-:W-:Y:S01]  /*f7b0*/  LOP3.LUT R10, R11, 0x8, R10, 0xe2, !PT ;  /* 0x000000080b0a7812 */ /* 0x000fe200078ee20a */
[----:B------:R-:W-:Y:S01]  /*f7c0*/  BSSY B1, `(.L_x_8395) ;  /* 0x0000046000017945 */ /* 0x000fe20003800000 */
[----:B------:R-:W-:Y:S01]  /*f7d0*/  IMAD.U32 R4, RZ, RZ, UR8 ;  /* 0x00000008ff047e24 */ /* 0x000fe2000f8e00ff */
[----:B------:R-:W-:Y:S01]  /*f7e0*/  SEL R0, RZ, 0x80, P2 ;  /* 0x00000080ff007807 */ /* 0x000fe20001000000 */
[----:B------:R-:W-:Y:S01]  /*f7f0*/  IMAD.U32 R5, RZ, RZ, UR9 ;  /* 0x00000009ff057e24 */ /* 0x000fe2000f8e00ff */
[----:B------:R-:W-:Y:S01]  /*f800*/  ULDC.64 UR8, c[0x0][0xbe0] ;  /* 0x0002f80000087ab9 */ /* 0x000fe20000000a00 */
[----:B-1----:R-:W-:Y:S01]  /*f810*/  @P0 SHF.R.U32.HI R3, RZ, R9, R6 ;  /* 0x00000009ff030219 */ /* 0x002fe20000011606 */
[----:B------:R-:W-:Y:S01]  /*f820*/  IMAD.U32 R5, RZ, RZ, UR4 ;  /* 0x00000004ff057e24 */ /* 0x000fe2000f8e00ff */
[----:B------:R-:W-:-:S02]  /*f830*/  ISETP.GE.AND P0, PT, R193, UR14, PT ;  /* 0x0000000ec1007c0c */ /* 0x000fc4000bf06270 */
        /* <DEDUP_REMOVED lines=62> */
.L_x_8396:
[----:B------:R-:W-:Y:S05]  /*fc20*/  BSYNC B1 ;  /* 0x0000000000017941 */ /* 0x000fea0003800000 */
.L_x_8395:
        /* <DEDUP_REMOVED lines=36> */
.L_x_8391:
[----:B------:R-:W-:Y:S05]  /*fe70*/  BSYNC B0 ;  /* 0x0000000000007941 */ /* 0x000fea0003800000 */
.L_x_8385:
[----:B------:R-:W-:Y:S02]  /*fe80*/  ULDC UR4, c[0x0][0xd3c] ;  /* 0x00034f0000047ab9 */ /* 0x000fe40000000800 */
[----:B------:R-:W-:-:S13]  /*fe90*/  ISETP.GE.AND P0, PT, R7, UR4, PT ;  /* 0x0000000407007c0c */ /* 0x000fda000bf06270 */
[----:B------:R-:W-:Y:S05]  /*fea0*/  @!P0 BRA `(.L_x_8397) ;  /* 0xffffff10003c8947 */ /* 0x000fea000383ffff */
[----:B------:R-:W-:Y:S05]  /*feb0*/  EXIT ;  /* 0x000000000000794d */ /* 0x000fea0003800000 */
.L_x_8337:
        /* <DEDUP_REMOVED lines=16> */
.L_x_8398:
        /* <DEDUP_REMOVED lines=40> */
.L_x_8404:
        /* <DEDUP_REMOVED lines=12> */
.L_x_8403:
[----:B------:R-:W-:Y:S05]  /*10300*/  BSYNC B0 ;  /* 0x0000000000007941 */ /* 0x000fea0003800000 */
.L_x_8402:
        /* <DEDUP_REMOVED lines=20> */
.L_x_8400:
        /* <DEDUP_REMOVED lines=20> */
.L_x_8405:
        /* <DEDUP_REMOVED lines=59> */
.L_x_8401:
[----:B------:R-:W-:Y:S01]  /*10940*/  ULDC UR4, c[0x0][0xd3c] ;  /* 0x00034f0000047ab9 */ /* 0x000fe20000000800 */
[----:B------:R-:W-:Y:S02]  /*10950*/  IMAD.MOV.U32 R17, RZ, RZ, RZ ;  /* 0x000000ffff117224 */ /* 0x000fe400078e00ff */
[----:B------:R-:W-:Y:S02]  /*10960*/  IMAD.U32 R16, RZ, RZ, UR6 ;  /* 0x00000006ff107e24 */ /* 0x000fe4000f8e00ff */
[----:B------:R-:W-:Y:S02]  /*10970*/  IMAD.MOV.U32 R18, RZ, RZ, RZ ;  /* 0x000000ffff127224 */ /* 0x000fe400078e00ff */
[----:B------:R-:W-:-:S07]  /*10980*/  IMAD.U32 R19, RZ, RZ, UR4 ;  /* 0x00000004ff137e24 */ /* 0x000fce000f8e00ff */
.L_x_8406:
[----:B------:R-:W-:-:S13]  /*10990*/  ISETP.NE.AND P0, PT, R5, RZ, PT ;  /* 0x000000ff0500720c */ /* 0x000fda0003f05270 */
[----:B------:R-:W0:Y:S01]  /*109a0*/  @!P0 S2R R3, SR_CgaCtaId ;  /* 0x0000000000038919 */ /* 0x000e220000008800 */
[----:B------:R-:W-:-:S04]  /*109b0*/  @!P0 MOV R0, 0x400 ;  /* 0x0000040000008802 */ /* 0x000fc80000000f00 */
[----:B0-----:R-:W-:-:S05]  /*109c0*/  @!P0 LEA R0, R3, R0, 0x18 ;  /* 0x0000000003008211 */ /* 0x001fca00078ec0ff */
[----:B------:R0:W-:Y:S01]  /*109d0*/  @!P0 STS.128 [R0+0x388d0], R16 ;  /* 0x0388d01000008388 */ /* 0x0001e20000000c00 */
[----:B------:R-:W-:Y:S06]  /*109e0*/  BAR.ARV 0x5, 0x180 ;  /* 0x0146000000007b1d */ /* 0x000fec0000002000 */
.L_x_8399:
[----:B------:R2:W-:Y:S01]  /*109f0*/  STL [R1+0x20], RZ ;  /* 0x000020ff01007387 */ /* 0x0005e20000100800 */
[----:B------:R-:W-:Y:S01]  /*10a00*/  ULDC UR4, c[0x0][0xd3c] ;  /* 0x00034f0000047ab9 */ /* 0x000fe20000000800 */
[----:B------:R-:W-:Y:S01]  /*10a10*/  IMAD.MOV.U32 R26, RZ, RZ, 0x1 ;  /* 0x00000001ff1a7424 */ /* 0x000fe200078e00ff */
[----:B-1----:R-:W-:Y:S01]  /*10a20*/  ISETP.GE.AND P0, PT, R19, UR4, PT ;  /* 0x0000000413007c0c */ /* 0x002fe2000bf06270 */
[----:B------:R-:W-:-:S12]  /*10a30*/  IMAD.MOV.U32 R24, RZ, RZ, RZ ;  /* 0x000000ffff187224 */ /* 0x000fd800078e00ff */
[----:B--2---:R-:W-:Y:S05]  /*10a40*/  @P0 BRA `(.L_x_8407) ;  /* 0x00000058001c0947 */ /* 0x004fea0003800000 */
[----:B------:R-:W1:Y:S01]  /*10a50*/  S2R R5, SR_TID.X ;  /* 0x0000000000057919 */ /* 0x000e620000002100 */
        /* <DEDUP_REMOVED lines=10> */
[C---:B-1----:R-:W-:Y:S01]  /*10b00*/  LOP3.LUT R4, R5.reuse, 0x7f, RZ, 0xc0, !PT ;  /* 0x0000007f05047812 */ /* 0x042fe200078ec0ff */
[----:B0-----:R-:W-:-:S05]  /*10b10*/  IMAD.SHL.U32 R0, R5, 0x8, RZ ;  /* 0x0000000805007824 */ /* 0x001fca00078e00ff */
        /* <DEDUP_REMOVED lines=15> */
.L_x_8474:
        /* <DEDUP_REMOVED lines=48> */
.L_x_8408:
        /* <DEDUP_REMOVED lines=9> */
.L_x_8409:
        /* <DEDUP_REMOVED lines=9> */
.L_x_8410:
[----:B------:R-:W3:Y:S01]  /*11030*/  LDL R4, [R1+0x8] ;  /* 0x0000080001047983 */ /* 0x000ee20000100800 */
[----:B012---:R-:W0:Y:S01]  /*11040*/  LDC R0, c[0x0][0x448] ;  /* 0x00011200ff007b82 */ /* 0x007e220000000800 */
[----:B-----5:R-:W-:Y:S01]  /*11050*/  IMAD.IADD R30, R7, 0x1, -R32 ;  /* 0x00000001071e7824 */ /* 0x020fe200078e0a20 */
[----:B------:R-:W-:Y:S01]  /*11060*/  LOP3.LUT R22, R22, 0xfffff7ff, RZ, 0xc0, !PT ;  /* 0xfffff7ff16167812 */ /* 0x000fe200078ec0ff */
[----:B------:R-:W-:Y:S01]  /*11070*/  BSSY B7, `(.L_x_8411) ;  /* 0x0000462000077945 */ /* 0x000fe20003800000 */
        /* <DEDUP_REMOVED lines=8> */
[C---:B------:R-:W-:Y:S01]  /*11100*/  VIADD R2, R30.reuse, 0x3f ;  /* 0x0000003f1e027836 */ /* 0x040fe20000000000 */
[----:B---3--:R-:W-:-:S05]  /*11110*/  IADD3 R3, R30, 0x40, -R4 ;  /* 0x000000401e037810 */ /* 0x008fca0007ffe804 */
[----:B------:R-:W-:-:S05]  /*11120*/  IMAD.IADD R0, R3, 0x1, R0 ;  /* 0x0000000103007824 */ /* 0x000fca00078e0200 */
[----:B------:R-:W-:-:S04]  /*11130*/  SHF.R.S32.HI R3, RZ, 0x1f, R0 ;  /* 0x0000001fff037819 */ /* 0x000fc80000011400 */
[----:B------:R-:W-:Y:S02]  /*11140*/  LEA.HI R0, R3, R0, RZ, 0x6 ;  /* 0x0000000003007211 */ /* 0x000fe400078f30ff */
[----:B------:R-:W-:Y:S02]  /*11150*/  SHF.R.S32.HI R3, RZ, 0x1f, R2 ;  /* 0x0000001fff037819 */ /* 0x000fe40000011402 */
[----:B------:R-:W-:Y:S02]  /*11160*/  SHF.R.S32.HI R0, RZ, 0x6, R0 ;  /* 0x00000006ff007819 */ /* 0x000fe40000011400 */
        /* <DEDUP_REMOVED lines=23> */
.L_x_8412:
        /* <DEDUP_REMOVED lines=20> */
.L_x_8415:
[----:B------:R-:W-:Y:S05]  /*11420*/  BSYNC B6 ;  /* 0x0000000000067941 */ /* 0x000fea0003800000 */
.L_x_8414:
        /* <DEDUP_REMOVED lines=20> */
.L_x_8418:
        /* <DEDUP_REMOVED lines=15> */
.L_x_8417:
[----:B------:R-:W-:Y:S05]  /*11660*/  BSYNC B6 ;  /* 0x0000000000067941 */ /* 0x000fea0003800000 */
.L_x_8416:
        /* <DEDUP_REMOVED lines=17> */
[C---:B------:R-:W-:Y:S02]  /*11780*/  LOP3.LUT R21, R20.reuse, 0x40, RZ, 0xfc, !PT ;  /* 0x0000004014157812 */ /* 0x040fe400078efcff */
[----:B------:R-:W-:Y:S02]  /*11790*/  LOP3.LUT R20, R20, 0x1c0, RZ, 0xfc, !PT ;  /* 0x000001c014147812 */ /* 0x000fe400078efcff */
[----:B------:R-:W-:Y:S02]  /*117a0*/  ISETP.GE.AND P3, PT, R21, UR4, PT ;  /* 0x0000000415007c0c */ /* 0x000fe4000bf66270 */
[----:B------:R-:W-:Y:S01]  /*117b0*/  ISETP.GE.AND P0, PT, R20, UR4, PT ;  /* 0x0000000414007c0c */ /* 0x000fe2000bf06270 */
[----:B------:R-:W1:Y:S01]  /*117c0*/  S2R R21, SR_TID.X ;  /* 0x0000000000157919 */ /* 0x000e620000002100 */
[----:B------:R-:W-:-:S02]  /*117d0*/  LOP3.LUT R33, R33, 0x38, RZ, 0xc0, !PT ;  /* 0x0000003821217812 */ /* 0x000fc400078ec0ff */
[----:B------:R-:W-:Y:S01]  /*117e0*/  ISETP.GE.AND P1, PT, R4, UR4, PT ;  /* 0x0000000404007c0c */ /* 0x000fe2000bf26270 */
[----:B------:R-:W3:Y:S01]  /*117f0*/  S2R R20, SR_TID.X ;  /* 0x0000000000147919 */ /* 0x000ee20000002100 */
[----:B------:R-:W-:Y:S02]  /*11800*/  ISETP.GE.AND P2, PT, R33, UR4, PT ;  /* 0x0000000421007c0c */ /* 0x000fe4000bf46270 */
[----:B------:R-:W-:-:S03]  /*11810*/  SEL R6, RZ, 0x40, P1 ;  /* 0x00000040ff067807 */ /* 0x000fc60000800000 */
[----:B------:R-:W-:-:S04]  /*11820*/  @P3 LOP3.LUT R22, R22, 0x200, RZ, 0xfc, !PT ;  /* 0x0000020016163812 */ /* 0x000fc800078efcff */
[----:B------:R-:W-:-:S04]  /*11830*/  LOP3.LUT R22, R22, 0xfffffbff, RZ, 0xc0, !PT ;  /* 0xfffffbff16167812 */ /* 0x000fc800078ec0ff */
[----:B------:R-:W-:-:S04]  /*11840*/  @P2 LOP3.LUT R22, R22, 0x400, RZ, 0xfc, !PT ;  /* 0x0000040016162812 */ /* 0x000fc800078efcff */
[----:B------:R-:W-:Y:S01]  /*11850*/  LOP3.LUT R22, R22, 0xffffffdf, RZ, 0xc0, !PT ;  /* 0xffffffdf16167812 */ /* 0x000fe200078ec0ff */
[----:B---3--:R-:W-:-:S05]  /*11860*/  IMAD.SHL.U32 R20, R20, 0x8, RZ ;  /* 0x0000000814147824 */ /* 0x008fca00078e00ff */
        /* <DEDUP_REMOVED lines=8> */
[----:B-1----:R-:W-:Y:S01]  /*118f0*/  IMAD.SHL.U32 R20, R21, 0x10, RZ ;  /* 0x0000001015147824 */ /* 0x002fe200078e00ff */
[----:B------:R-:W-:-:S02]  /*11900*/  SEL R31, RZ, 0x80, P0 ;  /* 0x00000080ff1f7807 */ /* 0x000fc40000000000 */
        /* <DEDUP_REMOVED lines=9> */
[----:B------:R-:W-:-:S04]  /*119a0*/  LOP3.LUT R22, R22, 0xfffffffb, RZ, 0xc0, !PT ;  /* 0xfffffffb16167812 */ /* 0x000fc800078ec0ff */
[----:B------:R-:W-:-:S04]  /*119b0*/  @P2 LOP3.LUT R22, R22, 0x4, RZ, 0xfc, !PT ;  /* 0x0000000416162812 */ /* 0x000fc800078efcff */
[----:B------:R-:W-:-:S04]  /*119c0*/  LOP3.LUT R22, R22, 0xfffffff7, RZ, 0xc0, !PT ;  /* 0xfffffff716167812 */ /* 0x000fc800078ec0ff */
[----:B------:R-:W-:Y:S02]  /*119d0*/  @P3 LOP3.LUT R22, R22, 0x8, RZ, 0xfc, !PT ;  /* 0x0000000816163812 */ /* 0x000fe400078efcff */
[----:B--2---:R-:W-:-:S05]  /*119e0*/  LEA R0, R0, 0xffffffc0, 0x6 ;  /* 0xffffffc000007811 */ /* 0x004fca00078e30ff */
[----:B------:R-:W-:Y:S01]  /*119f0*/  IMAD.IADD R7, R20, 0x1, R0 ;  /* 0x0000000114077824 */ /* 0x000fe200078e0200 */
[----:B0---4-:R-:W-:Y:S06]  /*11a00*/  BRA.DIV UR5, `(.L_x_8419) ;  /* 0x0000004e05b47947 */ /* 0x011fec000b800000 */
.L_x_8492:
        /* <DEDUP_REMOVED lines=46> */
[----:B------:R0:W-:Y:S05]  /*11cf0*/  STL [R1], R2 ;  /* 0x0000000201007387 */ /* 0x0001ea0000100800 */
[----:B------:R-:W-:-:S04]  /*11d00*/  @P0 LOP3.LUT R22, R22, 0x1000, RZ, 0xfc, !PT ;  /* 0x0000100016160812 */ /* 0x000fc800078efcff */
[----:B------:R-:W-:-:S04]  /*11d10*/  LOP3.LUT R22, R22, 0xfffffffe, RZ, 0xc0, !PT ;  /* 0xfffffffe16167812 */ /* 0x000fc800078ec0ff */
[----:B------:R-:W-:Y:S01]  /*11d20*/  @P1 LOP3.LUT R22, R22, 0x1, RZ, 0xfc, !PT ;  /* 0x0000000116161812 */ /* 0x000fe200078efcff */
[----:B0-----:R-:W-:Y:S06]  /*11d30*/  @!P0 BRA `(.L_x_8420) ;  /* 0x0000000000048947 */ /* 0x001fec0003800000 */
[----:B------:R-:W-:Y:S01]  /*11d40*/  BPT.TRAP 0x1 ;  /* 0x000000040000795c */ /* 0x000fe20000300000 */
.L_x_8420:
        /* <DEDUP_REMOVED lines=9> */
.L_x_8493:
[----:B------:R-:W-:Y:S05]  /*11de0*/  BSYNC B0 ;  /* 0x0000000000007941 */ /* 0x000fea0003800000 */
.L_x_8421:
[----:B------:R-:W0:Y:S01]  /*11df0*/  LDL R2, [R1] ;  /* 0x0000000001027983 */ /* 0x000e220000100800 */
[----:B------:R-:W-:Y:S01]  /*11e00*/  ULDC.64 UR4, c[0x0][0x300] ;  /* 0x0000c00000047ab9 */ /* 0x000fe20000000a00 */
[----:B-----5:R-:W-:Y:S01]  /*11e10*/  SHF.R.S32.HI R4, RZ, 0x1f, R37 ;  /* 0x0000001fff047819 */ /* 0x020fe20000011425 */
[----:B------:R-:W1:Y:S01]  /*11e20*/  S2R R5, SR_TID.X ;  /* 0x0000000000057919 */ /* 0x000e620000002100 */
[----:B------:R-:W-:Y:S01]  /*11e30*/  LOP3.LUT R22, R22, 0xfffffffd, RZ, 0xc0, !PT ;  /* 0xfffffffd16167812 */ /* 0x000fe200078ec0ff */
[----:B-1----:R-:W-:Y:S02]  /*11e40*/  IMAD.SHL.U32 R7, R5, 0x8, RZ ;  /* 0x0000000805077824 */ /* 0x002fe400078e00ff */
[----:B------:R-:W-:-:S03]  /*11e50*/  IMAD R5, R24, 0x1000, R34 ;  /* 0x0000100018057824 */ /* 0x000fc600078e0222 */
        /* <DEDUP_REMOVED lines=59> */
.L_x_8503:
        /* <DEDUP_REMOVED lines=10> */
.L_x_8424:
        /* <DEDUP_REMOVED lines=11> */
.L_x_8425:
        /* <DEDUP_REMOVED lines=31> */
.L_x_8427:
[----:B------:R-:W-:Y:S05]  /*12550*/  BSYNC B6 ;  /* 0x0000000000067941 */ /* 0x000fea0003800000 */
.L_x_8426:
[----:B------:R-:W2:Y:S01]  /*12560*/  LDL R4, [R1+0x10] ;  /* 0x0000100001047983 */ /* 0x000ea20000100800 */
[----:B0-----:R-:W0:Y:S01]  /*12570*/  S2R R2, SR_TID.X ;  /* 0x0000000000027919 */ /* 0x001e220000002100 */
[----:B------:R-:W-:Y:S01]  /*12580*/  IMAD.MOV.U32 R21, RZ, RZ, R35 ;  /* 0x000000ffff157224 */ /* 0x000fe200078e0023 */
[----:B------:R-:W-:Y:S01]  /*12590*/  ULDC.64 UR4, c[0x0][0x298] ;  /* 0x0000a60000047ab9 */ /* 0x000fe20000000a00 */
[----:B------:R-:W3:Y:S01]  /*125a0*/  LDC R5, c[0x0][0x448] ;  /* 0x00011200ff057b82 */ /* 0x000ee20000000800 */
[----:B------:R-:W4:Y:S04]  /*125b0*/  LDL R20, [R1+0x4] ;  /* 0x0000040001147983 */ /* 0x000f280000100800 */
[----:B------:R0:W5:Y:S02]  /*125c0*/  LDL R9, [R1+0x8] ;  /* 0x0000080001097983 */ /* 0x0001640000100800 */
[----:B0-----:R-:W-:-:S04]  /*125d0*/  LOP3.LUT R2, R2, 0x7f, RZ, 0xc0, !PT ;  /* 0x0000007f02027812 */ /* 0x001fc800078ec0ff */
[----:B------:R-:W-:Y:S02]  /*125e0*/  SHF.R.U32.HI R0, RZ, 0x3, R2 ;  /* 0x00000003ff007819 */ /* 0x000fe40000011602 */
[----:B------:R-:W0:Y:S01]  /*125f0*/  LDC R2, c[0x0][0x448] ;  /* 0x00011200ff027b82 */ /* 0x000e220000000800 */
[----:B------:R-:W1:Y:S01]  /*12600*/  S2R R35, SR_TID.X ;  /* 0x0000000000237919 */ /* 0x000e620000002100 */
[----:B0-----:R-:W-:-:S13]  /*12610*/  ISETP.NE.AND P6, PT, R2, 0x1, PT ;  /* 0x000000010200780c */ /* 0x001fda0003fc5270 */
[----:B------:R-:W0:Y:S01]  /*12620*/  @P6 LDC R3, c[0x0][0x44c] ;  /* 0x00011300ff036b82 */ /* 0x000e220000000800 */
[----:B-1----:R-:W-:-:S07]  /*12630*/  IMAD.SHL.U32 R35, R35, 0x10, RZ ;  /* 0x0000001023237824 */ /* 0x002fce00078e00ff */
[----:B------:R-:W1:Y:S01]  /*12640*/  @P6 LDC R2, c[0x0][0x450] ;  /* 0x00011400ff026b82 */ /* 0x000e620000000800 */
[----:B------:R-:W-:-:S05]  /*12650*/  LOP3.LUT R35, R0, 0x70, R35, 0xf8, !PT ;  /* 0x0000007000237812 */ /* 0x000fca00078ef823 */
[----:B------:R-:W-:-:S04]  /*12660*/  IMAD R35, R17, 0x40, R35 ;  /* 0x0000004011237824 */ /* 0x000fc800078e0223 */
[----:B------:R-:W-:Y:S02]  /*12670*/  IMAD.MOV.U32 R0, RZ, RZ, R35 ;  /* 0x000000ffff007224 */ /* 0x000fe400078e0023 */
[----:B0-----:R-:W-:-:S05]  /*12680*/  @P6 IMAD.HI.U32 R3, R35, R3, RZ ;  /* 0x0000000323036227 */ /* 0x001fca00078e00ff */
[----:B-1----:R-:W-:Y:S01]  /*12690*/  @P6 SHF.R.U32.HI R0, RZ, R2, R3 ;  /* 0x00000002ff006219 */ /* 0x002fe20000011603 */
[----:B------:R-:W-:Y:S01]  /*126a0*/  IMAD.WIDE.U32 R2, R36, UR4, RZ ;  /* 0x0000000424027c25 */ /* 0x000fe2000f8e00ff */
[----:B------:R-:W0:Y:S03]  /*126b0*/  S2R R6, SR_TID.X ;  /* 0x0000000000067919 */ /* 0x000e260000002100 */
        /* <DEDUP_REMOVED lines=22> */
[----:B---3--:R-:W-:Y:S02]  /*12820*/  IMAD R0, R5, R0, R35 ;  /* 0x0000000005007224 */ /* 0x008fe400078e0223 */
        /* <DEDUP_REMOVED lines=15> */
[----:B-----5:R-:W-:Y:S01]  /*12920*/  IMAD R3, R9, R5, RZ ;  /* 0x0000000509037224 */ /* 0x020fe200078e02ff */
[----:B------:R-:W-:Y:S01]  /*12930*/  SHFL.IDX PT, R4, R2, RZ, 0x181f ;  /* 0x00181fff02047589 */ /* 0x000fe200000e0000 */
[----:B------:R-:W-:Y:S01]  /*12940*/  IMAD R17, R17, 0x40, R8 ;  /* 0x0000004011117824 */ /* 0x000fe200078e0208 */
[----:B------:R-:W-:Y:S02]  /*12950*/  LOP3.LUT R22, R22, 0xfffffeff, RZ, 0xc0, !PT ;  /* 0xfffffeff16167812 */ /* 0x000fe400078ec0ff */
[----:B------:R-:W0:Y:S02]  /*12960*/  SHFL.IDX PT, R5, R0, RZ, 0x181f ;  /* 0x00181fff00057589 */ /* 0x000e2400000e0000 */
[----:B------:R-:W-:-:S13]  /*12970*/  ISETP.GE.AND P2, PT, R17, R3, PT ;  /* 0x000000031100720c */ /* 0x000fda0003f46270 */
[----:B------:R-:W-:-:S04]  /*12980*/  @P2 LOP3.LUT R22, R22, 0x100, RZ, 0xfc, !PT ;  /* 0x0000010016162812 */ /* 0x000fc800078efcff */
[----:B------:R-:W-:Y:S02]  /*12990*/  LOP3.LUT R22, R22, 0xffffff7f, RZ, 0xc0, !PT ;  /* 0xffffff7f16167812 */ /* 0x000fe400078ec0ff */
[----:B0-----:R-:W-:-:S05]  /*129a0*/  @!P2 LEA R5, P1, R7, R5, 0x1 ;  /* 0x000000050705a211 */ /* 0x001fca00078208ff */
[----:B------:R-:W-:-:S05]  /*129b0*/  @!P2 IMAD.X R4, RZ, RZ, R4, P1 ;  /* 0x000000ffff04a224 */ /* 0x000fca00008e0604 */
        /* <DEDUP_REMOVED lines=30> */
.L_x_8512:
        /* <DEDUP_REMOVED lines=12> */
.L_x_8429:
        /* <DEDUP_REMOVED lines=28> */
.L_x_8431:
[----:B------:R-:W-:Y:S05]  /*12e20*/  BSYNC B6 ;  /* 0x0000000000067941 */ /* 0x000fea0003800000 */
.L_x_8430:
        /* <DEDUP_REMOVED lines=164> */
.L_x_8522:
        /* <DEDUP_REMOVED lines=23> */
.L_x_8434:
[----:B------:R-:W-:Y:S05]  /*139e0*/  BSYNC B0 ;  /* 0x0000000000007941 */ /* 0x000fea0003800000 */
.L_x_8433:
[----:B------:R-:W-:Y:S01]  /*139f0*/  NOP ;  /* 0x0000000000007918 */ /* 0x000fe20000000000 */
[----:B------:R-:W-:-:S13]  /*13a00*/  PLOP3.LUT P0, PT, PT, PT, PT, 0x80, 0x0 ;  /* 0x000000000000781c */ /* 0x000fda0003f0f070 */
.L_x_8435:
        /* <DEDUP_REMOVED lines=18> */
.L_x_8523:
[----:B------:R-:W-:Y:S05]  /*13b30*/  BSYNC B0 ;  /* 0x0000000000007941 */ /* 0x000fea0003800000 */
.L_x_8436:
[----:B------:R-:W-:-:S05]  /*13b40*/  IMAD.U32 R2, RZ, RZ, UR36 ;  /* 0x00000024ff027e24 */ /* 0x000fca000f8e00ff */
[----:B------:R-:W-:-:S13]  /*13b50*/  ISETP.NE.AND P0, PT, R2, 0x3, PT ;  /* 0x000000030200780c */ /* 0x000fda0003f05270 */
[----:B------:R-:W-:Y:S05]  /*13b60*/  @!P0 BRA `(.L_x_8438) ;  /* 0x0000000000048947 */ /* 0x000fea0003800000 */
[----:B------:R-:W-:Y:S01]  /*13b70*/  BPT.TRAP 0x1 ;  /* 0x000000040000795c */ /* 0x000fe20000300000 */
.L_x_8438:
[----:B0-----:R-:W-:Y:S01]  /*13b80*/  SHF.L.U32 R0, R26, 0x1f, RZ ;  /* 0x0000001f1a007819 */ /* 0x001fe200000006ff */
[----:B------:R-:W-:Y:S03]  /*13b90*/  BSSY B0, `(.L_x_8439) ;  /* 0x0000003000007945 */ /* 0x000fe60003800000 */
[----:B------:R-:W0:Y:S02]  /*13ba0*/  SYNCS.PHASECHK.TRANS64.TRYWAIT P0, [R27+URZ+0x38860], R0 ;  /* 0x038860001b0075a7 */ /* 0x000e24000800017f */
[----:B0-----:R-:W-:Y:S05]  /*13bb0*/  @!P0 BRA `(.L_x_8440) ;  /* 0x0000004400088947 */ /* 0x001fea0003800000 */
.L_x_8524:
[----:B------:R-:W-:Y:S05]  /*13bc0*/  BSYNC B0 ;  /* 0x0000000000007941 */ /* 0x000fea0003800000 */
.L_x_8439:
        /* <DEDUP_REMOVED lines=110> */
.L_x_8534:
[C---:B------:R-:W-:Y:S02]  /*142b0*/  LOP3.LUT P6, RZ, R22.reuse, 0x40, RZ, 0xc0, !PT ;  /* 0x0000004016ff7812 */ /* 0x040fe400078cc0ff */
[----:B------:R-:W-:Y:S02]  /*142c0*/  LOP3.LUT R22, R22, 0xfffffeff, RZ, 0xc0, !PT ;  /* 0xfffffeff16167812 */ /* 0x000fe400078ec0ff */
[C---:B------:R-:W-:Y:S02]  /*142d0*/  ISETP.LT.OR P6, PT, R30.reuse, 0x31, P6 ;  /* 0x000000311e00780c */ /* 0x040fe400037c1670 */
[----:B------:R-:W-:-:S11]  /*142e0*/  ISETP.LT.OR P5, PT, R30, 0x31, !P5 ;  /* 0x000000311e00780c */ /* 0x000fd60006fa1670 */
[----:B------:R-:W-:Y:S02]  /*142f0*/  @P6 LOP3.LUT R22, R22, 0x100, RZ, 0xfc, !PT ;  /* 0x0000010016166812 */ /* 0x000fe400078efcff */
[----:B------:R-:W-:Y:S02]  /*14300*/  ISETP.LT.OR P6, PT, R30, 0x31, !P4 ;  /* 0x000000311e00780c */ /* 0x000fe400067c1670 */
[----:B------:R-:W-:Y:S02]  /*14310*/  LOP3.LUT R22, R22, 0xffbfffff, RZ, 0xc0, !PT ;  /* 0xffbfffff16167812 */ /* 0x000fe400078ec0ff */
[----:B------:R-:W-:Y:S02]  /*14320*/  ISETP.LT.OR P4, PT, R30, 0x31, !P2 ;  /* 0x000000311e00780c */ /* 0x000fe40005781670 */
        /* <DEDUP_REMOVED lines=26> */
.L_x_8442:
        /* <DEDUP_REMOVED lines=11> */
.L_x_8443:
[----:B------:R-:W2:Y:S01]  /*14580*/  LDL R3, [R1+0xc] ;  /* 0x00000c0001037983 */ /* 0x000ea20000100800 */
[----:B------:R1:W-:Y:S01]  /*14590*/  SYNCS.ARRIVE.TRANS64.A1T0 RZ, [R27+URZ+0x38850], RZ ;  /* 0x038850ff1bff79a7 */ /* 0x0003e2000810003f */
[----:B------:R-:W-:Y:S01]  /*145a0*/  BSSY B0, `(.L_x_8444) ;  /* 0x00000f7000007945 */ /* 0x000fe20003800000 */
[----:B--2---:R-:W-:-:S13]  /*145b0*/  ISETP.GE.AND P0, PT, R3, 0x2, PT ;  /* 0x000000020300780c */ /* 0x004fda0003f06270 */
[----:B-1----:R-:W-:Y:S05]  /*145c0*/  @!P0 BRA `(.L_x_8445) ;  /* 0x0000000c00d08947 */ /* 0x002fea0003800000 */
[----:B------:R-:W2:Y:S01]  /*145d0*/  LDL.LU R2, [R1+0x24] ;  /* 0x0000240001027983 */ /* 0x000ea20000300800 */
[----:B------:R-:W-:Y:S01]  /*145e0*/  LOP3.LUT R30, R31, 0x80, RZ, 0xc0, !PT ;  /* 0x000000801f1e7812 */ /* 0x000fe200078ec0ff */
[----:B------:R-:W-:-:S03]  /*145f0*/  VIADD R7, R3, 0xfffffffe ;  /* 0xfffffffe03077836 */ /* 0x000fc60000000000 */
[----:B------:R-:W-:Y:S02]  /*14600*/  SHF.R.U32.HI R30, RZ, 0x3, R30 ;  /* 0x00000003ff1e7819 */ /* 0x000fe4000001161e */
[----:B--2---:R-:W-:-:S04]  /*14610*/  LOP3.LUT R2, R2, 0x40, RZ, 0xc0, !PT ;  /* 0x0000004002027812 */ /* 0x004fc800078ec0ff */
[----:B------:R-:W-:-:S07]  /*14620*/  SHF.R.U32.HI R31, RZ, 0x2, R2 ;  /* 0x00000002ff1f7819 */ /* 0x000fce0000011602 */
.L_x_8458:
        /* <DEDUP_REMOVED lines=44> */
.L_x_8446:
[----:B------:R-:W-:Y:S01]  /*148f0*/  IMAD R6, R24, 0x8, R23 ;  /* 0x0000000818067824 */ /* 0x000fe200078e0217 */
[----:B------:R-:W-:Y:S01]  /*14900*/  SHF.L.U32 R17, R26, 0x1f, RZ ;  /* 0x0000001f1a117819 */ /* 0x000fe200000006ff */
[----:B------:R-:W-:Y:S01]  /*14910*/  BSSY B1, `(.L_x_8447) ;  /* 0x0000004000017945 */ /* 0x000fe20003800000 */
[----:B------:R-:W-:Y:S02]  /*14920*/  SHF.R.S32.HI R9, RZ, 0x1f, R5 ;  /* 0x0000001fff097819 */ /* 0x000fe40000011405 */
[----:B------:R-:W0:Y:S02]  /*14930*/  SYNCS.PHASECHK.TRANS64.TRYWAIT P0, [R6+URZ+0x38840], R17 ;  /* 0x03884011060075a7 */ /* 0x000e24000800017f */
[----:B0-----:R-:W-:Y:S05]  /*14940*/  @!P0 BRA `(.L_x_8448) ;  /* 0x0000003c00e08947 */ /* 0x001fea0003800000 */
.L_x_8535:
[----:B------:R-:W-:Y:S05]  /*14950*/  BSYNC B1 ;  /* 0x0000000000017941 */ /* 0x000fea0003800000 */
.L_x_8447:
        /* <DEDUP_REMOVED lines=42> */
.L_x_8545:
        /* <DEDUP_REMOVED lines=8> */
.L_x_8450:
        /* <DEDUP_REMOVED lines=11> */
.L_x_8451:
[----:B------:R2:W-:Y:S01]  /*14d30*/  SYNCS.ARRIVE.TRANS64.A1T0 RZ, [R6+URZ+0x38830], RZ ;  /* 0x038830ff06ff79a7 */ /* 0x0005e2000810003f */
[----:B------:R-:W-:Y:S05]  /*14d40*/  @!P2 BRA `(.L_x_8452) ;  /* 0x000000000004a947 */ /* 0x000fea0003800000 */
[----:B------:R-:W-:Y:S01]  /*14d50*/  BPT.TRAP 0x1 ;  /* 0x000000040000795c */ /* 0x000fe20000300000 */
.L_x_8452:
[----:B------:R-:W3:Y:S01]  /*14d60*/  SYNCS.PHASECHK.TRANS64.TRYWAIT P0, [R6+URZ+0x38860], R17 ;  /* 0x03886011060075a7 */ /* 0x000ee2000800017f */
[----:B------:R-:W-:Y:S04]  /*14d70*/  BSSY B1, `(.L_x_8453) ;  /* 0x0000002000017945 */ /* 0x000fe80003800000 */
[----:B---3--:R-:W-:Y:S05]  /*14d80*/  @!P0 BRA `(.L_x_8454) ;  /* 0x0000004000008947 */ /* 0x008fea0003800000 */
.L_x_8546:
[----:B------:R-:W-:Y:S05]  /*14d90*/  BSYNC B1 ;  /* 0x0000000000017941 */ /* 0x000fea0003800000 */
.L_x_8453:
        /* <DEDUP_REMOVED lines=81> */
.L_x_8556:
        /* <DEDUP_REMOVED lines=25> */
.L_x_8456:
        /* <DEDUP_REMOVED lines=11> */
.L_x_8457:
[----:B------:R3:W-:Y:S01]  /*154f0*/  SYNCS.ARRIVE.TRANS64.A1T0 RZ, [R6+URZ+0x38850], RZ ;  /* 0x038850ff06ff79a7 */ /* 0x0007e2000810003f */
[----:B------:R-:W-:Y:S05]  /*15500*/  @P3 BRA `(.L_x_8458) ;  /* 0xfffffff000483947 */ /* 0x000fea000383ffff */
.L_x_8445:
[----:B------:R-:W-:Y:S05]  /*15510*/  BSYNC B0 ;  /* 0x0000000000007941 */ /* 0x000fea0003800000 */
.L_x_8444:
        /* <DEDUP_REMOVED lines=21> */
.L_x_8460:
[----:B------:R-:W-:Y:S05]  /*15670*/  BSYNC B0 ;  /* 0x0000000000007941 */ /* 0x000fea0003800000 */
.L_x_8459:
[----:B------:R-:W-:-:S07]  /*15680*/  SEL R24, R24, RZ, P0 ;  /* 0x000000ff18187207 */ /* 0x000fce0000000000 */
.L_x_8413:
[----:B------:R-:W-:Y:S05]  /*15690*/  BSYNC B7 ;  /* 0x0000000000077941 */ /* 0x000fea0003800000 */
.L_x_8411:
        /* <DEDUP_REMOVED lines=11> */
.L_x_8461:
        /* <DEDUP_REMOVED lines=36> */
.L_x_8566:
[----:B------:R-:W-:Y:S02]  /*15990*/  ULDC UR4, c[0x0][0xd38] ;  /* 0x00034e0000047ab9 */ /* 0x000fe40000000800 */
[----:B------:R-:W-:-:S04]  /*159a0*/  IMAD.U32 R4, RZ, RZ, UR4 ;  /* 0x00000004ff047e24 */ /* 0x000fc8000f8e00ff */
[----:B--2---:R-:W-:-:S04]  /*159b0*/  IMAD R14, R14, R4, RZ ;  /* 0x000000040e0e7224 */ /* 0x004fc800078e02ff */
[----:B------:R-:W-:-:S05]  /*159c0*/  IMAD.IADD R5, R5, 0x1, R14 ;  /* 0x0000000105057824 */ /* 0x000fca00078e020e */
[----:B------:R-:W-:-:S13]  /*159d0*/  ISETP.GT.AND P6, PT, R5, R0, PT ;  /* 0x000000000500720c */ /* 0x000fda0003fc4270 */
[----:B------:R-:W-:Y:S05]  /*159e0*/  @P6 BRA `(.L_x_8464) ;  /* 0x00000000009c6947 */ /* 0x000fea0003800000 */
.L_x_8469:
        /* <DEDUP_REMOVED lines=14> */
.L_x_8467:
[----:B------:R-:W-:Y:S05]  /*15ad0*/  BSYNC B0 ;  /* 0x0000000000007941 */ /* 0x000fea0003800000 */
.L_x_8466:
        /* <DEDUP_REMOVED lines=18> */
.L_x_8574:
[----:B------:R-:W-:Y:S02]  /*15c00*/  ULDC UR4, c[0x0][0xd38] ;  /* 0x00034e0000047ab9 */ /* 0x000fe40000000800 */
[----:B------:R-:W-:-:S04]  /*15c10*/  IMAD.U32 R4, RZ, RZ, UR4 ;  /* 0x00000004ff047e24 */ /* 0x000fc8000f8e00ff */
[----:B--2---:R-:W-:-:S04]  /*15c20*/  IMAD R14, R14, R4, RZ ;  /* 0x000000040e0e7224 */ /* 0x004fc800078e02ff */
[----:B------:R-:W-:-:S05]  /*15c30*/  IMAD.IADD R5, R14, 0x1, R5 ;  /* 0x000000010e057824 */ /* 0x000fca00078e0205 */
[----:B------:R-:W-:-:S13]  /*15c40*/  ISETP.GT.AND P6, PT, R5, R0, PT ;  /* 0x000000000500720c */ /* 0x000fda0003fc4270 */
[----:B------:R-:W-:Y:S05]  /*15c50*/  @!P6 BRA `(.L_x_8469) ;  /* 0xfffffffc0064e947 */ /* 0x000fea000383ffff */
.L_x_8464:
        /* <DEDUP_REMOVED lines=8> */
.L_x_8578:
[----:B------:R-:W-:Y:S01]  /*15ce0*/  ISETP.NE.AND P0, PT, R3, RZ, PT ;  /* 0x000000ff0300720c */ /* 0x000fe20003f05270 */
[----:B------:R-:W-:-:S12]  /*15cf0*/  IMAD.MOV.U32 R14, RZ, RZ, RZ ;  /* 0x000000ffff0e7224 */ /* 0x000fd800078e00ff */
[----:B------:R-:W-:Y:S05]  /*15d00*/  @!P0 BRA `(.L_x_8471) ;  /* 0x0000000000108947 */ /* 0x000fea0003800000 */
[----:B------:R-:W-:Y:S01]  /*15d10*/  UMOV UR4, 0xffffffff ;  /* 0xffffffff00047882 */ /* 0x000fe20000000000 */
[----:B------:R-:W-:Y:S02]  /*15d20*/  VIADD R12, R6, 0xffffffff ;  /* 0xffffffff060c7836 */ /* 0x000fe40000000000 */
[----:B------:R-:W-:Y:S05]  /*15d30*/  BRA.DIV UR4, `(.L_x_8472) ;  /* 0x00000042042c7947 */ /* 0x000fea000b800000 */
[----:B------:R4:W0:Y:S02]  /*15d40*/  SHFL.IDX PT, R14, R2, R12, 0x1f ;  /* 0x00001f0c020e7589 */ /* 0x00082400000e0000 */
.L_x_8471:
        /* <DEDUP_REMOVED lines=66> */
.L_x_8465:
[----:B------:R-:W-:Y:S01]  /*16170*/  UMOV UR4, URZ ;  /* 0x0000003f00047c82 */ /* 0x000fe20008000000 */
[----:B------:R-:W-:Y:S01]  /*16180*/  UMOV UR5, URZ ;  /* 0x0000003f00057c82 */ /* 0x000fe20008000000 */
[----:B------:R-:W-:Y:S01]  /*16190*/  ULDC UR6, c[0x0][0xd3c] ;  /* 0x00034f0000067ab9 */ /* 0x000fe20000000800 */
[----:B------:R-:W-:Y:S02]  /*161a0*/  IMAD.MOV.U32 R16, RZ, RZ, R0 ;  /* 0x000000ffff107224 */ /* 0x000fe400078e0000 */
[----:B------:R-:W-:Y:S02]  /*161b0*/  IMAD.U32 R17, RZ, RZ, UR4 ;  /* 0x00000004ff117e24 */ /* 0x000fe4000f8e00ff */
[----:B------:R-:W-:Y:S02]  /*161c0*/  IMAD.U32 R18, RZ, RZ, UR5 ;  /* 0x00000005ff127e24 */ /* 0x000fe4000f8e00ff */
[----:B------:R-:W-:-:S07]  /*161d0*/  IMAD.U32 R19, RZ, RZ, UR6 ;  /* 0x00000006ff137e24 */ /* 0x000fce000f8e00ff */
.L_x_8473:
        /* <DEDUP_REMOVED lines=10> */
.L_x_8462:
[----:B------:R-:W-:Y:S02]  /*16280*/  ULDC UR4, c[0x0][0xd3c] ;  /* 0x00034f0000047ab9 */ /* 0x000fe40000000800 */
[----:B0-----:R-:W-:-:S13]  /*16290*/  ISETP.GE.AND P0, PT, R19, UR4, PT ;  /* 0x0000000413007c0c */ /* 0x001fda000bf06270 */
[----:B------:R-:W-:Y:S05]  /*162a0*/  @!P0 BRA `(.L_x_8474) ;  /* 0xffffffa800588947 */ /* 0x000fea000383ffff */
[----:B------:R-:W-:Y:S05]  /*162b0*/  BSYNC B8 ;  /* 0x0000000000087941 */ /* 0x000fea0003800000 */
.L_x_8407:
        /* <DEDUP_REMOVED lines=12> */
.L_x_8581:
[----:B------:R-:W-:Y:S05]  /*16380*/  BSYNC B0 ;  /* 0x0000000000007941 */ /* 0x000fea0003800000 */
.L_x_8475:
[----:B------:R-:W-:-:S03]  /*16390*/  UMOV UR4, 0xffffffff ;  /* 0xffffffff00047882 */ /* 0x000fc60000000000 */
[----:B------:R-:W-:Y:S05]  /*163a0*/  BRA.DIV UR4, `(.L_x_8477) ;  /* 0x0000003a04c87947 */ /* 0x000fea000b800000 */
[----:B------:R-:W0:Y:S02]  /*163b0*/  S2R R0, SR_TID.X ;  /* 0x0000000000007919 */ /* 0x000e240000002100 */
[----:B0-----:R-:W-:-:S04]  /*163c0*/  SHF.R.U32.HI R0, RZ, 0x5, R0 ;  /* 0x00000005ff007819 */ /* 0x001fc80000011600 */
[----:B------:R-:W-:-:S05]  /*163d0*/  LOP3.LUT R0, R0, 0x3, RZ, 0xc0, !PT ;  /* 0x0000000300007812 */ /* 0x000fca00078ec0ff */
[----:B------:R0:W0:Y:S02]  /*163e0*/  SHFL.IDX PT, R14, R0, RZ, 0x1f ;  /* 0x00001fff000e7589 */ /* 0x00002400000e0000 */
.L_x_8584:
[----:B0-----:R-:W-:Y:S01]  /*163f0*/  ISETP.NE.AND P0, PT, R14, RZ, PT ;  /* 0x000000ff0e00720c */ /* 0x001fe20003f05270 */
[----:B------:R-:W-:-:S12]  /*16400*/  BSSY B0, `(.L_x_8478) ;  /* 0x0000024000007945 */ /* 0x000fd80003800000 */
[----:B------:R-:W-:Y:S05]  /*16410*/  @P0 BRA `(.L_x_8479) ;  /* 0x0000000000880947 */ /* 0x000fea0003800000 */
[----:B------:R-:W-:-:S03]  /*16420*/  UMOV UR4, 0xffffffff ;  /* 0xffffffff00047882 */ /* 0x000fc60000000000 */
[----:B------:R-:W-:Y:S05]  /*16430*/  BRA.DIV UR4, `(.L_x_8480) ;  /* 0x0000003a04d87947 */ /* 0x000fea000b800000 */
[----:B------:R-:W-:-:S13]  /*16440*/  ELECT P6, URZ, PT ;  /* 0x00000000003f782f */ /* 0x000fda00038c0000 */
.L_x_8587:
[----:B------:R-:W-:Y:S05]  /*16450*/  @!P6 BRA `(.L_x_8479) ;  /* 0x000000000078e947 */ /* 0x000fea0003800000 */
[----:B------:R-:W-:-:S06]  /*16460*/  ULOP3.LUT UR4, UR42, 0x2, URZ, 0xfc, !UPT ;  /* 0x000000022a047892 */ /* 0x000fcc000f8efc3f */
[----:B------:R-:W-:-:S05]  /*16470*/  IMAD.U32 R0, RZ, RZ, UR4 ;  /* 0x00000004ff007e24 */ /* 0x000fca000f8e00ff */
[----:B------:R-:W-:-:S13]  /*16480*/  ISETP.NE.AND P0, PT, R0, 0x3, PT ;  /* 0x000000030000780c */ /* 0x000fda0003f05270 */
[----:B------:R-:W-:Y:S05]  /*16490*/  @!P0 BRA `(.L_x_8481) ;  /* 0x0000000000048947 */ /* 0x000fea0003800000 */
[----:B------:R-:W-:Y:S01]  /*164a0*/  BPT.TRAP 0x1 ;  /* 0x000000040000795c */ /* 0x000fe20000300000 */
.L_x_8481:
[----:B------:R-:W-:Y:S01]  /*164b0*/  IMAD R5, R24, 0x8, R7 ;  /* 0x0000000818057824 */ /* 0x000fe200078e0207 */
[----:B------:R-:W-:Y:S01]  /*164c0*/  SHF.L.U32 R0, R26, 0x1f, RZ ;  /* 0x0000001f1a007819 */ /* 0x000fe200000006ff */
[----:B------:R-:W-:-:S03]  /*164d0*/  VIADD R24, R24, 0x1 ;  /* 0x0000000118187836 */ /* 0x000fc60000000000 */
[----:B------:R-:W0:Y:S02]  /*164e0*/  SYNCS.PHASECHK.TRANS64.TRYWAIT P1, [R5+URZ+0x38840], R0 ;  /* 0x03884000050075a7 */ /* 0x000e24000802017f */
[----:B------:R-:W-:-:S04]  /*164f0*/  ISETP.NE.AND P2, PT, R24, 0x2, PT ;  /* 0x000000021800780c */ /* 0x000fc80003f45270 */
[----:B------:R-:W-:Y:S01]  /*16500*/  SEL R3, RZ, 0x1, P2 ;  /* 0x00000001ff037807 */ /* 0x000fe20001000000 */
[----:B0-----:R-:W-:Y:S08]  /*16510*/  @!P1 BRA `(.L_x_8482) ;  /* 0x0000003800c09947 */ /* 0x001ff00003800000 */
.L_x_8588:
[----:B------:R-:W-:Y:S02]  /*16520*/  SEL R24, R24, RZ, P2 ;  /* 0x000000ff18187207 */ /* 0x000fe40001000000 */
[----:B------:R-:W-:Y:S01]  /*16530*/  LOP3.LUT R2, R26, R3, RZ, 0x3c, !PT ;  /* 0x000000031a027212 */ /* 0x000fe200078e3cff */
[----:B------:R-:W-:Y:S06]  /*16540*/  @!P0 BRA `(.L_x_8483) ;  /* 0x0000000000048947 */ /* 0x000fec0003800000 */
[----:B------:R-:W-:Y:S01]  /*16550*/  BPT.TRAP 0x1 ;  /* 0x000000040000795c */ /* 0x000fe20000300000 */
.L_x_8483:
[----:B------:R-:W-:Y:S01]  /*16560*/  IMAD R3, R24, 0x8, R7 ;  /* 0x0000000818037824 */ /* 0x000fe200078e0207 */
[----:B------:R-:W-:-:S04]  /*16570*/  SHF.L.U32 R2, R2, 0x1f, RZ ;  /* 0x0000001f02027819 */ /* 0x000fc800000006ff */
[----:B------:R-:W0:Y:S02]  /*16580*/  SYNCS.PHASECHK.TRANS64.TRYWAIT P1, [R3+URZ+0x38840], R2 ;  /* 0x03884002030075a7 */ /* 0x000e24000802017f */
[----:B0-----:R-:W-:Y:S05]  /*16590*/  @!P1 BRA `(.L_x_8484) ;  /* 0x0000003800b49947 */ /* 0x001fea0003800000 */
.L_x_8589:
[----:B------:R-:W-:Y:S05]  /*165a0*/  @!P0 BRA `(.L_x_8485) ;  /* 0x0000000000048947 */ /* 0x000fea0003800000 */
[----:B------:R-:W-:Y:S01]  /*165b0*/  BPT.TRAP 0x1 ;  /* 0x000000040000795c */ /* 0x000fe20000300000 */
.L_x_8485:
[----:B------:R-:W0:Y:S02]  /*165c0*/  SYNCS.PHASECHK.TRANS64.TRYWAIT P1, [R5+URZ+0x38860], R0 ;  /* 0x03886000050075a7 */ /* 0x000e24000802017f */
[----:B0-----:R-:W-:Y:S05]  /*165d0*/  @!P1 BRA `(.L_x_8486) ;  /* 0x0000003800b89947 */ /* 0x001fea0003800000 */
.L_x_8590:
[----:B------:R-:W-:Y:S05]  /*165e0*/  @!P0 BRA `(.L_x_8487) ;  /* 0x0000000000048947 */ /* 0x000fea0003800000 */
[----:B------:R-:W-:Y:S01]  /*165f0*/  BPT.TRAP 0x1 ;  /* 0x000000040000795c */ /* 0x000fe20000300000 */
.L_x_8487:
[----:B------:R0:W0:Y:S02]  /*16600*/  SYNCS.PHASECHK.TRANS64.TRYWAIT P0, [R3+URZ+0x38860], R2 ;  /* 0x03886002030075a7 */ /* 0x000024000800017f */
[----:B0-----:R-:W-:Y:S05]  /*16610*/  @!P0 NANOSLEEP.SYNCS 0x989680 ;  /* 0x009896800000895d */ /* 0x001fea0003900000 */
[----:B------:R-:W0:Y:S02]  /*16620*/  @!P0 SYNCS.PHASECHK.TRANS64 P0, [R3+URZ+0x38860], R2 ;  /* 0x03886002030085a7 */ /* 0x000e24000800007f */
[----:B0-----:R-:W-:Y:S05]  /*16630*/  @!P0 BRA `(.L_x_8487) ;  /* 0xfffffffc00f08947 */ /* 0x001fea000383ffff */
.L_x_8479:
[----:B------:R-:W-:Y:S05]  /*16640*/  BSYNC B0 ;  /* 0x0000000000007941 */ /* 0x000fea0003800000 */
.L_x_8478:
[----:B------:R-:W-:Y:S05]  /*16650*/  EXIT ;  /* 0x000000000000794d */ /* 0x000fea0003800000 */
.L_x_8349:
[----:B0-----:R0:W1:Y:S02]  /*16660*/  SYNCS.PHASECHK.TRANS64.TRYWAIT P1, [R17+URZ+0x38800], R4 ;  /* 0x03880004110075a7 */ /* 0x001064000802017f */
[----:B-1----:R-:W-:Y:S05]  /*16670*/  @!P1 NANOSLEEP.SYNCS 0x989680 ;  /* 0x009896800000995d */ /* 0x002fea0003900000 */
[----:B------:R-:W1:Y:S02]  /*16680*/  @!P1 SYNCS.PHASECHK.TRANS64 P1, [R17+URZ+0x38800], R4 ;  /* 0x03880004110095a7 */ /* 0x000e64000802007f */
[----:B-1----:R-:W-:Y:S05]  /*16690*/  @!P1 BRA `(.L_x_8349) ;  /* 0xfffffffc00f09947 */ /* 0x002fea000383ffff */
[----:B------:R-:W-:Y:S05]  /*166a0*/  BRA `(.L_x_8488) ;  /* 0xfffffed000ac7947 */ /* 0x000fea000383ffff */
.L_x_8353:
[----:B--2---:R2:W3:Y:S02]  /*166b0*/  SYNCS.PHASECHK.TRANS64.TRYWAIT P1, [R9+URZ+0x38830], R6 ;  /* 0x03883006090075a7 */ /* 0x0044e4000802017f */
[----:B---3--:R-:W-:Y:S05]  /*166c0*/  @!P1 NANOSLEEP.SYNCS 0x989680 ;  /* 0x009896800000995d */ /* 0x008fea0003900000 */
[----:B------:R-:W3:Y:S02]  /*166d0*/  @!P1 SYNCS.PHASECHK.TRANS64 P1, [R9+URZ+0x38830], R6 ;  /* 0x03883006090095a7 */ /* 0x000ee4000802007f */
[----:B---3--:R-:W-:Y:S05]  /*166e0*/  @!P1 BRA `(.L_x_8353) ;  /* 0xfffffffc00f09947 */ /* 0x008fea000383ffff */
[----:B------:R-:W-:Y:S05]  /*166f0*/  BRA `(.L_x_8352) ;  /* 0xfffffed000cc7947 */ /* 0x000fea000383ffff */
.L_x_8354:
[----:B---3--:R3:W4:Y:S02]  /*16700*/  SYNCS.PHASECHK.TRANS64.TRYWAIT P1, [R17+URZ+0x38810], R4 ;  /* 0x03881004110075a7 */ /* 0x008724000802017f */
[----:B----4-:R-:W-:Y:S05]  /*16710*/  @!P1 NANOSLEEP.SYNCS 0x989680 ;  /* 0x009896800000995d */ /* 0x010fea0003900000 */
[----:B------:R-:W4:Y:S02]  /*16720*/  @!P1 SYNCS.PHASECHK.TRANS64 P1, [R17+URZ+0x38810], R4 ;  /* 0x03881004110095a7 */ /* 0x000f24000802007f */
[----:B----4-:R-:W-:Y:S05]  /*16730*/  @!P1 BRA `(.L_x_8354) ;  /* 0xfffffffc00f09947 */ /* 0x010fea000383ffff */
[----:B------:R-:W-:Y:S05]  /*16740*/  BRA `(.L_x_8489) ;  /* 0xfffffed400587947 */ /* 0x000fea000383ffff */
.L_x_8358:
[----:B0-----:R0:W3:Y:S02]  /*16750*/  SYNCS.PHASECHK.TRANS64.TRYWAIT P1, [R9+URZ+0x38850], R6 ;  /* 0x03885006090075a7 */ /* 0x0010e4000802017f */
[----:B---3--:R-:W-:Y:S05]  /*16760*/  @!P1 NANOSLEEP.SYNCS 0x989680 ;  /* 0x009896800000995d */ /* 0x008fea0003900000 */
[----:B------:R-:W3:Y:S02]  /*16770*/  @!P1 SYNCS.PHASECHK.TRANS64 P1, [R9+URZ+0x38850], R6 ;  /* 0x03885006090095a7 */ /* 0x000ee4000802007f */
[----:B---3--:R-:W-:Y:S05]  /*16780*/  @!P1 BRA `(.L_x_8358) ;  /* 0xfffffffc00f09947 */ /* 0x008fea000383ffff */
[----:B------:R-:W-:Y:S05]  /*16790*/  BRA `(.L_x_8357) ;  /* 0xfffffed400887947 */ /* 0x000fea000383ffff */
.L_x_8365:
[----:B-1----:R1:W2:Y:S02]  /*167a0*/  SYNCS.PHASECHK.TRANS64.TRYWAIT P1, [R9+URZ+0x38830], R8 ;  /* 0x03883008090075a7 */ /* 0x0022a4000802017f */
[----:B--2---:R-:W-:Y:S05]  /*167b0*/  @!P1 NANOSLEEP.SYNCS 0x989680 ;  /* 0x009896800000995d */ /* 0x004fea0003900000 */
[----:B------:R-:W2:Y:S02]  /*167c0*/  @!P1 SYNCS.PHASECHK.TRANS64 P1, [R9+URZ+0x38830], R8 ;  /* 0x03883008090095a7 */ /* 0x000ea4000802007f */
[----:B--2---:R-:W-:Y:S05]  /*167d0*/  @!P1 BRA `(.L_x_8365) ;  /* 0xfffffffc00f09947 */ /* 0x004fea000383ffff */
[----:B------:R-:W-:Y:S05]  /*167e0*/  BRA `(.L_x_8364) ;  /* 0xfffffefc008c7947 */ /* 0x000fea000383ffff */
.L_x_8369:
[----:B---3--:R3:W4:Y:S02]  /*167f0*/  SYNCS.PHASECHK.TRANS64.TRYWAIT P1, [R9+URZ+0x38850], R8 ;  /* 0x03885008090075a7 */ /* 0x008724000802017f */
[----:B----4-:R-:W-:Y:S05]  /*16800*/  @!P1 NANOSLEEP.SYNCS 0x989680 ;  /* 0x009896800000995d */ /* 0x010fea0003900000 */
[----:B------:R-:W4:Y:S02]  /*16810*/  @!P1 SYNCS.PHASECHK.TRANS64 P1, [R9+URZ+0x38850], R8 ;  /* 0x03885008090095a7 */ /* 0x000f24000802007f */
[----:B----4-:R-:W-:Y:S05]  /*16820*/  @!P1 BRA `(.L_x_8369) ;  /* 0xfffffffc00f09947 */ /* 0x010fea000383ffff */
[----:B------:R-:W-:Y:S05]  /*16830*/  BRA `(.L_x_8368) ;  /* 0xfffffefc00ec7947 */ /* 0x000fea000383ffff */
.L_x_8377:
[----:B-1----:R1:W2:Y:S02]  /*16840*/  SYNCS.PHASECHK.TRANS64.TRYWAIT P1, [R9+URZ+0x38830], R8 ;  /* 0x03883008090075a7 */ /* 0x0022a4000802017f */
[----:B--2---:R-:W-:Y:S05]  /*16850*/  @!P1 NANOSLEEP.SYNCS 0x989680 ;  /* 0x009896800000995d */ /* 0x004fea0003900000 */
[----:B------:R-:W2:Y:S02]  /*16860*/  @!P1 SYNCS.PHASECHK.TRANS64 P1, [R9+URZ+0x38830], R8 ;  /* 0x03883008090095a7 */ /* 0x000ea4000802007f */
[----:B--2---:R-:W-:Y:S05]  /*16870*/  @!P1 BRA `(.L_x_8377) ;  /* 0xfffffffc00f09947 */ /* 0x004fea000383ffff */
[----:B------:R-:W-:Y:S05]  /*16880*/  BRA `(.L_x_8376) ;  /* 0xffffff3000087947 */ /* 0x000fea000383ffff */
.L_x_8381:
[----:B---3--:R3:W4:Y:S02]  /*16890*/  SYNCS.PHASECHK.TRANS64.TRYWAIT P1, [R9+URZ+0x38850], R8 ;  /* 0x03885008090075a7 */ /* 0x008724000802017f */
[----:B----4-:R-:W-:Y:S05]  /*168a0*/  @!P1 NANOSLEEP.SYNCS 0x989680 ;  /* 0x009896800000995d */ /* 0x010fea0003900000 */
[----:B------:R-:W4:Y:S02]  /*168b0*/  @!P1 SYNCS.PHASECHK.TRANS64 P1, [R9+URZ+0x38850], R8 ;  /* 0x03885008090095a7 */ /* 0x000f24000802007f */
[----:B----4-:R-:W-:Y:S05]  /*168c0*/  @!P1 BRA `(.L_x_8381) ;  /* 0xfffffffc00f09947 */ /* 0x010fea000383ffff */
[----:B------:R-:W-:Y:S05]  /*168d0*/  BRA `(.L_x_8380) ;  /* 0xffffff3000687947 */ /* 0x000fea000383ffff */
.L_x_8419:
        /* <DEDUP_REMOVED lines=10> */
.L_x_8491:
[----:B------:R-:W-:Y:S05]  /*16980*/  BSYNC B0 ;  /* 0x0000000000007941 */ /* 0x000fea0003800000 */
.L_x_8490:
[----:B------:R-:W-:Y:S05]  /*16990*/  BRA `(.L_x_8492) ;  /* 0xffffffb0001c7947 */ /* 0x000fea000383ffff */
.L_x_8422:
[----:B0-----:R0:W1:Y:S02]  /*169a0*/  SYNCS.PHASECHK.TRANS64.TRYWAIT P0, [R27+URZ+0x38840], R0 ;  /* 0x038840001b0075a7 */ /* 0x001064000800017f */
[----:B-1----:R-:W-:Y:S05]  /*169b0*/  @!P0 NANOSLEEP.SYNCS 0x989680 ;  /* 0x009896800000895d */ /* 0x002fea0003900000 */
[----:B------:R-:W1:Y:S02]  /*169c0*/  @!P0 SYNCS.PHASECHK.TRANS64 P0, [R27+URZ+0x38840], R0 ;  /* 0x038840001b0085a7 */ /* 0x000e64000800007f */
[----:B-1----:R-:W-:Y:S05]  /*169d0*/  @!P0 BRA `(.L_x_8422) ;  /* 0xfffffffc00f08947 */ /* 0x002fea000383ffff */
[----:B------:R-:W-:Y:S05]  /*169e0*/  BRA `(.L_x_8493) ;  /* 0xffffffb000fc7947 */ /* 0x000fea000383ffff */
.L_x_8423:
        /* <DEDUP_REMOVED lines=8> */
.L_x_8495:
[----:B------:R-:W-:Y:S05]  /*16a70*/  BSYNC B0 ;  /* 0x0000000000007941 */ /* 0x000fea0003800000 */
.L_x_8494:
        /* <DEDUP_REMOVED lines=9> */
.L_x_8496:
[----:B------:R-:W-:Y:S02]  /*16b10*/  IMAD.MOV.U32 R13, RZ, RZ, R4 ;  /* 0x000000ffff0d7224 */ /* 0x000fe400078e0004 */
[----:B------:R-:W-:Y:S02]  /*16b20*/  IMAD.MOV.U32 R12, RZ, RZ, 0x1 ;  /* 0x00000001ff0c7424 */ /* 0x000fe400078e00ff */
[----:B------:R-:W-:-:S07]  /*16b30*/  IMAD.MOV.U32 R3, RZ, RZ, R14 ;  /* 0x000000ffff037224 */ /* 0x000fce00078e000e */
[----:B------:R-:W-:Y:S05]  /*16b40*/  WARPSYNC.COLLECTIVE R15, `(.L_x_8497) ;  /* 0x000000000f087348 */ /* 0x000fea0003c00000 */
[----:B------:R0:W1:Y:S02]  /*16b50*/  SHFL.IDX P6, R14, R13, R12, R11 ;  /* 0x0000000c0d0e7389 */ /* 0x00006400000c000b */
[----:B01----:R-:W-:Y:S01]  /*16b60*/  ENDCOLLECTIVE ;  /* 0x000000000000791b */ /* 0x003fe20003800000 */
.L_x_8497:
        /* <DEDUP_REMOVED lines=15> */
.L_x_8498:
[----:B------:R-:W-:Y:S02]  /*16c60*/  @P0 IMAD R6, R5, 0x2, R23 ;  /* 0x0000000205060824 */ /* 0x000fe400078e0217 */
[----:B------:R-:W-:Y:S02]  /*16c70*/  IMAD.MOV.U32 R13, RZ, RZ, R4 ;  /* 0x000000ffff0d7224 */ /* 0x000fe400078e0004 */
[----:B------:R-:W-:Y:S02]  /*16c80*/  IMAD.MOV.U32 R12, RZ, RZ, 0x2 ;  /* 0x00000002ff0c7424 */ /* 0x000fe400078e00ff */
[----:B------:R-:W-:-:S07]  /*16c90*/  IMAD.MOV.U32 R3, RZ, RZ, R14 ;  /* 0x000000ffff037224 */ /* 0x000fce00078e000e */
[----:B------:R-:W-:Y:S05]  /*16ca0*/  WARPSYNC.COLLECTIVE R15, `(.L_x_8499) ;  /* 0x000000000f087348 */ /* 0x000fea0003c00000 */
[----:B------:R0:W1:Y:S02]  /*16cb0*/  SHFL.IDX P6, R14, R13, R12, R11 ;  /* 0x0000000c0d0e7389 */ /* 0x00006400000c000b */
[----:B01----:R-:W-:Y:S01]  /*16cc0*/  ENDCOLLECTIVE ;  /* 0x000000000000791b */ /* 0x003fe20003800000 */
.L_x_8499:
        /* <DEDUP_REMOVED lines=15> */
.L_x_8500:
[----:B------:R-:W-:Y:S02]  /*16dc0*/  @P0 IMAD R6, R5, 0x2, R23 ;  /* 0x0000000205060824 */ /* 0x000fe400078e0217 */
[----:B------:R-:W-:Y:S02]  /*16dd0*/  IMAD.MOV.U32 R13, RZ, RZ, R4 ;  /* 0x000000ffff0d7224 */ /* 0x000fe400078e0004 */
[----:B------:R-:W-:Y:S02]  /*16de0*/  IMAD.MOV.U32 R12, RZ, RZ, 0x3 ;  /* 0x00000003ff0c7424 */ /* 0x000fe400078e00ff */
[----:B------:R-:W-:-:S07]  /*16df0*/  IMAD.MOV.U32 R3, RZ, RZ, R14 ;  /* 0x000000ffff037224 */ /* 0x000fce00078e000e */
[----:B------:R-:W-:Y:S05]  /*16e00*/  WARPSYNC.COLLECTIVE R15, `(.L_x_8501) ;  /* 0x000000000f087348 */ /* 0x000fea0003c00000 */
[----:B------:R0:W1:Y:S02]  /*16e10*/  SHFL.IDX P6, R14, R13, R12, R11 ;  /* 0x0000000c0d0e7389 */ /* 0x00006400000c000b */
[----:B01----:R-:W-:Y:S01]  /*16e20*/  ENDCOLLECTIVE ;  /* 0x000000000000791b */ /* 0x003fe20003800000 */
.L_x_8501:
        /* <DEDUP_REMOVED lines=10> */
.L_x_8502:
[----:B------:R-:W-:Y:S01]  /*16ed0*/  @!PT LDS RZ, [RZ] ;  /* 0x00000000fffff984 */ /* 0x000fe20000000800 */
[----:B------:R-:W-:Y:S01]  /*16ee0*/  @!PT LDS RZ, [RZ] ;  /* 0x00000000fffff984 */ /* 0x000fe20000000800 */
[----:B------:R-:W-:Y:S01]  /*16ef0*/  @!PT LDS RZ, [RZ] ;  /* 0x00000000fffff984 */ /* 0x000fe20000000800 */
[----:B------:R0:W-:Y:S01]  /*16f00*/  @P0 LDGSTS.E.BYPASS.LTC128B.128 [R6+0x23400], desc[UR44][R2.64], !P2 ;  /* 0x2340000002060fae */ /* 0x0001e2000d101d6c */
[----:B------:R-:W-:Y:S01]  /*16f10*/  IMAD.MOV.U32 R0, RZ, RZ, R14 ;  /* 0x000000ffff007224 */ /* 0x000fe200078e000e */
[----:B------:R-:W-:Y:S06]  /*16f20*/  BRA `(.L_x_8503) ;  /* 0xffffffb000b87947 */ /* 0x000fec000383ffff */
.L_x_8428:
        /* <DEDUP_REMOVED lines=10> */
.L_x_8504:
        /* <DEDUP_REMOVED lines=9> */
.L_x_8505:
[----:B------:R-:W-:Y:S02]  /*17060*/  IMAD.MOV.U32 R13, RZ, RZ, R2 ;  /* 0x000000ffff0d7224 */ /* 0x000fe400078e0002 */
[----:B------:R-:W-:Y:S02]  /*17070*/  IMAD.MOV.U32 R12, RZ, RZ, 0x1 ;  /* 0x00000001ff0c7424 */ /* 0x000fe400078e00ff */
[----:B------:R-:W-:-:S07]  /*17080*/  IMAD.MOV.U32 R5, RZ, RZ, R14 ;  /* 0x000000ffff057224 */ /* 0x000fce00078e000e */
[----:B------:R-:W-:Y:S05]  /*17090*/  WARPSYNC.COLLECTIVE R15, `(.L_x_8506) ;  /* 0x000000000f087348 */ /* 0x000fea0003c00000 */
[----:B------:R0:W1:Y:S02]  /*170a0*/  SHFL.IDX P6, R14, R13, R12, R11 ;  /* 0x0000000c0d0e7389 */ /* 0x00006400000c000b */
[----:B01----:R-:W-:Y:S01]  /*170b0*/  ENDCOLLECTIVE ;  /* 0x000000000000791b */ /* 0x003fe20003800000 */
.L_x_8506:
        /* <DEDUP_REMOVED lines=15> */
.L_x_8507:
        /* <DEDUP_REMOVED lines=8> */
.L_x_8508:
        /* <DEDUP_REMOVED lines=16> */
.L_x_8509:
[----:B------:R-:W-:Y:S01]  /*17330*/  @P2 LOP3.LUT R22, R22, 0x40, RZ, 0xfc, !PT ;  /* 0x0000004016162812 */ /* 0x000fe200078efcff */
[----:B------:R-:W-:Y:S02]  /*17340*/  IMAD.MOV.U32 R13, RZ, RZ, R2 ;  /* 0x000000ffff0d7224 */ /* 0x000fe400078e0002 */
[----:B------:R-:W-:Y:S02]  /*17350*/  IMAD.MOV.U32 R12, RZ, RZ, 0x3 ;  /* 0x00000003ff0c7424 */ /* 0x000fe400078e00ff */
[----:B------:R-:W-:-:S07]  /*17360*/  IMAD.MOV.U32 R5, RZ, RZ, R14 ;  /* 0x000000ffff057224 */ /* 0x000fce00078e000e */
[----:B------:R-:W-:Y:S05]  /*17370*/  WARPSYNC.COLLECTIVE R15, `(.L_x_8510) ;  /* 0x000000000f087348 */ /* 0x000fea0003c00000 */
[----:B------:R0:W1:Y:S02]  /*17380*/  SHFL.IDX P6, R14, R13, R12, R11 ;  /* 0x0000000c0d0e7389 */ /* 0x00006400000c000b */
[----:B01----:R-:W-:Y:S01]  /*17390*/  ENDCOLLECTIVE ;  /* 0x000000000000791b */ /* 0x003fe20003800000 */
.L_x_8510:
        /* <DEDUP_REMOVED lines=14> */
.L_x_8511:
[----:B------:R-:W-:Y:S01]  /*17480*/  IMAD.MOV.U32 R0, RZ, RZ, R14 ;  /* 0x000000ffff007224 */ /* 0x000fe200078e000e */
[----:B------:R-:W-:Y:S06]  /*17490*/  BRA `(.L_x_8512) ;  /* 0xffffffb400c07947 */ /* 0x000fec000383ffff */
.L_x_8432:
        /* <DEDUP_REMOVED lines=47> */
.L_x_8514:
[----:B------:R-:W-:Y:S05]  /*17790*/  BSYNC B0 ;  /* 0x0000000000007941 */ /* 0x000fea0003800000 */
.L_x_8513:
        /* <DEDUP_REMOVED lines=11> */
.L_x_8515:
        /* <DEDUP_REMOVED lines=39> */
.L_x_8516:
[----:B------:R-:W-:Y:S02]  /*17ac0*/  IMAD.MOV.U32 R13, RZ, RZ, R0 ;  /* 0x000000ffff0d7224 */ /* 0x000fe400078e0000 */
[----:B------:R-:W-:-:S07]  /*17ad0*/  IMAD.MOV.U32 R7, RZ, RZ, R14 ;  /* 0x000000ffff077224 */ /* 0x000fce00078e000e */
[----:B------:R-:W-:Y:S05]  /*17ae0*/  WARPSYNC.COLLECTIVE R15, `(.L_x_8517) ;  /* 0x000000000f087348 */ /* 0x000fea0003c00000 */
[----:B------:R0:W1:Y:S02]  /*17af0*/  SHFL.IDX P6, R14, R13, R12, R11 ;  /* 0x0000000c0d0e7389 */ /* 0x00006400000c000b */
[----:B01----:R-:W-:Y:S01]  /*17b00*/  ENDCOLLECTIVE ;  /* 0x000000000000791b */ /* 0x003fe20003800000 */
.L_x_8517:
        /* <DEDUP_REMOVED lines=33> */
.L_x_8518:
[----:B------:R-:W-:Y:S02]  /*17d20*/  IMAD.MOV.U32 R13, RZ, RZ, R0 ;  /* 0x000000ffff0d7224 */ /* 0x000fe400078e0000 */
[----:B------:R-:W-:-:S07]  /*17d30*/  IMAD.MOV.U32 R7, RZ, RZ, R14 ;  /* 0x000000ffff077224 */ /* 0x000fce00078e000e */
[----:B------:R-:W-:Y:S05]  /*17d40*/  WARPSYNC.COLLECTIVE R15, `(.L_x_8519) ;  /* 0x000000000f087348 */ /* 0x000fea0003c00000 */
[----:B------:R0:W1:Y:S02]  /*17d50*/  SHFL.IDX P6, R14, R13, R12, R11 ;  /* 0x0000000c0d0e7389 */ /* 0x00006400000c000b */
[----:B01----:R-:W-:Y:S01]  /*17d60*/  ENDCOLLECTIVE ;  /* 0x000000000000791b */ /* 0x003fe20003800000 */
.L_x_8519:
        /* <DEDUP_REMOVED lines=27> */
.L_x_8520:
[----:B------:R-:W-:Y:S02]  /*17f20*/  IMAD.MOV.U32 R13, RZ, RZ, R0 ;  /* 0x000000ffff0d7224 */ /* 0x000fe400078e0000 */
[----:B------:R-:W-:-:S07]  /*17f30*/  IMAD.MOV.U32 R6, RZ, RZ, R14 ;  /* 0x000000ffff067224 */ /* 0x000fce00078e000e */
[----:B------:R-:W-:Y:S05]  /*17f40*/  WARPSYNC.COLLECTIVE R15, `(.L_x_8521) ;  /* 0x000000000f087348 */ /* 0x000fea0003c00000 */
[----:B------:R0:W1:Y:S02]  /*17f50*/  SHFL.IDX P6, R14, R13, R12, R11 ;  /* 0x0000000c0d0e7389 */ /* 0x00006400000c000b */
[----:B01----:R-:W-:Y:S01]  /*17f60*/  ENDCOLLECTIVE ;  /* 0x000000000000791b */ /* 0x003fe20003800000 */
.L_x_8521:
[----:B------:R-:W-:Y:S01]  /*17f70*/  IMAD.MOV.U32 R0, RZ, RZ, R14 ;  /* 0x000000ffff007224 */ /* 0x000fe200078e000e */
[----:B------:R-:W-:Y:S06]  /*17f80*/  BRA `(.L_x_8522) ;  /* 0xffffffb800387947 */ /* 0x000fec000383ffff */
.L_x_8437:
[----:B0-----:R0:W1:Y:S02]  /*17f90*/  SYNCS.PHASECHK.TRANS64.TRYWAIT P0, [R23+URZ+0x38820], R0 ;  /* 0x03882000170075a7 */ /* 0x001064000800017f */
[----:B-1----:R-:W-:Y:S05]  /*17fa0*/  @!P0 NANOSLEEP.SYNCS 0x989680 ;  /* 0x009896800000895d */ /* 0x002fea0003900000 */
[----:B------:R-:W1:Y:S02]  /*17fb0*/  @!P0 SYNCS.PHASECHK.TRANS64 P0, [R23+URZ+0x38820], R0 ;  /* 0x03882000170085a7 */ /* 0x000e64000800007f */
[----:B-1----:R-:W-:Y:S05]  /*17fc0*/  @!P0 BRA `(.L_x_8437) ;  /* 0xfffffffc00f08947 */ /* 0x002fea000383ffff */
[----:B------:R-:W-:Y:S05]  /*17fd0*/  BRA `(.L_x_8523) ;  /* 0xffffffb800d47947 */ /* 0x000fea000383ffff */
.L_x_8440:
[----:B0-----:R0:W1:Y:S02]  /*17fe0*/  SYNCS.PHASECHK.TRANS64.TRYWAIT P0, [R27+URZ+0x38860], R0 ;  /* 0x038860001b0075a7 */ /* 0x001064000800017f */
[----:B-1----:R-:W-:Y:S05]  /*17ff0*/  @!P0 NANOSLEEP.SYNCS 0x989680 ;  /* 0x009896800000895d */ /* 0x002fea0003900000 */
[----:B------:R-:W1:Y:S02]  /*18000*/  @!P0 SYNCS.PHASECHK.TRANS64 P0, [R27+URZ+0x38860], R0 ;  /* 0x038860001b0085a7 */ /* 0x000e64000800007f */
[----:B-1----:R-:W-:Y:S05]  /*18010*/  @!P0 BRA `(.L_x_8440) ;  /* 0xfffffffc00f08947 */ /* 0x002fea000383ffff */
[----:B------:R-:W-:Y:S05]  /*18020*/  BRA `(.L_x_8524) ;  /* 0xffffffb800e47947 */ /* 0x000fea000383ffff */
.L_x_8441:
        /* <DEDUP_REMOVED lines=8> */
.L_x_8526:
[----:B------:R-:W-:Y:S05]  /*180b0*/  BSYNC B0 ;  /* 0x0000000000007941 */ /* 0x000fea0003800000 */
.L_x_8525:
        /* <DEDUP_REMOVED lines=15> */
.L_x_8527:
        /* <DEDUP_REMOVED lines=39> */
.L_x_8528:
[----:B------:R-:W-:Y:S02]  /*18420*/  IMAD.MOV.U32 R13, RZ, RZ, R4 ;  /* 0x000000ffff0d7224 */ /* 0x000fe400078e0004 */
[----:B------:R-:W-:-:S07]  /*18430*/  IMAD.MOV.U32 R3, RZ, RZ, R14 ;  /* 0x000000ffff037224 */ /* 0x000fce00078e000e */
[----:B------:R-:W-:Y:S05]  /*18440*/  WARPSYNC.COLLECTIVE R15, `(.L_x_8529) ;  /* 0x000000000f087348 */ /* 0x000fea0003c00000 */
[----:B------:R0:W1:Y:S02]  /*18450*/  SHFL.IDX P6, R14, R13, R12, R11 ;  /* 0x0000000c0d0e7389 */ /* 0x00006400000c000b */
[----:B01----:R-:W-:Y:S01]  /*18460*/  ENDCOLLECTIVE ;  /* 0x000000000000791b */ /* 0x003fe20003800000 */
.L_x_8529:
        /* <DEDUP_REMOVED lines=29> */
.L_x_8530:
[----:B------:R-:W-:Y:S02]  /*18640*/  IMAD.MOV.U32 R13, RZ, RZ, R4 ;  /* 0x000000ffff0d7224 */ /* 0x000fe400078e0004 */
[----:B------:R-:W-:-:S07]  /*18650*/  IMAD.MOV.U32 R7, RZ, RZ, R14 ;  /* 0x000000ffff077224 */ /* 0x000fce00078e000e */
[----:B------:R-:W-:Y:S05]  /*18660*/  WARPSYNC.COLLECTIVE R15, `(.L_x_8531) ;  /* 0x000000000f087348 */ /* 0x000fea0003c00000 */
[----:B------:R0:W1:Y:S02]  /*18670*/  SHFL.IDX P6, R14, R13, R12, R11 ;  /* 0x0000000c0d0e7389 */ /* 0x00006400000c000b */
[----:B01----:R-:W-:Y:S01]  /*18680*/  ENDCOLLECTIVE ;  /* 0x000000000000791b */ /* 0x003fe20003800000 */
.L_x_8531:
        /* <DEDUP_REMOVED lines=29> */
.L_x_8532:
[----:B------:R-:W-:Y:S02]  /*18860*/  IMAD.MOV.U32 R13, RZ, RZ, R4 ;  /* 0x000000ffff0d7224 */ /* 0x000fe400078e0004 */
[----:B------:R-:W-:-:S07]  /*18870*/  IMAD.MOV.U32 R6, RZ, RZ, R14 ;  /* 0x000000ffff067224 */ /* 0x000fce00078e000e */
[----:B------:R-:W-:Y:S05]  /*18880*/  WARPSYNC.COLLECTIVE R15, `(.L_x_8533) ;  /* 0x000000000f087348 */ /* 0x000fea0003c00000 */
[----:B------:R0:W1:Y:S02]  /*18890*/  SHFL.IDX P6, R14, R13, R12, R11 ;  /* 0x0000000c0d0e7389 */ /* 0x00006400000c000b */
[----:B01----:R-:W-:Y:S01]  /*188a0*/  ENDCOLLECTIVE ;  /* 0x000000000000791b */ /* 0x003fe20003800000 */
.L_x_8533:
[----:B------:R-:W-:Y:S01]  /*188b0*/  IMAD.MOV.U32 R2, RZ, RZ, R14 ;  /* 0x000000ffff027224 */ /* 0x000fe200078e000e */
[----:B------:R-:W-:Y:S06]  /*188c0*/  BRA `(.L_x_8534) ;  /* 0xffffffb800787947 */ /* 0x000fec000383ffff */
.L_x_8448:
[----:B0-----:R0:W1:Y:S02]  /*188d0*/  SYNCS.PHASECHK.TRANS64.TRYWAIT P0, [R6+URZ+0x38840], R17 ;  /* 0x03884011060075a7 */ /* 0x001064000800017f */
[----:B-1----:R-:W-:Y:S05]  /*188e0*/  @!P0 NANOSLEEP.SYNCS 0x989680 ;  /* 0x009896800000895d */ /* 0x002fea0003900000 */
[----:B------:R-:W1:Y:S02]  /*188f0*/  @!P0 SYNCS.PHASECHK.TRANS64 P0, [R6+URZ+0x38840], R17 ;  /* 0x03884011060085a7 */ /* 0x000e64000800007f */
[----:B-1----:R-:W-:Y:S05]  /*18900*/  @!P0 BRA `(.L_x_8448) ;  /* 0xfffffffc00f08947 */ /* 0x002fea000383ffff */
[----:B------:R-:W-:Y:S05]  /*18910*/  BRA `(.L_x_8535) ;  /* 0xffffffc0000c7947 */ /* 0x000fea000383ffff */
.L_x_8449:
        /* <DEDUP_REMOVED lines=8> */
.L_x_8537:
[----:B------:R-:W-:Y:S05]  /*189a0*/  BSYNC B1 ;  /* 0x0000000000017941 */ /* 0x000fea0003800000 */
.L_x_8536:
        /* <DEDUP_REMOVED lines=9> */
.L_x_8538:
[----:B------:R-:W-:Y:S02]  /*18a40*/  IMAD.MOV.U32 R13, RZ, RZ, R27 ;  /* 0x000000ffff0d7224 */ /* 0x000fe400078e001b */
[----:B------:R-:W-:Y:S02]  /*18a50*/  IMAD.MOV.U32 R12, RZ, RZ, 0x1 ;  /* 0x00000001ff0c7424 */ /* 0x000fe400078e00ff */
[----:B------:R-:W-:-:S07]  /*18a60*/  IMAD.MOV.U32 R2, RZ, RZ, R14 ;  /* 0x000000ffff027224 */ /* 0x000fce00078e000e */
[----:B------:R-:W-:Y:S05]  /*18a70*/  WARPSYNC.COLLECTIVE R15, `(.L_x_8539) ;  /* 0x000000000f087348 */ /* 0x000fea0003c00000 */
[----:B------:R0:W1:Y:S02]  /*18a80*/  SHFL.IDX P6, R14, R13, R12, R11 ;  /* 0x0000000c0d0e7389 */ /* 0x00006400000c000b */
[----:B01----:R-:W-:Y:S01]  /*18a90*/  ENDCOLLECTIVE ;  /* 0x000000000000791b */ /* 0x003fe20003800000 */
.L_x_8539:
        /* <DEDUP_REMOVED lines=11> */
.L_x_8540:
[----:B------:R-:W-:Y:S02]  /*18b50*/  IMAD.MOV.U32 R13, RZ, RZ, R27 ;  /* 0x000000ffff0d7224 */ /* 0x000fe400078e001b */
[----:B------:R-:W-:Y:S02]  /*18b60*/  IMAD.MOV.U32 R12, RZ, RZ, 0x2 ;  /* 0x00000002ff0c7424 */ /* 0x000fe400078e00ff */
[----:B------:R-:W-:-:S07]  /*18b70*/  IMAD.MOV.U32 R2, RZ, RZ, R14 ;  /* 0x000000ffff027224 */ /* 0x000fce00078e000e */
[----:B------:R-:W-:Y:S05]  /*18b80*/  WARPSYNC.COLLECTIVE R15, `(.L_x_8541) ;  /* 0x000000000f087348 */ /* 0x000fea0003c00000 */
[----:B------:R0:W1:Y:S02]  /*18b90*/  SHFL.IDX P6, R14, R13, R12, R11 ;  /* 0x0000000c0d0e7389 */ /* 0x00006400000c000b */
[----:B01----:R-:W-:Y:S01]  /*18ba0*/  ENDCOLLECTIVE ;  /* 0x000000000000791b */ /* 0x003fe20003800000 */
.L_x_8541:
        /* <DEDUP_REMOVED lines=11> */
.L_x_8542:
[----:B------:R-:W-:Y:S02]  /*18c60*/  IMAD.MOV.U32 R13, RZ, RZ, R27 ;  /* 0x000000ffff0d7224 */ /* 0x000fe400078e001b */
[----:B------:R-:W-:Y:S02]  /*18c70*/  IMAD.MOV.U32 R12, RZ, RZ, 0x3 ;  /* 0x00000003ff0c7424 */ /* 0x000fe400078e00ff */
[----:B------:R-:W-:-:S07]  /*18c80*/  IMAD.MOV.U32 R2, RZ, RZ, R14 ;  /* 0x000000ffff027224 */ /* 0x000fce00078e000e */
[----:B------:R-:W-:Y:S05]  /*18c90*/  WARPSYNC.COLLECTIVE R15, `(.L_x_8543) ;  /* 0x000000000f087348 */ /* 0x000fea0003c00000 */
[----:B------:R0:W1:Y:S02]  /*18ca0*/  SHFL.IDX P6, R14, R13, R12, R11 ;  /* 0x0000000c0d0e7389 */ /* 0x00006400000c000b */
[----:B01----:R-:W-:Y:S01]  /*18cb0*/  ENDCOLLECTIVE ;  /* 0x000000000000791b */ /* 0x003fe20003800000 */
.L_x_8543:
        /* <DEDUP_REMOVED lines=11> */
.L_x_8544:
[----:B------:R-:W-:Y:S01]  /*18d70*/  IMAD.MOV.U32 R2, RZ, RZ, R14 ;  /* 0x000000ffff027224 */ /* 0x000fe200078e000e */
[----:B------:R-:W-:Y:S06]  /*18d80*/  BRA `(.L_x_8545) ;  /* 0xffffffbc009c7947 */ /* 0x000fec000383ffff */
.L_x_8454:
[----:B---3--:R3:W4:Y:S02]  /*18d90*/  SYNCS.PHASECHK.TRANS64.TRYWAIT P0, [R6+URZ+0x38860], R17 ;  /* 0x03886011060075a7 */ /* 0x008724000800017f */
[----:B----4-:R-:W-:Y:S05]  /*18da0*/  @!P0 NANOSLEEP.SYNCS 0x989680 ;  /* 0x009896800000895d */ /* 0x010fea0003900000 */
[----:B------:R-:W4:Y:S02]  /*18db0*/  @!P0 SYNCS.PHASECHK.TRANS64 P0, [R6+URZ+0x38860], R17 ;  /* 0x03886011060085a7 */ /* 0x000f24000800007f */
[----:B----4-:R-:W-:Y:S05]  /*18dc0*/  @!P0 BRA `(.L_x_8454) ;  /* 0xfffffffc00f08947 */ /* 0x010fea000383ffff */
[----:B------:R-:W-:Y:S05]  /*18dd0*/  BRA `(.L_x_8546) ;  /* 0xffffffbc00ec7947 */ /* 0x000fea000383ffff */
.L_x_8455:
        /* <DEDUP_REMOVED lines=8> */
.L_x_8548:
[----:B------:R-:W-:Y:S05]  /*18e60*/  BSYNC B1 ;  /* 0x0000000000017941 */ /* 0x000fea0003800000 */
.L_x_8547:
        /* <DEDUP_REMOVED lines=13> */
.L_x_8549:
        /* <DEDUP_REMOVED lines=17> */
.L_x_8550:
        /* <DEDUP_REMOVED lines=16> */
.L_x_8551:
        /* <DEDUP_REMOVED lines=19> */
.L_x_8552:
        /* <DEDUP_REMOVED lines=14> */
.L_x_8553:
        /* <DEDUP_REMOVED lines=16> */
.L_x_8554:
        /* <DEDUP_REMOVED lines=14> */
.L_x_8555:
[----:B------:R-:W-:Y:S05]  /*19540*/  BRA `(.L_x_8556) ;  /* 0xffffffbc00587947 */ /* 0x000fea000383ffff */
.L_x_8463:
        /* <DEDUP_REMOVED lines=8> */
.L_x_8558:
[----:B------:R-:W-:Y:S05]  /*195d0*/  BSYNC B0 ;  /* 0x0000000000007941 */ /* 0x000fea0003800000 */
.L_x_8557:
        /* <DEDUP_REMOVED lines=9> */
.L_x_8559:
        /* <DEDUP_REMOVED lines=18> */
.L_x_8560:
[----:B------:R-:W-:Y:S01]  /*19790*/  IMAD.MOV.U32 R12, RZ, RZ, 0x2 ;  /* 0x00000002ff0c7424 */ /* 0x000fe200078e00ff */
[----:B------:R-:W-:-:S05]  /*197a0*/  SEL R4, R14, RZ, P1 ;  /* 0x000000ff0e047207 */ /* 0x000fca0000800000 */
[----:B------:R-:W-:-:S04]  /*197b0*/  IMAD.IADD R4, R17, 0x1, R4 ;  /* 0x0000000111047824 */ /* 0x000fc800078e0204 */
[----:B------:R-:W-:-:S07]  /*197c0*/  IMAD.MOV.U32 R13, RZ, RZ, R4 ;  /* 0x000000ffff0d7224 */ /* 0x000fce00078e0004 */
[----:B------:R-:W-:Y:S05]  /*197d0*/  WARPSYNC.COLLECTIVE R15, `(.L_x_8561) ;  /* 0x000000000f087348 */ /* 0x000fea0003c00000 */
[----:B------:R0:W1:Y:S02]  /*197e0*/  SHFL.UP P6, R14, R13, R12, R11 ;  /* 0x0400000c0d0e7389 */ /* 0x00006400000c000b */
[----:B01----:R-:W-:Y:S01]  /*197f0*/  ENDCOLLECTIVE ;  /* 0x000000000000791b */ /* 0x003fe20003800000 */
.L_x_8561:
[----:B------:R-:W-:Y:S01]  /*19800*/  IMAD.MOV.U32 R12, RZ, RZ, 0x4 ;  /* 0x00000004ff0c7424 */ /* 0x000fe200078e00ff */
[----:B------:R-:W-:-:S05]  /*19810*/  SEL R3, R14, RZ, P2 ;  /* 0x000000ff0e037207 */ /* 0x000fca0001000000 */
[----:B------:R-:W-:-:S04]  /*19820*/  IMAD.IADD R6, R4, 0x1, R3 ;  /* 0x0000000104067824 */ /* 0x000fc800078e0203 */
[----:B------:R-:W-:-:S07]  /*19830*/  IMAD.MOV.U32 R13, RZ, RZ, R6 ;  /* 0x000000ffff0d7224 */ /* 0x000fce00078e0006 */
[----:B------:R-:W-:Y:S05]  /*19840*/  WARPSYNC.COLLECTIVE R15, `(.L_x_8562) ;  /* 0x000000000f087348 */ /* 0x000fea0003c00000 */
[----:B------:R0:W1:Y:S02]  /*19850*/  SHFL.UP P6, R14, R13, R12, R11 ;  /* 0x0400000c0d0e7389 */ /* 0x00006400000c000b */
[----:B01----:R-:W-:Y:S01]  /*19860*/  ENDCOLLECTIVE ;  /* 0x000000000000791b */ /* 0x003fe20003800000 */
.L_x_8562:
[----:B------:R-:W-:Y:S01]  /*19870*/  IMAD.MOV.U32 R12, RZ, RZ, 0x8 ;  /* 0x00000008ff0c7424 */ /* 0x000fe200078e00ff */
[----:B------:R-:W-:-:S05]  /*19880*/  SEL R3, R14, RZ, P3 ;  /* 0x000000ff0e037207 */ /* 0x000fca0001800000 */
[----:B------:R-:W-:-:S04]  /*19890*/  IMAD.IADD R2, R6, 0x1, R3 ;  /* 0x0000000106027824 */ /* 0x000fc800078e0203 */
[----:B------:R-:W-:-:S07]  /*198a0*/  IMAD.MOV.U32 R13, RZ, RZ, R2 ;  /* 0x000000ffff0d7224 */ /* 0x000fce00078e0002 */
[----:B------:R-:W-:Y:S05]  /*198b0*/  WARPSYNC.COLLECTIVE R15, `(.L_x_8563) ;  /* 0x000000000f087348 */ /* 0x000fea0003c00000 */
[----:B------:R0:W1:Y:S02]  /*198c0*/  SHFL.UP P6, R14, R13, R12, R11 ;  /* 0x0400000c0d0e7389 */ /* 0x00006400000c000b */
[----:B01----:R-:W-:Y:S01]  /*198d0*/  ENDCOLLECTIVE ;  /* 0x000000000000791b */ /* 0x003fe20003800000 */
.L_x_8563:
[----:B------:R-:W-:Y:S01]  /*198e0*/  IMAD.MOV.U32 R12, RZ, RZ, 0x10 ;  /* 0x00000010ff0c7424 */ /* 0x000fe200078e00ff */
[----:B------:R-:W-:-:S05]  /*198f0*/  SEL R3, R14, RZ, P4 ;  /* 0x000000ff0e037207 */ /* 0x000fca0002000000 */
[----:B------:R-:W-:-:S04]  /*19900*/  IMAD.IADD R3, R2, 0x1, R3 ;  /* 0x0000000102037824 */ /* 0x000fc800078e0203 */
[----:B------:R-:W-:-:S07]  /*19910*/  IMAD.MOV.U32 R13, RZ, RZ, R3 ;  /* 0x000000ffff0d7224 */ /* 0x000fce00078e0003 */
[----:B------:R-:W-:Y:S05]  /*19920*/  WARPSYNC.COLLECTIVE R15, `(.L_x_8564) ;  /* 0x000000000f087348 */ /* 0x000fea0003c00000 */
[----:B------:R0:W1:Y:S02]  /*19930*/  SHFL.UP P6, R14, R13, R12, R11 ;  /* 0x0400000c0d0e7389 */ /* 0x00006400000c000b */
[----:B01----:R-:W-:Y:S01]  /*19940*/  ENDCOLLECTIVE ;  /* 0x000000000000791b */ /* 0x003fe20003800000 */
.L_x_8564:
        /* <DEDUP_REMOVED lines=8> */
.L_x_8565:
[----:B------:R-:W-:Y:S05]  /*199d0*/  BRA `(.L_x_8566) ;  /* 0xffffffbc00ec7947 */ /* 0x000fea000383ffff */
.L_x_8468:
        /* <DEDUP_REMOVED lines=8> */
.L_x_8568:
[----:B------:R-:W-:Y:S05]  /*19a60*/  BSYNC B0 ;  /* 0x0000000000007941 */ /* 0x000fea0003800000 */
.L_x_8567:
        /* <DEDUP_REMOVED lines=8> */
.L_x_8569:
[----:B------:R-:W-:Y:S01]  /*19af0*/  IMAD.MOV.U32 R12, RZ, RZ, 0x4 ;  /* 0x00000004ff0c7424 */ /* 0x000fe200078e00ff */
[----:B------:R-:W-:-:S05]  /*19b00*/  SEL R2, R14, RZ, P2 ;  /* 0x000000ff0e027207 */ /* 0x000fca0001000000 */
[----:B------:R-:W-:-:S04]  /*19b10*/  IMAD.IADD R2, R13, 0x1, R2 ;  /* 0x000000010d027824 */ /* 0x000fc800078e0202 */
[----:B------:R-:W-:-:S07]  /*19b20*/  IMAD.MOV.U32 R13, RZ, RZ, R2 ;  /* 0x000000ffff0d7224 */ /* 0x000fce00078e0002 */
[----:B------:R-:W-:Y:S05]  /*19b30*/  WARPSYNC.COLLECTIVE R15, `(.L_x_8570) ;  /* 0x000000000f087348 */ /* 0x000fea0003c00000 */
[----:B------:R0:W1:Y:S02]  /*19b40*/  SHFL.UP P6, R14, R13, R12, R11 ;  /* 0x0400000c0d0e7389 */ /* 0x00006400000c000b */
[----:B01----:R-:W-:Y:S01]  /*19b50*/  ENDCOLLECTIVE ;  /* 0x000000000000791b */ /* 0x003fe20003800000 */
.L_x_8570:
[----:B------:R-:W-:Y:S01]  /*19b60*/  IMAD.MOV.U32 R12, RZ, RZ, 0x8 ;  /* 0x00000008ff0c7424 */ /* 0x000fe200078e00ff */
[----:B------:R-:W-:-:S05]  /*19b70*/  SEL R3, R14, RZ, P3 ;  /* 0x000000ff0e037207 */ /* 0x000fca0001800000 */
[----:B------:R-:W-:-:S04]  /*19b80*/  IMAD.IADD R3, R2, 0x1, R3 ;  /* 0x0000000102037824 */ /* 0x000fc800078e0203 */
[----:B------:R-:W-:-:S07]  /*19b90*/  IMAD.MOV.U32 R13, RZ, RZ, R3 ;  /* 0x000000ffff0d7224 */ /* 0x000fce00078e0003 */
[----:B------:R-:W-:Y:S05]  /*19ba0*/  WARPSYNC.COLLECTIVE R15, `(.L_x_8571) ;  /* 0x000000000f087348 */ /* 0x000fea0003c00000 */
[----:B------:R0:W1:Y:S02]  /*19bb0*/  SHFL.UP P6, R14, R13, R12, R11 ;  /* 0x0400000c0d0e7389 */ /* 0x00006400000c000b */
[----:B01----:R-:W-:Y:S01]  /*19bc0*/  ENDCOLLECTIVE ;  /* 0x000000000000791b */ /* 0x003fe20003800000 */
.L_x_8571:
[----:B------:R-:W-:Y:S01]  /*19bd0*/  IMAD.MOV.U32 R12, RZ, RZ, 0x10 ;  /* 0x00000010ff0c7424 */ /* 0x000fe200078e00ff */
[----:B------:R-:W-:-:S05]  /*19be0*/  SEL R4, R14, RZ, P4 ;  /* 0x000000ff0e047207 */ /* 0x000fca0002000000 */
[----:B------:R-:W-:-:S04]  /*19bf0*/  IMAD.IADD R4, R3, 0x1, R4 ;  /* 0x0000000103047824 */ /* 0x000fc800078e0204 */
[----:B------:R-:W-:-:S07]  /*19c00*/  IMAD.MOV.U32 R13, RZ, RZ, R4 ;  /* 0x000000ffff0d7224 */ /* 0x000fce00078e0004 */
[----:B------:R-:W-:Y:S05]  /*19c10*/  WARPSYNC.COLLECTIVE R15, `(.L_x_8572) ;  /* 0x000000000f087348 */ /* 0x000fea0003c00000 */
[----:B------:R0:W1:Y:S02]  /*19c20*/  SHFL.UP P6, R14, R13, R12, R11 ;  /* 0x0400000c0d0e7389 */ /* 0x00006400000c000b */
[----:B01----:R-:W-:Y:S01]  /*19c30*/  ENDCOLLECTIVE ;  /* 0x000000000000791b */ /* 0x003fe20003800000 */
.L_x_8572:
        /* <DEDUP_REMOVED lines=8> */
.L_x_8573:
[----:B------:R-:W-:Y:S05]  /*19cc0*/  BRA `(.L_x_8574) ;  /* 0xffffffbc00cc7947 */ /* 0x000fea000383ffff */
.L_x_8470:
[----:B------:R-:W-:Y:S01]  /*19cd0*/  BSSY B0, `(.L_x_8575) ;  /* 0x0000006000007945 */ /* 0x000fe20003800000 */
[----:B------:R-:W-:Y:S01]  /*19ce0*/  PLOP3.LUT P6, PT, P6, PT, PT, 0x8, 0x0 ;  /* 0x000000000000781c */ /* 0x000fe200037ce170 */
[----:B------:R-:W-:-:S12]  /*19cf0*/  IMAD.MOV.U32 R15, RZ, RZ, -0x1 ;  /* 0xffffffffff0f7424 */ /* 0x000fd800078e00ff */
[----:B01----:R-:W-:Y:S05]  /*19d00*/  WARPSYNC.COLLECTIVE R15, `(.L_x_8576) ;  /* 0x000000000f087348 */ /* 0x003fea0003c00000 */
[----:B------:R-:W-:Y:S01]  /*19d10*/  VOTE.ANY R14, PT, P6 ;  /* 0x00000000000e7806 */ /* 0x000fe200030e0100 */
[----:B01----:R-:W-:Y:S06]  /*19d20*/  ENDCOLLECTIVE ;  /* 0x000000000000791b */ /* 0x003fec0003800000 */
.L_x_8576:
[----:B------:R-:W-:Y:S05]  /*19d30*/  BSYNC B0 ;  /* 0x0000000000007941 */ /* 0x000fea0003800000 */
.L_x_8575:
        /* <DEDUP_REMOVED lines=9> */
.L_x_8577:
[----:B------:R-:W-:Y:S01]  /*19dd0*/  IMAD.MOV.U32 R17, RZ, RZ, R14 ;  /* 0x000000ffff117224 */ /* 0x000fe200078e000e */
[----:B------:R-:W-:Y:S06]  /*19de0*/  BRA `(.L_x_8578) ;  /* 0xffffffbc00bc7947 */ /* 0x000fec000383ffff */
.L_x_8472:
[----:B------:R-:W-:Y:S01]  /*19df0*/  BSSY B0, `(.L_x_8579) ;  /* 0x0000007000007945 */ /* 0x000fe20003800000 */
[----:B------:R-:W-:Y:S02]  /*19e00*/  IMAD.MOV.U32 R13, RZ, RZ, R2 ;  /* 0x000000ffff0d7224 */ /* 0x000fe400078e0002 */
[----:B------:R-:W-:Y:S02]  /*19e10*/  IMAD.MOV.U32 R11, RZ, RZ, 0x1f ;  /* 0x0000001fff0b7424 */ /* 0x000fe400078e00ff */
[----:B------:R-:W-:-:S07]  /*19e20*/  IMAD.MOV.U32 R15, RZ, RZ, -0x1 ;  /* 0xffffffffff0f7424 */ /* 0x000fce00078e00ff */
[----:B0123--:R-:W-:Y:S05]  /*19e30*/  WARPSYNC.COLLECTIVE R15, `(.L_x_8580) ;  /* 0x000000000f087348 */ /* 0x00ffea0003c00000 */
[----:B------:R4:W0:Y:S02]  /*19e40*/  SHFL.IDX P6, R14, R13, R12, R11 ;  /* 0x0000000c0d0e7389 */ /* 0x00082400000c000b */
[----:B01234-:R-:W-:Y:S01]  /*19e50*/  ENDCOLLECTIVE ;  /* 0x000000000000791b */ /* 0x01ffe20003800000 */
.L_x_8580:
[----:B------:R-:W-:Y:S05]  /*19e60*/  BSYNC B0 ;  /* 0x0000000000007941 */ /* 0x000fea0003800000 */
.L_x_8579:
[----:B------:R-:W-:Y:S05]  /*19e70*/  BRA `(.L_x_8471) ;  /* 0xffffffbc00b47947 */ /* 0x000fea000383ffff */
.L_x_8476:
[----:B------:R0:W0:Y:S02]  /*19e80*/  SYNCS.PHASECHK.TRANS64.TRYWAIT P0, [R7+URZ+0x38820], R0 ;  /* 0x03882000070075a7 */ /* 0x000024000800017f */
[----:B0-----:R-:W-:Y:S05]  /*19e90*/  @!P0 NANOSLEEP.SYNCS 0x989680 ;  /* 0x009896800000895d */ /* 0x001fea0003900000 */
[----:B------:R-:W0:Y:S02]  /*19ea0*/  @!P0 SYNCS.PHASECHK.TRANS64 P0, [R7+URZ+0x38820], R0 ;  /* 0x03882000070085a7 */ /* 0x000e24000800007f */
[----:B0-----:R-:W-:Y:S05]  /*19eb0*/  @!P0 BRA `(.L_x_8476) ;  /* 0xfffffffc00f08947 */ /* 0x001fea000383ffff */
[----:B------:R-:W-:Y:S05]  /*19ec0*/  BRA `(.L_x_8581) ;  /* 0xffffffc4002c7947 */ /* 0x000fea000383ffff */
.L_x_8477:
        /* <DEDUP_REMOVED lines=11> */
.L_x_8583:
[----:B------:R-:W-:Y:S05]  /*19f80*/  BSYNC B0 ;  /* 0x0000000000007941 */ /* 0x000fea0003800000 */
.L_x_8582:
[----:B------:R-:W-:Y:S05]  /*19f90*/  BRA `(.L_x_8584) ;  /* 0xffffffc400147947 */ /* 0x000fea000383ffff */
.L_x_8480:
[----:B------:R-:W-:Y:S01]  /*19fa0*/  BSSY B1, `(.L_x_8585) ;  /* 0x0000006000017945 */ /* 0x000fe20003800000 */
[----:B------:R-:W-:-:S07]  /*19fb0*/  IMAD.MOV.U32 R15, RZ, RZ, -0x1 ;  /* 0xffffffffff0f7424 */ /* 0x000fce00078e00ff */
[----:B-1234-:R-:W-:Y:S05]  /*19fc0*/  WARPSYNC.COLLECTIVE R15, `(.L_x_8586) ;  /* 0x000000000f0c7348 */ /* 0x01efea0003c00000 */
[----:B------:R-:W-:Y:S02]  /*19fd0*/  ELECT P6, UR62, PT ;  /* 0x00000000003e782f */ /* 0x000fe400038c0000 */
[----:B------:R-:W-:Y:S01]  /*19fe0*/  MOV R14, UR62 ;  /* 0x0000003e000e7c02 */ /* 0x000fe20008000f00 */
[----:B-1234-:R-:W-:Y:S10]  /*19ff0*/  ENDCOLLECTIVE ;  /* 0x000000000000791b */ /* 0x01eff40003800000 */
.L_x_8586:
[----:B------:R-:W-:Y:S05]  /*1a000*/  BSYNC B1 ;  /* 0x0000000000017941 */ /* 0x000fea0003800000 */
.L_x_8585:
[----:B------:R-:W-:Y:S05]  /*1a010*/  BRA `(.L_x_8587) ;  /* 0xffffffc4000c7947 */ /* 0x000fea000383ffff */
.L_x_8482:
[----:B------:R0:W0:Y:S02]  /*1a020*/  SYNCS.PHASECHK.TRANS64.TRYWAIT P1, [R5+URZ+0x38840], R0 ;  /* 0x03884000050075a7 */ /* 0x000024000802017f */
[----:B0-----:R-:W-:Y:S05]  /*1a030*/  @!P1 NANOSLEEP.SYNCS 0x989680 ;  /* 0x009896800000995d */ /* 0x001fea0003900000 */
[----:B------:R-:W0:Y:S02]  /*1a040*/  @!P1 SYNCS.PHASECHK.TRANS64 P1, [R5+URZ+0x38840], R0 ;  /* 0x03884000050095a7 */ /* 0x000e24000802007f */
[----:B0-----:R-:W-:Y:S05]  /*1a050*/  @!P1 BRA `(.L_x_8482) ;  /* 0xfffffffc00f09947 */ /* 0x001fea000383ffff */
[----:B------:R-:W-:Y:S05]  /*1a060*/  BRA `(.L_x_8588) ;  /* 0xffffffc4002c7947 */ /* 0x000fea000383ffff */
.L_x_8484:
[----:B------:R0:W0:Y:S02]  /*1a070*/  SYNCS.PHASECHK.TRANS64.TRYWAIT P1, [R3+URZ+0x38840], R2 ;  /* 0x03884002030075a7 */ /* 0x000024000802017f */
[----:B0-----:R-:W-:Y:S05]  /*1a080*/  @!P1 NANOSLEEP.SYNCS 0x989680 ;  /* 0x009896800000995d */ /* 0x001fea0003900000 */
[----:B------:R-:W0:Y:S02]  /*1a090*/  @!P1 SYNCS.PHASECHK.TRANS64 P1, [R3+URZ+0x38840], R2 ;  /* 0x03884002030095a7 */ /* 0x000e24000802007f */
[----:B0-----:R-:W-:Y:S05]  /*1a0a0*/  @!P1 BRA `(.L_x_8484) ;  /* 0xfffffffc00f09947 */ /* 0x001fea000383ffff */
[----:B------:R-:W-:Y:S05]  /*1a0b0*/  BRA `(.L_x_8589) ;  /* 0xffffffc400387947 */ /* 0x000fea000383ffff */
.L_x_8486:
[----:B------:R0:W0:Y:S02]  /*1a0c0*/  SYNCS.PHASECHK.TRANS64.TRYWAIT P1, [R5+URZ+0x38860], R0 ;  /* 0x03886000050075a7 */ /* 0x000024000802017f */
[----:B0-----:R-:W-:Y:S05]  /*1a0d0*/  @!P1 NANOSLEEP.SYNCS 0x989680 ;  /* 0x009896800000995d */ /* 0x001fea0003900000 */
[----:B------:R-:W0:Y:S02]  /*1a0e0*/  @!P1 SYNCS.PHASECHK.TRANS64 P1, [R5+URZ+0x38860], R0 ;  /* 0x03886000050095a7 */ /* 0x000e24000802007f */
[----:B0-----:R-:W-:Y:S05]  /*1a0f0*/  @!P1 BRA `(.L_x_8486) ;  /* 0xfffffffc00f09947 */ /* 0x001fea000383ffff */
[----:B------:R-:W-:Y:S05]  /*1a100*/  BRA `(.L_x_8590) ;  /* 0xffffffc400347947 */ /* 0x000fea000383ffff */
.L_x_8591:
        /* <DEDUP_REMOVED lines=15> */
.L_x_15549:


//--------------------- .text._ZN7cutlass13device_kernelIN5flash11enable_sm90INS1_16FlashAttnFwdSm90INS1_25CollectiveMainloopFwdSm90ILi2EN4cute5tupleIJNS5_1CILi1EEES8_S8_EEENS6_IJNS7_ILi64EEESA_SA_EEELi512ENS_10bfloat16_tEfNS_4arch4Sm90ELb1ELb0ELb0ELb1ELb1ELb1ELb1ELb0ELb0ELb1ELb0ELb0EEENS1_21CollectiveEpilogueFwdINS6_IJSA_NS7_ILi512EEESA_EEES9_SC_SE_Li256ELb1ELb1ELb0ELb0EEENS1_36VarlenDynamicPersistentTileSchedulerILi64ELi64ELi256ELi128ELb0ELb1ELb1ELb1ELb1ELb1EEEEEEEEEvNT_6ParamsE --------------------------
	.section	.text._ZN7cutlass13device_kernelIN5flash11enable_sm90INS1_16FlashAttnFwdSm90INS1_25CollectiveMainloopFwdSm90ILi2EN4cute5tupleIJNS5_1CILi1EEES8_S8_EEENS6_IJNS7_ILi64EEESA_SA_EEELi512ENS_10bfloat16_tEfNS_4arch4Sm90ELb1ELb0ELb0ELb1ELb1ELb1ELb1ELb0ELb0ELb1ELb0ELb0EEENS1_21CollectiveEpilogueFwdINS6_IJSA_NS7_ILi512EEESA_EEES9_SC_SE_Li256ELb1ELb1ELb0ELb0EEENS1_36VarlenDynamicPersistentTileSchedulerILi64ELi64ELi256ELi128ELb0ELb1ELb1ELb1ELb1ELb1EEEEEEEEEvNT_6ParamsE,"ax",@progbits
	.align	128
.text._ZN7cutlass13device_kernelIN5flash11enable_sm90INS1_16FlashAttnFwdSm90INS1_25CollectiveMainloopFwdSm90ILi2EN4cute5tupleIJNS5_1CILi1EEES8_S8_EEENS6_IJNS7_ILi64EEESA_SA_EEELi512ENS_10bfloat16_tEfNS_4arch4Sm90ELb1ELb0ELb0ELb1ELb1ELb1ELb1ELb0ELb0ELb1ELb0ELb0EEENS1_21CollectiveEpilogueFwdINS6_IJSA_NS7_ILi512EEESA_EEES9_SC_SE_Li256ELb1ELb1ELb0ELb0EEENS1_36VarlenDynamicPersistentTileSchedulerILi64ELi64ELi256ELi128ELb0ELb1ELb1ELb1ELb1ELb1EEEEEEEEEvNT_6ParamsE:
        .type           _ZN7cutlass13device_kernelIN5flash11enable_sm90INS1_16FlashAttnFwdSm90INS1_25CollectiveMainloopFwdSm90ILi2EN4cute5tupleIJNS5_1CILi1EEES8_S8_EEENS6_IJNS7_ILi64EEESA_SA_EEELi512ENS_10bfloat16_tEfNS_4arch4Sm90ELb1ELb0ELb0ELb1ELb1ELb1ELb1ELb0ELb0ELb1ELb0ELb0EEENS1_21CollectiveEpilogueFwdINS6_IJSA_NS7_ILi512EEESA_EEES9_SC_SE_Li256ELb1ELb1ELb0ELb0EEENS1_36VarlenDynamicPersistentTileSchedulerILi64ELi64ELi256ELi128ELb0ELb1ELb1ELb1ELb1ELb1EEEEEEEEEvNT_6ParamsE,@function
        .size           _ZN7cutlass13device_kernelIN5flash11enable_sm90INS1_16FlashAttnFwdSm90INS1_25CollectiveMainloopFwdSm90ILi2EN4cute5tupleIJNS5_1CILi1EEES8_S8_EEENS6_IJNS7_ILi64EEESA_SA_EEELi512ENS_10bfloat16_tEfNS_4arch4Sm90ELb1ELb0ELb0ELb1ELb1ELb1ELb1ELb0ELb0ELb1ELb0ELb0EEENS1_21CollectiveEpilogueFwdINS6_IJSA_NS7_ILi512EEESA_EEES9_SC_SE_Li256ELb1ELb1ELb0ELb0EEENS1_36VarlenDynamicPersistentTileSchedulerILi64ELi64ELi256ELi128ELb0ELb1ELb1ELb1ELb1ELb1EEEEEEEEEvNT_6ParamsE,(.L_x_15550 - _ZN7cutlass13device_kernelIN5flash11enable_sm90INS1_16FlashAttnFwdSm90INS1_25CollectiveMainloopFwdSm90ILi2EN4cute5tupleIJNS5_1CILi1EEES8_S8_EEENS6_IJNS7_ILi64EEESA_SA_EEELi512ENS_10bfloat16_tEfNS_4arch4Sm90ELb1ELb0ELb0ELb1ELb1ELb1ELb1ELb0ELb0ELb1ELb0ELb0EEENS1_21CollectiveEpilogueFwdINS6_IJSA_NS7_ILi512EEESA_EEES9_SC_SE_Li256ELb1ELb1ELb0ELb0EEENS1_36VarlenDynamicPersistentTileSchedulerILi64ELi64ELi256ELi128ELb0ELb1ELb1ELb1ELb1ELb1EEEEEEEEEvNT_6ParamsE)
        .other          _ZN7cutlass13device_kernelIN5flash11enable_sm90INS1_16FlashAttnFwdSm90INS1_25CollectiveMainloopFwdSm90ILi2EN4cute5tupleIJNS5_1CILi1EEES8_S8_EEENS6_IJNS7_ILi64EEESA_SA_EEELi512ENS_10bfloat16_tEfNS_4arch4Sm90ELb1ELb0ELb0ELb1ELb1ELb1ELb1ELb0ELb0ELb1ELb0ELb0EEENS1_21CollectiveEpilogueFwdINS6_IJSA_NS7_ILi512EEESA_EEES9_SC_SE_Li256ELb1ELb1ELb0ELb0EEENS1_36VarlenDynamicPersistentTileSchedulerILi64ELi64ELi256ELi128ELb0ELb1ELb1ELb1ELb1ELb1EEEEEEEEEvNT_6ParamsE,@"STO_CUDA_ENTRY STV_DEFAULT"
_ZN7cutlass13device_kernelIN5flash11enable_sm90INS1_16FlashAttnFwdSm90INS1_25CollectiveMainloopFwdSm90ILi2EN4cute5tupleIJNS5_1CILi1EEES8_S8_EEENS6_IJNS7_ILi64EEESA_SA_EEELi512ENS_10bfloat16_tEfNS_4arch4Sm90ELb1ELb0ELb0ELb1ELb1ELb1ELb1ELb0ELb0ELb1ELb0ELb0EEENS1_21CollectiveEpilogueFwdINS6_IJSA_NS7_ILi512EEESA_EEES9_SC_SE_Li256ELb1ELb1ELb0ELb0EEENS1_36VarlenDynamicPersistentTileSchedulerILi64ELi64ELi256ELi128ELb0ELb1ELb1ELb1ELb1ELb1EEEEEEEEEvNT_6ParamsE:
        /* <DEDUP_REMOVED lines=17> */
.L_x_8593:
[----:B------:R-:W-:Y:S05]  /*0110*/  BSYNC B0 ;  /* 0x0000000000007941 */ /* 0x000fea0003800000 */
.L_x_8592:
        /* <DEDUP_REMOVED lines=39> */
.L_x_8594:
        /* <DEDUP_REMOVED lines=22> */
.L_x_8595:
        /* <DEDUP_REMOVED lines=18> */
.L_x_8596:
        /* <DEDUP_REMOVED lines=22> */
.L_x_8597:
        /* <DEDUP_REMOVED lines=22> */
.L_x_8598:
        /* <DEDUP_REMOVED lines=9> */
.L_x_8601:
[----:B------:R-:W-:-:S08]  /*0960*/  NOP ;  /* 0x0000000000007918 */ /* 0x000fd00000000000 */
[----:B------:R-:W0:Y:S02]  /*0970*/  USETMAXREG.TRY_ALLOC.CTAPOOL UP0, 0xe8 ;  /* 0x000000e8000079c8 */ /* 0x000e240008000600 */
[----:B0-----:R-:W-:-:S13]  /*0980*/  PLOP3.LUT P0, PT, PT, PT, UP0, 0x80, 0x0 ;  /* 0x000000000000781c */ /* 0x001fda0003f0f008 */
[----:B------:R-:W-:Y:S05]  /*0990*/  @!P0 BRA `(.L_x_8601) ;  /* 0xfffffffc00f08947 */ /* 0x000fea000383ffff */
[----:B------:R-:W-:Y:S01]  /*09a0*/  SHF.R.U32.HI R2, RZ, 0x7, R0 ;  /* 0x00000007ff027819 */ /* 0x000fe20000011600 */
[----:B------:R-:W0:Y:S01]  /*09b0*/  S2UR UR4, SR_CgaCtaId ;  /* 0x00000000000479c3 */ /* 0x000e220000008800 */
[----:B------:R-:W-:Y:S02]  /*09c0*/  MOV R18, 0x400 ;  /* 0x0000040000127802 */ /* 0x000fe40000000f00 */
[----:B------:R-:W-:-:S13]  /*09d0*/  ISETP.NE.AND P0, PT, R2, 0x1, PT ;  /* 0x000000010200780c */ /* 0x000fda0003f05270 */
        /* <DEDUP_REMOVED lines=12> */
[----:B------:R-:W-:Y:S02]  /*0aa0*/  VIADD R16, R0, 0xffffff80 ;  /* 0xffffff8000107836 */ /* 0x000fe40000000000 */
[----:B------:R-:W-:Y:S02]  /*0ab0*/  IMAD.MOV.U32 R229, RZ, RZ, 0x20 ;  /* 0x00000020ffe57424 */ /* 0x000fe400078e00ff */
[----:B------:R-:W-:Y:S01]  /*0ac0*/  IMAD.MOV.U32 R185, RZ, RZ, RZ ;  /* 0x000000ffffb97224 */ /* 0x000fe200078e00ff */
[----:B------:R-:W-:Y:S01]  /*0ad0*/  SHF.R.S32.HI R0, RZ, 0x1f, R16 ;  /* 0x0000001fff007819 */ /* 0x000fe20000011410 */
[----:B------:R-:W-:Y:S02]  /*0ae0*/  IMAD.MOV.U32 R190, RZ, RZ, RZ ;  /* 0x000000ffffbe7224 */ /* 0x000fe400078e00ff */
[----:B------:R-:W-:Y:S01]  /*0af0*/  IMAD.MOV.U32 R23, RZ, RZ, RZ ;  /* 0x000000ffff177224 */ /* 0x000fe200078e00ff */
[----:B------:R-:W-:-:S02]  /*0b00*/  LEA.HI R2, R0, R16, RZ, 0x7 ;  /* 0x0000001000027211 */ /* 0x000fc400078f38ff */
        /* <DEDUP_REMOVED lines=33> */
[----:B------:R-:W-:Y:S01]  /*0d20*/  IMAD.IADD R11, R8, 0x1, -R11 ;  /* 0x00000001080b7824 */ /* 0x000fe200078e0a0b */
[----:B------:R-:W-:Y:S01]  /*0d30*/  LOP3.LUT R9, R9, 0x7ffffe00, RZ, 0xc0, !PT ;  /* 0x7ffffe0009097812 */ /* 0x000fe200078ec0ff */
        /* <DEDUP_REMOVED lines=17> */
[CC--:B------:R-:W-:Y:S01]  /*0e50*/  LEA.HI R3, R0.reuse, R16.reuse, RZ, 0x3 ;  /* 0x0000001000037211 */ /* 0x0c0fe200078f18ff */
        /* <DEDUP_REMOVED lines=10> */
[----:B------:R-:W-:-:S02]  /*0f00*/  LOP3.LUT R0, R0, 0xfffffffc, RZ, 0xc0, !PT ;  /* 0xfffffffc00007812 */ /* 0x000fc400078ec0ff */
        /* <DEDUP_REMOVED lines=8> */
[C---:B------:R-:W-:Y:S01]  /*0f90*/  LEA.HI R0, R7.reuse, R7, RZ, 0x1 ;  /* 0x0000000707007211 */ /* 0x040fe200078f08ff */
[----:B------:R-:W-:Y:S02]  /*0fa0*/  IMAD.SHL.U32 R3, R8, 0x40, RZ ;  /* 0x0000004008037824 */ /* 0x000fe400078e00ff */
[----:B------:R-:W-:Y:S01]  /*0fb0*/  VIADD R36, R210, 0x80 ;  /* 0x00000080d2247836 */ /* 0x000fe20000000000 */
[----:B------:R-:W-:Y:S01]  /*0fc0*/  LOP3.LUT R0, R0, 0x1ffffffe, RZ, 0xc0, !PT ;  /* 0x1ffffffe00007812 */ /* 0x000fe200078ec0ff */
[----:B------:R-:W-:Y:S01]  /*0fd0*/  IMAD.SHL.U32 R188, R7, 0x4, RZ ;  /* 0x0000000407bc7824 */ /* 0x000fe200078e00ff */
[----:B------:R-:W-:Y:S01]  /*0fe0*/  SHF.R.S32.HI R17, RZ, 0x1f, R16 ;  /* 0x0000001fff117819 */ /* 0x000fe20000011410 */
[----:B------:R-:W-:Y:S01]  /*0ff0*/  VIADD R35, R210, 0xc0 ;  /* 0x000000c0d2237836 */ /* 0x000fe20000000000 */
[----:B------:R-:W-:Y:S01]  /*1000*/  SHF.R.S32.HI R38, RZ, 0x1f, R36 ;  /* 0x0000001fff267819 */ /* 0x000fe20000011424 */
[----:B------:R-:W-:-:S02]  /*1010*/  VIADD R225, R16, 0x40 ;  /* 0x0000004010e17836 */ /* 0x000fc40000000000 */
[C---:B------:R-:W-:Y:S01]  /*1020*/  VIADD R34, R210.reuse, 0x100 ;  /* 0x00000100d2227836 */ /* 0x040fe20000000000 */
[----:B------:R-:W-:Y:S01]  /*1030*/  SHF.R.S32.HI R36, RZ, 0x1f, R35 ;  /* 0x0000001fff247819 */ /* 0x000fe20000011423 */
[----:B------:R-:W-:Y:S02]  /*1040*/  VIADD R33, R210, 0x140 ;  /* 0x00000140d2217836 */ /* 0x000fe40000000000 */
[----:B------:R-:W-:Y:S01]  /*1050*/  IMAD.IADD R192, R191, 0x1, -R4 ;  /* 0x00000001bfc07824 */ /* 0x000fe200078e0a04 */
[----:B------:R-:W-:Y:S01]  /*1060*/  LOP3.LUT R4, R3, 0x1c0, RZ, 0xc0, !PT ;  /* 0x000001c003047812 */ /* 0x000fe200078ec0ff */
[----:B------:R-:W-:Y:S01]  /*1070*/  VIADD R224, R16, 0x60 ;  /* 0x0000006010e07836 */ /* 0x000fe20000000000 */
[----:B------:R-:W-:Y:S01]  /*1080*/  SHF.R.S32.HI R35, RZ, 0x1f, R34 ;  /* 0x0000001fff237819 */ /* 0x000fe20000011422 */
[C---:B------:R-:W-:Y:S01]  /*1090*/  VIADD R37, R210.reuse, 0x40 ;  /* 0x00000040d2257836 */ /* 0x040fe20000000000 */
[----:B------:R-:W-:Y:S01]  /*10a0*/  SHF.R.S32.HI R34, RZ, 0x1f, R33 ;  /* 0x0000001fff227819 */ /* 0x000fe20000011421 */
[----:B------:R-:W-:Y:S01]  /*10b0*/  VIADD R32, R210, 0x180 ;  /* 0x00000180d2207836 */ /* 0x000fe20000000000 */
[----:B------:R-:W-:Y:S01]  /*10c0*/  LOP3.LUT R2, R4, 0x38, R16, 0xf8, !PT ;  /* 0x0000003804027812 */ /* 0x000fe200078ef810 */
[----:B------:R-:W-:Y:S01]  /*10d0*/  VIADD R207, R188, 0x10 ;  /* 0x00000010bccf7836 */ /* 0x000fe20000000000 */
[----:B------:R-:W-:Y:S01]  /*10e0*/  SHF.R.S32.HI R39, RZ, 0x1f, R37 ;  /* 0x0000001fff277819 */ /* 0x000fe20000011425 */
[----:B------:R-:W-:Y:S01]  /*10f0*/  VIADD R31, R210, 0x1c0 ;  /* 0x000001c0d21f7836 */ /* 0x000fe20000000000 */
[----:B------:R-:W-:Y:S01]  /*1100*/  SHF.R.S32.HI R33, RZ, 0x1f, R32 ;  /* 0x0000001fff217819 */ /* 0x000fe20000011420 */
[----:B------:R-:W-:Y:S01]  /*1110*/  IMAD.IADD R3, R7, 0x1, -R0 ;  /* 0x0000000107037824 */ /* 0x000fe200078e0a00 */
[----:B------:R-:W-:Y:S01]  /*1120*/  SHF.R.S32.HI R0, RZ, 0x1f, R225 ;  /* 0x0000001fff007819 */ /* 0x000fe200000114e1 */
[C---:B------:R-:W-:Y:S01]  /*1130*/  VIADD R223, R16.reuse, 0x80 ;  /* 0x0000008010df7836 */ /* 0x040fe20000000000 */
[----:B------:R-:W-:Y:S01]  /*1140*/  SHF.R.S32.HI R7, RZ, 0x1f, R224 ;  /* 0x0000001fff077819 */ /* 0x000fe200000114e0 */
[----:B------:R-:W-:Y:S01]  /*1150*/  IMAD.SHL.U32 R5, R5, 0x40, RZ ;  /* 0x0000004005057824 */ /* 0x000fe200078e00ff */
[----:B------:R-:W-:Y:S01]  /*1160*/  SHF.R.S32.HI R37, RZ, 0x1f, R207 ;  /* 0x0000001fff257819 */ /* 0x000fe200000114cf */
[C---:B------:R-:W-:Y:S01]  /*1170*/  VIADD R30, R16.reuse, 0x1c0 ;  /* 0x000001c0101e7836 */ /* 0x040fe20000000000 */
[----:B------:R-:W-:Y:S01]  /*1180*/  SHF.R.S32.HI R32, RZ, 0x1f, R31 ;  /* 0x0000001fff207819 */ /* 0x000fe2000001141f */
[C---:B------:R-:W-:Y:S01]  /*1190*/  VIADD R28, R16.reuse, 0x1e0 ;  /* 0x000001e0101c7836 */ /* 0x040fe20000000000 */
[----:B------:R-:W-:Y:S01]  /*11a0*/  SHF.R.U32.HI R24, RZ, 0x3, R4 ;  /* 0x00000003ff187819 */ /* 0x000fe20000011604 */
[C---:B------:R-:W-:Y:S01]  /*11b0*/  VIADD R222, R16.reuse, 0xa0 ;  /* 0x000000a010de7836 */ /* 0x040fe20000000000 */
[----:B------:R-:W-:Y:S01]  /*11c0*/  SHF.L.U64.HI R31, R225, 0x1, R0 ;  /* 0x00000001e11f7819 */ /* 0x000fe20000010200 */
[C---:B------:R-:W-:Y:S01]  /*11d0*/  VIADD R221, R16.reuse, 0xc0 ;  /* 0x000000c010dd7836 */ /* 0x040fe20000000000 */
[----:B------:R-:W-:Y:S01]  /*11e0*/  SHF.R.S32.HI R4, RZ, 0x1f, R223 ;  /* 0x0000001fff047819 */ /* 0x000fe200000114df */
[----:B------:R-:W-:Y:S01]  /*11f0*/  STL [R1+0x8], R30 ;  /* 0x0000081e01007387 */ /* 0x000fe20000100800 */
[----:B------:R-:W-:Y:S01]  /*1200*/  LOP3.LUT R5, R5, 0xfffffe00, RZ, 0xc0, !PT ;  /* 0xfffffe0005057812 */ /* 0x000fe200078ec0ff */
[----:B------:R-:W-:Y:S01]  /*1210*/  VIADD R220, R16, 0xe0 ;  /* 0x000000e010dc7836 */ /* 0x000fe20000000000 */
[----:B------:R-:W-:Y:S01]  /*1220*/  SHF.L.U64.HI R0, R224, 0x1, R7 ;  /* 0x00000001e0007819 */ /* 0x000fe20000010207 */
        /* <DEDUP_REMOVED lines=12> */
[----:B------:R-:W-:Y:S01]  /*12f0*/  STL [R1+0x70], R5 ;  /* 0x0000700501007387 */ /* 0x000fe20000100800 */
[----:B------:R-:W-:Y:S01]  /*1300*/  SHF.R.S32.HI R15, RZ, 0x1f, R218 ;  /* 0x0000001fff0f7819 */ /* 0x000fe200000114da */
[----:B------:R-:W-:Y:S01]  /*1310*/  VIADD R215, R16, 0x180 ;  /* 0x0000018010d77836 */ /* 0x000fe20000000000 */
[----:B------:R-:W-:Y:S01]  /*1320*/  SHF.L.U64.HI R7, R220, 0x1, R13 ;  /* 0x00000001dc077819 */ /* 0x000fe2000001020d */
[----:B------:R0:W-:Y:S01]  /*1330*/  STL [R1+0x18], R0 ;  /* 0x0000180001007387 */ /* 0x0001e20000100800 */
[----:B------:R-:W-:Y:S01]  /*1340*/  SHF.R.S32.HI R12, RZ, 0x1f, R217 ;  /* 0x0000001fff0c7819 */ /* 0x000fe200000114d9 */
[C---:B------:R-:W-:Y:S01]  /*1350*/  VIADD R214, R16.reuse, 0x1a0 ;  /* 0x000001a010d67836 */ /* 0x040fe20000000000 */
[----:B------:R-:W-:Y:S01]  /*1360*/  SHF.R.S32.HI R21, RZ, 0x1f, R216 ;  /* 0x0000001fff157819 */ /* 0x000fe200000114d8 */
[----:B------:R1:W-:Y:S01]  /*1370*/  STL [R1+0x1c], R4 ;  /* 0x00001c0401007387 */ /* 0x0003e20000100800 */
[----:B------:R-:W-:Y:S01]  /*1380*/  SHF.R.S32.HI R14, RZ, 0x1f, R215 ;  /* 0x0000001fff0e7819 */ /* 0x000fe200000114d7 */
[----:B------:R-:W-:Y:S01]  /*1390*/  VIADD R184, R16, 0x20 ;  /* 0x0000002010b87836 */ /* 0x000fe20000000000 */
[----:B------:R-:W-:-:S02]  /*13a0*/  SHF.R.S32.HI R29, RZ, 0x1f, R214 ;  /* 0x0000001fff1d7819 */ /* 0x000fc400000114d6 */
[----:B------:R-:W-:Y:S02]  /*13b0*/  SHF.R.S32.HI R20, RZ, 0x1f, R30 ;  /* 0x0000001fff147819 */ /* 0x000fe4000001141e */
[----:B0-----:R-:W-:Y:S02]  /*13c0*/  SHF.L.U64.HI R0, R222, 0x1, R11 ;  /* 0x00000001de007819 */ /* 0x001fe4000001020b */
[----:B------:R-:W-:Y:S02]  /*13d0*/  SHF.R.S32.HI R22, RZ, 0x1f, R28 ;  /* 0x0000001fff167819 */ /* 0x000fe4000001141c */
[----:B-1----:R-:W-:Y:S01]  /*13e0*/  SHF.L.U64.HI R4, R221, 0x1, R8 ;  /* 0x00000001dd047819 */ /* 0x002fe20000010208 */
[----:B------:R0:W-:Y:S01]  /*13f0*/  STL [R1+0x20], R0 ;  /* 0x0000200001007387 */ /* 0x0001e20000100800 */
[----:B------:R-:W-:Y:S01]  /*1400*/  LOP3.LUT R5, R5, R2, R24, 0xf6, !PT ;  /* 0x0000000205057212 */ /* 0x000fe200078ef618 */
[----:B------:R-:W-:Y:S01]  /*1410*/  IMAD R2, R3, 0x8, R194 ;  /* 0x0000000803027824 */ /* 0x000fe200078e02c2 */
[----:B------:R-:W-:Y:S01]  /*1420*/  SHF.R.S32.HI R195, RZ, 0x1f, R184 ;  /* 0x0000001fffc37819 */ /* 0x000fe200000114b8 */
[----:B------:R1:W-:Y:S04]  /*1430*/  STL [R1+0x24], R4 ;  /* 0x0000240401007387 */ /* 0x0003e80000100800 */
[----:B------:R3:W-:Y:S01]  /*1440*/  STL [R1+0x28], R7 ;  /* 0x0000280701007387 */ /* 0x0007e20000100800 */
[----:B0-----:R-:W-:-:S02]  /*1450*/  SHF.L.U64.HI R0, R219, 0x1, R10 ;  /* 0x00000001db007819 */ /* 0x001fc4000001020a */
[----:B-1----:R-:W-:-:S03]  /*1460*/  SHF.L.U64.HI R4, R218, 0x1, R15 ;  /* 0x00000001da047819 */ /* 0x002fc6000001020f */
[----:B------:R0:W-:Y:S01]  /*1470*/  STL [R1+0x2c], R0 ;  /* 0x00002c0001007387 */ /* 0x0001e20000100800 */
[----:B---3--:R-:W-:-:S03]  /*1480*/  SHF.L.U64.HI R7, R217, 0x1, R12 ;  /* 0x00000001d9077819 */ /* 0x008fc6000001020c */
[----:B------:R1:W-:Y:S04]  /*1490*/  STL [R1+0x30], R4 ;  /* 0x0000300401007387 */ /* 0x0003e80000100800 */
[----:B------:R3:W-:Y:S01]  /*14a0*/  STL [R1+0x34], R7 ;  /* 0x0000340701007387 */ /* 0x0007e20000100800 */
[----:B0-----:R-:W-:Y:S02]  /*14b0*/  SHF.L.U64.HI R0, R216, 0x1, R21 ;  /* 0x00000001d8007819 */ /* 0x001fe40000010215 */
[----:B-1----:R-:W-:-:S03]  /*14c0*/  SHF.L.U64.HI R4, R215, 0x1, R14 ;  /* 0x00000001d7047819 */ /* 0x002fc6000001020e */
[----:B------:R0:W-:Y:S01]  /*14d0*/  STL [R1+0x38], R0 ;  /* 0x0000380001007387 */ /* 0x0001e20000100800 */
[----:B---3--:R-:W-:-:S03]  /*14e0*/  SHF.L.U64.HI R7, R30, 0x1, R20 ;  /* 0x000000011e077819 */ /* 0x008fc60000010214 */
[----:B------:R1:W-:Y:S01]  /*14f0*/  STL [R1+0x3c], R4 ;  /* 0x00003c0401007387 */ /* 0x0003e20000100800 */
[----:B0-----:R-:W-:Y:S02]  /*1500*/  SHF.L.U64.HI R0, R214, 0x1, R29 ;  /* 0x00000001d6007819 */ /* 0x001fe4000001021d */
[----:B-1----:R-:W-:-:S03]  /*1510*/  SHF.L.U64.HI R4, R28, 0x1, R22 ;  /* 0x000000011c047819 */ /* 0x002fc60000010216 */
[----:B------:R0:W-:Y:S04]  /*1520*/  STL [R1+0x40], R0 ;  /* 0x0000400001007387 */ /* 0x0001e80000100800 */
[----:B------:R-:W-:Y:S04]  /*1530*/  STL [R1+0x44], R7 ;  /* 0x0000440701007387 */ /* 0x000fe80000100800 */
[----:B------:R1:W-:Y:S01]  /*1540*/  STL [R1+0x48], R4 ;  /* 0x0000480401007387 */ /* 0x0003e20000100800 */
[----:B0-----:R-:W-:-:S04]  /*1550*/  VIADD R0, R227, 0x36400 ;  /* 0x00036400e3007836 */ /* 0x001fc80000000000 */
[C---:B------:R-:W-:Y:S02]  /*1560*/  @P2 VIADD R228, R0.reuse, 0xffffffc0 ;  /* 0xffffffc000e42836 */ /* 0x040fe40000000000 */
[----:B------:R-:W-:Y:S02]  /*1570*/  IMAD.IADD R0, R0, 0x1, R229 ;  /* 0x0000000100007824 */ /* 0x000fe400078e02e5 */
[----:B-1----:R-:W-:Y:S02]  /*1580*/  IMAD R4, R5, 0x2, R18 ;  /* 0x0000000205047824 */ /* 0x002fe400078e0212 */
[----:B------:R-:W-:-:S03]  /*1590*/  IMAD.IADD R229, R229, 0x1, R228 ;  /* 0x00000001e5e57824 */ /* 0x000fc600078e02e4 */
[----:B------:R0:W-:Y:S04]  /*15a0*/  STL [R1+0x68], R4 ;  /* 0x0000680401007387 */ /* 0x0001e80000100800 */
[----:B------:R0:W-:Y:S04]  /*15b0*/  STL [R1+0x10], R2 ;  /* 0x0000100201007387 */ /* 0x0001e80000100800 */
[----:B------:R0:W-:Y:S01]  /*15c0*/  STL [R1], R0 ;  /* 0x0000000001007387 */ /* 0x0001e20000100800 */
[----:B--2---:R-:W-:Y:S01]  /*15d0*/  LOP3.LUT R186, R19, 0x1, RZ, 0xfc, !PT ;  /* 0x0000000113ba7812 */ /* 0x004fe200078efcff */
[----:B0-----:R-:W-:-:S07]  /*15e0*/  IMAD.MOV.U32 R19, RZ, RZ, RZ ;  /* 0x000000ffff137224 */ /* 0x001fce00078e00ff */
.L_x_8741:
[----:B01-34-:R-:W0:Y:S01]  /*15f0*/  LDC.64 R2, c[0x0][0xd88] ;  /* 0x00036200ff027b82 */ /* 0x01be220000000a00 */
        /* <DEDUP_REMOVED lines=15> */
[C---:B------:R-:W-:Y:S01]  /*16f0*/  @P2 LEA R2, P3, R0.reuse, UR4, 0x2 ;  /* 0x0000000400022c11 */ /* 0x040fe2000f8610ff */
[----:B------:R-:W-:Y:S01]  /*1700*/  STL [R1+0x58], R0 ;  /* 0x0000580001007387 */ /* 0x000fe20000100800 */
[C-C-:B------:R-:W-:Y:S02]  /*1710*/  SHF.L.U64.HI R30, R0.reuse, 0x2, R4.reuse ;  /* 0x00000002001e7819 */ /* 0x140fe40000010204 */
[----:B------:R-:W-:Y:S01]  /*1720*/  @P2 LEA.HI.X R3, R0, UR5, R4, 0x2, P3 ;  /* 0x0000000500032c11 */ /* 0x000fe200098f1404 */
[----:B------:R0:W-:Y:S01]  /*1730*/  STL [R1+0x60], R4 ;  /* 0x0000600401007387 */ /* 0x0001e20000100800 */
[----:B------:R-:W-:Y:S01]  /*1740*/  IADD3 R6, P4, R31, UR6, RZ ;  /* 0x000000061f067c10 */ /* 0x000fe2000ff9e0ff */
[----:B------:R-:W-:-:S02]  /*1750*/  ULDC UR4, c[0x0][0x288] ;  /* 0x0000a20000047ab9 */ /* 0x000fc40000000800 */
[----:B------:R1:W5:Y:S01]  /*1760*/  @P2 LDG.E R9, desc[UR40][R2.64] ;  /* 0x0000002802092981 */ /* 0x000362000c1e1900 */
[----:B------:R-:W-:Y:S01]  /*1770*/  IMAD.U32 R208, RZ, RZ, UR4 ;  /* 0x00000004ffd07e24 */ /* 0x000fe2000f8e00ff */
[----:B------:R-:W-:Y:S01]  /*1780*/  IADD3.X R7, R30, UR7, RZ, P4, !PT ;  /* 0x000000071e077c10 */ /* 0x000fe2000a7fe4ff */
[----:B------:R-:W-:Y:S01]  /*1790*/  ULDC.64 UR4, c[0x0][0x418] ;  /* 0x0001060000047ab9 */ /* 0x000fe20000000a00 */
[----:B------:R1:W-:Y:S01]  /*17a0*/  STL [R1+0x50], R31 ;  /* 0x0000501f01007387 */ /* 0x0003e20000100800 */
[----:B0-----:R-:W-:-:S03]  /*17b0*/  @P1 IADD3 R4, P2, R31, UR8, RZ ;  /* 0x000000081f041c10 */ /* 0x001fc6000ff5e0ff */
[----:B------:R1:W5:Y:S01]  /*17c0*/  @P0 LDG.E R29, desc[UR40][R6.64] ;  /* 0x00000028061d0981 */ /* 0x000362000c1e1900 */
[----:B------:R-:W-:Y:S01]  /*17d0*/  @P1 IADD3.X R5, R30, UR9, RZ, P2, !PT ;  /* 0x000000091e051c10 */ /* 0x000fe200097fe4ff */
[----:B------:R-:W-:Y:S02]  /*17e0*/  UISETP.NE.U32.AND UP0, UPT, UR4, URZ, UPT ;  /* 0x0000003f0400728c */ /* 0x000fe4000bf05070 */
[----:B------:R1:W-:Y:S01]  /*17f0*/  STL [R1+0x54], R30 ;  /* 0x0000541e01007387 */ /* 0x0003e20000100800 */
[----:B------:R-:W-:Y:S01]  /*1800*/  ULDC.64 UR8, c[0x0][0xb18] ;  /* 0x0002c60000087ab9 */ /* 0x000fe20000000a00 */
[----:B------:R-:W-:Y:S02]  /*1810*/  ULDC UR4, c[0x0][0x424] ;  /* 0x0001090000047ab9 */ /* 0x000fe40000000800 */
[----:B------:R1:W5:Y:S04]  /*1820*/  @P1 LDG.E R208, desc[UR40][R4.64] ;  /* 0x0000002804d01981 */ /* 0x000368000c1e1900 */
[----:B------:R1:W-:Y:S01]  /*1830*/  STL [R1+0x4c], R26 ;  /* 0x00004c1a01007387 */ /* 0x0003e20000100800 */
[----:B------:R-:W-:Y:S01]  /*1840*/  UISETP.NE.AND.EX UP0, UPT, UR5, URZ, UPT, UP0 ;  /* 0x0000003f0500728c */ /* 0x000fe2000bf05300 */
[----:B------:R-:W-:-:S02]  /*1850*/  ISETP.NE.U32.AND P2, PT, RZ, UR8, PT ;  /* 0x00000008ff007c0c */ /* 0x000fc4000bf45070 */
[----:B------:R-:W-:Y:S01]  /*1860*/  ULDC UR5, c[0x0][0x2f0] ;  /* 0x0000bc0000057ab9 */ /* 0x000fe20000000800 */
[----:B------:R-:W-:Y:S01]  /*1870*/  USEL UR4, UR4, 0x1, UP0 ;  /* 0x0000000104047887 */ /* 0x000fe20008000000 */
[----:B------:R-:W-:-:S03]  /*1880*/  ISETP.NE.AND.EX P2, PT, RZ, UR9, PT, P2 ;  /* 0x00000009ff007c0c */ /* 0x000fc6000bf45320 */
[----:B------:R-:W-:-:S03]  /*1890*/  UIMAD UR4, UR4, UR5, URZ ;  /* 0x00000005040472a4 */ /* 0x000fc6000f8e023f */
[----:B------:R-:W-:Y:S01]  /*18a0*/  ULDC UR5, c[0x0][0x348] ;  /* 0x0000d20000057ab9 */ /* 0x000fe20000000800 */
[----:B------:R-:W-:Y:S01]  /*18b0*/  IMAD.MOV.U32 R36, RZ, RZ, R0 ;  /* 0x000000ffff247224 */ /* 0x000fe200078e0000 */
[----:B-1----:R-:W-:Y:S07]  /*18c0*/  @P1 BRA `(.L_x_8603) ;  /* 0x0000000000241947 */ /* 0x002fee0003800000 */
        /* <DEDUP_REMOVED lines=9> */
.L_x_8603:
[----:B------:R-:W-:Y:S02]  /*1960*/  IMAD.U32 R27, RZ, RZ, UR5 ;  /* 0x00000005ff1b7e24 */ /* 0x000fe4000f8e00ff */
[----:B------:R-:W-:Y:S01]  /*1970*/  IMAD.U32 R28, RZ, RZ, UR4 ;  /* 0x00000004ff1c7e24 */ /* 0x000fe2000f8e00ff */
[----:B------:R-:W-:Y:S06]  /*1980*/  @!P2 BRA `(.L_x_8604) ;  /* 0x000000000010a947 */ /* 0x000fec0003800000 */
[----:B------:R-:W-:-:S04]  /*1990*/  IADD3 R2, P0, R31, UR8, RZ ;  /* 0x000000081f027c10 */ /* 0x000fc8000ff1e0ff */
[----:B------:R-:W-:-:S05]  /*19a0*/  IADD3.X R3, R30, UR9, RZ, P0, !PT ;  /* 0x000000091e037c10 */ /* 0x000fca00087fe4ff */
[----:B------:R0:W5:Y:S01]  /*19b0*/  LDG.E R28, desc[UR40][R2.64] ;  /* 0x00000028021c7981 */ /* 0x000162000c1e1900 */
[----:B------:R-:W-:Y:S05]  /*19c0*/  BRA `(.L_x_8605) ;  /* 0x0000000000107947 */ /* 0x000fea0003800000 */
.L_x_8604:
[----:B------:R-:W-:Y:S05]  /*19d0*/  @!P0 BRA `(.L_x_8605) ;  /* 0x00000000000c8947 */ /* 0x000fea0003800000 */
[----:B------:R-:W2:Y:S04]  /*19e0*/  LDG.E R3, desc[UR40][R6.64] ;  /* 0x0000002806037981 */ /* 0x000ea8000c1e1900 */
[----:B------:R-:W2:Y:S02]  /*19f0*/  LDG.E R28, desc[UR40][R6.64+0x4] ;  /* 0x00000428061c7981 */ /* 0x000ea4000c1e1900 */
[----:B--2---:R-:W-:-:S07]  /*1a00*/  IMAD.IADD R28, R28, 0x1, -R3 ;  /* 0x000000011c1c7824 */ /* 0x004fce00078e0a03 */
.L_x_8605:
        /* <DEDUP_REMOVED lines=33> */
[----:B---3--:R-:W-:Y:S02]  /*1c20*/  SHF.R.S32.HI R5, RZ, 0x1f, R2 ;  /* 0x0000001fff057819 */ /* 0x008fe40000011402 */
        /* <DEDUP_REMOVED lines=35> */
.L_x_8608:
[----:B------:R-:W-:Y:S05]  /*1e60*/  BSYNC B6 ;  /* 0x0000000000067941 */ /* 0x000fea0003800000 */
.L_x_8607:
        /* <DEDUP_REMOVED lines=20> */
.L_x_8610:
[----:B------:R-:W-:Y:S05]  /*1fb0*/  BSYNC B6 ;  /* 0x0000000000067941 */ /* 0x000fea0003800000 */
.L_x_8609:
        /* <DEDUP_REMOVED lines=9> */
[----:B------:R-:W-:Y:S02]  /*2050*/  @P0 IADD3.X R3, R30, UR5, RZ, P1, !PT ;  /* 0x000000051e030c10 */ /* 0x000fe40008ffe4ff */
[----:B------:R-:W-:Y:S01]  /*2060*/  SHF.R.S32.HI R189, RZ, 0x1f, R188 ;  /* 0x0000001fffbd7819 */ /* 0x000fe200000114bc */
[----:B0-----:R-:W-:-:S04]  /*2070*/  IMAD.WIDE.U32 R20, R191, R4, R16 ;  /* 0x00000004bf147225 */ /* 0x001fc800078e0010 */
[----:B------:R-:W-:Y:S01]  /*2080*/  IMAD.SHL.U32 R42, R192, 0x40, RZ ;  /* 0x00000040c02a7824 */ /* 0x000fe200078e00ff */
[----:B------:R0:W4:Y:S01]  /*2090*/  @P0 LDG.E R36, desc[UR40][R2.64] ;  /* 0x0000002802240981 */ /* 0x000122000c1e1900 */
[-C--:B------:R-:W-:Y:S01]  /*20a0*/  IMAD R0, R9, R4.reuse, RZ ;  /* 0x0000000409007224 */ /* 0x080fe200078e02ff */
[----:B------:R-:W-:Y:S01]  /*20b0*/  SHF.L.U64.HI R40, R4, 0x6, R5 ;  /* 0x0000000604287819 */ /* 0x000fe20000010205 */
[C---:B------:R-:W-:Y:S01]  /*20c0*/  IMAD.WIDE.U32 R6, R191.reuse, R4, R188 ;  /* 0x00000004bf067225 */ /* 0x040fe200078e00bc */
[----:B------:R-:W3:Y:S01]  /*20d0*/  S2R R30, SR_TID.X ;  /* 0x00000000001e7919 */ /* 0x000ee20000002100 */
[----:B------:R-:W-:Y:S01]  /*20e0*/  LOP3.LUT R42, R42, 0x1c0, RZ, 0xc0, !PT ;  /* 0x000001c02a2a7812 */ /* 0x000fe200078ec0ff */
[----:B------:R-:W-:Y:S01]  /*20f0*/  ULDC UR4, c[0x0][0x2f4] ;  /* 0x0000bd0000047ab9 */ /* 0x000fe20000000800 */
[----:B------:R-:W-:Y:S01]  /*2100*/  IMAD R11, R191, R5, R0 ;  /* 0x00000005bf0b7224 */ /* 0x000fe200078e0200 */
[----:B-1----:R-:W-:Y:S01]  /*2110*/  SHF.L.U64.HI R43, R44, 0x6, R45 ;  /* 0x000000062c2b7819 */ /* 0x002fe2000001022d */
[----:B------:R-:W-:Y:S01]  /*2120*/  IMAD R8, R9, R44, RZ ;  /* 0x0000002c09087224 */ /* 0x000fe200078e02ff */
[C---:B--2---:R-:W-:Y:S01]  /*2130*/  ISETP.GE.AND P0, PT, R16.reuse, R49, PT ;  /* 0x000000311000720c */ /* 0x044fe20003f06270 */
[----:B0-----:R-:W-:Y:S01]  /*2140*/  IMAD.IADD R3, R7, 0x1, R11 ;  /* 0x0000000107037824 */ /* 0x001fe200078e020b */
[----:B-----5:R-:W-:Y:S01]  /*2150*/  SHF.R.S32.HI R9, RZ, 0x1f, R24 ;  /* 0x0000001fff097819 */ /* 0x020fe20000011418 */
[----:B------:R-:W-:Y:S01]  /*2160*/  IMAD R13, R191, R45, R8 ;  /* 0x0000002dbf0d7224 */ /* 0x000fe200078e0208 */
[----:B------:R-:W-:Y:S01]  /*2170*/  SEL R7, R49, RZ, P0 ;  /* 0x000000ff31077207 */ /* 0x000fe20000000000 */
[----:B------:R-:W-:Y:S01]  /*2180*/  IMAD.MOV.U32 R2, RZ, RZ, R6 ;  /* 0x000000ffff027224 */ /* 0x000fe200078e0006 */
[----:B------:R-:W-:Y:S01]  /*2190*/  ISETP.GE.AND P2, PT, R16, UR4, PT ;  /* 0x0000000410007c0c */ /* 0x000fe2000bf46270 */
[----:B------:R-:W-:Y:S01]  /*21a0*/  IMAD R8, R9, R4, RZ ;  /* 0x0000000409087224 */ /* 0x000fe200078e02ff */
[----:B------:R-:W-:Y:S01]  /*21b0*/  SHF.R.S32.HI R46, RZ, 0x1f, R26 ;  /* 0x0000001fff2e7819 */ /* 0x000fe2000001141a */
        /* <DEDUP_REMOVED lines=14> */
[----:B------:R-:W-:Y:S01]  /*22a0*/  VIADD R30, R30, 0xffffff80 ;  /* 0xffffff801e1e7836 */ /* 0x000fe20000000000 */
[----:B------:R-:W-:Y:S01]  /*22b0*/  LOP3.LUT R54, R39, 0xfffffff8, RZ, 0xc0, !PT ;  /* 0xfffffff827367812 */ /* 0x000fe200078ec0ff */
[CC--:B------:R-:W-:Y:S01]  /*22c0*/  IMAD.WIDE.U32 R32, R191.reuse, R44.reuse, R188 ;  /* 0x0000002cbf207225 */ /* 0x0c0fe200078e00bc */
[----:B------:R-:W-:Y:S02]  /*22d0*/  LOP3.LUT R4, R4, R45, RZ, 0x3c, !PT ;  /* 0x0000002d04047212 */ /* 0x000fe400078e3cff */
[----:B------:R-:W-:Y:S01]  /*22e0*/  SHF.R.S32.HI R10, RZ, 0x1f, R30 ;  /* 0x0000001fff0a7819 */ /* 0x000fe2000001141e */
[----:B------:R-:W-:Y:S01]  /*22f0*/  IMAD.WIDE.U32 R34, R191, R44, R16 ;  /* 0x0000002cbf227225 */ /* 0x000fe200078e0010 */
[----:B------:R-:W-:-:S02]  /*2300*/  SHF.R.S32.HI R59, RZ, 0x1f, R54 ;  /* 0x0000001fff3b7819 */ /* 0x000fc40000011436 */
[----:B------:R-:W-:Y:S01]  /*2310*/  LEA.HI R10, R10, R30, RZ, 0x2 ;  /* 0x0000001e0a0a7211 */ /* 0x000fe200078f10ff */
[----:B------:R-:W-:Y:S02]  /*2320*/  IMAD.IADD R33, R33, 0x1, R13 ;  /* 0x0000000121217824 */ /* 0x000fe400078e020d */
[----:B------:R-:W-:Y:S01]  /*2330*/  IMAD.IADD R35, R13, 0x1, R35 ;  /* 0x000000010d237824 */ /* 0x000fe200078e0223 */
[----:B------:R-:W-:Y:S01]  /*2340*/  LOP3.LUT R10, R10, 0xfffffffc, RZ, 0xc0, !PT ;  /* 0xfffffffc0a0a7812 */ /* 0x000fe200078ec0ff */
[C---:B------:R-:W-:Y:S02]  /*2350*/  IMAD R7, R24.reuse, R5, R8 ;  /* 0x0000000518077224 */ /* 0x040fe400078e0208 */
[----:B------:R-:W-:-:S04]  /*2360*/  IMAD.WIDE.U32 R32, R24, R44, R32 ;  /* 0x0000002c18207225 */ /* 0x000fc800078e0020 */
[----:B------:R-:W-:Y:S02]  /*2370*/  IMAD.IADD R10, R30, 0x1, -R10 ;  /* 0x000000011e0a7824 */ /* 0x000fe400078e0a0a */
[----:B------:R-:W0:Y:S01]  /*2380*/  S2R R30, SR_TID.X ;  /* 0x00000000001e7919 */ /* 0x000e220000002100 */
[----:B------:R-:W-:-:S04]  /*2390*/  IMAD.WIDE.U32 R34, R24, R44, R34 ;  /* 0x0000002c18227225 */ /* 0x000fc800078e0022 */
[----:B------:R-:W-:Y:S02]  /*23a0*/  IMAD R48, R10, 0x40, R191 ;  /* 0x000000400a307824 */ /* 0x000fe400078e02bf */
[----:B------:R-:W-:Y:S02]  /*23b0*/  IMAD.IADD R0, R29, 0x1, R28 ;  /* 0x000000011d007824 */ /* 0x000fe400078e021c */
[----:B------:R-:W-:Y:S02]  /*23c0*/  IMAD.SHL.U32 R44, R44, 0x40, RZ ;  /* 0x000000402c2c7824 */ /* 0x000fe400078e00ff */
[----:B------:R-:W-:Y:S02]  /*23d0*/  VIADD R47, R12, 0x8 ;  /* 0x000000080c2f7836 */ /* 0x000fe40000000000 */
[----:B------:R-:W-:Y:S02]  /*23e0*/  IMAD.SHL.U32 R49, R49, 0x2, RZ ;  /* 0x0000000231317824 */ /* 0x000fe400078e00ff */
[----:B------:R-:W-:-:S02]  /*23f0*/  IMAD.IADD R51, R3, 0x1, R7 ;  /* 0x0000000103337824 */ /* 0x000fc400078e0207 */
[----:B------:R-:W-:Y:S02]  /*2400*/  IMAD.IADD R52, R7, 0x1, R21 ;  /* 0x0000000107347824 */ /* 0x000fe400078e0215 */
[----:B------:R-:W-:Y:S02]  /*2410*/  IMAD.IADD R53, R33, 0x1, R9 ;  /* 0x0000000121357824 */ /* 0x000fe400078e0209 */
[----:B------:R-:W-:Y:S02]  /*2420*/  IMAD.IADD R55, R9, 0x1, R35 ;  /* 0x0000000109377824 */ /* 0x000fe400078e0223 */
[----:B0-----:R-:W-:-:S05]  /*2430*/  VIADD R30, R30, 0xffffff80 ;  /* 0xffffff801e1e7836 */ /* 0x001fca0000000000 */
[----:B------:R-:W-:-:S04]  /*2440*/  SHF.R.S32.HI R10, RZ, 0x1f, R30 ;  /* 0x0000001fff0a7819 */ /* 0x000fc8000001141e */
[----:B------:R-:W-:-:S04]  /*2450*/  LEA.HI R10, R10, R30, RZ, 0x5 ;  /* 0x0000001e0a0a7211 */ /* 0x000fc800078f28ff */
[----:B------:R-:W-:-:S05]  /*2460*/  SHF.R.S32.HI R10, RZ, 0x5, R10 ;  /* 0x00000005ff0a7819 */ /* 0x000fca000001140a */
[----:B------:R-:W-:Y:S01]  /*2470*/  IMAD R50, R10, 0x200, R4 ;  /* 0x000002000a327824 */ /* 0x000fe200078e0204 */
[----:B------:R-:W-:-:S04]  /*2480*/  LOP3.LUT R4, R42, 0x38, R39, 0xf8, !PT ;  /* 0x000000382a047812 */ /* 0x000fc800078ef827 */
[----:B------:R-:W-:-:S05]  /*2490*/  LOP3.LUT R4, R4, R45, RZ, 0x3c, !PT ;  /* 0x0000002d04047212 */ /* 0x000fca00078e3cff */
[----:B------:R-:W-:Y:S01]  /*24a0*/  IMAD R60, R10, 0x200, R4 ;  /* 0x000002000a3c7824 */ /* 0x000fe200078e0204 */
[----:B----4-:R-:W-:-:S07]  /*24b0*/  SHF.R.S32.HI R58, RZ, 0x1f, R36 ;  /* 0x0000001fff3a7819 */ /* 0x010fce0000011424 */
.L_x_8643:
        /* <DEDUP_REMOVED lines=93> */
.L_x_8615:
[----:B------:R-:W-:Y:S05]  /*2a90*/  BSYNC B1 ;  /* 0x0000000000017941 */ /* 0x000fea0003800000 */
.L_x_8614:
[----:B------:R-:W-:Y:S01]  /*2aa0*/  ISETP.NE.AND P3, PT, R186, 0x3, PT ;  /* 0x00000003ba00780c */ /* 0x000fe20003f65270 */
        /* <DEDUP_REMOVED lines=17> */
.L_x_8616:
[----:B------:R-:W-:Y:S01]  /*2bc0*/  IMAD R62, R185, 0x8, R18 ;  /* 0x00000008b93e7824 */ /* 0x000fe200078e0212 */
[----:B------:R-:W-:Y:S01]  /*2bd0*/  SHF.L.U32 R75, R190, 0x1f, RZ ;  /* 0x0000001fbe4b7819 */ /* 0x000fe200000006ff */
[----:B------:R-:W-:Y:S03]  /*2be0*/  BSSY B1, `(.L_x_8617) ;  /* 0x0000003000017945 */ /* 0x000fe60003800000 */
[----:B------:R-:W0:Y:S02]  /*2bf0*/  SYNCS.PHASECHK.TRANS64.TRYWAIT P5, [R62+URZ+0x38890], R75 ;  /* 0x0388904b3e0075a7 */ /* 0x000e2400080a017f */
[----:B0-----:R-:W-:Y:S05]  /*2c00*/  @!P5 BRA `(.L_x_8618) ;  /* 0x000001d80024d947 */ /* 0x001fea0003800000 */
.L_x_8876:
[----:B------:R-:W-:Y:S05]  /*2c10*/  BSYNC B1 ;  /* 0x0000000000017941 */ /* 0x000fea0003800000 */
.L_x_8617:
[----:B------:R-:W-:-:S03]  /*2c20*/  UMOV UR4, 0xffffffff ;  /* 0xffffffff00047882 */ /* 0x000fc60000000000 */
[----:B------:R-:W-:Y:S05]  /*2c30*/  BRA.DIV UR4, `(.L_x_8619) ;  /* 0x000001da042c7947 */ /* 0x000fea000b800000 */
[----:B------:R1:W2:Y:S04]  /*2c40*/  SHFL.IDX PT, R71, R68, RZ, 0x1c1f ;  /* 0x001c1fff44477589 */ /* 0x0002a800000e0000 */
[----:B------:R1:W3:Y:S02]  /*2c50*/  SHFL.IDX PT, R14, R69, RZ, 0x1c1f ;  /* 0x001c1fff450e7589 */ /* 0x0002e400000e0000 */
.L_x_8880:
        /* <DEDUP_REMOVED lines=56> */
.L_x_8624:
[----:B------:R-:W-:Y:S05]  /*2fe0*/  BSYNC B2 ;  /* 0x0000000000027941 */ /* 0x000fea0003800000 */
.L_x_8623:
[----:B0-----:R4:W-:Y:S02]  /*2ff0*/  ST.E.128 desc[UR40][R10.64], R4 ;  /* 0x000000040a007985 */ /* 0x0019e4000c101d28 */
.L_x_8622:
[----:B------:R-:W-:Y:S05]  /*3000*/  BSYNC B1 ;  /* 0x0000000000017941 */ /* 0x000fea0003800000 */
.L_x_8621:
        /* <DEDUP_REMOVED lines=58> */
.L_x_8626:
[----:B------:R-:W-:Y:S05]  /*33b0*/  BSYNC B1 ;  /* 0x0000000000017941 */ /* 0x000fea0003800000 */
.L_x_8625:
[----:B--2---:R2:W-:Y:S01]  /*33c0*/  ST.E.128 desc[UR40][R10.64], R4 ;  /* 0x000000040a007985 */ /* 0x0045e2000c101d28 */
[----:B------:R-:W-:Y:S05]  /*33d0*/  BRA `(.L_x_8620) ;  /* 0x0000000c00ac7947 */ /* 0x000fea0003800000 */
.L_x_8613:
        /* <DEDUP_REMOVED lines=42> */
.L_x_8627:
[----:B------:R-:W-:Y:S01]  /*3680*/  IMAD R62, R185, 0x8, R18 ;  /* 0x00000008b93e7824 */ /* 0x000fe200078e0212 */
[----:B------:R-:W-:Y:S01]  /*3690*/  SHF.L.U32 R75, R190, 0x1f, RZ ;  /* 0x0000001fbe4b7819 */ /* 0x000fe200000006ff */
[----:B------:R-:W-:Y:S03]  /*36a0*/  BSSY B1, `(.L_x_8628) ;  /* 0x0000003000017945 */ /* 0x000fe60003800000 */
[----:B------:R-:W0:Y:S02]  /*36b0*/  SYNCS.PHASECHK.TRANS64.TRYWAIT P6, [R62+URZ+0x38890], R75 ;  /* 0x0388904b3e0075a7 */ /* 0x000e2400080c017f */
[----:B0-----:R-:W-:Y:S05]  /*36c0*/  @!P6 BRA `(.L_x_8629) ;  /* 0x000001cc00d0e947 */ /* 0x001fea0003800000 */
.L_x_8881:
[----:B------:R-:W-:Y:S05]  /*36d0*/  BSYNC B1 ;  /* 0x0000000000017941 */ /* 0x000fea0003800000 */
.L_x_8628:
[----:B------:R-:W-:-:S03]  /*36e0*/  UMOV UR4, 0xffffffff ;  /* 0xffffffff00047882 */ /* 0x000fc60000000000 */
[----:B------:R-:W-:Y:S05]  /*36f0*/  BRA.DIV UR4, `(.L_x_8630) ;  /* 0x000001ce04d87947 */ /* 0x000fea000b800000 */
[----:B------:R-:W1:Y:S04]  /*3700*/  SHFL.IDX PT, R68, R68, RZ, 0x1c1f ;  /* 0x001c1fff44447589 */ /* 0x000e6800000e0000 */
[----:B------:R-:W2:Y:S02]  /*3710*/  SHFL.IDX PT, R69, R69, RZ, 0x1c1f ;  /* 0x001c1fff45457589 */ /* 0x000ea400000e0000 */
.L_x_8885:
        /* <DEDUP_REMOVED lines=15> */
[----:B------:R-:W-:Y:S02]  /*3810*/  IMAD.SHL.U32 R71, R8, 0x8, RZ ;  /* 0x0000000808477824 */ /* 0x000fe400078e00ff */
[----:B---3--:R-:W-:-:S03]  /*3820*/  VIADD R11, R11, 0xffffff80 ;  /* 0xffffff800b0b7836 */ /* 0x008fc60000000000 */
[----:B------:R-:W-:Y:S02]  /*3830*/  LOP3.LUT R8, R42, 0x38, R71, 0xf8, !PT ;  /* 0x000000382a087812 */ /* 0x000fe400078ef847 */
[----:B------:R-:W-:Y:S02]  /*3840*/  SHF.R.S32.HI R10, RZ, 0x1f, R11 ;  /* 0x0000001fff0a7819 */ /* 0x000fe4000001140b */
[----:B------:R-:W-:Y:S02]  /*3850*/  LOP3.LUT R8, R8, R45, RZ, 0x3c, !PT ;  /* 0x0000002d08087212 */ /* 0x000fe400078e3cff */
[----:B------:R-:W-:-:S04]  /*3860*/  LEA.HI R10, R10, R11, RZ, 0x5 ;  /* 0x0000000b0a0a7211 */ /* 0x000fc800078f28ff */
[----:B------:R-:W-:-:S05]  /*3870*/  SHF.R.S32.HI R10, RZ, 0x5, R10 ;  /* 0x00000005ff0a7819 */ /* 0x000fca000001140a */
[----:B------:R-:W-:-:S04]  /*3880*/  IMAD R8, R10, 0x200, R8 ;  /* 0x000002000a087824 */ /* 0x000fc800078e0208 */
[----:B------:R-:W-:Y:S02]  /*3890*/  IMAD.IADD R73, R73, 0x1, R8 ;  /* 0x0000000149497824 */ /* 0x000fe400078e0208 */
[----:B------:R-:W1:Y:S02]  /*38a0*/  LDS.128 R8, [R9+0x22400] ;  /* 0x0224000009087984 */ /* 0x000e640000000c00 */
[----:B------:R-:W-:-:S05]  /*38b0*/  IMAD R73, R73, 0x2, R18 ;  /* 0x0000000249497824 */ /* 0x000fca00078e0212 */
[----:B------:R2:W3:Y:S01]  /*38c0*/  LDS.128 R12, [R73+0x22400] ;  /* 0x02240000490c7984 */ /* 0x0004e20000000c00 */
[----:B------:R-:W-:Y:S05]  /*38d0*/  @P5 BRA `(.L_x_8632) ;  /* 0x0000000400705947 */ /* 0x000fea0003800000 */
[----:B--2---:R-:W-:Y:S02]  /*38e0*/  SHF.R.U32.HI R73, RZ, 0x10, R5 ;  /* 0x00000010ff497819 */ /* 0x004fe40000011605 */
        /* <DEDUP_REMOVED lines=37> */
[CC--:B------:R-:W-:Y:S01]  /*3b40*/  FMUL.FTZ R28, R30.reuse, R73.reuse ;  /* 0x000000491e1c7220 */ /* 0x0c0fe20000410000 */
[----:B------:R-:W-:Y:S01]  /*3b50*/  IMAD.U32 R9, R11, 0x10000, RZ ;  /* 0x000100000b097824 */ /* 0x000fe200078e00ff */
[----:B------:R-:W-:Y:S01]  /*3b60*/  LOP3.LUT R84, R83, 0xffff0000, RZ, 0xc0, !PT ;  /* 0xffff000053547812 */ /* 0x000fe200078ec0ff */
[----:B------:R-:W-:Y:S01]  /*3b70*/  FMUL.FTZ R30, R30, R6 ;  /* 0x000000061e1e7220 */ /* 0x000fe20000410000 */
[----:B------:R-:W-:Y:S01]  /*3b80*/  LOP3.LUT R76, R76, 0xffff0000, RZ, 0xc0, !PT ;  /* 0xffff00004c4c7812 */ /* 0x000fe200078ec0ff */
[----:B------:R-:W-:Y:S01]  /*3b90*/  FFMA.FTZ R88, R7, R80, R88 ;  /* 0x0000005007587223 */ /* 0x000fe20000010058 */
[----:B------:R-:W-:Y:S01]  /*3ba0*/  LOP3.LUT R11, R11, 0xffff0000, RZ, 0xc0, !PT ;  /* 0xffff00000b0b7812 */ /* 0x000fe200078ec0ff */
[C---:B------:R-:W-:Y:S01]  /*3bb0*/  FFMA.FTZ R77, R9.reuse, R6, -R28 ;  /* 0x00000006094d7223 */ /* 0x040fe2000001081c */
[----:B------:R-:W-:Y:S01]  /*3bc0*/  FFMA.FTZ R73, R9, R73, R30 ;  /* 0x0000004909497223 */ /* 0x000fe2000001001e */
[----:B------:R-:W-:Y:S01]  /*3bd0*/  LOP3.LUT R12, R12, 0xffff0000, RZ, 0xc0, !PT ;  /* 0xffff00000c0c7812 */ /* 0x000fe200078ec0ff */
[C---:B------:R-:W-:Y:S01]  /*3be0*/  FMUL.FTZ R30, R31.reuse, R84 ;  /* 0x000000541f1e7220 */ /* 0x040fe20000410000 */
[----:B------:R-:W-:Y:S01]  /*3bf0*/  FMUL.FTZ R80, R31, R76 ;  /* 0x0000004c1f507220 */ /* 0x000fe20000410000 */
[C---:B------:R-:W-:Y:S01]  /*3c00*/  LOP3.LUT R9, R78.reuse, 0xffff0000, RZ, 0xc0, !PT ;  /* 0xffff00004e097812 */ /* 0x040fe200078ec0ff */
[----:B------:R-:W-:Y:S01]  /*3c10*/  IMAD.U32 R28, R78, 0x10000, RZ ;  /* 0x000100004e1c7824 */ /* 0x000fe200078e00ff */
[----:B------:R-:W-:Y:S01]  /*3c20*/  LOP3.LUT R8, R8, 0xffff0000, RZ, 0xc0, !PT ;  /* 0xffff000008087812 */ /* 0x000fe200078ec0ff */
[----:B------:R-:W-:-:S02]  /*3c30*/  IMAD.U32 R6, R72, 0x10000, RZ ;  /* 0x0001000048067824 */ /* 0x000fc400078e00ff */
[C---:B------:R-:W-:Y:S01]  /*3c40*/  FFMA.FTZ R76, R11.reuse, R76, -R30 ;  /* 0x0000004c0b4c7223 */ /* 0x040fe2000001081e */
[----:B------:R-:W-:Y:S01]  /*3c50*/  LOP3.LUT R7, R72, 0xffff0000, RZ, 0xc0, !PT ;  /* 0xffff000048077812 */ /* 0x000fe200078ec0ff */
[----:B------:R-:W-:Y:S01]  /*3c60*/  FFMA.FTZ R80, R11, R84, R80 ;  /* 0x000000540b507223 */ /* 0x000fe20000010050 */
[C---:B------:R-:W-:Y:S01]  /*3c70*/  FMUL.FTZ R30, R13.reuse, R28 ;  /* 0x0000001c0d1e7220 */ /* 0x040fe20000410000 */
[----:B------:R-:W-:Y:S01]  /*3c80*/  FMUL.FTZ R11, R12, R9 ;  /* 0x000000090c0b7220 */ /* 0x000fe20000410000 */
[-C--:B------:R-:W-:Y:S01]  /*3c90*/  FMUL.FTZ R13, R13, R6.reuse ;  /* 0x000000060d0d7220 */ /* 0x080fe20000410000 */
[----:B------:R-:W-:Y:S02]  /*3ca0*/  IMAD.U32 R15, R14, 0x10000, RZ ;  /* 0x000100000e0f7824 */ /* 0x000fe400078e00ff */
[C---:B------:R-:W-:Y:S01]  /*3cb0*/  FFMA.FTZ R30, R5.reuse, R6, -R30 ;  /* 0x00000006051e7223 */ /* 0x040fe2000001081e */
[-C--:B------:R-:W-:Y:S01]  /*3cc0*/  FMUL.FTZ R31, R12, R7.reuse ;  /* 0x000000070c1f7220 */ /* 0x080fe20000410000 */
[----:B------:R-:W-:Y:S01]  /*3cd0*/  FFMA.FTZ R29, R8, R7, -R11 ;  /* 0x00000007081d7223 */ /* 0x000fe2000001080b */
[----:B------:R-:W-:Y:S01]  /*3ce0*/  LOP3.LUT R14, R14, 0xffff0000, RZ, 0xc0, !PT ;  /* 0xffff00000e0e7812 */ /* 0x000fe200078ec0ff */
[----:B------:R-:W-:Y:S01]  /*3cf0*/  FFMA.FTZ R13, R5, R28, R13 ;  /* 0x0000001c050d7223 */ /* 0x000fe2000001000d */
        /* <DEDUP_REMOVED lines=26> */
.L_x_8632:
[----:B------:R-:W-:Y:S05]  /*3ea0*/  BSYNC B1 ;  /* 0x0000000000017941 */ /* 0x000fea0003800000 */
.L_x_8631:
        /* <DEDUP_REMOVED lines=8> */
.L_x_8612:
[----:B------:R-:W-:-:S13]  /*3f30*/  ISETP.NE.AND P3, PT, R186, 0x3, PT ;  /* 0x00000003ba00780c */ /* 0x000fda0003f65270 */
[----:B------:R-:W-:Y:S05]  /*3f40*/  @!P3 BRA `(.L_x_8633) ;  /* 0x000000000004b947 */ /* 0x000fea0003800000 */
[----:B------:R-:W-:Y:S01]  /*3f50*/  BPT.TRAP 0x1 ;  /* 0x000000040000795c */ /* 0x000fe20000300000 */
.L_x_8633:
[----:B------:R-:W-:Y:S01]  /*3f60*/  IMAD R62, R185, 0x8, R18 ;  /* 0x00000008b93e7824 */ /* 0x000fe200078e0212 */
[----:B------:R-:W-:Y:S01]  /*3f70*/  SHF.L.U32 R75, R190, 0x1f, RZ ;  /* 0x0000001fbe4b7819 */ /* 0x000fe200000006ff */
[----:B------:R-:W-:Y:S01]  /*3f80*/  BSSY B1, `(.L_x_8634) ;  /* 0x0000004000017945 */ /* 0x000fe20003800000 */
[----:B------:R-:W-:Y:S02]  /*3f90*/  SHF.R.S32.HI R66, RZ, 0x1f, R64 ;  /* 0x0000001fff427819 */ /* 0x000fe40000011440 */
[----:B------:R-:W1:Y:S02]  /*3fa0*/  SYNCS.PHASECHK.TRANS64.TRYWAIT P4, [R62+URZ+0x38890], R75 ;  /* 0x0388904b3e0075a7 */ /* 0x000e64000808017f */
[----:B-1----:R-:W-:Y:S05]  /*3fb0*/  @!P4 BRA `(.L_x_8635) ;  /* 0x000001c400f4c947 */ /* 0x002fea0003800000 */
.L_x_8886:
[----:B------:R-:W-:Y:S05]  /*3fc0*/  BSYNC B1 ;  /* 0x0000000000017941 */ /* 0x000fea0003800000 */
.L_x_8634:
        /* <DEDUP_REMOVED lines=26> */
.L_x_8890:
        /* <DEDUP_REMOVED lines=18> */
.L_x_8620:
[----:B------:R-:W-:Y:S05]  /*4290*/  BSYNC B0 ;  /* 0x0000000000007941 */ /* 0x000fea0003800000 */
.L_x_8611:
[----:B0-234-:R-:W0:Y:S01]  /*42a0*/  S2R R4, SR_TID.X ;  /* 0x0000000000047919 */ /* 0x01de220000002100 */
        /* <DEDUP_REMOVED lines=16> */
.L_x_8638:
[----:B------:R-:W-:Y:S05]  /*43b0*/  BSYNC B0 ;  /* 0x0000000000007941 */ /* 0x000fea0003800000 */
.L_x_8637:
[----:B------:R-:W2:Y:S01]  /*43c0*/  SYNCS.PHASECHK.TRANS64.TRYWAIT P3, [R62+URZ+0x388b0], R75 ;  /* 0x0388b04b3e0075a7 */ /* 0x000ea2000806017f */
[----:B------:R-:W-:Y:S04]  /*43d0*/  BSSY B0, `(.L_x_8639) ;  /* 0x0000002000007945 */ /* 0x000fe80003800000 */
[----:B--2---:R-:W-:Y:S05]  /*43e0*/  @!P3 BRA `(.L_x_8640) ;  /* 0x000001c40040b947 */ /* 0x004fea0003800000 */
.L_x_8891:
[----:B------:R-:W-:Y:S05]  /*43f0*/  BSYNC B0 ;  /* 0x0000000000007941 */ /* 0x000fea0003800000 */
.L_x_8639:
        /* <DEDUP_REMOVED lines=21> */
[----:B------:R-:W1:Y:S08]  /*4550*/  SHFL.IDX PT, R10, R10, RZ, 0x1c1f ;  /* 0x001c1fff0a0a7589 */ /* 0x000e7000000e0000 */
[----:B------:R-:W-:Y:S05]  /*4560*/  @!P3 BRA `(.L_x_8642) ;  /* 0x00000004009cb947 */ /* 0x000fea0003800000 */
[----:B------:R-:W3:Y:S01]  /*4570*/  LDL R31, [R1+0x14] ;  /* 0x00001400011f7983 */ /* 0x000ee20000100800 */
[----:B------:R-:W-:-:S03]  /*4580*/  ULDC UR4, c[0x0][0x320] ;  /* 0x0000c80000047ab9 */ /* 0x000fc60000000800 */
[----:B------:R-:W4:Y:S04]  /*4590*/  LDL R14, [R1+0x18] ;  /* 0x00001800010e7983 */ /* 0x000f280000100800 */
[----:B------:R-:W5:Y:S01]  /*45a0*/  LDL R30, [R1+0x1c] ;  /* 0x00001c00011e7983 */ /* 0x000f620000100800 */
[----:B------:R-:W-:Y:S01]  /*45b0*/  ISETP.GE.AND P5, PT, R16, UR4, PT ;  /* 0x0000000410007c0c */ /* 0x000fe2000bfa6270 */
[----:B------:R-:W-:Y:S01]  /*45c0*/  IMAD R9, R185, 0x8000, R50 ;  /* 0x00008000b9097824 */ /* 0x000fe200078e0232 */
[----:B------:R-:W-:Y:S01]  /*45d0*/  LOP3.LUT P3, RZ, R192, 0x4, RZ, 0xc0, !PT ;  /* 0x00000004c0ff7812 */ /* 0x000fe2000786c0ff */
[----:B------:R-:W2:Y:S02]  /*45e0*/  LDL R29, [R1+0x20] ;  /* 0x00002000011d7983 */ /* 0x000ea40000100800 */
[----:B------:R-:W-:-:S02]  /*45f0*/  IMAD R12, R9, 0x2, R18 ;  /* 0x00000002090c7824 */ /* 0x000fc400078e0212 */
[----:B------:R-:W2:Y:S04]  /*4600*/  LDL R28, [R1+0x24] ;  /* 0x00002400011c7983 */ /* 0x000ea80000100800 */
[----:B------:R-:W2:Y:S01]  /*4610*/  LDL R15, [R1+0x28] ;  /* 0x00002800010f7983 */ /* 0x000ea20000100800 */
[----:B------:R-:W-:-:S03]  /*4620*/  VIADD R13, R9, 0x20 ;  /* 0x00000020090d7836 */ /* 0x000fc60000000000 */
[----:B------:R-:W1:Y:S01]  /*4630*/  @!P5 LDS.128 R4, [R12+0x400] ;  /* 0x000400000c04d984 */ /* 0x000e620000000c00 */
[----:B------:R-:W-:Y:S01]  /*4640*/  @P3 VIADD R13, R9, 0xffffffe0 ;  /* 0xffffffe0090d3836 */ /* 0x000fe20000000000 */
[CC--:B0-----:R-:W-:Y:S02]  /*4650*/  @!P5 LEA R8, P3, R16.reuse, R11.reuse, 0x1 ;  /* 0x0000000b1008d211 */ /* 0x0c1fe400078608ff */
[----:B------:R-:W2:Y:S01]  /*4660*/  LDL R63, [R1+0x30] ;  /* 0x00003000013f7983 */ /* 0x000ea20000100800 */
[----:B------:R-:W-:Y:S01]  /*4670*/  IMAD R13, R13, 0x2, R18 ;  /* 0x000000020d0d7824 */ /* 0x000fe200078e0212 */
[----:B-1----:R-:W-:Y:S02]  /*4680*/  @!P5 LEA.HI.X R9, R16, R10, R17, 0x1, P3 ;  /* 0x0000000a1009d211 */ /* 0x002fe400018f0c11 */
[C---:B------:R-:W-:Y:S01]  /*4690*/  ISETP.GE.AND P3, PT, R184.reuse, UR4, PT ;  /* 0x00000004b8007c0c */ /* 0x040fe2000bf66270 */
[----:B------:R-:W2:Y:S04]  /*46a0*/  LDL R57, [R1+0x34] ;  /* 0x0000340001397983 */ /* 0x000ea80000100800 */
[----:B------:R-:W2:Y:S04]  /*46b0*/  LDL R56, [R1+0x38] ;  /* 0x0000380001387983 */ /* 0x000ea80000100800 */
[----:B------:R0:W-:Y:S04]  /*46c0*/  @!P5 ST.E.128 desc[UR40][R8.64], R4 ;  /* 0x000000040800d985 */ /* 0x0001e8000c101d28 */
[----:B------:R-:W1:Y:S01]  /*46d0*/  @!P3 LDS.128 R4, [R13+0x400] ;  /* 0x000400000d04b984 */ /* 0x000e620000000c00 */
[----:B0-----:R-:W-:-:S04]  /*46e0*/  @!P3 LEA R8, P5, R184, R11, 0x1 ;  /* 0x0000000bb808b211 */ /* 0x001fc800078a08ff */
[----:B------:R-:W-:Y:S02]  /*46f0*/  @!P3 LEA.HI.X R9, R184, R10, R195, 0x1, P5 ;  /* 0x0000000ab809b211 */ /* 0x000fe400028f0cc3 */
[----:B------:R-:W-:-:S03]  /*4700*/  ISETP.GE.AND P5, PT, R225, UR4, PT ;  /* 0x00000004e1007c0c */ /* 0x000fc6000bfa6270 */
[----:B-1----:R0:W-:Y:S10]  /*4710*/  @!P3 ST.E.128 desc[UR40][R8.64], R4 ;  /* 0x000000040800b985 */ /* 0x0021f4000c101d28 */
[----:B------:R-:W1:Y:S01]  /*4720*/  @!P5 LDS.128 R4, [R12+0x2400] ;  /* 0x002400000c04d984 */ /* 0x000e620000000c00 */
[----:B0-----:R-:W-:-:S05]  /*4730*/  @!P5 LEA R8, P3, R225, R11, 0x1 ;  /* 0x0000000be108d211 */ /* 0x001fca00078608ff */
[----:B---3--:R-:W-:Y:S01]  /*4740*/  @!P5 IMAD.X R9, R10, 0x1, R31, P3 ;  /* 0x000000010a09d824 */ /* 0x008fe200018e061f */
[C---:B------:R-:W-:Y:S01]  /*4750*/  ISETP.GE.AND P3, PT, R224.reuse, UR4, PT ;  /* 0x00000004e0007c0c */ /* 0x040fe2000bf66270 */
[----:B------:R-:W3:Y:S04]  /*4760*/  LDL R31, [R1+0x3c] ;  /* 0x00003c00011f7983 */ /* 0x000ee80000100800 */
[----:B-1----:R0:W-:Y:S08]  /*4770*/  @!P5 ST.E.128 desc[UR40][R8.64], R4 ;  /* 0x000000040800d985 */ /* 0x0021f0000c101d28 */
[----:B------:R-:W1:Y:S01]  /*4780*/  @!P3 LDS.128 R4, [R13+0x2400] ;  /* 0x002400000d04b984 */ /* 0x000e620000000c00 */
[----:B0-----:R-:W-:-:S05]  /*4790*/  @!P3 LEA R8, P5, R224, R11, 0x1 ;  /* 0x0000000be008b211 */ /* 0x001fca00078a08ff */
[----:B----4-:R-:W-:Y:S02]  /*47a0*/  @!P3 IMAD.X R9, R10, 0x1, R14, P5 ;  /* 0x000000010a09b824 */ /* 0x010fe400028e060e */
[----:B------:R-:W4:Y:S01]  /*47b0*/  LDL R14, [R1+0x2c] ;  /* 0x00002c00010e7983 */ /* 0x000f220000100800 */
        /* <DEDUP_REMOVED lines=10> */
[----:B--2---:R-:W-:Y:S01]  /*4860*/  @!P3 IMAD.X R9, R10, 0x1, R29, P5 ;  /* 0x000000010a09b824 */ /* 0x004fe200028e061d */
[C---:B------:R-:W-:Y:S01]  /*4870*/  ISETP.GE.AND P5, PT, R221.reuse, UR4, PT ;  /* 0x00000004dd007c0c */ /* 0x040fe2000bfa6270 */
[----:B------:R-:W2:Y:S04]  /*4880*/  LDL R29, [R1+0x8] ;  /* 0x00000800011d7983 */ /* 0x000ea80000100800 */
[----:B-1----:R0:W-:Y:S08]  /*4890*/  @!P3 ST.E.128 desc[UR40][R8.64], R4 ;  /* 0x000000040800b985 */ /* 0x0021f0000c101d28 */
[----:B------:R-:W1:Y:S01]  /*48a0*/  @!P5 LDS.128 R4, [R12+0x6400] ;  /* 0x006400000c04d984 */ /* 0x000e620000000c00 */
[----:B0-----:R-:W-:-:S05]  /*48b0*/  @!P5 LEA R8, P3, R221, R11, 0x1 ;  /* 0x0000000bdd08d211 */ /* 0x001fca00078608ff */
[----:B------:R-:W-:Y:S01]  /*48c0*/  @!P5 IMAD.X R9, R10, 0x1, R28, P3 ;  /* 0x000000010a09d824 */ /* 0x000fe200018e061c */
[C---:B------:R-:W-:Y:S01]  /*48d0*/  ISETP.GE.AND P3, PT, R220.reuse, UR4, PT ;  /* 0x00000004dc007c0c */ /* 0x040fe2000bf66270 */
[----:B------:R-:W2:Y:S04]  /*48e0*/  LDL R28, [R1+0x44] ;  /* 0x00004400011c7983 */ /* 0x000ea80000100800 */
[----:B-1----:R0:W-:Y:S08]  /*48f0*/  @!P5 ST.E.128 desc[UR40][R8.64], R4 ;  /* 0x000000040800d985 */ /* 0x0021f0000c101d28 */
[----:B------:R-:W1:Y:S01]  /*4900*/  @!P3 LDS.128 R4, [R13+0x6400] ;  /* 0x006400000d04b984 */ /* 0x000e620000000c00 */
[----:B0-----:R-:W-:-:S05]  /*4910*/  @!P3 LEA R8, P5, R220, R11, 0x1 ;  /* 0x0000000bdc08b211 */ /* 0x001fca00078a08ff */
[----:B------:R-:W-:Y:S02]  /*4920*/  @!P3 IMAD.X R9, R10, 0x1, R15, P5 ;  /* 0x000000010a09b824 */ /* 0x000fe400028e060f */
[----:B------:R-:W2:Y:S01]  /*4930*/  LDL R15, [R1+0x4] ;  /* 0x00000400010f7983 */ /* 0x000ea20000100800 */
[----:B------:R-:W-:-:S03]  /*4940*/  ISETP.GE.AND P5, PT, R219, UR4, PT ;  /* 0x00000004db007c0c */ /* 0x000fc6000bfa6270 */
[----:B-1----:R0:W-:Y:S10]  /*4950*/  @!P3 ST.E.128 desc[UR40][R8.64], R4 ;  /* 0x000000040800b985 */ /* 0x0021f4000c101d28 */
        /* <DEDUP_REMOVED lines=28> */
[----:B-----5:R-:W-:Y:S01]  /*4b20*/  @!P3 IMAD.X R9, R10, 0x1, R30, P5 ;  /* 0x000000010a09b824 */ /* 0x020fe200028e061e */
[----:B--2---:R-:W-:-:S04]  /*4b30*/  ISETP.GE.AND P5, PT, R29, UR4, PT ;  /* 0x000000041d007c0c */ /* 0x004fc8000bfa6270 */
        /* <DEDUP_REMOVED lines=8> */
[----:B----4-:R-:W-:-:S05]  /*4bc0*/  @!P3 IMAD.X R9, R10, 0x1, R14, P5 ;  /* 0x000000010a09b824 */ /* 0x010fca00028e060e */
[----:B-1----:R3:W-:Y:S03]  /*4bd0*/  @!P3 ST.E.128 desc[UR40][R8.64], R4 ;  /* 0x000000040800b985 */ /* 0x0027e6000c101d28 */
.L_x_8642:
[----:B------:R-:W-:Y:S05]  /*4be0*/  BSYNC B0 ;  /* 0x0000000000007941 */ /* 0x000fea0003800000 */
.L_x_8641:
[----:B------:R-:W-:Y:S01]  /*4bf0*/  @!PT LDS RZ, [RZ] ;  /* 0x00000000fffff984 */ /* 0x000fe20000000800 */
[----:B------:R-:W-:Y:S01]  /*4c00*/  @!PT LDS RZ, [RZ] ;  /* 0x00000000fffff984 */ /* 0x000fe20000000800 */
[----:B------:R-:W-:Y:S01]  /*4c10*/  @!PT LDS RZ, [RZ] ;  /* 0x00000000fffff984 */ /* 0x000fe20000000800 */
[----:B------:R-:W-:Y:S01]  /*4c20*/  @!PT LDS RZ, [RZ] ;  /* 0x00000000fffff984 */ /* 0x000fe20000000800 */
[----:B------:R4:W-:Y:S06]  /*4c30*/  MEMBAR.ALL.CTA ;  /* 0x0000000000007992 */ /* 0x0009ec0000008000 */
[----:B----4-:R-:W4:Y:S01]  /*4c40*/  FENCE.VIEW.ASYNC.S ;  /* 0x00000000000073c6 */ /* 0x010f220000000000 */
[----:B--2---:R-:W-:Y:S01]  /*4c50*/  @!P4 VIADD R62, R62, 0x388c0 ;  /* 0x000388c03e3ec836 */ /* 0x004fe20000000000 */
        /* <DEDUP_REMOVED lines=9> */
[----:B--2---:R-:W-:Y:S06]  /*4cf0*/  @P2 BRA `(.L_x_8643) ;  /* 0xffffffd400f02947 */ /* 0x004fec000383ffff */
.L_x_8606:
[----:B------:R-:W2:Y:S01]  /*4d00*/  LDL R4, [R1+0x6c] ;  /* 0x00006c0001047983 */ /* 0x000ea20000100800 */
[----:B------:R-:W-:Y:S01]  /*4d10*/  BSSY B0, `(.L_x_8644) ;  /* 0x0000005000007945 */ /* 0x000fe20003800000 */
[----:B--2---:R-:W-:-:S03]  /*4d20*/  ISETP.NE.AND P0, PT, R4, 0x1, PT ;  /* 0x000000010400780c */ /* 0x004fc60003f05270 */
[----:B------:R-:W-:Y:S10]  /*4d30*/  @P3 BRA `(.L_x_8645) ;  /* 0x0000000000083947 */ /* 0x000ff40003800000 */
[----:B------:R-:W2:Y:S02]  /*4d40*/  FENCE.VIEW.ASYNC.G ;  /* 0x00000000000073c6 */ /* 0x000ea40000000100 */
[----:B--2---:R-:W-:Y:S06]  /*4d50*/  BAR.ARV 0xc, 0x180 ;  /* 0x0306000000007b1d */ /* 0x004fec0000002000 */
.L_x_8645:
[----:B------:R-:W-:Y:S05]  /*4d60*/  BSYNC B0 ;  /* 0x0000000000007941 */ /* 0x000fea0003800000 */
.L_x_8644:
[----:B------:R-:W-:Y:S04]  /*4d70*/  BSSY B7, `(.L_x_8646) ;  /* 0x0000fec000077945 */ /* 0x000fe80003800000 */
[----:B------:R-:W-:Y:S05]  /*4d80*/  @!P0 BRA `(.L_x_8647) ;  /* 0x0000001c00b08947 */ /* 0x000fea0003800000 */
[----:B------:R-:W2:Y:S01]  /*4d90*/  LDC R0, c[0x0][0x448] ;  /* 0x00011200ff007b82 */ /* 0x000ea20000000800 */
        /* <DEDUP_REMOVED lines=36> */
[----:B------:R-:W2:Y:S01]  /*4fe0*/  @P0 LDC R0, c[0x0][0x44c] ;  /* 0x00011300ff000b82 */ /* 0x000ea20000000800 */
[----:B------:R-:W-:Y:S02]  /*4ff0*/  CS2R R86, SRZ ;  /* 0x0000000000567805 */ /* 0x000fe4000001ff00 */
[----:B------:R-:W-:Y:S01]  /*5000*/  CS2R R84, SRZ ;  /* 0x0000000000547805 */ /* 0x000fe2000001ff00 */
[----:B------:R-:W-:Y:S01]  /*5010*/  IMAD.MOV.U32 R83, RZ, RZ, RZ ;  /* 0x000000ffff537224 */ /* 0x000fe200078e00ff */
[----:B------:R-:W-:-:S02]  /*5020*/  CS2R R32, SRZ ;  /* 0x0000000000207805 */ /* 0x000fc4000001ff00 */
[----:B------:R-:W-:Y:S02]  /*5030*/  CS2R R80, SRZ ;  /* 0x0000000000507805 */ /* 0x000fe4000001ff00 */
[----:B------:R-:W-:Y:S02]  /*5040*/  CS2R R78, SRZ ;  /* 0x00000000004e7805 */ /* 0x000fe4000001ff00 */
[----:B------:R-:W-:Y:S01]  /*5050*/  CS2R R76, SRZ ;  /* 0x00000000004c7805 */ /* 0x000fe2000001ff00 */
[----:B------:R-:W3:Y:S01]  /*5060*/  @P0 LDC R5, c[0x0][0x450] ;  /* 0x00011400ff050b82 */ /* 0x000ee20000000800 */
[----:B------:R-:W-:Y:S01]  /*5070*/  IMAD.MOV.U32 R75, RZ, RZ, RZ ;  /* 0x000000ffff4b7224 */ /* 0x000fe200078e00ff */
[----:B------:R-:W-:Y:S02]  /*5080*/  CS2R R28, SRZ ;  /* 0x00000000001c7805 */ /* 0x000fe4000001ff00 */
        /* <DEDUP_REMOVED lines=13> */
[----:B--2---:R-:W-:Y:S01]  /*5160*/  @P0 IMAD.HI.U32 R0, R3, R0, RZ ;  /* 0x0000000003000227 */ /* 0x004fe200078e00ff */
[----:B------:R-:W-:Y:S02]  /*5170*/  CS2R R160, SRZ ;  /* 0x0000000000a07805 */ /* 0x000fe4000001ff00 */
[----:B------:R-:W-:Y:S02]  /*5180*/  CS2R R50, SRZ ;  /* 0x0000000000327805 */ /* 0x000fe4000001ff00 */
[----:B------:R-:W-:-:S02]  /*5190*/  CS2R R46, SRZ ;  /* 0x00000000002e7805 */ /* 0x000fc4000001ff00 */
[----:B------:R-:W-:Y:S02]  /*51a0*/  CS2R R42, SRZ ;  /* 0x00000000002a7805 */ /* 0x000fe4000001ff00 */
[----:B------:R-:W-:Y:S01]  /*51b0*/  CS2R R154, SRZ ;  /* 0x00000000009a7805 */ /* 0x000fe2000001ff00 */
[----:B------:R-:W-:Y:S01]  /*51c0*/  IMAD.MOV.U32 R39, RZ, RZ, RZ ;  /* 0x000000ffff277224 */ /* 0x000fe200078e00ff */
[----:B01----:R-:W-:Y:S02]  /*51d0*/  CS2R R10, SRZ ;  /* 0x00000000000a7805 */ /* 0x003fe4000001ff00 */
[----:B---3--:R-:W-:Y:S01]  /*51e0*/  @P0 SHF.R.U32.HI R3, RZ, R5, R0 ;  /* 0x00000005ff030219 */ /* 0x008fe20000011600 */
[----:B------:R-:W-:Y:S01]  /*51f0*/  IMAD.MOV.U32 R35, RZ, RZ, RZ ;  /* 0x000000ffff237224 */ /* 0x000fe200078e00ff */
[----:B------:R-:W-:Y:S02]  /*5200*/  PLOP3.LUT P0, PT, PT, PT, PT, 0x80, 0x0 ;  /* 0x000000000000781c */ /* 0x000fe40003f0f070 */
[----:B------:R-:W-:-:S02]  /*5210*/  CS2R R8, SRZ ;  /* 0x0000000000087805 */ /* 0x000fc4000001ff00 */
[----:B------:R-:W-:Y:S01]  /*5220*/  CS2R R152, SRZ ;  /* 0x0000000000987805 */ /* 0x000fe2000001ff00 */
[----:B------:R-:W-:Y:S01]  /*5230*/  IMAD.IADD R3, R38, 0x1, R3 ;  /* 0x0000000126037824 */ /* 0x000fe200078e0203 */
[----:B------:R-:W-:Y:S01]  /*5240*/  CS2R R6, SRZ ;  /* 0x0000000000067805 */ /* 0x000fe2000001ff00 */
[----:B------:R-:W-:Y:S02]  /*5250*/  IMAD.MOV.U32 R31, RZ, RZ, RZ ;  /* 0x000000ffff1f7224 */ /* 0x000fe400078e00ff */
[----:B------:R-:W-:Y:S01]  /*5260*/  IMAD.MOV.U32 R5, RZ, RZ, RZ ;  /* 0x000000ffff057224 */ /* 0x000fe200078e00ff */
[----:B------:R-:W-:-:S04]  /*5270*/  SHF.R.S32.HI R0, RZ, 0x1f, R3 ;  /* 0x0000001fff007819 */ /* 0x000fc80000011403 */
[----:B------:R-:W-:-:S04]  /*5280*/  LEA.HI R0, R0, R3, RZ, 0x6 ;  /* 0x0000000300007211 */ /* 0x000fc800078f30ff */
[----:B------:R-:W-:Y:S01]  /*5290*/  SHF.R.S32.HI R3, RZ, 0x6, R0 ;  /* 0x00000006ff037819 */ /* 0x000fe20000011400 */
[----:B------:R-:W-:-:S03]  /*52a0*/  IMAD.MOV.U32 R0, RZ, RZ, RZ ;  /* 0x000000ffff007224 */ /* 0x000fc600078e00ff */
[----:B------:R-:W-:Y:S02]  /*52b0*/  VIMNMX R4, R168, R3, PT ;  /* 0x00000003a8047248 */ /* 0x000fe40003fe0100 */
[----:B------:R-:W-:Y:S02]  /*52c0*/  CS2R R2, SRZ ;  /* 0x0000000000027805 */ /* 0x000fe4000001ff00 */
[----:B------:R-:W-:-:S13]  /*52d0*/  ISETP.GE.AND P1, PT, R4, 0x1, PT ;  /* 0x000000010400780c */ /* 0x000fda0003f26270 */
        /* <DEDUP_REMOVED lines=25> */
[----:B------:R-:W-:Y:S01]  /*5470*/  LOP3.LUT R0, R3, 0x3fff, RZ, 0xc0, !PT ;  /* 0x00003fff03007812 */ /* 0x000fe200078ec0ff */
[----:B------:R-:W-:Y:S01]  /*5480*/  IMAD.MOV.U32 R3, RZ, RZ, 0x40000040 ;  /* 0x40000040ff037424 */ /* 0x000fe200078e00ff */
[C---:B------:R-:W-:Y:S01]  /*5490*/  R2UR UR4, R2.reuse ;  /* 0x00000000020472ca */ /* 0x040fe200000e0000 */
[----:B------:R-:W-:Y:S01]  /*54a0*/  VIADD R10, R2, 0x2 ;  /* 0x00000002020a7836 */ /* 0x000fe20000000000 */
[----:B------:R-:W-:-:S02]  /*54b0*/  LOP3.LUT R0, R0, 0x2000000, RZ, 0xfc, !PT ;  /* 0x0200000000007812 */ /* 0x000fc400078efcff */
[----:B------:R-:W-:-:S03]  /*54c0*/  R2UR UR5, R3 ;  /* 0x00000000030572ca */ /* 0x000fc600000e0000 */
[----:B------:R-:W-:-:S04]  /*54d0*/  IMAD R6, R19, 0x1000, R0 ;  /* 0x0000100013067824 */ /* 0x000fc800078e0200 */
[C---:B------:R-:W-:Y:S01]  /*54e0*/  VIADD R8, R6.reuse, 0x80 ;  /* 0x0000008006087836 */ /* 0x040fe20000000000 */
[----:B------:R-:W-:-:S13]  /*54f0*/  R2UR UR6, R6 ;  /* 0x00000000060672ca */ /* 0x000fda00000e0000 */
        /* <DEDUP_REMOVED lines=35> */
.L_x_8649:
        /* <DEDUP_REMOVED lines=8> */
.L_x_8653:
[----:B------:R-:W-:Y:S01]  /*57b0*/  BAR.SYNC.DEFER_BLOCKING 0xe, 0x100 ;  /* 0x0384000000007b1d */ /* 0x000fe20000010000 */
[C---:B-1----:R-:W-:Y:S01]  /*57c0*/  IMAD R4, R19.reuse, 0x40, R194 ;  /* 0x0000004013047824 */ /* 0x042fe200078e02c2 */
[----:B------:R-:W-:Y:S01]  /*57d0*/  R2UR UR4, R2 ;  /* 0x00000000020472ca */ /* 0x000fe200000e0000 */
[----:B------:R-:W-:Y:S01]  /*57e0*/  VIADD R19, R19, 0x1 ;  /* 0x0000000113137836 */ /* 0x000fe20000000000 */
[----:B------:R-:W-:Y:S01]  /*57f0*/  R2UR UR5, R3 ;  /* 0x00000000030572ca */ /* 0x000fe200000e0000 */
[----:B------:R-:W-:Y:S01]  /*5800*/  IMAD R4, R4, 0x4, R18 ;  /* 0x0000000404047824 */ /* 0x000fe200078e0212 */
[C---:B------:R-:W-:Y:S01]  /*5810*/  ISETP.GT.AND P1, PT, R14.reuse, RZ, PT ;  /* 0x000000ff0e00720c */ /* 0x040fe20003f24270 */
[----:B------:R-:W-:Y:S01]  /*5820*/  IMAD.MOV.U32 R13, RZ, RZ, 0x40000040 ;  /* 0x40000040ff0d7424 */ /* 0x000fe200078e00ff */
[----:B------:R-:W-:Y:S01]  /*5830*/  ISETP.NE.AND P0, PT, R19, 0x2, PT ;  /* 0x000000021300780c */ /* 0x000fe20003f05270 */
[----:B------:R-:W-:-:S03]  /*5840*/  VIADD R14, R14, 0xffffffff ;  /* 0xffffffff0e0e7836 */ /* 0x000fc60000000000 */
        /* <DEDUP_REMOVED lines=132> */
[----:B------:R-:W-:Y:S02]  /*6090*/  IMAD.MOV.U32 R5, RZ, RZ, 0x40000040 ;  /* 0x40000040ff057424 */ /* 0x000fe400078e00ff */
[C---:B------:R-:W-:Y:S01]  /*60a0*/  VIADD R12, R4.reuse, 0x80 ;  /* 0x00000080040c7836 */ /* 0x040fe20000000000 */
[----:B------:R-:W-:Y:S01]  /*60b0*/  R2UR UR6, R4 ;  /* 0x00000000040672ca */ /* 0x000fe200000e0000 */
[----:B------:R-:W-:Y:S01]  /*60c0*/  WARPGROUP.ARRIVE ;  /* 0x00000000000079c5 */ /* 0x000fe20000000000 */
[----:B------:R-:W-:Y:S01]  /*60d0*/  R2UR UR7, R5 ;  /* 0x00000000050772ca */ /* 0x000fe200000e0000 */
[----:B------:R-:W-:-:S12]  /*60e0*/  IMAD.MOV.U32 R5, RZ, RZ, 0x40000040 ;  /* 0x40000040ff057424 */ /* 0x000fd800078e00ff */
        /* <DEDUP_REMOVED lines=23> */
[----:B------:R-:W-:Y:S02]  /*6260*/  R2UR UR5, R7 ;  /* 0x00000000070572ca */ /* 0x000fe400000e0000 */
[----:B------:R-:W-:-:S04]  /*6270*/  SEL R4, RZ, 0x1, P0 ;  /* 0x00000001ff047807 */ /* 0x000fc80000000000 */
[----:B------:R-:W-:Y:S01]  /*6280*/  LOP3.LUT R23, R23, R4, RZ, 0x3c, !PT ;  /* 0x0000000417177212 */ /* 0x000fe200078e3cff */
[----:B------:R-:W-:Y:S02]  /*6290*/  WARPGROUP.DEPBAR.LE gsb0, 0x0 ;  /* 0x00008000000079c5 */ /* 0x000fe40000010000 */
[----:B------:R-:W-:-:S12]  /*62a0*/  WARPGROUP.ARRIVE ;  /* 0x00000000000079c5 */ /* 0x000fd80000000000 */
[----:B------:R-:W-:Y:S03]  /*62b0*/  HGMMA.64x256x16.F32.BF16 R24, gdesc[UR4].tnspB, R24, gsb0 ;  /* 0x43e00000041879f0 */ /* 0x000fe60008001818 */
[----:B------:R-:W-:Y:S02]  /*62c0*/  WARPGROUP.DEPBAR.LE gsb0, 0x0 ;  /* 0x00008000000079c5 */ /* 0x000fe40000010000 */
[----:B------:R-:W-:Y:S06]  /*62d0*/  BAR.ARV 0xf, 0x100 ;  /* 0x03c4000000007b1d */ /* 0x000fec0000002000 */
[----:B------:R-:W-:Y:S05]  /*62e0*/  @!P2 BRA `(.L_x_8652) ;  /* 0x000000000004a947 */ /* 0x000fea0003800000 */
[----:B------:R-:W-:Y:S01]  /*62f0*/  BPT.TRAP 0x1 ;  /* 0x000000040000795c */ /* 0x000fe20000300000 */
.L_x_8652:
[----:B------:R-:W-:-:S04]  /*6300*/  IMAD R4, R19, 0x8, R18 ;  /* 0x0000000813047824 */ /* 0x000fc800078e0212 */
[----:B------:R-:W-:-:S05]  /*6310*/  VIADD R4, R4, 0x38860 ;  /* 0x0003886004047836 */ /* 0x000fca0000000000 */
[----:B------:R-:W-:-:S04]  /*6320*/  PRMT R4, R187, 0x654, R4 ;  /* 0x00000654bb047816 */ /* 0x000fc80000000004 */
[----:B------:R1:W-:Y:S01]  /*6330*/  SYNCS.ARRIVE.TRANS64.RED.A1T0 RZ, [R4+URZ], RZ ;  /* 0x000000ff04ff79a7 */ /* 0x0003e2000810043f */
[----:B------:R-:W-:Y:S05]  /*6340*/  @P1 BRA `(.L_x_8653) ;  /* 0xfffffff400181947 */ /* 0x000fea000383ffff */
.L_x_8651:
[----:B------:R-:W-:Y:S05]  /*6350*/  BSYNC B0 ;  /* 0x0000000000007941 */ /* 0x000fea0003800000 */
.L_x_8650:
[----:B------:R-:W-:Y:S01]  /*6360*/  BAR.SYNC.DEFER_BLOCKING 0xe, 0x100 ;  /* 0x0384000000007b1d */ /* 0x000fe20000010000 */
[C---:B------:R-:W-:Y:S01]  /*6370*/  IMAD R3, R19.reuse, 0x40, R194 ;  /* 0x0000004013037824 */ /* 0x040fe200078e02c2 */
[----:B------:R-:W-:Y:S01]  /*6380*/  PLOP3.LUT P0, PT, PT, PT, PT, 0x8, 0x0 ;  /* 0x000000000000781c */ /* 0x000fe20003f0e170 */
[----:B------:R-:W-:Y:S02]  /*6390*/  VIADD R19, R19, 0x1 ;  /* 0x0000000113137836 */ /* 0x000fe40000000000 */
[----:B------:R-:W-:-:S03]  /*63a0*/  IMAD R3, R3, 0x4, R18 ;  /* 0x0000000403037824 */ /* 0x000fc600078e0212 */
[----:B------:R-:W-:-:S04]  /*63b0*/  ISETP.NE.AND P1, PT, R19, 0x2, PT ;  /* 0x000000021300780c */ /* 0x000fc80003f25270 */
[----:B------:R-:W-:Y:S01]  /*63c0*/  SEL R19, R19, RZ, P1 ;  /* 0x000000ff13137207 */ /* 0x000fe20000800000 */
[----:B------:R-:W2:Y:S04]  /*63d0*/  LDS R2, [R3+0x38400] ;  /* 0x0384000003027984 */ /* 0x000ea80000000800 */
[----:B------:R-:W0:Y:S01]  /*63e0*/  LDS R0, [R3+0x38420] ;  /* 0x0384200003007984 */ /* 0x000e220000000800 */
[-C--:B--2---:R-:W-:Y:S01]  /*63f0*/  FMUL.FTZ R155, R28, R2.reuse ;  /* 0x000000021c9b7220 */ /* 0x084fe20000410000 */
[-C--:B------:R-:W-:Y:S01]  /*6400*/  FMUL.FTZ R152, R29, R2.reuse ;  /* 0x000000021d987220 */ /* 0x080fe20000410000 */
[-C--:B------:R-:W-:Y:S01]  /*6410*/  FMUL.FTZ R10, R33, R2.reuse ;  /* 0x00000002210a7220 */ /* 0x080fe20000410000 */
[-C--:B------:R-:W-:Y:S01]  /*6420*/  FMUL.FTZ R14, R37, R2.reuse ;  /* 0x00000002250e7220 */ /* 0x080fe20000410000 */
[----:B------:R-:W-:Y:S01]  /*6430*/  FMUL.FTZ R28, R41, R2 ;  /* 0x00000002291c7220 */ /* 0x000fe20000410000 */
        /* <DEDUP_REMOVED lines=125> */
[----:B------:R-:W-:-:S02]  /*6c10*/  IMAD.MOV.U32 R2, RZ, RZ, RZ ;  /* 0x000000ffff027224 */ /* 0x000fc400078e00ff */
[----:B------:R-:W-:Y:S01]  /*6c20*/  IMAD.MOV.U32 R0, RZ, RZ, RZ ;  /* 0x000000ffff007224 */ /* 0x000fe200078e00ff */
[----:B------:R-:W-:Y:S06]  /*6c30*/  BAR.ARV 0xf, 0x100 ;  /* 0x03c4000000007b1d */ /* 0x000fec0000002000 */
[----:B------:R-:W-:Y:S05]  /*6c40*/  BRA `(.L_x_8648) ;  /* 0x000000dc00f87947 */ /* 0x000fea0003800000 */
.L_x_8647:
        /* <DEDUP_REMOVED lines=120> */
.L_x_8655:
[----:B------:R-:W-:Y:S05]  /*73d0*/  BSYNC B6 ;  /* 0x0000000000067941 */ /* 0x000fea0003800000 */
.L_x_8654:
        /* <DEDUP_REMOVED lines=13> */
.L_x_8659:
[----:B-1----:R1:W2:Y:S02]  /*74b0*/  SYNCS.PHASECHK.TRANS64.TRYWAIT P0, [R18+URZ+0x38800], R3 ;  /* 0x03880003120075a7 */ /* 0x0022a4000800017f */
[----:B--2---:R-:W-:Y:S05]  /*74c0*/  @!P0 NANOSLEEP.SYNCS 0x989680 ;  /* 0x009896800000895d */ /* 0x004fea0003900000 */
[----:B------:R-:W2:Y:S02]  /*74d0*/  @!P0 SYNCS.PHASECHK.TRANS64 P0, [R18+URZ+0x38800], R3 ;  /* 0x03880003120085a7 */ /* 0x000ea4000800007f */
[----:B--2---:R-:W-:Y:S05]  /*74e0*/  @!P0 BRA `(.L_x_8659) ;  /* 0xfffffffc00f08947 */ /* 0x004fea000383ffff */
.L_x_8658:
[----:B------:R-:W-:Y:S05]  /*74f0*/  BSYNC B0 ;  /* 0x0000000000007941 */ /* 0x000fea0003800000 */
.L_x_8657:
[----:B------:R-:W-:Y:S05]  /*7500*/  BRA `(.L_x_8660) ;  /* 0x0000002c00f47947 */ /* 0x000fea0003800000 */
.L_x_8656:
        /* <DEDUP_REMOVED lines=31> */
.L_x_8662:
[----:B------:R-:W-:Y:S05]  /*7700*/  BSYNC B6 ;  /* 0x0000000000067941 */ /* 0x000fea0003800000 */
.L_x_8661:
        /* <DEDUP_REMOVED lines=19> */
[----:B------:R-:W-:Y:S02]  /*7840*/  IMAD R5, R2, 0x20, R37 ;  /* 0x0000002002057824 */ /* 0x000fe400078e0225 */
[----:B------:R-:W-:Y:S02]  /*7850*/  IMAD.MOV.U32 R2, RZ, RZ, R24 ;  /* 0x000000ffff027224 */ /* 0x000fe400078e0018 */
        /* <DEDUP_REMOVED lines=9> */
[----:B------:R-:W-:-:S04]  /*78f0*/  IMAD.WIDE.U32 R2, R5, UR6, R2 ;  /* 0x0000000605027c25 */ /* 0x000fc8000f8e0002 */
[----:B------:R-:W-:Y:S01]  /*7900*/  IMAD R11, R5, UR7, R0 ;  /* 0x00000007050b7c24 */ /* 0x000fe2000f8e0200 */
[----:B------:R-:W-:Y:S01]  /*7910*/  ULDC.64 UR6, c[0x0][0x400] ;  /* 0x0001000000067ab9 */ /* 0x000fe20000000a00 */
[----:B------:R-:W-:Y:S01]  /*7920*/  IMAD.IADD R5, R7, 0x1, R9 ;  /* 0x0000000107057824 */ /* 0x000fe200078e0209 */
[----:B------:R-:W-:Y:S01]  /*7930*/  LEA R0, P0, R6, UR4, 0x1 ;  /* 0x0000000406007c11 */ /* 0x000fe2000f8008ff */
[----:B------:R-:W-:Y:S01]  /*7940*/  IMAD.IADD R7, R3, 0x1, R11 ;  /* 0x0000000103077824 */ /* 0x000fe200078e020b */
[----:B------:R-:W-:Y:S01]  /*7950*/  LEA R4, P1, R2, UR6, 0x1 ;  /* 0x0000000602047c11 */ /* 0x000fe2000f8208ff */
[----:B------:R-:W-:Y:S01]  /*7960*/  UMOV UR4, 0xffffffff ;  /* 0xffffffff00047882 */ /* 0x000fe20000000000 */
[----:B------:R-:W-:Y:S02]  /*7970*/  LEA.HI.X R6, R6, UR5, R5, 0x1, P0 ;  /* 0x0000000506067c11 */ /* 0x000fe400080f0c05 */
[----:B------:R-:W-:Y:S01]  /*7980*/  LEA.HI.X R7, R2, UR7, R7, 0x1, P1 ;  /* 0x0000000702077c11 */ /* 0x000fe200088f0c07 */
[----:B------:R-:W-:Y:S08]  /*7990*/  BRA.DIV UR4, `(.L_x_8665) ;  /* 0x0000018e04e87947 */ /* 0x000ff0000b800000 */
[----:B------:R0:W1:Y:S04]  /*79a0*/  SHFL.IDX PT, R3, R6, RZ, 0x1c1f ;  /* 0x001c1fff06037589 */ /* 0x00006800000e0000 */
[----:B------:R0:W2:Y:S04]  /*79b0*/  SHFL.IDX PT, R2, R0, RZ, 0x1c1f ;  /* 0x001c1fff00027589 */ /* 0x0000a800000e0000 */
[----:B------:R0:W3:Y:S04]  /*79c0*/  SHFL.IDX PT, R5, R7, RZ, 0x1c1f ;  /* 0x001c1fff07057589 */ /* 0x0000e800000e0000 */
[----:B------:R0:W4:Y:S02]  /*79d0*/  SHFL.IDX PT, R14, R4, RZ, 0x1c1f ;  /* 0x001c1fff040e7589 */ /* 0x00012400000e0000 */
.L_x_8897:
        /* <DEDUP_REMOVED lines=10> */
[----:B------:R-:W-:Y:S02]  /*7a80*/  CS2R R28, SRZ ;  /* 0x00000000001c7805 */ /* 0x000fe4000001ff00 */
[----:B------:R-:W-:Y:S02]  /*7a90*/  ISETP.GE.AND P3, PT, R207, UR4, PT ;  /* 0x00000004cf007c0c */ /* 0x000fe4000bf66270 */
[----:B------:R-:W-:Y:S01]  /*7aa0*/  ISETP.GE.AND P2, PT, R188, UR4, PT ;  /* 0x00000004bc007c0c */ /* 0x000fe2000bf46270 */
[----:B---3--:R-:W-:-:S10]  /*7ab0*/  IMAD.MOV.U32 R15, RZ, RZ, R5 ;  /* 0x000000ffff0f7224 */ /* 0x008fd400078e0005 */
[----:B------:R-:W-:Y:S02]  /*7ac0*/  @!P3 IMAD.SHL.U32 R13, R207, 0x2, RZ ;  /* 0x00000002cf0db824 */ /* 0x000fe400078e00ff */
[----:B-12---:R-:W-:-:S03]  /*7ad0*/  @!P2 IMAD.WIDE R8, R188, 0x2, R2 ;  /* 0x00000002bc08a825 */ /* 0x006fc600078e0202 */
[-C--:B------:R-:W-:Y:S02]  /*7ae0*/  @!P3 IADD3 R2, P0, R2, R13.reuse, RZ ;  /* 0x0000000d0202b210 */ /* 0x080fe40007f1e0ff */
[----:B----4-:R-:W-:Y:S02]  /*7af0*/  @!P3 IADD3 R12, P1, R14, R13, RZ ;  /* 0x0000000d0e0cb210 */ /* 0x010fe40007f3e0ff */
[----:B------:R-:W-:Y:S02]  /*7b00*/  CS2R R26, SRZ ;  /* 0x00000000001a7805 */ /* 0x000fe4000001ff00 */
[----:B------:R-:W-:Y:S01]  /*7b10*/  CS2R R24, SRZ ;  /* 0x0000000000187805 */ /* 0x000fe2000001ff00 */
[----:B------:R1:W5:Y:S01]  /*7b20*/  @!P2 LD.E.64 R28, desc[UR40][R8.64] ;  /* 0x00000028081ca980 */ /* 0x000362000c101b00 */
[----:B------:R-:W-:Y:S01]  /*7b30*/  @!P3 SHF.L.U64.HI R20, R207, 0x1, R10 ;  /* 0x00000001cf14b819 */ /* 0x000fe2000001020a */
[----:B------:R-:W-:-:S04]  /*7b40*/  @!P2 IMAD.WIDE R10, R188, 0x2, R14 ;  /* 0x00000002bc0aa825 */ /* 0x000fc800078e020e */
[--C-:B------:R-:W-:Y:S01]  /*7b50*/  @!P3 IMAD.X R3, R3, 0x1, R20.reuse, P0 ;  /* 0x000000010303b824 */ /* 0x100fe200000e0614 */
[----:B------:R1:W5:Y:S01]  /*7b60*/  @!P2 LD.E.64 R26, desc[UR40][R10.64] ;  /* 0x000000280a1aa980 */ /* 0x000362000c101b00 */
[----:B------:R-:W-:Y:S01]  /*7b70*/  @!P3 IMAD.X R13, R5, 0x1, R20, P1 ;  /* 0x00000001050db824 */ /* 0x000fe200008e0614 */
[----:B------:R-:W-:Y:S02]  /*7b80*/  CS2R R20, SRZ ;  /* 0x0000000000147805 */ /* 0x000fe4000001ff00 */
[----:B------:R1:W5:Y:S04]  /*7b90*/  @!P3 LD.E.64 R24, desc[UR40][R2.64] ;  /* 0x000000280218b980 */ /* 0x000368000c101b00 */
[----:B------:R1:W5:Y:S02]  /*7ba0*/  @!P3 LD.E.64 R20, desc[UR40][R12.64] ;  /* 0x000000280c14b980 */ /* 0x000364000c101b00 */
.L_x_8667:
[----:B------:R-:W-:Y:S05]  /*7bb0*/  BSYNC B1 ;  /* 0x0000000000017941 */ /* 0x000fea0003800000 */
.L_x_8666:
        /* <DEDUP_REMOVED lines=13> */
[----:B------:R-:W-:Y:S02]  /*7c90*/  PRMT R45, R2, 0x7610, R45 ;  /* 0x00007610022d7816 */ /* 0x000fe4000000002d */
[----:B------:R-:W-:Y:S01]  /*7ca0*/  PRMT R46, R3, 0x7610, R46 ;  /* 0x00007610032e7816 */ /* 0x000fe2000000002e */
[----:B------:R-:W-:Y:S06]  /*7cb0*/  BRA.DIV UR4, `(.L_x_8668) ;  /* 0x0000018e04907947 */ /* 0x000fec000b800000 */
[----:B------:R1:W2:Y:S04]  /*7cc0*/  SHFL.IDX PT, R3, R6, 0x1, 0x1c1f ;  /* 0x003c1f0006037f89 */ /* 0x0002a800000e0000 */
[----:B------:R1:W3:Y:S04]  /*7cd0*/  SHFL.IDX PT, R2, R0, 0x1, 0x1c1f ;  /* 0x003c1f0000027f89 */ /* 0x0002e800000e0000 */
[----:B------:R1:W1:Y:S04]  /*7ce0*/  SHFL.IDX PT, R5, R7, 0x1, 0x1c1f ;  /* 0x003c1f0007057f89 */ /* 0x00026800000e0000 */
[----:B0-----:R-:W0:Y:S02]  /*7cf0*/  SHFL.IDX PT, R4, R4, 0x1, 0x1c1f ;  /* 0x003c1f0004047f89 */ /* 0x001e2400000e0000 */
.L_x_8903:
[----:B-1----:R-:W5:Y:S01]  /*7d00*/  LDL R6, [R1+0x5c] ;  /* 0x00005c0001067983 */ /* 0x002f620000100800 */
[----:B------:R-:W-:Y:S01]  /*7d10*/  VIADD R37, R37, 0x20 ;  /* 0x0000002025257836 */ /* 0x000fe20000000000 */
[----:B------:R-:W-:Y:S01]  /*7d20*/  BSSY B1, `(.L_x_8669) ;  /* 0x000001f000017945 */ /* 0x000fe20003800000 */
[----:B------:R-:W-:Y:S01]  /*7d30*/  IMAD.SHL.U32 R36, R192, 0x40, RZ ;  /* 0x00000040c0247824 */ /* 0x000fe200078e00ff */
[----:B------:R-:W-:Y:S02]  /*7d40*/  CS2R R12, SRZ ;  /* 0x00000000000c7805 */ /* 0x000fe4000001ff00 */
[----:B------:R-:W-:Y:S02]  /*7d50*/  CS2R R10, SRZ ;  /* 0x00000000000a7805 */ /* 0x000fe4000001ff00 */
[----:B------:R-:W-:Y:S02]  /*7d60*/  ISETP.GE.AND P0, PT, R37, R34, PT ;  /* 0x000000222500720c */ /* 0x000fe40003f06270 */
[----:B----4-:R-:W-:-:S02]  /*7d70*/  CS2R R14, SRZ ;  /* 0x00000000000e7805 */ /* 0x010fc4000001ff00 */
[----:B-----5:R-:W-:-:S04]  /*7d80*/  LEA.HI R0, R6, R6, RZ, 0x1 ;  /* 0x0000000606007211 */ /* 0x020fc800078f08ff */
[----:B------:R-:W-:-:S05]  /*7d90*/  LOP3.LUT R0, R0, 0xfffffffe, RZ, 0xc0, !PT ;  /* 0xfffffffe00007812 */ /* 0x000fca00078ec0ff */
[----:B------:R-:W-:-:S05]  /*7da0*/  IMAD.IADD R0, R6, 0x1, -R0 ;  /* 0x0000000106007824 */ /* 0x000fca00078e0a00 */
[----:B------:R-:W-:Y:S01]  /*7db0*/  SHF.L.U32 R35, R0, 0x1f, RZ ;  /* 0x0000001f00237819 */ /* 0x000fe200000006ff */
[----:B------:R-:W-:Y:S06]  /*7dc0*/  @P0 BRA `(.L_x_8670) ;  /* 0x0000000000500947 */ /* 0x000fec0003800000 */
[----:B------:R-:W4:Y:S01]  /*7dd0*/  LDL R6, [R1+0x64] ;  /* 0x0000640001067983 */ /* 0x000f220000100800 */
[----:B------:R-:W-:Y:S01]  /*7de0*/  ULDC UR4, c[0x0][0x3f4] ;  /* 0x0000fd0000047ab9 */ /* 0x000fe20000000800 */
[----:B------:R-:W-:Y:S02]  /*7df0*/  CS2R R12, SRZ ;  /* 0x00000000000c7805 */ /* 0x000fe4000001ff00 */
[----:B------:R-:W-:Y:S02]  /*7e00*/  ISETP.GE.AND P3, PT, R207, UR4, PT ;  /* 0x00000004cf007c0c */ /* 0x000fe4000bf66270 */
[----:B------:R-:W-:-:S11]  /*7e10*/  ISETP.GE.AND P2, PT, R188, UR4, PT ;  /* 0x00000004bc007c0c */ /* 0x000fd6000bf46270 */
[----:B------:R-:W-:Y:S02]  /*7e20*/  @!P3 IMAD.SHL.U32 R7, R207, 0x2, RZ ;  /* 0x00000002cf07b824 */ /* 0x000fe400078e00ff */
[----:B--23--:R-:W-:-:S03]  /*7e30*/  @!P2 IMAD.WIDE R32, R188, 0x2, R2 ;  /* 0x00000002bc20a825 */ /* 0x00cfc600078e0202 */
[----:B------:R-:W-:Y:S02]  /*7e40*/  @!P3 IADD3 R2, P0, R2, R7, RZ ;  /* 0x000000070202b210 */ /* 0x000fe40007f1e0ff */
[----:B------:R-:W-:Y:S02]  /*7e50*/  CS2R R14, SRZ ;  /* 0x00000000000e7805 */ /* 0x000fe4000001ff00 */
[----:B------:R-:W-:Y:S01]  /*7e60*/  CS2R R8, SRZ ;  /* 0x0000000000087805 */ /* 0x000fe2000001ff00 */
[----:B0-----:R-:W-:Y:S01]  /*7e70*/  @!P2 IMAD.WIDE R30, R188, 0x2, R4 ;  /* 0x00000002bc1ea825 */ /* 0x001fe200078e0204 */
[----:B------:R1:W5:Y:S04]  /*7e80*/  @!P2 LD.E.64 R12, desc[UR40][R32.64] ;  /* 0x00000028200ca980 */ /* 0x000368000c101b00 */
[----:B------:R1:W5:Y:S01]  /*7e90*/  @!P2 LD.E.64 R14, desc[UR40][R30.64] ;  /* 0x000000281e0ea980 */ /* 0x000362000c101b00 */
[----:B----4-:R-:W-:-:S02]  /*7ea0*/  @!P3 SHF.L.U64.HI R10, R207, 0x1, R6 ;  /* 0x00000001cf0ab819 */ /* 0x010fc40000010206 */
[----:B------:R-:W-:-:S03]  /*7eb0*/  @!P3 IADD3 R6, P1, R4, R7, RZ ;  /* 0x000000070406b210 */ /* 0x000fc60007f3e0ff */
[--C-:B------:R-:W-:Y:S02]  /*7ec0*/  @!P3 IMAD.X R3, R3, 0x1, R10.reuse, P0 ;  /* 0x000000010303b824 */ /* 0x100fe400000e060a */
[----:B------:R-:W-:Y:S01]  /*7ed0*/  @!P3 IMAD.X R7, R5, 0x1, R10, P1 ;  /* 0x000000010507b824 */ /* 0x000fe200008e060a */
[----:B------:R-:W-:Y:S02]  /*7ee0*/  CS2R R10, SRZ ;  /* 0x00000000000a7805 */ /* 0x000fe4000001ff00 */
[----:B------:R1:W5:Y:S04]  /*7ef0*/  @!P3 LD.E.64 R8, desc[UR40][R2.64] ;  /* 0x000000280208b980 */ /* 0x000368000c101b00 */
[----:B------:R1:W5:Y:S02]  /*7f00*/  @!P3 LD.E.64 R10, desc[UR40][R6.64] ;  /* 0x00000028060ab980 */ /* 0x000364000c101b00 */
.L_x_8670:
[----:B------:R-:W-:Y:S05]  /*7f10*/  BSYNC B1 ;  /* 0x0000000000017941 */ /* 0x000fea0003800000 */
.L_x_8669:
[----:B------:R-:W4:Y:S01]  /*7f20*/  S2R R37, SR_TID.X ;  /* 0x0000000000257919 */ /* 0x000f220000002100 */
[----:B------:R-:W4:Y:S01]  /*7f30*/  SYNCS.PHASECHK.TRANS64.TRYWAIT P0, [R18+URZ+0x38800], R35 ;  /* 0x03880023120075a7 */ /* 0x000f22000800017f */
[----:B-12---:R-:W-:Y:S01]  /*7f40*/  LOP3.LUT R3, R36, 0x1c0, RZ, 0xc0, !PT ;  /* 0x000001c024037812 */ /* 0x006fe200078ec0ff */
        /* <DEDUP_REMOVED lines=13> */
[----:B------:R-:W-:Y:S01]  /*8020*/  PRMT R30, R6, 0x5410, R4 ;  /* 0x00005410061e7816 */ /* 0x000fe20000000004 */
[----:B------:R-:W-:Y:S01]  /*8030*/  IMAD.MOV.U32 R4, RZ, RZ, R14 ;  /* 0x000000ffff047224 */ /* 0x000fe200078e000e */
[----:B------:R-:W-:-:S02]  /*8040*/  PRMT R31, R3, 0x7610, R31 ;  /* 0x00007610031f7816 */ /* 0x000fc4000000001f */
[----:B------:R-:W-:Y:S02]  /*8050*/  LOP3.LUT P2, RZ, R192, 0x4, RZ, 0xc0, !PT ;  /* 0x00000004c0ff7812 */ /* 0x000fe4000784c0ff */
[----:B------:R-:W-:Y:S02]  /*8060*/  PRMT R48, R4, 0x7610, R48 ;  /* 0x0000761004307816 */ /* 0x000fe40000000030 */
[----:B------:R-:W-:Y:S01]  /*8070*/  ISETP.GE.AND P1, PT, R191, R34, PT ;  /* 0x00000022bf00720c */ /* 0x000fe20003f26270 */
[----:B----4-:R-:W-:-:S05]  /*8080*/  VIADD R37, R37, 0xffffff80 ;  /* 0xffffff8025257836 */ /* 0x010fca0000000000 */
        /* <DEDUP_REMOVED lines=10> */
.L_x_8904:
[----:B------:R-:W-:Y:S05]  /*8130*/  BSYNC B1 ;  /* 0x0000000000017941 */ /* 0x000fea0003800000 */
.L_x_8671:
        /* <DEDUP_REMOVED lines=12> */
[----:B0-----:R-:W-:Y:S02]  /*8200*/  SHF.R.U64 R35, R28, 0x10, R29 ;  /* 0x000000101c237819 */ /* 0x001fe4000000121d */
[----:B------:R-:W-:Y:S02]  /*8210*/  PRMT R39, R41, 0x5410, R39 ;  /* 0x0000541029277816 */ /* 0x000fe40000000027 */
[----:B------:R-:W-:Y:S02]  /*8220*/  PRMT R36, R40, 0x5432, R36 ;  /* 0x0000543228247816 */ /* 0x000fe40000000024 */
[----:B------:R-:W-:-:S02]  /*8230*/  SHF.R.U64 R38, R26, 0x10, R27 ;  /* 0x000000101a267819 */ /* 0x000fc4000000121b */
[----:B------:R-:W-:Y:S01]  /*8240*/  PRMT R35, R40, 0x5410, R35 ;  /* 0x0000541028237816 */ /* 0x000fe20000000023 */
[----:B------:R-:W-:Y:S01]  /*8250*/  IMAD.U32 R40, R39, 0x10000, RZ ;  /* 0x0001000027287824 */ /* 0x000fe200078e00ff */
[----:B------:R-:W-:Y:S01]  /*8260*/  PRMT R38, R41, 0x5432, R38 ;  /* 0x0000543229267816 */ /* 0x000fe20000000026 */
[C---:B------:R-:W-:Y:S01]  /*8270*/  IMAD.U32 R37, R36.reuse, 0x10000, RZ ;  /* 0x0001000024257824 */ /* 0x040fe200078e00ff */
[----:B------:R-:W-:Y:S02]  /*8280*/  LOP3.LUT R39, R39, 0xffff0000, RZ, 0xc0, !PT ;  /* 0xffff000027277812 */ /* 0x000fe400078ec0ff */
[----:B------:R-:W-:Y:S02]  /*8290*/  LOP3.LUT R36, R36, 0xffff0000, RZ, 0xc0, !PT ;  /* 0xffff000024247812 */ /* 0x000fe400078ec0ff */
[C---:B-1----:R-:W-:Y:S01]  /*82a0*/  LOP3.LUT R27, R6.reuse, 0xffff0000, RZ, 0xc0, !PT ;  /* 0xffff0000061b7812 */ /* 0x042fe200078ec0ff */
        /* <DEDUP_REMOVED lines=32> */
.L_x_8676:
[----:B------:R-:W-:Y:S05]  /*84b0*/  BSYNC B2 ;  /* 0x0000000000027941 */ /* 0x000fea0003800000 */
.L_x_8675:
[----:B------:R-:W-:Y:S05]  /*84c0*/  @P1 BRA `(.L_x_8674) ;  /* 0x0000000000b81947 */ /* 0x000fea0003800000 */
[----:B-1----:R-:W1:Y:S01]  /*84d0*/  LDS.128 R4, [R2] ;  /* 0x0000000002047984 */ /* 0x002e620000000c00 */
[----:B0-----:R-:W-:Y:S02]  /*84e0*/  SHF.R.U32.HI R35, RZ, 0x10, R21 ;  /* 0x00000010ff237819 */ /* 0x001fe40000011615 */
[----:B------:R-:W-:Y:S02]  /*84f0*/  SHF.R.U32.HI R27, RZ, 0x10, R25 ;  /* 0x00000010ff1b7819 */ /* 0x000fe40000011619 */
        /* <DEDUP_REMOVED lines=23> */
[C---:B------:R-:W-:Y:S01]  /*8670*/  FMUL.FTZ R39, R25.reuse, R35 ;  /* 0x0000002319277220 */ /* 0x040fe20000410000 */
        /* <DEDUP_REMOVED lines=19> */
.L_x_8674:
[----:B------:R-:W-:Y:S05]  /*87b0*/  BSYNC B1 ;  /* 0x0000000000017941 */ /* 0x000fea0003800000 */
.L_x_8673:
        /* <DEDUP_REMOVED lines=54> */
.L_x_8679:
[----:B------:R-:W-:Y:S05]  /*8b20*/  BSYNC B1 ;  /* 0x0000000000017941 */ /* 0x000fea0003800000 */
.L_x_8678:
        /* <DEDUP_REMOVED lines=48> */
.L_x_8664:
        /* <DEDUP_REMOVED lines=47> */
[----:B--2---:R-:W-:Y:S02]  /*9120*/  @!P1 IMAD.X R5, R0, 0x1, R4, P2 ;  /* 0x0000000100059824 */ /* 0x004fe400010e0604 */
[----:B------:R-:W-:Y:S02]  /*9130*/  @!P1 IMAD.MOV.U32 R8, RZ, RZ, R2 ;  /* 0x000000ffff089224 */ /* 0x000fe400078e0002 */
[----:B------:R-:W-:Y:S01]  /*9140*/  @!P1 IMAD.MOV.U32 R9, RZ, RZ, R5 ;  /* 0x000000ffff099224 */ /* 0x000fe200078e0005 */
[----:B---3--:R-:W-:-:S05]  /*9150*/  @!P1 IADD3 R14, P2, R14, R7, RZ ;  /* 0x000000070e0e9210 */ /* 0x008fca0007f5e0ff */
[----:B------:R-:W2:Y:S01]  /*9160*/  @!P1 LD.E.128 R8, desc[UR40][R8.64] ;  /* 0x0000002808089980 */ /* 0x000ea2000c101d00 */
[----:B----4-:R-:W-:-:S04]  /*9170*/  @!P1 IMAD.X R3, R3, 0x1, R4, P2 ;  /* 0x0000000103039824 */ /* 0x010fc800010e0604 */
[----:B------:R-:W-:-:S05]  /*9180*/  @!P1 IMAD.MOV.U32 R15, RZ, RZ, R3 ;  /* 0x000000ffff0f9224 */ /* 0x000fca00078e0003 */
[----:B------:R0:W3:Y:S01]  /*9190*/  @!P1 LD.E.128 R4, desc[UR40][R14.64] ;  /* 0x000000280e049980 */ /* 0x0000e2000c101d00 */
[----:B------:R-:W-:Y:S02]  /*91a0*/  CS2R R28, SRZ ;  /* 0x00000000001c7805 */ /* 0x000fe4000001ff00 */
[----:B------:R-:W-:Y:S02]  /*91b0*/  CS2R R30, SRZ ;  /* 0x00000000001e7805 */ /* 0x000fe4000001ff00 */
[----:B------:R-:W-:Y:S01]  /*91c0*/  CS2R R20, SRZ ;  /* 0x0000000000147805 */ /* 0x000fe2000001ff00 */
[----:B------:R-:W1:Y:S04]  /*91d0*/  SHFL.IDX PT, R25, R25, 0x1, 0x1c1f ;  /* 0x003c1f0019197f89 */ /* 0x000e6800000e0000 */
[----:B------:R-:W4:Y:S04]  /*91e0*/  SHFL.IDX PT, R24, R24, 0x1, 0x1c1f ;  /* 0x003c1f0018187f89 */ /* 0x000f2800000e0000 */
[----:B0-----:R0:W0:Y:S04]  /*91f0*/  SHFL.IDX PT, R14, R27, 0x1, 0x1c1f ;  /* 0x003c1f001b0e7f89 */ /* 0x00102800000e0000 */
[----:B------:R-:W0:Y:S01]  /*9200*/  SHFL.IDX PT, R26, R26, 0x1, 0x1c1f ;  /* 0x003c1f001a1a7f89 */ /* 0x000e2200000e0000 */
[----:B--2---:R-:W-:-:S02]  /*9210*/  @!P1 IMAD.MOV.U32 R29, RZ, RZ, R9 ;  /* 0x000000ffff1d9224 */ /* 0x004fc400078e0009 */
[----:B------:R-:W-:Y:S02]  /*9220*/  @!P1 IMAD.MOV.U32 R28, RZ, RZ, R8 ;  /* 0x000000ffff1c9224 */ /* 0x000fe400078e0008 */
[----:B------:R-:W-:Y:S02]  /*9230*/  IMAD.MOV.U32 R2, RZ, RZ, R29 ;  /* 0x000000ffff027224 */ /* 0x000fe400078e001d */
[----:B------:R-:W-:Y:S02]  /*9240*/  IMAD.MOV.U32 R0, RZ, RZ, R28 ;  /* 0x000000ffff007224 */ /* 0x000fe400078e001c */
[----:B------:R-:W-:Y:S01]  /*9250*/  @!P1 IMAD.MOV.U32 R30, RZ, RZ, R10 ;  /* 0x000000ffff1e9224 */ /* 0x000fe200078e000a */
[----:B------:R-:W-:Y:S02]  /*9260*/  PRMT R34, R34, 0x5410, R2 ;  /* 0x0000541022227816 */ /* 0x000fe40000000002 */
[----:B------:R-:W-:Y:S02]  /*9270*/  CS2R R2, SRZ ;  /* 0x0000000000027805 */ /* 0x000fe4000001ff00 */
[----:B------:R-:W-:Y:S01]  /*9280*/  PRMT R39, R0, 0x7610, R39 ;  /* 0x0000761000277816 */ /* 0x000fe20000000027 */
[----:B------:R-:W-:-:S02]  /*9290*/  IMAD.MOV.U32 R0, RZ, RZ, R30 ;  /* 0x000000ffff007224 */ /* 0x000fc400078e001e */
[----:B---3--:R-:W-:Y:S02]  /*92a0*/  @!P1 IMAD.MOV.U32 R21, RZ, RZ, R5 ;  /* 0x000000ffff159224 */ /* 0x008fe400078e0005 */
[----:B------:R-:W-:Y:S01]  /*92b0*/  @!P1 IMAD.MOV.U32 R2, RZ, RZ, R6 ;  /* 0x000000ffff029224 */ /* 0x000fe200078e0006 */
[----:B------:R-:W-:Y:S01]  /*92c0*/  PRMT R33, R0, 0x7610, R33 ;  /* 0x0000761000217816 */ /* 0x000fe20000000021 */
[----:B------:R-:W-:Y:S02]  /*92d0*/  @!P1 IMAD.MOV.U32 R31, RZ, RZ, R11 ;  /* 0x000000ffff1f9224 */ /* 0x000fe400078e000b */
[----:B------:R-:W-:Y:S02]  /*92e0*/  @!P1 IMAD.MOV.U32 R20, RZ, RZ, R4 ;  /* 0x000000ffff149224 */ /* 0x000fe400078e0004 */
[----:B------:R-:W-:Y:S02]  /*92f0*/  @!P1 IMAD.MOV.U32 R3, RZ, RZ, R7 ;  /* 0x000000ffff039224 */ /* 0x000fe400078e0007 */
[----:B------:R-:W-:-:S02]  /*9300*/  IMAD.MOV.U32 R4, RZ, RZ, R21 ;  /* 0x000000ffff047224 */ /* 0x000fc400078e0015 */
        /* <DEDUP_REMOVED lines=8> */
[----:B01--4-:R-:W-:-:S07]  /*9390*/  PRMT R45, R45, 0x5410, R6 ;  /* 0x000054102d2d7816 */ /* 0x013fce0000000006 */
.L_x_8914:
        /* <DEDUP_REMOVED lines=24> */
.L_x_8682:
[----:B------:R-:W-:Y:S05]  /*9520*/  BSYNC B1 ;  /* 0x0000000000017941 */ /* 0x000fea0003800000 */
.L_x_8681:
[----:B------:R-:W0:Y:S01]  /*9530*/  SYNCS.PHASECHK.TRANS64.TRYWAIT P1, [R18+URZ+0x38800], R13 ;  /* 0x0388000d120075a7 */ /* 0x000e22000802017f */
[----:B------:R-:W-:Y:S01]  /*9540*/  VIADDMNMX R32, R32, -R213, 0x40, PT ;  /* 0x0000004020207446 */ /* 0x000fe200038009d5 */
        /* <DEDUP_REMOVED lines=18> */
.L_x_8915:
[----:B------:R-:W-:Y:S05]  /*9670*/  BSYNC B1 ;  /* 0x0000000000017941 */ /* 0x000fea0003800000 */
.L_x_8683:
        /* <DEDUP_REMOVED lines=15> */
[----:B------:R-:W-:-:S02]  /*9770*/  SHF.R.U64 R43, R2, 0x10, R3 ;  /* 0x00000010022b7819 */ /* 0x000fc40000001203 */
[----:B------:R-:W-:Y:S02]  /*9780*/  PRMT R37, R39, 0x5410, R37 ;  /* 0x0000541027257816 */ /* 0x000fe40000000025 */
[C---:B------:R-:W-:Y:S02]  /*9790*/  PRMT R40, R33.reuse, 0x5432, R40 ;  /* 0x0000543221287816 */ /* 0x040fe40000000028 */
[----:B------:R-:W-:Y:S02]  /*97a0*/  SHF.R.U32.HI R44, RZ, 0x10, R3 ;  /* 0x00000010ff2c7819 */ /* 0x000fe40000011603 */
        /* <DEDUP_REMOVED lines=8> */
[----:B------:R-:W-:Y:S02]  /*9830*/  PRMT R44, R45, 0x5432, R44 ;  /* 0x000054322d2c7816 */ /* 0x000fe4000000002c */
[----:B------:R-:W-:Y:S02]  /*9840*/  LEA.HI R24, R24, R25, RZ, 0x5 ;  /* 0x0000001918187211 */ /* 0x000fe400078f28ff */
[----:B------:R-:W-:Y:S02]  /*9850*/  PRMT R38, R34, 0x5432, R38 ;  /* 0x0000543222267816 */ /* 0x000fe40000000026 */
[----:B------:R-:W-:Y:S02]  /*9860*/  SHF.R.S32.HI R24, RZ, 0x5, R24 ;  /* 0x00000005ff187819 */ /* 0x000fe40000011418 */
[----:B------:R-:W-:-:S02]  /*9870*/  LOP3.LUT R40, R40, 0xffff0000, RZ, 0xc0, !PT ;  /* 0xffff000028287812 */ /* 0x000fc400078ec0ff */
        /* <DEDUP_REMOVED lines=29> */
[C---:B------:R-:W-:Y:S01]  /*9a50*/  FFMA.FTZ R28, R12.reuse, R28, R29 ;  /* 0x0000001c0c1c7223 */ /* 0x040fe2000001001d */
        /* <DEDUP_REMOVED lines=8> */
[----:B------:R-:W-:Y:S01]  /*9ae0*/  FMUL.FTZ R37, R30, R29 ;  /* 0x0000001d1e257220 */ /* 0x000fe20000410000 */
[----:B------:R-:W-:Y:S02]  /*9af0*/  IMAD.U32 R20, R14, 0x10000, RZ ;  /* 0x000100000e147824 */ /* 0x000fe400078e00ff */
[----:B------:R-:W-:Y:S01]  /*9b00*/  FFMA.FTZ R38, R13, R38, -R2 ;  /* 0x000000260d267223 */ /* 0x000fe20000010802 */
[----:B------:R-:W-:Y:S01]  /*9b10*/  FMUL.FTZ R30, R30, R3 ;  /* 0x000000031e1e7220 */ /* 0x000fe20000410000 */
[----:B------:R-:W-:Y:S01]  /*9b20*/  IMAD.U32 R31, R27, 0x10000, RZ ;  /* 0x000100001b1f7824 */ /* 0x000fe200078e00ff */
[----:B------:R-:W-:Y:S01]  /*9b30*/  LOP3.LUT R26, R26, 0xffff0000, RZ, 0xc0, !PT ;  /* 0xffff00001a1a7812 */ /* 0x000fe200078ec0ff */
[----:B------:R-:W-:-:S02]  /*9b40*/  IMAD.U32 R2, R34, 0x10000, RZ ;  /* 0x0001000022027824 */ /* 0x000fc400078e00ff */
[----:B------:R-:W-:Y:S01]  /*9b50*/  FFMA.FTZ R37, R20, R3, -R37 ;  /* 0x0000000314257223 */ /* 0x000fe20000010825 */
[----:B------:R-:W-:Y:S02]  /*9b60*/  IMAD.U32 R12, R44, 0x10000, RZ ;  /* 0x000100002c0c7824 */ /* 0x000fe400078e00ff */
[----:B------:R-:W-:Y:S01]  /*9b70*/  FFMA.FTZ R30, R20, R29, R30 ;  /* 0x0000001d141e7223 */ /* 0x000fe2000001001e */
        /* <DEDUP_REMOVED lines=9> */
[----:B------:R-:W-:Y:S01]  /*9c10*/  FFMA.FTZ R20, R21, R12, R20 ;  /* 0x0000000c15147223 */ /* 0x000fe20000010014 */
[----:B------:R-:W-:Y:S01]  /*9c20*/  LOP3.LUT R14, R14, 0xffff0000, RZ, 0xc0, !PT ;  /* 0xffff00000e0e7812 */ /* 0x000fe200078ec0ff */
[C---:B------:R-:W-:Y:S01]  /*9c30*/  FMUL.FTZ R3, R26.reuse, R43 ;  /* 0x0000002b1a037220 */ /* 0x040fe20000410000 */
[----:B------:R-:W-:Y:S01]  /*9c40*/  LOP3.LUT R15, R15, 0xffff0000, RZ, 0xc0, !PT ;  /* 0xffff00000f0f7812 */ /* 0x000fe200078ec0ff */
[C---:B------:R-:W-:Y:S01]  /*9c50*/  FMUL.FTZ R12, R27.reuse, R44 ;  /* 0x0000002c1b0c7220 */ /* 0x040fe20000410000 */
[-C--:B------:R-:W-:Y:S01]  /*9c60*/  FMUL.FTZ R26, R26, R39.reuse ;  /* 0x000000271a1a7220 */ /* 0x080fe20000410000 */
[----:B------:R-:W-:Y:S01]  /*9c70*/  FMUL.FTZ R27, R27, R34 ;  /* 0x000000221b1b7220 */ /* 0x000fe20000410000 */
[----:B------:R-:W-:Y:S01]  /*9c80*/  FFMA.FTZ R40, R21, R2, -R40 ;  /* 0x0000000215287223 */ /* 0x000fe20000010828 */
        /* <DEDUP_REMOVED lines=14> */
.L_x_8686:
[----:B------:R-:W-:Y:S05]  /*9d70*/  BSYNC B1 ;  /* 0x0000000000017941 */ /* 0x000fea0003800000 */
.L_x_8685:
[----:B------:R-:W-:Y:S02]  /*9d80*/  PRMT R20, R32, 0x7610, R20 ;  /* 0x0000761020147816 */ /* 0x000fe40000000014 */
[----:B------:R-:W-:Y:S01]  /*9d90*/  PRMT R30, R36, 0x7610, R30 ;  /* 0x00007610241e7816 */ /* 0x000fe2000000001e */
[----:B------:R-:W-:Y:S06]  /*9da0*/  @P0 BRA `(.L_x_8677) ;  /* 0x0000000400a80947 */ /* 0x000fec0003800000 */
[----:B------:R-:W2:Y:S01]  /*9db0*/  LDL R3, [R1+0x70] ;  /* 0x0000700001037983 */ /* 0x000ea20000100800 */
[C---:B-1----:R-:W-:Y:S02]  /*9dc0*/  VIADD R12, R191.reuse, 0x20 ;  /* 0x00000020bf0c7836 */ /* 0x042fe40000000000 */
[----:B0-----:R-:W-:Y:S01]  /*9dd0*/  VIADD R13, R191, 0x20 ;  /* 0x00000020bf0d7836 */ /* 0x001fe20000000000 */
        /* <DEDUP_REMOVED lines=103> */
.L_x_8677:
[----:B------:R-:W-:Y:S05]  /*a450*/  BSYNC B0 ;  /* 0x0000000000007941 */ /* 0x000fea0003800000 */
.L_x_8663:
        /* <DEDUP_REMOVED lines=8> */
.L_x_8660:
[----:B------:R-:W-:-:S13]  /*a4e0*/  ISETP.NE.AND P0, PT, R186, 0x3, PT ;  /* 0x00000003ba00780c */ /* 0x000fda0003f05270 */
[----:B------:R-:W-:Y:S05]  /*a4f0*/  @!P0 BRA `(.L_x_8687) ;  /* 0x0000000000048947 */ /* 0x000fea0003800000 */
[----:B------:R-:W-:Y:S01]  /*a500*/  BPT.TRAP 0x1 ;  /* 0x000000040000795c */ /* 0x000fe20000300000 */
.L_x_8687:
[----:B------:R-:W-:Y:S01]  /*a510*/  IMAD R20, R19, 0x8, R18 ;  /* 0x0000000813147824 */ /* 0x000fe200078e0212 */
[----:B01----:R-:W-:-:S04]  /*a520*/  SHF.L.U32 R13, R23, 0x1f, RZ ;  /* 0x0000001f170d7819 */ /* 0x003fc800000006ff */
[----:B------:R0:W1:Y:S01]  /*a530*/  SYNCS.PHASECHK.TRANS64.TRYWAIT P1, [R20+URZ+0x38830], R13 ;  /* 0x0388300d140075a7 */ /* 0x000062000802017f */
[----:B------:R-:W-:Y:S05]  /*a540*/  @!P0 BRA `(.L_x_8688) ;  /* 0x0000000000048947 */ /* 0x000fea0003800000 */
[----:B------:R-:W-:Y:S01]  /*a550*/  BPT.TRAP 0x1 ;  /* 0x000000040000795c */ /* 0x000fe20000300000 */
.L_x_8688:
[C---:B--2---:R-:W-:Y:S02]  /*a560*/  VIADD R2, R18.reuse, 0x22400 ;  /* 0x0002240012027836 */ /* 0x044fe40000000000 */
[----:B---3--:R-:W-:-:S03]  /*a570*/  VIADD R3, R18, 0x20400 ;  /* 0x0002040012037836 */ /* 0x008fc60000000000 */
[----:B------:R-:W-:Y:S02]  /*a580*/  SHF.R.U32.HI R2, RZ, 0x4, R2 ;  /* 0x00000004ff027819 */ /* 0x000fe40000011602 */
[----:B------:R-:W-:Y:S02]  /*a590*/  SHF.R.U32.HI R3, RZ, 0x4, R3 ;  /* 0x00000004ff037819 */ /* 0x000fe40000011603 */
[----:B------:R-:W-:Y:S02]  /*a5a0*/  LOP3.LUT R2, R2, 0x3fff, RZ, 0xc0, !PT ;  /* 0x00003fff02027812 */ /* 0x000fe400078ec0ff */
[----:B------:R-:W-:Y:S02]  /*a5b0*/  LOP3.LUT R3, R3, 0x3fff, RZ, 0xc0, !PT ;  /* 0x00003fff03037812 */ /* 0x000fe400078ec0ff */
[----:B------:R-:W-:Y:S01]  /*a5c0*/  LOP3.LUT R199, R2, 0x10000, RZ, 0xfc, !PT ;  /* 0x0001000002c77812 */ /* 0x000fe200078efcff */
[----:B-1----:R-:W-:Y:S06]  /*a5d0*/  @P1 BRA `(.L_x_8689) ;  /* 0x0000000000081947 */ /* 0x002fec0003800000 */
[----:B------:R-:W1:Y:S02]  /*a5e0*/  SYNCS.PHASECHK.TRANS64.TRYWAIT P1, [R20+URZ+0x38830], R13 ;  /* 0x0388300d140075a7 */ /* 0x000e64000802017f */
[----:B-1----:R-:W-:Y:S05]  /*a5f0*/  @!P1 BRA `(.L_x_8690) ;  /* 0x0000016c00509947 */ /* 0x002fea0003800000 */
.L_x_8689:
[----:B------:R-:W-:Y:S01]  /*a600*/  LOP3.LUT R4, R3, 0x10000, RZ, 0xfc, !PT ;  /* 0x0001000003047812 */ /* 0x000fe200078efcff */
[----:B------:R-:W-:Y:S01]  /*a610*/  IMAD R2, R19, 0x200, R199 ;  /* 0x0000020013027824 */ /* 0x000fe200078e02c7 */
[----:B------:R-:W-:Y:S05]  /*a620*/  WARPSYNC.ALL ;  /* 0x0000000000007948 */ /* 0x000fea0003800000 */
[----:B------:R-:W-:Y:S01]  /*a630*/  IMAD.MOV.U32 R5, RZ, RZ, 0x40000040 ;  /* 0x40000040ff057424 */ /* 0x000fe200078e00ff */
[----:B------:R-:W-:Y:S01]  /*a640*/  R2UR UR4, R4 ;  /* 0x00000000040472ca */ /* 0x000fe200000e0000 */
[----:B------:R-:W-:Y:S01]  /*a650*/  IMAD.MOV.U32 R3, RZ, RZ, 0x40000040 ;  /* 0x40000040ff037424 */ /* 0x000fe200078e00ff */
[----:B------:R-:W-:Y:S01]  /*a660*/  R2UR UR6, R2 ;  /* 0x00000000020672ca */ /* 0x000fe200000e0000 */
[----:B-----5:R-:W-:Y:S01]  /*a670*/  WARPGROUP.ARRIVE ;  /* 0x00000000000079c5 */ /* 0x020fe20000000000 */
[----:B------:R-:W-:Y:S01]  /*a680*/  R2UR UR5, R5 ;  /* 0x00000000050572ca */ /* 0x000fe200000e0000 */
[----:B------:R-:W-:Y:S01]  /*a690*/  VIADD R10, R4, 0x2 ;  /* 0x00000002040a7836 */ /* 0x000fe20000000000 */
[----:B------:R-:W-:Y:S01]  /*a6a0*/  R2UR UR7, R3 ;  /* 0x00000000030772ca */ /* 0x000fe200000e0000 */
[----:B------:R-:W-:Y:S01]  /*a6b0*/  VIADD R6, R2, 0x2 ;  /* 0x0000000202067836 */ /* 0x000fe20000000000 */
[----:B------:R-:W-:Y:S01]  /*a6c0*/  BSSY B0, `(.L_x_8691) ;  /* 0x0000025000007945 */ /* 0x000fe20003800000 */
[----:B------:R-:W-:-:S02]  /*a6d0*/  IMAD.MOV.U32 R11, RZ, RZ, 0x40000040 ;  /* 0x40000040ff0b7424 */ /* 0x000fc400078e00ff */
[----:B------:R-:W-:Y:S02]  /*a6e0*/  IMAD.MOV.U32 R7, RZ, RZ, 0x40000040 ;  /* 0x40000040ff077424 */ /* 0x000fe400078e00ff */
[----:B------:R-:W-:Y:S02]  /*a6f0*/  VIADD R8, R4, 0x4 ;  /* 0x0000000404087836 */ /* 0x000fe40000000000 */
[----:B------:R-:W-:Y:S02]  /*a700*/  IMAD.MOV.U32 R9, RZ, RZ, 0x40000040 ;  /* 0x40000040ff097424 */ /* 0x000fe400078e00ff */
[----:B------:R-:W-:Y:S02]  /*a710*/  IMAD.MOV.U32 R3, RZ, RZ, 0x40000040 ;  /* 0x40000040ff037424 */ /* 0x000fe400078e00ff */
[----:B------:R-:W-:Y:S01]  /*a720*/  HGMMA.64x64x16.F32.BF16 R24, gdesc[UR4], RZ, !UPT, gsb0 ;  /* 0x00e00000041879f0 */ /* 0x000fe2000c0018ff */
[----:B------:R-:W-:Y:S02]  /*a730*/  R2UR UR4, R10 ;  /* 0x000000000a0472ca */ /* 0x000fe400000e0000 */
        /* <DEDUP_REMOVED lines=21> */
[----:B------:R-:W-:Y:S02]  /*a890*/  R2UR UR7, R3 ;  /* 0x00000000030772ca */ /* 0x000fe400000e0000 */
[----:B------:R-:W-:Y:S01]  /*a8a0*/  SHF.L.U32 R3, R0, 0x1f, RZ ;  /* 0x0000001f00037819 */ /* 0x000fe200000006ff */
[----:B------:R-:W-:-:S02]  /*a8b0*/  WARPGROUP.DEPBAR.LE gsb0, 0x0 ;  /* 0x00008000000079c5 */ /* 0x000fc40000010000 */
[----:B------:R-:W-:-:S08]  /*a8c0*/  WARPGROUP.ARRIVE ;  /* 0x00000000000079c5 */ /* 0x000fd00000000000 */
[----:B------:R-:W-:Y:S03]  /*a8d0*/  HGMMA.64x64x16.F32.BF16 R24, gdesc[UR4], R24, gsb0 ;  /* 0x00e00000041879f0 */ /* 0x000fe60008001818 */
[----:B------:R-:W-:Y:S02]  /*a8e0*/  WARPGROUP.DEPBAR.LE gsb0, 0x0 ;  /* 0x00008000000079c5 */ /* 0x000fe40000010000 */
[----:B------:R-:W2:Y:S02]  /*a8f0*/  SYNCS.PHASECHK.TRANS64.TRYWAIT P1, [R18+URZ+0x38810], R3 ;  /* 0x03881003120075a7 */ /* 0x000ea4000802017f */
[----:B--2---:R-:W-:Y:S05]  /*a900*/  @!P1 BRA `(.L_x_8692) ;  /* 0x0000016800a09947 */ /* 0x004fea0003800000 */
.L_x_8916:
[----:B------:R-:W-:Y:S05]  /*a910*/  BSYNC B0 ;  /* 0x0000000000007941 */ /* 0x000fea0003800000 */
.L_x_8691:
[----:B------:R-:W-:Y:S05]  /*a920*/  @!P0 BRA `(.L_x_8693) ;  /* 0x0000000000048947 */ /* 0x000fea0003800000 */
[----:B------:R-:W-:Y:S01]  /*a930*/  BPT.TRAP 0x1 ;  /* 0x000000040000795c */ /* 0x000fe20000300000 */
.L_x_8693:
[----:B------:R3:W4:Y:S01]  /*a940*/  SYNCS.PHASECHK.TRANS64.TRYWAIT P1, [R20+URZ+0x38850], R13 ;  /* 0x0388500d140075a7 */ /* 0x000722000802017f */
[----:B------:R-:W-:Y:S05]  /*a950*/  @!P0 BRA `(.L_x_8694) ;  /* 0x0000000000048947 */ /* 0x000fea0003800000 */
[----:B------:R-:W-:Y:S01]  /*a960*/  BPT.TRAP 0x1 ;  /* 0x000000040000795c */ /* 0x000fe20000300000 */
.L_x_8694:
[----:B------:R-:W-:-:S05]  /*a970*/  VIADD R0, R18, 0x400 ;  /* 0x0000040012007836 */ /* 0x000fca0000000000 */
[----:B------:R-:W-:-:S04]  /*a980*/  SHF.R.U32.HI R0, RZ, 0x4, R0 ;  /* 0x00000004ff007819 */ /* 0x000fc80000011600 */
[----:B------:R-:W-:Y:S01]  /*a990*/  LOP3.LUT R0, R0, 0x3fff, RZ, 0xc0, !PT ;  /* 0x00003fff00007812 */ /* 0x000fe200078ec0ff */
[----:B----4-:R-:W-:Y:S06]  /*a9a0*/  @P1 BRA `(.L_x_8695) ;  /* 0x0000000000081947 */ /* 0x010fec0003800000 */
[----:B------:R-:W4:Y:S02]  /*a9b0*/  SYNCS.PHASECHK.TRANS64.TRYWAIT P1, [R20+URZ+0x38850], R13 ;  /* 0x0388500d140075a7 */ /* 0x000f24000802017f */
[----:B----4-:R-:W-:Y:S05]  /*a9c0*/  @!P1 BRA `(.L_x_8696) ;  /* 0x0000016800849947 */ /* 0x010fea0003800000 */
.L_x_8695:
[----:B------:R-:W-:Y:S05]  /*a9d0*/  WARPSYNC.ALL ;  /* 0x0000000000007948 */ /* 0x000fea0003800000 */
[----:B------:R-:W-:Y:S01]  /*a9e0*/  LOP3.LUT R206, R0, 0x10000, RZ, 0xfc, !PT ;  /* 0x0001000000ce7812 */ /* 0x000fe200078efcff */
[----:B------:R-:W-:Y:S01]  /*a9f0*/  VIADD R0, R18, 0x26400 ;  /* 0x0002640012007836 */ /* 0x000fe20000000000 */
[----:B------:R-:W-:-:S03]  /*aa00*/  WARPGROUP.ARRIVE ;  /* 0x00000000000079c5 */ /* 0x000fc60000000000 */
[----:B------:R-:W-:-:S03]  /*aa10*/  IMAD R12, R19, 0x1000, R206 ;  /* 0x00001000130c7824 */ /* 0x000fc600078e02ce */
[----:B------:R-:W5:Y:S01]  /*aa20*/  S2R R21, SR_TID.X ;  /* 0x0000000000157919 */ /* 0x000f620000002100 */
[----:B01-34-:R-:W-:Y:S01]  /*aa30*/  IMAD.MOV.U32 R13, RZ, RZ, 0x40000040 ;  /* 0x40000040ff0d7424 */ /* 0x01bfe200078e00ff */
[----:B------:R-:W-:Y:S01]  /*aa40*/  SHF.R.U32.HI R0, RZ, 0x4, R0 ;  /* 0x00000004ff007819 */ /* 0x000fe20000011600 */
[----:B--2---:R-:W-:Y:S01]  /*aa50*/  IMAD.MOV.U32 R3, RZ, RZ, 0x40000040 ;  /* 0x40000040ff037424 */ /* 0x004fe200078e00ff */
[C---:B------:R-:W-:Y:S01]  /*aa60*/  R2UR UR6, R12.reuse ;  /* 0x000000000c0672ca */ /* 0x040fe200000e0000 */
[----:B------:R-:W-:Y:S01]  /*aa70*/  VIADD R14, R12, 0x2 ;  /* 0x000000020c0e7836 */ /* 0x000fe20000000000 */
[----:B------:R-:W-:Y:S01]  /*aa80*/  LOP3.LUT R0, R0, 0x3fff, RZ, 0xc0, !PT ;  /* 0x00003fff00007812 */ /* 0x000fe200078ec0ff */
[----:B------:R-:W-:Y:S01]  /*aa90*/  IMAD.MOV.U32 R15, RZ, RZ, 0x40000040 ;  /* 0x40000040ff0f7424 */ /* 0x000fe200078e00ff */
[----:B------:R-:W-:Y:S01]  /*aaa0*/  R2UR UR7, R13 ;  /* 0x000000000d0772ca */ /* 0x000fe200000e0000 */
[----:B------:R-:W-:Y:S01]  /*aab0*/  IMAD.MOV.U32 R57, RZ, RZ, 0x40000040 ;  /* 0x40000040ff397424 */ /* 0x000fe200078e00ff */
[----:B------:R-:W-:Y:S01]  /*aac0*/  LOP3.LUT R2, R0, 0x10000, RZ, 0xfc, !PT ;  /* 0x0001000000027812 */ /* 0x000fe200078efcff */
[----:B------:R-:W-:Y:S01]  /*aad0*/  IMAD.MOV.U32 R60, RZ, RZ, 0x4 ;  /* 0x00000004ff3c7424 */ /* 0x000fe200078e00ff */
[----:B------:R-:W-:-:S02]  /*aae0*/  R2UR UR5, R3 ;  /* 0x00000000030572ca */ /* 0x000fc400000e0000 */
[C---:B------:R-:W-:Y:S01]  /*aaf0*/  R2UR UR4, R2.reuse ;  /* 0x00000000020472ca */ /* 0x040fe200000e0000 */
[C---:B------:R-:W-:Y:S02]  /*ab00*/  VIADD R56, R2.reuse, 0x2 ;  /* 0x0000000202387836 */ /* 0x040fe40000000000 */
[----:B------:R-:W-:-:S10]  /*ab10*/  VIADD R13, R2, 0x800 ;  /* 0x00000800020d7836 */ /* 0x000fd40000000000 */
        /* <DEDUP_REMOVED lines=9> */
[----:B-----5:R-:W-:-:S05]  /*abb0*/  SHF.R.U32.HI R21, RZ, 0x7, R21 ;  /* 0x00000007ff157819 */ /* 0x020fca0000011615 */
        /* <DEDUP_REMOVED lines=184> */
[----:B------:R-:W-:-:S04]  /*b740*/  SEL R13, R13, 0x26, P1 ;  /* 0x000000260d0d7807 */ /* 0x000fc80000800000 */
[----:B------:R-:W-:Y:S01]  /*b750*/  LOP3.LUT R13, R13, 0x6, RZ, 0xc0, !PT ;  /* 0x000000060d0d7812 */ /* 0x000fe200078ec0ff */
        /* <DEDUP_REMOVED lines=153> */
[----:B------:R-:W-:-:S03]  /*c0f0*/  IMAD.MOV.U32 R21, RZ, RZ, 0x40 ;  /* 0x00000040ff157424 */ /* 0x000fc600078e00ff */
[----:B------:R-:W-:Y:S02]  /*c100*/  SEL R13, R13, 0xf80, P1 ;  /* 0x00000f800d0d7807 */ /* 0x000fe40000800000 */
[----:B------:R-:W-:Y:S01]  /*c110*/  SEL R0, R21, 0x3e, P1 ;  /* 0x0000003e15007807 */ /* 0x000fe20000800000 */
[----:B------:R-:W-:Y:S02]  /*c120*/  WARPGROUP.DEPBAR.LE gsb0, 0x0 ;  /* 0x00008000000079c5 */ /* 0x000fe40000010000 */
[----:B------:R-:W-:-:S06]  /*c130*/  WARPGROUP.ARRIVE ;  /* 0x00000000000079c5 */ /* 0x000fcc0000000000 */
[----:B------:R-:W-:Y:S01]  /*c140*/  HGMMA.64x64x16.F32.BF16 R24, gdesc[UR4], R24, gsb0 ;  /* 0x00e00000041879f0 */ /* 0x000fe20008001818 */
[----:B------:R-:W-:Y:S02]  /*c150*/  R2UR UR6, R14 ;  /* 0x000000000e0672ca */ /* 0x000fe400000e0000 */
[----:B------:R-:W-:Y:S02]  /*c160*/  R2UR UR7, R15 ;  /* 0x000000000f0772ca */ /* 0x000fe400000e0000 */
[----:B------:R-:W-:Y:S02]  /*c170*/  R2UR UR4, R56 ;  /* 0x00000000380472ca */ /* 0x000fe400000e0000 */
[----:B------:R-:W-:Y:S02]  /*c180*/  R2UR UR5, R57 ;  /* 0x00000000390572ca */ /* 0x000fe400000e0000 */
[----:B------:R-:W-:Y:S02]  /*c190*/  LOP3.LUT R15, R13, 0x1e00, RZ, 0xc0, !PT ;  /* 0x00001e000d0f7812 */ /* 0x000fe400078ec0ff */
[----:B------:R-:W-:-:S04]  /*c1a0*/  LOP3.LUT R13, R0, 0x6, RZ, 0xc0, !PT ;  /* 0x00000006000d7812 */ /* 0x000fc800078ec0ff */
[CC--:B------:R-:W-:Y:S02]  /*c1b0*/  IADD3 R14, R13.reuse, R15.reuse, R2 ;  /* 0x0000000f0d0e7210 */ /* 0x0c0fe40007ffe002 */
[----:B------:R-:W-:Y:S01]  /*c1c0*/  IADD3 R12, R13, R15, R12 ;  /* 0x0000000f0d0c7210 */ /* 0x000fe20007ffe00c */
[----:B------:R-:W-:Y:S02]  /*c1d0*/  IMAD.MOV.U32 R15, RZ, RZ, 0x40000040 ;  /* 0x40000040ff0f7424 */ /* 0x000fe400078e00ff */
[----:B------:R-:W-:Y:S01]  /*c1e0*/  IMAD.MOV.U32 R13, RZ, RZ, 0x40000040 ;  /* 0x40000040ff0d7424 */ /* 0x000fe200078e00ff */
        /* <DEDUP_REMOVED lines=13> */
.L_x_8697:
[----:B------:R-:W2:Y:S01]  /*c2c0*/  LDL R0, [R1+0x10] ;  /* 0x0000100001007983 */ /* 0x000ea20000100800 */
[----:B------:R-:W0:Y:S01]  /*c2d0*/  LDC R12, c[0x0][0x448] ;  /* 0x00011200ff0c7b82 */ /* 0x000e220000000800 */
[----:B------:R-:W-:Y:S01]  /*c2e0*/  ULDC UR4, c[0x0][0xa80] ;  /* 0x0002a00000047ab9 */ /* 0x000fe20000000800 */
[----:B------:R-:W-:Y:S01]  /*c2f0*/  LOP3.LUT R22, R22, 0xffffffef, RZ, 0xc0, !PT ;  /* 0xffffffef16167812 */ /* 0x000fe200078ec0ff */
[----:B------:R-:W3:Y:S01]  /*c300*/  LDL R56, [R1] ;  /* 0x0000000001387983 */ /* 0x000ee20000100800 */
[----:B0-----:R-:W-:-:S13]  /*c310*/  ISETP.NE.AND P5, PT, R12, 0x1, PT ;  /* 0x000000010c00780c */ /* 0x001fda0003fa5270 */
[----:B------:R-:W0:Y:S01]  /*c320*/  @P5 LDC R13, c[0x0][0x44c] ;  /* 0x00011300ff0d5b82 */ /* 0x000e220000000800 */
[----:B------:R-:W-:-:S07]  /*c330*/  @P5 LOP3.LUT R22, R22, 0x10, RZ, 0xfc, !PT ;  /* 0x0000001016165812 */ /* 0x000fce00078efcff */
[----:B------:R-:W1:Y:S01]  /*c340*/  @P5 LDC R15, c[0x0][0x450] ;  /* 0x00011400ff0f5b82 */ /* 0x000e620000000800 */
[----:B--2---:R-:W-:-:S04]  /*c350*/  IMAD.IADD R0, R0, 0x1, R213 ;  /* 0x0000000100007824 */ /* 0x004fc800078e02d5 */
[----:B0-----:R-:W-:-:S05]  /*c360*/  @P5 IMAD.HI.U32 R12, R0, R13, RZ ;  /* 0x0000000d000c5227 */ /* 0x001fca00078e00ff */
[----:B-1----:R-:W-:-:S05]  /*c370*/  @P5 SHF.R.U32.HI R0, RZ, R15, R12 ;  /* 0x0000000fff005219 */ /* 0x002fca000001160c */
[----:B------:R-:W0:Y:S01]  /*c380*/  SHFL.IDX PT, R14, R0, RZ, 0x1c1f ;  /* 0x001c1fff000e7589 */ /* 0x000e2200000e0000 */
[----:B------:R-:W-:-:S05]  /*c390*/  IMAD R12, R168, -0x40, R21 ;  /* 0xffffffc0a80c7824 */ /* 0x000fca00078e0215 */
[----:B------:R-:W-:Y:S02]  /*c3a0*/  IADD3 R13, R211, 0x1, R12 ;  /* 0x00000001d30d7810 */ /* 0x000fe40007ffe00c */
[----:B------:R-:W-:Y:S02]  /*c3b0*/  IADD3 R12, -R193, R12, R211 ;  /* 0x0000000cc10c7210 */ /* 0x000fe40007ffe1d3 */
        /* <DEDUP_REMOVED lines=30> */
[----:B------:R-:W-:Y:S01]  /*c5a0*/  FMNMX.FTZ R24, R63, R24, !PT ;  /* 0x000000183f187209 */ /* 0x000fe20007810000 */
[----:B------:R-:W0:Y:S01]  /*c5b0*/  SHFL.IDX PT, R0, R0, 0x1, 0x1c1f ;  /* 0x003c1f0000007f89 */ /* 0x000e2200000e0000 */
        /* <DEDUP_REMOVED lines=17> */
[----:B0-----:R-:W-:Y:S02]  /*c6d0*/  VIADDMNMX R14, R0, R13, R12, PT ;  /* 0x0000000d000e7246 */ /* 0x001fe4000380010c */
        /* <DEDUP_REMOVED lines=21> */
[----:B------:R-:W-:Y:S02]  /*c830*/  FSEL R81, R38, -INF , P2 ;  /* 0xff80000026517808 */ /* 0x000fe40001000000 */
[----:B------:R-:W-:Y:S01]  /*c840*/  FMNMX.FTZ R0, R79, R0, !PT ;  /* 0x000000004f007209 */ /* 0x000fe20007810000 */
[----:B------:R-:W0:Y:S01]  /*c850*/  SHFL.BFLY PT, R12, R21, 0x1, 0x1f ;  /* 0x0c201f00150c7f89 */ /* 0x000e2200000e0000 */
        /* <DEDUP_REMOVED lines=21> */
[----:B0-----:R-:W-:Y:S01]  /*c9b0*/  FMNMX.FTZ R13, R21, R12, !PT ;  /* 0x0000000c150d7209 */ /* 0x001fe20007810000 */
[----:B------:R-:W-:Y:S01]  /*c9c0*/  IMAD.U32 R12, RZ, RZ, UR4 ;  /* 0x00000004ff0c7e24 */ /* 0x000fe2000f8e00ff */
[----:B------:R-:W-:Y:S02]  /*c9d0*/  ISETP.GT.AND P2, PT, R14, 0x39, PT ;  /* 0x000000390e00780c */ /* 0x000fe40003f44270 */
[----:B------:R-:W-:Y:S02]  /*c9e0*/  FSEL R91, R54, -INF , P1 ;  /* 0xff800000365b7808 */ /* 0x000fe40000800000 */
[----:B------:R-:W-:Y:S01]  /*c9f0*/  FMNMX.FTZ R0, R51, R0, !PT ;  /* 0x0000000033007209 */ /* 0x000fe20007810000 */
[C---:B------:R-:W-:Y:S01]  /*ca00*/  FMUL.FTZ R21, R13.reuse, R12 ;  /* 0x0000000c0d157220 */ /* 0x040fe20000410000 */
[----:B------:R-:W-:Y:S02]  /*ca10*/  FSETP.NEU.FTZ.AND P4, PT, R13, -INF , PT ;  /* 0xff8000000d00780b */ /* 0x000fe40003f9d000 */
[----:B------:R-:W-:-:S02]  /*ca20*/  FSEL R55, R55, -INF , P2 ;  /* 0xff80000037377808 */ /* 0x000fc40001000000 */
[----:B------:R-:W-:Y:S02]  /*ca30*/  FMNMX.FTZ R0, R91, R0, !PT ;  /* 0x000000005b007209 */ /* 0x000fe40007810000 */
[----:B------:R-:W-:Y:S02]  /*ca40*/  FSEL R24, R21, RZ, P4 ;  /* 0x000000ff15187208 */ /* 0x000fe40002000000 */
[----:B------:R-:W-:-:S03]  /*ca50*/  FMNMX.FTZ R0, R55, R0, !PT ;  /* 0x0000000037007209 */ /* 0x000fc60007810000 */
[----:B------:R-:W-:Y:S02]  /*ca60*/  FFMA.FTZ R164, R15, R12, -R24 ;  /* 0x0000000c0fa47223 */ /* 0x000fe40000010818 */
[----:B------:R-:W0:Y:S02]  /*ca70*/  SHFL.BFLY PT, R15, R0, 0x2, 0x1f ;  /* 0x0c401f00000f7f89 */ /* 0x000e2400000e0000 */
[----:B0-----:R-:W-:-:S05]  /*ca80*/  FMNMX.FTZ R14, R0, R15, !PT ;  /* 0x0000000f000e7209 */ /* 0x001fca0007810000 */
[----:B------:R-:W0:Y:S01]  /*ca90*/  SHFL.BFLY PT, R15, R14, 0x1, 0x1f ;  /* 0x0c201f000e0f7f89 */ /* 0x000e2200000e0000 */
[-CC-:B------:R-:W-:Y:S01]  /*caa0*/  FFMA.FTZ R21, R25, R12.reuse, -R24.reuse ;  /* 0x0000000c19157223 */ /* 0x180fe20000010818 */
[----:B------:R-:W-:Y:S01]  /*cab0*/  FFMA.FTZ R166, R57, R12, -R24 ;  /* 0x0000000c39a67223 */ /* 0x000fe20000010818 */
[----:B------:R-:W-:Y:S01]  /*cac0*/  MUFU.EX2 R164, R164 ;  /* 0x000000a400a47308 */ /* 0x000fe20000000800 */
[----:B0-----:R-:W-:-:S04]  /*cad0*/  FMNMX.FTZ R15, R14, R15, !PT ;  /* 0x0000000f0e0f7209 */ /* 0x001fc80007810000 */
[C---:B------:R-:W-:Y:S01]  /*cae0*/  FSETP.NEU.FTZ.AND P1, PT, R15.reuse, -INF , PT ;  /* 0xff8000000f00780b */ /* 0x040fe20003f3d000 */
[----:B------:R-:W-:-:S05]  /*caf0*/  FMUL.FTZ R0, R15, R12 ;  /* 0x0000000c0f007220 */ /* 0x000fca0000410000 */
[----:B------:R-:W-:-:S05]  /*cb00*/  FSEL R14, R0, RZ, P1 ;  /* 0x000000ff000e7208 */ /* 0x000fca0000800000 */
[-CC-:B------:R-:W-:Y:S01]  /*cb10*/  FFMA.FTZ R71, R71, R12.reuse, -R14.reuse ;  /* 0x0000000c47477223 */ /* 0x180fe2000001080e */
[-CC-:B------:R-:W-:Y:S01]  /*cb20*/  FFMA.FTZ R27, R27, R12.reuse, -R14.reuse ;  /* 0x0000000c1b1b7223 */ /* 0x180fe2000001080e */
[-C--:B------:R-:W-:Y:S01]  /*cb30*/  FFMA.FTZ R73, R73, R12.reuse, -R14 ;  /* 0x0000000c49497223 */ /* 0x080fe2000001080e */
[----:B------:R-:W0:Y:S01]  /*cb40*/  MUFU.EX2 R21, R21 ;  /* 0x0000001500157308 */ /* 0x000e220000000800 */
[-C--:B------:R-:W-:Y:S01]  /*cb50*/  FFMA.FTZ R29, R29, R12.reuse, -R24 ;  /* 0x0000000c1d1d7223 */ /* 0x080fe20000010818 */
[-C--:B------:R-:W-:Y:S01]  /*cb60*/  FFMA.FTZ R75, R75, R12.reuse, -R14 ;  /* 0x0000000c4b4b7223 */ /* 0x080fe2000001080e */
[----:B------:R-:W-:-:S05]  /*cb70*/  FFMA.FTZ R160, R59, R12, -R24 ;  /* 0x0000000c3ba07223 */ /* 0x000fca0000010818 */
[----:B------:R-:W-:Y:S01]  /*cb80*/  MUFU.EX2 R71, R71 ;  /* 0x0000004700477308 */ /* 0x000fe20000000800 */
[-C--:B------:R-:W-:Y:S01]  /*cb90*/  FFMA.FTZ R25, R33, R12.reuse, -R24 ;  /* 0x0000000c21197223 */ /* 0x080fe20000010818 */
[----:B------:R-:W-:-:S06]  /*cba0*/  FFMA.FTZ R77, R77, R12, -R14 ;  /* 0x0000000c4d4d7223 */ /* 0x000fcc000001080e */
[----:B------:R-:W1:Y:S08]  /*cbb0*/  MUFU.EX2 R28, R27 ;  /* 0x0000001b001c7308 */ /* 0x000e700000000800 */
[----:B------:R-:W2:Y:S08]  /*cbc0*/  MUFU.EX2 R166, R166 ;  /* 0x000000a600a67308 */ /* 0x000eb00000000800 */
[----:B------:R-:W4:Y:S01]  /*cbd0*/  MUFU.EX2 R73, R73 ;  /* 0x0000004900497308 */ /* 0x000f220000000800 */
[----:B------:R-:W-:-:S07]  /*cbe0*/  FFMA.FTZ R79, R79, R12, -R14 ;  /* 0x0000000c4f4f7223 */ /* 0x000fce000001080e */
[----:B------:R-:W5:Y:S01]  /*cbf0*/  MUFU.EX2 R29, R29 ;  /* 0x0000001d001d7308 */ /* 0x000f620000000800 */
[----:B------:R-:W-:-:S07]  /*cc00*/  FFMA.FTZ R31, R37, R12, -R24 ;  /* 0x0000000c251f7223 */ /* 0x000fce0000010818 */
[----:B------:R-:W3:Y:S01]  /*cc10*/  MUFU.EX2 R30, R75 ;  /* 0x0000004b001e7308 */ /* 0x000ee20000000800 */
[----:B------:R-:W-:-:S07]  /*cc20*/  FFMA.FTZ R162, R61, R12, -R24 ;  /* 0x0000000c3da27223 */ /* 0x000fce0000010818 */
[----:B------:R0:W-:Y:S01]  /*cc30*/  MUFU.EX2 R57, R25 ;  /* 0x0000001900397308 */ /* 0x0001e20000000800 */
[-CC-:B------:R-:W-:Y:S01]  /*cc40*/  FFMA.FTZ R156, R63, R12.reuse, -R24.reuse ;  /* 0x0000000c3f9c7223 */ /* 0x180fe20000010818 */
[-CC-:B------:R-:W-:Y:S01]  /*cc50*/  FFMA.FTZ R33, R41, R12.reuse, -R24.reuse ;  /* 0x0000000c29217223 */ /* 0x180fe20000010818 */
[----:B------:R-:W-:-:S05]  /*cc60*/  FFMA.FTZ R158, R65, R12, -R24 ;  /* 0x0000000c419e7223 */ /* 0x000fca0000010818 */
[----:B------:R-:W3:Y:S01]  /*cc70*/  MUFU.EX2 R160, R160 ;  /* 0x000000a000a07308 */ /* 0x000ee20000000800 */
[----:B0-----:R-:W-:Y:S02]  /*cc80*/  IMAD.MOV.U32 R25, RZ, RZ, 0x40000040 ;  /* 0x40000040ff197424 */ /* 0x001fe400078e00ff */
[-CC-:B------:R-:W-:Y:S01]  /*cc90*/  FFMA.FTZ R35, R45, R12.reuse, -R24.reuse ;  /* 0x0000000c2d237223 */ /* 0x180fe20000010818 */
[-CC-:B------:R-:W-:Y:S01]  /*cca0*/  FFMA.FTZ R152, R67, R12.reuse, -R24.reuse ;  /* 0x0000000c43987223 */ /* 0x180fe20000010818 */
[----:B------:R-:W-:-:S03]  /*ccb0*/  FFMA.FTZ R37, R49, R12, -R24 ;  /* 0x0000000c31257223 */ /* 0x000fc60000010818 */
[----:B------:R-:W0:Y:S01]  /*ccc0*/  MUFU.EX2 R77, R77 ;  /* 0x0000004d004d7308 */ /* 0x000e220000000800 */
[----:B------:R-:W-:Y:S01]  /*ccd0*/  R2UR UR7, R25 ;  /* 0x00000000190772ca */ /* 0x000fe200000e0000 */
[-CC-:B------:R-:W-:Y:S01]  /*cce0*/  FFMA.FTZ R154, R69, R12.reuse, -R24.reuse ;  /* 0x0000000c459a7223 */ /* 0x180fe20000010818 */
[-C--:B------:R-:W-:Y:S01]  /*ccf0*/  FFMA.FTZ R39, R53, R12.reuse, -R24 ;  /* 0x0000000c35277223 */ /* 0x080fe20000010818 */
        /* <DEDUP_REMOVED lines=10> */
[----:B------:R-:W-:Y:S01]  /*cda0*/  FFMA.FTZ R55, R55, R12, -R14 ;  /* 0x0000000c37377223 */ /* 0x000fe2000001080e */
[----:B------:R-:W-:Y:S01]  /*cdb0*/  FADD.FTZ R25, R164, R21 ;  /* 0x00000015a4197221 */ /* 0x000fe20000010000 */
[----:B------:R-:W-:-:S02]  /*cdc0*/  IMAD R24, R19, 0x1000, R209 ;  /* 0x0000100013187824 */ /* 0x000fc400078e02d1 */
[----:B-1----:R-:W-:Y:S01]  /*cdd0*/  FADD.FTZ R14, R71, R28 ;  /* 0x0000001c470e7221 */ /* 0x002fe20000010000 */
[----:B------:R-:W-:Y:S02]  /*cde0*/  IMAD.MOV.U32 R27, RZ, RZ, 0x40000040 ;  /* 0x40000040ff1b7424 */ /* 0x000fe400078e00ff */
[----:B--2---:R-:W-:Y:S01]  /*cdf0*/  FADD.FTZ R36, R166, R25 ;  /* 0x00000019a6247221 */ /* 0x004fe20000010000 */
[----:B------:R-:W-:Y:S02]  /*ce00*/  VIADD R26, R24, 0x80 ;  /* 0x00000080181a7836 */ /* 0x000fe40000000000 */
[----:B----4-:R-:W-:Y:S01]  /*ce10*/  FADD.FTZ R25, R73, R14 ;  /* 0x0000000e49197221 */ /* 0x010fe20000010000 */
[----:B------:R-:W1:Y:S01]  /*ce20*/  MUFU.EX2 R162, R162 ;  /* 0x000000a200a27308 */ /* 0x000e620000000800 */
[----:B------:R-:W-:Y:S01]  /*ce30*/  R2UR UR11, R27 ;  /* 0x000000001b0b72ca */ /* 0x000fe200000e0000 */
[----:B------:R-:W-:Y:S02]  /*ce40*/  VIADD R0, R20, 0x38840 ;  /* 0x0003884014007836 */ /* 0x000fe40000000000 */
[----:B-----5:R-:W-:Y:S01]  /*ce50*/  FADD.FTZ R27, R29, R36 ;  /* 0x000000241d1b7221 */ /* 0x020fe20000010000 */
[----:B---3--:R-:W-:Y:S01]  /*ce60*/  FADD.FTZ R36, R30, R25 ;  /* 0x000000191e247221 */ /* 0x008fe20000010000 */
[----:B------:R-:W-:-:S02]  /*ce70*/  R2UR UR10, R26 ;  /* 0x000000001a0a72ca */ /* 0x000fc400000e0000 */
[----:B------:R-:W2:Y:S01]  /*ce80*/  MUFU.EX2 R81, R81 ;  /* 0x0000005100517308 */ /* 0x000ea20000000800 */
[----:B------:R-:W-:Y:S02]  /*ce90*/  VIADD R26, R24, 0x100 ;  /* 0x00000100181a7836 */ /* 0x000fe40000000000 */
[----:B------:R-:W-:Y:S01]  /*cea0*/  FADD.FTZ R38, R160, R27 ;  /* 0x0000001ba0267221 */ /* 0x000fe20000010000 */
[----:B------:R-:W-:Y:S01]  /*ceb0*/  PRMT R0, R187, 0x654, R0 ;  /* 0x00000654bb007816 */ /* 0x000fe20000000000 */
[----:B------:R-:W-:Y:S02]  /*cec0*/  IMAD.MOV.U32 R27, RZ, RZ, 0x40000040 ;  /* 0x40000040ff1b7424 */ /* 0x000fe400078e00ff */
[----:B0-----:R-:W-:Y:S01]  /*ced0*/  FADD.FTZ R25, R77, R36 ;  /* 0x000000244d197221 */ /* 0x001fe20000010000 */
[----:B------:R-:W0:Y:S01]  /*cee0*/  MUFU.EX2 R31, R31 ;  /* 0x0000001f001f7308 */ /* 0x000e220000000800 */
[----:B------:R-:W-:Y:S02]  /*cef0*/  R2UR UR14, R26 ;  /* 0x000000001a0e72ca */ /* 0x000fe400000e0000 */
[----:B------:R-:W-:Y:S01]  /*cf00*/  FADD.FTZ R26, R32, R25 ;  /* 0x00000019201a7221 */ /* 0x000fe20000010000 */
[----:B------:R3:W-:Y:S04]  /*cf10*/  SYNCS.ARRIVE.TRANS64.RED.A1T0 RZ, [R0+URZ], RZ ;  /* 0x000000ff00ff79a7 */ /* 0x0007e8000810043f */
[----:B------:R-:W4:Y:S01]  /*cf20*/  MUFU.EX2 R34, R83 ;  /* 0x0000005300227308 */ /* 0x000f220000000800 */
[----:B------:R-:W-:Y:S01]  /*cf30*/  R2UR UR15, R27 ;  /* 0x000000001b0f72ca */ /* 0x000fe200000e0000 */
[----:B------:R-:W-:-:S02]  /*cf40*/  IMAD.MOV.U32 R25, RZ, RZ, 0x40000040 ;  /* 0x40000040ff197424 */ /* 0x000fc400078e00ff */
[----:B------:R-:W-:-:S04]  /*cf50*/  FADD.FTZ R27, R57, R38 ;  /* 0x00000026391b7221 */ /* 0x000fc80000010000 */
[----:B------:R-:W5:Y:S08]  /*cf60*/  MUFU.EX2 R156, R156 ;  /* 0x0000009c009c7308 */ /* 0x000f700000000800 */
[----:B------:R-:W5:Y:S01]  /*cf70*/  MUFU.EX2 R85, R85 ;  /* 0x0000005500557308 */ /* 0x000f620000000800 */
[----:B-1----:R-:W-:Y:S01]  /*cf80*/  FADD.FTZ R36, R162, R27 ;  /* 0x0000001ba2247221 */ /* 0x002fe20000010000 */
[----:B------:R-:W-:Y:S01]  /*cf90*/  R2UR UR19, R25 ;  /* 0x00000000191372ca */ /* 0x000fe200000e0000 */
[----:B--2---:R-:W-:-:S05]  /*cfa0*/  FADD.FTZ R25, R81, R26 ;  /* 0x0000001a51197221 */ /* 0x004fca0000010000 */
[----:B---3--:R-:W1:Y:S01]  /*cfb0*/  MUFU.EX2 R0, R43 ;  /* 0x0000002b00007308 */ /* 0x008e620000000800 */
[----:B------:R-:W-:Y:S01]  /*cfc0*/  F2FP.BF16.F32.PACK_AB R164, R21, R164 ;  /* 0x000000a415a4723e */ /* 0x000fe200000010ff */
[----:B0-----:R-:W-:-:S06]  /*cfd0*/  FADD.FTZ R21, R31, R36 ;  /* 0x000000241f157221 */ /* 0x001fcc0000010000 */
[----:B------:R-:W0:Y:S01]  /*cfe0*/  MUFU.EX2 R33, R33 ;  /* 0x0000002100217308 */ /* 0x000e220000000800 */
[----:B----4-:R-:W-:-:S07]  /*cff0*/  FADD.FTZ R26, R34, R25 ;  /* 0x00000019221a7221 */ /* 0x010fce0000010000 */
[----:B------:R-:W2:Y:S01]  /*d000*/  MUFU.EX2 R87, R87 ;  /* 0x0000005700577308 */ /* 0x000ea20000000800 */
[----:B-----5:R-:W-:-:S07]  /*d010*/  FADD.FTZ R36, R156, R21 ;  /* 0x000000159c247221 */ /* 0x020fce0000010000 */
[----:B------:R-:W3:Y:S01]  /*d020*/  MUFU.EX2 R158, R158 ;  /* 0x0000009e009e7308 */ /* 0x000ee20000000800 */
[C---:B------:R-:W-:Y:S01]  /*d030*/  R2UR UR6, R24.reuse ;  /* 0x00000000180672ca */ /* 0x040fe200000e0000 */
[----:B------:R-:W-:Y:S01]  /*d040*/  FADD.FTZ R21, R85, R26 ;  /* 0x0000001a55157221 */ /* 0x000fe20000010000 */
[----:B------:R-:W-:-:S05]  /*d050*/  VIADD R24, R24, 0x180 ;  /* 0x0000018018187836 */ /* 0x000fca0000000000 */
[----:B------:R-:W4:Y:S01]  /*d060*/  MUFU.EX2 R35, R35 ;  /* 0x0000002300237308 */ /* 0x000f220000000800 */
[----:B-1----:R-:W-:-:S07]  /*d070*/  FADD.FTZ R26, R0, R21 ;  /* 0x00000015001a7221 */ /* 0x002fce0000010000 */
[----:B------:R-:W1:Y:S01]  /*d080*/  MUFU.EX2 R14, R47 ;  /* 0x0000002f000e7308 */ /* 0x000e620000000800 */
[----:B------:R-:W-:Y:S01]  /*d090*/  R2UR UR18, R24 ;  /* 0x00000000181272ca */ /* 0x000fe200000e0000 */
[----:B0-----:R-:W-:-:S06]  /*d0a0*/  FADD.FTZ R25, R33, R36 ;  /* 0x0000002421197221 */ /* 0x001fcc0000010000 */
[----:B------:R-:W0:Y:S01]  /*d0b0*/  MUFU.EX2 R152, R152 ;  /* 0x0000009800987308 */ /* 0x000e220000000800 */
[----:B------:R-:W-:Y:S01]  /*d0c0*/  F2FP.BF16.F32.PACK_AB R165, R28, R71 ;  /* 0x000000471ca5723e */ /* 0x000fe200000010ff */
[----:B--2---:R-:W-:-:S06]  /*d0d0*/  FADD.FTZ R21, R87, R26 ;  /* 0x0000001a57157221 */ /* 0x004fcc0000010000 */
[----:B------:R-:W2:Y:S01]  /*d0e0*/  MUFU.EX2 R89, R89 ;  /* 0x0000005900597308 */ /* 0x000ea20000000800 */
[----:B---3--:R-:W-:-:S07]  /*d0f0*/  FADD.FTZ R28, R158, R25 ;  /* 0x000000199e1c7221 */ /* 0x008fce0000010000 */
[----:B------:R-:W3:Y:S01]  /*d100*/  MUFU.EX2 R37, R37 ;  /* 0x0000002500257308 */ /* 0x000ee20000000800 */
[----:B----4-:R-:W-:-:S07]  /*d110*/  FADD.FTZ R25, R35, R28 ;  /* 0x0000001c23197221 */ /* 0x010fce0000010000 */
[----:B------:R-:W4:Y:S01]  /*d120*/  MUFU.EX2 R24, R51 ;  /* 0x0000003300187308 */ /* 0x000f220000000800 */
[----:B-1----:R-:W-:-:S07]  /*d130*/  FADD.FTZ R28, R14, R21 ;  /* 0x000000150e1c7221 */ /* 0x002fce0000010000 */
[----:B------:R-:W1:Y:S01]  /*d140*/  MUFU.EX2 R154, R154 ;  /* 0x0000009a009a7308 */ /* 0x000e620000000800 */
[----:B------:R-:W-:-:S07]  /*d150*/  F2FP.BF16.F32.PACK_AB R167, R30, R73 ;  /* 0x000000491ea7723e */ /* 0x000fce00000010ff */
[----:B------:R-:W-:Y:S08]  /*d160*/  MUFU.EX2 R39, R39 ;  /* 0x0000002700277308 */ /* 0x000ff00000000800 */
[----:B------:R-:W5:Y:S08]  /*d170*/  MUFU.EX2 R91, R91 ;  /* 0x0000005b005b7308 */ /* 0x000f700000000800 */
[----:B------:R-:W5:Y:S01]  /*d180*/  MUFU.EX2 R26, R55 ;  /* 0x00000037001a7308 */ /* 0x000f620000000800 */
[----:B0-----:R-:W-:Y:S01]  /*d190*/  FADD.FTZ R30, R152, R25 ;  /* 0x00000019981e7221 */ /* 0x001fe20000010000 */
[----:B--2---:R-:W-:Y:S01]  /*d1a0*/  FADD.FTZ R21, R89, R28 ;  /* 0x0000001c59157221 */ /* 0x004fe20000010000 */
[----:B------:R-:W-:-:S02]  /*d1b0*/  F2FP.BF16.F32.PACK_AB R157, R0, R85 ;  /* 0x00000055009d723e */ /* 0x000fc400000010ff */
[----:B---3--:R-:W-:Y:S01]  /*d1c0*/  FADD.FTZ R25, R37, R30 ;  /* 0x0000001e25197221 */ /* 0x008fe20000010000 */
[----:B------:R-:W-:Y:S01]  /*d1d0*/  F2FP.BF16.F32.PACK_AB R166, R29, R166 ;  /* 0x000000a61da6723e */ /* 0x000fe200000010ff */
[----:B------:R-:W-:Y:S01]  /*d1e0*/  BAR.SYNC.DEFER_BLOCKING 0xf, 0x100 ;  /* 0x03c4000000007b1d */ /* 0x000fe20000010000 */
[----:B----4-:R-:W-:Y:S01]  /*d1f0*/  FADD.FTZ R0, R24, R21 ;  /* 0x0000001518007221 */ /* 0x010fe20000010000 */
[----:B------:R-:W-:Y:S02]  /*d200*/  F2FP.BF16.F32.PACK_AB R160, R57, R160 ;  /* 0x000000a039a0723e */ /* 0x000fe400000010ff */
[----:B------:R-:W-:Y:S02]  /*d210*/  F2FP.BF16.F32.PACK_AB R161, R32, R77 ;  /* 0x0000004d20a1723e */ /* 0x000fe400000010ff */
[----:B------:R-:W-:Y:S02]  /*d220*/  F2FP.BF16.F32.PACK_AB R162, R31, R162 ;  /* 0x000000a21fa2723e */ /* 0x000fe400000010ff */
[----:B------:R-:W-:-:S02]  /*d230*/  F2FP.BF16.F32.PACK_AB R163, R34, R81 ;  /* 0x0000005122a3723e */ /* 0x000fc400000010ff */
[----:B------:R-:W-:Y:S01]  /*d240*/  F2FP.BF16.F32.PACK_AB R159, R14, R87 ;  /* 0x000000570e9f723e */ /* 0x000fe200000010ff */
[----:B-1----:R-:W-:Y:S01]  /*d250*/  FADD.FTZ R14, R154, R25 ;  /* 0x000000199a0e7221 */ /* 0x002fe20000010000 */
[----:B------:R-:W-:Y:S02]  /*d260*/  F2FP.BF16.F32.PACK_AB R156, R33, R156 ;  /* 0x0000009c219c723e */ /* 0x000fe400000010ff */
[----:B------:R-:W-:Y:S01]  /*d270*/  F2FP.BF16.F32.PACK_AB R158, R35, R158 ;  /* 0x0000009e239e723e */ /* 0x000fe200000010ff */
[----:B-----5:R-:W-:Y:S01]  /*d280*/  FADD.FTZ R21, R91, R0 ;  /* 0x000000005b157221 */ /* 0x020fe20000010000 */
[----:B------:R-:W-:Y:S02]  /*d290*/  F2FP.BF16.F32.PACK_AB R152, R37, R152 ;  /* 0x000000982598723e */ /* 0x000fe400000010ff */
[----:B------:R-:W-:Y:S02]  /*d2a0*/  F2FP.BF16.F32.PACK_AB R153, R24, R89 ;  /* 0x000000591899723e */ /* 0x000fe400000010ff */
[----:B------:R-:W-:-:S02]  /*d2b0*/  F2FP.BF16.F32.PACK_AB R154, R39, R154 ;  /* 0x0000009a279a723e */ /* 0x000fc400000010ff */
[C---:B------:R-:W-:Y:S01]  /*d2c0*/  F2FP.BF16.F32.PACK_AB R155, R26.reuse, R91 ;  /* 0x0000005b1a9b723e */ /* 0x040fe200000010ff */
[----:B------:R-:W-:Y:S01]  /*d2d0*/  STSM.16.M88.4 [R227+0x36400], R164 ;  /* 0x036400a4e3007844 */ /* 0x000fe20000000200 */
[----:B------:R-:W-:Y:S01]  /*d2e0*/  FADD.FTZ R0, R39, R14 ;  /* 0x0000000e27007221 */ /* 0x000fe20000010000 */
[----:B------:R-:W-:Y:S02]  /*d2f0*/  FADD.FTZ R14, R26, R21 ;  /* 0x000000151a0e7221 */ /* 0x000fe40000010000 */
[----:B------:R0:W-:Y:S04]  /*d300*/  STSM.16.M88.4 [R56], R160 ;  /* 0x000000a038007844 */ /* 0x0001e80000000200 */
[----:B------:R1:W-:Y:S04]  /*d310*/  STSM.16.M88.4 [R228], R156 ;  /* 0x0000009ce4007844 */ /* 0x0003e80000000200 */
[----:B------:R1:W-:Y:S01]  /*d320*/  STSM.16.M88.4 [R229], R152 ;  /* 0x00000098e5007844 */ /* 0x0003e20000000200 */
[----:B0-----:R-:W-:-:S06]  /*d330*/  WARPGROUP.ARRIVE ;  /* 0x00000000000079c5 */ /* 0x001fcc0000000000 */
        /* <DEDUP_REMOVED lines=24> */
.L_x_8698:
[----:B------:R-:W-:Y:S01]  /*d4c0*/  VIADD R20, R20, 0x38860 ;  /* 0x0003886014147836 */ /* 0x000fe20000000000 */
[----:B------:R-:W0:Y:S01]  /*d4d0*/  @P5 LDC R21, c[0x0][0x44c] ;  /* 0x00011300ff155b82 */ /* 0x000e220000000800 */
[----:B------:R-:W-:Y:S01]  /*d4e0*/  IMAD.MOV.U32 R152, RZ, RZ, R213 ;  /* 0x000000ffff987224 */ /* 0x000fe200078e00d5 */
[----:B------:R-:W-:Y:S01]  /*d4f0*/  ULDC UR36, c[0x0][0xa80] ;  /* 0x0002a00000247ab9 */ /* 0x000fe20000000800 */
[----:B------:R-:W-:Y:S01]  /*d500*/  ULDC UR37, c[0x0][0xa80] ;  /* 0x0002a00000257ab9 */ /* 0x000fe20000000800 */
[----:B------:R-:W-:Y:S01]  /*d510*/  PRMT R20, R187, 0x654, R20 ;  /* 0x00000654bb147816 */ /* 0x000fe20000000014 */
[----:B------:R-:W-:Y:S03]  /*d520*/  BSSY B1, `(.L_x_8699) ;  /* 0x0000397000017945 */ /* 0x000fe60003800000 */
[----:B------:R1:W-:Y:S02]  /*d530*/  SYNCS.ARRIVE.TRANS64.RED.A1T0 RZ, [R20+URZ], RZ ;  /* 0x000000ff14ff79a7 */ /* 0x0003e4000810043f */
[----:B-1----:R-:W1:Y:S01]  /*d540*/  @P5 LDC R20, c[0x0][0x450] ;  /* 0x00011400ff145b82 */ /* 0x002e620000000800 */
[----:B0-----:R-:W-:-:S05]  /*d550*/  @P5 IMAD.HI.U32 R21, R213, R21, RZ ;  /* 0x00000015d5155227 */ /* 0x001fca00078e00ff */
[----:B-1----:R-:W-:-:S04]  /*d560*/  @P5 SHF.R.U32.HI R152, RZ, R20, R21 ;  /* 0x00000014ff985219 */ /* 0x002fc80000011615 */
[----:B------:R-:W-:-:S04]  /*d570*/  IADD3 R20, R152, R211, -R208 ;  /* 0x000000d398147210 */ /* 0x000fc80007ffe8d0 */
[----:B------:R-:W-:-:S04]  /*d580*/  SHF.R.S32.HI R21, RZ, 0x1f, R20 ;  /* 0x0000001fff157819 */ /* 0x000fc80000011414 */
[----:B------:R-:W-:Y:S01]  /*d590*/  LEA.HI R21, R21, R20, RZ, 0x6 ;  /* 0x0000001415157211 */ /* 0x000fe200078f30ff */
[----:B------:R-:W-:-:S03]  /*d5a0*/  VIADD R20, R168, 0xfffffffe ;  /* 0xfffffffea8147836 */ /* 0x000fc60000000000 */
[----:B------:R-:W-:-:S04]  /*d5b0*/  SHF.R.S32.HI R212, RZ, 0x6, R21 ;  /* 0x00000006ffd47819 */ /* 0x000fc80000011415 */
[----:B------:R-:W-:-:S04]  /*d5c0*/  VIMNMX R212, RZ, R212, !PT ;  /* 0x000000d4ffd47248 */ /* 0x000fc80007fe0100 */
[----:B------:R-:W-:-:S13]  /*d5d0*/  ISETP.GE.AND P1, PT, R20, R212, PT ;  /* 0x000000d41400720c */ /* 0x000fda0003f26270 */
[----:B------:R-:W-:Y:S05]  /*d5e0*/  @!P1 BRA `(.L_x_8700) ;  /* 0x0000003800289947 */ /* 0x000fea0003800000 */
[----:B------:R-:W-:Y:S01]  /*d5f0*/  BSSY B0, `(.L_x_8700) ;  /* 0x0000389000007945 */ /* 0x000fe20003800000 */
[----:B------:R-:W-:Y:S02]  /*d600*/  IMAD.MOV.U32 R198, RZ, RZ, R15 ;  /* 0x000000ffffc67224 */ /* 0x000fe400078e000f */
[----:B------:R-:W-:Y:S02]  /*d610*/  IMAD.MOV.U32 R196, RZ, RZ, R13 ;  /* 0x000000ffffc47224 */ /* 0x000fe400078e000d */
[----:B------:R-:W-:-:S07]  /*d620*/  IMAD.MOV.U32 R197, RZ, RZ, R19 ;  /* 0x000000ffffc57224 */ /* 0x000fce00078e0013 */
.L_x_8713:
[----:B------:R-:W-:-:S05]  /*d630*/  VIADD R19, R197, 0x1 ;  /* 0x00000001c5137836 */ /* 0x000fca0000000000 */
[----:B------:R-:W-:-:S04]  /*d640*/  ISETP.NE.AND P1, PT, R19, 0x2, PT ;  /* 0x000000021300780c */ /* 0x000fc80003f25270 */
[----:B------:R-:W-:Y:S02]  /*d650*/  SEL R12, RZ, 0x1, P1 ;  /* 0x00000001ff0c7807 */ /* 0x000fe40000800000 */
[----:B------:R-:W-:Y:S02]  /*d660*/  SEL R19, R19, RZ, P1 ;  /* 0x000000ff13137207 */ /* 0x000fe40000800000 */
[----:B------:R-:W-:Y:S01]  /*d670*/  LOP3.LUT R23, R23, R12, RZ, 0x3c, !PT ;  /* 0x0000000c17177212 */ /* 0x000fe200078e3cff */
[----:B0-----:R-:W-:Y:S06]  /*d680*/  @!P0 BRA `(.L_x_8701) ;  /* 0x0000000000048947 */ /* 0x001fec0003800000 */
[----:B------:R-:W-:Y:S01]  /*d690*/  BPT.TRAP 0x1 ;  /* 0x000000040000795c */ /* 0x000fe20000300000 */
.L_x_8701:
[----:B------:R-:W-:Y:S01]  /*d6a0*/  IMAD R21, R19, 0x8, R18 ;  /* 0x0000000813157824 */ /* 0x000fe200078e0212 */
[----:B------:R-:W-:-:S04]  /*d6b0*/  SHF.L.U32 R15, R23, 0x1f, RZ ;  /* 0x0000001f170f7819 */ /* 0x000fc800000006ff */
[----:B------:R0:W1:Y:S01]  /*d6c0*/  SYNCS.PHASECHK.TRANS64.TRYWAIT P1, [R21+URZ+0x38830], R15 ;  /* 0x0388300f150075a7 */ /* 0x000062000802017f */
[----:B------:R-:W-:Y:S05]  /*d6d0*/  @!P0 BRA `(.L_x_8702) ;  /* 0x0000000000048947 */ /* 0x000fea0003800000 */
[----:B------:R-:W-:Y:S01]  /*d6e0*/  BPT.TRAP 0x1 ;  /* 0x000000040000795c */ /* 0x000fe20000300000 */
.L_x_8702:
[----:B------:R-:W-:Y:S01]  /*d6f0*/  BSSY B2, `(.L_x_8703) ;  /* 0x0000006000027945 */ /* 0x000fe20003800000 */
[----:B------:R-:W-:Y:S02]  /*d700*/  IMAD R154, R19, 0x200, R199 ;  /* 0x00000200139a7824 */ /* 0x000fe400078e02c7 */
[----:B------:R-:W-:Y:S01]  /*d710*/  IMAD.MOV.U32 R155, RZ, RZ, 0x40000040 ;  /* 0x40000040ff9b7424 */ /* 0x000fe200078e00ff */
[----:B-1----:R-:W-:Y:S06]  /*d720*/  @P1 BRA `(.L_x_8704) ;  /* 0x0000000000081947 */ /* 0x002fec0003800000 */
[----:B------:R-:W1:Y:S02]  /*d730*/  SYNCS.PHASECHK.TRANS64.TRYWAIT P1, [R21+URZ+0x38830], R15 ;  /* 0x0388300f150075a7 */ /* 0x000e64000802017f */
[----:B-1----:R-:W-:Y:S05]  /*d740*/  @!P1 BRA `(.L_x_8705) ;  /* 0x0000013c00389947 */ /* 0x002fea0003800000 */
.L_x_8704:
[----:B------:R-:W-:Y:S05]  /*d750*/  BSYNC B2 ;  /* 0x0000000000027941 */ /* 0x000fea0003800000 */
.L_x_8703:
        /* <DEDUP_REMOVED lines=36> */
.L_x_8706:
[----:B------:R2:W3:Y:S01]  /*d9a0*/  SYNCS.PHASECHK.TRANS64.TRYWAIT P1, [R21+URZ+0x38850], R15 ;  /* 0x0388500f150075a7 */ /* 0x0004e2000802017f */
[----:B------:R-:W-:Y:S05]  /*d9b0*/  @!P0 BRA `(.L_x_8707) ;  /* 0x0000000000048947 */ /* 0x000fea0003800000 */
[----:B------:R-:W-:Y:S01]  /*d9c0*/  BPT.TRAP 0x1 ;  /* 0x000000040000795c */ /* 0x000fe20000300000 */
.L_x_8707:
[----:B------:R-:W-:Y:S04]  /*d9d0*/  BSSY B2, `(.L_x_8708) ;  /* 0x0000004000027945 */ /* 0x000fe80003800000 */
[----:B---3--:R-:W-:Y:S05]  /*d9e0*/  @P1 BRA `(.L_x_8709) ;  /* 0x0000000000081947 */ /* 0x008fea0003800000 */
[----:B------:R-:W3:Y:S02]  /*d9f0*/  SYNCS.PHASECHK.TRANS64.TRYWAIT P1, [R21+URZ+0x38850], R15 ;  /* 0x0388500f150075a7 */ /* 0x000ee4000802017f */
[----:B---3--:R-:W-:Y:S05]  /*da00*/  @!P1 BRA `(.L_x_8710) ;  /* 0x00000138009c9947 */ /* 0x008fea0003800000 */
.L_x_8709:
[----:B------:R-:W-:Y:S05]  /*da10*/  BSYNC B2 ;  /* 0x0000000000027941 */ /* 0x000fea0003800000 */
.L_x_8708:
[----:B------:R-:W-:Y:S01]  /*da20*/  IMAD R200, R19, 0x1000, R206 ;  /* 0x0000100013c87824 */ /* 0x000fe200078e02ce */
[----:B------:R-:W-:Y:S01]  /*da30*/  R2UR UR4, R2 ;  /* 0x00000000020472ca */ /* 0x000fe200000e0000 */
[----:B------:R-:W-:Y:S01]  /*da40*/  IMAD.MOV.U32 R201, RZ, RZ, 0x40000040 ;  /* 0x40000040ffc97424 */ /* 0x000fe200078e00ff */
[----:B------:R-:W-:Y:S01]  /*da50*/  R2UR UR5, R3 ;  /* 0x00000000030572ca */ /* 0x000fe200000e0000 */
[----:B------:R-:W-:Y:S01]  /*da60*/  WARPGROUP.ARRIVE ;  /* 0x00000000000079c5 */ /* 0x000fe20000000000 */
[----:B------:R-:W-:Y:S01]  /*da70*/  R2UR UR6, R200 ;  /* 0x00000000c80672ca */ /* 0x000fe200000e0000 */
[----:B------:R-:W-:Y:S01]  /*da80*/  VIADD R12, R2, 0x2 ;  /* 0x00000002020c7836 */ /* 0x000fe20000000000 */
[----:B------:R-:W-:Y:S01]  /*da90*/  R2UR UR7, R201 ;  /* 0x00000000c90772ca */ /* 0x000fe200000e0000 */
[----:B------:R-:W-:Y:S02]  /*daa0*/  IMAD.MOV.U32 R13, RZ, RZ, 0x40000040 ;  /* 0x40000040ff0d7424 */ /* 0x000fe400078e00ff */
[----:B------:R-:W4:Y:S01]  /*dab0*/  S2R R202, SR_TID.X ;  /* 0x0000000000ca7919 */ /* 0x000f220000002100 */
[----:B------:R-:W-:-:S02]  /*dac0*/  VIADD R201, R200, 0x800 ;  /* 0x00000800c8c97836 */ /* 0x000fc40000000000 */
[----:B------:R-:W-:Y:S02]  /*dad0*/  IMAD.MOV.U32 R203, RZ, RZ, 0x40000040 ;  /* 0x40000040ffcb7424 */ /* 0x000fe400078e00ff */
[----:B------:R-:W-:Y:S02]  /*dae0*/  VIADD R204, R2, 0x800 ;  /* 0x0000080002cc7836 */ /* 0x000fe40000000000 */
[----:B------:R-:W-:-:S03]  /*daf0*/  IMAD.MOV.U32 R205, RZ, RZ, 0xa00 ;  /* 0x00000a00ffcd7424 */ /* 0x000fc600078e00ff */
        /* <DEDUP_REMOVED lines=9> */
[----:B----4-:R-:W-:Y:S01]  /*db90*/  SHF.R.U32.HI R202, RZ, 0x7, R202 ;  /* 0x00000007ffca7819 */ /* 0x010fe200000116ca */
[----:B------:R-:W-:Y:S02]  /*dba0*/  WARPGROUP.DEPBAR.LE gsb0, 0x0 ;  /* 0x00008000000079c5 */ /* 0x000fe40000010000 */
[----:B------:R-:W-:-:S08]  /*dbb0*/  WARPGROUP.ARRIVE ;  /* 0x00000000000079c5 */ /* 0x000fd00000000000 */
        /* <DEDUP_REMOVED lines=148> */
[----:B------:R-:W-:Y:S02]  /*e500*/  R2UR UR6, R12 ;  /* 0x000000000c0672ca */ /* 0x000fe400000e0000 */
[----:B------:R-:W-:Y:S01]  /*e510*/  R2UR UR7, R13 ;  /* 0x000000000d0772ca */ /* 0x000fe200000e0000 */
[----:B------:R-:W4:Y:S01]  /*e520*/  SHFL.IDX PT, R12, R202, RZ, 0x1f ;  /* 0x00001fffca0c7589 */ /* 0x000f2200000e0000 */
[----:B------:R-:W-:Y:S01]  /*e530*/  IMAD.MOV.U32 R13, RZ, RZ, 0x4 ;  /* 0x00000004ff0d7424 */ /* 0x000fe200078e00ff */
[----:B----4-:R-:W-:-:S04]  /*e540*/  ISETP.GT.AND P1, PT, R12, 0x7f, PT ;  /* 0x0000007f0c00780c */ /* 0x010fc80003f24270 */
[----:B------:R-:W-:Y:S02]  /*e550*/  SEL R12, RZ, 0x2, !P1 ;  /* 0x00000002ff0c7807 */ /* 0x000fe40004800000 */
[C---:B0123--:R-:W-:Y:S02]  /*e560*/  SEL R15, R13.reuse, 0x2, P1 ;  /* 0x000000020d0f7807 */ /* 0x04ffe40000800000 */
[----:B------:R-:W-:Y:S01]  /*e570*/  SEL R13, R13, 0x6, !P1 ;  /* 0x000000060d0d7807 */ /* 0x000fe20004800000 */
[----:B------:R-:W-:Y:S01]  /*e580*/  IMAD.IADD R202, R12, 0x1, R201 ;  /* 0x000000010cca7824 */ /* 0x000fe200078e02c9 */
        /* <DEDUP_REMOVED lines=34> */
[----:B------:R-:W-:Y:S01]  /*e7b0*/  VIADD R201, R2, 0xa00 ;  /* 0x00000a0002c97836 */ /* 0x000fe20000000000 */
[----:B------:R-:W-:Y:S02]  /*e7c0*/  R2UR UR6, R202 ;  /* 0x00000000ca0672ca */ /* 0x000fe400000e0000 */
[----:B------:R-:W-:Y:S01]  /*e7d0*/  R2UR UR7, R203 ;  /* 0x00000000cb0772ca */ /* 0x000fe200000e0000 */
[----:B------:R-:W-:Y:S01]  /*e7e0*/  IMAD.MOV.U32 R203, RZ, RZ, 0x40000040 ;  /* 0x40000040ffcb7424 */ /* 0x000fe200078e00ff */
[----:B------:R-:W-:-:S02]  /*e7f0*/  IADD3 R202, R204, R205, R2 ;  /* 0x000000cdccca7210 */ /* 0x000fc40007ffe002 */
        /* <DEDUP_REMOVED lines=10> */
[----:B------:R-:W-:Y:S01]  /*e8a0*/  VIADD R204, R200, 0xa00 ;  /* 0x00000a00c8cc7836 */ /* 0x000fe20000000000 */
[----:B------:R-:W-:Y:S01]  /*e8b0*/  R2UR UR7, R205 ;  /* 0x00000000cd0772ca */ /* 0x000fe200000e0000 */
        /* <DEDUP_REMOVED lines=25> */
[----:B------:R-:W-:Y:S01]  /*ea50*/  VIADD R201, R2, 0xc00 ;  /* 0x00000c0002c97836 */ /* 0x000fe20000000000 */
[----:B------:R-:W-:Y:S02]  /*ea60*/  WARPGROUP.DEPBAR.LE gsb0, 0x0 ;  /* 0x00008000000079c5 */ /* 0x000fe40000010000 */
[----:B------:R-:W-:-:S07]  /*ea70*/  WARPGROUP.ARRIVE ;  /* 0x00000000000079c5 */ /* 0x000fce0000000000 */
        /* <DEDUP_REMOVED lines=76> */
[----:B------:R-:W-:Y:S02]  /*ef40*/  WARPGROUP.DEPBAR.LE gsb0, 0x0 ;  /* 0x00008000000079c5 */ /* 0x000fe40000010000 */
[----:B------:R-:W-:-:S10]  /*ef50*/  WARPGROUP.ARRIVE ;  /* 0x00000000000079c5 */ /* 0x000fd40000000000 */
[----:B------:R-:W-:Y:S01]  /*ef60*/  HGMMA.64x64x16.F32.BF16 R152, gdesc[UR4], R152, gsb0 ;  /* 0x00e00000049879f0 */ /* 0x000fe20008001898 */
[----:B------:R-:W-:Y:S01]  /*ef70*/  R2UR UR6, R202 ;  /* 0x00000000ca0672ca */ /* 0x000fe200000e0000 */
[C---:B------:R-:W-:Y:S01]  /*ef80*/  IMAD.IADD R202, R204.reuse, 0x1, R12 ;  /* 0x00000001ccca7824 */ /* 0x040fe200078e020c */
[----:B------:R-:W-:Y:S01]  /*ef90*/  R2UR UR7, R203 ;  /* 0x00000000cb0772ca */ /* 0x000fe200000e0000 */
[----:B------:R-:W-:Y:S02]  /*efa0*/  IMAD.MOV.U32 R203, RZ, RZ, 0x40000040 ;  /* 0x40000040ffcb7424 */ /* 0x000fe400078e00ff */
[----:B------:R-:W-:Y:S01]  /*efb0*/  IMAD.IADD R12, R204, 0x1, R13 ;  /* 0x00000001cc0c7824 */ /* 0x000fe200078e020d */
[----:B------:R-:W-:Y:S01]  /*efc0*/  R2UR UR4, R202 ;  /* 0x00000000ca0472ca */ /* 0x000fe200000e0000 */
[----:B------:R-:W-:Y:S01]  /*efd0*/  IMAD.IADD R202, R204, 0x1, R15 ;  /* 0x00000001ccca7824 */ /* 0x000fe200078e020f */
[----:B------:R-:W-:Y:S01]  /*efe0*/  R2UR UR5, R203 ;  /* 0x00000000cb0572ca */ /* 0x000fe200000e0000 */
[----:B------:R-:W-:Y:S01]  /*eff0*/  IMAD.MOV.U32 R203, RZ, RZ, 0x40000040 ;  /* 0x40000040ffcb7424 */ /* 0x000fe200078e00ff */
[----:B------:R-:W-:-:S02]  /*f000*/  WARPGROUP.DEPBAR.LE gsb0, 0x0 ;  /* 0x00008000000079c5 */ /* 0x000fc40000010000 */
        /* <DEDUP_REMOVED lines=10> */
[----:B------:R-:W-:Y:S02]  /*f0b0*/  IMAD.MOV.U32 R203, RZ, RZ, 0x40000040 ;  /* 0x40000040ffcb7424 */ /* 0x000fe400078e00ff */
[----:B------:R-:W-:-:S05]  /*f0c0*/  IMAD.MOV.U32 R201, RZ, RZ, 0x40 ;  /* 0x00000040ffc97424 */ /* 0x000fca00078e00ff */
[----:B------:R-:W-:-:S04]  /*f0d0*/  SEL R201, R201, 0x3e, P1 ;  /* 0x0000003ec9c97807 */ /* 0x000fc80000800000 */
[----:B------:R-:W-:Y:S01]  /*f0e0*/  LOP3.LUT R201, R201, 0x6, RZ, 0xc0, !PT ;  /* 0x00000006c9c97812 */ /* 0x000fe200078ec0ff */
        /* <DEDUP_REMOVED lines=8> */
[----:B------:R-:W-:-:S04]  /*f170*/  SEL R13, R13, 0xf80, P1 ;  /* 0x00000f800d0d7807 */ /* 0x000fc80000800000 */
        /* <DEDUP_REMOVED lines=18> */
.L_x_8711:
[----:B------:R-:W2:Y:S01]  /*f2a0*/  LDL R12, [R1+0x10] ;  /* 0x00001000010c7983 */ /* 0x000ea20000100800 */
[----:B------:R-:W0:Y:S03]  /*f2b0*/  LDC R13, c[0x0][0x448] ;  /* 0x00011200ff0d7b82 */ /* 0x000e260000000800 */
[----:B------:R-:W3:Y:S01]  /*f2c0*/  LDL R202, [R1] ;  /* 0x0000000001ca7983 */ /* 0x000ee20000100800 */
[----:B0-----:R-:W-:-:S13]  /*f2d0*/  ISETP.NE.AND P1, PT, R13, 0x1, PT ;  /* 0x000000010d00780c */ /* 0x001fda0003f25270 */
[----:B------:R-:W0:Y:S08]  /*f2e0*/  @P1 LDC R15, c[0x0][0x44c] ;  /* 0x00011300ff0f1b82 */ /* 0x000e300000000800 */
[----:B------:R-:W1:Y:S01]  /*f2f0*/  @P1 LDC R13, c[0x0][0x450] ;  /* 0x00011400ff0d1b82 */ /* 0x000e620000000800 */
[----:B--2---:R-:W-:-:S04]  /*f300*/  IMAD.IADD R12, R12, 0x1, R213 ;  /* 0x000000010c0c7824 */ /* 0x004fc800078e02d5 */
[----:B0-----:R-:W-:-:S05]  /*f310*/  @P1 IMAD.HI.U32 R15, R12, R15, RZ ;  /* 0x0000000f0c0f1227 */ /* 0x001fca00078e00ff */
[----:B-1----:R-:W-:-:S05]  /*f320*/  @P1 SHF.R.U32.HI R12, RZ, R13, R15 ;  /* 0x0000000dff0c1219 */ /* 0x002fca000001160f */
[----:B------:R-:W-:Y:S04]  /*f330*/  SHFL.IDX PT, R13, R12, RZ, 0x1c1f ;  /* 0x001c1fff0c0d7589 */ /* 0x000fe800000e0000 */
[----:B------:R-:W0:Y:S01]  /*f340*/  SHFL.IDX PT, R12, R12, 0x1, 0x1c1f ;  /* 0x003c1f000c0c7f89 */ /* 0x000e2200000e0000 */
[----:B------:R-:W-:-:S04]  /*f350*/  IMAD.MOV.U32 R15, RZ, RZ, -0x40 ;  /* 0xffffffc0ff0f7424 */ /* 0x000fc800078e00ff */
[----:B------:R-:W-:-:S05]  /*f360*/  IMAD R15, R20, R15, 0x1 ;  /* 0x00000001140f7424 */ /* 0x000fca00078e020f */
[----:B------:R-:W-:-:S05]  /*f370*/  IADD3 R15, R211, R15, -R193 ;  /* 0x0000000fd30f7210 */ /* 0x000fca0007ffe8c1 */
[----:B------:R-:W-:-:S04]  /*f380*/  IMAD.IADD R15, R15, 0x1, -R208 ;  /* 0x000000010f0f7824 */ /* 0x000fc800078e0ad0 */
[----:B0-----:R-:W-:-:S05]  /*f390*/  IMAD.IADD R12, R15, 0x1, R12 ;  /* 0x000000010f0c7824 */ /* 0x001fca00078e020c */
[----:B------:R-:W-:-:S04]  /*f3a0*/  ISETP.GT.AND P6, PT, R12, RZ, PT ;  /* 0x000000ff0c00720c */ /* 0x000fc80003fc4270 */
[----:B------:R-:W-:Y:S02]  /*f3b0*/  FSEL R154, R154, -INF , P6 ;  /* 0xff8000009a9a7808 */ /* 0x000fe40003000000 */
[----:B------:R-:W-:-:S04]  /*f3c0*/  ISETP.GT.AND P6, PT, R12, 0x1, PT ;  /* 0x000000010c00780c */ /* 0x000fc80003fc4270 */
        /* <DEDUP_REMOVED lines=27> */
[----:B------:R-:W-:Y:S02]  /*f580*/  ISETP.GT.AND P6, PT, R12, 0x39, PT ;  /* 0x000000390c00780c */ /* 0x000fe40003fc4270 */
        /* <DEDUP_REMOVED lines=14> */
[----:B------:R-:W-:Y:S02]  /*f670*/  FSEL R183, R183, -INF , P6 ;  /* 0xff800000b7b77808 */ /* 0x000fe40003000000 */
[----:B------:R-:W-:-:S04]  /*f680*/  FMNMX.FTZ R12, R182, R12, !PT ;  /* 0x0000000cb60c7209 */ /* 0x000fc80007810000 */
[----:B------:R-:W-:Y:S01]  /*f690*/  FMNMX.FTZ R12, R183, R12, !PT ;  /* 0x0000000cb70c7209 */ /* 0x000fe20007810000 */
[----:B------:R-:W-:-:S04]  /*f6a0*/  IMAD.IADD R13, R15, 0x1, R13 ;  /* 0x000000010f0d7824 */ /* 0x000fc800078e020d */
[----:B------:R-:W0:Y:S02]  /*f6b0*/  SHFL.BFLY PT, R15, R12, 0x2, 0x1f ;  /* 0x0c401f000c0f7f89 */ /* 0x000e2400000e0000 */
[----:B0-----:R-:W-:-:S05]  /*f6c0*/  FMNMX.FTZ R15, R12, R15, !PT ;  /* 0x0000000f0c0f7209 */ /* 0x001fca0007810000 */
[----:B------:R-:W0:Y:S01]  /*f6d0*/  SHFL.BFLY PT, R12, R15, 0x1, 0x1f ;  /* 0x0c201f000f0c7f89 */ /* 0x000e2200000e0000 */
[----:B------:R-:W-:-:S04]  /*f6e0*/  ISETP.GT.AND P1, PT, R13, 0x1, PT ;  /* 0x000000010d00780c */ /* 0x000fc80003f24270 */
[----:B------:R-:W-:Y:S02]  /*f6f0*/  FSEL R200, R153, -INF , P1 ;  /* 0xff80000099c87808 */ /* 0x000fe40000800000 */
[----:B0-----:R-:W-:-:S04]  /*f700*/  FMNMX.FTZ R15, R15, R12, !PT ;  /* 0x0000000c0f0f7209 */ /* 0x001fc80007810000 */
[----:B------:R-:W-:-:S04]  /*f710*/  FSETP.NEU.FTZ.AND P6, PT, R15, -INF , PT ;  /* 0xff8000000f00780b */ /* 0x000fc80003fdd000 */
[----:B------:R-:W-:-:S05]  /*f720*/  FSEL R12, R15, RZ, P6 ;  /* 0x000000ff0f0c7208 */ /* 0x000fca0003000000 */
[----:B------:R-:W-:Y:S01]  /*f730*/  FADD.FTZ R198, -R12, R198 ;  /* 0x000000c60cc67221 */ /* 0x000fe20000010100 */
[----:B------:R-:W-:-:S04]  /*f740*/  IMAD.U32 R12, RZ, RZ, UR37 ;  /* 0x00000025ff0c7e24 */ /* 0x000fc8000f8e00ff */
[----:B------:R-:W-:Y:S01]  /*f750*/  FMUL.FTZ R153, R15, R12 ;  /* 0x0000000c0f997220 */ /* 0x000fe20000410000 */
[----:B------:R-:W-:-:S04]  /*f760*/  LOP3.LUT R22, R22, 0xfff7ffff, RZ, 0xc0, !PT ;  /* 0xfff7ffff16167812 */ /* 0x000fc800078ec0ff */
[----:B------:R-:W-:Y:S02]  /*f770*/  FSEL R153, R153, RZ, P6 ;  /* 0x000000ff99997208 */ /* 0x000fe40003000000 */
[----:B------:R-:W-:Y:S02]  /*f780*/  @P0 LOP3.LUT R22, R22, 0x80000, RZ, 0xfc, !PT ;  /* 0x0008000016160812 */ /* 0x000fe400078efcff */
[C---:B------:R-:W-:Y:S01]  /*f790*/  ISETP.GT.AND P0, PT, R13.reuse, 0x21, PT ;  /* 0x000000210d00780c */ /* 0x040fe20003f04270 */
[-CC-:B------:R-:W-:Y:S01]  /*f7a0*/  FFMA.FTZ R201, R174, R12.reuse, -R153.reuse ;  /* 0x0000000caec97223 */ /* 0x180fe20000010899 */
[-C--:B------:R-:W-:Y:S01]  /*f7b0*/  FMUL.FTZ R174, R198, R12.reuse ;  /* 0x0000000cc6ae7220 */ /* 0x080fe20000410000 */
[-CC-:B------:R-:W-:Y:S01]  /*f7c0*/  FFMA.FTZ R154, R154, R12.reuse, -R153.reuse ;  /* 0x0000000c9a9a7223 */ /* 0x180fe20000010899 */
[----:B------:R-:W-:Y:S01]  /*f7d0*/  ISETP.GT.AND P5, PT, R13, 0x8, PT ;  /* 0x000000080d00780c */ /* 0x000fe20003fa4270 */
        /* <DEDUP_REMOVED lines=15> */
[----:B------:R-:W-:-:S02]  /*f8d0*/  FSEL R156, R156, -INF , P5 ;  /* 0xff8000009c9c7808 */ /* 0x000fc40002800000 */
[----:B------:R-:W-:Y:S02]  /*f8e0*/  ISETP.GT.AND P5, PT, R13, 0x29, PT ;  /* 0x000000290d00780c */ /* 0x000fe40003fa4270 */
[----:B------:R-:W-:-:S03]  /*f8f0*/  LOP3.LUT R22, R22, 0xffefffff, RZ, 0xc0, !PT ;  /* 0xffefffff16167812 */ /* 0x000fc600078ec0ff */
[----:B------:R-:W0:Y:S01]  /*f900*/  MUFU.EX2 R153, R154 ;  /* 0x0000009a00997308 */ /* 0x000e220000000800 */
[----:B------:R-:W-:Y:S02]  /*f910*/  ISETP.GT.AND P2, PT, R13, RZ, PT ;  /* 0x000000ff0d00720c */ /* 0x000fe40003f44270 */
[----:B------:R-:W-:-:S05]  /*f920*/  @P0 LOP3.LUT R22, R22, 0x100000, RZ, 0xfc, !PT ;  /* 0x0010000016160812 */ /* 0x000fca00078efcff */
[----:B------:R-:W1:Y:S01]  /*f930*/  MUFU.EX2 R155, R155 ;  /* 0x0000009b009b7308 */ /* 0x000e620000000800 */
[----:B------:R-:W-:Y:S02]  /*f940*/  FSEL R152, R152, -INF , P2 ;  /* 0xff80000098987808 */ /* 0x000fe40001000000 */
[C---:B------:R-:W-:Y:S02]  /*f950*/  ISETP.GT.AND P4, PT, R13.reuse, 0x9, PT ;  /* 0x000000090d00780c */ /* 0x040fe40003f84270 */
[C---:B------:R-:W-:Y:S02]  /*f960*/  ISETP.GT.AND P3, PT, R13.reuse, 0x10, PT ;  /* 0x000000100d00780c */ /* 0x040fe40003f64270 */
[C---:B------:R-:W-:Y:S02]  /*f970*/  ISETP.GT.AND P2, PT, R13.reuse, 0x11, PT ;  /* 0x000000110d00780c */ /* 0x040fe40003f44270 */
[----:B------:R-:W-:Y:S02]  /*f980*/  ISETP.GT.AND P1, PT, R13, 0x18, PT ;  /* 0x000000180d00780c */ /* 0x000fe40003f24270 */
[----:B------:R-:W-:-:S02]  /*f990*/  LOP3.LUT R22, R22, 0xffdfffff, RZ, 0xc0, !PT ;  /* 0xffdfffff16167812 */ /* 0x000fc400078ec0ff */
[----:B------:R-:W-:Y:S02]  /*f9a0*/  FSEL R157, R157, -INF , P4 ;  /* 0xff8000009d9d7808 */ /* 0x000fe40002000000 */
[----:B------:R-:W-:Y:S02]  /*f9b0*/  FSEL R160, R160, -INF , P3 ;  /* 0xff800000a0a07808 */ /* 0x000fe40001800000 */
[----:B------:R-:W-:Y:S02]  /*f9c0*/  FSEL R161, R161, -INF , P2 ;  /* 0xff800000a1a17808 */ /* 0x000fe40001000000 */
[----:B------:R-:W-:Y:S02]  /*f9d0*/  FSEL R164, R164, -INF , P1 ;  /* 0xff800000a4a47808 */ /* 0x000fe40000800000 */
[----:B------:R-:W-:Y:S02]  /*f9e0*/  @P5 LOP3.LUT R22, R22, 0x200000, RZ, 0xfc, !PT ;  /* 0x0020000016165812 */ /* 0x000fe400078efcff */
[----:B------:R-:W-:-:S02]  /*f9f0*/  ISETP.GT.AND P4, PT, R13, 0x30, PT ;  /* 0x000000300d00780c */ /* 0x000fc40003f84270 */
[C---:B------:R-:W-:Y:S02]  /*fa00*/  ISETP.GT.AND P3, PT, R13.reuse, 0x31, PT ;  /* 0x000000310d00780c */ /* 0x040fe40003f64270 */
[C---:B------:R-:W-:Y:S02]  /*fa10*/  ISETP.GT.AND P2, PT, R13.reuse, 0x38, PT ;  /* 0x000000380d00780c */ /* 0x040fe40003f44270 */
[C---:B------:R-:W-:Y:S02]  /*fa20*/  ISETP.GT.AND P1, PT, R13.reuse, 0x39, PT ;  /* 0x000000390d00780c */ /* 0x040fe40003f24270 */
[C---:B------:R-:W-:Y:S02]  /*fa30*/  ISETP.GT.AND P5, PT, R13.reuse, 0x19, PT ;  /* 0x000000190d00780c */ /* 0x040fe40003fa4270 */
[C---:B------:R-:W-:Y:S02]  /*fa40*/  ISETP.GT.AND P0, PT, R13.reuse, 0x20, PT ;  /* 0x000000200d00780c */ /* 0x040fe40003f04270 */
[----:B------:R-:W-:Y:S01]  /*fa50*/  ISETP.GT.AND P6, PT, R13, 0x28, PT ;  /* 0x000000280d00780c */ /* 0x000fe20003fc4270 */
[----:B0-----:R-:W-:Y:S01]  /*fa60*/  FFMA.FTZ R13, R174, R14, R153 ;  /* 0x0000000eae0d7223 */ /* 0x001fe20000010099 */
[----:B-1----:R-:W-:-:S03]  /*fa70*/  F2FP.BF16.F32.PACK_AB R153, R155, R153 ;  /* 0x000000999b99723e */ /* 0x002fc600000010ff */
[----:B------:R-:W-:Y:S02]  /*fa80*/  FADD.FTZ R13, R155, R13 ;  /* 0x0000000d9b0d7221 */ /* 0x000fe40000010000 */
[----:B------:R-:W0:Y:S08]  /*fa90*/  MUFU.EX2 R155, R158 ;  /* 0x0000009e009b7308 */ /* 0x000e300000000800 */
[----:B------:R-:W1:Y:S01]  /*faa0*/  MUFU.EX2 R159, R159 ;  /* 0x0000009f009f7308 */ /* 0x000e620000000800 */
[----:B0-----:R-:W-:-:S04]  /*fab0*/  FADD.FTZ R13, R155, R13 ;  /* 0x0000000d9b0d7221 */ /* 0x001fc80000010000 */
[----:B-1----:R-:W-:Y:S01]  /*fac0*/  FADD.FTZ R14, R159, R13 ;  /* 0x0000000d9f0e7221 */ /* 0x002fe20000010000 */
[----:B------:R-:W-:-:S05]  /*fad0*/  VIADD R13, R21, 0x38840 ;  /* 0x00038840150d7836 */ /* 0x000fca0000000000 */
[----:B------:R-:W-:-:S04]  /*fae0*/  PRMT R13, R187, 0x654, R13 ;  /* 0x00000654bb0d7816 */ /* 0x000fc8000000000d */
[----:B------:R0:W-:Y:S02]  /*faf0*/  SYNCS.ARRIVE.TRANS64.RED.A1T0 RZ, [R13+URZ], RZ ;  /* 0x000000ff0dff79a7 */ /* 0x0001e4000810043f */
[----:B0-----:R-:W-:-:S04]  /*fb00*/  FMNMX.FTZ R13, R152, R196, !PT ;  /* 0x000000c4980d7209 */ /* 0x001fc80007810000 */
[----:B------:R-:W-:-:S04]  /*fb10*/  FMNMX.FTZ R13, R200, R13, !PT ;  /* 0x0000000dc80d7209 */ /* 0x000fc80007810000 */
[----:B------:R-:W-:-:S04]  /*fb20*/  FMNMX.FTZ R13, R156, R13, !PT ;  /* 0x0000000d9c0d7209 */ /* 0x000fc80007810000 */
[----:B------:R-:W-:-:S04]  /*fb30*/  FMNMX.FTZ R13, R157, R13, !PT ;  /* 0x0000000d9d0d7209 */ /* 0x000fc80007810000 */
[----:B------:R-:W-:-:S04]  /*fb40*/  FMNMX.FTZ R13, R160, R13, !PT ;  /* 0x0000000da00d7209 */ /* 0x000fc80007810000 */
[----:B------:R-:W-:Y:S02]  /*fb50*/  FMNMX.FTZ R13, R161, R13, !PT ;  /* 0x0000000da10d7209 */ /* 0x000fe40007810000 */
[----:B------:R-:W-:Y:S02]  /*fb60*/  FSEL R165, R165, -INF , P5 ;  /* 0xff800000a5a57808 */ /* 0x000fe40002800000 */
[----:B------:R-:W-:Y:S02]  /*fb70*/  FMNMX.FTZ R13, R164, R13, !PT ;  /* 0x0000000da40d7209 */ /* 0x000fe40007810000 */
[----:B------:R-:W-:Y:S02]  /*fb80*/  FSEL R168, R168, -INF , P0 ;  /* 0xff800000a8a87808 */ /* 0x000fe40000000000 */
[----:B------:R-:W-:Y:S02]  /*fb90*/  LOP3.LUT P0, RZ, R22, 0x100000, RZ, 0xc0, !PT ;  /* 0x0010000016ff7812 */ /* 0x000fe4000780c0ff */
[----:B------:R-:W-:-:S02]  /*fba0*/  FMNMX.FTZ R13, R165, R13, !PT ;  /* 0x0000000da50d7209 */ /* 0x000fc40007810000 */
[----:B------:R-:W-:Y:S02]  /*fbb0*/  FSEL R169, R169, -INF , P0 ;  /* 0xff800000a9a97808 */ /* 0x000fe40000000000 */
[----:B------:R-:W-:Y:S02]  /*fbc0*/  FMNMX.FTZ R13, R168, R13, !PT ;  /* 0x0000000da80d7209 */ /* 0x000fe40007810000 */
[----:B------:R-:W-:Y:S02]  /*fbd0*/  LOP3.LUT P5, RZ, R22, 0x200000, RZ, 0xc0, !PT ;  /* 0x0020000016ff7812 */ /* 0x000fe400078ac0ff */
[----:B------:R-:W-:Y:S02]  /*fbe0*/  FSEL R172, R172, -INF , P6 ;  /* 0xff800000acac7808 */ /* 0x000fe40003000000 */
[----:B------:R-:W-:Y:S02]  /*fbf0*/  FMNMX.FTZ R13, R169, R13, !PT ;  /* 0x0000000da90d7209 */ /* 0x000fe40007810000 */
[----:B------:R-:W-:-:S02]  /*fc00*/  FSEL R173, R173, -INF , P5 ;  /* 0xff800000adad7808 */ /* 0x000fc40002800000 */
[----:B------:R-:W-:Y:S02]  /*fc10*/  FMNMX.FTZ R13, R172, R13, !PT ;  /* 0x0000000dac0d7209 */ /* 0x000fe40007810000 */
[----:B------:R-:W-:Y:S02]  /*fc20*/  FSEL R176, R176, -INF , P4 ;  /* 0xff800000b0b07808 */ /* 0x000fe40002000000 */
[----:B------:R-:W-:Y:S02]  /*fc30*/  FMNMX.FTZ R13, R173, R13, !PT ;  /* 0x0000000dad0d7209 */ /* 0x000fe40007810000 */
[----:B------:R-:W-:Y:S02]  /*fc40*/  FSEL R177, R177, -INF , P3 ;  /* 0xff800000b1b17808 */ /* 0x000fe40001800000 */
[----:B------:R-:W-:Y:S02]  /*fc50*/  FMNMX.FTZ R13, R176, R13, !PT ;  /* 0x0000000db00d7209 */ /* 0x000fe40007810000 */
[----:B------:R-:W-:-:S02]  /*fc60*/  FSEL R180, R180, -INF , P2 ;  /* 0xff800000b4b47808 */ /* 0x000fc40001000000 */
[----:B------:R-:W-:Y:S02]  /*fc70*/  FMNMX.FTZ R13, R177, R13, !PT ;  /* 0x0000000db10d7209 */ /* 0x000fe40007810000 */
[----:B------:R-:W-:Y:S02]  /*fc80*/  FSEL R181, R181, -INF , P1 ;  /* 0xff800000b5b57808 */ /* 0x000fe40000800000 */
[----:B------:R-:W-:-:S04]  /*fc90*/  FMNMX.FTZ R13, R180, R13, !PT ;  /* 0x0000000db40d7209 */ /* 0x000fc80007810000 */
[----:B------:R-:W-:-:S05]  /*fca0*/  FMNMX.FTZ R13, R181, R13, !PT ;  /* 0x0000000db50d7209 */ /* 0x000fca0007810000 */
[----:B------:R-:W0:Y:S02]  /*fcb0*/  SHFL.BFLY PT, R154, R13, 0x2, 0x1f ;  /* 0x0c401f000d9a7f89 */ /* 0x000e2400000e0000 */
[----:B0-----:R-:W-:-:S05]  /*fcc0*/  FMNMX.FTZ R13, R13, R154, !PT ;  /* 0x0000009a0d0d7209 */ /* 0x001fca0007810000 */
[----:B------:R-:W0:Y:S01]  /*fcd0*/  SHFL.BFLY PT, R158, R13, 0x1, 0x1f ;  /* 0x0c201f000d9e7f89 */ /* 0x000e2200000e0000 */
[----:B------:R-:W-:Y:S01]  /*fce0*/  MUFU.EX2 R154, R163 ;  /* 0x000000a3009a7308 */ /* 0x000fe20000000800 */
[----:B0-----:R-:W-:Y:S01]  /*fcf0*/  FMNMX.FTZ R13, R13, R158, !PT ;  /* 0x0000009e0d0d7209 */ /* 0x001fe20007810000 */
[----:B------:R-:W-:-:S03]  /*fd00*/  IMAD.MOV R158, RZ, RZ, -R226 ;  /* 0x000000ffff9e7224 */ /* 0x000fc600078e0ae2 */
[----:B------:R-:W-:Y:S02]  /*fd10*/  FSETP.NEU.FTZ.AND P2, PT, R13, -INF , PT ;  /* 0xff8000000d00780b */ /* 0x000fe40003f5d000 */
[----:B------:R-:W-:Y:S02]  /*fd20*/  ISETP.NE.AND P1, PT, R193, R158, PT ;  /* 0x0000009ec100720c */ /* 0x000fe40003f25270 */
[----:B------:R-:W-:-:S05]  /*fd30*/  FSEL R158, R13, RZ, P2 ;  /* 0x000000ff0d9e7208 */ /* 0x000fca0001000000 */
[----:B------:R-:W-:-:S04]  /*fd40*/  FADD.FTZ R158, -R158, R196 ;  /* 0x000000c49e9e7221 */ /* 0x000fc80000010100 */
[----:B------:R-:W-:-:S04]  /*fd50*/  FMUL.FTZ R158, R158, R12 ;  /* 0x0000000c9e9e7220 */ /* 0x000fc80000410000 */
[----:B------:R0:W1:Y:S02]  /*fd60*/  MUFU.EX2 R163, R158 ;  /* 0x0000009e00a37308 */ /* 0x0000640000000800 */
[----:B0-----:R-:W-:-:S04]  /*fd70*/  @!P1 IMAD R158, R197, 0x40, R194 ;  /* 0x00000040c59e9824 */ /* 0x001fc800078e02c2 */
[----:B------:R-:W-:-:S05]  /*fd80*/  @!P1 IMAD R158, R158, 0x4, R18 ;  /* 0x000000049e9e9824 */ /* 0x000fca00078e0212 */
[----:B-1----:R-:W-:Y:S04]  /*fd90*/  @!P1 STS [R158+0x38400], R163 ;  /* 0x038400a39e009388 */ /* 0x002fe80000000800 */
[----:B------:R0:W-:Y:S02]  /*fda0*/  @!P1 STS [R158+0x38420], R174 ;  /* 0x038420ae9e009388 */ /* 0x0001e40000000800 */
[----:B0-----:R-:W-:-:S05]  /*fdb0*/  FMUL.FTZ R158, R13, R12 ;  /* 0x0000000c0d9e7220 */ /* 0x001fca0000410000 */
[----:B------:R-:W-:Y:S01]  /*fdc0*/  FSEL R158, R158, RZ, P2 ;  /* 0x000000ff9e9e7208 */ /* 0x000fe20001000000 */
[----:B------:R-:W0:Y:S04]  /*fdd0*/  MUFU.EX2 R162, R162 ;  /* 0x000000a200a27308 */ /* 0x000e280000000800 */
[-CC-:B------:R-:W-:Y:S01]  /*fde0*/  FFMA.FTZ R152, R152, R12.reuse, -R158.reuse ;  /* 0x0000000c98987223 */ /* 0x180fe2000001089e */
[-CC-:B------:R-:W-:Y:S01]  /*fdf0*/  FFMA.FTZ R200, R200, R12.reuse, -R158.reuse ;  /* 0x0000000cc8c87223 */ /* 0x180fe2000001089e */
[----:B------:R-:W-:-:S04]  /*fe00*/  FFMA.FTZ R156, R156, R12, -R158 ;  /* 0x0000000c9c9c7223 */ /* 0x000fc8000001089e */
[----:B------:R-:W1:Y:S01]  /*fe10*/  MUFU.EX2 R152, R152 ;  /* 0x0000009800987308 */ /* 0x000e620000000800 */
[----:B------:R-:W-:Y:S01]  /*fe20*/  F2FP.BF16.F32.PACK_AB R155, R159, R155 ;  /* 0x0000009b9f9b723e */ /* 0x000fe200000010ff */
[-CC-:B------:R-:W-:Y:S01]  /*fe30*/  FFMA.FTZ R157, R157, R12.reuse, -R158.reuse ;  /* 0x0000000c9d9d7223 */ /* 0x180fe2000001089e */
[----:B------:R-:W-:-:S05]  /*fe40*/  FFMA.FTZ R196, R169, R12, -R158 ;  /* 0x0000000ca9c47223 */ /* 0x000fca000001089e */
[----:B------:R-:W2:Y:S01]  /*fe50*/  MUFU.EX2 R200, R200 ;  /* 0x000000c800c87308 */ /* 0x000ea20000000800 */
[-CC-:B------:R-:W-:Y:S01]  /*fe60*/  FFMA.FTZ R160, R160, R12.reuse, -R158.reuse ;  /* 0x0000000ca0a07223 */ /* 0x180fe2000001089e */
[-CC-:B------:R-:W-:Y:S01]  /*fe70*/  FFMA.FTZ R161, R161, R12.reuse, -R158.reuse ;  /* 0x0000000ca1a17223 */ /* 0x180fe2000001089e */
[-CC-:B------:R-:W-:Y:S01]  /*fe80*/  FFMA.FTZ R165, R165, R12.reuse, -R158.reuse ;  /* 0x0000000ca5a57223 */ /* 0x180fe2000001089e */
[-CC-:B------:R-:W-:Y:S01]  /*fe90*/  FFMA.FTZ R172, R172, R12.reuse, -R158.reuse ;  /* 0x0000000cacac7223 */ /* 0x180fe2000001089e */
[-CC-:B------:R-:W-:Y:S01]  /*fea0*/  FFMA.FTZ R173, R173, R12.reuse, -R158.reuse ;  /* 0x0000000cadad7223 */ /* 0x180fe2000001089e */
[-CC-:B------:R-:W-:Y:S02]  /*feb0*/  FFMA.FTZ R176, R176, R12.reuse, -R158.reuse ;  /* 0x0000000cb0b07223 */ /* 0x180fe4000001089e */
[----:B------:R4:W-:Y:S01]  /*fec0*/  MUFU.EX2 R159, R166 ;  /* 0x000000a6009f7308 */ /* 0x0009e20000000800 */
[-CC-:B------:R-:W-:Y:S01]  /*fed0*/  FFMA.FTZ R177, R177, R12.reuse, -R158.reuse ;  /* 0x0000000cb1b17223 */ /* 0x180fe2000001089e */
[-CC-:B------:R-:W-:Y:S01]  /*fee0*/  FFMA.FTZ R180, R180, R12.reuse, -R158.reuse ;  /* 0x0000000cb4b47223 */ /* 0x180fe2000001089e */
[----:B------:R-:W-:Y:S01]  /*fef0*/  FFMA.FTZ R181, R181, R12, -R158 ;  /* 0x0000000cb5b57223 */ /* 0x000fe2000001089e */
[----:B------:R-:W-:-:S04]  /*ff00*/  IMAD.MOV.U32 R169, RZ, RZ, 0x40000040 ;  /* 0x40000040ffa97424 */ /* 0x000fc800078e00ff */
[----:B------:R-:W5:Y:S01]  /*ff10*/  MUFU.EX2 R156, R156 ;  /* 0x0000009c009c7308 */ /* 0x000f620000000800 */
[-CC-:B----4-:R-:W-:Y:S01]  /*ff20*/  FFMA.FTZ R166, R164, R12.reuse, -R158.reuse ;  /* 0x0000000ca4a67223 */ /* 0x190fe2000001089e */
[----:B------:R-:W-:Y:S01]  /*ff30*/  FFMA.FTZ R164, R168, R12, -R158 ;  /* 0x0000000ca8a47223 */ /* 0x000fe2000001089e */
[----:B------:R-:W-:-:S05]  /*ff40*/  R2UR UR7, R169 ;  /* 0x00000000a90772ca */ /* 0x000fca00000e0000 */
[----:B------:R0:W4:Y:S02]  /*ff50*/  MUFU.EX2 R158, R157 ;  /* 0x0000009d009e7308 */ /* 0x0001240000000800 */
[----:B0-----:R-:W-:-:S06]  /*ff60*/  FADD.FTZ R157, R162, R14 ;  /* 0x0000000ea29d7221 */ /* 0x001fcc0000010000 */
[----:B------:R-:W0:Y:S01]  /*ff70*/  MUFU.EX2 R160, R160 ;  /* 0x000000a000a07308 */ /* 0x000e220000000800 */
[C---:B------:R-:W-:Y:S01]  /*ff80*/  FADD.FTZ R169, R154.reuse, R157 ;  /* 0x0000009d9aa97221 */ /* 0x040fe20000010000 */
[----:B------:R-:W-:Y:S01]  /*ff90*/  F2FP.BF16.F32.PACK_AB R157, R154, R162 ;  /* 0x000000a29a9d723e */ /* 0x000fe200000010ff */
[----:B-1----:R-:W-:-:S05]  /*ffa0*/  FFMA.FTZ R154, R163, R0, R152 ;  /* 0x00000000a39a7223 */ /* 0x002fca0000010098 */
[----:B------:R-:W1:Y:S01]  /*ffb0*/  MUFU.EX2 R161, R161 ;  /* 0x000000a100a17308 */ /* 0x000e620000000800 */
[----:B--2---:R-:W-:-:S04]  /*ffc0*/  FADD.FTZ R154, R200, R154 ;  /* 0x0000009ac89a7221 */ /* 0x004fc80000010000 */
[----:B-----5:R-:W-:-:S03]  /*ffd0*/  FADD.FTZ R154, R156, R154 ;  /* 0x0000009a9c9a7221 */ /* 0x020fc60000010000 */
[----:B------:R-:W2:Y:S01]  /*ffe0*/  MUFU.EX2 R166, R166 ;  /* 0x000000a600a67308 */ /* 0x000ea20000000800 */
[----:B----4-:R-:W-:-:S07]  /*fff0*/  FADD.FTZ R154, R158, R154 ;  /* 0x0000009a9e9a7221 */ /* 0x010fce0000010000 */
[----:B------:R-:W4:Y:S01]  /*10000*/  MUFU.EX2 R165, R165 ;  /* 0x000000a500a57308 */ /* 0x000f220000000800 */
[----:B0-----:R-:W-:-:S07]  /*10010*/  FADD.FTZ R162, R160, R154 ;  /* 0x0000009aa0a27221 */ /* 0x001fce0000010000 */
[----:B------:R-:W0:Y:S01]  /*10020*/  MUFU.EX2 R167, R167 ;  /* 0x000000a700a77308 */ /* 0x000e220000000800 */
[----:B-1----:R-:W-:-:S07]  /*10030*/  FADD.FTZ R162, R161, R162 ;  /* 0x000000a2a1a27221 */ /* 0x002fce0000010000 */
[----:B------:R-:W1:Y:S08]  /*10040*/  MUFU.EX2 R164, R164 ;  /* 0x000000a400a47308 */ /* 0x000e700000000800 */
[----:B------:R-:W-:Y:S08]  /*10050*/  MUFU.EX2 R170, R170 ;  /* 0x000000aa00aa7308 */ /* 0x000ff00000000800 */
[----:B------:R-:W-:Y:S08]  /*10060*/  MUFU.EX2 R171, R171 ;  /* 0x000000ab00ab7308 */ /* 0x000ff00000000800 */
[----:B------:R-:W-:Y:S08]  /*10070*/  MUFU.EX2 R201, R201 ;  /* 0x000000c900c97308 */ /* 0x000ff00000000800 */
[----:B------:R-:W-:Y:S08]  /*10080*/  MUFU.EX2 R175, R175 ;  /* 0x000000af00af7308 */ /* 0x000ff00000000800 */
[----:B------:R-:W5:Y:S08]  /*10090*/  MUFU.EX2 R14, R196 ;  /* 0x000000c4000e7308 */ /* 0x000f700000000800 */
[----:B------:R-:W-:Y:S08]  /*100a0*/  MUFU.EX2 R172, R172 ;  /* 0x000000ac00ac7308 */ /* 0x000ff00000000800 */
[----:B------:R-:W3:Y:S01]  /*100b0*/  MUFU.EX2 R173, R173 ;  /* 0x000000ad00ad7308 */ /* 0x000ee20000000800 */
[----:B--2---:R-:W-:-:S07]  /*100c0*/  FADD.FTZ R162, R166, R162 ;  /* 0x000000a2a6a27221 */ /* 0x004fce0000010000 */
[----:B------:R-:W-:Y:S08]  /*100d0*/  MUFU.EX2 R178, R178 ;  /* 0x000000b200b27308 */ /* 0x000ff00000000800 */
[----:B------:R-:W-:Y:S08]  /*100e0*/  MUFU.EX2 R179, R179 ;  /* 0x000000b300b37308 */ /* 0x000ff00000000800 */
[----:B------:R-:W-:Y:S08]  /*100f0*/  MUFU.EX2 R182, R182 ;  /* 0x000000b600b67308 */ /* 0x000ff00000000800 */
[----:B------:R-:W-:Y:S08]  /*10100*/  MUFU.EX2 R183, R183 ;  /* 0x000000b700b77308 */ /* 0x000ff00000000800 */
[----:B------:R-:W-:Y:S08]  /*10110*/  MUFU.EX2 R176, R176 ;  /* 0x000000b000b07308 */ /* 0x000ff00000000800 */
[----:B------:R-:W2:Y:S08]  /*10120*/  MUFU.EX2 R177, R177 ;  /* 0x000000b100b17308 */ /* 0x000eb00000000800 */
[----:B------:R-:W-:Y:S08]  /*10130*/  MUFU.EX2 R180, R180 ;  /* 0x000000b400b47308 */ /* 0x000ff00000000800 */
[----:B------:R-:W2:Y:S01]  /*10140*/  MUFU.EX2 R181, R181 ;  /* 0x000000b500b57308 */ /* 0x000ea20000000800 */
[----:B------:R-:W-:Y:S01]  /*10150*/  F2FP.BF16.F32.PACK_AB R154, R158, R156 ;  /* 0x0000009c9e9a723e */ /* 0x000fe200000010ff */
[----:B------:R-:W-:Y:S01]  /*10160*/  IMAD R168, R19, 0x1000, R209 ;  /* 0x0000100013a87824 */ /* 0x000fe200078e02d1 */
[----:B------:R-:W-:Y:S01]  /*10170*/  F2FP.BF16.F32.PACK_AB R156, R161, R160 ;  /* 0x000000a0a19c723e */ /* 0x000fe200000010ff */
[----:B----4-:R-:W-:Y:S01]  /*10180*/  FADD.FTZ R160, R165, R162 ;  /* 0x000000a2a5a07221 */ /* 0x010fe20000010000 */
[----:B------:R-:W-:Y:S01]  /*10190*/  FADD.FTZ R169, R159, R169 ;  /* 0x000000a99fa97221 */ /* 0x000fe20000010000 */
[----:B------:R-:W-:Y:S01]  /*101a0*/  F2FP.BF16.F32.PACK_AB R152, R200, R152 ;  /* 0x00000098c898723e */ /* 0x000fe200000010ff */
[----:B------:R-:W-:Y:S01]  /*101b0*/  BAR.SYNC.DEFER_BLOCKING 0xf, 0x100 ;  /* 0x03c4000000007b1d */ /* 0x000fe20000010000 */
        /* <DEDUP_REMOVED lines=64> */
[----:B0-----:R-:W-:Y:S01]  /*105c0*/  F2FP.BF16.F32.PACK_AB R159, R167, R159 ;  /* 0x0000009fa79f723e */ /* 0x001fe200000010ff */
[-C--:B------:R-:W-:Y:S01]  /*105d0*/  FMUL.FTZ R24, R24, R163.reuse ;  /* 0x000000a318187220 */ /* 0x080fe20000410000 */
[----:B------:R-:W-:Y:S01]  /*105e0*/  F2FP.BF16.F32.PACK_AB R158, R165, R166 ;  /* 0x000000a6a59e723e */ /* 0x000fe200000010ff */
        /* <DEDUP_REMOVED lines=63> */
[----:B-1----:R-:W-:Y:S01]  /*109e0*/  FADD.FTZ R174, R164, R160 ;  /* 0x000000a0a4ae7221 */ /* 0x002fe20000010000 */
[----:B------:R-:W-:Y:S01]  /*109f0*/  R2UR UR6, R168 ;  /* 0x00000000a80672ca */ /* 0x000fe200000e0000 */
[----:B------:R-:W-:Y:S01]  /*10a00*/  FADD.FTZ R0, R167, R169 ;  /* 0x000000a9a7007221 */ /* 0x000fe20000010000 */
[----:B-----5:R-:W-:-:S02]  /*10a10*/  F2FP.BF16.F32.PACK_AB R160, R14, R164 ;  /* 0x000000a40ea0723e */ /* 0x020fc400000010ff */
[----:B------:R-:W-:Y:S02]  /*10a20*/  F2FP.BF16.F32.PACK_AB R161, R171, R170 ;  /* 0x000000aaaba1723e */ /* 0x000fe400000010ff */
[----:B---3--:R-:W-:Y:S02]  /*10a30*/  F2FP.BF16.F32.PACK_AB R162, R173, R172 ;  /* 0x000000acada2723e */ /* 0x008fe400000010ff */
[----:B------:R-:W-:Y:S02]  /*10a40*/  F2FP.BF16.F32.PACK_AB R163, R175, R201 ;  /* 0x000000c9afa3723e */ /* 0x000fe400000010ff */
[----:B--2---:R-:W-:Y:S02]  /*10a50*/  F2FP.BF16.F32.PACK_AB R164, R177, R176 ;  /* 0x000000b0b1a4723e */ /* 0x004fe400000010ff */
[----:B------:R-:W-:Y:S02]  /*10a60*/  F2FP.BF16.F32.PACK_AB R165, R179, R178 ;  /* 0x000000b2b3a5723e */ /* 0x000fe400000010ff */
[----:B------:R-:W-:-:S02]  /*10a70*/  F2FP.BF16.F32.PACK_AB R166, R181, R180 ;  /* 0x000000b4b5a6723e */ /* 0x000fc400000010ff */
[----:B------:R-:W-:Y:S01]  /*10a80*/  F2FP.BF16.F32.PACK_AB R167, R183, R182 ;  /* 0x000000b6b7a7723e */ /* 0x000fe200000010ff */
[----:B------:R0:W-:Y:S04]  /*10a90*/  STSM.16.M88.4 [R227+0x36400], R152 ;  /* 0x03640098e3007844 */ /* 0x0001e80000000200 */
[----:B------:R1:W-:Y:S04]  /*10aa0*/  STSM.16.M88.4 [R202], R156 ;  /* 0x0000009cca007844 */ /* 0x0003e80000000200 */
[----:B------:R1:W-:Y:S04]  /*10ab0*/  STSM.16.M88.4 [R228], R160 ;  /* 0x000000a0e4007844 */ /* 0x0003e80000000200 */
[----:B------:R1:W-:Y:S01]  /*10ac0*/  STSM.16.M88.4 [R229], R164 ;  /* 0x000000a4e5007844 */ /* 0x0003e20000000200 */
[----:B------:R-:W-:-:S06]  /*10ad0*/  WARPGROUP.ARRIVE ;  /* 0x00000000000079c5 */ /* 0x000fcc0000000000 */
[----:B------:R-:W-:Y:S03]  /*10ae0*/  HGMMA.64x256x16.F32.BF16 R24, R152, gdesc[UR4].tnspB, R24, gsb0 ;  /* 0x43e0000498187df0 */ /* 0x000fe60008001818 */
[----:B------:R-:W-:Y:S02]  /*10af0*/  WARPGROUP.DEPBAR.LE gsb0, 0x0 ;  /* 0x00008000000079c5 */ /* 0x000fe40000010000 */
[----:B0-----:R-:W-:Y:S02]  /*10b00*/  VIADD R152, R168, 0x80 ;  /* 0x00000080a8987836 */ /* 0x001fe40000000000 */
[----:B------:R-:W-:-:S03]  /*10b10*/  IMAD.MOV.U32 R153, RZ, RZ, 0x40000040 ;  /* 0x40000040ff997424 */ /* 0x000fc600078e00ff */
[----:B------:R-:W-:Y:S02]  /*10b20*/  R2UR UR6, R152 ;  /* 0x00000000980672ca */ /* 0x000fe400000e0000 */
[----:B------:R-:W-:Y:S01]  /*10b30*/  R2UR UR7, R153 ;  /* 0x00000000990772ca */ /* 0x000fe200000e0000 */
[----:B------:R-:W-:-:S15]  /*10b40*/  WARPGROUP.ARRIVE ;  /* 0x00000000000079c5 */ /* 0x000fde0000000000 */
[----:B------:R-:W-:Y:S01]  /*10b50*/  HGMMA.64x256x16.F32.BF16 R24, R156, gdesc[UR4].tnspB, R24, gsb0 ;  /* 0x43e000049c187df0 */ /* 0x000fe20008001818 */
[----:B------:R-:W-:Y:S02]  /*10b60*/  VIADD R152, R168, 0x100 ;  /* 0x00000100a8987836 */ /* 0x000fe40000000000 */
[----:B------:R-:W-:-:S03]  /*10b70*/  IMAD.MOV.U32 R153, RZ, RZ, 0x40000040 ;  /* 0x40000040ff997424 */ /* 0x000fc600078e00ff */
[----:B------:R-:W-:Y:S02]  /*10b80*/  R2UR UR6, R152 ;  /* 0x00000000980672ca */ /* 0x000fe400000e0000 */
[----:B------:R-:W-:Y:S01]  /*10b90*/  R2UR UR7, R153 ;  /* 0x00000000990772ca */ /* 0x000fe200000e0000 */
[----:B------:R-:W-:Y:S02]  /*10ba0*/  VIADD R168, R168, 0x180 ;  /* 0x00000180a8a87836 */ /* 0x000fe40000000000 */
[----:B------:R-:W-:Y:S01]  /*10bb0*/  IMAD.MOV.U32 R169, RZ, RZ, 0x40000040 ;  /* 0x40000040ffa97424 */ /* 0x000fe200078e00ff */
[----:B------:R-:W-:Y:S02]  /*10bc0*/  WARPGROUP.DEPBAR.LE gsb0, 0x0 ;  /* 0x00008000000079c5 */ /* 0x000fe40000010000 */
[----:B------:R-:W-:-:S14]  /*10bd0*/  WARPGROUP.ARRIVE ;  /* 0x00000000000079c5 */ /* 0x000fdc0000000000 */
[----:B------:R-:W-:Y:S01]  /*10be0*/  HGMMA.64x256x16.F32.BF16 R24, R160, gdesc[UR4].tnspB, R24, gsb0 ;  /* 0x43e00004a0187df0 */ /* 0x000fe20008001818 */
[----:B------:R-:W-:Y:S02]  /*10bf0*/  R2UR UR6, R168 ;  /* 0x00000000a80672ca */ /* 0x000fe400000e0000 */
[----:B------:R-:W-:Y:S01]  /*10c00*/  R2UR UR7, R169 ;  /* 0x00000000a90772ca */ /* 0x000fe200000e0000 */
[----:B------:R-:W-:Y:S01]  /*10c10*/  FADD.FTZ R0, R170, R0 ;  /* 0x00000000aa007221 */ /* 0x000fe20000010000 */
[----:B------:R-:W-:-:S03]  /*10c20*/  FADD.FTZ R174, R14, R174 ;  /* 0x000000ae0eae7221 */ /* 0x000fc60000010000 */
[----:B------:R-:W-:Y:S01]  /*10c30*/  FADD.FTZ R0, R171, R0 ;  /* 0x00000000ab007221 */ /* 0x000fe20000010000 */
[----:B------:R-:W-:-:S03]  /*10c40*/  FADD.FTZ R174, R172, R174 ;  /* 0x000000aeacae7221 */ /* 0x000fc60000010000 */
[----:B------:R-:W-:Y:S01]  /*10c50*/  FADD.FTZ R0, R201, R0 ;  /* 0x00000000c9007221 */ /* 0x000fe20000010000 */
[----:B------:R-:W-:Y:S01]  /*10c60*/  FADD.FTZ R174, R173, R174 ;  /* 0x000000aeadae7221 */ /* 0x000fe20000010000 */
[----:B------:R-:W-:Y:S02]  /*10c70*/  LOP3.LUT P0, RZ, R22, 0x80000, RZ, 0xc0, !PT ;  /* 0x0008000016ff7812 */ /* 0x000fe4000780c0ff */
[----:B------:R-:W-:Y:S01]  /*10c80*/  FADD.FTZ R0, R175, R0 ;  /* 0x00000000af007221 */ /* 0x000fe20000010000 */
[----:B------:R-:W-:-:S03]  /*10c90*/  FADD.FTZ R174, R176, R174 ;  /* 0x000000aeb0ae7221 */ /* 0x000fc60000010000 */
[----:B------:R-:W-:Y:S01]  /*10ca0*/  FADD.FTZ R0, R178, R0 ;  /* 0x00000000b2007221 */ /* 0x000fe20000010000 */
[----:B------:R-:W-:-:S03]  /*10cb0*/  FADD.FTZ R174, R177, R174 ;  /* 0x000000aeb1ae7221 */ /* 0x000fc60000010000 */
[----:B------:R-:W-:Y:S01]  /*10cc0*/  FADD.FTZ R0, R179, R0 ;  /* 0x00000000b3007221 */ /* 0x000fe20000010000 */
[----:B------:R-:W-:-:S03]  /*10cd0*/  FADD.FTZ R174, R180, R174 ;  /* 0x000000aeb4ae7221 */ /* 0x000fc60000010000 */
[----:B------:R-:W-:-:S04]  /*10ce0*/  FADD.FTZ R0, R182, R0 ;  /* 0x00000000b6007221 */ /* 0x000fc80000010000 */
[----:B------:R-:W-:Y:S01]  /*10cf0*/  FADD.FTZ R14, R183, R0 ;  /* 0x00000000b70e7221 */ /* 0x000fe20000010000 */
[----:B------:R-:W-:Y:S01]  /*10d00*/  FADD.FTZ R0, R181, R174 ;  /* 0x000000aeb5007221 */ /* 0x000fe20000010000 */
[----:B------:R-:W-:Y:S02]  /*10d10*/  WARPGROUP.DEPBAR.LE gsb0, 0x0 ;  /* 0x00008000000079c5 */ /* 0x000fe40000010000 */
[----:B------:R-:W-:-:S06]  /*10d20*/  WARPGROUP.ARRIVE ;  /* 0x00000000000079c5 */ /* 0x000fcc0000000000 */
        /* <DEDUP_REMOVED lines=12> */
.L_x_8712:
[C---:B------:R-:W-:Y:S01]  /*10df0*/  ISETP.GT.AND P1, PT, R20.reuse, R212, PT ;  /* 0x000000d41400720c */ /* 0x040fe20003f24270 */
        /* <DEDUP_REMOVED lines=9> */
.L_x_8700:
[----:B------:R-:W-:Y:S05]  /*10e90*/  BSYNC B1 ;  /* 0x0000000000017941 */ /* 0x000fea0003800000 */
.L_x_8699:
[----:B------:R-:W-:Y:S01]  /*10ea0*/  ISETP.GE.AND P1, PT, R20, RZ, PT ;  /* 0x000000ff1400720c */ /* 0x000fe20003f26270 */
[----:B------:R-:W-:-:S12]  /*10eb0*/  BSSY B0, `(.L_x_8714) ;  /* 0x000032d000007945 */ /* 0x000fd80003800000 */
[----:B------:R-:W-:Y:S05]  /*10ec0*/  @!P1 BRA `(.L_x_8715) ;  /* 0x0000003000ac9947 */ /* 0x000fea0003800000 */
[----:B------:R-:W-:Y:S02]  /*10ed0*/  IMAD.MOV.U32 R196, RZ, RZ, R15 ;  /* 0x000000ffffc47224 */ /* 0x000fe400078e000f */
[----:B------:R-:W-:Y:S02]  /*10ee0*/  IMAD.MOV.U32 R198, RZ, RZ, R13 ;  /* 0x000000ffffc67224 */ /* 0x000fe400078e000d */
[----:B------:R-:W-:-:S07]  /*10ef0*/  IMAD.MOV.U32 R197, RZ, RZ, R19 ;  /* 0x000000ffffc57224 */ /* 0x000fce00078e0013 */
.L_x_8728:
[----:B------:R-:W-:-:S05]  /*10f00*/  VIADD R19, R197, 0x1 ;  /* 0x00000001c5137836 */ /* 0x000fca0000000000 */
[----:B------:R-:W-:-:S04]  /*10f10*/  ISETP.NE.AND P1, PT, R19, 0x2, PT ;  /* 0x000000021300780c */ /* 0x000fc80003f25270 */
[----:B------:R-:W-:Y:S02]  /*10f20*/  SEL R12, RZ, 0x1, P1 ;  /* 0x00000001ff0c7807 */ /* 0x000fe40000800000 */
[----:B------:R-:W-:Y:S02]  /*10f30*/  SEL R19, R19, RZ, P1 ;  /* 0x000000ff13137207 */ /* 0x000fe40000800000 */
[----:B------:R-:W-:Y:S01]  /*10f40*/  LOP3.LUT R23, R23, R12, RZ, 0x3c, !PT ;  /* 0x0000000c17177212 */ /* 0x000fe200078e3cff */
[----:B-1----:R-:W-:Y:S06]  /*10f50*/  @!P0 BRA `(.L_x_8716) ;  /* 0x0000000000048947 */ /* 0x002fec0003800000 */
[----:B------:R-:W-:Y:S01]  /*10f60*/  BPT.TRAP 0x1 ;  /* 0x000000040000795c */ /* 0x000fe20000300000 */
.L_x_8716:
[----:B0-----:R-:W-:Y:S01]  /*10f70*/  IMAD R21, R19, 0x8, R18 ;  /* 0x0000000813157824 */ /* 0x001fe200078e0212 */
[----:B------:R-:W-:-:S04]  /*10f80*/  SHF.L.U32 R15, R23, 0x1f, RZ ;  /* 0x0000001f170f7819 */ /* 0x000fc800000006ff */
[----:B------:R0:W1:Y:S01]  /*10f90*/  SYNCS.PHASECHK.TRANS64.TRYWAIT P1, [R21+URZ+0x38830], R15 ;  /* 0x0388300f150075a7 */ /* 0x000062000802017f */
[----:B------:R-:W-:Y:S05]  /*10fa0*/  @!P0 BRA `(.L_x_8717) ;  /* 0x0000000000048947 */ /* 0x000fea0003800000 */
[----:B------:R-:W-:Y:S01]  /*10fb0*/  BPT.TRAP 0x1 ;  /* 0x000000040000795c */ /* 0x000fe20000300000 */
.L_x_8717:
[----:B------:R-:W-:Y:S01]  /*10fc0*/  BSSY B1, `(.L_x_8718) ;  /* 0x0000006000017945 */ /* 0x000fe20003800000 */
[----:B------:R-:W-:Y:S02]  /*10fd0*/  IMAD R154, R19, 0x200, R199 ;  /* 0x00000200139a7824 */ /* 0x000fe400078e02c7 */
[----:B------:R-:W-:Y:S01]  /*10fe0*/  IMAD.MOV.U32 R155, RZ, RZ, 0x40000040 ;  /* 0x40000040ff9b7424 */ /* 0x000fe200078e00ff */
[----:B-1----:R-:W-:Y:S06]  /*10ff0*/  @P1 BRA `(.L_x_8719) ;  /* 0x0000000000081947 */ /* 0x002fec0003800000 */
[----:B------:R-:W1:Y:S02]  /*11000*/  SYNCS.PHASECHK.TRANS64.TRYWAIT P1, [R21+URZ+0x38830], R15 ;  /* 0x0388300f150075a7 */ /* 0x000e64000802017f */
[----:B-1----:R-:W-:Y:S05]  /*11010*/  @!P1 BRA `(.L_x_8720) ;  /* 0x00000104002c9947 */ /* 0x002fea0003800000 */
.L_x_8719:
[----:B------:R-:W-:Y:S05]  /*11020*/  BSYNC B1 ;  /* 0x0000000000017941 */ /* 0x000fea0003800000 */
.L_x_8718:
        /* <DEDUP_REMOVED lines=36> */
.L_x_8721:
[----:B------:R2:W3:Y:S01]  /*11270*/  SYNCS.PHASECHK.TRANS64.TRYWAIT P1, [R21+URZ+0x38850], R15 ;  /* 0x0388500f150075a7 */ /* 0x0004e2000802017f */
[----:B------:R-:W-:Y:S05]  /*11280*/  @!P0 BRA `(.L_x_8722) ;  /* 0x0000000000048947 */ /* 0x000fea0003800000 */
[----:B------:R-:W-:Y:S01]  /*11290*/  BPT.TRAP 0x1 ;  /* 0x000000040000795c */ /* 0x000fe20000300000 */
.L_x_8722:
[----:B------:R-:W-:Y:S04]  /*112a0*/  BSSY B1, `(.L_x_8723) ;  /* 0x0000004000017945 */ /* 0x000fe80003800000 */
[----:B---3--:R-:W-:Y:S05]  /*112b0*/  @P1 BRA `(.L_x_8724) ;  /* 0x0000000000081947 */ /* 0x008fea0003800000 */
[----:B------:R-:W3:Y:S02]  /*112c0*/  SYNCS.PHASECHK.TRANS64.TRYWAIT P1, [R21+URZ+0x38850], R15 ;  /* 0x0388500f150075a7 */ /* 0x000ee4000802017f */
[----:B---3--:R-:W-:Y:S05]  /*112d0*/  @!P1 BRA `(.L_x_8725) ;  /* 0x0000010000909947 */ /* 0x008fea0003800000 */
.L_x_8724:
[----:B------:R-:W-:Y:S05]  /*112e0*/  BSYNC B1 ;  /* 0x0000000000017941 */ /* 0x000fea0003800000 */
.L_x_8723:
        /* <DEDUP_REMOVED lines=392> */
.L_x_8726:
[----:B------:R-:W-:Y:S01]  /*12b70*/  FMNMX.FTZ R12, R152, R198, !PT ;  /* 0x000000c6980c7209 */ /* 0x000fe20007810000 */
[----:B------:R-:W2:Y:S03]  /*12b80*/  LDL R208, [R1] ;  /* 0x0000000001d07983 */ /* 0x000ea60000100800 */
        /* <DEDUP_REMOVED lines=43> */
[----:B------:R-:W0:Y:S01]  /*12e40*/  MUFU.EX2 R157, R157 ;  /* 0x0000009d009d7308 */ /* 0x000e220000000800 */
[----:B------:R-:W-:-:S04]  /*12e50*/  PRMT R15, R187, 0x654, R15 ;  /* 0x00000654bb0f7816 */ /* 0x000fc8000000000f */
[----:B------:R1:W-:Y:S03]  /*12e60*/  SYNCS.ARRIVE.TRANS64.RED.A1T0 RZ, [R15+URZ], RZ ;  /* 0x000000ff0fff79a7 */ /* 0x0003e6000810043f */
[----:B------:R-:W3:Y:S01]  /*12e70*/  MUFU.EX2 R153, R153 ;  /* 0x0000009900997308 */ /* 0x000ee20000000800 */
[----:B-1----:R-:W-:-:S07]  /*12e80*/  FMNMX.FTZ R15, R154, R196, !PT ;  /* 0x000000c49a0f7209 */ /* 0x002fce0007810000 */
[----:B------:R-:W1:Y:S01]  /*12e90*/  MUFU.EX2 R156, R156 ;  /* 0x0000009c009c7308 */ /* 0x000e620000000800 */
[----:B------:R-:W-:Y:S01]  /*12ea0*/  FMNMX.FTZ R15, R155, R15, !PT ;  /* 0x0000000f9b0f7209 */ /* 0x000fe20007810000 */
[----:B0-----:R-:W-:Y:S01]  /*12eb0*/  FFMA.FTZ R0, R157, R0, R152 ;  /* 0x000000009d007223 */ /* 0x001fe20000010098 */
[-C--:B------:R-:W-:Y:S01]  /*12ec0*/  FMUL.FTZ R24, R24, R157.reuse ;  /* 0x0000009d18187220 */ /* 0x080fe20000410000 */
[----:B------:R-:W-:Y:S01]  /*12ed0*/  FMUL.FTZ R25, R25, R157 ;  /* 0x0000009d19197220 */ /* 0x000fe20000410000 */
[----:B------:R-:W-:Y:S01]  /*12ee0*/  FMNMX.FTZ R15, R158, R15, !PT ;  /* 0x0000000f9e0f7209 */ /* 0x000fe20007810000 */
[-C--:B------:R-:W-:Y:S01]  /*12ef0*/  FMUL.FTZ R28, R28, R157.reuse ;  /* 0x0000009d1c1c7220 */ /* 0x080fe20000410000 */
[----:B------:R-:W-:Y:S01]  /*12f00*/  FMUL.FTZ R29, R29, R157 ;  /* 0x0000009d1d1d7220 */ /* 0x000fe20000410000 */
[----:B------:R-:W0:Y:S01]  /*12f10*/  MUFU.EX2 R198, R198 ;  /* 0x000000c600c67308 */ /* 0x000e220000000800 */
        /* <DEDUP_REMOVED lines=9> */
[----:B-1----:R-:W-:Y:S01]  /*12fb0*/  FADD.FTZ R0, R156, R0 ;  /* 0x000000009c007221 */ /* 0x002fe20000010000 */
[-C--:B------:R-:W-:Y:S01]  /*12fc0*/  FMUL.FTZ R37, R37, R157.reuse ;  /* 0x0000009d25257220 */ /* 0x080fe20000410000 */
[----:B------:R-:W-:Y:S01]  /*12fd0*/  FMUL.FTZ R40, R40, R157 ;  /* 0x0000009d28287220 */ /* 0x000fe20000410000 */
[----:B------:R-:W-:Y:S01]  /*12fe0*/  FMNMX.FTZ R15, R166, R15, !PT ;  /* 0x0000000fa60f7209 */ /* 0x000fe20007810000 */
[-C--:B------:R-:W-:Y:S01]  /*12ff0*/  FMUL.FTZ R41, R41, R157.reuse ;  /* 0x0000009d29297220 */ /* 0x080fe20000410000 */
[----:B------:R-:W-:Y:S01]  /*13000*/  FMUL.FTZ R44, R44, R157 ;  /* 0x0000009d2c2c7220 */ /* 0x000fe20000410000 */
[----:B------:R-:W1:Y:S01]  /*13010*/  MUFU.EX2 R200, R161 ;  /* 0x000000a100c87308 */ /* 0x000e620000000800 */
[----:B------:R-:W-:Y:S01]  /*13020*/  FMNMX.FTZ R15, R167, R15, !PT ;  /* 0x0000000fa70f7209 */ /* 0x000fe20007810000 */
[----:B0-----:R-:W-:Y:S01]  /*13030*/  FADD.FTZ R0, R198, R0 ;  /* 0x00000000c6007221 */ /* 0x001fe20000010000 */
[-C--:B------:R-:W-:Y:S01]  /*13040*/  FMUL.FTZ R45, R45, R157.reuse ;  /* 0x0000009d2d2d7220 */ /* 0x080fe20000410000 */
[----:B------:R-:W-:Y:S01]  /*13050*/  FMUL.FTZ R48, R48, R157 ;  /* 0x0000009d30307220 */ /* 0x000fe20000410000 */
[----:B------:R-:W-:Y:S01]  /*13060*/  FMNMX.FTZ R15, R170, R15, !PT ;  /* 0x0000000faa0f7209 */ /* 0x000fe20007810000 */
[-C--:B------:R-:W-:Y:S01]  /*13070*/  FMUL.FTZ R49, R49, R157.reuse ;  /* 0x0000009d31317220 */ /* 0x080fe20000410000 */
[----:B------:R-:W-:Y:S01]  /*13080*/  FMUL.FTZ R52, R52, R157 ;  /* 0x0000009d34347220 */ /* 0x000fe20000410000 */
[----:B------:R-:W0:Y:S01]  /*13090*/  MUFU.EX2 R164, R164 ;  /* 0x000000a400a47308 */ /* 0x000e220000000800 */
        /* <DEDUP_REMOVED lines=23> */
[----:B------:R-:W-:Y:S01]  /*13210*/  MUFU.EX2 R172, R172 ;  /* 0x000000ac00ac7308 */ /* 0x000fe20000000800 */
[----:B------:R-:W-:Y:S01]  /*13220*/  FMNMX.FTZ R15, R183, R15, !PT ;  /* 0x0000000fb70f7209 */ /* 0x000fe20007810000 */
[----:B---3--:R-:W-:Y:S01]  /*13230*/  FADD.FTZ R0, R165, R0 ;  /* 0x00000000a5007221 */ /* 0x008fe20000010000 */
[-C--:B------:R-:W-:Y:S01]  /*13240*/  FMUL.FTZ R77, R77, R157.reuse ;  /* 0x0000009d4d4d7220 */ /* 0x080fe20000410000 */
[-C--:B------:R-:W-:Y:S01]  /*13250*/  FMUL.FTZ R80, R80, R157.reuse ;  /* 0x0000009d50507220 */ /* 0x080fe20000410000 */
[-C--:B------:R-:W-:Y:S01]  /*13260*/  FMUL.FTZ R81, R81, R157.reuse ;  /* 0x0000009d51517220 */ /* 0x080fe20000410000 */
[----:B------:R-:W0:Y:S01]  /*13270*/  SHFL.BFLY PT, R153, R15, 0x2, 0x1f ;  /* 0x0c401f000f997f89 */ /* 0x000e2200000e0000 */
[-C--:B------:R-:W-:Y:S01]  /*13280*/  FMUL.FTZ R84, R84, R157.reuse ;  /* 0x0000009d54547220 */ /* 0x080fe20000410000 */
[----:B------:R-:W-:Y:S01]  /*13290*/  MUFU.EX2 R173, R173 ;  /* 0x000000ad00ad7308 */ /* 0x000fe20000000800 */
[----:B-1----:R-:W-:Y:S01]  /*132a0*/  FADD.FTZ R0, R201, R0 ;  /* 0x00000000c9007221 */ /* 0x002fe20000010000 */
        /* <DEDUP_REMOVED lines=20> */
[----:B0-----:R-:W-:Y:S01]  /*133f0*/  FMNMX.FTZ R15, R15, R153, !PT ;  /* 0x000000990f0f7209 */ /* 0x001fe20007810000 */
[-C--:B------:R-:W-:Y:S01]  /*13400*/  FMUL.FTZ R121, R121, R157.reuse ;  /* 0x0000009d79797220 */ /* 0x080fe20000410000 */
[-C--:B------:R-:W-:Y:S01]  /*13410*/  FMUL.FTZ R124, R124, R157.reuse ;  /* 0x0000009d7c7c7220 */ /* 0x080fe20000410000 */
[-C--:B------:R-:W-:Y:S01]  /*13420*/  FMUL.FTZ R125, R125, R157.reuse ;  /* 0x0000009d7d7d7220 */ /* 0x080fe20000410000 */
[-C--:B------:R-:W-:Y:S01]  /*13430*/  FMUL.FTZ R128, R128, R157.reuse ;  /* 0x0000009d80807220 */ /* 0x080fe20000410000 */
[----:B------:R-:W0:Y:S01]  /*13440*/  SHFL.BFLY PT, R153, R15, 0x1, 0x1f ;  /* 0x0c201f000f997f89 */ /* 0x000e2200000e0000 */
        /* <DEDUP_REMOVED lines=11> */
[----:B0-----:R-:W-:-:S05]  /*13500*/  FMNMX.FTZ R15, R15, R153, !PT ;  /* 0x000000990f0f7209 */ /* 0x001fca0007810000 */
[----:B------:R-:W-:Y:S02]  /*13510*/  FADD.FTZ R153, -R15, R196 ;  /* 0x000000c40f997221 */ /* 0x000fe40000010100 */
[----:B------:R-:W0:Y:S02]  /*13520*/  MUFU.EX2 R196, R169 ;  /* 0x000000a900c47308 */ /* 0x000e240000000800 */
[----:B------:R-:W-:-:S06]  /*13530*/  FMUL.FTZ R153, R153, R12 ;  /* 0x0000000c99997220 */ /* 0x000fcc0000410000 */
[----:B------:R1:W3:Y:S02]  /*13540*/  MUFU.EX2 R161, R153 ;  /* 0x0000009900a17308 */ /* 0x0002e40000000800 */
[----:B-1----:R-:W-:Y:S02]  /*13550*/  @!P1 IMAD R153, R197, 0x40, R194 ;  /* 0x00000040c5999824 */ /* 0x002fe400078e02c2 */
[----:B0-----:R-:W-:Y:S02]  /*13560*/  FADD.FTZ R0, R196, R0 ;  /* 0x00000000c4007221 */ /* 0x001fe40000010000 */
[----:B------:R-:W-:Y:S02]  /*13570*/  @!P1 IMAD R153, R153, 0x4, R18 ;  /* 0x0000000499999824 */ /* 0x000fe400078e0212 */
[----:B------:R-:W-:Y:S01]  /*13580*/  FADD.FTZ R0, R172, R0 ;  /* 0x00000000ac007221 */ /* 0x000fe20000010000 */
[-C--:B---3--:R-:W-:Y:S02]  /*13590*/  FMUL.FTZ R26, R26, R161.reuse ;  /* 0x000000a11a1a7220 */ /* 0x088fe40000410000 */
[----:B------:R-:W-:Y:S01]  /*135a0*/  @!P1 STS [R153+0x38400], R157 ;  /* 0x0384009d99009388 */ /* 0x000fe20000000800 */
[----:B------:R-:W-:Y:S01]  /*135b0*/  FADD.FTZ R0, R173, R0 ;  /* 0x00000000ad007221 */ /* 0x000fe20000010000 */
[-C--:B------:R-:W-:Y:S01]  /*135c0*/  FMUL.FTZ R27, R27, R161.reuse ;  /* 0x000000a11b1b7220 */ /* 0x080fe20000410000 */
[-C--:B------:R-:W-:Y:S01]  /*135d0*/  FMUL.FTZ R30, R30, R161.reuse ;  /* 0x000000a11e1e7220 */ /* 0x080fe20000410000 */
[----:B------:R0:W-:Y:S01]  /*135e0*/  @!P1 STS [R153+0x38420], R161 ;  /* 0x038420a199009388 */ /* 0x0001e20000000800 */
[----:B------:R-:W-:Y:S01]  /*135f0*/  FADD.FTZ R0, R176, R0 ;  /* 0x00000000b0007221 */ /* 0x000fe20000010000 */
[-C--:B------:R-:W-:Y:S01]  /*13600*/  FMUL.FTZ R31, R31, R161.reuse ;  /* 0x000000a11f1f7220 */ /* 0x080fe20000410000 */
[-C--:B------:R-:W-:Y:S01]  /*13610*/  FMUL.FTZ R34, R34, R161.reuse ;  /* 0x000000a122227220 */ /* 0x080fe20000410000 */
[-C--:B------:R-:W-:Y:S01]  /*13620*/  FMUL.FTZ R35, R35, R161.reuse ;  /* 0x000000a123237220 */ /* 0x080fe20000410000 */
[----:B------:R-:W-:Y:S01]  /*13630*/  FADD.FTZ R0, R177, R0 ;  /* 0x00000000b1007221 */ /* 0x000fe20000010000 */
        /* <DEDUP_REMOVED lines=49> */
[----:B0-----:R-:W-:Y:S01]  /*13950*/  FFMA.FTZ R14, R161, R14, R153 ;  /* 0x0000000ea10e7223 */ /* 0x001fe20000010099 */
[-C--:B------:R-:W-:Y:S01]  /*13960*/  FMUL.FTZ R94, R94, R161.reuse ;  /* 0x000000a15e5e7220 */ /* 0x080fe20000410000 */
[-C--:B------:R-:W-:Y:S01]  /*13970*/  FMUL.FTZ R95, R95, R161.reuse ;  /* 0x000000a15f5f7220 */ /* 0x080fe20000410000 */
[-C--:B------:R-:W-:Y:S01]  /*13980*/  FMUL.FTZ R98, R98, R161.reuse ;  /* 0x000000a162627220 */ /* 0x080fe20000410000 */
[-C--:B------:R-:W-:Y:S01]  /*13990*/  FMUL.FTZ R99, R99, R161.reuse ;  /* 0x000000a163637220 */ /* 0x080fe20000410000 */
[-C--:B------:R-:W-:Y:S01]  /*139a0*/  FMUL.FTZ R102, R102, R161.reuse ;  /* 0x000000a166667220 */ /* 0x080fe20000410000 */
[-C--:B------:R-:W-:Y:S01]  /*139b0*/  FMUL.FTZ R103, R103, R161.reuse ;  /* 0x000000a167677220 */ /* 0x080fe20000410000 */
[----:B------:R-:W-:Y:S01]  /*139c0*/  MUFU.EX2 R170, R202 ;  /* 0x000000ca00aa7308 */ /* 0x000fe20000000800 */
[----:B---3--:R-:W-:Y:S01]  /*139d0*/  F2FP.BF16.F32.PACK_AB R154, R198, R156 ;  /* 0x0000009cc69a723e */ /* 0x008fe200000010ff */
[----:B-1----:R-:W-:Y:S01]  /*139e0*/  FADD.FTZ R14, R168, R14 ;  /* 0x0000000ea80e7221 */ /* 0x002fe20000010000 */
[----:B------:R-:W-:Y:S01]  /*139f0*/  F2FP.BF16.F32.PACK_AB R156, R200, R160 ;  /* 0x000000a0c89c723e */ /* 0x000fe200000010ff */
[----:B------:R-:W-:Y:S01]  /*13a00*/  FMUL.FTZ R106, R106, R161 ;  /* 0x000000a16a6a7220 */ /* 0x000fe20000410000 */
[----:B------:R-:W-:Y:S01]  /*13a10*/  F2FP.BF16.F32.PACK_AB R160, R196, R201 ;  /* 0x000000c9c4a0723e */ /* 0x000fe200000010ff */
[----:B------:R-:W-:Y:S01]  /*13a20*/  FMUL.FTZ R107, R107, R161 ;  /* 0x000000a16b6b7220 */ /* 0x000fe20000410000 */
[----:B------:R-:W-:Y:S01]  /*13a30*/  F2FP.BF16.F32.PACK_AB R153, R168, R153 ;  /* 0x00000099a899723e */ /* 0x000fe200000010ff */
[----:B------:R-:W-:Y:S01]  /*13a40*/  MUFU.EX2 R171, R203 ;  /* 0x000000cb00ab7308 */ /* 0x000fe20000000800 */
[----:B------:R-:W-:-:S02]  /*13a50*/  IMAD R168, R19, 0x1000, R209 ;  /* 0x0000100013a87824 */ /* 0x000fc400078e02d1 */
        /* <DEDUP_REMOVED lines=24> */
[----:B------:R-:W-:Y:S01]  /*13be0*/  FMUL.FTZ R151, R151, R161 ;  /* 0x000000a197977220 */ /* 0x000fe20000410000 */
[----:B------:R-:W-:Y:S01]  /*13bf0*/  R2UR UR6, R168 ;  /* 0x00000000a80672ca */ /* 0x000fe200000e0000 */
[----:B------:R-:W-:Y:S01]  /*13c00*/  FADD.FTZ R0, R166, R0 ;  /* 0x00000000a6007221 */ /* 0x000fe20000010000 */
[----:B0-----:R-:W-:Y:S01]  /*13c10*/  F2FP.BF16.F32.PACK_AB R166, R197, R166 ;  /* 0x000000a6c5a6723e */ /* 0x001fe200000010ff */
[----:B------:R-:W-:-:S02]  /*13c20*/  FADD.FTZ R14, R170, R14 ;  /* 0x0000000eaa0e7221 */ /* 0x000fc40000010000 */
[----:B------:R0:W4:Y:S01]  /*13c30*/  MUFU.EX2 R178, R169 ;  /* 0x000000a900b27308 */ /* 0x0001220000000800 */
[----:B------:R-:W-:Y:S01]  /*13c40*/  FADD.FTZ R0, R197, R0 ;  /* 0x00000000c5007221 */ /* 0x000fe20000010000 */
[----:B------:R-:W-:-:S04]  /*13c50*/  FADD.FTZ R14, R171, R14 ;  /* 0x0000000eab0e7221 */ /* 0x000fc80000010000 */
[----:B-1----:R-:W-:Y:S02]  /*13c60*/  FADD.FTZ R14, R174, R14 ;  /* 0x0000000eae0e7221 */ /* 0x002fe40000010000 */
[----:B------:R-:W1:Y:S01]  /*13c70*/  MUFU.EX2 R179, R167 ;  /* 0x000000a700b37308 */ /* 0x000e620000000800 */
[----:B0-----:R-:W-:Y:S01]  /*13c80*/  IMAD.MOV.U32 R169, RZ, RZ, 0x40000040 ;  /* 0x40000040ffa97424 */ /* 0x001fe200078e00ff */
[C---:B---3--:R-:W-:Y:S01]  /*13c90*/  F2FP.BF16.F32.PACK_AB R157, R175.reuse, R174 ;  /* 0x000000aeaf9d723e */ /* 0x048fe200000010ff */
[----:B------:R-:W-:-:S03]  /*13ca0*/  FADD.FTZ R14, R175, R14 ;  /* 0x0000000eaf0e7221 */ /* 0x000fc60000010000 */
[----:B------:R-:W-:Y:S01]  /*13cb0*/  R2UR UR7, R169 ;  /* 0x00000000a90772ca */ /* 0x000fe200000e0000 */
[----:B------:R-:W-:Y:S01]  /*13cc0*/  IMAD.MOV.U32 R169, RZ, RZ, 0x40000040 ;  /* 0x40000040ffa97424 */ /* 0x000fe200078e00ff */
[----:B------:R0:W-:Y:S01]  /*13cd0*/  MUFU.EX2 R196, R162 ;  /* 0x000000a200c47308 */ /* 0x0001e20000000800 */
[----:B----4-:R-:W-:-:S07]  /*13ce0*/  FADD.FTZ R14, R178, R14 ;  /* 0x0000000eb20e7221 */ /* 0x010fce0000010000 */
[----:B------:R3:W4:Y:S01]  /*13cf0*/  MUFU.EX2 R181, R158 ;  /* 0x0000009e00b57308 */ /* 0x0007220000000800 */
[----:B0-----:R-:W-:Y:S01]  /*13d00*/  F2FP.BF16.F32.PACK_AB R162, R173, R172 ;  /* 0x000000acada2723e */ /* 0x001fe200000010ff */
[----:B-1----:R-:W-:-:S04]  /*13d10*/  FADD.FTZ R14, R179, R14 ;  /* 0x0000000eb30e7221 */ /* 0x002fc80000010000 */
[----:B------:R-:W-:Y:S02]  /*13d20*/  FADD.FTZ R14, R180, R14 ;  /* 0x0000000eb40e7221 */ /* 0x000fe40000010000 */
[----:B------:R0:W1:Y:S01]  /*13d30*/  MUFU.EX2 R198, R155 ;  /* 0x0000009b00c67308 */ /* 0x0000620000000800 */
[----:B---3--:R-:W-:Y:S02]  /*13d40*/  F2FP.BF16.F32.PACK_AB R158, R165, R164 ;  /* 0x000000a4a59e723e */ /* 0x008fe400000010ff */
[----:B------:R-:W-:-:S05]  /*13d50*/  F2FP.BF16.F32.PACK_AB R164, R177, R176 ;  /* 0x000000b0b1a4723e */ /* 0x000fca00000010ff */
[----:B------:R3:W5:Y:S01]  /*13d60*/  MUFU.EX2 R200, R159 ;  /* 0x0000009f00c87308 */ /* 0x0007620000000800 */
[----:B0-----:R-:W-:Y:S01]  /*13d70*/  F2FP.BF16.F32.PACK_AB R155, R171, R170 ;  /* 0x000000aaab9b723e */ /* 0x001fe200000010ff */
[----:B------:R-:W-:Y:S01]  /*13d80*/  BAR.SYNC.DEFER_BLOCKING 0xf, 0x100 ;  /* 0x03c4000000007b1d */ /* 0x000fe20000010000 */
[C---:B----4-:R-:W-:Y:S01]  /*13d90*/  F2FP.BF16.F32.PACK_AB R161, R181.reuse, R180 ;  /* 0x000000b4b5a1723e */ /* 0x050fe200000010ff */
[----:B------:R-:W-:-:S04]  /*13da0*/  FADD.FTZ R14, R181, R14 ;  /* 0x0000000eb50e7221 */ /* 0x000fc80000010000 */
[----:B------:R5:W0:Y:S01]  /*13db0*/  MUFU.EX2 R172, R163 ;  /* 0x000000a300ac7308 */ /* 0x000a220000000800 */
[----:B---3--:R-:W-:Y:S01]  /*13dc0*/  F2FP.BF16.F32.PACK_AB R159, R179, R178 ;  /* 0x000000b2b39f723e */ /* 0x008fe200000010ff */
[----:B-1----:R-:W-:-:S06]  /*13dd0*/  FADD.FTZ R14, R198, R14 ;  /* 0x0000000ec60e7221 */ /* 0x002fcc0000010000 */
[----:B------:R-:W1:Y:S01]  /*13de0*/  MUFU.EX2 R182, R182 ;  /* 0x000000b600b67308 */ /* 0x000e620000000800 */
[C---:B-----5:R-:W-:Y:S01]  /*13df0*/  F2FP.BF16.F32.PACK_AB R163, R200.reuse, R198 ;  /* 0x000000c6c8a3723e */ /* 0x060fe200000010ff */
[----:B------:R-:W-:-:S04]  /*13e00*/  FADD.FTZ R14, R200, R14 ;  /* 0x0000000ec80e7221 */ /* 0x000fc80000010000 */
[----:B------:R-:W-:Y:S02]  /*13e10*/  FADD.FTZ R14, R196, R14 ;  /* 0x0000000ec40e7221 */ /* 0x000fe40000010000 */
[----:B------:R-:W3:Y:S01]  /*13e20*/  MUFU.EX2 R183, R183 ;  /* 0x000000b700b77308 */ /* 0x000ee20000000800 */
[C---:B0-----:R-:W-:Y:S01]  /*13e30*/  F2FP.BF16.F32.PACK_AB R165, R172.reuse, R196 ;  /* 0x000000c4aca5723e */ /* 0x041fe200000010ff */
[----:B------:R0:W-:Y:S01]  /*13e40*/  STSM.16.M88.4 [R227+0x36400], R152 ;  /* 0x03640098e3007844 */ /* 0x0001e20000000200 */
[----:B------:R-:W-:-:S03]  /*13e50*/  FADD.FTZ R14, R172, R14 ;  /* 0x0000000eac0e7221 */ /* 0x000fc60000010000 */
[----:B--2---:R2:W-:Y:S01]  /*13e60*/  STSM.16.M88.4 [R208], R156 ;  /* 0x0000009cd0007844 */ /* 0x0045e20000000200 */
[----:B-1----:R-:W-:-:S03]  /*13e70*/  FADD.FTZ R14, R182, R14 ;  /* 0x0000000eb60e7221 */ /* 0x002fc60000010000 */
[----:B------:R2:W-:Y:S01]  /*13e80*/  STSM.16.M88.4 [R228], R160 ;  /* 0x000000a0e4007844 */ /* 0x0005e20000000200 */
[C---:B---3--:R-:W-:Y:S01]  /*13e90*/  F2FP.BF16.F32.PACK_AB R167, R183.reuse, R182 ;  /* 0x000000b6b7a7723e */ /* 0x048fe200000010ff */
[----:B------:R-:W-:-:S04]  /*13ea0*/  FADD.FTZ R14, R183, R14 ;  /* 0x0000000eb70e7221 */ /* 0x000fc80000010000 */
[----:B------:R2:W-:Y:S01]  /*13eb0*/  STSM.16.M88.4 [R229], R164 ;  /* 0x000000a4e5007844 */ /* 0x0005e20000000200 */
[----:B------:R-:W-:-:S06]  /*13ec0*/  WARPGROUP.ARRIVE ;  /* 0x00000000000079c5 */ /* 0x000fcc0000000000 */
[----:B------:R-:W-:Y:S03]  /*13ed0*/  HGMMA.64x256x16.F32.BF16 R24, R152, gdesc[UR4].tnspB, R24, gsb0 ;  /* 0x43e0000498187df0 */ /* 0x000fe60008001818 */
[----:B------:R-:W-:Y:S02]  /*13ee0*/  WARPGROUP.DEPBAR.LE gsb0, 0x0 ;  /* 0x00008000000079c5 */ /* 0x000fe40000010000 */
[----:B0-----:R-:W-:Y:S01]  /*13ef0*/  VIADD R152, R168, 0x80 ;  /* 0x00000080a8987836 */ /* 0x001fe20000000000 */
        /* <DEDUP_REMOVED lines=31> */
.L_x_8727:
        /* <DEDUP_REMOVED lines=9> */
.L_x_8715:
[----:B------:R-:W-:Y:S05]  /*14180*/  BSYNC B0 ;  /* 0x0000000000007941 */ /* 0x000fea0003800000 */
.L_x_8714:
[----:B01----:R-:W2:Y:S04]  /*14190*/  LDL.LU R21, [R1+0x5c] ;  /* 0x00005c0001157983 */ /* 0x003ea80000300800 */
[----:B------:R-:W0:Y:S04]  /*141a0*/  SHFL.BFLY PT, R3, R0, 0x2, 0x1f ;  /* 0x0c401f0000037f89 */ /* 0x000e2800000e0000 */
[----:B------:R-:W1:Y:S01]  /*141b0*/  SHFL.BFLY PT, R5, R14, 0x2, 0x1f ;  /* 0x0c401f000e057f89 */ /* 0x000e6200000e0000 */
[----:B0-----:R-:W-:Y:S01]  /*141c0*/  FADD.FTZ R3, R3, R0 ;  /* 0x0000000003037221 */ /* 0x001fe20000010000 */
[----:B------:R-:W-:-:S02]  /*141d0*/  IMAD.MOV.U32 R0, RZ, RZ, -0x800000 ;  /* 0xff800000ff007424 */ /* 0x000fc400078e00ff */
[----:B-1----:R-:W-:Y:S02]  /*141e0*/  FADD.FTZ R4, R5, R14 ;  /* 0x0000000e05047221 */ /* 0x002fe40000010000 */
[----:B------:R-:W0:Y:S04]  /*141f0*/  SHFL.BFLY PT, R2, R3, 0x1, 0x1f ;  /* 0x0c201f0003027f89 */ /* 0x000e2800000e0000 */
[----:B------:R-:W1:Y:S01]  /*14200*/  SHFL.BFLY PT, R7, R4, 0x1, 0x1f ;  /* 0x0c201f0004077f89 */ /* 0x000e6200000e0000 */
[----:B0-----:R-:W-:Y:S01]  /*14210*/  FADD.FTZ R5, R3, R2 ;  /* 0x0000000203057221 */ /* 0x001fe20000010000 */
[----:B-1----:R-:W-:Y:S01]  /*14220*/  FADD.FTZ R7, R4, R7 ;  /* 0x0000000704077221 */ /* 0x002fe20000010000 */
[----:B------:R-:W-:Y:S08]  /*14230*/  BAR.ARV 0x8, 0x100 ;  /* 0x0204000000007b1d */ /* 0x000ff00000002000 */
[----:B------:R-:W-:Y:S01]  /*14240*/  BAR.SYNC.DEFER_BLOCKING 0xf, 0x100 ;  /* 0x03c4000000007b1d */ /* 0x000fe20000010000 */
[----:B------:R-:W-:Y:S01]  /*14250*/  FSETP.NE.FTZ.AND P0, PT, R5, RZ, PT ;  /* 0x000000ff0500720b */ /* 0x000fe20003f15000 */
[----:B------:R-:W-:Y:S01]  /*14260*/  IMAD.MOV R4, RZ, RZ, -R226 ;  /* 0x000000ffff047224 */ /* 0x000fe200078e0ae2 */
[----:B------:R-:W-:-:S04]  /*14270*/  FSETP.NE.FTZ.AND P1, PT, R7, RZ, PT ;  /* 0x000000ff0700720b */ /* 0x000fc80003f35000 */
[----:B------:R-:W-:Y:S01]  /*14280*/  ISETP.NE.AND P2, PT, R193, R4, PT ;  /* 0x00000004c100720c */ /* 0x000fe20003f45270 */
[----:B------:R-:W-:-:S06]  /*14290*/  IMAD.MOV.U32 R4, RZ, RZ, RZ ;  /* 0x000000ffff047224 */ /* 0x000fcc00078e00ff */
[----:B------:R-:W0:Y:S02]  /*142a0*/  @P0 MUFU.LG2 R2, R5 ;  /* 0x0000000500020308 */ /* 0x000e240000000c00 */
[----:B------:R-:W-:-:S06]  /*142b0*/  @P1 FMUL.FTZ R3, R12, 0.69314718246459960938 ;  /* 0x3f3172180c031820 */ /* 0x000fcc0000410000 */
[----:B------:R-:W1:Y:S08]  /*142c0*/  @P1 MUFU.LG2 R6, R7 ;  /* 0x0000000700061308 */ /* 0x000e700000000c00 */
[----:B------:R-:W3:Y:S01]  /*142d0*/  @P1 MUFU.RCP R4, R7 ;  /* 0x0000000700041308 */ /* 0x000ee20000001000 */
[----:B0-----:R-:W-:Y:S01]  /*142e0*/  @P0 FMUL.FTZ R9, R2, 0.69314718246459960938 ;  /* 0x3f31721802090820 */ /* 0x001fe20000410000 */
[----:B------:R-:W-:-:S04]  /*142f0*/  @P0 FMUL.FTZ R2, R12, 0.69314718246459960938 ;  /* 0x3f3172180c020820 */ /* 0x000fc80000410000 */
[----:B------:R-:W-:Y:S01]  /*14300*/  @P0 FFMA.FTZ R0, R2, R13, R9 ;  /* 0x0000000d02000223 */ /* 0x000fe20000010009 */
[----:B------:R-:W-:Y:S02]  /*14310*/  IMAD.MOV.U32 R2, RZ, RZ, -0x800000 ;  /* 0xff800000ff027424 */ /* 0x000fe400078e00ff */
[----:B-1----:R-:W-:Y:S01]  /*14320*/  @P1 FMUL.FTZ R6, R6, 0.69314718246459960938 ;  /* 0x3f31721806061820 */ /* 0x002fe20000410000 */
[C---:B------:R-:W-:Y:S02]  /*14330*/  @!P2 IMAD R9, R19.reuse, 0x40, R194 ;  /* 0x000000401309a824 */ /* 0x040fe400078e02c2 */
[----:B------:R-:W-:Y:S02]  /*14340*/  VIADD R19, R19, 0x1 ;  /* 0x0000000113137836 */ /* 0x000fe40000000000 */
[----:B------:R-:W-:Y:S01]  /*14350*/  @P1 FFMA.FTZ R2, R3, R15, R6 ;  /* 0x0000000f03021223 */ /* 0x000fe20000010006 */
[----:B------:R-:W-:Y:S02]  /*14360*/  IMAD.MOV.U32 R3, RZ, RZ, RZ ;  /* 0x000000ffff037224 */ /* 0x000fe400078e00ff */
[----:B------:R-:W-:Y:S01]  /*14370*/  @!P2 IMAD R9, R9, 0x4, R18 ;  /* 0x000000040909a824 */ /* 0x000fe200078e0212 */
[----:B------:R-:W-:Y:S01]  /*14380*/  ISETP.NE.AND P1, PT, R19, 0x2, PT ;  /* 0x000000021300780c */ /* 0x000fe20003f25270 */
[-C--:B---3--:R-:W-:Y:S01]  /*14390*/  FMUL.FTZ R7, R30, R4.reuse ;  /* 0x000000041e077220 */ /* 0x088fe20000410000 */
[-C--:B------:R-:W-:Y:S01]  /*143a0*/  FMUL.FTZ R31, R31, R4.reuse ;  /* 0x000000041f1f7220 */ /* 0x080fe20000410000 */
[----:B------:R0:W1:Y:S01]  /*143b0*/  @P0 MUFU.RCP R3, R5 ;  /* 0x0000000500030308 */ /* 0x0000620000001000 */
[----:B------:R-:W-:Y:S01]  /*143c0*/  @!P2 STS [R9+0x38420], R4 ;  /* 0x038420040900a388 */ /* 0x000fe20000000800 */
        /* <DEDUP_REMOVED lines=128> */
[----:B------:R-:W-:Y:S06]  /*14bd0*/  BAR.ARV 0xe, 0x100 ;  /* 0x0384000000007b1d */ /* 0x000fec0000002000 */
[----:B------:R-:W-:-:S02]  /*14be0*/  PLOP3.LUT P0, PT, PT, PT, PT, 0x8, 0x0 ;  /* 0x000000000000781c */ /* 0x000fc40003f0e170 */
[----:B------:R-:W-:Y:S02]  /*14bf0*/  LOP3.LUT R23, R23, R4, RZ, 0x3c, !PT ;  /* 0x0000000417177212 */ /* 0x000fe400078e3cff */
[----:B------:R-:W-:Y:S01]  /*14c00*/  SEL R19, R19, RZ, P1 ;  /* 0x000000ff13137207 */ /* 0x000fe20000800000 */
[----:B--2---:R-:W-:-:S05]  /*14c10*/  VIADD R21, R21, 0x1 ;  /* 0x0000000115157836 */ /* 0x004fca0000000000 */
[----:B------:R0:W-:Y:S03]  /*14c20*/  STL [R1+0x5c], R21 ;  /* 0x00005c1501007387 */ /* 0x0001e60000100800 */
.L_x_8648:
[----:B------:R-:W-:Y:S05]  /*14c30*/  BSYNC B7 ;  /* 0x0000000000077941 */ /* 0x000fea0003800000 */
.L_x_8646:
        /* <DEDUP_REMOVED lines=10> */
[----:B------:R-:W0:Y:S01]  /*14ce0*/  S2R R45, SR_SWINHI ;  /* 0x00000000002d7919 */ /* 0x000e220000002f00 */
[----:B------:R-:W-:Y:S01]  /*14cf0*/  F2FP.BF16.F32.PACK_AB R7, R31, R7 ;  /* 0x000000071f07723e */ /* 0x000fe200000010ff */
[----:B------:R-:W-:Y:S01]  /*14d00*/  ULDC.64 UR4, c[0x0][0xd00] ;  /* 0x0003400000047ab9 */ /* 0x000fe20000000a00 */
[----:B-1----:R-:W-:Y:S01]  /*14d10*/  F2FP.BF16.F32.PACK_AB R4, R6, R8 ;  /* 0x000000080604723e */ /* 0x002fe200000010ff */
[----:B------:R-:W2:Y:S04]  /*14d20*/  LDL.LU R70, [R1+0x50] ;  /* 0x0000500001467983 */ /* 0x000ea80000300800 */
[----:B------:R-:W2:Y:S01]  /*14d30*/  LDL.LU R66, [R1+0x54] ;  /* 0x0000540001427983 */ /* 0x000ea20000300800 */
[----:B------:R-:W-:-:S02]  /*14d40*/  F2FP.BF16.F32.PACK_AB R5, R3, R5 ;  /* 0x000000050305723e */ /* 0x000fc400000010ff */
[----:B------:R-:W-:Y:S02]  /*14d50*/  MOV R20, R18 ;  /* 0x0000001200147202 */ /* 0x000fe40000000f00 */
[----:B0-----:R-:W-:Y:S02]  /*14d60*/  MOV R21, R45 ;  /* 0x0000002d00157202 */ /* 0x001fe40000000f00 */
[----:B------:R-:W-:Y:S02]  /*14d70*/  F2FP.BF16.F32.PACK_AB R6, R152, R155 ;  /* 0x0000009b9806723e */ /* 0x000fe400000010ff */
[----:B------:R-:W-:Y:S02]  /*14d80*/  F2FP.BF16.F32.PACK_AB R11, R39, R11 ;  /* 0x0000000b270b723e */ /* 0x000fe400000010ff */
[----:B------:R-:W-:Y:S02]  /*14d90*/  F2FP.BF16.F32.PACK_AB R8, R10, R153 ;  /* 0x000000990a08723e */ /* 0x000fe400000010ff */
[----:B------:R-:W-:-:S02]  /*14da0*/  F2FP.BF16.F32.PACK_AB R9, R35, R9 ;  /* 0x000000092309723e */ /* 0x000fc400000010ff */
[----:B------:R-:W-:Y:S01]  /*14db0*/  F2FP.BF16.F32.PACK_AB R10, R14, R36 ;  /* 0x000000240e0a723e */ /* 0x000fe200000010ff */
[----:B------:R-:W0:Y:S01]  /*14dc0*/  S2R R90, SR_TID.X ;  /* 0x00000000005a7919 */ /* 0x000e220000002100 */
        /* <DEDUP_REMOVED lines=18> */
[----:B0-----:R-:W-:Y:S01]  /*14ef0*/  VIADD R90, R90, 0xffffff80 ;  /* 0xffffff805a5a7836 */ /* 0x001fe20000000000 */
[----:B------:R-:W-:Y:S02]  /*14f00*/  F2FP.BF16.F32.PACK_AB R146, R149, R148 ;  /* 0x000000949592723e */ /* 0x000fe400000010ff */
[----:B------:R-:W-:Y:S02]  /*14f10*/  F2FP.BF16.F32.PACK_AB R147, R151, R150 ;  /* 0x000000969793723e */ /* 0x000fe400000010ff */
[----:B------:R-:W-:-:S04]  /*14f20*/  SHF.R.S32.HI R82, RZ, 0x1f, R90 ;  /* 0x0000001fff527819 */ /* 0x000fc8000001145a */
[----:B------:R-:W-:-:S04]  /*14f30*/  LEA.HI R82, R82, R90, RZ, 0x3 ;  /* 0x0000005a52527211 */ /* 0x000fc800078f18ff */
[----:B------:R-:W-:Y:S01]  /*14f40*/  SHF.R.S32.HI R82, RZ, 0x3, R82 ;  /* 0x00000003ff527819 */ /* 0x000fe20000011452 */
[----:B------:R-:W-:Y:S01]  /*14f50*/  BAR.SYNC.DEFER_BLOCKING 0x1, 0x100 ;  /* 0x0044000000007b1d */ /* 0x000fe20000010000 */
[----:B----4-:R-:W-:-:S03]  /*14f60*/  IMAD.WIDE R44, R30, 0x2, R20 ;  /* 0x000000021e2c7825 */ /* 0x010fc600078e0214 */
[----:B------:R-:W-:Y:S01]  /*14f70*/  LOP3.LUT R49, R44, 0x380, RZ, 0xc0, !PT ;  /* 0x000003802c317812 */ /* 0x000fe200078ec0ff */
[----:B------:R-:W-:-:S03]  /*14f80*/  IMAD.MOV.U32 R31, RZ, RZ, R45 ;  /* 0x000000ffff1f7224 */ /* 0x000fc600078e002d */
[----:B------:R-:W-:-:S04]  /*14f90*/  SHF.R.U64 R49, R49, 0x3, RZ ;  /* 0x0000000331317819 */ /* 0x000fc800000012ff */
[----:B------:R-:W-:Y:S02]  /*14fa0*/  LOP3.LUT R30, R49, R44, RZ, 0x3c, !PT ;  /* 0x0000002c311e7212 */ /* 0x000fe400078e3cff */
[----:B---3--:R-:W-:Y:S02]  /*14fb0*/  IADD3 R24, P0, R44, 0x20, RZ ;  /* 0x000000202c187810 */ /* 0x008fe40007f1e0ff */
        /* <DEDUP_REMOVED lines=47> */
[C---:B-1----:R-:W-:Y:S02]  /*152b0*/  IADD3 R6, P6, R44.reuse, 0x6020, RZ ;  /* 0x000060202c067810 */ /* 0x042fe40007fde0ff */
        /* <DEDUP_REMOVED lines=45> */
[----:B------:R-:W-:Y:S02]  /*15590*/  MOV R36, R48 ;  /* 0x0000003000247202 */ /* 0x000fe40000000f00 */
[----:B------:R-:W-:Y:S02]  /*155a0*/  F2FP.BF16.F32.PACK_AB R8, R156, R158 ;  /* 0x0000009e9c08723e */ /* 0x000fe400000010ff */
[----:B------:R-:W-:Y:S02]  /*155b0*/  F2FP.BF16.F32.PACK_AB R9, R59, R58 ;  /* 0x0000003a3b09723e */ /* 0x000fe400000010ff */
[----:B------:R-:W-:Y:S02]  /*155c0*/  F2FP.BF16.F32.PACK_AB R10, R61, R60 ;  /* 0x0000003c3d0a723e */ /* 0x000fe400000010ff */
[----:B------:R-:W-:-:S02]  /*155d0*/  F2FP.BF16.F32.PACK_AB R11, R63, R62 ;  /* 0x0000003e3f0b723e */ /* 0x000fc400000010ff */
        /* <DEDUP_REMOVED lines=22> */
[----:B-1----:R-:W-:-:S02]  /*15740*/  F2FP.BF16.F32.PACK_AB R36, R89, R88 ;  /* 0x000000585924723e */ /* 0x002fc400000010ff */
[----:B------:R-:W-:Y:S02]  /*15750*/  F2FP.BF16.F32.PACK_AB R6, R109, R108 ;  /* 0x0000006c6d06723e */ /* 0x000fe400000010ff */
[----:B---3--:R-:W-:Y:S02]  /*15760*/  F2FP.BF16.F32.PACK_AB R39, R95, R94 ;  /* 0x0000005e5f27723e */ /* 0x008fe400000010ff */
[----:B------:R-:W-:Y:S01]  /*15770*/  F2FP.BF16.F32.PACK_AB R7, R111, R110 ;  /* 0x0000006e6f07723e */ /* 0x000fe200000010ff */
[----:B------:R-:W-:Y:S02]  /*15780*/  IMAD.X R45, RZ, RZ, R45, P1 ;  /* 0x000000ffff2d7224 */ /* 0x000fe400008e062d */
[----:B------:R-:W-:Y:S01]  /*15790*/  STSM.16.M88.4 [R3], R36 ;  /* 0x0000002403007844 */ /* 0x000fe20000000200 */
[----:B------:R-:W-:Y:S02]  /*157a0*/  F2FP.BF16.F32.PACK_AB R8, R113, R112 ;  /* 0x000000707108723e */ /* 0x000fe400000010ff */
[----:B------:R-:W-:Y:S01]  /*157b0*/  F2FP.BF16.F32.PACK_AB R9, R115, R114 ;  /* 0x000000727309723e */ /* 0x000fe200000010ff */
[----:B------:R-:W-:Y:S01]  /*157c0*/  STSM.16.M88.4 [R46], R40 ;  /* 0x000000282e007844 */ /* 0x000fe20000000200 */
[----:B------:R-:W-:-:S02]  /*157d0*/  F2FP.BF16.F32.PACK_AB R10, R117, R116 ;  /* 0x00000074750a723e */ /* 0x000fc400000010ff */
[----:B------:R-:W-:Y:S01]  /*157e0*/  F2FP.BF16.F32.PACK_AB R11, R119, R118 ;  /* 0x00000076770b723e */ /* 0x000fe200000010ff */
[----:B------:R2:W-:Y:S01]  /*157f0*/  STSM.16.M88.4 [R48], R4 ;  /* 0x0000000430007844 */ /* 0x0005e20000000200 */
[----:B------:R-:W-:Y:S02]  /*15800*/  F2FP.BF16.F32.PACK_AB R12, R121, R120 ;  /* 0x00000078790c723e */ /* 0x000fe400000010ff */
[----:B------:R-:W-:Y:S02]  /*15810*/  F2FP.BF16.F32.PACK_AB R13, R123, R122 ;  /* 0x0000007a7b0d723e */ /* 0x000fe400000010ff */
[----:B------:R-:W-:Y:S02]  /*15820*/  F2FP.BF16.F32.PACK_AB R14, R125, R124 ;  /* 0x0000007c7d0e723e */ /* 0x000fe400000010ff */
[----:B------:R-:W-:Y:S02]  /*15830*/  F2FP.BF16.F32.PACK_AB R15, R127, R126 ;  /* 0x0000007e7f0f723e */ /* 0x000fe400000010ff */
[----:B------:R-:W-:Y:S01]  /*15840*/  ISETP.NE.U32.AND P0, PT, RZ, UR4, PT ;  /* 0x00000004ff007c0c */ /* 0x000fe2000bf05070 */
[----:B------:R0:W-:Y:S01]  /*15850*/  STSM.16.M88.4 [R49], R8 ;  /* 0x0000000831007844 */ /* 0x0001e20000000200 */
[----:B------:R-:W-:-:S02]  /*15860*/  MOV R44, R44 ;  /* 0x0000002c002c7202 */ /* 0x000fc40000000f00 */
[----:B--2---:R-:W-:Y:S01]  /*15870*/  IADD3 R4, P1, R70, UR4, RZ ;  /* 0x0000000446047c10 */ /* 0x004fe2000ff3e0ff */
[----:B------:R1:W-:Y:S01]  /*15880*/  STSM.16.M88.4 [R52], R12 ;  /* 0x0000000c34007844 */ /* 0x0003e20000000200 */
[----:B------:R-:W-:Y:S02]  /*15890*/  ISETP.NE.AND.EX P0, PT, RZ, UR5, PT, P0 ;  /* 0x00000005ff007c0c */ /* 0x000fe4000bf05300 */
[----:B------:R-:W-:Y:S01]  /*158a0*/  IADD3.X R5, R66, UR5, RZ, P1, !PT ;  /* 0x0000000542057c10 */ /* 0x000fe20008ffe4ff */
[----:B------:R-:W-:Y:S01]  /*158b0*/  ULDC.64 UR4, c[0x0][0xd08] ;  /* 0x0003420000047ab9 */ /* 0x000fe20000000a00 */
[----:B------:R-:W-:Y:S01]  /*158c0*/  STSM.16.M88.4 [R24], R128 ;  /* 0x0000008018007844 */ /* 0x000fe20000000200 */
[----:B------:R-:W-:-:S03]  /*158d0*/  ISETP.NE.U32.AND P6, PT, RZ, UR4, PT ;  /* 0x00000004ff007c0c */ /* 0x000fc6000bfc5070 */
[----:B------:R-:W-:Y:S01]  /*158e0*/  STSM.16.M88.4 [R47], R136 ;  /* 0x000000882f007844 */ /* 0x000fe20000000200 */
[----:B------:R-:W-:-:S03]  /*158f0*/  ISETP.NE.AND.EX P6, PT, RZ, UR5, PT, P6 ;  /* 0x00000005ff007c0c */ /* 0x000fc6000bfc5360 */
[----:B------:R2:W-:Y:S01]  /*15900*/  STSM.16.M88.4 [R44], R144 ;  /* 0x000000902c007844 */ /* 0x0005e20000000200 */
[----:B------:R-:W-:Y:S02]  /*15910*/  IMAD R7, R82, 0x40, R210 ;  /* 0x0000004052077824 */ /* 0x000fe400078e02d2 */
[----:B------:R-:W-:Y:S01]  /*15920*/  IMAD.MOV.U32 R80, RZ, RZ, RZ ;  /* 0x000000ffff507224 */ /* 0x000fe200078e00ff */
[----:B------:R-:W-:Y:S01]  /*15930*/  BAR.SYNC.DEFER_BLOCKING 0x1, 0x100 ;  /* 0x0044000000007b1d */ /* 0x000fe20000010000 */
[----:B------:R-:W-:-:S05]  /*15940*/  IMAD.WIDE R6, R7, 0x2, R20 ;  /* 0x0000000207067825 */ /* 0x000fca00078e0214 */
[----:B0-----:R-:W-:Y:S01]  /*15950*/  @P6 IADD3 R10, P4, R70, UR4, RZ ;  /* 0x00000004460a6c10 */ /* 0x001fe2000ff9e0ff */
[----:B------:R-:W-:Y:S02]  /*15960*/  ULDC UR4, c[0x0][0xb88] ;  /* 0x0002e20000047ab9 */ /* 0x000fe40000000800 */
[----:B------:R-:W-:Y:S01]  /*15970*/  IMAD.U32 R20, RZ, RZ, UR4 ;  /* 0x00000004ff147e24 */ /* 0x000fe2000f8e00ff */
[----:B------:R-:W-:Y:S01]  /*15980*/  @P6 IADD3.X R11, R66, UR5, RZ, P4, !PT ;  /* 0x00000005420b6c10 */ /* 0x000fe2000a7fe4ff */
[----:B------:R0:W5:Y:S04]  /*15990*/  @P0 LDG.E R80, desc[UR40][R4.64] ;  /* 0x0000002804500981 */ /* 0x000168000c1e1900 */
[----:B------:R0:W5:Y:S01]  /*159a0*/  @P6 LDG.E R20, desc[UR40][R10.64] ;  /* 0x000000280a146981 */ /* 0x000162000c1e1900 */
[----:B------:R-:W-:-:S02]  /*159b0*/  IADD3 R9, P1, R6, 0x1000, RZ ;  /* 0x0000100006097810 */ /* 0x000fc40007f3e0ff */
[C---:B-1----:R-:W-:Y:S02]  /*159c0*/  IADD3 R13, P2, R6.reuse, 0x2000, RZ ;  /* 0x00002000060d7810 */ /* 0x042fe40007f5e0ff */
[C---:B------:R-:W-:Y:S02]  /*159d0*/  IADD3 R29, P3, R6.reuse, 0x3000, RZ ;  /* 0x00003000061d7810 */ /* 0x040fe40007f7e0ff */
[----:B------:R-:W-:Y:S02]  /*159e0*/  IADD3 R33, P4, R6, 0x4000, RZ ;  /* 0x0000400006217810 */ /* 0x000fe40007f9e0ff */
        /* <DEDUP_REMOVED lines=8> */
[----:B------:R-:W-:-:S02]  /*15a70*/  IADD3 R37, P5, R6, 0x5000, RZ ;  /* 0x0000500006257810 */ /* 0x000fc40007fbe0ff */
        /* <DEDUP_REMOVED lines=8> */
[----:B------:R-:W-:Y:S02]  /*15b00*/  P2R R14, PR, RZ, 0x20 ;  /* 0x00000020ff0e7803 */ /* 0x000fe40000000000 */
[----:B------:R-:W-:-:S02]  /*15b10*/  IADD3 R41, P1, R6, 0x6000, RZ ;  /* 0x0000600006297810 */ /* 0x000fc40007f3e0ff */
[C---:B------:R-:W-:Y:S02]  /*15b20*/  IADD3 R45, P2, R6.reuse, 0x7000, RZ ;  /* 0x00007000062d7810 */ /* 0x040fe40007f5e0ff */
[C---:B------:R-:W-:Y:S02]  /*15b30*/  IADD3 R49, P3, R6.reuse, 0x8000, RZ ;  /* 0x0000800006317810 */ /* 0x040fe40007f7e0ff */
[C---:B------:R-:W-:Y:S02]  /*15b40*/  IADD3 R53, P4, R6.reuse, 0x9000, RZ ;  /* 0x0000900006357810 */ /* 0x040fe40007f9e0ff */
[----:B------:R-:W-:Y:S02]  /*15b50*/  IADD3 R57, P5, R6, 0xa000, RZ ;  /* 0x0000a00006397810 */ /* 0x000fe40007fbe0ff */
[----:B------:R-:W-:Y:S02]  /*15b60*/  LOP3.LUT R36, R37, 0x380, RZ, 0xc0, !PT ;  /* 0x0000038025247812 */ /* 0x000fe400078ec0ff */
[----:B------:R-:W-:-:S02]  /*15b70*/  LOP3.LUT R40, R41, 0x380, RZ, 0xc0, !PT ;  /* 0x0000038029287812 */ /* 0x000fc400078ec0ff */
[----:B--2---:R-:W-:Y:S02]  /*15b80*/  LOP3.LUT R44, R45, 0x380, RZ, 0xc0, !PT ;  /* 0x000003802d2c7812 */ /* 0x004fe400078ec0ff */
[----:B------:R-:W-:Y:S02]  /*15b90*/  LOP3.LUT R48, R49, 0x380, RZ, 0xc0, !PT ;  /* 0x0000038031307812 */ /* 0x000fe400078ec0ff */
[----:B------:R-:W-:Y:S02]  /*15ba0*/  LOP3.LUT R52, R53, 0x380, RZ, 0xc0, !PT ;  /* 0x0000038035347812 */ /* 0x000fe400078ec0ff */
[----:B------:R-:W-:Y:S02]  /*15bb0*/  LOP3.LUT R56, R57, 0x380, RZ, 0xc0, !PT ;  /* 0x0000038039387812 */ /* 0x000fe400078ec0ff */
[----:B------:R-:W-:Y:S02]  /*15bc0*/  SHF.R.U64 R36, R36, 0x3, RZ ;  /* 0x0000000324247819 */ /* 0x000fe400000012ff */
[----:B------:R-:W-:-:S02]  /*15bd0*/  SHF.R.U64 R40, R40, 0x3, RZ ;  /* 0x0000000328287819 */ /* 0x000fc400000012ff */
[----:B------:R-:W-:Y:S02]  /*15be0*/  SHF.R.U64 R44, R44, 0x3, RZ ;  /* 0x000000032c2c7819 */ /* 0x000fe400000012ff */
[----:B------:R-:W-:Y:S02]  /*15bf0*/  SHF.R.U64 R48, R48, 0x3, RZ ;  /* 0x0000000330307819 */ /* 0x000fe400000012ff */
[----:B------:R-:W-:Y:S02]  /*15c00*/  SHF.R.U64 R52, R52, 0x3, RZ ;  /* 0x0000000334347819 */ /* 0x000fe400000012ff */
[----:B------:R-:W-:Y:S02]  /*15c10*/  SHF.R.U64 R56, R56, 0x3, RZ ;  /* 0x0000000338387819 */ /* 0x000fe400000012ff */
[----:B------:R-:W-:Y:S02]  /*15c20*/  LOP3.LUT R36, R36, R37, RZ, 0x3c, !PT ;  /* 0x0000002524247212 */ /* 0x000fe400078e3cff */
[----:B------:R-:W-:-:S02]  /*15c30*/  LOP3.LUT R40, R40, R41, RZ, 0x3c, !PT ;  /* 0x0000002928287212 */ /* 0x000fc400078e3cff */
        /* <DEDUP_REMOVED lines=9> */
.L_x_8731:
[----:B------:R-:W-:Y:S01]  /*15cd0*/  ISETP.NE.AND P6, PT, R14, RZ, PT ;  /* 0x000000ff0e00720c */ /* 0x000fe20003fc5270 */
[----:B------:R-:W0:Y:S01]  /*15ce0*/  S2R R4, SR_TID.X ;  /* 0x0000000000047919 */ /* 0x000e220000002100 */
[----:B------:R-:W2:Y:S01]  /*15cf0*/  LDL.LU R14, [R1+0x58] ;  /* 0x00005800010e7983 */ /* 0x000ea20000300800 */
[--C-:B------:R-:W-:Y:S02]  /*15d00*/  IMAD.X R57, RZ, RZ, R7.reuse, P5 ;  /* 0x000000ffff397224 */ /* 0x100fe400028e0607 */
[----:B------:R-:W-:Y:S01]  /*15d10*/  IMAD.X R37, RZ, RZ, R7, P6 ;  /* 0x000000ffff257224 */ /* 0x000fe200030e0607 */
[----:B------:R-:W3:Y:S04]  /*15d20*/  LDL.LU R11, [R1+0x60] ;  /* 0x00006000010b7983 */ /* 0x000ee80000300800 */
        /* <DEDUP_REMOVED lines=49> */
[----:B------:R-:W-:Y:S02]  /*16040*/  IMAD R10, R81, UR4, RZ ;  /* 0x00000004510a7c24 */ /* 0x000fe4000f8e02ff */
[----:B------:R-:W-:Y:S02]  /*16050*/  IMAD.MOV.U32 R7, RZ, RZ, R3 ;  /* 0x000000ffff077224 */ /* 0x000fe400078e0003 */
[C---:B------:R-:W-:Y:S02]  /*16060*/  IMAD R15, R84.reuse, UR5, R10 ;  /* 0x00000005540f7c24 */ /* 0x040fe4000f8e020a */
[----:B------:R-:W-:Y:S01]  /*16070*/  IMAD.WIDE.U32 R6, R84, UR4, R6 ;  /* 0x0000000454067c25 */ /* 0x000fe2000f8e0006 */
[----:B------:R-:W-:-:S03]  /*16080*/  ULDC.64 UR4, c[0x0][0xc98] ;  /* 0x0003260000047ab9 */ /* 0x000fc60000000a00 */
[----:B------:R-:W-:Y:S02]  /*16090*/  IMAD.IADD R7, R7, 0x1, R15 ;  /* 0x0000000107077824 */ /* 0x000fe400078e020f */
[----:B------:R-:W-:Y:S02]  /*160a0*/  IMAD.IADD R34, R194, 0x1, R213 ;  /* 0x00000001c2227824 */ /* 0x000fe400078e02d5 */
[----:B------:R-:W-:Y:S01]  /*160b0*/  IMAD.WIDE.U32 R6, R21, UR4, R6 ;  /* 0x0000000415067c25 */ /* 0x000fe2000f8e0006 */
[----:B0-----:R-:W-:-:S13]  /*160c0*/  ISETP.NE.AND P0, PT, R35, 0x1, PT ;  /* 0x000000012300780c */ /* 0x001fda0003f05270 */
[----:B------:R-:W0:Y:S08]  /*160d0*/  @P0 LDC R11, c[0x0][0xcec] ;  /* 0x00033b00ff0b0b82 */ /* 0x000e300000000800 */
[----:B------:R-:W1:Y:S01]  /*160e0*/  @P0 LDC R31, c[0x0][0xcf0] ;  /* 0x00033c00ff1f0b82 */ /* 0x000e620000000800 */
[----:B--2---:R-:W-:-:S04]  /*160f0*/  IMAD.IADD R30, R14, 0x1, R213 ;  /* 0x000000010e1e7824 */ /* 0x004fc800078e02d5 */
[----:B0-----:R-:W-:-:S04]  /*16100*/  @P0 IMAD.HI.U32 R10, R30, R11, RZ ;  /* 0x0000000b1e0a0227 */ /* 0x001fc800078e00ff */
[----:B------:R-:W-:Y:S01]  /*16110*/  IMAD.MOV.U32 R11, RZ, RZ, R30 ;  /* 0x000000ffff0b7224 */ /* 0x000fe200078e001e */
[----:B-1----:R-:W-:Y:S01]  /*16120*/  @P0 SHF.R.U32.HI R11, RZ, R31, R10 ;  /* 0x0000001fff0b0219 */ /* 0x002fe2000001160a */
        /* <DEDUP_REMOVED lines=25> */
[----:B------:R-:W1:Y:S06]  /*162c0*/  SHFL.IDX PT, R11, R30, 0x1, 0x1c1f ;  /* 0x003c1f001e0b7f89 */ /* 0x000e6c00000e0000 */
[----:B0-----:R0:W-:Y:S04]  /*162d0*/  @!P1 ST.E desc[UR40][R6.64], R0 ;  /* 0x0000000006009985 */ /* 0x0011e8000c101928 */
[----:B-1----:R0:W-:Y:S02]  /*162e0*/  @!P0 ST.E desc[UR40][R10.64], R2 ;  /* 0x000000020a008985 */ /* 0x0021e4000c101928 */
.L_x_8732:
        /* <DEDUP_REMOVED lines=61> */
[----:B------:R-:W-:Y:S01]  /*166c0*/  IMAD.IADD R3, R3, 0x1, R81 ;  /* 0x0000000103037824 */ /* 0x000fe200078e0251 */
[----:B------:R-:W-:Y:S01]  /*166d0*/  SEL R0, RZ, 0x1, P1 ;  /* 0x00000001ff007807 */ /* 0x000fe20000800000 */
[--C-:B------:R-:W-:Y:S01]  /*166e0*/  IMAD.MOV R81, RZ, RZ, -R21.reuse ;  /* 0x000000ffff517224 */ /* 0x100fe200078e0a15 */
[----:B------:R-:W-:Y:S01]  /*166f0*/  ISETP.GE.AND P0, PT, R95, R83, PT ;  /* 0x000000535f00720c */ /* 0x000fe20003f06270 */
[----:B------:R-:W-:Y:S01]  /*16700*/  VIADD R93, R210, 0x100 ;  /* 0x00000100d25d7836 */ /* 0x000fe20000000000 */
[----:B------:R-:W-:Y:S01]  /*16710*/  LOP3.LUT R0, R85, 0x2, R0, 0xe2, !PT ;  /* 0x0000000255007812 */ /* 0x000fe200078ee200 */
[----:B------:R-:W-:Y:S01]  /*16720*/  IMAD.SHL.U32 R85, R24, 0x4, RZ ;  /* 0x0000000418557824 */ /* 0x000fe200078e00ff */
[----:B------:R-:W-:Y:S01]  /*16730*/  SEL R24, RZ, 0xffffffff, P0 ;  /* 0xffffffffff187807 */ /* 0x000fe20000000000 */
[----:B------:R-:W-:Y:S01]  /*16740*/  IMAD R81, R87, R81, R80 ;  /* 0x0000005157517224 */ /* 0x000fe200078e0250 */
[----:B------:R-:W-:Y:S01]  /*16750*/  SHF.R.S32.HI R80, RZ, 0x1f, R21 ;  /* 0x0000001fff507819 */ /* 0x000fe20000011415 */
[----:B------:R-:W-:Y:S01]  /*16760*/  VIADD R91, R210, 0x140 ;  /* 0x00000140d25b7836 */ /* 0x000fe20000000000 */
[----:B------:R-:W-:Y:S01]  /*16770*/  ISETP.GE.AND P0, PT, R93, R83, PT ;  /* 0x000000535d00720c */ /* 0x000fe20003f06270 */
[----:B------:R-:W-:Y:S01]  /*16780*/  IMAD.WIDE.U32 R2, R21, UR4, R2 ;  /* 0x0000000415027c25 */ /* 0x000fe2000f8e0002 */
[----:B------:R-:W-:-:S03]  /*16790*/  LOP3.LUT R0, R85, 0x4, R0, 0xe2, !PT ;  /* 0x0000000455007812 */ /* 0x000fc600078ee200 */
        /* <DEDUP_REMOVED lines=20> */
[----:B------:R-:W-:Y:S02]  /*168e0*/  VIADD R86, R210, 0x1c0 ;  /* 0x000001c0d2567836 */ /* 0x000fe40000000000 */
[C---:B------:R-:W-:Y:S01]  /*168f0*/  IMAD R85, R81.reuse, UR5, R24 ;  /* 0x0000000551557c24 */ /* 0x040fe2000f8e0218 */
[----:B------:R-:W-:Y:S01]  /*16900*/  LOP3.LUT R24, R0, R21, RZ, 0xfc, !PT ;  /* 0x0000001500187212 */ /* 0x000fe200078efcff */
[----:B------:R-:W-:Y:S01]  /*16910*/  IMAD.WIDE.U32 R2, R81, UR4, R2 ;  /* 0x0000000451027c25 */ /* 0x000fe2000f8e0002 */
[----:B------:R-:W-:Y:S01]  /*16920*/  ISETP.GE.AND P1, PT, R213, R87, PT ;  /* 0x00000057d500720c */ /* 0x000fe20003f26270 */
[----:B------:R-:W-:Y:S01]  /*16930*/  ULDC.64 UR4, c[0x0][0xb80] ;  /* 0x0002e00000047ab9 */ /* 0x000fe20000000a00 */
[----:B------:R-:W-:Y:S01]  /*16940*/  ISETP.GE.AND P0, PT, R86, R83, PT ;  /* 0x000000535600720c */ /* 0x000fe20003f06270 */
[----:B------:R-:W-:Y:S01]  /*16950*/  VIADD R0, R18, 0x38820 ;  /* 0x0003882012007836 */ /* 0x000fe20000000000 */
[----:B------:R-:W-:Y:S01]  /*16960*/  LEA R82, P2, R2, UR4, 0x1 ;  /* 0x0000000402527c11 */ /* 0x000fe2000f8408ff */
[----:B------:R-:W-:Y:S01]  /*16970*/  IMAD.IADD R21, R3, 0x1, R85 ;  /* 0x0000000103157824 */ /* 0x000fe200078e0255 */
[----:B------:R-:W-:Y:S01]  /*16980*/  SEL R3, RZ, 0x80, P0 ;  /* 0x00000080ff037807 */ /* 0x000fe20000000000 */
[C---:B------:R-:W-:Y:S01]  /*16990*/  VIADD R88, R210.reuse, 0x1c0 ;  /* 0x000001c0d2587836 */ /* 0x040fe20000000000 */
[----:B------:R-:W-:Y:S01]  /*169a0*/  PRMT R0, RZ, 0x654, R0 ;  /* 0x00000654ff007816 */ /* 0x000fe20000000000 */
[----:B------:R-:W-:Y:S01]  /*169b0*/  VIADD R89, R210, 0x180 ;  /* 0x00000180d2597836 */ /* 0x000fe20000000000 */
[----:B------:R-:W-:Y:S01]  /*169c0*/  LEA.HI.X R84, R2, UR5, R21, 0x1, P2 ;  /* 0x0000000502547c11 */ /* 0x000fe200090f0c15 */
[C---:B------:R-:W-:Y:S01]  /*169d0*/  VIADD R92, R210.reuse, 0x140 ;  /* 0x00000140d25c7836 */ /* 0x040fe20000000000 */
[----:B0-----:R0:W-:Y:S01]  /*169e0*/  SYNCS.ARRIVE.TRANS64.RED.A1T0 RZ, [R0+URZ], RZ ;  /* 0x000000ff00ff79a7 */ /* 0x0011e2000810043f */
[C---:B------:R-:W-:Y:S01]  /*169f0*/  VIADD R94, R210.reuse, 0x100 ;  /* 0x00000100d25e7836 */ /* 0x040fe20000000000 */
[----:B------:R1:W2:Y:S01]  /*16a00*/  SHFL.IDX PT, R2, R82, RZ, 0x181f ;  /* 0x00181fff52027589 */ /* 0x0002a200000e0000 */
        /* <DEDUP_REMOVED lines=12> */
[----:B-1----:R-:W-:Y:S06]  /*16ad0*/  @P1 BRA `(.L_x_8734) ;  /* 0x00000000007c1947 */ /* 0x002fec0003800000 */
[-C--:B------:R-:W-:Y:S02]  /*16ae0*/  ISETP.GE.AND P1, PT, R99, R83.reuse, PT ;  /* 0x000000536300720c */ /* 0x080fe40003f26270 */
[-C--:B------:R-:W-:Y:S02]  /*16af0*/  ISETP.GE.AND P0, PT, R210, R83.reuse, PT ;  /* 0x00000053d200720c */ /* 0x080fe40003f06270 */
[-C--:B------:R-:W-:Y:S02]  /*16b00*/  ISETP.GE.AND P5, PT, R97, R83.reuse, PT ;  /* 0x000000536100720c */ /* 0x080fe40003fa6270 */
[----:B------:R-:W-:-:S07]  /*16b10*/  ISETP.GE.AND P3, PT, R95, R83, PT ;  /* 0x000000535f00720c */ /* 0x000fce0003f66270 */
[C---:B--2---:R-:W-:Y:S02]  /*16b20*/  @!P1 LEA R20, P2, R99.reuse, R2, 0x1 ;  /* 0x0000000263149211 */ /* 0x044fe400078408ff */
        /* <DEDUP_REMOVED lines=14> */
[-C--:B-1----:R-:W-:Y:S01]  /*16c10*/  @!P1 LEA R12, P6, R91, R2.reuse, 0x1 ;  /* 0x000000025b0c9211 */ /* 0x082fe200078c08ff */
        /* <DEDUP_REMOVED lines=11> */
.L_x_8734:
[----:B------:R-:W-:Y:S05]  /*16cd0*/  BSYNC B1 ;  /* 0x0000000000017941 */ /* 0x000fea0003800000 */
.L_x_8733:
[----:B---3-5:R-:W-:Y:S01]  /*16ce0*/  VIADD R4, R213, 0x20 ;  /* 0x00000020d5047836 */ /* 0x028fe20000000000 */
[----:B0-----:R0:W4:Y:S04]  /*16cf0*/  SHFL.IDX PT, R3, R84, 0x1, 0x181f ;  /* 0x00381f0054037f89 */ /* 0x00112800000e0000 */
[----:B------:R-:W-:Y:S01]  /*16d00*/  ISETP.GE.AND P0, PT, R4, R87, PT ;  /* 0x000000570400720c */ /* 0x000fe20003f06270 */
[----:B--2---:R0:W1:-:S12]  /*16d10*/  SHFL.IDX PT, R2, R82, 0x1, 0x181f ;  /* 0x00381f0052027f89 */ /* 0x00405800000e0000 */
[----:B0-----:R-:W-:Y:S05]  /*16d20*/  @P0 BRA `(.L_x_8735) ;  /* 0x0000001000600947 */ /* 0x001fea0003800000 */
[-C--:B------:R-:W-:Y:S02]  /*16d30*/  ISETP.GE.AND P5, PT, R99, R83.reuse, PT ;  /* 0x000000536300720c */ /* 0x080fe40003fa6270 */
[-C--:B------:R-:W-:Y:S02]  /*16d40*/  ISETP.GE.AND P6, PT, R210, R83.reuse, PT ;  /* 0x00000053d200720c */ /* 0x080fe40003fc6270 */
[-C--:B------:R-:W-:Y:S02]  /*16d50*/  ISETP.GE.AND P3, PT, R97, R83.reuse, PT ;  /* 0x000000536100720c */ /* 0x080fe40003f66270 */
[-C--:B------:R-:W-:Y:S02]  /*16d60*/  ISETP.GE.AND P2, PT, R95, R83.reuse, PT ;  /* 0x000000535f00720c */ /* 0x080fe40003f46270 */
[-C--:B------:R-:W-:Y:S02]  /*16d70*/  ISETP.GE.AND P1, PT, R93, R83.reuse, PT ;  /* 0x000000535d00720c */ /* 0x080fe40003f26270 */
[----:B------:R-:W-:-:S03]  /*16d80*/  ISETP.GE.AND P0, PT, R91, R83, PT ;  /* 0x000000535b00720c */ /* 0x000fc60003f06270 */
[CC--:B-1----:R-:W-:Y:S02]  /*16d90*/  @!P5 LEA R6, P4, R99.reuse, R2.reuse, 0x1 ;  /* 0x000000026306d211 */ /* 0x0c2fe400078808ff */
[----:B----4-:R-:W-:Y:S02]  /*16da0*/  @!P6 IMAD.WIDE R4, R210, 0x2, R2 ;  /* 0x00000002d204e825 */ /* 0x010fe400078e0202 */
[----:B------:R-:W-:Y:S02]  /*16db0*/  @!P5 LEA.HI.X R7, R99, R3, R100, 0x1, P4 ;  /* 0x000000036307d211 */ /* 0x000fe400020f0c64 */
[----:B------:R-:W-:Y:S01]  /*16dc0*/  LOP3.LUT P4, RZ, R24, 0x40, RZ, 0xc0, !PT ;  /* 0x0000004018ff7812 */ /* 0x000fe2000788c0ff */
[----:B------:R0:W-:Y:S01]  /*16dd0*/  @!P6 ST.E.128 desc[UR40][R4.64], R8 ;  /* 0x000000080400e985 */ /* 0x0001e2000c101d28 */
[----:B------:R-:W-:-:S03]  /*16de0*/  @!P3 LEA R12, P6, R97, R2, 0x1 ;  /* 0x00000002610cb211 */ /* 0x000fc600078c08ff */
[----:B------:R1:W-:Y:S01]  /*16df0*/  @!P5 ST.E.128 desc[UR40][R6.64], R28 ;  /* 0x0000001c0600d985 */ /* 0x0003e2000c101d28 */
[-C--:B------:R-:W-:Y:S02]  /*16e00*/  @!P3 LEA.HI.X R13, R97, R3.reuse, R98, 0x1, P6 ;  /* 0x00000003610db211 */ /* 0x080fe400030f0c62 */
[-C--:B------:R-:W-:Y:S02]  /*16e10*/  @!P2 LEA R14, P5, R95, R2.reuse, 0x1 ;  /* 0x000000025f0ea211 */ /* 0x080fe400078a08ff */
        /* <DEDUP_REMOVED lines=18> */
.L_x_8730:
[----:B-1----:R-:W4:Y:S01]  /*16f40*/  LDL.LU R4, [R1+0x50] ;  /* 0x0000500001047983 */ /* 0x002f220000300800 */
[----:B------:R-:W-:Y:S01]  /*16f50*/  ULDC.64 UR4, c[0x0][0xd00] ;  /* 0x0003400000047ab9 */ /* 0x000fe20000000a00 */
[----:B------:R-:W-:Y:S01]  /*16f60*/  IMAD.MOV.U32 R6, RZ, RZ, RZ ;  /* 0x000000ffff067224 */ /* 0x000fe200078e00ff */
[----:B------:R-:W1:Y:S01]  /*16f70*/  LDC R29, c[0x0][0xce8] ;  /* 0x00033a00ff1d7b82 */ /* 0x000e620000000800 */
[----:B------:R-:W2:Y:S01]  /*16f80*/  LDL.LU R0, [R1+0x54] ;  /* 0x0000540001007983 */ /* 0x000ea20000300800 */
[----:B------:R-:W-:-:S04]  /*16f90*/  ISETP.NE.U32.AND P0, PT, RZ, UR4, PT ;  /* 0x00000004ff007c0c */ /* 0x000fc8000bf05070 */
[----:B------:R-:W-:Y:S02]  /*16fa0*/  ISETP.NE.AND.EX P0, PT, RZ, UR5, PT, P0 ;  /* 0x00000005ff007c0c */ /* 0x000fe4000bf05300 */
[----:B----4-:R-:W-:-:S04]  /*16fb0*/  IADD3 R2, P1, R4, UR4, RZ ;  /* 0x0000000404027c10 */ /* 0x010fc8000ff3e0ff */
[----:B--2---:R-:W-:Y:S01]  /*16fc0*/  IADD3.X R3, R0, UR5, RZ, P1, !PT ;  /* 0x0000000500037c10 */ /* 0x004fe20008ffe4ff */
[----:B------:R-:W-:Y:S02]  /*16fd0*/  ULDC.64 UR4, c[0x0][0xd08] ;  /* 0x0003420000047ab9 */ /* 0x000fe40000000a00 */
[----:B------:R-:W-:-:S04]  /*16fe0*/  ISETP.NE.U32.AND P1, PT, RZ, UR4, PT ;  /* 0x00000004ff007c0c */ /* 0x000fc8000bf25070 */
[----:B------:R2:W5:Y:S01]  /*16ff0*/  @P0 LDG.E R6, desc[UR40][R2.64] ;  /* 0x0000002802060981 */ /* 0x000562000c1e1900 */
[----:B------:R-:W-:Y:S01]  /*17000*/  ISETP.NE.AND.EX P1, PT, RZ, UR5, PT, P1 ;  /* 0x00000005ff007c0c */ /* 0x000fe2000bf25310 */
[----:B------:R-:W4:-:S12]  /*17010*/  S2R R20, SR_TID.X ;  /* 0x0000000000147919 */ /* 0x000f180000002100 */
[----:B------:R-:W-:Y:S01]  /*17020*/  @P1 IADD3 R4, P2, R4, UR4, RZ ;  /* 0x0000000404041c10 */ /* 0x000fe2000ff5e0ff */
[----:B------:R-:W-:-:S03]  /*17030*/  ULDC UR4, c[0x0][0xb88] ;  /* 0x0002e20000047ab9 */ /* 0x000fc60000000800 */
[----:B------:R-:W-:Y:S01]  /*17040*/  @P1 IADD3.X R5, R0, UR5, RZ, P2, !PT ;  /* 0x0000000500051c10 */ /* 0x000fe200097fe4ff */
[----:B------:R-:W-:-:S06]  /*17050*/  IMAD.U32 R0, RZ, RZ, UR4 ;  /* 0x00000004ff007e24 */ /* 0x000fcc000f8e00ff */
[----:B------:R2:W5:Y:S01]  /*17060*/  @P1 LDG.E R0, desc[UR40][R4.64] ;  /* 0x0000002804001981 */ /* 0x000562000c1e1900 */
[----:B----4-:R-:W-:-:S05]  /*17070*/  VIADD R20, R20, 0xffffff80 ;  /* 0xffffff8014147836 */ /* 0x010fca0000000000 */
[----:B------:R-:W-:Y:S01]  /*17080*/  ISETP.GE.AND P2, PT, R20, 0x40, PT ;  /* 0x000000401400780c */ /* 0x000fe20003f46270 */
[----:B-12---:R-:W-:-:S12]  /*17090*/  @P1 BRA `(.L_x_8736) ;  /* 0x0000000000101947 */ /* 0x006fd80003800000 */
[----:B------:R-:W-:Y:S05]  /*170a0*/  @!P0 BRA `(.L_x_8736) ;  /* 0x00000000000c8947 */ /* 0x000fea0003800000 */
[----:B------:R-:W2:Y:S04]  /*170b0*/  LDG.E R5, desc[UR40][R2.64] ;  /* 0x0000002802057981 */ /* 0x000ea8000c1e1900 */
[----:B-----5:R-:W2:Y:S02]  /*170c0*/  LDG.E R0, desc[UR40][R2.64+0x4] ;  /* 0x0000042802007981 */ /* 0x020ea4000c1e1900 */
[----:B--2---:R-:W-:-:S07]  /*170d0*/  IMAD.IADD R0, R0, 0x1, -R5 ;  /* 0x0000000100007824 */ /* 0x004fce00078e0a05 */
.L_x_8736:
[----:B------:R-:W2:Y:S04]  /*170e0*/  LDL.LU R3, [R1+0x58] ;  /* 0x0000580001037983 */ /* 0x000ea80000300800 */
[----:B------:R-:W4:Y:S04]  /*170f0*/  LDL.LU R2, [R1+0x60] ;  /* 0x0000600001027983 */ /* 0x000f280000300800 */
[----:B------:R-:W3:Y:S01]  /*17100*/  LDL R14, [R1+0x4c] ;  /* 0x00004c00010e7983 */ /* 0x000ee20000100800 */
[----:B------:R-:W-:Y:S01]  /*17110*/  BSSY B1, `(.L_x_8737) ;  /* 0x000002d000017945 */ /* 0x000fe20003800000 */
[----:B-----5:R-:W-:-:S02]  /*17120*/  SHF.R.S32.HI R11, RZ, 0x1f, R6 ;  /* 0x0000001fff0b7819 */ /* 0x020fc40000011406 */
[----:B--2---:R-:W-:Y:S02]  /*17130*/  SEL R13, R3, RZ, !P0 ;  /* 0x000000ff030d7207 */ /* 0x004fe40004000000 */
[----:B----4-:R-:W-:Y:S02]  /*17140*/  SEL R12, R2, RZ, !P0 ;  /* 0x000000ff020c7207 */ /* 0x010fe40004000000 */
[----:B---3--:R-:W-:Y:S01]  /*17150*/  SHF.R.S32.HI R10, RZ, 0x1f, R14 ;  /* 0x0000001fff0a7819 */ /* 0x008fe2000001140e */
[----:B------:R-:W-:Y:S06]  /*17160*/  @P2 BRA `(.L_x_8738) ;  /* 0x00000000009c2947 */ /* 0x000fec0003800000 */
[----:B------:R-:W1:Y:S01]  /*17170*/  S2R R8, SR_TID.X ;  /* 0x0000000000087919 */ /* 0x000e620000002100 */
[----:B------:R-:W2:Y:S02]  /*17180*/  LDC R9, c[0x0][0xce8] ;  /* 0x00033a00ff097b82 */ /* 0x000ea40000000800 */
[----:B--2---:R-:W-:Y:S01]  /*17190*/  IMAD R2, R0, R9, RZ ;  /* 0x0000000900027224 */ /* 0x004fe200078e02ff */
[----:B-1----:R-:W-:-:S04]  /*171a0*/  IADD3 R8, R213, -0x80, R8 ;  /* 0xffffff80d5087810 */ /* 0x002fc80007ffe008 */
        /* <DEDUP_REMOVED lines=9> */
[----:B------:R-:W1:Y:S01]  /*17240*/  @P0 LDC R15, c[0x0][0xcec] ;  /* 0x00033b00ff0f0b82 */ /* 0x000e620000000800 */
[----:B------:R-:W-:Y:S01]  /*17250*/  IMAD R7, R14, UR5, R7 ;  /* 0x000000050e077c24 */ /* 0x000fe2000f8e0207 */
[----:B------:R-:W-:-:S03]  /*17260*/  ULDC.64 UR4, c[0x0][0xc98] ;  /* 0x0003260000047ab9 */ /* 0x000fc60000000a00 */
[----:B------:R-:W-:-:S03]  /*17270*/  IMAD.IADD R3, R3, 0x1, R7 ;  /* 0x0000000103037824 */ /* 0x000fc600078e0207 */
[----:B0-----:R-:W0:Y:S01]  /*17280*/  @P0 LDC R21, c[0x0][0xcf0] ;  /* 0x00033c00ff150b82 */ /* 0x001e220000000800 */
[----:B------:R-:W-:-:S04]  /*17290*/  IMAD.WIDE.U32 R2, R13, UR4, R2 ;  /* 0x000000040d027c25 */ /* 0x000fc8000f8e0002 */
[----:B-1----:R-:W-:-:S05]  /*172a0*/  @P0 IMAD.HI.U32 R4, R8, R15, RZ ;  /* 0x0000000f08040227 */ /* 0x002fca00078e00ff */
[----:B0-----:R-:W-:Y:S01]  /*172b0*/  @P0 SHF.R.U32.HI R5, RZ, R21, R4 ;  /* 0x00000015ff050219 */ /* 0x001fe20000011604 */
        /* <DEDUP_REMOVED lines=18> */
.L_x_8738:
[----:B------:R-:W-:Y:S05]  /*173e0*/  BSYNC B1 ;  /* 0x0000000000017941 */ /* 0x000fea0003800000 */
.L_x_8737:
[----:B------:R-:W-:Y:S01]  /*173f0*/  ISETP.NE.AND P0, PT, R29, 0x1, PT ;  /* 0x000000011d00780c */ /* 0x000fe20003f05270 */
[----:B------:R-:W-:Y:S01]  /*17400*/  ULDC.64 UR4, c[0x0][0xba0] ;  /* 0x0002e80000047ab9 */ /* 0x000fe20000000a00 */
[----:B0-----:R-:W0:Y:S01]  /*17410*/  LDC R21, c[0x0][0xbc8] ;  /* 0x0002f200ff157b82 */ /* 0x001e220000000800 */
[----:B-1----:R-:W-:Y:S01]  /*17420*/  IMAD R5, R11, UR4, RZ ;  /* 0x000000040b057c24 */ /* 0x002fe2000f8e02ff */
[----:B------:R-:W-:Y:S01]  /*17430*/  SHF.R.S32.HI R8, RZ, 0x1f, R20 ;  /* 0x0000001fff087819 */ /* 0x000fe20000011414 */
[----:B------:R-:W-:Y:S01]  /*17440*/  IMAD.WIDE.U32 R2, R6, UR4, RZ ;  /* 0x0000000406027c25 */ /* 0x000fe2000f8e00ff */
[----:B------:R-:W-:Y:S02]  /*17450*/  BSSY B1, `(.L_x_8739) ;  /* 0x0000081000017945 */ /* 0x000fe40003800000 */
[----:B------:R-:W-:Y:S01]  /*17460*/  LEA.HI R8, R8, R20, RZ, 0x3 ;  /* 0x0000001408087211 */ /* 0x000fe200078f18ff */
[----:B------:R-:W-:Y:S01]  /*17470*/  IMAD R5, R6, UR5, R5 ;  /* 0x0000000506057c24 */ /* 0x000fe2000f8e0205 */
[----:B------:R-:W-:Y:S01]  /*17480*/  ULDC.64 UR4, c[0x0][0xbe8] ;  /* 0x0002fa0000047ab9 */ /* 0x000fe20000000a00 */
[----:B------:R-:W-:Y:S01]  /*17490*/  VIADD R42, R210, 0x40 ;  /* 0x00000040d22a7836 */ /* 0x000fe20000000000 */
[----:B------:R-:W-:Y:S01]  /*174a0*/  LOP3.LUT R8, R8, 0xfffffff8, RZ, 0xc0, !PT ;  /* 0xfffffff808087812 */ /* 0x000fe200078ec0ff */
[----:B------:R-:W-:Y:S01]  /*174b0*/  IMAD.IADD R3, R3, 0x1, R5 ;  /* 0x0000000103037824 */ /* 0x000fe200078e0205 */
[----:B------:R-:W1:Y:S01]  /*174c0*/  @P0 LDC R7, c[0x0][0xcec] ;  /* 0x00033b00ff070b82 */ /* 0x000e620000000800 */
[----:B------:R-:W-:-:S02]  /*174d0*/  IMAD R4, R10, UR4, RZ ;  /* 0x000000040a047c24 */ /* 0x000fc4000f8e02ff */
[----:B------:R-:W-:-:S04]  /*174e0*/  IMAD.WIDE.U32 R2, R14, UR4, R2 ;  /* 0x000000040e027c25 */ /* 0x000fc8000f8e0002 */
[----:B------:R-:W-:Y:S01]  /*174f0*/  IMAD R5, R14, UR5, R4 ;  /* 0x000000050e057c24 */ /* 0x000fe2000f8e0204 */
[----:B------:R-:W-:Y:S01]  /*17500*/  SHF.R.S32.HI R14, RZ, 0x1f, R20 ;  /* 0x0000001fff0e7819 */ /* 0x000fe20000011414 */
[----:B------:R-:W2:Y:S01]  /*17510*/  @P0 LDC R9, c[0x0][0xcf0] ;  /* 0x00033c00ff090b82 */ /* 0x000ea20000000800 */
[----:B------:R-:W-:Y:S01]  /*17520*/  ULDC.64 UR4, c[0x0][0xbf0] ;  /* 0x0002fc0000047ab9 */ /* 0x000fe20000000a00 */
[----:B------:R-:W-:Y:S01]  /*17530*/  IMAD.IADD R8, R20, 0x1, -R8 ;  /* 0x0000000114087824 */ /* 0x000fe200078e0a08 */
[----:B------:R-:W-:Y:S01]  /*17540*/  LEA.HI R14, R14, R20, RZ, 0x3 ;  /* 0x000000140e0e7211 */ /* 0x000fe200078f18ff */
[----:B------:R-:W-:Y:S01]  /*17550*/  IMAD R4, R12, UR4, RZ ;  /* 0x000000040c047c24 */ /* 0x000fe2000f8e02ff */
[-C--:B0-----:R-:W-:Y:S01]  /*17560*/  ISETP.GE.AND P1, PT, R42, R21.reuse, PT ;  /* 0x000000152a00720c */ /* 0x081fe20003f26270 */
[----:B------:R-:W-:Y:S01]  /*17570*/  IMAD.IADD R3, R3, 0x1, R5 ;  /* 0x0000000103037824 */ /* 0x000fe200078e0205 */
[----:B------:R-:W-:Y:S01]  /*17580*/  SHF.R.S32.HI R14, RZ, 0x3, R14 ;  /* 0x00000003ff0e7819 */ /* 0x000fe2000001140e */
[----:B------:R-:W-:Y:S01]  /*17590*/  IMAD R5, R13, UR5, R4 ;  /* 0x000000050d057c24 */ /* 0x000fe2000f8e0204 */
[C---:B------:R-:W-:Y:S01]  /*175a0*/  ISETP.GE.AND P2, PT, R210.reuse, R21, PT ;  /* 0x00000015d200720c */ /* 0x040fe20003f46270 */
[----:B------:R-:W-:-:S02]  /*175b0*/  VIADD R40, R210, 0x80 ;  /* 0x00000080d2287836 */ /* 0x000fc40000000000 */
[----:B------:R-:W-:Y:S01]  /*175c0*/  IMAD R4, R8, 0x20, R14 ;  /* 0x0000002008047824 */ /* 0x000fe200078e020e */
[----:B------:R-:W-:Y:S01]  /*175d0*/  SEL R8, RZ, 0xffffffff, P1 ;  /* 0xffffffffff087807 */ /* 0x000fe20000800000 */
[----:B------:R-:W-:Y:S01]  /*175e0*/  IMAD.WIDE.U32 R2, R13, UR4, R2 ;  /* 0x000000040d027c25 */ /* 0x000fe2000f8e0002 */
[----:B------:R-:W-:-:S03]  /*175f0*/  ULDC.64 UR4, c[0x0][0xbe0] ;  /* 0x0002f80000047ab9 */ /* 0x000fc60000000a00 */
[----:B------:R-:W-:Y:S02]  /*17600*/  IMAD.IADD R6, R213, 0x1, R4 ;  /* 0x00000001d5067824 */ /* 0x000fe400078e0204 */
[----:B------:R-:W-:Y:S02]  /*17610*/  IMAD.IADD R3, R3, 0x1, R5 ;  /* 0x0000000103037824 */ /* 0x000fe400078e0205 */
[----:B-1----:R-:W-:Y:S01]  /*17620*/  @P0 IMAD.HI.U32 R4, R6, R7, RZ ;  /* 0x0000000706040227 */ /* 0x002fe200078e00ff */
[----:B------:R-:W-:Y:S02]  /*17630*/  SEL R7, RZ, 0x1, P2 ;  /* 0x00000001ff077807 */ /* 0x000fe40001000000 */
[----:B------:R-:W-:Y:S01]  /*17640*/  ISETP.GE.AND P2, PT, R40, R21, PT ;  /* 0x000000152800720c */ /* 0x000fe20003f46270 */
[----:B------:R-:W-:Y:S01]  /*17650*/  IMAD.MOV.U32 R5, RZ, RZ, R6 ;  /* 0x000000ffff057224 */ /* 0x000fe200078e0006 */
[----:B--2---:R-:W-:Y:S01]  /*17660*/  @P0 SHF.R.U32.HI R5, RZ, R9, R4 ;  /* 0x00000009ff050219 */ /* 0x004fe20000011604 */
[----:B------:R-:W-:Y:S01]  /*17670*/  VIADD R38, R210, 0xc0 ;  /* 0x000000c0d2267836 */ /* 0x000fe20000000000 */
[----:B------:R-:W-:Y:S01]  /*17680*/  SEL R9, RZ, 0xffffffff, P2 ;  /* 0xffffffffff097807 */ /* 0x000fe20001000000 */
[----:B------:R-:W-:Y:S01]  /*17690*/  IMAD.SHL.U32 R8, R8, 0x2, RZ ;  /* 0x0000000208087824 */ /* 0x000fe200078e00ff */
[----:B------:R-:W-:Y:S01]  /*176a0*/  SHF.R.S32.HI R4, RZ, 0x1f, R5 ;  /* 0x0000001fff047819 */ /* 0x000fe20000011405 */
[----:B------:R-:W-:Y:S01]  /*176b0*/  VIADD R36, R210, 0x100 ;  /* 0x00000100d2247836 */ /* 0x000fe20000000000 */
[-C--:B------:R-:W-:Y:S01]  /*176c0*/  ISETP.GE.AND P1, PT, R38, R21.reuse, PT ;  /* 0x000000152600720c */ /* 0x080fe20003f26270 */
[----:B------:R-:W-:Y:S01]  /*176d0*/  IMAD.SHL.U32 R9, R9, 0x4, RZ ;  /* 0x0000000409097824 */ /* 0x000fe200078e00ff */
[----:B------:R-:W-:Y:S01]  /*176e0*/  LOP3.LUT R8, R8, 0x2, R7, 0xe2, !PT ;  /* 0x0000000208087812 */ /* 0x000fe200078ee207 */
[----:B------:R-:W-:Y:S01]  /*176f0*/  IMAD.MOV R7, RZ, RZ, -R5 ;  /* 0x000000ffff077224 */ /* 0x000fe200078e0a05 */
[----:B------:R-:W-:Y:S01]  /*17700*/  SEL R10, RZ, 0xffffffff, P1 ;  /* 0xffffffffff0a7807 */ /* 0x000fe20000800000 */
[----:B------:R-:W-:Y:S01]  /*17710*/  IMAD R4, R4, UR4, RZ ;  /* 0x0000000404047c24 */ /* 0x000fe2000f8e02ff */
[----:B------:R-:W-:Y:S01]  /*17720*/  ISETP.GE.AND P0, PT, R36, R21, PT ;  /* 0x000000152400720c */ /* 0x000fe20003f06270 */
[----:B------:R-:W-:Y:S01]  /*17730*/  IMAD R7, R29, R7, R6 ;  /* 0x000000071d077224 */ /* 0x000fe200078e0206 */
[----:B------:R-:W-:Y:S01]  /*17740*/  LOP3.LUT R8, R9, 0x4, R8, 0xe2, !PT ;  /* 0x0000000409087812 */ /* 0x000fe200078ee208 */
[----:B------:R-:W-:Y:S01]  /*17750*/  IMAD R9, R5, UR5, R4 ;  /* 0x0000000505097c24 */ /* 0x000fe2000f8e0204 */
[----:B------:R-:W-:Y:S01]  /*17760*/  SEL R4, RZ, 0xffffffff, P0 ;  /* 0xffffffffff047807 */ /* 0x000fe20000000000 */
[----:B------:R-:W-:Y:S01]  /*17770*/  IMAD R31, R0, R29, RZ ;  /* 0x0000001d001f7224 */ /* 0x000fe200078e02ff */
[----:B------:R-:W-:Y:S01]  /*17780*/  SHF.R.S32.HI R0, RZ, 0x1f, R7 ;  /* 0x0000001fff007819 */ /* 0x000fe20000011407 */
[----:B------:R-:W-:-:S02]  /*17790*/  IMAD.SHL.U32 R11, R10, 0x8, RZ ;  /* 0x000000080a0b7824 */ /* 0x000fc400078e00ff */
[----:B------:R-:W-:Y:S02]  /*177a0*/  VIADD R34, R210, 0x140 ;  /* 0x00000140d2227836 */ /* 0x000fe40000000000 */
[----:B------:R-:W-:Y:S01]  /*177b0*/  IMAD.WIDE.U32 R2, R5, UR4, R2 ;  /* 0x0000000405027c25 */ /* 0x000fe2000f8e0002 */
[----:B------:R-:W-:Y:S01]  /*177c0*/  ULDC.64 UR4, c[0x0][0xbd8] ;  /* 0x0002f60000047ab9 */ /* 0x000fe20000000a00 */
[----:B------:R-:W-:Y:S02]  /*177d0*/  LOP3.LUT R8, R11, 0x8, R8, 0xe2, !PT ;  /* 0x000000080b087812 */ /* 0x000fe400078ee208 */
[----:B------:R-:W-:Y:S01]  /*177e0*/  IMAD.SHL.U32 R5, R4, 0x10, RZ ;  /* 0x0000001004057824 */ /* 0x000fe200078e00ff */
[-C--:B------:R-:W-:Y:S01]  /*177f0*/  ISETP.GE.AND P0, PT, R34, R21.reuse, PT ;  /* 0x000000152200720c */ /* 0x080fe20003f06270 */
[----:B------:R-:W-:Y:S02]  /*17800*/  IMAD R0, R0, UR4, RZ ;  /* 0x0000000400007c24 */ /* 0x000fe4000f8e02ff */
[----:B------:R-:W-:Y:S01]  /*17810*/  VIADD R32, R210, 0x180 ;  /* 0x00000180d2207836 */ /* 0x000fe20000000000 */
[----:B------:R-:W-:Y:S01]  /*17820*/  SEL R4, RZ, 0xffffffff, P0 ;  /* 0xffffffffff047807 */ /* 0x000fe20000000000 */
[----:B------:R-:W-:Y:S01]  /*17830*/  IMAD.IADD R3, R3, 0x1, R9 ;  /* 0x0000000103037824 */ /* 0x000fe200078e0209 */
[----:B------:R-:W-:Y:S01]  /*17840*/  LOP3.LUT R8, R5, 0x10, R8, 0xe2, !PT ;  /* 0x0000001005087812 */ /* 0x000fe200078ee208 */
[----:B------:R-:W-:Y:S01]  /*17850*/  IMAD R5, R7, UR5, R0 ;  /* 0x0000000507057c24 */ /* 0x000fe2000f8e0200 */
[----:B------:R-:W-:Y:S01]  /*17860*/  ISETP.GE.AND P0, PT, R32, R21, PT ;  /* 0x000000152000720c */ /* 0x000fe20003f06270 */
[----:B------:R-:W-:-:S02]  /*17870*/  IMAD.IADD R0, R14, 0x1, R213 ;  /* 0x000000010e007824 */ /* 0x000fc400078e02d5 */
[----:B------:R-:W-:Y:S02]  /*17880*/  VIADD R28, R210, 0x1c0 ;  /* 0x000001c0d21c7836 */ /* 0x000fe40000000000 */
[----:B------:R-:W-:Y:S02]  /*17890*/  IMAD.SHL.U32 R9, R4, 0x20, RZ ;  /* 0x0000002004097824 */ /* 0x000fe400078e00ff */
[----:B------:R-:W-:Y:S01]  /*178a0*/  IMAD.WIDE.U32 R2, R7, UR4, R2 ;  /* 0x0000000407027c25 */ /* 0x000fe2000f8e0002 */
[----:B------:R-:W-:Y:S01]  /*178b0*/  SEL R7, RZ, 0x40, P0 ;  /* 0x00000040ff077807 */ /* 0x000fe20000000000 */
[----:B------:R-:W-:Y:S01]  /*178c0*/  ULDC.64 UR4, c[0x0][0xb80] ;  /* 0x0002e00000047ab9 */ /* 0x000fe20000000a00 */
[----:B------:R-:W-:Y:S01]  /*178d0*/  ISETP.GE.AND P0, PT, R0, R31, PT ;  /* 0x0000001f0000720c */ /* 0x000fe20003f06270 */
[----:B------:R-:W-:Y:S01]  /*178e0*/  IMAD.IADD R3, R3, 0x1, R5 ;  /* 0x0000000103037824 */ /* 0x000fe200078e0205 */
[----:B------:R-:W-:Y:S01]  /*178f0*/  ISETP.GE.AND P2, PT, R28, R21, PT ;  /* 0x000000151c00720c */ /* 0x000fe20003f46270 */
[C---:B------:R-:W-:Y:S01]  /*17900*/  VIADD R30, R210.reuse, 0x1c0 ;  /* 0x000001c0d21e7836 */ /* 0x040fe20000000000 */
[----:B------:R-:W-:Y:S01]  /*17910*/  LOP3.LUT R8, R9, 0x20, R8, 0xe2, !PT ;  /* 0x0000002009087812 */ /* 0x000fe200078ee208 */
[----:B------:R-:W-:Y:S01]  /*17920*/  VIADD R33, R210, 0x180 ;  /* 0x00000180d2217836 */ /* 0x000fe20000000000 */
[----:B------:R-:W-:Y:S01]  /*17930*/  LEA R14, P1, R2, UR4, 0x1 ;  /* 0x00000004020e7c11 */ /* 0x000fe2000f8208ff */
[C---:B------:R-:W-:Y:S01]  /*17940*/  VIADD R35, R210.reuse, 0x140 ;  /* 0x00000140d2237836 */ /* 0x040fe20000000000 */
[----:B------:R-:W-:Y:S01]  /*17950*/  SEL R5, RZ, 0x80, P2 ;  /* 0x00000080ff057807 */ /* 0x000fe20001000000 */
[----:B------:R-:W-:Y:S01]  /*17960*/  VIADD R37, R210, 0x100 ;  /* 0x00000100d2257836 */ /* 0x000fe20000000000 */
[----:B------:R-:W-:Y:S01]  /*17970*/  LOP3.LUT R20, R8, R7, RZ, 0xfc, !PT ;  /* 0x0000000708147212 */ /* 0x000fe200078efcff */
[----:B------:R-:W-:Y:S01]  /*17980*/  VIADD R39, R210, 0xc0 ;  /* 0x000000c0d2277836 */ /* 0x000fe20000000000 */
[----:B------:R-:W-:Y:S01]  /*17990*/  LEA.HI.X R15, R2, UR5, R3, 0x1, P1 ;  /* 0x00000005020f7c11 */ /* 0x000fe200088f0c03 */
[----:B------:R-:W-:Y:S01]  /*179a0*/  VIADD R41, R210, 0x80 ;  /* 0x00000080d2297836 */ /* 0x000fe20000000000 */
[----:B------:R-:W-:Y:S01]  /*179b0*/  LOP3.LUT R24, R20, R5, RZ, 0xfc, !PT ;  /* 0x0000000514187212 */ /* 0x000fe200078efcff */
[----:B------:R-:W-:Y:S01]  /*179c0*/  VIADD R43, R210, 0x40 ;  /* 0x00000040d22b7836 */ /* 0x000fe20000000000 */
[----:B------:R0:W1:Y:S01]  /*179d0*/  SHFL.IDX PT, R4, R14, RZ, 0x181f ;  /* 0x00181fff0e047589 */ /* 0x00006200000e0000 */
[----:B------:R-:W-:-:S02]  /*179e0*/  SHF.R.S32.HI R30, RZ, 0x1f, R30 ;  /* 0x0000001fff1e7819 */ /* 0x000fc4000001141e */
[----:B------:R-:W-:Y:S01]  /*179f0*/  SHF.R.S32.HI R33, RZ, 0x1f, R33 ;  /* 0x0000001fff217819 */ /* 0x000fe20000011421 */
[----:B------:R0:W2:Y:S01]  /*17a00*/  SHFL.IDX PT, R5, R15, RZ, 0x181f ;  /* 0x00181fff0f057589 */ /* 0x0000a200000e0000 */
        /* <DEDUP_REMOVED lines=37> */
.L_x_8740:
[----:B------:R-:W-:Y:S05]  /*17c60*/  BSYNC B1 ;  /* 0x0000000000017941 */ /* 0x000fea0003800000 */
.L_x_8739:
[----:B------:R-:W-:Y:S01]  /*17c70*/  VIADD R0, R0, 0x20 ;  /* 0x0000002000007836 */ /* 0x000fe20000000000 */
[----:B--23--:R0:W2:Y:S04]  /*17c80*/  SHFL.IDX PT, R5, R15, 0x1, 0x181f ;  /* 0x00381f000f057f89 */ /* 0x00c0a800000e0000 */
        /* <DEDUP_REMOVED lines=9> */
[----:B-12---:R-:W-:Y:S02]  /*17d20*/  @!P6 IMAD.WIDE R2, R210, 0x2, R4 ;  /* 0x00000002d202e825 */ /* 0x006fe400078e0204 */
        /* <DEDUP_REMOVED lines=24> */
.L_x_8735:
[----:B------:R-:W-:Y:S05]  /*17eb0*/  BSYNC B0 ;  /* 0x0000000000007941 */ /* 0x000fea0003800000 */
.L_x_8729:
[----:B------:R-:W-:Y:S02]  /*17ec0*/  ULDC UR4, c[0x0][0xd3c] ;  /* 0x00034f0000047ab9 */ /* 0x000fe40000000800 */
[----:B------:R-:W-:-:S13]  /*17ed0*/  ISETP.GE.AND P0, PT, R27, UR4, PT ;  /* 0x000000041b007c0c */ /* 0x000fda000bf06270 */
[----:B------:R-:W-:Y:S05]  /*17ee0*/  @!P0 BRA `(.L_x_8741) ;  /* 0xfffffe9400c08947 */ /* 0x000fea000383ffff */
[----:B------:R-:W-:Y:S05]  /*17ef0*/  BRA `(.L_x_8602) ;  /* 0x0000008400607947 */ /* 0x000fea0003800000 */
.L_x_8600:
        /* <DEDUP_REMOVED lines=16> */
.L_x_8742:
        /* <DEDUP_REMOVED lines=41> */
.L_x_8748:
        /* <DEDUP_REMOVED lines=12> */
.L_x_8747:
[----:B------:R-:W-:Y:S05]  /*18350*/  BSYNC B0 ;  /* 0x0000000000007941 */ /* 0x000fea0003800000 */
.L_x_8746:
        /* <DEDUP_REMOVED lines=20> */
.L_x_8744:
        /* <DEDUP_REMOVED lines=20> */
.L_x_8749:
        /* <DEDUP_REMOVED lines=59> */
.L_x_8745:
[----:B------:R-:W-:Y:S02]  /*18990*/  IMAD.MOV.U32 R17, RZ, RZ, RZ ;  /* 0x000000ffff117224 */ /* 0x000fe400078e00ff */
[----:B------:R-:W-:Y:S02]  /*189a0*/  IMAD.U32 R16, RZ, RZ, UR6 ;  /* 0x00000006ff107e24 */ /* 0x000fe4000f8e00ff */
[----:B------:R-:W-:-:S07]  /*189b0*/  IMAD.MOV.U32 R18, RZ, RZ, RZ ;  /* 0x000000ffff127224 */ /* 0x000fce00078e00ff */
.L_x_8750:
[----:B------:R-:W-:-:S13]  /*189c0*/  ISETP.NE.AND P0, PT, R5, RZ, PT ;  /* 0x000000ff0500720c */ /* 0x000fda0003f05270 */
[----:B------:R-:W0:Y:S01]  /*189d0*/  @!P0 S2R R3, SR_CgaCtaId ;  /* 0x0000000000038919 */ /* 0x000e220000008800 */
[----:B------:R-:W-:-:S04]  /*189e0*/  @!P0 MOV R2, 0x400 ;  /* 0x0000040000028802 */ /* 0x000fc80000000f00 */
[----:B0-----:R-:W-:-:S05]  /*189f0*/  @!P0 LEA R2, R3, R2, 0x18 ;  /* 0x0000000203028211 */ /* 0x001fca00078ec0ff */
[----:B------:R0:W-:Y:S01]  /*18a00*/  @!P0 STS.128 [R2+0x388d0], R16 ;  /* 0x0388d01002008388 */ /* 0x0001e20000000c00 */
[----:B------:R-:W-:Y:S06]  /*18a10*/  BAR.ARV 0x5, 0x180 ;  /* 0x0146000000007b1d */ /* 0x000fec0000002000 */
.L_x_8743:
[----:B------:R2:W-:Y:S01]  /*18a20*/  STL [R1+0x2c], RZ ;  /* 0x00002cff01007387 */ /* 0x0005e20000100800 */
[----:B------:R-:W-:Y:S01]  /*18a30*/  ULDC UR4, c[0x0][0xd3c] ;  /* 0x00034f0000047ab9 */ /* 0x000fe20000000800 */
[----:B------:R-:W-:Y:S01]  /*18a40*/  IMAD.MOV.U32 R28, RZ, RZ, 0x1 ;  /* 0x00000001ff1c7424 */ /* 0x000fe200078e00ff */
[----:B-1----:R-:W-:Y:S01]  /*18a50*/  ISETP.GE.AND P0, PT, R19, UR4, PT ;  /* 0x0000000413007c0c */ /* 0x002fe2000bf06270 */
[----:B------:R-:W-:-:S12]  /*18a60*/  IMAD.MOV.U32 R25, RZ, RZ, RZ ;  /* 0x000000ffff197224 */ /* 0x000fd800078e00ff */
[----:B--2---:R-:W-:Y:S05]  /*18a70*/  @P0 BRA `(.L_x_8751) ;  /* 0x0000007400a40947 */ /* 0x004fea0003800000 */
[----:B------:R-:W2:Y:S01]  /*18a80*/  LDL R4, [R1+0x8] ;  /* 0x0000080001047983 */ /* 0x000ea20000100800 */
[----:B------:R-:W1:Y:S01]  /*18a90*/  S2UR UR5, SR_CgaCtaId ;  /* 0x00000000000579c3 */ /* 0x000e620000008800 */
[C---:B0-----:R-:W-:Y:S01]  /*18aa0*/  IMAD.SHL.U32 R2, R0.reuse, 0x8, RZ ;  /* 0x0000000800027824 */ /* 0x041fe200078e00ff */
        /* <DEDUP_REMOVED lines=17> */
[----:B-1----:R-:W-:Y:S01]  /*18bc0*/  ULEA UR4, UR5, UR4, 0x18 ;  /* 0x0000000405047291 */ /* 0x002fe2000f8ec03f */
        /* <DEDUP_REMOVED lines=11> */
.L_x_8864:
[----:B------:R-:W0:Y:S02]  /*18c80*/  LDC.64 R2, c[0x0][0xd88] ;  /* 0x00036200ff027b82 */ /* 0x000e240000000a00 */
[----:B0-----:R-:W-:-:S05]  /*18c90*/  IMAD.WIDE R2, R19, 0x4, R2 ;  /* 0x0000000413027825 */ /* 0x001fca00078e0202 */
[----:B--2---:R-:W2:Y:S01]  /*18ca0*/  LDG.E R37, desc[UR40][R2.64] ;  /* 0x0000002802257981 */ /* 0x004ea2000c1e1900 */
[----:B------:R-:W-:Y:S05]  /*18cb0*/  YIELD ;  /* 0x0000000000007946 */ /* 0x000fea0003800000 */
[----:B------:R-:W-:Y:S01]  /*18cc0*/  ULDC.64 UR4, c[0x0][0xb20] ;  /* 0x0002c80000047ab9 */ /* 0x000fe20000000a00 */
[----:B------:R-:W-:Y:S01]  /*18cd0*/  IMAD.MOV.U32 R34, RZ, RZ, RZ ;  /* 0x000000ffff227224 */ /* 0x000fe200078e00ff */
[----:B------:R-:W-:Y:S01]  /*18ce0*/  ISETP.NE.U32.AND P0, PT, RZ, UR4, PT ;  /* 0x00000004ff007c0c */ /* 0x000fe2000bf05070 */
[----:B-1-3--:R-:W-:Y:S01]  /*18cf0*/  IMAD.MOV.U32 R6, RZ, RZ, RZ ;  /* 0x000000ffff067224 */ /* 0x00afe200078e00ff */
        /* <DEDUP_REMOVED lines=48> */
.L_x_8752:
        /* <DEDUP_REMOVED lines=9> */
.L_x_8753:
        /* <DEDUP_REMOVED lines=9> */
.L_x_8754:
        /* <DEDUP_REMOVED lines=45> */
.L_x_8919:
[----:B---3--:R-:W-:Y:S02]  /*193f0*/  ISETP.NE.AND P0, PT, R14, RZ, PT ;  /* 0x000000ff0e00720c */ /* 0x008fe40003f05270 */
[----:B------:R-:W-:-:S11]  /*19400*/  PLOP3.LUT P6, PT, PT, PT, PT, 0x8, 0x0 ;  /* 0x000000000000781c */ /* 0x000fd60003fce170 */
[----:B------:R-:W-:Y:S05]  /*19410*/  @P0 BRA `(.L_x_8758) ;  /* 0x00000000000c0947 */ /* 0x000fea0003800000 */
[----:B------:R-:W-:-:S03]  /*19420*/  UMOV UR4, 0xffffffff ;  /* 0xffffffff00047882 */ /* 0x000fc60000000000 */
[----:B------:R-:W-:Y:S05]  /*19430*/  BRA.DIV UR4, `(.L_x_8759) ;  /* 0x0000008204807947 */ /* 0x000fea000b800000 */
[----:B------:R-:W-:-:S13]  /*19440*/  ELECT P6, URZ, PT ;  /* 0x00000000003f782f */ /* 0x000fda00038c0000 */
.L_x_8758:
        /* <DEDUP_REMOVED lines=9> */
.L_x_8922:
[----:B------:R-:W-:Y:S05]  /*194e0*/  BSYNC B1 ;  /* 0x0000000000017941 */ /* 0x000fea0003800000 */
.L_x_8760:
[----:B------:R-:W-:Y:S04]  /*194f0*/  BSSY B1, `(.L_x_8762) ;  /* 0x00000b7000017945 */ /* 0x000fe80003800000 */
[----:B------:R-:W-:Y:S05]  /*19500*/  @!P6 BRA `(.L_x_8763) ;  /* 0x0000000800d4e947 */ /* 0x000fea0003800000 */
[----:B0-----:R-:W-:Y:S01]  /*19510*/  IMAD R3, R24, 0x8, R23 ;  /* 0x0000000818037824 */ /* 0x001fe200078e0217 */
[----:B------:R-:W-:Y:S01]  /*19520*/  SHF.L.U32 R8, R29, 0x1f, RZ ;  /* 0x0000001f1d087819 */ /* 0x000fe200000006ff */
[----:B-1----:R-:W0:Y:S01]  /*19530*/  S2R R9, SR_TID.X ;  /* 0x0000000000097919 */ /* 0x002e220000002100 */
[----:B------:R-:W-:Y:S02]  /*19540*/  BSSY B2, `(.L_x_8764) ;  /* 0x0000005000027945 */ /* 0x000fe40003800000 */
[----:B------:R-:W1:Y:S01]  /*19550*/  SYNCS.PHASECHK.TRANS64.TRYWAIT P0, [R3+URZ+0x388a0], R8 ;  /* 0x0388a008030075a7 */ /* 0x000e62000800017f */
[----:B0-----:R-:W-:-:S04]  /*19560*/  LOP3.LUT R9, R9, 0x7f, RZ, 0xc0, !PT ;  /* 0x0000007f09097812 */ /* 0x001fc800078ec0ff */
[----:B------:R-:W-:Y:S01]  /*19570*/  ISETP.NE.AND P1, PT, R9, RZ, PT ;  /* 0x000000ff0900720c */ /* 0x000fe20003f25270 */
[----:B-1----:R-:W-:-:S12]  /*19580*/  @!P0 BRA `(.L_x_8765) ;  /* 0x0000008000608947 */ /* 0x002fd80003800000 */
.L_x_8923:
[----:B------:R-:W-:Y:S05]  /*19590*/  BSYNC B2 ;  /* 0x0000000000027941 */ /* 0x000fea0003800000 */
.L_x_8764:
        /* <DEDUP_REMOVED lines=9> */
.L_x_8767:
[----:B------:R-:W-:Y:S05]  /*19630*/  BSYNC B2 ;  /* 0x0000000000027941 */ /* 0x000fea0003800000 */
.L_x_8766:
        /* <DEDUP_REMOVED lines=12> */
.L_x_8768:
        /* <DEDUP_REMOVED lines=13> */
.L_x_8924:
[----:B------:R-:W-:Y:S05]  /*197d0*/  BSYNC B2 ;  /* 0x0000000000027941 */ /* 0x000fea0003800000 */
.L_x_8769:
        /* <DEDUP_REMOVED lines=11> */
.L_x_8772:
[----:B------:R-:W-:Y:S05]  /*19890*/  BSYNC B2 ;  /* 0x0000000000027941 */ /* 0x000fea0003800000 */
.L_x_8771:
        /* <DEDUP_REMOVED lines=9> */
.L_x_8773:
        /* <DEDUP_REMOVED lines=15> */
.L_x_8774:
        /* <DEDUP_REMOVED lines=15> */
.L_x_8775:
        /* <DEDUP_REMOVED lines=15> */
.L_x_8776:
        /* <DEDUP_REMOVED lines=15> */
.L_x_8777:
        /* <DEDUP_REMOVED lines=15> */
.L_x_8778:
        /* <DEDUP_REMOVED lines=15> */
.L_x_8779:
        /* <DEDUP_REMOVED lines=15> */
.L_x_8780:
        /* <DEDUP_REMOVED lines=10> */
.L_x_8763:
[----:B------:R-:W-:Y:S05]  /*1a060*/  BSYNC B1 ;  /* 0x0000000000017941 */ /* 0x000fea0003800000 */
.L_x_8762:
        /* <DEDUP_REMOVED lines=9> */
.L_x_8800:
        /* <DEDUP_REMOVED lines=11> */
.L_x_8925:
[----:B------:R-:W-:Y:S05]  /*1a1b0*/  BSYNC B2 ;  /* 0x0000000000027941 */ /* 0x000fea0003800000 */
.L_x_8783:
        /* <DEDUP_REMOVED lines=9> */
.L_x_8786:
[----:B------:R-:W-:Y:S05]  /*1a250*/  BSYNC B2 ;  /* 0x0000000000027941 */ /* 0x000fea0003800000 */
.L_x_8785:
        /* <DEDUP_REMOVED lines=11> */
.L_x_8787:
        /* <DEDUP_REMOVED lines=13> */
.L_x_8926:
[----:B------:R-:W-:Y:S05]  /*1a3e0*/  BSYNC B2 ;  /* 0x0000000000027941 */ /* 0x000fea0003800000 */
.L_x_8788:
        /* <DEDUP_REMOVED lines=11> */
.L_x_8791:
[----:B------:R-:W-:Y:S05]  /*1a4a0*/  BSYNC B2 ;  /* 0x0000000000027941 */ /* 0x000fea0003800000 */
.L_x_8790:
        /* <DEDUP_REMOVED lines=9> */
.L_x_8792:
        /* <DEDUP_REMOVED lines=15> */
.L_x_8793:
        /* <DEDUP_REMOVED lines=15> */
.L_x_8794:
        /* <DEDUP_REMOVED lines=15> */
.L_x_8795:
        /* <DEDUP_REMOVED lines=15> */
.L_x_8796:
        /* <DEDUP_REMOVED lines=15> */
.L_x_8797:
        /* <DEDUP_REMOVED lines=15> */
.L_x_8798:
        /* <DEDUP_REMOVED lines=15> */
.L_x_8799:
        /* <DEDUP_REMOVED lines=10> */
.L_x_8782:
[----:B------:R-:W-:Y:S05]  /*1ac70*/  BSYNC B1 ;  /* 0x0000000000017941 */ /* 0x000fea0003800000 */
.L_x_8781:
        /* <DEDUP_REMOVED lines=8> */
.L_x_8756:
[----:B------:R-:W-:Y:S05]  /*1ad00*/  BSYNC B0 ;  /* 0x0000000000007941 */ /* 0x000fea0003800000 */
.L_x_8755:
        /* <DEDUP_REMOVED lines=35> */
.L_x_8802:
        /* <DEDUP_REMOVED lines=20> */
.L_x_8805:
[----:B------:R-:W-:Y:S05]  /*1b080*/  BSYNC B6 ;  /* 0x0000000000067941 */ /* 0x000fea0003800000 */
.L_x_8804:
        /* <DEDUP_REMOVED lines=20> */
.L_x_8808:
        /* <DEDUP_REMOVED lines=15> */
.L_x_8807:
[----:B------:R-:W-:Y:S05]  /*1b2c0*/  BSYNC B6 ;  /* 0x0000000000067941 */ /* 0x000fea0003800000 */
.L_x_8806:
[----:B------:R-:W-:Y:S01]  /*1b2d0*/  ULDC.64 UR4, c[0x0][0xaf0] ;  /* 0x0002bc0000047ab9 */ /* 0x000fe20000000a00 */
[----:B------:R-:W0:Y:S01]  /*1b2e0*/  S2R R20, SR_TID.X ;  /* 0x0000000000147919 */ /* 0x000e220000002100 */
[----:B------:R-:W-:Y:S01]  /*1b2f0*/  ISETP.NE.U32.AND P0, PT, RZ, UR4, PT ;  /* 0x00000004ff007c0c */ /* 0x000fe2000bf05070 */
[----:B------:R-:W2:Y:S03]  /*1b300*/  LDC R10, c[0x0][0x430] ;  /* 0x00010c00ff0a7b82 */ /* 0x000ea60000000800 */
[----:B------:R-:W-:-:S13]  /*1b310*/  ISETP.NE.AND.EX P0, PT, RZ, UR5, PT, P0 ;  /* 0x00000005ff007c0c */ /* 0x000fda000bf05300 */
[----:B------:R-:W-:Y:S01]  /*1b320*/  @P0 IADD3 R2, P1, R27, UR4, RZ ;  /* 0x000000041b020c10 */ /* 0x000fe2000ff3e0ff */
[----:B------:R-:W3:Y:S01]  /*1b330*/  S2R R11, SR_TID.X ;  /* 0x00000000000b7919 */ /* 0x000ee20000002100 */
[----:B------:R-:W-:Y:S02]  /*1b340*/  ULDC UR4, c[0x0][0x320] ;  /* 0x0000c80000047ab9 */ /* 0x000fe40000000800 */
[----:B------:R-:W-:-:S05]  /*1b350*/  @P0 IADD3.X R3, R30, UR5, RZ, P1, !PT ;  /* 0x000000051e030c10 */ /* 0x000fca0008ffe4ff */
[----:B------:R4:W5:Y:S01]  /*1b360*/  @P0 LDG.E R32, desc[UR40][R2.64] ;  /* 0x0000002802200981 */ /* 0x000962000c1e1900 */
[----:B0-----:R-:W-:-:S04]  /*1b370*/  LOP3.LUT R20, R20, 0x7f, RZ, 0xc0, !PT ;  /* 0x0000007f14147812 */ /* 0x001fc800078ec0ff */
[----:B------:R-:W-:Y:S02]  /*1b380*/  SHF.R.U32.HI R21, RZ, 0x3, R20 ;  /* 0x00000003ff157819 */ /* 0x000fe40000011614 */
[----:B------:R-:W0:Y:S02]  /*1b390*/  S2R R20, SR_TID.X ;  /* 0x0000000000147919 */ /* 0x000e240000002100 */
[----:B0-----:R-:W-:-:S05]  /*1b3a0*/  IMAD.SHL.U32 R20, R20, 0x10, RZ ;  /* 0x0000001014147824 */ /* 0x001fca00078e00ff */
[----:B------:R-:W-:Y:S02]  /*1b3b0*/  LOP3.LUT R20, R21, 0x70, R20, 0xf8, !PT ;  /* 0x0000007015147812 */ /* 0x000fe400078ef814 */
[----:B------:R-:W0:Y:S01]  /*1b3c0*/  S2R R21, SR_TID.X ;  /* 0x0000000000157919 */ /* 0x000e220000002100 */
[----:B--2---:R-:W-:Y:S02]  /*1b3d0*/  ISETP.NE.AND P1, PT, R10, 0x1, PT ;  /* 0x000000010a00780c */ /* 0x004fe40003f25270 */
[----:B------:R-:W-:-:S11]  /*1b3e0*/  LEA R27, R35, 0xffffffc0, 0x6 ;  /* 0xffffffc0231b7811 */ /* 0x000fd600078e30ff */
[----:B----4-:R-:W2:Y:S01]  /*1b3f0*/  @P1 LDC R3, c[0x0][0x434] ;  /* 0x00010d00ff031b82 */ /* 0x010ea20000000800 */
[----:B0-----:R-:W-:-:S07]  /*1b400*/  IMAD.SHL.U32 R21, R21, 0x8, RZ ;  /* 0x0000000815157824 */ /* 0x001fce00078e00ff */
[----:B------:R-:W0:Y:S01]  /*1b410*/  @P1 LDC R2, c[0x0][0x438] ;  /* 0x00010e00ff021b82 */ /* 0x000e220000000800 */
[----:B------:R-:W-:-:S04]  /*1b420*/  LOP3.LUT R21, R21, 0x38, RZ, 0xc0, !PT ;  /* 0x0000003815157812 */ /* 0x000fc800078ec0ff */
[----:B------:R-:W-:-:S04]  /*1b430*/  LOP3.LUT R21, R21, 0x40, RZ, 0xfc, !PT ;  /* 0x0000004015157812 */ /* 0x000fc800078efcff */
[----:B------:R-:W-:Y:S02]  /*1b440*/  ISETP.GE.AND P2, PT, R21, UR4, PT ;  /* 0x0000000415007c0c */ /* 0x000fe4000bf46270 */
[----:B------:R-:W4:Y:S01]  /*1b450*/  S2R R21, SR_TID.X ;  /* 0x0000000000157919 */ /* 0x000f220000002100 */
[----:B------:R-:W-:-:S05]  /*1b460*/  IMAD.IADD R4, R20, 0x1, R27 ;  /* 0x0000000114047824 */ /* 0x000fca00078e021b */
[C---:B------:R-:W-:Y:S01]  /*1b470*/  ISETP.GE.AND P0, PT, R4.reuse, R31, PT ;  /* 0x0000001f0400720c */ /* 0x040fe20003f06270 */
[----:B------:R-:W-:Y:S02]  /*1b480*/  IMAD.IADD R0, R4, 0x1, R34 ;  /* 0x0000000104007824 */ /* 0x000fe400078e0222 */
[----:B---3--:R-:W-:Y:S01]  /*1b490*/  IMAD.SHL.U32 R11, R11, 0x8, RZ ;  /* 0x000000080b0b7824 */ /* 0x008fe200078e00ff */
[----:B------:R-:W-:Y:S01]  /*1b4a0*/  ISETP.GT.U32.OR P0, PT, R20, 0x3f, P0 ;  /* 0x0000003f1400780c */ /* 0x000fe20000704470 */
[----:B--2---:R-:W-:-:S03]  /*1b4b0*/  @P1 IMAD.HI.U32 R3, R0, R3, RZ ;  /* 0x0000000300031227 */ /* 0x004fc600078e00ff */
[----:B------:R-:W-:Y:S01]  /*1b4c0*/  LOP3.LUT R11, R11, 0x38, RZ, 0xc0, !PT ;  /* 0x000000380b0b7812 */ /* 0x000fe200078ec0ff */
[----:B------:R-:W-:Y:S01]  /*1b4d0*/  IMAD.MOV.U32 R8, RZ, RZ, R0 ;  /* 0x000000ffff087224 */ /* 0x000fe200078e0000 */
[----:B0-----:R-:W-:Y:S02]  /*1b4e0*/  @P1 SHF.R.U32.HI R8, RZ, R2, R3 ;  /* 0x00000002ff081219 */ /* 0x001fe40000011603 */
[----:B------:R-:W-:Y:S02]  /*1b4f0*/  ISETP.GE.AND P1, PT, R11, UR4, PT ;  /* 0x000000040b007c0c */ /* 0x000fe4000bf26270 */
[----:B------:R-:W-:Y:S02]  /*1b500*/  LOP3.LUT R22, R22, 0xffffffbf, RZ, 0xc0, !PT ;  /* 0xffffffbf16167812 */ /* 0x000fe400078ec0ff */
[----:B-1----:R-:W-:Y:S01]  /*1b510*/  SEL R9, RZ, 0xffffffff, P2 ;  /* 0xffffffffff097807 */ /* 0x002fe20001000000 */
[----:B------:R-:W0:Y:S01]  /*1b520*/  @!P0 LDC.64 R2, c[0x0][0x428] ;  /* 0x00010a00ff028b82 */ /* 0x000e220000000a00 */
[----:B------:R-:W-:Y:S01]  /*1b530*/  @P2 LOP3.LUT R22, R22, 0x40, RZ, 0xfc, !PT ;  /* 0x0000004016162812 */ /* 0x000fe200078efcff */
[----:B----4-:R-:W-:Y:S01]  /*1b540*/  IMAD.SHL.U32 R21, R21, 0x8, RZ ;  /* 0x0000000815157824 */ /* 0x010fe200078e00ff */
        /* <DEDUP_REMOVED lines=64> */
.L_x_8929:
        /* <DEDUP_REMOVED lines=11> */
.L_x_8810:
        /* <DEDUP_REMOVED lines=9> */
.L_x_8930:
[----:B------:R-:W-:Y:S05]  /*1ba90*/  BSYNC B0 ;  /* 0x0000000000007941 */ /* 0x000fea0003800000 */
.L_x_8811:
        /* <DEDUP_REMOVED lines=64> */
.L_x_8940:
        /* <DEDUP_REMOVED lines=10> */
.L_x_8814:
        /* <DEDUP_REMOVED lines=11> */
.L_x_8815:
        /* <DEDUP_REMOVED lines=34> */
.L_x_8817:
[----:B------:R-:W-:Y:S05]  /*1c210*/  BSYNC B6 ;  /* 0x0000000000067941 */ /* 0x000fea0003800000 */
.L_x_8816:
        /* <DEDUP_REMOVED lines=95> */
.L_x_8949:
        /* <DEDUP_REMOVED lines=11> */
.L_x_8819:
        /* <DEDUP_REMOVED lines=28> */
.L_x_8821:
[----:B------:R-:W-:Y:S05]  /*1ca80*/  BSYNC B6 ;  /* 0x0000000000067941 */ /* 0x000fea0003800000 */
.L_x_8820:
        /* <DEDUP_REMOVED lines=193> */
.L_x_8959:
        /* <DEDUP_REMOVED lines=26> */
.L_x_8824:
[----:B------:R-:W-:Y:S05]  /*1d840*/  BSYNC B0 ;  /* 0x0000000000007941 */ /* 0x000fea0003800000 */
.L_x_8823:
[----:B------:R-:W-:Y:S01]  /*1d850*/  NOP ;  /* 0x0000000000007918 */ /* 0x000fe20000000000 */
[----:B------:R-:W-:-:S13]  /*1d860*/  PLOP3.LUT P0, PT, PT, PT, PT, 0x80, 0x0 ;  /* 0x000000000000781c */ /* 0x000fda0003f0f070 */
.L_x_8825:
        /* <DEDUP_REMOVED lines=18> */
.L_x_8960:
[----:B------:R-:W-:Y:S05]  /*1d990*/  BSYNC B0 ;  /* 0x0000000000007941 */ /* 0x000fea0003800000 */
.L_x_8826:
[----:B------:R-:W2:Y:S02]  /*1d9a0*/  LDL R2, [R1+0x50] ;  /* 0x0000500001027983 */ /* 0x000ea40000100800 */
[----:B--2---:R-:W-:-:S13]  /*1d9b0*/  ISETP.NE.AND P0, PT, R2, 0x3, PT ;  /* 0x000000030200780c */ /* 0x004fda0003f05270 */
[----:B------:R-:W-:Y:S05]  /*1d9c0*/  @!P0 BRA `(.L_x_8828) ;  /* 0x0000000000048947 */ /* 0x000fea0003800000 */
[----:B------:R-:W-:Y:S01]  /*1d9d0*/  BPT.TRAP 0x1 ;  /* 0x000000040000795c */ /* 0x000fe20000300000 */
.L_x_8828:
[----:B-1----:R-:W-:Y:S01]  /*1d9e0*/  SHF.L.U32 R0, R28, 0x1f, RZ ;  /* 0x0000001f1c007819 */ /* 0x002fe200000006ff */
[----:B------:R-:W-:Y:S03]  /*1d9f0*/  BSSY B0, `(.L_x_8829) ;  /* 0x0000003000007945 */ /* 0x000fe60003800000 */
[----:B------:R-:W1:Y:S02]  /*1da00*/  SYNCS.PHASECHK.TRANS64.TRYWAIT P0, [R31+URZ+0x38860], R0 ;  /* 0x038860001f0075a7 */ /* 0x000e64000800017f */
[----:B-1----:R-:W-:Y:S05]  /*1da10*/  @!P0 BRA `(.L_x_8830) ;  /* 0x0000005400388947 */ /* 0x002fea0003800000 */
.L_x_8961:
[----:B------:R-:W-:Y:S05]  /*1da20*/  BSYNC B0 ;  /* 0x0000000000007941 */ /* 0x000fea0003800000 */
.L_x_8829:
        /* <DEDUP_REMOVED lines=111> */
.L_x_8971:
        /* <DEDUP_REMOVED lines=34> */
.L_x_8832:
        /* <DEDUP_REMOVED lines=11> */
.L_x_8833:
        /* <DEDUP_REMOVED lines=11> */
.L_x_8848:
        /* <DEDUP_REMOVED lines=42> */
.L_x_8836:
[----:B------:R-:W-:Y:S01]  /*1e740*/  IMAD R6, R25, 0x8, R23 ;  /* 0x0000000819067824 */ /* 0x000fe200078e0217 */
[----:B------:R-:W-:Y:S01]  /*1e750*/  SHF.L.U32 R21, R28, 0x1f, RZ ;  /* 0x0000001f1c157819 */ /* 0x000fe200000006ff */
[----:B------:R-:W-:Y:S01]  /*1e760*/  BSSY B1, `(.L_x_8837) ;  /* 0x0000004000017945 */ /* 0x000fe20003800000 */
[----:B------:R-:W-:Y:S02]  /*1e770*/  SHF.R.S32.HI R9, RZ, 0x1f, R5 ;  /* 0x0000001fff097819 */ /* 0x000fe40000011405 */
[----:B------:R-:W0:Y:S02]  /*1e780*/  SYNCS.PHASECHK.TRANS64.TRYWAIT P0, [R6+URZ+0x38840], R21 ;  /* 0x03884015060075a7 */ /* 0x000e24000800017f */
[----:B0-----:R-:W-:Y:S05]  /*1e790*/  @!P0 BRA `(.L_x_8838) ;  /* 0x0000005000148947 */ /* 0x001fea0003800000 */
.L_x_8972:
[----:B------:R-:W-:Y:S05]  /*1e7a0*/  BSYNC B1 ;  /* 0x0000000000017941 */ /* 0x000fea0003800000 */
.L_x_8837:
        /* <DEDUP_REMOVED lines=42> */
.L_x_8982:
        /* <DEDUP_REMOVED lines=8> */
.L_x_8840:
        /* <DEDUP_REMOVED lines=11> */
.L_x_8841:
[----:B------:R2:W-:Y:S01]  /*1eb80*/  SYNCS.ARRIVE.TRANS64.A1T0 RZ, [R6+URZ+0x38830], RZ ;  /* 0x038830ff06ff79a7 */ /* 0x0005e2000810003f */
[----:B------:R-:W-:Y:S05]  /*1eb90*/  @!P2 BRA `(.L_x_8842) ;  /* 0x000000000004a947 */ /* 0x000fea0003800000 */
[----:B------:R-:W-:Y:S01]  /*1eba0*/  BPT.TRAP 0x1 ;  /* 0x000000040000795c */ /* 0x000fe20000300000 */
.L_x_8842:
[----:B------:R-:W3:Y:S01]  /*1ebb0*/  SYNCS.PHASECHK.TRANS64.TRYWAIT P0, [R6+URZ+0x38860], R21 ;  /* 0x03886015060075a7 */ /* 0x000ee2000800017f */
[----:B------:R-:W-:Y:S04]  /*1ebc0*/  BSSY B1, `(.L_x_8843) ;  /* 0x0000002000017945 */ /* 0x000fe80003800000 */
[----:B---3--:R-:W-:Y:S05]  /*1ebd0*/  @!P0 BRA `(.L_x_8844) ;  /* 0x0000005000348947 */ /* 0x008fea0003800000 */
.L_x_8983:
[----:B------:R-:W-:Y:S05]  /*1ebe0*/  BSYNC B1 ;  /* 0x0000000000017941 */ /* 0x000fea0003800000 */
.L_x_8843:
        /* <DEDUP_REMOVED lines=81> */
.L_x_8993:
        /* <DEDUP_REMOVED lines=25> */
.L_x_8846:
        /* <DEDUP_REMOVED lines=11> */
.L_x_8847:
[----:B------:R1:W-:Y:S01]  /*1f340*/  SYNCS.ARRIVE.TRANS64.A1T0 RZ, [R6+URZ+0x38850], RZ ;  /* 0x038850ff06ff79a7 */ /* 0x0003e2000810003f */
[----:B------:R-:W-:Y:S05]  /*1f350*/  @P3 BRA `(.L_x_8848) ;  /* 0xfffffff000503947 */ /* 0x000fea000383ffff */
.L_x_8835:
[----:B------:R-:W-:Y:S05]  /*1f360*/  BSYNC B0 ;  /* 0x0000000000007941 */ /* 0x000fea0003800000 */
.L_x_8834:
        /* <DEDUP_REMOVED lines=21> */
.L_x_8850:
[----:B------:R-:W-:Y:S05]  /*1f4c0*/  BSYNC B0 ;  /* 0x0000000000007941 */ /* 0x000fea0003800000 */
.L_x_8849:
[----:B------:R-:W-:-:S07]  /*1f4d0*/  SEL R25, R25, RZ, P0 ;  /* 0x000000ff19197207 */ /* 0x000fce0000000000 */
.L_x_8803:
[----:B------:R-:W-:Y:S05]  /*1f4e0*/  BSYNC B7 ;  /* 0x0000000000077941 */ /* 0x000fea0003800000 */
.L_x_8801:
        /* <DEDUP_REMOVED lines=11> */
.L_x_8851:
        /* <DEDUP_REMOVED lines=26> */
[----:B------:R-:W1:Y:S02]  /*1f740*/  SHFL.UP PT, R14, R5, 0x4, RZ ;  /* 0x04800000050e7989 */ /* 0x000e6400000e00ff */
[----:B-123--:R-:W-:-:S05]  /*1f750*/  SEL R6, R14, RZ, P3 ;  /* 0x000000ff0e067207 */ /* 0x00efca0001800000 */
        /* <DEDUP_REMOVED lines=8> */
.L_x_9003:
[----:B------:R-:W-:Y:S02]  /*1f7e0*/  ULDC UR4, c[0x0][0xd38] ;  /* 0x00034e0000047ab9 */ /* 0x000fe40000000800 */
[----:B------:R-:W-:-:S04]  /*1f7f0*/  IMAD.U32 R4, RZ, RZ, UR4 ;  /* 0x00000004ff047e24 */ /* 0x000fc8000f8e00ff */
[----:B-1----:R-:W-:-:S04]  /*1f800*/  IMAD R5, R14, R4, RZ ;  /* 0x000000040e057224 */ /* 0x002fc800078e02ff */
[----:B------:R-:W-:-:S05]  /*1f810*/  IMAD.IADD R16, R16, 0x1, R5 ;  /* 0x0000000110107824 */ /* 0x000fca00078e0205 */
[----:B------:R-:W-:-:S13]  /*1f820*/  ISETP.GT.AND P6, PT, R16, R0, PT ;  /* 0x000000001000720c */ /* 0x000fda0003fc4270 */
[----:B------:R-:W-:Y:S05]  /*1f830*/  @P6 BRA `(.L_x_8854) ;  /* 0x00000000009c6947 */ /* 0x000fea0003800000 */
.L_x_8859:
        /* <DEDUP_REMOVED lines=14> */
.L_x_8857:
[----:B------:R-:W-:Y:S05]  /*1f920*/  BSYNC B0 ;  /* 0x0000000000007941 */ /* 0x000fea0003800000 */
.L_x_8856:
        /* <DEDUP_REMOVED lines=18> */
.L_x_9011:
[----:B------:R-:W-:Y:S02]  /*1fa50*/  ULDC UR4, c[0x0][0xd38] ;  /* 0x00034e0000047ab9 */ /* 0x000fe40000000800 */
[----:B------:R-:W-:-:S04]  /*1fa60*/  IMAD.U32 R4, RZ, RZ, UR4 ;  /* 0x00000004ff047e24 */ /* 0x000fc8000f8e00ff */
[----:B-1----:R-:W-:-:S04]  /*1fa70*/  IMAD R5, R14, R4, RZ ;  /* 0x000000040e057224 */ /* 0x002fc800078e02ff */
[----:B------:R-:W-:-:S05]  /*1fa80*/  IMAD.IADD R16, R5, 0x1, R16 ;  /* 0x0000000105107824 */ /* 0x000fca00078e0210 */
[----:B------:R-:W-:-:S13]  /*1fa90*/  ISETP.GT.AND P6, PT, R16, R0, PT ;  /* 0x000000001000720c */ /* 0x000fda0003fc4270 */
[----:B------:R-:W-:Y:S05]  /*1faa0*/  @!P6 BRA `(.L_x_8859) ;  /* 0xfffffffc0064e947 */ /* 0x000fea000383ffff */
.L_x_8854:
        /* <DEDUP_REMOVED lines=8> */
.L_x_9015:
[----:B------:R-:W-:Y:S01]  /*1fb30*/  ISETP.NE.AND P0, PT, R6, RZ, PT ;  /* 0x000000ff0600720c */ /* 0x000fe20003f05270 */
[----:B------:R-:W-:-:S12]  /*1fb40*/  IMAD.MOV.U32 R6, RZ, RZ, RZ ;  /* 0x000000ffff067224 */ /* 0x000fd800078e00ff */
[----:B------:R-:W-:Y:S05]  /*1fb50*/  @!P0 BRA `(.L_x_8861) ;  /* 0x0000000000108947 */ /* 0x000fea0003800000 */
[----:B------:R-:W-:Y:S01]  /*1fb60*/  UMOV UR4, 0xffffffff ;  /* 0xffffffff00047882 */ /* 0x000fe20000000000 */
[----:B------:R-:W-:Y:S02]  /*1fb70*/  VIADD R12, R5, 0xffffffff ;  /* 0xffffffff050c7836 */ /* 0x000fe40000000000 */
[----:B------:R-:W-:Y:S05]  /*1fb80*/  BRA.DIV UR4, `(.L_x_8862) ;  /* 0x0000005204607947 */ /* 0x000fea000b800000 */
[----:B------:R3:W4:Y:S02]  /*1fb90*/  SHFL.IDX PT, R6, R3, R12, 0x1f ;  /* 0x00001f0c03067589 */ /* 0x00072400000e0000 */
.L_x_8861:
[----:B01-3--:R-:W0:Y:S01]  /*1fba0*/  LDC.64 R2, c[0x0][0xd90] ;  /* 0x00036400ff027b82 */ /* 0x00be220000000a00 */
[----:B------:R-:W-:-:S04]  /*1fbb0*/  IMAD.IADD R19, R5, 0x1, R19 ;  /* 0x0000000105137824 */ /* 0x000fc800078e0213 */
[----:B0-----:R-:W-:-:S05]  /*1fbc0*/  IMAD.WIDE R2, R19, 0x4, R2 ;  /* 0x0000000413027825 */ /* 0x001fca00078e0202 */
[----:B------:R0:W2:Y:S01]  /*1fbd0*/  LDG.E R7, desc[UR40][R2.64] ;  /* 0x0000002802077981 */ /* 0x0000a2000c1e1900 */
[----:B----4-:R-:W-:-:S04]  /*1fbe0*/  IMAD R16, R6, R4, R16 ;  /* 0x0000000406107224 */ /* 0x010fc800078e0210 */
[----:B------:R-:W-:Y:S02]  /*1fbf0*/  IMAD.IADD R0, R0, 0x1, -R16 ;  /* 0x0000000100007824 */ /* 0x000fe400078e0a10 */
[----:B0-----:R-:W-:Y:S02]  /*1fc00*/  IMAD.MOV.U32 R2, RZ, RZ, RZ ;  /* 0x000000ffff027224 */ /* 0x001fe400078e00ff */
[----:B--2---:R-:W-:-:S05]  /*1fc10*/  IMAD R5, R17, R7, RZ ;  /* 0x0000000711057224 */ /* 0x004fca00078e02ff */
        /* <DEDUP_REMOVED lines=58> */
.L_x_8855:
[----:B------:R-:W-:Y:S01]  /*1ffc0*/  UMOV UR4, URZ ;  /* 0x0000003f00047c82 */ /* 0x000fe20008000000 */
[----:B------:R-:W-:Y:S01]  /*1ffd0*/  UMOV UR5, URZ ;  /* 0x0000003f00057c82 */ /* 0x000fe20008000000 */
[----:B------:R-:W-:Y:S01]  /*1ffe0*/  ULDC UR6, c[0x0][0xd3c] ;  /* 0x00034f0000067ab9 */ /* 0x000fe20000000800 */
[----:B------:R-:W-:Y:S02]  /*1fff0*/  IMAD.MOV.U32 R16, RZ, RZ, R0 ;  /* 0x000000ffff107224 */ /* 0x000fe400078e0000 */
[----:B------:R-:W-:Y:S02]  /*20000*/  IMAD.U32 R17, RZ, RZ, UR4 ;  /* 0x00000004ff117e24 */ /* 0x000fe4000f8e00ff */
[----:B------:R-:W-:Y:S02]  /*20010*/  IMAD.U32 R18, RZ, RZ, UR5 ;  /* 0x00000005ff127e24 */ /* 0x000fe4000f8e00ff */
[----:B------:R-:W-:-:S07]  /*20020*/  IMAD.U32 R19, RZ, RZ, UR6 ;  /* 0x00000006ff137e24 */ /* 0x000fce000f8e00ff */
.L_x_8863:
        /* <DEDUP_REMOVED lines=10> */
.L_x_8852:
[----:B------:R-:W-:Y:S02]  /*200d0*/  ULDC UR4, c[0x0][0xd3c] ;  /* 0x00034f0000047ab9 */ /* 0x000fe40000000800 */
[----:B0-----:R-:W-:-:S13]  /*200e0*/  ISETP.GE.AND P0, PT, R19, UR4, PT ;  /* 0x0000000413007c0c */ /* 0x001fda000bf06270 */
[----:B------:R-:W-:Y:S05]  /*200f0*/  @!P0 BRA `(.L_x_8864) ;  /* 0xffffff8800e08947 */ /* 0x000fea000383ffff */
[----:B------:R-:W-:Y:S05]  /*20100*/  BSYNC B8 ;  /* 0x0000000000087941 */ /* 0x000fea0003800000 */
.L_x_8751:
        /* <DEDUP_REMOVED lines=12> */
.L_x_9018:
[----:B------:R-:W-:Y:S05]  /*201d0*/  BSYNC B0 ;  /* 0x0000000000007941 */ /* 0x000fea0003800000 */
.L_x_8865:
[----:B------:R-:W-:-:S03]  /*201e0*/  UMOV UR4, 0xffffffff ;  /* 0xffffffff00047882 */ /* 0x000fc60000000000 */
[----:B------:R-:W-:Y:S05]  /*201f0*/  BRA.DIV UR4, `(.L_x_8867) ;  /* 0x0000004e04007947 */ /* 0x000fea000b800000 */
[----:B0-----:R-:W0:Y:S02]  /*20200*/  S2R R0, SR_TID.X ;  /* 0x0000000000007919 */ /* 0x001e240000002100 */
[----:B0-----:R-:W-:-:S04]  /*20210*/  SHF.R.U32.HI R0, RZ, 0x5, R0 ;  /* 0x00000005ff007819 */ /* 0x001fc80000011600 */
[----:B------:R-:W-:-:S05]  /*20220*/  LOP3.LUT R0, R0, 0x3, RZ, 0xc0, !PT ;  /* 0x0000000300007812 */ /* 0x000fca00078ec0ff */
[----:B------:R0:W1:Y:S02]  /*20230*/  SHFL.IDX PT, R14, R0, RZ, 0x1f ;  /* 0x00001fff000e7589 */ /* 0x00006400000e0000 */
.L_x_9021:
[----:B-1----:R-:W-:-:S13]  /*20240*/  ISETP.NE.AND P0, PT, R14, RZ, PT ;  /* 0x000000ff0e00720c */ /* 0x002fda0003f05270 */
[----:B------:R-:W-:Y:S05]  /*20250*/  @P0 BRA `(.L_x_8602) ;  /* 0x0000000000880947 */ /* 0x000fea0003800000 */
[----:B------:R-:W-:-:S03]  /*20260*/  UMOV UR4, 0xffffffff ;  /* 0xffffffff00047882 */ /* 0x000fc60000000000 */
[----:B------:R-:W-:Y:S05]  /*20270*/  BRA.DIV UR4, `(.L_x_8868) ;  /* 0x0000004e04147947 */ /* 0x000fea000b800000 */
[----:B------:R-:W-:-:S13]  /*20280*/  ELECT P6, URZ, PT ;  /* 0x00000000003f782f */ /* 0x000fda00038c0000 */
.L_x_9024:
[----:B------:R-:W-:Y:S05]  /*20290*/  @!P6 BRA `(.L_x_8602) ;  /* 0x000000000078e947 */ /* 0x000fea0003800000 */
[----:B0-----:R-:W5:Y:S02]  /*202a0*/  LDL.LU R0, [R1+0x8] ;  /* 0x0000080001007983 */ /* 0x001f640000300800 */
[----:B-----5:R-:W-:-:S04]  /*202b0*/  LOP3.LUT R0, R0, 0x2, RZ, 0xfc, !PT ;  /* 0x0000000200007812 */ /* 0x020fc800078efcff */
[----:B------:R-:W-:-:S13]  /*202c0*/  ISETP.NE.AND P0, PT, R0, 0x3, PT ;  /* 0x000000030000780c */ /* 0x000fda0003f05270 */
[----:B------:R-:W-:Y:S05]  /*202d0*/  @!P0 BRA `(.L_x_8869) ;  /* 0x0000000000048947 */ /* 0x000fea0003800000 */
[----:B------:R-:W-:Y:S01]  /*202e0*/  BPT.TRAP 0x1 ;  /* 0x000000040000795c */ /* 0x000fe20000300000 */
.L_x_8869:
[C---:B------:R-:W-:Y:S01]  /*202f0*/  IMAD R5, R25.reuse, 0x8, R4 ;  /* 0x0000000819057824 */ /* 0x040fe200078e0204 */
[----:B------:R-:W-:Y:S01]  /*20300*/  SHF.L.U32 R0, R28, 0x1f, RZ ;  /* 0x0000001f1c007819 */ /* 0x000fe200000006ff */
[----:B------:R-:W-:-:S03]  /*20310*/  VIADD R25, R25, 0x1 ;  /* 0x0000000119197836 */ /* 0x000fc60000000000 */
[----:B------:R-:W0:Y:S02]  /*20320*/  SYNCS.PHASECHK.TRANS64.TRYWAIT P1, [R5+URZ+0x38840], R0 ;  /* 0x03884000050075a7 */ /* 0x000e24000802017f */
[----:B------:R-:W-:-:S04]  /*20330*/  ISETP.NE.AND P2, PT, R25, 0x2, PT ;  /* 0x000000021900780c */ /* 0x000fc80003f45270 */
[----:B------:R-:W-:Y:S01]  /*20340*/  SEL R3, RZ, 0x1, P2 ;  /* 0x00000001ff037807 */ /* 0x000fe20001000000 */
[----:B0-----:R-:W-:Y:S08]  /*20350*/  @!P1 BRA `(.L_x_8870) ;  /* 0x0000004800fc9947 */ /* 0x001ff00003800000 */
.L_x_9025:
[----:B------:R-:W-:Y:S02]  /*20360*/  SEL R25, R25, RZ, P2 ;  /* 0x000000ff19197207 */ /* 0x000fe40001000000 */
[----:B------:R-:W-:Y:S01]  /*20370*/  LOP3.LUT R2, R28, R3, RZ, 0x3c, !PT ;  /* 0x000000031c027212 */ /* 0x000fe200078e3cff */
[----:B------:R-:W-:Y:S06]  /*20380*/  @!P0 BRA `(.L_x_8871) ;  /* 0x0000000000048947 */ /* 0x000fec0003800000 */
[----:B------:R-:W-:Y:S01]  /*20390*/  BPT.TRAP 0x1 ;  /* 0x000000040000795c */ /* 0x000fe20000300000 */
.L_x_8871:
[----:B------:R-:W-:Y:S01]  /*203a0*/  IMAD R25, R25, 0x8, R4 ;  /* 0x0000000819197824 */ /* 0x000fe200078e0204 */
[----:B------:R-:W-:-:S04]  /*203b0*/  SHF.L.U32 R2, R2, 0x1f, RZ ;  /* 0x0000001f02027819 */ /* 0x000fc800000006ff */
[----:B------:R-:W1:Y:S02]  /*203c0*/  SYNCS.PHASECHK.TRANS64.TRYWAIT P1, [R25+URZ+0x38840], R2 ;  /* 0x03884002190075a7 */ /* 0x000e64000802017f */
[----:B-1----:R-:W-:Y:S05]  /*203d0*/  @!P1 BRA `(.L_x_8872) ;  /* 0x0000004800f09947 */ /* 0x002fea0003800000 */
.L_x_9026:
[----:B------:R-:W-:Y:S05]  /*203e0*/  @!P0 BRA `(.L_x_8873) ;  /* 0x0000000000048947 */ /* 0x000fea0003800000 */
[----:B------:R-:W-:Y:S01]  /*203f0*/  BPT.TRAP 0x1 ;  /* 0x000000040000795c */ /* 0x000fe20000300000 */
.L_x_8873:
[----:B------:R-:W5:Y:S02]  /*20400*/  SYNCS.PHASECHK.TRANS64.TRYWAIT P1, [R5+URZ+0x38860], R0 ;  /* 0x03886000050075a7 */ /* 0x000f64000802017f */
[----:B-----5:R-:W-:Y:S05]  /*20410*/  @!P1 BRA `(.L_x_8874) ;  /* 0x0000004800f49947 */ /* 0x020fea0003800000 */
.L_x_9027:
[----:B------:R-:W-:Y:S05]  /*20420*/  @!P0 BRA `(.L_x_8875) ;  /* 0x0000000000048947 */ /* 0x000fea0003800000 */
[----:B------:R-:W-:Y:S01]  /*20430*/  BPT.TRAP 0x1 ;  /* 0x000000040000795c */ /* 0x000fe20000300000 */
.L_x_8875:
[----:B------:R0:W0:Y:S02]  /*20440*/  SYNCS.PHASECHK.TRANS64.TRYWAIT P0, [R25+URZ+0x38860], R2 ;  /* 0x03886002190075a7 */ /* 0x000024000800017f */
[----:B0-----:R-:W-:Y:S05]  /*20450*/  @!P0 NANOSLEEP.SYNCS 0x989680 ;  /* 0x009896800000895d */ /* 0x001fea0003900000 */
[----:B------:R-:W0:Y:S02]  /*20460*/  @!P0 SYNCS.PHASECHK.TRANS64 P0, [R25+URZ+0x38860], R2 ;  /* 0x03886002190085a7 */ /* 0x000e24000800007f */
[----:B0-----:R-:W-:Y:S05]  /*20470*/  @!P0 BRA `(.L_x_8875) ;  /* 0xfffffffc00f08947 */ /* 0x001fea000383ffff */
.L_x_8602:
[----:B------:R-:W-:Y:S05]  /*20480*/  BSYNC B9 ;  /* 0x0000000000097941 */ /* 0x000fea0003800000 */
.L_x_8599:
[----:B------:R-:W-:Y:S05]  /*20490*/  EXIT ;  /* 0x000000000000794d */ /* 0x000fea0003800000 */
.L_x_8618:
[----:B0-----:R0:W1:Y:S02]  /*204a0*/  SYNCS.PHASECHK.TRANS64.TRYWAIT P5, [R62+URZ+0x38890], R75 ;  /* 0x0388904b3e0075a7 */ /* 0x00106400080a017f */
[----:B-1----:R-:W-:Y:S05]  /*204b0*/  @!P5 NANOSLEEP.SYNCS 0x989680 ;  /* 0x009896800000d95d */ /* 0x002fea0003900000 */
[----:B------:R-:W1:Y:S02]  /*204c0*/  @!P5 SYNCS.PHASECHK.TRANS64 P5, [R62+URZ+0x38890], R75 ;  /* 0x0388904b3e00d5a7 */ /* 0x000e6400080a007f */
[----:B-1----:R-:W-:Y:S05]  /*204d0*/  @!P5 BRA `(.L_x_8618) ;  /* 0xfffffffc00f0d947 */ /* 0x002fea000383ffff */
[----:B------:R-:W-:Y:S05]  /*204e0*/  BRA `(.L_x_8876) ;  /* 0xfffffe2400c87947 */ /* 0x000fea000383ffff */
.L_x_8619:
        /* <DEDUP_REMOVED lines=8> */
.L_x_8878:
[----:B------:R-:W-:Y:S05]  /*20570*/  BSYNC B1 ;  /* 0x0000000000017941 */ /* 0x000fea0003800000 */
.L_x_8877:
        /* <DEDUP_REMOVED lines=8> */
.L_x_8879:
[----:B------:R-:W-:Y:S05]  /*20600*/  BRA `(.L_x_8880) ;  /* 0xfffffe2400947947 */ /* 0x000fea000383ffff */
.L_x_8629:
[----:B0-----:R0:W1:Y:S02]  /*20610*/  SYNCS.PHASECHK.TRANS64.TRYWAIT P6, [R62+URZ+0x38890], R75 ;  /* 0x0388904b3e0075a7 */ /* 0x00106400080c017f */
[----:B-1----:R-:W-:Y:S05]  /*20620*/  @!P6 NANOSLEEP.SYNCS 0x989680 ;  /* 0x009896800000e95d */ /* 0x002fea0003900000 */
[----:B------:R-:W1:Y:S02]  /*20630*/  @!P6 SYNCS.PHASECHK.TRANS64 P6, [R62+URZ+0x38890], R75 ;  /* 0x0388904b3e00e5a7 */ /* 0x000e6400080c007f */
[----:B-1----:R-:W-:Y:S05]  /*20640*/  @!P6 BRA `(.L_x_8629) ;  /* 0xfffffffc00f0e947 */ /* 0x002fea000383ffff */
[----:B------:R-:W-:Y:S05]  /*20650*/  BRA `(.L_x_8881) ;  /* 0xfffffe30001c7947 */ /* 0x000fea000383ffff */
.L_x_8630:
        /* <DEDUP_REMOVED lines=8> */
.L_x_8883:
[----:B------:R-:W-:Y:S05]  /*206e0*/  BSYNC B1 ;  /* 0x0000000000017941 */ /* 0x000fea0003800000 */
.L_x_8882:
        /* <DEDUP_REMOVED lines=8> */
.L_x_8884:
[----:B------:R-:W-:Y:S01]  /*20770*/  IMAD.MOV.U32 R69, RZ, RZ, R14 ;  /* 0x000000ffff457224 */ /* 0x000fe200078e000e */
[----:B------:R-:W-:Y:S06]  /*20780*/  BRA `(.L_x_8885) ;  /* 0xfffffe2c00e47947 */ /* 0x000fec000383ffff */
.L_x_8635:
[----:B-1----:R1:W2:Y:S02]  /*20790*/  SYNCS.PHASECHK.TRANS64.TRYWAIT P4, [R62+URZ+0x38890], R75 ;  /* 0x0388904b3e0075a7 */ /* 0x0022a4000808017f */
[----:B--2---:R-:W-:Y:S05]  /*207a0*/  @!P4 NANOSLEEP.SYNCS 0x989680 ;  /* 0x009896800000c95d */ /* 0x004fea0003900000 */
[----:B------:R-:W2:Y:S02]  /*207b0*/  @!P4 SYNCS.PHASECHK.TRANS64 P4, [R62+URZ+0x38890], R75 ;  /* 0x0388904b3e00c5a7 */ /* 0x000ea4000808007f */
[----:B--2---:R-:W-:Y:S05]  /*207c0*/  @!P4 BRA `(.L_x_8635) ;  /* 0xfffffffc00f0c947 */ /* 0x004fea000383ffff */
[----:B------:R-:W-:Y:S05]  /*207d0*/  BRA `(.L_x_8886) ;  /* 0xfffffe3400f87947 */ /* 0x000fea000383ffff */
.L_x_8636:
[----:B------:R-:W-:Y:S01]  /*207e0*/  BSSY B1, `(.L_x_8887) ;  /* 0x0000007000017945 */ /* 0x000fe20003800000 */
[----:B------:R-:W-:Y:S02]  /*207f0*/  IMAD.MOV.U32 R12, RZ, RZ, RZ ;  /* 0x000000ffff0c7224 */ /* 0x000fe400078e00ff */
[----:B------:R-:W-:Y:S02]  /*20800*/  IMAD.MOV.U32 R11, RZ, RZ, 0x1c1f ;  /* 0x00001c1fff0b7424 */ /* 0x000fe400078e00ff */
[----:B------:R-:W-:-:S07]  /*20810*/  IMAD.MOV.U32 R15, RZ, RZ, -0x1 ;  /* 0xffffffffff0f7424 */ /* 0x000fce00078e00ff */
[----:B-1----:R-:W-:Y:S05]  /*20820*/  WARPSYNC.COLLECTIVE R15, `(.L_x_8888) ;  /* 0x000000000f087348 */ /* 0x002fea0003c00000 */
[----:B------:R0:W2:Y:S02]  /*20830*/  SHFL.IDX P6, R14, R13, R12, R11 ;  /* 0x0000000c0d0e7389 */ /* 0x0000a400000c000b */
[----:B012---:R-:W-:Y:S01]  /*20840*/  ENDCOLLECTIVE ;  /* 0x000000000000791b */ /* 0x007fe20003800000 */
.L_x_8888:
[----:B------:R-:W-:Y:S05]  /*20850*/  BSYNC B1 ;  /* 0x0000000000017941 */ /* 0x000fea0003800000 */
.L_x_8887:
        /* <DEDUP_REMOVED lines=8> */
.L_x_8889:
[----:B------:R-:W-:Y:S05]  /*208e0*/  BRA `(.L_x_8890) ;  /* 0xfffffe3800207947 */ /* 0x000fea000383ffff */
.L_x_8640:
[----:B--2---:R2:W3:Y:S02]  /*208f0*/  SYNCS.PHASECHK.TRANS64.TRYWAIT P3, [R62+URZ+0x388b0], R75 ;  /* 0x0388b04b3e0075a7 */ /* 0x0044e4000806017f */
[----:B---3--:R-:W-:Y:S05]  /*20900*/  @!P3 NANOSLEEP.SYNCS 0x989680 ;  /* 0x009896800000b95d */ /* 0x008fea0003900000 */
[----:B------:R-:W3:Y:S02]  /*20910*/  @!P3 SYNCS.PHASECHK.TRANS64 P3, [R62+URZ+0x388b0], R75 ;  /* 0x0388b04b3e00b5a7 */ /* 0x000ee4000806007f */
[----:B---3--:R-:W-:Y:S05]  /*20920*/  @!P3 BRA `(.L_x_8640) ;  /* 0xfffffffc00f0b947 */ /* 0x008fea000383ffff */
[----:B------:R-:W-:Y:S05]  /*20930*/  BRA `(.L_x_8891) ;  /* 0xfffffe3800ac7947 */ /* 0x000fea000383ffff */
.L_x_8665:
        /* <DEDUP_REMOVED lines=8> */
.L_x_8893:
[----:B------:R-:W-:Y:S05]  /*209c0*/  BSYNC B1 ;  /* 0x0000000000017941 */ /* 0x000fea0003800000 */
.L_x_8892:
        /* <DEDUP_REMOVED lines=8> */
.L_x_8894:
[----:B------:R-:W-:Y:S02]  /*20a50*/  IMAD.MOV.U32 R13, RZ, RZ, R7 ;  /* 0x000000ffff0d7224 */ /* 0x000fe400078e0007 */
[----:B------:R-:W-:-:S07]  /*20a60*/  IMAD.MOV.U32 R2, RZ, RZ, R14 ;  /* 0x000000ffff027224 */ /* 0x000fce00078e000e */
[----:B------:R-:W-:Y:S05]  /*20a70*/  WARPSYNC.COLLECTIVE R15, `(.L_x_8895) ;  /* 0x000000000f087348 */ /* 0x000fea0003c00000 */
[----:B------:R0:W1:Y:S02]  /*20a80*/  SHFL.IDX P6, R14, R13, R12, R11 ;  /* 0x0000000c0d0e7389 */ /* 0x00006400000c000b */
[----:B01----:R-:W-:Y:S01]  /*20a90*/  ENDCOLLECTIVE ;  /* 0x000000000000791b */ /* 0x003fe20003800000 */
.L_x_8895:
[----:B------:R-:W-:Y:S02]  /*20aa0*/  IMAD.MOV.U32 R13, RZ, RZ, R4 ;  /* 0x000000ffff0d7224 */ /* 0x000fe400078e0004 */
[----:B------:R-:W-:-:S07]  /*20ab0*/  IMAD.MOV.U32 R5, RZ, RZ, R14 ;  /* 0x000000ffff057224 */ /* 0x000fce00078e000e */
[----:B------:R-:W-:Y:S05]  /*20ac0*/  WARPSYNC.COLLECTIVE R15, `(.L_x_8896) ;  /* 0x000000000f087348 */ /* 0x000fea0003c00000 */
[----:B------:R0:W1:Y:S02]  /*20ad0*/  SHFL.IDX P6, R14, R13, R12, R11 ;  /* 0x0000000c0d0e7389 */ /* 0x00006400000c000b */
[----:B01----:R-:W-:Y:S01]  /*20ae0*/  ENDCOLLECTIVE ;  /* 0x000000000000791b */ /* 0x003fe20003800000 */
.L_x_8896:
[----:B------:R-:W-:Y:S05]  /*20af0*/  BRA `(.L_x_8897) ;  /* 0xfffffe6c00b87947 */ /* 0x000fea000383ffff */
.L_x_8668:
        /* <DEDUP_REMOVED lines=8> */
.L_x_8899:
[----:B------:R-:W-:Y:S05]  /*20b80*/  BSYNC B1 ;  /* 0x0000000000017941 */ /* 0x000fea0003800000 */
.L_x_8898:
        /* <DEDUP_REMOVED lines=8> */
.L_x_8900:
[----:B------:R-:W-:Y:S02]  /*20c10*/  IMAD.MOV.U32 R13, RZ, RZ, R7 ;  /* 0x000000ffff0d7224 */ /* 0x000fe400078e0007 */
[----:B------:R-:W-:-:S07]  /*20c20*/  IMAD.MOV.U32 R2, RZ, RZ, R14 ;  /* 0x000000ffff027224 */ /* 0x000fce00078e000e */
[----:B------:R-:W-:Y:S05]  /*20c30*/  WARPSYNC.COLLECTIVE R15, `(.L_x_8901) ;  /* 0x000000000f087348 */ /* 0x000fea0003c00000 */
[----:B------:R0:W1:Y:S02]  /*20c40*/  SHFL.IDX P6, R14, R13, R12, R11 ;  /* 0x0000000c0d0e7389 */ /* 0x00006400000c000b */
[----:B01----:R-:W-:Y:S01]  /*20c50*/  ENDCOLLECTIVE ;  /* 0x000000000000791b */ /* 0x003fe20003800000 */
.L_x_8901:
[----:B------:R-:W-:Y:S02]  /*20c60*/  IMAD.MOV.U32 R13, RZ, RZ, R4 ;  /* 0x000000ffff0d7224 */ /* 0x000fe400078e0004 */
[----:B------:R-:W-:-:S07]  /*20c70*/  IMAD.MOV.U32 R5, RZ, RZ, R14 ;  /* 0x000000ffff057224 */ /* 0x000fce00078e000e */
[----:B------:R-:W-:Y:S05]  /*20c80*/  WARPSYNC.COLLECTIVE R15, `(.L_x_8902) ;  /* 0x000000000f087348 */ /* 0x000fea0003c00000 */
[----:B------:R0:W1:Y:S02]  /*20c90*/  SHFL.IDX P6, R14, R13, R12, R11 ;  /* 0x0000000c0d0e7389 */ /* 0x00006400000c000b */
[----:B01----:R-:W-:Y:S01]  /*20ca0*/  ENDCOLLECTIVE ;  /* 0x000000000000791b */ /* 0x003fe20003800000 */
.L_x_8902:
[----:B------:R-:W-:Y:S01]  /*20cb0*/  IMAD.MOV.U32 R4, RZ, RZ, R14 ;  /* 0x000000ffff047224 */ /* 0x000fe200078e000e */
[----:B------:R-:W-:Y:S06]  /*20cc0*/  BRA `(.L_x_8903) ;  /* 0xfffffe70000c7947 */ /* 0x000fec000383ffff */
.L_x_8672:
[----:B0-----:R0:W1:Y:S02]  /*20cd0*/  SYNCS.PHASECHK.TRANS64.TRYWAIT P0, [R18+URZ+0x38800], R35 ;  /* 0x03880023120075a7 */ /* 0x001064000800017f */
[----:B-1----:R-:W-:Y:S05]  /*20ce0*/  @!P0 NANOSLEEP.SYNCS 0x989680 ;  /* 0x009896800000895d */ /* 0x002fea0003900000 */
[----:B------:R-:W1:Y:S02]  /*20cf0*/  @!P0 SYNCS.PHASECHK.TRANS64 P0, [R18+URZ+0x38800], R35 ;  /* 0x03880023120085a7 */ /* 0x000e64000800007f */
[----:B-1----:R-:W-:Y:S05]  /*20d00*/  @!P0 BRA `(.L_x_8672) ;  /* 0xfffffffc00f08947 */ /* 0x002fea000383ffff */
[----:B------:R-:W-:Y:S05]  /*20d10*/  BRA `(.L_x_8904) ;  /* 0xfffffe7400047947 */ /* 0x000fea000383ffff */
.L_x_8680:
        /* <DEDUP_REMOVED lines=9> */
.L_x_8906:
[----:B------:R-:W-:Y:S05]  /*20db0*/  BSYNC B1 ;  /* 0x0000000000017941 */ /* 0x000fea0003800000 */
.L_x_8905:
        /* <DEDUP_REMOVED lines=10> */
.L_x_8907:
        /* <DEDUP_REMOVED lines=8> */
.L_x_8908:
[----:B------:R-:W-:-:S05]  /*20ee0*/  @!P1 IADD3 R2, P2, R2, R7, RZ ;  /* 0x0000000702029210 */ /* 0x000fca0007f5e0ff */
[----:B------:R-:W-:Y:S02]  /*20ef0*/  @!P1 IMAD.X R5, R0, 0x1, R4, P2 ;  /* 0x0000000100059824 */ /* 0x000fe400010e0604 */
[----:B------:R-:W-:Y:S02]  /*20f00*/  @!P1 IMAD.MOV.U32 R8, RZ, RZ, R2 ;  /* 0x000000ffff089224 */ /* 0x000fe400078e0002 */
[----:B------:R-:W-:Y:S02]  /*20f10*/  @!P1 IMAD.MOV.U32 R9, RZ, RZ, R5 ;  /* 0x000000ffff099224 */ /* 0x000fe400078e0005 */
[----:B------:R-:W-:Y:S02]  /*20f20*/  IMAD.MOV.U32 R13, RZ, RZ, R27 ;  /* 0x000000ffff0d7224 */ /* 0x000fe400078e001b */
[----:B------:R-:W-:-:S07]  /*20f30*/  IMAD.MOV.U32 R3, RZ, RZ, R14 ;  /* 0x000000ffff037224 */ /* 0x000fce00078e000e */
[----:B------:R-:W-:Y:S05]  /*20f40*/  WARPSYNC.COLLECTIVE R15, `(.L_x_8909) ;  /* 0x000000000f087348 */ /* 0x000fea0003c00000 */
[----:B------:R0:W1:Y:S02]  /*20f50*/  SHFL.IDX P6, R14, R13, R12, R11 ;  /* 0x0000000c0d0e7389 */ /* 0x00006400000c000b */
[----:B01----:R-:W-:Y:S01]  /*20f60*/  ENDCOLLECTIVE ;  /* 0x000000000000791b */ /* 0x003fe20003800000 */
.L_x_8909:
        /* <DEDUP_REMOVED lines=9> */
[----:B------:R-:W-:Y:S01]  /*21000*/  CS2R R20, SRZ ;  /* 0x0000000000147805 */ /* 0x000fe2000001ff00 */
[----:B0-----:R-:W-:Y:S02]  /*21010*/  IMAD.MOV.U32 R15, RZ, RZ, -0x1 ;  /* 0xffffffffff0f7424 */ /* 0x001fe400078e00ff */
[----:B--2---:R-:W-:Y:S02]  /*21020*/  @!P1 IMAD.MOV.U32 R31, RZ, RZ, R11 ;  /* 0x000000ffff1f9224 */ /* 0x004fe400078e000b */
[----:B------:R-:W-:-:S02]  /*21030*/  IMAD.MOV.U32 R11, RZ, RZ, 0x1c1f ;  /* 0x00001c1fff0b7424 */ /* 0x000fc400078e00ff */
[----:B------:R-:W-:Y:S02]  /*21040*/  @!P1 IMAD.MOV.U32 R29, RZ, RZ, R9 ;  /* 0x000000ffff1d9224 */ /* 0x000fe400078e0009 */
[----:B------:R-:W-:-:S07]  /*21050*/  @!P1 IMAD.MOV.U32 R28, RZ, RZ, R8 ;  /* 0x000000ffff1c9224 */ /* 0x000fce00078e0008 */
[----:B-----5:R-:W-:Y:S05]  /*21060*/  WARPSYNC.COLLECTIVE R15, `(.L_x_8910) ;  /* 0x000000000f087348 */ /* 0x020fea0003c00000 */
[----:B------:R0:W1:Y:S02]  /*21070*/  SHFL.IDX P6, R14, R13, R12, R11 ;  /* 0x0000000c0d0e7389 */ /* 0x00006400000c000b */
[----:B01---5:R-:W-:Y:S01]  /*21080*/  ENDCOLLECTIVE ;  /* 0x000000000000791b */ /* 0x023fe20003800000 */
.L_x_8910:
[----:B------:R-:W-:Y:S02]  /*21090*/  IMAD.MOV.U32 R2, RZ, RZ, R29 ;  /* 0x000000ffff027224 */ /* 0x000fe400078e001d */
[----:B------:R-:W-:Y:S02]  /*210a0*/  IMAD.MOV.U32 R0, RZ, RZ, R28 ;  /* 0x000000ffff007224 */ /* 0x000fe400078e001c */
[----:B------:R-:W-:Y:S01]  /*210b0*/  @!P1 IMAD.MOV.U32 R30, RZ, RZ, R10 ;  /* 0x000000ffff1e9224 */ /* 0x000fe200078e000a */
[----:B------:R-:W-:Y:S02]  /*210c0*/  PRMT R34, R34, 0x5410, R2 ;  /* 0x0000541022227816 */ /* 0x000fe40000000002 */
[----:B------:R-:W-:Y:S02]  /*210d0*/  CS2R R2, SRZ ;  /* 0x0000000000027805 */ /* 0x000fe4000001ff00 */
[----:B------:R-:W-:Y:S01]  /*210e0*/  PRMT R39, R0, 0x7610, R39 ;  /* 0x0000761000277816 */ /* 0x000fe20000000027 */
[----:B------:R-:W-:-:S02]  /*210f0*/  IMAD.MOV.U32 R0, RZ, RZ, R30 ;  /* 0x000000ffff007224 */ /* 0x000fc400078e001e */
[----:B------:R-:W-:Y:S02]  /*21100*/  IMAD.MOV.U32 R8, RZ, RZ, R31 ;  /* 0x000000ffff087224 */ /* 0x000fe400078e001f */
[----:B------:R-:W-:Y:S01]  /*21110*/  IMAD.MOV.U32 R13, RZ, RZ, R25 ;  /* 0x000000ffff0d7224 */ /* 0x000fe200078e0019 */
[----:B------:R-:W-:Y:S01]  /*21120*/  PRMT R33, R0, 0x7610, R33 ;  /* 0x0000761000217816 */ /* 0x000fe20000000021 */
[----:B------:R-:W-:Y:S01]  /*21130*/  @!P1 IMAD.MOV.U32 R21, RZ, RZ, R5 ;  /* 0x000000ffff159224 */ /* 0x000fe200078e0005 */
[----:B------:R-:W-:Y:S01]  /*21140*/  PRMT R34, R8, 0x7610, R34 ;  /* 0x0000761008227816 */ /* 0x000fe20000000022 */
[----:B------:R-:W-:Y:S02]  /*21150*/  @!P1 IMAD.MOV.U32 R2, RZ, RZ, R6 ;  /* 0x000000ffff029224 */ /* 0x000fe400078e0006 */
[----:B------:R-:W-:Y:S02]  /*21160*/  @!P1 IMAD.MOV.U32 R20, RZ, RZ, R4 ;  /* 0x000000ffff149224 */ /* 0x000fe400078e0004 */
[----:B------:R-:W-:-:S02]  /*21170*/  @!P1 IMAD.MOV.U32 R3, RZ, RZ, R7 ;  /* 0x000000ffff039224 */ /* 0x000fc400078e0007 */
[----:B------:R-:W-:-:S07]  /*21180*/  IMAD.MOV.U32 R24, RZ, RZ, R14 ;  /* 0x000000ffff187224 */ /* 0x000fce00078e000e */
[----:B------:R-:W-:Y:S05]  /*21190*/  WARPSYNC.COLLECTIVE R15, `(.L_x_8911) ;  /* 0x000000000f087348 */ /* 0x000fea0003c00000 */
[----:B------:R0:W1:Y:S02]  /*211a0*/  SHFL.IDX P6, R14, R13, R12, R11 ;  /* 0x0000000c0d0e7389 */ /* 0x00006400000c000b */
[----:B01----:R-:W-:Y:S01]  /*211b0*/  ENDCOLLECTIVE ;  /* 0x000000000000791b */ /* 0x003fe20003800000 */
.L_x_8911:
[----:B------:R-:W-:Y:S02]  /*211c0*/  IMAD.MOV.U32 R4, RZ, RZ, R21 ;  /* 0x000000ffff047224 */ /* 0x000fe400078e0015 */
[----:B------:R-:W-:Y:S02]  /*211d0*/  IMAD.MOV.U32 R5, RZ, RZ, R2 ;  /* 0x000000ffff057224 */ /* 0x000fe400078e0002 */
[----:B------:R-:W-:Y:S02]  /*211e0*/  IMAD.MOV.U32 R0, RZ, RZ, R20 ;  /* 0x000000ffff007224 */ /* 0x000fe400078e0014 */
        /* <DEDUP_REMOVED lines=10> */
.L_x_8912:
[----:B------:R-:W-:Y:S02]  /*21290*/  IMAD.MOV.U32 R13, RZ, RZ, R27 ;  /* 0x000000ffff0d7224 */ /* 0x000fe400078e001b */
[----:B------:R-:W-:-:S07]  /*212a0*/  IMAD.MOV.U32 R26, RZ, RZ, R14 ;  /* 0x000000ffff1a7224 */ /* 0x000fce00078e000e */
[----:B------:R-:W-:Y:S05]  /*212b0*/  WARPSYNC.COLLECTIVE R15, `(.L_x_8913) ;  /* 0x000000000f087348 */ /* 0x000fea0003c00000 */
[----:B------:R0:W1:Y:S02]  /*212c0*/  SHFL.IDX P6, R14, R13, R12, R11 ;  /* 0x0000000c0d0e7389 */ /* 0x00006400000c000b */
[----:B01----:R-:W-:Y:S01]  /*212d0*/  ENDCOLLECTIVE ;  /* 0x000000000000791b */ /* 0x003fe20003800000 */
.L_x_8913:
[----:B------:R-:W-:Y:S05]  /*212e0*/  BRA `(.L_x_8914) ;  /* 0xfffffe80002c7947 */ /* 0x000fea000383ffff */
.L_x_8684:
[----:B0-----:R0:W1:Y:S02]  /*212f0*/  SYNCS.PHASECHK.TRANS64.TRYWAIT P1, [R18+URZ+0x38800], R13 ;  /* 0x0388000d120075a7 */ /* 0x001064000802017f */
[----:B-1----:R-:W-:Y:S05]  /*21300*/  @!P1 NANOSLEEP.SYNCS 0x989680 ;  /* 0x009896800000995d */ /* 0x002fea0003900000 */
[----:B------:R-:W1:Y:S02]  /*21310*/  @!P1 SYNCS.PHASECHK.TRANS64 P1, [R18+URZ+0x38800], R13 ;  /* 0x0388000d120095a7 */ /* 0x000e64000802007f */
[----:B-1----:R-:W-:Y:S05]  /*21320*/  @!P1 BRA `(.L_x_8684) ;  /* 0xfffffffc00f09947 */ /* 0x002fea000383ffff */
[----:B------:R-:W-:Y:S05]  /*21330*/  BRA `(.L_x_8915) ;  /* 0xfffffe8000cc7947 */ /* 0x000fea000383ffff */
.L_x_8690:
[----:B-1----:R1:W2:Y:S02]  /*21340*/  SYNCS.PHASECHK.TRANS64.TRYWAIT P1, [R20+URZ+0x38830], R13 ;  /* 0x0388300d140075a7 */ /* 0x0022a4000802017f */
[----:B--2---:R-:W-:Y:S05]  /*21350*/  @!P1 NANOSLEEP.SYNCS 0x989680 ;  /* 0x009896800000995d */ /* 0x004fea0003900000 */
[----:B------:R-:W2:Y:S02]  /*21360*/  @!P1 SYNCS.PHASECHK.TRANS64 P1, [R20+URZ+0x38830], R13 ;  /* 0x0388300d140095a7 */ /* 0x000ea4000802007f */
[----:B--2---:R-:W-:Y:S05]  /*21370*/  @!P1 BRA `(.L_x_8690) ;  /* 0xfffffffc00f09947 */ /* 0x004fea000383ffff */
[----:B------:R-:W-:Y:S05]  /*21380*/  BRA `(.L_x_8689) ;  /* 0xfffffe90009c7947 */ /* 0x000fea000383ffff */
.L_x_8692:
[----:B--2---:R2:W3:Y:S02]  /*21390*/  SYNCS.PHASECHK.TRANS64.TRYWAIT P1, [R18+URZ+0x38810], R3 ;  /* 0x03881003120075a7 */ /* 0x0044e4000802017f */
[----:B---3--:R-:W-:Y:S05]  /*213a0*/  @!P1 NANOSLEEP.SYNCS 0x989680 ;  /* 0x009896800000995d */ /* 0x008fea0003900000 */
[----:B------:R-:W3:Y:S02]  /*213b0*/  @!P1 SYNCS.PHASECHK.TRANS64 P1, [R18+URZ+0x38810], R3 ;  /* 0x03881003120095a7 */ /* 0x000ee4000802007f */
[----:B---3--:R-:W-:Y:S05]  /*213c0*/  @!P1 BRA `(.L_x_8692) ;  /* 0xfffffffc00f09947 */ /* 0x008fea000383ffff */
[----:B------:R-:W-:Y:S05]  /*213d0*/  BRA `(.L_x_8916) ;  /* 0xfffffe94004c7947 */ /* 0x000fea000383ffff */
.L_x_8696:
[----:B----4-:R4:W0:Y:S02]  /*213e0*/  SYNCS.PHASECHK.TRANS64.TRYWAIT P1, [R20+URZ+0x38850], R13 ;  /* 0x0388500d140075a7 */ /* 0x010824000802017f */
[----:B0-----:R-:W-:Y:S05]  /*213f0*/  @!P1 NANOSLEEP.SYNCS 0x989680 ;  /* 0x009896800000995d */ /* 0x001fea0003900000 */
[----:B------:R-:W0:Y:S02]  /*21400*/  @!P1 SYNCS.PHASECHK.TRANS64 P1, [R20+URZ+0x38850], R13 ;  /* 0x0388500d140095a7 */ /* 0x000e24000802007f */
[----:B0-----:R-:W-:Y:S05]  /*21410*/  @!P1 BRA `(.L_x_8696) ;  /* 0xfffffffc00f09947 */ /* 0x001fea000383ffff */
[----:B------:R-:W-:Y:S05]  /*21420*/  BRA `(.L_x_8695) ;  /* 0xfffffe9400687947 */ /* 0x000fea000383ffff */
.L_x_8705:
[----:B-1----:R1:W2:Y:S02]  /*21430*/  SYNCS.PHASECHK.TRANS64.TRYWAIT P1, [R21+URZ+0x38830], R15 ;  /* 0x0388300f150075a7 */ /* 0x0022a4000802017f */
[----:B--2---:R-:W-:Y:S05]  /*21440*/  @!P1 NANOSLEEP.SYNCS 0x989680 ;  /* 0x009896800000995d */ /* 0x004fea0003900000 */
[----:B------:R-:W2:Y:S02]  /*21450*/  @!P1 SYNCS.PHASECHK.TRANS64 P1, [R21+URZ+0x38830], R15 ;  /* 0x0388300f150095a7 */ /* 0x000ea4000802007f */
[----:B--2---:R-:W-:Y:S05]  /*21460*/  @!P1 BRA `(.L_x_8705) ;  /* 0xfffffffc00f09947 */ /* 0x004fea000383ffff */
[----:B------:R-:W-:Y:S05]  /*21470*/  BRA `(.L_x_8704) ;  /* 0xfffffec000b47947 */ /* 0x000fea000383ffff */
.L_x_8710:
[----:B---3--:R3:W4:Y:S02]  /*21480*/  SYNCS.PHASECHK.TRANS64.TRYWAIT P1, [R21+URZ+0x38850], R15 ;  /* 0x0388500f150075a7 */ /* 0x008724000802017f */
[----:B----4-:R-:W-:Y:S05]  /*21490*/  @!P1 NANOSLEEP.SYNCS 0x989680 ;  /* 0x009896800000995d */ /* 0x010fea0003900000 */
[----:B------:R-:W4:Y:S02]  /*214a0*/  @!P1 SYNCS.PHASECHK.TRANS64 P1, [R21+URZ+0x38850], R15 ;  /* 0x0388500f150095a7 */ /* 0x000f24000802007f */
[----:B----4-:R-:W-:Y:S05]  /*214b0*/  @!P1 BRA `(.L_x_8710) ;  /* 0xfffffffc00f09947 */ /* 0x010fea000383ffff */
[----:B------:R-:W-:Y:S05]  /*214c0*/  BRA `(.L_x_8709) ;  /* 0xfffffec400507947 */ /* 0x000fea000383ffff */
.L_x_8720:
[----:B-1----:R1:W2:Y:S02]  /*214d0*/  SYNCS.PHASECHK.TRANS64.TRYWAIT P1, [R21+URZ+0x38830], R15 ;  /* 0x0388300f150075a7 */ /* 0x0022a4000802017f */
[----:B--2---:R-:W-:Y:S05]  /*214e0*/  @!P1 NANOSLEEP.SYNCS 0x989680 ;  /* 0x009896800000995d */ /* 0x004fea0003900000 */
[----:B------:R-:W2:Y:S02]  /*214f0*/  @!P1 SYNCS.PHASECHK.TRANS64 P1, [R21+URZ+0x38830], R15 ;  /* 0x0388300f150095a7 */ /* 0x000ea4000802007f */
[----:B--2---:R-:W-:Y:S05]  /*21500*/  @!P1 BRA `(.L_x_8720) ;  /* 0xfffffffc00f09947 */ /* 0x004fea000383ffff */
[----:B------:R-:W-:Y:S05]  /*21510*/  BRA `(.L_x_8719) ;  /* 0xfffffef800c07947 */ /* 0x000fea000383ffff */
.L_x_8725:
[----:B---3--:R3:W4:Y:S02]  /*21520*/  SYNCS.PHASECHK.TRANS64.TRYWAIT P1, [R21+URZ+0x38850], R15 ;  /* 0x0388500f150075a7 */ /* 0x008724000802017f */
[----:B----4-:R-:W-:Y:S05]  /*21530*/  @!P1 NANOSLEEP.SYNCS 0x989680 ;  /* 0x009896800000995d */ /* 0x010fea0003900000 */
[----:B------:R-:W4:Y:S02]  /*21540*/  @!P1 SYNCS.PHASECHK.TRANS64 P1, [R21+URZ+0x38850], R15 ;  /* 0x0388500f150095a7 */ /* 0x000f24000802007f */
[----:B----4-:R-:W-:Y:S05]  /*21550*/  @!P1 BRA `(.L_x_8725) ;  /* 0xfffffffc00f09947 */ /* 0x010fea000383ffff */
[----:B------:R-:W-:Y:S05]  /*21560*/  BRA `(.L_x_8724) ;  /* 0xfffffefc005c7947 */ /* 0x000fea000383ffff */
.L_x_8757:
        /* <DEDUP_REMOVED lines=11> */
.L_x_8918:
[----:B------:R-:W-:Y:S05]  /*21620*/  BSYNC B1 ;  /* 0x0000000000017941 */ /* 0x000fea0003800000 */
.L_x_8917:
[----:B------:R-:W-:Y:S05]  /*21630*/  BRA `(.L_x_8919) ;  /* 0xffffff7c006c7947 */ /* 0x000fea000383ffff */
.L_x_8759:
[----:B------:R-:W-:Y:S01]  /*21640*/  BSSY B1, `(.L_x_8920) ;  /* 0x0000006000017945 */ /* 0x000fe20003800000 */
[----:B------:R-:W-:-:S07]  /*21650*/  IMAD.MOV.U32 R15, RZ, RZ, -0x1 ;  /* 0xffffffffff0f7424 */ /* 0x000fce00078e00ff */
[----:B012---:R-:W-:Y:S05]  /*21660*/  WARPSYNC.COLLECTIVE R15, `(.L_x_8921) ;  /* 0x000000000f0c7348 */ /* 0x007fea0003c00000 */
[----:B------:R-:W-:Y:S02]  /*21670*/  ELECT P6, UR62, PT ;  /* 0x00000000003e782f */ /* 0x000fe400038c0000 */
[----:B------:R-:W-:Y:S01]  /*21680*/  MOV R14, UR62 ;  /* 0x0000003e000e7c02 */ /* 0x000fe20008000f00 */
[----:B012---:R-:W-:Y:S10]  /*21690*/  ENDCOLLECTIVE ;  /* 0x000000000000791b */ /* 0x007ff40003800000 */
.L_x_8921:
[----:B------:R-:W-:Y:S05]  /*216a0*/  BSYNC B1 ;  /* 0x0000000000017941 */ /* 0x000fea0003800000 */
.L_x_8920:
[----:B------:R-:W-:Y:S05]  /*216b0*/  BRA `(.L_x_8758) ;  /* 0xffffff7c00647947 */ /* 0x000fea000383ffff */
.L_x_8761:
[----:B0-----:R0:W2:Y:S02]  /*216c0*/  SYNCS.PHASECHK.TRANS64.TRYWAIT P0, [R23+URZ+0x38820], R3 ;  /* 0x03882003170075a7 */ /* 0x0010a4000800017f */
[----:B--2---:R-:W-:Y:S05]  /*216d0*/  @!P0 NANOSLEEP.SYNCS 0x989680 ;  /* 0x009896800000895d */ /* 0x004fea0003900000 */
[----:B------:R-:W2:Y:S02]  /*216e0*/  @!P0 SYNCS.PHASECHK.TRANS64 P0, [R23+URZ+0x38820], R3 ;  /* 0x03882003170085a7 */ /* 0x000ea4000800007f */
[----:B--2---:R-:W-:Y:S05]  /*216f0*/  @!P0 BRA `(.L_x_8761) ;  /* 0xfffffffc00f08947 */ /* 0x004fea000383ffff */
[----:B------:R-:W-:Y:S05]  /*21700*/  BRA `(.L_x_8922) ;  /* 0xffffff7c00747947 */ /* 0x000fea000383ffff */
.L_x_8765:
[----:B0-----:R0:W1:Y:S02]  /*21710*/  SYNCS.PHASECHK.TRANS64.TRYWAIT P0, [R3+URZ+0x388a0], R8 ;  /* 0x0388a008030075a7 */ /* 0x001064000800017f */
[----:B-1----:R-:W-:Y:S05]  /*21720*/  @!P0 NANOSLEEP.SYNCS 0x989680 ;  /* 0x009896800000895d */ /* 0x002fea0003900000 */
[----:B------:R-:W1:Y:S02]  /*21730*/  @!P0 SYNCS.PHASECHK.TRANS64 P0, [R3+URZ+0x388a0], R8 ;  /* 0x0388a008030085a7 */ /* 0x000e64000800007f */
[----:B-1----:R-:W-:Y:S05]  /*21740*/  @!P0 BRA `(.L_x_8765) ;  /* 0xfffffffc00f08947 */ /* 0x002fea000383ffff */
[----:B------:R-:W-:Y:S05]  /*21750*/  BRA `(.L_x_8923) ;  /* 0xffffff7c008c7947 */ /* 0x000fea000383ffff */
.L_x_8770:
[----:B-1----:R1:W2:Y:S02]  /*21760*/  SYNCS.PHASECHK.TRANS64.TRYWAIT P0, [R3+URZ+0x388c0], R8 ;  /* 0x0388c008030075a7 */ /* 0x0022a4000800017f */
[----:B--2---:R-:W-:Y:S05]  /*21770*/  @!P0 NANOSLEEP.SYNCS 0x989680 ;  /* 0x009896800000895d */ /* 0x004fea0003900000 */
[----:B------:R-:W2:Y:S02]  /*21780*/  @!P0 SYNCS.PHASECHK.TRANS64 P0, [R3+URZ+0x388c0], R8 ;  /* 0x0388c008030085a7 */ /* 0x000ea4000800007f */
[----:B--2---:R-:W-:Y:S05]  /*21790*/  @!P0 BRA `(.L_x_8770) ;  /* 0xfffffffc00f08947 */ /* 0x004fea000383ffff */
[----:B------:R-:W-:Y:S05]  /*217a0*/  BRA `(.L_x_8924) ;  /* 0xffffff8000087947 */ /* 0x000fea000383ffff */
.L_x_8784:
[----:B0-----:R0:W2:Y:S02]  /*217b0*/  SYNCS.PHASECHK.TRANS64.TRYWAIT P1, [R8+URZ+0x388a0], R2 ;  /* 0x0388a002080075a7 */ /* 0x0010a4000802017f */
[----:B--2---:R-:W-:Y:S05]  /*217c0*/  @!P1 NANOSLEEP.SYNCS 0x989680 ;  /* 0x009896800000995d */ /* 0x004fea0003900000 */
[----:B------:R-:W2:Y:S02]  /*217d0*/  @!P1 SYNCS.PHASECHK.TRANS64 P1, [R8+URZ+0x388a0], R2 ;  /* 0x0388a002080095a7 */ /* 0x000ea4000802007f */
[----:B--2---:R-:W-:Y:S05]  /*217e0*/  @!P1 BRA `(.L_x_8784) ;  /* 0xfffffffc00f09947 */ /* 0x004fea000383ffff */
[----:B------:R-:W-:Y:S05]  /*217f0*/  BRA `(.L_x_8925) ;  /* 0xffffff88006c7947 */ /* 0x000fea000383ffff */
.L_x_8789:
[----:B-1----:R1:W2:Y:S02]  /*21800*/  SYNCS.PHASECHK.TRANS64.TRYWAIT P1, [R8+URZ+0x388c0], R2 ;  /* 0x0388c002080075a7 */ /* 0x0022a4000802017f */
[----:B--2---:R-:W-:Y:S05]  /*21810*/  @!P1 NANOSLEEP.SYNCS 0x989680 ;  /* 0x009896800000995d */ /* 0x004fea0003900000 */
[----:B------:R-:W2:Y:S02]  /*21820*/  @!P1 SYNCS.PHASECHK.TRANS64 P1, [R8+URZ+0x388c0], R2 ;  /* 0x0388c002080095a7 */ /* 0x000ea4000802007f */
[----:B--2---:R-:W-:Y:S05]  /*21830*/  @!P1 BRA `(.L_x_8789) ;  /* 0xfffffffc00f09947 */ /* 0x004fea000383ffff */
[----:B------:R-:W-:Y:S05]  /*21840*/  BRA `(.L_x_8926) ;  /* 0xffffff8800e47947 */ /* 0x000fea000383ffff */
.L_x_8809:
        /* <DEDUP_REMOVED lines=11> */
.L_x_8928:
[----:B------:R-:W-:Y:S05]  /*21900*/  BSYNC B0 ;  /* 0x0000000000007941 */ /* 0x000fea0003800000 */
.L_x_8927:
[----:B------:R-:W-:Y:S05]  /*21910*/  BRA `(.L_x_8929) ;  /* 0xffffffa0000c7947 */ /* 0x000fea000383ffff */
.L_x_8812:
[----:B0-----:R0:W1:Y:S02]  /*21920*/  SYNCS.PHASECHK.TRANS64.TRYWAIT P0, [R31+URZ+0x38840], R0 ;  /* 0x038840001f0075a7 */ /* 0x001064000800017f */
[----:B-1----:R-:W-:Y:S05]  /*21930*/  @!P0 NANOSLEEP.SYNCS 0x989680 ;  /* 0x009896800000895d */ /* 0x002fea0003900000 */
[----:B------:R-:W1:Y:S02]  /*21940*/  @!P0 SYNCS.PHASECHK.TRANS64 P0, [R31+URZ+0x38840], R0 ;  /* 0x038840001f0085a7 */ /* 0x000e64000800007f */
[----:B-1----:R-:W-:Y:S05]  /*21950*/  @!P0 BRA `(.L_x_8812) ;  /* 0xfffffffc00f08947 */ /* 0x002fea000383ffff */
[----:B------:R-:W-:Y:S05]  /*21960*/  BRA `(.L_x_8930) ;  /* 0xffffffa000487947 */ /* 0x000fea000383ffff */
.L_x_8813:
        /* <DEDUP_REMOVED lines=8> */
.L_x_8932:
[----:B------:R-:W-:Y:S05]  /*219f0*/  BSYNC B0 ;  /* 0x0000000000007941 */ /* 0x000fea0003800000 */
.L_x_8931:
        /* <DEDUP_REMOVED lines=9> */
.L_x_8933:
[----:B------:R-:W-:Y:S02]  /*21a90*/  IMAD.MOV.U32 R13, RZ, RZ, R4 ;  /* 0x000000ffff0d7224 */ /* 0x000fe400078e0004 */
[----:B------:R-:W-:Y:S02]  /*21aa0*/  IMAD.MOV.U32 R12, RZ, RZ, 0x1 ;  /* 0x00000001ff0c7424 */ /* 0x000fe400078e00ff */
[----:B------:R-:W-:-:S07]  /*21ab0*/  IMAD.MOV.U32 R3, RZ, RZ, R14 ;  /* 0x000000ffff037224 */ /* 0x000fce00078e000e */
[----:B------:R-:W-:Y:S05]  /*21ac0*/  WARPSYNC.COLLECTIVE R15, `(.L_x_8934) ;  /* 0x000000000f087348 */ /* 0x000fea0003c00000 */
[----:B------:R0:W1:Y:S02]  /*21ad0*/  SHFL.IDX P6, R14, R13, R12, R11 ;  /* 0x0000000c0d0e7389 */ /* 0x00006400000c000b */
[----:B01----:R-:W-:Y:S01]  /*21ae0*/  ENDCOLLECTIVE ;  /* 0x000000000000791b */ /* 0x003fe20003800000 */
.L_x_8934:
        /* <DEDUP_REMOVED lines=15> */
.L_x_8935:
[----:B------:R-:W-:Y:S02]  /*21be0*/  @P0 IMAD R6, R5, 0x2, R23 ;  /* 0x0000000205060824 */ /* 0x000fe400078e0217 */
[----:B------:R-:W-:Y:S02]  /*21bf0*/  IMAD.MOV.U32 R13, RZ, RZ, R4 ;  /* 0x000000ffff0d7224 */ /* 0x000fe400078e0004 */
[----:B------:R-:W-:Y:S02]  /*21c00*/  IMAD.MOV.U32 R12, RZ, RZ, 0x2 ;  /* 0x00000002ff0c7424 */ /* 0x000fe400078e00ff */
[----:B------:R-:W-:-:S07]  /*21c10*/  IMAD.MOV.U32 R3, RZ, RZ, R14 ;  /* 0x000000ffff037224 */ /* 0x000fce00078e000e */
[----:B------:R-:W-:Y:S05]  /*21c20*/  WARPSYNC.COLLECTIVE R15, `(.L_x_8936) ;  /* 0x000000000f087348 */ /* 0x000fea0003c00000 */
[----:B------:R0:W1:Y:S02]  /*21c30*/  SHFL.IDX P6, R14, R13, R12, R11 ;  /* 0x0000000c0d0e7389 */ /* 0x00006400000c000b */
[----:B01----:R-:W-:Y:S01]  /*21c40*/  ENDCOLLECTIVE ;  /* 0x000000000000791b */ /* 0x003fe20003800000 */
.L_x_8936:
        /* <DEDUP_REMOVED lines=15> */
.L_x_8937:
[----:B------:R-:W-:Y:S02]  /*21d40*/  @P0 IMAD R6, R5, 0x2, R23 ;  /* 0x0000000205060824 */ /* 0x000fe400078e0217 */
[----:B------:R-:W-:Y:S02]  /*21d50*/  IMAD.MOV.U32 R13, RZ, RZ, R4 ;  /* 0x000000ffff0d7224 */ /* 0x000fe400078e0004 */
[----:B------:R-:W-:Y:S02]  /*21d60*/  IMAD.MOV.U32 R12, RZ, RZ, 0x3 ;  /* 0x00000003ff0c7424 */ /* 0x000fe400078e00ff */
[----:B------:R-:W-:-:S07]  /*21d70*/  IMAD.MOV.U32 R3, RZ, RZ, R14 ;  /* 0x000000ffff037224 */ /* 0x000fce00078e000e */
[----:B------:R-:W-:Y:S05]  /*21d80*/  WARPSYNC.COLLECTIVE R15, `(.L_x_8938) ;  /* 0x000000000f087348 */ /* 0x000fea0003c00000 */
[----:B------:R0:W1:Y:S02]  /*21d90*/  SHFL.IDX P6, R14, R13, R12, R11 ;  /* 0x0000000c0d0e7389 */ /* 0x00006400000c000b */
[----:B01----:R-:W-:Y:S01]  /*21da0*/  ENDCOLLECTIVE ;  /* 0x000000000000791b */ /* 0x003fe20003800000 */
.L_x_8938:
        /* <DEDUP_REMOVED lines=10> */
.L_x_8939:
[----:B------:R-:W-:Y:S01]  /*21e50*/  @!PT LDS RZ, [RZ] ;  /* 0x00000000fffff984 */ /* 0x000fe20000000800 */
[----:B------:R-:W-:Y:S01]  /*21e60*/  @!PT LDS RZ, [RZ] ;  /* 0x00000000fffff984 */ /* 0x000fe20000000800 */
[----:B------:R-:W-:Y:S01]  /*21e70*/  @!PT LDS RZ, [RZ] ;  /* 0x00000000fffff984 */ /* 0x000fe20000000800 */
[----:B------:R0:W-:Y:S01]  /*21e80*/  @P0 LDGSTS.E.BYPASS.LTC128B.128 [R6+0x23400], desc[UR40][R2.64], !P2 ;  /* 0x2340000002060fae */ /* 0x0001e2000d101d68 */
[----:B------:R-:W-:Y:S01]  /*21e90*/  IMAD.MOV.U32 R0, RZ, RZ, R14 ;  /* 0x000000ffff007224 */ /* 0x000fe200078e000e */
[----:B------:R-:W-:Y:S06]  /*21ea0*/  BRA `(.L_x_8940) ;  /* 0xffffff9c00fc7947 */ /* 0x000fec000383ffff */
.L_x_8818:
        /* <DEDUP_REMOVED lines=9> */
.L_x_8941:
        /* <DEDUP_REMOVED lines=10> */
.L_x_8942:
[----:B------:R-:W-:Y:S02]  /*21fe0*/  IMAD.MOV.U32 R13, RZ, RZ, R3 ;  /* 0x000000ffff0d7224 */ /* 0x000fe400078e0003 */
[----:B------:R-:W-:Y:S02]  /*21ff0*/  IMAD.MOV.U32 R12, RZ, RZ, 0x1 ;  /* 0x00000001ff0c7424 */ /* 0x000fe400078e00ff */
[----:B------:R-:W-:-:S07]  /*22000*/  IMAD.MOV.U32 R4, RZ, RZ, R14 ;  /* 0x000000ffff047224 */ /* 0x000fce00078e000e */
[----:B------:R-:W-:Y:S05]  /*22010*/  WARPSYNC.COLLECTIVE R15, `(.L_x_8943) ;  /* 0x000000000f087348 */ /* 0x000fea0003c00000 */
[----:B------:R0:W1:Y:S02]  /*22020*/  SHFL.IDX P6, R14, R13, R12, R11 ;  /* 0x0000000c0d0e7389 */ /* 0x00006400000c000b */
[----:B01----:R-:W-:Y:S01]  /*22030*/  ENDCOLLECTIVE ;  /* 0x000000000000791b */ /* 0x003fe20003800000 */
.L_x_8943:
        /* <DEDUP_REMOVED lines=12> */
.L_x_8944:
[----:B------:R-:W-:Y:S02]  /*22100*/  IMAD.MOV.U32 R13, RZ, RZ, R3 ;  /* 0x000000ffff0d7224 */ /* 0x000fe400078e0003 */
[----:B------:R-:W-:Y:S02]  /*22110*/  IMAD.MOV.U32 R12, RZ, RZ, 0x2 ;  /* 0x00000002ff0c7424 */ /* 0x000fe400078e00ff */
[----:B------:R-:W-:-:S07]  /*22120*/  IMAD.MOV.U32 R5, RZ, RZ, R14 ;  /* 0x000000ffff057224 */ /* 0x000fce00078e000e */
[----:B------:R-:W-:Y:S05]  /*22130*/  WARPSYNC.COLLECTIVE R15, `(.L_x_8945) ;  /* 0x000000000f087348 */ /* 0x000fea0003c00000 */
[----:B------:R0:W1:Y:S02]  /*22140*/  SHFL.IDX P6, R14, R13, R12, R11 ;  /* 0x0000000c0d0e7389 */ /* 0x00006400000c000b */
[----:B01----:R-:W-:Y:S01]  /*22150*/  ENDCOLLECTIVE ;  /* 0x000000000000791b */ /* 0x003fe20003800000 */
.L_x_8945:
        /* <DEDUP_REMOVED lines=10> */
.L_x_8946:
        /* <DEDUP_REMOVED lines=11> */
.L_x_8947:
        /* <DEDUP_REMOVED lines=10> */
.L_x_8948:
[----:B------:R-:W-:Y:S01]  /*22350*/  @!PT LDS RZ, [RZ] ;  /* 0x00000000fffff984 */ /* 0x000fe20000000800 */
[----:B------:R-:W-:Y:S01]  /*22360*/  @!PT LDS RZ, [RZ] ;  /* 0x00000000fffff984 */ /* 0x000fe20000000800 */
[----:B------:R-:W-:Y:S01]  /*22370*/  @!PT LDS RZ, [RZ] ;  /* 0x00000000fffff984 */ /* 0x000fe20000000800 */
[----:B------:R0:W-:Y:S01]  /*22380*/  @!P0 LDGSTS.E.BYPASS.LTC128B.128 [R26+0x21400], desc[UR40][R4.64], !P1 ;  /* 0x21400000041a8fae */ /* 0x0001e2000c901d68 */
[----:B------:R-:W-:Y:S01]  /*22390*/  IMAD.MOV.U32 R0, RZ, RZ, R14 ;  /* 0x000000ffff007224 */ /* 0x000fe200078e000e */
[----:B------:R-:W-:Y:S06]  /*223a0*/  BRA `(.L_x_8949) ;  /* 0xffffffa400187947 */ /* 0x000fec000383ffff */
.L_x_8822:
        /* <DEDUP_REMOVED lines=45> */
.L_x_8951:
[----:B------:R-:W-:Y:S05]  /*22680*/  BSYNC B0 ;  /* 0x0000000000007941 */ /* 0x000fea0003800000 */
.L_x_8950:
        /* <DEDUP_REMOVED lines=11> */
.L_x_8952:
        /* <DEDUP_REMOVED lines=39> */
.L_x_8953:
        /* <DEDUP_REMOVED lines=8> */
.L_x_8954:
        /* <DEDUP_REMOVED lines=33> */
.L_x_8955:
[----:B------:R-:W-:Y:S02]  /*22c40*/  IMAD.MOV.U32 R13, RZ, RZ, R5 ;  /* 0x000000ffff0d7224 */ /* 0x000fe400078e0005 */
[----:B------:R-:W-:-:S07]  /*22c50*/  IMAD.MOV.U32 R8, RZ, RZ, R14 ;  /* 0x000000ffff087224 */ /* 0x000fce00078e000e */
[----:B------:R-:W-:Y:S05]  /*22c60*/  WARPSYNC.COLLECTIVE R15, `(.L_x_8956) ;  /* 0x000000000f087348 */ /* 0x000fea0003c00000 */
[----:B------:R0:W1:Y:S02]  /*22c70*/  SHFL.IDX P6, R14, R13, R12, R11 ;  /* 0x0000000c0d0e7389 */ /* 0x00006400000c000b */
[----:B01----:R-:W-:Y:S01]  /*22c80*/  ENDCOLLECTIVE ;  /* 0x000000000000791b */ /* 0x003fe20003800000 */
.L_x_8956:
        /* <DEDUP_REMOVED lines=23> */
.L_x_8957:
        /* <DEDUP_REMOVED lines=9> */
.L_x_8958:
[----:B------:R-:W-:Y:S01]  /*22e90*/  IMAD.MOV.U32 R2, RZ, RZ, R14 ;  /* 0x000000ffff027224 */ /* 0x000fe200078e000e */
[----:B------:R-:W-:Y:S06]  /*22ea0*/  BRA `(.L_x_8959) ;  /* 0xffffffa400fc7947 */ /* 0x000fec000383ffff */
.L_x_8827:
[----:B-1----:R1:W2:Y:S02]  /*22eb0*/  SYNCS.PHASECHK.TRANS64.TRYWAIT P0, [R23+URZ+0x38820], R0 ;  /* 0x03882000170075a7 */ /* 0x0022a4000800017f */
[----:B--2---:R-:W-:Y:S05]  /*22ec0*/  @!P0 NANOSLEEP.SYNCS 0x989680 ;  /* 0x009896800000895d */ /* 0x004fea0003900000 */
[----:B------:R-:W2:Y:S02]  /*22ed0*/  @!P0 SYNCS.PHASECHK.TRANS64 P0, [R23+URZ+0x38820], R0 ;  /* 0x03882000170085a7 */ /* 0x000ea4000800007f */
[----:B--2---:R-:W-:Y:S05]  /*22ee0*/  @!P0 BRA `(.L_x_8827) ;  /* 0xfffffffc00f08947 */ /* 0x004fea000383ffff */
[----:B------:R-:W-:Y:S05]  /*22ef0*/  BRA `(.L_x_8960) ;  /* 0xffffffa800a47947 */ /* 0x000fea000383ffff */
.L_x_8830:
[----:B-1----:R1:W2:Y:S02]  /*22f00*/  SYNCS.PHASECHK.TRANS64.TRYWAIT P0, [R31+URZ+0x38860], R0 ;  /* 0x038860001f0075a7 */ /* 0x0022a4000800017f */
[----:B--2---:R-:W-:Y:S05]  /*22f10*/  @!P0 NANOSLEEP.SYNCS 0x989680 ;  /* 0x009896800000895d */ /* 0x004fea0003900000 */
[----:B------:R-:W2:Y:S02]  /*22f20*/  @!P0 SYNCS.PHASECHK.TRANS64 P0, [R31+URZ+0x38860], R0 ;  /* 0x038860001f0085a7 */ /* 0x000ea4000800007f */
[----:B--2---:R-:W-:Y:S05]  /*22f30*/  @!P0 BRA `(.L_x_8830) ;  /* 0xfffffffc00f08947 */ /* 0x004fea000383ffff */
[----:B------:R-:W-:Y:S05]  /*22f40*/  BRA `(.L_x_8961) ;  /* 0xffffffa800b47947 */ /* 0x000fea000383ffff */
.L_x_8831:
        /* <DEDUP_REMOVED lines=8> */
.L_x_8963:
[----:B------:R-:W-:Y:S05]  /*22fd0*/  BSYNC B0 ;  /* 0x0000000000007941 */ /* 0x000fea0003800000 */
.L_x_8962:
        /* <DEDUP_REMOVED lines=15> */
.L_x_8964:
        /* <DEDUP_REMOVED lines=39> */
.L_x_8965:
[----:B------:R-:W-:Y:S02]  /*23340*/  IMAD.MOV.U32 R13, RZ, RZ, R5 ;  /* 0x000000ffff0d7224 */ /* 0x000fe400078e0005 */
[----:B------:R-:W-:-:S07]  /*23350*/  IMAD.MOV.U32 R3, RZ, RZ, R14 ;  /* 0x000000ffff037224 */ /* 0x000fce00078e000e */
[----:B------:R-:W-:Y:S05]  /*23360*/  WARPSYNC.COLLECTIVE R15, `(.L_x_8966) ;  /* 0x000000000f087348 */ /* 0x000fea0003c00000 */
[----:B------:R0:W1:Y:S02]  /*23370*/  SHFL.IDX P6, R14, R13, R12, R11 ;  /* 0x0000000c0d0e7389 */ /* 0x00006400000c000b */
[----:B01----:R-:W-:Y:S01]  /*23380*/  ENDCOLLECTIVE ;  /* 0x000000000000791b */ /* 0x003fe20003800000 */
.L_x_8966:
        /* <DEDUP_REMOVED lines=29> */
.L_x_8967:
[----:B------:R-:W-:Y:S02]  /*23560*/  IMAD.MOV.U32 R13, RZ, RZ, R5 ;  /* 0x000000ffff0d7224 */ /* 0x000fe400078e0005 */
[----:B------:R-:W-:-:S07]  /*23570*/  IMAD.MOV.U32 R7, RZ, RZ, R14 ;  /* 0x000000ffff077224 */ /* 0x000fce00078e000e */
[----:B------:R-:W-:Y:S05]  /*23580*/  WARPSYNC.COLLECTIVE R15, `(.L_x_8968) ;  /* 0x000000000f087348 */ /* 0x000fea0003c00000 */
[----:B------:R0:W1:Y:S02]  /*23590*/  SHFL.IDX P6, R14, R13, R12, R11 ;  /* 0x0000000c0d0e7389 */ /* 0x00006400000c000b */
[----:B01----:R-:W-:Y:S01]  /*235a0*/  ENDCOLLECTIVE ;  /* 0x000000000000791b */ /* 0x003fe20003800000 */
.L_x_8968:
        /* <DEDUP_REMOVED lines=29> */
.L_x_8969:
[----:B------:R-:W-:Y:S02]  /*23780*/  IMAD.MOV.U32 R13, RZ, RZ, R5 ;  /* 0x000000ffff0d7224 */ /* 0x000fe400078e0005 */
[----:B------:R-:W-:-:S07]  /*23790*/  IMAD.MOV.U32 R6, RZ, RZ, R14 ;  /* 0x000000ffff067224 */ /* 0x000fce00078e000e */
[----:B------:R-:W-:Y:S05]  /*237a0*/  WARPSYNC.COLLECTIVE R15, `(.L_x_8970) ;  /* 0x000000000f087348 */ /* 0x000fea0003c00000 */
[----:B------:R0:W1:Y:S02]  /*237b0*/  SHFL.IDX P6, R14, R13, R12, R11 ;  /* 0x0000000c0d0e7389 */ /* 0x00006400000c000b */
[----:B01----:R-:W-:Y:S01]  /*237c0*/  ENDCOLLECTIVE ;  /* 0x000000000000791b */ /* 0x003fe20003800000 */
.L_x_8970:
[----:B------:R-:W-:Y:S01]  /*237d0*/  IMAD.MOV.U32 R2, RZ, RZ, R14 ;  /* 0x000000ffff027224 */ /* 0x000fe200078e000e */
[----:B------:R-:W-:Y:S06]  /*237e0*/  BRA `(.L_x_8971) ;  /* 0xffffffa8004c7947 */ /* 0x000fec000383ffff */
.L_x_8838:
[----:B0-----:R0:W1:Y:S02]  /*237f0*/  SYNCS.PHASECHK.TRANS64.TRYWAIT P0, [R6+URZ+0x38840], R21 ;  /* 0x03884015060075a7 */ /* 0x001064000800017f */
[----:B-1----:R-:W-:Y:S05]  /*23800*/  @!P0 NANOSLEEP.SYNCS 0x989680 ;  /* 0x009896800000895d */ /* 0x002fea0003900000 */
[----:B------:R-:W1:Y:S02]  /*23810*/  @!P0 SYNCS.PHASECHK.TRANS64 P0, [R6+URZ+0x38840], R21 ;  /* 0x03884015060085a7 */ /* 0x000e64000800007f */
[----:B-1----:R-:W-:Y:S05]  /*23820*/  @!P0 BRA `(.L_x_8838) ;  /* 0xfffffffc00f08947 */ /* 0x002fea000383ffff */
[----:B------:R-:W-:Y:S05]  /*23830*/  BRA `(.L_x_8972) ;  /* 0xffffffac00d87947 */ /* 0x000fea000383ffff */
.L_x_8839:
        /* <DEDUP_REMOVED lines=8> */
.L_x_8974:
[----:B------:R-:W-:Y:S05]  /*238c0*/  BSYNC B1 ;  /* 0x0000000000017941 */ /* 0x000fea0003800000 */
.L_x_8973:
        /* <DEDUP_REMOVED lines=9> */
.L_x_8975:
[----:B------:R-:W-:Y:S02]  /*23960*/  IMAD.MOV.U32 R13, RZ, RZ, R27 ;  /* 0x000000ffff0d7224 */ /* 0x000fe400078e001b */
[----:B------:R-:W-:Y:S02]  /*23970*/  IMAD.MOV.U32 R12, RZ, RZ, 0x1 ;  /* 0x00000001ff0c7424 */ /* 0x000fe400078e00ff */
[----:B------:R-:W-:-:S07]  /*23980*/  IMAD.MOV.U32 R2, RZ, RZ, R14 ;  /* 0x000000ffff027224 */ /* 0x000fce00078e000e */
[----:B------:R-:W-:Y:S05]  /*23990*/  WARPSYNC.COLLECTIVE R15, `(.L_x_8976) ;  /* 0x000000000f087348 */ /* 0x000fea0003c00000 */
[----:B------:R0:W1:Y:S02]  /*239a0*/  SHFL.IDX P6, R14, R13, R12, R11 ;  /* 0x0000000c0d0e7389 */ /* 0x00006400000c000b */
[----:B01----:R-:W-:Y:S01]  /*239b0*/  ENDCOLLECTIVE ;  /* 0x000000000000791b */ /* 0x003fe20003800000 */
.L_x_8976:
        /* <DEDUP_REMOVED lines=11> */
.L_x_8977:
[----:B------:R-:W-:Y:S02]  /*23a70*/  IMAD.MOV.U32 R13, RZ, RZ, R27 ;  /* 0x000000ffff0d7224 */ /* 0x000fe400078e001b */
[----:B------:R-:W-:Y:S02]  /*23a80*/  IMAD.MOV.U32 R12, RZ, RZ, 0x2 ;  /* 0x00000002ff0c7424 */ /* 0x000fe400078e00ff */
[----:B------:R-:W-:-:S07]  /*23a90*/  IMAD.MOV.U32 R2, RZ, RZ, R14 ;  /* 0x000000ffff027224 */ /* 0x000fce00078e000e */
[----:B------:R-:W-:Y:S05]  /*23aa0*/  WARPSYNC.COLLECTIVE R15, `(.L_x_8978) ;  /* 0x000000000f087348 */ /* 0x000fea0003c00000 */
[----:B------:R0:W1:Y:S02]  /*23ab0*/  SHFL.IDX P6, R14, R13, R12, R11 ;  /* 0x0000000c0d0e7389 */ /* 0x00006400000c000b */
[----:B01----:R-:W-:Y:S01]  /*23ac0*/  ENDCOLLECTIVE ;  /* 0x000000000000791b */ /* 0x003fe20003800000 */
.L_x_8978:
        /* <DEDUP_REMOVED lines=11> */
.L_x_8979:
[----:B------:R-:W-:Y:S02]  /*23b80*/  IMAD.MOV.U32 R13, RZ, RZ, R27 ;  /* 0x000000ffff0d7224 */ /* 0x000fe400078e001b */
[----:B------:R-:W-:Y:S02]  /*23b90*/  IMAD.MOV.U32 R12, RZ, RZ, 0x3 ;  /* 0x00000003ff0c7424 */ /* 0x000fe400078e00ff */
[----:B------:R-:W-:-:S07]  /*23ba0*/  IMAD.MOV.U32 R2, RZ, RZ, R14 ;  /* 0x000000ffff027224 */ /* 0x000fce00078e000e */
[----:B------:R-:W-:Y:S05]  /*23bb0*/  WARPSYNC.COLLECTIVE R15, `(.L_x_8980) ;  /* 0x000000000f087348 */ /* 0x000fea0003c00000 */
[----:B------:R0:W1:Y:S02]  /*23bc0*/  SHFL.IDX P6, R14, R13, R12, R11 ;  /* 0x0000000c0d0e7389 */ /* 0x00006400000c000b */
[----:B01----:R-:W-:Y:S01]  /*23bd0*/  ENDCOLLECTIVE ;  /* 0x000000000000791b */ /* 0x003fe20003800000 */
.L_x_8980:
        /* <DEDUP_REMOVED lines=11> */
.L_x_8981:
[----:B------:R-:W-:Y:S01]  /*23c90*/  IMAD.MOV.U32 R2, RZ, RZ, R14 ;  /* 0x000000ffff027224 */ /* 0x000fe200078e000e */
[----:B------:R-:W-:Y:S06]  /*23ca0*/  BRA `(.L_x_8982) ;  /* 0xffffffac00687947 */ /* 0x000fec000383ffff */
.L_x_8844:
[----:B---3--:R3:W4:Y:S02]  /*23cb0*/  SYNCS.PHASECHK.TRANS64.TRYWAIT P0, [R6+URZ+0x38860], R21 ;  /* 0x03886015060075a7 */ /* 0x008724000800017f */
[----:B----4-:R-:W-:Y:S05]  /*23cc0*/  @!P0 NANOSLEEP.SYNCS 0x989680 ;  /* 0x009896800000895d */ /* 0x010fea0003900000 */
[----:B------:R-:W4:Y:S02]  /*23cd0*/  @!P0 SYNCS.PHASECHK.TRANS64 P0, [R6+URZ+0x38860], R21 ;  /* 0x03886015060085a7 */ /* 0x000f24000800007f */
[----:B----4-:R-:W-:Y:S05]  /*23ce0*/  @!P0 BRA `(.L_x_8844) ;  /* 0xfffffffc00f08947 */ /* 0x010fea000383ffff */
[----:B------:R-:W-:Y:S05]  /*23cf0*/  BRA `(.L_x_8983) ;  /* 0xffffffac00b87947 */ /* 0x000fea000383ffff */
.L_x_8845:
        /* <DEDUP_REMOVED lines=8> */
.L_x_8985:
[----:B------:R-:W-:Y:S05]  /*23d80*/  BSYNC B1 ;  /* 0x0000000000017941 */ /* 0x000fea0003800000 */
.L_x_8984:
        /* <DEDUP_REMOVED lines=13> */
.L_x_8986:
        /* <DEDUP_REMOVED lines=17> */
.L_x_8987:
        /* <DEDUP_REMOVED lines=16> */
.L_x_8988:
        /* <DEDUP_REMOVED lines=19> */
.L_x_8989:
        /* <DEDUP_REMOVED lines=14> */
.L_x_8990:
        /* <DEDUP_REMOVED lines=16> */
.L_x_8991:
        /* <DEDUP_REMOVED lines=14> */
.L_x_8992:
[----:B------:R-:W-:Y:S05]  /*24460*/  BRA `(.L_x_8993) ;  /* 0xffffffac00247947 */ /* 0x000fea000383ffff */
.L_x_8853:
        /* <DEDUP_REMOVED lines=8> */
.L_x_8995:
[----:B------:R-:W-:Y:S05]  /*244f0*/  BSYNC B0 ;  /* 0x0000000000007941 */ /* 0x000fea0003800000 */
.L_x_8994:
        /* <DEDUP_REMOVED lines=9> */
.L_x_8996:
        /* <DEDUP_REMOVED lines=18> */
.L_x_8997:
[----:B------:R-:W-:Y:S01]  /*246b0*/  IMAD.MOV.U32 R12, RZ, RZ, 0x2 ;  /* 0x00000002ff0c7424 */ /* 0x000fe200078e00ff */
[----:B------:R-:W-:-:S05]  /*246c0*/  SEL R5, R14, RZ, P1 ;  /* 0x000000ff0e057207 */ /* 0x000fca0000800000 */
[----:B------:R-:W-:-:S04]  /*246d0*/  IMAD.IADD R4, R2, 0x1, R5 ;  /* 0x0000000102047824 */ /* 0x000fc800078e0205 */
[----:B------:R-:W-:-:S07]  /*246e0*/  IMAD.MOV.U32 R13, RZ, RZ, R4 ;  /* 0x000000ffff0d7224 */ /* 0x000fce00078e0004 */
[----:B------:R-:W-:Y:S05]  /*246f0*/  WARPSYNC.COLLECTIVE R15, `(.L_x_8998) ;  /* 0x000000000f087348 */ /* 0x000fea0003c00000 */
[----:B------:R0:W1:Y:S02]  /*24700*/  SHFL.UP P6, R14, R13, R12, R11 ;  /* 0x0400000c0d0e7389 */ /* 0x00006400000c000b */
[----:B01----:R-:W-:Y:S01]  /*24710*/  ENDCOLLECTIVE ;  /* 0x000000000000791b */ /* 0x003fe20003800000 */
.L_x_8998:
[----:B------:R-:W-:Y:S01]  /*24720*/  IMAD.MOV.U32 R12, RZ, RZ, 0x4 ;  /* 0x00000004ff0c7424 */ /* 0x000fe200078e00ff */
[----:B------:R-:W-:-:S05]  /*24730*/  SEL R5, R14, RZ, P2 ;  /* 0x000000ff0e057207 */ /* 0x000fca0001000000 */
[----:B------:R-:W-:-:S04]  /*24740*/  IMAD.IADD R5, R4, 0x1, R5 ;  /* 0x0000000104057824 */ /* 0x000fc800078e0205 */
[----:B------:R-:W-:-:S07]  /*24750*/  IMAD.MOV.U32 R13, RZ, RZ, R5 ;  /* 0x000000ffff0d7224 */ /* 0x000fce00078e0005 */
[----:B------:R-:W-:Y:S05]  /*24760*/  WARPSYNC.COLLECTIVE R15, `(.L_x_8999) ;  /* 0x000000000f087348 */ /* 0x000fea0003c00000 */
[----:B------:R0:W1:Y:S02]  /*24770*/  SHFL.UP P6, R14, R13, R12, R11 ;  /* 0x0400000c0d0e7389 */ /* 0x00006400000c000b */
[----:B01----:R-:W-:Y:S01]  /*24780*/  ENDCOLLECTIVE ;  /* 0x000000000000791b */ /* 0x003fe20003800000 */
.L_x_8999:
[----:B------:R-:W-:Y:S01]  /*24790*/  IMAD.MOV.U32 R12, RZ, RZ, 0x8 ;  /* 0x00000008ff0c7424 */ /* 0x000fe200078e00ff */
[----:B------:R-:W-:-:S05]  /*247a0*/  SEL R6, R14, RZ, P3 ;  /* 0x000000ff0e067207 */ /* 0x000fca0001800000 */
[----:B------:R-:W-:-:S04]  /*247b0*/  IMAD.IADD R6, R5, 0x1, R6 ;  /* 0x0000000105067824 */ /* 0x000fc800078e0206 */
[----:B------:R-:W-:-:S07]  /*247c0*/  IMAD.MOV.U32 R13, RZ, RZ, R6 ;  /* 0x000000ffff0d7224 */ /* 0x000fce00078e0006 */
[----:B------:R-:W-:Y:S05]  /*247d0*/  WARPSYNC.COLLECTIVE R15, `(.L_x_9000) ;  /* 0x000000000f087348 */ /* 0x000fea0003c00000 */
[----:B------:R0:W1:Y:S02]  /*247e0*/  SHFL.UP P6, R14, R13, R12, R11 ;  /* 0x0400000c0d0e7389 */ /* 0x00006400000c000b */
[----:B01----:R-:W-:Y:S01]  /*247f0*/  ENDCOLLECTIVE ;  /* 0x000000000000791b */ /* 0x003fe20003800000 */
.L_x_9000:
[----:B------:R-:W-:Y:S01]  /*24800*/  IMAD.MOV.U32 R12, RZ, RZ, 0x10 ;  /* 0x00000010ff0c7424 */ /* 0x000fe200078e00ff */
[----:B------:R-:W-:-:S05]  /*24810*/  SEL R3, R14, RZ, P4 ;  /* 0x000000ff0e037207 */ /* 0x000fca0002000000 */
[----:B------:R-:W-:-:S04]  /*24820*/  IMAD.IADD R4, R6, 0x1, R3 ;  /* 0x0000000106047824 */ /* 0x000fc800078e0203 */
[----:B------:R-:W-:-:S07]  /*24830*/  IMAD.MOV.U32 R13, RZ, RZ, R4 ;  /* 0x000000ffff0d7224 */ /* 0x000fce00078e0004 */
[----:B------:R-:W-:Y:S05]  /*24840*/  WARPSYNC.COLLECTIVE R15, `(.L_x_9001) ;  /* 0x000000000f087348 */ /* 0x000fea0003c00000 */
[----:B------:R0:W1:Y:S02]  /*24850*/  SHFL.UP P6, R14, R13, R12, R11 ;  /* 0x0400000c0d0e7389 */ /* 0x00006400000c000b */
[----:B01----:R-:W-:Y:S01]  /*24860*/  ENDCOLLECTIVE ;  /* 0x000000000000791b */ /* 0x003fe20003800000 */
.L_x_9001:
        /* <DEDUP_REMOVED lines=8> */
.L_x_9002:
[----:B------:R-:W-:Y:S05]  /*248f0*/  BRA `(.L_x_9003) ;  /* 0xffffffac00b87947 */ /* 0x000fea000383ffff */
.L_x_8858:
        /* <DEDUP_REMOVED lines=8> */
.L_x_9005:
[----:B------:R-:W-:Y:S05]  /*24980*/  BSYNC B0 ;  /* 0x0000000000007941 */ /* 0x000fea0003800000 */
.L_x_9004:
        /* <DEDUP_REMOVED lines=8> */
.L_x_9006:
[----:B------:R-:W-:Y:S01]  /*24a10*/  IMAD.MOV.U32 R12, RZ, RZ, 0x4 ;  /* 0x00000004ff0c7424 */ /* 0x000fe200078e00ff */
[----:B------:R-:W-:-:S05]  /*24a20*/  SEL R14, R14, RZ, P2 ;  /* 0x000000ff0e0e7207 */ /* 0x000fca0001000000 */
[----:B------:R-:W-:-:S04]  /*24a30*/  IMAD.IADD R3, R13, 0x1, R14 ;  /* 0x000000010d037824 */ /* 0x000fc800078e020e */
[----:B------:R-:W-:-:S07]  /*24a40*/  IMAD.MOV.U32 R13, RZ, RZ, R3 ;  /* 0x000000ffff0d7224 */ /* 0x000fce00078e0003 */
[----:B------:R-:W-:Y:S05]  /*24a50*/  WARPSYNC.COLLECTIVE R15, `(.L_x_9007) ;  /* 0x000000000f087348 */ /* 0x000fea0003c00000 */
[----:B------:R0:W1:Y:S02]  /*24a60*/  SHFL.UP P6, R14, R13, R12, R11 ;  /* 0x0400000c0d0e7389 */ /* 0x00006400000c000b */
[----:B01----:R-:W-:Y:S01]  /*24a70*/  ENDCOLLECTIVE ;  /* 0x000000000000791b */ /* 0x003fe20003800000 */
.L_x_9007:
[----:B------:R-:W-:Y:S01]  /*24a80*/  IMAD.MOV.U32 R12, RZ, RZ, 0x8 ;  /* 0x00000008ff0c7424 */ /* 0x000fe200078e00ff */
[----:B------:R-:W-:-:S05]  /*24a90*/  SEL R4, R14, RZ, P3 ;  /* 0x000000ff0e047207 */ /* 0x000fca0001800000 */
[----:B------:R-:W-:-:S04]  /*24aa0*/  IMAD.IADD R4, R3, 0x1, R4 ;  /* 0x0000000103047824 */ /* 0x000fc800078e0204 */
[----:B------:R-:W-:-:S07]  /*24ab0*/  IMAD.MOV.U32 R13, RZ, RZ, R4 ;  /* 0x000000ffff0d7224 */ /* 0x000fce00078e0004 */
[----:B------:R-:W-:Y:S05]  /*24ac0*/  WARPSYNC.COLLECTIVE R15, `(.L_x_9008) ;  /* 0x000000000f087348 */ /* 0x000fea0003c00000 */
[----:B------:R0:W1:Y:S02]  /*24ad0*/  SHFL.UP P6, R14, R13, R12, R11 ;  /* 0x0400000c0d0e7389 */ /* 0x00006400000c000b */
[----:B01----:R-:W-:Y:S01]  /*24ae0*/  ENDCOLLECTIVE ;  /* 0x000000000000791b */ /* 0x003fe20003800000 */
.L_x_9008:
[----:B------:R-:W-:Y:S01]  /*24af0*/  IMAD.MOV.U32 R12, RZ, RZ, 0x10 ;  /* 0x00000010ff0c7424 */ /* 0x000fe200078e00ff */
[----:B------:R-:W-:-:S05]  /*24b00*/  SEL R5, R14, RZ, P4 ;  /* 0x000000ff0e057207 */ /* 0x000fca0002000000 */
[----:B------:R-:W-:-:S04]  /*24b10*/  IMAD.IADD R5, R4, 0x1, R5 ;  /* 0x0000000104057824 */ /* 0x000fc800078e0205 */
[----:B------:R-:W-:-:S07]  /*24b20*/  IMAD.MOV.U32 R13, RZ, RZ, R5 ;  /* 0x000000ffff0d7224 */ /* 0x000fce00078e0005 */
[----:B------:R-:W-:Y:S05]  /*24b30*/  WARPSYNC.COLLECTIVE R15, `(.L_x_9009) ;  /* 0x000000000f087348 */ /* 0x000fea0003c00000 */
[----:B------:R0:W1:Y:S02]  /*24b40*/  SHFL.UP P6, R14, R13, R12, R11 ;  /* 0x0400000c0d0e7389 */ /* 0x00006400000c000b */
[----:B01----:R-:W-:Y:S01]  /*24b50*/  ENDCOLLECTIVE ;  /* 0x000000000000791b */ /* 0x003fe20003800000 */
.L_x_9009:
        /* <DEDUP_REMOVED lines=8> */
.L_x_9010:
[----:B------:R-:W-:Y:S05]  /*24be0*/  BRA `(.L_x_9011) ;  /* 0xffffffac00987947 */ /* 0x000fea000383ffff */
.L_x_8860:
[----:B------:R-:W-:Y:S01]  /*24bf0*/  BSSY B0, `(.L_x_9012) ;  /* 0x0000006000007945 */ /* 0x000fe20003800000 */
[----:B------:R-:W-:Y:S01]  /*24c00*/  PLOP3.LUT P6, PT, P6, PT, PT, 0x8, 0x0 ;  /* 0x000000000000781c */ /* 0x000fe200037ce170 */
[----:B------:R-:W-:-:S12]  /*24c10*/  IMAD.MOV.U32 R15, RZ, RZ, -0x1 ;  /* 0xffffffffff0f7424 */ /* 0x000fd800078e00ff */
[----:B0-----:R-:W-:Y:S05]  /*24c20*/  WARPSYNC.COLLECTIVE R15, `(.L_x_9013) ;  /* 0x000000000f087348 */ /* 0x001fea0003c00000 */
[----:B------:R-:W-:Y:S01]  /*24c30*/  VOTE.ANY R14, PT, P6 ;  /* 0x00000000000e7806 */ /* 0x000fe200030e0100 */
[----:B0-----:R-:W-:Y:S06]  /*24c40*/  ENDCOLLECTIVE ;  /* 0x000000000000791b */ /* 0x001fec0003800000 */
.L_x_9013:
[----:B------:R-:W-:Y:S05]  /*24c50*/  BSYNC B0 ;  /* 0x0000000000007941 */ /* 0x000fea0003800000 */
.L_x_9012:
        /* <DEDUP_REMOVED lines=9> */
.L_x_9014:
[----:B------:R-:W-:Y:S01]  /*24cf0*/  IMAD.MOV.U32 R17, RZ, RZ, R14 ;  /* 0x000000ffff117224 */ /* 0x000fe200078e000e */
[----:B------:R-:W-:Y:S06]  /*24d00*/  BRA `(.L_x_9015) ;  /* 0xffffffac00887947 */ /* 0x000fec000383ffff */
.L_x_8862:
[----:B------:R-:W-:Y:S01]  /*24d10*/  BSSY B0, `(.L_x_9016) ;  /* 0x0000007000007945 */ /* 0x000fe20003800000 */
[----:B------:R-:W-:Y:S02]  /*24d20*/  IMAD.MOV.U32 R13, RZ, RZ, R3 ;  /* 0x000000ffff0d7224 */ /* 0x000fe400078e0003 */
[----:B------:R-:W-:Y:S02]  /*24d30*/  IMAD.MOV.U32 R11, RZ, RZ, 0x1f ;  /* 0x0000001fff0b7424 */ /* 0x000fe400078e00ff */
[----:B------:R-:W-:-:S07]  /*24d40*/  IMAD.MOV.U32 R15, RZ, RZ, -0x1 ;  /* 0xffffffffff0f7424 */ /* 0x000fce00078e00ff */
[----:B012---:R-:W-:Y:S05]  /*24d50*/  WARPSYNC.COLLECTIVE R15, `(.L_x_9017) ;  /* 0x000000000f087348 */ /* 0x007fea0003c00000 */
[----:B------:R3:W4:Y:S02]  /*24d60*/  SHFL.IDX P6, R14, R13, R12, R11 ;  /* 0x0000000c0d0e7389 */ /* 0x00072400000c000b */
[----:B01234-:R-:W-:Y:S01]  /*24d70*/  ENDCOLLECTIVE ;  /* 0x000000000000791b */ /* 0x01ffe20003800000 */
.L_x_9017:
[----:B------:R-:W-:Y:S05]  /*24d80*/  BSYNC B0 ;  /* 0x0000000000007941 */ /* 0x000fea0003800000 */
.L_x_9016:
[----:B------:R-:W-:Y:S01]  /*24d90*/  IMAD.MOV.U32 R6, RZ, RZ, R14 ;  /* 0x000000ffff067224 */ /* 0x000fe200078e000e */
[----:B------:R-:W-:Y:S06]  /*24da0*/  BRA `(.L_x_8861) ;  /* 0xffffffac007c7947 */ /* 0x000fec000383ffff */
.L_x_8866:
[----:B0-----:R0:W1:Y:S02]  /*24db0*/  SYNCS.PHASECHK.TRANS64.TRYWAIT P0, [R4+URZ+0x38820], R0 ;  /* 0x03882000040075a7 */ /* 0x001064000800017f */
[----:B-1----:R-:W-:Y:S05]  /*24dc0*/  @!P0 NANOSLEEP.SYNCS 0x989680 ;  /* 0x009896800000895d */ /* 0x002fea0003900000 */
[----:B------:R-:W1:Y:S02]  /*24dd0*/  @!P0 SYNCS.PHASECHK.TRANS64 P0, [R4+URZ+0x38820], R0 ;  /* 0x03882000040085a7 */ /* 0x000e64000800007f */
[----:B-1----:R-:W-:Y:S05]  /*24de0*/  @!P0 BRA `(.L_x_8866) ;  /* 0xfffffffc00f08947 */ /* 0x002fea000383ffff */
[----:B------:R-:W-:Y:S05]  /*24df0*/  BRA `(.L_x_9018) ;  /* 0xffffffb000f47947 */ /* 0x000fea000383ffff */
.L_x_8867:
        /* <DEDUP_REMOVED lines=11> */
.L_x_9020:
[----:B------:R-:W-:Y:S05]  /*24eb0*/  BSYNC B0 ;  /* 0x0000000000007941 */ /* 0x000fea0003800000 */
.L_x_9019:
[----:B------:R-:W-:Y:S05]  /*24ec0*/  BRA `(.L_x_9021) ;  /* 0xffffffb000dc7947 */ /* 0x000fea000383ffff */
.L_x_8868:
[----:B------:R-:W-:Y:S01]  /*24ed0*/  BSSY B0, `(.L_x_9022) ;  /* 0x0000006000007945 */ /* 0x000fe20003800000 */
[----:B------:R-:W-:-:S07]  /*24ee0*/  IMAD.MOV.U32 R15, RZ, RZ, -0x1 ;  /* 0xffffffffff0f7424 */ /* 0x000fce00078e00ff */
[----:B0-234-:R-:W-:Y:S05]  /*24ef0*/  WARPSYNC.COLLECTIVE R15, `(.L_x_9023) ;  /* 0x000000000f0c7348 */ /* 0x01dfea0003c00000 */
[----:B------:R-:W-:Y:S02]  /*24f00*/  ELECT P6, UR62, PT ;  /* 0x00000000003e782f */ /* 0x000fe400038c0000 */
[----:B------:R-:W-:Y:S01]  /*24f10*/  MOV R14, UR62 ;  /* 0x0000003e000e7c02 */ /* 0x000fe20008000f00 */
[----:B0-234-:R-:W-:Y:S10]  /*24f20*/  ENDCOLLECTIVE ;  /* 0x000000000000791b */ /* 0x01dff40003800000 */
.L_x_9023:
[----:B------:R-:W-:Y:S05]  /*24f30*/  BSYNC B0 ;  /* 0x0000000000007941 */ /* 0x000fea0003800000 */
.L_x_9022:
[----:B------:R-:W-:Y:S05]  /*24f40*/  BRA `(.L_x_9024) ;  /* 0xffffffb000d07947 */ /* 0x000fea000383ffff */
.L_x_8870:
[----:B0-----:R0:W1:Y:S02]  /*24f50*/  SYNCS.PHASECHK.TRANS64.TRYWAIT P1, [R5+URZ+0x38840], R0 ;  /* 0x03884000050075a7 */ /* 0x001064000802017f */
[----:B-1----:R-:W-:Y:S05]  /*24f60*/  @!P1 NANOSLEEP.SYNCS 0x989680 ;  /* 0x009896800000995d */ /* 0x002fea0003900000 */
[----:B------:R-:W1:Y:S02]  /*24f70*/  @!P1 SYNCS.PHASECHK.TRANS64 P1, [R5+URZ+0x38840], R0 ;  /* 0x03884000050095a7 */ /* 0x000e64000802007f */
[----:B-1----:R-:W-:Y:S05]  /*24f80*/  @!P1 BRA `(.L_x_8870) ;  /* 0xfffffffc00f09947 */ /* 0x002fea000383ffff */
[----:B------:R-:W-:Y:S05]  /*24f90*/  BRA `(.L_x_9025) ;  /* 0xffffffb000f07947 */ /* 0x000fea000383ffff */
.L_x_8872:
[----:B-1----:R1:W0:Y:S02]  /*24fa0*/  SYNCS.PHASECHK.TRANS64.TRYWAIT P1, [R25+URZ+0x38840], R2 ;  /* 0x03884002190075a7 */ /* 0x002224000802017f */
[----:B0-----:R-:W-:Y:S05]  /*24fb0*/  @!P1 NANOSLEEP.SYNCS 0x989680 ;  /* 0x009896800000995d */ /* 0x001fea0003900000 */
[----:B------:R-:W0:Y:S02]  /*24fc0*/  @!P1 SYNCS.PHASECHK.TRANS64 P1, [R25+URZ+0x38840], R2 ;  /* 0x03884002190095a7 */ /* 0x000e24000802007f */
[----:B0-----:R-:W-:Y:S05]  /*24fd0*/  @!P1 BRA `(.L_x_8872) ;  /* 0xfffffffc00f09947 */ /* 0x001fea000383ffff */
[----:B------:R-:W-:Y:S05]  /*24fe0*/  BRA `(.L_x_9026) ;  /* 0xffffffb000fc7947 */ /* 0x000fea000383ffff */
.L_x_8874:
[----:B------:R0:W0:Y:S02]  /*24ff0*/  SYNCS.PHASECHK.TRANS64.TRYWAIT P1, [R5+URZ+0x38860], R0 ;  /* 0x03886000050075a7 */ /* 0x000024000802017f */
[----:B0-----:R-:W-:Y:S05]  /*25000*/  @!P1 NANOSLEEP.SYNCS 0x989680 ;  /* 0x009896800000995d */ /* 0x001fea0003900000 */
[----:B------:R-:W0:Y:S02]  /*25010*/  @!P1 SYNCS.PHASECHK.TRANS64 P1, [R5+URZ+0x38860], R0 ;  /* 0x03886000050095a7 */ /* 0x000e24000802007f */
[----:B0-----:R-:W-:Y:S05]  /*25020*/  @!P1 BRA `(.L_x_8874) ;  /* 0xfffffffc00f09947 */ /* 0x001fea000383ffff */
[----:B------:R-:W-:Y:S05]  /*25030*/  BRA `(.L_x_9027) ;  /* 0xffffffb000f87947 */ /* 0x000fea000383ffff */
.L_x_9028:
        /* <DEDUP_REMOVED lines=12> */
.L_x_15550:


//--------------------- .text._ZN7cutlass13device_kernelIN5flash11enable_sm90INS1_16FlashAttnFwdSm90INS1_25CollectiveMainloopFwdSm90ILi2EN4cute5tupleIJNS5_1CILi1EEES8_S8_EEENS6_IJNS7_ILi128EEENS7_ILi96EEENS7_ILi64EEEEEELi256ENS_10bfloat16_tEfNS_4arch4Sm90ELb0ELb0ELb0ELb0ELb1ELb0ELb0ELb1ELb0ELb1ELb0ELb0EEENS1_21CollectiveEpilogueFwdINS6_IJSA_NS7_ILi256EEESB_EEES9_SE_SG_Li256ELb0ELb1ELb0ELb0EEENS1_29StaticPersistentTileSchedulerILb0EEEEEEEEEvNT_6ParamsE --------------------------
	.section	.text._ZN7cutlass13device_kernelIN5flash11enable_sm90INS1_16FlashAttnFwdSm90INS1_25CollectiveMainloopFwdSm90ILi2EN4cute5tupleIJNS5_1CILi1EEES8_S8_EEENS6_IJNS7_ILi128EEENS7_ILi96EEENS7_ILi64EEEEEELi256ENS_10bfloat16_tEfNS_4arch4Sm90ELb0ELb0ELb0ELb0ELb1ELb0ELb0ELb1ELb0ELb1ELb0ELb0EEENS1_21CollectiveEpilogueFwdINS6_IJSA_NS7_ILi256EEESB_EEES9_SE_SG_Li256ELb0ELb1ELb0ELb0EEENS1_29StaticPersistentTileSchedulerILb0EEEEEEEEEvNT_6ParamsE,"ax",@progbits
	.align	128
.text._ZN7cutlass13device_kernelIN5flash11enable_sm90INS1_16FlashAttnFwdSm90INS1_25CollectiveMainloopFwdSm90ILi2EN4cute5tupleIJNS5_1CILi1EEES8_S8_EEENS6_IJNS7_ILi128EEENS7_ILi96EEENS7_ILi64EEEEEELi256ENS_10bfloat16_tEfNS_4arch4Sm90ELb0ELb0ELb0ELb0ELb1ELb0ELb0ELb1ELb0ELb1ELb0ELb0EEENS1_21CollectiveEpilogueFwdINS6_IJSA_NS7_ILi256EEESB_EEES9_SE_SG_Li256ELb0ELb1ELb0ELb0EEENS1_29StaticPersistentTileSchedulerILb0EEEEEEEEEvNT_6ParamsE:
        .type           _ZN7cutlass13device_kernelIN5flash11enable_sm90INS1_16FlashAttnFwdSm90INS1_25CollectiveMainloopFwdSm90ILi2EN4cute5tupleIJNS5_1CILi1EEES8_S8_EEENS6_IJNS7_ILi128EEENS7_ILi96EEENS7_ILi64EEEEEELi256ENS_10bfloat16_tEfNS_4arch4Sm90ELb0ELb0ELb0ELb0ELb1ELb0ELb0ELb1ELb0ELb1ELb0ELb0EEENS1_21CollectiveEpilogueFwdINS6_IJSA_NS7_ILi256EEESB_EEES9_SE_SG_Li256ELb0ELb1ELb0ELb0EEENS1_29StaticPersistentTileSchedulerILb0EEEEEEEEEvNT_6ParamsE,@function
        .size           _ZN7cutlass13device_kernelIN5flash11enable_sm90INS1_16FlashAttnFwdSm90INS1_25CollectiveMainloopFwdSm90ILi2EN4cute5tupleIJNS5_1CILi1EEES8_S8_EEENS6_IJNS7_ILi128EEENS7_ILi96EEENS7_ILi64EEEEEELi256ENS_10bfloat16_tEfNS_4arch4Sm90ELb0ELb0ELb0ELb0ELb1ELb0ELb0ELb1ELb0ELb1ELb0ELb0EEENS1_21CollectiveEpilogueFwdINS6_IJSA_NS7_ILi256EEESB_EEES9_SE_SG_Li256ELb0ELb1ELb0ELb0EEENS1_29StaticPersistentTileSchedulerILb0EEEEEEEEEvNT_6ParamsE,(.L_x_15551 - _ZN7cutlass13device_kernelIN5flash11enable_sm90INS1_16FlashAttnFwdSm90INS1_25CollectiveMainloopFwdSm90ILi2EN4cute5tupleIJNS5_1CILi1EEES8_S8_EEENS6_IJNS7_ILi128EEENS7_ILi96EEENS7_ILi64EEEEEELi256ENS_10bfloat16_tEfNS_4arch4Sm90ELb0ELb0ELb0ELb0ELb1ELb0ELb0ELb1ELb0ELb1ELb0ELb0EEENS1_21CollectiveEpilogueFwdINS6_IJSA_NS7_ILi256EEESB_EEES9_SE_SG_Li256ELb0ELb1ELb0ELb0EEENS1_29StaticPersistentTileSchedulerILb0EEEEEEEEEvNT_6ParamsE)
        .other          _ZN7cutlass13device_kernelIN5flash11enable_sm90INS1_16FlashAttnFwdSm90INS1_25CollectiveMainloopFwdSm90ILi2EN4cute5tupleIJNS5_1CILi1EEES8_S8_EEENS6_IJNS7_ILi128EEENS7_ILi96EEENS7_ILi64EEEEEELi256ENS_10bfloat16_tEfNS_4arch4Sm90ELb0ELb0ELb0ELb0ELb1ELb0ELb0ELb1ELb0ELb1ELb0ELb0EEENS1_21CollectiveEpilogueFwdINS6_IJSA_NS7_ILi256EEESB_EEES9_SE_SG_Li256ELb0ELb1ELb0ELb0EEENS1_29StaticPersistentTileSchedulerILb0EEEEEEEEEvNT_6ParamsE,@"STO_CUDA_ENTRY STV_DEFAULT"
_ZN7cutlass13device_kernelIN5flash11enable_sm90INS1_16FlashAttnFwdSm90INS1_25CollectiveMainloopFwdSm90ILi2EN4cute5tupleIJNS5_1CILi1EEES8_S8_EEENS6_IJNS7_ILi128EEENS7_ILi96EEENS7_ILi64EEEEEELi256ENS_10bfloat16_tEfNS_4arch4Sm90ELb0ELb0ELb0ELb0ELb1ELb0ELb0ELb1ELb0ELb1ELb0ELb0EEENS1_21CollectiveEpilogueFwdINS6_IJSA_NS7_ILi256EEESB_EEES9_SE_SG_Li256ELb0ELb1ELb0ELb0EEENS1_29StaticPersistentTileSchedulerILb0EEEEEEEEEvNT_6ParamsE:
        /* <DEDUP_REMOVED lines=13> */
[----:B------:R-:W-:-:S04]  /*00d0*/  VOTEU.ALL UP1, P0 ;  /* 0x00000000003f7886 */ /* 0x000fc80000020000 */
        /* <DEDUP_REMOVED lines=31> */
.L_x_9029:
        /* <DEDUP_REMOVED lines=22> */
.L_x_9030:
        /* <DEDUP_REMOVED lines=18> */
.L_x_9031:
        /* <DEDUP_REMOVED lines=22> */
.L_x_9032:
        /* <DEDUP_REMOVED lines=23> */
.L_x_9033:
        /* <DEDUP_REMOVED lines=8> */
.L_x_9035:
[----:B------:R-:W-:-:S08]  /*08a0*/  NOP ;  /* 0x0000000000007918 */ /* 0x000fd00000000000 */
[----:B------:R-:W0:Y:S02]  /*08b0*/  USETMAXREG.TRY_ALLOC.CTAPOOL UP0, 0xe8 ;  /* 0x000000e8000079c8 */ /* 0x000e240008000600 */
[----:B0-----:R-:W-:-:S13]  /*08c0*/  PLOP3.LUT P0, PT, PT, PT, UP0, 0x80, 0x0 ;  /* 0x000000000000781c */ /* 0x001fda0003f0f008 */
[----:B------:R-:W-:Y:S05]  /*08d0*/  @!P0 BRA `(.L_x_9035) ;  /* 0xfffffffc00f08947 */ /* 0x000fea000383ffff */
[----:B------:R-:W-:Y:S01]  /*08e0*/  SHF.R.U32.HI R0, RZ, 0x7, R19 ;  /* 0x00000007ff007819 */ /* 0x000fe20000011613 */
[----:B------:R-:W0:Y:S08]  /*08f0*/  S2UR UR45, SR_CTAID.X ;  /* 0x00000000002d79c3 */ /* 0x000e300000002500 */
[----:B------:R-:W-:Y:S06]  /*0900*/  BAR.ARV 0x8, 0x180 ;  /* 0x0206000000007b1d */ /* 0x000fec0000002000 */
[----:B------:R-:W-:-:S02]  /*0910*/  ISETP.NE.AND P0, PT, R0, 0x1, PT ;  /* 0x000000010000780c */ /* 0x000fc40003f05270 */
[----:B------:R-:W0:Y:S11]  /*0920*/  LDC R0, c[0x0][0xc34] ;  /* 0x00030d00ff007b82 */ /* 0x000e360000000800 */
[----:B------:R-:W-:Y:S06]  /*0930*/  @!P0 BAR.ARV 0x9, 0x100 ;  /* 0x0244000000008b1d */ /* 0x000fec0000002000 */
[----:B0-----:R-:W-:-:S13]  /*0940*/  ISETP.LE.AND P0, PT, R0, UR45, PT ;  /* 0x0000002d00007c0c */ /* 0x001fda000bf03270 */
[----:B------:R-:W-:Y:S05]  /*0950*/  @P0 EXIT ;  /* 0x000000000000094d */ /* 0x000fea0003800000 */
[----:B------:R-:W-:Y:S01]  /*0960*/  VIADD R19, R19, 0xffffff80 ;  /* 0xffffff8013137836 */ /* 0x000fe20000000000 */
[----:B------:R-:W-:Y:S01]  /*0970*/  ULOP3.LUT UR47, UR38, 0x1, URZ, 0xfc, !UPT ;  /* 0x00000001262f7892 */ /* 0x000fe2000f8efc3f */
[----:B------:R-:W-:Y:S01]  /*0980*/  UMOV UR46, URZ ;  /* 0x0000003f002e7c82 */ /* 0x000fe20008000000 */
[----:B------:R-:W-:Y:S02]  /*0990*/  UMOV UR36, URZ ;  /* 0x0000003f00247c82 */ /* 0x000fe40008000000 */
[----:B------:R-:W-:Y:S01]  /*09a0*/  SHF.R.S32.HI R0, RZ, 0x1f, R19 ;  /* 0x0000001fff007819 */ /* 0x000fe20000011413 */
[----:B------:R-:W-:-:S03]  /*09b0*/  UMOV UR37, URZ ;  /* 0x0000003f00257c82 */ /* 0x000fc60008000000 */
[CC--:B------:R-:W-:Y:S02]  /*09c0*/  LEA.HI R3, R0.reuse, R19.reuse, RZ, 0x7 ;  /* 0x0000001300037211 */ /* 0x0c0fe400078f38ff */
[CC--:B------:R-:W-:Y:S02]  /*09d0*/  LEA.HI R4, R0.reuse, R19.reuse, RZ, 0x5 ;  /* 0x0000001300047211 */ /* 0x0c0fe400078f28ff */
[----:B------:R-:W-:Y:S02]  /*09e0*/  LOP3.LUT R2, R3, 0xffffff80, RZ, 0xc0, !PT ;  /* 0xffffff8003027812 */ /* 0x000fe400078ec0ff */
[-C--:B------:R-:W-:Y:S01]  /*09f0*/  LEA.HI R200, R0, R19.reuse, RZ, 0x3 ;  /* 0x0000001300c87211 */ /* 0x080fe200078f18ff */
[----:B------:R-:W-:Y:S01]  /*0a00*/  IMAD.SHL.U32 R6, R4, 0x20, RZ ;  /* 0x0000002004067824 */ /* 0x000fe200078e00ff */
[----:B------:R-:W-:Y:S01]  /*0a10*/  SHF.R.S32.HI R206, RZ, 0x7, R3 ;  /* 0x00000007ffce7819 */ /* 0x000fe20000011403 */
[----:B------:R-:W-:Y:S01]  /*0a20*/  IMAD.IADD R205, R19, 0x1, -R2 ;  /* 0x0000000113cd7824 */ /* 0x000fe200078e0a02 */
[----:B------:R-:W-:-:S02]  /*0a30*/  LEA.HI R2, R0, R19, RZ, 0x4 ;  /* 0x0000001300027211 */ /* 0x000fc400078f20ff */
[----:B------:R-:W-:Y:S02]  /*0a40*/  LOP3.LUT R7, R6, 0xfffffc00, RZ, 0xc0, !PT ;  /* 0xfffffc0006077812 */ /* 0x000fe400078ec0ff */
[----:B------:R-:W-:Y:S02]  /*0a50*/  SHF.R.S32.HI R8, RZ, 0x1f, R205 ;  /* 0x0000001fff087819 */ /* 0x000fe400000114cd */
[----:B------:R-:W-:Y:S02]  /*0a60*/  LOP3.LUT R4, R2, 0x3fffff0, RZ, 0xc0, !PT ;  /* 0x03fffff002047812 */ /* 0x000fe400078ec0ff */
[----:B------:R-:W-:Y:S02]  /*0a70*/  LEA.HI R9, R8, R205, RZ, 0x2 ;  /* 0x000000cd08097211 */ /* 0x000fe400078f10ff */
[----:B------:R-:W-:Y:S01]  /*0a80*/  SHF.R.S32.HI R5, RZ, 0x4, R2 ;  /* 0x00000004ff057819 */ /* 0x000fe20000011402 */
[----:B------:R-:W-:Y:S01]  /*0a90*/  IMAD.IADD R4, R19, 0x1, -R4 ;  /* 0x0000000113047824 */ /* 0x000fe200078e0a04 */
[----:B------:R-:W-:-:S02]  /*0aa0*/  LEA.HI R6, R0, R19, RZ, 0x2 ;  /* 0x0000001300067211 */ /* 0x000fc400078f10ff */
[----:B------:R-:W-:Y:S01]  /*0ab0*/  SHF.R.S32.HI R10, RZ, 0x2, R9 ;  /* 0x00000002ff0a7819 */ /* 0x000fe20000011409 */
[----:B------:R-:W-:Y:S01]  /*0ac0*/  IMAD R7, R4, 0x40, R7 ;  /* 0x0000004004077824 */ /* 0x000fe200078e0207 */
[----:B------:R-:W-:Y:S02]  /*0ad0*/  SHF.R.S32.HI R11, RZ, 0x1f, R9 ;  /* 0x0000001fff0b7819 */ /* 0x000fe40000011409 */
[----:B------:R-:W-:Y:S02]  /*0ae0*/  LEA.HI R2, R2, R5, RZ, 0x1 ;  /* 0x0000000502027211 */ /* 0x000fe400078f08ff */
[----:B------:R-:W-:Y:S02]  /*0af0*/  LOP3.LUT R6, R6, 0xfffffffc, RZ, 0xc0, !PT ;  /* 0xfffffffc06067812 */ /* 0x000fe400078ec0ff */
[----:B------:R-:W-:Y:S02]  /*0b00*/  LEA.HI R11, R11, R10, RZ, 0x3 ;  /* 0x0000000a0b0b7211 */ /* 0x000fe400078f18ff */
[----:B------:R-:W-:Y:S01]  /*0b10*/  LOP3.LUT R2, R2, 0x1ffffffe, RZ, 0xc0, !PT ;  /* 0x1ffffffe02027812 */ /* 0x000fe200078ec0ff */
[----:B------:R-:W-:Y:S01]  /*0b20*/  IMAD.IADD R6, R19, 0x1, -R6 ;  /* 0x0000000113067824 */ /* 0x000fe200078e0a06 */
[----:B------:R-:W-:-:S02]  /*0b30*/  LOP3.LUT R4, R200, 0xfffffff8, RZ, 0xc0, !PT ;  /* 0xfffffff8c8047812 */ /* 0x000fc400078ec0ff */
[----:B------:R-:W-:Y:S01]  /*0b40*/  LOP3.LUT R11, R11, 0xfffffff8, RZ, 0xc0, !PT ;  /* 0xfffffff80b0b7812 */ /* 0x000fe200078ec0ff */
[----:B------:R-:W-:Y:S01]  /*0b50*/  IMAD.IADD R2, R5, 0x1, -R2 ;  /* 0x0000000105027824 */ /* 0x000fe200078e0a02 */
[----:B------:R-:W-:Y:S01]  /*0b60*/  LEA.HI R8, R8, R205, RZ, 0x5 ;  /* 0x000000cd08087211 */ /* 0x000fe200078f28ff */
[----:B------:R-:W-:Y:S01]  /*0b70*/  IMAD.IADD R19, R19, 0x1, -R4 ;  /* 0x0000000113137824 */ /* 0x000fe200078e0a04 */
[----:B------:R-:W-:Y:S01]  /*0b80*/  LEA.HI R3, R3, R206, RZ, 0x1 ;  /* 0x000000ce03037211 */ /* 0x000fe200078f08ff */
[----:B------:R-:W-:Y:S01]  /*0b90*/  IMAD.IADD R11, R10, 0x1, -R11 ;  /* 0x000000010a0b7824 */ /* 0x000fe200078e0a0b */
[----:B------:R-:W-:Y:S01]  /*0ba0*/  SHF.R.S32.HI R8, RZ, 0x5, R8 ;  /* 0x00000005ff087819 */ /* 0x000fe20000011408 */
[----:B------:R-:W-:Y:S01]  /*0bb0*/  IMAD R210, R2, 0x8, R7 ;  /* 0x0000000802d27824 */ /* 0x000fe200078e0207 */
[----:B------:R-:W-:Y:S01]  /*0bc0*/  LEA.HI R0, R6, R6, RZ, 0x1 ;  /* 0x0000000606007211 */ /* 0x000fe200078f08ff */
[----:B------:R-:W-:Y:S01]  /*0bd0*/  IMAD.SHL.U32 R2, R19, 0x8, RZ ;  /* 0x0000000813027824 */ /* 0x000fe200078e00ff */
[----:B------:R-:W-:Y:S01]  /*0be0*/  LOP3.LUT R3, R3, 0x3fffffe, RZ, 0xc0, !PT ;  /* 0x03fffffe03037812 */ /* 0x000fe200078ec0ff */
[----:B------:R-:W-:Y:S01]  /*0bf0*/  IMAD R8, R8, 0x10, R11 ;  /* 0x0000001008087824 */ /* 0x000fe200078e020b */
[----:B------:R-:W-:Y:S01]  /*0c00*/  LOP3.LUT R5, R0, 0x1ffffffe, RZ, 0xc0, !PT ;  /* 0x1ffffffe00057812 */ /* 0x000fe200078ec0ff */
[----:B------:R-:W-:Y:S01]  /*0c10*/  VIADD R18, R2, 0x40 ;  /* 0x0000004002127836 */ /* 0x000fe20000000000 */
[----:B------:R-:W-:Y:S01]  /*0c20*/  LOP3.LUT R208, R9, 0x7ffffffc, RZ, 0xc0, !PT ;  /* 0x7ffffffc09d07812 */ /* 0x000fe200078ec0ff */
[----:B------:R-:W-:Y:S01]  /*0c30*/  IMAD.IADD R3, R206, 0x1, -R3 ;  /* 0x00000001ce037824 */ /* 0x000fe200078e0a03 */
[----:B------:R-:W-:Y:S01]  /*0c40*/  SHF.R.S32.HI R200, RZ, 0x3, R200 ;  /* 0x00000003ffc87819 */ /* 0x000fe200000114c8 */
[C---:B------:R-:W-:Y:S01]  /*0c50*/  VIADD R17, R2.reuse, 0x80 ;  /* 0x0000008002117836 */ /* 0x040fe20000000000 */
[----:B------:R-:W-:Y:S01]  /*0c60*/  SHF.R.S32.HI R214, RZ, 0x1f, R18 ;  /* 0x0000001fffd67819 */ /* 0x000fe20000011412 */
[----:B------:R-:W-:Y:S01]  /*0c70*/  VIADD R16, R2, 0xc0 ;  /* 0x000000c002107836 */ /* 0x000fe20000000000 */
[----:B------:R-:W-:Y:S01]  /*0c80*/  IADD3 R208, R205, -R208, RZ ;  /* 0x800000d0cdd07210 */ /* 0x000fe20007ffe0ff */
[----:B------:R-:W-:Y:S01]  /*0c90*/  IMAD.IADD R6, R6, 0x1, -R5 ;  /* 0x0000000106067824 */ /* 0x000fe200078e0a05 */
[----:B------:R-:W-:Y:S01]  /*0ca0*/  SHF.R.S32.HI R213, RZ, 0x1f, R17 ;  /* 0x0000001fffd57819 */ /* 0x000fe20000011411 */
[----:B------:R-:W-:Y:S01]  /*0cb0*/  IMAD R207, R3, 0x40, R8 ;  /* 0x0000004003cf7824 */ /* 0x000fe200078e0208 */
[----:B------:R-:W-:-:S03]  /*0cc0*/  SHF.R.S32.HI R212, RZ, 0x1f, R16 ;  /* 0x0000001fffd47819 */ /* 0x000fc60000011410 */
[----:B------:R-:W-:-:S07]  /*0cd0*/  IMAD R209, R6, 0x8, R207 ;  /* 0x0000000806d17824 */ /* 0x000fce00078e02cf */
.L_x_9068:
[----:B0-----:R-:W0:Y:S01]  /*0ce0*/  SHFL.IDX PT, R0, R206, RZ, 0x1f ;  /* 0x00001fffce007589 */ /* 0x001e2200000e0000 */
[----:B-1----:R-:W1:Y:S01]  /*0cf0*/  S2UR UR39, SR_CgaCtaId ;  /* 0x00000000002779c3 */ /* 0x002e620000008800 */
[----:B------:R-:W-:Y:S01]  /*0d00*/  ULDC.64 UR6, c[0x0][0x418] ;  /* 0x0001060000067ab9 */ /* 0x000fe20000000a00 */
[----:B------:R-:W-:Y:S01]  /*0d10*/  ULDC UR4, c[0x0][0xc38] ;  /* 0x00030e0000047ab9 */ /* 0x000fe20000000800 */
[----:B------:R-:W-:Y:S02]  /*0d20*/  UISETP.NE.U32.AND UP0, UPT, UR6, URZ, UPT ;  /* 0x0000003f0600728c */ /* 0x000fe4000bf05070 */
[----:B------:R-:W-:Y:S01]  /*0d30*/  UISETP.NE.AND UP1, UPT, UR4, 0x1, UPT ;  /* 0x000000010400788c */ /* 0x000fe2000bf25270 */
[----:B------:R-:W-:Y:S02]  /*0d40*/  UMOV UR41, 0x400 ;  /* 0x0000040000297882 */ /* 0x000fe40000000000 */
[----:B------:R-:W-:Y:S01]  /*0d50*/  ULDC UR4, c[0x0][0xc44] ;  /* 0x0003110000047ab9 */ /* 0x000fe20000000800 */
[----:B------:R-:W-:-:S02]  /*0d60*/  UISETP.NE.AND.EX UP0, UPT, UR7, URZ, UPT, UP0 ;  /* 0x0000003f0700728c */ /* 0x000fc4000bf05300 */
[----:B------:R-:W-:Y:S01]  /*0d70*/  UISETP.NE.AND UP2, UPT, UR4, 0x1, UPT ;  /* 0x000000010400788c */ /* 0x000fe2000bf45270 */
[----:B------:R-:W-:Y:S01]  /*0d80*/  ULDC UR42, c[0x0][0x424] ;  /* 0x00010900002a7ab9 */ /* 0x000fe20000000800 */
[----:B------:R-:W-:Y:S01]  /*0d90*/  ULDC UR10, c[0x0][0x2f0] ;  /* 0x0000bc00000a7ab9 */ /* 0x000fe20000000800 */
[----:B------:R-:W-:Y:S02]  /*0da0*/  USEL UR42, UR42, 0x1, UP0 ;  /* 0x000000012a2a7887 */ /* 0x000fe40008000000 */
[----:B------:R-:W-:Y:S01]  /*0db0*/  @UP1 ULDC UR4, c[0x0][0xc3c] ;  /* 0x00030f0000041ab9 */ /* 0x000fe20000000800 */
[----:B------:R-:W-:Y:S01]  /*0dc0*/  @UP1 ULDC UR12, c[0x0][0xc40] ;  /* 0x00031000000c1ab9 */ /* 0x000fe20000000800 */
[----:B------:R-:W-:Y:S02]  /*0dd0*/  UIMAD.WIDE.U32 UR4, UR45, UR4, URZ ;  /* 0x000000042d0472a5 */ /* 0x000fe4000f8e003f */
[----:B------:R-:W-:Y:S01]  /*0de0*/  UIMAD UR42, UR42, UR10, URZ ;  /* 0x0000000a2a2a72a4 */ /* 0x000fe2000f8e023f */
[----:B0-----:R-:W-:Y:S01]  /*0df0*/  R2UR UR6, R0 ;  /* 0x00000000000672ca */ /* 0x001fe200000e0000 */
[----:B-1----:R-:W-:Y:S01]  /*0e00*/  ULEA UR41, UR39, UR41, 0x18 ;  /* 0x0000002927297291 */ /* 0x002fe2000f8ec03f */
[----:B------:R-:W-:Y:S01]  /*0e10*/  UMOV UR40, UR45 ;  /* 0x0000002d00287c82 */ /* 0x000fe20008000000 */
[----:B------:R-:W-:-:S02]  /*0e20*/  @UP1 USHF.R.U32.HI UR40, URZ, UR12, UR5 ;  /* 0x0000000c3f281299 */ /* 0x000fc40008011605 */
[----:B------:R-:W-:Y:S01]  /*0e30*/  UIADD3 UR11, UR41, 0x18400, URZ ;  /* 0x00018400290b7890 */ /* 0x000fe2000fffe03f */
[----:B------:R-:W-:-:S03]  /*0e40*/  @UP2 ULDC.64 UR8, c[0x0][0xc48] ;  /* 0x0003120000082ab9 */ /* 0x000fc60000000a00 */
[----:B------:R-:W-:Y:S02]  /*0e50*/  ULOP3.LUT UP0, URZ, UR11, 0x1bf, URZ, 0xc0, !UPT ;  /* 0x000001bf0b3f7892 */ /* 0x000fe4000f80c03f */
[----:B------:R-:W-:Y:S02]  /*0e60*/  UIMAD.WIDE.U32 UR4, UR40, UR8, URZ ;  /* 0x00000008280472a5 */ /* 0x000fe4000f8e003f */
[----:B------:R-:W-:Y:S02]  /*0e70*/  ULEA.HI UR7, UR6, UR6, URZ, 0x1 ;  /* 0x0000000606077291 */ /* 0x000fe4000f8f083f */
[----:B------:R-:W-:Y:S01]  /*0e80*/  PLOP3.LUT P0, PT, PT, PT, UP0, 0x80, 0x0 ;  /* 0x000000000000781c */ /* 0x000fe20003f0f008 */
[----:B------:R-:W-:Y:S01]  /*0e90*/  UMOV UR43, UR40 ;  /* 0x00000028002b7c82 */ /* 0x000fe20008000000 */
[----:B------:R-:W-:Y:S02]  /*0ea0*/  ULOP3.LUT UR7, UR7, 0x1e, URZ, 0xc0, !UPT ;  /* 0x0000001e07077892 */ /* 0x000fe4000f8ec03f */
[----:B------:R-:W-:-:S02]  /*0eb0*/  @UP2 USHF.R.U32.HI UR43, URZ, UR9, UR5 ;  /* 0x000000093f2b2299 */ /* 0x000fc40008011605 */
[----:B------:R-:W-:Y:S02]  /*0ec0*/  UIADD3 UR7, UR6, -UR7, URZ ;  /* 0x8000000706077290 */ /* 0x000fe4000fffe03f */
[----:B------:R-:W-:Y:S02]  /*0ed0*/  UIADD3 UR6, UR42, 0x5f, URZ ;  /* 0x0000005f2a067890 */ /* 0x000fe4000fffe03f */
[----:B------:R-:W-:Y:S02]  /*0ee0*/  ULEA UR8, UR7, UR11, 0xd ;  /* 0x0000000b07087291 */ /* 0x000fe4000f8e683f */
[----:B------:R-:W-:Y:S02]  /*0ef0*/  UIMAD.WIDE UR6, UR6, 0x2aaaaaab, URZ ;  /* 0x2aaaaaab060678a5 */ /* 0x000fe4000f8e023f */
[----:B------:R-:W-:Y:S02]  /*0f00*/  USHF.R.U32.HI UR8, URZ, 0x4, UR8 ;  /* 0x000000043f087899 */ /* 0x000fe40008011608 */
[----:B------:R-:W-:-:S02]  /*0f10*/  USHF.R.U32.HI UR44, URZ, 0x1f, UR7 ;  /* 0x0000001f3f2c7899 */ /* 0x000fc40008011607 */
[----:B------:R-:W-:Y:S02]  /*0f20*/  ULOP3.LUT UR50, UR8, 0x3fff, URZ, 0xc0, !UPT ;  /* 0x00003fff08327892 */ /* 0x000fe4000f8ec03f */
[----:B------:R-:W-:Y:S01]  /*0f30*/  ULEA.HI.SX32 UR44, UR7, UR44, 0x1c ;  /* 0x0000002c072c7291 */ /* 0x000fe2000f8fe23f */
[----:B--234-:R-:W-:Y:S11]  /*0f40*/  @!P0 BRA `(.L_x_9036) ;  /* 0x0000000000408947 */ /* 0x01cff60003800000 */
        /* <DEDUP_REMOVED lines=16> */
.L_x_9036:
[----:B------:R-:W-:Y:S01]  /*1050*/  ULOP3.LUT UR4, UR46, 0x1, URZ, 0xc0, !UPT ;  /* 0x000000012e047892 */ /* 0x000fe2000f8ec03f */
[----:B------:R-:W0:Y:S05]  /*1060*/  S2R R20, SR_TID.X ;  /* 0x0000000000147919 */ /* 0x000e2a0000002100 */
[----:B------:R-:W-:-:S05]  /*1070*/  IMAD.U32 R0, RZ, RZ, UR4 ;  /* 0x00000004ff007e24 */ /* 0x000fca000f8e00ff */
[----:B------:R-:W-:-:S04]  /*1080*/  SHF.L.U32 R0, R0, 0x1f, RZ ;  /* 0x0000001f00007819 */ /* 0x000fc800000006ff */
[----:B------:R-:W1:Y:S01]  /*1090*/  SYNCS.PHASECHK.TRANS64.TRYWAIT P0, [UR41+0x22800], R0 ;  /* 0x02280000ff0075a7 */ /* 0x000e620008000169 */
[----:B0-----:R-:W-:-:S05]  /*10a0*/  SHF.R.U32.HI R20, RZ, 0x7, R20 ;  /* 0x00000007ff147819 */ /* 0x001fca0000011614 */
[----:B------:R-:W-:Y:S01]  /*10b0*/  VIADD R7, R20, 0x8 ;  /* 0x0000000814077836 */ /* 0x000fe20000000000 */
[----:B-1----:R-:W-:Y:S06]  /*10c0*/  @!P0 BRA `(.L_x_9037) ;  /* 0x0000009c005c8947 */ /* 0x002fec0003800000 */
.L_x_9118:
[----:B0-----:R-:W-:Y:S01]  /*10d0*/  IMAD.U32 R0, RZ, RZ, UR47 ;  /* 0x0000002fff007e24 */ /* 0x001fe2000f8e00ff */
[----:B------:R-:W-:Y:S05]  /*10e0*/  WARPSYNC.ALL ;  /* 0x0000000000007948 */ /* 0x000fea0003800000 */
[----:B------:R0:W-:Y:S01]  /*10f0*/  BAR.SYNC.DEFER_BLOCKING R7, 0x100 ;  /* 0x000400070000751d */ /* 0x0001e20000010000 */
[----:B------:R-:W-:-:S13]  /*1100*/  ISETP.NE.AND P0, PT, R0, 0x3, PT ;  /* 0x000000030000780c */ /* 0x000fda0003f05270 */
[----:B0-----:R-:W-:Y:S05]  /*1110*/  @!P0 BRA `(.L_x_9038) ;  /* 0x0000000000048947 */ /* 0x001fea0003800000 */
[----:B------:R-:W-:Y:S01]  /*1120*/  BPT.TRAP 0x1 ;  /* 0x000000040000795c */ /* 0x000fe20000300000 */
.L_x_9038:
[----:B------:R-:W-:Y:S01]  /*1130*/  ULEA UR22, UR37, UR41, 0x3 ;  /* 0x0000002925167291 */ /* 0x000fe2000f8e183f */
[----:B------:R-:W-:-:S05]  /*1140*/  IMAD.U32 R8, RZ, RZ, UR36 ;  /* 0x00000024ff087e24 */ /* 0x000fca000f8e00ff */
[----:B------:R-:W-:-:S04]  /*1150*/  SHF.L.U32 R8, R8, 0x1f, RZ ;  /* 0x0000001f08087819 */ /* 0x000fc800000006ff */
[----:B------:R0:W1:Y:S01]  /*1160*/  SYNCS.PHASECHK.TRANS64.TRYWAIT P1, [UR22+0x22830], R8 ;  /* 0x02283008ff0075a7 */ /* 0x0000620008020156 */
[----:B------:R-:W-:Y:S05]  /*1170*/  @!P0 BRA `(.L_x_9039) ;  /* 0x0000000000048947 */ /* 0x000fea0003800000 */
[----:B------:R-:W-:Y:S01]  /*1180*/  BPT.TRAP 0x1 ;  /* 0x000000040000795c */ /* 0x000fe20000300000 */
.L_x_9039:
[----:B-1----:R-:W-:Y:S05]  /*1190*/  @P1 BRA `(.L_x_9040) ;  /* 0x0000000000081947 */ /* 0x002fea0003800000 */
[----:B------:R-:W1:Y:S02]  /*11a0*/  SYNCS.PHASECHK.TRANS64.TRYWAIT P1, [UR22+0x22830], R8 ;  /* 0x02283008ff0075a7 */ /* 0x000e640008020156 */
[----:B-1----:R-:W-:Y:S05]  /*11b0*/  @!P1 BRA `(.L_x_9041) ;  /* 0x0000009c00389947 */ /* 0x002fea0003800000 */
.L_x_9040:
[----:B------:R-:W-:Y:S01]  /*11c0*/  UIADD3 UR4, UR41, 0x1c400, URZ ;  /* 0x0001c40029047890 */ /* 0x000fe2000fffe03f */
[----:B------:R-:W-:Y:S01]  /*11d0*/  WARPGROUP.ARRIVE ;  /* 0x00000000000079c5 */ /* 0x000fe20000000000 */
[----:B------:R-:W-:Y:S01]  /*11e0*/  UMOV UR5, 0x40000040 ;  /* 0x4000004000057882 */ /* 0x000fe20000000000 */
[----:B------:R-:W-:Y:S01]  /*11f0*/  UMOV UR7, 0x40000040 ;  /* 0x4000004000077882 */ /* 0x000fe20000000000 */
[----:B------:R-:W-:-:S03]  /*1200*/  USHF.R.U32.HI UR4, URZ, 0x4, UR4 ;  /* 0x000000043f047899 */ /* 0x000fc60008011604 */
[----:B------:R-:W2:Y:S01]  /*1210*/  S2R R0, SR_TID.X ;  /* 0x0000000000007919 */ /* 0x000ea20000002100 */
[----:B------:R-:W-:Y:S01]  /*1220*/  UMOV UR9, 0x40000040 ;  /* 0x4000004000097882 */ /* 0x000fe20000000000 */
[----:B------:R-:W-:Y:S01]  /*1230*/  UMOV UR11, 0x40000040 ;  /* 0x40000040000b7882 */ /* 0x000fe20000000000 */
[----:B------:R-:W-:Y:S01]  /*1240*/  ULOP3.LUT UR4, UR4, 0x3fff, URZ, 0xc0, !UPT ;  /* 0x00003fff04047892 */ /* 0x000fe2000f8ec03f */
[----:B------:R-:W-:Y:S01]  /*1250*/  UMOV UR13, 0x40000040 ;  /* 0x40000040000d7882 */ /* 0x000fe20000000000 */
[----:B------:R-:W-:Y:S02]  /*1260*/  UMOV UR15, 0x40000040 ;  /* 0x40000040000f7882 */ /* 0x000fe40000000000 */
[----:B------:R-:W-:Y:S02]  /*1270*/  ULOP3.LUT UR20, UR4, 0x10000, URZ, 0xfc, !UPT ;  /* 0x0001000004147892 */ /* 0x000fe4000f8efc3f */
[----:B------:R-:W-:Y:S02]  /*1280*/  ULOP3.LUT UR4, UR50, 0x10000, URZ, 0xfc, !UPT ;  /* 0x0001000032047892 */ /* 0x000fe4000f8efc3f */
[----:B------:R-:W-:-:S02]  /*1290*/  UIMAD UR6, UR37, 0x300, UR20 ;  /* 0x00000300250678a4 */ /* 0x000fc4000f8e0214 */
[----:B------:R-:W-:Y:S02]  /*12a0*/  UIADD3 UR8, UR4, 0x2, URZ ;  /* 0x0000000204087890 */ /* 0x000fe4000fffe03f */
[----:B------:R-:W-:Y:S02]  /*12b0*/  UIADD3 UR10, UR6, 0x2, URZ ;  /* 0x00000002060a7890 */ /* 0x000fe4000fffe03f */
[----:B------:R-:W-:Y:S02]  /*12c0*/  UIADD3 UR12, UR4, 0x4, URZ ;  /* 0x00000004040c7890 */ /* 0x000fe4000fffe03f */
[----:B------:R-:W-:Y:S02]  /*12d0*/  UIADD3 UR14, UR6, 0x4, URZ ;  /* 0x00000004060e7890 */ /* 0x000fe4000fffe03f */
[----:B------:R-:W-:Y:S01]  /*12e0*/  HGMMA.64x96x16.F32.BF16 R24, gdesc[UR4], RZ, !UPT, gsb0 ;  /* 0x01600000041879f0 */ /* 0x000fe2000c0018ff */
[----:B------:R-:W-:Y:S02]  /*12f0*/  UIADD3 UR16, UR4, 0x6, URZ ;  /* 0x0000000604107890 */ /* 0x000fe4000fffe03f */
[----:B------:R-:W-:Y:S01]  /*1300*/  UIADD3 UR18, UR6, 0x6, URZ ;  /* 0x0000000606127890 */ /* 0x000fe2000fffe03f */
[----:B------:R-:W-:Y:S01]  /*1310*/  UMOV UR17, 0x40000040 ;  /* 0x4000004000117882 */ /* 0x000fe20000000000 */
[----:B------:R-:W-:Y:S01]  /*1320*/  UMOV UR19, 0x40000040 ;  /* 0x4000004000137882 */ /* 0x000fe20000000000 */
[----:B--2---:R-:W-:-:S04]  /*1330*/  SHF.R.U32.HI R0, RZ, 0x7, R0 ;  /* 0x00000007ff007819 */ /* 0x004fc80000011600 */
[----:B------:R-:W-:Y:S01]  /*1340*/  IADD3 R0, -R0, 0xb, RZ ;  /* 0x0000000b00007810 */ /* 0x000fe20007ffe1ff */
        /* <DEDUP_REMOVED lines=10> */
[----:B------:R2:W-:Y:S06]  /*13f0*/  BAR.ARV R0, 0x100 ;  /* 0x000400000000751d */ /* 0x0005ec0000002000 */
[----:B------:R-:W-:Y:S05]  /*1400*/  @!P0 BRA `(.L_x_9042) ;  /* 0x0000000000048947 */ /* 0x000fea0003800000 */
[----:B------:R-:W-:Y:S01]  /*1410*/  BPT.TRAP 0x1 ;  /* 0x000000040000795c */ /* 0x000fe20000300000 */
.L_x_9042:
[----:B------:R-:W-:Y:S01]  /*1420*/  UIMAD UR6, UR44, -0x60, UR42 ;  /* 0xffffffa02c0678a4 */ /* 0x000fe2000f8e022a */
[----:B------:R-:W-:Y:S01]  /*1430*/  P2R R11, PR, RZ, 0x1 ;  /* 0x00000001ff0b7803 */ /* 0x000fe20000000000 */
[----:B------:R-:W-:Y:S02]  /*1440*/  ULDC UR10, c[0x0][0x988] ;  /* 0x00026200000a7ab9 */ /* 0x000fe40000000800 */
[----:B------:R-:W-:-:S06]  /*1450*/  UIADD3 UR6, UR6, 0x60, URZ ;  /* 0x0000006006067890 */ /* 0x000fcc000fffe03f */
[----:B-1----:R-:W-:Y:S01]  /*1460*/  IMAD.U32 R3, RZ, RZ, UR6 ;  /* 0x00000006ff037e24 */ /* 0x002fe2000f8e00ff */
[----:B------:R-:W-:-:S03]  /*1470*/  UIADD3 UR6, UR22, 0x22840, URZ ;  /* 0x0002284016067890 */ /* 0x000fc6000fffe03f */
[----:B------:R-:W-:Y:S01]  /*1480*/  IMAD R3, R208, -0x2, R3 ;  /* 0xfffffffed0037824 */ /* 0x000fe200078e0203 */
[----:B------:R-:W-:-:S04]  /*1490*/  UPRMT UR6, UR39, 0x654, UR6 ;  /* 0x0000065427067896 */ /* 0x000fc80008000006 */
[C---:B------:R-:W-:Y:S02]  /*14a0*/  ISETP.GT.AND P6, PT, R3.reuse, RZ, PT ;  /* 0x000000ff0300720c */ /* 0x040fe40003fc4270 */
[C---:B------:R-:W-:Y:S02]  /*14b0*/  ISETP.GT.AND P5, PT, R3.reuse, 0x1, PT ;  /* 0x000000010300780c */ /* 0x040fe40003fa4270 */
[----:B------:R-:W-:Y:S01]  /*14c0*/  ISETP.GT.AND P4, PT, R3, 0x8, PT ;  /* 0x000000080300780c */ /* 0x000fe20003f84270 */
[----:B------:R-:W-:Y:S01]  /*14d0*/  SYNCS.ARRIVE.TRANS64.RED.A1T0 RZ, [UR6], RZ ;  /* 0x000000ffffff79a7 */ /* 0x000fe20008100406 */
        /* <DEDUP_REMOVED lines=85> */
[----:B------:R-:W-:Y:S02]  /*1a30*/  FMNMX.FTZ R5, R26, R27, !PT ;  /* 0x0000001b1a057209 */ /* 0x000fe40007810000 */
[----:B------:R-:W-:-:S02]  /*1a40*/  FMNMX.FTZ R6, R69, R4, !PT ;  /* 0x0000000445067209 */ /* 0x000fc40007810000 */
[----:B------:R-:W-:Y:S02]  /*1a50*/  FSEL R62, R62, -INF , P6 ;  /* 0xff8000003e3e7808 */ /* 0x000fe40003000000 */
[----:B------:R-:W-:Y:S01]  /*1a60*/  FSEL R63, R63, -INF , P5 ;  /* 0xff8000003f3f7808 */ /* 0x000fe20002800000 */
[----:B------:R-:W1:Y:S01]  /*1a70*/  SHFL.BFLY PT, R3, R6, 0x2, 0x1f ;  /* 0x0c401f0006037f89 */ /* 0x000e6200000e0000 */
[----:B------:R-:W-:Y:S02]  /*1a80*/  FSEL R66, R66, -INF , P4 ;  /* 0xff80000042427808 */ /* 0x000fe40002000000 */
[----:B------:R-:W-:Y:S02]  /*1a90*/  FSEL R67, R67, -INF , P3 ;  /* 0xff80000043437808 */ /* 0x000fe40001800000 */
[----:B------:R-:W-:Y:S02]  /*1aa0*/  FSEL R70, R70, -INF , P2 ;  /* 0xff80000046467808 */ /* 0x000fe40001000000 */
[----:B------:R-:W-:-:S02]  /*1ab0*/  FSEL R71, R71, -INF , P1 ;  /* 0xff80000047477808 */ /* 0x000fc40000800000 */
[----:B-1----:R-:W-:-:S05]  /*1ac0*/  FMNMX.FTZ R9, R6, R3, !PT ;  /* 0x0000000306097209 */ /* 0x002fca0007810000 */
[----:B------:R-:W1:Y:S02]  /*1ad0*/  SHFL.BFLY PT, R4, R9, 0x1, 0x1f ;  /* 0x0c201f0009047f89 */ /* 0x000e6400000e0000 */
[----:B-1----:R-:W-:-:S04]  /*1ae0*/  FMNMX.FTZ R3, R9, R4, !PT ;  /* 0x0000000409037209 */ /* 0x002fc80007810000 */
[C---:B------:R-:W-:Y:S01]  /*1af0*/  FSETP.NEU.FTZ.AND P0, PT, R3.reuse, -INF , PT ;  /* 0xff8000000300780b */ /* 0x040fe20003f1d000 */
[----:B------:R-:W-:-:S05]  /*1b00*/  FMUL.FTZ R4, R3, UR10 ;  /* 0x0000000a03047c20 */ /* 0x000fca0008410000 */
[----:B------:R-:W-:Y:S02]  /*1b10*/  FSEL R10, R4, RZ, P0 ;  /* 0x000000ff040a7208 */ /* 0x000fe40000000000 */
[----:B------:R-:W-:Y:S02]  /*1b20*/  FMNMX.FTZ R4, R30, R5, !PT ;  /* 0x000000051e047209 */ /* 0x000fe40007810000 */
[----:B------:R-:W-:Y:S01]  /*1b30*/  ISETP.NE.AND P0, PT, R11, RZ, PT ;  /* 0x000000ff0b00720c */ /* 0x000fe20003f05270 */
        /* <DEDUP_REMOVED lines=14> */
[----:B------:R-:W1:Y:S01]  /*1c20*/  MUFU.EX2 R25, R25 ;  /* 0x0000001900197308 */ /* 0x000e620000000800 */
[--C-:B------:R-:W-:Y:S01]  /*1c30*/  FFMA.FTZ R41, R41, UR10, -R10.reuse ;  /* 0x0000000a29297c23 */ /* 0x100fe2000801080a */
        /* <DEDUP_REMOVED lines=14> */
[----:B------:R-:W3:Y:S01]  /*1d20*/  MUFU.EX2 R29, R29 ;  /* 0x0000001d001d7308 */ /* 0x000ee20000000800 */
[--C-:B------:R-:W-:Y:S01]  /*1d30*/  FFMA.FTZ R61, R61, UR10, -R10.reuse ;  /* 0x0000000a3d3d7c23 */ /* 0x100fe2000801080a */
[--C-:B------:R-:W-:Y:S01]  /*1d40*/  FFMA.FTZ R64, R64, UR10, -R10.reuse ;  /* 0x0000000a40407c23 */ /* 0x100fe2000801080a */
[----:B------:R-:W-:Y:S01]  /*1d50*/  FMNMX.FTZ R5, R47, R4, !PT ;  /* 0x000000042f057209 */ /* 0x000fe20007810000 */
[--C-:B------:R-:W-:Y:S01]  /*1d60*/  FFMA.FTZ R65, R65, UR10, -R10.reuse ;  /* 0x0000000a41417c23 */ /* 0x100fe2000801080a */
[--C-:B------:R-:W-:Y:S01]  /*1d70*/  FFMA.FTZ R68, R68, UR10, -R10.reuse ;  /* 0x0000000a44447c23 */ /* 0x100fe2000801080a */
[----:B------:R-:W-:Y:S01]  /*1d80*/  FFMA.FTZ R10, R69, UR10, -R10 ;  /* 0x0000000a450a7c23 */ /* 0x000fe2000801080a */
[----:B------:R-:W-:Y:S01]  /*1d90*/  FMNMX.FTZ R4, R50, R5, !PT ;  /* 0x0000000532047209 */ /* 0x000fe20007810000 */
[----:B------:R-:W-:Y:S01]  /*1da0*/  MUFU.EX2 R32, R32 ;  /* 0x0000002000207308 */ /* 0x000fe20000000800 */
[----:B-1----:R-:W-:Y:S01]  /*1db0*/  FADD.FTZ R9, R24, R25 ;  /* 0x0000001918097221 */ /* 0x002fe20000010000 */
[----:B------:R-:W-:-:S02]  /*1dc0*/  F2FP.BF16.F32.PACK_AB R152, R25, R24 ;  /* 0x000000181998723e */ /* 0x000fc400000010ff */
[----:B------:R-:W-:-:S04]  /*1dd0*/  FMNMX.FTZ R5, R51, R4, !PT ;  /* 0x0000000433057209 */ /* 0x000fc80007810000 */
[----:B------:R-:W-:Y:S01]  /*1de0*/  FMNMX.FTZ R4, R54, R5, !PT ;  /* 0x0000000536047209 */ /* 0x000fe20007810000 */
[----:B------:R-:W1:Y:S01]  /*1df0*/  MUFU.EX2 R33, R33 ;  /* 0x0000002100217308 */ /* 0x000e620000000800 */
[----:B---3--:R-:W-:Y:S02]  /*1e00*/  F2FP.BF16.F32.PACK_AB R154, R29, R28 ;  /* 0x0000001c1d9a723e */ /* 0x008fe400000010ff */
[----:B------:R-:W-:-:S04]  /*1e10*/  FMNMX.FTZ R5, R55, R4, !PT ;  /* 0x0000000437057209 */ /* 0x000fc80007810000 */
[----:B------:R-:W-:Y:S01]  /*1e20*/  FMNMX.FTZ R4, R58, R5, !PT ;  /* 0x000000053a047209 */ /* 0x000fe20007810000 */
[----:B------:R-:W-:Y:S03]  /*1e30*/  MUFU.EX2 R36, R36 ;  /* 0x0000002400247308 */ /* 0x000fe60000000800 */
[----:B------:R-:W-:-:S04]  /*1e40*/  FMNMX.FTZ R5, R59, R4, !PT ;  /* 0x000000043b057209 */ /* 0x000fc80007810000 */
[----:B------:R-:W-:Y:S01]  /*1e50*/  FMNMX.FTZ R4, R62, R5, !PT ;  /* 0x000000053e047209 */ /* 0x000fe20007810000 */
[----:B------:R-:W3:Y:S01]  /*1e60*/  MUFU.EX2 R37, R37 ;  /* 0x0000002500257308 */ /* 0x000ee20000000800 */
[----:B-1----:R-:W-:Y:S02]  /*1e70*/  F2FP.BF16.F32.PACK_AB R156, R33, R32 ;  /* 0x00000020219c723e */ /* 0x002fe400000010ff */
[----:B------:R-:W-:-:S04]  /*1e80*/  FMNMX.FTZ R5, R63, R4, !PT ;  /* 0x000000043f057209 */ /* 0x000fc80007810000 */
[----:B------:R-:W-:Y:S01]  /*1e90*/  FMNMX.FTZ R4, R66, R5, !PT ;  /* 0x0000000542047209 */ /* 0x000fe20007810000 */
[----:B------:R-:W-:Y:S03]  /*1ea0*/  MUFU.EX2 R40, R40 ;  /* 0x0000002800287308 */ /* 0x000fe60000000800 */
[----:B------:R-:W-:-:S04]  /*1eb0*/  FMNMX.FTZ R5, R67, R4, !PT ;  /* 0x0000000443057209 */ /* 0x000fc80007810000 */
[----:B------:R-:W-:Y:S01]  /*1ec0*/  FMNMX.FTZ R4, R70, R5, !PT ;  /* 0x0000000546047209 */ /* 0x000fe20007810000 */
[----:B------:R-:W1:Y:S01]  /*1ed0*/  MUFU.EX2 R41, R41 ;  /* 0x0000002900297308 */ /* 0x000e620000000800 */
[----:B---3--:R-:W-:Y:S02]  /*1ee0*/  F2FP.BF16.F32.PACK_AB R158, R37, R36 ;  /* 0x00000024259e723e */ /* 0x008fe400000010ff */
[----:B------:R-:W-:-:S05]  /*1ef0*/  FMNMX.FTZ R4, R71, R4, !PT ;  /* 0x0000000447047209 */ /* 0x000fca0007810000 */
[----:B------:R-:W3:Y:S01]  /*1f00*/  SHFL.BFLY PT, R5, R4, 0x2, 0x1f ;  /* 0x0c401f0004057f89 */ /* 0x000ee200000e0000 */
[----:B------:R-:W-:Y:S08]  /*1f10*/  MUFU.EX2 R44, R44 ;  /* 0x0000002c002c7308 */ /* 0x000ff00000000800 */
[----:B------:R-:W4:Y:S01]  /*1f20*/  MUFU.EX2 R45, R45 ;  /* 0x0000002d002d7308 */ /* 0x000f220000000800 */
[----:B-1----:R-:W-:-:S07]  /*1f30*/  F2FP.BF16.F32.PACK_AB R160, R41, R40 ;  /* 0x0000002829a0723e */ /* 0x002fce00000010ff */
[----:B------:R-:W-:Y:S01]  /*1f40*/  MUFU.EX2 R48, R48 ;  /* 0x0000003000307308 */ /* 0x000fe20000000800 */
[----:B---3--:R-:W-:-:S07]  /*1f50*/  FMNMX.FTZ R5, R4, R5, !PT ;  /* 0x0000000504057209 */ /* 0x008fce0007810000 */
[----:B------:R-:W1:Y:S01]  /*1f60*/  MUFU.EX2 R49, R49 ;  /* 0x0000003100317308 */ /* 0x000e620000000800 */
[----:B----4-:R-:W-:Y:S01]  /*1f70*/  F2FP.BF16.F32.PACK_AB R162, R45, R44 ;  /* 0x0000002c2da2723e */ /* 0x010fe200000010ff */
[----:B------:R-:W3:Y:S06]  /*1f80*/  SHFL.BFLY PT, R4, R5, 0x1, 0x1f ;  /* 0x0c201f0005047f89 */ /* 0x000eec00000e0000 */
[----:B------:R-:W-:Y:S08]  /*1f90*/  MUFU.EX2 R52, R52 ;  /* 0x0000003400347308 */ /* 0x000ff00000000800 */
[----:B------:R-:W4:Y:S01]  /*1fa0*/  MUFU.EX2 R53, R53 ;  /* 0x0000003500357308 */ /* 0x000f220000000800 */
[----:B-1----:R-:W-:-:S07]  /*1fb0*/  F2FP.BF16.F32.PACK_AB R164, R49, R48 ;  /* 0x0000003031a4723e */ /* 0x002fce00000010ff */
[----:B------:R-:W-:Y:S01]  /*1fc0*/  MUFU.EX2 R56, R56 ;  /* 0x0000003800387308 */ /* 0x000fe20000000800 */
[----:B---3--:R-:W-:-:S04]  /*1fd0*/  FMNMX.FTZ R4, R5, R4, !PT ;  /* 0x0000000405047209 */ /* 0x008fc80007810000 */
[C---:B------:R-:W-:Y:S01]  /*1fe0*/  FSETP.NEU.FTZ.AND P1, PT, R4.reuse, -INF , PT ;  /* 0xff8000000400780b */ /* 0x040fe20003f3d000 */
[----:B------:R-:W-:Y:S02]  /*1ff0*/  FMUL.FTZ R5, R4, UR10 ;  /* 0x0000000a04057c20 */ /* 0x000fe40008410000 */
[----:B------:R-:W-:Y:S01]  /*2000*/  MUFU.EX2 R57, R57 ;  /* 0x0000003900397308 */ /* 0x000fe20000000800 */
[----:B----4-:R-:W-:Y:S02]  /*2010*/  F2FP.BF16.F32.PACK_AB R166, R53, R52 ;  /* 0x0000003435a6723e */ /* 0x010fe400000010ff */
        /* <DEDUP_REMOVED lines=10> */
[----:B-1----:R-:W-:Y:S01]  /*20c0*/  FADD.FTZ R10, R28, R9 ;  /* 0x000000091c0a7221 */ /* 0x002fe20000010000 */
[--C-:B------:R-:W-:Y:S01]  /*20d0*/  FFMA.FTZ R39, R39, UR10, -R6.reuse ;  /* 0x0000000a27277c23 */ /* 0x100fe20008010806 */
[--C-:B------:R-:W-:Y:S01]  /*20e0*/  FFMA.FTZ R42, R42, UR10, -R6.reuse ;  /* 0x0000000a2a2a7c23 */ /* 0x100fe20008010806 */
[----:B------:R-:W-:Y:S01]  /*20f0*/  FFMA.FTZ R43, R43, UR10, -R6 ;  /* 0x0000000a2b2b7c23 */ /* 0x000fe20008010806 */
[----:B------:R-:W-:Y:S01]  /*2100*/  FADD.FTZ R9, R29, R10 ;  /* 0x0000000a1d097221 */ /* 0x000fe20000010000 */
[--C-:B------:R-:W-:Y:S01]  /*2110*/  FFMA.FTZ R46, R46, UR10, -R6.reuse ;  /* 0x0000000a2e2e7c23 */ /* 0x100fe20008010806 */
[--C-:B------:R-:W-:Y:S01]  /*2120*/  FFMA.FTZ R47, R47, UR10, -R6.reuse ;  /* 0x0000000a2f2f7c23 */ /* 0x100fe20008010806 */
[----:B------:R-:W1:Y:S01]  /*2130*/  MUFU.EX2 R27, R27 ;  /* 0x0000001b001b7308 */ /* 0x000e620000000800 */
[----:B------:R-:W-:Y:S01]  /*2140*/  FADD.FTZ R10, R32, R9 ;  /* 0x00000009200a7221 */ /* 0x000fe20000010000 */
[--C-:B------:R-:W-:Y:S01]  /*2150*/  FFMA.FTZ R50, R50, UR10, -R6.reuse ;  /* 0x0000000a32327c23 */ /* 0x100fe20008010806 */
[--C-:B------:R-:W-:Y:S01]  /*2160*/  FFMA.FTZ R51, R51, UR10, -R6.reuse ;  /* 0x0000000a33337c23 */ /* 0x100fe20008010806 */
[----:B------:R-:W-:Y:S01]  /*2170*/  FFMA.FTZ R54, R54, UR10, -R6 ;  /* 0x0000000a36367c23 */ /* 0x000fe20008010806 */
[----:B------:R-:W-:Y:S01]  /*2180*/  FADD.FTZ R11, R33, R10 ;  /* 0x0000000a210b7221 */ /* 0x000fe20000010000 */
[--C-:B------:R-:W-:Y:S01]  /*2190*/  FFMA.FTZ R55, R55, UR10, -R6.reuse ;  /* 0x0000000a37377c23 */ /* 0x100fe20008010806 */
[--C-:B------:R-:W-:Y:S01]  /*21a0*/  FFMA.FTZ R58, R58, UR10, -R6.reuse ;  /* 0x0000000a3a3a7c23 */ /* 0x100fe20008010806 */
[----:B------:R-:W3:Y:S01]  /*21b0*/  MUFU.EX2 R30, R30 ;  /* 0x0000001e001e7308 */ /* 0x000ee20000000800 */
[----:B------:R-:W-:Y:S01]  /*21c0*/  FADD.FTZ R12, R36, R11 ;  /* 0x0000000b240c7221 */ /* 0x000fe20000010000 */
[--C-:B------:R-:W-:Y:S01]  /*21d0*/  FFMA.FTZ R59, R59, UR10, -R6.reuse ;  /* 0x0000000a3b3b7c23 */ /* 0x100fe20008010806 */
[--C-:B------:R-:W-:Y:S01]  /*21e0*/  FFMA.FTZ R62, R62, UR10, -R6.reuse ;  /* 0x0000000a3e3e7c23 */ /* 0x100fe20008010806 */
[----:B------:R-:W-:Y:S01]  /*21f0*/  FFMA.FTZ R63, R63, UR10, -R6 ;  /* 0x0000000a3f3f7c23 */ /* 0x000fe20008010806 */
[----:B------:R-:W-:Y:S01]  /*2200*/  FADD.FTZ R11, R37, R12 ;  /* 0x0000000c250b7221 */ /* 0x000fe20000010000 */
[--C-:B------:R-:W-:Y:S01]  /*2210*/  FFMA.FTZ R66, R66, UR10, -R6.reuse ;  /* 0x0000000a42427c23 */ /* 0x100fe20008010806 */
[--C-:B------:R-:W-:Y:S01]  /*2220*/  FFMA.FTZ R67, R67, UR10, -R6.reuse ;  /* 0x0000000a43437c23 */ /* 0x100fe20008010806 */
[----:B------:R-:W4:Y:S01]  /*2230*/  MUFU.EX2 R31, R31 ;  /* 0x0000001f001f7308 */ /* 0x000f220000000800 */
[----:B-1----:R-:W-:Y:S01]  /*2240*/  FADD.FTZ R9, R26, R27 ;  /* 0x0000001b1a097221 */ /* 0x002fe20000010000 */
[----:B------:R-:W-:Y:S01]  /*2250*/  FADD.FTZ R12, R40, R11 ;  /* 0x0000000b280c7221 */ /* 0x000fe20000010000 */
[--C-:B------:R-:W-:Y:S01]  /*2260*/  FFMA.FTZ R70, R70, UR10, -R6.reuse ;  /* 0x0000000a46467c23 */ /* 0x100fe20008010806 */
[----:B------:R-:W-:Y:S01]  /*2270*/  FFMA.FTZ R71, R71, UR10, -R6 ;  /* 0x0000000a47477c23 */ /* 0x000fe20008010806 */
[----:B------:R-:W-:Y:S01]  /*2280*/  F2FP.BF16.F32.PACK_AB R168, R57, R56 ;  /* 0x0000003839a8723e */ /* 0x000fe200000010ff */
[----:B------:R-:W-:Y:S01]  /*2290*/  FADD.FTZ R11, R41, R12 ;  /* 0x0000000c290b7221 */ /* 0x000fe20000010000 */
[----:B------:R-:W-:Y:S01]  /*22a0*/  F2FP.BF16.F32.PACK_AB R153, R27, R26 ;  /* 0x0000001a1b99723e */ /* 0x000fe200000010ff */
[----:B------:R-:W1:Y:S01]  /*22b0*/  MUFU.EX2 R34, R34 ;  /* 0x0000002200227308 */ /* 0x000e620000000800 */
[----:B---3--:R-:W-:Y:S01]  /*22c0*/  FADD.FTZ R10, R30, R9 ;  /* 0x000000091e0a7221 */ /* 0x008fe20000010000 */
[----:B------:R-:W-:-:S04]  /*22d0*/  FADD.FTZ R12, R44, R11 ;  /* 0x0000000b2c0c7221 */ /* 0x000fc80000010000 */
[----:B------:R-:W-:Y:S02]  /*22e0*/  FADD.FTZ R11, R45, R12 ;  /* 0x0000000c2d0b7221 */ /* 0x000fe40000010000 */
[----:B------:R-:W3:Y:S01]  /*22f0*/  MUFU.EX2 R35, R35 ;  /* 0x0000002300237308 */ /* 0x000ee20000000800 */
[C---:B----4-:R-:W-:Y:S01]  /*2300*/  FADD.FTZ R9, R31.reuse, R10 ;  /* 0x0000000a1f097221 */ /* 0x050fe20000010000 */
[----:B------:R-:W-:Y:S01]  /*2310*/  FADD.FTZ R12, R48, R11 ;  /* 0x0000000b300c7221 */ /* 0x000fe20000010000 */
[----:B------:R-:W-:-:S03]  /*2320*/  F2FP.BF16.F32.PACK_AB R155, R31, R30 ;  /* 0x0000001e1f9b723e */ /* 0x000fc600000010ff */
[----:B------:R-:W-:Y:S02]  /*2330*/  FADD.FTZ R11, R49, R12 ;  /* 0x0000000c310b7221 */ /* 0x000fe40000010000 */
[----:B------:R-:W4:Y:S01]  /*2340*/  MUFU.EX2 R38, R38 ;  /* 0x0000002600267308 */ /* 0x000f220000000800 */
[----:B-1----:R-:W-:-:S07]  /*2350*/  FADD.FTZ R10, R34, R9 ;  /* 0x00000009220a7221 */ /* 0x002fce0000010000 */
[----:B------:R-:W1:Y:S01]  /*2360*/  MUFU.EX2 R39, R39 ;  /* 0x0000002700277308 */ /* 0x000e620000000800 */
[C---:B---3--:R-:W-:Y:S01]  /*2370*/  FADD.FTZ R9, R35.reuse, R10 ;  /* 0x0000000a23097221 */ /* 0x048fe20000010000 */
[----:B------:R-:W-:-:S06]  /*2380*/  F2FP.BF16.F32.PACK_AB R157, R35, R34 ;  /* 0x00000022239d723e */ /* 0x000fcc00000010ff */
[----:B------:R-:W3:Y:S01]  /*2390*/  MUFU.EX2 R42, R42 ;  /* 0x0000002a002a7308 */ /* 0x000ee20000000800 */
[----:B----4-:R-:W-:-:S07]  /*23a0*/  FADD.FTZ R10, R38, R9 ;  /* 0x00000009260a7221 */ /* 0x010fce0000010000 */
[----:B------:R-:W4:Y:S01]  /*23b0*/  MUFU.EX2 R43, R43 ;  /* 0x0000002b002b7308 */ /* 0x000f220000000800 */
[C---:B-1----:R-:W-:Y:S01]  /*23c0*/  FADD.FTZ R9, R39.reuse, R10 ;  /* 0x0000000a27097221 */ /* 0x042fe20000010000 */
[----:B------:R-:W-:-:S06]  /*23d0*/  F2FP.BF16.F32.PACK_AB R159, R39, R38 ;  /* 0x00000026279f723e */ /* 0x000fcc00000010ff */
[----:B------:R-:W1:Y:S01]  /*23e0*/  MUFU.EX2 R46, R46 ;  /* 0x0000002e002e7308 */ /* 0x000e620000000800 */
[----:B---3--:R-:W-:-:S07]  /*23f0*/  FADD.FTZ R10, R42, R9 ;  /* 0x000000092a0a7221 */ /* 0x008fce0000010000 */
[----:B------:R-:W3:Y:S01]  /*2400*/  MUFU.EX2 R47, R47 ;  /* 0x0000002f002f7308 */ /* 0x000ee20000000800 */
[C---:B----4-:R-:W-:Y:S01]  /*2410*/  FADD.FTZ R9, R43.reuse, R10 ;  /* 0x0000000a2b097221 */ /* 0x050fe20000010000 */
[----:B------:R-:W-:Y:S01]  /*2420*/  FADD.FTZ R10, R52, R11 ;  /* 0x0000000b340a7221 */ /* 0x000fe20000010000 */
[----:B------:R-:W-:-:S03]  /*2430*/  F2FP.BF16.F32.PACK_AB R161, R43, R42 ;  /* 0x0000002a2ba1723e */ /* 0x000fc600000010ff */
[----:B------:R-:W-:Y:S02]  /*2440*/  FADD.FTZ R11, R53, R10 ;  /* 0x0000000a350b7221 */ /* 0x000fe40000010000 */
[----:B------:R-:W4:Y:S01]  /*2450*/  MUFU.EX2 R50, R50 ;  /* 0x0000003200327308 */ /* 0x000f220000000800 */
[----:B-1----:R-:W-:Y:S01]  /*2460*/  FADD.FTZ R6, R46, R9 ;  /* 0x000000092e067221 */ /* 0x002fe20000010000 */
[----:B------:R-:W-:-:S04]  /*2470*/  FADD.FTZ R10, R56, R11 ;  /* 0x0000000b380a7221 */ /* 0x000fc80000010000 */
[----:B------:R-:W-:Y:S02]  /*2480*/  FADD.FTZ R11, R57, R10 ;  /* 0x0000000a390b7221 */ /* 0x000fe40000010000 */
        /* <DEDUP_REMOVED lines=11> */
[----:B----4-:R-:W-:-:S07]  /*2540*/  FADD.FTZ R10, R60, R11 ;  /* 0x0000000b3c0a7221 */ /* 0x010fce0000010000 */
[----:B------:R-:W4:Y:S01]  /*2550*/  MUFU.EX2 R58, R58 ;  /* 0x0000003a003a7308 */ /* 0x000f220000000800 */
[C---:B-1----:R-:W-:Y:S01]  /*2560*/  FADD.FTZ R9, R55.reuse, R6 ;  /* 0x0000000637097221 */ /* 0x042fe20000010000 */
[----:B------:R-:W-:-:S06]  /*2570*/  F2FP.BF16.F32.PACK_AB R167, R55, R54 ;  /* 0x0000003637a7723e */ /* 0x000fcc00000010ff */
[----:B------:R-:W1:Y:S01]  /*2580*/  MUFU.EX2 R64, R64 ;  /* 0x0000004000407308 */ /* 0x000e620000000800 */
[C---:B---3--:R-:W-:Y:S01]  /*2590*/  FADD.FTZ R11, R61.reuse, R10 ;  /* 0x0000000a3d0b7221 */ /* 0x048fe20000010000 */
[----:B------:R-:W-:-:S06]  /*25a0*/  F2FP.BF16.F32.PACK_AB R170, R61, R60 ;  /* 0x0000003c3daa723e */ /* 0x000fcc00000010ff */
[----:B------:R-:W3:Y:S01]  /*25b0*/  MUFU.EX2 R59, R59 ;  /* 0x0000003b003b7308 */ /* 0x000ee20000000800 */
[----:B----4-:R-:W-:-:S07]  /*25c0*/  FADD.FTZ R6, R58, R9 ;  /* 0x000000093a067221 */ /* 0x010fce0000010000 */
[----:B------:R-:W4:Y:S01]  /*25d0*/  MUFU.EX2 R65, R65 ;  /* 0x0000004100417308 */ /* 0x000f220000000800 */
[----:B-1----:R-:W-:-:S07]  /*25e0*/  FADD.FTZ R10, R64, R11 ;  /* 0x0000000b400a7221 */ /* 0x002fce0000010000 */
[----:B------:R-:W1:Y:S01]  /*25f0*/  MUFU.EX2 R62, R62 ;  /* 0x0000003e003e7308 */ /* 0x000e620000000800 */
[C---:B---3--:R-:W-:Y:S01]  /*2600*/  FADD.FTZ R9, R59.reuse, R6 ;  /* 0x000000063b097221 */ /* 0x048fe20000010000 */
[----:B------:R-:W-:-:S06]  /*2610*/  F2FP.BF16.F32.PACK_AB R169, R59, R58 ;  /* 0x0000003a3ba9723e */ /* 0x000fcc00000010ff */
[----:B------:R-:W3:Y:S01]  /*2620*/  MUFU.EX2 R68, R68 ;  /* 0x0000004400447308 */ /* 0x000ee20000000800 */
[C---:B----4-:R-:W-:Y:S01]  /*2630*/  FADD.FTZ R11, R65.reuse, R10 ;  /* 0x0000000a410b7221 */ /* 0x050fe20000010000 */
[----:B------:R-:W-:-:S06]  /*2640*/  F2FP.BF16.F32.PACK_AB R172, R65, R64 ;  /* 0x0000004041ac723e */ /* 0x000fcc00000010ff */
[----:B------:R-:W4:Y:S01]  /*2650*/  MUFU.EX2 R63, R63 ;  /* 0x0000003f003f7308 */ /* 0x000f220000000800 */
[----:B-1----:R-:W-:-:S07]  /*2660*/  FADD.FTZ R6, R62, R9 ;  /* 0x000000093e067221 */ /* 0x002fce0000010000 */
[----:B------:R-:W1:Y:S01]  /*2670*/  MUFU.EX2 R66, R66 ;  /* 0x0000004200427308 */ /* 0x000e620000000800 */
[----:B---3--:R-:W-:Y:S01]  /*2680*/  FADD.FTZ R10, R68, R11 ;  /* 0x0000000b440a7221 */ /* 0x008fe20000010000 */
[----:B------:R-:W-:-:S06]  /*2690*/  F2FP.BF16.F32.PACK_AB R174, R5, R68 ;  /* 0x0000004405ae723e */ /* 0x000fcc00000010ff */
[----:B------:R-:W3:Y:S01]  /*26a0*/  MUFU.EX2 R67, R67 ;  /* 0x0000004300437308 */ /* 0x000ee20000000800 */
[----:B----4-:R-:W-:Y:S01]  /*26b0*/  FADD.FTZ R9, R63, R6 ;  /* 0x000000063f097221 */ /* 0x010fe20000010000 */
[----:B------:R-:W-:Y:S01]  /*26c0*/  FADD.FTZ R6, R5, R10 ;  /* 0x0000000a05067221 */ /* 0x000fe20000010000 */
[----:B------:R-:W-:-:S05]  /*26d0*/  F2FP.BF16.F32.PACK_AB R171, R63, R62 ;  /* 0x0000003e3fab723e */ /* 0x000fca00000010ff */
[----:B------:R-:W4:Y:S01]  /*26e0*/  MUFU.EX2 R70, R70 ;  /* 0x0000004600467308 */ /* 0x000f220000000800 */
[----:B-1----:R-:W-:-:S07]  /*26f0*/  FADD.FTZ R10, R66, R9 ;  /* 0x00000009420a7221 */ /* 0x002fce0000010000 */
[----:B------:R-:W1:Y:S01]  /*2700*/  MUFU.EX2 R71, R71 ;  /* 0x0000004700477308 */ /* 0x000e620000000800 */
[C---:B---3--:R-:W-:Y:S01]  /*2710*/  FADD.FTZ R5, R67.reuse, R10 ;  /* 0x0000000a43057221 */ /* 0x048fe20000010000 */
[----:B------:R-:W-:-:S03]  /*2720*/  F2FP.BF16.F32.PACK_AB R173, R67, R66 ;  /* 0x0000004243ad723e */ /* 0x000fc600000010ff */
[----:B----4-:R-:W-:-:S04]  /*2730*/  FADD.FTZ R10, R70, R5 ;  /* 0x00000005460a7221 */ /* 0x010fc80000010000 */
[C---:B-1----:R-:W-:Y:S01]  /*2740*/  FADD.FTZ R5, R71.reuse, R10 ;  /* 0x0000000a47057221 */ /* 0x042fe20000010000 */
[----:B------:R-:W-:Y:S01]  /*2750*/  F2FP.BF16.F32.PACK_AB R175, R71, R70 ;  /* 0x0000004647af723e */ /* 0x000fe200000010ff */
[----:B------:R-:W-:Y:S06]  /*2760*/  @!P0 BRA `(.L_x_9043) ;  /* 0x0000000000048947 */ /* 0x000fec0003800000 */
[----:B------:R-:W-:Y:S01]  /*2770*/  BPT.TRAP 0x1 ;  /* 0x000000040000795c */ /* 0x000fe20000300000 */
.L_x_9043:
[----:B------:R1:W3:Y:S01]  /*2780*/  SYNCS.PHASECHK.TRANS64.TRYWAIT P1, [UR22+0x22850], R8 ;  /* 0x02285008ff0075a7 */ /* 0x0002e20008020156 */
[----:B------:R-:W-:Y:S05]  /*2790*/  @!P0 BRA `(.L_x_9044) ;  /* 0x0000000000048947 */ /* 0x000fea0003800000 */
[----:B------:R-:W-:Y:S01]  /*27a0*/  BPT.TRAP 0x1 ;  /* 0x000000040000795c */ /* 0x000fe20000300000 */
.L_x_9044:
[----:B---3--:R-:W-:Y:S05]  /*27b0*/  @P1 BRA `(.L_x_9045) ;  /* 0x0000000000081947 */ /* 0x008fea0003800000 */
[----:B------:R-:W3:Y:S02]  /*27c0*/  SYNCS.PHASECHK.TRANS64.TRYWAIT P1, [UR22+0x22850], R8 ;  /* 0x02285008ff0075a7 */ /* 0x000ee40008020156 */
[----:B---3--:R-:W-:Y:S05]  /*27d0*/  @!P1 BRA `(.L_x_9046) ;  /* 0x0000008400c89947 */ /* 0x008fea0003800000 */
.L_x_9045:
[----:B------:R4:W-:Y:S01]  /*27e0*/  BAR.SYNC.DEFER_BLOCKING R7, 0x100 ;  /* 0x000400070000751d */ /* 0x0009e20000010000 */
[----:B------:R-:W-:-:S04]  /*27f0*/  UIADD3 UR41, UR41, 0x400, URZ ;  /* 0x0000040029297890 */ /* 0x000fc8000fffe03f */
[----:B------:R-:W-:Y:S01]  /*2800*/  USHF.R.U32.HI UR41, URZ, 0x4, UR41 ;  /* 0x000000043f297899 */ /* 0x000fe20008011629 */
[----:B------:R-:W-:-:S03]  /*2810*/  UMOV UR7, 0x40000040 ;  /* 0x4000004000077882 */ /* 0x000fc60000000000 */
[----:B------:R-:W-:-:S04]  /*2820*/  ULOP3.LUT UR21, UR41, 0x3fff, URZ, 0xc0, !UPT ;  /* 0x00003fff29157892 */ /* 0x000fc8000f8ec03f */
[----:B------:R-:W-:-:S04]  /*2830*/  ULOP3.LUT UR21, UR21, 0x3000000, URZ, 0xfc, !UPT ;  /* 0x0300000015157892 */ /* 0x000fc8000f8efc3f */
[----:B------:R-:W-:Y:S01]  /*2840*/  UIMAD UR11, UR37, 0xc00, UR21 ;  /* 0x00000c00250b78a4 */ /* 0x000fe2000f8e0215 */
[----:B------:R-:W-:-:S06]  /*2850*/  WARPGROUP.ARRIVE ;  /* 0x00000000000079c5 */ /* 0x000fcc0000000000 */
        /* <DEDUP_REMOVED lines=33> */
[----:B----4-:R-:W-:Y:S05]  /*2a70*/  @!P0 BRA `(.L_x_9047) ;  /* 0x0000000000048947 */ /* 0x010fea0003800000 */
[----:B------:R-:W-:Y:S01]  /*2a80*/  BPT.TRAP 0x1 ;  /* 0x000000040000795c */ /* 0x000fe20000300000 */
.L_x_9047:
[----:B------:R-:W4:Y:S01]  /*2a90*/  S2UR UR6, SR_CgaCtaId ;  /* 0x00000000000679c3 */ /* 0x000f220000008800 */
[----:B------:R-:W-:Y:S02]  /*2aa0*/  UISETP.GE.AND UP0, UPT, UR42, 0x61, UPT ;  /* 0x000000612a00788c */ /* 0x000fe4000bf06270 */
[----:B------:R-:W-:-:S04]  /*2ab0*/  UIADD3 UR22, UR22, 0x22860, URZ ;  /* 0x0002286016167890 */ /* 0x000fc8000fffe03f */
[----:B------:R-:W-:Y:S01]  /*2ac0*/  PLOP3.LUT P1, PT, PT, PT, UP0, 0x80, 0x0 ;  /* 0x000000000000781c */ /* 0x000fe20003f2f008 */
[----:B----4-:R-:W-:-:S09]  /*2ad0*/  UPRMT UR22, UR6, 0x654, UR22 ;  /* 0x0000065406167896 */ /* 0x010fd20008000016 */
[----:B------:R-:W-:Y:S01]  /*2ae0*/  SYNCS.ARRIVE.TRANS64.RED.A1T0 RZ, [UR22], RZ ;  /* 0x000000ffffff79a7 */ /* 0x000fe20008100416 */
[----:B------:R-:W-:Y:S02]  /*2af0*/  UMOV UR22, 0x400 ;  /* 0x0000040000167882 */ /* 0x000fe40000000000 */
[----:B------:R-:W-:Y:S01]  /*2b00*/  ULEA UR22, UR6, UR22, 0x18 ;  /* 0x0000001606167291 */ /* 0x000fe2000f8ec03f */
[----:B------:R-:W-:Y:S11]  /*2b10*/  @!P1 BRA `(.L_x_9048) ;  /* 0x0000001c006c9947 */ /* 0x000ff60003800000 */
[----:B------:R-:W-:Y:S01]  /*2b20*/  IMAD.MOV.U32 R203, RZ, RZ, R4 ;  /* 0x000000ffffcb7224 */ /* 0x000fe200078e0004 */
[----:B------:R-:W-:Y:S01]  /*2b30*/  UIADD3 UR44, UR44, -0x2, URZ ;  /* 0xfffffffe2c2c7890 */ /* 0x000fe2000fffe03f */
[----:B------:R-:W-:Y:S01]  /*2b40*/  IMAD.MOV.U32 R7, RZ, RZ, R3 ;  /* 0x000000ffff077224 */ /* 0x000fe200078e0003 */
[----:B------:R-:W-:-:S10]  /*2b50*/  ULDC UR23, c[0x0][0x988] ;  /* 0x0002620000177ab9 */ /* 0x000fd40000000800 */
.L_x_9059:
[----:B------:R-:W-:Y:S01]  /*2b60*/  UIADD3 UR37, UR37, 0x1, URZ ;  /* 0x0000000125257890 */ /* 0x000fe2000fffe03f */
[----:B--2---:R-:W-:Y:S01]  /*2b70*/  IMAD.U32 R0, RZ, RZ, UR44 ;  /* 0x0000002cff007e24 */ /* 0x004fe2000f8e00ff */
[----:B------:R-:W-:Y:S02]  /*2b80*/  UIADD3 UR44, UR44, -0x1, URZ ;  /* 0xffffffff2c2c7890 */ /* 0x000fe4000fffe03f */
[----:B------:R-:W-:Y:S02]  /*2b90*/  UISETP.NE.AND UP0, UPT, UR37, 0x2, UPT ;  /* 0x000000022500788c */ /* 0x000fe4000bf05270 */
[----:B------:R-:W-:Y:S02]  /*2ba0*/  ISETP.GT.AND P1, PT, R0, RZ, PT ;  /* 0x000000ff0000720c */ /* 0x000fe40003f24270 */
[----:B------:R-:W-:Y:S02]  /*2bb0*/  USEL UR6, URZ, 0x1, UP0 ;  /* 0x000000013f067887 */ /* 0x000fe40008000000 */
[----:B------:R-:W-:-:S02]  /*2bc0*/  USEL UR37, UR37, URZ, UP0 ;  /* 0x0000003f25257287 */ /* 0x000fc40008000000 */
[----:B------:R-:W-:Y:S01]  /*2bd0*/  ULOP3.LUT UR36, UR36, UR6, URZ, 0x3c, !UPT ;  /* 0x0000000624247292 */ /* 0x000fe2000f8e3c3f */
[----:B0-----:R-:W-:Y:S11]  /*2be0*/  @!P0 BRA `(.L_x_9049) ;  /* 0x0000000000048947 */ /* 0x001ff60003800000 */
[----:B------:R-:W-:Y:S01]  /*2bf0*/  BPT.TRAP 0x1 ;  /* 0x000000040000795c */ /* 0x000fe20000300000 */
.L_x_9049:
[----:B------:R-:W2:Y:S01]  /*2c00*/  S2UR UR24, SR_CgaCtaId ;  /* 0x00000000001879c3 */ /* 0x000ea20000008800 */
[----:B------:R-:W-:Y:S01]  /*2c10*/  MOV R0, UR36 ;  /* 0x0000002400007c02 */ /* 0x000fe20008000f00 */
[----:B------:R-:W-:-:S03]  /*2c20*/  UMOV UR22, 0x400 ;  /* 0x0000040000167882 */ /* 0x000fc60000000000 */
[----:B------:R-:W-:-:S04]  /*2c30*/  SHF.L.U32 R0, R0, 0x1f, RZ ;  /* 0x0000001f00007819 */ /* 0x000fc800000006ff */
[----:B------:R-:W-:-:S13]  /*2c40*/  R2UR UR26, R0 ;  /* 0x00000000001a72ca */ /* 0x000fda00000e0000 */
[----:B------:R-:W-:Y:S01]  /*2c50*/  IMAD.U32 R0, RZ, RZ, UR26 ;  /* 0x0000001aff007e24 */ /* 0x000fe2000f8e00ff */
[----:B--2---:R-:W-:-:S04]  /*2c60*/  ULEA UR22, UR24, UR22, 0x18 ;  /* 0x0000001618167291 */ /* 0x004fc8000f8ec03f */
[----:B------:R-:W-:-:S09]  /*2c70*/  ULEA UR25, UR37, UR22, 0x3 ;  /* 0x0000001625197291 */ /* 0x000fd2000f8e183f */
[----:B------:R2:W4:Y:S01]  /*2c80*/  SYNCS.PHASECHK.TRANS64.TRYWAIT P2, [UR25+0x22830], R0 ;  /* 0x02283000ff0075a7 */ /* 0x0005220008040159 */
[----:B------:R-:W-:Y:S05]  /*2c90*/  @!P0 BRA `(.L_x_9050) ;  /* 0x0000000000048947 */ /* 0x000fea0003800000 */
[----:B------:R-:W-:Y:S01]  /*2ca0*/  BPT.TRAP 0x1 ;  /* 0x000000040000795c */ /* 0x000fe20000300000 */
.L_x_9050:
[----:B----4-:R-:W-:Y:S05]  /*2cb0*/  @P2 BRA `(.L_x_9051) ;  /* 0x00000000000c2947 */ /* 0x010fea0003800000 */
[----:B--2---:R-:W-:-:S04]  /*2cc0*/  IMAD.U32 R0, RZ, RZ, UR26 ;  /* 0x0000001aff007e24 */ /* 0x004fc8000f8e00ff */
[----:B------:R-:W2:Y:S02]  /*2cd0*/  SYNCS.PHASECHK.TRANS64.TRYWAIT P2, [UR25+0x22830], R0 ;  /* 0x02283000ff0075a7 */ /* 0x000ea40008040159 */
[----:B--2---:R-:W-:Y:S05]  /*2ce0*/  @!P2 BRA `(.L_x_9052) ;  /* 0x00000080009ca947 */ /* 0x004fea0003800000 */
.L_x_9051:
[----:B------:R-:W-:Y:S01]  /*2cf0*/  UIMAD UR6, UR37, 0x300, UR20 ;  /* 0x00000300250678a4 */ /* 0x000fe2000f8e0214 */
[----:B------:R-:W-:Y:S01]  /*2d00*/  WARPGROUP.ARRIVE ;  /* 0x00000000000079c5 */ /* 0x000fe20000000000 */
[----:B------:R-:W-:Y:S01]  /*2d10*/  UMOV UR7, 0x40000040 ;  /* 0x4000004000077882 */ /* 0x000fe20000000000 */
[----:B------:R-:W-:Y:S01]  /*2d20*/  UMOV UR11, 0x40000040 ;  /* 0x40000040000b7882 */ /* 0x000fe20000000000 */
[----:B------:R-:W-:-:S03]  /*2d30*/  UIADD3 UR10, UR6, 0x2, URZ ;  /* 0x00000002060a7890 */ /* 0x000fc6000fffe03f */
[----:B------:R-:W4:Y:S01]  /*2d40*/  S2R R204, SR_TID.X ;  /* 0x0000000000cc7919 */ /* 0x000f220000002100 */
[----:B------:R-:W-:Y:S01]  /*2d50*/  UIADD3 UR14, UR6, 0x4, URZ ;  /* 0x00000004060e7890 */ /* 0x000fe2000fffe03f */
[----:B------:R-:W-:Y:S01]  /*2d60*/  UMOV UR15, 0x40000040 ;  /* 0x40000040000f7882 */ /* 0x000fe20000000000 */
[----:B------:R-:W-:Y:S01]  /*2d70*/  HGMMA.64x96x16.F32.BF16 R152, gdesc[UR4], RZ, !UPT, gsb0 ;  /* 0x01600000049879f0 */ /* 0x000fe2000c0018ff */
[----:B------:R-:W-:Y:S01]  /*2d80*/  UIADD3 UR18, UR6, 0x6, URZ ;  /* 0x0000000606127890 */ /* 0x000fe2000fffe03f */
[----:B------:R-:W-:Y:S01]  /*2d90*/  UMOV UR19, 0x40000040 ;  /* 0x4000004000137882 */ /* 0x000fe20000000000 */
[----:B----4-:R-:W-:-:S04]  /*2da0*/  SHF.R.U32.HI R204, RZ, 0x7, R204 ;  /* 0x00000007ffcc7819 */ /* 0x010fc800000116cc */
[----:B--2---:R-:W-:Y:S01]  /*2db0*/  IADD3 R0, -R204, 0xb, RZ ;  /* 0x0000000bcc007810 */ /* 0x004fe20007ffe1ff */
        /* <DEDUP_REMOVED lines=13> */
.L_x_9053:
[----:B------:R-:W-:Y:S01]  /*2e90*/  FMNMX.FTZ R4, R152, R7, !PT ;  /* 0x0000000798047209 */ /* 0x000fe20007810000 */
        /* <DEDUP_REMOVED lines=26> */
[----:B01-3--:R-:W-:-:S05]  /*3040*/  FMNMX.FTZ R8, R197, R4, !PT ;  /* 0x00000004c5087209 */ /* 0x00bfca0007810000 */
[----:B------:R-:W0:Y:S02]  /*3050*/  SHFL.BFLY PT, R3, R8, 0x2, 0x1f ;  /* 0x0c401f0008037f89 */ /* 0x000e2400000e0000 */
[----:B0-----:R-:W-:-:S05]  /*3060*/  FMNMX.FTZ R10, R8, R3, !PT ;  /* 0x00000003080a7209 */ /* 0x001fca0007810000 */
[----:B------:R-:W0:Y:S02]  /*3070*/  SHFL.BFLY PT, R3, R10, 0x1, 0x1f ;  /* 0x0c201f000a037f89 */ /* 0x000e2400000e0000 */
[----:B0-----:R-:W-:-:S05]  /*3080*/  FMNMX.FTZ R3, R10, R3, !PT ;  /* 0x000000030a037209 */ /* 0x001fca0007810000 */
[C---:B------:R-:W-:Y:S01]  /*3090*/  FADD.FTZ R4, -R3.reuse, R7 ;  /* 0x0000000703047221 */ /* 0x040fe20000010100 */
[----:B------:R-:W-:-:S03]  /*30a0*/  FMUL.FTZ R22, R3, UR10 ;  /* 0x0000000a03167c20 */ /* 0x000fc60008410000 */
[----:B------:R-:W-:Y:S01]  /*30b0*/  FMUL.FTZ R7, R4, UR10 ;  /* 0x0000000a04077c20 */ /* 0x000fe20008410000 */
        /* <DEDUP_REMOVED lines=31> */
[----:B------:R-:W0:Y:S01]  /*32b0*/  MUFU.EX2 R7, R7 ;  /* 0x0000000700077308 */ /* 0x000e220000000800 */
[----:B------:R-:W-:-:S04]  /*32c0*/  FMNMX.FTZ R4, R170, R9, !PT ;  /* 0x00000009aa047209 */ /* 0x000fc80007810000 */
[----:B------:R-:W-:-:S03]  /*32d0*/  FMNMX.FTZ R9, R171, R4, !PT ;  /* 0x00000004ab097209 */ /* 0x000fc60007810000 */
[----:B------:R-:W1:Y:S01]  /*32e0*/  MUFU.EX2 R152, R152 ;  /* 0x0000009800987308 */ /* 0x000e620000000800 */
[----:B------:R-:W-:-:S04]  /*32f0*/  FMNMX.FTZ R4, R174, R9, !PT ;  /* 0x00000009ae047209 */ /* 0x000fc80007810000 */
[----:B------:R-:W-:-:S03]  /*3300*/  FMNMX.FTZ R9, R175, R4, !PT ;  /* 0x00000004af097209 */ /* 0x000fc60007810000 */
[----:B------:R-:W3:Y:S01]  /*3310*/  MUFU.EX2 R153, R153 ;  /* 0x0000009900997308 */ /* 0x000ee20000000800 */
[----:B------:R-:W-:Y:S01]  /*3320*/  FMNMX.FTZ R4, R178, R9, !PT ;  /* 0x00000009b2047209 */ /* 0x000fe20007810000 */
[-C--:B0-----:R-:W-:Y:S01]  /*3330*/  FMUL.FTZ R24, R24, R7.reuse ;  /* 0x0000000718187220 */ /* 0x081fe20000410000 */
[-C--:B------:R-:W-:Y:S01]  /*3340*/  FMUL.FTZ R25, R25, R7.reuse ;  /* 0x0000000719197220 */ /* 0x080fe20000410000 */
[-C--:B------:R-:W-:Y:S01]  /*3350*/  FMUL.FTZ R28, R28, R7.reuse ;  /* 0x000000071c1c7220 */ /* 0x080fe20000410000 */
[----:B------:R-:W-:Y:S01]  /*3360*/  FMNMX.FTZ R9, R179, R4, !PT ;  /* 0x00000004b3097209 */ /* 0x000fe20007810000 */
[-C--:B------:R-:W-:Y:S01]  /*3370*/  FMUL.FTZ R29, R29, R7.reuse ;  /* 0x000000071d1d7220 */ /* 0x080fe20000410000 */
[----:B------:R-:W-:Y:S01]  /*3380*/  FMUL.FTZ R32, R32, R7 ;  /* 0x0000000720207220 */ /* 0x000fe20000410000 */
[----:B------:R-:W-:Y:S01]  /*3390*/  MUFU.EX2 R201, R201 ;  /* 0x000000c900c97308 */ /* 0x000fe20000000800 */
[----:B------:R-:W-:Y:S01]  /*33a0*/  FMNMX.FTZ R4, R182, R9, !PT ;  /* 0x00000009b6047209 */ /* 0x000fe20007810000 */
[----:B-1----:R-:W-:Y:S01]  /*33b0*/  FFMA.FTZ R6, R7, R6, R152 ;  /* 0x0000000607067223 */ /* 0x002fe20000010098 */
[-C--:B------:R-:W-:Y:S01]  /*33c0*/  FMUL.FTZ R33, R33, R7.reuse ;  /* 0x0000000721217220 */ /* 0x080fe20000410000 */
[-C--:B------:R-:W-:Y:S01]  /*33d0*/  FMUL.FTZ R36, R36, R7.reuse ;  /* 0x0000000724247220 */ /* 0x080fe20000410000 */
[----:B------:R-:W-:Y:S01]  /*33e0*/  FMNMX.FTZ R9, R183, R4, !PT ;  /* 0x00000004b7097209 */ /* 0x000fe20007810000 */
[-C--:B------:R-:W-:Y:S01]  /*33f0*/  FMUL.FTZ R37, R37, R7.reuse ;  /* 0x0000000725257220 */ /* 0x080fe20000410000 */
[----:B------:R-:W-:Y:S01]  /*3400*/  FMUL.FTZ R40, R40, R7 ;  /* 0x0000000728287220 */ /* 0x000fe20000410000 */
[----:B------:R-:W-:Y:S01]  /*3410*/  MUFU.EX2 R202, R202 ;  /* 0x000000ca00ca7308 */ /* 0x000fe20000000800 */
[----:B------:R-:W-:Y:S01]  /*3420*/  FMNMX.FTZ R4, R186, R9, !PT ;  /* 0x00000009ba047209 */ /* 0x000fe20007810000 */
[C---:B---3--:R-:W-:Y:S01]  /*3430*/  FADD.FTZ R6, R153.reuse, R6 ;  /* 0x0000000699067221 */ /* 0x048fe20000010000 */
[----:B------:R-:W-:Y:S01]  /*3440*/  F2FP.BF16.F32.PACK_AB R152, R153, R152 ;  /* 0x000000989998723e */ /* 0x000fe200000010ff */
[-C--:B------:R-:W-:Y:S01]  /*3450*/  FMUL.FTZ R41, R41, R7.reuse ;  /* 0x0000000729297220 */ /* 0x080fe20000410000 */
[----:B------:R-:W-:Y:S01]  /*3460*/  FMNMX.FTZ R9, R187, R4, !PT ;  /* 0x00000004bb097209 */ /* 0x000fe20007810000 */
[-C--:B------:R-:W-:Y:S01]  /*3470*/  FMUL.FTZ R44, R44, R7.reuse ;  /* 0x000000072c2c7220 */ /* 0x080fe20000410000 */
[----:B------:R-:W-:Y:S01]  /*3480*/  FMUL.FTZ R45, R45, R7 ;  /* 0x000000072d2d7220 */ /* 0x000fe20000410000 */
[----:B------:R-:W-:Y:S01]  /*3490*/  MUFU.EX2 R156, R156 ;  /* 0x0000009c009c7308 */ /* 0x000fe20000000800 */
[----:B------:R-:W-:Y:S01]  /*34a0*/  FMNMX.FTZ R4, R190, R9, !PT ;  /* 0x00000009be047209 */ /* 0x000fe20007810000 */
[-C--:B------:R-:W-:Y:S01]  /*34b0*/  FMUL.FTZ R48, R48, R7.reuse ;  /* 0x0000000730307220 */ /* 0x080fe20000410000 */
[-C--:B------:R-:W-:Y:S01]  /*34c0*/  FMUL.FTZ R49, R49, R7.reuse ;  /* 0x0000000731317220 */ /* 0x080fe20000410000 */
        /* <DEDUP_REMOVED lines=19> */
[-C--:B------:R-:W-:Y:S01]  /*3600*/  FMUL.FTZ R76, R76, R7.reuse ;  /* 0x000000074c4c7220 */ /* 0x080fe20000410000 */
[----:B------:R-:W-:Y:S01]  /*3610*/  MUFU.EX2 R161, R161 ;  /* 0x000000a100a17308 */ /* 0x000fe20000000800 */
[-C--:B------:R-:W-:Y:S01]  /*3620*/  FMUL.FTZ R77, R77, R7.reuse ;  /* 0x000000074d4d7220 */ /* 0x080fe20000410000 */
[----:B------:R-:W0:Y:S01]  /*3630*/  SHFL.BFLY PT, R9, R4, 0x2, 0x1f ;  /* 0x0c401f0004097f89 */ /* 0x000e2200000e0000 */
        /* <DEDUP_REMOVED lines=22> */
[----:B------:R-:W-:Y:S01]  /*37a0*/  FMUL.FTZ R117, R117, R7 ;  /* 0x0000000775757220 */ /* 0x000fe20000410000 */
[----:B0-----:R-:W-:Y:S01]  /*37b0*/  FMNMX.FTZ R8, R4, R9, !PT ;  /* 0x0000000904087209 */ /* 0x001fe20007810000 */
[----:B------:R-:W-:Y:S01]  /*37c0*/  FFMA.FTZ R9, R188, UR10, -R22 ;  /* 0x0000000abc097c23 */ /* 0x000fe20008010816 */
        /* <DEDUP_REMOVED lines=18> */
[----:B------:R-:W-:-:S02]  /*38f0*/  FMUL.FTZ R149, R149, R7 ;  /* 0x0000000795957220 */ /* 0x000fc40000410000 */
[----:B------:R-:W-:Y:S01]  /*3900*/  MUFU.EX2 R165, R165 ;  /* 0x000000a500a57308 */ /* 0x000fe20000000800 */
[----:B0-----:R-:W-:-:S07]  /*3910*/  FMNMX.FTZ R4, R8, R157, !PT ;  /* 0x0000009d08047209 */ /* 0x001fce0007810000 */
[----:B------:R-:W-:Y:S01]  /*3920*/  MUFU.EX2 R10, R10 ;  /* 0x0000000a000a7308 */ /* 0x000fe20000000800 */
[C---:B------:R-:W-:Y:S01]  /*3930*/  FADD.FTZ R22, -R4.reuse, R203 ;  /* 0x000000cb04167221 */ /* 0x040fe20000010100 */
[----:B------:R-:W-:-:S03]  /*3940*/  FMUL.FTZ R169, R4, UR10 ;  /* 0x0000000a04a97c20 */ /* 0x000fc60008410000 */
[----:B------:R-:W-:Y:S01]  /*3950*/  FMUL.FTZ R22, R22, UR10 ;  /* 0x0000000a16167c20 */ /* 0x000fe20008410000 */
        /* <DEDUP_REMOVED lines=8> */
[--C-:B------:R-:W-:Y:S01]  /*39e0*/  FFMA.FTZ R167, R171, UR10, -R169.reuse ;  /* 0x0000000aaba77c23 */ /* 0x100fe200080108a9 */
[--C-:B------:R-:W-:Y:S01]  /*39f0*/  FFMA.FTZ R171, R175, UR10, -R169.reuse ;  /* 0x0000000aafab7c23 */ /* 0x100fe200080108a9 */
[--C-:B------:R-:W-:Y:S01]  /*3a00*/  FFMA.FTZ R175, R179, UR10, -R169.reuse ;  /* 0x0000000ab3af7c23 */ /* 0x100fe200080108a9 */
[--C-:B------:R-:W-:Y:S01]  /*3a10*/  FFMA.FTZ R162, R166, UR10, -R169.reuse ;  /* 0x0000000aa6a27c23 */ /* 0x100fe200080108a9 */
[--C-:B------:R-:W-:Y:S01]  /*3a20*/  FFMA.FTZ R166, R170, UR10, -R169.reuse ;  /* 0x0000000aaaa67c23 */ /* 0x100fe200080108a9 */
[----:B------:R-:W1:Y:S01]  /*3a30*/  MUFU.EX2 R157, R157 ;  /* 0x0000009d009d7308 */ /* 0x000e620000000800 */
        /* <DEDUP_REMOVED lines=9> */
[----:B------:R-:W-:Y:S01]  /*3ad0*/  FFMA.FTZ R199, R199, UR10, -R169 ;  /* 0x0000000ac7c77c23 */ /* 0x000fe200080108a9 */
[-C--:B0-----:R-:W-:Y:S01]  /*3ae0*/  FMUL.FTZ R26, R26, R22.reuse ;  /* 0x000000161a1a7220 */ /* 0x081fe20000410000 */
[-C--:B------:R-:W-:Y:S01]  /*3af0*/  FMUL.FTZ R27, R27, R22.reuse ;  /* 0x000000161b1b7220 */ /* 0x080fe20000410000 */
[-C--:B------:R-:W-:Y:S01]  /*3b00*/  FMUL.FTZ R30, R30, R22.reuse ;  /* 0x000000161e1e7220 */ /* 0x080fe20000410000 */
[-C--:B------:R-:W-:Y:S01]  /*3b10*/  FMUL.FTZ R31, R31, R22.reuse ;  /* 0x000000161f1f7220 */ /* 0x080fe20000410000 */
[-C--:B------:R-:W-:Y:S01]  /*3b20*/  FMUL.FTZ R34, R34, R22.reuse ;  /* 0x0000001622227220 */ /* 0x080fe20000410000 */
[----:B------:R-:W0:Y:S01]  /*3b30*/  MUFU.EX2 R155, R155 ;  /* 0x0000009b009b7308 */ /* 0x000e220000000800 */
[----:B-1----:R-:W-:Y:S01]  /*3b40*/  FFMA.FTZ R179, R22, R5, R157 ;  /* 0x0000000516b37223 */ /* 0x002fe2000001009d */
        /* <DEDUP_REMOVED lines=8> */
[----:B------:R-:W-:Y:S01]  /*3bd0*/  FADD.FTZ R179, R201, R6 ;  /* 0x00000006c9b37221 */ /* 0x000fe20000010000 */
[----:B------:R-:W-:Y:S01]  /*3be0*/  FFMA.FTZ R6, R183, UR10, -R169 ;  /* 0x0000000ab7067c23 */ /* 0x000fe200080108a9 */
[----:B------:R-:W-:Y:S01]  /*3bf0*/  F2FP.BF16.F32.PACK_AB R153, R176, R157 ;  /* 0x0000009db099723e */ /* 0x000fe200000010ff */
[-C--:B------:R-:W-:Y:S01]  /*3c00*/  FMUL.FTZ R47, R47, R22.reuse ;  /* 0x000000162f2f7220 */ /* 0x080fe20000410000 */
[----:B------:R-:W-:Y:S01]  /*3c10*/  FADD.FTZ R179, R202, R179 ;  /* 0x000000b3cab37221 */ /* 0x000fe20000010000 */
[----:B------:R-:W-:Y:S01]  /*3c20*/  FMUL.FTZ R50, R50, R22 ;  /* 0x0000001632327220 */ /* 0x000fe20000410000 */
[----:B------:R-:W-:Y:S01]  /*3c30*/  MUFU.EX2 R158, R158 ;  /* 0x0000009e009e7308 */ /* 0x000fe20000000800 */
[----:B0-----:R-:W-:Y:S01]  /*3c40*/  FADD.FTZ R181, R155, R154 ;  /* 0x0000009a9bb57221 */ /* 0x001fe20000010000 */
[----:B------:R-:W-:Y:S01]  /*3c50*/  FADD.FTZ R154, R156, R179 ;  /* 0x000000b39c9a7221 */ /* 0x000fe20000010000 */
[----:B------:R-:W-:Y:S01]  /*3c60*/  FFMA.FTZ R179, R187, UR10, -R169 ;  /* 0x0000000abbb37c23 */ /* 0x000fe200080108a9 */
[----:B------:R-:W-:Y:S01]  /*3c70*/  F2FP.BF16.F32.PACK_AB R156, R13, R156 ;  /* 0x0000009c0d9c723e */ /* 0x000fe200000010ff */
[-C--:B------:R-:W-:Y:S01]  /*3c80*/  FMUL.FTZ R51, R51, R22.reuse ;  /* 0x0000001633337220 */ /* 0x080fe20000410000 */
[----:B------:R-:W-:Y:S01]  /*3c90*/  FADD.FTZ R183, R13, R154 ;  /* 0x0000009a0db77221 */ /* 0x000fe20000010000 */
[-C--:B------:R-:W-:Y:S01]  /*3ca0*/  FMUL.FTZ R54, R54, R22.reuse ;  /* 0x0000001636367220 */ /* 0x080fe20000410000 */
[----:B------:R-:W0:Y:S01]  /*3cb0*/  MUFU.EX2 R159, R159 ;  /* 0x0000009f009f7308 */ /* 0x000e220000000800 */
[----:B-1----:R-:W-:Y:S01]  /*3cc0*/  FADD.FTZ R181, R180, R181 ;  /* 0x000000b5b4b57221 */ /* 0x002fe20000010000 */
[----:B------:R-:W-:Y:S01]  /*3cd0*/  FADD.FTZ R154, R12, R183 ;  /* 0x000000b70c9a7221 */ /* 0x000fe20000010000 */
[----:B------:R-:W-:Y:S01]  /*3ce0*/  F2FP.BF16.F32.PACK_AB R155, R180, R155 ;  /* 0x0000009bb49b723e */ /* 0x000fe200000010ff */
[-C--:B------:R-:W-:Y:S01]  /*3cf0*/  FMUL.FTZ R55, R55, R22.reuse ;  /* 0x0000001637377220 */ /* 0x080fe20000410000 */
[-C--:B------:R-:W-:Y:S01]  /*3d00*/  FMUL.FTZ R58, R58, R22.reuse ;  /* 0x000000163a3a7220 */ /* 0x080fe20000410000 */
[----:B------:R-:W-:Y:S01]  /*3d10*/  FADD.FTZ R183, R161, R154 ;  /* 0x0000009aa1b77221 */ /* 0x000fe20000010000 */
[-C--:B------:R-:W-:Y:S01]  /*3d20*/  FMUL.FTZ R59, R59, R22.reuse ;  /* 0x000000163b3b7220 */ /* 0x080fe20000410000 */
[----:B------:R-:W-:Y:S01]  /*3d30*/  MUFU.EX2 R162, R162 ;  /* 0x000000a200a27308 */ /* 0x000fe20000000800 */
[----:B------:R-:W-:Y:S01]  /*3d40*/  FMUL.FTZ R62, R62, R22 ;  /* 0x000000163e3e7220 */ /* 0x000fe20000410000 */
[----:B------:R-:W-:Y:S01]  /*3d50*/  FADD.FTZ R154, R160, R183 ;  /* 0x000000b7a09a7221 */ /* 0x000fe20000010000 */
[----:B------:R-:W-:Y:S01]  /*3d60*/  F2FP.BF16.F32.PACK_AB R160, R15, R160 ;  /* 0x000000a00fa0723e */ /* 0x000fe200000010ff */
[-C--:B------:R-:W-:Y:S01]  /*3d70*/  FMUL.FTZ R63, R63, R22.reuse ;  /* 0x000000163f3f7220 */ /* 0x080fe20000410000 */
[----:B------:R-:W-:Y:S01]  /*3d80*/  FMUL.FTZ R66, R66, R22 ;  /* 0x0000001642427220 */ /* 0x000fe20000410000 */
[----:B------:R-:W-:Y:S01]  /*3d90*/  FADD.FTZ R184, R15, R154 ;  /* 0x0000009a0fb87221 */ /* 0x000fe20000010000 */
[----:B------:R-:W-:Y:S01]  /*3da0*/  F2FP.BF16.F32.PACK_AB R154, R202, R201 ;  /* 0x000000c9ca9a723e */ /* 0x000fe200000010ff */
[----:B------:R-:W1:Y:S01]  /*3db0*/  MUFU.EX2 R163, R163 ;  /* 0x000000a300a37308 */ /* 0x000e620000000800 */
[----:B0-----:R-:W-:Y:S01]  /*3dc0*/  F2FP.BF16.F32.PACK_AB R157, R159, R158 ;  /* 0x0000009e9f9d723e */ /* 0x001fe200000010ff */
[----:B------:R-:W-:Y:S01]  /*3dd0*/  FADD.FTZ R183, R11, R184 ;  /* 0x000000b80bb77221 */ /* 0x000fe20000010000 */
[-C--:B------:R-:W-:Y:S01]  /*3de0*/  FMUL.FTZ R67, R67, R22.reuse ;  /* 0x0000001643437220 */ /* 0x080fe20000410000 */
[-C--:B------:R-:W-:Y:S01]  /*3df0*/  FMUL.FTZ R70, R70, R22.reuse ;  /* 0x0000001646467220 */ /* 0x080fe20000410000 */
[-C--:B------:R-:W-:Y:S01]  /*3e00*/  FMUL.FTZ R71, R71, R22.reuse ;  /* 0x0000001647477220 */ /* 0x080fe20000410000 */
[----:B------:R-:W-:Y:S01]  /*3e10*/  FADD.FTZ R183, R14, R183 ;  /* 0x000000b70eb77221 */ /* 0x000fe20000010000 */
[-C--:B------:R-:W-:Y:S01]  /*3e20*/  FMUL.FTZ R74, R74, R22.reuse ;  /* 0x000000164a4a7220 */ /* 0x080fe20000410000 */
[----:B------:R-:W0:Y:S01]  /*3e30*/  MUFU.EX2 R166, R166 ;  /* 0x000000a600a67308 */ /* 0x000e220000000800 */
[----:B------:R-:W-:Y:S01]  /*3e40*/  FMUL.FTZ R75, R75, R22 ;  /* 0x000000164b4b7220 */ /* 0x000fe20000410000 */
[----:B------:R-:W-:Y:S01]  /*3e50*/  FADD.FTZ R180, R164, R183 ;  /* 0x000000b7a4b47221 */ /* 0x000fe20000010000 */
[----:B------:R-:W-:Y:S01]  /*3e60*/  F2FP.BF16.F32.PACK_AB R164, R165, R164 ;  /* 0x000000a4a5a4723e */ /* 0x000fe200000010ff */
[-C--:B------:R-:W-:Y:S01]  /*3e70*/  FMUL.FTZ R78, R78, R22.reuse ;  /* 0x000000164e4e7220 */ /* 0x080fe20000410000 */
[-C--:B------:R-:W-:Y:S01]  /*3e80*/  FMUL.FTZ R79, R79, R22.reuse ;  /* 0x000000164f4f7220 */ /* 0x080fe20000410000 */
[----:B------:R-:W-:Y:S01]  /*3e90*/  FADD.FTZ R13, R165, R180 ;  /* 0x000000b4a50d7221 */ /* 0x000fe20000010000 */
        /* <DEDUP_REMOVED lines=10> */
[----:B---3--:R-:W-:Y:S01]  /*3f40*/  FADD.FTZ R182, R158, R181 ;  /* 0x000000b59eb67221 */ /* 0x008fe20000010000 */
[----:B------:R-:W-:Y:S01]  /*3f50*/  FFMA.FTZ R181, R190, UR10, -R169 ;  /* 0x0000000abeb57c23 */ /* 0x000fe200080108a9 */
[----:B------:R-:W-:Y:S01]  /*3f60*/  F2FP.BF16.F32.PACK_AB R158, R161, R12 ;  /* 0x0000000ca19e723e */ /* 0x000fe200000010ff */
[----:B------:R-:W-:Y:S01]  /*3f70*/  FADD.FTZ R12, R10, R13 ;  /* 0x0000000d0a0c7221 */ /* 0x000fe20000010000 */
[----:B------:R-:W-:Y:S01]  /*3f80*/  FADD.FTZ R185, R159, R182 ;  /* 0x000000b69fb97221 */ /* 0x000fe20000010000 */
[----:B-1----:R-:W-:Y:S01]  /*3f90*/  F2FP.BF16.F32.PACK_AB R159, R163, R162 ;  /* 0x000000a2a39f723e */ /* 0x002fe200000010ff */
[-C--:B------:R-:W-:Y:S01]  /*3fa0*/  FMUL.FTZ R98, R98, R22.reuse ;  /* 0x0000001662627220 */ /* 0x080fe20000410000 */
[----:B------:R-:W1:Y:S01]  /*3fb0*/  MUFU.EX2 R170, R170 ;  /* 0x000000aa00aa7308 */ /* 0x000e620000000800 */
[----:B------:R-:W-:Y:S01]  /*3fc0*/  FADD.FTZ R182, R162, R185 ;  /* 0x000000b9a2b67221 */ /* 0x000fe20000010000 */
[----:B------:R-:W-:Y:S01]  /*3fd0*/  F2FP.BF16.F32.PACK_AB R162, R14, R11 ;  /* 0x0000000b0ea2723e */ /* 0x000fe200000010ff */
[-C--:B------:R-:W-:Y:S01]  /*3fe0*/  FMUL.FTZ R99, R99, R22.reuse ;  /* 0x0000001663637220 */ /* 0x080fe20000410000 */
[-C--:B------:R-:W-:Y:S01]  /*3ff0*/  FMUL.FTZ R102, R102, R22.reuse ;  /* 0x0000001666667220 */ /* 0x080fe20000410000 */
[----:B------:R-:W-:Y:S01]  /*4000*/  FADD.FTZ R185, R163, R182 ;  /* 0x000000b6a3b97221 */ /* 0x000fe20000010000 */
[-C--:B------:R-:W-:Y:S01]  /*4010*/  FMUL.FTZ R103, R103, R22.reuse ;  /* 0x0000001667677220 */ /* 0x080fe20000410000 */
[----:B------:R-:W-:Y:S01]  /*4020*/  FMUL.FTZ R106, R106, R22 ;  /* 0x000000166a6a7220 */ /* 0x000fe20000410000 */
[----:B------:R-:W3:Y:S01]  /*4030*/  MUFU.EX2 R171, R171 ;  /* 0x000000ab00ab7308 */ /* 0x000ee20000000800 */
[----:B0-----:R-:W-:Y:S01]  /*4040*/  FADD.FTZ R182, R166, R185 ;  /* 0x000000b9a6b67221 */ /* 0x001fe20000010000 */
[----:B----4-:R-:W-:Y:S01]  /*4050*/  F2FP.BF16.F32.PACK_AB R161, R167, R166 ;  /* 0x000000a6a7a1723e */ /* 0x010fe200000010ff */
[-C--:B------:R-:W-:Y:S01]  /*4060*/  FMUL.FTZ R107, R107, R22.reuse ;  /* 0x000000166b6b7220 */ /* 0x080fe20000410000 */
[-C--:B------:R-:W-:Y:S01]  /*4070*/  FMUL.FTZ R110, R110, R22.reuse ;  /* 0x000000166e6e7220 */ /* 0x080fe20000410000 */
[----:B------:R-:W-:Y:S01]  /*4080*/  FADD.FTZ R169, R167, R182 ;  /* 0x000000b6a7a97221 */ /* 0x000fe20000010000 */
        /* <DEDUP_REMOVED lines=30> */
[----:B------:R-:W-:Y:S01]  /*4270*/  FMUL.FTZ R151, R151, R22 ;  /* 0x0000001697977220 */ /* 0x000fe20000410000 */
[----:B------:R-:W-:-:S03]  /*4280*/  FADD.FTZ R13, R5, R182 ;  /* 0x000000b6050d7221 */ /* 0x000fc60000010000 */
[----:B------:R-:W1:Y:S01]  /*4290*/  MUFU.EX2 R178, R178 ;  /* 0x000000b200b27308 */ /* 0x000e620000000800 */
[C---:B---3--:R-:W-:Y:S01]  /*42a0*/  FADD.FTZ R13, R6.reuse, R13 ;  /* 0x0000000d060d7221 */ /* 0x048fe20000010000 */
[----:B------:R-:W-:-:S06]  /*42b0*/  F2FP.BF16.F32.PACK_AB R167, R6, R5 ;  /* 0x0000000506a7723e */ /* 0x000fcc00000010ff */
        /* <DEDUP_REMOVED lines=12> */
[----:B------:R-:W-:-:S06]  /*4380*/  F2FP.BF16.F32.PACK_AB R168, R23, R168 ;  /* 0x000000a817a8723e */ /* 0x000fcc00000010ff */
        /* <DEDUP_REMOVED lines=11> */
[----:B0-----:R-:W-:-:S07]  /*4440*/  FADD.FTZ R10, R194, R13 ;  /* 0x0000000dc20a7221 */ /* 0x001fce0000010000 */
[----:B------:R-:W0:Y:S01]  /*4450*/  MUFU.EX2 R173, R173 ;  /* 0x000000ad00ad7308 */ /* 0x000e220000000800 */
[----:B-1----:R-:W-:-:S07]  /*4460*/  FADD.FTZ R6, R172, R11 ;  /* 0x0000000bac067221 */ /* 0x002fce0000010000 */
[----:B------:R-:W1:Y:S01]  /*4470*/  MUFU.EX2 R198, R198 ;  /* 0x000000c600c67308 */ /* 0x000e620000000800 */
[----:B---3--:R-:W-:-:S07]  /*4480*/  FADD.FTZ R9, R195, R10 ;  /* 0x0000000ac3097221 */ /* 0x008fce0000010000 */
[----:B------:R-:W3:Y:S01]  /*4490*/  MUFU.EX2 R8, R196 ;  /* 0x000000c400087308 */ /* 0x000ee20000000800 */
[C---:B0-----:R-:W-:Y:S01]  /*44a0*/  FADD.FTZ R5, R173.reuse, R6 ;  /* 0x00000006ad057221 */ /* 0x041fe20000010000 */
[----:B------:R-:W-:Y:S02]  /*44b0*/  F2FP.BF16.F32.PACK_AB R172, R173, R172 ;  /* 0x000000acadac723e */ /* 0x000fe400000010ff */
[----:B------:R-:W-:-:S04]  /*44c0*/  F2FP.BF16.F32.PACK_AB R173, R195, R194 ;  /* 0x000000c2c3ad723e */ /* 0x000fc800000010ff */
[----:B------:R-:W0:Y:S01]  /*44d0*/  MUFU.EX2 R175, R199 ;  /* 0x000000c700af7308 */ /* 0x000e220000000800 */
[----:B-1----:R-:W-:-:S07]  /*44e0*/  FADD.FTZ R10, R198, R9 ;  /* 0x00000009c60a7221 */ /* 0x002fce0000010000 */
[----:B------:R-:W1:Y:S01]  /*44f0*/  MUFU.EX2 R177, R177 ;  /* 0x000000b100b17308 */ /* 0x000e620000000800 */
[----:B---3--:R-:W-:Y:S01]  /*4500*/  FADD.FTZ R6, R8, R5 ;  /* 0x0000000508067221 */ /* 0x008fe20000010000 */
[C---:B0-----:R-:W-:Y:S01]  /*4510*/  FADD.FTZ R5, R175.reuse, R10 ;  /* 0x0000000aaf057221 */ /* 0x041fe20000010000 */
[----:B------:R-:W-:Y:S02]  /*4520*/  F2FP.BF16.F32.PACK_AB R175, R175, R198 ;  /* 0x000000c6afaf723e */ /* 0x000fe400000010ff */
[C---:B-1----:R-:W-:Y:S01]  /*4530*/  FADD.FTZ R6, R177.reuse, R6 ;  /* 0x00000006b1067221 */ /* 0x042fe20000010000 */
[----:B------:R-:W-:Y:S01]  /*4540*/  F2FP.BF16.F32.PACK_AB R174, R177, R8 ;  /* 0x00000008b1ae723e */ /* 0x000fe200000010ff */
[----:B------:R-:W-:Y:S06]  /*4550*/  @!P0 BRA `(.L_x_9054) ;  /* 0x0000000000048947 */ /* 0x000fec0003800000 */
[----:B------:R-:W-:Y:S01]  /*4560*/  BPT.TRAP 0x1 ;  /* 0x000000040000795c */ /* 0x000fe20000300000 */
.L_x_9054:
[----:B------:R-:W-:-:S04]  /*4570*/  IMAD.U32 R7, RZ, RZ, UR26 ;  /* 0x0000001aff077e24 */ /* 0x000fc8000f8e00ff */
[----:B------:R0:W1:Y:S01]  /*4580*/  SYNCS.PHASECHK.TRANS64.TRYWAIT P2, [UR25+0x22850], R7 ;  /* 0x02285007ff0075a7 */ /* 0x0000620008040159 */
[----:B------:R-:W-:Y:S05]  /*4590*/  @!P0 BRA `(.L_x_9055) ;  /* 0x0000000000048947 */ /* 0x000fea0003800000 */
[----:B------:R-:W-:Y:S01]  /*45a0*/  BPT.TRAP 0x1 ;  /* 0x000000040000795c */ /* 0x000fe20000300000 */
.L_x_9055:
[----:B0-----:R-:W-:Y:S01]  /*45b0*/  VIADD R7, R204, 0x8 ;  /* 0x00000008cc077836 */ /* 0x001fe20000000000 */
[----:B-1----:R-:W-:Y:S06]  /*45c0*/  @P2 BRA `(.L_x_9056) ;  /* 0x00000000000c2947 */ /* 0x002fec0003800000 */
[----:B------:R-:W-:-:S04]  /*45d0*/  IMAD.U32 R8, RZ, RZ, UR26 ;  /* 0x0000001aff087e24 */ /* 0x000fc8000f8e00ff */
[----:B------:R-:W0:Y:S02]  /*45e0*/  SYNCS.PHASECHK.TRANS64.TRYWAIT P2, [UR25+0x22850], R8 ;  /* 0x02285008ff0075a7 */ /* 0x000e240008040159 */
[----:B0-----:R-:W-:Y:S05]  /*45f0*/  @!P2 BRA `(.L_x_9057) ;  /* 0x000000680074a947 */ /* 0x001fea0003800000 */
.L_x_9056:
[----:B------:R1:W-:Y:S01]  /*4600*/  BAR.SYNC.DEFER_BLOCKING R7, 0x100 ;  /* 0x000400070000751d */ /* 0x0003e20000010000 */
[----:B------:R-:W-:-:S05]  /*4610*/  UIMAD UR11, UR37, 0xc00, UR21 ;  /* 0x00000c00250b78a4 */ /* 0x000fca000f8e0215 */
[----:B------:R-:W-:Y:S02]  /*4620*/  UMOV UR7, 0x40000040 ;  /* 0x4000004000077882 */ /* 0x000fe40000000000 */
[----:B------:R-:W-:Y:S01]  /*4630*/  UMOV UR6, UR11 ;  /* 0x0000000b00067c82 */ /* 0x000fe20008000000 */
[----:B------:R-:W-:-:S06]  /*4640*/  WARPGROUP.ARRIVE ;  /* 0x00000000000079c5 */ /* 0x000fcc0000000000 */
        /* <DEDUP_REMOVED lines=32> */
[----:B-1----:R-:W-:Y:S05]  /*4850*/  @!P0 BRA `(.L_x_9058) ;  /* 0x0000000000048947 */ /* 0x002fea0003800000 */
[----:B------:R-:W-:Y:S01]  /*4860*/  BPT.TRAP 0x1 ;  /* 0x000000040000795c */ /* 0x000fe20000300000 */
.L_x_9058:
[----:B------:R-:W-:Y:S01]  /*4870*/  UIADD3 UR25, UR25, 0x22860, URZ ;  /* 0x0002286019197890 */ /* 0x000fe2000fffe03f */
[----:B------:R-:W-:Y:S02]  /*4880*/  IMAD.MOV.U32 R203, RZ, RZ, R4 ;  /* 0x000000ffffcb7224 */ /* 0x000fe400078e0004 */
[----:B------:R-:W-:Y:S01]  /*4890*/  IMAD.MOV.U32 R7, RZ, RZ, R3 ;  /* 0x000000ffff077224 */ /* 0x000fe200078e0003 */
[----:B------:R-:W-:-:S09]  /*48a0*/  UPRMT UR25, UR24, 0x654, UR25 ;  /* 0x0000065418197896 */ /* 0x000fd20008000019 */
[----:B------:R-:W-:Y:S01]  /*48b0*/  SYNCS.ARRIVE.TRANS64.RED.A1T0 RZ, [UR25], RZ ;  /* 0x000000ffffff79a7 */ /* 0x000fe20008100419 */
[----:B------:R-:W-:Y:S05]  /*48c0*/  @P1 BRA `(.L_x_9059) ;  /* 0xffffffe000a41947 */ /* 0x000fea000383ffff */
.L_x_9048:
[----:B------:R-:W4:Y:S01]  /*48d0*/  SHFL.BFLY PT, R7, R6, 0x2, 0x1f ;  /* 0x0c401f0006077f89 */ /* 0x000f2200000e0000 */
[----:B------:R-:W0:Y:S01]  /*48e0*/  S2UR UR6, SR_SWINHI ;  /* 0x00000000000679c3 */ /* 0x000e220000002f00 */
[----:B------:R-:W-:Y:S01]  /*48f0*/  IMAD.U32 R12, RZ, RZ, UR10 ;  /* 0x0000000aff0c7e24 */ /* 0x000fe2000f8e00ff */
[----:B------:R-:W-:Y:S01]  /*4900*/  ULDC.64 UR8, c[0x0][0xae8] ;  /* 0x0002ba0000087ab9 */ /* 0x000fe20000000a00 */
[----:B------:R-:W1:Y:S01]  /*4910*/  SHFL.BFLY PT, R10, R5, 0x2, 0x1f ;  /* 0x0c401f00050a7f89 */ /* 0x000e6200000e0000 */
[----:B------:R-:W-:Y:S01]  /*4920*/  IMAD.U32 R22, RZ, RZ, UR10 ;  /* 0x0000000aff167e24 */ /* 0x000fe2000f8e00ff */
[----:B------:R-:W-:-:S03]  /*4930*/  ULDC UR10, c[0x0][0xc44] ;  /* 0x00031100000a7ab9 */ /* 0x000fc60000000800 */
[----:B------:R2:W-:Y:S08]  /*4940*/  BAR.ARV R0, 0x100 ;  /* 0x000400000000751d */ /* 0x0005f00000002000 */
[----:B------:R-:W3:Y:S01]  /*4950*/  LDC R211, c[0x0][0xbe8] ;  /* 0x0002fa00ffd37b82 */ /* 0x000ee20000000800 */
[----:B--2---:R-:W-:Y:S02]  /*4960*/  IMAD.MOV.U32 R0, RZ, RZ, RZ ;  /* 0x000000ffff007224 */ /* 0x004fe400078e00ff */
[----:B----4-:R-:W-:Y:S01]  /*4970*/  FADD.FTZ R7, R7, R6 ;  /* 0x0000000607077221 */ /* 0x010fe20000010000 */
[----:B------:R-:W-:Y:S01]  /*4980*/  UMOV UR4, UR22 ;  /* 0x0000001600047c82 */ /* 0x000fe20008000000 */
[----:B0-----:R-:W-:Y:S01]  /*4990*/  UMOV UR5, UR6 ;  /* 0x0000000600057c82 */ /* 0x001fe20008000000 */
[----:B------:R-:W-:Y:S01]  /*49a0*/  IMAD.MOV.U32 R6, RZ, RZ, -0x800000 ;  /* 0xff800000ff067424 */ /* 0x000fe200078e00ff */
[----:B------:R-:W-:Y:S01]  /*49b0*/  ULDC.64 UR6, c[0x0][0xb90] ;  /* 0x0002e40000067ab9 */ /* 0x000fe20000000a00 */
[----:B-1----:R-:W-:Y:S01]  /*49c0*/  FADD.FTZ R10, R10, R5 ;  /* 0x000000050a0a7221 */ /* 0x002fe20000010000 */
[----:B---3--:R-:W0:Y:S01]  /*49d0*/  SHFL.BFLY PT, R8, R7, 0x1, 0x1f ;  /* 0x0c201f0007087f89 */ /* 0x008e2200000e0000 */
[----:B------:R-:W-:-:S02]  /*49e0*/  IMAD.U32 R11, RZ, RZ, UR5 ;  /* 0x00000005ff0b7e24 */ /* 0x000fc4000f8e00ff */
[----:B------:R-:W-:Y:S01]  /*49f0*/  IMAD.MOV.U32 R5, RZ, RZ, -0x800000 ;  /* 0xff800000ff057424 */ /* 0x000fe200078e00ff */
[----:B------:R-:W1:Y:S01]  /*4a00*/  SHFL.BFLY PT, R9, R10, 0x1, 0x1f ;  /* 0x0c201f000a097f89 */ /* 0x000e6200000e0000 */
[----:B0-----:R-:W-:Y:S01]  /*4a10*/  FADD.FTZ R13, R7, R8 ;  /* 0x00000008070d7221 */ /* 0x001fe20000010000 */
[----:B------:R-:W-:Y:S02]  /*4a20*/  IMAD.MOV.U32 R8, RZ, RZ, RZ ;  /* 0x000000ffff087224 */ /* 0x000fe400078e00ff */
[----:B-1----:R-:W-:Y:S01]  /*4a30*/  FADD.FTZ R14, R10, R9 ;  /* 0x000000090a0e7221 */ /* 0x002fe20000010000 */
[----:B------:R-:W-:Y:S08]  /*4a40*/  BAR.ARV 0x8, 0x180 ;  /* 0x0206000000007b1d */ /* 0x000ff00000002000 */
[----:B------:R-:W-:Y:S01]  /*4a50*/  BAR.SYNC.DEFER_BLOCKING 0x1, 0x100 ;  /* 0x0044000000007b1d */ /* 0x000fe20000010000 */
[----:B------:R-:W-:Y:S01]  /*4a60*/  FSETP.NE.FTZ.AND P0, PT, R13, RZ, PT ;  /* 0x000000ff0d00720b */ /* 0x000fe20003f15000 */
[----:B------:R-:W-:Y:S01]  /*4a70*/  IMAD R9, R200, 0x40, R2 ;  /* 0x00000040c8097824 */ /* 0x000fe200078e0202 */
[----:B------:R-:W-:Y:S01]  /*4a80*/  FSETP.NE.FTZ.AND P1, PT, R14, RZ, PT ;  /* 0x000000ff0e00720b */ /* 0x000fe20003f35000 */
[----:B------:R-:W-:Y:S01]  /*4a90*/  IMAD.U32 R10, RZ, RZ, UR4 ;  /* 0x00000004ff0a7e24 */ /* 0x000fe2000f8e00ff */
[----:B------:R-:W-:-:S04]  /*4aa0*/  UIADD3 UR4, -UR43, URZ, URZ ;  /* 0x0000003f2b047290 */ /* 0x000fc8000fffe13f */
[----:B------:R-:W-:-:S04]  /*4ab0*/  UIMAD UR10, UR10, UR4, UR40 ;  /* 0x000000040a0a72a4 */ /* 0x000fc8000f8e0228 */
[----:B------:R-:W-:Y:S01]  /*4ac0*/  USHF.R.S32.HI UR11, URZ, 0x1f, UR10 ;  /* 0x0000001f3f0b7899 */ /* 0x000fe2000801140a */
[----:B------:R-:W0:Y:S01]  /*4ad0*/  @P0 MUFU.RCP R8, R13 ;  /* 0x0000000d00080308 */ /* 0x000e220000001000 */
[----:B------:R-:W-:Y:S01]  /*4ae0*/  @P0 FMUL.FTZ R12, R12, 0.69314718246459960938 ;  /* 0x3f3172180c0c0820 */ /* 0x000fe20000410000 */
[----:B------:R-:W-:Y:S01]  /*4af0*/  @P1 FMUL.FTZ R22, R22, 0.69314718246459960938 ;  /* 0x3f31721816161820 */ /* 0x000fe20000410000 */
[----:B------:R-:W-:Y:S02]  /*4b00*/  UIMAD.WIDE.U32 UR4, UR10, UR6, URZ ;  /* 0x000000060a0472a5 */ /* 0x000fe4000f8e003f */
[----:B------:R-:W-:-:S03]  /*4b10*/  UIMAD UR6, UR11, UR6, URZ ;  /* 0x000000060b0672a4 */ /* 0x000fc6000f8e023f */
[----:B------:R-:W-:Y:S01]  /*4b20*/  @P1 MUFU.RCP R0, R14 ;  /* 0x0000000e00001308 */ /* 0x000fe20000001000 */
[----:B------:R-:W-:Y:S02]  /*4b30*/  UIMAD UR6, UR10, UR7, UR6 ;  /* 0x000000070a0672a4 */ /* 0x000fe4000f8e0206 */
[----:B------:R-:W-:-:S05]  /*4b40*/  USHF.R.S32.HI UR7, URZ, 0x1f, UR43 ;  /* 0x0000001f3f077899 */ /* 0x000fca000801142b */
[----:B------:R-:W1:Y:S01]  /*4b50*/  @P0 MUFU.LG2 R13, R13 ;  /* 0x0000000d000d0308 */ /* 0x000e620000000c00 */
[-C--:B0-----:R-:W-:Y:S01]  /*4b60*/  FMUL.FTZ R180, R29, R8.reuse ;  /* 0x000000081db47220 */ /* 0x081fe20000410000 */
[-C--:B------:R-:W-:Y:S01]  /*4b70*/  FMUL.FTZ R25, R25, R8.reuse ;  /* 0x0000000819197220 */ /* 0x080fe20000410000 */
[-C--:B------:R-:W-:Y:S01]  /*4b80*/  FMUL.FTZ R24, R24, R8.reuse ;  /* 0x0000000818187220 */ /* 0x080fe20000410000 */
[-C--:B------:R-:W-:Y:S01]  /*4b90*/  FMUL.FTZ R28, R28, R8.reuse ;  /* 0x000000081c1c7220 */ /* 0x080fe20000410000 */
[-C--:B------:R-:W-:Y:S01]  /*4ba0*/  FMUL.FTZ R33, R33, R8.reuse ;  /* 0x0000000821217220 */ /* 0x080fe20000410000 */
[-C--:B------:R-:W-:Y:S01]  /*4bb0*/  FMUL.FTZ R32, R32, R8.reuse ;  /* 0x0000000820207220 */ /* 0x080fe20000410000 */
[-C--:B------:R-:W-:Y:S01]  /*4bc0*/  FMUL.FTZ R29, R37, R8.reuse ;  /* 0x00000008251d7220 */ /* 0x080fe20000410000 */
[----:B------:R-:W0:Y:S01]  /*4bd0*/  @P1 MUFU.LG2 R14, R14 ;  /* 0x0000000e000e1308 */ /* 0x000e220000000c00 */
        /* <DEDUP_REMOVED lines=58> */
[----:B-1----:R-:W-:Y:S01]  /*4f80*/  @P0 FMUL.FTZ R13, R13, 0.69314718246459960938 ;  /* 0x3f3172180d0d0820 */ /* 0x002fe20000410000 */
[----:B0-----:R-:W-:Y:S01]  /*4f90*/  @P1 FMUL.FTZ R15, R14, 0.69314718246459960938 ;  /* 0x3f3172180e0f1820 */ /* 0x001fe20000410000 */
[----:B------:R-:W-:Y:S01]  /*4fa0*/  FMUL.FTZ R7, R99, R0 ;  /* 0x0000000063077220 */ /* 0x000fe20000410000 */
[----:B------:R-:W-:-:S04]  /*4fb0*/  IMAD.WIDE R10, R210, 0x2, R10 ;  /* 0x00000002d20a7825 */ /* 0x000fc800078e020a */
[----:B------:R-:W-:Y:S01]  /*4fc0*/  FMUL.FTZ R77, R103, R0 ;  /* 0x00000000674d7220 */ /* 0x000fe20000410000 */
[----:B------:R-:W-:Y:S01]  /*4fd0*/  @P0 FFMA.FTZ R6, R12, R3, R13 ;  /* 0x000000030c060223 */ /* 0x000fe2000001000d */
[----:B------:R-:W-:Y:S01]  /*4fe0*/  @P1 FFMA.FTZ R5, R22, R4, R15 ;  /* 0x0000000416051223 */ /* 0x000fe2000001000f */
[-C--:B------:R-:W-:Y:S01]  /*4ff0*/  FMUL.FTZ R167, R127, R0.reuse ;  /* 0x000000007fa77220 */ /* 0x080fe20000410000 */
[C---:B------:R-:W-:Y:S01]  /*5000*/  IADD3 R21, P3, R10.reuse, 0xc060, RZ ;  /* 0x0000c0600a157810 */ /* 0x040fe20007f7e0ff */
[-C--:B------:R-:W-:Y:S01]  /*5010*/  FMUL.FTZ R169, R131, R0.reuse ;  /* 0x0000000083a97220 */ /* 0x080fe20000410000 */
[C---:B------:R-:W-:Y:S01]  /*5020*/  IADD3 R103, P4, R10.reuse, 0xc040, RZ ;  /* 0x0000c0400a677810 */ /* 0x040fe20007f9e0ff */
[-C--:B------:R-:W-:Y:S01]  /*5030*/  FMUL.FTZ R171, R135, R0.reuse ;  /* 0x0000000087ab7220 */ /* 0x080fe20000410000 */
[----:B------:R-:W-:Y:S01]  /*5040*/  LOP3.LUT R20, R21, 0x380, RZ, 0xc0, !PT ;  /* 0x0000038015147812 */ /* 0x000fe200078ec0ff */
[-C--:B------:R-:W-:Y:S01]  /*5050*/  FMUL.FTZ R173, R139, R0.reuse ;  /* 0x000000008bad7220 */ /* 0x080fe20000410000 */
[----:B------:R-:W-:Y:S01]  /*5060*/  IADD3 R99, P6, R10, 0xc000, RZ ;  /* 0x0000c0000a637810 */ /* 0x000fe20007fde0ff */
[-C--:B------:R-:W-:Y:S01]  /*5070*/  FMUL.FTZ R175, R143, R0.reuse ;  /* 0x000000008faf7220 */ /* 0x080fe20000410000 */
[----:B------:R-:W-:Y:S01]  /*5080*/  SHF.R.U64 R20, R20, 0x3, RZ ;  /* 0x0000000314147819 */ /* 0x000fe200000012ff */
[-C--:B------:R-:W-:Y:S01]  /*5090*/  FMUL.FTZ R177, R147, R0.reuse ;  /* 0x0000000093b17220 */ /* 0x080fe20000410000 */
[----:B------:R-:W-:Y:S01]  /*50a0*/  IADD3 R73, P0, R10, 0x8060, RZ ;  /* 0x000080600a497810 */ /* 0x000fe20007f1e0ff */
        /* <DEDUP_REMOVED lines=10> */
[--C-:B------:R-:W-:Y:S01]  /*5150*/  IMAD.X R143, RZ, RZ, R11.reuse, P2 ;  /* 0x000000ffff8f7224 */ /* 0x100fe200010e060b */
[C---:B------:R-:W-:Y:S01]  /*5160*/  LOP3.LUT R165, R10.reuse, 0x380, RZ, 0xc0, !PT ;  /* 0x000003800aa57812 */ /* 0x040fe200078ec0ff */
[--C-:B------:R-:W-:Y:S01]  /*5170*/  IMAD.X R147, RZ, RZ, R11.reuse, P3 ;  /* 0x000000ffff937224 */ /* 0x100fe200018e060b */
[----:B------:R-:W-:Y:S01]  /*5180*/  IADD3.X R127, RZ, R11, RZ, P5, !PT ;  /* 0x0000000bff7f7210 */ /* 0x000fe20002ffe4ff */
[-C--:B------:R-:W-:Y:S01]  /*5190*/  FMUL.FTZ R179, R151, R0.reuse ;  /* 0x0000000097b37220 */ /* 0x080fe20000410000 */
[----:B------:R-:W-:Y:S01]  /*51a0*/  IADD3 R65, P4, R10, 0x8000, RZ ;  /* 0x000080000a417810 */ /* 0x000fe20007f9e0ff */
[-C--:B------:R-:W-:Y:S01]  /*51b0*/  FMUL.FTZ R170, R130, R0.reuse ;  /* 0x0000000082aa7220 */ /* 0x080fe20000410000 */
[----:B------:R-:W-:Y:S01]  /*51c0*/  IADD3 R61, P5, R10, 0x4060, RZ ;  /* 0x000040600a3d7810 */ /* 0x000fe20007fbe0ff */
[----:B------:R-:W-:Y:S01]  /*51d0*/  FMUL.FTZ R168, R126, R0 ;  /* 0x000000007ea87220 */ /* 0x000fe20000410000 */
        /* <DEDUP_REMOVED lines=10> */
[----:B------:R-:W-:Y:S01]  /*5280*/  SHF.R.U64 R165, R165, 0x3, RZ ;  /* 0x00000003a5a57819 */ /* 0x000fe200000012ff */
[--C-:B------:R-:W-:Y:S01]  /*5290*/  IMAD.X R161, RZ, RZ, R11.reuse, P2 ;  /* 0x000000ffffa17224 */ /* 0x100fe200010e060b */
[----:B------:R-:W-:Y:S01]  /*52a0*/  LOP3.LUT R4, R99, 0x380, RZ, 0xc0, !PT ;  /* 0x0000038063047812 */ /* 0x000fe200078ec0ff */
[--C-:B------:R-:W-:Y:S01]  /*52b0*/  IMAD.X R163, RZ, RZ, R11.reuse, P3 ;  /* 0x000000ffffa37224 */ /* 0x100fe200018e060b */
[----:B------:R-:W-:Y:S01]  /*52c0*/  LOP3.LUT R164, R165, R10, RZ, 0x3c, !PT ;  /* 0x0000000aa5a47212 */ /* 0x000fe200078e3cff */
[----:B------:R-:W-:Y:S01]  /*52d0*/  IMAD.MOV.U32 R165, RZ, RZ, R11 ;  /* 0x000000ffffa57224 */ /* 0x000fe200078e000b */
[----:B------:R-:W-:Y:S01]  /*52e0*/  LOP3.LUT R11, R52, 0x380, RZ, 0xc0, !PT ;  /* 0x00000380340b7812 */ /* 0x000fe200078ec0ff */
[-C--:B------:R-:W-:Y:S01]  /*52f0*/  FMUL.FTZ R172, R134, R0.reuse ;  /* 0x0000000086ac7220 */ /* 0x080fe20000410000 */
[----:B------:R-:W-:Y:S01]  /*5300*/  SHF.R.U64 R4, R4, 0x3, RZ ;  /* 0x0000000304047819 */ /* 0x000fe200000012ff */
[-C--:B------:R-:W-:Y:S01]  /*5310*/  FMUL.FTZ R174, R138, R0.reuse ;  /* 0x000000008aae7220 */ /* 0x080fe20000410000 */
[----:B------:R-:W-:Y:S01]  /*5320*/  LOP3.LUT R10, R73, 0x380, RZ, 0xc0, !PT ;  /* 0x00000380490a7812 */ /* 0x000fe200078ec0ff */
[-C--:B------:R-:W-:Y:S01]  /*5330*/  FMUL.FTZ R176, R142, R0.reuse ;  /* 0x000000008eb07220 */ /* 0x080fe20000410000 */
[----:B------:R-:W-:Y:S01]  /*5340*/  SHF.R.U64 R11, R11, 0x3, RZ ;  /* 0x000000030b0b7819 */ /* 0x000fe200000012ff */
[-C--:B------:R-:W-:Y:S01]  /*5350*/  FMUL.FTZ R27, R27, R0.reuse ;  /* 0x000000001b1b7220 */ /* 0x080fe20000410000 */
[----:B------:R-:W-:Y:S01]  /*5360*/  LOP3.LUT R130, R4, R99, RZ, 0x3c, !PT ;  /* 0x0000006304827212 */ /* 0x000fe200078e3cff */
[-C--:B------:R-:W-:Y:S01]  /*5370*/  FMUL.FTZ R26, R26, R0.reuse ;  /* 0x000000001a1a7220 */ /* 0x080fe20000410000 */
[----:B------:R-:W-:Y:S01]  /*5380*/  SHF.R.U64 R10, R10, 0x3, RZ ;  /* 0x000000030a0a7819 */ /* 0x000fe200000012ff */
[----:B------:R-:W-:Y:S01]  /*5390*/  FMUL.FTZ R31, R31, R0 ;  /* 0x000000001f1f7220 */ /* 0x000fe20000410000 */
[----:B------:R-:W-:Y:S01]  /*53a0*/  LOP3.LUT R126, R11, R52, RZ, 0x3c, !PT ;  /* 0x000000340b7e7212 */ /* 0x000fe200078e3cff */
[-C--:B------:R-:W-:Y:S01]  /*53b0*/  FMUL.FTZ R30, R30, R0.reuse ;  /* 0x000000001e1e7220 */ /* 0x080fe20000410000 */
[----:B------:R-:W-:Y:S01]  /*53c0*/  LOP3.LUT R4, R13, 0x380, RZ, 0xc0, !PT ;  /* 0x000003800d047812 */ /* 0x000fe200078ec0ff */
[-C--:B------:R-:W-:Y:S01]  /*53d0*/  FMUL.FTZ R35, R35, R0.reuse ;  /* 0x0000000023237220 */ /* 0x080fe20000410000 */
[----:B------:R-:W-:Y:S01]  /*53e0*/  LOP3.LUT R52, R69, 0x380, RZ, 0xc0, !PT ;  /* 0x0000038045347812 */ /* 0x000fe200078ec0ff */
[-C--:B------:R-:W-:Y:S01]  /*53f0*/  FMUL.FTZ R34, R34, R0.reuse ;  /* 0x0000000022227220 */ /* 0x080fe20000410000 */
[----:B------:R-:W-:Y:S01]  /*5400*/  LOP3.LUT R134, R10, R73, RZ, 0x3c, !PT ;  /* 0x000000490a867212 */ /* 0x000fe200078e3cff */
[-C--:B------:R-:W-:Y:S01]  /*5410*/  FMUL.FTZ R39, R39, R0.reuse ;  /* 0x0000000027277220 */ /* 0x080fe20000410000 */
[----:B------:R-:W-:Y:S01]  /*5420*/  SHF.R.U64 R4, R4, 0x3, RZ ;  /* 0x0000000304047819 */ /* 0x000fe200000012ff */
[-C--:B------:R-:W-:Y:S01]  /*5430*/  FMUL.FTZ R38, R38, R0.reuse ;  /* 0x0000000026267220 */ /* 0x080fe20000410000 */
[----:B------:R-:W-:Y:S01]  /*5440*/  LOP3.LUT R10, R65, 0x380, RZ, 0xc0, !PT ;  /* 0x00000380410a7812 */ /* 0x000fe200078ec0ff */
[-C--:B------:R-:W-:Y:S01]  /*5450*/  FMUL.FTZ R43, R43, R0.reuse ;  /* 0x000000002b2b7220 */ /* 0x080fe20000410000 */
[----:B------:R-:W-:Y:S01]  /*5460*/  SHF.R.U64 R52, R52, 0x3, RZ ;  /* 0x0000000334347819 */ /* 0x000fe200000012ff */
[-C--:B------:R-:W-:Y:S01]  /*5470*/  FMUL.FTZ R42, R42, R0.reuse ;  /* 0x000000002a2a7220 */ /* 0x080fe20000410000 */
[----:B------:R-:W-:Y:S01]  /*5480*/  LOP3.LUT R11, R14, 0x380, RZ, 0xc0, !PT ;  /* 0x000003800e0b7812 */ /* 0x000fe200078ec0ff */
[-C--:B------:R-:W-:Y:S01]  /*5490*/  FMUL.FTZ R47, R47, R0.reuse ;  /* 0x000000002f2f7220 */ /* 0x080fe20000410000 */
[----:B------:R-:W-:Y:S01]  /*54a0*/  LOP3.LUT R138, R4, R13, RZ, 0x3c, !PT ;  /* 0x0000000d048a7212 */ /* 0x000fe200078e3cff */
[-C--:B------:R-:W-:Y:S01]  /*54b0*/  FMUL.FTZ R46, R46, R0.reuse ;  /* 0x000000002e2e7220 */ /* 0x080fe20000410000 */
[----:B------:R-:W-:Y:S01]  /*54c0*/  SHF.R.U64 R4, R10, 0x3, RZ ;  /* 0x000000030a047819 */ /* 0x000fe200000012ff */
[-C--:B------:R-:W-:Y:S01]  /*54d0*/  FMUL.FTZ R51, R51, R0.reuse ;  /* 0x0000000033337220 */ /* 0x080fe20000410000 */
[----:B------:R-:W-:Y:S01]  /*54e0*/  LOP3.LUT R142, R52, R69, RZ, 0x3c, !PT ;  /* 0x00000045348e7212 */ /* 0x000fe200078e3cff */
[-C--:B------:R-:W-:Y:S01]  /*54f0*/  FMUL.FTZ R50, R50, R0.reuse ;  /* 0x0000000032327220 */ /* 0x080fe20000410000 */
[----:B------:R-:W-:Y:S01]  /*5500*/  SHF.R.U64 R11, R11, 0x3, RZ ;  /* 0x000000030b0b7819 */ /* 0x000fe200000012ff */
[-C--:B------:R-:W-:Y:S01]  /*5510*/  FMUL.FTZ R55, R55, R0.reuse ;  /* 0x0000000037377220 */ /* 0x080fe20000410000 */
[----:B------:R-:W-:Y:S01]  /*5520*/  IADD3 R69, P2, R8, 0x7000, RZ ;  /* 0x0000700008457810 */ /* 0x000fe20007f5e0ff */
        /* <DEDUP_REMOVED lines=36> */
[----:B------:R-:W-:Y:S02]  /*5770*/  LOP3.LUT R146, R11, R14, RZ, 0x3c, !PT ;  /* 0x0000000e0b927212 */ /* 0x000fe400078e3cff */
        /* <DEDUP_REMOVED lines=8> */
[----:B------:R-:W-:Y:S02]  /*5800*/  IADD3 R13, P3, R8, 0x1000, RZ ;  /* 0x00001000080d7810 */ /* 0x000fe40007f7e0ff */
[----:B------:R-:W-:Y:S02]  /*5810*/  LOP3.LUT R154, R4, R15, RZ, 0x3c, !PT ;  /* 0x0000000f049a7212 */ /* 0x000fe400078e3cff */
[----:B------:R-:W-:Y:S01]  /*5820*/  LOP3.LUT R68, R68, R69, RZ, 0x3c, !PT ;  /* 0x0000004544447212 */ /* 0x000fe200078e3cff */
[----:B------:R-:W-:Y:S01]  /*5830*/  IMAD.X R69, RZ, RZ, R9, P2 ;  /* 0x000000ffff457224 */ /* 0x000fe200010e0609 */
[----:B------:R-:W-:-:S02]  /*5840*/  LOP3.LUT R4, R53, 0x380, RZ, 0xc0, !PT ;  /* 0x0000038035047812 */ /* 0x000fc400078ec0ff */
[----:B------:R-:W-:Y:S01]  /*5850*/  LOP3.LUT R156, R11, R12, RZ, 0x3c, !PT ;  /* 0x0000000c0b9c7212 */ /* 0x000fe200078e3cff */
[----:B------:R-:W-:Y:S01]  /*5860*/  IMAD.U32 R11, RZ, RZ, UR5 ;  /* 0x00000005ff0b7e24 */ /* 0x000fe2000f8e00ff */
[----:B------:R-:W-:Y:S02]  /*5870*/  LOP3.LUT R152, R10, R61, RZ, 0x3c, !PT ;  /* 0x0000003d0a987212 */ /* 0x000fe400078e3cff */
[----:B------:R-:W-:Y:S02]  /*5880*/  LOP3.LUT R12, R13, 0x380, RZ, 0xc0, !PT ;  /* 0x000003800d0c7812 */ /* 0x000fe400078ec0ff */
[----:B------:R-:W-:Y:S02]  /*5890*/  IADD3 R119, P2, R8, 0xe000, RZ ;  /* 0x0000e00008777810 */ /* 0x000fe40007f5e0ff */
[----:B------:R-:W-:Y:S02]  /*58a0*/  LOP3.LUT R10, R57, 0x380, RZ, 0xc0, !PT ;  /* 0x00000380390a7812 */ /* 0x000fe400078ec0ff */
[----:B------:R-:W-:-:S02]  /*58b0*/  SHF.R.U64 R4, R4, 0x3, RZ ;  /* 0x0000000304047819 */ /* 0x000fc400000012ff */
[----:B------:R-:W-:Y:S02]  /*58c0*/  SHF.R.U64 R12, R12, 0x3, RZ ;  /* 0x000000030c0c7819 */ /* 0x000fe400000012ff */
[----:B------:R-:W-:Y:S02]  /*58d0*/  LOP3.LUT R118, R119, 0x380, RZ, 0xc0, !PT ;  /* 0x0000038077767812 */ /* 0x000fe400078ec0ff */
[----:B------:R-:W-:Y:S02]  /*58e0*/  LOP3.LUT R22, R103, 0x380, RZ, 0xc0, !PT ;  /* 0x0000038067167812 */ /* 0x000fe400078ec0ff */
[----:B------:R-:W-:Y:S02]  /*58f0*/  SHF.R.U64 R10, R10, 0x3, RZ ;  /* 0x000000030a0a7819 */ /* 0x000fe400000012ff */
[----:B------:R-:W-:Y:S02]  /*5900*/  LOP3.LUT R160, R4, R53, RZ, 0x3c, !PT ;  /* 0x0000003504a07212 */ /* 0x000fe400078e3cff */
[----:B------:R-:W-:-:S02]  /*5910*/  LOP3.LUT R4, R3, 0x380, RZ, 0xc0, !PT ;  /* 0x0000038003047812 */ /* 0x000fc400078ec0ff */
[----:B------:R-:W-:Y:S01]  /*5920*/  LOP3.LUT R12, R12, R13, RZ, 0x3c, !PT ;  /* 0x0000000d0c0c7212 */ /* 0x000fe200078e3cff */
[----:B------:R-:W-:Y:S01]  /*5930*/  IMAD.X R13, RZ, RZ, R9, P3 ;  /* 0x000000ffff0d7224 */ /* 0x000fe200018e0609 */
[----:B------:R-:W-:Y:S02]  /*5940*/  SHF.R.U64 R118, R118, 0x3, RZ ;  /* 0x0000000376767819 */ /* 0x000fe400000012ff */
[----:B------:R-:W-:Y:S02]  /*5950*/  SHF.R.U64 R22, R22, 0x3, RZ ;  /* 0x0000000316167819 */ /* 0x000fe400000012ff */
[----:B------:R-:W-:Y:S01]  /*5960*/  LOP3.LUT R158, R10, R57, RZ, 0x3c, !PT ;  /* 0x000000390a9e7212 */ /* 0x000fe200078e3cff */
[----:B------:R-:W-:Y:S01]  /*5970*/  IMAD.U32 R10, RZ, RZ, UR4 ;  /* 0x00000004ff0a7e24 */ /* 0x000fe2000f8e00ff */
[C---:B------:R-:W-:Y:S01]  /*5980*/  IADD3 R15, P4, R8.reuse, 0x2000, RZ ;  /* 0x00002000080f7810 */ /* 0x040fe20007f9e0ff */
[----:B------:R-:W-:Y:S01]  /*5990*/  UIADD3 UR4, UR5, UR6, URZ ;  /* 0x0000000605047290 */ /* 0x000fe2000fffe03f */
[----:B------:R-:W-:-:S02]  /*59a0*/  IADD3 R53, P5, R8, 0x3000, RZ ;  /* 0x0000300008357810 */ /* 0x000fc40007fbe0ff */
[C---:B------:R-:W-:Y:S01]  /*59b0*/  IADD3 R57, P6, R8.reuse, 0x4000, RZ ;  /* 0x0000400008397810 */ /* 0x040fe20007fde0ff */
[----:B------:R-:W-:Y:S01]  /*59c0*/  ULDC UR6, c[0x0][0xa88] ;  /* 0x0002a20000067ab9 */ /* 0x000fe20000000800 */
[C---:B------:R-:W-:Y:S01]  /*59d0*/  IADD3 R61, P0, R8.reuse, 0x5000, RZ ;  /* 0x00005000083d7810 */ /* 0x040fe20007f1e0ff */
[----:B------:R-:W-:Y:S01]  /*59e0*/  IMAD.U32 R11, RZ, RZ, UR4 ;  /* 0x00000004ff0b7e24 */ /* 0x000fe2000f8e00ff */
[C---:B------:R-:W-:Y:S01]  /*59f0*/  IADD3 R65, P1, R8.reuse, 0x6000, RZ ;  /* 0x0000600008417810 */ /* 0x040fe20007f3e0ff */
[----:B------:R-:W-:Y:S01]  /*5a00*/  ULDC.64 UR4, c[0x0][0xb88] ;  /* 0x0002e20000047ab9 */ /* 0x000fe20000000a00 */
[----:B------:R-:W-:Y:S02]  /*5a10*/  IADD3 R73, P3, R8, 0x8000, RZ ;  /* 0x0000800008497810 */ /* 0x000fe40007f7e0ff */
[----:B------:R-:W-:Y:S02]  /*5a20*/  SHF.R.U64 R4, R4, 0x3, RZ ;  /* 0x0000000304047819 */ /* 0x000fe400000012ff */
[----:B------:R-:W-:Y:S01]  /*5a30*/  LOP3.LUT R118, R118, R119, RZ, 0x3c, !PT ;  /* 0x0000007776767212 */ /* 0x000fe200078e3cff */
[----:B------:R-:W-:Y:S01]  /*5a40*/  IMAD.X R119, RZ, RZ, R9, P2 ;  /* 0x000000ffff777224 */ /* 0x000fe200010e0609 */
[----:B------:R-:W-:-:S02]  /*5a50*/  LOP3.LUT R22, R22, R103, RZ, 0x3c, !PT ;  /* 0x0000006716167212 */ /* 0x000fc400078e3cff */
[----:B------:R-:W-:Y:S02]  /*5a60*/  LOP3.LUT R14, R15, 0x380, RZ, 0xc0, !PT ;  /* 0x000003800f0e7812 */ /* 0x000fe400078ec0ff */
[----:B------:R-:W-:Y:S02]  /*5a70*/  LOP3.LUT R52, R53, 0x380, RZ, 0xc0, !PT ;  /* 0x0000038035347812 */ /* 0x000fe400078ec0ff */
[----:B------:R-:W-:Y:S02]  /*5a80*/  LOP3.LUT R56, R57, 0x380, RZ, 0xc0, !PT ;  /* 0x0000038039387812 */ /* 0x000fe400078ec0ff */
[----:B------:R-:W-:Y:S02]  /*5a90*/  LOP3.LUT R60, R61, 0x380, RZ, 0xc0, !PT ;  /* 0x000003803d3c7812 */ /* 0x000fe400078ec0ff */
[----:B------:R-:W-:Y:S02]  /*5aa0*/  LOP3.LUT R64, R65, 0x380, RZ, 0xc0, !PT ;  /* 0x0000038041407812 */ /* 0x000fe400078ec0ff */
[----:B------:R-:W-:-:S02]  /*5ab0*/  LOP3.LUT R72, R73, 0x380, RZ, 0xc0, !PT ;  /* 0x0000038049487812 */ /* 0x000fc400078ec0ff */
[----:B------:R-:W-:Y:S02]  /*5ac0*/  ISETP.NE.AND P2, PT, R211, 0x1, PT ;  /* 0x00000001d300780c */ /* 0x000fe40003f45270 */
[----:B------:R-:W-:Y:S02]  /*5ad0*/  LOP3.LUT R162, R4, R3, RZ, 0x3c, !PT ;  /* 0x0000000304a27212 */ /* 0x000fe400078e3cff */
[----:B------:R-:W-:Y:S02]  /*5ae0*/  LOP3.LUT R3, R8, 0x380, RZ, 0xc0, !PT ;  /* 0x0000038008037812 */ /* 0x000fe400078ec0ff */
[----:B------:R-:W-:Y:S02]  /*5af0*/  SHF.R.U64 R14, R14, 0x3, RZ ;  /* 0x000000030e0e7819 */ /* 0x000fe400000012ff */
[----:B------:R-:W-:Y:S02]  /*5b00*/  SHF.R.U64 R52, R52, 0x3, RZ ;  /* 0x0000000334347819 */ /* 0x000fe400000012ff */
[----:B------:R-:W-:-:S02]  /*5b10*/  SHF.R.U64 R56, R56, 0x3, RZ ;  /* 0x0000000338387819 */ /* 0x000fc400000012ff */
[----:B------:R-:W-:Y:S02]  /*5b20*/  SHF.R.U64 R60, R60, 0x3, RZ ;  /* 0x000000033c3c7819 */ /* 0x000fe400000012ff */
[----:B------:R-:W-:Y:S02]  /*5b30*/  SHF.R.U64 R64, R64, 0x3, RZ ;  /* 0x0000000340407819 */ /* 0x000fe400000012ff */
[----:B------:R-:W-:Y:S02]  /*5b40*/  SHF.R.U64 R72, R72, 0x3, RZ ;  /* 0x0000000348487819 */ /* 0x000fe400000012ff */
[----:B------:R-:W-:Y:S02]  /*5b50*/  MOV R4, R22 ;  /* 0x0000001600047202 */ /* 0x000fe40000000f00 */
[----:B------:R-:W0:Y:S01]  /*5b60*/  LDC R22, c[0x0][0xc38] ;  /* 0x00030e00ff167b82 */ /* 0x000e220000000800 */
[----:B------:R-:W-:Y:S02]  /*5b70*/  SHF.R.U64 R3, R3, 0x3, RZ ;  /* 0x0000000303037819 */ /* 0x000fe400000012ff */
        /* <DEDUP_REMOVED lines=18> */
[----:B------:R-:W-:-:S02]  /*5ca0*/  LOP3.LUT R8, R3, R8, RZ, 0x3c, !PT ;  /* 0x0000000803087212 */ /* 0x000fc400078e3cff */
[----:B------:R-:W-:Y:S02]  /*5cb0*/  MOV R3, R20 ;  /* 0x0000001400037202 */ /* 0x000fe40000000f00 */
[----:B------:R-:W1:Y:S01]  /*5cc0*/  @P2 LDC R20, c[0x0][0xbec] ;  /* 0x0002fb00ff142b82 */ /* 0x000e620000000800 */
[----:B------:R-:W-:Y:S01]  /*5cd0*/  MOV R126, R126 ;  /* 0x0000007e007e7202 */ /* 0x000fe20000000f00 */
[----:B------:R-:W-:Y:S01]  /*5ce0*/  IMAD R127, RZ, RZ, -UR40 ;  /* 0x80000028ff7f7e24 */ /* 0x000fe2000f8e02ff */
[----:B------:R-:W-:Y:S02]  /*5cf0*/  F2FP.BF16.F32.PACK_AB R32, R33, R32 ;  /* 0x000000202120723e */ /* 0x000fe400000010ff */
[----:B------:R-:W-:Y:S01]  /*5d00*/  F2FP.BF16.F32.PACK_AB R33, R35, R34 ;  /* 0x000000222321723e */ /* 0x000fe200000010ff */
[----:B0-----:R-:W-:Y:S01]  /*5d10*/  IMAD R127, R22, R127, UR45 ;  /* 0x0000002d167f7e24 */ /* 0x001fe2000f8e027f */
[----:B------:R-:W-:Y:S01]  /*5d20*/  F2FP.BF16.F32.PACK_AB R35, R39, R38 ;  /* 0x000000262723723e */ /* 0x000fe200000010ff */
[----:B------:R-:W0:Y:S01]  /*5d30*/  @P2 LDC R21, c[0x0][0xbf0] ;  /* 0x0002fc00ff152b82 */ /* 0x000e220000000800 */
[----:B------:R-:W-:-:S02]  /*5d40*/  F2FP.BF16.F32.PACK_AB R40, R41, R40 ;  /* 0x000000282928723e */ /* 0x000fc400000010ff */
[----:B------:R-:W-:Y:S02]  /*5d50*/  F2FP.BF16.F32.PACK_AB R41, R43, R42 ;  /* 0x0000002a2b29723e */ /* 0x000fe400000010ff */
[----:B------:R-:W-:Y:S01]  /*5d60*/  F2FP.BF16.F32.PACK_AB R43, R47, R46 ;  /* 0x0000002e2f2b723e */ /* 0x000fe200000010ff */
[----:B------:R-:W-:Y:S01]  /*5d70*/  IMAD R47, R127, 0x80, R209 ;  /* 0x000000807f2f7824 */ /* 0x000fe200078e02d1 */
[----:B------:R-:W-:Y:S01]  /*5d80*/  F2FP.BF16.F32.PACK_AB R24, R25, R24 ;  /* 0x000000181918723e */ /* 0x000fe200000010ff */
[----:B------:R-:W2:Y:S01]  /*5d90*/  LDC.64 R38, c[0x0][0xb98] ;  /* 0x0002e600ff267b82 */ /* 0x000ea20000000a00 */
[----:B------:R-:W-:Y:S02]  /*5da0*/  F2FP.BF16.F32.PACK_AB R25, R27, R26 ;  /* 0x0000001a1b19723e */ /* 0x000fe400000010ff */
[----:B------:R-:W-:Y:S02]  /*5db0*/  MOV R164, R164 ;  /* 0x000000a400a47202 */ /* 0x000fe40000000f00 */
[----:B------:R-:W-:-:S02]  /*5dc0*/  F2FP.BF16.F32.PACK_AB R26, R180, R28 ;  /* 0x0000001cb41a723e */ /* 0x000fc400000010ff */
[----:B------:R-:W-:Y:S01]  /*5dd0*/  F2FP.BF16.F32.PACK_AB R27, R31, R30 ;  /* 0x0000001e1f1b723e */ /* 0x000fe200000010ff */
[----:B-1----:R-:W-:Y:S01]  /*5de0*/  @P2 IMAD.HI.U32 R20, R47, R20, RZ ;  /* 0x000000142f142227 */ /* 0x002fe200078e00ff */
[----:B------:R-:W-:Y:S02]  /*5df0*/  F2FP.BF16.F32.PACK_AB R42, R45, R44 ;  /* 0x0000002c2d2a723e */ /* 0x000fe400000010ff */
[----:B------:R-:W-:Y:S01]  /*5e00*/  MOV R138, R138 ;  /* 0x0000008a008a7202 */ /* 0x000fe20000000f00 */
[----:B------:R-:W-:Y:S01]  /*5e10*/  IMAD.MOV.U32 R45, RZ, RZ, R47 ;  /* 0x000000ffff2d7224 */ /* 0x000fe200078e002f */
[----:B------:R-:W-:Y:S01]  /*5e20*/  F2FP.BF16.F32.PACK_AB R34, R29, R36 ;  /* 0x000000241d22723e */ /* 0x000fe200000010ff */
[----:B------:R-:W-:Y:S01]  /*5e30*/  STSM.16.M88.4 [R164], R24 ;  /* 0x00000018a4007844 */ /* 0x000fe20000000200 */
[----:B------:R-:W-:Y:S02]  /*5e40*/  LOP3.LUT R110, R111, 0x380, RZ, 0xc0, !PT ;  /* 0x000003806f6e7812 */ /* 0x000fe400078ec0ff */
[----:B0-----:R-:W-:Y:S01]  /*5e50*/  @P2 SHF.R.U32.HI R45, RZ, R21, R20 ;  /* 0x00000015ff2d2219 */ /* 0x001fe20000011614 */
[----:B------:R0:W-:Y:S01]  /*5e60*/  STSM.16.M88.4 [R138], R32 ;  /* 0x000000208a007844 */ /* 0x0001e20000000200 */
[----:B------:R-:W-:-:S02]  /*5e70*/  F2FP.BF16.F32.PACK_AB R48, R49, R48 ;  /* 0x000000303130723e */ /* 0x000fc400000010ff */
[----:B------:R-:W-:Y:S02]  /*5e80*/  MOV R154, R154 ;  /* 0x0000009a009a7202 */ /* 0x000fe40000000f00 */
[----:B------:R-:W-:Y:S01]  /*5e90*/  F2FP.BF16.F32.PACK_AB R49, R51, R50 ;  /* 0x000000323331723e */ /* 0x000fe200000010ff */
[----:B--2---:R-:W-:Y:S01]  /*5ea0*/  IMAD.WIDE.U32 R10, R38, UR43, R10 ;  /* 0x0000002b260a7c25 */ /* 0x004fe2000f8e000a */
[----:B------:R-:W-:Y:S01]  /*5eb0*/  MOV R162, R162 ;  /* 0x000000a200a27202 */ /* 0x000fe20000000f00 */
[----:B------:R-:W-:Y:S01]  /*5ec0*/  STSM.16.M88.4 [R154], R40 ;  /* 0x000000289a007844 */ /* 0x000fe20000000200 */
[----:B------:R-:W-:Y:S02]  /*5ed0*/  F2FP.BF16.F32.PACK_AB R50, R204, R186 ;  /* 0x000000bacc32723e */ /* 0x000fe400000010ff */
[----:B------:R-:W-:Y:S02]  /*5ee0*/  F2FP.BF16.F32.PACK_AB R51, R55, R54 ;  /* 0x000000363733723e */ /* 0x000fe400000010ff */
[----:B------:R-:W-:-:S02]  /*5ef0*/  MOV R160, R160 ;  /* 0x000000a000a07202 */ /* 0x000fc40000000f00 */
[----:B------:R-:W-:Y:S01]  /*5f00*/  F2FP.BF16.F32.PACK_AB R20, R203, R185 ;  /* 0x000000b9cb14723e */ /* 0x000fe200000010ff */
[----:B0-----:R-:W-:Y:S01]  /*5f10*/  IMAD.MOV R34, RZ, RZ, -R45 ;  /* 0x000000ffff227224 */ /* 0x001fe200078e0a2d */
[----:B------:R-:W-:Y:S01]  /*5f20*/  F2FP.BF16.F32.PACK_AB R21, R59, R58 ;  /* 0x0000003a3b15723e */ /* 0x000fe200000010ff */
[----:B------:R-:W-:Y:S01]  /*5f30*/  IMAD R32, R38, UR7, RZ ;  /* 0x0000000726207c24 */ /* 0x000fe2000f8e02ff */
[----:B------:R-:W-:Y:S01]  /*5f40*/  F2FP.BF16.F32.PACK_AB R22, R202, R184 ;  /* 0x000000b8ca16723e */ /* 0x000fe200000010ff */
[----:B------:R-:W-:Y:S01]  /*5f50*/  IMAD R33, R211, R34, R47 ;  /* 0x00000022d3217224 */ /* 0x000fe200078e022f */
[----:B------:R-:W-:Y:S01]  /*5f60*/  F2FP.BF16.F32.PACK_AB R23, R63, R62 ;  /* 0x0000003e3f17723e */ /* 0x000fe200000010ff */
[----:B------:R-:W-:Y:S01]  /*5f70*/  STSM.16.M88.4 [R162], R48 ;  /* 0x00000030a2007844 */ /* 0x000fe20000000200 */
[----:B------:R-:W-:Y:S01]  /*5f80*/  SHF.R.U64 R110, R110, 0x3, RZ ;  /* 0x000000036e6e7819 */ /* 0x000fe200000012ff */
[----:B------:R-:W-:Y:S01]  /*5f90*/  IMAD R32, R39, UR43, R32 ;  /* 0x0000002b27207c24 */ /* 0x000fe2000f8e0220 */
[----:B------:R-:W-:Y:S01]  /*5fa0*/  MOV R158, R158 ;  /* 0x0000009e009e7202 */ /* 0x000fe20000000f00 */
[----:B------:R-:W-:Y:S01]  /*5fb0*/  STSM.16.M88.4 [R160], R20 ;  /* 0x00000014a0007844 */ /* 0x000fe20000000200 */
[----:B------:R-:W-:-:S02]  /*5fc0*/  F2FP.BF16.F32.PACK_AB R24, R201, R183 ;  /* 0x000000b7c918723e */ /* 0x000fc400000010ff */
[----:B------:R-:W-:Y:S02]  /*5fd0*/  F2FP.BF16.F32.PACK_AB R25, R67, R66 ;  /* 0x000000424319723e */ /* 0x000fe400000010ff */
[----:B------:R-:W-:Y:S02]  /*5fe0*/  F2FP.BF16.F32.PACK_AB R26, R199, R182 ;  /* 0x000000b6c71a723e */ /* 0x000fe400000010ff */
[----:B------:R-:W-:Y:S02]  /*5ff0*/  F2FP.BF16.F32.PACK_AB R27, R71, R70 ;  /* 0x00000046471b723e */ /* 0x000fe400000010ff */
[----:B------:R-:W-:Y:S01]  /*6000*/  LOP3.LUT R110, R110, R111, RZ, 0x3c, !PT ;  /* 0x0000006f6e6e7212 */ /* 0x000fe200078e3cff */
[----:B------:R-:W-:Y:S01]  /*6010*/  IMAD.X R111, RZ, RZ, R9, P0 ;  /* 0x000000ffff6f7224 */ /* 0x000fe200000e0609 */
[----:B------:R-:W-:Y:S01]  /*6020*/  F2FP.BF16.F32.PACK_AB R80, R81, R80 ;  /* 0x000000505150723e */ /* 0x000fe200000010ff */
[----:B------:R0:W-:Y:S01]  /*6030*/  STSM.16.M88.4 [R158], R24 ;  /* 0x000000189e007844 */ /* 0x0001e20000000200 */
        /* <DEDUP_REMOVED lines=8> */
[----:B------:R-:W-:Y:S01]  /*60c0*/  MOV R152, R152 ;  /* 0x0000009800987202 */ /* 0x000fe20000000f00 */
[----:B0-----:R-:W-:Y:S01]  /*60d0*/  IMAD R26, R127, 0x80, R207 ;  /* 0x000000807f1a7824 */ /* 0x001fe200078e02cf */
[----:B------:R-:W-:-:S02]  /*60e0*/  F2FP.BF16.F32.PACK_AB R82, R196, R84 ;  /* 0x00000054c452723e */ /* 0x000fc400000010ff */
[----:B------:R-:W-:Y:S02]  /*60f0*/  F2FP.BF16.F32.PACK_AB R83, R87, R86 ;  /* 0x000000565753723e */ /* 0x000fe400000010ff */
[----:B------:R-:W-:Y:S02]  /*6100*/  SHF.R.S32.HI R25, RZ, 0x1f, R45 ;  /* 0x0000001fff197819 */ /* 0x000fe4000001142d */
[----:B------:R-:W-:Y:S01]  /*6110*/  SHF.R.S32.HI R7, RZ, 0x1f, R33 ;  /* 0x0000001fff077819 */ /* 0x000fe20000011421 */
[----:B------:R-:W-:Y:S01]  /*6120*/  STSM.16.M88.4 [R152], R80 ;  /* 0x0000005098007844 */ /* 0x000fe20000000200 */
[----:B------:R-:W-:Y:S02]  /*6130*/  IADD3 R10, P0, R45, R10, RZ ;  /* 0x0000000a2d0a7210 */ /* 0x000fe40007f1e0ff */
[----:B------:R-:W-:Y:S01]  /*6140*/  LOP3.LUT R114, R115, 0x380, RZ, 0xc0, !PT ;  /* 0x0000038073727812 */ /* 0x000fe200078ec0ff */
[----:B------:R-:W-:Y:S01]  /*6150*/  IMAD R24, R7, UR4, RZ ;  /* 0x0000000407187c24 */ /* 0x000fe2000f8e02ff */
[----:B------:R-:W-:Y:S01]  /*6160*/  MOV R150, R150 ;  /* 0x0000009600967202 */ /* 0x000fe20000000f00 */
[----:B------:R-:W-:Y:S01]  /*6170*/  IMAD R7, R211, UR6, RZ ;  /* 0x00000006d3077c24 */ /* 0x000fe2000f8e02ff */
[----:B------:R-:W-:-:S02]  /*6180*/  F2FP.BF16.F32.PACK_AB R20, R195, R88 ;  /* 0x00000058c314723e */ /* 0x000fc400000010ff */
[----:B------:R-:W-:Y:S02]  /*6190*/  F2FP.BF16.F32.PACK_AB R21, R91, R90 ;  /* 0x0000005a5b15723e */ /* 0x000fe400000010ff */
[----:B------:R-:W-:Y:S02]  /*61a0*/  F2FP.BF16.F32.PACK_AB R22, R194, R92 ;  /* 0x0000005cc216723e */ /* 0x000fe400000010ff */
[----:B------:R-:W-:Y:S02]  /*61b0*/  F2FP.BF16.F32.PACK_AB R23, R95, R94 ;  /* 0x0000005e5f17723e */ /* 0x000fe400000010ff */
[----:B------:R-:W-:Y:S02]  /*61c0*/  LOP3.LUT R122, R123, 0x380, RZ, 0xc0, !PT ;  /* 0x000003807b7a7812 */ /* 0x000fe400078ec0ff */
[----:B------:R-:W-:Y:S01]  /*61d0*/  IADD3.X R11, R25, R11, R32, P0, !PT ;  /* 0x0000000b190b7210 */ /* 0x000fe200007fe420 */
[----:B------:R0:W-:Y:S01]  /*61e0*/  STSM.16.M88.4 [R150], R20 ;  /* 0x0000001496007844 */ /* 0x0001e20000000200 */
[----:B------:R-:W-:Y:S01]  /*61f0*/  SHF.R.U64 R114, R114, 0x3, RZ ;  /* 0x0000000372727819 */ /* 0x000fe200000012ff */
[----:B------:R-:W-:Y:S01]  /*6200*/  IMAD R25, R33, UR5, R24 ;  /* 0x0000000521197c24 */ /* 0x000fe2000f8e0218 */
[----:B------:R-:W-:Y:S01]  /*6210*/  LOP3.LUT P0, RZ, R205, 0x3, RZ, 0xc0, !PT ;  /* 0x00000003cdff7812 */ /* 0x000fe2000780c0ff */
[----:B------:R-:W-:Y:S01]  /*6220*/  IMAD.WIDE.U32 R10, R33, UR4, R10 ;  /* 0x00000004210a7c25 */ /* 0x000fe2000f8e000a */
[----:B------:R-:W-:Y:S01]  /*6230*/  SHF.R.U64 R122, R122, 0x3, RZ ;  /* 0x000000037a7a7819 */ /* 0x000fe200000012ff */
[----:B------:R-:W-:Y:S01]  /*6240*/  ULDC.64 UR4, c[0x0][0xb50] ;  /* 0x0002d40000047ab9 */ /* 0x000fe20000000a00 */
[----:B------:R-:W-:Y:S01]  /*6250*/  LOP3.LUT R114, R114, R115, RZ, 0x3c, !PT ;  /* 0x0000007372727212 */ /* 0x000fe200078e3cff */
[----:B------:R-:W-:Y:S01]  /*6260*/  IMAD.X R115, RZ, RZ, R9, P1 ;  /* 0x000000ffff737224 */ /* 0x000fe200008e0609 */
[----:B------:R-:W-:-:S02]  /*6270*/  MOV R146, R146 ;  /* 0x0000009200927202 */ /* 0x000fc40000000f00 */
[----:B------:R-:W-:Y:S02]  /*6280*/  F2FP.BF16.F32.PACK_AB R36, R193, R96 ;  /* 0x00000060c124723e */ /* 0x000fe400000010ff */
[----:B------:R-:W-:Y:S02]  /*6290*/  F2FP.BF16.F32.PACK_AB R38, R192, R100 ;  /* 0x00000064c026723e */ /* 0x000fe400000010ff */
[----:B------:R-:W-:Y:S01]  /*62a0*/  F2FP.BF16.F32.PACK_AB R39, R77, R85 ;  /* 0x000000554d27723e */ /* 0x000fe200000010ff */
[C---:B0-----:R-:W-:Y:S01]  /*62b0*/  VIADD R20, R26.reuse, 0x8 ;  /* 0x000000081a147836 */ /* 0x041fe20000000000 */
[----:B------:R-:W-:Y:S02]  /*62c0*/  ISETP.GE.OR P1, PT, R26, R7, P0 ;  /* 0x000000071a00720c */ /* 0x000fe40000726670 */
[----:B------:R-:W-:Y:S01]  /*62d0*/  LOP3.LUT R122, R122, R123, RZ, 0x3c, !PT ;  /* 0x0000007b7a7a7212 */ /* 0x000fe200078e3cff */
[----:B------:R-:W-:Y:S01]  /*62e0*/  IMAD.X R123, RZ, RZ, R9, P3 ;  /* 0x000000ffff7b7224 */ /* 0x000fe200018e0609 */
[----:B------:R-:W-:Y:S01]  /*62f0*/  MOV R142, R142 ;  /* 0x0000008e008e7202 */ /* 0x000fe20000000f00 */
[----:B------:R-:W-:Y:S01]  /*6300*/  STSM.16.M88.4 [R146], R36 ;  /* 0x0000002492007844 */ /* 0x000fe20000000200 */
[----:B------:R-:W-:-:S02]  /*6310*/  F2FP.BF16.F32.PACK_AB R88, R191, R104 ;  /* 0x00000068bf58723e */ /* 0x000fc400000010ff */
[----:B------:R-:W-:Y:S02]  /*6320*/  F2FP.BF16.F32.PACK_AB R89, R89, R93 ;  /* 0x0000005d5959723e */ /* 0x000fe400000010ff */
[----:B------:R-:W-:Y:S02]  /*6330*/  F2FP.BF16.F32.PACK_AB R90, R190, R108 ;  /* 0x0000006cbe5a723e */ /* 0x000fe400000010ff */
[----:B------:R-:W-:Y:S02]  /*6340*/  F2FP.BF16.F32.PACK_AB R91, R97, R101 ;  /* 0x00000065615b723e */ /* 0x000fe400000010ff */
[----:B------:R-:W-:Y:S02]  /*6350*/  ISETP.GE.OR P0, PT, R20, R7, P0 ;  /* 0x000000071400720c */ /* 0x000fe40000706670 */
[----:B------:R-:W-:Y:S01]  /*6360*/  MOV R134, R134 ;  /* 0x0000008600867202 */ /* 0x000fe20000000f00 */
[----:B------:R-:W-:Y:S01]  /*6370*/  STSM.16.M88.4 [R142], R88 ;  /* 0x000000588e007844 */ /* 0x000fe20000000200 */
[----:B------:R-:W-:-:S02]  /*6380*/  F2FP.BF16.F32.PACK_AB R20, R189, R112 ;  /* 0x00000070bd14723e */ /* 0x000fc400000010ff */
[----:B------:R-:W-:Y:S02]  /*6390*/  F2FP.BF16.F32.PACK_AB R21, R105, R109 ;  /* 0x0000006d6915723e */ /* 0x000fe400000010ff */
[----:B------:R-:W-:Y:S02]  /*63a0*/  F2FP.BF16.F32.PACK_AB R22, R188, R116 ;  /* 0x00000074bc16723e */ /* 0x000fe400000010ff */
[----:B------:R-:W-:Y:S02]  /*63b0*/  F2FP.BF16.F32.PACK_AB R23, R113, R117 ;  /* 0x000000757117723e */ /* 0x000fe400000010ff */
[----:B------:R-:W-:Y:S02]  /*63c0*/  F2FP.BF16.F32.PACK_AB R165, R121, R166 ;  /* 0x000000a679a5723e */ /* 0x000fe400000010ff */
[----:B------:R-:W-:Y:S01]  /*63d0*/  MOV R130, R130 ;  /* 0x0000008200827202 */ /* 0x000fe20000000f00 */
[----:B------:R-:W-:Y:S01]  /*63e0*/  STSM.16.M88.4 [R134], R20 ;  /* 0x0000001486007844 */ /* 0x000fe20000000200 */
[----:B------:R-:W-:-:S02]  /*63f0*/  IADD3 R11, R11, R25, RZ ;  /* 0x000000190b0b7210 */ /* 0x000fc40007ffe0ff */
[----:B------:R-:W-:Y:S02]  /*6400*/  LEA R24, P3, R10, UR4, 0x2 ;  /* 0x000000040a187c11 */ /* 0x000fe4000f8610ff */
[----:B------:R-:W-:Y:S02]  /*6410*/  F2FP.BF16.F32.PACK_AB R164, R187, R120 ;  /* 0x00000078bba4723e */ /* 0x000fe400000010ff */
[----:B------:R-:W-:Y:S01]  /*6420*/  F2FP.BF16.F32.PACK_AB R166, R125, R124 ;  /* 0x0000007c7da6723e */ /* 0x000fe200000010ff */
[----:B------:R-:W-:Y:S01]  /*6430*/  SHFL.IDX PT, R32, R24, RZ, 0x1c1f ;  /* 0x001c1fff18207589 */ /* 0x000fe200000e0000 */
[----:B------:R-:W-:Y:S02]  /*6440*/  F2FP.BF16.F32.PACK_AB R167, R167, R168 ;  /* 0x000000a8a7a7723e */ /* 0x000fe400000010ff */
[----:B------:R-:W-:Y:S01]  /*6450*/  F2FP.BF16.F32.PACK_AB R169, R169, R170 ;  /* 0x000000aaa9a9723e */ /* 0x000fe200000010ff */
[----:B------:R-:W-:Y:S01]  /*6460*/  SHFL.IDX PT, R34, R24, 0x1, 0x1c1f ;  /* 0x003c1f0018227f89 */ /* 0x000fe200000e0000 */
        /* <DEDUP_REMOVED lines=8> */
[----:B------:R-:W-:-:S02]  /*64f0*/  F2FP.BF16.F32.PACK_AB R175, R175, R176 ;  /* 0x000000b0afaf723e */ /* 0x000fc400000010ff */
[----:B------:R-:W-:Y:S02]  /*6500*/  F2FP.BF16.F32.PACK_AB R177, R177, R178 ;  /* 0x000000b2b1b1723e */ /* 0x000fe400000010ff */
[----:B------:R-:W-:Y:S01]  /*6510*/  F2FP.BF16.F32.PACK_AB R176, R145, R144 ;  /* 0x0000009091b0723e */ /* 0x000fe200000010ff */
[----:B------:R0:W-:Y:S01]  /*6520*/  STSM.16.M88.4 [R4], R172 ;  /* 0x000000ac04007844 */ /* 0x0001e20000000200 */
[----:B------:R-:W-:Y:S02]  /*6530*/  F2FP.BF16.F32.PACK_AB R178, R149, R148 ;  /* 0x0000009495b2723e */ /* 0x000fe400000010ff */
[----:B------:R-:W-:Y:S02]  /*6540*/  F2FP.BF16.F32.PACK_AB R179, R179, R0 ;  /* 0x00000000b3b3723e */ /* 0x000fe400000010ff */
[----:B------:R-:W-:Y:S02]  /*6550*/  LEA.HI.X R11, R10, UR5, R11, 0x2, P3 ;  /* 0x000000050a0b7c11 */ /* 0x000fe400098f140b */
[----:B------:R-:W-:Y:S01]  /*6560*/  LOP3.LUT R98, R99, 0x380, RZ, 0xc0, !PT ;  /* 0x0000038063627812 */ /* 0x000fe200078ec0ff */
[----:B------:R1:W-:Y:S01]  /*6570*/  STSM.16.M88.4 [R3], R176 ;  /* 0x000000b003007844 */ /* 0x0003e20000000200 */
[----:B------:R-:W-:-:S02]  /*6580*/  LOP3.LUT R102, R103, 0x380, RZ, 0xc0, !PT ;  /* 0x0000038067667812 */ /* 0x000fc400078ec0ff */
[----:B------:R-:W-:Y:S01]  /*6590*/  LOP3.LUT R106, R107, 0x380, RZ, 0xc0, !PT ;  /* 0x000003806b6a7812 */ /* 0x000fe200078ec0ff */
[----:B------:R-:W2:Y:S01]  /*65a0*/  SHFL.IDX PT, R33, R11, RZ, 0x1c1f ;  /* 0x001c1fff0b217589 */ /* 0x000ea200000e0000 */
[----:B0-----:R-:W0:Y:S08]  /*65b0*/  @P2 LDC R4, c[0x0][0xbec] ;  /* 0x0002fb00ff042b82 */ /* 0x001e300000000800 */
[----:B------:R-:W-:Y:S01]  /*65c0*/  BAR.SYNC.DEFER_BLOCKING 0x1, 0x100 ;  /* 0x0044000000007b1d */ /* 0x000fe20000010000 */
[----:B------:R-:W-:Y:S01]  /*65d0*/  IMAD R0, R19, 0x20, R200 ;  /* 0x0000002013007824 */ /* 0x000fe200078e02c8 */
[----:B------:R-:W-:Y:S01]  /*65e0*/  UIMAD UR6, UR11, UR8, URZ ;  /* 0x000000080b0672a4 */ /* 0x000fe2000f8e023f */
[----:B------:R-:W-:Y:S01]  /*65f0*/  SHF.R.U64 R98, R98, 0x3, RZ ;  /* 0x0000000362627819 */ /* 0x000fe200000012ff */
[----:B------:R-:W-:Y:S01]  /*6600*/  UIMAD.WIDE.U32 UR4, UR10, UR8, URZ ;  /* 0x000000080a0472a5 */ /* 0x000fe2000f8e003f */
[----:B------:R-:W-:-:S03]  /*6610*/  SHF.R.U64 R102, R102, 0x3, RZ ;  /* 0x0000000366667819 */ /* 0x000fc600000012ff */
[----:B-1----:R-:W1:Y:S01]  /*6620*/  @P2 LDC R3, c[0x0][0xbf0] ;  /* 0x0002fc00ff032b82 */ /* 0x002e620000000800 */
[----:B------:R-:W3:Y:S01]  /*6630*/  SHFL.IDX PT, R35, R11, 0x1, 0x1c1f ;  /* 0x003c1f000b237f89 */ /* 0x000ee200000e0000 */
[----:B------:R-:W-:Y:S01]  /*6640*/  UIMAD UR6, UR10, UR9, UR6 ;  /* 0x000000090a0672a4 */ /* 0x000fe2000f8e0206 */
[----:B------:R-:W-:Y:S02]  /*6650*/  SHF.R.U64 R106, R106, 0x3, RZ ;  /* 0x000000036a6a7819 */ /* 0x000fe400000012ff */
[----:B------:R-:W-:Y:S01]  /*6660*/  ULDC.64 UR8, c[0x0][0xaf0] ;  /* 0x0002bc0000087ab9 */ /* 0x000fe20000000a00 */
[----:B--2---:R-:W-:Y:S01]  /*6670*/  @!P1 ST.E desc[UR48][R32.64], R6 ;  /* 0x0000000620009985 */ /* 0x004fe2000c101930 */
[----:B------:R-:W-:Y:S01]  /*6680*/  UIADD3 UR5, UR5, UR6, URZ ;  /* 0x0000000605057290 */ /* 0x000fe2000fffe03f */
[----:B------:R-:W-:Y:S02]  /*6690*/  LOP3.LUT R98, R98, R99, RZ, 0x3c, !PT ;  /* 0x0000006362627212 */ /* 0x000fe400078e3cff */
[----:B------:R-:W-:-:S02]  /*66a0*/  LOP3.LUT R102, R102, R103, RZ, 0x3c, !PT ;  /* 0x0000006766667212 */ /* 0x000fc400078e3cff */
[----:B------:R-:W-:Y:S01]  /*66b0*/  LOP3.LUT R106, R106, R107, RZ, 0x3c, !PT ;  /* 0x0000006b6a6a7212 */ /* 0x000fe200078e3cff */
[----:B---3--:R2:W-:Y:S01]  /*66c0*/  @!P0 ST.E desc[UR48][R34.64], R5 ;  /* 0x0000000522008985 */ /* 0x0085e2000c101930 */
[----:B------:R-:W-:Y:S01]  /*66d0*/  UIMAD UR6, UR7, UR8, URZ ;  /* 0x00000008070672a4 */ /* 0x000fe2000f8e023f */
[--C-:B------:R-:W-:Y:S02]  /*66e0*/  IMAD.X R99, RZ, RZ, R9.reuse, P4 ;  /* 0x000000ffff637224 */ /* 0x100fe400020e0609 */
[----:B------:R3:W5:Y:S01]  /*66f0*/  LD.E.128 R24, desc[UR48][R12.64] ;  /* 0x000000300c187980 */ /* 0x000762000c101d00 */
[----:B------:R-:W-:Y:S01]  /*6700*/  UIMAD.WIDE.U32 UR4, UR43, UR8, UR4 ;  /* 0x000000082b0472a5 */ /* 0x000fe2000f8e0004 */
[--C-:B------:R-:W-:Y:S02]  /*6710*/  IMAD.X R103, RZ, RZ, R9.reuse, P5 ;  /* 0x000000ffff677224 */ /* 0x100fe400028e0609 */
[----:B------:R-:W-:Y:S02]  /*6720*/  IMAD.X R107, RZ, RZ, R9, P6 ;  /* 0x000000ffff6b7224 */ /* 0x000fe400030e0609 */
[----:B--2---:R-:W-:Y:S01]  /*6730*/  IMAD R5, R127, 0x80, R0 ;  /* 0x000000807f057824 */ /* 0x004fe200078e0200 */
[----:B------:R-:W-:Y:S01]  /*6740*/  UIMAD UR6, UR43, UR9, UR6 ;  /* 0x000000092b0672a4 */ /* 0x000fe2000f8e0206 */
[----:B---3--:R-:W2:Y:S01]  /*6750*/  LDC.64 R12, c[0x0][0xae0] ;  /* 0x0002b800ff0c7b82 */ /* 0x008ea20000000a00 */
[----:B------:R-:W5:Y:S01]  /*6760*/  LD.E.128 R8, desc[UR48][R8.64] ;  /* 0x0000003008087980 */ /* 0x000f62000c101d00 */
[----:B0-----:R-:W-:-:S03]  /*6770*/  @P2 IMAD.HI.U32 R0, R5, R4, RZ ;  /* 0x0000000405002227 */ /* 0x001fc600078e00ff */
[----:B------:R0:W5:Y:S01]  /*6780*/  LD.E.128 R28, desc[UR48][R14.64] ;  /* 0x000000300e1c7980 */ /* 0x000162000c101d00 */
[--C-:B------:R-:W-:Y:S01]  /*6790*/  IMAD.MOV.U32 R4, RZ, RZ, R5.reuse ;  /* 0x000000ffff047224 */ /* 0x100fe200078e0005 */
[----:B-1----:R-:W-:Y:S02]  /*67a0*/  @P2 SHF.R.U32.HI R4, RZ, R3, R0 ;  /* 0x00000003ff042219 */ /* 0x002fe40000011600 */
[----:B------:R-:W5:Y:S02]  /*67b0*/  LD.E.128 R52, desc[UR48][R52.64] ;  /* 0x0000003034347980 */ /* 0x000f64000c101d00 */
[--C-:B------:R-:W-:Y:S01]  /*67c0*/  SHF.R.S32.HI R3, RZ, 0x1f, R4.reuse ;  /* 0x0000001fff037819 */ /* 0x100fe20000011404 */
[----:B------:R-:W-:Y:S01]  /*67d0*/  IMAD.MOV R0, RZ, RZ, -R4 ;  /* 0x000000ffff007224 */ /* 0x000fe200078e0a04 */
[----:B------:R-:W-:Y:S01]  /*67e0*/  UIADD3 UR5, UR5, UR6, URZ ;  /* 0x0000000605057290 */ /* 0x000fe2000fffe03f */
[----:B------:R-:W5:Y:S02]  /*67f0*/  LD.E.128 R56, desc[UR48][R56.64] ;  /* 0x0000003038387980 */ /* 0x000f64000c101d00 */
[----:B------:R-:W-:Y:S01]  /*6800*/  IMAD R211, R211, R0, R5 ;  /* 0x00000000d3d37224 */ /* 0x000fe200078e0205 */
[----:B------:R-:W-:Y:S01]  /*6810*/  ULDC.64 UR6, c[0x0][0xad8] ;  /* 0x0002b60000067ab9 */ /* 0x000fe20000000a00 */
[----:B------:R-:W5:Y:S04]  /*6820*/  LD.E.128 R60, desc[UR48][R60.64] ;  /* 0x000000303c3c7980 */ /* 0x000f68000c101d00 */
[----:B------:R-:W5:Y:S01]  /*6830*/  LD.E.128 R64, desc[UR48][R64.64] ;  /* 0x0000003040407980 */ /* 0x000f62000c101d00 */
[----:B--2---:R-:W-:-:S03]  /*6840*/  IMAD R3, R3, R12, RZ ;  /* 0x0000000c03037224 */ /* 0x004fc600078e02ff */
[----:B------:R-:W5:Y:S01]  /*6850*/  LD.E.128 R68, desc[UR48][R68.64] ;  /* 0x0000003044447980 */ /* 0x000f62000c101d00 */
[----:B------:R-:W-:Y:S01]  /*6860*/  SHF.R.S32.HI R0, RZ, 0x1f, R211 ;  /* 0x0000001fff007819 */ /* 0x000fe200000114d3 */
[C---:B------:R-:W-:Y:S02]  /*6870*/  IMAD R3, R4.reuse, R13, R3 ;  /* 0x0000000d04037224 */ /* 0x040fe400078e0203 */
[----:B------:R-:W5:Y:S01]  /*6880*/  LD.E.128 R72, desc[UR48][R72.64] ;  /* 0x0000003048487980 */ /* 0x000f62000c101d00 */
[----:B------:R-:W-:-:S03]  /*6890*/  IMAD.WIDE.U32 R4, R4, R12, UR4 ;  /* 0x0000000404047e25 */ /* 0x000fc6000f8e000c */
[----:B------:R-:W5:Y:S04]  /*68a0*/  LD.E.128 R96, desc[UR48][R98.64] ;  /* 0x0000003062607980 */ /* 0x000f68000c101d00 */
[----:B------:R-:W5:Y:S04]  /*68b0*/  LD.E.128 R100, desc[UR48][R102.64] ;  /* 0x0000003066647980 */ /* 0x000f68000c101d00 */
[----:B------:R-:W5:Y:S04]  /*68c0*/  LD.E.128 R104, desc[UR48][R106.64] ;  /* 0x000000306a687980 */ /* 0x000f68000c101d00 */
[----:B------:R-:W5:Y:S04]  /*68d0*/  LD.E.128 R108, desc[UR48][R110.64] ;  /* 0x000000306e6c7980 */ /* 0x000f68000c101d00 */
[----:B------:R-:W5:Y:S04]  /*68e0*/  LD.E.128 R112, desc[UR48][R114.64] ;  /* 0x0000003072707980 */ /* 0x000f68000c101d00 */
[----:B------:R-:W5:Y:S04]  /*68f0*/  LD.E.128 R116, desc[UR48][R118.64] ;  /* 0x0000003076747980 */ /* 0x000f68000c101d00 */
[----:B------:R-:W5:Y:S01]  /*6900*/  LD.E.128 R120, desc[UR48][R122.64] ;  /* 0x000000307a787980 */ /* 0x000f62000c101d00 */
[----:B------:R-:W-:Y:S01]  /*6910*/  @!PT LDS RZ, [RZ] ;  /* 0x00000000fffff984 */ /* 0x000fe20000000800 */
[----:B------:R-:W-:Y:S01]  /*6920*/  @!PT LDS RZ, [RZ] ;  /* 0x00000000fffff984 */ /* 0x000fe20000000800 */
[----:B------:R-:W-:Y:S01]  /*6930*/  @!PT LDS RZ, [RZ] ;  /* 0x00000000fffff984 */ /* 0x000fe20000000800 */
[----:B------:R-:W-:Y:S01]  /*6940*/  @!PT LDS RZ, [RZ] ;  /* 0x00000000fffff984 */ /* 0x000fe20000000800 */
[----:B------:R1:W-:Y:S06]  /*6950*/  MEMBAR.ALL.CTA ;  /* 0x0000000000007992 */ /* 0x0003ec0000008000 */
[----:B-1----:R-:W1:Y:S01]  /*6960*/  FENCE.VIEW.ASYNC.S ;  /* 0x00000000000073c6 */ /* 0x002e620000000000 */
[----:B------:R-:W-:-:S02]  /*6970*/  IMAD.IADD R5, R5, 0x1, R3 ;  /* 0x0000000105057824 */ /* 0x000fc400078e0203 */
[----:B------:R-:W-:Y:S02]  /*6980*/  IMAD R6, R0, UR6, RZ ;  /* 0x0000000600067c24 */ /* 0x000fe4000f8e02ff */
[----:B------:R-:W-:Y:S01]  /*6990*/  IMAD R32, R127, 0x80, R200 ;  /* 0x000000807f207824 */ /* 0x000fe200078e02c8 */
[----:B------:R-:W-:Y:S01]  /*69a0*/  UIADD3 UR22, UR22, 0x22820, URZ ;  /* 0x0002282016167890 */ /* 0x000fe2000fffe03f */
[C---:B------:R-:W-:Y:S02]  /*69b0*/  IMAD R3, R211.reuse, UR7, R6 ;  /* 0x00000007d3037c24 */ /* 0x040fe4000f8e0206 */
[----:B------:R-:W-:Y:S01]  /*69c0*/  IMAD.WIDE.U32 R4, R211, UR6, R4 ;  /* 0x00000006d3047c25 */ /* 0x000fe2000f8e0004 */
[----:B------:R-:W-:Y:S01]  /*69d0*/  UIADD3 UR37, UR37, 0x1, URZ ;  /* 0x0000000125257890 */ /* 0x000fe2000fffe03f */
[----:B------:R-:W-:Y:S01]  /*69e0*/  ISETP.GE.AND P2, PT, R32, R7, PT ;  /* 0x000000072000720c */ /* 0x000fe20003f46270 */
[----:B------:R-:W-:Y:S01]  /*69f0*/  ULDC.64 UR6, c[0x0][0xa80] ;  /* 0x0002a00000067ab9 */ /* 0x000fe20000000a00 */
[----:B------:R-:W-:Y:S01]  /*6a00*/  IMAD.IADD R3, R5, 0x1, R3 ;  /* 0x0000000105037824 */ /* 0x000fe200078e0203 */
[----:B------:R-:W-:Y:S01]  /*6a10*/  UPRMT UR22, URZ, 0x654, UR22 ;  /* 0x000006543f167896 */ /* 0x000fe20008000016 */
[----:B------:R-:W-:Y:S01]  /*6a20*/  LEA R6, P3, R4, UR6, 0x1 ;  /* 0x0000000604067c11 */ /* 0x000fe2000f8608ff */
[----:B------:R-:W-:Y:S01]  /*6a30*/  VIADD R0, R32, 0x20 ;  /* 0x0000002020007836 */ /* 0x000fe20000000000 */
[----:B------:R-:W-:-:S02]  /*6a40*/  UISETP.NE.AND UP0, UPT, UR37, 0x2, UPT ;  /* 0x000000022500788c */ /* 0x000fc4000bf05270 */
[----:B------:R-:W-:Y:S02]  /*6a50*/  LEA.HI.X R3, R4, UR7, R3, 0x1, P3 ;  /* 0x0000000704037c11 */ /* 0x000fe400098f0c03 */
[----:B------:R-:W-:Y:S01]  /*6a60*/  USEL UR5, URZ, 0x1, UP0 ;  /* 0x000000013f057887 */ /* 0x000fe20008000000 */
[-C--:B------:R-:W-:Y:S01]  /*6a70*/  ISETP.GE.AND P1, PT, R0, R7.reuse, PT ;  /* 0x000000070000720c */ /* 0x080fe20003f26270 */
[----:B------:R-:W-:Y:S01]  /*6a80*/  ULDC UR4, c[0x0][0xc] ;  /* 0x0000030000047ab9 */ /* 0x000fe20000000800 */
[----:B------:R-:W-:Y:S01]  /*6a90*/  VIADD R0, R32, 0x40 ;  /* 0x0000004020007836 */ /* 0x000fe20000000000 */
[----:B------:R-:W-:Y:S01]  /*6aa0*/  UIADD3 UR45, UR4, UR45, URZ ;  /* 0x0000002d042d7290 */ /* 0x000fe2000fffe03f */
[----:B-1----:R0:W1:Y:S01]  /*6ab0*/  SHFL.IDX PT, R12, R6, RZ, 0x181f ;  /* 0x00181fff060c7589 */ /* 0x00206200000e0000 */
[----:B------:R-:W-:Y:S01]  /*6ac0*/  USEL UR37, UR37, URZ, UP0 ;  /* 0x0000003f25257287 */ /* 0x000fe20008000000 */
[----:B------:R-:W-:Y:S01]  /*6ad0*/  SYNCS.ARRIVE.TRANS64.RED.A1T0 RZ, [UR22], RZ ;  /* 0x000000ffffff79a7 */ /* 0x000fe20008100416 */
[----:B------:R-:W-:Y:S01]  /*6ae0*/  ULOP3.LUT UR36, UR36, UR5, URZ, 0x3c, !UPT ;  /* 0x0000000524247292 */ /* 0x000fe2000f8e3c3f */
[----:B------:R0:W2:Y:S01]  /*6af0*/  SHFL.IDX PT, R13, R3, RZ, 0x181f ;  /* 0x00181fff030d7589 */ /* 0x0000a200000e0000 */
[----:B------:R-:W-:Y:S01]  /*6b00*/  BSSY B0, `(.L_x_9060) ;  /* 0x0000013000007945 */ /* 0x000fe20003800000 */
[----:B------:R-:W-:-:S03]  /*6b10*/  ISETP.GE.AND P0, PT, R0, R7, PT ;  /* 0x000000070000720c */ /* 0x000fc60003f06270 */
[----:B------:R-:W-:Y:S10]  /*6b20*/  @P2 BRA `(.L_x_9061) ;  /* 0x0000000000402947 */ /* 0x000ff40003800000 */
[----:B------:R-:W-:Y:S02]  /*6b30*/  ULDC UR4, c[0x0][0xac8] ;  /* 0x0002b20000047ab9 */ /* 0x000fe40000000800 */
[----:B------:R-:W-:Y:S02]  /*6b40*/  ISETP.GE.AND P4, PT, R18, UR4, PT ;  /* 0x0000000412007c0c */ /* 0x000fe4000bf86270 */
[----:B------:R-:W-:Y:S02]  /*6b50*/  ISETP.GE.AND P3, PT, R17, UR4, PT ;  /* 0x0000000411007c0c */ /* 0x000fe4000bf66270 */
[----:B------:R-:W-:Y:S02]  /*6b60*/  ISETP.GE.AND P2, PT, R16, UR4, PT ;  /* 0x0000000410007c0c */ /* 0x000fe4000bf46270 */
[----:B------:R-:W-:-:S07]  /*6b70*/  ISETP.GE.AND P5, PT, R2, UR4, PT ;  /* 0x0000000402007c0c */ /* 0x000fce000bfa6270 */
[----:B01----:R-:W-:-:S04]  /*6b80*/  @!P4 LEA R14, P6, R18, R12, 0x1 ;  /* 0x0000000c120ec211 */ /* 0x003fc800078c08ff */
[----:B--2---:R-:W-:Y:S02]  /*6b90*/  @!P4 LEA.HI.X R15, R18, R13, R214, 0x1, P6 ;  /* 0x0000000d120fc211 */ /* 0x004fe400030f0cd6 */
[----:B------:R-:W-:Y:S01]  /*6ba0*/  @!P3 LEA R20, P6, R17, R12, 0x1 ;  /* 0x0000000c1114b211 */ /* 0x000fe200078c08ff */
[----:B------:R-:W-:-:S03]  /*6bb0*/  @!P5 IMAD.WIDE R4, R2, 0x2, R12 ;  /* 0x000000020204d825 */ /* 0x000fc600078e020c */
[-C--:B------:R-:W-:Y:S02]  /*6bc0*/  @!P3 LEA.HI.X R21, R17, R13.reuse, R213, 0x1, P6 ;  /* 0x0000000d1115b211 */ /* 0x080fe400030f0cd5 */
[C---:B------:R-:W-:Y:S01]  /*6bd0*/  @!P2 LEA R22, P6, R16.reuse, R12, 0x1 ;  /* 0x0000000c1016a211 */ /* 0x040fe200078c08ff */
[----:B-----5:R3:W-:Y:S03]  /*6be0*/  @!P5 ST.E.128 desc[UR48][R4.64], R8 ;  /* 0x000000080400d985 */ /* 0x0207e6000c101d30 */
[----:B------:R-:W-:Y:S01]  /*6bf0*/  @!P2 LEA.HI.X R23, R16, R13, R212, 0x1, P6 ;  /* 0x0000000d1017a211 */ /* 0x000fe200030f0cd4 */
[----:B------:R3:W-:Y:S04]  /*6c00*/  @!P4 ST.E.128 desc[UR48][R14.64], R56 ;  /* 0x000000380e00c985 */ /* 0x0007e8000c101d30 */
[----:B------:R3:W-:Y:S04]  /*6c10*/  @!P3 ST.E.128 desc[UR48][R20.64], R72 ;  /* 0x000000481400b985 */ /* 0x0007e8000c101d30 */
[----:B------:R3:W-:Y:S02]  /*6c20*/  @!P2 ST.E.128 desc[UR48][R22.64], R108 ;  /* 0x0000006c1600a985 */ /* 0x0007e4000c101d30 */
.L_x_9061:
[----:B------:R-:W-:Y:S05]  /*6c30*/  BSYNC B0 ;  /* 0x0000000000007941 */ /* 0x000fea0003800000 */
.L_x_9060:
[----:B---3-5:R3:W4:Y:S01]  /*6c40*/  SHFL.IDX PT, R9, R3, 0x1, 0x181f ;  /* 0x00381f0003097f89 */ /* 0x02872200000e0000 */
[----:B------:R-:W-:Y:S03]  /*6c50*/  BSSY B0, `(.L_x_9062) ;  /* 0x0000013000007945 */ /* 0x000fe60003800000 */
[----:B------:R3:W0:Y:S01]  /*6c60*/  SHFL.IDX PT, R8, R6, 0x1, 0x181f ;  /* 0x00381f0006087f89 */ /* 0x00062200000e0000 */
[----:B------:R-:W-:Y:S05]  /*6c70*/  @P1 BRA `(.L_x_9063) ;  /* 0x0000000000401947 */ /* 0x000fea0003800000 */
[----:B------:R-:W-:Y:S02]  /*6c80*/  ULDC UR4, c[0x0][0xac8] ;  /* 0x0002b20000047ab9 */ /* 0x000fe40000000800 */
[----:B------:R-:W-:Y:S02]  /*6c90*/  ISETP.GE.AND P3, PT, R18, UR4, PT ;  /* 0x0000000412007c0c */ /* 0x000fe4000bf66270 */
[----:B------:R-:W-:Y:S02]  /*6ca0*/  ISETP.GE.AND P2, PT, R17, UR4, PT ;  /* 0x0000000411007c0c */ /* 0x000fe4000bf46270 */
[----:B------:R-:W-:Y:S02]  /*6cb0*/  ISETP.GE.AND P1, PT, R16, UR4, PT ;  /* 0x0000000410007c0c */ /* 0x000fe4000bf26270 */
[----:B------:R-:W-:-:S07]  /*6cc0*/  ISETP.GE.AND P4, PT, R2, UR4, PT ;  /* 0x0000000402007c0c */ /* 0x000fce000bf86270 */
[CC--:B0-----:R-:W-:Y:S02]  /*6cd0*/  @!P3 LEA R10, P6, R18.reuse, R8.reuse, 0x1 ;  /* 0x00000008120ab211 */ /* 0x0c1fe400078c08ff */
[CC--:B-1----:R-:W-:Y:S02]  /*6ce0*/  @!P2 LEA R12, P5, R17.reuse, R8.reuse, 0x1 ;  /* 0x00000008110ca211 */ /* 0x0c2fe400078a08ff */
[-C--:B----4-:R-:W-:Y:S02]  /*6cf0*/  @!P3 LEA.HI.X R11, R18, R9.reuse, R214, 0x1, P6 ;  /* 0x00000009120bb211 */ /* 0x090fe400030f0cd6 */
[----:B------:R-:W-:Y:S01]  /*6d00*/  @!P1 LEA R14, P6, R16, R8, 0x1 ;  /* 0x00000008100e9211 */ /* 0x000fe200078c08ff */
[----:B------:R-:W-:Y:S01]  /*6d10*/  @!P4 IMAD.WIDE R4, R2, 0x2, R8 ;  /* 0x000000020204c825 */ /* 0x000fe200078e0208 */
[-C--:B--2---:R-:W-:Y:S02]  /*6d20*/  @!P2 LEA.HI.X R13, R17, R9.reuse, R213, 0x1, P5 ;  /* 0x00000009110da211 */ /* 0x084fe400028f0cd5 */
[----:B------:R-:W-:-:S02]  /*6d30*/  @!P1 LEA.HI.X R15, R16, R9, R212, 0x1, P6 ;  /* 0x00000009100f9211 */ /* 0x000fc400030f0cd4 */
[----:B------:R0:W-:Y:S04]  /*6d40*/  @!P4 ST.E.128 desc[UR48][R4.64], R24 ;  /* 0x000000180400c985 */ /* 0x0001e8000c101d30 */
[----:B------:R0:W-:Y:S04]  /*6d50*/  @!P3 ST.E.128 desc[UR48][R10.64], R60 ;  /* 0x0000003c0a00b985 */ /* 0x0001e8000c101d30 */
[----:B------:R0:W-:Y:S04]  /*6d60*/  @!P2 ST.E.128 desc[UR48][R12.64], R96 ;  /* 0x000000600c00a985 */ /* 0x0001e8000c101d30 */
[----:B------:R0:W-:Y:S02]  /*6d70*/  @!P1 ST.E.128 desc[UR48][R14.64], R112 ;  /* 0x000000700e009985 */ /* 0x0001e4000c101d30 */
.L_x_9063:
[----:B------:R-:W-:Y:S05]  /*6d80*/  BSYNC B0 ;  /* 0x0000000000007941 */ /* 0x000fea0003800000 */
.L_x_9062:
[----:B----4-:R4:W1:Y:S01]  /*6d90*/  SHFL.IDX PT, R9, R3, 0x2, 0x181f ;  /* 0x00581f0003097f89 */ /* 0x01086200000e0000 */
[----:B------:R-:W-:Y:S03]  /*6da0*/  BSSY B0, `(.L_x_9064) ;  /* 0x0000013000007945 */ /* 0x000fe60003800000 */
[----:B0-----:R4:W0:Y:S01]  /*6db0*/  SHFL.IDX PT, R8, R6, 0x2, 0x181f ;  /* 0x00581f0006087f89 */ /* 0x00182200000e0000 */
[----:B------:R-:W-:Y:S05]  /*6dc0*/  @P0 BRA `(.L_x_9065) ;  /* 0x0000000000400947 */ /* 0x000fea0003800000 */
[----:B------:R-:W-:Y:S02]  /*6dd0*/  ULDC UR4, c[0x0][0xac8] ;  /* 0x0002b20000047ab9 */ /* 0x000fe40000000800 */
[----:B------:R-:W-:Y:S02]  /*6de0*/  ISETP.GE.AND P4, PT, R18, UR4, PT ;  /* 0x0000000412007c0c */ /* 0x000fe4000bf86270 */
[----:B------:R-:W-:Y:S02]  /*6df0*/  ISETP.GE.AND P5, PT, R17, UR4, PT ;  /* 0x0000000411007c0c */ /* 0x000fe4000bfa6270 */
[----:B------:R-:W-:Y:S02]  /*6e00*/  ISETP.GE.AND P6, PT, R16, UR4, PT ;  /* 0x0000000410007c0c */ /* 0x000fe4000bfc6270 */
[----:B------:R-:W-:-:S07]  /*6e10*/  ISETP.GE.AND P3, PT, R2, UR4, PT ;  /* 0x0000000402007c0c */ /* 0x000fce000bf66270 */
[-C--:B0-----:R-:W-:Y:S02]  /*6e20*/  @!P4 LEA R10, P0, R18, R8.reuse, 0x1 ;  /* 0x00000008120ac211 */ /* 0x081fe400078008ff */
[CC--:B-1----:R-:W-:Y:S02]  /*6e30*/  @!P5 LEA R12, P1, R17.reuse, R8.reuse, 0x1 ;  /* 0x00000008110cd211 */ /* 0x0c2fe400078208ff */
[----:B------:R-:W-:Y:S02]  /*6e40*/  @!P6 LEA R14, P2, R16, R8, 0x1 ;  /* 0x00000008100ee211 */ /* 0x000fe400078408ff */
[----:B------:R-:W-:Y:S01]  /*6e50*/  @!P3 IMAD.WIDE R4, R2, 0x2, R8 ;  /* 0x000000020204b825 */ /* 0x000fe200078e0208 */
[-C--:B------:R-:W-:Y:S02]  /*6e60*/  @!P4 LEA.HI.X R11, R18, R9.reuse, R214, 0x1, P0 ;  /* 0x00000009120bc211 */ /* 0x080fe400000f0cd6 */
[-C--:B--2---:R-:W-:Y:S02]  /*6e70*/  @!P5 LEA.HI.X R13, R17, R9.reuse, R213, 0x1, P1 ;  /* 0x00000009110dd211 */ /* 0x084fe400008f0cd5 */
[----:B------:R-:W-:Y:S01]  /*6e80*/  @!P6 LEA.HI.X R15, R16, R9, R212, 0x1, P2 ;  /* 0x00000009100fe211 */ /* 0x000fe200010f0cd4 */
[----:B------:R0:W-:Y:S04]  /*6e90*/  @!P3 ST.E.128 desc[UR48][R4.64], R28 ;  /* 0x0000001c0400b985 */ /* 0x0001e8000c101d30 */
[----:B------:R0:W-:Y:S04]  /*6ea0*/  @!P4 ST.E.128 desc[UR48][R10.64], R64 ;  /* 0x000000400a00c985 */ /* 0x0001e8000c101d30 */
[----:B------:R0:W-:Y:S04]  /*6eb0*/  @!P5 ST.E.128 desc[UR48][R12.64], R100 ;  /* 0x000000640c00d985 */ /* 0x0001e8000c101d30 */
[----:B------:R0:W-:Y:S02]  /*6ec0*/  @!P6 ST.E.128 desc[UR48][R14.64], R116 ;  /* 0x000000740e00e985 */ /* 0x0001e4000c101d30 */
.L_x_9065:
[----:B------:R-:W-:Y:S05]  /*6ed0*/  BSYNC B0 ;  /* 0x0000000000007941 */ /* 0x000fea0003800000 */
.L_x_9064:
[----:B------:R-:W-:Y:S01]  /*6ee0*/  VIADD R0, R32, 0x60 ;  /* 0x0000006020007836 */ /* 0x000fe20000000000 */
[----:B-1----:R1:W1:Y:S01]  /*6ef0*/  SHFL.IDX PT, R9, R3, 0x3, 0x181f ;  /* 0x00781f0003097f89 */ /* 0x00226200000e0000 */
[----:B------:R-:W-:Y:S01]  /*6f00*/  UIADD3 UR46, UR46, 0x1, URZ ;  /* 0x000000012e2e7890 */ /* 0x000fe2000fffe03f */
[----:B------:R-:W-:Y:S02]  /*6f10*/  BSSY B0, `(.L_x_9066) ;  /* 0x0000014000007945 */ /* 0x000fe40003800000 */
[----:B------:R-:W-:Y:S01]  /*6f20*/  ISETP.GE.AND P0, PT, R0, R7, PT ;  /* 0x000000070000720c */ /* 0x000fe20003f06270 */
[----:B0-----:R0:W0:-:S12]  /*6f30*/  SHFL.IDX PT, R8, R6, 0x3, 0x181f ;  /* 0x00781f0006087f89 */ /* 0x00101800000e0000 */
[----:B------:R-:W-:Y:S05]  /*6f40*/  @P0 BRA `(.L_x_9067) ;  /* 0x0000000000400947 */ /* 0x000fea0003800000 */
[----:B------:R-:W-:Y:S02]  /*6f50*/  ULDC UR4, c[0x0][0xac8] ;  /* 0x0002b20000047ab9 */ /* 0x000fe40000000800 */
[----:B------:R-:W-:Y:S02]  /*6f60*/  ISETP.GE.AND P4, PT, R18, UR4, PT ;  /* 0x0000000412007c0c */ /* 0x000fe4000bf86270 */
[----:B------:R-:W-:Y:S02]  /*6f70*/  ISETP.GE.AND P5, PT, R17, UR4, PT ;  /* 0x0000000411007c0c */ /* 0x000fe4000bfa6270 */
[----:B------:R-:W-:Y:S02]  /*6f80*/  ISETP.GE.AND P6, PT, R16, UR4, PT ;  /* 0x0000000410007c0c */ /* 0x000fe4000bfc6270 */
[----:B------:R-:W-:-:S07]  /*6f90*/  ISETP.GE.AND P3, PT, R2, UR4, PT ;  /* 0x0000000402007c0c */ /* 0x000fce000bf66270 */
[-C--:B0--34-:R-:W-:Y:S02]  /*6fa0*/  @!P4 LEA R6, P0, R18, R8.reuse, 0x1 ;  /* 0x000000081206c211 */ /* 0x099fe400078008ff */
[CC--:B------:R-:W-:Y:S02]  /*6fb0*/  @!P5 LEA R10, P1, R17.reuse, R8.reuse, 0x1 ;  /* 0x00000008110ad211 */ /* 0x0c0fe400078208ff */
[----:B------:R-:W-:Y:S02]  /*6fc0*/  @!P6 LEA R12, P2, R16, R8, 0x1 ;  /* 0x00000008100ce211 */ /* 0x000fe400078408ff */
[----:B-1----:R-:W-:Y:S01]  /*6fd0*/  @!P3 IMAD.WIDE R4, R2, 0x2, R8 ;  /* 0x000000020204b825 */ /* 0x002fe200078e0208 */
[-C--:B------:R-:W-:Y:S02]  /*6fe0*/  @!P4 LEA.HI.X R7, R18, R9.reuse, R214, 0x1, P0 ;  /* 0x000000091207c211 */ /* 0x080fe400000f0cd6 */
[-C--:B------:R-:W-:Y:S02]  /*6ff0*/  @!P5 LEA.HI.X R11, R17, R9.reuse, R213, 0x1, P1 ;  /* 0x00000009110bd211 */ /* 0x080fe400008f0cd5 */
[----:B--2---:R-:W-:Y:S01]  /*7000*/  @!P6 LEA.HI.X R13, R16, R9, R212, 0x1, P2 ;  /* 0x00000009100de211 */ /* 0x004fe200010f0cd4 */
[----:B------:R0:W-:Y:S04]  /*7010*/  @!P3 ST.E.128 desc[UR48][R4.64], R52 ;  /* 0x000000340400b985 */ /* 0x0001e8000c101d30 */
[----:B------:R0:W-:Y:S04]  /*7020*/  @!P4 ST.E.128 desc[UR48][R6.64], R68 ;  /* 0x000000440600c985 */ /* 0x0001e8000c101d30 */
[----:B------:R0:W-:Y:S04]  /*7030*/  @!P5 ST.E.128 desc[UR48][R10.64], R104 ;  /* 0x000000680a00d985 */ /* 0x0001e8000c101d30 */
[----:B------:R0:W-:Y:S02]  /*7040*/  @!P6 ST.E.128 desc[UR48][R12.64], R120 ;  /* 0x000000780c00e985 */ /* 0x0001e4000c101d30 */
.L_x_9067:
[----:B------:R-:W-:Y:S05]  /*7050*/  BSYNC B0 ;  /* 0x0000000000007941 */ /* 0x000fea0003800000 */
.L_x_9066:
[----:B------:R-:W5:Y:S02]  /*7060*/  LDC R0, c[0x0][0xc34] ;  /* 0x00030d00ff007b82 */ /* 0x000f640000000800 */
[----:B-----5:R-:W-:-:S13]  /*7070*/  ISETP.LE.AND P0, PT, R0, UR45, PT ;  /* 0x0000002d00007c0c */ /* 0x020fda000bf03270 */
[----:B------:R-:W-:Y:S05]  /*7080*/  @!P0 BRA `(.L_x_9068) ;  /* 0xffffff9c00148947 */ /* 0x000fea000383ffff */
[----:B------:R-:W-:Y:S05]  /*7090*/  EXIT ;  /* 0x000000000000794d */ /* 0x000fea0003800000 */
.L_x_9034:
        /* <DEDUP_REMOVED lines=10> */
[----:B------:R-:W-:Y:S01]  /*7140*/  ULDC.64 UR4, c[0x0][0x418] ;  /* 0x0001060000047ab9 */ /* 0x000fe20000000a00 */
[----:B------:R-:W-:Y:S01]  /*7150*/  ULDC UR9, c[0x0][0x320] ;  /* 0x0000c80000097ab9 */ /* 0x000fe20000000800 */
[----:B------:R-:W-:Y:S01]  /*7160*/  UISETP.NE.U32.AND UP0, UPT, UR4, URZ, UPT ;  /* 0x0000003f0400728c */ /* 0x000fe2000bf05070 */
[----:B------:R-:W0:Y:S01]  /*7170*/  S2UR UR8, SR_CgaCtaId ;  /* 0x00000000000879c3 */ /* 0x000e220000008800 */
[----:B------:R-:W-:Y:S01]  /*7180*/  LOP3.LUT R5, R31, 0x38, RZ, 0xc0, !PT ;  /* 0x000000381f057812 */ /* 0x000fe200078ec0ff */
[----:B------:R-:W-:Y:S01]  /*7190*/  ULDC UR4, c[0x0][0x424] ;  /* 0x0001090000047ab9 */ /* 0x000fe20000000800 */
[----:B------:R-:W-:Y:S01]  /*71a0*/  UISETP.NE.AND.EX UP0, UPT, UR5, URZ, UPT, UP0 ;  /* 0x0000003f0500728c */ /* 0x000fe2000bf05300 */
[----:B------:R-:W-:Y:S01]  /*71b0*/  LOP3.LUT R16, R16, 0xffffffef, RZ, 0xc0, !PT ;  /* 0xffffffef10107812 */ /* 0x000fe200078ec0ff */
[----:B------:R-:W-:Y:S01]  /*71c0*/  ULDC.64 UR6, c[0x0][0x2f0] ;  /* 0x0000bc0000067ab9 */ /* 0x000fe20000000a00 */
[C---:B------:R-:W-:Y:S01]  /*71d0*/  LOP3.LUT R0, R5.reuse, 0x40, RZ, 0xfc, !PT ;  /* 0x0000004005007812 */ /* 0x040fe200078efcff */
[----:B------:R-:W-:Y:S01]  /*71e0*/  USEL UR4, UR4, 0x1, UP0 ;  /* 0x0000000104047887 */ /* 0x000fe20008000000 */
[C---:B------:R-:W-:Y:S01]  /*71f0*/  LOP3.LUT R2, R5.reuse, 0x80, RZ, 0xfc, !PT ;  /* 0x0000008005027812 */ /* 0x040fe200078efcff */
[----:B------:R-:W-:Y:S01]  /*7200*/  UMOV UR37, 0x400 ;  /* 0x0000040000257882 */ /* 0x000fe20000000000 */
[----:B------:R-:W-:Y:S01]  /*7210*/  ISETP.GE.AND P2, PT, R0, UR9, PT ;  /* 0x0000000900007c0c */ /* 0x000fe2000bf46270 */
[----:B------:R-:W-:Y:S01]  /*7220*/  UIMAD UR36, UR4, UR6, URZ ;  /* 0x00000006042472a4 */ /* 0x000fe2000f8e023f */
[----:B------:R-:W-:Y:S01]  /*7230*/  ISETP.GE.AND P1, PT, R2, UR9, PT ;  /* 0x0000000902007c0c */ /* 0x000fe2000bf26270 */
[----:B------:R1:W-:Y:S01]  /*7240*/  STL [R1+0x4], RZ ;  /* 0x000004ff01007387 */ /* 0x0003e20000100800 */
[C---:B------:R-:W-:Y:S01]  /*7250*/  ISETP.GE.AND P3, PT, R5.reuse, UR9, PT ;  /* 0x0000000905007c0c */ /* 0x040fe2000bf66270 */
[----:B------:R-:W-:Y:S01]  /*7260*/  UIADD3 UR4, UR36, 0x5f, URZ ;  /* 0x0000005f24047890 */ /* 0x000fe2000fffe03f */
[----:B------:R-:W-:Y:S01]  /*7270*/  LOP3.LUT R0, R5, 0xc0, RZ, 0xfc, !PT ;  /* 0x000000c005007812 */ /* 0x000fe200078efcff */
[----:B------:R-:W-:Y:S01]  /*7280*/  ULDC UR10, c[0x0][0x2b8] ;  /* 0x0000ae00000a7ab9 */ /* 0x000fe20000000800 */
[----:B------:R-:W-:Y:S01]  /*7290*/  SHF.R.U32.HI R36, RZ, 0x3, R19 ;  /* 0x00000003ff247819 */ /* 0x000fe20000011613 */
[----:B------:R-:W-:Y:S01]  /*72a0*/  UIMAD.WIDE UR4, UR4, 0x2aaaaaab, URZ ;  /* 0x2aaaaaab040478a5 */ /* 0x000fe2000f8e023f */
[----:B------:R-:W-:Y:S01]  /*72b0*/  ISETP.GE.AND P0, PT, R0, UR9, PT ;  /* 0x0000000900007c0c */ /* 0x000fe2000bf06270 */
[----:B------:R-:W-:Y:S01]  /*72c0*/  IMAD.U32 R37, RZ, RZ, UR11 ;  /* 0x0000000bff257e24 */ /* 0x000fe2000f8e00ff */
[----:B------:R-:W-:Y:S01]  /*72d0*/  SEL R4, RZ, 0x1, P3 ;  /* 0x00000001ff047807 */ /* 0x000fe20001800000 */
[----:B------:R-:W-:Y:S01]  /*72e0*/  USHF.R.U32.HI UR6, URZ, 0x1f, UR5 ;  /* 0x0000001f3f067899 */ /* 0x000fe20008011605 */
[----:B------:R-:W-:Y:S01]  /*72f0*/  @P2 LOP3.LUT R16, R16, 0x10, RZ, 0xfc, !PT ;  /* 0x0000001010102812 */ /* 0x000fe200078efcff */
[----:B0-----:R-:W-:Y:S01]  /*7300*/  ULEA UR37, UR8, UR37, 0x18 ;  /* 0x0000002508257291 */ /* 0x001fe2000f8ec03f */
[----:B------:R-:W-:Y:S01]  /*7310*/  SEL R2, RZ, 0x2, P2 ;  /* 0x00000002ff027807 */ /* 0x000fe20001000000 */
[----:B------:R-:W-:Y:S01]  /*7320*/  ULEA.HI.SX32 UR6, UR5, UR6, 0x1c ;  /* 0x0000000605067291 */ /* 0x000fe2000f8fe23f */
[----:B------:R-:W-:Y:S01]  /*7330*/  LOP3.LUT R16, R16, 0xfffffff7, RZ, 0xc0, !PT ;  /* 0xfffffff710107812 */ /* 0x000fe200078ec0ff */
[----:B------:R-:W-:Y:S01]  /*7340*/  IMAD.MOV.U32 R27, RZ, RZ, 0x1 ;  /* 0x00000001ff1b7424 */ /* 0x000fe200078e00ff */
[----:B------:R-:W-:Y:S01]  /*7350*/  SEL R3, RZ, 0x4, P1 ;  /* 0x00000004ff037807 */ /* 0x000fe20000800000 */
[----:B------:R-:W-:Y:S01]  /*7360*/  UIADD3 UR5, UR6, -0x1, URZ ;  /* 0xffffffff06057890 */ /* 0x000fe2000fffe03f */
[----:B------:R-:W-:Y:S01]  /*7370*/  @P1 LOP3.LUT R16, R16, 0x8, RZ, 0xfc, !PT ;  /* 0x0000000810101812 */ /* 0x000fe200078efcff */
[----:B------:R-:W-:Y:S01]  /*7380*/  ULDC UR39, c[0x0][0x448] ;  /* 0x0001120000277ab9 */ /* 0x000fe20000000800 */
[----:B------:R-:W-:Y:S01]  /*7390*/  LOP3.LUT R36, R36, 0xf, RZ, 0xc0, !PT ;  /* 0x0000000f24247812 */ /* 0x000fe200078ec0ff */
[----:B------:R-:W-:Y:S01]  /*73a0*/  UIMAD UR8, UR5, -0x60, UR36 ;  /* 0xffffffa0050878a4 */ /* 0x000fe2000f8e0224 */
[----:B------:R-:W-:Y:S01]  /*73b0*/  LOP3.LUT R16, R16, 0xfffffffd, RZ, 0xc0, !PT ;  /* 0xfffffffd10107812 */ /* 0x000fe200078ec0ff */
[----:B------:R-:W-:Y:S01]  /*73c0*/  ULDC UR4, c[0x0][0x288] ;  /* 0x0000a20000047ab9 */ /* 0x000fe20000000800 */
[----:B------:R-:W-:Y:S01]  /*73d0*/  IADD3 R3, R3, R2, R4 ;  /* 0x0000000203037210 */ /* 0x000fe20007ffe004 */
[----:B------:R-:W-:Y:S01]  /*73e0*/  ULOP3.LUT UR41, UR38, 0x2, URZ, 0xfc, !UPT ;  /* 0x0000000226297892 */ /* 0x000fe2000f8efc3f */
[----:B------:R-:W-:Y:S01]  /*73f0*/  @P3 LOP3.LUT R16, R16, 0x2, RZ, 0xfc, !PT ;  /* 0x0000000210103812 */ /* 0x000fe200078efcff */
[----:B------:R-:W-:Y:S01]  /*7400*/  ULDC UR42, c[0x0][0xc] ;  /* 0x00000300002a7ab9 */ /* 0x000fe20000000800 */
[----:B------:R-:W-:Y:S01]  /*7410*/  SEL R2, RZ, 0x8, P0 ;  /* 0x00000008ff027807 */ /* 0x000fe20000000000 */
[----:B------:R-:W-:Y:S01]  /*7420*/  UIMAD UR39, UR39, UR4, URZ ;  /* 0x00000004272772a4 */ /* 0x000fe2000f8e023f */
[----:B------:R-:W-:Y:S01]  /*7430*/  LOP3.LUT R16, R16, 0xfffffffb, RZ, 0xc0, !PT ;  /* 0xfffffffb10107812 */ /* 0x000fe200078ec0ff */
[----:B------:R-:W-:Y:S01]  /*7440*/  UIADD3 UR40, UR6, -0x2, URZ ;  /* 0xfffffffe06287890 */ /* 0x000fe2000fffe03f */
[----:B------:R-:W-:Y:S01]  /*7450*/  IADD3 R34, -R36, UR8, RZ ;  /* 0x0000000824227c10 */ /* 0x000fe2000fffe1ff */
[----:B------:R-:W-:Y:S01]  /*7460*/  IMAD.IADD R2, R2, 0x1, R3 ;  /* 0x0000000102027824 */ /* 0x000fe200078e0203 */
[----:B------:R-:W-:Y:S01]  /*7470*/  @P0 LOP3.LUT R16, R16, 0x4, RZ, 0xfc, !PT ;  /* 0x0000000410100812 */ /* 0x000fe200078efcff */
[----:B------:R-:W-:Y:S01]  /*7480*/  IMAD.SHL.U32 R3, R19, 0x10, RZ ;  /* 0x0000001013037824 */ /* 0x000fe200078e00ff */
[----:B------:R-:W-:-:S02]  /*7490*/  ISETP.GE.AND P0, PT, R5, UR9, PT ;  /* 0x0000000905007c0c */ /* 0x000fc4000bf06270 */
[----:B------:R-:W-:Y:S02]  /*74a0*/  LOP3.LUT R35, R35, 0xfffffffb, RZ, 0xc0, !PT ;  /* 0xfffffffb23237812 */ /* 0x000fe400078ec0ff */
[C---:B------:R-:W-:Y:S02]  /*74b0*/  ISETP.LT.OR P3, PT, R34.reuse, 0x1, P0 ;  /* 0x000000012200780c */ /* 0x040fe40000761670 */
[C---:B------:R-:W-:Y:S02]  /*74c0*/  ISETP.LT.OR P2, PT, R34.reuse, 0x11, P0 ;  /* 0x000000112200780c */ /* 0x040fe40000741670 */
[----:B------:R-:W-:Y:S02]  /*74d0*/  ISETP.LT.OR P1, PT, R34, 0x21, P0 ;  /* 0x000000212200780c */ /* 0x000fe40000721670 */
[----:B------:R-:W-:Y:S02]  /*74e0*/  LOP3.LUT R16, R16, 0xefffffff, RZ, 0xc0, !PT ;  /* 0xefffffff10107812 */ /* 0x000fe400078ec0ff */
[----:B------:R-:W-:-:S02]  /*74f0*/  LOP3.LUT R0, R31, 0x1f8, RZ, 0xc0, !PT ;  /* 0x000001f81f007812 */ /* 0x000fc400078ec0ff */
[----:B------:R-:W-:Y:S01]  /*7500*/  LOP3.LUT R28, R36, 0x70, R3, 0xf8, !PT ;  /* 0x00000070241c7812 */ /* 0x000fe200078ef803 */
[----:B------:R-:W-:Y:S01]  /*7510*/  IMAD.U32 R3, RZ, RZ, UR5 ;  /* 0x00000005ff037e24 */ /* 0x000fe2000f8e00ff */
[----:B------:R-:W-:Y:S02]  /*7520*/  LOP3.LUT R0, R0, 0x38, R19, 0x78, !PT ;  /* 0x0000003800007812 */ /* 0x000fe400078e7813 */
[----:B------:R-:W-:Y:S02]  /*7530*/  @P3 LOP3.LUT R35, R35, 0x4, RZ, 0xfc, !PT ;  /* 0x0000000423233812 */ /* 0x000fe400078efcff */
[----:B------:R-:W-:Y:S02]  /*7540*/  ISETP.LT.OR P3, PT, R34, 0x31, P0 ;  /* 0x000000312200780c */ /* 0x000fe40000761670 */
[----:B------:R-:W-:Y:S02]  /*7550*/  LOP3.LUT R35, R35, 0xfffffffd, RZ, 0xc0, !PT ;  /* 0xfffffffd23237812 */ /* 0x000fe400078ec0ff */
[----:B------:R-:W-:Y:S01]  /*7560*/  LOP3.LUT R31, R0, 0x200, R31, 0xf8, !PT ;  /* 0x00000200001f7812 */ /* 0x000fe200078ef81f */
[----:B------:R-:W-:Y:S01]  /*7570*/  IMAD R0, R3, 0x60, R28 ;  /* 0x0000006003007824 */ /* 0x000fe200078e021c */
[----:B------:R-:W-:-:S02]  /*7580*/  @P2 LOP3.LUT R35, R35, 0x2, RZ, 0xfc, !PT ;  /* 0x0000000223232812 */ /* 0x000fc400078efcff */
[C---:B------:R-:W-:Y:S02]  /*7590*/  ISETP.LT.OR P2, PT, R34.reuse, 0x41, P0 ;  /* 0x000000412200780c */ /* 0x040fe40000741670 */
[----:B------:R-:W-:Y:S01]  /*75a0*/  LOP3.LUT R35, R35, 0xfffffffe, RZ, 0xc0, !PT ;  /* 0xfffffffe23237812 */ /* 0x000fe200078ec0ff */
[----:B------:R1:W-:Y:S01]  /*75b0*/  STL [R1+0x8], R0 ;  /* 0x0000080001007387 */ /* 0x0003e20000100800 */
[----:B------:R-:W-:Y:S02]  /*75c0*/  MOV R17, RZ ;  /* 0x000000ff00117202 */ /* 0x000fe40000000f00 */
[----:B------:R-:W-:Y:S02]  /*75d0*/  @P1 LOP3.LUT R35, R35, 0x1, RZ, 0xfc, !PT ;  /* 0x0000000123231812 */ /* 0x000fe400078efcff */
[----:B------:R-:W-:Y:S02]  /*75e0*/  ISETP.LT.OR P1, PT, R34, 0x51, P0 ;  /* 0x000000512200780c */ /* 0x000fe40000721670 */
[----:B------:R-:W-:-:S02]  /*75f0*/  LOP3.LUT P0, RZ, R2, 0x2, RZ, 0xc0, !PT ;  /* 0x0000000202ff7812 */ /* 0x000fc4000780c0ff */
[----:B------:R-:W-:Y:S02]  /*7600*/  @P3 LOP3.LUT R16, R16, 0x10000000, RZ, 0xfc, !PT ;  /* 0x1000000010103812 */ /* 0x000fe400078efcff */
[----:B------:R-:W-:Y:S02]  /*7610*/  ISETP.LT.OR P3, PT, R34, 0x1, !P0 ;  /* 0x000000012200780c */ /* 0x000fe40004761670 */
[----:B------:R-:W-:Y:S02]  /*7620*/  LOP3.LUT R16, R16, 0xffbfffff, RZ, 0xc0, !PT ;  /* 0xffbfffff10107812 */ /* 0x000fe400078ec0ff */
[----:B------:R-:W-:Y:S02]  /*7630*/  LOP3.LUT R35, R35, 0xffffffbf, RZ, 0xc0, !PT ;  /* 0xffffffbf23237812 */ /* 0x000fe400078ec0ff */
[----:B------:R-:W-:Y:S02]  /*7640*/  @P2 LOP3.LUT R16, R16, 0x400000, RZ, 0xfc, !PT ;  /* 0x0040000010102812 */ /* 0x000fe400078efcff */
[----:B------:R-:W-:-:S02]  /*7650*/  ISETP.LT.OR P2, PT, R34, 0x11, !P0 ;  /* 0x000000112200780c */ /* 0x000fc40004741670 */
[----:B------:R-:W-:Y:S02]  /*7660*/  LOP3.LUT R16, R16, 0x7fffffff, RZ, 0xc0, !PT ;  /* 0x7fffffff10107812 */ /* 0x000fe400078ec0ff */
[----:B------:R-:W-:Y:S02]  /*7670*/  @P1 LOP3.LUT R35, R35, 0x40, RZ, 0xfc, !PT ;  /* 0x0000004023231812 */ /* 0x000fe400078efcff */
[----:B------:R-:W-:Y:S02]  /*7680*/  @P3 LOP3.LUT R16, R16, 0x80000000, RZ, 0xfc, !PT ;  /* 0x8000000010103812 */ /* 0x000fe400078efcff */
[----:B------:R-:W-:Y:S02]  /*7690*/  ISETP.LT.OR P1, PT, R34, 0x21, !P0 ;  /* 0x000000212200780c */ /* 0x000fe40004721670 */
[----:B------:R-:W-:Y:S02]  /*76a0*/  LOP3.LUT R16, R16, 0xbfffffff, RZ, 0xc0, !PT ;  /* 0xbfffffff10107812 */ /* 0x000fe400078ec0ff */
[----:B------:R-:W-:-:S02]  /*76b0*/  ISETP.LT.OR P3, PT, R34, 0x31, !P0 ;  /* 0x000000312200780c */ /* 0x000fc40004761670 */
[----:B------:R-:W-:Y:S02]  /*76c0*/  @P2 LOP3.LUT R16, R16, 0x40000000, RZ, 0xfc, !PT ;  /* 0x4000000010102812 */ /* 0x000fe400078efcff */
[----:B------:R-:W-:Y:S02]  /*76d0*/  ISETP.LT.OR P2, PT, R34, 0x41, !P0 ;  /* 0x000000412200780c */ /* 0x000fe40004741670 */
[----:B------:R-:W-:Y:S02]  /*76e0*/  LOP3.LUT R16, R16, 0xdfffffff, RZ, 0xc0, !PT ;  /* 0xdfffffff10107812 */ /* 0x000fe400078ec0ff */
[----:B------:R-:W-:Y:S02]  /*76f0*/  LOP3.LUT R35, R35, 0xffffffdf, RZ, 0xc0, !PT ;  /* 0xffffffdf23237812 */ /* 0x000fe400078ec0ff */
[----:B------:R-:W-:Y:S02]  /*7700*/  @P1 LOP3.LUT R16, R16, 0x20000000, RZ, 0xfc, !PT ;  /* 0x2000000010101812 */ /* 0x000fe400078efcff */
[----:B------:R-:W-:-:S02]  /*7710*/  ISETP.LT.OR P1, PT, R34, 0x51, !P0 ;  /* 0x000000512200780c */ /* 0x000fc40004721670 */
[----:B------:R-:W-:Y:S02]  /*7720*/  LOP3.LUT R16, R16, 0xf7ffffff, RZ, 0xc0, !PT ;  /* 0xf7ffffff10107812 */ /* 0x000fe400078ec0ff */
[----:B------:R-:W-:Y:S02]  /*7730*/  LOP3.LUT P0, RZ, R2, 0x4, RZ, 0xc0, !PT ;  /* 0x0000000402ff7812 */ /* 0x000fe4000780c0ff */
[----:B------:R-:W-:Y:S02]  /*7740*/  @P3 LOP3.LUT R16, R16, 0x8000000, RZ, 0xfc, !PT ;  /* 0x0800000010103812 */ /* 0x000fe400078efcff */
[----:B------:R-:W-:Y:S02]  /*7750*/  ISETP.LT.OR P3, PT, R34, 0x1, !P0 ;  /* 0x000000012200780c */ /* 0x000fe40004761670 */
[----:B------:R-:W-:Y:S02]  /*7760*/  LOP3.LUT R16, R16, 0xfffdffff, RZ, 0xc0, !PT ;  /* 0xfffdffff10107812 */ /* 0x000fe400078ec0ff */
[----:B------:R-:W-:-:S02]  /*7770*/  LEA R4, R31, UR37, 0x1 ;  /* 0x000000251f047c11 */ /* 0x000fc4000f8e08ff */
[----:B------:R-:W-:Y:S02]  /*7780*/  @P2 LOP3.LUT R16, R16, 0x20000, RZ, 0xfc, !PT ;  /* 0x0002000010102812 */ /* 0x000fe400078efcff */
[----:B------:R-:W-:Y:S02]  /*7790*/  ISETP.LT.OR P2, PT, R34, 0x11, !P0 ;  /* 0x000000112200780c */ /* 0x000fe40004741670 */
[----:B------:R-:W-:Y:S02]  /*77a0*/  LOP3.LUT R16, R16, 0xfbffffff, RZ, 0xc0, !PT ;  /* 0xfbffffff10107812 */ /* 0x000fe400078ec0ff */
[----:B------:R-:W-:Y:S02]  /*77b0*/  @P1 LOP3.LUT R35, R35, 0x20, RZ, 0xfc, !PT ;  /* 0x0000002023231812 */ /* 0x000fe400078efcff */
[----:B------:R-:W-:Y:S02]  /*77c0*/  @P3 LOP3.LUT R16, R16, 0x4000000, RZ, 0xfc, !PT ;  /* 0x0400000010103812 */ /* 0x000fe400078efcff */
[----:B------:R-:W-:-:S02]  /*77d0*/  ISETP.LT.OR P1, PT, R34, 0x21, !P0 ;  /* 0x000000212200780c */ /* 0x000fc40004721670 */
[----:B------:R-:W-:Y:S02]  /*77e0*/  LOP3.LUT R16, R16, 0xfdffffff, RZ, 0xc0, !PT ;  /* 0xfdffffff10107812 */ /* 0x000fe400078ec0ff */
[----:B------:R-:W-:Y:S02]  /*77f0*/  ISETP.LT.OR P3, PT, R34, 0x31, !P0 ;  /* 0x000000312200780c */ /* 0x000fe40004761670 */
[----:B------:R-:W-:Y:S02]  /*7800*/  @P2 LOP3.LUT R16, R16, 0x2000000, RZ, 0xfc, !PT ;  /* 0x0200000010102812 */ /* 0x000fe400078efcff */
[----:B------:R-:W-:Y:S02]  /*7810*/  ISETP.LT.OR P2, PT, R34, 0x41, !P0 ;  /* 0x000000412200780c */ /* 0x000fe40004741670 */
[----:B------:R-:W-:Y:S02]  /*7820*/  LOP3.LUT R16, R16, 0xfeffffff, RZ, 0xc0, !PT ;  /* 0xfeffffff10107812 */ /* 0x000fe400078ec0ff */
[----:B------:R-:W-:-:S02]  /*7830*/  LOP3.LUT R35, R35, 0xffffffef, RZ, 0xc0, !PT ;  /* 0xffffffef23237812 */ /* 0x000fc400078ec0ff */
        /* <DEDUP_REMOVED lines=9> */
[----:B------:R-:W-:Y:S02]  /*78d0*/  ISETP.LT.OR P2, PT, R34, 0x11, !P0 ;  /* 0x000000112200780c */ /* 0x000fe40004741670 */
[----:B------:R-:W-:Y:S02]  /*78e0*/  LOP3.LUT R16, R16, 0xffdfffff, RZ, 0xc0, !PT ;  /* 0xffdfffff10107812 */ /* 0x000fe400078ec0ff */
[----:B------:R-:W-:Y:S02]  /*78f0*/  ISETP.LT.OR P1, PT, R34, 0x21, !P0 ;  /* 0x000000212200780c */ /* 0x000fe40004721670 */
[----:B------:R-:W-:-:S02]  /*7900*/  @P3 LOP3.LUT R16, R16, 0x200000, RZ, 0xfc, !PT ;  /* 0x0020000010103812 */ /* 0x000fc400078efcff */
[----:B------:R-:W-:Y:S02]  /*7910*/  ISETP.LT.OR P3, PT, R34, 0x31, !P0 ;  /* 0x000000312200780c */ /* 0x000fe40004761670 */
[----:B------:R-:W-:Y:S02]  /*7920*/  LOP3.LUT R16, R16, 0xffefffff, RZ, 0xc0, !PT ;  /* 0xffefffff10107812 */ /* 0x000fe400078ec0ff */
[----:B------:R-:W-:Y:S02]  /*7930*/  LOP3.LUT R35, R35, 0xfffffff7, RZ, 0xc0, !PT ;  /* 0xfffffff723237812 */ /* 0x000fe400078ec0ff */
[----:B------:R-:W-:Y:S02]  /*7940*/  @P2 LOP3.LUT R16, R16, 0x100000, RZ, 0xfc, !PT ;  /* 0x0010000010102812 */ /* 0x000fe400078efcff */
[----:B------:R-:W-:Y:S02]  /*7950*/  ISETP.LT.OR P2, PT, R34, 0x41, !P0 ;  /* 0x000000412200780c */ /* 0x000fe40004741670 */
[----:B------:R-:W-:-:S04]  /*7960*/  LOP3.LUT R16, R16, 0xfff7ffff, RZ, 0xc0, !PT ;  /* 0xfff7ffff10107812 */ /* 0x000fc800078ec0ff */
        /* <DEDUP_REMOVED lines=9> */
[----:B------:R-:W-:Y:S02]  /*7a00*/  ISETP.GE.AND P1, PT, R34, 0x1, PT ;  /* 0x000000012200780c */ /* 0x000fe40003f26270 */
[----:B------:R-:W-:Y:S02]  /*7a10*/  LOP3.LUT R16, R16, 0xffffff7f, RZ, 0xc0, !PT ;  /* 0xffffff7f10107812 */ /* 0x000fe400078ec0ff */
[----:B------:R-:W-:-:S07]  /*7a20*/  ISETP.GE.AND P0, PT, R34, 0x11, PT ;  /* 0x000000112200780c */ /* 0x000fce0003f06270 */
[----:B------:R-:W-:Y:S02]  /*7a30*/  @P2 LOP3.LUT R16, R16, 0x80, RZ, 0xfc, !PT ;  /* 0x0000008010102812 */ /* 0x000fe400078efcff */
[----:B------:R-:W-:Y:S02]  /*7a40*/  ISETP.GE.AND P2, PT, R34, 0x21, PT ;  /* 0x000000212200780c */ /* 0x000fe40003f46270 */
[----:B------:R-:W-:-:S04]  /*7a50*/  LOP3.LUT R16, R16, 0xffffefff, RZ, 0xc0, !PT ;  /* 0xffffefff10107812 */ /* 0x000fc800078ec0ff */
        /* <DEDUP_REMOVED lines=20> */
.L_x_9104:
[----:B0-----:R-:W0:Y:S01]  /*7ba0*/  LDC R0, c[0x0][0xc38] ;  /* 0x00030e00ff007b82 */ /* 0x001e220000000800 */
[----:B------:R-:W-:Y:S01]  /*7bb0*/  IMAD.MOV.U32 R23, RZ, RZ, R37 ;  /* 0x000000ffff177224 */ /* 0x000fe200078e0025 */
[----:B------:R-:W-:Y:S05]  /*7bc0*/  YIELD ;  /* 0x0000000000007946 */ /* 0x000fea0003800000 */
[----:B------:R-:W-:Y:S01]  /*7bd0*/  ULDC.64 UR4, c[0x0][0xa28] ;  /* 0x00028a0000047ab9 */ /* 0x000fe20000000a00 */
[----:B------:R-:W-:Y:S01]  /*7be0*/  IMAD.MOV.U32 R32, RZ, RZ, RZ ;  /* 0x000000ffff207224 */ /* 0x000fe200078e00ff */
[----:B0-----:R-:W-:-:S13]  /*7bf0*/  ISETP.NE.AND P0, PT, R0, 0x1, PT ;  /* 0x000000010000780c */ /* 0x001fda0003f05270 */
[----:B------:R-:W0:Y:S08]  /*7c00*/  @P0 LDC R0, c[0x0][0xc3c] ;  /* 0x00030f00ff000b82 */ /* 0x000e300000000800 */
[----:B-1----:R-:W1:Y:S01]  /*7c10*/  @P0 LDC R3, c[0x0][0xc40] ;  /* 0x00031000ff030b82 */ /* 0x002e620000000800 */
[----:B0-----:R-:W-:-:S05]  /*7c20*/  @P0 IMAD.HI.U32 R0, R37, R0, RZ ;  /* 0x0000000025000227 */ /* 0x001fca00078e00ff */
[----:B-1----:R-:W-:Y:S02]  /*7c30*/  @P0 SHF.R.U32.HI R23, RZ, R3, R0 ;  /* 0x00000003ff170219 */ /* 0x002fe40000011600 */
[----:B------:R-:W0:Y:S03]  /*7c40*/  LDC R0, c[0x0][0xc44] ;  /* 0x00031100ff007b82 */ /* 0x000e260000000800 */
[----:B--2---:R-:W-:Y:S01]  /*7c50*/  IMAD.MOV.U32 R18, RZ, RZ, R23 ;  /* 0x000000ffff127224 */ /* 0x004fe200078e0017 */
        /* <DEDUP_REMOVED lines=29> */
.L_x_9070:
[----:B------:R-:W-:-:S04]  /*7e30*/  UIADD3 UR4, UR37, 0x400, URZ ;  /* 0x0000040025047890 */ /* 0x000fc8000fffe03f */
[----:B------:R-:W-:-:S06]  /*7e40*/  ULOP3.LUT UP0, URZ, UR4, 0x3ff, URZ, 0xc0, !UPT ;  /* 0x000003ff043f7892 */ /* 0x000fcc000f80c03f */
[----:B------:R-:W-:-:S13]  /*7e50*/  PLOP3.LUT P0, PT, PT, PT, UP0, 0x80, 0x0 ;  /* 0x000000000000781c */ /* 0x000fda0003f0f008 */
        /* <DEDUP_REMOVED lines=17> */
.L_x_9072:
        /* <DEDUP_REMOVED lines=15> */
.L_x_9071:
        /* <DEDUP_REMOVED lines=13> */
.L_x_9121:
[----:B------:R-:W2:Y:S01]  /*8130*/  LDL R4, [R1+0x8] ;  /* 0x0000080001047983 */ /* 0x000ea20000100800 */
[----:B------:R-:W-:Y:S02]  /*8140*/  ISETP.NE.AND P0, PT, R8, 0x1, PT ;  /* 0x000000010800780c */ /* 0x000fe40003f05270 */
[C---:B------:R-:W-:Y:S02]  /*8150*/  LOP3.LUT P1, RZ, R16.reuse, 0x80, RZ, 0xc0, !PT ;  /* 0x0000008010ff7812 */ /* 0x040fe4000782c0ff */
[----:B-----5:R-:W-:Y:S02]  /*8160*/  SHF.R.S32.HI R33, RZ, 0x1f, R30 ;  /* 0x0000001fff217819 */ /* 0x020fe4000001141e */
[----:B------:R-:W-:Y:S02]  /*8170*/  LOP3.LUT R16, R16, 0xffffffbf, RZ, 0xc0, !PT ;  /* 0xffffffbf10107812 */ /* 0x000fe400078ec0ff */
[----:B------:R-:W-:-:S05]  /*8180*/  MOV R24, RZ ;  /* 0x000000ff00187202 */ /* 0x000fca0000000f00 */
[----:B------:R-:W0:Y:S01]  /*8190*/  @P0 LDC R0, c[0x0][0x434] ;  /* 0x00010d00ff000b82 */ /* 0x000e220000000800 */
[----:B------:R-:W-:-:S07]  /*81a0*/  @P0 LOP3.LUT R16, R16, 0x40, RZ, 0xfc, !PT ;  /* 0x0000004010100812 */ /* 0x000fce00078efcff */
[----:B-1----:R-:W1:Y:S08]  /*81b0*/  @P0 LDC R3, c[0x0][0x438] ;  /* 0x00010e00ff030b82 */ /* 0x002e700000000800 */
[----:B------:R-:W3:Y:S01]  /*81c0*/  @P1 LDC.64 R6, c[0x0][0x428] ;  /* 0x00010a00ff061b82 */ /* 0x000ee20000000a00 */
[----:B--2---:R-:W-:-:S07]  /*81d0*/  IMAD.IADD R25, R4, 0x1, R32 ;  /* 0x0000000104197824 */ /* 0x004fce00078e0220 */
[----:B------:R-:W2:Y:S01]  /*81e0*/  @P1 LDC.64 R4, c[0x0][0x418] ;  /* 0x00010600ff041b82 */ /* 0x000ea20000000a00 */
[----:B0-----:R-:W-:-:S04]  /*81f0*/  @P0 IMAD.HI.U32 R0, R25, R0, RZ ;  /* 0x0000000019000227 */ /* 0x001fc800078e00ff */
[----:B------:R-:W-:Y:S01]  /*8200*/  IMAD.MOV.U32 R9, RZ, RZ, R25 ;  /* 0x000000ffff097224 */ /* 0x000fe200078e0019 */
[----:B-1----:R-:W-:Y:S01]  /*8210*/  @P0 SHF.R.U32.HI R9, RZ, R3, R0 ;  /* 0x00000003ff090219 */ /* 0x002fe20000011600 */
[----:B---3--:R-:W-:-:S03]  /*8220*/  @P1 IMAD R0, R33, R6, RZ ;  /* 0x0000000621001224 */ /* 0x008fc600078e02ff */
[--C-:B------:R-:W-:Y:S01]  /*8230*/  @P1 SHF.R.S32.HI R3, RZ, 0x1f, R9.reuse ;  /* 0x0000001fff031819 */ /* 0x100fe20000011409 */
[----:B------:R-:W-:Y:S02]  /*8240*/  @P1 IMAD.MOV.U32 R2, RZ, RZ, R9 ;  /* 0x000000ffff021224 */ /* 0x000fe400078e0009 */
[C---:B------:R-:W-:Y:S02]  /*8250*/  @P1 IMAD R7, R30.reuse, R7, R0 ;  /* 0x000000071e071224 */ /* 0x040fe400078e0200 */
[----:B------:R-:W-:-:S04]  /*8260*/  @P1 IMAD.WIDE.U32 R2, R30, R6, R2 ;  /* 0x000000061e021225 */ /* 0x000fc800078e0002 */
[----:B------:R-:W-:Y:S01]  /*8270*/  @P1 IMAD.IADD R0, R3, 0x1, R7 ;  /* 0x0000000103001824 */ /* 0x000fe200078e0207 */
[----:B--2---:R-:W-:-:S04]  /*8280*/  @P1 LEA R4, P0, R2, R4, 0x2 ;  /* 0x0000000402041211 */ /* 0x004fc800078010ff */
[----:B------:R-:W-:-:S05]  /*8290*/  @P1 LEA.HI.X R5, R2, R5, R0, 0x2, P0 ;  /* 0x0000000502051211 */ /* 0x000fca00000f1400 */
[----:B------:R0:W5:Y:S01]  /*82a0*/  @P1 LDG.E R24, desc[UR48][R4.64] ;  /* 0x0000003004181981 */ /* 0x000162000c1e1900 */
[----:B------:R-:W-:Y:S01]  /*82b0*/  IMAD.U32 R2, RZ, RZ, UR41 ;  /* 0x00000029ff027e24 */ /* 0x000fe2000f8e00ff */
[----:B------:R-:W-:Y:S01]  /*82c0*/  LOP3.LUT R16, R16, 0xffffffdf, RZ, 0xc0, !PT ;  /* 0xffffffdf10107812 */ /* 0x000fe200078ec0ff */
[----:B------:R-:W-:Y:S01]  /*82d0*/  IMAD.MOV R0, RZ, RZ, -R9 ;  /* 0x000000ffff007224 */ /* 0x000fe200078e0a09 */
[----:B------:R-:W-:Y:S02]  /*82e0*/  SHF.R.S32.HI R29, RZ, 0x1f, R19 ;  /* 0x0000001fff1d7819 */ /* 0x000fe40000011413 */
[----:B------:R-:W-:Y:S01]  /*82f0*/  ISETP.NE.AND P0, PT, R2, 0x3, PT ;  /* 0x000000030200780c */ /* 0x000fe20003f05270 */
[----:B------:R-:W-:-:S12]  /*8300*/  IMAD R25, R8, R0, R25 ;  /* 0x0000000008197224 */ /* 0x000fd800078e0219 */
[----:B------:R-:W-:Y:S01]  /*8310*/  @P0 LOP3.LUT R16, R16, 0x20, RZ, 0xfc, !PT ;  /* 0x0000002010100812 */ /* 0x000fe200078efcff */
[----:B0-----:R-:W-:Y:S06]  /*8320*/  @!P0 BRA `(.L_x_9074) ;  /* 0x0000000000048947 */ /* 0x001fec0003800000 */
[----:B------:R-:W-:Y:S01]  /*8330*/  BPT.TRAP 0x1 ;  /* 0x000000040000795c */ /* 0x000fe20000300000 */
.L_x_9074:
[----:B------:R-:W-:Y:S01]  /*8340*/  LEA R22, R17, UR37, 0x3 ;  /* 0x0000002511167c11 */ /* 0x000fe2000f8e18ff */
[----:B------:R-:W-:Y:S01]  /*8350*/  BSSY B0, `(.L_x_9075) ;  /* 0x0000004000007945 */ /* 0x000fe20003800000 */
[----:B------:R-:W-:-:S04]  /*8360*/  SHF.L.U32 R3, R27, 0x1f, RZ ;  /* 0x0000001f1b037819 */ /* 0x000fc800000006ff */
[----:B------:R-:W0:Y:S02]  /*8370*/  SYNCS.PHASECHK.TRANS64.TRYWAIT P0, [R22+URZ+0x22840], R3 ;  /* 0x02284003160075a7 */ /* 0x000e24000800017f */
[----:B0-----:R-:W-:Y:S05]  /*8380*/  @!P0 BRA `(.L_x_9076) ;  /* 0x0000002c00608947 */ /* 0x001fea0003800000 */
.L_x_9122:
[----:B------:R-:W-:Y:S05]  /*8390*/  BSYNC B0 ;  /* 0x0000000000007941 */ /* 0x000fea0003800000 */
.L_x_9075:
[----:B------:R-:W-:Y:S01]  /*83a0*/  SHF.R.S32.HI R26, RZ, 0x1f, R25 ;  /* 0x0000001fff1a7819 */ /* 0x000fe20000011419 */
[----:B------:R-:W1:Y:S01]  /*83b0*/  S2R R20, SR_TID.X ;  /* 0x0000000000147919 */ /* 0x000e620000002100 */
[----:B------:R-:W-:Y:S01]  /*83c0*/  ULDC.64 UR4, c[0x0][0x300] ;  /* 0x0000c00000047ab9 */ /* 0x000fe20000000a00 */
[----:B-----5:R-:W-:Y:S01]  /*83d0*/  SHF.R.S32.HI R4, RZ, 0x1f, R24 ;  /* 0x0000001fff047819 */ /* 0x020fe20000011418 */
[----:B0-----:R-:W-:Y:S01]  /*83e0*/  IMAD.WIDE.U32 R2, R25, UR4, RZ ;  /* 0x0000000419027c25 */ /* 0x001fe2000f8e00ff */
[----:B------:R-:W-:-:S03]  /*83f0*/  LOP3.LUT P1, RZ, R16, 0x1, RZ, 0xc0, !PT ;  /* 0x0000000110ff7812 */ /* 0x000fc6000782c0ff */
[----:B------:R-:W-:Y:S01]  /*8400*/  IMAD R0, R26, UR4, RZ ;  /* 0x000000041a007c24 */ /* 0x000fe2000f8e02ff */
        /* <DEDUP_REMOVED lines=25> */
[C---:B------:R-:W-:Y:S02]  /*85a0*/  ISETP.GE.AND P4, PT, R34.reuse, 0x21, PT ;  /* 0x000000212200780c */ /* 0x040fe40003f86270 */
[----:B------:R-:W-:Y:S01]  /*85b0*/  ISETP.GE.AND P3, PT, R34, 0x31, PT ;  /* 0x000000312200780c */ /* 0x000fe20003f66270 */
[----:B------:R-:W-:Y:S04]  /*85c0*/  SHFL.IDX PT, R6, R5, 0x1, 0x181f ;  /* 0x00381f0005067f89 */ /* 0x000fe800000e0000 */
[----:B------:R-:W-:Y:S02]  /*85d0*/  SHFL.IDX PT, R9, R5, 0x2, 0x181f ;  /* 0x00581f0005097f89 */ /* 0x000fe400000e0000 */
[----:B------:R-:W-:-:S02]  /*85e0*/  @P2 LEA R7, R4, UR37, 0x1 ;  /* 0x0000002504072c11 */ /* 0x000fc4000f8e08ff */
[----:B------:R-:W-:Y:S02]  /*85f0*/  @P5 LEA R12, R4, UR37, 0x1 ;  /* 0x00000025040c5c11 */ /* 0x000fe4000f8e08ff */
[----:B0-----:R-:W-:Y:S02]  /*8600*/  @P2 LEA R2, P0, R20, R14, 0x1 ;  /* 0x0000000e14022211 */ /* 0x001fe400078008ff */
[----:B------:R-:W0:Y:S03]  /*8610*/  SHFL.IDX PT, R14, R0, 0x1, 0x181f ;  /* 0x00381f00000e7f89 */ /* 0x000e2600000e0000 */
[----:B-1----:R-:W-:-:S05]  /*8620*/  @P2 IMAD.X R3, RZ, RZ, R3, P0 ;  /* 0x000000ffff032224 */ /* 0x002fca00000e0603 */
[----:B------:R1:W-:Y:S01]  /*8630*/  @P2 LDGSTS.E.BYPASS.LTC128B.128 [R7+0x1c400], desc[UR48][R2.64], !P1 ;  /* 0x1c40000002072fae */ /* 0x0003e2000c901d70 */
[----:B------:R-:W-:-:S03]  /*8640*/  ISETP.GE.AND P2, PT, R34, 0x41, PT ;  /* 0x000000412200780c */ /* 0x000fc60003f46270 */
[----:B-1----:R-:W-:Y:S01]  /*8650*/  SHFL.IDX PT, R7, R5, 0x3, 0x181f ;  /* 0x00781f0005077f89 */ /* 0x002fe200000e0000 */
[----:B0-----:R-:W-:-:S03]  /*8660*/  @P5 LEA R11, P0, R20, R14, 0x1 ;  /* 0x0000000e140b5211 */ /* 0x001fc600078008ff */
[----:B------:R-:W0:Y:S02]  /*8670*/  SHFL.IDX PT, R14, R0, 0x2, 0x181f ;  /* 0x00581f00000e7f89 */ /* 0x000e2400000e0000 */
[----:B------:R-:W-:Y:S02]  /*8680*/  @P5 IMAD.X R6, RZ, RZ, R6, P0 ;  /* 0x000000ffff065224 */ /* 0x000fe400000e0606 */
[----:B------:R-:W-:Y:S02]  /*8690*/  @P5 IMAD.MOV.U32 R2, RZ, RZ, R11 ;  /* 0x000000ffff025224 */ /* 0x000fe400078e000b */
[----:B------:R-:W-:-:S05]  /*86a0*/  @P5 IMAD.MOV.U32 R3, RZ, RZ, R6 ;  /* 0x000000ffff035224 */ /* 0x000fca00078e0006 */
[----:B------:R1:W-:Y:S01]  /*86b0*/  @P5 LDGSTS.E.BYPASS.LTC128B.128 [R12+0x1cc00], desc[UR48][R2.64], !P1 ;  /* 0x1cc00000020c5fae */ /* 0x0003e2000c901d70 */
[----:B0-----:R-:W-:-:S03]  /*86c0*/  @P4 LEA R10, P0, R20, R14, 0x1 ;  /* 0x0000000e140a4211 */ /* 0x001fc600078008ff */
[----:B-1----:R-:W-:Y:S01]  /*86d0*/  SHFL.IDX PT, R2, R5, 0x4, 0x181f ;  /* 0x00981f0005027f89 */ /* 0x002fe200000e0000 */
[----:B------:R-:W-:-:S03]  /*86e0*/  @P4 LEA R12, R4, UR37, 0x1 ;  /* 0x00000025040c4c11 */ /* 0x000fc6000f8e08ff */
[----:B------:R-:W0:Y:S01]  /*86f0*/  SHFL.IDX PT, R14, R0, 0x3, 0x181f ;  /* 0x00781f00000e7f89 */ /* 0x000e2200000e0000 */
[----:B------:R-:W-:-:S03]  /*8700*/  @P4 IMAD.X R9, RZ, RZ, R9, P0 ;  /* 0x000000ffff094224 */ /* 0x000fc600000e0609 */
[----:B------:R-:W-:Y:S01]  /*8710*/  SHFL.IDX PT, R5, R5, 0x5, 0x181f ;  /* 0x00b81f0005057f89 */ /* 0x000fe200000e0000 */
[----:B------:R-:W-:Y:S01]  /*8720*/  @P4 IMAD.MOV.U32 R3, RZ, RZ, R9 ;  /* 0x000000ffff034224 */ /* 0x000fe200078e0009 */
[----:B------:R-:W-:Y:S02]  /*8730*/  @P3 LEA R9, R4, UR37, 0x1 ;  /* 0x0000002504093c11 */ /* 0x000fe4000f8e08ff */
[C---:B0-----:R-:W-:Y:S02]  /*8740*/  @P3 LEA R8, P0, R20.reuse, R14, 0x1 ;  /* 0x0000000e14083211 */ /* 0x041fe400078008ff */
[----:B------:R-:W0:Y:S03]  /*8750*/  SHFL.IDX PT, R14, R0, 0x4, 0x181f ;  /* 0x00981f00000e7f89 */ /* 0x000e2600000e0000 */
[----:B------:R-:W-:Y:S01]  /*8760*/  @P3 IMAD.X R7, RZ, RZ, R7, P0 ;  /* 0x000000ffff073224 */ /* 0x000fe200000e0607 */
[----:B0-----:R-:W-:-:S02]  /*8770*/  @P2 LEA R6, P0, R20, R14, 0x1 ;  /* 0x0000000e14062211 */ /* 0x001fc400078008ff */
[----:B------:R0:W1:Y:S03]  /*8780*/  SHFL.IDX PT, R14, R0, 0x5, 0x181f ;  /* 0x00b81f00000e7f89 */ /* 0x00006600000e0000 */
[----:B------:R-:W-:Y:S02]  /*8790*/  @P2 IMAD.X R11, RZ, RZ, R2, P0 ;  /* 0x000000ffff0b2224 */ /* 0x000fe400000e0602 */
[----:B------:R-:W-:-:S05]  /*87a0*/  @P4 IMAD.MOV.U32 R2, RZ, RZ, R10 ;  /* 0x000000ffff024224 */ /* 0x000fca00078e000a */
[----:B------:R2:W-:Y:S02]  /*87b0*/  @P4 LDGSTS.E.BYPASS.LTC128B.128 [R12+0x1d400], desc[UR48][R2.64], !P1 ;  /* 0x1d400000020c4fae */ /* 0x0005e4000c901d70 */
[----:B--2---:R-:W-:Y:S02]  /*87c0*/  @P3 IMAD.MOV.U32 R2, RZ, RZ, R8 ;  /* 0x000000ffff023224 */ /* 0x004fe400078e0008 */
[----:B------:R-:W-:Y:S01]  /*87d0*/  @P3 IMAD.MOV.U32 R3, RZ, RZ, R7 ;  /* 0x000000ffff033224 */ /* 0x000fe200078e0007 */
[----:B------:R-:W-:-:S04]  /*87e0*/  @P2 LEA R7, R4, UR37, 0x1 ;  /* 0x0000002504072c11 */ /* 0x000fc8000f8e08ff */
[----:B------:R2:W-:Y:S02]  /*87f0*/  @P3 LDGSTS.E.BYPASS.LTC128B.128 [R9+0x1dc00], desc[UR48][R2.64], !P1 ;  /* 0x1dc0000002093fae */ /* 0x0005e4000c901d70 */
[----:B--2---:R-:W-:Y:S01]  /*8800*/  @P2 IMAD.MOV.U32 R2, RZ, RZ, R6 ;  /* 0x000000ffff022224 */ /* 0x004fe200078e0006 */
[----:B------:R-:W-:-:S05]  /*8810*/  @P2 MOV R3, R11 ;  /* 0x0000000b00032202 */ /* 0x000fca0000000f00 */
[----:B-1----:R0:W-:Y:S02]  /*8820*/  @P2 LDGSTS.E.BYPASS.LTC128B.128 [R7+0x1e400], desc[UR48][R2.64], !P1 ;  /* 0x1e40000002072fae */ /* 0x0021e4000c901d70 */
.L_x_9136:
        /* <DEDUP_REMOVED lines=10> */
.L_x_9078:
        /* <DEDUP_REMOVED lines=11> */
.L_x_9079:
        /* <DEDUP_REMOVED lines=23> */
.L_x_9080:
[----:B0-----:R-:W0:Y:S01]  /*8af0*/  LDC R5, c[0x0][0x448] ;  /* 0x00011200ff057b82 */ /* 0x001e220000000800 */
[----:B------:R-:W-:Y:S01]  /*8b00*/  IMAD.MOV R0, RZ, RZ, -R23 ;  /* 0x000000ffff007224 */ /* 0x000fe200078e0a17 */
[----:B------:R-:W-:Y:S01]  /*8b10*/  ULDC UR4, c[0x0][0xc38] ;  /* 0x00030e0000047ab9 */ /* 0x000fe20000000800 */
[----:B------:R-:W2:Y:S01]  /*8b20*/  S2R R21, SR_TID.X ;  /* 0x0000000000157919 */ /* 0x000ea20000002100 */
[----:B------:R-:W-:Y:S01]  /*8b30*/  LOP3.LUT P5, RZ, R16, 0x2000, RZ, 0xc0, !PT ;  /* 0x0000200010ff7812 */ /* 0x000fe200078ac0ff */
[----:B------:R-:W-:Y:S01]  /*8b40*/  IMAD R0, R0, UR4, R37 ;  /* 0x0000000400007c24 */ /* 0x000fe2000f8e0225 */
[----:B------:R-:W-:Y:S01]  /*8b50*/  ULDC.64 UR4, c[0x0][0x2d8] ;  /* 0x0000b60000047ab9 */ /* 0x000fe20000000a00 */
[----:B------:R-:W-:Y:S02]  /*8b60*/  LEA R20, R31, UR37, 0x1 ;  /* 0x000000251f147c11 */ /* 0x000fe4000f8e08ff */
[----:B------:R-:W-:-:S05]  /*8b70*/  IMAD.SHL.U32 R0, R0, 0x80, RZ ;  /* 0x0000008000007824 */ /* 0x000fca00078e00ff */
[----:B------:R-:W-:-:S05]  /*8b80*/  LOP3.LUT R6, R28, R0, RZ, 0xfc, !PT ;  /* 0x000000001c067212 */ /* 0x000fca00078efcff */
[----:B------:R-:W-:Y:S01]  /*8b90*/  IMAD.MOV.U32 R4, RZ, RZ, R6 ;  /* 0x000000ffff047224 */ /* 0x000fe200078e0006 */
[----:B0-----:R-:W-:Y:S01]  /*8ba0*/  ISETP.NE.AND P0, PT, R5, 0x1, PT ;  /* 0x000000010500780c */ /* 0x001fe20003f05270 */
[----:B--2---:R-:W-:-:S12]  /*8bb0*/  IMAD.SHL.U32 R21, R21, 0x8, RZ ;  /* 0x0000000815157824 */ /* 0x004fd800078e00ff */
[----:B------:R-:W0:Y:S01]  /*8bc0*/  @P0 LDC R3, c[0x0][0x44c] ;  /* 0x00011300ff030b82 */ /* 0x000e220000000800 */
[----:B------:R-:W-:-:S07]  /*8bd0*/  LOP3.LUT R21, R21, 0x38, RZ, 0xc0, !PT ;  /* 0x0000003815157812 */ /* 0x000fce00078ec0ff */
[----:B------:R-:W2:Y:S01]  /*8be0*/  @P0 LDC R7, c[0x0][0x450] ;  /* 0x00011400ff070b82 */ /* 0x000ea20000000800 */
[----:B0-----:R-:W-:-:S05]  /*8bf0*/  @P0 IMAD.HI.U32 R2, R6, R3, RZ ;  /* 0x0000000306020227 */ /* 0x001fca00078e00ff */
[----:B--2---:R-:W-:Y:S01]  /*8c00*/  @P0 SHF.R.U32.HI R4, RZ, R7, R2 ;  /* 0x00000007ff040219 */ /* 0x004fe20000011602 */
[----:B------:R-:W-:Y:S01]  /*8c10*/  IMAD R2, R29, UR4, RZ ;  /* 0x000000041d027c24 */ /* 0x000fe2000f8e02ff */
[----:B------:R-:W-:-:S03]  /*8c20*/  SHF.R.S32.HI R7, RZ, 0x1f, R18 ;  /* 0x0000001fff077819 */ /* 0x000fc60000011412 */
[C---:B------:R-:W-:Y:S02]  /*8c30*/  IMAD R9, R19.reuse, UR5, R2 ;  /* 0x0000000513097c24 */ /* 0x040fe4000f8e0202 */
[----:B------:R-:W-:Y:S01]  /*8c40*/  IMAD.WIDE.U32 R2, R19, UR4, RZ ;  /* 0x0000000413027c25 */ /* 0x000fe2000f8e00ff */
[----:B------:R-:W-:-:S03]  /*8c50*/  ULDC.64 UR4, c[0x0][0x2e0] ;  /* 0x0000b80000047ab9 */ /* 0x000fc60000000a00 */
[----:B------:R-:W-:Y:S02]  /*8c60*/  IMAD.MOV R8, RZ, RZ, -R4 ;  /* 0x000000ffff087224 */ /* 0x000fe400078e0a04 */
[----:B------:R-:W-:Y:S02]  /*8c70*/  IMAD.IADD R3, R3, 0x1, R9 ;  /* 0x0000000103037824 */ /* 0x000fe400078e0209 */
[----:B------:R-:W-:Y:S02]  /*8c80*/  IMAD R7, R7, UR4, RZ ;  /* 0x0000000407077c24 */ /* 0x000fe4000f8e02ff */
[----:B------:R-:W-:Y:S01]  /*8c90*/  IMAD R5, R5, R8, R6 ;  /* 0x0000000805057224 */ /* 0x000fe200078e0206 */
[----:B------:R-:W-:Y:S01]  /*8ca0*/  SHF.R.S32.HI R6, RZ, 0x1f, R4 ;  /* 0x0000001fff067819 */ /* 0x000fe20000011404 */
        /* <DEDUP_REMOVED lines=21> */
[----:B------:R-:W2:Y:S01]  /*8e00*/  SHFL.IDX PT, R2, R5, RZ, 0x181f ;  /* 0x00181fff05027589 */ /* 0x000ea200000e0000 */
[C---:B------:R-:W-:Y:S01]  /*8e10*/  VIADD R7, R0.reuse, 0x10 ;  /* 0x0000001000077836 */ /* 0x040fe20000000000 */
[----:B------:R-:W-:Y:S02]  /*8e20*/  ISETP.GE.AND P0, PT, R0, UR39, PT ;  /* 0x0000002700007c0c */ /* 0x000fe4000bf06270 */
[----:B------:R-:W-:Y:S11]  /*8e30*/  SHFL.IDX PT, R6, R5, 0x1, 0x181f ;  /* 0x00381f0005067f89 */ /* 0x000ff600000e0000 */
[----:B0-----:R-:W-:-:S05]  /*8e40*/  @!P0 LEA R14, P1, R21, R14, 0x1 ;  /* 0x0000000e150e8211 */ /* 0x001fca00078208ff */
[----:B--2---:R-:W-:Y:S02]  /*8e50*/  @!P0 IMAD.X R3, RZ, RZ, R2, P1 ;  /* 0x000000ffff038224 */ /* 0x004fe400008e0602 */
[----:B------:R-:W-:Y:S02]  /*8e60*/  @!P0 IMAD.MOV.U32 R2, RZ, RZ, R14 ;  /* 0x000000ffff028224 */ /* 0x000fe400078e000e */
        /* <DEDUP_REMOVED lines=9> */
[----:B------:R-:W-:Y:S01]  /*8f00*/  ISETP.GE.AND P0, PT, R7, UR39, PT ;  /* 0x0000002707007c0c */ /* 0x000fe2000bf06270 */
[----:B------:R-:W-:-:S12]  /*8f10*/  VIADD R7, R0, 0x30 ;  /* 0x0000003000077836 */ /* 0x000fd80000000000 */
[----:B0-----:R-:W-:Y:S02]  /*8f20*/  @!P0 LEA R2, P1, R21, R14, 0x1 ;  /* 0x0000000e15028211 */ /* 0x001fe400078208ff */
[----:B------:R-:W0:Y:S03]  /*8f30*/  SHFL.IDX PT, R14, R4, 0x3, 0x181f ;  /* 0x00781f00040e7f89 */ /* 0x000e2600000e0000 */
[----:B--2---:R-:W-:Y:S02]  /*8f40*/  @!P0 IMAD.X R3, RZ, RZ, R6, P1 ;  /* 0x000000ffff038224 */ /* 0x004fe400008e0606 */
        /* <DEDUP_REMOVED lines=23> */
[----:B------:R-:W-:-:S13]  /*90c0*/  ISETP.GE.AND P0, PT, R7, UR39, PT ;  /* 0x0000002707007c0c */ /* 0x000fda000bf06270 */
[----:B0-----:R-:W-:Y:S02]  /*90d0*/  @!P0 LEA R2, P1, R21, R14, 0x1 ;  /* 0x0000000e15028211 */ /* 0x001fe400078208ff */
[----:B------:R0:W3:Y:S03]  /*90e0*/  SHFL.IDX PT, R14, R4, 0x7, 0x181f ;  /* 0x00f81f00040e7f89 */ /* 0x0000e600000e0000 */
[----:B--2---:R-:W-:Y:S02]  /*90f0*/  @!P0 IMAD.X R3, RZ, RZ, R6, P1 ;  /* 0x000000ffff038224 */ /* 0x004fe400008e0606 */
[----:B------:R0:W2:Y:S04]  /*9100*/  SHFL.IDX PT, R6, R5, 0x7, 0x181f ;  /* 0x00f81f0005067f89 */ /* 0x0000a800000e0000 */
[----:B------:R0:W-:Y:S02]  /*9110*/  @!P0 LDGSTS.E.BYPASS.LTC128B.128 [R20+0x1b400], desc[UR48][R2.64], !P5 ;  /* 0x1b40000002148fae */ /* 0x0001e4000e901d70 */
.L_x_9153:
[----:B0-----:R-:W4:Y:S01]  /*9120*/  LDL R5, [R1+0x4] ;  /* 0x0000040001057983 */ /* 0x001f220000100800 */
[----:B------:R-:W-:-:S05]  /*9130*/  VIADD R0, R0, 0x70 ;  /* 0x0000007000007836 */ /* 0x000fca0000000000 */
[----:B------:R-:W-:-:S13]  /*9140*/  ISETP.GE.AND P0, PT, R0, UR39, PT ;  /* 0x0000002700007c0c */ /* 0x000fda000bf06270 */
[----:B---3--:R-:W-:-:S05]  /*9150*/  @!P0 LEA R2, P1, R21, R14, 0x1 ;  /* 0x0000000e15028211 */ /* 0x008fca00078208ff */
[----:B--2---:R-:W-:-:S05]  /*9160*/  @!P0 IMAD.X R3, RZ, RZ, R6, P1 ;  /* 0x000000ffff038224 */ /* 0x004fca00008e0606 */
[----:B------:R-:W-:Y:S01]  /*9170*/  @!PT LDS RZ, [RZ] ;  /* 0x00000000fffff984 */ /* 0x000fe20000000800 */
[----:B------:R-:W-:Y:S01]  /*9180*/  @!PT LDS RZ, [RZ] ;  /* 0x00000000fffff984 */ /* 0x000fe20000000800 */
[----:B------:R-:W-:Y:S01]  /*9190*/  @!PT LDS RZ, [RZ] ;  /* 0x00000000fffff984 */ /* 0x000fe20000000800 */
[----:B------:R0:W-:Y:S01]  /*91a0*/  @!P0 LDGSTS.E.BYPASS.LTC128B.128 [R20+0x1bc00], desc[UR48][R2.64], !P5 ;  /* 0x1bc0000002148fae */ /* 0x0001e2000e901d70 */
[----:B------:R-:W-:Y:S01]  /*91b0*/  NOP ;  /* 0x0000000000007918 */ /* 0x000fe20000000000 */
[----:B------:R-:W-:Y:S02]  /*91c0*/  SYNCS.ARRIVE.TRANS64.RED.A0T1 RZ, [UR37+0x22800], RZ ;  /* 0x022800ffffff79a7 */ /* 0x000fe40008200425 */
[----:B------:R-:W-:Y:S01]  /*91d0*/  ARRIVES.LDGSTSBAR.64.TRANSCNT [UR37+0x22800] ;  /* 0x02280000ff0079b0 */ /* 0x000fe20008000aa5 */
[----:B----4-:R-:W-:-:S04]  /*91e0*/  LOP3.LUT R0, R5, 0x1, RZ, 0xc, !PT ;  /* 0x0000000105007812 */ /* 0x010fc800078e0cff */
[----:B------:R-:W-:Y:S01]  /*91f0*/  SHF.L.U32 R0, R0, 0x1f, RZ ;  /* 0x0000001f00007819 */ /* 0x000fe200000006ff */
[----:B------:R-:W-:Y:S01]  /*9200*/  NOP ;  /* 0x0000000000007918 */ /* 0x000fe20000000000 */
[----:B------:R-:W-:Y:S01]  /*9210*/  SYNCS.ARRIVE.TRANS64.A1T0 RZ, [UR37+0x22800], RZ ;  /* 0x022800ffffff79a7 */ /* 0x000fe20008100025 */
[----:B------:R-:W-:Y:S01]  /*9220*/  BSSY B0, `(.L_x_9082) ;  /* 0x0000003000007945 */ /* 0x000fe20003800000 */
[----:B------:R-:W2:Y:S03]  /*9230*/  SYNCS.PHASECHK.TRANS64.TRYWAIT P0, [UR37+0x22820], R0 ;  /* 0x02282000ff0075a7 */ /* 0x000ea60008000165 */
[----:B0-2---:R-:W-:Y:S05]  /*9240*/  @!P0 BRA `(.L_x_9083) ;  /* 0x0000002c00cc8947 */ /* 0x005fea0003800000 */
.L_x_9154:
[----:B------:R-:W-:Y:S05]  /*9250*/  BSYNC B0 ;  /* 0x0000000000007941 */ /* 0x000fea0003800000 */
.L_x_9082:
[----:B------:R-:W-:-:S04]  /*9260*/  MOV R2, UR41 ;  /* 0x0000002900027c02 */ /* 0x000fc80008000f00 */
[----:B------:R-:W-:-:S13]  /*9270*/  ISETP.NE.AND P0, PT, R2, 0x3, PT ;  /* 0x000000030200780c */ /* 0x000fda0003f05270 */
[----:B------:R-:W-:Y:S05]  /*9280*/  @!P0 BRA `(.L_x_9084) ;  /* 0x0000000000048947 */ /* 0x000fea0003800000 */
[----:B------:R-:W-:Y:S01]  /*9290*/  BPT.TRAP 0x1 ;  /* 0x000000040000795c */ /* 0x000fe20000300000 */
.L_x_9084:
[----:B0-----:R-:W-:Y:S01]  /*92a0*/  SHF.L.U32 R3, R27, 0x1f, RZ ;  /* 0x0000001f1b037819 */ /* 0x001fe200000006ff */
[----:B------:R-:W-:Y:S03]  /*92b0*/  BSSY B0, `(.L_x_9085) ;  /* 0x0000003000007945 */ /* 0x000fe60003800000 */
[----:B------:R-:W0:Y:S02]  /*92c0*/  SYNCS.PHASECHK.TRANS64.TRYWAIT P0, [R22+URZ+0x22860], R3 ;  /* 0x02286003160075a7 */ /* 0x000e24000800017f */
[----:B0-----:R-:W-:Y:S05]  /*92d0*/  @!P0 BRA `(.L_x_9086) ;  /* 0x0000002c00c08947 */ /* 0x001fea0003800000 */
.L_x_9155:
[----:B------:R-:W-:Y:S05]  /*92e0*/  BSYNC B0 ;  /* 0x0000000000007941 */ /* 0x000fea0003800000 */
.L_x_9085:
[----:B------:R-:W2:Y:S01]  /*92f0*/  LDL.LU R0, [R1] ;  /* 0x0000000001007983 */ /* 0x000ea20000300800 */
[----:B------:R-:W-:Y:S01]  /*9300*/  ULDC.64 UR4, c[0x0][0x328] ;  /* 0x0000ca0000047ab9 */ /* 0x000fe20000000a00 */
[----:B------:R-:W-:Y:S02]  /*9310*/  IMAD R6, R17, 0x6000, R31 ;  /* 0x0000600011067824 */ /* 0x000fe400078e021f */
[----:B------:R-:W-:Y:S02]  /*9320*/  IMAD R26, R26, UR4, RZ ;  /* 0x000000041a1a7c24 */ /* 0x000fe4000f8e02ff */
[----:B0-----:R-:W-:-:S04]  /*9330*/  IMAD.WIDE.U32 R2, R25, UR4, RZ ;  /* 0x0000000419027c25 */ /* 0x001fc8000f8e00ff */
[----:B------:R-:W-:Y:S01]  /*9340*/  IMAD R5, R25, UR5, R26 ;  /* 0x0000000519057c24 */ /* 0x000fe2000f8e021a */
[----:B------:R-:W-:-:S03]  /*9350*/  ULDC.64 UR4, c[0x0][0x338] ;  /* 0x0000ce0000047ab9 */ /* 0x000fc60000000a00 */
[----:B------:R-:W-:Y:S02]  /*9360*/  IMAD.IADD R3, R3, 0x1, R5 ;  /* 0x0000000103037824 */ /* 0x000fe400078e0205 */
[----:B------:R-:W-:-:S04]  /*9370*/  IMAD.WIDE.U32 R2, R24, UR4, R2 ;  /* 0x0000000418027c25 */ /* 0x000fc8000f8e0002 */
[----:B--2---:R-:W-:-:S04]  /*9380*/  IMAD R5, R0, UR4, RZ ;  /* 0x0000000400057c24 */ /* 0x004fc8000f8e02ff */
        /* <DEDUP_REMOVED lines=12> */
[----:B------:R-:W-:Y:S01]  /*9450*/  LOP3.LUT P6, RZ, R16, 0x800000, RZ, 0xc0, !PT ;  /* 0x0080000010ff7812 */ /* 0x000fe200078cc0ff */
[----:B------:R-:W0:Y:S01]  /*9460*/  S2R R4, SR_TID.X ;  /* 0x0000000000047919 */ /* 0x000e220000002100 */
[----:B------:R-:W-:Y:S02]  /*9470*/  LEA R6, R6, UR37, 0x1 ;  /* 0x0000002506067c11 */ /* 0x000fe4000f8e08ff */
[----:B------:R-:W-:Y:S01]  /*9480*/  P2R R20, PR, RZ, 0x40 ;  /* 0x00000040ff147803 */ /* 0x000fe20000000000 */
[----:B------:R-:W2:Y:S01]  /*9490*/  SHFL.IDX PT, R2, R8, RZ, 0x181f ;  /* 0x00181fff08027589 */ /* 0x000ea200000e0000 */
        /* <DEDUP_REMOVED lines=11> */
[----:B------:R3:W-:Y:S01]  /*9550*/  STL [R1+0xc], R17 ;  /* 0x00000c1101007387 */ /* 0x0007e20000100800 */
[----:B------:R-:W-:-:S02]  /*9560*/  P2R R9, PR, RZ, 0x40 ;  /* 0x00000040ff097803 */ /* 0x000fc40000000000 */
[C---:B------:R-:W-:Y:S01]  /*9570*/  LOP3.LUT P6, RZ, R16.reuse, 0x20000000, RZ, 0xc0, !PT ;  /* 0x2000000010ff7812 */ /* 0x040fe200078cc0ff */
[----:B------:R-:W4:Y:S01]  /*9580*/  SHFL.IDX PT, R3, R7, RZ, 0x181f ;  /* 0x00181fff07037589 */ /* 0x000f2200000e0000 */
[C---:B------:R-:W-:Y:S02]  /*9590*/  LOP3.LUT P2, RZ, R16.reuse, 0x10000, RZ, 0xc0, !PT ;  /* 0x0001000010ff7812 */ /* 0x040fe4000784c0ff */
[----:B------:R-:W-:Y:S02]  /*95a0*/  P2R R23, PR, RZ, 0x40 ;  /* 0x00000040ff177803 */ /* 0x000fe40000000000 */
[----:B------:R-:W-:Y:S02]  /*95b0*/  LOP3.LUT P6, RZ, R35, 0x1, RZ, 0xc0, !PT ;  /* 0x0000000123ff7812 */ /* 0x000fe400078cc0ff */
[----:B------:R-:W-:Y:S01]  /*95c0*/  LOP3.LUT P1, RZ, R16, 0x8000, RZ, 0xc0, !PT ;  /* 0x0000800010ff7812 */ /* 0x000fe2000782c0ff */
[----:B0-----:R-:W-:Y:S01]  /*95d0*/  IMAD.SHL.U32 R4, R4, 0x8, RZ ;  /* 0x0000000804047824 */ /* 0x001fe200078e00ff */
[----:B------:R-:W-:-:S02]  /*95e0*/  P2R R24, PR, RZ, 0x40 ;  /* 0x00000040ff187803 */ /* 0x000fc40000000000 */
[----:B------:R-:W-:Y:S02]  /*95f0*/  LOP3.LUT P6, RZ, R16, 0x100000, RZ, 0xc0, !PT ;  /* 0x0010000010ff7812 */ /* 0x000fe400078cc0ff */
[----:B------:R-:W-:Y:S02]  /*9600*/  LOP3.LUT R4, R4, 0x38, RZ, 0xc0, !PT ;  /* 0x0000003804047812 */ /* 0x000fe400078ec0ff */
[----:B------:R-:W-:Y:S02]  /*9610*/  P2R R25, PR, RZ, 0x40 ;  /* 0x00000040ff197803 */ /* 0x000fe40000000000 */
[----:B------:R-:W-:-:S04]  /*9620*/  LOP3.LUT P6, RZ, R16, 0x2000000, RZ, 0xc0, !PT ;  /* 0x0200000010ff7812 */ /* 0x000fc800078cc0ff */
[----:B------:R-:W-:Y:S02]  /*9630*/  P2R R26, PR, RZ, 0x40 ;  /* 0x00000040ff1a7803 */ /* 0x000fe40000000000 */
[----:B------:R-:W-:-:S04]  /*9640*/  LOP3.LUT P6, RZ, R16, 0x40000000, RZ, 0xc0, !PT ;  /* 0x4000000010ff7812 */ /* 0x000fc800078cc0ff */
[----:B------:R-:W-:Y:S02]  /*9650*/  P2R R0, PR, RZ, 0x40 ;  /* 0x00000040ff007803 */ /* 0x000fe40000000000 */
[----:B------:R-:W-:-:S03]  /*9660*/  LOP3.LUT P6, RZ, R35, 0x2, RZ, 0xc0, !PT ;  /* 0x0000000223ff7812 */ /* 0x000fc600078cc0ff */
[----:B------:R0:W-:Y:S01]  /*9670*/  STL [R1], R0 ;  /* 0x0000000001007387 */ /* 0x0001e20000100800 */
[----:B---3--:R-:W-:Y:S02]  /*9680*/  P2R R17, PR, RZ, 0x40 ;  /* 0x00000040ff117803 */ /* 0x008fe40000000000 */
[----:B------:R-:W-:-:S04]  /*9690*/  LOP3.LUT P6, RZ, R16, 0x200000, RZ, 0xc0, !PT ;  /* 0x0020000010ff7812 */ /* 0x000fc800078cc0ff */
[----:B------:R-:W-:Y:S02]  /*96a0*/  P2R R19, PR, RZ, 0x40 ;  /* 0x00000040ff137803 */ /* 0x000fe40000000000 */
[----:B------:R-:W-:Y:S01]  /*96b0*/  LOP3.LUT P6, RZ, R16, 0x4000000, RZ, 0xc0, !PT ;  /* 0x0400000010ff7812 */ /* 0x000fe200078cc0ff */
[----:B0-----:R-:W-:-:S03]  /*96c0*/  IMAD.SHL.U32 R0, R4, 0x2, RZ ;  /* 0x0000000204007824 */ /* 0x001fc600078e00ff */
[----:B-1----:R-:W-:Y:S02]  /*96d0*/  P2R R22, PR, RZ, 0x40 ;  /* 0x00000040ff167803 */ /* 0x002fe40000000000 */
[----:B------:R-:W-:Y:S02]  /*96e0*/  LOP3.LUT P6, RZ, R16, 0x80000000, RZ, 0xc0, !PT ;  /* 0x8000000010ff7812 */ /* 0x000fe400078cc0ff */
[----:B--2---:R-:W-:Y:S02]  /*96f0*/  IADD3 R14, P0, R2, R0, RZ ;  /* 0x00000000020e7210 */ /* 0x004fe40007f1e0ff */
[----:B------:R-:W-:Y:S01]  /*9700*/  P2R R27, PR, RZ, 0x40 ;  /* 0x00000040ff1b7803 */ /* 0x000fe20000000000 */
[----:B------:R-:W0:Y:S01]  /*9710*/  SHFL.IDX PT, R2, R8, 0x1, 0x181f ;  /* 0x00381f0008027f89 */ /* 0x000e2200000e0000 */
[----:B------:R-:W-:Y:S01]  /*9720*/  LOP3.LUT P6, RZ, R35, 0x4, RZ, 0xc0, !PT ;  /* 0x0000000423ff7812 */ /* 0x000fe200078cc0ff */
[----:B----4-:R-:W-:Y:S02]  /*9730*/  IMAD.X R15, RZ, RZ, R3, P0 ;  /* 0x000000ffff0f7224 */ /* 0x010fe400000e0603 */
[----:B------:R-:W1:Y:S10]  /*9740*/  SHFL.IDX PT, R3, R7, 0x1, 0x181f ;  /* 0x00381f0007037f89 */ /* 0x000e7400000e0000 */
[----:B------:R-:W-:Y:S01]  /*9750*/  LDGSTS.E.BYPASS.LTC128B.128 [R6+0x400], desc[UR48][R14.64], !P6 ;  /* 0x004000000e067fae */ /* 0x000fe2000f101d70 */
[----:B------:R-:W-:-:S03]  /*9760*/  ISETP.NE.AND P6, PT, R27, RZ, PT ;  /* 0x000000ff1b00720c */ /* 0x000fc60003fc5270 */
[----:B------:R-:W5:Y:S01]  /*9770*/  LDL.LU R27, [R1+0x18] ;  /* 0x00001800011b7983 */ /* 0x000f620000300800 */
[----:B0-----:R-:W-:-:S03]  /*9780*/  IADD3 R12, P0, R2, R0, RZ ;  /* 0x00000000020c7210 */ /* 0x001fc60007f1e0ff */
[----:B------:R-:W0:Y:S02]  /*9790*/  SHFL.IDX PT, R2, R8, 0x2, 0x181f ;  /* 0x00581f0008027f89 */ /* 0x000e2400000e0000 */
[----:B-1----:R-:W-:-:S04]  /*97a0*/  IMAD.X R13, RZ, RZ, R3, P0 ;  /* 0x000000ffff0d7224 */ /* 0x002fc800000e0603 */
[----:B------:R-:W-:Y:S01]  /*97b0*/  LDGSTS.E.BYPASS.LTC128B.128 [R6+0x3400], desc[UR48][R14.64+0x80], !P6 ;  /* 0x034000800e067fae */ /* 0x000fe2000f101d70 */
[----:B------:R-:W-:-:S03]  /*97c0*/  ISETP.NE.AND P6, PT, R22, RZ, PT ;  /* 0x000000ff1600720c */ /* 0x000fc60003fc5270 */
[----:B------:R-:W5:Y:S04]  /*97d0*/  LDL.LU R22, [R1+0x14] ;  /* 0x0000140001167983 */ /* 0x000f680000300800 */
[----:B------:R-:W1:Y:S06]  /*97e0*/  SHFL.IDX PT, R3, R7, 0x2, 0x181f ;  /* 0x00581f0007037f89 */ /* 0x000e6c00000e0000 */
[----:B------:R-:W-:Y:S01]  /*97f0*/  LDGSTS.E.BYPASS.LTC128B.128 [R6+0x6400], desc[UR48][R14.64+0x100], !P6 ;  /* 0x064001000e067fae */ /* 0x000fe2000f101d70 */
[----:B------:R-:W-:-:S03]  /*9800*/  ISETP.NE.AND P6, PT, R19, RZ, PT ;  /* 0x000000ff1300720c */ /* 0x000fc60003fc5270 */
[----:B------:R-:W5:Y:S01]  /*9810*/  LDL.LU R19, [R1+0x10] ;  /* 0x0000100001137983 */ /* 0x000f620000300800 */
[----:B0-----:R-:W-:-:S03]  /*9820*/  IADD3 R10, P0, R2, R0, RZ ;  /* 0x00000000020a7210 */ /* 0x001fc60007f1e0ff */
[----:B------:R-:W0:Y:S06]  /*9830*/  SHFL.IDX PT, R2, R8, 0x3, 0x181f ;  /* 0x00781f0008027f89 */ /* 0x000e2c00000e0000 */
[----:B------:R2:W-:Y:S01]  /*9840*/  LDGSTS.E.BYPASS.LTC128B.128 [R6+0x9400], desc[UR48][R14.64+0x180], !P6 ;  /* 0x094001800e067fae */ /* 0x0005e2000f101d70 */
[----:B-1----:R-:W-:-:S03]  /*9850*/  IMAD.X R11, RZ, RZ, R3, P0 ;  /* 0x000000ffff0b7224 */ /* 0x002fc600000e0603 */
[----:B------:R-:W3:Y:S01]  /*9860*/  LDL.LU R15, [R1] ;  /* 0x00000000010f7983 */ /* 0x000ee20000300800 */
[----:B------:R-:W-:-:S03]  /*9870*/  ISETP.NE.AND P6, PT, R17, RZ, PT ;  /* 0x000000ff1100720c */ /* 0x000fc60003fc5270 */
[----:B------:R1:W5:Y:S01]  /*9880*/  LDL.LU R17, [R1+0xc] ;  /* 0x00000c0001117983 */ /* 0x0003620000300800 */
[----:B0-----:R-:W-:-:S03]  /*9890*/  IADD3 R4, P0, R2, R0, RZ ;  /* 0x0000000002047210 */ /* 0x001fc60007f1e0ff */
[----:B------:R-:W0:Y:S04]  /*98a0*/  SHFL.IDX PT, R3, R7, 0x3, 0x181f ;  /* 0x00781f0007037f89 */ /* 0x000e2800000e0000 */
[----:B------:R-:W4:Y:S04]  /*98b0*/  SHFL.IDX PT, R2, R8, 0x4, 0x181f ;  /* 0x00981f0008027f89 */ /* 0x000f2800000e0000 */
[----:B------:R1:W-:Y:S01]  /*98c0*/  LDGSTS.E.BYPASS.LTC128B.128 [R6+0xc00], desc[UR48][R12.64], !P6 ;  /* 0x00c000000c067fae */ /* 0x0003e2000f101d70 */
[----:B0-----:R-:W-:-:S03]  /*98d0*/  IMAD.X R5, RZ, RZ, R3, P0 ;  /* 0x000000ffff057224 */ /* 0x001fc600000e0603 */
[----:B------:R-:W0:Y:S01]  /*98e0*/  SHFL.IDX PT, R3, R7, 0x4, 0x181f ;  /* 0x00981f0007037f89 */ /* 0x000e2200000e0000 */
[----:B----4-:R-:W-:-:S03]  /*98f0*/  IADD3 R2, P0, R2, R0, RZ ;  /* 0x0000000002027210 */ /* 0x010fc60007f1e0ff */
[----:B--2---:R1:W2:Y:S02]  /*9900*/  SHFL.IDX PT, R14, R8, 0x5, 0x181f ;  /* 0x00b81f00080e7f89 */ /* 0x0042a400000e0000 */
[----:B0-----:R-:W-:Y:S01]  /*9910*/  IMAD.X R3, RZ, RZ, R3, P0 ;  /* 0x000000ffff037224 */ /* 0x001fe200000e0603 */
[----:B------:R-:W-:Y:S01]  /*9920*/  LOP3.LUT P0, RZ, R16, 0x8000000, RZ, 0xc0, !PT ;  /* 0x0800000010ff7812 */ /* 0x000fe2000780c0ff */
[----:B------:R-:W0:Y:S01]  /*9930*/  SHFL.IDX PT, R7, R7, 0x5, 0x181f ;  /* 0x00b81f0007077f89 */ /* 0x000e2200000e0000 */
[----:B---3--:R-:W-:-:S13]  /*9940*/  ISETP.NE.AND P6, PT, R15, RZ, PT ;  /* 0x000000ff0f00720c */ /* 0x008fda0003fc5270 */
        /* <DEDUP_REMOVED lines=16> */
[----:B------:R1:W-:Y:S10]  /*9a50*/  LDGSTS.E.BYPASS.LTC128B.128 [R6+0x4c00], desc[UR48][R4.64+0x80], !P0 ;  /* 0x04c0008004067fae */ /* 0x0003f4000c101d70 */
[----:B------:R1:W-:Y:S04]  /*9a60*/  LDGSTS.E.BYPASS.LTC128B.128 [R6+0x7c00], desc[UR48][R4.64+0x100], !P6 ;  /* 0x07c0010004067fae */ /* 0x0003e8000f101d70 */
[----:B------:R1:W-:Y:S04]  /*9a70*/  LDGSTS.E.BYPASS.LTC128B.128 [R6+0xac00], desc[UR48][R4.64+0x180], !P5 ;  /* 0x0ac0018004067fae */ /* 0x0003e8000e901d70 */
[----:B------:R1:W-:Y:S04]  /*9a80*/  LDGSTS.E.BYPASS.LTC128B.128 [R6+0x2400], desc[UR48][R2.64], !P4 ;  /* 0x0240000002067fae */ /* 0x0003e8000e101d70 */
[----:B------:R1:W-:Y:S04]  /*9a90*/  LDGSTS.E.BYPASS.LTC128B.128 [R6+0x5400], desc[UR48][R2.64+0x80], !P3 ;  /* 0x0540008002067fae */ /* 0x0003e8000d901d70 */
[----:B------:R1:W-:Y:S04]  /*9aa0*/  LDGSTS.E.BYPASS.LTC128B.128 [R6+0x8400], desc[UR48][R2.64+0x100], !P2 ;  /* 0x0840010002067fae */ /* 0x0003e8000d101d70 */
[----:B0-2---:R1:W-:Y:S02]  /*9ab0*/  LDGSTS.E.BYPASS.LTC128B.128 [R6+0xb400], desc[UR48][R2.64+0x180], !P1 ;  /* 0x0b40018002067fae */ /* 0x0053e4000c901d70 */
.L_x_9169:
[C---:B------:R-:W-:Y:S02]  /*9ac0*/  LOP3.LUT P4, RZ, R35.reuse, 0x40, RZ, 0xc0, !PT ;  /* 0x0000004023ff7812 */ /* 0x040fe4000788c0ff */
[C---:B------:R-:W-:Y:S02]  /*9ad0*/  LOP3.LUT P3, RZ, R35.reuse, 0x20, RZ, 0xc0, !PT ;  /* 0x0000002023ff7812 */ /* 0x040fe4000786c0ff */
[C---:B------:R-:W-:Y:S02]  /*9ae0*/  LOP3.LUT P2, RZ, R35.reuse, 0x10, RZ, 0xc0, !PT ;  /* 0x0000001023ff7812 */ /* 0x040fe4000784c0ff */
[----:B------:R-:W-:Y:S02]  /*9af0*/  LOP3.LUT P1, RZ, R35, 0x8, RZ, 0xc0, !PT ;  /* 0x0000000823ff7812 */ /* 0x000fe4000782c0ff */
[----:B-1----:R-:W-:-:S05]  /*9b00*/  IADD3 R2, P0, R14, R0, RZ ;  /* 0x000000000e027210 */ /* 0x002fca0007f1e0ff */
[----:B------:R-:W-:Y:S01]  /*9b10*/  IMAD.X R3, RZ, RZ, R7, P0 ;  /* 0x000000ffff037224 */ /* 0x000fe200000e0607 */
[----:B------:R-:W-:-:S04]  /*9b20*/  PLOP3.LUT P0, PT, PT, PT, PT, 0x80, 0x0 ;  /* 0x000000000000781c */ /* 0x000fc80003f0f070 */
[----:B------:R-:W-:Y:S01]  /*9b30*/  @!PT LDS RZ, [RZ] ;  /* 0x00000000fffff984 */ /* 0x000fe20000000800 */
[----:B------:R-:W-:Y:S01]  /*9b40*/  @!PT LDS RZ, [RZ] ;  /* 0x00000000fffff984 */ /* 0x000fe20000000800 */
[----:B------:R-:W-:Y:S01]  /*9b50*/  @!PT LDS RZ, [RZ] ;  /* 0x00000000fffff984 */ /* 0x000fe20000000800 */
[----:B------:R0:W-:Y:S04]  /*9b60*/  LDGSTS.E.BYPASS.LTC128B.128 [R6+0x2c00], desc[UR48][R2.64], !P4 ;  /* 0x02c0000002067fae */ /* 0x0001e8000e101d70 */
[----:B------:R0:W-:Y:S04]  /*9b70*/  LDGSTS.E.BYPASS.LTC128B.128 [R6+0x5c00], desc[UR48][R2.64+0x80], !P3 ;  /* 0x05c0008002067fae */ /* 0x0001e8000d901d70 */
[----:B------:R0:W-:Y:S04]  /*9b80*/  LDGSTS.E.BYPASS.LTC128B.128 [R6+0x8c00], desc[UR48][R2.64+0x100], !P2 ;  /* 0x08c0010002067fae */ /* 0x0001e8000d101d70 */
[----:B------:R0:W-:Y:S01]  /*9b90*/  LDGSTS.E.BYPASS.LTC128B.128 [R6+0xbc00], desc[UR48][R2.64+0x180], !P1 ;  /* 0x0bc0018002067fae */ /* 0x0001e2000c901d70 */
[----:B------:R-:W-:Y:S01]  /*9ba0*/  NOP ;  /* 0x0000000000007918 */ /* 0x000fe20000000000 */
.L_x_9088:
        /* <DEDUP_REMOVED lines=11> */
.L_x_9089:
        /* <DEDUP_REMOVED lines=11> */
.L_x_9103:
[----:B------:R-:W0:Y:S01]  /*9d10*/  LDC R2, c[0x0][0x430] ;  /* 0x00010c00ff027b82 */ /* 0x000e220000000800 */
[----:B------:R-:W-:Y:S01]  /*9d20*/  ISETP.GT.U32.AND P0, PT, R28, 0x5f, PT ;  /* 0x0000005f1c00780c */ /* 0x000fe20003f04070 */
[----:B------:R-:W-:Y:S01]  /*9d30*/  IMAD R3, R20, 0x60, R32 ;  /* 0x0000006014037824 */ /* 0x000fe200078e0220 */
[----:B------:R-:W-:Y:S01]  /*9d40*/  MOV R10, UR41 ;  /* 0x00000029000a7c02 */ /* 0x000fe20008000f00 */
[----:B------:R-:W-:Y:S02]  /*9d50*/  ULDC UR4, c[0x0][0x430] ;  /* 0x00010c0000047ab9 */ /* 0x000fe40000000800 */
[----:B------:R-:W-:-:S04]  /*9d60*/  IMAD.IADD R8, R28, 0x1, R3 ;  /* 0x000000011c087824 */ /* 0x000fc800078e0203 */
[----:B------:R-:W-:-:S04]  /*9d70*/  IMAD.MOV.U32 R9, RZ, RZ, R8 ;  /* 0x000000ffff097224 */ /* 0x000fc800078e0008 */
[----:B-1----:R-:W1:Y:S01]  /*9d80*/  @!P0 LDC.64 R4, c[0x0][0x428] ;  /* 0x00010a00ff048b82 */ /* 0x002e620000000a00 */
[----:B0-----:R-:W-:-:S13]  /*9d90*/  ISETP.NE.AND P1, PT, R2, 0x1, PT ;  /* 0x000000010200780c */ /* 0x001fda0003f25270 */
[----:B------:R-:W0:Y:S08]  /*9da0*/  @P1 LDC R7, c[0x0][0x434] ;  /* 0x00010d00ff071b82 */ /* 0x000e300000000800 */
[----:B--2---:R-:W2:Y:S01]  /*9db0*/  @P1 LDC R3, c[0x0][0x438] ;  /* 0x00010e00ff031b82 */ /* 0x004ea20000000800 */
[----:B0-----:R-:W-:-:S07]  /*9dc0*/  @P1 IMAD.HI.U32 R2, R8, R7, RZ ;  /* 0x0000000708021227 */ /* 0x001fce00078e00ff */
[----:B------:R-:W0:Y:S01]  /*9dd0*/  @!P0 LDC.64 R6, c[0x0][0x418] ;  /* 0x00010600ff068b82 */ /* 0x000e220000000a00 */
[----:B--2---:R-:W-:Y:S01]  /*9de0*/  @P1 SHF.R.U32.HI R9, RZ, R3, R2 ;  /* 0x00000003ff091219 */ /* 0x004fe20000011602 */
[----:B-1----:R-:W-:-:S03]  /*9df0*/  @!P0 IMAD R2, R33, R4, RZ ;  /* 0x0000000421028224 */ /* 0x002fc600078e02ff */
[--C-:B------:R-:W-:Y:S01]  /*9e00*/  @!P0 SHF.R.S32.HI R3, RZ, 0x1f, R9.reuse ;  /* 0x0000001fff038819 */ /* 0x100fe20000011409 */
        /* <DEDUP_REMOVED lines=8> */
[----:B------:R-:W-:Y:S01]  /*9e90*/  ISETP.NE.AND P2, PT, R10, 0x3, PT ;  /* 0x000000030a00780c */ /* 0x000fe20003f45270 */
[----:B------:R-:W-:-:S04]  /*9ea0*/  IMAD.MOV R5, RZ, RZ, -R9 ;  /* 0x000000ffff057224 */ /* 0x000fc800078e0a09 */
[----:B------:R-:W-:-:S08]  /*9eb0*/  IMAD R5, R5, UR4, R8 ;  /* 0x0000000405057c24 */ /* 0x000fd0000f8e0208 */
[----:B0-----:R-:W-:Y:S05]  /*9ec0*/  @!P2 BRA `(.L_x_9091) ;  /* 0x000000000004a947 */ /* 0x001fea0003800000 */
[----:B------:R-:W-:Y:S01]  /*9ed0*/  BPT.TRAP 0x1 ;  /* 0x000000040000795c */ /* 0x000fe20000300000 */
.L_x_9091:
[----:B------:R-:W-:Y:S01]  /*9ee0*/  LEA R18, R17, UR37, 0x3 ;  /* 0x0000002511127c11 */ /* 0x000fe2000f8e18ff */
[----:B------:R-:W-:Y:S01]  /*9ef0*/  BSSY B1, `(.L_x_9092) ;  /* 0x0000005000017945 */ /* 0x000fe20003800000 */
[----:B------:R-:W-:Y:S02]  /*9f00*/  SHF.L.U32 R26, R27, 0x1f, RZ ;  /* 0x0000001f1b1a7819 */ /* 0x000fe400000006ff */
[----:B------:R-:W-:Y:S02]  /*9f10*/  SHF.R.S32.HI R23, RZ, 0x1f, R5 ;  /* 0x0000001fff177819 */ /* 0x000fe40000011405 */
[----:B------:R-:W0:Y:S02]  /*9f20*/  SYNCS.PHASECHK.TRANS64.TRYWAIT P0, [R18+URZ+0x22840], R26 ;  /* 0x0228401a120075a7 */ /* 0x000e24000800017f */
[----:B0-----:R-:W-:Y:S05]  /*9f30*/  @!P0 BRA `(.L_x_9093) ;  /* 0x0000002800f88947 */ /* 0x001fea0003800000 */
.L_x_9170:
[----:B------:R-:W-:Y:S05]  /*9f40*/  BSYNC B1 ;  /* 0x0000000000017941 */ /* 0x000fea0003800000 */
.L_x_9092:
        /* <DEDUP_REMOVED lines=24> */
[----:B------:R-:W-:-:S03]  /*a0d0*/  LEA R22, R22, UR37, 0x1 ;  /* 0x0000002516167c11 */ /* 0x000fc6000f8e08ff */
[----:B------:R-:W2:Y:S04]  /*a0e0*/  SHFL.IDX PT, R3, R24, RZ, 0x181f ;  /* 0x00181fff18037589 */ /* 0x000ea800000e0000 */
[----:B------:R-:W-:Y:S04]  /*a0f0*/  SHFL.IDX PT, R6, R24, 0x1, 0x181f ;  /* 0x00381f0018067f89 */ /* 0x000fe800000e0000 */
[----:B------:R-:W-:Y:S01]  /*a100*/  SHFL.IDX PT, R10, R21, 0x2, 0x181f ;  /* 0x00581f00150a7f89 */ /* 0x000fe200000e0000 */
[----:B-1----:R-:W-:-:S03]  /*a110*/  IADD3 R2, P0, R14, R0, RZ ;  /* 0x000000000e027210 */ /* 0x002fc60007f1e0ff */
[----:B------:R-:W1:Y:S02]  /*a120*/  SHFL.IDX PT, R14, R21, 0x1, 0x181f ;  /* 0x00381f00150e7f89 */ /* 0x000e6400000e0000 */
[----:B--2---:R-:W-:-:S05]  /*a130*/  IMAD.X R3, RZ, RZ, R3, P0 ;  /* 0x000000ffff037224 */ /* 0x004fca00000e0603 */
[----:B------:R2:W-:Y:S04]  /*a140*/  LDGSTS.E.BYPASS.LTC128B.128 [R22+0x1c400], desc[UR48][R2.64], !P1 ;  /* 0x1c40000002167fae */ /* 0x0005e8000c901d70 */
[----:B--2---:R-:W-:Y:S01]  /*a150*/  SHFL.IDX PT, R2, R21, 0x3, 0x181f ;  /* 0x00781f0015027f89 */ /* 0x004fe200000e0000 */
[----:B-1----:R-:W-:-:S03]  /*a160*/  IADD3 R8, P0, R14, R0, RZ ;  /* 0x000000000e087210 */ /* 0x002fc60007f1e0ff */
[----:B------:R-:W-:Y:S02]  /*a170*/  SHFL.IDX PT, R3, R24, 0x3, 0x181f ;  /* 0x00781f0018037f89 */ /* 0x000fe400000e0000 */
[----:B------:R-:W-:Y:S01]  /*a180*/  IMAD.X R9, RZ, RZ, R6, P0 ;  /* 0x000000ffff097224 */ /* 0x000fe200000e0606 */
[-C--:B------:R-:W-:Y:S01]  /*a190*/  IADD3 R10, P0, R10, R0.reuse, RZ ;  /* 0x000000000a0a7210 */ /* 0x080fe20007f1e0ff */
[----:B------:R-:W1:Y:S04]  /*a1a0*/  SHFL.IDX PT, R6, R24, 0x2, 0x181f ;  /* 0x00581f0018067f89 */ /* 0x000e6800000e0000 */
[----:B------:R2:W-:Y:S04]  /*a1b0*/  LDGSTS.E.BYPASS.LTC128B.128 [R22+0x1cc00], desc[UR48][R8.64], !P1 ;  /* 0x1cc0000008167fae */ /* 0x0005e8000c901d70 */
[----:B------:R-:W-:Y:S01]  /*a1c0*/  SHFL.IDX PT, R14, R21, 0x5, 0x181f ;  /* 0x00b81f00150e7f89 */ /* 0x000fe200000e0000 */
[----:B-1----:R-:W-:Y:S01]  /*a1d0*/  IMAD.X R11, RZ, RZ, R6, P0 ;  /* 0x000000ffff0b7224 */ /* 0x002fe200000e0606 */
[----:B------:R-:W-:-:S02]  /*a1e0*/  IADD3 R6, P0, R2, R0, RZ ;  /* 0x0000000002067210 */ /* 0x000fc40007f1e0ff */
[----:B------:R-:W1:Y:S03]  /*a1f0*/  SHFL.IDX PT, R2, R21, 0x4, 0x181f ;  /* 0x00981f0015027f89 */ /* 0x000e6600000e0000 */
[----:B------:R-:W-:Y:S01]  /*a200*/  IMAD.X R7, RZ, RZ, R3, P0 ;  /* 0x000000ffff077224 */ /* 0x000fe200000e0603 */
[----:B------:R2:W-:Y:S04]  /*a210*/  LDGSTS.E.BYPASS.LTC128B.128 [R22+0x1d400], desc[UR48][R10.64], !P1 ;  /* 0x1d4000000a167fae */ /* 0x0005e8000c901d70 */
[----:B------:R-:W3:Y:S04]  /*a220*/  SHFL.IDX PT, R3, R24, 0x4, 0x181f ;  /* 0x00981f0018037f89 */ /* 0x000ee800000e0000 */
[----:B------:R2:W-:Y:S04]  /*a230*/  LDGSTS.E.BYPASS.LTC128B.128 [R22+0x1dc00], desc[UR48][R6.64], !P1 ;  /* 0x1dc0000006167fae */ /* 0x0005e8000c901d70 */
[----:B------:R-:W4:Y:S01]  /*a240*/  SHFL.IDX PT, R24, R24, 0x5, 0x181f ;  /* 0x00b81f0018187f89 */ /* 0x000f2200000e0000 */
[----:B-1----:R-:W-:-:S05]  /*a250*/  IADD3 R2, P0, R2, R0, RZ ;  /* 0x0000000002027210 */ /* 0x002fca0007f1e0ff */
[----:B---3--:R-:W-:-:S05]  /*a260*/  IMAD.X R3, RZ, RZ, R3, P0 ;  /* 0x000000ffff037224 */ /* 0x008fca00000e0603 */
[----:B------:R2:W-:Y:S03]  /*a270*/  LDGSTS.E.BYPASS.LTC128B.128 [R22+0x1e400], desc[UR48][R2.64], !P1 ;  /* 0x1e40000002167fae */ /* 0x0005e6000c901d70 */
.L_x_9184:
        /* <DEDUP_REMOVED lines=8> */
.L_x_9095:
        /* <DEDUP_REMOVED lines=11> */
.L_x_9096:
[----:B------:R1:W-:Y:S01]  /*a3b0*/  SYNCS.ARRIVE.TRANS64.A1T0 RZ, [R18+URZ+0x22830], RZ ;  /* 0x022830ff12ff79a7 */ /* 0x0003e2000810003f */
[----:B------:R-:W-:Y:S05]  /*a3c0*/  @!P2 BRA `(.L_x_9097) ;  /* 0x000000000004a947 */ /* 0x000fea0003800000 */
[----:B------:R-:W-:Y:S01]  /*a3d0*/  BPT.TRAP 0x1 ;  /* 0x000000040000795c */ /* 0x000fe20000300000 */
.L_x_9097:
[----:B------:R-:W2:Y:S01]  /*a3e0*/  SYNCS.PHASECHK.TRANS64.TRYWAIT P0, [R18+URZ+0x22860], R26 ;  /* 0x0228601a120075a7 */ /* 0x000ea2000800017f */
[----:B------:R-:W-:Y:S04]  /*a3f0*/  BSSY B1, `(.L_x_9098) ;  /* 0x0000002000017945 */ /* 0x000fe80003800000 */
[----:B--2---:R-:W-:Y:S05]  /*a400*/  @!P0 BRA `(.L_x_9099) ;  /* 0x0000002c00708947 */ /* 0x004fea0003800000 */
.L_x_9185:
[----:B------:R-:W-:Y:S05]  /*a410*/  BSYNC B1 ;  /* 0x0000000000017941 */ /* 0x000fea0003800000 */
.L_x_9098:
[----:B------:R-:W-:Y:S01]  /*a420*/  ULDC.64 UR4, c[0x0][0x328] ;  /* 0x0000ca0000047ab9 */ /* 0x000fe20000000a00 */
[C---:B------:R-:W-:Y:S01]  /*a430*/  LOP3.LUT P4, RZ, R16.reuse, 0x2, RZ, 0xc0, !PT ;  /* 0x0000000210ff7812 */ /* 0x040fe2000788c0ff */
[----:B------:R-:W-:Y:S01]  /*a440*/  IMAD R2, R23, UR4, RZ ;  /* 0x0000000417027c24 */ /* 0x000fe2000f8e02ff */
[C---:B------:R-:W-:Y:S01]  /*a450*/  LOP3.LUT P3, RZ, R16.reuse, 0x10, RZ, 0xc0, !PT ;  /* 0x0000001010ff7812 */ /* 0x040fe2000786c0ff */
[----:B------:R-:W-:Y:S01]  /*a460*/  IMAD R22, R17, 0x6000, R31 ;  /* 0x0000600011167824 */ /* 0x000fe200078e021f */
[C---:B------:R-:W-:Y:S01]  /*a470*/  LOP3.LUT P2, RZ, R16.reuse, 0x8, RZ, 0xc0, !PT ;  /* 0x0000000810ff7812 */ /* 0x040fe2000784c0ff */
[C---:B------:R-:W-:Y:S01]  /*a480*/  IMAD R7, R5.reuse, UR5, R2 ;  /* 0x0000000505077c24 */ /* 0x040fe2000f8e0202 */
[----:B------:R-:W-:Y:S01]  /*a490*/  LOP3.LUT P1, RZ, R16, 0x4, RZ, 0xc0, !PT ;  /* 0x0000000410ff7812 */ /* 0x000fe2000782c0ff */
        /* <DEDUP_REMOVED lines=17> */
[----:B------:R-:W3:Y:S01]  /*a5b0*/  SHFL.IDX PT, R14, R21, RZ, 0x181f ;  /* 0x00181fff150e7589 */ /* 0x000ee200000e0000 */
[----:B------:R-:W-:-:S03]  /*a5c0*/  LEA R22, R22, UR37, 0x1 ;  /* 0x0000002516167c11 */ /* 0x000fc6000f8e08ff */
[----:B------:R-:W4:Y:S04]  /*a5d0*/  SHFL.IDX PT, R3, R23, RZ, 0x181f ;  /* 0x00181fff17037589 */ /* 0x000f2800000e0000 */
[----:B------:R-:W-:Y:S01]  /*a5e0*/  SHFL.IDX PT, R2, R21, 0x4, 0x181f ;  /* 0x00981f0015027f89 */ /* 0x000fe200000e0000 */
[----:B---3--:R-:W-:-:S03]  /*a5f0*/  IADD3 R10, P0, R14, R0, RZ ;  /* 0x000000000e0a7210 */ /* 0x008fc60007f1e0ff */
[----:B------:R-:W3:Y:S02]  /*a600*/  SHFL.IDX PT, R14, R21, 0x1, 0x181f ;  /* 0x00381f00150e7f89 */ /* 0x000ee400000e0000 */
[----:B----4-:R-:W-:Y:S02]  /*a610*/  IMAD.X R11, RZ, RZ, R3, P0 ;  /* 0x000000ffff0b7224 */ /* 0x010fe400000e0603 */
[----:B------:R-:W4:Y:S04]  /*a620*/  SHFL.IDX PT, R3, R23, 0x1, 0x181f ;  /* 0x00381f0017037f89 */ /* 0x000f2800000e0000 */
[----:B------:R0:W-:Y:S04]  /*a630*/  LDGSTS.E.BYPASS.LTC128B.128 [R22+0x400], desc[UR48][R10.64], !P4 ;  /* 0x004000000a167fae */ /* 0x0001e8000e101d70 */
[----:B------:R0:W-:Y:S04]  /*a640*/  LDGSTS.E.BYPASS.LTC128B.128 [R22+0x3400], desc[UR48][R10.64+0x80], !P3 ;  /* 0x034000800a167fae */ /* 0x0001e8000d901d70 */
[----:B------:R0:W-:Y:S04]  /*a650*/  LDGSTS.E.BYPASS.LTC128B.128 [R22+0x6400], desc[UR48][R10.64+0x100], !P2 ;  /* 0x064001000a167fae */ /* 0x0001e8000d101d70 */
[----:B------:R0:W-:Y:S01]  /*a660*/  LDGSTS.E.BYPASS.LTC128B.128 [R22+0x9400], desc[UR48][R10.64+0x180], !P1 ;  /* 0x094001800a167fae */ /* 0x0001e2000c901d70 */
        /* <DEDUP_REMOVED lines=17> */
[----:B------:R-:W-:Y:S01]  /*a780*/  SHFL.IDX PT, R14, R21, 0x5, 0x181f ;  /* 0x00b81f00150e7f89 */ /* 0x000fe200000e0000 */
[----:B----4-:R-:W-:-:S03]  /*a790*/  IADD3.X R5, RZ, R3, RZ, P0, !PT ;  /* 0x00000003ff057210 */ /* 0x010fc600007fe4ff */
[----:B------:R-:W3:Y:S01]  /*a7a0*/  SHFL.IDX PT, R3, R23, 0x4, 0x181f ;  /* 0x00981f0017037f89 */ /* 0x000ee200000e0000 */
[----:B------:R-:W-:-:S03]  /*a7b0*/  IADD3 R2, P0, R2, R0, RZ ;  /* 0x0000000002027210 */ /* 0x000fc60007f1e0ff */
[----:B------:R0:W-:Y:S04]  /*a7c0*/  LDGSTS.E.BYPASS.LTC128B.128 [R22+0x1c00], desc[UR48][R4.64], !P4 ;  /* 0x01c0000004167fae */ /* 0x0001e8000e101d70 */
[----:B------:R0:W-:Y:S04]  /*a7d0*/  LDGSTS.E.BYPASS.LTC128B.128 [R22+0x4c00], desc[UR48][R4.64+0x80], !P3 ;  /* 0x04c0008004167fae */ /* 0x0001e8000d901d70 */
[----:B------:R0:W-:Y:S04]  /*a7e0*/  LDGSTS.E.BYPASS.LTC128B.128 [R22+0x7c00], desc[UR48][R4.64+0x100], !P2 ;  /* 0x07c0010004167fae */ /* 0x0001e8000d101d70 */
[----:B------:R0:W-:Y:S04]  /*a7f0*/  LDGSTS.E.BYPASS.LTC128B.128 [R22+0xac00], desc[UR48][R4.64+0x180], !P1 ;  /* 0x0ac0018004167fae */ /* 0x0001e8000c901d70 */
[----:B------:R-:W4:Y:S01]  /*a800*/  SHFL.IDX PT, R23, R23, 0x5, 0x181f ;  /* 0x00b81f0017177f89 */ /* 0x000f2200000e0000 */
[----:B---3--:R-:W-:-:S05]  /*a810*/  IMAD.X R3, RZ, RZ, R3, P0 ;  /* 0x000000ffff037224 */ /* 0x008fca00000e0603 */
[----:B------:R0:W-:Y:S04]  /*a820*/  LDGSTS.E.BYPASS.LTC128B.128 [R22+0x2400], desc[UR48][R2.64], !P4 ;  /* 0x0240000002167fae */ /* 0x0001e8000e101d70 */
[----:B------:R0:W-:Y:S04]  /*a830*/  LDGSTS.E.BYPASS.LTC128B.128 [R22+0x5400], desc[UR48][R2.64+0x80], !P3 ;  /* 0x0540008002167fae */ /* 0x0001e8000d901d70 */
[----:B------:R0:W-:Y:S04]  /*a840*/  LDGSTS.E.BYPASS.LTC128B.128 [R22+0x8400], desc[UR48][R2.64+0x100], !P2 ;  /* 0x0840010002167fae */ /* 0x0001e8000d101d70 */
[----:B------:R0:W-:Y:S02]  /*a850*/  LDGSTS.E.BYPASS.LTC128B.128 [R22+0xb400], desc[UR48][R2.64+0x180], !P1 ;  /* 0x0b40018002167fae */ /* 0x0001e4000c901d70 */
.L_x_9199:
[----:B0-----:R-:W-:-:S05]  /*a860*/  IADD3 R2, P0, R14, R0, RZ ;  /* 0x000000000e027210 */ /* 0x001fca0007f1e0ff */
[----:B----4-:R-:W-:Y:S01]  /*a870*/  IMAD.X R3, RZ, RZ, R23, P0 ;  /* 0x000000ffff037224 */ /* 0x010fe200000e0617 */
        /* <DEDUP_REMOVED lines=9> */
.L_x_9101:
        /* <DEDUP_REMOVED lines=11> */
.L_x_9102:
[----:B------:R-:W-:Y:S01]  /*a9c0*/  VIADD R17, R17, 0x1 ;  /* 0x0000000111117836 */ /* 0x000fe20000000000 */
[----:B------:R0:W-:Y:S04]  /*a9d0*/  SYNCS.ARRIVE.TRANS64.A1T0 RZ, [R18+URZ+0x22850], RZ ;  /* 0x022850ff12ff79a7 */ /* 0x0001e8000810003f */
[----:B------:R-:W-:-:S04]  /*a9e0*/  ISETP.NE.AND P0, PT, R17, 0x2, PT ;  /* 0x000000021100780c */ /* 0x000fc80003f05270 */
[----:B------:R-:W-:Y:S02]  /*a9f0*/  SEL R17, R17, RZ, P0 ;  /* 0x000000ff11117207 */ /* 0x000fe40000000000 */
[----:B------:R-:W-:Y:S02]  /*aa00*/  SEL R2, RZ, 0x1, P0 ;  /* 0x00000001ff027807 */ /* 0x000fe40000000000 */
[C---:B------:R-:W-:Y:S02]  /*aa10*/  ISETP.GT.AND P0, PT, R20.reuse, RZ, PT ;  /* 0x000000ff1400720c */ /* 0x040fe40003f04270 */
[----:B------:R-:W-:Y:S01]  /*aa20*/  LOP3.LUT R27, R27, R2, RZ, 0x3c, !PT ;  /* 0x000000021b1b7212 */ /* 0x000fe200078e3cff */
[----:B------:R-:W-:-:S04]  /*aa30*/  VIADD R2, R20, 0xffffffff ;  /* 0xffffffff14027836 */ /* 0x000fc80000000000 */
[----:B------:R-:W-:-:S06]  /*aa40*/  IMAD.MOV.U32 R20, RZ, RZ, R2 ;  /* 0x000000ffff147224 */ /* 0x000fcc00078e0002 */
[----:B0-----:R-:W-:Y:S05]  /*aa50*/  @P0 BRA `(.L_x_9103) ;  /* 0xfffffff000ac0947 */ /* 0x001fea000383ffff */
[----:B------:R-:W-:Y:S05]  /*aa60*/  BSYNC B0 ;  /* 0x0000000000007941 */ /* 0x000fea0003800000 */
.L_x_9090:
[----:B------:R-:W3:Y:S01]  /*aa70*/  LDL.LU R0, [R1+0x4] ;  /* 0x0000040001007983 */ /* 0x000ee20000300800 */
[----:B------:R-:W-:Y:S01]  /*aa80*/  VIADD R37, R37, UR42 ;  /* 0x0000002a25257c36 */ /* 0x000fe20008000000 */
[----:B------:R-:W-:-:S04]  /*aa90*/  ULDC UR4, c[0x0][0xc34] ;  /* 0x00030d0000047ab9 */ /* 0x000fc80000000800 */
[----:B------:R-:W-:Y:S01]  /*aaa0*/  ISETP.GE.AND P0, PT, R37, UR4, PT ;  /* 0x0000000425007c0c */ /* 0x000fe2000bf06270 */
[----:B---3--:R-:W-:-:S05]  /*aab0*/  VIADD R0, R0, 0x1 ;  /* 0x0000000100007836 */ /* 0x008fca0000000000 */
[----:B------:R0:W-:Y:S07]  /*aac0*/  STL [R1+0x4], R0 ;  /* 0x0000040001007387 */ /* 0x0001ee0000100800 */
[----:B------:R-:W-:Y:S05]  /*aad0*/  @!P0 BRA `(.L_x_9104) ;  /* 0xffffffd000308947 */ /* 0x000fea000383ffff */
[----:B0-----:R-:W-:-:S07]  /*aae0*/  LOP3.LUT R0, R0, 0x1, RZ, 0xc, !PT ;  /* 0x0000000100007812 */ /* 0x001fce00078e0cff */
.L_x_9069:
[----:B------:R-:W0:Y:S01]  /*aaf0*/  S2R R3, SR_CgaCtaId ;  /* 0x0000000000037919 */ /* 0x000e220000008800 */
[----:B------:R-:W-:Y:S01]  /*ab00*/  MOV R2, 0x400 ;  /* 0x0000040000027802 */ /* 0x000fe20000000f00 */
[----:B------:R-:W-:Y:S01]  /*ab10*/  BSSY B0, `(.L_x_9105) ;  /* 0x0000005000007945 */ /* 0x000fe20003800000 */
[----:B------:R-:W-:Y:S02]  /*ab20*/  SHF.L.U32 R0, R0, 0x1f, RZ ;  /* 0x0000001f00007819 */ /* 0x000fe400000006ff */
[----:B0-----:R-:W-:-:S04]  /*ab30*/  LEA R4, R3, R2, 0x18 ;  /* 0x0000000203047211 */ /* 0x001fc800078ec0ff */
[----:B------:R-:W0:Y:S02]  /*ab40*/  SYNCS.PHASECHK.TRANS64.TRYWAIT P0, [R4+URZ+0x22820], R0 ;  /* 0x02282000040075a7 */ /* 0x000e24000800017f */
[----:B0-----:R-:W-:Y:S05]  /*ab50*/  @!P0 BRA `(.L_x_9106) ;  /* 0x0000002c007c8947 */ /* 0x001fea0003800000 */
.L_x_9200:
[----:B------:R-:W-:Y:S05]  /*ab60*/  BSYNC B0 ;  /* 0x0000000000007941 */ /* 0x000fea0003800000 */
.L_x_9105:
[----:B------:R-:W-:-:S03]  /*ab70*/  UMOV UR4, 0xffffffff ;  /* 0xffffffff00047882 */ /* 0x000fc60000000000 */
[----:B------:R-:W-:Y:S05]  /*ab80*/  BRA.DIV UR4, `(.L_x_9107) ;  /* 0x0000002e04847947 */ /* 0x000fea000b800000 */
[----:B0-----:R-:W0:Y:S02]  /*ab90*/  S2R R0, SR_TID.X ;  /* 0x0000000000007919 */ /* 0x001e240000002100 */
[----:B0-----:R-:W-:-:S04]  /*aba0*/  SHF.R.U32.HI R0, RZ, 0x5, R0 ;  /* 0x00000005ff007819 */ /* 0x001fc80000011600 */
[----:B------:R-:W-:-:S05]  /*abb0*/  LOP3.LUT R0, R0, 0x3, RZ, 0xc0, !PT ;  /* 0x0000000300007812 */ /* 0x000fca00078ec0ff */
[----:B------:R0:W3:Y:S02]  /*abc0*/  SHFL.IDX PT, R14, R0, RZ, 0x1f ;  /* 0x00001fff000e7589 */ /* 0x0000e400000e0000 */
.L_x_9203:
[----:B---3--:R-:W-:Y:S01]  /*abd0*/  ISETP.NE.AND P0, PT, R14, RZ, PT ;  /* 0x000000ff0e00720c */ /* 0x008fe20003f05270 */
[----:B------:R-:W-:-:S12]  /*abe0*/  BSSY B0, `(.L_x_9108) ;  /* 0x0000024000007945 */ /* 0x000fd80003800000 */
[----:B------:R-:W-:Y:S05]  /*abf0*/  @P0 BRA `(.L_x_9109) ;  /* 0x0000000000880947 */ /* 0x000fea0003800000 */
[----:B------:R-:W-:-:S03]  /*ac00*/  UMOV UR4, 0xffffffff ;  /* 0xffffffff00047882 */ /* 0x000fc60000000000 */
[----:B------:R-:W-:Y:S05]  /*ac10*/  BRA.DIV UR4, `(.L_x_9110) ;  /* 0x0000002e04947947 */ /* 0x000fea000b800000 */
[----:B------:R-:W-:-:S13]  /*ac20*/  ELECT P6, URZ, PT ;  /* 0x00000000003f782f */ /* 0x000fda00038c0000 */
.L_x_9206:
[----:B------:R-:W-:Y:S05]  /*ac30*/  @!P6 BRA `(.L_x_9109) ;  /* 0x000000000078e947 */ /* 0x000fea0003800000 */
[----:B------:R-:W-:-:S06]  /*ac40*/  ULOP3.LUT UR4, UR38, 0x2, URZ, 0xfc, !UPT ;  /* 0x0000000226047892 */ /* 0x000fcc000f8efc3f */
[----:B0-----:R-:W-:-:S05]  /*ac50*/  IMAD.U32 R0, RZ, RZ, UR4 ;  /* 0x00000004ff007e24 */ /* 0x001fca000f8e00ff */
[----:B------:R-:W-:-:S13]  /*ac60*/  ISETP.NE.AND P0, PT, R0, 0x3, PT ;  /* 0x000000030000780c */ /* 0x000fda0003f05270 */
[----:B------:R-:W-:Y:S05]  /*ac70*/  @!P0 BRA `(.L_x_9111) ;  /* 0x0000000000048947 */ /* 0x000fea0003800000 */
[----:B------:R-:W-:Y:S01]  /*ac80*/  BPT.TRAP 0x1 ;  /* 0x000000040000795c */ /* 0x000fe20000300000 */
.L_x_9111:
[----:B------:R-:W-:Y:S01]  /*ac90*/  IMAD R3, R17, 0x8, R4 ;  /* 0x0000000811037824 */ /* 0x000fe200078e0204 */
[----:B------:R-:W-:Y:S01]  /*aca0*/  SHF.L.U32 R2, R27, 0x1f, RZ ;  /* 0x0000001f1b027819 */ /* 0x000fe200000006ff */
[----:B------:R-:W-:-:S03]  /*acb0*/  VIADD R17, R17, 0x1 ;  /* 0x0000000111117836 */ /* 0x000fc60000000000 */
[----:B------:R-:W0:Y:S02]  /*acc0*/  SYNCS.PHASECHK.TRANS64.TRYWAIT P1, [R3+URZ+0x22840], R2 ;  /* 0x02284002030075a7 */ /* 0x000e24000802017f */
[----:B------:R-:W-:-:S04]  /*acd0*/  ISETP.NE.AND P2, PT, R17, 0x2, PT ;  /* 0x000000021100780c */ /* 0x000fc80003f45270 */
[----:B------:R-:W-:Y:S01]  /*ace0*/  SEL R0, RZ, 0x1, P2 ;  /* 0x00000001ff007807 */ /* 0x000fe20001000000 */
[----:B0-----:R-:W-:Y:S08]  /*acf0*/  @!P1 BRA `(.L_x_9112) ;  /* 0x0000002c007c9947 */ /* 0x001ff00003800000 */
.L_x_9207:
[----:B------:R-:W-:Y:S02]  /*ad00*/  SEL R17, R17, RZ, P2 ;  /* 0x000000ff11117207 */ /* 0x000fe40001000000 */
[----:B------:R-:W-:Y:S01]  /*ad10*/  LOP3.LUT R0, R27, R0, RZ, 0x3c, !PT ;  /* 0x000000001b007212 */ /* 0x000fe200078e3cff */
[----:B------:R-:W-:Y:S06]  /*ad20*/  @!P0 BRA `(.L_x_9113) ;  /* 0x0000000000048947 */ /* 0x000fec0003800000 */
[----:B------:R-:W-:Y:S01]  /*ad30*/  BPT.TRAP 0x1 ;  /* 0x000000040000795c */ /* 0x000fe20000300000 */
.L_x_9113:
[----:B------:R-:W-:Y:S01]  /*ad40*/  IMAD R17, R17, 0x8, R4 ;  /* 0x0000000811117824 */ /* 0x000fe200078e0204 */
[----:B------:R-:W-:-:S04]  /*ad50*/  SHF.L.U32 R0, R0, 0x1f, RZ ;  /* 0x0000001f00007819 */ /* 0x000fc800000006ff */
[----:B------:R-:W3:Y:S02]  /*ad60*/  SYNCS.PHASECHK.TRANS64.TRYWAIT P1, [R17+URZ+0x22840], R0 ;  /* 0x02284000110075a7 */ /* 0x000ee4000802017f */
[----:B---3--:R-:W-:Y:S05]  /*ad70*/  @!P1 BRA `(.L_x_9114) ;  /* 0x0000002c00709947 */ /* 0x008fea0003800000 */
.L_x_9208:
[----:B------:R-:W-:Y:S05]  /*ad80*/  @!P0 BRA `(.L_x_9115) ;  /* 0x0000000000048947 */ /* 0x000fea0003800000 */
[----:B------:R-:W-:Y:S01]  /*ad90*/  BPT.TRAP 0x1 ;  /* 0x000000040000795c */ /* 0x000fe20000300000 */
.L_x_9115:
[----:B------:R-:W4:Y:S02]  /*ada0*/  SYNCS.PHASECHK.TRANS64.TRYWAIT P1, [R3+URZ+0x22860], R2 ;  /* 0x02286002030075a7 */ /* 0x000f24000802017f */
[----:B----4-:R-:W-:Y:S05]  /*adb0*/  @!P1 BRA `(.L_x_9116) ;  /* 0x0000002c00749947 */ /* 0x010fea0003800000 */
.L_x_9209:
[----:B------:R-:W-:Y:S05]  /*adc0*/  @!P0 BRA `(.L_x_9117) ;  /* 0x0000000000048947 */ /* 0x000fea0003800000 */
[----:B------:R-:W-:Y:S01]  /*add0*/  BPT.TRAP 0x1 ;  /* 0x000000040000795c */ /* 0x000fe20000300000 */
.L_x_9117:
[----:B------:R0:W0:Y:S02]  /*ade0*/  SYNCS.PHASECHK.TRANS64.TRYWAIT P0, [R17+URZ+0x22860], R0 ;  /* 0x02286000110075a7 */ /* 0x000024000800017f */
[----:B0-----:R-:W-:Y:S05]  /*adf0*/  @!P0 NANOSLEEP.SYNCS 0x989680 ;  /* 0x009896800000895d */ /* 0x001fea0003900000 */
[----:B------:R-:W0:Y:S02]  /*ae00*/  @!P0 SYNCS.PHASECHK.TRANS64 P0, [R17+URZ+0x22860], R0 ;  /* 0x02286000110085a7 */ /* 0x000e24000800007f */
[----:B0-----:R-:W-:Y:S05]  /*ae10*/  @!P0 BRA `(.L_x_9117) ;  /* 0xfffffffc00f08947 */ /* 0x001fea000383ffff */
.L_x_9109:
[----:B------:R-:W-:Y:S05]  /*ae20*/  BSYNC B0 ;  /* 0x0000000000007941 */ /* 0x000fea0003800000 */
.L_x_9108:
[----:B------:R-:W-:Y:S05]  /*ae30*/  EXIT ;  /* 0x000000000000794d */ /* 0x000fea0003800000 */
.L_x_9037:
[----:B0-----:R-:W-:-:S04]  /*ae40*/  IMAD.U32 R3, RZ, RZ, UR41 ;  /* 0x00000029ff037e24 */ /* 0x001fc8000f8e00ff */
[----:B------:R0:W1:Y:S03]  /*ae50*/  SYNCS.PHASECHK.TRANS64.TRYWAIT P0, [R3+URZ+0x22800], R0 ;  /* 0x02280000030075a7 */ /* 0x000066000800017f */
[----:B-1----:R-:W-:Y:S05]  /*ae60*/  @!P0 NANOSLEEP.SYNCS 0x989680 ;  /* 0x009896800000895d */ /* 0x002fea0003900000 */
[----:B------:R-:W1:Y:S02]  /*ae70*/  @!P0 SYNCS.PHASECHK.TRANS64 P0, [R3+URZ+0x22800], R0 ;  /* 0x02280000030085a7 */ /* 0x000e64000800007f */
[----:B-1----:R-:W-:Y:S05]  /*ae80*/  @!P0 BRA `(.L_x_9037) ;  /* 0xfffffffc00ec8947 */ /* 0x002fea000383ffff */
[----:B------:R-:W-:Y:S05]  /*ae90*/  BRA `(.L_x_9118) ;  /* 0xffffff60008c7947 */ /* 0x000fea000383ffff */
.L_x_9041:
[----:B-1----:R-:W-:-:S04]  /*aea0*/  IMAD.U32 R3, RZ, RZ, UR22 ;  /* 0x00000016ff037e24 */ /* 0x002fc8000f8e00ff */
[----:B------:R1:W2:Y:S03]  /*aeb0*/  SYNCS.PHASECHK.TRANS64.TRYWAIT P1, [R3+URZ+0x22830], R8 ;  /* 0x02283008030075a7 */ /* 0x0002a6000802017f */
[----:B--2---:R-:W-:Y:S05]  /*aec0*/  @!P1 NANOSLEEP.SYNCS 0x989680 ;  /* 0x009896800000995d */ /* 0x004fea0003900000 */
[----:B------:R-:W2:Y:S02]  /*aed0*/  @!P1 SYNCS.PHASECHK.TRANS64 P1, [R3+URZ+0x22830], R8 ;  /* 0x02283008030095a7 */ /* 0x000ea4000802007f */
[----:B--2---:R-:W-:Y:S05]  /*aee0*/  @!P1 BRA `(.L_x_9041) ;  /* 0xfffffffc00ec9947 */ /* 0x004fea000383ffff */
[----:B------:R-:W-:Y:S05]  /*aef0*/  BRA `(.L_x_9040) ;  /* 0xffffff6000b07947 */ /* 0x000fea000383ffff */
.L_x_9046:
[----:B---3--:R-:W-:-:S04]  /*af00*/  IMAD.U32 R9, RZ, RZ, UR22 ;  /* 0x00000016ff097e24 */ /* 0x008fc8000f8e00ff */
[----:B------:R3:W4:Y:S03]  /*af10*/  SYNCS.PHASECHK.TRANS64.TRYWAIT P1, [R9+URZ+0x22850], R8 ;  /* 0x02285008090075a7 */ /* 0x000726000802017f */
[----:B----4-:R-:W-:Y:S05]  /*af20*/  @!P1 NANOSLEEP.SYNCS 0x989680 ;  /* 0x009896800000995d */ /* 0x010fea0003900000 */
[----:B------:R-:W4:Y:S02]  /*af30*/  @!P1 SYNCS.PHASECHK.TRANS64 P1, [R9+URZ+0x22850], R8 ;  /* 0x02285008090095a7 */ /* 0x000f24000802007f */
[----:B----4-:R-:W-:Y:S05]  /*af40*/  @!P1 BRA `(.L_x_9046) ;  /* 0xfffffffc00ec9947 */ /* 0x010fea000383ffff */
[----:B------:R-:W-:Y:S05]  /*af50*/  BRA `(.L_x_9045) ;  /* 0xffffff7800207947 */ /* 0x000fea000383ffff */
.L_x_9052:
[----:B--2---:R-:W-:Y:S02]  /*af60*/  IMAD.U32 R0, RZ, RZ, UR25 ;  /* 0x00000019ff007e24 */ /* 0x004fe4000f8e00ff */
[----:B------:R-:W-:-:S04]  /*af70*/  IMAD.U32 R3, RZ, RZ, UR26 ;  /* 0x0000001aff037e24 */ /* 0x000fc8000f8e00ff */
[----:B------:R2:W4:Y:S03]  /*af80*/  SYNCS.PHASECHK.TRANS64.TRYWAIT P2, [R0+URZ+0x22830], R3 ;  /* 0x02283003000075a7 */ /* 0x000526000804017f */
[----:B----4-:R-:W-:Y:S05]  /*af90*/  @!P2 NANOSLEEP.SYNCS 0x989680 ;  /* 0x009896800000a95d */ /* 0x010fea0003900000 */
[----:B------:R-:W4:Y:S02]  /*afa0*/  @!P2 SYNCS.PHASECHK.TRANS64 P2, [R0+URZ+0x22830], R3 ;  /* 0x022830030000a5a7 */ /* 0x000f24000804007f */
[----:B----4-:R-:W-:Y:S05]  /*afb0*/  @!P2 BRA `(.L_x_9052) ;  /* 0xfffffffc00e8a947 */ /* 0x010fea000383ffff */
[----:B------:R-:W-:Y:S05]  /*afc0*/  BRA `(.L_x_9051) ;  /* 0xffffff7c00487947 */ /* 0x000fea000383ffff */
.L_x_9057:
[----:B0-----:R-:W-:Y:S01]  /*afd0*/  IMAD.U32 R8, RZ, RZ, UR25 ;  /* 0x00000019ff087e24 */ /* 0x001fe2000f8e00ff */
[----:B------:R-:W-:-:S04]  /*afe0*/  MOV R9, UR26 ;  /* 0x0000001a00097c02 */ /* 0x000fc80008000f00 */
[----:B------:R0:W1:Y:S03]  /*aff0*/  SYNCS.PHASECHK.TRANS64.TRYWAIT P2, [R8+URZ+0x22850], R9 ;  /* 0x02285009080075a7 */ /* 0x000066000804017f */
[----:B-1----:R-:W-:Y:S05]  /*b000*/  @!P2 NANOSLEEP.SYNCS 0x989680 ;  /* 0x009896800000a95d */ /* 0x002fea0003900000 */
[----:B------:R-:W1:Y:S02]  /*b010*/  @!P2 SYNCS.PHASECHK.TRANS64 P2, [R8+URZ+0x22850], R9 ;  /* 0x022850090800a5a7 */ /* 0x000e64000804007f */
[----:B-1----:R-:W-:Y:S05]  /*b020*/  @!P2 BRA `(.L_x_9057) ;  /* 0xfffffffc00e8a947 */ /* 0x002fea000383ffff */
[----:B------:R-:W-:Y:S05]  /*b030*/  BRA `(.L_x_9056) ;  /* 0xffffff9400707947 */ /* 0x000fea000383ffff */
.L_x_9073:
        /* <DEDUP_REMOVED lines=11> */
.L_x_9120:
[----:B------:R-:W-:Y:S05]  /*b0f0*/  BSYNC B0 ;  /* 0x0000000000007941 */ /* 0x000fea0003800000 */
.L_x_9119:
[----:B------:R-:W-:Y:S05]  /*b100*/  BRA `(.L_x_9121) ;  /* 0xffffffd000087947 */ /* 0x000fea000383ffff */
.L_x_9076:
[----:B0-----:R0:W1:Y:S02]  /*b110*/  SYNCS.PHASECHK.TRANS64.TRYWAIT P0, [R22+URZ+0x22840], R3 ;  /* 0x02284003160075a7 */ /* 0x001064000800017f */
[----:B-1----:R-:W-:Y:S05]  /*b120*/  @!P0 NANOSLEEP.SYNCS 0x989680 ;  /* 0x009896800000895d */ /* 0x002fea0003900000 */
[----:B------:R-:W1:Y:S02]  /*b130*/  @!P0 SYNCS.PHASECHK.TRANS64 P0, [R22+URZ+0x22840], R3 ;  /* 0x02284003160085a7 */ /* 0x000e64000800007f */
[----:B-1----:R-:W-:Y:S05]  /*b140*/  @!P0 BRA `(.L_x_9076) ;  /* 0xfffffffc00f08947 */ /* 0x002fea000383ffff */
[----:B------:R-:W-:Y:S05]  /*b150*/  BRA `(.L_x_9122) ;  /* 0xffffffd0008c7947 */ /* 0x000fea000383ffff */
.L_x_9077:
        /* <DEDUP_REMOVED lines=8> */
.L_x_9124:
[----:B------:R-:W-:Y:S05]  /*b1e0*/  BSYNC B0 ;  /* 0x0000000000007941 */ /* 0x000fea0003800000 */
.L_x_9123:
        /* <DEDUP_REMOVED lines=9> */
.L_x_9125:
[----:B------:R-:W-:Y:S01]  /*b280*/  @P2 LEA R7, R4, UR37, 0x1 ;  /* 0x0000002504072c11 */ /* 0x000fe2000f8e08ff */
[----:B------:R-:W-:Y:S02]  /*b290*/  IMAD.MOV.U32 R13, RZ, RZ, R5 ;  /* 0x000000ffff0d7224 */ /* 0x000fe400078e0005 */
[----:B------:R-:W-:Y:S01]  /*b2a0*/  IMAD.MOV.U32 R12, RZ, RZ, 0x1 ;  /* 0x00000001ff0c7424 */ /* 0x000fe200078e00ff */
[----:B------:R-:W-:-:S13]  /*b2b0*/  @P2 LEA R2, P0, R20, R14, 0x1 ;  /* 0x0000000e14022211 */ /* 0x000fda00078008ff */
[----:B------:R-:W-:Y:S05]  /*b2c0*/  WARPSYNC.COLLECTIVE R15, `(.L_x_9126) ;  /* 0x000000000f087348 */ /* 0x000fea0003c00000 */
[----:B------:R0:W1:Y:S02]  /*b2d0*/  SHFL.IDX P6, R14, R13, R12, R11 ;  /* 0x0000000c0d0e7389 */ /* 0x00006400000c000b */
[----:B01----:R-:W-:Y:S01]  /*b2e0*/  ENDCOLLECTIVE ;  /* 0x000000000000791b */ /* 0x003fe20003800000 */
.L_x_9126:
[----:B------:R-:W-:-:S05]  /*b2f0*/  @P2 IMAD.X R3, RZ, RZ, R3, P0 ;  /* 0x000000ffff032224 */ /* 0x000fca00000e0603 */
[----:B------:R-:W-:Y:S01]  /*b300*/  @!PT LDS RZ, [RZ] ;  /* 0x00000000fffff984 */ /* 0x000fe20000000800 */
[----:B------:R-:W-:Y:S01]  /*b310*/  @!PT LDS RZ, [RZ] ;  /* 0x00000000fffff984 */ /* 0x000fe20000000800 */
[----:B------:R-:W-:Y:S01]  /*b320*/  @!PT LDS RZ, [RZ] ;  /* 0x00000000fffff984 */ /* 0x000fe20000000800 */
[----:B------:R0:W-:Y:S01]  /*b330*/  @P2 LDGSTS.E.BYPASS.LTC128B.128 [R7+0x1c400], desc[UR48][R2.64], !P1 ;  /* 0x1c40000002072fae */ /* 0x0001e2000c901d70 */
[----:B------:R-:W-:Y:S01]  /*b340*/  ISETP.GE.AND P2, PT, R34, 0x11, PT ;  /* 0x000000112200780c */ /* 0x000fe20003f46270 */
[----:B------:R-:W-:Y:S02]  /*b350*/  IMAD.MOV.U32 R13, RZ, RZ, R0 ;  /* 0x000000ffff0d7224 */ /* 0x000fe400078e0000 */
[----:B------:R-:W-:-:S10]  /*b360*/  IMAD.MOV.U32 R6, RZ, RZ, R14 ;  /* 0x000000ffff067224 */ /* 0x000fd400078e000e */
[----:B0-----:R-:W-:Y:S05]  /*b370*/  WARPSYNC.COLLECTIVE R15, `(.L_x_9127) ;  /* 0x000000000f087348 */ /* 0x001fea0003c00000 */
[----:B------:R1:W2:Y:S02]  /*b380*/  SHFL.IDX P6, R14, R13, R12, R11 ;  /* 0x0000000c0d0e7389 */ /* 0x0002a400000c000b */
[----:B012---:R-:W-:Y:S01]  /*b390*/  ENDCOLLECTIVE ;  /* 0x000000000000791b */ /* 0x007fe20003800000 */
.L_x_9127:
[----:B------:R-:W-:Y:S01]  /*b3a0*/  @P2 LEA R12, R4, UR37, 0x1 ;  /* 0x00000025040c2c11 */ /* 0x000fe2000f8e08ff */
[----:B------:R-:W-:Y:S01]  /*b3b0*/  IMAD.MOV.U32 R13, RZ, RZ, R5 ;  /* 0x000000ffff0d7224 */ /* 0x000fe200078e0005 */
[----:B------:R-:W-:-:S04]  /*b3c0*/  @P2 LEA R11, P0, R20, R14, 0x1 ;  /* 0x0000000e140b2211 */ /* 0x000fc800078008ff */
[----:B------:R-:W-:Y:S01]  /*b3d0*/  @P2 IADD3.X R6, RZ, R6, RZ, P0, !PT ;  /* 0x00000006ff062210 */ /* 0x000fe200007fe4ff */
[----:B------:R-:W-:Y:S02]  /*b3e0*/  @P2 IMAD.MOV.U32 R2, RZ, RZ, R11 ;  /* 0x000000ffff022224 */ /* 0x000fe400078e000b */
[----:B------:R-:W-:Y:S02]  /*b3f0*/  IMAD.MOV.U32 R11, RZ, RZ, 0x181f ;  /* 0x0000181fff0b7424 */ /* 0x000fe400078e00ff */
[----:B------:R-:W-:-:S05]  /*b400*/  @P2 IMAD.MOV.U32 R3, RZ, RZ, R6 ;  /* 0x000000ffff032224 */ /* 0x000fca00078e0006 */
[----:B------:R-:W-:Y:S01]  /*b410*/  @!PT LDS RZ, [RZ] ;  /* 0x00000000fffff984 */ /* 0x000fe20000000800 */
[----:B------:R-:W-:Y:S01]  /*b420*/  @!PT LDS RZ, [RZ] ;  /* 0x00000000fffff984 */ /* 0x000fe20000000800 */
[----:B------:R-:W-:Y:S01]  /*b430*/  @!PT LDS RZ, [RZ] ;  /* 0x00000000fffff984 */ /* 0x000fe20000000800 */
[----:B------:R0:W-:Y:S01]  /*b440*/  @P2 LDGSTS.E.BYPASS.LTC128B.128 [R12+0x1cc00], desc[UR48][R2.64], !P1 ;  /* 0x1cc00000020c2fae */ /* 0x0001e2000c901d70 */
[----:B------:R-:W-:Y:S01]  /*b450*/  ISETP.GE.AND P2, PT, R34, 0x21, PT ;  /* 0x000000212200780c */ /* 0x000fe20003f46270 */
[----:B0-----:R-:W-:-:S12]  /*b460*/  IMAD.MOV.U32 R12, RZ, RZ, 0x2 ;  /* 0x00000002ff0c7424 */ /* 0x001fd800078e00ff */
[----:B------:R-:W-:Y:S05]  /*b470*/  WARPSYNC.COLLECTIVE R15, `(.L_x_9128) ;  /* 0x000000000f087348 */ /* 0x000fea0003c00000 */
[----:B------:R0:W1:Y:S02]  /*b480*/  SHFL.IDX P6, R14, R13, R12, R11 ;  /* 0x0000000c0d0e7389 */ /* 0x00006400000c000b */
[----:B01----:R-:W-:Y:S01]  /*b490*/  ENDCOLLECTIVE ;  /* 0x000000000000791b */ /* 0x003fe20003800000 */
.L_x_9128:
[----:B------:R-:W-:Y:S02]  /*b4a0*/  IMAD.MOV.U32 R13, RZ, RZ, R0 ;  /* 0x000000ffff0d7224 */ /* 0x000fe400078e0000 */
[----:B------:R-:W-:-:S07]  /*b4b0*/  IMAD.MOV.U32 R9, RZ, RZ, R14 ;  /* 0x000000ffff097224 */ /* 0x000fce00078e000e */
[----:B------:R-:W-:Y:S05]  /*b4c0*/  WARPSYNC.COLLECTIVE R15, `(.L_x_9129) ;  /* 0x000000000f087348 */ /* 0x000fea0003c00000 */
[----:B------:R0:W1:Y:S02]  /*b4d0*/  SHFL.IDX P6, R14, R13, R12, R11 ;  /* 0x0000000c0d0e7389 */ /* 0x00006400000c000b */
[----:B01----:R-:W-:Y:S01]  /*b4e0*/  ENDCOLLECTIVE ;  /* 0x000000000000791b */ /* 0x003fe20003800000 */
.L_x_9129:
[----:B------:R-:W-:Y:S01]  /*b4f0*/  @P2 LEA R12, R4, UR37, 0x1 ;  /* 0x00000025040c2c11 */ /* 0x000fe2000f8e08ff */
[----:B------:R-:W-:Y:S01]  /*b500*/  IMAD.MOV.U32 R13, RZ, RZ, R5 ;  /* 0x000000ffff0d7224 */ /* 0x000fe200078e0005 */
[----:B------:R-:W-:-:S05]  /*b510*/  @P2 LEA R10, P0, R20, R14, 0x1 ;  /* 0x0000000e140a2211 */ /* 0x000fca00078008ff */
[----:B------:R-:W-:Y:S02]  /*b520*/  @P2 IMAD.X R9, RZ, RZ, R9, P0 ;  /* 0x000000ffff092224 */ /* 0x000fe400000e0609 */
[----:B------:R-:W-:Y:S02]  /*b530*/  @P2 IMAD.MOV.U32 R2, RZ, RZ, R10 ;  /* 0x000000ffff022224 */ /* 0x000fe400078e000a */
[----:B------:R-:W-:-:S05]  /*b540*/  @P2 IMAD.MOV.U32 R3, RZ, RZ, R9 ;  /* 0x000000ffff032224 */ /* 0x000fca00078e0009 */
[----:B------:R-:W-:Y:S01]  /*b550*/  @!PT LDS RZ, [RZ] ;  /* 0x00000000fffff984 */ /* 0x000fe20000000800 */
[----:B------:R-:W-:Y:S01]  /*b560*/  @!PT LDS RZ, [RZ] ;  /* 0x00000000fffff984 */ /* 0x000fe20000000800 */
[----:B------:R-:W-:Y:S01]  /*b570*/  @!PT LDS RZ, [RZ] ;  /* 0x00000000fffff984 */ /* 0x000fe20000000800 */
[----:B------:R0:W-:Y:S01]  /*b580*/  @P2 LDGSTS.E.BYPASS.LTC128B.128 [R12+0x1d400], desc[UR48][R2.64], !P1 ;  /* 0x1d400000020c2fae */ /* 0x0001e2000c901d70 */
[----:B------:R-:W-:Y:S01]  /*b590*/  ISETP.GE.AND P2, PT, R34, 0x31, PT ;  /* 0x000000312200780c */ /* 0x000fe20003f46270 */
[----:B0-----:R-:W-:-:S12]  /*b5a0*/  IMAD.MOV.U32 R12, RZ, RZ, 0x3 ;  /* 0x00000003ff0c7424 */ /* 0x001fd800078e00ff */
[----:B------:R-:W-:-:S07]  /*b5b0*/  @P2 LEA R9, R4, UR37, 0x1 ;  /* 0x0000002504092c11 */ /* 0x000fce000f8e08ff */
[----:B------:R-:W-:Y:S05]  /*b5c0*/  WARPSYNC.COLLECTIVE R15, `(.L_x_9130) ;  /* 0x000000000f087348 */ /* 0x000fea0003c00000 */
[----:B------:R0:W1:Y:S02]  /*b5d0*/  SHFL.IDX P6, R14, R13, R12, R11 ;  /* 0x0000000c0d0e7389 */ /* 0x00006400000c000b */
[----:B01----:R-:W-:Y:S01]  /*b5e0*/  ENDCOLLECTIVE ;  /* 0x000000000000791b */ /* 0x003fe20003800000 */
.L_x_9130:
[----:B------:R-:W-:Y:S02]  /*b5f0*/  IMAD.MOV.U32 R13, RZ, RZ, R0 ;  /* 0x000000ffff0d7224 */ /* 0x000fe400078e0000 */
[----:B------:R-:W-:-:S07]  /*b600*/  IMAD.MOV.U32 R7, RZ, RZ, R14 ;  /* 0x000000ffff077224 */ /* 0x000fce00078e000e */
[----:B------:R-:W-:Y:S05]  /*b610*/  WARPSYNC.COLLECTIVE R15, `(.L_x_9131) ;  /* 0x000000000f087348 */ /* 0x000fea0003c00000 */
[----:B------:R0:W1:Y:S02]  /*b620*/  SHFL.IDX P6, R14, R13, R12, R11 ;  /* 0x0000000c0d0e7389 */ /* 0x00006400000c000b */
[----:B01----:R-:W-:Y:S01]  /*b630*/  ENDCOLLECTIVE ;  /* 0x000000000000791b */ /* 0x003fe20003800000 */
.L_x_9131:
[----:B------:R-:W-:Y:S01]  /*b640*/  IMAD.MOV.U32 R13, RZ, RZ, R5 ;  /* 0x000000ffff0d7224 */ /* 0x000fe200078e0005 */
[----:B------:R-:W-:Y:S02]  /*b650*/  MOV R12, 0x4 ;  /* 0x00000004000c7802 */ /* 0x000fe40000000f00 */
[----:B------:R-:W-:-:S13]  /*b660*/  @P2 LEA R8, P0, R20, R14, 0x1 ;  /* 0x0000000e14082211 */ /* 0x000fda00078008ff */
[----:B------:R-:W-:Y:S05]  /*b670*/  WARPSYNC.COLLECTIVE R15, `(.L_x_9132) ;  /* 0x000000000f087348 */ /* 0x000fea0003c00000 */
[----:B------:R0:W1:Y:S02]  /*b680*/  SHFL.IDX P6, R14, R13, R12, R11 ;  /* 0x0000000c0d0e7389 */ /* 0x00006400000c000b */
[----:B01----:R-:W-:Y:S01]  /*b690*/  ENDCOLLECTIVE ;  /* 0x000000000000791b */ /* 0x003fe20003800000 */
.L_x_9132:
        /* <DEDUP_REMOVED lines=13> */
.L_x_9133:
[----:B------:R-:W-:Y:S01]  /*b770*/  @P2 LEA R7, R4, UR37, 0x1 ;  /* 0x0000002504072c11 */ /* 0x000fe2000f8e08ff */
[----:B------:R-:W-:Y:S02]  /*b780*/  IMAD.MOV.U32 R13, RZ, RZ, R5 ;  /* 0x000000ffff0d7224 */ /* 0x000fe400078e0005 */
[----:B------:R-:W-:Y:S01]  /*b790*/  IMAD.MOV.U32 R12, RZ, RZ, 0x5 ;  /* 0x00000005ff0c7424 */ /* 0x000fe200078e00ff */
[----:B------:R-:W-:-:S05]  /*b7a0*/  @P2 LEA R6, P0, R20, R14, 0x1 ;  /* 0x0000000e14062211 */ /* 0x000fca00078008ff */
[----:B------:R-:W-:Y:S02]  /*b7b0*/  @P2 IMAD.X R11, RZ, RZ, R2, P0 ;  /* 0x000000ffff0b2224 */ /* 0x000fe400000e0602 */
[----:B------:R-:W-:Y:S02]  /*b7c0*/  @P2 IMAD.MOV.U32 R2, RZ, RZ, R6 ;  /* 0x000000ffff022224 */ /* 0x000fe400078e0006 */
[----:B------:R-:W-:Y:S02]  /*b7d0*/  @P2 IMAD.MOV.U32 R3, RZ, RZ, R11 ;  /* 0x000000ffff032224 */ /* 0x000fe400078e000b */
[----:B------:R-:W-:-:S03]  /*b7e0*/  IMAD.MOV.U32 R11, RZ, RZ, 0x181f ;  /* 0x0000181fff0b7424 */ /* 0x000fc600078e00ff */
[----:B------:R-:W-:Y:S01]  /*b7f0*/  @!PT LDS RZ, [RZ] ;  /* 0x00000000fffff984 */ /* 0x000fe20000000800 */
[----:B------:R-:W-:Y:S01]  /*b800*/  @!PT LDS RZ, [RZ] ;  /* 0x00000000fffff984 */ /* 0x000fe20000000800 */
[----:B------:R-:W-:Y:S01]  /*b810*/  @!PT LDS RZ, [RZ] ;  /* 0x00000000fffff984 */ /* 0x000fe20000000800 */
[----:B------:R0:W-:Y:S04]  /*b820*/  @P2 LDGSTS.E.BYPASS.LTC128B.128 [R7+0x1e400], desc[UR48][R2.64], !P1 ;  /* 0x1e40000002072fae */ /* 0x0001e8000c901d70 */
[----:B0-----:R-:W-:Y:S05]  /*b830*/  WARPSYNC.COLLECTIVE R15, `(.L_x_9134) ;  /* 0x000000000f087348 */ /* 0x001fea0003c00000 */
[----:B------:R1:W2:Y:S02]  /*b840*/  SHFL.IDX P6, R14, R13, R12, R11 ;  /* 0x0000000c0d0e7389 */ /* 0x0002a400000c000b */
[----:B012---:R-:W-:Y:S01]  /*b850*/  ENDCOLLECTIVE ;  /* 0x000000000000791b */ /* 0x007fe20003800000 */
.L_x_9134:
[----:B------:R-:W-:Y:S02]  /*b860*/  IMAD.MOV.U32 R13, RZ, RZ, R0 ;  /* 0x000000ffff0d7224 */ /* 0x000fe400078e0000 */
[----:B------:R-:W-:-:S07]  /*b870*/  IMAD.MOV.U32 R5, RZ, RZ, R14 ;  /* 0x000000ffff057224 */ /* 0x000fce00078e000e */
[----:B------:R-:W-:Y:S05]  /*b880*/  WARPSYNC.COLLECTIVE R15, `(.L_x_9135) ;  /* 0x000000000f087348 */ /* 0x000fea0003c00000 */
[----:B------:R0:W1:Y:S02]  /*b890*/  SHFL.IDX P6, R14, R13, R12, R11 ;  /* 0x0000000c0d0e7389 */ /* 0x00006400000c000b */
[----:B01----:R-:W-:Y:S01]  /*b8a0*/  ENDCOLLECTIVE ;  /* 0x000000000000791b */ /* 0x003fe20003800000 */
.L_x_9135:
[----:B------:R-:W-:Y:S05]  /*b8b0*/  BRA `(.L_x_9136) ;  /* 0xffffffcc00dc7947 */ /* 0x000fea000383ffff */
.L_x_9081:
[----:B------:R-:W-:Y:S02]  /*b8c0*/  IMAD.MOV.U32 R13, RZ, RZ, R5 ;  /* 0x000000ffff0d7224 */ /* 0x000fe400078e0005 */
[----:B------:R-:W-:Y:S02]  /*b8d0*/  IMAD.MOV.U32 R12, RZ, RZ, RZ ;  /* 0x000000ffff0c7224 */ /* 0x000fe400078e00ff */
[----:B------:R-:W-:Y:S02]  /*b8e0*/  IMAD.MOV.U32 R11, RZ, RZ, 0x181f ;  /* 0x0000181fff0b7424 */ /* 0x000fe400078e00ff */
[----:B------:R-:W-:Y:S02]  /*b8f0*/  IMAD.MOV.U32 R15, RZ, RZ, -0x1 ;  /* 0xffffffffff0f7424 */ /* 0x000fe400078e00ff */
[----:B------:R-:W-:-:S07]  /*b900*/  IMAD.IADD R0, R36, 0x1, R0 ;  /* 0x0000000124007824 */ /* 0x000fce00078e0200 */
[----:B-1----:R-:W-:Y:S05]  /*b910*/  WARPSYNC.COLLECTIVE R15, `(.L_x_9137) ;  /* 0x000000000f087348 */ /* 0x002fea0003c00000 */
[----:B------:R0:W2:Y:S02]  /*b920*/  SHFL.IDX P6, R14, R13, R12, R11 ;  /* 0x0000000c0d0e7389 */ /* 0x0000a400000c000b */
[----:B012---:R-:W-:Y:S01]  /*b930*/  ENDCOLLECTIVE ;  /* 0x000000000000791b */ /* 0x007fe20003800000 */
.L_x_9137:
[C---:B------:R-:W-:Y:S01]  /*b940*/  VIADD R6, R0.reuse, 0x10 ;  /* 0x0000001000067836 */ /* 0x040fe20000000000 */
[----:B------:R-:W-:Y:S01]  /*b950*/  ISETP.GE.AND P0, PT, R0, UR39, PT ;  /* 0x0000002700007c0c */ /* 0x000fe2000bf06270 */
[----:B------:R-:W-:Y:S02]  /*b960*/  IMAD.MOV.U32 R13, RZ, RZ, R4 ;  /* 0x000000ffff0d7224 */ /* 0x000fe400078e0004 */
[----:B------:R-:W-:-:S10]  /*b970*/  IMAD.MOV.U32 R2, RZ, RZ, R14 ;  /* 0x000000ffff027224 */ /* 0x000fd400078e000e */
[----:B------:R-:W-:Y:S05]  /*b980*/  WARPSYNC.COLLECTIVE R15, `(.L_x_9138) ;  /* 0x000000000f087348 */ /* 0x000fea0003c00000 */
[----:B------:R0:W1:Y:S02]  /*b990*/  SHFL.IDX P6, R14, R13, R12, R11 ;  /* 0x0000000c0d0e7389 */ /* 0x00006400000c000b */
[----:B01----:R-:W-:Y:S01]  /*b9a0*/  ENDCOLLECTIVE ;  /* 0x000000000000791b */ /* 0x003fe20003800000 */
.L_x_9138:
        /* <DEDUP_REMOVED lines=8> */
.L_x_9139:
[----:B------:R-:W-:Y:S01]  /*ba30*/  @!PT LDS RZ, [RZ] ;  /* 0x00000000fffff984 */ /* 0x000fe20000000800 */
[----:B------:R-:W-:Y:S01]  /*ba40*/  @!PT LDS RZ, [RZ] ;  /* 0x00000000fffff984 */ /* 0x000fe20000000800 */
[----:B------:R-:W-:Y:S01]  /*ba50*/  @!PT LDS RZ, [RZ] ;  /* 0x00000000fffff984 */ /* 0x000fe20000000800 */
[----:B------:R0:W-:Y:S01]  /*ba60*/  @!P0 LDGSTS.E.BYPASS.LTC128B.128 [R20+0x18400], desc[UR48][R2.64], !P5 ;  /* 0x1840000002148fae */ /* 0x0001e2000e901d70 */
[----:B------:R-:W-:Y:S01]  /*ba70*/  ISETP.GE.AND P0, PT, R6, UR39, PT ;  /* 0x0000002706007c0c */ /* 0x000fe2000bf06270 */
[----:B------:R-:W-:Y:S02]  /*ba80*/  IMAD.MOV.U32 R13, RZ, RZ, R4 ;  /* 0x000000ffff0d7224 */ /* 0x000fe400078e0004 */
[----:B------:R-:W-:-:S10]  /*ba90*/  IMAD.MOV.U32 R6, RZ, RZ, R14 ;  /* 0x000000ffff067224 */ /* 0x000fd400078e000e */
[----:B0-----:R-:W-:Y:S05]  /*baa0*/  WARPSYNC.COLLECTIVE R15, `(.L_x_9140) ;  /* 0x000000000f087348 */ /* 0x001fea0003c00000 */
[----:B------:R1:W2:Y:S02]  /*bab0*/  SHFL.IDX P6, R14, R13, R12, R11 ;  /* 0x0000000c0d0e7389 */ /* 0x0002a400000c000b */
[----:B012---:R-:W-:Y:S01]  /*bac0*/  ENDCOLLECTIVE ;  /* 0x000000000000791b */ /* 0x007fe20003800000 */
.L_x_9140:
[----:B------:R-:W-:Y:S02]  /*bad0*/  IMAD.MOV.U32 R13, RZ, RZ, R5 ;  /* 0x000000ffff0d7224 */ /* 0x000fe400078e0005 */
[----:B------:R-:W-:Y:S01]  /*bae0*/  IMAD.MOV.U32 R12, RZ, RZ, 0x2 ;  /* 0x00000002ff0c7424 */ /* 0x000fe200078e00ff */
[----:B------:R-:W-:-:S13]  /*baf0*/  @!P0 LEA R2, P1, R21, R14, 0x1 ;  /* 0x0000000e15028211 */ /* 0x000fda00078208ff */
[----:B------:R-:W-:Y:S05]  /*bb00*/  WARPSYNC.COLLECTIVE R15, `(.L_x_9141) ;  /* 0x000000000f087348 */ /* 0x000fea0003c00000 */
[----:B------:R0:W1:Y:S02]  /*bb10*/  SHFL.IDX P6, R14, R13, R12, R11 ;  /* 0x0000000c0d0e7389 */ /* 0x00006400000c000b */
[----:B01----:R-:W-:Y:S01]  /*bb20*/  ENDCOLLECTIVE ;  /* 0x000000000000791b */ /* 0x003fe20003800000 */
.L_x_9141:
        /* <DEDUP_REMOVED lines=12> */
.L_x_9142:
[----:B------:R-:W-:Y:S02]  /*bbf0*/  IMAD.MOV.U32 R13, RZ, RZ, R5 ;  /* 0x000000ffff0d7224 */ /* 0x000fe400078e0005 */
[----:B------:R-:W-:Y:S01]  /*bc00*/  IMAD.MOV.U32 R12, RZ, RZ, 0x3 ;  /* 0x00000003ff0c7424 */ /* 0x000fe200078e00ff */
[----:B------:R-:W-:-:S13]  /*bc10*/  @!P0 LEA R2, P1, R21, R14, 0x1 ;  /* 0x0000000e15028211 */ /* 0x000fda00078208ff */
[----:B------:R-:W-:Y:S05]  /*bc20*/  WARPSYNC.COLLECTIVE R15, `(.L_x_9143) ;  /* 0x000000000f087348 */ /* 0x000fea0003c00000 */
[----:B------:R0:W1:Y:S02]  /*bc30*/  SHFL.IDX P6, R14, R13, R12, R11 ;  /* 0x0000000c0d0e7389 */ /* 0x00006400000c000b */
[----:B01----:R-:W-:Y:S01]  /*bc40*/  ENDCOLLECTIVE ;  /* 0x000000000000791b */ /* 0x003fe20003800000 */
.L_x_9143:
[----:B------:R-:W-:Y:S02]  /*bc50*/  @!P0 IMAD.X R3, RZ, RZ, R6, P1 ;  /* 0x000000ffff038224 */ /* 0x000fe400008e0606 */
[----:B------:R-:W-:-:S03]  /*bc60*/  VIADD R6, R0, 0x30 ;  /* 0x0000003000067836 */ /* 0x000fc60000000000 */
[----:B------:R-:W-:Y:S01]  /*bc70*/  @!PT LDS RZ, [RZ] ;  /* 0x00000000fffff984 */ /* 0x000fe20000000800 */
[----:B------:R-:W-:Y:S01]  /*bc80*/  @!PT LDS RZ, [RZ] ;  /* 0x00000000fffff984 */ /* 0x000fe20000000800 */
[----:B------:R-:W-:Y:S01]  /*bc90*/  @!PT LDS RZ, [RZ] ;  /* 0x00000000fffff984 */ /* 0x000fe20000000800 */
[----:B------:R0:W-:Y:S02]  /*bca0*/  @!P0 LDGSTS.E.BYPASS.LTC128B.128 [R20+0x19400], desc[UR48][R2.64], !P5 ;  /* 0x1940000002148fae */ /* 0x0001e4000e901d70 */
[----:B------:R-:W-:Y:S02]  /*bcb0*/  ISETP.GE.AND P0, PT, R6, UR39, PT ;  /* 0x0000002706007c0c */ /* 0x000fe4000bf06270 */
[----:B------:R-:W-:Y:S01]  /*bcc0*/  MOV R13, R4 ;  /* 0x00000004000d7202 */ /* 0x000fe20000000f00 */
[----:B------:R-:W-:-:S10]  /*bcd0*/  IMAD.MOV.U32 R6, RZ, RZ, R14 ;  /* 0x000000ffff067224 */ /* 0x000fd400078e000e */
[----:B0-----:R-:W-:Y:S05]  /*bce0*/  WARPSYNC.COLLECTIVE R15, `(.L_x_9144) ;  /* 0x000000000f087348 */ /* 0x001fea0003c00000 */
[----:B------:R1:W2:Y:S02]  /*bcf0*/  SHFL.IDX P6, R14, R13, R12, R11 ;  /* 0x0000000c0d0e7389 */ /* 0x0002a400000c000b */
[----:B012---:R-:W-:Y:S01]  /*bd00*/  ENDCOLLECTIVE ;  /* 0x000000000000791b */ /* 0x007fe20003800000 */
.L_x_9144:
[----:B------:R-:W-:Y:S02]  /*bd10*/  IMAD.MOV.U32 R13, RZ, RZ, R5 ;  /* 0x000000ffff0d7224 */ /* 0x000fe400078e0005 */
[----:B------:R-:W-:Y:S01]  /*bd20*/  IMAD.MOV.U32 R12, RZ, RZ, 0x4 ;  /* 0x00000004ff0c7424 */ /* 0x000fe200078e00ff */
[----:B------:R-:W-:-:S13]  /*bd30*/  @!P0 LEA R2, P1, R21, R14, 0x1 ;  /* 0x0000000e15028211 */ /* 0x000fda00078208ff */
[----:B------:R-:W-:Y:S05]  /*bd40*/  WARPSYNC.COLLECTIVE R15, `(.L_x_9145) ;  /* 0x000000000f087348 */ /* 0x000fea0003c00000 */
[----:B------:R0:W1:Y:S02]  /*bd50*/  SHFL.IDX P6, R14, R13, R12, R11 ;  /* 0x0000000c0d0e7389 */ /* 0x00006400000c000b */
[----:B01----:R-:W-:Y:S01]  /*bd60*/  ENDCOLLECTIVE ;  /* 0x000000000000791b */ /* 0x003fe20003800000 */
.L_x_9145:
        /* <DEDUP_REMOVED lines=12> */
.L_x_9146:
[----:B------:R-:W-:Y:S02]  /*be30*/  IMAD.MOV.U32 R13, RZ, RZ, R5 ;  /* 0x000000ffff0d7224 */ /* 0x000fe400078e0005 */
[----:B------:R-:W-:Y:S01]  /*be40*/  IMAD.MOV.U32 R12, RZ, RZ, 0x5 ;  /* 0x00000005ff0c7424 */ /* 0x000fe200078e00ff */
[----:B------:R-:W-:-:S13]  /*be50*/  @!P0 LEA R2, P1, R21, R14, 0x1 ;  /* 0x0000000e15028211 */ /* 0x000fda00078208ff */
[----:B------:R-:W-:Y:S05]  /*be60*/  WARPSYNC.COLLECTIVE R15, `(.L_x_9147) ;  /* 0x000000000f087348 */ /* 0x000fea0003c00000 */
[----:B------:R0:W1:Y:S02]  /*be70*/  SHFL.IDX P6, R14, R13, R12, R11 ;  /* 0x0000000c0d0e7389 */ /* 0x00006400000c000b */
[----:B01----:R-:W-:Y:S01]  /*be80*/  ENDCOLLECTIVE ;  /* 0x000000000000791b */ /* 0x003fe20003800000 */
.L_x_9147:
        /* <DEDUP_REMOVED lines=12> */
.L_x_9148:
[----:B------:R-:W-:Y:S02]  /*bf50*/  IMAD.MOV.U32 R13, RZ, RZ, R5 ;  /* 0x000000ffff0d7224 */ /* 0x000fe400078e0005 */
[----:B------:R-:W-:Y:S01]  /*bf60*/  IMAD.MOV.U32 R12, RZ, RZ, 0x6 ;  /* 0x00000006ff0c7424 */ /* 0x000fe200078e00ff */
[----:B------:R-:W-:-:S13]  /*bf70*/  @!P0 LEA R2, P1, R21, R14, 0x1 ;  /* 0x0000000e15028211 */ /* 0x000fda00078208ff */
[----:B------:R-:W-:Y:S05]  /*bf80*/  WARPSYNC.COLLECTIVE R15, `(.L_x_9149) ;  /* 0x000000000f087348 */ /* 0x000fea0003c00000 */
[----:B------:R0:W1:Y:S02]  /*bf90*/  SHFL.IDX P6, R14, R13, R12, R11 ;  /* 0x0000000c0d0e7389 */ /* 0x00006400000c000b */
[----:B01----:R-:W-:Y:S01]  /*bfa0*/  ENDCOLLECTIVE ;  /* 0x000000000000791b */ /* 0x003fe20003800000 */
.L_x_9149:
        /* <DEDUP_REMOVED lines=12> */
.L_x_9150:
[----:B------:R-:W-:Y:S02]  /*c070*/  IMAD.MOV.U32 R13, RZ, RZ, R5 ;  /* 0x000000ffff0d7224 */ /* 0x000fe400078e0005 */
[----:B------:R-:W-:Y:S01]  /*c080*/  IMAD.MOV.U32 R12, RZ, RZ, 0x7 ;  /* 0x00000007ff0c7424 */ /* 0x000fe200078e00ff */
[----:B------:R-:W-:-:S13]  /*c090*/  @!P0 LEA R2, P1, R21, R14, 0x1 ;  /* 0x0000000e15028211 */ /* 0x000fda00078208ff */
[----:B------:R-:W-:Y:S05]  /*c0a0*/  WARPSYNC.COLLECTIVE R15, `(.L_x_9151) ;  /* 0x000000000f087348 */ /* 0x000fea0003c00000 */
[----:B------:R0:W1:Y:S02]  /*c0b0*/  SHFL.IDX P6, R14, R13, R12, R11 ;  /* 0x0000000c0d0e7389 */ /* 0x00006400000c000b */
[----:B01----:R-:W-:Y:S01]  /*c0c0*/  ENDCOLLECTIVE ;  /* 0x000000000000791b */ /* 0x003fe20003800000 */
.L_x_9151:
[----:B------:R-:W-:-:S05]  /*c0d0*/  @!P0 IMAD.X R3, RZ, RZ, R6, P1 ;  /* 0x000000ffff038224 */ /* 0x000fca00008e0606 */
        /* <DEDUP_REMOVED lines=9> */
.L_x_9152:
[----:B------:R-:W-:Y:S05]  /*c170*/  BRA `(.L_x_9153) ;  /* 0xffffffcc00e87947 */ /* 0x000fea000383ffff */
.L_x_9083:
[----:B0-----:R-:W-:-:S04]  /*c180*/  IMAD.U32 R3, RZ, RZ, UR37 ;  /* 0x00000025ff037e24 */ /* 0x001fc8000f8e00ff */
[----:B------:R0:W2:Y:S03]  /*c190*/  SYNCS.PHASECHK.TRANS64.TRYWAIT P0, [R3+URZ+0x22820], R0 ;  /* 0x02282000030075a7 */ /* 0x0000a6000800017f */
[----:B--2---:R-:W-:Y:S05]  /*c1a0*/  @!P0 NANOSLEEP.SYNCS 0x989680 ;  /* 0x009896800000895d */ /* 0x004fea0003900000 */
[----:B------:R-:W2:Y:S02]  /*c1b0*/  @!P0 SYNCS.PHASECHK.TRANS64 P0, [R3+URZ+0x22820], R0 ;  /* 0x02282000030085a7 */ /* 0x000ea4000800007f */
[----:B--2---:R-:W-:Y:S05]  /*c1c0*/  @!P0 BRA `(.L_x_9083) ;  /* 0xfffffffc00ec8947 */ /* 0x004fea000383ffff */
[----:B------:R-:W-:Y:S05]  /*c1d0*/  BRA `(.L_x_9154) ;  /* 0xffffffd0001c7947 */ /* 0x000fea000383ffff */
.L_x_9086:
[----:B0-----:R0:W2:Y:S02]  /*c1e0*/  SYNCS.PHASECHK.TRANS64.TRYWAIT P0, [R22+URZ+0x22860], R3 ;  /* 0x02286003160075a7 */ /* 0x0010a4000800017f */
[----:B--2---:R-:W-:Y:S05]  /*c1f0*/  @!P0 NANOSLEEP.SYNCS 0x989680 ;  /* 0x009896800000895d */ /* 0x004fea0003900000 */
[----:B------:R-:W2:Y:S02]  /*c200*/  @!P0 SYNCS.PHASECHK.TRANS64 P0, [R22+URZ+0x22860], R3 ;  /* 0x02286003160085a7 */ /* 0x000ea4000800007f */
[----:B--2---:R-:W-:Y:S05]  /*c210*/  @!P0 BRA `(.L_x_9086) ;  /* 0xfffffffc00f08947 */ /* 0x004fea000383ffff */
[----:B------:R-:W-:Y:S05]  /*c220*/  BRA `(.L_x_9155) ;  /* 0xffffffd0002c7947 */ /* 0x000fea000383ffff */
.L_x_9087:
        /* <DEDUP_REMOVED lines=8> */
.L_x_9157:
[----:B------:R-:W-:Y:S05]  /*c2b0*/  BSYNC B0 ;  /* 0x0000000000007941 */ /* 0x000fea0003800000 */
.L_x_9156:
[----:B------:R-:W0:Y:S01]  /*c2c0*/  S2R R4, SR_TID.X ;  /* 0x0000000000047919 */ /* 0x000e220000002100 */
[----:B------:R-:W-:Y:S01]  /*c2d0*/  IMAD.MOV.U32 R13, RZ, RZ, R8 ;  /* 0x000000ffff0d7224 */ /* 0x000fe200078e0008 */
[----:B------:R-:W-:Y:S01]  /*c2e0*/  LOP3.LUT P3, RZ, R35, 0x4, RZ, 0xc0, !PT ;  /* 0x0000000423ff7812 */ /* 0x000fe2000786c0ff */
[----:B------:R-:W-:Y:S01]  /*c2f0*/  IMAD.MOV.U32 R12, RZ, RZ, RZ ;  /* 0x000000ffff0c7224 */ /* 0x000fe200078e00ff */
[C---:B------:R-:W-:Y:S01]  /*c300*/  LOP3.LUT P2, RZ, R16.reuse, 0x80000000, RZ, 0xc0, !PT ;  /* 0x8000000010ff7812 */ /* 0x040fe2000784c0ff */
[----:B------:R-:W-:Y:S01]  /*c310*/  IMAD.MOV.U32 R11, RZ, RZ, 0x181f ;  /* 0x0000181fff0b7424 */ /* 0x000fe200078e00ff */
[C---:B------:R-:W-:Y:S01]  /*c320*/  LOP3.LUT P1, RZ, R16.reuse, 0x4000000, RZ, 0xc0, !PT ;  /* 0x0400000010ff7812 */ /* 0x040fe2000782c0ff */
[----:B------:R-:W-:Y:S01]  /*c330*/  IMAD.MOV.U32 R15, RZ, RZ, -0x1 ;  /* 0xffffffffff0f7424 */ /* 0x000fe200078e00ff */
[----:B------:R-:W-:Y:S01]  /*c340*/  LOP3.LUT P4, RZ, R16, 0x200000, RZ, 0xc0, !PT ;  /* 0x0020000010ff7812 */ /* 0x000fe2000788c0ff */
[----:B------:R-:W-:Y:S01]  /*c350*/  IMAD.MOV.U32 R3, RZ, RZ, R14 ;  /* 0x000000ffff037224 */ /* 0x000fe200078e000e */
[----:B------:R-:W-:-:S11]  /*c360*/  LEA R6, R6, UR37, 0x1 ;  /* 0x0000002506067c11 */ /* 0x000fd6000f8e08ff */
[----:B0-----:R-:W-:Y:S05]  /*c370*/  WARPSYNC.COLLECTIVE R15, `(.L_x_9158) ;  /* 0x000000000f087348 */ /* 0x001fea0003c00000 */
[----:B------:R1:W2:Y:S02]  /*c380*/  SHFL.IDX P6, R14, R13, R12, R11 ;  /* 0x0000000c0d0e7389 */ /* 0x0002a400000c000b */
[----:B012---:R-:W-:Y:S01]  /*c390*/  ENDCOLLECTIVE ;  /* 0x000000000000791b */ /* 0x007fe20003800000 */
.L_x_9158:
[----:B------:R-:W-:Y:S01]  /*c3a0*/  LOP3.LUT P5, RZ, R16, 0x40000, RZ, 0xc0, !PT ;  /* 0x0004000010ff7812 */ /* 0x000fe200078ac0ff */
        /* <DEDUP_REMOVED lines=8> */
.L_x_9159:
[----:B------:R-:W-:-:S04]  /*c430*/  SHF.L.U32 R0, R4, 0x1, RZ ;  /* 0x0000000104007819 */ /* 0x000fc800000006ff */
[----:B------:R-:W-:-:S05]  /*c440*/  IADD3 R2, P0, R2, R0, RZ ;  /* 0x0000000002027210 */ /* 0x000fca0007f1e0ff */
[----:B------:R-:W-:Y:S02]  /*c450*/  IMAD.X R3, RZ, RZ, R3, P0 ;  /* 0x000000ffff037224 */ /* 0x000fe400000e0603 */
[----:B------:R-:W-:-:S03]  /*c460*/  IMAD.MOV.U32 R13, RZ, RZ, R8 ;  /* 0x000000ffff0d7224 */ /* 0x000fc600078e0008 */
[----:B------:R-:W-:Y:S01]  /*c470*/  @!PT LDS RZ, [RZ] ;  /* 0x00000000fffff984 */ /* 0x000fe20000000800 */
[----:B------:R-:W-:Y:S01]  /*c480*/  @!PT LDS RZ, [RZ] ;  /* 0x00000000fffff984 */ /* 0x000fe20000000800 */
[----:B------:R-:W-:Y:S01]  /*c490*/  @!PT LDS RZ, [RZ] ;  /* 0x00000000fffff984 */ /* 0x000fe20000000800 */
[----:B------:R-:W-:Y:S01]  /*c4a0*/  LDGSTS.E.BYPASS.LTC128B.128 [R6+0x400], desc[UR48][R2.64], !P3 ;  /* 0x0040000002067fae */ /* 0x000fe2000d901d70 */
[----:B------:R-:W-:-:S03]  /*c4b0*/  LOP3.LUT P3, RZ, R35, 0x2, RZ, 0xc0, !PT ;  /* 0x0000000223ff7812 */ /* 0x000fc6000786c0ff */
[----:B------:R-:W-:Y:S01]  /*c4c0*/  LDGSTS.E.BYPASS.LTC128B.128 [R6+0x3400], desc[UR48][R2.64+0x80], !P2 ;  /* 0x0340008002067fae */ /* 0x000fe2000d101d70 */
[----:B------:R-:W-:-:S03]  /*c4d0*/  LOP3.LUT P2, RZ, R16, 0x40000000, RZ, 0xc0, !PT ;  /* 0x4000000010ff7812 */ /* 0x000fc6000784c0ff */
        /* <DEDUP_REMOVED lines=8> */
.L_x_9160:
[----:B------:R-:W-:Y:S02]  /*c560*/  IMAD.MOV.U32 R13, RZ, RZ, R7 ;  /* 0x000000ffff0d7224 */ /* 0x000fe400078e0007 */
[----:B------:R-:W-:Y:S02]  /*c570*/  IMAD.MOV.U32 R12, RZ, RZ, 0x2 ;  /* 0x00000002ff0c7424 */ /* 0x000fe400078e00ff */
[----:B------:R-:W-:-:S07]  /*c580*/  IMAD.MOV.U32 R2, RZ, RZ, R14 ;  /* 0x000000ffff027224 */ /* 0x000fce00078e000e */
[----:B------:R-:W-:Y:S05]  /*c590*/  WARPSYNC.COLLECTIVE R15, `(.L_x_9161) ;  /* 0x000000000f087348 */ /* 0x000fea0003c00000 */
[----:B------:R0:W1:Y:S02]  /*c5a0*/  SHFL.IDX P6, R14, R13, R12, R11 ;  /* 0x0000000c0d0e7389 */ /* 0x00006400000c000b */
[----:B01----:R-:W-:Y:S01]  /*c5b0*/  ENDCOLLECTIVE ;  /* 0x000000000000791b */ /* 0x003fe20003800000 */
.L_x_9161:
[----:B------:R-:W-:-:S05]  /*c5c0*/  IADD3 R2, P0, R2, R0, RZ ;  /* 0x0000000002027210 */ /* 0x000fca0007f1e0ff */
[----:B------:R-:W-:-:S05]  /*c5d0*/  IMAD.X R3, RZ, RZ, R3, P0 ;  /* 0x000000ffff037224 */ /* 0x000fca00000e0603 */
[----:B------:R-:W-:Y:S01]  /*c5e0*/  @!PT LDS RZ, [RZ] ;  /* 0x00000000fffff984 */ /* 0x000fe20000000800 */
[----:B------:R-:W-:Y:S01]  /*c5f0*/  @!PT LDS RZ, [RZ] ;  /* 0x00000000fffff984 */ /* 0x000fe20000000800 */
[----:B------:R-:W-:Y:S01]  /*c600*/  @!PT LDS RZ, [RZ] ;  /* 0x00000000fffff984 */ /* 0x000fe20000000800 */
[----:B------:R-:W-:Y:S01]  /*c610*/  LDGSTS.E.BYPASS.LTC128B.128 [R6+0xc00], desc[UR48][R2.64], !P3 ;  /* 0x00c0000002067fae */ /* 0x000fe2000d901d70 */
[----:B------:R-:W-:Y:S01]  /*c620*/  IMAD.MOV.U32 R13, RZ, RZ, R8 ;  /* 0x000000ffff0d7224 */ /* 0x000fe200078e0008 */
[----:B------:R-:W-:Y:S02]  /*c630*/  LOP3.LUT P3, RZ, R35, 0x1, RZ, 0xc0, !PT ;  /* 0x0000000123ff7812 */ /* 0x000fe4000786c0ff */
        /* <DEDUP_REMOVED lines=10> */
.L_x_9162:
[----:B------:R-:W-:Y:S02]  /*c6e0*/  IMAD.MOV.U32 R13, RZ, RZ, R7 ;  /* 0x000000ffff0d7224 */ /* 0x000fe400078e0007 */
[----:B------:R-:W-:Y:S02]  /*c6f0*/  IMAD.MOV.U32 R12, RZ, RZ, 0x3 ;  /* 0x00000003ff0c7424 */ /* 0x000fe400078e00ff */
[----:B------:R-:W-:-:S07]  /*c700*/  IMAD.MOV.U32 R2, RZ, RZ, R14 ;  /* 0x000000ffff027224 */ /* 0x000fce00078e000e */
[----:B------:R-:W-:Y:S05]  /*c710*/  WARPSYNC.COLLECTIVE R15, `(.L_x_9163) ;  /* 0x000000000f087348 */ /* 0x000fea0003c00000 */
[----:B------:R0:W1:Y:S02]  /*c720*/  SHFL.IDX P6, R14, R13, R12, R11 ;  /* 0x0000000c0d0e7389 */ /* 0x00006400000c000b */
[----:B01----:R-:W-:Y:S01]  /*c730*/  ENDCOLLECTIVE ;  /* 0x000000000000791b */ /* 0x003fe20003800000 */
.L_x_9163:
[----:B------:R-:W-:-:S05]  /*c740*/  IADD3 R2, P0, R2, R0, RZ ;  /* 0x0000000002027210 */ /* 0x000fca0007f1e0ff */
[----:B------:R-:W-:-:S05]  /*c750*/  IMAD.X R3, RZ, RZ, R3, P0 ;  /* 0x000000ffff037224 */ /* 0x000fca00000e0603 */
[----:B------:R-:W-:Y:S01]  /*c760*/  @!PT LDS RZ, [RZ] ;  /* 0x00000000fffff984 */ /* 0x000fe20000000800 */
[----:B------:R-:W-:Y:S01]  /*c770*/  @!PT LDS RZ, [RZ] ;  /* 0x00000000fffff984 */ /* 0x000fe20000000800 */
[----:B------:R-:W-:Y:S01]  /*c780*/  @!PT LDS RZ, [RZ] ;  /* 0x00000000fffff984 */ /* 0x000fe20000000800 */
[----:B------:R-:W-:Y:S01]  /*c790*/  LDGSTS.E.BYPASS.LTC128B.128 [R6+0x1400], desc[UR48][R2.64], !P3 ;  /* 0x0140000002067fae */ /* 0x000fe2000d901d70 */
[----:B------:R-:W-:Y:S01]  /*c7a0*/  IMAD.MOV.U32 R13, RZ, RZ, R8 ;  /* 0x000000ffff0d7224 */ /* 0x000fe200078e0008 */
[C---:B------:R-:W-:Y:S02]  /*c7b0*/  LOP3.LUT P3, RZ, R16.reuse, 0x10000000, RZ, 0xc0, !PT ;  /* 0x1000000010ff7812 */ /* 0x040fe4000786c0ff */
        /* <DEDUP_REMOVED lines=10> */
.L_x_9164:
[----:B------:R-:W-:Y:S02]  /*c860*/  IMAD.MOV.U32 R13, RZ, RZ, R7 ;  /* 0x000000ffff0d7224 */ /* 0x000fe400078e0007 */
[----:B------:R-:W-:Y:S01]  /*c870*/  IMAD.MOV.U32 R12, RZ, RZ, 0x4 ;  /* 0x00000004ff0c7424 */ /* 0x000fe200078e00ff */
[----:B------:R-:W-:-:S07]  /*c880*/  MOV R2, R14 ;  /* 0x0000000e00027202 */ /* 0x000fce0000000f00 */
[----:B------:R-:W-:Y:S05]  /*c890*/  WARPSYNC.COLLECTIVE R15, `(.L_x_9165) ;  /* 0x000000000f087348 */ /* 0x000fea0003c00000 */
[----:B------:R0:W1:Y:S02]  /*c8a0*/  SHFL.IDX P6, R14, R13, R12, R11 ;  /* 0x0000000c0d0e7389 */ /* 0x00006400000c000b */
[----:B01----:R-:W-:Y:S01]  /*c8b0*/  ENDCOLLECTIVE ;  /* 0x000000000000791b */ /* 0x003fe20003800000 */
.L_x_9165:
[----:B------:R-:W-:-:S05]  /*c8c0*/  IADD3 R2, P0, R2, R0, RZ ;  /* 0x0000000002027210 */ /* 0x000fca0007f1e0ff */
[----:B------:R-:W-:-:S05]  /*c8d0*/  IMAD.X R3, RZ, RZ, R3, P0 ;  /* 0x000000ffff037224 */ /* 0x000fca00000e0603 */
[----:B------:R-:W-:Y:S01]  /*c8e0*/  @!PT LDS RZ, [RZ] ;  /* 0x00000000fffff984 */ /* 0x000fe20000000800 */
[----:B------:R-:W-:Y:S01]  /*c8f0*/  @!PT LDS RZ, [RZ] ;  /* 0x00000000fffff984 */ /* 0x000fe20000000800 */
[----:B------:R-:W-:Y:S01]  /*c900*/  @!PT LDS RZ, [RZ] ;  /* 0x00000000fffff984 */ /* 0x000fe20000000800 */
[----:B------:R-:W-:Y:S01]  /*c910*/  LDGSTS.E.BYPASS.LTC128B.128 [R6+0x1c00], desc[UR48][R2.64], !P3 ;  /* 0x01c0000002067fae */ /* 0x000fe2000d901d70 */
[C---:B------:R-:W-:Y:S01]  /*c920*/  LOP3.LUT P3, RZ, R16.reuse, 0x20000, RZ, 0xc0, !PT ;  /* 0x0002000010ff7812 */ /* 0x040fe2000786c0ff */
[----:B------:R-:W-:Y:S02]  /*c930*/  IMAD.MOV.U32 R13, RZ, RZ, R8 ;  /* 0x000000ffff0d7224 */ /* 0x000fe400078e0008 */
[----:B------:R-:W-:Y:S01]  /*c940*/  LDGSTS.E.BYPASS.LTC128B.128 [R6+0x4c00], desc[UR48][R2.64+0x80], !P2 ;  /* 0x04c0008002067fae */ /* 0x000fe2000d101d70 */
[----:B------:R-:W-:-:S03]  /*c950*/  LOP3.LUT P2, RZ, R16, 0x10000, RZ, 0xc0, !PT ;  /* 0x0001000010ff7812 */ /* 0x000fc6000784c0ff */
[----:B------:R-:W-:Y:S01]  /*c960*/  LDGSTS.E.BYPASS.LTC128B.128 [R6+0x7c00], desc[UR48][R2.64+0x100], !P1 ;  /* 0x07c0010002067fae */ /* 0x000fe2000c901d70 */
[----:B------:R-:W-:-:S03]  /*c970*/  LOP3.LUT P1, RZ, R16, 0x8000, RZ, 0xc0, !PT ;  /* 0x0000800010ff7812 */ /* 0x000fc6000782c0ff */
[----:B------:R0:W-:Y:S02]  /*c980*/  LDGSTS.E.BYPASS.LTC128B.128 [R6+0xac00], desc[UR48][R2.64+0x180], !P5 ;  /* 0x0ac0018002067fae */ /* 0x0001e4000e901d70 */
[----:B0-----:R-:W-:-:S08]  /*c990*/  IMAD.MOV.U32 R3, RZ, RZ, R14 ;  /* 0x000000ffff037224 */ /* 0x001fd000078e000e */
[----:B------:R-:W-:Y:S05]  /*c9a0*/  WARPSYNC.COLLECTIVE R15, `(.L_x_9166) ;  /* 0x000000000f087348 */ /* 0x000fea0003c00000 */
[----:B------:R0:W1:Y:S02]  /*c9b0*/  SHFL.IDX P6, R14, R13, R12, R11 ;  /* 0x0000000c0d0e7389 */ /* 0x00006400000c000b */
[----:B01----:R-:W-:Y:S01]  /*c9c0*/  ENDCOLLECTIVE ;  /* 0x000000000000791b */ /* 0x003fe20003800000 */
.L_x_9166:
[----:B------:R-:W-:Y:S02]  /*c9d0*/  IMAD.MOV.U32 R13, RZ, RZ, R7 ;  /* 0x000000ffff0d7224 */ /* 0x000fe400078e0007 */
[----:B------:R-:W-:Y:S02]  /*c9e0*/  IMAD.MOV.U32 R12, RZ, RZ, 0x5 ;  /* 0x00000005ff0c7424 */ /* 0x000fe400078e00ff */
[----:B------:R-:W-:-:S07]  /*c9f0*/  IMAD.MOV.U32 R2, RZ, RZ, R14 ;  /* 0x000000ffff027224 */ /* 0x000fce00078e000e */
[----:B------:R-:W-:Y:S05]  /*ca00*/  WARPSYNC.COLLECTIVE R15, `(.L_x_9167) ;  /* 0x000000000f087348 */ /* 0x000fea0003c00000 */
[----:B------:R0:W1:Y:S02]  /*ca10*/  SHFL.IDX P6, R14, R13, R12, R11 ;  /* 0x0000000c0d0e7389 */ /* 0x00006400000c000b */
[----:B01----:R-:W-:Y:S01]  /*ca20*/  ENDCOLLECTIVE ;  /* 0x000000000000791b */ /* 0x003fe20003800000 */
.L_x_9167:
        /* <DEDUP_REMOVED lines=9> */
[----:B------:R-:W-:-:S03]  /*cac0*/  IMAD.MOV.U32 R7, RZ, RZ, R14 ;  /* 0x000000ffff077224 */ /* 0x000fc600078e000e */
[----:B------:R0:W-:Y:S04]  /*cad0*/  LDGSTS.E.BYPASS.LTC128B.128 [R6+0xb400], desc[UR48][R2.64+0x180], !P1 ;  /* 0x0b40018002067fae */ /* 0x0001e8000c901d70 */
[----:B0-----:R-:W-:Y:S05]  /*cae0*/  WARPSYNC.COLLECTIVE R15, `(.L_x_9168) ;  /* 0x000000000f087348 */ /* 0x001fea0003c00000 */
[----:B------:R1:W2:Y:S02]  /*caf0*/  SHFL.IDX P6, R14, R13, R12, R11 ;  /* 0x0000000c0d0e7389 */ /* 0x0002a400000c000b */
[----:B012---:R-:W-:Y:S01]  /*cb00*/  ENDCOLLECTIVE ;  /* 0x000000000000791b */ /* 0x007fe20003800000 */
.L_x_9168:
[----:B------:R-:W-:Y:S05]  /*cb10*/  BRA `(.L_x_9169) ;  /* 0xffffffcc00e87947 */ /* 0x000fea000383ffff */
.L_x_9093:
[----:B0-----:R0:W1:Y:S02]  /*cb20*/  SYNCS.PHASECHK.TRANS64.TRYWAIT P0, [R18+URZ+0x22840], R26 ;  /* 0x0228401a120075a7 */ /* 0x001064000800017f */
[----:B-1----:R-:W-:Y:S05]  /*cb30*/  @!P0 NANOSLEEP.SYNCS 0x989680 ;  /* 0x009896800000895d */ /* 0x002fea0003900000 */
[----:B------:R-:W1:Y:S02]  /*cb40*/  @!P0 SYNCS.PHASECHK.TRANS64 P0, [R18+URZ+0x22840], R26 ;  /* 0x0228401a120085a7 */ /* 0x000e64000800007f */
[----:B-1----:R-:W-:Y:S05]  /*cb50*/  @!P0 BRA `(.L_x_9093) ;  /* 0xfffffffc00f08947 */ /* 0x002fea000383ffff */
[----:B------:R-:W-:Y:S05]  /*cb60*/  BRA `(.L_x_9170) ;  /* 0xffffffd000f47947 */ /* 0x000fea000383ffff */
.L_x_9094:
        /* <DEDUP_REMOVED lines=8> */
.L_x_9172:
[----:B------:R-:W-:Y:S05]  /*cbf0*/  BSYNC B1 ;  /* 0x0000000000017941 */ /* 0x000fea0003800000 */
.L_x_9171:
[----:B------:R-:W-:Y:S01]  /*cc00*/  IMAD.MOV.U32 R13, RZ, RZ, R21 ;  /* 0x000000ffff0d7224 */ /* 0x000fe200078e0015 */
[----:B------:R-:W-:Y:S01]  /*cc10*/  MOV R12, RZ ;  /* 0x000000ff000c7202 */ /* 0x000fe20000000f00 */
[----:B------:R-:W-:Y:S01]  /*cc20*/  IMAD.MOV.U32 R11, RZ, RZ, 0x181f ;  /* 0x0000181fff0b7424 */ /* 0x000fe200078e00ff */
[----:B------:R-:W-:Y:S01]  /*cc30*/  LEA R22, R22, UR37, 0x1 ;  /* 0x0000002516167c11 */ /* 0x000fe2000f8e08ff */
[----:B------:R-:W-:Y:S02]  /*cc40*/  IMAD.MOV.U32 R15, RZ, RZ, -0x1 ;  /* 0xffffffffff0f7424 */ /* 0x000fe400078e00ff */
[----:B------:R-:W-:-:S07]  /*cc50*/  IMAD.MOV.U32 R3, RZ, RZ, R14 ;  /* 0x000000ffff037224 */ /* 0x000fce00078e000e */
[----:B------:R-:W-:Y:S05]  /*cc60*/  WARPSYNC.COLLECTIVE R15, `(.L_x_9173) ;  /* 0x000000000f087348 */ /* 0x000fea0003c00000 */
[----:B------:R0:W1:Y:S02]  /*cc70*/  SHFL.IDX P6, R14, R13, R12, R11 ;  /* 0x0000000c0d0e7389 */ /* 0x00006400000c000b */
[----:B01----:R-:W-:Y:S01]  /*cc80*/  ENDCOLLECTIVE ;  /* 0x000000000000791b */ /* 0x003fe20003800000 */
.L_x_9173:
[----:B------:R-:W-:Y:S02]  /*cc90*/  IMAD.MOV.U32 R13, RZ, RZ, R24 ;  /* 0x000000ffff0d7224 */ /* 0x000fe400078e0018 */
[----:B------:R-:W-:Y:S01]  /*cca0*/  IMAD.MOV.U32 R12, RZ, RZ, 0x1 ;  /* 0x00000001ff0c7424 */ /* 0x000fe200078e00ff */
[----:B------:R-:W-:-:S13]  /*ccb0*/  IADD3 R2, P0, R14, R0, RZ ;  /* 0x000000000e027210 */ /* 0x000fda0007f1e0ff */
[----:B------:R-:W-:Y:S05]  /*ccc0*/  WARPSYNC.COLLECTIVE R15, `(.L_x_9174) ;  /* 0x000000000f087348 */ /* 0x000fea0003c00000 */
[----:B------:R0:W1:Y:S02]  /*ccd0*/  SHFL.IDX P6, R14, R13, R12, R11 ;  /* 0x0000000c0d0e7389 */ /* 0x00006400000c000b */
[----:B01----:R-:W-:Y:S01]  /*cce0*/  ENDCOLLECTIVE ;  /* 0x000000000000791b */ /* 0x003fe20003800000 */
.L_x_9174:
        /* <DEDUP_REMOVED lines=10> */
.L_x_9175:
[----:B------:R-:W-:Y:S02]  /*cd90*/  IMAD.MOV.U32 R13, RZ, RZ, R24 ;  /* 0x000000ffff0d7224 */ /* 0x000fe400078e0018 */
[----:B------:R-:W-:Y:S01]  /*cda0*/  IMAD.MOV.U32 R12, RZ, RZ, 0x2 ;  /* 0x00000002ff0c7424 */ /* 0x000fe200078e00ff */
[----:B------:R-:W-:-:S13]  /*cdb0*/  IADD3 R2, P0, R14, R0, RZ ;  /* 0x000000000e027210 */ /* 0x000fda0007f1e0ff */
[----:B------:R-:W-:Y:S05]  /*cdc0*/  WARPSYNC.COLLECTIVE R15, `(.L_x_9176) ;  /* 0x000000000f087348 */ /* 0x000fea0003c00000 */
[----:B------:R0:W1:Y:S02]  /*cdd0*/  SHFL.IDX P6, R14, R13, R12, R11 ;  /* 0x0000000c0d0e7389 */ /* 0x00006400000c000b */
[----:B01----:R-:W-:Y:S01]  /*cde0*/  ENDCOLLECTIVE ;  /* 0x000000000000791b */ /* 0x003fe20003800000 */
.L_x_9176:
        /* <DEDUP_REMOVED lines=10> */
.L_x_9177:
[----:B------:R-:W-:Y:S02]  /*ce90*/  IMAD.MOV.U32 R13, RZ, RZ, R24 ;  /* 0x000000ffff0d7224 */ /* 0x000fe400078e0018 */
[----:B------:R-:W-:Y:S02]  /*cea0*/  IMAD.MOV.U32 R12, RZ, RZ, 0x3 ;  /* 0x00000003ff0c7424 */ /* 0x000fe400078e00ff */
[----:B------:R-:W-:-:S07]  /*ceb0*/  IMAD.MOV.U32 R10, RZ, RZ, R14 ;  /* 0x000000ffff0a7224 */ /* 0x000fce00078e000e */
[----:B------:R-:W-:Y:S05]  /*cec0*/  WARPSYNC.COLLECTIVE R15, `(.L_x_9178) ;  /* 0x000000000f087348 */ /* 0x000fea0003c00000 */
[----:B------:R0:W1:Y:S02]  /*ced0*/  SHFL.IDX P6, R14, R13, R12, R11 ;  /* 0x0000000c0d0e7389 */ /* 0x00006400000c000b */
[----:B01----:R-:W-:Y:S01]  /*cee0*/  ENDCOLLECTIVE ;  /* 0x000000000000791b */ /* 0x003fe20003800000 */
.L_x_9178:
        /* <DEDUP_REMOVED lines=11> */
.L_x_9179:
[----:B------:R-:W-:Y:S02]  /*cfa0*/  IMAD.MOV.U32 R13, RZ, RZ, R24 ;  /* 0x000000ffff0d7224 */ /* 0x000fe400078e0018 */
[----:B------:R-:W-:Y:S02]  /*cfb0*/  IMAD.MOV.U32 R12, RZ, RZ, 0x4 ;  /* 0x00000004ff0c7424 */ /* 0x000fe400078e00ff */
[----:B------:R-:W-:-:S07]  /*cfc0*/  IMAD.MOV.U32 R2, RZ, RZ, R14 ;  /* 0x000000ffff027224 */ /* 0x000fce00078e000e */
[----:B------:R-:W-:Y:S05]  /*cfd0*/  WARPSYNC.COLLECTIVE R15, `(.L_x_9180) ;  /* 0x000000000f087348 */ /* 0x000fea0003c00000 */
[----:B------:R0:W1:Y:S02]  /*cfe0*/  SHFL.IDX P6, R14, R13, R12, R11 ;  /* 0x0000000c0d0e7389 */ /* 0x00006400000c000b */
[----:B01----:R-:W-:Y:S01]  /*cff0*/  ENDCOLLECTIVE ;  /* 0x000000000000791b */ /* 0x003fe20003800000 */
.L_x_9180:
        /* <DEDUP_REMOVED lines=11> */
.L_x_9181:
[----:B------:R-:W-:Y:S02]  /*d0b0*/  IMAD.MOV.U32 R13, RZ, RZ, R24 ;  /* 0x000000ffff0d7224 */ /* 0x000fe400078e0018 */
[----:B------:R-:W-:Y:S02]  /*d0c0*/  IMAD.MOV.U32 R12, RZ, RZ, 0x5 ;  /* 0x00000005ff0c7424 */ /* 0x000fe400078e00ff */
[----:B------:R-:W-:-:S07]  /*d0d0*/  IMAD.MOV.U32 R2, RZ, RZ, R14 ;  /* 0x000000ffff027224 */ /* 0x000fce00078e000e */
[----:B------:R-:W-:Y:S05]  /*d0e0*/  WARPSYNC.COLLECTIVE R15, `(.L_x_9182) ;  /* 0x000000000f087348 */ /* 0x000fea0003c00000 */
[----:B------:R0:W1:Y:S02]  /*d0f0*/  SHFL.IDX P6, R14, R13, R12, R11 ;  /* 0x0000000c0d0e7389 */ /* 0x00006400000c000b */
[----:B01----:R-:W-:Y:S01]  /*d100*/  ENDCOLLECTIVE ;  /* 0x000000000000791b */ /* 0x003fe20003800000 */
.L_x_9182:
        /* <DEDUP_REMOVED lines=11> */
.L_x_9183:
[----:B------:R-:W-:Y:S05]  /*d1c0*/  BRA `(.L_x_9184) ;  /* 0xffffffd0002c7947 */ /* 0x000fea000383ffff */
.L_x_9099:
[----:B--2---:R2:W3:Y:S02]  /*d1d0*/  SYNCS.PHASECHK.TRANS64.TRYWAIT P0, [R18+URZ+0x22860], R26 ;  /* 0x0228601a120075a7 */ /* 0x0044e4000800017f */
[----:B---3--:R-:W-:Y:S05]  /*d1e0*/  @!P0 NANOSLEEP.SYNCS 0x989680 ;  /* 0x009896800000895d */ /* 0x008fea0003900000 */
[----:B------:R-:W3:Y:S02]  /*d1f0*/  @!P0 SYNCS.PHASECHK.TRANS64 P0, [R18+URZ+0x22860], R26 ;  /* 0x0228601a120085a7 */ /* 0x000ee4000800007f */
[----:B---3--:R-:W-:Y:S05]  /*d200*/  @!P0 BRA `(.L_x_9099) ;  /* 0xfffffffc00f08947 */ /* 0x008fea000383ffff */
[----:B------:R-:W-:Y:S05]  /*d210*/  BRA `(.L_x_9185) ;  /* 0xffffffd0007c7947 */ /* 0x000fea000383ffff */
.L_x_9100:
[----:B------:R-:W-:Y:S01]  /*d220*/  BSSY B1, `(.L_x_9186) ;  /* 0x0000008000017945 */ /* 0x000fe20003800000 */
[----:B------:R-:W-:Y:S02]  /*d230*/  IMAD.MOV.U32 R13, RZ, RZ, R23 ;  /* 0x000000ffff0d7224 */ /* 0x000fe400078e0017 */
[----:B------:R-:W-:Y:S02]  /*d240*/  IMAD.MOV.U32 R12, RZ, RZ, RZ ;  /* 0x000000ffff0c7224 */ /* 0x000fe400078e00ff */
[----:B------:R-:W-:Y:S02]  /*d250*/  IMAD.MOV.U32 R11, RZ, RZ, 0x181f ;  /* 0x0000181fff0b7424 */ /* 0x000fe400078e00ff */
[----:B------:R-:W-:-:S07]  /*d260*/  IMAD.MOV.U32 R15, RZ, RZ, -0x1 ;  /* 0xffffffffff0f7424 */ /* 0x000fce00078e00ff */
[----:B012---:R-:W-:Y:S05]  /*d270*/  WARPSYNC.COLLECTIVE R15, `(.L_x_9187) ;  /* 0x000000000f087348 */ /* 0x007fea0003c00000 */
[----:B------:R3:W4:Y:S02]  /*d280*/  SHFL.IDX P6, R14, R13, R12, R11 ;  /* 0x0000000c0d0e7389 */ /* 0x00072400000c000b */
[----:B01234-:R-:W-:Y:S01]  /*d290*/  ENDCOLLECTIVE ;  /* 0x000000000000791b */ /* 0x01ffe20003800000 */
.L_x_9187:
[----:B------:R-:W-:Y:S05]  /*d2a0*/  BSYNC B1 ;  /* 0x0000000000017941 */ /* 0x000fea0003800000 */
.L_x_9186:
[----:B------:R-:W-:Y:S01]  /*d2b0*/  MOV R13, R21 ;  /* 0x00000015000d7202 */ /* 0x000fe20000000f00 */
[----:B------:R-:W-:Y:S01]  /*d2c0*/  IMAD.MOV.U32 R12, RZ, RZ, RZ ;  /* 0x000000ffff0c7224 */ /* 0x000fe200078e00ff */
[----:B------:R-:W-:Y:S01]  /*d2d0*/  LEA R22, R22, UR37, 0x1 ;  /* 0x0000002516167c11 */ /* 0x000fe2000f8e08ff */
[----:B------:R-:W-:Y:S02]  /*d2e0*/  IMAD.MOV.U32 R11, RZ, RZ, 0x181f ;  /* 0x0000181fff0b7424 */ /* 0x000fe400078e00ff */
[----:B------:R-:W-:Y:S02]  /*d2f0*/  IMAD.MOV.U32 R15, RZ, RZ, -0x1 ;  /* 0xffffffffff0f7424 */ /* 0x000fe400078e00ff */
[----:B------:R-:W-:-:S07]  /*d300*/  IMAD.MOV.U32 R3, RZ, RZ, R14 ;  /* 0x000000ffff037224 */ /* 0x000fce00078e000e */
[----:B------:R-:W-:Y:S05]  /*d310*/  WARPSYNC.COLLECTIVE R15, `(.L_x_9188) ;  /* 0x000000000f087348 */ /* 0x000fea0003c00000 */
[----:B------:R0:W1:Y:S02]  /*d320*/  SHFL.IDX P6, R14, R13, R12, R11 ;  /* 0x0000000c0d0e7389 */ /* 0x00006400000c000b */
[----:B01----:R-:W-:Y:S01]  /*d330*/  ENDCOLLECTIVE ;  /* 0x000000000000791b */ /* 0x003fe20003800000 */
.L_x_9188:
[----:B------:R-:W-:Y:S02]  /*d340*/  IMAD.MOV.U32 R13, RZ, RZ, R23 ;  /* 0x000000ffff0d7224 */ /* 0x000fe400078e0017 */
[----:B------:R-:W-:Y:S01]  /*d350*/  IMAD.MOV.U32 R12, RZ, RZ, 0x1 ;  /* 0x00000001ff0c7424 */ /* 0x000fe200078e00ff */
[----:B------:R-:W-:-:S13]  /*d360*/  IADD3 R2, P0, R14, R0, RZ ;  /* 0x000000000e027210 */ /* 0x000fda0007f1e0ff */
[----:B------:R-:W-:Y:S05]  /*d370*/  WARPSYNC.COLLECTIVE R15, `(.L_x_9189) ;  /* 0x000000000f087348 */ /* 0x000fea0003c00000 */
[----:B------:R0:W1:Y:S02]  /*d380*/  SHFL.IDX P6, R14, R13, R12, R11 ;  /* 0x0000000c0d0e7389 */ /* 0x00006400000c000b */
[----:B01----:R-:W-:Y:S01]  /*d390*/  ENDCOLLECTIVE ;  /* 0x000000000000791b */ /* 0x003fe20003800000 */
.L_x_9189:
[----:B------:R-:W-:-:S05]  /*d3a0*/  IMAD.X R3, RZ, RZ, R3, P0 ;  /* 0x000000ffff037224 */ /* 0x000fca00000e0603 */
[----:B------:R-:W-:Y:S01]  /*d3b0*/  @!PT LDS RZ, [RZ] ;  /* 0x00000000fffff984 */ /* 0x000fe20000000800 */
[----:B------:R-:W-:Y:S01]  /*d3c0*/  @!PT LDS RZ, [RZ] ;  /* 0x00000000fffff984 */ /* 0x000fe20000000800 */
[----:B------:R-:W-:Y:S01]  /*d3d0*/  @!PT LDS RZ, [RZ] ;  /* 0x00000000fffff984 */ /* 0x000fe20000000800 */
[----:B------:R-:W-:Y:S04]  /*d3e0*/  LDGSTS.E.BYPASS.LTC128B.128 [R22+0x400], desc[UR48][R2.64], !P4 ;  /* 0x0040000002167fae */ /* 0x000fe8000e101d70 */
[----:B------:R-:W-:Y:S01]  /*d3f0*/  LDGSTS.E.BYPASS.LTC128B.128 [R22+0x3400], desc[UR48][R2.64+0x80], !P3 ;  /* 0x0340008002167fae */ /* 0x000fe2000d901d70 */
[----:B------:R-:W-:-:S03]  /*d400*/  IMAD.MOV.U32 R13, RZ, RZ, R21 ;  /* 0x000000ffff0d7224 */ /* 0x000fc600078e0015 */
[----:B------:R-:W-:Y:S04]  /*d410*/  LDGSTS.E.BYPASS.LTC128B.128 [R22+0x6400], desc[UR48][R2.64+0x100], !P2 ;  /* 0x0640010002167fae */ /* 0x000fe8000d101d70 */
[----:B------:R0:W-:Y:S02]  /*d420*/  LDGSTS.E.BYPASS.LTC128B.128 [R22+0x9400], desc[UR48][R2.64+0x180], !P1 ;  /* 0x0940018002167fae */ /* 0x0001e4000c901d70 */
[----:B0-----:R-:W-:-:S07]  /*d430*/  IMAD.MOV.U32 R3, RZ, RZ, R14 ;  /* 0x000000ffff037224 */ /* 0x001fce00078e000e */
[----:B------:R-:W-:Y:S05]  /*d440*/  WARPSYNC.COLLECTIVE R15, `(.L_x_9190) ;  /* 0x000000000f087348 */ /* 0x000fea0003c00000 */
[----:B------:R0:W1:Y:S02]  /*d450*/  SHFL.IDX P6, R14, R13, R12, R11 ;  /* 0x0000000c0d0e7389 */ /* 0x00006400000c000b */
[----:B01----:R-:W-:Y:S01]  /*d460*/  ENDCOLLECTIVE ;  /* 0x000000000000791b */ /* 0x003fe20003800000 */
.L_x_9190:
[----:B------:R-:W-:Y:S02]  /*d470*/  IMAD.MOV.U32 R13, RZ, RZ, R23 ;  /* 0x000000ffff0d7224 */ /* 0x000fe400078e0017 */
[----:B------:R-:W-:Y:S01]  /*d480*/  IMAD.MOV.U32 R12, RZ, RZ, 0x2 ;  /* 0x00000002ff0c7424 */ /* 0x000fe200078e00ff */
[----:B------:R-:W-:-:S13]  /*d490*/  IADD3 R2, P0, R14, R0, RZ ;  /* 0x000000000e027210 */ /* 0x000fda0007f1e0ff */
[----:B------:R-:W-:Y:S05]  /*d4a0*/  WARPSYNC.COLLECTIVE R15, `(.L_x_9191) ;  /* 0x000000000f087348 */ /* 0x000fea0003c00000 */
[----:B------:R0:W1:Y:S02]  /*d4b0*/  SHFL.IDX P6, R14, R13, R12, R11 ;  /* 0x0000000c0d0e7389 */ /* 0x00006400000c000b */
[----:B01----:R-:W-:Y:S01]  /*d4c0*/  ENDCOLLECTIVE ;  /* 0x000000000000791b */ /* 0x003fe20003800000 */
.L_x_9191:
        /* <DEDUP_REMOVED lines=13> */
.L_x_9192:
[----:B------:R-:W-:Y:S02]  /*d5a0*/  IMAD.MOV.U32 R13, RZ, RZ, R23 ;  /* 0x000000ffff0d7224 */ /* 0x000fe400078e0017 */
[----:B------:R-:W-:Y:S01]  /*d5b0*/  IMAD.MOV.U32 R12, RZ, RZ, 0x3 ;  /* 0x00000003ff0c7424 */ /* 0x000fe200078e00ff */
[----:B------:R-:W-:-:S13]  /*d5c0*/  IADD3 R2, P0, R14, R0, RZ ;  /* 0x000000000e027210 */ /* 0x000fda0007f1e0ff */
[----:B------:R-:W-:Y:S05]  /*d5d0*/  WARPSYNC.COLLECTIVE R15, `(.L_x_9193) ;  /* 0x000000000f087348 */ /* 0x000fea0003c00000 */
[----:B------:R0:W1:Y:S02]  /*d5e0*/  SHFL.IDX P6, R14, R13, R12, R11 ;  /* 0x0000000c0d0e7389 */ /* 0x00006400000c000b */
[----:B01----:R-:W-:Y:S01]  /*d5f0*/  ENDCOLLECTIVE ;  /* 0x000000000000791b */ /* 0x003fe20003800000 */
.L_x_9193:
[----:B------:R-:W-:-:S05]  /*d600*/  IMAD.X R3, RZ, RZ, R3, P0 ;  /* 0x000000ffff037224 */ /* 0x000fca00000e0603 */
[----:B------:R-:W-:Y:S01]  /*d610*/  @!PT LDS RZ, [RZ] ;  /* 0x00000000fffff984 */ /* 0x000fe20000000800 */
[----:B------:R-:W-:Y:S01]  /*d620*/  @!PT LDS RZ, [RZ] ;  /* 0x00000000fffff984 */ /* 0x000fe20000000800 */
[----:B------:R-:W-:Y:S01]  /*d630*/  @!PT LDS RZ, [RZ] ;  /* 0x00000000fffff984 */ /* 0x000fe20000000800 */
[----:B------:R-:W-:Y:S04]  /*d640*/  LDGSTS.E.BYPASS.LTC128B.128 [R22+0x1400], desc[UR48][R2.64], !P4 ;  /* 0x0140000002167fae */ /* 0x000fe8000e101d70 */
[----:B------:R-:W-:Y:S01]  /*d650*/  LDGSTS.E.BYPASS.LTC128B.128 [R22+0x4400], desc[UR48][R2.64+0x80], !P3 ;  /* 0x0440008002167fae */ /* 0x000fe2000d901d70 */
[----:B------:R-:W-:-:S03]  /*d660*/  MOV R13, R21 ;  /* 0x00000015000d7202 */ /* 0x000fc60000000f00 */
[----:B------:R-:W-:Y:S04]  /*d670*/  LDGSTS.E.BYPASS.LTC128B.128 [R22+0x7400], desc[UR48][R2.64+0x100], !P2 ;  /* 0x0740010002167fae */ /* 0x000fe8000d101d70 */
[----:B------:R0:W-:Y:S02]  /*d680*/  LDGSTS.E.BYPASS.LTC128B.128 [R22+0xa400], desc[UR48][R2.64+0x180], !P1 ;  /* 0x0a40018002167fae */ /* 0x0001e4000c901d70 */
[----:B0-----:R-:W-:-:S07]  /*d690*/  IMAD.MOV.U32 R3, RZ, RZ, R14 ;  /* 0x000000ffff037224 */ /* 0x001fce00078e000e */
[----:B------:R-:W-:Y:S05]  /*d6a0*/  WARPSYNC.COLLECTIVE R15, `(.L_x_9194) ;  /* 0x000000000f087348 */ /* 0x000fea0003c00000 */
[----:B------:R0:W1:Y:S02]  /*d6b0*/  SHFL.IDX P6, R14, R13, R12, R11 ;  /* 0x0000000c0d0e7389 */ /* 0x00006400000c000b */
[----:B01----:R-:W-:Y:S01]  /*d6c0*/  ENDCOLLECTIVE ;  /* 0x000000000000791b */ /* 0x003fe20003800000 */
.L_x_9194:
[----:B------:R-:W-:Y:S02]  /*d6d0*/  IMAD.MOV.U32 R13, RZ, RZ, R23 ;  /* 0x000000ffff0d7224 */ /* 0x000fe400078e0017 */
[----:B------:R-:W-:Y:S01]  /*d6e0*/  IMAD.MOV.U32 R12, RZ, RZ, 0x4 ;  /* 0x00000004ff0c7424 */ /* 0x000fe200078e00ff */
[----:B------:R-:W-:-:S13]  /*d6f0*/  IADD3 R2, P0, R14, R0, RZ ;  /* 0x000000000e027210 */ /* 0x000fda0007f1e0ff */
[----:B------:R-:W-:Y:S05]  /*d700*/  WARPSYNC.COLLECTIVE R15, `(.L_x_9195) ;  /* 0x000000000f087348 */ /* 0x000fea0003c00000 */
[----:B------:R0:W1:Y:S02]  /*d710*/  SHFL.IDX P6, R14, R13, R12, R11 ;  /* 0x0000000c0d0e7389 */ /* 0x00006400000c000b */
[----:B01----:R-:W-:Y:S01]  /*d720*/  ENDCOLLECTIVE ;  /* 0x000000000000791b */ /* 0x003fe20003800000 */
.L_x_9195:
        /* <DEDUP_REMOVED lines=13> */
.L_x_9196:
[----:B------:R-:W-:Y:S02]  /*d800*/  IMAD.MOV.U32 R13, RZ, RZ, R23 ;  /* 0x000000ffff0d7224 */ /* 0x000fe400078e0017 */
[----:B------:R-:W-:Y:S02]  /*d810*/  IMAD.MOV.U32 R12, RZ, RZ, 0x5 ;  /* 0x00000005ff0c7424 */ /* 0x000fe400078e00ff */
[----:B------:R-:W-:-:S07]  /*d820*/  IMAD.MOV.U32 R2, RZ, RZ, R14 ;  /* 0x000000ffff027224 */ /* 0x000fce00078e000e */
[----:B------:R-:W-:Y:S05]  /*d830*/  WARPSYNC.COLLECTIVE R15, `(.L_x_9197) ;  /* 0x000000000f087348 */ /* 0x000fea0003c00000 */
[----:B------:R0:W1:Y:S02]  /*d840*/  SHFL.IDX P6, R14, R13, R12, R11 ;  /* 0x0000000c0d0e7389 */ /* 0x00006400000c000b */
[----:B01----:R-:W-:Y:S01]  /*d850*/  ENDCOLLECTIVE ;  /* 0x000000000000791b */ /* 0x003fe20003800000 */
.L_x_9197:
        /* <DEDUP_REMOVED lines=14> */
.L_x_9198:
[----:B------:R-:W-:Y:S05]  /*d940*/  BRA `(.L_x_9199) ;  /* 0xffffffcc00c47947 */ /* 0x000fea000383ffff */
.L_x_9106:
[----:B0-----:R0:W3:Y:S02]  /*d950*/  SYNCS.PHASECHK.TRANS64.TRYWAIT P0, [R4+URZ+0x22820], R0 ;  /* 0x02282000040075a7 */ /* 0x0010e4000800017f */
[----:B---3--:R-:W-:Y:S05]  /*d960*/  @!P0 NANOSLEEP.SYNCS 0x989680 ;  /* 0x009896800000895d */ /* 0x008fea0003900000 */
[----:B------:R-:W3:Y:S02]  /*d970*/  @!P0 SYNCS.PHASECHK.TRANS64 P0, [R4+URZ+0x22820], R0 ;  /* 0x02282000040085a7 */ /* 0x000ee4000800007f */
[----:B---3--:R-:W-:Y:S05]  /*d980*/  @!P0 BRA `(.L_x_9106) ;  /* 0xfffffffc00f08947 */ /* 0x008fea000383ffff */
[----:B------:R-:W-:Y:S05]  /*d990*/  BRA `(.L_x_9200) ;  /* 0xffffffd000707947 */ /* 0x000fea000383ffff */
.L_x_9107:
        /* <DEDUP_REMOVED lines=11> */
.L_x_9202:
[----:B------:R-:W-:Y:S05]  /*da50*/  BSYNC B0 ;  /* 0x0000000000007941 */ /* 0x000fea0003800000 */
.L_x_9201:
[----:B------:R-:W-:Y:S05]  /*da60*/  BRA `(.L_x_9203) ;  /* 0xffffffd000587947 */ /* 0x000fea000383ffff */
.L_x_9110:
[----:B------:R-:W-:Y:S01]  /*da70*/  BSSY B1, `(.L_x_9204) ;  /* 0x0000006000017945 */ /* 0x000fe20003800000 */
[----:B------:R-:W-:-:S07]  /*da80*/  IMAD.MOV.U32 R15, RZ, RZ, -0x1 ;  /* 0xffffffffff0f7424 */ /* 0x000fce00078e00ff */
[----:B012---:R-:W-:Y:S05]  /*da90*/  WARPSYNC.COLLECTIVE R15, `(.L_x_9205) ;  /* 0x000000000f0c7348 */ /* 0x007fea0003c00000 */
[----:B------:R-:W-:Y:S02]  /*daa0*/  ELECT P6, UR62, PT ;  /* 0x00000000003e782f */ /* 0x000fe400038c0000 */
[----:B------:R-:W-:Y:S01]  /*dab0*/  MOV R14, UR62 ;  /* 0x0000003e000e7c02 */ /* 0x000fe20008000f00 */
[----:B012---:R-:W-:Y:S10]  /*dac0*/  ENDCOLLECTIVE ;  /* 0x000000000000791b */ /* 0x007ff40003800000 */
.L_x_9205:
[----:B------:R-:W-:Y:S05]  /*dad0*/  BSYNC B1 ;  /* 0x0000000000017941 */ /* 0x000fea0003800000 */
.L_x_9204:
[----:B------:R-:W-:Y:S05]  /*dae0*/  BRA `(.L_x_9206) ;  /* 0xffffffd000507947 */ /* 0x000fea000383ffff */
.L_x_9112:
[----:B0-----:R0:W3:Y:S02]  /*daf0*/  SYNCS.PHASECHK.TRANS64.TRYWAIT P1, [R3+URZ+0x22840], R2 ;  /* 0x02284002030075a7 */ /* 0x0010e4000802017f */
[----:B---3--:R-:W-:Y:S05]  /*db00*/  @!P1 NANOSLEEP.SYNCS 0x989680 ;  /* 0x009896800000995d */ /* 0x008fea0003900000 */
[----:B------:R-:W3:Y:S02]  /*db10*/  @!P1 SYNCS.PHASECHK.TRANS64 P1, [R3+URZ+0x22840], R2 ;  /* 0x02284002030095a7 */ /* 0x000ee4000802007f */
[----:B---3--:R-:W-:Y:S05]  /*db20*/  @!P1 BRA `(.L_x_9112) ;  /* 0xfffffffc00f09947 */ /* 0x008fea000383ffff */
[----:B------:R-:W-:Y:S05]  /*db30*/  BRA `(.L_x_9207) ;  /* 0xffffffd000707947 */ /* 0x000fea000383ffff */
.L_x_9114:
[----:B---3--:R3:W4:Y:S02]  /*db40*/  SYNCS.PHASECHK.TRANS64.TRYWAIT P1, [R17+URZ+0x22840], R0 ;  /* 0x02284000110075a7 */ /* 0x008724000802017f */
[----:B----4-:R-:W-:Y:S05]  /*db50*/  @!P1 NANOSLEEP.SYNCS 0x989680 ;  /* 0x009896800000995d */ /* 0x010fea0003900000 */
[----:B------:R-:W4:Y:S02]  /*db60*/  @!P1 SYNCS.PHASECHK.TRANS64 P1, [R17+URZ+0x22840], R0 ;  /* 0x02284000110095a7 */ /* 0x000f24000802007f */
[----:B----4-:R-:W-:Y:S05]  /*db70*/  @!P1 BRA `(.L_x_9114) ;  /* 0xfffffffc00f09947 */ /* 0x010fea000383ffff */
[----:B------:R-:W-:Y:S05]  /*db80*/  BRA `(.L_x_9208) ;  /* 0xffffffd0007c7947 */ /* 0x000fea000383ffff */
.L_x_9116:
[----:B----4-:R4:W0:Y:S02]  /*db90*/  SYNCS.PHASECHK.TRANS64.TRYWAIT P1, [R3+URZ+0x22860], R2 ;  /* 0x02286002030075a7 */ /* 0x010824000802017f */
[----:B0-----:R-:W-:Y:S05]  /*dba0*/  @!P1 NANOSLEEP.SYNCS 0x989680 ;  /* 0x009896800000995d */ /* 0x001fea0003900000 */
[----:B------:R-:W0:Y:S02]  /*dbb0*/  @!P1 SYNCS.PHASECHK.TRANS64 P1, [R3+URZ+0x22860], R2 ;  /* 0x02286002030095a7 */ /* 0x000e24000802007f */
[----:B0-----:R-:W-:Y:S05]  /*dbc0*/  @!P1 BRA `(.L_x_9116) ;  /* 0xfffffffc00f09947 */ /* 0x001fea000383ffff */
[----:B------:R-:W-:Y:S05]  /*dbd0*/  BRA `(.L_x_9209) ;  /* 0xffffffd000787947 */ /* 0x000fea000383ffff */
.L_x_9210:
        /* <DEDUP_REMOVED lines=10> */
.L_x_15551:


//--------------------- .text._ZN7cutlass13device_kernelIN5flash11enable_sm90INS1_16FlashAttnFwdSm90INS1_25CollectiveMainloopFwdSm90ILi2EN4cute5tupleIJNS5_1CILi1EEES8_S8_EEENS6_IJNS7_ILi128EEENS7_ILi96EEENS7_ILi64EEEEEELi256ENS_10bfloat16_tEfNS_4arch4Sm90ELb0ELb0ELb0ELb0ELb1ELb0ELb1ELb1ELb0ELb1ELb0ELb0EEENS1_21CollectiveEpilogueFwdINS6_IJSA_NS7_ILi256EEESB_EEES9_SE_SG_Li256ELb0ELb1ELb0ELb0EEENS1_29StaticPersistentTileSchedulerILb0EEEEEEEEEvNT_6ParamsE --------------------------
	.section	.text._ZN7cutlass13device_kernelIN5flash11enable_sm90INS1_16FlashAttnFwdSm90INS1_25CollectiveMainloopFwdSm90ILi2EN4cute5tupleIJNS5_1CILi1EEES8_S8_EEENS6_IJNS7_ILi128EEENS7_ILi96EEENS7_ILi64EEEEEELi256ENS_10bfloat16_tEfNS_4arch4Sm90ELb0ELb0ELb0ELb0ELb1ELb0ELb1ELb1ELb0ELb1ELb0ELb0EEENS1_21CollectiveEpilogueFwdINS6_IJSA_NS7_ILi256EEESB_EEES9_SE_SG_Li256ELb0ELb1ELb0ELb0EEENS1_29StaticPersistentTileSchedulerILb0EEEEEEEEEvNT_6ParamsE,"ax",@progbits
	.align	128
.text._ZN7cutlass13device_kernelIN5flash11enable_sm90INS1_16FlashAttnFwdSm90INS1_25CollectiveMainloopFwdSm90ILi2EN4cute5tupleIJNS5_1CILi1EEES8_S8_EEENS6_IJNS7_ILi128EEENS7_ILi96EEENS7_ILi64EEEEEELi256ENS_10bfloat16_tEfNS_4arch4Sm90ELb0ELb0ELb0ELb0ELb1ELb0ELb1ELb1ELb0ELb1ELb0ELb0EEENS1_21CollectiveEpilogueFwdINS6_IJSA_NS7_ILi256EEESB_EEES9_SE_SG_Li256ELb0ELb1ELb0ELb0EEENS1_29StaticPersistentTileSchedulerILb0EEEEEEEEEvNT_6ParamsE:
        .type           _ZN7cutlass13device_kernelIN5flash11enable_sm90INS1_16FlashAttnFwdSm90INS1_25CollectiveMainloopFwdSm90ILi2EN4cute5tupleIJNS5_1CILi1EEES8_S8_EEENS6_IJNS7_ILi128EEENS7_ILi96EEENS7_ILi64EEEEEELi256ENS_10bfloat16_tEfNS_4arch4Sm90ELb0ELb0ELb0ELb0ELb1ELb0ELb1ELb1ELb0ELb1ELb0ELb0EEENS1_21CollectiveEpilogueFwdINS6_IJSA_NS7_ILi256EEESB_EEES9_SE_SG_Li256ELb0ELb1ELb0ELb0EEENS1_29StaticPersistentTileSchedulerILb0EEEEEEEEEvNT_6ParamsE,@function
        .size           _ZN7cutlass13device_kernelIN5flash11enable_sm90INS1_16FlashAttnFwdSm90INS1_25CollectiveMainloopFwdSm90ILi2EN4cute5tupleIJNS5_1CILi1EEES8_S8_EEENS6_IJNS7_ILi128EEENS7_ILi96EEENS7_ILi64EEEEEELi256ENS_10bfloat16_tEfNS_4arch4Sm90ELb0ELb0ELb0ELb0ELb1ELb0ELb1ELb1ELb0ELb1ELb0ELb0EEENS1_21CollectiveEpilogueFwdINS6_IJSA_NS7_ILi256EEESB_EEES9_SE_SG_Li256ELb0ELb1ELb0ELb0EEENS1_29StaticPersistentTileSchedulerILb0EEEEEEEEEvNT_6ParamsE,(.L_x_15552 - _ZN7cutlass13device_kernelIN5flash11enable_sm90INS1_16FlashAttnFwdSm90INS1_25CollectiveMainloopFwdSm90ILi2EN4cute5tupleIJNS5_1CILi1EEES8_S8_EEENS6_IJNS7_ILi128EEENS7_ILi96EEENS7_ILi64EEEEEELi256ENS_10bfloat16_tEfNS_4arch4Sm90ELb0ELb0ELb0ELb0ELb1ELb0ELb1ELb1ELb0ELb1ELb0ELb0EEENS1_21CollectiveEpilogueFwdINS6_IJSA_NS7_ILi256EEESB_EEES9_SE_SG_Li256ELb0ELb1ELb0ELb0EEENS1_29StaticPersistentTileSchedulerILb0EEEEEEEEEvNT_6ParamsE)
        .other          _ZN7cutlass13device_kernelIN5flash11enable_sm90INS1_16FlashAttnFwdSm90INS1_25CollectiveMainloopFwdSm90ILi2EN4cute5tupleIJNS5_1CILi1EEES8_S8_EEENS6_IJNS7_ILi128EEENS7_ILi96EEENS7_ILi64EEEEEELi256ENS_10bfloat16_tEfNS_4arch4Sm90ELb0ELb0ELb0ELb0ELb1ELb0ELb1ELb1ELb0ELb1ELb0ELb0EEENS1_21CollectiveEpilogueFwdINS6_IJSA_NS7_ILi256EEESB_EEES9_SE_SG_Li256ELb0ELb1ELb0ELb0EEENS1_29StaticPersistentTileSchedulerILb0EEEEEEEEEvNT_6ParamsE,@"STO_CUDA_ENTRY STV_DEFAULT"
_ZN7cutlass13device_kernelIN5flash11enable_sm90INS1_16FlashAttnFwdSm90INS1_25CollectiveMainloopFwdSm90ILi2EN4cute5tupleIJNS5_1CILi1EEES8_S8_EEENS6_IJNS7_ILi128EEENS7_ILi96EEENS7_ILi64EEEEEELi256ENS_10bfloat16_tEfNS_4arch4Sm90ELb0ELb0ELb0ELb0ELb1ELb0ELb1ELb1ELb0ELb1ELb0ELb0EEENS1_21CollectiveEpilogueFwdINS6_IJSA_NS7_ILi256EEESB_EEES9_SE_SG_Li256ELb0ELb1ELb0ELb0EEENS1_29StaticPersistentTileSchedulerILb0EEEEEEEEEvNT_6ParamsE:
        /* <DEDUP_REMOVED lines=43> */
[----:B------:R0:W0:Y:S01]  /*02b0*/  SYNCS.EXCH.64 URZ, [UR8+0x32440], UR6 ;  /* 0x03244006083f75b2 */ /* 0x0000220008000100 */
[----:B------:R0:W0:Y:S01]  /*02c0*/  SYNCS.EXCH.64 URZ, [UR8+0x32438], UR4 ;  /* 0x03243804083f75b2 */ /* 0x0000220008000100 */
[----:B------:R0:W0:Y:S01]  /*02d0*/  SYNCS.EXCH.64 URZ, [UR8+0x32448], UR6 ;  /* 0x03244806083f75b2 */ /* 0x0000220008000100 */
[----:B------:R-:W-:Y:S01]  /*02e0*/  NOP ;  /* 0x0000000000007918 */ /* 0x000fe20000000000 */
.L_x_9211:
        /* <DEDUP_REMOVED lines=22> */
.L_x_9212:
        /* <DEDUP_REMOVED lines=18> */
.L_x_9213:
        /* <DEDUP_REMOVED lines=22> */
.L_x_9214:
        /* <DEDUP_REMOVED lines=23> */
.L_x_9215:
        /* <DEDUP_REMOVED lines=8> */
.L_x_9217:
        /* <DEDUP_REMOVED lines=23> */
[----:B------:R-:W-:Y:S01]  /*0a30*/  LEA.HI R200, R0, R19, RZ, 0x3 ;  /* 0x0000001300c87211 */ /* 0x000fe200078f18ff */
[----:B------:R-:W-:Y:S01]  /*0a40*/  IMAD.IADD R206, R19, 0x1, -R206 ;  /* 0x0000000113ce7824 */ /* 0x000fe200078e0ace */
[----:B------:R-:W-:-:S02]  /*0a50*/  LOP3.LUT R4, R2, 0x3fffff0, RZ, 0xc0, !PT ;  /* 0x03fffff002047812 */ /* 0x000fc400078ec0ff */
[----:B------:R-:W-:Y:S02]  /*0a60*/  SHF.R.S32.HI R5, RZ, 0x4, R2 ;  /* 0x00000004ff057819 */ /* 0x000fe40000011402 */
[----:B------:R-:W-:Y:S01]  /*0a70*/  SHF.R.S32.HI R9, RZ, 0x1f, R206 ;  /* 0x0000001fff097819 */ /* 0x000fe200000114ce */
[----:B------:R-:W-:Y:S01]  /*0a80*/  IMAD.IADD R4, R19, 0x1, -R4 ;  /* 0x0000000113047824 */ /* 0x000fe200078e0a04 */
[----:B------:R-:W-:Y:S02]  /*0a90*/  LOP3.LUT R7, R6, 0xfffffc00, RZ, 0xc0, !PT ;  /* 0xfffffc0006077812 */ /* 0x000fe400078ec0ff */
[----:B------:R-:W-:Y:S02]  /*0aa0*/  LEA.HI R8, R9, R206, RZ, 0x2 ;  /* 0x000000ce09087211 */ /* 0x000fe400078f10ff */
[----:B------:R-:W-:Y:S01]  /*0ab0*/  LEA.HI R6, R0, R19, RZ, 0x2 ;  /* 0x0000001300067211 */ /* 0x000fe200078f10ff */
[----:B------:R-:W-:Y:S01]  /*0ac0*/  IMAD R7, R4, 0x40, R7 ;  /* 0x0000004004077824 */ /* 0x000fe200078e0207 */
[----:B------:R-:W-:-:S02]  /*0ad0*/  SHF.R.S32.HI R10, RZ, 0x2, R8 ;  /* 0x00000002ff0a7819 */ /* 0x000fc40000011408 */
[----:B------:R-:W-:Y:S02]  /*0ae0*/  SHF.R.S32.HI R11, RZ, 0x1f, R8 ;  /* 0x0000001fff0b7819 */ /* 0x000fe40000011408 */
[----:B------:R-:W-:Y:S02]  /*0af0*/  LEA.HI R2, R2, R5, RZ, 0x1 ;  /* 0x0000000502027211 */ /* 0x000fe400078f08ff */
[----:B------:R-:W-:Y:S02]  /*0b00*/  LEA.HI R11, R11, R10, RZ, 0x3 ;  /* 0x0000000a0b0b7211 */ /* 0x000fe400078f18ff */
[----:B------:R-:W-:Y:S02]  /*0b10*/  LOP3.LUT R6, R6, 0xfffffffc, RZ, 0xc0, !PT ;  /* 0xfffffffc06067812 */ /* 0x000fe400078ec0ff */
[----:B------:R-:W-:Y:S02]  /*0b20*/  SHF.R.S32.HI R208, RZ, 0x7, R3 ;  /* 0x00000007ffd07819 */ /* 0x000fe40000011403 */
        /* <DEDUP_REMOVED lines=11> */
[----:B------:R-:W-:Y:S02]  /*0be0*/  LOP3.LUT R3, R3, 0x3fffffe, RZ, 0xc0, !PT ;  /* 0x03fffffe03037812 */ /* 0x000fe400078ec0ff */
[----:B------:R-:W-:Y:S01]  /*0bf0*/  LEA.HI R0, R6, R6, RZ, 0x1 ;  /* 0x0000000606007211 */ /* 0x000fe200078f08ff */
[----:B------:R-:W-:Y:S01]  /*0c00*/  IMAD R10, R9, 0x10, R10 ;  /* 0x00000010090a7824 */ /* 0x000fe200078e020a */
[----:B------:R-:W-:Y:S01]  /*0c10*/  SHF.L.U32 R2, R19, 0x3, RZ ;  /* 0x0000000313027819 */ /* 0x000fe200000006ff */
[----:B------:R-:W-:Y:S01]  /*0c20*/  IMAD.IADD R3, R208, 0x1, -R3 ;  /* 0x00000001d0037824 */ /* 0x000fe200078e0a03 */
[----:B------:R-:W-:-:S02]  /*0c30*/  LOP3.LUT R5, R0, 0x1ffffffe, RZ, 0xc0, !PT ;  /* 0x1ffffffe00057812 */ /* 0x000fc400078ec0ff */
[----:B------:R-:W-:Y:S01]  /*0c40*/  SHF.R.S32.HI R200, RZ, 0x3, R200 ;  /* 0x00000003ffc87819 */ /* 0x000fe200000114c8 */
[----:B------:R-:W-:Y:S01]  /*0c50*/  IMAD R209, R3, 0x40, R10 ;  /* 0x0000004003d17824 */ /* 0x000fe200078e020a */
[----:B------:R-:W-:Y:S01]  /*0c60*/  LOP3.LUT R3, R8, 0x7ffffffc, RZ, 0xc0, !PT ;  /* 0x7ffffffc08037812 */ /* 0x000fe200078ec0ff */
[C---:B------:R-:W-:Y:S02]  /*0c70*/  VIADD R18, R2.reuse, 0x40 ;  /* 0x0000004002127836 */ /* 0x040fe40000000000 */
[C---:B------:R-:W-:Y:S02]  /*0c80*/  VIADD R17, R2.reuse, 0x80 ;  /* 0x0000008002117836 */ /* 0x040fe40000000000 */
[----:B------:R-:W-:Y:S01]  /*0c90*/  VIADD R16, R2, 0xc0 ;  /* 0x000000c002107836 */ /* 0x000fe20000000000 */
[----:B------:R-:W-:Y:S01]  /*0ca0*/  SHF.R.S32.HI R216, RZ, 0x1f, R18 ;  /* 0x0000001fffd87819 */ /* 0x000fe20000011412 */
[----:B------:R-:W-:Y:S01]  /*0cb0*/  IMAD.IADD R6, R6, 0x1, -R5 ;  /* 0x0000000106067824 */ /* 0x000fe200078e0a05 */
[----:B------:R-:W-:Y:S01]  /*0cc0*/  SHF.R.S32.HI R215, RZ, 0x1f, R17 ;  /* 0x0000001fffd77819 */ /* 0x000fe20000011411 */
[----:B------:R-:W-:Y:S01]  /*0cd0*/  IMAD.IADD R210, R206, 0x1, -R3 ;  /* 0x00000001ced27824 */ /* 0x000fe200078e0a03 */
[----:B------:R-:W-:Y:S01]  /*0ce0*/  SHF.R.S32.HI R214, RZ, 0x1f, R16 ;  /* 0x0000001fffd67819 */ /* 0x000fe20000011410 */
[----:B------:R-:W-:-:S07]  /*0cf0*/  IMAD R211, R6, 0x8, R209 ;  /* 0x0000000806d37824 */ /* 0x000fce00078e02d1 */
.L_x_9251:
[----:B------:R-:W0:Y:S01]  /*0d00*/  SHFL.IDX PT, R0, R208, RZ, 0x1f ;  /* 0x00001fffd0007589 */ /* 0x000e2200000e0000 */
[----:B------:R-:W1:Y:S01]  /*0d10*/  S2UR UR45, SR_CgaCtaId ;  /* 0x00000000002d79c3 */ /* 0x000e620000008800 */
[----:B------:R-:W-:Y:S01]  /*0d20*/  ULDC UR4, c[0x0][0xd38] ;  /* 0x00034e0000047ab9 */ /* 0x000fe20000000800 */
[----:B------:R-:W-:Y:S01]  /*0d30*/  ULDC.64 UR6, c[0x0][0x418] ;  /* 0x0001060000067ab9 */ /* 0x000fe20000000a00 */
[----:B------:R-:W-:Y:S02]  /*0d40*/  UISETP.NE.AND UP1, UPT, UR4, 0x1, UPT ;  /* 0x000000010400788c */ /* 0x000fe4000bf25270 */
[----:B------:R-:W-:Y:S01]  /*0d50*/  UISETP.NE.U32.AND UP0, UPT, UR6, URZ, UPT ;  /* 0x0000003f0600728c */ /* 0x000fe2000bf05070 */
[----:B------:R-:W-:Y:S01]  /*0d60*/  UMOV UR51, 0x400 ;  /* 0x0000040000337882 */ /* 0x000fe20000000000 */
[----:B------:R-:W-:Y:S02]  /*0d70*/  ULDC UR4, c[0x0][0xd44] ;  /* 0x0003510000047ab9 */ /* 0x000fe40000000800 */
[----:B------:R-:W-:Y:S01]  /*0d80*/  UISETP.NE.AND.EX UP0, UPT, UR7, URZ, UPT, UP0 ;  /* 0x0000003f0700728c */ /* 0x000fe2000bf05300 */
[----:B------:R-:W-:Y:S01]  /*0d90*/  ULDC UR47, c[0x0][0x424] ;  /* 0x00010900002f7ab9 */ /* 0x000fe20000000800 */
[----:B------:R-:W-:-:S02]  /*0da0*/  UISETP.NE.AND UP2, UPT, UR4, 0x1, UPT ;  /* 0x000000010400788c */ /* 0x000fc4000bf45270 */
[----:B------:R-:W-:Y:S01]  /*0db0*/  USEL UR47, UR47, 0x1, UP0 ;  /* 0x000000012f2f7887 */ /* 0x000fe20008000000 */
[----:B------:R-:W-:Y:S01]  /*0dc0*/  @UP1 ULDC UR4, c[0x0][0xd3c] ;  /* 0x00034f0000041ab9 */ /* 0x000fe20000000800 */
[----:B------:R-:W-:Y:S01]  /*0dd0*/  ULDC UR7, c[0x0][0x2f0] ;  /* 0x0000bc0000077ab9 */ /* 0x000fe20000000800 */
[----:B------:R-:W-:Y:S02]  /*0de0*/  UIMAD.WIDE.U32 UR4, UR44, UR4, URZ ;  /* 0x000000042c0472a5 */ /* 0x000fe4000f8e003f */
[----:B------:R-:W-:Y:S01]  /*0df0*/  UIMAD UR47, UR47, UR7, URZ ;  /* 0x000000072f2f72a4 */ /* 0x000fe2000f8e023f */
[----:B------:R-:W-:Y:S01]  /*0e00*/  @UP1 ULDC UR8, c[0x0][0xd40] ;  /* 0x0003500000081ab9 */ /* 0x000fe20000000800 */
        /* <DEDUP_REMOVED lines=17> */
[----:B------:R-:W-:Y:S02]  /*0f20*/  UIADD3 UR8, UR8, 0x22400, URZ ;  /* 0x0002240008087890 */ /* 0x000fe4000fffe03f */
[----:B------:R-:W-:-:S02]  /*0f30*/  USHF.R.U32.HI UR46, URZ, 0x1f, UR7 ;  /* 0x0000001f3f2e7899 */ /* 0x000fc40008011607 */
[----:B------:R-:W-:Y:S02]  /*0f40*/  USHF.R.U32.HI UR8, URZ, 0x4, UR8 ;  /* 0x000000043f087899 */ /* 0x000fe40008011608 */
[----:B------:R-:W-:Y:S02]  /*0f50*/  ULEA.HI.SX32 UR46, UR7, UR46, 0x1c ;  /* 0x0000002e072e7291 */ /* 0x000fe4000f8fe23f */
[----:B------:R-:W-:Y:S01]  /*0f60*/  ULOP3.LUT UR50, UR8, 0x3fff, URZ, 0xc0, !UPT ;  /* 0x00003fff08327892 */ /* 0x000fe2000f8ec03f */
[----:B---3-5:R-:W-:Y:S11]  /*0f70*/  @!P0 BRA `(.L_x_9218) ;  /* 0x0000000000408947 */ /* 0x028ff60003800000 */
        /* <DEDUP_REMOVED lines=16> */
.L_x_9218:
[----:B------:R-:W-:Y:S01]  /*1080*/  ULOP3.LUT UR4, UR38, 0x1, URZ, 0xc0, !UPT ;  /* 0x0000000126047892 */ /* 0x000fe2000f8ec03f */
[----:B------:R-:W0:Y:S05]  /*1090*/  S2R R20, SR_TID.X ;  /* 0x0000000000147919 */ /* 0x000e2a0000002100 */
[----:B------:R-:W-:-:S04]  /*10a0*/  MOV R0, UR4 ;  /* 0x0000000400007c02 */ /* 0x000fc80008000f00 */
[----:B------:R-:W-:-:S04]  /*10b0*/  SHF.L.U32 R0, R0, 0x1f, RZ ;  /* 0x0000001f00007819 */ /* 0x000fc800000006ff */
[----:B------:R-:W1:Y:S01]  /*10c0*/  SYNCS.PHASECHK.TRANS64.TRYWAIT P0, [UR51+0x32400], R0 ;  /* 0x03240000ff0075a7 */ /* 0x000e620008000173 */
[----:B0-----:R-:W-:-:S05]  /*10d0*/  SHF.R.U32.HI R20, RZ, 0x7, R20 ;  /* 0x00000007ff147819 */ /* 0x001fca0000011614 */
[----:B------:R-:W-:Y:S01]  /*10e0*/  VIADD R192, R20, 0x8 ;  /* 0x0000000814c07836 */ /* 0x000fe20000000000 */
[----:B-1----:R-:W-:Y:S06]  /*10f0*/  @!P0 BRA `(.L_x_9219) ;  /* 0x000000b8003c8947 */ /* 0x002fec0003800000 */
.L_x_9303:
[----:B0-----:R-:W-:Y:S01]  /*1100*/  IMAD.U32 R3, RZ, RZ, UR40 ;  /* 0x00000028ff037e24 */ /* 0x001fe2000f8e00ff */
[----:B------:R-:W-:Y:S05]  /*1110*/  WARPSYNC.ALL ;  /* 0x0000000000007948 */ /* 0x000fea0003800000 */
[----:B------:R0:W-:Y:S01]  /*1120*/  BAR.SYNC.DEFER_BLOCKING R192, 0x100 ;  /* 0x000400c00000751d */ /* 0x0001e20000010000 */
[----:B------:R-:W-:-:S13]  /*1130*/  ISETP.NE.AND P0, PT, R3, 0x3, PT ;  /* 0x000000030300780c */ /* 0x000fda0003f05270 */
[----:B0-----:R-:W-:Y:S05]  /*1140*/  @!P0 BRA `(.L_x_9220) ;  /* 0x0000000000048947 */ /* 0x001fea0003800000 */
[----:B------:R-:W-:Y:S01]  /*1150*/  BPT.TRAP 0x1 ;  /* 0x000000040000795c */ /* 0x000fe20000300000 */
.L_x_9220:
[----:B------:R-:W-:Y:S01]  /*1160*/  ULEA UR27, UR37, UR51, 0x3 ;  /* 0x00000033251b7291 */ /* 0x000fe2000f8e183f */
[----:B------:R-:W-:-:S05]  /*1170*/  IMAD.U32 R3, RZ, RZ, UR36 ;  /* 0x00000024ff037e24 */ /* 0x000fca000f8e00ff */
[----:B------:R-:W-:-:S04]  /*1180*/  SHF.L.U32 R3, R3, 0x1f, RZ ;  /* 0x0000001f03037819 */ /* 0x000fc800000006ff */
[----:B------:R0:W1:Y:S01]  /*1190*/  SYNCS.PHASECHK.TRANS64.TRYWAIT P1, [UR27+0x32430], R3 ;  /* 0x03243003ff0075a7 */ /* 0x000062000802015b */
[----:B------:R-:W-:Y:S05]  /*11a0*/  @!P0 BRA `(.L_x_9221) ;  /* 0x0000000000048947 */ /* 0x000fea0003800000 */
[----:B------:R-:W-:Y:S01]  /*11b0*/  BPT.TRAP 0x1 ;  /* 0x000000040000795c */ /* 0x000fe20000300000 */
.L_x_9221:
[----:B-1----:R-:W-:Y:S05]  /*11c0*/  @P1 BRA `(.L_x_9222) ;  /* 0x0000000000081947 */ /* 0x002fea0003800000 */
[----:B------:R-:W1:Y:S02]  /*11d0*/  SYNCS.PHASECHK.TRANS64.TRYWAIT P1, [UR27+0x32430], R3 ;  /* 0x03243003ff0075a7 */ /* 0x000e64000802015b */
[----:B-1----:R-:W-:Y:S05]  /*11e0*/  @!P1 BRA `(.L_x_9223) ;  /* 0x000000b800189947 */ /* 0x002fea0003800000 */
.L_x_9222:
[----:B------:R-:W-:Y:S01]  /*11f0*/  ULEA UR4, UR42, UR51, 0xd ;  /* 0x000000332a047291 */ /* 0x000fe2000f8e683f */
[----:B------:R-:W-:Y:S01]  /*1200*/  WARPGROUP.ARRIVE ;  /* 0x00000000000079c5 */ /* 0x000fe20000000000 */
[----:B------:R-:W-:Y:S02]  /*1210*/  UIADD3 UR5, UR51, 0x1c400, URZ ;  /* 0x0001c40033057890 */ /* 0x000fe4000fffe03f */
[----:B------:R-:W-:Y:S02]  /*1220*/  UIADD3 UR4, UR4, 0x18400, URZ ;  /* 0x0001840004047890 */ /* 0x000fe4000fffe03f */
[----:B------:R-:W-:Y:S02]  /*1230*/  USHF.R.U32.HI UR5, URZ, 0x4, UR5 ;  /* 0x000000043f057899 */ /* 0x000fe40008011605 */
[----:B------:R-:W-:Y:S02]  /*1240*/  USHF.R.U32.HI UR4, URZ, 0x4, UR4 ;  /* 0x000000043f047899 */ /* 0x000fe40008011604 */
[----:B------:R-:W-:-:S02]  /*1250*/  ULOP3.LUT UR5, UR5, 0x3fff, URZ, 0xc0, !UPT ;  /* 0x00003fff05057892 */ /* 0x000fc4000f8ec03f */
[----:B------:R-:W-:Y:S02]  /*1260*/  ULOP3.LUT UR4, UR4, 0x3fff, URZ, 0xc0, !UPT ;  /* 0x00003fff04047892 */ /* 0x000fe4000f8ec03f */
[----:B------:R-:W-:Y:S02]  /*1270*/  ULOP3.LUT UR24, UR5, 0x10000, URZ, 0xfc, !UPT ;  /* 0x0001000005187892 */ /* 0x000fe4000f8efc3f */
[----:B------:R-:W-:Y:S02]  /*1280*/  ULOP3.LUT UR4, UR4, 0x10000, URZ, 0xfc, !UPT ;  /* 0x0001000004047892 */ /* 0x000fe4000f8efc3f */
[----:B------:R-:W-:Y:S01]  /*1290*/  UIMAD UR6, UR37, 0x300, UR24 ;  /* 0x00000300250678a4 */ /* 0x000fe2000f8e0218 */
[----:B------:R-:W-:Y:S01]  /*12a0*/  UMOV UR5, 0x40000040 ;  /* 0x4000004000057882 */ /* 0x000fe20000000000 */
[----:B------:R-:W-:Y:S01]  /*12b0*/  UMOV UR7, 0x40000040 ;  /* 0x4000004000077882 */ /* 0x000fe20000000000 */
[----:B------:R-:W-:Y:S02]  /*12c0*/  UIADD3 UR8, UR4, 0x2, URZ ;  /* 0x0000000204087890 */ /* 0x000fe4000fffe03f */
[----:B------:R-:W-:Y:S01]  /*12d0*/  UIADD3 UR10, UR6, 0x2, URZ ;  /* 0x00000002060a7890 */ /* 0x000fe2000fffe03f */
[----:B------:R-:W-:-:S03]  /*12e0*/  UMOV UR9, 0x40000040 ;  /* 0x4000004000097882 */ /* 0x000fc60000000000 */
[----:B------:R-:W-:Y:S01]  /*12f0*/  HGMMA.64x96x16.F32.BF16 R24, gdesc[UR4], RZ, !UPT, gsb0 ;  /* 0x01600000041879f0 */ /* 0x000fe2000c0018ff */
        /* <DEDUP_REMOVED lines=19> */
[----:B------:R-:W2:Y:S02]  /*1430*/  SYNCS.PHASECHK.TRANS64.TRYWAIT P1, [UR51+0x32410], R0 ;  /* 0x03241000ff0075a7 */ /* 0x000ea40008020173 */
[----:B--2---:R-:W-:Y:S05]  /*1440*/  @!P1 BRA `(.L_x_9224) ;  /* 0x000000b400989947 */ /* 0x004fea0003800000 */
.L_x_9304:
[----:B------:R-:W-:Y:S05]  /*1450*/  @!P0 BRA `(.L_x_9225) ;  /* 0x0000000000048947 */ /* 0x000fea0003800000 */
[----:B------:R-:W-:Y:S01]  /*1460*/  BPT.TRAP 0x1 ;  /* 0x000000040000795c */ /* 0x000fe20000300000 */
.L_x_9225:
[----:B------:R3:W4:Y:S01]  /*1470*/  SYNCS.PHASECHK.TRANS64.TRYWAIT P1, [UR27+0x32450], R3 ;  /* 0x03245003ff0075a7 */ /* 0x000722000802015b */
[----:B------:R-:W-:Y:S05]  /*1480*/  @!P0 BRA `(.L_x_9226) ;  /* 0x0000000000048947 */ /* 0x000fea0003800000 */
[----:B------:R-:W-:Y:S01]  /*1490*/  BPT.TRAP 0x1 ;  /* 0x000000040000795c */ /* 0x000fe20000300000 */
.L_x_9226:
[----:B----4-:R-:W-:Y:S05]  /*14a0*/  @P1 BRA `(.L_x_9227) ;  /* 0x0000000000081947 */ /* 0x010fea0003800000 */
[----:B------:R-:W4:Y:S02]  /*14b0*/  SYNCS.PHASECHK.TRANS64.TRYWAIT P1, [UR27+0x32450], R3 ;  /* 0x03245003ff0075a7 */ /* 0x000f24000802015b */
[----:B----4-:R-:W-:Y:S05]  /*14c0*/  @!P1 BRA `(.L_x_9228) ;  /* 0x000000b400909947 */ /* 0x010fea0003800000 */
.L_x_9227:
[----:B------:R-:W-:Y:S01]  /*14d0*/  UIADD3 UR51, UR51, 0x400, URZ ;  /* 0x0000040033337890 */ /* 0x000fe2000fffe03f */
[----:B------:R-:W-:Y:S01]  /*14e0*/  WARPGROUP.ARRIVE ;  /* 0x00000000000079c5 */ /* 0x000fe20000000000 */
[----:B------:R-:W-:-:S05]  /*14f0*/  ULOP3.LUT UR6, UR50, 0x10000, URZ, 0xfc, !UPT ;  /* 0x0001000032067892 */ /* 0x000fca000f8efc3f */
[----:B--2---:R-:W2:Y:S01]  /*1500*/  S2R R0, SR_TID.X ;  /* 0x0000000000007919 */ /* 0x004ea20000002100 */
[----:B------:R-:W-:Y:S01]  /*1510*/  USHF.R.U32.HI UR26, URZ, 0x4, UR51 ;  /* 0x000000043f1a7899 */ /* 0x000fe20008011633 */
[----:B------:R-:W-:Y:S01]  /*1520*/  UMOV UR21, 0x40000040 ;  /* 0x4000004000157882 */ /* 0x000fe20000000000 */
[----:B------:R-:W-:Y:S02]  /*1530*/  UMOV UR23, 0x40000040 ;  /* 0x4000004000177882 */ /* 0x000fe40000000000 */
[----:B------:R-:W-:Y:S01]  /*1540*/  ULOP3.LUT UR26, UR26, 0x3fff, URZ, 0xc0, !UPT ;  /* 0x00003fff1a1a7892 */ /* 0x000fe2000f8ec03f */
[----:B------:R-:W-:-:S03]  /*1550*/  UMOV UR20, UR6 ;  /* 0x0000000600147c82 */ /* 0x000fc60008000000 */
[----:B------:R-:W-:-:S04]  /*1560*/  ULOP3.LUT UR25, UR26, 0x10000, URZ, 0xfc, !UPT ;  /* 0x000100001a197892 */ /* 0x000fc8000f8efc3f */
[----:B------:R-:W-:-:S07]  /*1570*/  UIMAD UR7, UR37, 0xc00, UR25 ;  /* 0x00000c00250778a4 */ /* 0x000fce000f8e0219 */
[----:B------:R-:W-:Y:S02]  /*1580*/  UMOV UR22, UR7 ;  /* 0x0000000700167c82 */ /* 0x000fe40008000000 */
[----:B------:R-:W-:Y:S01]  /*1590*/  HGMMA.64x96x16.F32.BF16 R24, gdesc[UR20], R24, gsb0 ;  /* 0x01600000141879f0 */ /* 0x000fe20008001818 */
        /* <DEDUP_REMOVED lines=108> */
[----:B------:R2:W-:Y:S06]  /*1c60*/  BAR.ARV R0, 0x100 ;  /* 0x000400000000751d */ /* 0x0005ec0000002000 */
[----:B------:R-:W-:Y:S05]  /*1c70*/  @!P0 BRA `(.L_x_9229) ;  /* 0x0000000000048947 */ /* 0x000fea0003800000 */
[----:B------:R-:W-:Y:S01]  /*1c80*/  BPT.TRAP 0x1 ;  /* 0x000000040000795c */ /* 0x000fe20000300000 */
.L_x_9229:
[----:B------:R-:W-:Y:S01]  /*1c90*/  UIMAD UR6, UR46, -0x60, UR47 ;  /* 0xffffffa02e0678a4 */ /* 0x000fe2000f8e022f */
[----:B------:R-:W-:Y:S01]  /*1ca0*/  ULDC UR10, c[0x0][0xa80] ;  /* 0x0002a000000a7ab9 */ /* 0x000fe20000000800 */
[----:B------:R-:W-:Y:S02]  /*1cb0*/  ULOP3.LUT UR26, UR26, 0x3000000, URZ, 0xfc, !UPT ;  /* 0x030000001a1a7892 */ /* 0x000fe4000f8efc3f */
[----:B------:R-:W-:Y:S02]  /*1cc0*/  UIADD3 UR6, UR6, 0x60, URZ ;  /* 0x0000006006067890 */ /* 0x000fe4000fffe03f */
[----:B------:R-:W-:Y:S01]  /*1cd0*/  UIMAD UR11, UR37, 0xc00, UR26 ;  /* 0x00000c00250b78a4 */ /* 0x000fe2000f8e021a */
[----:B------:R-:W-:-:S03]  /*1ce0*/  UMOV UR7, 0x40000040 ;  /* 0x4000004000077882 */ /* 0x000fc60000000000 */
[----:B01-3--:R-:W-:Y:S01]  /*1cf0*/  IMAD.U32 R3, RZ, RZ, UR6 ;  /* 0x00000006ff037e24 */ /* 0x00bfe2000f8e00ff */
[----:B------:R-:W-:-:S03]  /*1d00*/  UIADD3 UR6, UR27, 0x32440, URZ ;  /* 0x000324401b067890 */ /* 0x000fc6000fffe03f */
[----:B------:R-:W-:Y:S01]  /*1d10*/  IMAD R3, R210, -0x2, R3 ;  /* 0xfffffffed2037824 */ /* 0x000fe200078e0203 */
[----:B------:R-:W-:-:S04]  /*1d20*/  UPRMT UR6, UR45, 0x654, UR6 ;  /* 0x000006542d067896 */ /* 0x000fc80008000006 */
[C---:B------:R-:W-:Y:S02]  /*1d30*/  ISETP.GT.AND P2, PT, R3.reuse, RZ, PT ;  /* 0x000000ff0300720c */ /* 0x040fe40003f44270 */
[C---:B------:R-:W-:Y:S02]  /*1d40*/  ISETP.GT.AND P1, PT, R3.reuse, 0x1, PT ;  /* 0x000000010300780c */ /* 0x040fe40003f24270 */
[----:B------:R-:W-:Y:S01]  /*1d50*/  ISETP.GT.AND P6, PT, R3, 0x8, PT ;  /* 0x000000080300780c */ /* 0x000fe20003fc4270 */
[----:B------:R-:W-:Y:S01]  /*1d60*/  SYNCS.ARRIVE.TRANS64.RED.A1T0 RZ, [UR6], RZ ;  /* 0x000000ffffff79a7 */ /* 0x000fe20008100406 */
[----:B------:R-:W-:Y:S01]  /*1d70*/  FSEL R75, R24, -INF , P2 ;  /* 0xff800000184b7808 */ /* 0x000fe20001000000 */
[----:B------:R-:W-:Y:S01]  /*1d80*/  UMOV UR6, UR11 ;  /* 0x0000000b00067c82 */ /* 0x000fe20008000000 */
        /* <DEDUP_REMOVED lines=19> */
[----:B------:R-:W-:-:S02]  /*1ec0*/  FMNMX.FTZ R4, R73, R27, !PT ;  /* 0x0000001b49047209 */ /* 0x000fc40007810000 */
[----:B------:R-:W-:Y:S02]  /*1ed0*/  ISETP.GT.AND P6, PT, R3, 0x20, PT ;  /* 0x000000200300780c */ /* 0x000fe40003fc4270 */
[----:B------:R-:W-:Y:S02]  /*1ee0*/  FSEL R15, R37, -INF , P1 ;  /* 0xff800000250f7808 */ /* 0x000fe40000800000 */
[----:B------:R-:W-:Y:S02]  /*1ef0*/  FMNMX.FTZ R22, R11, R22, !PT ;  /* 0x000000160b167209 */ /* 0x000fe40007810000 */
[----:B------:R-:W-:Y:S02]  /*1f00*/  FSEL R31, R31, -INF , P5 ;  /* 0xff8000001f1f7808 */ /* 0x000fe40002800000 */
[----:B------:R-:W-:Y:S02]  /*1f10*/  FMNMX.FTZ R4, R77, R4, !PT ;  /* 0x000000044d047209 */ /* 0x000fe40007810000 */
[----:B------:R-:W-:-:S02]  /*1f20*/  ISETP.GT.AND P5, PT, R3, 0x21, PT ;  /* 0x000000210300780c */ /* 0x000fc40003fa4270 */
[----:B------:R-:W-:Y:S02]  /*1f30*/  FSEL R12, R40, -INF , P6 ;  /* 0xff800000280c7808 */ /* 0x000fe40003000000 */
[----:B------:R-:W-:Y:S02]  /*1f40*/  FMNMX.FTZ R33, R15, R22, !PT ;  /* 0x000000160f217209 */ /* 0x000fe40007810000 */
[----:B------:R-:W-:Y:S02]  /*1f50*/  FSEL R5, R34, -INF , P4 ;  /* 0xff80000022057808 */ /* 0x000fe40002000000 */
[----:B------:R-:W-:Y:S02]  /*1f60*/  FMNMX.FTZ R4, R31, R4, !PT ;  /* 0x000000041f047209 */ /* 0x000fe40007810000 */
[----:B------:R-:W-:Y:S02]  /*1f70*/  ISETP.GT.AND P4, PT, R3, 0x28, PT ;  /* 0x000000280300780c */ /* 0x000fe40003f84270 */
[----:B------:R-:W-:-:S02]  /*1f80*/  FSEL R20, R41, -INF , P5 ;  /* 0xff80000029147808 */ /* 0x000fc40002800000 */
[----:B------:R-:W-:Y:S02]  /*1f90*/  FMNMX.FTZ R33, R12, R33, !PT ;  /* 0x000000210c217209 */ /* 0x000fe40007810000 */
        /* <DEDUP_REMOVED lines=42> */
[----:B------:R-:W-:Y:S02]  /*2240*/  FSEL R162, R54, -INF , P6 ;  /* 0xff80000036a27808 */ /* 0x000fe40003000000 */
[----:B------:R-:W-:Y:S02]  /*2250*/  ISETP.GT.AND P6, PT, R3, 0x49, PT ;  /* 0x000000490300780c */ /* 0x000fe40003fc4270 */
[----:B------:R-:W-:Y:S02]  /*2260*/  FSEL R167, R60, -INF , P2 ;  /* 0xff8000003ca77808 */ /* 0x000fe40001000000 */
[----:B------:R-:W-:Y:S02]  /*2270*/  FMNMX.FTZ R4, R164, R35, !PT ;  /* 0x00000023a4047209 */ /* 0x000fe40007810000 */
[----:B------:R-:W-:-:S02]  /*2280*/  FMNMX.FTZ R33, R158, R33, !PT ;  /* 0x000000219e217209 */ /* 0x000fc40007810000 */
[----:B------:R-:W-:Y:S02]  /*2290*/  ISETP.GT.AND P1, PT, R3, 0x50, PT ;  /* 0x000000500300780c */ /* 0x000fe40003f24270 */
[----:B------:R-:W-:Y:S02]  /*22a0*/  FSEL R171, R61, -INF , P6 ;  /* 0xff8000003dab7808 */ /* 0x000fe40003000000 */
[----:B------:R-:W-:Y:S02]  /*22b0*/  FMNMX.FTZ R4, R167, R4, !PT ;  /* 0x00000004a7047209 */ /* 0x000fe40007810000 */
[----:B------:R-:W-:Y:S02]  /*22c0*/  FSEL R170, R55, -INF , P5 ;  /* 0xff80000037aa7808 */ /* 0x000fe40002800000 */
[----:B------:R-:W-:Y:S02]  /*22d0*/  FMNMX.FTZ R33, R162, R33, !PT ;  /* 0x00000021a2217209 */ /* 0x000fe40007810000 */
[----:B------:R-:W-:-:S02]  /*22e0*/  FSEL R165, R64, -INF , P1 ;  /* 0xff80000040a57808 */ /* 0x000fc40000800000 */
[----:B------:R-:W-:Y:S02]  /*22f0*/  FMNMX.FTZ R4, R171, R4, !PT ;  /* 0x00000004ab047209 */ /* 0x000fe40007810000 */
[----:B------:R-:W-:Y:S02]  /*2300*/  FSEL R168, R58, -INF , P4 ;  /* 0xff8000003aa87808 */ /* 0x000fe40002000000 */
[----:B------:R-:W-:Y:S02]  /*2310*/  FMNMX.FTZ R33, R170, R33, !PT ;  /* 0x00000021aa217209 */ /* 0x000fe40007810000 */
[----:B------:R-:W-:Y:S02]  /*2320*/  FMNMX.FTZ R24, R165, R4, !PT ;  /* 0x00000004a5187209 */ /* 0x000fe40007810000 */
[----:B------:R-:W-:Y:S02]  /*2330*/  FSEL R173, R59, -INF , P3 ;  /* 0xff8000003bad7808 */ /* 0x000fe40001800000 */
[----:B------:R-:W-:Y:S01]  /*2340*/  FMNMX.FTZ R4, R168, R33, !PT ;  /* 0x00000021a8047209 */ /* 0x000fe20007810000 */
[----:B------:R0:W-:Y:S01]  /*2350*/  BAR.SYNC.DEFER_BLOCKING R192, 0x100 ;  /* 0x000400c00000751d */ /* 0x0001e20000010000 */
[----:B------:R-:W-:-:S02]  /*2360*/  ISETP.GT.AND P5, PT, R3, 0x51, PT ;  /* 0x000000510300780c */ /* 0x000fc40003fa4270 */
[C---:B------:R-:W-:Y:S02]  /*2370*/  ISETP.GT.AND P4, PT, R3.reuse, 0x58, PT ;  /* 0x000000580300780c */ /* 0x040fe40003f84270 */
[----:B------:R-:W-:Y:S02]  /*2380*/  ISETP.GT.AND P3, PT, R3, 0x59, PT ;  /* 0x000000590300780c */ /* 0x000fe40003f64270 */
[----:B------:R-:W-:Y:S02]  /*2390*/  FSEL R184, R62, -INF , P2 ;  /* 0xff8000003eb87808 */ /* 0x000fe40001000000 */
[----:B------:R-:W-:Y:S02]  /*23a0*/  FMNMX.FTZ R3, R173, R4, !PT ;  /* 0x00000004ad037209 */ /* 0x000fe40007810000 */
[----:B------:R-:W-:Y:S02]  /*23b0*/  FSEL R187, R63, -INF , P6 ;  /* 0xff8000003fbb7808 */ /* 0x000fe40003000000 */
[----:B------:R-:W-:-:S02]  /*23c0*/  FMNMX.FTZ R4, R184, R3, !PT ;  /* 0x00000003b8047209 */ /* 0x000fc40007810000 */
[----:B------:R-:W-:Y:S02]  /*23d0*/  FSEL R169, R65, -INF , P5 ;  /* 0xff80000041a97808 */ /* 0x000fe40002800000 */
        /* <DEDUP_REMOVED lines=10> */
[----:B------:R-:W-:-:S02]  /*2480*/  FMNMX.FTZ R33, R174, R33, !PT ;  /* 0x00000021ae217209 */ /* 0x000fc40007810000 */
[----:B------:R-:W-:Y:S02]  /*2490*/  FSEL R189, R71, -INF , P3 ;  /* 0xff80000047bd7808 */ /* 0x000fe40001800000 */
[----:B------:R-:W-:Y:S01]  /*24a0*/  FMNMX.FTZ R4, R186, R3, !PT ;  /* 0x00000003ba047209 */ /* 0x000fe20007810000 */
[----:B------:R-:W1:Y:S03]  /*24b0*/  SHFL.BFLY PT, R24, R33, 0x2, 0x1f ;  /* 0x0c401f0021187f89 */ /* 0x000e6600000e0000 */
[----:B------:R-:W-:-:S05]  /*24c0*/  FMNMX.FTZ R4, R189, R4, !PT ;  /* 0x00000004bd047209 */ /* 0x000fca0007810000 */
[----:B------:R-:W3:Y:S01]  /*24d0*/  SHFL.BFLY PT, R35, R4, 0x2, 0x1f ;  /* 0x0c401f0004237f89 */ /* 0x000ee200000e0000 */
[----:B-1----:R-:W-:-:S05]  /*24e0*/  FMNMX.FTZ R24, R33, R24, !PT ;  /* 0x0000001821187209 */ /* 0x002fca0007810000 */
[----:B------:R-:W1:Y:S01]  /*24f0*/  SHFL.BFLY PT, R3, R24, 0x1, 0x1f ;  /* 0x0c201f0018037f89 */ /* 0x000e6200000e0000 */
[----:B---3--:R-:W-:-:S05]  /*2500*/  FMNMX.FTZ R35, R4, R35, !PT ;  /* 0x0000002304237209 */ /* 0x008fca0007810000 */
[----:B------:R-:W3:Y:S01]  /*2510*/  SHFL.BFLY PT, R26, R35, 0x1, 0x1f ;  /* 0x0c201f00231a7f89 */ /* 0x000ee200000e0000 */
[----:B-1----:R-:W-:-:S04]  /*2520*/  FMNMX.FTZ R3, R24, R3, !PT ;  /* 0x0000000318037209 */ /* 0x002fc80007810000 */
[C---:B------:R-:W-:Y:S01]  /*2530*/  FSETP.NEU.FTZ.AND P1, PT, R3.reuse, -INF , PT ;  /* 0xff8000000300780b */ /* 0x040fe20003f3d000 */
[----:B------:R-:W-:Y:S01]  /*2540*/  FMUL.FTZ R188, R3, UR10 ;  /* 0x0000000a03bc7c20 */ /* 0x000fe20008410000 */
[----:B---3--:R-:W-:-:S04]  /*2550*/  FMNMX.FTZ R4, R35, R26, !PT ;  /* 0x0000001a23047209 */ /* 0x008fc80007810000 */
[----:B------:R-:W-:Y:S02]  /*2560*/  FSEL R188, R188, RZ, P1 ;  /* 0x000000ffbcbc7208 */ /* 0x000fe40000800000 */
[C---:B------:R-:W-:Y:S01]  /*2570*/  FSETP.NEU.FTZ.AND P1, PT, R4.reuse, -INF , PT ;  /* 0xff8000000400780b */ /* 0x040fe20003f3d000 */
[----:B------:R-:W-:Y:S02]  /*2580*/  FMUL.FTZ R190, R4, UR10 ;  /* 0x0000000a04be7c20 */ /* 0x000fe40008410000 */
[--C-:B------:R-:W-:Y:S01]  /*2590*/  FFMA.FTZ R176, R75, UR10, -R188.reuse ;  /* 0x0000000a4bb07c23 */ /* 0x100fe200080108bc */
[--C-:B------:R-:W-:Y:S01]  /*25a0*/  FFMA.FTZ R175, R25, UR10, -R188.reuse ;  /* 0x0000000a19af7c23 */ /* 0x100fe200080108bc */
[--C-:B------:R-:W-:Y:S01]  /*25b0*/  FFMA.FTZ R178, R79, UR10, -R188.reuse ;  /* 0x0000000a4fb27c23 */ /* 0x100fe200080108bc */
[----:B------:R-:W-:Y:S01]  /*25c0*/  FSEL R190, R190, RZ, P1 ;  /* 0x000000ffbebe7208 */ /* 0x000fe20000800000 */
[--C-:B------:R-:W-:Y:S01]  /*25d0*/  FFMA.FTZ R181, R29, UR10, -R188.reuse ;  /* 0x0000000a1db57c23 */ /* 0x100fe200080108bc */
[--C-:B------:R-:W-:Y:S01]  /*25e0*/  FFMA.FTZ R191, R8, UR10, -R188.reuse ;  /* 0x0000000a08bf7c23 */ /* 0x100fe200080108bc */
[----:B------:R-:W-:Y:S01]  /*25f0*/  MUFU.EX2 R176, R176 ;  /* 0x000000b000b07308 */ /* 0x000fe20000000800 */
[----:B------:R-:W-:Y:S01]  /*2600*/  FFMA.FTZ R8, R11, UR10, -R188 ;  /* 0x0000000a0b087c23 */ /* 0x000fe200080108bc */
[--C-:B------:R-:W-:Y:S01]  /*2610*/  FFMA.FTZ R177, R73, UR10, -R190.reuse ;  /* 0x0000000a49b17c23 */ /* 0x100fe200080108be */
[--C-:B------:R-:W-:Y:S01]  /*2620*/  FFMA.FTZ R182, R27, UR10, -R190.reuse ;  /* 0x0000000a1bb67c23 */ /* 0x100fe200080108be */
[--C-:B------:R-:W-:Y:S01]  /*2630*/  FFMA.FTZ R179, R77, UR10, -R190.reuse ;  /* 0x0000000a4db37c23 */ /* 0x100fe200080108be */
[--C-:B------:R-:W-:Y:S01]  /*2640*/  FFMA.FTZ R180, R31, UR10, -R190.reuse ;  /* 0x0000000a1fb47c23 */ /* 0x100fe200080108be */
[----:B0-----:R-:W-:Y:S01]  /*2650*/  FFMA.FTZ R192, R7, UR10, -R190 ;  /* 0x0000000a07c07c23 */ /* 0x001fe200080108be */
[--C-:B------:R-:W-:Y:S01]  /*2660*/  FFMA.FTZ R6, R6, UR10, -R188.reuse ;  /* 0x0000000a06067c23 */ /* 0x100fe200080108bc */
[----:B------:R-:W0:Y:S01]  /*2670*/  MUFU.EX2 R175, R175 ;  /* 0x000000af00af7308 */ /* 0x000e220000000800 */
[----:B------:R-:W-:Y:S01]  /*2680*/  FFMA.FTZ R11, R15, UR10, -R188 ;  /* 0x0000000a0f0b7c23 */ /* 0x000fe200080108bc */
[--C-:B------:R-:W-:Y:S01]  /*2690*/  FFMA.FTZ R5, R5, UR10, -R190.reuse ;  /* 0x0000000a05057c23 */ /* 0x100fe200080108be */
[--C-:B------:R-:W-:Y:S01]  /*26a0*/  FFMA.FTZ R7, R9, UR10, -R190.reuse ;  /* 0x0000000a09077c23 */ /* 0x100fe200080108be */
[----:B------:R-:W-:Y:S01]  /*26b0*/  FFMA.FTZ R194, R13, UR10, -R190 ;  /* 0x0000000a0dc27c23 */ /* 0x000fe200080108be */
[----:B------:R-:W-:Y:S01]  /*26c0*/  FFMA.FTZ R9, R12, UR10, -R188 ;  /* 0x0000000a0c097c23 */ /* 0x000fe200080108bc */
[----:B------:R-:W-:Y:S01]  /*26d0*/  FFMA.FTZ R15, R14, UR10, -R190 ;  /* 0x0000000a0e0f7c23 */ /* 0x000fe200080108be */
[----:B------:R-:W-:Y:S01]  /*26e0*/  FFMA.FTZ R12, R20, UR10, -R188 ;  /* 0x0000000a140c7c23 */ /* 0x000fe200080108bc */
[----:B------:R-:W-:Y:S01]  /*26f0*/  MUFU.EX2 R178, R178 ;  /* 0x000000b200b27308 */ /* 0x000fe20000000800 */
[----:B------:R-:W-:Y:S01]  /*2700*/  FFMA.FTZ R14, R21, UR10, -R190 ;  /* 0x0000000a150e7c23 */ /* 0x000fe200080108be */
[--C-:B------:R-:W-:Y:S01]  /*2710*/  FFMA.FTZ R13, R23, UR10, -R188.reuse ;  /* 0x0000000a170d7c23 */ /* 0x100fe200080108bc */
[----:B------:R-:W-:Y:S01]  /*2720*/  FFMA.FTZ R20, R159, UR10, -R188 ;  /* 0x0000000a9f147c23 */ /* 0x000fe200080108bc */
[--C-:B------:R-:W-:Y:S01]  /*2730*/  FFMA.FTZ R10, R10, UR10, -R190.reuse ;  /* 0x0000000a0a0a7c23 */ /* 0x100fe200080108be */
[----:B------:R-:W-:Y:S01]  /*2740*/  FFMA.FTZ R21, R157, UR10, -R190 ;  /* 0x0000000a9d157c23 */ /* 0x000fe200080108be */
[--C-:B------:R-:W-:Y:S01]  /*2750*/  FFMA.FTZ R23, R156, UR10, -R188.reuse ;  /* 0x0000000a9c177c23 */ /* 0x100fe200080108bc */
[--C-:B------:R-:W-:Y:S01]  /*2760*/  FFMA.FTZ R156, R160, UR10, -R188.reuse ;  /* 0x0000000aa09c7c23 */ /* 0x100fe200080108bc */
[----:B------:R-:W1:Y:S01]  /*2770*/  MUFU.EX2 R181, R181 ;  /* 0x000000b500b57308 */ /* 0x000e620000000800 */
[----:B0-----:R-:W-:Y:S01]  /*2780*/  F2FP.BF16.F32.PACK_AB R152, R175, R176 ;  /* 0x000000b0af98723e */ /* 0x001fe200000010ff */
[----:B------:R-:W-:Y:S01]  /*2790*/  FFMA.FTZ R157, R163, UR10, -R188 ;  /* 0x0000000aa39d7c23 */ /* 0x000fe200080108bc */
[----:B------:R-:W-:Y:S01]  /*27a0*/  FFMA.FTZ R159, R158, UR10, -R190 ;  /* 0x0000000a9e9f7c23 */ /* 0x000fe200080108be */
[----:B------:R-:W-:Y:S01]  /*27b0*/  FFMA.FTZ R160, R166, UR10, -R188 ;  /* 0x0000000aa6a07c23 */ /* 0x000fe200080108bc */
[--C-:B------:R-:W-:Y:S01]  /*27c0*/  FFMA.FTZ R22, R22, UR10, -R190.reuse ;  /* 0x0000000a16167c23 */ /* 0x100fe200080108be */
[--C-:B------:R-:W-:Y:S01]  /*27d0*/  FFMA.FTZ R158, R162, UR10, -R190.reuse ;  /* 0x0000000aa29e7c23 */ /* 0x100fe200080108be */
[----:B------:R-:W-:Y:S01]  /*27e0*/  FFMA.FTZ R163, R170, UR10, -R190 ;  /* 0x0000000aaaa37c23 */ /* 0x000fe200080108be */
[----:B------:R-:W-:Y:S01]  /*27f0*/  MUFU.EX2 R177, R177 ;  /* 0x000000b100b17308 */ /* 0x000fe20000000800 */
[--C-:B------:R-:W-:Y:S01]  /*2800*/  FFMA.FTZ R162, R164, UR10, -R188.reuse ;  /* 0x0000000aa4a27c23 */ /* 0x100fe200080108bc */
[--C-:B------:R-:W-:Y:S01]  /*2810*/  FFMA.FTZ R164, R167, UR10, -R188.reuse ;  /* 0x0000000aa7a47c23 */ /* 0x100fe200080108bc */
[----:B------:R-:W-:Y:S01]  /*2820*/  FFMA.FTZ R167, R171, UR10, -R188 ;  /* 0x0000000aaba77c23 */ /* 0x000fe200080108bc */
[--C-:B------:R-:W-:Y:S01]  /*2830*/  FFMA.FTZ R166, R168, UR10, -R190.reuse ;  /* 0x0000000aa8a67c23 */ /* 0x100fe200080108be */
[----:B------:R-:W-:Y:S01]  /*2840*/  FFMA.FTZ R171, R173, UR10, -R190 ;  /* 0x0000000aadab7c23 */ /* 0x000fe200080108be */
[----:B------:R-:W-:Y:S01]  /*2850*/  FFMA.FTZ R161, R161, UR10, -R188 ;  /* 0x0000000aa1a17c23 */ /* 0x000fe200080108bc */
[--C-:B------:R-:W-:Y:S01]  /*2860*/  FFMA.FTZ R168, R184, UR10, -R190.reuse ;  /* 0x0000000ab8a87c23 */ /* 0x100fe200080108be */
[----:B------:R-:W0:Y:S01]  /*2870*/  MUFU.EX2 R182, R182 ;  /* 0x000000b600b67308 */ /* 0x000e220000000800 */
[----:B-1----:R-:W-:Y:S01]  /*2880*/  F2FP.BF16.F32.PACK_AB R154, R181, R178 ;  /* 0x000000b2b59a723e */ /* 0x002fe200000010ff */
[----:B------:R-:W-:Y:S01]  /*2890*/  FFMA.FTZ R173, R187, UR10, -R190 ;  /* 0x0000000abbad7c23 */ /* 0x000fe200080108be */
[--C-:B------:R-:W-:Y:S01]  /*28a0*/  FFMA.FTZ R170, R169, UR10, -R188.reuse ;  /* 0x0000000aa9aa7c23 */ /* 0x100fe200080108bc */
[--C-:B------:R-:W-:Y:S01]  /*28b0*/  FFMA.FTZ R169, R172, UR10, -R188.reuse ;  /* 0x0000000aaca97c23 */ /* 0x100fe200080108bc */
[----:B------:R-:W-:Y:S01]  /*28c0*/  FFMA.FTZ R172, R174, UR10, -R188 ;  /* 0x0000000aaeac7c23 */ /* 0x000fe200080108bc */
[--C-:B------:R-:W-:Y:S01]  /*28d0*/  FFMA.FTZ R174, R183, UR10, -R190.reuse ;  /* 0x0000000ab7ae7c23 */ /* 0x100fe200080108be */
[----:B------:R-:W-:Y:S01]  /*28e0*/  FFMA.FTZ R183, R185, UR10, -R190 ;  /* 0x0000000ab9b77c23 */ /* 0x000fe200080108be */
[----:B------:R-:W-:Y:S01]  /*28f0*/  MUFU.EX2 R179, R179 ;  /* 0x000000b300b37308 */ /* 0x000fe20000000800 */
[----:B------:R-:W-:Y:S01]  /*2900*/  FFMA.FTZ R165, R165, UR10, -R188 ;  /* 0x0000000aa5a57c23 */ /* 0x000fe200080108bc */
[--C-:B------:R-:W-:Y:S01]  /*2910*/  FFMA.FTZ R184, R186, UR10, -R190.reuse ;  /* 0x0000000abab87c23 */ /* 0x100fe200080108be */
[----:B------:R-:W-:Y:S01]  /*2920*/  FFMA.FTZ R185, R189, UR10, -R190 ;  /* 0x0000000abdb97c23 */ /* 0x000fe200080108be */
[----:B------:R-:W-:-:S04]  /*2930*/  FADD.FTZ R175, R176, R175 ;  /* 0x000000afb0af7221 */ /* 0x000fc80000010000 */
[----:B------:R-:W1:Y:S01]  /*2940*/  MUFU.EX2 R180, R180 ;  /* 0x000000b400b47308 */ /* 0x000e620000000800 */
[----:B0-----:R-:W-:Y:S01]  /*2950*/  F2FP.BF16.F32.PACK_AB R153, R182, R177 ;  /* 0x000000b1b699723e */ /* 0x001fe200000010ff */
[----:B------:R-:W-:Y:S01]  /*2960*/  FADD.FTZ R182, R177, R182 ;  /* 0x000000b6b1b67221 */ /* 0x000fe20000010000 */
[----:B------:R-:W-:-:S04]  /*2970*/  FADD.FTZ R178, R178, R175 ;  /* 0x000000afb2b27221 */ /* 0x000fc80000010000 */
[----:B------:R-:W-:Y:S01]  /*2980*/  FADD.FTZ R181, R181, R178 ;  /* 0x000000b2b5b57221 */ /* 0x000fe20000010000 */
[----:B------:R-:W-:Y:S08]  /*2990*/  MUFU.EX2 R6, R6 ;  /* 0x0000000600067308 */ /* 0x000ff00000000800 */
[----:B------:R-:W0:Y:S01]  /*29a0*/  MUFU.EX2 R191, R191 ;  /* 0x000000bf00bf7308 */ /* 0x000e220000000800 */
[----:B-1----:R-:W-:Y:S01]  /*29b0*/  F2FP.BF16.F32.PACK_AB R155, R180, R179 ;  /* 0x000000b3b49b723e */ /* 0x002fe200000010ff */
[----:B------:R-:W-:-:S03]  /*29c0*/  FADD.FTZ R179, R179, R182 ;  /* 0x000000b6b3b37221 */ /* 0x000fc60000010000 */
[----:B------:R-:W-:Y:S01]  /*29d0*/  WARPGROUP.ARRIVE ;  /* 0x00000000000079c5 */ /* 0x000fe20000000000 */
[----:B------:R-:W-:Y:S02]  /*29e0*/  FADD.FTZ R180, R180, R179 ;  /* 0x000000b3b4b47221 */ /* 0x000fe40000010000 */
[----:B------:R-:W-:Y:S03]  /*29f0*/  MUFU.EX2 R8, R8 ;  /* 0x0000000800087308 */ /* 0x000fe60000000800 */
[----:B------:R-:W-:Y:S01]  /*2a00*/  HGMMA.64x256x16.F32.BF16 R24, R152, gdesc[UR4].tnspB, RZ, !UPT, gsb0 ;  /* 0x43e0000498187df0 */ /* 0x000fe2000c0018ff */
[----:B------:R-:W-:Y:S01]  /*2a10*/  UIADD3 UR6, UR11, 0x80, URZ ;  /* 0x000000800b067890 */ /* 0x000fe2000fffe03f */
[----:B------:R-:W-:-:S03]  /*2a20*/  UMOV UR7, 0x40000040 ;  /* 0x4000004000077882 */ /* 0x000fc60000000000 */
[----:B------:R-:W-:Y:S08]  /*2a30*/  MUFU.EX2 R11, R11 ;  /* 0x0000000b000b7308 */ /* 0x000ff00000000800 */
[----:B------:R-:W-:Y:S08]  /*2a40*/  MUFU.EX2 R5, R5 ;  /* 0x0000000500057308 */ /* 0x000ff00000000800 */
[----:B------:R-:W1:Y:S08]  /*2a50*/  MUFU.EX2 R192, R192 ;  /* 0x000000c000c07308 */ /* 0x000e700000000800 */
[----:B------:R-:W-:Y:S08]  /*2a60*/  MUFU.EX2 R7, R7 ;  /* 0x0000000700077308 */ /* 0x000ff00000000800 */
[----:B------:R-:W3:Y:S08]  /*2a70*/  MUFU.EX2 R194, R194 ;  /* 0x000000c200c27308 */ /* 0x000ef00000000800 */
[----:B------:R-:W-:Y:S08]  /*2a80*/  MUFU.EX2 R9, R9 ;  /* 0x0000000900097308 */ /* 0x000ff00000000800 */
[----:B------:R-:W4:Y:S08]  /*2a90*/  MUFU.EX2 R12, R12 ;  /* 0x0000000c000c7308 */ /* 0x000f300000000800 */
[----:B------:R-:W-:Y:S08]  /*2aa0*/  MUFU.EX2 R13, R13 ;  /* 0x0000000d000d7308 */ /* 0x000ff00000000800 */
[----:B------:R-:W-:Y:S08]  /*2ab0*/  MUFU.EX2 R20, R20 ;  /* 0x0000001400147308 */ /* 0x000ff00000000800 */
[----:B------:R-:W-:Y:S08]  /*2ac0*/  MUFU.EX2 R10, R10 ;  /* 0x0000000a000a7308 */ /* 0x000ff00000000800 */
[----:B------:R-:W5:Y:S08]  /*2ad0*/  MUFU.EX2 R15, R15 ;  /* 0x0000000f000f7308 */ /* 0x000f700000000800 */
[----:B------:R-:W-:Y:S08]  /*2ae0*/  MUFU.EX2 R14, R14 ;  /* 0x0000000e000e7308 */ /* 0x000ff00000000800 */
[----:B------:R-:W2:Y:S08]  /*2af0*/  MUFU.EX2 R21, R21 ;  /* 0x0000001500157308 */ /* 0x000eb00000000800 */
[----:B------:R-:W-:Y:S08]  /*2b00*/  MUFU.EX2 R23, R23 ;  /* 0x0000001700177308 */ /* 0x000ff00000000800 */
[----:B------:R-:W2:Y:S08]  /*2b10*/  MUFU.EX2 R156, R156 ;  /* 0x0000009c009c7308 */ /* 0x000eb00000000800 */
[----:B------:R-:W-:Y:S08]  /*2b20*/  MUFU.EX2 R157, R157 ;  /* 0x0000009d009d7308 */ /* 0x000ff00000000800 */
[----:B------:R-:W-:Y:S08]  /*2b30*/  MUFU.EX2 R160, R160 ;  /* 0x000000a000a07308 */ /* 0x000ff00000000800 */
[----:B------:R-:W-:Y:S08]  /*2b40*/  MUFU.EX2 R22, R22 ;  /* 0x0000001600167308 */ /* 0x000ff00000000800 */
[----:B------:R-:W2:Y:S08]  /*2b50*/  MUFU.EX2 R159, R159 ;  /* 0x0000009f009f7308 */ /* 0x000eb00000000800 */
        /* <DEDUP_REMOVED lines=14> */
[----:B------:R-:W-:Y:S01]  /*2c40*/  MUFU.EX2 R174, R174 ;  /* 0x000000ae00ae7308 */ /* 0x000fe20000000800 */
[----:B------:R-:W-:-:S02]  /*2c50*/  WARPGROUP.DEPBAR.LE gsb0, 0x0 ;  /* 0x00008000000079c5 */ /* 0x000fc40000010000 */
[----:B0-----:R-:W-:Y:S01]  /*2c60*/  F2FP.BF16.F32.PACK_AB R152, R191, R6 ;  /* 0x00000006bf98723e */ /* 0x001fe200000010ff */
[----:B------:R-:W-:Y:S01]  /*2c70*/  FADD.FTZ R6, R6, R181 ;  /* 0x000000b506067221 */ /* 0x000fe20000010000 */
[----:B-1----:R-:W-:Y:S01]  /*2c80*/  F2FP.BF16.F32.PACK_AB R153, R192, R5 ;  /* 0x00000005c099723e */ /* 0x002fe200000010ff */
[----:B------:R-:W-:Y:S01]  /*2c90*/  FADD.FTZ R5, R5, R180 ;  /* 0x000000b405057221 */ /* 0x000fe20000010000 */
[----:B------:R-:W-:Y:S01]  /*2ca0*/  F2FP.BF16.F32.PACK_AB R154, R11, R8 ;  /* 0x000000080b9a723e */ /* 0x000fe200000010ff */
[----:B------:R-:W0:Y:S01]  /*2cb0*/  MUFU.EX2 R183, R183 ;  /* 0x000000b700b77308 */ /* 0x000e220000000800 */
[----:B---3--:R-:W-:Y:S01]  /*2cc0*/  F2FP.BF16.F32.PACK_AB R155, R194, R7 ;  /* 0x00000007c29b723e */ /* 0x008fe200000010ff */
[----:B------:R-:W-:Y:S01]  /*2cd0*/  FADD.FTZ R191, R191, R6 ;  /* 0x00000006bfbf7221 */ /* 0x000fe20000010000 */
[----:B------:R-:W-:Y:S02]  /*2ce0*/  FADD.FTZ R192, R192, R5 ;  /* 0x00000005c0c07221 */ /* 0x000fe40000010000 */
[----:B------:R-:W-:Y:S01]  /*2cf0*/  WARPGROUP.ARRIVE ;  /* 0x00000000000079c5 */ /* 0x000fe20000000000 */
[----:B------:R-:W-:Y:S01]  /*2d00*/  FADD.FTZ R8, R8, R191 ;  /* 0x000000bf08087221 */ /* 0x000fe20000010000 */
[----:B------:R-:W-:Y:S01]  /*2d10*/  FADD.FTZ R7, R7, R192 ;  /* 0x000000c007077221 */ /* 0x000fe20000010000 */
[----:B------:R-:W-:Y:S02]  /*2d20*/  MUFU.EX2 R184, R184 ;  /* 0x000000b800b87308 */ /* 0x000fe40000000800 */
[----:B------:R-:W-:Y:S01]  /*2d30*/  FADD.FTZ R8, R11, R8 ;  /* 0x000000080b087221 */ /* 0x000fe20000010000 */
[----:B------:R-:W-:Y:S01]  /*2d40*/  HGMMA.64x256x16.F32.BF16 R24, R152, gdesc[UR4].tnspB, R24, gsb0 ;  /* 0x43e0000498187df0 */ /* 0x000fe20008001818 */
[----:B------:R-:W-:Y:S01]  /*2d50*/  UIADD3 UR6, UR11, 0x100, URZ ;  /* 0x000001000b067890 */ /* 0x000fe2000fffe03f */
[----:B------:R-:W-:Y:S01]  /*2d60*/  FADD.FTZ R7, R194, R7 ;  /* 0x00000007c2077221 */ /* 0x000fe20000010000 */
[----:B------:R-:W-:-:S02]  /*2d70*/  UMOV UR7, 0x40000040 ;  /* 0x4000004000077882 */ /* 0x000fc40000000000 */
[----:B------:R-:W1:Y:S01]  /*2d80*/  MUFU.EX2 R185, R185 ;  /* 0x000000b900b97308 */ /* 0x000e620000000800 */
[----:B------:R-:W-:Y:S02]  /*2d90*/  WARPGROUP.DEPBAR.LE gsb0, 0x0 ;  /* 0x00008000000079c5 */ /* 0x000fe40000010000 */
[----:B----4-:R-:W-:Y:S01]  /*2da0*/  F2FP.BF16.F32.PACK_AB R152, R12, R9 ;  /* 0x000000090c98723e */ /* 0x010fe200000010ff */
[----:B------:R-:W-:Y:S01]  /*2db0*/  FADD.FTZ R9, R9, R8 ;  /* 0x0000000809097221 */ /* 0x000fe20000010000 */
[----:B-----5:R-:W-:Y:S01]  /*2dc0*/  F2FP.BF16.F32.PACK_AB R153, R15, R10 ;  /* 0x0000000a0f99723e */ /* 0x020fe200000010ff */
[----:B------:R-:W-:Y:S01]  /*2dd0*/  FADD.FTZ R10, R10, R7 ;  /* 0x000000070a0a7221 */ /* 0x000fe20000010000 */
[----:B------:R-:W-:Y:S01]  /*2de0*/  F2FP.BF16.F32.PACK_AB R154, R20, R13 ;  /* 0x0000000d149a723e */ /* 0x000fe200000010ff */
[----:B------:R-:W-:Y:S01]  /*2df0*/  FADD.FTZ R12, R12, R9 ;  /* 0x000000090c0c7221 */ /* 0x000fe20000010000 */
[----:B--2---:R-:W-:Y:S01]  /*2e00*/  F2FP.BF16.F32.PACK_AB R155, R21, R14 ;  /* 0x0000000e159b723e */ /* 0x004fe200000010ff */
[----:B------:R-:W-:-:S02]  /*2e10*/  FADD.FTZ R15, R15, R10 ;  /* 0x0000000a0f0f7221 */ /* 0x000fc40000010000 */
[----:B------:R-:W-:Y:S01]  /*2e20*/  FADD.FTZ R13, R13, R12 ;  /* 0x0000000c0d0d7221 */ /* 0x000fe20000010000 */
[----:B------:R-:W-:Y:S01]  /*2e30*/  WARPGROUP.ARRIVE ;  /* 0x00000000000079c5 */ /* 0x000fe20000000000 */
[----:B------:R-:W-:Y:S02]  /*2e40*/  FADD.FTZ R14, R14, R15 ;  /* 0x0000000f0e0e7221 */ /* 0x000fe40000010000 */
[----:B------:R-:W-:Y:S02]  /*2e50*/  FADD.FTZ R20, R20, R13 ;  /* 0x0000000d14147221 */ /* 0x000fe40000010000 */
[----:B------:R-:W-:-:S05]  /*2e60*/  FADD.FTZ R21, R21, R14 ;  /* 0x0000000e15157221 */ /* 0x000fca0000010000 */
[----:B------:R-:W-:Y:S01]  /*2e70*/  HGMMA.64x256x16.F32.BF16 R24, R152, gdesc[UR4].tnspB, R24, gsb0 ;  /* 0x43e0000498187df0 */ /* 0x000fe20008001818 */
[----:B------:R-:W-:Y:S01]  /*2e80*/  UIADD3 UR6, UR11, 0x180, URZ ;  /* 0x000001800b067890 */ /* 0x000fe2000fffe03f */
[----:B------:R-:W-:Y:S01]  /*2e90*/  UMOV UR7, 0x40000040 ;  /* 0x4000004000077882 */ /* 0x000fe20000000000 */
[----:B------:R-:W-:Y:S02]  /*2ea0*/  WARPGROUP.DEPBAR.LE gsb0, 0x0 ;  /* 0x00008000000079c5 */ /* 0x000fe40000010000 */
[----:B------:R-:W-:Y:S01]  /*2eb0*/  F2FP.BF16.F32.PACK_AB R152, R156, R23 ;  /* 0x000000179c98723e */ /* 0x000fe200000010ff */
[----:B------:R-:W-:Y:S01]  /*2ec0*/  FADD.FTZ R23, R23, R20 ;  /* 0x0000001417177221 */ /* 0x000fe20000010000 */
[----:B------:R-:W-:Y:S01]  /*2ed0*/  F2FP.BF16.F32.PACK_AB R153, R159, R22 ;  /* 0x000000169f99723e */ /* 0x000fe200000010ff */
[----:B------:R-:W-:Y:S01]  /*2ee0*/  FADD.FTZ R22, R22, R21 ;  /* 0x0000001516167221 */ /* 0x000fe20000010000 */
[----:B------:R-:W-:Y:S01]  /*2ef0*/  F2FP.BF16.F32.PACK_AB R154, R160, R157 ;  /* 0x0000009da09a723e */ /* 0x000fe200000010ff */
[----:B------:R-:W-:Y:S01]  /*2f00*/  FADD.FTZ R156, R156, R23 ;  /* 0x000000179c9c7221 */ /* 0x000fe20000010000 */
[----:B------:R-:W-:Y:S01]  /*2f10*/  F2FP.BF16.F32.PACK_AB R155, R163, R158 ;  /* 0x0000009ea39b723e */ /* 0x000fe200000010ff */
[----:B------:R-:W-:-:S02]  /*2f20*/  FADD.FTZ R159, R159, R22 ;  /* 0x000000169f9f7221 */ /* 0x000fc40000010000 */
[----:B------:R-:W-:Y:S01]  /*2f30*/  FADD.FTZ R157, R157, R156 ;  /* 0x0000009c9d9d7221 */ /* 0x000fe20000010000 */
[----:B------:R-:W-:Y:S01]  /*2f40*/  WARPGROUP.ARRIVE ;  /* 0x00000000000079c5 */ /* 0x000fe20000000000 */
[----:B------:R-:W-:Y:S02]  /*2f50*/  FADD.FTZ R158, R158, R159 ;  /* 0x0000009f9e9e7221 */ /* 0x000fe40000010000 */
[----:B------:R-:W-:Y:S02]  /*2f60*/  FADD.FTZ R160, R160, R157 ;  /* 0x0000009da0a07221 */ /* 0x000fe40000010000 */
[----:B------:R-:W-:-:S08]  /*2f70*/  FADD.FTZ R163, R163, R158 ;  /* 0x0000009ea3a37221 */ /* 0x000fd00000010000 */
        /* <DEDUP_REMOVED lines=23> */
[----:B0-----:R-:W-:Y:S01]  /*30f0*/  F2FP.BF16.F32.PACK_AB R153, R183, R174 ;  /* 0x000000aeb799723e */ /* 0x001fe200000010ff */
[----:B------:R-:W-:Y:S01]  /*3100*/  FADD.FTZ R174, R174, R173 ;  /* 0x000000adaeae7221 */ /* 0x000fe20000010000 */
[----:B------:R-:W-:Y:S01]  /*3110*/  F2FP.BF16.F32.PACK_AB R154, R172, R169 ;  /* 0x000000a9ac9a723e */ /* 0x000fe200000010ff */
[----:B------:R-:W-:Y:S01]  /*3120*/  FADD.FTZ R170, R170, R165 ;  /* 0x000000a5aaaa7221 */ /* 0x000fe20000010000 */
[----:B-1----:R-:W-:Y:S01]  /*3130*/  F2FP.BF16.F32.PACK_AB R155, R185, R184 ;  /* 0x000000b8b99b723e */ /* 0x002fe200000010ff */
[----:B------:R-:W-:-:S02]  /*3140*/  FADD.FTZ R183, R183, R174 ;  /* 0x000000aeb7b77221 */ /* 0x000fc40000010000 */
[----:B------:R-:W-:Y:S01]  /*3150*/  FADD.FTZ R5, R169, R170 ;  /* 0x000000aaa9057221 */ /* 0x000fe20000010000 */
[----:B------:R-:W-:Y:S01]  /*3160*/  WARPGROUP.ARRIVE ;  /* 0x00000000000079c5 */ /* 0x000fe20000000000 */
[----:B------:R-:W-:Y:S02]  /*3170*/  FADD.FTZ R184, R184, R183 ;  /* 0x000000b7b8b87221 */ /* 0x000fe40000010000 */
[----:B------:R-:W-:Y:S02]  /*3180*/  FADD.FTZ R5, R172, R5 ;  /* 0x00000005ac057221 */ /* 0x000fe40000010000 */
[----:B------:R-:W-:-:S08]  /*3190*/  FADD.FTZ R7, R185, R184 ;  /* 0x000000b8b9077221 */ /* 0x000fd00000010000 */
[----:B------:R-:W-:Y:S03]  /*31a0*/  HGMMA.64x256x16.F32.BF16 R24, R152, gdesc[UR4].tnspB, R24, gsb0 ;  /* 0x43e0000498187df0 */ /* 0x000fe60008001818 */
[----:B------:R-:W-:Y:S02]  /*31b0*/  WARPGROUP.DEPBAR.LE gsb0, 0x0 ;  /* 0x00008000000079c5 */ /* 0x000fe40000010000 */
[----:B------:R-:W-:Y:S05]  /*31c0*/  @!P0 BRA `(.L_x_9230) ;  /* 0x0000000000048947 */ /* 0x000fea0003800000 */
[----:B------:R-:W-:Y:S01]  /*31d0*/  BPT.TRAP 0x1 ;  /* 0x000000040000795c */ /* 0x000fe20000300000 */
.L_x_9230:
[----:B------:R-:W-:Y:S02]  /*31e0*/  UISETP.GE.AND UP0, UPT, UR47, 0x61, UPT ;  /* 0x000000612f00788c */ /* 0x000fe4000bf06270 */
[----:B------:R-:W-:-:S04]  /*31f0*/  UIADD3 UR27, UR27, 0x32460, URZ ;  /* 0x000324601b1b7890 */ /* 0x000fc8000fffe03f */
[----:B------:R-:W-:Y:S01]  /*3200*/  PLOP3.LUT P1, PT, PT, PT, UP0, 0x80, 0x0 ;  /* 0x000000000000781c */ /* 0x000fe20003f2f008 */
[----:B------:R-:W-:-:S09]  /*3210*/  UPRMT UR27, UR45, 0x654, UR27 ;  /* 0x000006542d1b7896 */ /* 0x000fd2000800001b */
[----:B------:R-:W-:Y:S03]  /*3220*/  SYNCS.ARRIVE.TRANS64.RED.A1T0 RZ, [UR27], RZ ;  /* 0x000000ffffff79a7 */ /* 0x000fe6000810041b */
[----:B------:R-:W-:Y:S05]  /*3230*/  @!P1 BRA `(.L_x_9231) ;  /* 0x00000024001c9947 */ /* 0x000fea0003800000 */
[----:B------:R-:W-:Y:S01]  /*3240*/  IMAD.MOV.U32 R11, RZ, RZ, R4 ;  /* 0x000000ffff0b7224 */ /* 0x000fe200078e0004 */
[----:B------:R-:W-:Y:S01]  /*3250*/  UIADD3 UR46, UR46, -0x2, URZ ;  /* 0xfffffffe2e2e7890 */ /* 0x000fe2000fffe03f */
[----:B------:R-:W-:Y:S01]  /*3260*/  IMAD.MOV.U32 R6, RZ, RZ, R3 ;  /* 0x000000ffff067224 */ /* 0x000fe200078e0003 */
[----:B------:R-:W-:-:S10]  /*3270*/  ULDC UR27, c[0x0][0xa80] ;  /* 0x0002a000001b7ab9 */ /* 0x000fd40000000800 */
.L_x_9242:
        /* <DEDUP_REMOVED lines=8> */
[----:B------:R-:W-:Y:S11]  /*3300*/  @!P0 BRA `(.L_x_9232) ;  /* 0x0000000000048947 */ /* 0x000ff60003800000 */
[----:B------:R-:W-:Y:S01]  /*3310*/  BPT.TRAP 0x1 ;  /* 0x000000040000795c */ /* 0x000fe20000300000 */
.L_x_9232:
        /* <DEDUP_REMOVED lines=9> */
.L_x_9233:
[----:B-1----:R-:W-:Y:S05]  /*33b0*/  @P2 BRA `(.L_x_9234) ;  /* 0x0000000000082947 */ /* 0x002fea0003800000 */
[----:B------:R-:W1:Y:S02]  /*33c0*/  SYNCS.PHASECHK.TRANS64.TRYWAIT P2, [UR28+0x32430], R0 ;  /* 0x03243000ff0075a7 */ /* 0x000e64000804015c */
[----:B-1----:R-:W-:Y:S05]  /*33d0*/  @!P2 BRA `(.L_x_9235) ;  /* 0x0000009400e4a947 */ /* 0x002fea0003800000 */
.L_x_9234:
[----:B------:R-:W-:Y:S01]  /*33e0*/  UIMAD UR6, UR37, 0x300, UR24 ;  /* 0x00000300250678a4 */ /* 0x000fe2000f8e0218 */
[----:B------:R-:W-:Y:S01]  /*33f0*/  WARPGROUP.ARRIVE ;  /* 0x00000000000079c5 */ /* 0x000fe20000000000 */
[----:B------:R-:W-:Y:S01]  /*3400*/  UMOV UR7, 0x40000040 ;  /* 0x4000004000077882 */ /* 0x000fe20000000000 */
[----:B------:R-:W-:Y:S01]  /*3410*/  UMOV UR11, 0x40000040 ;  /* 0x40000040000b7882 */ /* 0x000fe20000000000 */
[----:B------:R-:W-:Y:S02]  /*3420*/  UIADD3 UR10, UR6, 0x2, URZ ;  /* 0x00000002060a7890 */ /* 0x000fe4000fffe03f */
[----:B------:R-:W-:Y:S01]  /*3430*/  UIADD3 UR14, UR6, 0x4, URZ ;  /* 0x00000004060e7890 */ /* 0x000fe2000fffe03f */
[----:B------:R-:W-:Y:S02]  /*3440*/  UMOV UR15, 0x40000040 ;  /* 0x40000040000f7882 */ /* 0x000fe40000000000 */
[----:B------:R-:W-:Y:S01]  /*3450*/  HGMMA.64x96x16.F32.BF16 R152, gdesc[UR4], RZ, !UPT, gsb0 ;  /* 0x01600000049879f0 */ /* 0x000fe2000c0018ff */
[----:B------:R-:W-:Y:S01]  /*3460*/  UIADD3 UR18, UR6, 0x6, URZ ;  /* 0x0000000606127890 */ /* 0x000fe2000fffe03f */
        /* <DEDUP_REMOVED lines=13> */
.L_x_9236:
[----:B------:R2:W3:Y:S01]  /*3540*/  SYNCS.PHASECHK.TRANS64.TRYWAIT P2, [UR28+0x32450], R0 ;  /* 0x03245000ff0075a7 */ /* 0x0004e2000804015c */
[----:B------:R-:W-:Y:S05]  /*3550*/  @!P0 BRA `(.L_x_9237) ;  /* 0x0000000000048947 */ /* 0x000fea0003800000 */
[----:B------:R-:W-:Y:S01]  /*3560*/  BPT.TRAP 0x1 ;  /* 0x000000040000795c */ /* 0x000fe20000300000 */
.L_x_9237:
[----:B---3--:R-:W-:Y:S05]  /*3570*/  @P2 BRA `(.L_x_9238) ;  /* 0x0000000000082947 */ /* 0x008fea0003800000 */
[----:B------:R-:W3:Y:S02]  /*3580*/  SYNCS.PHASECHK.TRANS64.TRYWAIT P2, [UR28+0x32450], R0 ;  /* 0x03245000ff0075a7 */ /* 0x000ee4000804015c */
[----:B---3--:R-:W-:Y:S05]  /*3590*/  @!P2 BRA `(.L_x_9239) ;  /* 0x00000094008ca947 */ /* 0x008fea0003800000 */
.L_x_9238:
[----:B------:R-:W-:Y:S01]  /*35a0*/  ULEA UR20, UR42, UR20, 0xd ;  /* 0x000000142a147291 */ /* 0x000fe2000f8e683f */
[----:B------:R-:W-:Y:S01]  /*35b0*/  WARPGROUP.ARRIVE ;  /* 0x00000000000079c5 */ /* 0x000fe20000000000 */
[----:B------:R-:W-:-:S05]  /*35c0*/  UIMAD UR7, UR37, 0xc00, UR25 ;  /* 0x00000c00250778a4 */ /* 0x000fca000f8e0219 */
[----:B------:R-:W3:Y:S01]  /*35d0*/  S2R R21, SR_TID.X ;  /* 0x0000000000157919 */ /* 0x000ee20000002100 */
[----:B------:R-:W-:Y:S01]  /*35e0*/  UIADD3 UR20, UR20, 0x22400, URZ ;  /* 0x0002240014147890 */ /* 0x000fe2000fffe03f */
[----:B------:R-:W-:Y:S01]  /*35f0*/  UMOV UR23, 0x40000040 ;  /* 0x4000004000177882 */ /* 0x000fe20000000000 */
[----:B------:R-:W-:Y:S02]  /*3600*/  UMOV UR21, 0x40000040 ;  /* 0x4000004000157882 */ /* 0x000fe40000000000 */
[----:B------:R-:W-:Y:S01]  /*3610*/  USHF.R.U32.HI UR20, URZ, 0x4, UR20 ;  /* 0x000000043f147899 */ /* 0x000fe20008011614 */
[----:B------:R-:W-:-:S03]  /*3620*/  UMOV UR22, UR7 ;  /* 0x0000000700167c82 */ /* 0x000fc60008000000 */
[----:B------:R-:W-:-:S04]  /*3630*/  ULOP3.LUT UR6, UR20, 0x3fff, URZ, 0xc0, !UPT ;  /* 0x00003fff14067892 */ /* 0x000fc8000f8ec03f */
[----:B------:R-:W-:-:S07]  /*3640*/  ULOP3.LUT UR6, UR6, 0x10000, URZ, 0xfc, !UPT ;  /* 0x0001000006067892 */ /* 0x000fce000f8efc3f */
[----:B------:R-:W-:Y:S02]  /*3650*/  UMOV UR20, UR6 ;  /* 0x0000000600147c82 */ /* 0x000fe40008000000 */
[----:B------:R-:W-:Y:S01]  /*3660*/  HGMMA.64x96x16.F32.BF16 R152, gdesc[UR20], R152, gsb0 ;  /* 0x01600000149879f0 */ /* 0x000fe20008001898 */
[----:B------:R-:W-:Y:S02]  /*3670*/  UIADD3 UR22, UR7, 0x2, URZ ;  /* 0x0000000207167890 */ /* 0x000fe4000fffe03f */
[----:B------:R-:W-:Y:S01]  /*3680*/  UIADD3 UR20, UR6, 0x2, URZ ;  /* 0x0000000206147890 */ /* 0x000fe2000fffe03f */
[----:B------:R-:W-:Y:S01]  /*3690*/  UMOV UR23, 0x40000040 ;  /* 0x4000004000177882 */ /* 0x000fe20000000000 */
[----:B------:R-:W-:Y:S01]  /*36a0*/  UMOV UR21, 0x40000040 ;  /* 0x4000004000157882 */ /* 0x000fe20000000000 */
[----:B---3--:R-:W-:-:S04]  /*36b0*/  SHF.R.U32.HI R21, RZ, 0x7, R21 ;  /* 0x00000007ff157819 */ /* 0x008fc80000011615 */
[----:B012---:R-:W-:Y:S01]  /*36c0*/  IADD3 R0, -R21, 0xb, RZ ;  /* 0x0000000b15007810 */ /* 0x007fe20007ffe1ff */
        /* <DEDUP_REMOVED lines=105> */
.L_x_9240:
[----:B------:R-:W-:Y:S01]  /*3d60*/  FMNMX.FTZ R4, R152, R6, !PT ;  /* 0x0000000698047209 */ /* 0x000fe20007810000 */
[----:B------:R-:W-:Y:S01]  /*3d70*/  UIADD3 UR6, UR28, 0x32440, URZ ;  /* 0x000324401c067890 */ /* 0x000fe2000fffe03f */
[----:B------:R-:W-:Y:S01]  /*3d80*/  VIADD R23, R21, 0x8 ;  /* 0x0000000815177836 */ /* 0x000fe20000000000 */
[----:B------:R-:W-:Y:S01]  /*3d90*/  UMOV UR10, UR27 ;  /* 0x0000001b000a7c82 */ /* 0x000fe20008000000 */
[----:B------:R-:W-:Y:S01]  /*3da0*/  FMNMX.FTZ R3, R153, R4, !PT ;  /* 0x0000000499037209 */ /* 0x000fe20007810000 */
[----:B------:R-:W-:Y:S02]  /*3db0*/  UPRMT UR6, UR29, 0x654, UR6 ;  /* 0x000006541d067896 */ /* 0x000fe40008000006 */
[----:B------:R-:W-:Y:S01]  /*3dc0*/  UIMAD UR11, UR37, 0xc00, UR26 ;  /* 0x00000c00250b78a4 */ /* 0x000fe2000f8e021a */
[----:B------:R-:W-:Y:S01]  /*3dd0*/  FMNMX.FTZ R4, R156, R3, !PT ;  /* 0x000000039c047209 */ /* 0x000fe20007810000 */
[----:B------:R-:W-:-:S03]  /*3de0*/  UMOV UR7, 0x40000040 ;  /* 0x4000004000077882 */ /* 0x000fc60000000000 */
[----:B------:R-:W-:Y:S02]  /*3df0*/  FMNMX.FTZ R3, R157, R4, !PT ;  /* 0x000000049d037209 */ /* 0x000fe40007810000 */
[----:B------:R-:W-:Y:S01]  /*3e00*/  SYNCS.ARRIVE.TRANS64.RED.A1T0 RZ, [UR6], RZ ;  /* 0x000000ffffff79a7 */ /* 0x000fe20008100406 */
[----:B------:R-:W-:Y:S01]  /*3e10*/  UMOV UR6, UR11 ;  /* 0x0000000b00067c82 */ /* 0x000fe20008000000 */
[----:B------:R-:W-:-:S04]  /*3e20*/  FMNMX.FTZ R4, R160, R3, !PT ;  /* 0x00000003a0047209 */ /* 0x000fc80007810000 */
        /* <DEDUP_REMOVED lines=38> */
[----:B------:R-:W1:Y:S01]  /*4090*/  SHFL.BFLY PT, R9, R8, 0x2, 0x1f ;  /* 0x0c401f0008097f89 */ /* 0x000e6200000e0000 */
[----:B------:R-:W-:-:S04]  /*40a0*/  FMNMX.FTZ R3, R191, R4, !PT ;  /* 0x00000004bf037209 */ /* 0x000fc80007810000 */
[----:B------:R-:W-:-:S04]  /*40b0*/  FMNMX.FTZ R4, R194, R3, !PT ;  /* 0x00000003c2047209 */ /* 0x000fc80007810000 */
[----:B------:R-:W-:-:S04]  /*40c0*/  FMNMX.FTZ R3, R195, R4, !PT ;  /* 0x00000004c3037209 */ /* 0x000fc80007810000 */
[----:B------:R-:W-:-:S04]  /*40d0*/  FMNMX.FTZ R4, R198, R3, !PT ;  /* 0x00000003c6047209 */ /* 0x000fc80007810000 */
[----:B------:R-:W-:Y:S02]  /*40e0*/  FMNMX.FTZ R4, R199, R4, !PT ;  /* 0x00000004c7047209 */ /* 0x000fe40007810000 */
[----:B-1----:R-:W-:-:S03]  /*40f0*/  FMNMX.FTZ R10, R8, R9, !PT ;  /* 0x00000009080a7209 */ /* 0x002fc60007810000 */
[----:B------:R-:W1:Y:S04]  /*4100*/  SHFL.BFLY PT, R9, R4, 0x2, 0x1f ;  /* 0x0c401f0004097f89 */ /* 0x000e6800000e0000 */
[----:B------:R-:W2:Y:S01]  /*4110*/  SHFL.BFLY PT, R3, R10, 0x1, 0x1f ;  /* 0x0c201f000a037f89 */ /* 0x000ea200000e0000 */
[----:B-1----:R-:W-:Y:S02]  /*4120*/  FMNMX.FTZ R12, R4, R9, !PT ;  /* 0x00000009040c7209 */ /* 0x002fe40007810000 */
[----:B--2---:R-:W-:-:S03]  /*4130*/  FMNMX.FTZ R3, R10, R3, !PT ;  /* 0x000000030a037209 */ /* 0x004fc60007810000 */
[----:B------:R-:W1:Y:S02]  /*4140*/  SHFL.BFLY PT, R15, R12, 0x1, 0x1f ;  /* 0x0c201f000c0f7f89 */ /* 0x000e6400000e0000 */
[C---:B------:R-:W-:Y:S01]  /*4150*/  FADD.FTZ R6, -R3.reuse, R6 ;  /* 0x0000000603067221 */ /* 0x040fe20000010100 */
[----:B------:R-:W-:Y:S01]  /*4160*/  FMUL.FTZ R13, R3, UR10 ;  /* 0x0000000a030d7c20 */ /* 0x000fe20008410000 */
[----:B------:R2:W-:Y:S02]  /*4170*/  BAR.SYNC.DEFER_BLOCKING R23, 0x100 ;  /* 0x000400170000751d */ /* 0x0005e40000010000 */
[----:B------:R-:W-:Y:S01]  /*4180*/  FMUL.FTZ R6, R6, UR10 ;  /* 0x0000000a06067c20 */ /* 0x000fe20008410000 */
[--C-:B------:R-:W-:Y:S01]  /*4190*/  FFMA.FTZ R9, R152, UR10, -R13.reuse ;  /* 0x0000000a98097c23 */ /* 0x100fe2000801080d */
[--C-:B------:R-:W-:Y:S01]  /*41a0*/  FFMA.FTZ R8, R153, UR10, -R13.reuse ;  /* 0x0000000a99087c23 */ /* 0x100fe2000801080d */
[--C-:B------:R-:W-:Y:S01]  /*41b0*/  FFMA.FTZ R10, R156, UR10, -R13.reuse ;  /* 0x0000000a9c0a7c23 */ /* 0x100fe2000801080d */
[--C-:B------:R-:W-:Y:S01]  /*41c0*/  FFMA.FTZ R157, R157, UR10, -R13.reuse ;  /* 0x0000000a9d9d7c23 */ /* 0x100fe2000801080d */
[--C-:B------:R-:W-:Y:S01]  /*41d0*/  FFMA.FTZ R156, R161, UR10, -R13.reuse ;  /* 0x0000000aa19c7c23 */ /* 0x100fe2000801080d */
[----:B------:R-:W3:Y:S01]  /*41e0*/  MUFU.EX2 R6, R6 ;  /* 0x0000000600067308 */ /* 0x000ee20000000800 */
[----:B--2---:R-:W-:-:S07]  /*41f0*/  FFMA.FTZ R23, R160, UR10, -R13 ;  /* 0x0000000aa0177c23 */ /* 0x004fce000801080d */
[----:B------:R-:W-:Y:S01]  /*4200*/  MUFU.EX2 R9, R9 ;  /* 0x0000000900097308 */ /* 0x000fe20000000800 */
[----:B-1----:R-:W-:-:S05]  /*4210*/  FMNMX.FTZ R4, R12, R15, !PT ;  /* 0x0000000f0c047209 */ /* 0x002fca0007810000 */
[C---:B------:R-:W-:Y:S01]  /*4220*/  FADD.FTZ R12, -R4.reuse, R11 ;  /* 0x0000000b040c7221 */ /* 0x040fe20000010100 */
[----:B------:R-:W-:Y:S01]  /*4230*/  FMUL.FTZ R22, R4, UR10 ;  /* 0x0000000a04167c20 */ /* 0x000fe20008410000 */
[----:B------:R-:W-:Y:S01]  /*4240*/  MUFU.EX2 R8, R8 ;  /* 0x0000000800087308 */ /* 0x000fe20000000800 */
[-C--:B---3--:R-:W-:Y:S01]  /*4250*/  FMUL.FTZ R24, R24, R6.reuse ;  /* 0x0000000618187220 */ /* 0x088fe20000410000 */
[----:B------:R-:W-:Y:S01]  /*4260*/  FMUL.FTZ R12, R12, UR10 ;  /* 0x0000000a0c0c7c20 */ /* 0x000fe20008410000 */
[--C-:B------:R-:W-:Y:S01]  /*4270*/  FFMA.FTZ R15, R154, UR10, -R22.reuse ;  /* 0x0000000a9a0f7c23 */ /* 0x100fe20008010816 */
[--C-:B------:R-:W-:Y:S01]  /*4280*/  FFMA.FTZ R14, R155, UR10, -R22.reuse ;  /* 0x0000000a9b0e7c23 */ /* 0x100fe20008010816 */
[--C-:B------:R-:W-:Y:S01]  /*4290*/  FFMA.FTZ R20, R158, UR10, -R22.reuse ;  /* 0x0000000a9e147c23 */ /* 0x100fe20008010816 */
[--C-:B------:R-:W-:Y:S01]  /*42a0*/  FFMA.FTZ R21, R159, UR10, -R22.reuse ;  /* 0x0000000a9f157c23 */ /* 0x100fe20008010816 */
        /* <DEDUP_REMOVED lines=134> */
[----:B------:R-:W-:Y:S01]  /*4b10*/  F2FP.BF16.F32.PACK_AB R152, R8, R9 ;  /* 0x000000090898723e */ /* 0x000fe200000010ff */
[--C-:B------:R-:W-:Y:S01]  /*4b20*/  FFMA.FTZ R159, R162, UR10, -R22.reuse ;  /* 0x0000000aa29f7c23 */ /* 0x100fe20008010816 */
[----:B--2---:R-:W-:Y:S01]  /*4b30*/  F2FP.BF16.F32.PACK_AB R154, R11, R10 ;  /* 0x0000000a0b9a723e */ /* 0x004fe200000010ff */
[--C-:B------:R-:W-:Y:S01]  /*4b40*/  FFMA.FTZ R157, R164, UR10, -R13.reuse ;  /* 0x0000000aa49d7c23 */ /* 0x100fe2000801080d */
[----:B---3--:R-:W-:Y:S01]  /*4b50*/  F2FP.BF16.F32.PACK_AB R153, R14, R15 ;  /* 0x0000000f0e99723e */ /* 0x008fe200000010ff */
[--C-:B------:R-:W-:Y:S01]  /*4b60*/  FFMA.FTZ R158, R165, UR10, -R13.reuse ;  /* 0x0000000aa59e7c23 */ /* 0x100fe2000801080d */
[----:B----4-:R-:W-:Y:S01]  /*4b70*/  F2FP.BF16.F32.PACK_AB R155, R21, R20 ;  /* 0x00000014159b723e */ /* 0x010fe200000010ff */
[--C-:B------:R-:W-:Y:S01]  /*4b80*/  FFMA.FTZ R160, R163, UR10, -R22.reuse ;  /* 0x0000000aa3a07c23 */ /* 0x100fe20008010816 */
[--C-:B------:R-:W-:Y:S01]  /*4b90*/  FFMA.FTZ R161, R166, UR10, -R22.reuse ;  /* 0x0000000aa6a17c23 */ /* 0x100fe20008010816 */
[--C-:B------:R-:W-:Y:S01]  /*4ba0*/  FFMA.FTZ R162, R167, UR10, -R22.reuse ;  /* 0x0000000aa7a27c23 */ /* 0x100fe20008010816 */
[----:B------:R-:W-:Y:S01]  /*4bb0*/  WARPGROUP.ARRIVE ;  /* 0x00000000000079c5 */ /* 0x000fe20000000000 */
[----:B------:R-:W-:Y:S01]  /*4bc0*/  MUFU.EX2 R23, R23 ;  /* 0x0000001700177308 */ /* 0x000fe20000000800 */
[--C-:B------:R-:W-:Y:S01]  /*4bd0*/  FFMA.FTZ R163, R168, UR10, -R13.reuse ;  /* 0x0000000aa8a37c23 */ /* 0x100fe2000801080d */
[--C-:B------:R-:W-:Y:S01]  /*4be0*/  FFMA.FTZ R164, R169, UR10, -R13.reuse ;  /* 0x0000000aa9a47c23 */ /* 0x100fe2000801080d */
[--C-:B------:R-:W-:Y:S01]  /*4bf0*/  FFMA.FTZ R167, R170, UR10, -R22.reuse ;  /* 0x0000000aaaa77c23 */ /* 0x100fe20008010816 */
[--C-:B------:R-:W-:Y:S01]  /*4c00*/  FFMA.FTZ R165, R172, UR10, -R13.reuse ;  /* 0x0000000aaca57c23 */ /* 0x100fe2000801080d */
[----:B------:R-:W-:Y:S01]  /*4c10*/  HGMMA.64x256x16.F32.BF16 R24, R152, gdesc[UR4].tnspB, R24, gsb0 ;  /* 0x43e0000498187df0 */ /* 0x000fe20008001818 */
[----:B------:R-:W-:Y:S01]  /*4c20*/  UIADD3 UR6, UR11, 0x80, URZ ;  /* 0x000000800b067890 */ /* 0x000fe2000fffe03f */
[--C-:B------:R-:W-:Y:S01]  /*4c30*/  FFMA.FTZ R166, R173, UR10, -R13.reuse ;  /* 0x0000000aada67c23 */ /* 0x100fe2000801080d */
[----:B------:R-:W1:Y:S01]  /*4c40*/  MUFU.EX2 R156, R156 ;  /* 0x0000009c009c7308 */ /* 0x000e620000000800 */
[----:B------:R-:W-:Y:S01]  /*4c50*/  UMOV UR7, 0x40000040 ;  /* 0x4000004000077882 */ /* 0x000fe20000000000 */
        /* <DEDUP_REMOVED lines=26> */
[--C-:B------:R-:W-:Y:S01]  /*4e00*/  FFMA.FTZ R13, R194, UR10, -R22.reuse ;  /* 0x0000000ac20d7c23 */ /* 0x100fe20008010816 */
[--C-:B------:R-:W-:Y:S01]  /*4e10*/  FFMA.FTZ R192, R195, UR10, -R22.reuse ;  /* 0x0000000ac3c07c23 */ /* 0x100fe20008010816 */
[--C-:B------:R-:W-:Y:S01]  /*4e20*/  FFMA.FTZ R191, R198, UR10, -R22.reuse ;  /* 0x0000000ac6bf7c23 */ /* 0x100fe20008010816 */
[----:B------:R-:W-:Y:S01]  /*4e30*/  FFMA.FTZ R22, R199, UR10, -R22 ;  /* 0x0000000ac7167c23 */ /* 0x000fe20008010816 */
[----:B------:R-:W2:Y:S01]  /*4e40*/  MUFU.EX2 R160, R160 ;  /* 0x000000a000a07308 */ /* 0x000ea20000000800 */
[----:B------:R-:W-:Y:S01]  /*4e50*/  FFMA.FTZ R5, R6, R5, R9 ;  /* 0x0000000506057223 */ /* 0x000fe20000010009 */
[----:B------:R-:W-:-:S03]  /*4e60*/  FFMA.FTZ R7, R12, R7, R15 ;  /* 0x000000070c077223 */ /* 0x000fc6000001000f */
[----:B------:R-:W-:Y:S01]  /*4e70*/  FADD.FTZ R5, R8, R5 ;  /* 0x0000000508057221 */ /* 0x000fe20000010000 */
[----:B------:R-:W-:Y:S02]  /*4e80*/  FADD.FTZ R7, R14, R7 ;  /* 0x000000070e077221 */ /* 0x000fe40000010000 */
[----:B------:R-:W-:Y:S01]  /*4e90*/  MUFU.EX2 R161, R161 ;  /* 0x000000a100a17308 */ /* 0x000fe20000000800 */
[----:B------:R-:W-:Y:S01]  /*4ea0*/  FADD.FTZ R10, R10, R5 ;  /* 0x000000050a0a7221 */ /* 0x000fe20000010000 */
[----:B------:R-:W-:-:S03]  /*4eb0*/  FADD.FTZ R20, R20, R7 ;  /* 0x0000000714147221 */ /* 0x000fc60000010000 */
[----:B------:R-:W-:Y:S01]  /*4ec0*/  FADD.FTZ R10, R11, R10 ;  /* 0x0000000a0b0a7221 */ /* 0x000fe20000010000 */
[----:B------:R-:W-:Y:S02]  /*4ed0*/  FADD.FTZ R20, R21, R20 ;  /* 0x0000001415147221 */ /* 0x000fe40000010000 */
        /* <DEDUP_REMOVED lines=8> */
[----:B------:R-:W0:Y:S08]  /*4f60*/  MUFU.EX2 R170, R170 ;  /* 0x000000aa00aa7308 */ /* 0x000e300000000800 */
[----:B------:R-:W-:Y:S08]  /*4f70*/  MUFU.EX2 R171, R171 ;  /* 0x000000ab00ab7308 */ /* 0x000ff00000000800 */
[----:B------:R-:W0:Y:S08]  /*4f80*/  MUFU.EX2 R172, R172 ;  /* 0x000000ac00ac7308 */ /* 0x000e300000000800 */
[----:B------:R-:W-:Y:S08]  /*4f90*/  MUFU.EX2 R173, R173 ;  /* 0x000000ad00ad7308 */ /* 0x000ff00000000800 */
[----:B------:R-:W-:Y:S08]  /*4fa0*/  MUFU.EX2 R174, R174 ;  /* 0x000000ae00ae7308 */ /* 0x000ff00000000800 */
[----:B------:R-:W-:Y:S08]  /*4fb0*/  MUFU.EX2 R175, R175 ;  /* 0x000000af00af7308 */ /* 0x000ff00000000800 */
[----:B------:R-:W0:Y:S08]  /*4fc0*/  MUFU.EX2 R176, R176 ;  /* 0x000000b000b07308 */ /* 0x000e300000000800 */
        /* <DEDUP_REMOVED lines=12> */
[----:B------:R-:W-:Y:S01]  /*5090*/  MUFU.EX2 R189, R189 ;  /* 0x000000bd00bd7308 */ /* 0x000fe20000000800 */
[----:B------:R-:W-:-:S02]  /*50a0*/  WARPGROUP.DEPBAR.LE gsb0, 0x0 ;  /* 0x00008000000079c5 */ /* 0x000fc40000010000 */
[----:B-1----:R-:W-:Y:S01]  /*50b0*/  F2FP.BF16.F32.PACK_AB R152, R156, R23 ;  /* 0x000000179c98723e */ /* 0x002fe200000010ff */
[----:B------:R-:W-:Y:S01]  /*50c0*/  FADD.FTZ R23, R23, R10 ;  /* 0x0000000a17177221 */ /* 0x000fe20000010000 */
[----:B--2---:R-:W-:-:S03]  /*50d0*/  F2FP.BF16.F32.PACK_AB R153, R160, R159 ;  /* 0x0000009fa099723e */ /* 0x004fc600000010ff */
[----:B------:R-:W-:Y:S01]  /*50e0*/  MUFU.EX2 R190, R190 ;  /* 0x000000be00be7308 */ /* 0x000fe20000000800 */
[----:B------:R-:W-:Y:S01]  /*50f0*/  F2FP.BF16.F32.PACK_AB R154, R158, R157 ;  /* 0x0000009d9e9a723e */ /* 0x000fe200000010ff */
[----:B------:R-:W-:Y:S01]  /*5100*/  FADD.FTZ R159, R159, R20 ;  /* 0x000000149f9f7221 */ /* 0x000fe20000010000 */
[----:B---3--:R-:W-:Y:S01]  /*5110*/  F2FP.BF16.F32.PACK_AB R155, R162, R161 ;  /* 0x000000a1a29b723e */ /* 0x008fe200000010ff */
[----:B------:R-:W-:Y:S02]  /*5120*/  FADD.FTZ R156, R156, R23 ;  /* 0x000000179c9c7221 */ /* 0x000fe40000010000 */
[----:B------:R-:W-:Y:S01]  /*5130*/  FADD.FTZ R160, R160, R159 ;  /* 0x0000009fa0a07221 */ /* 0x000fe20000010000 */
[----:B------:R-:W-:Y:S01]  /*5140*/  WARPGROUP.ARRIVE ;  /* 0x00000000000079c5 */ /* 0x000fe20000000000 */
[----:B------:R-:W-:Y:S01]  /*5150*/  MUFU.EX2 R13, R13 ;  /* 0x0000000d000d7308 */ /* 0x000fe20000000800 */
[----:B------:R-:W-:Y:S01]  /*5160*/  FADD.FTZ R157, R157, R156 ;  /* 0x0000009c9d9d7221 */ /* 0x000fe20000010000 */
[----:B------:R-:W-:-:S03]  /*5170*/  FADD.FTZ R161, R161, R160 ;  /* 0x000000a0a1a17221 */ /* 0x000fc60000010000 */
[----:B------:R-:W-:Y:S01]  /*5180*/  HGMMA.64x256x16.F32.BF16 R24, R152, gdesc[UR4].tnspB, R24, gsb0 ;  /* 0x43e0000498187df0 */ /* 0x000fe20008001818 */
[----:B------:R-:W-:Y:S01]  /*5190*/  UIADD3 UR6, UR11, 0x100, URZ ;  /* 0x000001000b067890 */ /* 0x000fe2000fffe03f */
[----:B------:R-:W-:Y:S01]  /*51a0*/  FADD.FTZ R158, R158, R157 ;  /* 0x0000009d9e9e7221 */ /* 0x000fe20000010000 */
[----:B------:R-:W-:Y:S01]  /*51b0*/  UMOV UR7, 0x40000040 ;  /* 0x4000004000077882 */ /* 0x000fe20000000000 */
[----:B------:R-:W1:Y:S01]  /*51c0*/  MUFU.EX2 R192, R192 ;  /* 0x000000c000c07308 */ /* 0x000e620000000800 */
[----:B------:R-:W-:-:S07]  /*51d0*/  FADD.FTZ R162, R162, R161 ;  /* 0x000000a1a2a27221 */ /* 0x000fce0000010000 */
[----:B------:R-:W-:Y:S08]  /*51e0*/  MUFU.EX2 R191, R191 ;  /* 0x000000bf00bf7308 */ /* 0x000ff00000000800 */
[----:B------:R-:W2:Y:S01]  /*51f0*/  MUFU.EX2 R22, R22 ;  /* 0x0000001600167308 */ /* 0x000ea20000000800 */
[----:B------:R-:W-:Y:S02]  /*5200*/  WARPGROUP.DEPBAR.LE gsb0, 0x0 ;  /* 0x00008000000079c5 */ /* 0x000fe40000010000 */
[----:B----4-:R-:W-:Y:S01]  /*5210*/  F2FP.BF16.F32.PACK_AB R152, R164, R163 ;  /* 0x000000a3a498723e */ /* 0x010fe200000010ff */
[----:B------:R-:W-:Y:S01]  /*5220*/  FADD.FTZ R163, R163, R158 ;  /* 0x0000009ea3a37221 */ /* 0x000fe20000010000 */
[----:B-----5:R-:W-:Y:S01]  /*5230*/  F2FP.BF16.F32.PACK_AB R153, R168, R167 ;  /* 0x000000a7a899723e */ /* 0x020fe200000010ff */
[----:B------:R-:W-:Y:S01]  /*5240*/  FADD.FTZ R167, R167, R162 ;  /* 0x000000a2a7a77221 */ /* 0x000fe20000010000 */
[----:B------:R-:W-:Y:S01]  /*5250*/  F2FP.BF16.F32.PACK_AB R154, R166, R165 ;  /* 0x000000a5a69a723e */ /* 0x000fe200000010ff */
[----:B------:R-:W-:Y:S01]  /*5260*/  FADD.FTZ R164, R164, R163 ;  /* 0x000000a3a4a47221 */ /* 0x000fe20000010000 */
[----:B0-----:R-:W-:Y:S01]  /*5270*/  F2FP.BF16.F32.PACK_AB R155, R170, R169 ;  /* 0x000000a9aa9b723e */ /* 0x001fe200000010ff */
[----:B------:R-:W-:-:S02]  /*5280*/  FADD.FTZ R168, R168, R167 ;  /* 0x000000a7a8a87221 */ /* 0x000fc40000010000 */
[----:B------:R-:W-:Y:S01]  /*5290*/  FADD.FTZ R165, R165, R164 ;  /* 0x000000a4a5a57221 */ /* 0x000fe20000010000 */
[----:B------:R-:W-:Y:S01]  /*52a0*/  WARPGROUP.ARRIVE ;  /* 0x00000000000079c5 */ /* 0x000fe20000000000 */
[----:B------:R-:W-:Y:S02]  /*52b0*/  FADD.FTZ R169, R169, R168 ;  /* 0x000000a8a9a97221 */ /* 0x000fe40000010000 */
[----:B------:R-:W-:Y:S02]  /*52c0*/  FADD.FTZ R166, R166, R165 ;  /* 0x000000a5a6a67221 */ /* 0x000fe40000010000 */
[----:B------:R-:W-:Y:S01]  /*52d0*/  FADD.FTZ R170, R170, R169 ;  /* 0x000000a9aaaa7221 */ /* 0x000fe20000010000 */
[----:B------:R-:W-:Y:S01]  /*52e0*/  HGMMA.64x256x16.F32.BF16 R24, R152, gdesc[UR4].tnspB, R24, gsb0 ;  /* 0x43e0000498187df0 */ /* 0x000fe20008001818 */
[----:B------:R-:W-:Y:S01]  /*52f0*/  UIADD3 UR6, UR11, 0x180, URZ ;  /* 0x000001800b067890 */ /* 0x000fe2000fffe03f */
[----:B------:R-:W-:Y:S01]  /*5300*/  UMOV UR7, 0x40000040 ;  /* 0x4000004000077882 */ /* 0x000fe20000000000 */
[----:B------:R-:W-:-:S02]  /*5310*/  WARPGROUP.DEPBAR.LE gsb0, 0x0 ;  /* 0x00008000000079c5 */ /* 0x000fc40000010000 */
[----:B------:R-:W-:Y:S01]  /*5320*/  F2FP.BF16.F32.PACK_AB R152, R172, R171 ;  /* 0x000000abac98723e */ /* 0x000fe200000010ff */
[----:B------:R-:W-:Y:S01]  /*5330*/  FADD.FTZ R171, R171, R166 ;  /* 0x000000a6abab7221 */ /* 0x000fe20000010000 */
[----:B------:R-:W-:Y:S01]  /*5340*/  F2FP.BF16.F32.PACK_AB R153, R176, R175 ;  /* 0x000000afb099723e */ /* 0x000fe200000010ff */
[----:B------:R-:W-:Y:S01]  /*5350*/  FADD.FTZ R175, R175, R170 ;  /* 0x000000aaafaf7221 */ /* 0x000fe20000010000 */
[----:B------:R-:W-:Y:S01]  /*5360*/  F2FP.BF16.F32.PACK_AB R154, R174, R173 ;  /* 0x000000adae9a723e */ /* 0x000fe200000010ff */
[----:B------:R-:W-:Y:S01]  /*5370*/  FADD.FTZ R172, R172, R171 ;  /* 0x000000abacac7221 */ /* 0x000fe20000010000 */
[----:B------:R-:W-:Y:S01]  /*5380*/  F2FP.BF16.F32.PACK_AB R155, R178, R177 ;  /* 0x000000b1b29b723e */ /* 0x000fe200000010ff */
[----:B------:R-:W-:Y:S02]  /*5390*/  FADD.FTZ R176, R176, R175 ;  /* 0x000000afb0b07221 */ /* 0x000fe40000010000 */
[----:B------:R-:W-:Y:S01]  /*53a0*/  FADD.FTZ R173, R173, R172 ;  /* 0x000000acadad7221 */ /* 0x000fe20000010000 */
[----:B------:R-:W-:Y:S01]  /*53b0*/  WARPGROUP.ARRIVE ;  /* 0x00000000000079c5 */ /* 0x000fe20000000000 */
[----:B------:R-:W-:-:S02]  /*53c0*/  FADD.FTZ R177, R177, R176 ;  /* 0x000000b0b1b17221 */ /* 0x000fc40000010000 */
        /* <DEDUP_REMOVED lines=25> */
[----:B-1----:R-:W-:Y:S01]  /*5560*/  F2FP.BF16.F32.PACK_AB R153, R192, R13 ;  /* 0x0000000dc099723e */ /* 0x002fe200000010ff */
        /* <DEDUP_REMOVED lines=14> */
.L_x_9241:
[----:B------:R-:W-:Y:S01]  /*5650*/  UIADD3 UR28, UR28, 0x32460, URZ ;  /* 0x000324601c1c7890 */ /* 0x000fe2000fffe03f */
[----:B------:R-:W-:Y:S02]  /*5660*/  IMAD.MOV.U32 R11, RZ, RZ, R4 ;  /* 0x000000ffff0b7224 */ /* 0x000fe400078e0004 */
[----:B------:R-:W-:Y:S01]  /*5670*/  IMAD.MOV.U32 R6, RZ, RZ, R3 ;  /* 0x000000ffff067224 */ /* 0x000fe200078e0003 */
[----:B------:R-:W-:-:S09]  /*5680*/  UPRMT UR28, UR29, 0x654, UR28 ;  /* 0x000006541d1c7896 */ /* 0x000fd2000800001c */
[----:B------:R-:W-:Y:S01]  /*5690*/  SYNCS.ARRIVE.TRANS64.RED.A1T0 RZ, [UR28], RZ ;  /* 0x000000ffffff79a7 */ /* 0x000fe2000810041c */
[----:B------:R-:W-:Y:S05]  /*56a0*/  @P1 BRA `(.L_x_9242) ;  /* 0xffffffd800f41947 */ /* 0x000fea000383ffff */
.L_x_9231:
[----:B------:R-:W0:Y:S01]  /*56b0*/  SHFL.BFLY PT, R6, R5, 0x2, 0x1f ;  /* 0x0c401f0005067f89 */ /* 0x000e2200000e0000 */
[----:B------:R-:W-:Y:S01]  /*56c0*/  MOV R207, 0x400 ;  /* 0x0000040000cf7802 */ /* 0x000fe20000000f00 */
[----:B------:R-:W-:Y:S01]  /*56d0*/  IMAD.U32 R22, RZ, RZ, UR10 ;  /* 0x0000000aff167e24 */ /* 0x000fe2000f8e00ff */
[----:B------:R-:W1:Y:S01]  /*56e0*/  LDC R213, c[0x0][0xce8] ;  /* 0x00033a00ffd57b82 */ /* 0x000e620000000800 */
[----:B------:R-:W2:Y:S01]  /*56f0*/  SHFL.BFLY PT, R8, R7, 0x2, 0x1f ;  /* 0x0c401f0007087f89 */ /* 0x000ea200000e0000 */
[----:B------:R-:W-:Y:S01]  /*5700*/  UIADD3 UR4, -UR43, URZ, URZ ;  /* 0x0000003f2b047290 */ /* 0x000fe2000fffe13f */
[----:B------:R-:W-:Y:S01]  /*5710*/  ULDC.64 UR6, c[0x0][0xc90] ;  /* 0x0003240000067ab9 */ /* 0x000fe20000000a00 */
[----:B------:R-:W3:Y:S01]  /*5720*/  S2R R10, SR_CgaCtaId ;  /* 0x00000000000a7919 */ /* 0x000ee20000008800 */
[----:B------:R-:W-:Y:S01]  /*5730*/  ULDC.64 UR8, c[0x0][0xbe8] ;  /* 0x0002fa0000087ab9 */ /* 0x000fe20000000a00 */
[----:B------:R-:W4:Y:S02]  /*5740*/  S2R R14, SR_SWINHI ;  /* 0x00000000000e7919 */ /* 0x000f240000002f00 */
[----:B------:R2:W-:Y:S06]  /*5750*/  BAR.ARV R0, 0x100 ;  /* 0x000400000000751d */ /* 0x0005ec0000002000 */
[----:B0-----:R-:W-:Y:S01]  /*5760*/  FADD.FTZ R6, R6, R5 ;  /* 0x0000000506067221 */ /* 0x001fe20000010000 */
[----:B------:R-:W-:Y:S01]  /*5770*/  IMAD.MOV.U32 R5, RZ, RZ, RZ ;  /* 0x000000ffff057224 */ /* 0x000fe200078e00ff */
[----:B------:R-:W-:Y:S06]  /*5780*/  BAR.ARV 0x8, 0x180 ;  /* 0x0206000000007b1d */ /* 0x000fec0000002000 */
[----:B--2---:R-:W-:Y:S01]  /*5790*/  FADD.FTZ R8, R8, R7 ;  /* 0x0000000708087221 */ /* 0x004fe20000010000 */
[----:B------:R-:W-:Y:S01]  /*57a0*/  IMAD R7, R200, 0x40, R2 ;  /* 0x00000040c8077824 */ /* 0x000fe200078e0202 */
[----:B------:R-:W0:Y:S01]  /*57b0*/  SHFL.BFLY PT, R9, R6, 0x1, 0x1f ;  /* 0x0c201f0006097f89 */ /* 0x000e2200000e0000 */
[----:B------:R-:W-:-:S03]  /*57c0*/  IMAD.MOV.U32 R0, RZ, RZ, -0x800000 ;  /* 0xff800000ff007424 */ /* 0x000fc600078e00ff */
[----:B------:R-:W2:Y:S01]  /*57d0*/  SHFL.BFLY PT, R11, R8, 0x1, 0x1f ;  /* 0x0c201f00080b7f89 */ /* 0x000ea200000e0000 */
[----:B---3--:R-:W-:Y:S01]  /*57e0*/  LEA R207, R10, R207, 0x18 ;  /* 0x000000cf0acf7211 */ /* 0x008fe200078ec0ff */
[----:B------:R-:W-:Y:S01]  /*57f0*/  BAR.SYNC.DEFER_BLOCKING 0x1, 0x100 ;  /* 0x0044000000007b1d */ /* 0x000fe20000010000 */
[----:B0-----:R-:W-:Y:S01]  /*5800*/  FADD.FTZ R15, R6, R9 ;  /* 0x00000009060f7221 */ /* 0x001fe20000010000 */
[----:B------:R-:W-:Y:S02]  /*5810*/  IMAD.MOV.U32 R9, RZ, RZ, RZ ;  /* 0x000000ffff097224 */ /* 0x000fe400078e00ff */
[----:B------:R-:W-:Y:S02]  /*5820*/  IMAD.MOV.U32 R6, RZ, RZ, -0x800000 ;  /* 0xff800000ff067424 */ /* 0x000fe400078e00ff */
[----:B--2---:R-:W-:Y:S01]  /*5830*/  FADD.FTZ R12, R8, R11 ;  /* 0x0000000b080c7221 */ /* 0x004fe20000010000 */
[----:B------:R-:W-:Y:S02]  /*5840*/  FSETP.NE.FTZ.AND P0, PT, R15, RZ, PT ;  /* 0x000000ff0f00720b */ /* 0x000fe40003f15000 */
[----:B------:R-:W-:-:S02]  /*5850*/  MOV R10, R207 ;  /* 0x000000cf000a7202 */ /* 0x000fc40000000f00 */
[----:B----4-:R-:W-:Y:S02]  /*5860*/  MOV R11, R14 ;  /* 0x0000000e000b7202 */ /* 0x010fe40000000f00 */
[----:B------:R-:W-:Y:S02]  /*5870*/  FSETP.NE.FTZ.AND P1, PT, R12, RZ, PT ;  /* 0x000000ff0c00720b */ /* 0x000fe40003f35000 */
[----:B------:R-:W-:Y:S01]  /*5880*/  MOV R14, UR10 ;  /* 0x0000000a000e7c02 */ /* 0x000fe20008000f00 */
[----:B------:R-:W-:Y:S02]  /*5890*/  ULDC UR10, c[0x0][0xd44] ;  /* 0x00035100000a7ab9 */ /* 0x000fe40000000800 */
[----:B------:R-:W-:Y:S02]  /*58a0*/  UIMAD UR10, UR10, UR4, UR41 ;  /* 0x000000040a0a72a4 */ /* 0x000fe4000f8e0229 */
[----:B------:R-:W0:Y:S01]  /*58b0*/  @P0 MUFU.RCP R9, R15 ;  /* 0x0000000f00090308 */ /* 0x000e220000001000 */
[----:B------:R-:W-:Y:S01]  /*58c0*/  @P0 FMUL.FTZ R14, R14, 0.69314718246459960938 ;  /* 0x3f3172180e0e0820 */ /* 0x000fe20000410000 */
[----:B------:R-:W-:-:S04]  /*58d0*/  USHF.R.S32.HI UR11, URZ, 0x1f, UR10 ;  /* 0x0000001f3f0b7899 */ /* 0x000fc8000801140a */
[----:B------:R-:W-:Y:S01]  /*58e0*/  @P1 FMUL.FTZ R22, R22, 0.69314718246459960938 ;  /* 0x3f31721816161820 */ /* 0x000fe20000410000 */
[----:B------:R-:W-:Y:S02]  /*58f0*/  UIMAD.WIDE.U32 UR4, UR10, UR6, URZ ;  /* 0x000000060a0472a5 */ /* 0x000fe4000f8e003f */
[----:B------:R-:W-:Y:S01]  /*5900*/  UIMAD UR6, UR11, UR6, URZ ;  /* 0x000000060b0672a4 */ /* 0x000fe2000f8e023f */
[----:B------:R-:W2:Y:S03]  /*5910*/  @P1 MUFU.RCP R5, R12 ;  /* 0x0000000c00051308 */ /* 0x000ea60000001000 */
[----:B------:R-:W-:Y:S02]  /*5920*/  UIMAD UR6, UR10, UR7, UR6 ;  /* 0x000000070a0672a4 */ /* 0x000fe4000f8e0206 */
[----:B------:R-:W-:-:S03]  /*5930*/  USHF.R.S32.HI UR7, URZ, 0x1f, UR43 ;  /* 0x0000001f3f077899 */ /* 0x000fc6000801142b */
[----:B------:R-:W3:Y:S01]  /*5940*/  @P0 MUFU.LG2 R15, R15 ;  /* 0x0000000f000f0308 */ /* 0x000ee20000000c00 */
        /* <DEDUP_REMOVED lines=66> */
[----:B--2---:R-:W-:Y:S01]  /*5d70*/  FMUL.FTZ R169, R126, R5 ;  /* 0x000000057ea97220 */ /* 0x004fe20000410000 */
[----:B---3--:R-:W-:Y:S01]  /*5d80*/  @P0 FMUL.FTZ R15, R15, 0.69314718246459960938 ;  /* 0x3f3172180f0f0820 */ /* 0x008fe20000410000 */
[----:B0-----:R-:W-:Y:S01]  /*5d90*/  @P1 FMUL.FTZ R21, R12, 0.69314718246459960938 ;  /* 0x3f3172180c151820 */ /* 0x001fe20000410000 */
[----:B------:R-:W-:-:S04]  /*5da0*/  IMAD.WIDE R10, R212, 0x2, R10 ;  /* 0x00000002d40a7825 */ /* 0x000fc800078e020a */
[-C--:B------:R-:W-:Y:S01]  /*5db0*/  FMUL.FTZ R27, R27, R5.reuse ;  /* 0x000000051b1b7220 */ /* 0x080fe20000410000 */
[-C--:B------:R-:W-:Y:S01]  /*5dc0*/  FMUL.FTZ R26, R26, R5.reuse ;  /* 0x000000051a1a7220 */ /* 0x080fe20000410000 */
[-C--:B------:R-:W-:Y:S01]  /*5dd0*/  FMUL.FTZ R31, R31, R5.reuse ;  /* 0x000000051f1f7220 */ /* 0x080fe20000410000 */
[-C--:B------:R-:W-:Y:S01]  /*5de0*/  FMUL.FTZ R30, R30, R5.reuse ;  /* 0x000000051e1e7220 */ /* 0x080fe20000410000 */
[----:B------:R-:W-:Y:S01]  /*5df0*/  IADD3 R13, P3, R10, 0xc060, RZ ;  /* 0x0000c0600a0d7810 */ /* 0x000fe20007f7e0ff */
[-C--:B------:R-:W-:Y:S01]  /*5e00*/  FMUL.FTZ R35, R35, R5.reuse ;  /* 0x0000000523237220 */ /* 0x080fe20000410000 */
[-C--:B------:R-:W-:Y:S01]  /*5e10*/  FMUL.FTZ R34, R34, R5.reuse ;  /* 0x0000000522227220 */ /* 0x080fe20000410000 */
[-C--:B------:R-:W-:Y:S01]  /*5e20*/  FMUL.FTZ R39, R39, R5.reuse ;  /* 0x0000000527277220 */ /* 0x080fe20000410000 */
[----:B------:R-:W-:Y:S01]  /*5e30*/  LOP3.LUT R20, R13, 0x380, RZ, 0xc0, !PT ;  /* 0x000003800d147812 */ /* 0x000fe200078ec0ff */
[-C--:B------:R-:W-:Y:S01]  /*5e40*/  FMUL.FTZ R38, R38, R5.reuse ;  /* 0x0000000526267220 */ /* 0x080fe20000410000 */
[-C--:B------:R-:W-:Y:S01]  /*5e50*/  FMUL.FTZ R43, R43, R5.reuse ;  /* 0x000000052b2b7220 */ /* 0x080fe20000410000 */
[-C--:B------:R-:W-:Y:S01]  /*5e60*/  FMUL.FTZ R42, R42, R5.reuse ;  /* 0x000000052a2a7220 */ /* 0x080fe20000410000 */
[----:B------:R-:W-:Y:S01]  /*5e70*/  SHF.R.U64 R126, R20, 0x3, RZ ;  /* 0x00000003147e7819 */ /* 0x000fe200000012ff */
        /* <DEDUP_REMOVED lines=55> */
[----:B------:R-:W-:Y:S01]  /*61f0*/  LOP3.LUT R126, R126, R13, RZ, 0x3c, !PT ;  /* 0x0000000d7e7e7212 */ /* 0x000fe200078e3cff */
[----:B------:R-:W-:Y:S01]  /*6200*/  IMAD.X R127, RZ, RZ, R11, P3 ;  /* 0x000000ffff7f7224 */ /* 0x000fe200018e060b */
[----:B------:R-:W-:-:S02]  /*6210*/  LOP3.LUT R5, R10, 0x380, RZ, 0xc0, !PT ;  /* 0x000003800a057812 */ /* 0x000fc400078ec0ff */
        /* <DEDUP_REMOVED lines=12> */
[----:B------:R-:W-:Y:S01]  /*62e0*/  SHF.R.U64 R5, R5, 0x3, RZ ;  /* 0x0000000305057819 */ /* 0x000fe200000012ff */
[--C-:B------:R-:W-:Y:S01]  /*62f0*/  IMAD.X R151, RZ, RZ, R11.reuse, P2 ;  /* 0x000000ffff977224 */ /* 0x100fe200010e060b */
[----:B------:R-:W-:Y:S01]  /*6300*/  LOP3.LUT R4, R61, 0x380, RZ, 0xc0, !PT ;  /* 0x000003803d047812 */ /* 0x000fe200078ec0ff */
[----:B------:R-:W-:Y:S01]  /*6310*/  IMAD.X R153, RZ, RZ, R11, P3 ;  /* 0x000000ffff997224 */ /* 0x000fe200018e060b */
[----:B------:R-:W-:-:S02]  /*6320*/  IADD3 R23, P4, R10, 0x8000, RZ ;  /* 0x000080000a177810 */ /* 0x000fc40007f9e0ff */
[C---:B------:R-:W-:Y:S02]  /*6330*/  IADD3 R20, P5, R10.reuse, 0x4060, RZ ;  /* 0x000040600a147810 */ /* 0x040fe40007fbe0ff */
[C---:B------:R-:W-:Y:S01]  /*6340*/  IADD3 R15, P6, R10.reuse, 0x40, RZ ;  /* 0x000000400a0f7810 */ /* 0x040fe20007fde0ff */
[--C-:B------:R-:W-:Y:S01]  /*6350*/  IMAD.X R155, RZ, RZ, R11.reuse, P4 ;  /* 0x000000ffff9b7224 */ /* 0x100fe200020e060b */
[C---:B------:R-:W-:Y:S01]  /*6360*/  IADD3 R14, P0, R10.reuse, 0x4040, RZ ;  /* 0x000040400a0e7810 */ /* 0x040fe20007f1e0ff */
[--C-:B------:R-:W-:Y:S01]  /*6370*/  IMAD.X R157, RZ, RZ, R11.reuse, P5 ;  /* 0x000000ffff9d7224 */ /* 0x100fe200028e060b */
[C---:B------:R-:W-:Y:S01]  /*6380*/  IADD3 R12, P1, R10.reuse, 0x4020, RZ ;  /* 0x000040200a0c7810 */ /* 0x040fe20007f3e0ff */
[--C-:B------:R-:W-:Y:S01]  /*6390*/  IMAD.X R159, RZ, RZ, R11.reuse, P6 ;  /* 0x000000ffff9f7224 */ /* 0x100fe200030e060b */
[C---:B------:R-:W-:Y:S02]  /*63a0*/  IADD3 R21, P2, R10.reuse, 0x4000, RZ ;  /* 0x000040000a157810 */ /* 0x040fe40007f5e0ff */
[----:B------:R-:W-:Y:S01]  /*63b0*/  IADD3 R3, P3, R10, 0x60, RZ ;  /* 0x000000600a037810 */ /* 0x000fe20007f7e0ff */
[--C-:B------:R-:W-:Y:S01]  /*63c0*/  IMAD.X R163, RZ, RZ, R11.reuse, P1 ;  /* 0x000000ffffa37224 */ /* 0x100fe200008e060b */
[----:B------:R-:W-:Y:S01]  /*63d0*/  LOP3.LUT R10, R5, R10, RZ, 0x3c, !PT ;  /* 0x0000000a050a7212 */ /* 0x000fe200078e3cff */
[--C-:B------:R-:W-:Y:S01]  /*63e0*/  IMAD.X R165, RZ, RZ, R11.reuse, P2 ;  /* 0x000000ffffa57224 */ /* 0x100fe200010e060b */
[----:B------:R-:W-:Y:S01]  /*63f0*/  SHF.R.U64 R4, R4, 0x3, RZ ;  /* 0x0000000304047819 */ /* 0x000fe200000012ff */
[----:B------:R-:W-:Y:S01]  /*6400*/  IMAD.X R167, RZ, RZ, R11, P3 ;  /* 0x000000ffffa77224 */ /* 0x000fe200018e060b */
[----:B------:R-:W-:-:S02]  /*6410*/  LOP3.LUT R5, R22, 0x380, RZ, 0xc0, !PT ;  /* 0x0000038016057812 */ /* 0x000fc400078ec0ff */
[----:B------:R-:W-:Y:S02]  /*6420*/  LOP3.LUT R138, R4, R61, RZ, 0x3c, !PT ;  /* 0x0000003d048a7212 */ /* 0x000fe400078e3cff */
[----:B------:R-:W-:Y:S02]  /*6430*/  SHF.R.U64 R5, R5, 0x3, RZ ;  /* 0x0000000305057819 */ /* 0x000fe400000012ff */
[----:B------:R-:W-:Y:S02]  /*6440*/  LOP3.LUT R4, R13, 0x380, RZ, 0xc0, !PT ;  /* 0x000003800d047812 */ /* 0x000fe400078ec0ff */
[----:B------:R-:W-:Y:S02]  /*6450*/  LOP3.LUT R142, R5, R22, RZ, 0x3c, !PT ;  /* 0x00000016058e7212 */ /* 0x000fe400078e3cff */
[----:B------:R-:W-:Y:S02]  /*6460*/  SHF.R.U64 R4, R4, 0x3, RZ ;  /* 0x0000000304047819 */ /* 0x000fe400000012ff */
[----:B------:R-:W-:-:S02]  /*6470*/  LOP3.LUT R5, R23, 0x380, RZ, 0xc0, !PT ;  /* 0x0000038017057812 */ /* 0x000fc400078ec0ff */
[----:B------:R-:W-:Y:S02]  /*6480*/  LOP3.LUT R146, R4, R13, RZ, 0x3c, !PT ;  /* 0x0000000d04927212 */ /* 0x000fe400078e3cff */
[----:B------:R-:W-:Y:S02]  /*6490*/  SHF.R.U64 R4, R5, 0x3, RZ ;  /* 0x0000000305047819 */ /* 0x000fe400000012ff */
[----:B------:R-:W-:Y:S02]  /*64a0*/  LOP3.LUT R5, R20, 0x380, RZ, 0xc0, !PT ;  /* 0x0000038014057812 */ /* 0x000fe400078ec0ff */
[----:B------:R-:W-:Y:S02]  /*64b0*/  LOP3.LUT R13, R14, 0x380, RZ, 0xc0, !PT ;  /* 0x000003800e0d7812 */ /* 0x000fe400078ec0ff */
[----:B------:R-:W-:Y:S02]  /*64c0*/  SHF.R.U64 R5, R5, 0x3, RZ ;  /* 0x0000000305057819 */ /* 0x000fe400000012ff */
[----:B------:R-:W-:-:S02]  /*64d0*/  LOP3.LUT R154, R4, R23, RZ, 0x3c, !PT ;  /* 0x00000017049a7212 */ /* 0x000fc400078e3cff */
[----:B------:R-:W-:Y:S02]  /*64e0*/  LOP3.LUT R156, R5, R20, RZ, 0x3c, !PT ;  /* 0x00000014059c7212 */ /* 0x000fe400078e3cff */
[----:B------:R-:W-:Y:S02]  /*64f0*/  LOP3.LUT R5, R12, 0x380, RZ, 0xc0, !PT ;  /* 0x000003800c057812 */ /* 0x000fe400078ec0ff */
[----:B------:R-:W-:Y:S02]  /*6500*/  SHF.R.U64 R13, R13, 0x3, RZ ;  /* 0x000000030d0d7819 */ /* 0x000fe400000012ff */
[----:B------:R-:W-:Y:S02]  /*6510*/  LOP3.LUT R52, R65, 0x380, RZ, 0xc0, !PT ;  /* 0x0000038041347812 */ /* 0x000fe400078ec0ff */
[----:B------:R-:W-:Y:S02]  /*6520*/  LOP3.LUT R4, R15, 0x380, RZ, 0xc0, !PT ;  /* 0x000003800f047812 */ /* 0x000fe400078ec0ff */
[----:B------:R-:W-:-:S02]  /*6530*/  IADD3 R61, P2, R8, 0x7000, RZ ;  /* 0x00007000083d7810 */ /* 0x000fc40007f5e0ff */
[----:B------:R-:W-:Y:S02]  /*6540*/  SHF.R.U64 R5, R5, 0x3, RZ ;  /* 0x0000000305057819 */ /* 0x000fe400000012ff */
[----:B------:R-:W-:Y:S02]  /*6550*/  LOP3.LUT R160, R13, R14, RZ, 0x3c, !PT ;  /* 0x0000000e0da07212 */ /* 0x000fe400078e3cff */
[----:B------:R-:W-:Y:S02]  /*6560*/  SHF.R.U64 R52, R52, 0x3, RZ ;  /* 0x0000000334347819 */ /* 0x000fe400000012ff */
[----:B------:R-:W-:Y:S02]  /*6570*/  LOP3.LUT R22, R53, 0x380, RZ, 0xc0, !PT ;  /* 0x0000038035167812 */ /* 0x000fe400078ec0ff */
[----:B------:R-:W-:Y:S02]  /*6580*/  SHF.R.U64 R4, R4, 0x3, RZ ;  /* 0x0000000304047819 */ /* 0x000fe400000012ff */
[----:B------:R-:W-:-:S02]  /*6590*/  IADD3 R13, P3, R8, 0x1000, RZ ;  /* 0x00001000080d7810 */ /* 0x000fc40007f7e0ff */
[----:B------:R-:W-:Y:S02]  /*65a0*/  LOP3.LUT R60, R61, 0x380, RZ, 0xc0, !PT ;  /* 0x000003803d3c7812 */ /* 0x000fe400078ec0ff */
[----:B------:R-:W-:Y:S01]  /*65b0*/  LOP3.LUT R162, R5, R12, RZ, 0x3c, !PT ;  /* 0x0000000c05a27212 */ /* 0x000fe200078e3cff */
[----:B------:R-:W-:Y:S01]  /*65c0*/  IMAD.U32 R5, RZ, RZ, UR5 ;  /* 0x00000005ff057e24 */ /* 0x000fe2000f8e00ff */
[----:B------:R-:W-:Y:S02]  /*65d0*/  LOP3.LUT R134, R52, R65, RZ, 0x3c, !PT ;  /* 0x0000004134867212 */ /* 0x000fe400078e3cff */
[----:B------:R-:W-:Y:S02]  /*65e0*/  SHF.R.U64 R22, R22, 0x3, RZ ;  /* 0x0000000316167819 */ /* 0x000fe400000012ff */
[----:B------:R-:W-:Y:S02]  /*65f0*/  LOP3.LUT R158, R4, R15, RZ, 0x3c, !PT ;  /* 0x0000000f049e7212 */ /* 0x000fe400078e3cff */
[----:B------:R-:W-:-:S02]  /*6600*/  LOP3.LUT R12, R13, 0x380, RZ, 0xc0, !PT ;  /* 0x000003800d0c7812 */ /* 0x000fc400078ec0ff */
[----:B------:R-:W-:Y:S02]  /*6610*/  SHF.R.U64 R60, R60, 0x3, RZ ;  /* 0x000000033c3c7819 */ /* 0x000fe400000012ff */
[----:B------:R-:W-:Y:S02]  /*6620*/  LOP3.LUT R52, R57, 0x380, RZ, 0xc0, !PT ;  /* 0x0000038039347812 */ /* 0x000fe400078ec0ff */
[----:B------:R-:W-:Y:S02]  /*6630*/  LOP3.LUT R4, R21, 0x380, RZ, 0xc0, !PT ;  /* 0x0000038015047812 */ /* 0x000fe400078ec0ff */
[----:B------:R-:W-:Y:S02]  /*6640*/  LOP3.LUT R152, R22, R53, RZ, 0x3c, !PT ;  /* 0x0000003516987212 */ /* 0x000fe400078e3cff */
[----:B------:R-:W-:Y:S02]  /*6650*/  SHF.R.U64 R12, R12, 0x3, RZ ;  /* 0x000000030c0c7819 */ /* 0x000fe400000012ff */
[----:B------:R-:W-:Y:S01]  /*6660*/  LOP3.LUT R60, R60, R61, RZ, 0x3c, !PT ;  /* 0x0000003d3c3c7212 */ /* 0x000fe200078e3cff */
[----:B------:R-:W-:Y:S01]  /*6670*/  IMAD.X R61, RZ, RZ, R9, P2 ;  /* 0x000000ffff3d7224 */ /* 0x000fe200010e0609 */
[----:B------:R-:W-:-:S02]  /*6680*/  LOP3.LUT R56, R69, 0x380, RZ, 0xc0, !PT ;  /* 0x0000038045387812 */ /* 0x000fc400078ec0ff */
[----:B------:R-:W-:Y:S02]  /*6690*/  SHF.R.U64 R52, R52, 0x3, RZ ;  /* 0x0000000334347819 */ /* 0x000fe400000012ff */
[----:B------:R-:W-:Y:S02]  /*66a0*/  SHF.R.U64 R4, R4, 0x3, RZ ;  /* 0x0000000304047819 */ /* 0x000fe400000012ff */
[----:B------:R-:W-:Y:S02]  /*66b0*/  LOP3.LUT R22, R3, 0x380, RZ, 0xc0, !PT ;  /* 0x0000038003167812 */ /* 0x000fe400078ec0ff */
[----:B------:R-:W-:Y:S02]  /*66c0*/  IADD3 R115, P2, R8, 0xe000, RZ ;  /* 0x0000e00008737810 */ /* 0x000fe40007f5e0ff */
[----:B------:R-:W-:Y:S01]  /*66d0*/  LOP3.LUT R12, R12, R13, RZ, 0x3c, !PT ;  /* 0x0000000d0c0c7212 */ /* 0x000fe200078e3cff */
[----:B------:R-:W-:Y:S01]  /*66e0*/  IMAD.X R13, RZ, RZ, R9, P3 ;  /* 0x000000ffff0d7224 */ /* 0x000fe200018e0609 */
[----:B------:R-:W-:-:S02]  /*66f0*/  IADD3.X R161, RZ, R11, RZ, P0, !PT ;  /* 0x0000000bffa17210 */ /* 0x000fc400007fe4ff */
[----:B------:R-:W-:Y:S02]  /*6700*/  SHF.R.U64 R56, R56, 0x3, RZ ;  /* 0x0000000338387819 */ /* 0x000fe400000012ff */
[----:B------:R-:W-:Y:S02]  /*6710*/  LOP3.LUT R150, R52, R57, RZ, 0x3c, !PT ;  /* 0x0000003934967212 */ /* 0x000fe400078e3cff */
[----:B------:R-:W-:Y:S01]  /*6720*/  LOP3.LUT R164, R4, R21, RZ, 0x3c, !PT ;  /* 0x0000001504a47212 */ /* 0x000fe200078e3cff */
[----:B------:R-:W-:Y:S01]  /*6730*/  IMAD.U32 R4, RZ, RZ, UR4 ;  /* 0x00000004ff047e24 */ /* 0x000fe2000f8e00ff */
[----:B------:R-:W-:Y:S01]  /*6740*/  SHF.R.U64 R22, R22, 0x3, RZ ;  /* 0x0000000316167819 */ /* 0x000fe200000012ff */
[----:B------:R-:W-:Y:S01]  /*6750*/  UIADD3 UR4, UR5, UR6, URZ ;  /* 0x0000000605047290 */ /* 0x000fe2000fffe03f */
[C---:B------:R-:W-:Y:S02]  /*6760*/  IADD3 R15, P4, R8.reuse, 0x2000, RZ ;  /* 0x00002000080f7810 */ /* 0x040fe40007f9e0ff */
[C---:B------:R-:W-:Y:S01]  /*6770*/  IADD3 R21, P5, R8.reuse, 0x3000, RZ ;  /* 0x0000300008157810 */ /* 0x040fe20007fbe0ff */
[----:B------:R-:W-:Y:S01]  /*6780*/  ULDC UR6, c[0x0][0xb88] ;  /* 0x0002e20000067ab9 */ /* 0x000fe20000000800 */
[C---:B------:R-:W-:Y:S01]  /*6790*/  IADD3 R23, P6, R8.reuse, 0x4000, RZ ;  /* 0x0000400008177810 */ /* 0x040fe20007fde0ff */
[----:B------:R-:W-:Y:S01]  /*67a0*/  IMAD.U32 R5, RZ, RZ, UR4 ;  /* 0x00000004ff057e24 */ /* 0x000fe2000f8e00ff */
[C---:B------:R-:W-:Y:S01]  /*67b0*/  IADD3 R53, P0, R8.reuse, 0x5000, RZ ;  /* 0x0000500008357810 */ /* 0x040fe20007f1e0ff */
[----:B------:R-:W-:Y:S01]  /*67c0*/  ULDC.64 UR4, c[0x0][0xc88] ;  /* 0x0003220000047ab9 */ /* 0x000fe20000000a00 */
[----:B------:R-:W-:-:S02]  /*67d0*/  IADD3 R57, P1, R8, 0x6000, RZ ;  /* 0x0000600008397810 */ /* 0x000fc40007f3e0ff */
[----:B------:R-:W-:Y:S02]  /*67e0*/  IADD3 R65, P3, R8, 0x8000, RZ ;  /* 0x0000800008417810 */ /* 0x000fe40007f7e0ff */
[----:B------:R-:W-:Y:S02]  /*67f0*/  LOP3.LUT R114, R115, 0x380, RZ, 0xc0, !PT ;  /* 0x0000038073727812 */ /* 0x000fe400078ec0ff */
[----:B------:R-:W-:Y:S02]  /*6800*/  LOP3.LUT R130, R56, R69, RZ, 0x3c, !PT ;  /* 0x0000004538827212 */ /* 0x000fe400078e3cff */
[----:B------:R-:W-:Y:S01]  /*6810*/  LOP3.LUT R166, R22, R3, RZ, 0x3c, !PT ;  /* 0x0000000316a67212 */ /* 0x000fe200078e3cff */
[----:B------:R-:W-:Y:S01]  /*6820*/  IMAD R3, RZ, RZ, -UR41 ;  /* 0x80000029ff037e24 */ /* 0x000fe2000f8e02ff */
[----:B------:R-:W-:Y:S02]  /*6830*/  LOP3.LUT R14, R15, 0x380, RZ, 0xc0, !PT ;  /* 0x000003800f0e7812 */ /* 0x000fe400078ec0ff */
[----:B------:R-:W-:-:S02]  /*6840*/  LOP3.LUT R20, R21, 0x380, RZ, 0xc0, !PT ;  /* 0x0000038015147812 */ /* 0x000fc400078ec0ff */
[----:B------:R-:W-:Y:S02]  /*6850*/  LOP3.LUT R22, R23, 0x380, RZ, 0xc0, !PT ;  /* 0x0000038017167812 */ /* 0x000fe400078ec0ff */
        /* <DEDUP_REMOVED lines=10> */
[----:B------:R-:W-:Y:S01]  /*6900*/  LOP3.LUT R114, R114, R115, RZ, 0x3c, !PT ;  /* 0x0000007372727212 */ /* 0x000fe200078e3cff */
[----:B------:R-:W-:Y:S01]  /*6910*/  IMAD.X R115, RZ, RZ, R9, P2 ;  /* 0x000000ffff737224 */ /* 0x000fe200010e0609 */
[----:B-1----:R-:W-:-:S02]  /*6920*/  ISETP.NE.AND P2, PT, R213, 0x1, PT ;  /* 0x00000001d500780c */ /* 0x002fc40003f45270 */
        /* <DEDUP_REMOVED lines=12> */
[----:B------:R-:W-:-:S02]  /*69f0*/  F2FP.BF16.F32.PACK_AB R24, R25, R24 ;  /* 0x000000181918723e */ /* 0x000fc400000010ff */
[----:B------:R-:W-:Y:S02]  /*6a00*/  F2FP.BF16.F32.PACK_AB R25, R27, R26 ;  /* 0x0000001a1b19723e */ /* 0x000fe400000010ff */
[C---:B------:R-:W-:Y:S02]  /*6a10*/  IADD3 R69, P4, R8.reuse, 0x9000, RZ ;  /* 0x0000900008457810 */ /* 0x040fe40007f9e0ff */
[C---:B------:R-:W-:Y:S02]  /*6a20*/  IADD3 R99, P5, R8.reuse, 0xa000, RZ ;  /* 0x0000a00008637810 */ /* 0x040fe40007fbe0ff */
[C---:B------:R-:W-:Y:S02]  /*6a30*/  IADD3 R103, P6, R8.reuse, 0xb000, RZ ;  /* 0x0000b00008677810 */ /* 0x040fe40007fde0ff */
[C---:B------:R-:W-:Y:S02]  /*6a40*/  IADD3 R107, P0, R8.reuse, 0xc000, RZ ;  /* 0x0000c000086b7810 */ /* 0x040fe40007f1e0ff */
[----:B------:R-:W-:-:S02]  /*6a50*/  IADD3 R111, P1, R8, 0xd000, RZ ;  /* 0x0000d000086f7810 */ /* 0x000fc40007f3e0ff */
[C---:B------:R-:W-:Y:S02]  /*6a60*/  IADD3 R119, P3, R8.reuse, 0xf000, RZ ;  /* 0x0000f00008777810 */ /* 0x040fe40007f7e0ff */
[----:B------:R-:W-:Y:S02]  /*6a70*/  LOP3.LUT R123, R8, 0x380, RZ, 0xc0, !PT ;  /* 0x00000380087b7812 */ /* 0x000fe400078ec0ff */
[----:B------:R-:W-:Y:S02]  /*6a80*/  F2FP.BF16.F32.PACK_AB R26, R184, R28 ;  /* 0x0000001cb81a723e */ /* 0x000fe400000010ff */
[----:B------:R-:W0:Y:S01]  /*6a90*/  LDC R28, c[0x0][0xd38] ;  /* 0x00034e00ff1c7b82 */ /* 0x000e220000000800 */
        /* <DEDUP_REMOVED lines=11> */
[----:B------:R-:W-:Y:S01]  /*6b50*/  SHF.R.U64 R110, R110, 0x3, RZ ;  /* 0x000000036e6e7819 */ /* 0x000fe200000012ff */
[----:B0-----:R-:W-:Y:S01]  /*6b60*/  IMAD R3, R28, R3, UR44 ;  /* 0x0000002c1c037e24 */ /* 0x001fe2000f8e0203 */
[----:B------:R-:W-:Y:S02]  /*6b70*/  SHF.R.U64 R118, R118, 0x3, RZ ;  /* 0x0000000376767819 */ /* 0x000fe400000012ff */
[----:B------:R-:W-:Y:S01]  /*6b80*/  LOP3.LUT R122, R123, R8, RZ, 0x3c, !PT ;  /* 0x000000087b7a7212 */ /* 0x000fe200078e3cff */
[----:B------:R-:W-:Y:S01]  /*6b90*/  IMAD.MOV.U32 R123, RZ, RZ, R9 ;  /* 0x000000ffff7b7224 */ /* 0x000fe200078e0009 */
[----:B------:R-:W0:Y:S01]  /*6ba0*/  @P2 LDC R8, c[0x0][0xcec] ;  /* 0x00033b00ff082b82 */ /* 0x000e220000000800 */
        /* <DEDUP_REMOVED lines=12> */
[----:B------:R-:W1:Y:S01]  /*6c70*/  @P2 LDC R9, c[0x0][0xcf0] ;  /* 0x00033c00ff092b82 */ /* 0x000e620000000800 */
[----:B------:R-:W-:Y:S02]  /*6c80*/  F2FP.BF16.F32.PACK_AB R27, R31, R30 ;  /* 0x0000001e1f1b723e */ /* 0x000fe400000010ff */
[----:B------:R-:W-:Y:S02]  /*6c90*/  F2FP.BF16.F32.PACK_AB R40, R41, R40 ;  /* 0x000000282928723e */ /* 0x000fe400000010ff */
[----:B------:R-:W-:Y:S02]  /*6ca0*/  F2FP.BF16.F32.PACK_AB R41, R43, R42 ;  /* 0x0000002a2b29723e */ /* 0x000fe400000010ff */
[----:B------:R-:W-:Y:S01]  /*6cb0*/  F2FP.BF16.F32.PACK_AB R43, R47, R46 ;  /* 0x0000002e2f2b723e */ /* 0x000fe200000010ff */
[----:B------:R-:W2:Y:S01]  /*6cc0*/  LDC.64 R30, c[0x0][0xc98] ;  /* 0x00032600ff1e7b82 */ /* 0x000ea20000000a00 */
[----:B------:R-:W-:Y:S01]  /*6cd0*/  IMAD R47, R3, 0x80, R211 ;  /* 0x00000080032f7824 */ /* 0x000fe200078e02d3 */
[----:B------:R-:W-:-:S02]  /*6ce0*/  F2FP.BF16.F32.PACK_AB R32, R33, R32 ;  /* 0x000000202120723e */ /* 0x000fc400000010ff */
[----:B------:R-:W-:Y:S01]  /*6cf0*/  F2FP.BF16.F32.PACK_AB R33, R35, R34 ;  /* 0x000000222321723e */ /* 0x000fe200000010ff */
[----:B0-----:R-:W-:Y:S01]  /*6d00*/  @P2 IMAD.HI.U32 R8, R47, R8, RZ ;  /* 0x000000082f082227 */ /* 0x001fe200078e00ff */
[----:B------:R-:W-:Y:S02]  /*6d10*/  MOV R10, R10 ;  /* 0x0000000a000a7202 */ /* 0x000fe40000000f00 */
[----:B------:R-:W-:Y:S01]  /*6d20*/  F2FP.BF16.F32.PACK_AB R35, R39, R38 ;  /* 0x000000262723723e */ /* 0x000fe200000010ff */
[----:B------:R-:W-:Y:S01]  /*6d30*/  IMAD.MOV.U32 R39, RZ, RZ, R47 ;  /* 0x000000ffff277224 */ /* 0x000fe200078e002f */
[----:B------:R-:W-:Y:S01]  /*6d40*/  MOV R146, R146 ;  /* 0x0000009200927202 */ /* 0x000fe20000000f00 */
[----:B------:R-:W-:Y:S01]  /*6d50*/  STSM.16.M88.4 [R10], R24 ;  /* 0x000000180a007844 */ /* 0x000fe20000000200 */
[----:B------:R-:W-:Y:S02]  /*6d60*/  F2FP.BF16.F32.PACK_AB R34, R183, R36 ;  /* 0x00000024b722723e */ /* 0x000fe400000010ff */
[----:B------:R-:W-:-:S02]  /*6d70*/  F2FP.BF16.F32.PACK_AB R48, R49, R48 ;  /* 0x000000303130723e */ /* 0x000fc400000010ff */
[----:B-1----:R-:W-:Y:S01]  /*6d80*/  @P2 SHF.R.U32.HI R39, RZ, R9, R8 ;  /* 0x00000009ff272219 */ /* 0x002fe20000011608 */
[----:B------:R0:W-:Y:S01]  /*6d90*/  STSM.16.M88.4 [R146], R32 ;  /* 0x0000002092007844 */ /* 0x0001e20000000200 */
[----:B------:R-:W-:Y:S02]  /*6da0*/  MOV R158, R158 ;  /* 0x0000009e009e7202 */ /* 0x000fe40000000f00 */
[----:B------:R-:W-:Y:S02]  /*6db0*/  F2FP.BF16.F32.PACK_AB R42, R182, R44 ;  /* 0x0000002cb62a723e */ /* 0x000fe400000010ff */
[----:B------:R-:W-:Y:S02]  /*6dc0*/  F2FP.BF16.F32.PACK_AB R49, R51, R50 ;  /* 0x000000323331723e */ /* 0x000fe400000010ff */
[----:B------:R-:W-:Y:S01]  /*6dd0*/  MOV R166, R166 ;  /* 0x000000a600a67202 */ /* 0x000fe20000000f00 */
[C---:B--2---:R-:W-:Y:S01]  /*6de0*/  IMAD R28, R30.reuse, UR7, RZ ;  /* 0x000000071e1c7c24 */ /* 0x044fe2000f8e02ff */
[----:B------:R-:W-:Y:S01]  /*6df0*/  F2FP.BF16.F32.PACK_AB R50, R205, R189 ;  /* 0x000000bdcd32723e */ /* 0x000fe200000010ff */
[----:B------:R-:W-:Y:S01]  /*6e00*/  IMAD.WIDE.U32 R4, R30, UR43, R4 ;  /* 0x0000002b1e047c25 */ /* 0x000fe2000f8e0004 */
[----:B------:R-:W-:Y:S01]  /*6e10*/  F2FP.BF16.F32.PACK_AB R51, R55, R54 ;  /* 0x000000363733723e */ /* 0x000fe200000010ff */
[----:B------:R-:W-:Y:S01]  /*6e20*/  STSM.16.M88.4 [R158], R40 ;  /* 0x000000289e007844 */ /* 0x000fe20000000200 */
[----:B------:R-:W-:-:S02]  /*6e30*/  MOV R164, R164 ;  /* 0x000000a400a47202 */ /* 0x000fc40000000f00 */
[----:B------:R-:W-:Y:S01]  /*6e40*/  F2FP.BF16.F32.PACK_AB R8, R204, R188 ;  /* 0x000000bccc08723e */ /* 0x000fe200000010ff */
[----:B0-----:R-:W-:Y:S01]  /*6e50*/  IMAD.MOV R32, RZ, RZ, -R39 ;  /* 0x000000ffff207224 */ /* 0x001fe200078e0a27 */
[----:B------:R-:W-:Y:S01]  /*6e60*/  F2FP.BF16.F32.PACK_AB R9, R59, R58 ;  /* 0x0000003a3b09723e */ /* 0x000fe200000010ff */
[----:B------:R-:W-:Y:S01]  /*6e70*/  STSM.16.M88.4 [R166], R48 ;  /* 0x00000030a6007844 */ /* 0x000fe20000000200 */
[----:B------:R-:W-:Y:S01]  /*6e80*/  F2FP.BF16.F32.PACK_AB R10, R203, R187 ;  /* 0x000000bbcb0a723e */ /* 0x000fe200000010ff */
[----:B------:R-:W-:Y:S01]  /*6e90*/  IMAD R33, R213, R32, R47 ;  /* 0x00000020d5217224 */ /* 0x000fe200078e022f */
[----:B------:R-:W-:Y:S01]  /*6ea0*/  F2FP.BF16.F32.PACK_AB R11, R63, R62 ;  /* 0x0000003e3f0b723e */ /* 0x000fe200000010ff */
[----:B------:R-:W-:Y:S01]  /*6eb0*/  IMAD R32, R31, UR43, R28 ;  /* 0x0000002b1f207c24 */ /* 0x000fe2000f8e021c */
[----:B------:R-:W-:Y:S02]  /*6ec0*/  F2FP.BF16.F32.PACK_AB R29, R7, R29 ;  /* 0x0000001d071d723e */ /* 0x000fe400000010ff */
[----:B------:R-:W-:Y:S01]  /*6ed0*/  SHF.R.S32.HI R7, RZ, 0x1f, R33 ;  /* 0x0000001fff077819 */ /* 0x000fe20000011421 */
[----:B------:R0:W-:Y:S01]  /*6ee0*/  STSM.16.M88.4 [R164], R8 ;  /* 0x00000008a4007844 */ /* 0x0001e20000000200 */
[----:B------:R-:W-:-:S02]  /*6ef0*/  F2FP.BF16.F32.PACK_AB R72, R73, R72 ;  /* 0x000000484948723e */ /* 0x000fc400000010ff */
[----:B------:R-:W-:Y:S02]  /*6f00*/  MOV R162, R162 ;  /* 0x000000a200a27202 */ /* 0x000fe40000000f00 */
[----:B------:R-:W-:Y:S02]  /*6f10*/  F2FP.BF16.F32.PACK_AB R24, R202, R186 ;  /* 0x000000baca18723e */ /* 0x000fe400000010ff */
[----:B------:R-:W-:Y:S02]  /*6f20*/  F2FP.BF16.F32.PACK_AB R25, R67, R66 ;  /* 0x000000424319723e */ /* 0x000fe400000010ff */
[----:B------:R-:W-:Y:S02]  /*6f30*/  F2FP.BF16.F32.PACK_AB R26, R201, R185 ;  /* 0x000000b9c91a723e */ /* 0x000fe400000010ff */
[----:B------:R-:W-:Y:S02]  /*6f40*/  F2FP.BF16.F32.PACK_AB R27, R71, R70 ;  /* 0x00000046471b723e */ /* 0x000fe400000010ff */
[----:B------:R-:W-:-:S02]  /*6f50*/  F2FP.BF16.F32.PACK_AB R73, R75, R74 ;  /* 0x0000004a4b49723e */ /* 0x000fc400000010ff */
[----:B------:R-:W-:Y:S01]  /*6f60*/  F2FP.BF16.F32.PACK_AB R80, R81, R80 ;  /* 0x000000505150723e */ /* 0x000fe200000010ff */
[----:B0-----:R-:W-:Y:S01]  /*6f70*/  IMAD R11, R3, 0x80, R209 ;  /* 0x00000080030b7824 */ /* 0x001fe200078e02d1 */
[----:B------:R-:W-:Y:S01]  /*6f80*/  SHF.R.S32.HI R9, RZ, 0x1f, R39 ;  /* 0x0000001fff097819 */ /* 0x000fe20000011427 */
[----:B------:R0:W-:Y:S01]  /*6f90*/  STSM.16.M88.4 [R162], R24 ;  /* 0x00000018a2007844 */ /* 0x0001e20000000200 */
[----:B------:R-:W-:Y:S01]  /*6fa0*/  IADD3 R8, P0, R39, R4, RZ ;  /* 0x0000000427087210 */ /* 0x000fe20007f1e0ff */
[----:B------:R-:W-:Y:S01]  /*6fb0*/  IMAD R4, R7, UR4, RZ ;  /* 0x0000000407047c24 */ /* 0x000fe2000f8e02ff */
[----:B------:R-:W-:Y:S02]  /*6fc0*/  MOV R160, R160 ;  /* 0x000000a000a07202 */ /* 0x000fe40000000f00 */
[----:B------:R-:W-:Y:S01]  /*6fd0*/  IADD3.X R9, R9, R5, R32, P0, !PT ;  /* 0x0000000509097210 */ /* 0x000fe200007fe420 */
[----:B------:R-:W-:Y:S01]  /*6fe0*/  IMAD R7, R33, UR5, R4 ;  /* 0x0000000521077c24 */ /* 0x000fe2000f8e0204 */
[----:B------:R-:W-:Y:S01]  /*6ff0*/  F2FP.BF16.F32.PACK_AB R74, R199, R76 ;  /* 0x0000004cc74a723e */ /* 0x000fe200000010ff */
[----:B------:R-:W-:Y:S01]  /*7000*/  IMAD R4, R213, UR6, RZ ;  /* 0x00000006d5047c24 */ /* 0x000fe2000f8e02ff */
[----:B------:R-:W-:Y:S01]  /*7010*/  F2FP.BF16.F32.PACK_AB R75, R79, R78 ;  /* 0x0000004e4f4b723e */ /* 0x000fe200000010ff */
[----:B------:R-:W-:Y:S01]  /*7020*/  IMAD.WIDE.U32 R8, R33, UR4, R8 ;  /* 0x0000000421087c25 */ /* 0x000fe2000f8e0008 */
[----:B------:R-:W-:Y:S01]  /*7030*/  F2FP.BF16.F32.PACK_AB R81, R83, R82 ;  /* 0x000000525351723e */ /* 0x000fe200000010ff */
[----:B------:R-:W-:Y:S01]  /*7040*/  ULDC.64 UR4, c[0x0][0xc50] ;  /* 0x0003140000047ab9 */ /* 0x000fe20000000a00 */
[----:B------:R-:W-:Y:S01]  /*7050*/  F2FP.BF16.F32.PACK_AB R88, R89, R88 ;  /* 0x000000585958723e */ /* 0x000fe200000010ff */
[----:B------:R-:W-:Y:S01]  /*7060*/  IMAD.IADD R7, R9, 0x1, R7 ;  /* 0x0000000109077824 */ /* 0x000fe200078e0207 */
[----:B------:R-:W-:Y:S01]  /*7070*/  MOV R156, R156 ;  /* 0x0000009c009c7202 */ /* 0x000fe20000000f00 */
[----:B------:R-:W-:Y:S01]  /*7080*/  STSM.16.M88.4 [R160], R72 ;  /* 0x00000048a0007844 */ /* 0x000fe20000000200 */
[----:B------:R-:W-:Y:S01]  /*7090*/  F2FP.BF16.F32.PACK_AB R82, R198, R84 ;  /* 0x00000054c652723e */ /* 0x000fe200000010ff */
[----:B------:R-:W-:Y:S01]  /*70a0*/  VIADD R5, R11, 0x8 ;  /* 0x000000080b057836 */ /* 0x000fe20000000000 */
[----:B------:R-:W-:-:S02]  /*70b0*/  F2FP.BF16.F32.PACK_AB R83, R87, R86 ;  /* 0x000000565753723e */ /* 0x000fc400000010ff */
[----:B------:R-:W-:Y:S02]  /*70c0*/  F2FP.BF16.F32.PACK_AB R89, R91, R90 ;  /* 0x0000005a5b59723e */ /* 0x000fe400000010ff */
[----:B------:R-:W-:Y:S01]  /*70d0*/  MOV R154, R154 ;  /* 0x0000009a009a7202 */ /* 0x000fe20000000f00 */
[----:B------:R-:W-:Y:S01]  /*70e0*/  STSM.16.M88.4 [R156], R80 ;  /* 0x000000509c007844 */ /* 0x000fe20000000200 */
[----:B------:R-:W-:Y:S02]  /*70f0*/  F2FP.BF16.F32.PACK_AB R90, R197, R92 ;  /* 0x0000005cc55a723e */ /* 0x000fe400000010ff */
[----:B------:R-:W-:Y:S02]  /*7100*/  F2FP.BF16.F32.PACK_AB R91, R95, R94 ;  /* 0x0000005e5f5b723e */ /* 0x000fe400000010ff */
[----:B------:R-:W-:Y:S02]  /*7110*/  LOP3.LUT P0, RZ, R206, 0x3, RZ, 0xc0, !PT ;  /* 0x00000003ceff7812 */ /* 0x000fe4000780c0ff */
[----:B------:R-:W-:Y:S01]  /*7120*/  LEA R34, P3, R8, UR4, 0x2 ;  /* 0x0000000408227c11 */ /* 0x000fe2000f8610ff */
[----:B------:R-:W-:Y:S01]  /*7130*/  STSM.16.M88.4 [R154], R88 ;  /* 0x000000589a007844 */ /* 0x000fe20000000200 */
[----:B------:R-:W-:-:S02]  /*7140*/  MOV R152, R152 ;  /* 0x0000009800987202 */ /* 0x000fc40000000f00 */
[----:B------:R-:W-:Y:S01]  /*7150*/  F2FP.BF16.F32.PACK_AB R28, R196, R96 ;  /* 0x00000060c41c723e */ /* 0x000fe200000010ff */
[----:B------:R-:W-:Y:S01]  /*7160*/  SHFL.IDX PT, R44, R34, RZ, 0x1c1f ;  /* 0x001c1fff222c7589 */ /* 0x000fe200000e0000 */
[----:B------:R-:W-:Y:S02]  /*7170*/  F2FP.BF16.F32.PACK_AB R30, R195, R100 ;  /* 0x00000064c31e723e */ /* 0x000fe400000010ff */
[----:B------:R-:W-:Y:S01]  /*7180*/  F2FP.BF16.F32.PACK_AB R31, R37, R45 ;  /* 0x0000002d251f723e */ /* 0x000fe200000010ff */
[----:B------:R-:W-:Y:S01]  /*7190*/  SHFL.IDX PT, R46, R34, 0x1, 0x1c1f ;  /* 0x003c1f00222e7f89 */ /* 0x000fe200000e0000 */
[----:B------:R-:W-:Y:S02]  /*71a0*/  MOV R150, R150 ;  /* 0x0000009600967202 */ /* 0x000fe40000000f00 */
[----:B------:R-:W-:Y:S01]  /*71b0*/  F2FP.BF16.F32.PACK_AB R76, R194, R104 ;  /* 0x00000068c24c723e */ /* 0x000fe200000010ff */
[----:B------:R1:W-:Y:S01]  /*71c0*/  STSM.16.M88.4 [R152], R28 ;  /* 0x0000001c98007844 */ /* 0x0003e20000000200 */
[----:B------:R-:W-:-:S02]  /*71d0*/  F2FP.BF16.F32.PACK_AB R77, R77, R85 ;  /* 0x000000554d4d723e */ /* 0x000fc400000010ff */
[----:B------:R-:W-:Y:S02]  /*71e0*/  F2FP.BF16.F32.PACK_AB R78, R193, R108 ;  /* 0x0000006cc14e723e */ /* 0x000fe400000010ff */
[----:B------:R-:W-:Y:S02]  /*71f0*/  F2FP.BF16.F32.PACK_AB R79, R93, R97 ;  /* 0x000000615d4f723e */ /* 0x000fe400000010ff */
[----:B------:R-:W-:Y:S02]  /*7200*/  ISETP.GE.OR P1, PT, R11, R4, P0 ;  /* 0x000000040b00720c */ /* 0x000fe40000726670 */
[----:B------:R-:W-:Y:S01]  /*7210*/  LEA.HI.X R7, R8, UR5, R7, 0x2, P3 ;  /* 0x0000000508077c11 */ /* 0x000fe200098f1407 */
[----:B------:R-:W-:Y:S01]  /*7220*/  STSM.16.M88.4 [R150], R76 ;  /* 0x0000004c96007844 */ /* 0x000fe20000000200 */
[----:B------:R-:W-:Y:S02]  /*7230*/  MOV R142, R142 ;  /* 0x0000008e008e7202 */ /* 0x000fe40000000f00 */
[----:B------:R-:W-:Y:S01]  /*7240*/  F2FP.BF16.F32.PACK_AB R8, R192, R112 ;  /* 0x00000070c008723e */ /* 0x000fe200000010ff */
[----:B------:R-:W2:Y:S01]  /*7250*/  SHFL.IDX PT, R45, R7, RZ, 0x1c1f ;  /* 0x001c1fff072d7589 */ /* 0x000ea200000e0000 */
[----:B------:R-:W-:-:S02]  /*7260*/  F2FP.BF16.F32.PACK_AB R9, R101, R105 ;  /* 0x000000696509723e */ /* 0x000fc400000010ff */
[----:B------:R-:W-:Y:S01]  /*7270*/  F2FP.BF16.F32.PACK_AB R10, R191, R116 ;  /* 0x00000074bf0a723e */ /* 0x000fe200000010ff */
[----:B------:R-:W3:Y:S01]  /*7280*/  SHFL.IDX PT, R47, R7, 0x1, 0x1c1f ;  /* 0x003c1f00072f7f89 */ /* 0x000ee200000e0000 */
[----:B------:R-:W-:Y:S02]  /*7290*/  F2FP.BF16.F32.PACK_AB R11, R109, R113 ;  /* 0x000000716d0b723e */ /* 0x000fe400000010ff */
[----:B------:R-:W-:Y:S02]  /*72a0*/  MOV R138, R138 ;  /* 0x0000008a008a7202 */ /* 0x000fe40000000f00 */
[----:B0-----:R-:W-:Y:S01]  /*72b0*/  F2FP.BF16.F32.PACK_AB R24, R190, R120 ;  /* 0x00000078be18723e */ /* 0x001fe200000010ff */
[----:B------:R-:W-:Y:S01]  /*72c0*/  STSM.16.M88.4 [R142], R8 ;  /* 0x000000088e007844 */ /* 0x000fe20000000200 */
[----:B------:R-:W-:Y:S02]  /*72d0*/  F2FP.BF16.F32.PACK_AB R25, R117, R121 ;  /* 0x000000797519723e */ /* 0x000fe400000010ff */
[----:B------:R-:W-:-:S02]  /*72e0*/  F2FP.BF16.F32.PACK_AB R26, R125, R124 ;  /* 0x0000007c7d1a723e */ /* 0x000fc400000010ff */
[----:B------:R-:W-:Y:S02]  /*72f0*/  F2FP.BF16.F32.PACK_AB R27, R168, R169 ;  /* 0x000000a9a81b723e */ /* 0x000fe400000010ff */
[----:B------:R-:W-:Y:S02]  /*7300*/  MOV R134, R134 ;  /* 0x0000008600867202 */ /* 0x000fe40000000f00 */
[----:B-1----:R-:W-:Y:S01]  /*7310*/  F2FP.BF16.F32.PACK_AB R28, R129, R128 ;  /* 0x00000080811c723e */ /* 0x002fe200000010ff */
[----:B------:R-:W-:Y:S01]  /*7320*/  STSM.16.M88.4 [R138], R24 ;  /* 0x000000188a007844 */ /* 0x000fe20000000200 */
[----:B------:R-:W-:Y:S02]  /*7330*/  F2FP.BF16.F32.PACK_AB R29, R170, R171 ;  /* 0x000000abaa1d723e */ /* 0x000fe400000010ff */
[----:B------:R-:W-:Y:S02]  /*7340*/  F2FP.BF16.F32.PACK_AB R30, R133, R132 ;  /* 0x00000084851e723e */ /* 0x000fe400000010ff */
[----:B------:R-:W-:-:S02]  /*7350*/  F2FP.BF16.F32.PACK_AB R31, R172, R173 ;  /* 0x000000adac1f723e */ /* 0x000fc400000010ff */
[----:B------:R-:W-:Y:S02]  /*7360*/  MOV R130, R130 ;  /* 0x0000008200827202 */ /* 0x000fe40000000f00 */
[----:B------:R-:W-:Y:S01]  /*7370*/  F2FP.BF16.F32.PACK_AB R32, R137, R136 ;  /* 0x000000888920723e */ /* 0x000fe200000010ff */
[----:B------:R-:W-:Y:S01]  /*7380*/  STSM.16.M88.4 [R134], R28 ;  /* 0x0000001c86007844 */ /* 0x000fe20000000200 */
[----:B------:R-:W-:Y:S02]  /*7390*/  F2FP.BF16.F32.PACK_AB R33, R174, R175 ;  /* 0x000000afae21723e */ /* 0x000fe400000010ff */
[----:B------:R-:W-:Y:S02]  /*73a0*/  F2FP.BF16.F32.PACK_AB R34, R141, R140 ;  /* 0x0000008c8d22723e */ /* 0x000fe400000010ff */
[----:B------:R-:W-:Y:S02]  /*73b0*/  F2FP.BF16.F32.PACK_AB R35, R176, R177 ;  /* 0x000000b1b023723e */ /* 0x000fe400000010ff */
[----:B------:R-:W-:-:S02]  /*73c0*/  F2FP.BF16.F32.PACK_AB R144, R145, R144 ;  /* 0x000000909190723e */ /* 0x000fc400000010ff */
[----:B------:R-:W-:Y:S01]  /*73d0*/  MOV R126, R126 ;  /* 0x0000007e007e7202 */ /* 0x000fe20000000f00 */
[----:B------:R-:W-:Y:S01]  /*73e0*/  STSM.16.M88.4 [R130], R32 ;  /* 0x0000002082007844 */ /* 0x000fe20000000200 */
[----:B------:R-:W-:Y:S02]  /*73f0*/  F2FP.BF16.F32.PACK_AB R145, R178, R179 ;  /* 0x000000b3b291723e */ /* 0x000fe400000010ff */
[----:B------:R-:W-:Y:S02]  /*7400*/  F2FP.BF16.F32.PACK_AB R146, R149, R148 ;  /* 0x000000949592723e */ /* 0x000fe400000010ff */
[----:B------:R-:W-:Y:S02]  /*7410*/  F2FP.BF16.F32.PACK_AB R147, R180, R181 ;  /* 0x000000b5b493723e */ /* 0x000fe400000010ff */
[----:B------:R-:W-:-:S03]  /*7420*/  ISETP.GE.OR P0, PT, R5, R4, P0 ;  /* 0x000000040500720c */ /* 0x000fc60000706670 */
[----:B------:R-:W-:Y:S01]  /*7430*/  STSM.16.M88.4 [R126], R144 ;  /* 0x000000907e007844 */ /* 0x000fe20000000200 */
[----:B------:R-:W-:Y:S06]  /*7440*/  BAR.SYNC.DEFER_BLOCKING 0x1, 0x100 ;  /* 0x0044000000007b1d */ /* 0x000fec0000010000 */
[----:B--2---:R0:W-:Y:S04]  /*7450*/  @!P1 ST.E desc[UR48][R44.64], R6 ;  /* 0x000000062c009985 */ /* 0x0041e8000c101930 */
[----:B---3--:R1:W-:Y:S04]  /*7460*/  @!P0 ST.E desc[UR48][R46.64], R0 ;  /* 0x000000002e008985 */ /* 0x0083e8000c101930 */
[----:B------:R2:W5:Y:S04]  /*7470*/  LD.E.128 R36, desc[UR48][R12.64] ;  /* 0x000000300c247980 */ /* 0x000568000c101d00 */
[----:B------:R3:W5:Y:S01]  /*7480*/  LD.E.128 R40, desc[UR48][R14.64] ;  /* 0x000000300e287980 */ /* 0x000762000c101d00 */
[----:B0-----:R-:W0:Y:S01]  /*7490*/  LDC.64 R6, c[0x0][0xbe0] ;  /* 0x0002f800ff067b82 */ /* 0x001e220000000a00 */
[----:B-1----:R-:W-:Y:S01]  /*74a0*/  LEA R0, R19, R200, 0x5 ;  /* 0x000000c813007211 */ /* 0x002fe200078e28ff */
[----:B------:R-:W-:-:S02]  /*74b0*/  UIMAD UR6, UR11, UR8, URZ ;  /* 0x000000080b0672a4 */ /* 0x000fc4000f8e023f */
[----:B------:R-:W-:Y:S01]  /*74c0*/  UIMAD.WIDE.U32 UR4, UR10, UR8, URZ ;  /* 0x000000080a0472a5 */ /* 0x000fe2000f8e003f */
[----:B------:R-:W-:-:S03]  /*74d0*/  IMAD R29, R3, 0x80, R200 ;  /* 0x00000080031d7824 */ /* 0x000fc600078e02c8 */
[----:B--2---:R-:W1:Y:S01]  /*74e0*/  @P2 LDC R12, c[0x0][0xcec] ;  /* 0x00033b00ff0c2b82 */ /* 0x004e620000000800 */
[----:B------:R-:W5:Y:S04]  /*74f0*/  LD.E.128 R120, desc[UR48][R122.64] ;  /* 0x000000307a787980 */ /* 0x000f68000c101d00 */
[----:B------:R2:W5:Y:S03]  /*7500*/  LD.E.128 R8, desc[UR48][R20.64] ;  /* 0x0000003014087980 */ /* 0x000566000c101d00 */
[----:B---3--:R-:W3:Y:S01]  /*7510*/  @P2 LDC R14, c[0x0][0xcf0] ;  /* 0x00033c00ff0e2b82 */ /* 0x008ee20000000800 */
[----:B------:R-:W-:Y:S01]  /*7520*/  IMAD R13, R3, 0x80, R0 ;  /* 0x00000080030d7824 */ /* 0x000fe200078e0200 */
[----:B------:R-:W-:Y:S01]  /*7530*/  UIMAD UR6, UR10, UR9, UR6 ;  /* 0x000000090a0672a4 */ /* 0x000fe2000f8e0206 */
[----:B------:R2:W5:Y:S02]  /*7540*/  LD.E.128 R24, desc[UR48][R22.64] ;  /* 0x0000003016187980 */ /* 0x000564000c101d00 */
[----:B------:R-:W-:Y:S01]  /*7550*/  ULDC.64 UR8, c[0x0][0xbf0] ;  /* 0x0002fc0000087ab9 */ /* 0x000fe20000000a00 */
[----:B------:R-:W-:Y:S01]  /*7560*/  IMAD.MOV.U32 R0, RZ, RZ, R13 ;  /* 0x000000ffff007224 */ /* 0x000fe200078e000d */
[----:B------:R-:W-:Y:S01]  /*7570*/  UIMAD UR7, UR7, UR8, URZ ;  /* 0x00000008070772a4 */ /* 0x000fe2000f8e023f */
[----:B------:R-:W5:Y:S01]  /*7580*/  LD.E.128 R52, desc[UR48][R52.64] ;  /* 0x0000003034347980 */ /* 0x000f62000c101d00 */
[----:B------:R-:W-:-:S03]  /*7590*/  UIADD3 UR5, UR5, UR6, URZ ;  /* 0x0000000605057290 */ /* 0x000fc6000fffe03f */
[----:B------:R-:W5:Y:S01]  /*75a0*/  LD.E.128 R56, desc[UR48][R56.64] ;  /* 0x0000003038387980 */ /* 0x000f62000c101d00 */
[----:B-1----:R-:W-:Y:S01]  /*75b0*/  @P2 IMAD.HI.U32 R5, R13, R12, RZ ;  /* 0x0000000c0d052227 */ /* 0x002fe200078e00ff */
[----:B------:R-:W-:Y:S02]  /*75c0*/  UIMAD UR7, UR43, UR9, UR7 ;  /* 0x000000092b0772a4 */ /* 0x000fe4000f8e0207 */
[----:B------:R-:W5:Y:S01]  /*75d0*/  LD.E.128 R60, desc[UR48][R60.64] ;  /* 0x000000303c3c7980 */ /* 0x000f62000c101d00 */
[----:B------:R-:W-:-:S03]  /*75e0*/  UIMAD.WIDE.U32 UR4, UR43, UR8, UR4 ;  /* 0x000000082b0472a5 */ /* 0x000fc6000f8e0004 */
[----:B------:R-:W5:Y:S01]  /*75f0*/  LD.E.128 R64, desc[UR48][R64.64] ;  /* 0x0000003040407980 */ /* 0x000f62000c101d00 */
[----:B---3--:R-:W-:-:S03]  /*7600*/  @P2 SHF.R.U32.HI R0, RZ, R14, R5 ;  /* 0x0000000eff002219 */ /* 0x008fc60000011605 */
[----:B------:R-:W5:Y:S01]  /*7610*/  LD.E.128 R68, desc[UR48][R68.64] ;  /* 0x0000003044447980 */ /* 0x000f62000c101d00 */
[----:B------:R-:W-:Y:S01]  /*7620*/  VIADD R3, R29, 0x20 ;  /* 0x000000201d037836 */ /* 0x000fe20000000000 */
[--C-:B------:R-:W-:Y:S01]  /*7630*/  SHF.R.S32.HI R5, RZ, 0x1f, R0.reuse ;  /* 0x0000001fff057819 */ /* 0x100fe20000011400 */
[----:B------:R-:W-:Y:S01]  /*7640*/  IMAD.MOV R12, RZ, RZ, -R0 ;  /* 0x000000ffff0c7224 */ /* 0x000fe200078e0a00 */
[----:B------:R-:W-:Y:S01]  /*7650*/  UIADD3 UR5, UR5, UR7, URZ ;  /* 0x0000000705057290 */ /* 0x000fe2000fffe03f */
[----:B------:R-:W5:Y:S01]  /*7660*/  LD.E.128 R96, desc[UR48][R98.64] ;  /* 0x0000003062607980 */ /* 0x000f62000c101d00 */
[----:B------:R-:W-:Y:S01]  /*7670*/  UIADD3 UR37, UR37, 0x1, URZ ;  /* 0x0000000125257890 */ /* 0x000fe2000fffe03f */
[----:B0-----:R-:W-:Y:S01]  /*7680*/  IMAD R5, R5, R6, RZ ;  /* 0x0000000605057224 */ /* 0x001fe200078e02ff */
[----:B------:R-:W-:Y:S01]  /*7690*/  ULDC.64 UR6, c[0x0][0xbd8] ;  /* 0x0002f60000067ab9 */ /* 0x000fe20000000a00 */
[----:B------:R-:W-:Y:S01]  /*76a0*/  IMAD R213, R213, R12, R13 ;  /* 0x0000000cd5d57224 */ /* 0x000fe200078e020d */
[----:B------:R-:W5:Y:S01]  /*76b0*/  LD.E.128 R100, desc[UR48][R102.64] ;  /* 0x0000003066647980 */ /* 0x000f62000c101d00 */
[C---:B------:R-:W-:Y:S01]  /*76c0*/  IMAD R5, R0.reuse, R7, R5 ;  /* 0x0000000700057224 */ /* 0x040fe200078e0205 */
[----:B------:R-:W-:Y:S01]  /*76d0*/  ULDC.64 UR8, c[0x0][0xb80] ;  /* 0x0002e00000087ab9 */ /* 0x000fe20000000a00 */
[----:B------:R-:W-:Y:S01]  /*76e0*/  IMAD.WIDE.U32 R6, R0, R6, UR4 ;  /* 0x0000000400067e25 */ /* 0x000fe2000f8e0006 */
[----:B------:R-:W5:Y:S01]  /*76f0*/  LD.E.128 R104, desc[UR48][R106.64] ;  /* 0x000000306a687980 */ /* 0x000f62000c101d00 */
[----:B------:R-:W-:-:S03]  /*7700*/  SHF.R.S32.HI R0, RZ, 0x1f, R213 ;  /* 0x0000001fff007819 */ /* 0x000fc600000114d5 */
        /* <DEDUP_REMOVED lines=8> */
[----:B0-----:R-:W0:Y:S01]  /*7790*/  FENCE.VIEW.ASYNC.S ;  /* 0x00000000000073c6 */ /* 0x001e220000000000 */
[----:B------:R-:W-:Y:S01]  /*77a0*/  IMAD.IADD R7, R7, 0x1, R5 ;  /* 0x0000000107077824 */ /* 0x000fe200078e0205 */
[----:B------:R-:W-:Y:S01]  /*77b0*/  ISETP.GE.AND P1, PT, R3, R4, PT ;  /* 0x000000040300720c */ /* 0x000fe20003f26270 */
[----:B------:R-:W-:-:S02]  /*77c0*/  IMAD R0, R0, UR6, RZ ;  /* 0x0000000600007c24 */ /* 0x000fc4000f8e02ff */
[----:B------:R-:W-:Y:S02]  /*77d0*/  VIADD R3, R29, 0x40 ;  /* 0x000000401d037836 */ /* 0x000fe40000000000 */
[C---:B------:R-:W-:Y:S02]  /*77e0*/  IMAD R5, R213.reuse, UR7, R0 ;  /* 0x00000007d5057c24 */ /* 0x040fe4000f8e0200 */
[----:B------:R-:W-:Y:S01]  /*77f0*/  IMAD.WIDE.U32 R6, R213, UR6, R6 ;  /* 0x00000006d5067c25 */ /* 0x000fe2000f8e0006 */
[-C--:B------:R-:W-:Y:S02]  /*7800*/  ISETP.GE.AND P2, PT, R29, R4.reuse, PT ;  /* 0x000000041d00720c */ /* 0x080fe40003f46270 */
[----:B------:R-:W-:Y:S01]  /*7810*/  ISETP.GE.AND P0, PT, R3, R4, PT ;  /* 0x000000040300720c */ /* 0x000fe20003f06270 */
[----:B------:R-:W-:Y:S01]  /*7820*/  IMAD.IADD R3, R7, 0x1, R5 ;  /* 0x0000000107037824 */ /* 0x000fe200078e0205 */
[C---:B------:R-:W-:Y:S01]  /*7830*/  LEA R0, P3, R6.reuse, UR8, 0x1 ;  /* 0x0000000806007c11 */ /* 0x040fe2000f8608ff */
[----:B------:R-:W-:Y:S01]  /*7840*/  VIADD R207, R207, 0x32420 ;  /* 0x00032420cfcf7836 */ /* 0x000fe20000000000 */
[----:B------:R-:W-:Y:S01]  /*7850*/  UISETP.NE.AND UP0, UPT, UR37, 0x2, UPT ;  /* 0x000000022500788c */ /* 0x000fe2000bf05270 */
[----:B------:R-:W-:Y:S01]  /*7860*/  ULDC UR4, c[0x0][0xc] ;  /* 0x0000030000047ab9 */ /* 0x000fe20000000800 */
[----:B------:R-:W-:Y:S01]  /*7870*/  LEA.HI.X R5, R6, UR9, R3, 0x1, P3 ;  /* 0x0000000906057c11 */ /* 0x000fe200098f0c03 */
[----:B------:R-:W-:Y:S01]  /*7880*/  UIADD3 UR44, UR4, UR44, URZ ;  /* 0x0000002c042c7290 */ /* 0x000fe2000fffe03f */
[----:B------:R-:W-:Y:S01]  /*7890*/  PRMT R207, RZ, 0x654, R207 ;  /* 0x00000654ffcf7816 */ /* 0x000fe200000000cf */
[----:B------:R-:W-:Y:S01]  /*78a0*/  USEL UR4, URZ, 0x1, UP0 ;  /* 0x000000013f047887 */ /* 0x000fe20008000000 */
[----:B0-----:R2:W0:Y:S01]  /*78b0*/  SHFL.IDX PT, R12, R0, RZ, 0x181f ;  /* 0x00181fff000c7589 */ /* 0x00142200000e0000 */
[----:B------:R-:W-:Y:S01]  /*78c0*/  USEL UR37, UR37, URZ, UP0 ;  /* 0x0000003f25257287 */ /* 0x000fe20008000000 */
[----:B------:R2:W-:Y:S01]  /*78d0*/  SYNCS.ARRIVE.TRANS64.RED.A1T0 RZ, [R207+URZ], RZ ;  /* 0x000000ffcfff79a7 */ /* 0x0005e2000810043f */
[----:B------:R-:W-:Y:S01]  /*78e0*/  ULOP3.LUT UR36, UR36, UR4, URZ, 0x3c, !UPT ;  /* 0x0000000424247292 */ /* 0x000fe2000f8e3c3f */
[----:B------:R2:W1:Y:S01]  /*78f0*/  SHFL.IDX PT, R13, R5, RZ, 0x181f ;  /* 0x00181fff050d7589 */ /* 0x00046200000e0000 */
[----:B------:R-:W-:Y:S04]  /*7900*/  BSSY B0, `(.L_x_9243) ;  /* 0x0000012000007945 */ /* 0x000fe80003800000 */
[----:B------:R-:W-:Y:S06]  /*7910*/  @P2 BRA `(.L_x_9244) ;  /* 0x0000000000402947 */ /* 0x000fec0003800000 */
[----:B------:R-:W-:Y:S02]  /*7920*/  ULDC UR4, c[0x0][0xbc8] ;  /* 0x0002f20000047ab9 */ /* 0x000fe40000000800 */
[----:B------:R-:W-:Y:S02]  /*7930*/  ISETP.GE.AND P4, PT, R18, UR4, PT ;  /* 0x0000000412007c0c */ /* 0x000fe4000bf86270 */
[----:B------:R-:W-:Y:S02]  /*7940*/  ISETP.GE.AND P3, PT, R17, UR4, PT ;  /* 0x0000000411007c0c */ /* 0x000fe4000bf66270 */
[----:B------:R-:W-:Y:S02]  /*7950*/  ISETP.GE.AND P2, PT, R16, UR4, PT ;  /* 0x0000000410007c0c */ /* 0x000fe4000bf46270 */
[----:B------:R-:W-:-:S07]  /*7960*/  ISETP.GE.AND P5, PT, R2, UR4, PT ;  /* 0x0000000402007c0c */ /* 0x000fce000bfa6270 */
[----:B0-----:R-:W-:-:S04]  /*7970*/  @!P4 LEA R14, P6, R18, R12, 0x1 ;  /* 0x0000000c120ec211 */ /* 0x001fc800078c08ff */
[----:B-1----:R-:W-:Y:S02]  /*7980*/  @!P4 LEA.HI.X R15, R18, R13, R216, 0x1, P6 ;  /* 0x0000000d120fc211 */ /* 0x002fe400030f0cd8 */
[----:B--2---:R-:W-:Y:S01]  /*7990*/  @!P3 LEA R20, P6, R17, R12, 0x1 ;  /* 0x0000000c1114b211 */ /* 0x004fe200078c08ff */
        /* <DEDUP_REMOVED lines=8> */
.L_x_9244:
[----:B------:R-:W-:Y:S05]  /*7a20*/  BSYNC B0 ;  /* 0x0000000000007941 */ /* 0x000fea0003800000 */
.L_x_9243:
[----:B-1----:R1:W4:Y:S01]  /*7a30*/  SHFL.IDX PT, R13, R5, 0x1, 0x181f ;  /* 0x00381f00050d7f89 */ /* 0x00232200000e0000 */
        /* <DEDUP_REMOVED lines=8> */
[CC--:B0--3--:R-:W-:Y:S02]  /*7ac0*/  @!P3 LEA R14, P6, R18.reuse, R12.reuse, 0x1 ;  /* 0x0000000c120eb211 */ /* 0x0c9fe400078c08ff */
[CC--:B--2---:R-:W-:Y:S02]  /*7ad0*/  @!P2 LEA R20, P5, R17.reuse, R12.reuse, 0x1 ;  /* 0x0000000c1114a211 */ /* 0x0c4fe400078a08ff */
[-C--:B----4-:R-:W-:Y:S02]  /*7ae0*/  @!P3 LEA.HI.X R15, R18, R13.reuse, R216, 0x1, P6 ;  /* 0x0000000d120fb211 */ /* 0x090fe400030f0cd8 */
[----:B------:R-:W-:Y:S01]  /*7af0*/  @!P1 LEA R22, P6, R16, R12, 0x1 ;  /* 0x0000000c10169211 */ /* 0x000fe200078c08ff */
[----:B------:R-:W-:Y:S01]  /*7b00*/  @!P4 IMAD.WIDE R6, R2, 0x2, R12 ;  /* 0x000000020206c825 */ /* 0x000fe200078e020c */
[-C--:B------:R-:W-:Y:S02]  /*7b10*/  @!P2 LEA.HI.X R21, R17, R13.reuse, R215, 0x1, P5 ;  /* 0x0000000d1115a211 */ /* 0x080fe400028f0cd7 */
[----:B------:R-:W-:-:S02]  /*7b20*/  @!P1 LEA.HI.X R23, R16, R13, R214, 0x1, P6 ;  /* 0x0000000d10179211 */ /* 0x000fc400030f0cd6 */
[----:B-----5:R0:W-:Y:S04]  /*7b30*/  @!P4 ST.E.128 desc[UR48][R6.64], R36 ;  /* 0x000000240600c985 */ /* 0x0201e8000c101d30 */
[----:B------:R0:W-:Y:S04]  /*7b40*/  @!P3 ST.E.128 desc[UR48][R14.64], R52 ;  /* 0x000000340e00b985 */ /* 0x0001e8000c101d30 */
[----:B------:R0:W-:Y:S04]  /*7b50*/  @!P2 ST.E.128 desc[UR48][R20.64], R68 ;  /* 0x000000441400a985 */ /* 0x0001e8000c101d30 */
[----:B------:R0:W-:Y:S02]  /*7b60*/  @!P1 ST.E.128 desc[UR48][R22.64], R108 ;  /* 0x0000006c16009985 */ /* 0x0001e4000c101d30 */
.L_x_9246:
[----:B------:R-:W-:Y:S05]  /*7b70*/  BSYNC B0 ;  /* 0x0000000000007941 */ /* 0x000fea0003800000 */
.L_x_9245:
        /* <DEDUP_REMOVED lines=9> */
[-C--:B0--3--:R-:W-:Y:S02]  /*7c10*/  @!P4 LEA R14, P0, R18, R12.reuse, 0x1 ;  /* 0x0000000c120ec211 */ /* 0x089fe400078008ff */
[CC--:B--2---:R-:W-:Y:S02]  /*7c20*/  @!P5 LEA R20, P1, R17.reuse, R12.reuse, 0x1 ;  /* 0x0000000c1114d211 */ /* 0x0c4fe400078208ff */
[----:B------:R-:W-:Y:S02]  /*7c30*/  @!P6 LEA R22, P2, R16, R12, 0x1 ;  /* 0x0000000c1016e211 */ /* 0x000fe400078408ff */
[----:B-1----:R-:W-:Y:S01]  /*7c40*/  @!P3 IMAD.WIDE R6, R2, 0x2, R12 ;  /* 0x000000020206b825 */ /* 0x002fe200078e020c */
[-C--:B------:R-:W-:Y:S02]  /*7c50*/  @!P4 LEA.HI.X R15, R18, R13.reuse, R216, 0x1, P0 ;  /* 0x0000000d120fc211 */ /* 0x080fe400000f0cd8 */
[-C--:B------:R-:W-:Y:S02]  /*7c60*/  @!P5 LEA.HI.X R21, R17, R13.reuse, R215, 0x1, P1 ;  /* 0x0000000d1115d211 */ /* 0x080fe400008f0cd7 */
[----:B------:R-:W-:Y:S01]  /*7c70*/  @!P6 LEA.HI.X R23, R16, R13, R214, 0x1, P2 ;  /* 0x0000000d1017e211 */ /* 0x000fe200010f0cd6 */
[----:B-----5:R0:W-:Y:S04]  /*7c80*/  @!P3 ST.E.128 desc[UR48][R6.64], R40 ;  /* 0x000000280600b985 */ /* 0x0201e8000c101d30 */
[----:B------:R0:W-:Y:S04]  /*7c90*/  @!P4 ST.E.128 desc[UR48][R14.64], R56 ;  /* 0x000000380e00c985 */ /* 0x0001e8000c101d30 */
[----:B------:R0:W-:Y:S04]  /*7ca0*/  @!P5 ST.E.128 desc[UR48][R20.64], R96 ;  /* 0x000000601400d985 */ /* 0x0001e8000c101d30 */
[----:B------:R0:W-:Y:S02]  /*7cb0*/  @!P6 ST.E.128 desc[UR48][R22.64], R112 ;  /* 0x000000701600e985 */ /* 0x0001e4000c101d30 */
.L_x_9248:
[----:B------:R-:W-:Y:S05]  /*7cc0*/  BSYNC B0 ;  /* 0x0000000000007941 */ /* 0x000fea0003800000 */
.L_x_9247:
[----:B------:R-:W-:Y:S01]  /*7cd0*/  VIADD R3, R29, 0x60 ;  /* 0x000000601d037836 */ /* 0x000fe20000000000 */
[----:B0--3--:R0:W3:Y:S01]  /*7ce0*/  SHFL.IDX PT, R7, R5, 0x3, 0x181f ;  /* 0x00781f0005077f89 */ /* 0x0090e200000e0000 */
[----:B------:R-:W-:Y:S01]  /*7cf0*/  UIADD3 UR38, UR38, 0x1, URZ ;  /* 0x0000000126267890 */ /* 0x000fe2000fffe03f */
[----:B------:R-:W-:Y:S02]  /*7d00*/  BSSY B0, `(.L_x_9249) ;  /* 0x0000014000007945 */ /* 0x000fe40003800000 */
[----:B------:R-:W-:Y:S01]  /*7d10*/  ISETP.GE.AND P0, PT, R3, R4, PT ;  /* 0x000000040300720c */ /* 0x000fe20003f06270 */
[----:B------:R0:W0:-:S12]  /*7d20*/  SHFL.IDX PT, R6, R0, 0x3, 0x181f ;  /* 0x00781f0000067f89 */ /* 0x00001800000e0000 */
[----:B------:R-:W-:Y:S05]  /*7d30*/  @P0 BRA `(.L_x_9250) ;  /* 0x0000000000400947 */ /* 0x000fea0003800000 */
[----:B------:R-:W-:Y:S02]  /*7d40*/  ULDC UR4, c[0x0][0xbc8] ;  /* 0x0002f20000047ab9 */ /* 0x000fe40000000800 */
[----:B------:R-:W-:Y:S02]  /*7d50*/  ISETP.GE.AND P4, PT, R18, UR4, PT ;  /* 0x0000000412007c0c */ /* 0x000fe4000bf86270 */
[----:B------:R-:W-:Y:S02]  /*7d60*/  ISETP.GE.AND P5, PT, R17, UR4, PT ;  /* 0x0000000411007c0c */ /* 0x000fe4000bfa6270 */
[----:B------:R-:W-:Y:S02]  /*7d70*/  ISETP.GE.AND P6, PT, R16, UR4, PT ;  /* 0x0000000410007c0c */ /* 0x000fe4000bfc6270 */
[----:B------:R-:W-:-:S07]  /*7d80*/  ISETP.GE.AND P3, PT, R2, UR4, PT ;  /* 0x0000000402007c0c */ /* 0x000fce000bf66270 */
[-C--:B0-----:R-:W-:Y:S02]  /*7d90*/  @!P4 LEA R12, P0, R18, R6.reuse, 0x1 ;  /* 0x00000006120cc211 */ /* 0x081fe400078008ff */
[CC--:B------:R-:W-:Y:S02]  /*7da0*/  @!P5 LEA R14, P1, R17.reuse, R6.reuse, 0x1 ;  /* 0x00000006110ed211 */ /* 0x0c0fe400078208ff */
[----:B--2---:R-:W-:Y:S02]  /*7db0*/  @!P6 LEA R20, P2, R16, R6, 0x1 ;  /* 0x000000061014e211 */ /* 0x004fe400078408ff */
[----:B-1-34-:R-:W-:Y:S01]  /*7dc0*/  @!P3 IMAD.WIDE R4, R2, 0x2, R6 ;  /* 0x000000020204b825 */ /* 0x01afe200078e0206 */
[-C--:B------:R-:W-:Y:S02]  /*7dd0*/  @!P4 LEA.HI.X R13, R18, R7.reuse, R216, 0x1, P0 ;  /* 0x00000007120dc211 */ /* 0x080fe400000f0cd8 */
[-C--:B------:R-:W-:Y:S02]  /*7de0*/  @!P5 LEA.HI.X R15, R17, R7.reuse, R215, 0x1, P1 ;  /* 0x00000007110fd211 */ /* 0x080fe400008f0cd7 */
[----:B------:R-:W-:Y:S01]  /*7df0*/  @!P6 LEA.HI.X R21, R16, R7, R214, 0x1, P2 ;  /* 0x000000071015e211 */ /* 0x000fe200010f0cd6 */
[----:B-----5:R0:W-:Y:S04]  /*7e00*/  @!P3 ST.E.128 desc[UR48][R4.64], R8 ;  /* 0x000000080400b985 */ /* 0x0201e8000c101d30 */
[----:B------:R0:W-:Y:S04]  /*7e10*/  @!P4 ST.E.128 desc[UR48][R12.64], R60 ;  /* 0x0000003c0c00c985 */ /* 0x0001e8000c101d30 */
[----:B------:R0:W-:Y:S04]  /*7e20*/  @!P5 ST.E.128 desc[UR48][R14.64], R100 ;  /* 0x000000640e00d985 */ /* 0x0001e8000c101d30 */
[----:B------:R0:W-:Y:S02]  /*7e30*/  @!P6 ST.E.128 desc[UR48][R20.64], R116 ;  /* 0x000000741400e985 */ /* 0x0001e4000c101d30 */
.L_x_9250:
[----:B------:R-:W-:Y:S05]  /*7e40*/  BSYNC B0 ;  /* 0x0000000000007941 */ /* 0x000fea0003800000 */
.L_x_9249:
[----:B012-4-:R-:W0:Y:S02]  /*7e50*/  LDC R0, c[0x0][0xd34] ;  /* 0x00034d00ff007b82 */ /* 0x017e240000000800 */
[----:B0-----:R-:W-:-:S13]  /*7e60*/  ISETP.LE.AND P0, PT, R0, UR44, PT ;  /* 0x0000002c00007c0c */ /* 0x001fda000bf03270 */
[----:B------:R-:W-:Y:S05]  /*7e70*/  @!P0 BRA `(.L_x_9251) ;  /* 0xffffff8c00a08947 */ /* 0x000fea000383ffff */
[----:B------:R-:W-:Y:S05]  /*7e80*/  EXIT ;  /* 0x000000000000794d */ /* 0x000fea0003800000 */
.L_x_9216:
        /* <DEDUP_REMOVED lines=11> */
[----:B------:R-:W-:Y:S01]  /*7f40*/  ULDC.64 UR4, c[0x0][0x418] ;  /* 0x0001060000047ab9 */ /* 0x000fe20000000a00 */
[----:B------:R-:W-:Y:S01]  /*7f50*/  LOP3.LUT R16, R16, 0xfffffffd, RZ, 0xc0, !PT ;  /* 0xfffffffd10107812 */ /* 0x000fe200078ec0ff */
[----:B------:R-:W-:Y:S01]  /*7f60*/  UISETP.NE.U32.AND UP0, UPT, UR4, URZ, UPT ;  /* 0x0000003f0400728c */ /* 0x000fe2000bf05070 */
[----:B------:R-:W-:Y:S01]  /*7f70*/  LOP3.LUT R7, R27, 0x38, RZ, 0xc0, !PT ;  /* 0x000000381b077812 */ /* 0x000fe200078ec0ff */
[----:B------:R-:W-:Y:S01]  /*7f80*/  ULDC.64 UR6, c[0x0][0x2f0] ;  /* 0x0000bc0000067ab9 */ /* 0x000fe20000000a00 */
[----:B------:R-:W-:Y:S01]  /*7f90*/  ULDC UR4, c[0x0][0x424] ;  /* 0x0001090000047ab9 */ /* 0x000fe20000000800 */
[----:B------:R-:W-:Y:S01]  /*7fa0*/  UISETP.NE.AND.EX UP0, UPT, UR5, URZ, UPT, UP0 ;  /* 0x0000003f0500728c */ /* 0x000fe2000bf05300 */
[C---:B------:R-:W-:Y:S01]  /*7fb0*/  ISETP.GE.AND P2, PT, R7.reuse, UR9, PT ;  /* 0x0000000907007c0c */ /* 0x040fe2000bf46270 */
[----:B------:R-:W0:Y:S01]  /*7fc0*/  S2UR UR8, SR_CgaCtaId ;  /* 0x00000000000879c3 */ /* 0x000e220000008800 */
[C---:B------:R-:W-:Y:S01]  /*7fd0*/  LOP3.LUT R4, R7.reuse, 0x40, RZ, 0xfc, !PT ;  /* 0x0000004007047812 */ /* 0x040fe200078efcff */
[----:B------:R-:W-:Y:S01]  /*7fe0*/  USEL UR4, UR4, 0x1, UP0 ;  /* 0x0000000104047887 */ /* 0x000fe20008000000 */
[----:B------:R-:W-:Y:S01]  /*7ff0*/  LOP3.LUT R5, R7, 0x80, RZ, 0xfc, !PT ;  /* 0x0000008007057812 */ /* 0x000fe200078efcff */
[----:B------:R-:W-:Y:S01]  /*8000*/  UMOV UR37, 0x400 ;  /* 0x0000040000257882 */ /* 0x000fe20000000000 */
[----:B------:R-:W-:Y:S01]  /*8010*/  ISETP.GE.AND P1, PT, R4, UR9, PT ;  /* 0x0000000904007c0c */ /* 0x000fe2000bf26270 */
[----:B------:R-:W-:Y:S01]  /*8020*/  UIMAD UR36, UR4, UR6, URZ ;  /* 0x00000006042472a4 */ /* 0x000fe2000f8e023f */
[----:B------:R-:W-:Y:S01]  /*8030*/  ISETP.GE.AND P0, PT, R5, UR9, PT ;  /* 0x0000000905007c0c */ /* 0x000fe2000bf06270 */
[----:B------:R-:W-:Y:S01]  /*8040*/  ULDC UR11, c[0x0][0x3b8] ;  /* 0x0000ee00000b7ab9 */ /* 0x000fe20000000800 */
[----:B------:R-:W-:Y:S01]  /*8050*/  LOP3.LUT R6, R7, 0xc0, RZ, 0xfc, !PT ;  /* 0x000000c007067812 */ /* 0x000fe200078efcff */
[----:B------:R-:W-:Y:S01]  /*8060*/  UIADD3 UR4, UR36, 0x5f, URZ ;  /* 0x0000005f24047890 */ /* 0x000fe2000fffe03f */
[----:B------:R-:W-:Y:S01]  /*8070*/  SEL R3, RZ, 0x4, P0 ;  /* 0x00000004ff037807 */ /* 0x000fe20000000000 */
[----:B------:R1:W-:Y:S01]  /*8080*/  STL [R1+0x8], RZ ;  /* 0x000008ff01007387 */ /* 0x0003e20000100800 */
[----:B------:R-:W-:Y:S01]  /*8090*/  @P2 LOP3.LUT R16, R16, 0x2, RZ, 0xfc, !PT ;  /* 0x0000000210102812 */ /* 0x000fe200078efcff */
[----:B------:R-:W-:Y:S01]  /*80a0*/  UIMAD.WIDE UR4, UR4, 0x2aaaaaab, URZ ;  /* 0x2aaaaaab040478a5 */ /* 0x000fe2000f8e023f */
[----:B------:R-:W-:Y:S01]  /*80b0*/  SHF.R.U32.HI R36, RZ, 0x3, R19 ;  /* 0x00000003ff247819 */ /* 0x000fe20000011613 */
[----:B------:R-:W-:Y:S01]  /*80c0*/  ULDC UR10, c[0x0][0x2b8] ;  /* 0x0000ae00000a7ab9 */ /* 0x000fe20000000800 */
[----:B------:R-:W-:Y:S01]  /*80d0*/  LOP3.LUT R16, R16, 0xffffffef, RZ, 0xc0, !PT ;  /* 0xffffffef10107812 */ /* 0x000fe200078ec0ff */
[----:B------:R-:W-:Y:S01]  /*80e0*/  USHF.R.U32.HI UR4, URZ, 0x1f, UR5 ;  /* 0x0000001f3f047899 */ /* 0x000fe20008011605 */
[----:B------:R-:W-:Y:S01]  /*80f0*/  SEL R2, RZ, 0x1, P2 ;  /* 0x00000001ff027807 */ /* 0x000fe20001000000 */
[----:B------:R-:W-:Y:S01]  /*8100*/  IMAD.U32 R37, RZ, RZ, UR12 ;  /* 0x0000000cff257e24 */ /* 0x000fe2000f8e00ff */
[----:B------:R-:W-:Y:S01]  /*8110*/  @P1 LOP3.LUT R16, R16, 0x10, RZ, 0xfc, !PT ;  /* 0x0000001010101812 */ /* 0x000fe200078efcff */
[----:B------:R-:W-:Y:S01]  /*8120*/  ULEA.HI.SX32 UR4, UR5, UR4, 0x1c ;  /* 0x0000000405047291 */ /* 0x000fe2000f8fe23f */
[----:B------:R-:W-:Y:S01]  /*8130*/  SEL R0, RZ, 0x2, P1 ;  /* 0x00000002ff007807 */ /* 0x000fe20000800000 */
[----:B0-----:R-:W-:Y:S01]  /*8140*/  ULEA UR37, UR8, UR37, 0x18 ;  /* 0x0000002508257291 */ /* 0x001fe2000f8ec03f */
[----:B------:R-:W-:Y:S01]  /*8150*/  LOP3.LUT R16, R16, 0xfffffff7, RZ, 0xc0, !PT ;  /* 0xfffffff710107812 */ /* 0x000fe200078ec0ff */
[----:B------:R-:W-:Y:S01]  /*8160*/  UIADD3 UR5, UR4, -0x1, URZ ;  /* 0xffffffff04057890 */ /* 0x000fe2000fffe03f */
[----:B------:R-:W-:Y:S01]  /*8170*/  LOP3.LUT R36, R36, 0xf, RZ, 0xc0, !PT ;  /* 0x0000000f24247812 */ /* 0x000fe200078ec0ff */
[----:B------:R-:W-:Y:S01]  /*8180*/  IMAD.MOV.U32 R28, RZ, RZ, 0x1 ;  /* 0x00000001ff1c7424 */ /* 0x000fe200078e00ff */
[----:B------:R-:W-:Y:S01]  /*8190*/  @P0 LOP3.LUT R16, R16, 0x8, RZ, 0xfc, !PT ;  /* 0x0000000810100812 */ /* 0x000fe200078efcff */
[----:B------:R-:W-:Y:S01]  /*81a0*/  UIMAD UR8, UR5, -0x60, UR36 ;  /* 0xffffffa0050878a4 */ /* 0x000fe2000f8e0224 */
[----:B------:R-:W-:Y:S01]  /*81b0*/  ISETP.GE.AND P0, PT, R6, UR9, PT ;  /* 0x0000000906007c0c */ /* 0x000fe2000bf06270 */
[----:B------:R-:W-:Y:S01]  /*81c0*/  IMAD.MOV.U32 R18, RZ, RZ, RZ ;  /* 0x000000ffff127224 */ /* 0x000fe200078e00ff */
[----:B------:R-:W-:Y:S01]  /*81d0*/  LOP3.LUT R16, R16, 0xfffffffb, RZ, 0xc0, !PT ;  /* 0xfffffffb10107812 */ /* 0x000fe200078ec0ff */
[----:B------:R-:W-:Y:S01]  /*81e0*/  ULDC UR38, c[0x0][0x448] ;  /* 0x0001120000267ab9 */ /* 0x000fe20000000800 */
[----:B------:R-:W-:Y:S01]  /*81f0*/  IADD3 R3, R3, R0, R2 ;  /* 0x0000000003037210 */ /* 0x000fe20007ffe002 */
[----:B------:R-:W-:Y:S01]  /*8200*/  ULDC UR6, c[0x0][0x288] ;  /* 0x0000a20000067ab9 */ /* 0x000fe20000000800 */
[----:B------:R-:W-:Y:S01]  /*8210*/  SEL R2, RZ, 0x8, P0 ;  /* 0x00000008ff027807 */ /* 0x000fe20000000000 */
[----:B------:R-:W-:Y:S01]  /*8220*/  ULOP3.LUT UR41, UR39, 0x2, URZ, 0xfc, !UPT ;  /* 0x0000000227297892 */ /* 0x000fe2000f8efc3f */
[----:B------:R-:W-:Y:S01]  /*8230*/  IADD3 R35, -R36, UR8, RZ ;  /* 0x0000000824237c10 */ /* 0x000fe2000fffe1ff */
[----:B------:R-:W-:Y:S01]  /*8240*/  ULDC UR42, c[0x0][0xc] ;  /* 0x00000300002a7ab9 */ /* 0x000fe20000000800 */
[----:B------:R-:W-:Y:S01]  /*8250*/  LOP3.LUT R29, R29, 0xffff7fff, RZ, 0xc0, !PT ;  /* 0xffff7fff1d1d7812 */ /* 0x000fe200078ec0ff */
[----:B------:R-:W-:Y:S01]  /*8260*/  UIMAD UR38, UR38, UR6, URZ ;  /* 0x00000006262672a4 */ /* 0x000fe2000f8e023f */
[----:B------:R-:W-:Y:S01]  /*8270*/  IADD3 R2, R2, R3, RZ ;  /* 0x0000000302027210 */ /* 0x000fe20007ffe0ff */
[----:B------:R-:W-:Y:S01]  /*8280*/  IMAD.SHL.U32 R3, R19, 0x10, RZ ;  /* 0x0000001013037824 */ /* 0x000fe200078e00ff */
[----:B------:R-:W-:Y:S01]  /*8290*/  @P0 LOP3.LUT R16, R16, 0x4, RZ, 0xfc, !PT ;  /* 0x0000000410100812 */ /* 0x000fe200078efcff */
[----:B------:R-:W-:Y:S01]  /*82a0*/  UIADD3 UR40, UR4, -0x2, URZ ;  /* 0xfffffffe04287890 */ /* 0x000fe2000fffe03f */
[----:B------:R-:W-:-:S02]  /*82b0*/  ISETP.GE.AND P0, PT, R7, UR9, PT ;  /* 0x0000000907007c0c */ /* 0x000fc4000bf06270 */
[----:B------:R-:W-:Y:S02]  /*82c0*/  LOP3.LUT R16, R16, 0xbfffffff, RZ, 0xc0, !PT ;  /* 0xbfffffff10107812 */ /* 0x000fe400078ec0ff */
[C---:B------:R-:W-:Y:S02]  /*82d0*/  ISETP.LT.OR P3, PT, R35.reuse, 0x1, P0 ;  /* 0x000000012300780c */ /* 0x040fe40000761670 */
[C---:B------:R-:W-:Y:S02]  /*82e0*/  ISETP.LT.OR P2, PT, R35.reuse, 0x11, P0 ;  /* 0x000000112300780c */ /* 0x040fe40000741670 */
[----:B------:R-:W-:Y:S02]  /*82f0*/  ISETP.LT.OR P1, PT, R35, 0x21, P0 ;  /* 0x000000212300780c */ /* 0x000fe40000721670 */
[----:B------:R-:W-:Y:S02]  /*8300*/  LOP3.LUT R0, R27, 0x1f8, RZ, 0xc0, !PT ;  /* 0x000001f81b007812 */ /* 0x000fe400078ec0ff */
[----:B------:R-:W-:Y:S01]  /*8310*/  LOP3.LUT R30, R36, 0x70, R3, 0xf8, !PT ;  /* 0x00000070241e7812 */ /* 0x000fe200078ef803 */
[----:B------:R-:W-:Y:S01]  /*8320*/  IMAD.U32 R3, RZ, RZ, UR5 ;  /* 0x00000005ff037e24 */ /* 0x000fe2000f8e00ff */
[----:B------:R-:W-:-:S03]  /*8330*/  LOP3.LUT R0, R0, 0x38, R19, 0x78, !PT ;  /* 0x0000003800007812 */ /* 0x000fc600078e7813 */
[----:B------:R-:W-:Y:S02]  /*8340*/  @P3 LOP3.LUT R29, R29, 0x8000, RZ, 0xfc, !PT ;  /* 0x000080001d1d3812 */ /* 0x000fe400078efcff */
[----:B------:R-:W-:Y:S02]  /*8350*/  ISETP.LT.OR P3, PT, R35, 0x31, P0 ;  /* 0x000000312300780c */ /* 0x000fe40000761670 */
[----:B------:R-:W-:Y:S02]  /*8360*/  LOP3.LUT R29, R29, 0xffffbfff, RZ, 0xc0, !PT ;  /* 0xffffbfff1d1d7812 */ /* 0x000fe400078ec0ff */
[----:B------:R-:W-:Y:S01]  /*8370*/  LOP3.LUT R27, R0, 0x200, R27, 0xf8, !PT ;  /* 0x00000200001b7812 */ /* 0x000fe200078ef81b */
[----:B------:R-:W-:Y:S01]  /*8380*/  IMAD R0, R3, 0x60, R30 ;  /* 0x0000006003007824 */ /* 0x000fe200078e021e */
[----:B------:R-:W-:Y:S02]  /*8390*/  @P2 LOP3.LUT R29, R29, 0x4000, RZ, 0xfc, !PT ;  /* 0x000040001d1d2812 */ /* 0x000fe400078efcff */
[----:B------:R-:W-:-:S02]  /*83a0*/  ISETP.LT.OR P2, PT, R35, 0x41, P0 ;  /* 0x000000412300780c */ /* 0x000fc40000741670 */
[----:B------:R-:W-:Y:S01]  /*83b0*/  LOP3.LUT R29, R29, 0xffffdfff, RZ, 0xc0, !PT ;  /* 0xffffdfff1d1d7812 */ /* 0x000fe200078ec0ff */
[----:B------:R1:W-:Y:S01]  /*83c0*/  STL [R1+0xc], R0 ;  /* 0x00000c0001007387 */ /* 0x0003e20000100800 */
[----:B------:R-:W-:Y:S02]  /*83d0*/  LEA R8, R27, UR37, 0x1 ;  /* 0x000000251b087c11 */ /* 0x000fe4000f8e08ff */
[----:B------:R-:W-:Y:S02]  /*83e0*/  @P1 LOP3.LUT R29, R29, 0x2000, RZ, 0xfc, !PT ;  /* 0x000020001d1d1812 */ /* 0x000fe400078efcff */
[----:B------:R-:W-:Y:S02]  /*83f0*/  ISETP.LT.OR P1, PT, R35, 0x51, P0 ;  /* 0x000000512300780c */ /* 0x000fe40000721670 */
[----:B------:R-:W-:Y:S02]  /*8400*/  LOP3.LUT R29, R29, 0xfffffdff, RZ, 0xc0, !PT ;  /* 0xfffffdff1d1d7812 */ /* 0x000fe400078ec0ff */
[----:B------:R-:W-:-:S02]  /*8410*/  LOP3.LUT P0, RZ, R2, 0x2, RZ, 0xc0, !PT ;  /* 0x0000000202ff7812 */ /* 0x000fc4000780c0ff */
        /* <DEDUP_REMOVED lines=52> */
[----:B------:R-:W-:-:S03]  /*8760*/  LOP3.LUT R29, R29, 0xfffffffe, RZ, 0xc0, !PT ;  /* 0xfffffffe1d1d7812 */ /* 0x000fc600078ec0ff */
[----:B------:R-:W-:Y:S02]  /*8770*/  @P3 LOP3.LUT R16, R16, 0x80000000, RZ, 0xfc, !PT ;  /* 0x8000000010103812 */ /* 0x000fe400078efcff */
[----:B------:R-:W-:Y:S02]  /*8780*/  @P1 LOP3.LUT R29, R29, 0x1, RZ, 0xfc, !PT ;  /* 0x000000011d1d1812 */ /* 0x000fe400078efcff */
[----:B------:R-:W-:Y:S02]  /*8790*/  ISETP.LT.OR P1, PT, R35, 0x51, !P0 ;  /* 0x000000512300780c */ /* 0x000fe40004721670 */
[----:B------:R-:W-:Y:S02]  /*87a0*/  ISETP.GE.AND P0, PT, R0, UR36, PT ;  /* 0x0000002400007c0c */ /* 0x000fe4000bf06270 */
[----:B------:R-:W-:Y:S02]  /*87b0*/  LOP3.LUT R16, R16, 0xefffffff, RZ, 0xc0, !PT ;  /* 0xefffffff10107812 */ /* 0x000fe400078ec0ff */
[----:B------:R-:W-:-:S02]  /*87c0*/  ISETP.LT.U32.AND P0, PT, R30, 0x60, !P0 ;  /* 0x000000601e00780c */ /* 0x000fc40004701070 */
[----:B------:R-:W-:Y:S02]  /*87d0*/  @P2 LOP3.LUT R16, R16, 0x10000000, RZ, 0xfc, !PT ;  /* 0x1000000010102812 */ /* 0x000fe400078efcff */
[----:B------:R-:W-:Y:S02]  /*87e0*/  ISETP.GE.AND P2, PT, R4, UR11, PT ;  /* 0x0000000b04007c0c */ /* 0x000fe4000bf46270 */
[----:B------:R-:W-:Y:S02]  /*87f0*/  LOP3.LUT R16, R16, 0xffefffff, RZ, 0xc0, !PT ;  /* 0xffefffff10107812 */ /* 0x000fe400078ec0ff */
[----:B------:R-:W-:-:S04]  /*8800*/  LOP3.LUT R29, R29, 0xfffeffff, RZ, 0xc0, !PT ;  /* 0xfffeffff1d1d7812 */ /* 0x000fc800078ec0ff */
[----:B------:R-:W-:Y:S02]  /*8810*/  @P1 LOP3.LUT R29, R29, 0x10000, RZ, 0xfc, !PT ;  /* 0x000100001d1d1812 */ /* 0x000fe400078efcff */
[----:B------:R-:W-:Y:S02]  /*8820*/  @P0 LOP3.LUT R16, R16, 0x100000, RZ, 0xfc, !PT ;  /* 0x0010000010100812 */ /* 0x000fe400078efcff */
[----:B------:R-:W-:Y:S02]  /*8830*/  ISETP.GE.AND P1, PT, R5, UR11, PT ;  /* 0x0000000b05007c0c */ /* 0x000fe4000bf26270 */
[----:B------:R-:W-:Y:S02]  /*8840*/  LOP3.LUT R16, R16, 0xfffdffff, RZ, 0xc0, !PT ;  /* 0xfffdffff10107812 */ /* 0x000fe400078ec0ff */
[----:B------:R-:W-:Y:S02]  /*8850*/  ISETP.GE.AND P0, PT, R6, UR11, PT ;  /* 0x0000000b06007c0c */ /* 0x000fe4000bf06270 */
[----:B------:R-:W-:-:S02]  /*8860*/  @P2 LOP3.LUT R16, R16, 0x20000, RZ, 0xfc, !PT ;  /* 0x0002000010102812 */ /* 0x000fc400078efcff */
        /* <DEDUP_REMOVED lines=31> */
.L_x_9289:
        /* <DEDUP_REMOVED lines=24> */
[----:B0-2---:R-:W-:Y:S05]  /*8be0*/  @!P0 BRA `(.L_x_9253) ;  /* 0x0000000000408947 */ /* 0x005fea0003800000 */
[----:B------:R-:W-:Y:S01]  /*8bf0*/  MOV R2, 0x0 ;  /* 0x0000000000027802 */ /* 0x000fe20000000f00 */
[----:B------:R-:W-:Y:S01]  /*8c00*/  ULDC.64 UR4, c[0x4][0xf0] ;  /* 0x01003c0000047ab9 */ /* 0x000fe20000000a00 */
[----:B------:R-:W-:Y:S01]  /*8c10*/  ULDC.64 UR6, c[0x4][0xf8] ;  /* 0x01003e0000067ab9 */ /* 0x000fe20000000a00 */
[----:B------:R-:W-:Y:S01]  /*8c20*/  IMAD.U32 R4, RZ, RZ, UR4 ;  /* 0x00000004ff047e24 */ /* 0x000fe2000f8e00ff */
[----:B------:R-:W-:Y:S01]  /*8c30*/  MOV R8, 0x70 ;  /* 0x0000007000087802 */ /* 0x000fe20000000f00 */
        /* <DEDUP_REMOVED lines=8> */
[----:B------:R-:W-:-:S07]  /*8cc0*/  IMAD.MOV.U32 R13, RZ, RZ, RZ ;  /* 0x000000ffff0d7224 */ /* 0x000fce00078e00ff */
[----:B------:R-:W-:-:S07]  /*8cd0*/  LEPC R20, `(.L_x_9253) ;  /* 0x000000001014794e */ /* 0x000fce0000000000 */
[----:B0----5:R-:W-:Y:S05]  /*8ce0*/  CALL.ABS.NOINC R2 ;  /* 0x0000000002007343 */ /* 0x021fea0003c00000 */
.L_x_9253:
        /* <DEDUP_REMOVED lines=20> */
.L_x_9255:
        /* <DEDUP_REMOVED lines=15> */
.L_x_9254:
        /* <DEDUP_REMOVED lines=13> */
.L_x_9307:
        /* <DEDUP_REMOVED lines=33> */
.L_x_9257:
[----:B------:R-:W-:Y:S01]  /*9200*/  LEA R17, R18, UR37, 0x3 ;  /* 0x0000002512117c11 */ /* 0x000fe2000f8e18ff */
[----:B------:R-:W-:Y:S01]  /*9210*/  BSSY B0, `(.L_x_9258) ;  /* 0x0000004000007945 */ /* 0x000fe20003800000 */
[----:B------:R-:W-:-:S04]  /*9220*/  SHF.L.U32 R0, R28, 0x1f, RZ ;  /* 0x0000001f1c007819 */ /* 0x000fc800000006ff */
[----:B------:R-:W0:Y:S02]  /*9230*/  SYNCS.PHASECHK.TRANS64.TRYWAIT P0, [R17+URZ+0x32440], R0 ;  /* 0x03244000110075a7 */ /* 0x000e24000800017f */
[----:B0-----:R-:W-:Y:S05]  /*9240*/  @!P0 BRA `(.L_x_9259) ;  /* 0x0000003800ac8947 */ /* 0x001fea0003800000 */
.L_x_9308:
[----:B------:R-:W-:Y:S05]  /*9250*/  BSYNC B0 ;  /* 0x0000000000007941 */ /* 0x000fea0003800000 */
.L_x_9258:
[----:B0-----:R-:W-:Y:S01]  /*9260*/  SHF.R.S32.HI R0, RZ, 0x1f, R25 ;  /* 0x0000001fff007819 */ /* 0x001fe20000011419 */
[----:B------:R-:W0:Y:S01]  /*9270*/  S2R R20, SR_TID.X ;  /* 0x0000000000147919 */ /* 0x000e220000002100 */
[----:B------:R-:W-:Y:S01]  /*9280*/  ULDC.64 UR4, c[0x0][0x300] ;  /* 0x0000c00000047ab9 */ /* 0x000fe20000000a00 */
[----:B-----5:R-:W-:Y:S01]  /*9290*/  SHF.R.S32.HI R4, RZ, 0x1f, R23 ;  /* 0x0000001fff047819 */ /* 0x020fe20000011417 */
[----:B------:R-:W-:Y:S01]  /*92a0*/  IMAD.WIDE.U32 R2, R25, UR4, RZ ;  /* 0x0000000419027c25 */ /* 0x000fe2000f8e00ff */
[----:B------:R1:W-:Y:S01]  /*92b0*/  STL [R1], R0 ;  /* 0x0000000001007387 */ /* 0x0003e20000100800 */
[----:B------:R-:W-:-:S03]  /*92c0*/  LOP3.LUT P1, RZ, R16, 0x1, RZ, 0xc0, !PT ;  /* 0x0000000110ff7812 */ /* 0x000fc6000782c0ff */
[----:B------:R2:W-:Y:S01]  /*92d0*/  STL [R1+0x4], R4 ;  /* 0x0000040401007387 */ /* 0x0005e20000100800 */
[----:B-1----:R-:W-:-:S04]  /*92e0*/  IMAD R0, R0, UR4, RZ ;  /* 0x0000000400007c24 */ /* 0x002fc8000f8e02ff */
[----:B------:R-:W-:Y:S01]  /*92f0*/  IMAD R5, R25, UR5, R0 ;  /* 0x0000000519057c24 */ /* 0x000fe2000f8e0200 */
[----:B------:R-:W-:Y:S02]  /*9300*/  ULDC.64 UR4, c[0x0][0x310] ;  /* 0x0000c40000047ab9 */ /* 0x000fe40000000a00 */
[----:B------:R-:W-:Y:S02]  /*9310*/  IMAD R0, R4, UR4, RZ ;  /* 0x0000000404007c24 */ /* 0x000fe4000f8e02ff */
[----:B------:R-:W-:Y:S01]  /*9320*/  IADD3 R3, R3, R5, RZ ;  /* 0x0000000503037210 */ /* 0x000fe20007ffe0ff */
[----:B--2---:R-:W-:Y:S02]  /*9330*/  IMAD R4, R18, 0x1800, R27 ;  /* 0x0000180012047824 */ /* 0x004fe400078e021b */
        /* <DEDUP_REMOVED lines=57> */
[----:B--2---:R-:W-:Y:S01]  /*96d0*/  @P2 MOV R2, R6 ;  /* 0x0000000600022202 */ /* 0x004fe20000000f00 */
[----:B------:R-:W-:-:S05]  /*96e0*/  @P2 IMAD.MOV.U32 R3, RZ, RZ, R11 ;  /* 0x000000ffff032224 */ /* 0x000fca00078e000b */
[----:B-1----:R0:W-:Y:S02]  /*96f0*/  @P2 LDGSTS.E.BYPASS.LTC128B.128 [R7+0x1e400], desc[UR48][R2.64], !P1 ;  /* 0x1e40000002072fae */ /* 0x0021e4000c901d70 */
.L_x_9322:
        /* <DEDUP_REMOVED lines=10> */
.L_x_9261:
        /* <DEDUP_REMOVED lines=11> */
.L_x_9262:
[----:B------:R1:W-:Y:S02]  /*9850*/  SYNCS.ARRIVE.TRANS64.A1T0 RZ, [R17+URZ+0x32430], RZ ;  /* 0x032430ff11ff79a7 */ /* 0x0003e4000810003f */
[----:B------:R-:W-:Y:S05]  /*9860*/  WARPSYNC.ALL ;  /* 0x0000000000007948 */ /* 0x000fea0003800000 */
[----:B------:R-:W-:Y:S01]  /*9870*/  UIADD3 UR4, UR37, 0x18400, URZ ;  /* 0x0001840025047890 */ /* 0x000fe2000fffe03f */
[----:B------:R-:W-:-:S03]  /*9880*/  SHF.R.S32.HI R26, RZ, 0x1f, R22 ;  /* 0x0000001fff1a7819 */ /* 0x000fc60000011416 */
        /* <DEDUP_REMOVED lines=20> */
.L_x_9263:
[----:B------:R-:W2:Y:S01]  /*99d0*/  LDC R6, c[0x0][0x448] ;  /* 0x00011200ff067b82 */ /* 0x000ea20000000800 */
[----:B------:R-:W-:Y:S01]  /*99e0*/  IMAD.MOV R0, RZ, RZ, -R24 ;  /* 0x000000ffff007224 */ /* 0x000fe200078e0a18 */
[----:B------:R-:W-:Y:S01]  /*99f0*/  ULDC UR4, c[0x0][0xd38] ;  /* 0x00034e0000047ab9 */ /* 0x000fe20000000800 */
[----:B------:R-:W-:Y:S02]  /*9a00*/  LOP3.LUT R16, R16, 0xfff7ffff, RZ, 0xc0, !PT ;  /* 0xfff7ffff10107812 */ /* 0x000fe400078ec0ff */
[----:B------:R-:W-:Y:S01]  /*9a10*/  IMAD R0, R0, UR4, R37 ;  /* 0x0000000400007c24 */ /* 0x000fe2000f8e0225 */
[----:B------:R-:W-:-:S03]  /*9a20*/  ULDC.64 UR4, c[0x0][0x2d8] ;  /* 0x0000b60000047ab9 */ /* 0x000fc60000000a00 */
[----:B------:R-:W-:-:S05]  /*9a30*/  IMAD.SHL.U32 R0, R0, 0x80, RZ ;  /* 0x0000008000007824 */ /* 0x000fca00078e00ff */
[----:B------:R-:W-:-:S04]  /*9a40*/  LOP3.LUT R24, R30, R0, RZ, 0xfc, !PT ;  /* 0x000000001e187212 */ /* 0x000fc800078efcff */
[----:B------:R-:W-:Y:S02]  /*9a50*/  MOV R4, R24 ;  /* 0x0000001800047202 */ /* 0x000fe40000000f00 */
[----:B--2---:R-:W-:-:S13]  /*9a60*/  ISETP.NE.AND P0, PT, R6, 0x1, PT ;  /* 0x000000010600780c */ /* 0x004fda0003f05270 */
[----:B0-----:R-:W0:Y:S01]  /*9a70*/  @P0 LDC R3, c[0x0][0x44c] ;  /* 0x00011300ff030b82 */ /* 0x001e220000000800 */
[----:B------:R-:W-:-:S04]  /*9a80*/  @P0 LOP3.LUT R16, R16, 0x80000, RZ, 0xfc, !PT ;  /* 0x0008000010100812 */ /* 0x000fc800078efcff */
[----:B------:R-:W-:-:S03]  /*9a90*/  LOP3.LUT P1, RZ, R16, 0x4000000, RZ, 0xc0, !PT ;  /* 0x0400000010ff7812 */ /* 0x000fc6000782c0ff */
[----:B------:R-:W2:Y:S01]  /*9aa0*/  @P0 LDC R5, c[0x0][0x450] ;  /* 0x00011400ff050b82 */ /* 0x000ea20000000800 */
[----:B0-----:R-:W-:-:S05]  /*9ab0*/  @P0 IMAD.HI.U32 R2, R24, R3, RZ ;  /* 0x0000000318020227 */ /* 0x001fca00078e00ff */
[----:B--2---:R-:W-:Y:S01]  /*9ac0*/  @P0 SHF.R.U32.HI R4, RZ, R5, R2 ;  /* 0x00000005ff040219 */ /* 0x004fe20000011602 */
        /* <DEDUP_REMOVED lines=10> */
[----:B------:R-:W-:Y:S02]  /*9b70*/  IMAD.MOV R5, RZ, RZ, -R4 ;  /* 0x000000ffff057224 */ /* 0x000fe400078e0a04 */
[----:B------:R-:W-:-:S04]  /*9b80*/  IMAD.WIDE.U32 R2, R4, UR4, R2 ;  /* 0x0000000404027c25 */ /* 0x000fc8000f8e0002 */
[----:B------:R-:W-:Y:S01]  /*9b90*/  IMAD R5, R6, R5, R24 ;  /* 0x0000000506057224 */ /* 0x000fe200078e0218 */
        /* <DEDUP_REMOVED lines=15> */
[----:B------:R1:W-:Y:S01]  /*9c90*/  STL [R1+0x10], R17 ;  /* 0x0000101101007387 */ /* 0x0003e20000100800 */
[----:B------:R-:W-:Y:S01]  /*9ca0*/  IMAD.IADD R0, R36, 0x1, R0 ;  /* 0x0000000124007824 */ /* 0x000fe200078e0200 */
[----:B------:R-:W-:Y:S02]  /*9cb0*/  LOP3.LUT R16, R16, 0xfffff7ff, RZ, 0xc0, !PT ;  /* 0xfffff7ff10107812 */ /* 0x000fe400078ec0ff */
[----:B------:R-:W0:Y:S01]  /*9cc0*/  SHFL.IDX PT, R14, R4, RZ, 0x181f ;  /* 0x00181fff040e7589 */ /* 0x000e2200000e0000 */
[C---:B------:R-:W-:Y:S01]  /*9cd0*/  VIADD R6, R0.reuse, 0x10 ;  /* 0x0000001000067836 */ /* 0x040fe20000000000 */
[C---:B------:R-:W-:Y:S02]  /*9ce0*/  ISETP.GE.AND P2, PT, R0.reuse, UR38, PT ;  /* 0x0000002600007c0c */ /* 0x040fe4000bf46270 */
[----:B------:R-:W2:Y:S01]  /*9cf0*/  SHFL.IDX PT, R3, R5, RZ, 0x181f ;  /* 0x00181fff05037589 */ /* 0x000ea200000e0000 */
[----:B------:R-:W-:Y:S02]  /*9d00*/  IADD3 R13, R0, 0x40, RZ ;  /* 0x00000040000d7810 */ /* 0x000fe40007ffe0ff */
[----:B------:R-:W-:Y:S01]  /*9d10*/  LOP3.LUT R29, R29, 0xffefffff, RZ, 0xc0, !PT ;  /* 0xffefffff1d1d7812 */ /* 0x000fe200078ec0ff */
[----:B-1----:R-:W1:Y:S01]  /*9d20*/  S2R R17, SR_TID.X ;  /* 0x0000000000117919 */ /* 0x002e620000002100 */
[----:B------:R-:W-:Y:S01]  /*9d30*/  ISETP.GE.AND P4, PT, R13, UR38, PT ;  /* 0x000000260d007c0c */ /* 0x000fe2000bf86270 */
[----:B------:R-:W3:Y:S05]  /*9d40*/  SHFL.IDX PT, R10, R4, 0x1, 0x181f ;  /* 0x00381f00040a7f89 */ /* 0x000eea00000e0000 */
[----:B------:R-:W-:Y:S01]  /*9d50*/  @P2 LOP3.LUT R16, R16, 0x800, RZ, 0xfc, !PT ;  /* 0x0000080010102812 */ /* 0x000fe200078efcff */
[----:B------:R-:W4:Y:S03]  /*9d60*/  SHFL.IDX PT, R2, R5, 0x1, 0x181f ;  /* 0x00381f0005027f89 */ /* 0x000f2600000e0000 */
[----:B------:R-:W-:Y:S01]  /*9d70*/  LOP3.LUT R16, R16, 0xfffffbff, RZ, 0xc0, !PT ;  /* 0xfffffbff10107812 */ /* 0x000fe200078ec0ff */
[----:B------:R-:W4:Y:S04]  /*9d80*/  SHFL.IDX PT, R9, R4, 0x2, 0x181f ;  /* 0x00581f0004097f89 */ /* 0x000f2800000e0000 */
[----:B------:R-:W4:Y:S04]  /*9d90*/  SHFL.IDX PT, R8, R5, 0x2, 0x181f ;  /* 0x00581f0005087f89 */ /* 0x000f2800000e0000 */
[----:B------:R-:W4:Y:S04]  /*9da0*/  SHFL.IDX PT, R7, R4, 0x3, 0x181f ;  /* 0x00781f0004077f89 */ /* 0x000f2800000e0000 */
[----:B------:R-:W-:Y:S04]  /*9db0*/  SHFL.IDX PT, R21, R4, 0x5, 0x181f ;  /* 0x00b81f0004157f89 */ /* 0x000fe800000e0000 */
[----:B------:R-:W-:Y:S01]  /*9dc0*/  SHFL.IDX PT, R15, R4, 0x6, 0x181f ;  /* 0x00d81f00040f7f89 */ /* 0x000fe200000e0000 */
[----:B-1----:R-:W-:-:S05]  /*9dd0*/  IMAD.SHL.U32 R17, R17, 0x8, RZ ;  /* 0x0000000811117824 */ /* 0x002fca00078e00ff */
[----:B------:R-:W-:-:S04]  /*9de0*/  LOP3.LUT R17, R17, 0x38, RZ, 0xc0, !PT ;  /* 0x0000003811117812 */ /* 0x000fc800078ec0ff */
[C---:B0-----:R-:W-:Y:S02]  /*9df0*/  @!P2 LEA R12, P0, R17.reuse, R14, 0x1 ;  /* 0x0000000e110ca211 */ /* 0x041fe400078008ff */
[----:B------:R-:W-:Y:S03]  /*9e00*/  SHFL.IDX PT, R14, R4, 0x4, 0x181f ;  /* 0x00981f00040e7f89 */ /* 0x000fe600000e0000 */
[----:B--2---:R-:W-:Y:S01]  /*9e10*/  @!P2 IMAD.X R3, RZ, RZ, R3, P0 ;  /* 0x000000ffff03a224 */ /* 0x004fe200000e0603 */
[----:B------:R-:W-:Y:S02]  /*9e20*/  ISETP.GE.AND P2, PT, R6, UR38, PT ;  /* 0x0000002606007c0c */ /* 0x000fe4000bf46270 */
[----:B------:R-:W0:Y:S11]  /*9e30*/  SHFL.IDX PT, R6, R5, 0x3, 0x181f ;  /* 0x00781f0005067f89 */ /* 0x000e3600000e0000 */
[----:B---3--:R-:W-:-:S02]  /*9e40*/  @!P2 LEA R10, P0, R17, R10, 0x1 ;  /* 0x0000000a110aa211 */ /* 0x008fc400078008ff */
[----:B------:R-:W-:-:S03]  /*9e50*/  @P2 LOP3.LUT R16, R16, 0x400, RZ, 0xfc, !PT ;  /* 0x0000040010102812 */ /* 0x000fc600078efcff */
[----:B----4-:R-:W-:Y:S01]  /*9e60*/  @!P2 IMAD.X R11, RZ, RZ, R2, P0 ;  /* 0x000000ffff0ba224 */ /* 0x010fe200000e0602 */
[----:B------:R-:W-:Y:S01]  /*9e70*/  LOP3.LUT R16, R16, 0xfffffdff, RZ, 0xc0, !PT ;  /* 0xfffffdff10107812 */ /* 0x000fe200078ec0ff */
[----:B------:R-:W-:-:S05]  /*9e80*/  VIADD R2, R0, 0x20 ;  /* 0x0000002000027836 */ /* 0x000fca0000000000 */
[----:B------:R-:W-:Y:S01]  /*9e90*/  ISETP.GE.AND P6, PT, R2, UR38, PT ;  /* 0x0000002602007c0c */ /* 0x000fe2000bfc6270 */
[----:B------:R-:W-:-:S05]  /*9ea0*/  VIADD R2, R0, 0x30 ;  /* 0x0000003000027836 */ /* 0x000fca0000000000 */
[----:B------:R-:W-:Y:S02]  /*9eb0*/  ISETP.GE.AND P5, PT, R2, UR38, PT ;  /* 0x0000002602007c0c */ /* 0x000fe4000bfa6270 */
[----:B------:R-:W1:Y:S05]  /*9ec0*/  SHFL.IDX PT, R2, R5, 0x4, 0x181f ;  /* 0x00981f0005027f89 */ /* 0x000e6a00000e0000 */
[----:B------:R-:W-:Y:S02]  /*9ed0*/  @!P6 LEA R9, P0, R17, R9, 0x1 ;  /* 0x000000091109e211 */ /* 0x000fe400078008ff */
[----:B------:R-:W-:Y:S02]  /*9ee0*/  @P6 LOP3.LUT R16, R16, 0x200, RZ, 0xfc, !PT ;  /* 0x0000020010106812 */ /* 0x000fe400078efcff */
[----:B------:R-:W-:Y:S01]  /*9ef0*/  @P6 LOP3.LUT R29, R29, 0x100000, RZ, 0xfc, !PT ;  /* 0x001000001d1d6812 */ /* 0x000fe200078efcff */
[----:B------:R-:W-:Y:S01]  /*9f00*/  @!P6 IMAD.X R8, RZ, RZ, R8, P0 ;  /* 0x000000ffff08e224 */ /* 0x000fe200000e0608 */
[----:B------:R-:W-:-:S02]  /*9f10*/  @!P5 LEA R7, P0, R17, R7, 0x1 ;  /* 0x000000071107d211 */ /* 0x000fc400078008ff */
[C---:B------:R-:W-:Y:S02]  /*9f20*/  LOP3.LUT P6, RZ, R16.reuse, 0x800, RZ, 0xc0, !PT ;  /* 0x0000080010ff7812 */ /* 0x040fe400078cc0ff */
[----:B------:R-:W-:Y:S01]  /*9f30*/  LOP3.LUT R16, R16, 0xfffffeff, RZ, 0xc0, !PT ;  /* 0xfffffeff10107812 */ /* 0x000fe200078ec0ff */
[----:B0-----:R-:W-:Y:S01]  /*9f40*/  @!P5 IMAD.X R6, RZ, RZ, R6, P0 ;  /* 0x000000ffff06d224 */ /* 0x001fe200000e0606 */
[----:B------:R-:W-:Y:S02]  /*9f50*/  @!P4 LEA R14, P0, R17, R14, 0x1 ;  /* 0x0000000e110ec211 */ /* 0x000fe400078008ff */
[----:B------:R-:W-:-:S04]  /*9f60*/  @P5 LOP3.LUT R16, R16, 0x100, RZ, 0xfc, !PT ;  /* 0x0000010010105812 */ /* 0x000fc800078efcff */
[----:B------:R-:W-:Y:S01]  /*9f70*/  LOP3.LUT R16, R16, 0xffffff7f, RZ, 0xc0, !PT ;  /* 0xffffff7f10107812 */ /* 0x000fe200078ec0ff */
[----:B-1----:R-:W-:Y:S02]  /*9f80*/  @!P4 IMAD.X R13, RZ, RZ, R2, P0 ;  /* 0x000000ffff0dc224 */ /* 0x002fe400000e0602 */
[----:B------:R-:W-:Y:S01]  /*9f90*/  VIADD R2, R0, 0x50 ;  /* 0x0000005000027836 */ /* 0x000fe20000000000 */
[----:B------:R-:W-:-:S04]  /*9fa0*/  @P4 LOP3.LUT R16, R16, 0x80, RZ, 0xfc, !PT ;  /* 0x0000008010104812 */ /* 0x000fc800078efcff */
[----:B------:R-:W-:Y:S01]  /*9fb0*/  ISETP.GE.AND P3, PT, R2, UR38, PT ;  /* 0x0000002602007c0c */ /* 0x000fe2000bf66270 */
[----:B------:R-:W-:Y:S01]  /*9fc0*/  VIADD R2, R0, 0x60 ;  /* 0x0000006000027836 */ /* 0x000fe20000000000 */
[----:B------:R-:W-:-:S04]  /*9fd0*/  LOP3.LUT R16, R16, 0xffffffbf, RZ, 0xc0, !PT ;  /* 0xffffffbf10107812 */ /* 0x000fc800078ec0ff */
[----:B------:R-:W-:Y:S02]  /*9fe0*/  ISETP.GE.AND P2, PT, R2, UR38, PT ;  /* 0x0000002602007c0c */ /* 0x000fe4000bf46270 */
[----:B------:R-:W0:Y:S05]  /*9ff0*/  SHFL.IDX PT, R2, R5, 0x5, 0x181f ;  /* 0x00b81f0005027f89 */ /* 0x000e2a00000e0000 */
[----:B------:R-:W-:Y:S02]  /*a000*/  @!P3 LEA R21, P0, R17, R21, 0x1 ;  /* 0x000000151115b211 */ /* 0x000fe400078008ff */
[----:B------:R-:W-:-:S04]  /*a010*/  @P3 LOP3.LUT R16, R16, 0x40, RZ, 0xfc, !PT ;  /* 0x0000004010103812 */ /* 0x000fc800078efcff */
[----:B------:R-:W-:-:S04]  /*a020*/  LOP3.LUT R16, R16, 0xffffffdf, RZ, 0xc0, !PT ;  /* 0xffffffdf10107812 */ /* 0x000fc800078ec0ff */
[----:B------:R-:W-:Y:S01]  /*a030*/  @P2 LOP3.LUT R16, R16, 0x20, RZ, 0xfc, !PT ;  /* 0x0000002010102812 */ /* 0x000fe200078efcff */
[----:B0-----:R-:W-:Y:S01]  /*a040*/  @!P3 IMAD.X R20, RZ, RZ, R2, P0 ;  /* 0x000000ffff14b224 */ /* 0x001fe200000e0602 */
[----:B------:R-:W-:Y:S01]  /*a050*/  @!P2 LEA R17, P0, R17, R15, 0x1 ;  /* 0x0000000f1111a211 */ /* 0x000fe200078008ff */
[----:B------:R-:W0:Y:S04]  /*a060*/  SHFL.IDX PT, R2, R5, 0x6, 0x181f ;  /* 0x00d81f0005027f89 */ /* 0x000e2800000e0000 */
[----:B0-----:R-:W-:Y:S01]  /*a070*/  @!P2 IMAD.X R15, RZ, RZ, R2, P0 ;  /* 0x000000ffff0fa224 */ /* 0x001fe200000e0602 */
[----:B------:R-:W-:Y:S01]  /*a080*/  LOP3.LUT P0, RZ, R16, 0x400, RZ, 0xc0, !PT ;  /* 0x0000040010ff7812 */ /* 0x000fe2000780c0ff */
[----:B------:R-:W-:Y:S01]  /*a090*/  @!P6 IMAD.MOV.U32 R2, RZ, RZ, R12 ;  /* 0x000000ffff02e224 */ /* 0x000fe200078e000c */
[----:B------:R-:W-:-:S05]  /*a0a0*/  LEA R12, R27, UR37, 0x1 ;  /* 0x000000251b0c7c11 */ /* 0x000fca000f8e08ff */
[----:B------:R0:W-:Y:S01]  /*a0b0*/  @!P6 LDGSTS.E.BYPASS.LTC128B.128 [R12+0x18400], desc[UR48][R2.64], !P1 ;  /* 0x18400000020cefae */ /* 0x0001e2000c901d70 */
[----:B------:R-:W-:-:S05]  /*a0c0*/  LOP3.LUT P6, RZ, R29, 0x100000, RZ, 0xc0, !PT ;  /* 0x001000001dff7812 */ /* 0x000fca00078cc0ff */
[----:B0-----:R-:W-:Y:S02]  /*a0d0*/  @!P0 IMAD.MOV.U32 R2, RZ, RZ, R10 ;  /* 0x000000ffff028224 */ /* 0x001fe400078e000a */
[----:B------:R-:W-:-:S05]  /*a0e0*/  @!P0 IMAD.MOV.U32 R3, RZ, RZ, R11 ;  /* 0x000000ffff038224 */ /* 0x000fca00078e000b */
[----:B------:R0:W-:Y:S02]  /*a0f0*/  @!P0 LDGSTS.E.BYPASS.LTC128B.128 [R12+0x18c00], desc[UR48][R2.64], !P1 ;  /* 0x18c00000020c8fae */ /* 0x0001e4000c901d70 */
        /* <DEDUP_REMOVED lines=9> */
[----:B0-----:R-:W-:Y:S01]  /*a190*/  @!P3 MOV R2, R21 ;  /* 0x000000150002b202 */ /* 0x001fe20000000f00 */
[----:B------:R-:W-:-:S05]  /*a1a0*/  @!P3 IMAD.MOV.U32 R3, RZ, RZ, R20 ;  /* 0x000000ffff03b224 */ /* 0x000fca00078e0014 */
[----:B------:R0:W-:Y:S02]  /*a1b0*/  @!P3 LDGSTS.E.BYPASS.LTC128B.128 [R12+0x1ac00], desc[UR48][R2.64], !P1 ;  /* 0x1ac00000020cbfae */ /* 0x0001e4000c901d70 */
[----:B0-----:R-:W-:Y:S02]  /*a1c0*/  @!P2 IMAD.MOV.U32 R2, RZ, RZ, R17 ;  /* 0x000000ffff02a224 */ /* 0x001fe400078e0011 */
[----:B------:R0:W5:Y:S01]  /*a1d0*/  LDL.LU R17, [R1+0x10] ;  /* 0x0000100001117983 */ /* 0x0001620000300800 */
[----:B------:R-:W-:-:S03]  /*a1e0*/  @!P2 IMAD.MOV.U32 R3, RZ, RZ, R15 ;  /* 0x000000ffff03a224 */ /* 0x000fc600078e000f */
[----:B------:R0:W1:Y:S04]  /*a1f0*/  SHFL.IDX PT, R14, R4, 0x7, 0x181f ;  /* 0x00f81f00040e7f89 */ /* 0x00006800000e0000 */
[----:B------:R0:W-:Y:S04]  /*a200*/  @!P2 LDGSTS.E.BYPASS.LTC128B.128 [R12+0x1b400], desc[UR48][R2.64], !P1 ;  /* 0x1b400000020cafae */ /* 0x0001e8000c901d70 */
[----:B------:R-:W2:Y:S02]  /*a210*/  SHFL.IDX PT, R5, R5, 0x7, 0x181f ;  /* 0x00f81f0005057f89 */ /* 0x000ea400000e0000 */
.L_x_9339:
[----:B0-----:R-:W0:Y:S01]  /*a220*/  S2R R2, SR_TID.X ;  /* 0x0000000000027919 */ /* 0x001e220000002100 */
[----:B------:R-:W-:Y:S01]  /*a230*/  VIADD R0, R0, 0x70 ;  /* 0x0000007000007836 */ /* 0x000fe20000000000 */
[----:B------:R-:W-:Y:S02]  /*a240*/  LEA R4, R27, UR37, 0x1 ;  /* 0x000000251b047c11 */ /* 0x000fe4000f8e08ff */
[----:B------:R-:W-:Y:S02]  /*a250*/  LOP3.LUT R16, R16, 0xffffdfff, RZ, 0xc0, !PT ;  /* 0xffffdfff10107812 */ /* 0x000fe400078ec0ff */
[----:B------:R-:W-:-:S13]  /*a260*/  ISETP.GE.AND P2, PT, R0, UR38, PT ;  /* 0x0000002600007c0c */ /* 0x000fda000bf46270 */
[----:B------:R-:W-:Y:S01]  /*a270*/  @P2 LOP3.LUT R16, R16, 0x2000, RZ, 0xfc, !PT ;  /* 0x0000200010102812 */ /* 0x000fe200078efcff */
[----:B0-----:R-:W-:-:S05]  /*a280*/  IMAD.SHL.U32 R2, R2, 0x8, RZ ;  /* 0x0000000802027824 */ /* 0x001fca00078e00ff */
[----:B------:R-:W-:-:S04]  /*a290*/  LOP3.LUT R2, R2, 0x38, RZ, 0xc0, !PT ;  /* 0x0000003802027812 */ /* 0x000fc800078ec0ff */
[----:B-1----:R-:W-:-:S05]  /*a2a0*/  @!P2 LEA R2, P0, R2, R14, 0x1 ;  /* 0x0000000e0202a211 */ /* 0x002fca00078008ff */
        /* <DEDUP_REMOVED lines=18> */
[----:B------:R-:W-:Y:S01]  /*a3d0*/  IMAD.U32 R4, RZ, RZ, UR6 ;  /* 0x00000006ff047e24 */ /* 0x000fe2000f8e00ff */
[----:B------:R-:W-:Y:S01]  /*a3e0*/  MOV R13, RZ ;  /* 0x000000ff000d7202 */ /* 0x000fe20000000f00 */
[----:B------:R-:W0:Y:S01]  /*a3f0*/  LDC.64 R2, c[0x4][R2] ;  /* 0x0100000002027b82 */ /* 0x000e220000000a00 */
        /* <DEDUP_REMOVED lines=8> */
[----:B0----5:R-:W-:Y:S05]  /*a480*/  CALL.ABS.NOINC R2 ;  /* 0x0000000002007343 */ /* 0x021fea0003c00000 */
.L_x_9265:
[----:B------:R-:W0:Y:S01]  /*a490*/  LDC R2, c[0x0][0x448] ;  /* 0x00011200ff027b82 */ /* 0x000e220000000800 */
[----:B------:R-:W-:Y:S01]  /*a4a0*/  IMAD.MOV.U32 R0, RZ, RZ, R24 ;  /* 0x000000ffff007224 */ /* 0x000fe200078e0018 */
[----:B------:R-:W-:Y:S01]  /*a4b0*/  ULDC.64 UR4, c[0x0][0x3d8] ;  /* 0x0000f60000047ab9 */ /* 0x000fe20000000a00 */
[----:B------:R-:W1:Y:S01]  /*a4c0*/  S2R R21, SR_TID.X ;  /* 0x0000000000157919 */ /* 0x000e620000002100 */
[----:B------:R-:W-:Y:S01]  /*a4d0*/  ULDC UR6, c[0x0][0x448] ;  /* 0x0001120000067ab9 */ /* 0x000fe20000000800 */
[C---:B------:R-:W-:Y:S02]  /*a4e0*/  LOP3.LUT P5, RZ, R16.reuse, 0x40000, RZ, 0xc0, !PT ;  /* 0x0004000010ff7812 */ /* 0x040fe400078ac0ff */
[C---:B------:R-:W-:Y:S02]  /*a4f0*/  LOP3.LUT P4, RZ, R16.reuse, 0x20000, RZ, 0xc0, !PT ;  /* 0x0002000010ff7812 */ /* 0x040fe4000788c0ff */
[C---:B------:R-:W-:Y:S02]  /*a500*/  LOP3.LUT P3, RZ, R16.reuse, 0x10000, RZ, 0xc0, !PT ;  /* 0x0001000010ff7812 */ /* 0x040fe4000786c0ff */
[----:B------:R-:W-:-:S02]  /*a510*/  LOP3.LUT P1, RZ, R16, 0x8000, RZ, 0xc0, !PT ;  /* 0x0000800010ff7812 */ /* 0x000fc4000782c0ff */
[----:B------:R-:W-:Y:S02]  /*a520*/  LEA R20, R27, UR37, 0x1 ;  /* 0x000000251b147c11 */ /* 0x000fe4000f8e08ff */
[----:B0-----:R-:W-:Y:S01]  /*a530*/  ISETP.NE.AND P6, PT, R2, 0x1, PT ;  /* 0x000000010200780c */ /* 0x001fe20003fc5270 */
[----:B-1----:R-:W-:-:S12]  /*a540*/  IMAD.SHL.U32 R21, R21, 0x8, RZ ;  /* 0x0000000815157824 */ /* 0x002fd800078e00ff */
[----:B------:R-:W0:Y:S01]  /*a550*/  @P6 LDC R3, c[0x0][0x44c] ;  /* 0x00011300ff036b82 */ /* 0x000e220000000800 */
[----:B------:R-:W-:-:S07]  /*a560*/  LOP3.LUT R21, R21, 0x38, RZ, 0xc0, !PT ;  /* 0x0000003815157812 */ /* 0x000fce00078ec0ff */
[----:B------:R-:W1:Y:S01]  /*a570*/  @P6 LDC R2, c[0x0][0x450] ;  /* 0x00011400ff026b82 */ /* 0x000e620000000800 */
[----:B0-----:R-:W-:-:S05]  /*a580*/  @P6 IMAD.HI.U32 R3, R24, R3, RZ ;  /* 0x0000000318036227 */ /* 0x001fca00078e00ff */
[----:B-1----:R-:W-:Y:S01]  /*a590*/  @P6 SHF.R.U32.HI R0, RZ, R2, R3 ;  /* 0x00000002ff006219 */ /* 0x002fe20000011603 */
[----:B------:R-:W-:-:S03]  /*a5a0*/  IMAD R2, R31, UR4, RZ ;  /* 0x000000041f027c24 */ /* 0x000fc6000f8e02ff */
[----:B------:R-:W-:Y:S01]  /*a5b0*/  SHF.R.S32.HI R4, RZ, 0x1f, R0 ;  /* 0x0000001fff047819 */ /* 0x000fe20000011400 */
        /* <DEDUP_REMOVED lines=10> */
[----:B------:R-:W-:Y:S02]  /*a660*/  IMAD.MOV R5, RZ, RZ, -R0 ;  /* 0x000000ffff057224 */ /* 0x000fe400078e0a00 */
[----:B------:R-:W-:Y:S02]  /*a670*/  IMAD R7, R0, UR5, R7 ;  /* 0x0000000500077c24 */ /* 0x000fe4000f8e0207 */
[----:B------:R-:W-:-:S02]  /*a680*/  IMAD R5, R5, UR6, R24 ;  /* 0x0000000605057c24 */ /* 0x000fc4000f8e0218 */
[----:B------:R-:W-:Y:S01]  /*a690*/  IMAD.WIDE.U32 R2, R0, UR4, R2 ;  /* 0x0000000400027c25 */ /* 0x000fe2000f8e0002 */
[----:B------:R-:W-:Y:S02]  /*a6a0*/  ULDC.64 UR4, c[0x0][0x3c8] ;  /* 0x0000f20000047ab9 */ /* 0x000fe40000000a00 */
[----:B------:R-:W-:Y:S01]  /*a6b0*/  SHF.R.S32.HI R0, RZ, 0x1f, R5 ;  /* 0x0000001fff007819 */ /* 0x000fe20000011405 */
[----:B------:R-:W-:-:S04]  /*a6c0*/  IMAD.IADD R3, R3, 0x1, R7 ;  /* 0x0000000103037824 */ /* 0x000fc800078e0207 */
        /* <DEDUP_REMOVED lines=10> */
[C---:B------:R-:W-:Y:S02]  /*a770*/  LOP3.LUT P6, RZ, R16.reuse, 0x800, RZ, 0xc0, !PT ;  /* 0x0000080010ff7812 */ /* 0x040fe400078cc0ff */
[----:B------:R-:W-:Y:S01]  /*a780*/  LOP3.LUT P2, RZ, R16, 0x400, RZ, 0xc0, !PT ;  /* 0x0000040010ff7812 */ /* 0x000fe2000784c0ff */
[----:B------:R-:W1:Y:S04]  /*a790*/  SHFL.IDX PT, R2, R4, RZ, 0x181f ;  /* 0x00181fff04027589 */ /* 0x000e6800000e0000 */
[----:B------:R-:W-:Y:S06]  /*a7a0*/  SHFL.IDX PT, R5, R4, 0x1, 0x181f ;  /* 0x00381f0004057f89 */ /* 0x000fec00000e0000 */
[----:B0-----:R-:W-:-:S05]  /*a7b0*/  @!P6 LEA R14, P0, R21, R14, 0x1 ;  /* 0x0000000e150ee211 */ /* 0x001fca00078008ff */
[----:B-1----:R-:W-:Y:S02]  /*a7c0*/  @!P6 IMAD.X R3, RZ, RZ, R2, P0 ;  /* 0x000000ffff03e224 */ /* 0x002fe400000e0602 */
[----:B------:R-:W-:Y:S02]  /*a7d0*/  @!P6 IMAD.MOV.U32 R2, RZ, RZ, R14 ;  /* 0x000000ffff02e224 */ /* 0x000fe400078e000e */
[----:B------:R-:W0:Y:S04]  /*a7e0*/  SHFL.IDX PT, R14, R0, 0x1, 0x181f ;  /* 0x00381f00000e7f89 */ /* 0x000e2800000e0000 */
[----:B------:R-:W-:Y:S04]  /*a7f0*/  @!P6 LDGSTS.E.BYPASS.LTC128B.128 [R20+0x22400], desc[UR48][R2.64], !P5 ;  /* 0x224000000214efae */ /* 0x000fe8000e901d70 */
[----:B------:R-:W-:Y:S04]  /*a800*/  @!P6 LDGSTS.E.BYPASS.LTC128B.128 [R20+0x26400], desc[UR48][R2.64+0x80], !P4 ;  /* 0x264000800214efae */ /* 0x000fe8000e101d70 */
[----:B------:R-:W-:Y:S04]  /*a810*/  @!P6 LDGSTS.E.BYPASS.LTC128B.128 [R20+0x2a400], desc[UR48][R2.64+0x100], !P3 ;  /* 0x2a4001000214efae */ /* 0x000fe8000d901d70 */
[----:B------:R1:W-:Y:S01]  /*a820*/  @!P6 LDGSTS.E.BYPASS.LTC128B.128 [R20+0x2e400], desc[UR48][R2.64+0x180], !P1 ;  /* 0x2e4001800214efae */ /* 0x0003e2000c901d70 */
[----:B------:R-:W-:-:S04]  /*a830*/  LOP3.LUT P6, RZ, R16, 0x40, RZ, 0xc0, !PT ;  /* 0x0000004010ff7812 */ /* 0x000fc800078cc0ff */
[----:B------:R-:W-:Y:S02]  /*a840*/  P2R R7, PR, RZ, 0x40 ;  /* 0x00000040ff077803 */ /* 0x000fe40000000000 */
[----:B------:R-:W-:Y:S02]  /*a850*/  LOP3.LUT P6, RZ, R16, 0x100, RZ, 0xc0, !PT ;  /* 0x0000010010ff7812 */ /* 0x000fe400078cc0ff */
[----:B0-----:R-:W-:-:S05]  /*a860*/  @!P2 LEA R14, P0, R21, R14, 0x1 ;  /* 0x0000000e150ea211 */ /* 0x001fca00078008ff */
[----:B------:R-:W-:Y:S02]  /*a870*/  @!P2 IMAD.X R5, RZ, RZ, R5, P0 ;  /* 0x000000ffff05a224 */ /* 0x000fe400000e0605 */
[----:B-1----:R-:W-:Y:S02]  /*a880*/  @!P2 IMAD.MOV.U32 R2, RZ, RZ, R14 ;  /* 0x000000ffff02a224 */ /* 0x002fe400078e000e */
[----:B------:R-:W-:Y:S01]  /*a890*/  @!P2 IMAD.MOV.U32 R3, RZ, RZ, R5 ;  /* 0x000000ffff03a224 */ /* 0x000fe200078e0005 */
[----:B------:R-:W0:Y:S04]  /*a8a0*/  SHFL.IDX PT, R14, R0, 0x2, 0x181f ;  /* 0x00581f00000e7f89 */ /* 0x000e2800000e0000 */
[----:B------:R-:W-:Y:S04]  /*a8b0*/  @!P2 LDGSTS.E.BYPASS.LTC128B.128 [R20+0x22c00], desc[UR48][R2.64], !P5 ;  /* 0x22c000000214afae */ /* 0x000fe8000e901d70 */
[----:B------:R-:W-:Y:S04]  /*a8c0*/  @!P2 LDGSTS.E.BYPASS.LTC128B.128 [R20+0x26c00], desc[UR48][R2.64+0x80], !P4 ;  /* 0x26c000800214afae */ /* 0x000fe8000e101d70 */
[----:B------:R-:W-:Y:S04]  /*a8d0*/  @!P2 LDGSTS.E.BYPASS.LTC128B.128 [R20+0x2ac00], desc[UR48][R2.64+0x100], !P3 ;  /* 0x2ac001000214afae */ /* 0x000fe8000d901d70 */
[----:B------:R1:W-:Y:S01]  /*a8e0*/  @!P2 LDGSTS.E.BYPASS.LTC128B.128 [R20+0x2ec00], desc[UR48][R2.64+0x180], !P1 ;  /* 0x2ec001800214afae */ /* 0x0003e2000c901d70 */
[----:B------:R-:W-:-:S03]  /*a8f0*/  LOP3.LUT P2, RZ, R16, 0x20, RZ, 0xc0, !PT ;  /* 0x0000002010ff7812 */ /* 0x000fc6000784c0ff */
[----:B------:R-:W2:Y:S01]  /*a900*/  SHFL.IDX PT, R5, R4, 0x2, 0x181f ;  /* 0x00581f0004057f89 */ /* 0x000ea200000e0000 */
[----:B------:R-:W-:Y:S02]  /*a910*/  P2R R6, PR, RZ, 0x4 ;  /* 0x00000004ff067803 */ /* 0x000fe40000000000 */
[----:B------:R-:W-:-:S04]  /*a920*/  LOP3.LUT P2, RZ, R16, 0x80, RZ, 0xc0, !PT ;  /* 0x0000008010ff7812 */ /* 0x000fc8000784c0ff */
[----:B------:R-:W-:Y:S02]  /*a930*/  P2R R8, PR, RZ, 0x4 ;  /* 0x00000004ff087803 */ /* 0x000fe40000000000 */
[----:B------:R-:W-:-:S13]  /*a940*/  LOP3.LUT P2, RZ, R16, 0x200, RZ, 0xc0, !PT ;  /* 0x0000020010ff7812 */ /* 0x000fda000784c0ff */
[----:B0-----:R-:W-:-:S05]  /*a950*/  @!P2 LEA R14, P0, R21, R14, 0x1 ;  /* 0x0000000e150ea211 */ /* 0x001fca00078008ff */
[----:B--2---:R-:W-:Y:S02]  /*a960*/  @!P2 IMAD.X R5, RZ, RZ, R5, P0 ;  /* 0x000000ffff05a224 */ /* 0x004fe400000e0605 */
[----:B-1----:R-:W-:Y:S02]  /*a970*/  @!P2 IMAD.MOV.U32 R2, RZ, RZ, R14 ;  /* 0x000000ffff02a224 */ /* 0x002fe400078e000e */
[----:B------:R-:W0:Y:S01]  /*a980*/  SHFL.IDX PT, R14, R0, 0x3, 0x181f ;  /* 0x00781f00000e7f89 */ /* 0x000e2200000e0000 */
[----:B------:R-:W-:-:S03]  /*a990*/  @!P2 MOV R3, R5 ;  /* 0x000000050003a202 */ /* 0x000fc60000000f00 */
[----:B------:R-:W1:Y:S04]  /*a9a0*/  SHFL.IDX PT, R5, R4, 0x3, 0x181f ;  /* 0x00781f0004057f89 */ /* 0x000e6800000e0000 */
[----:B------:R-:W-:Y:S04]  /*a9b0*/  @!P2 LDGSTS.E.BYPASS.LTC128B.128 [R20+0x23400], desc[UR48][R2.64], !P5 ;  /* 0x234000000214afae */ /* 0x000fe8000e901d70 */
[----:B------:R-:W-:Y:S04]  /*a9c0*/  @!P2 LDGSTS.E.BYPASS.LTC128B.128 [R20+0x27400], desc[UR48][R2.64+0x80], !P4 ;  /* 0x274000800214afae */ /* 0x000fe8000e101d70 */
[----:B------:R-:W-:Y:S04]  /*a9d0*/  @!P2 LDGSTS.E.BYPASS.LTC128B.128 [R20+0x2b400], desc[UR48][R2.64+0x100], !P3 ;  /* 0x2b4001000214afae */ /* 0x000fe8000d901d70 */
[----:B------:R2:W-:Y:S01]  /*a9e0*/  @!P2 LDGSTS.E.BYPASS.LTC128B.128 [R20+0x2f400], desc[UR48][R2.64+0x180], !P1 ;  /* 0x2f4001800214afae */ /* 0x0005e2000c901d70 */
[----:B------:R-:W-:-:S02]  /*a9f0*/  ISETP.NE.AND P2, PT, R8, RZ, PT ;  /* 0x000000ff0800720c */ /* 0x000fc40003f45270 */
[----:B0-----:R-:W-:-:S05]  /*aa00*/  @!P6 LEA R14, P0, R21, R14, 0x1 ;  /* 0x0000000e150ee211 */ /* 0x001fca00078008ff */
[----:B-1----:R-:W-:Y:S02]  /*aa10*/  @!P6 IMAD.X R5, RZ, RZ, R5, P0 ;  /* 0x000000ffff05e224 */ /* 0x002fe400000e0605 */
[----:B--2---:R-:W-:Y:S02]  /*aa20*/  @!P6 IMAD.MOV.U32 R2, RZ, RZ, R14 ;  /* 0x000000ffff02e224 */ /* 0x004fe400078e000e */
[----:B------:R-:W0:Y:S01]  /*aa30*/  SHFL.IDX PT, R14, R0, 0x4, 0x181f ;  /* 0x00981f00000e7f89 */ /* 0x000e2200000e0000 */
[----:B------:R-:W-:-:S03]  /*aa40*/  @!P6 IMAD.MOV.U32 R3, RZ, RZ, R5 ;  /* 0x000000ffff03e224 */ /* 0x000fc600078e0005 */
        /* <DEDUP_REMOVED lines=27> */
[----:B0-----:R-:W-:-:S05]  /*ac00*/  @!P2 LEA R14, P0, R21, R14, 0x1 ;  /* 0x0000000e150ea211 */ /* 0x001fca00078008ff */
[----:B-1----:R-:W-:Y:S02]  /*ac10*/  @!P2 IMAD.X R5, RZ, RZ, R5, P0 ;  /* 0x000000ffff05a224 */ /* 0x002fe400000e0605 */
[----:B--2---:R-:W-:Y:S02]  /*ac20*/  @!P2 IMAD.MOV.U32 R2, RZ, RZ, R14 ;  /* 0x000000ffff02a224 */ /* 0x004fe400078e000e */
[----:B------:R-:W-:Y:S01]  /*ac30*/  @!P2 IMAD.MOV.U32 R3, RZ, RZ, R5 ;  /* 0x000000ffff03a224 */ /* 0x000fe200078e0005 */
[----:B------:R0:W1:Y:S04]  /*ac40*/  SHFL.IDX PT, R14, R0, 0x7, 0x181f ;  /* 0x00f81f00000e7f89 */ /* 0x00006800000e0000 */
[----:B------:R0:W-:Y:S04]  /*ac50*/  @!P2 LDGSTS.E.BYPASS.LTC128B.128 [R20+0x25400], desc[UR48][R2.64], !P5 ;  /* 0x254000000214afae */ /* 0x0001e8000e901d70 */
[----:B------:R0:W-:Y:S04]  /*ac60*/  @!P2 LDGSTS.E.BYPASS.LTC128B.128 [R20+0x29400], desc[UR48][R2.64+0x80], !P4 ;  /* 0x294000800214afae */ /* 0x0001e8000e101d70 */
[----:B------:R0:W-:Y:S04]  /*ac70*/  @!P2 LDGSTS.E.BYPASS.LTC128B.128 [R20+0x2d400], desc[UR48][R2.64+0x100], !P3 ;  /* 0x2d4001000214afae */ /* 0x0001e8000d901d70 */
[----:B------:R0:W-:Y:S04]  /*ac80*/  @!P2 LDGSTS.E.BYPASS.LTC128B.128 [R20+0x31400], desc[UR48][R2.64+0x180], !P1 ;  /* 0x314001800214afae */ /* 0x0001e8000c901d70 */
[----:B------:R0:W2:Y:S02]  /*ac90*/  SHFL.IDX PT, R5, R4, 0x7, 0x181f ;  /* 0x00f81f0004057f89 */ /* 0x0000a400000e0000 */
.L_x_9357:
[----:B0-----:R-:W3:Y:S01]  /*aca0*/  LDL R0, [R1+0x8] ;  /* 0x0000080001007983 */ /* 0x001ee20000100800 */
[----:B------:R-:W-:-:S13]  /*acb0*/  LOP3.LUT P2, RZ, R16, 0x2000, RZ, 0xc0, !PT ;  /* 0x0000200010ff7812 */ /* 0x000fda000784c0ff */
[----:B-1----:R-:W-:-:S05]  /*acc0*/  @!P2 LEA R2, P0, R21, R14, 0x1 ;  /* 0x0000000e1502a211 */ /* 0x002fca00078008ff */
[----:B--2---:R-:W-:-:S05]  /*acd0*/  @!P2 IMAD.X R3, RZ, RZ, R5, P0 ;  /* 0x000000ffff03a224 */ /* 0x004fca00000e0605 */
[----:B------:R-:W-:Y:S01]  /*ace0*/  @!PT LDS RZ, [RZ] ;  /* 0x00000000fffff984 */ /* 0x000fe20000000800 */
[----:B------:R-:W-:Y:S01]  /*acf0*/  @!PT LDS RZ, [RZ] ;  /* 0x00000000fffff984 */ /* 0x000fe20000000800 */
[----:B------:R-:W-:Y:S01]  /*ad00*/  @!PT LDS RZ, [RZ] ;  /* 0x00000000fffff984 */ /* 0x000fe20000000800 */
[----:B------:R0:W-:Y:S04]  /*ad10*/  @!P2 LDGSTS.E.BYPASS.LTC128B.128 [R20+0x25c00], desc[UR48][R2.64], !P5 ;  /* 0x25c000000214afae */ /* 0x0001e8000e901d70 */
        /* <DEDUP_REMOVED lines=13> */
.L_x_9358:
[----:B------:R-:W-:Y:S05]  /*adf0*/  BSYNC B0 ;  /* 0x0000000000007941 */ /* 0x000fea0003800000 */
.L_x_9267:
[----:B------:R-:W-:-:S05]  /*ae00*/  IMAD.U32 R2, RZ, RZ, UR41 ;  /* 0x00000029ff027e24 */ /* 0x000fca000f8e00ff */
[----:B------:R-:W-:-:S13]  /*ae10*/  ISETP.NE.AND P0, PT, R2, 0x3, PT ;  /* 0x000000030200780c */ /* 0x000fda0003f05270 */
[----:B------:R-:W-:Y:S05]  /*ae20*/  @!P0 BRA `(.L_x_9269) ;  /* 0x0000000000048947 */ /* 0x000fea0003800000 */
[----:B------:R-:W-:Y:S01]  /*ae30*/  BPT.TRAP 0x1 ;  /* 0x000000040000795c */ /* 0x000fe20000300000 */
.L_x_9269:
[----:B0-----:R-:W-:Y:S01]  /*ae40*/  SHF.L.U32 R0, R28, 0x1f, RZ ;  /* 0x0000001f1c007819 */ /* 0x001fe200000006ff */
[----:B------:R-:W-:Y:S03]  /*ae50*/  BSSY B0, `(.L_x_9270) ;  /* 0x0000003000007945 */ /* 0x000fe60003800000 */
[----:B-----5:R-:W0:Y:S02]  /*ae60*/  SYNCS.PHASECHK.TRANS64.TRYWAIT P0, [R17+URZ+0x32460], R0 ;  /* 0x03246000110075a7 */ /* 0x020e24000800017f */
[----:B0-----:R-:W-:Y:S05]  /*ae70*/  @!P0 BRA `(.L_x_9271) ;  /* 0x0000003c00248947 */ /* 0x001fea0003800000 */
.L_x_9359:
[----:B------:R-:W-:Y:S05]  /*ae80*/  BSYNC B0 ;  /* 0x0000000000007941 */ /* 0x000fea0003800000 */
.L_x_9270:
[----:B------:R-:W0:Y:S01]  /*ae90*/  LDL.LU R2, [R1] ;  /* 0x0000000001027983 */ /* 0x000e220000300800 */
[----:B------:R-:W-:-:S03]  /*aea0*/  ULDC.64 UR4, c[0x0][0x328] ;  /* 0x0000ca0000047ab9 */ /* 0x000fc60000000a00 */
[----:B------:R-:W2:Y:S01]  /*aeb0*/  LDL.LU R4, [R1+0x4] ;  /* 0x0000040001047983 */ /* 0x000ea20000300800 */
[----:B------:R-:W-:Y:S02]  /*aec0*/  IMAD R6, R18, 0x6000, R27 ;  /* 0x0000600012067824 */ /* 0x000fe400078e021b */
[----:B0-----:R-:W-:Y:S02]  /*aed0*/  IMAD R0, R2, UR4, RZ ;  /* 0x0000000402007c24 */ /* 0x001fe4000f8e02ff */
[----:B------:R-:W-:-:S04]  /*aee0*/  IMAD.WIDE.U32 R2, R25, UR4, RZ ;  /* 0x0000000419027c25 */ /* 0x000fc8000f8e00ff */
[----:B------:R-:W-:Y:S01]  /*aef0*/  IMAD R5, R25, UR5, R0 ;  /* 0x0000000519057c24 */ /* 0x000fe2000f8e0200 */
[----:B------:R-:W-:Y:S02]  /*af00*/  ULDC.64 UR4, c[0x0][0x338] ;  /* 0x0000ce0000047ab9 */ /* 0x000fe40000000a00 */
[----:B--2---:R-:W-:Y:S02]  /*af10*/  IMAD R0, R4, UR4, RZ ;  /* 0x0000000404007c24 */ /* 0x004fe4000f8e02ff */
[----:B------:R-:W-:Y:S02]  /*af20*/  IADD3 R3, R3, R5, RZ ;  /* 0x0000000503037210 */ /* 0x000fe40007ffe0ff */
        /* <DEDUP_REMOVED lines=13> */
[C---:B------:R-:W-:Y:S01]  /*b000*/  LOP3.LUT P6, RZ, R29.reuse, 0x10, RZ, 0xc0, !PT ;  /* 0x000000101dff7812 */ /* 0x040fe200078cc0ff */
[----:B------:R-:W0:Y:S01]  /*b010*/  S2R R4, SR_TID.X ;  /* 0x0000000000047919 */ /* 0x000e220000002100 */
[----:B------:R-:W-:Y:S02]  /*b020*/  LEA R6, R6, UR37, 0x1 ;  /* 0x0000002506067c11 */ /* 0x000fe4000f8e08ff */
[----:B------:R-:W-:Y:S01]  /*b030*/  P2R R21, PR, RZ, 0x40 ;  /* 0x00000040ff157803 */ /* 0x000fe20000000000 */
[----:B------:R-:W1:Y:S01]  /*b040*/  SHFL.IDX PT, R2, R8, RZ, 0x181f ;  /* 0x00181fff08027589 */ /* 0x000e6200000e0000 */
        /* <DEDUP_REMOVED lines=9> */
[----:B------:R-:W-:Y:S02]  /*b0e0*/  LOP3.LUT P6, RZ, R29, 0x20, RZ, 0xc0, !PT ;  /* 0x000000201dff7812 */ /* 0x000fe400078cc0ff */
[----:B------:R-:W-:Y:S01]  /*b0f0*/  LOP3.LUT P3, RZ, R16, 0x40000000, RZ, 0xc0, !PT ;  /* 0x4000000010ff7812 */ /* 0x000fe2000786c0ff */
[----:B------:R2:W-:Y:S01]  /*b100*/  STL [R1+0x10], R17 ;  /* 0x0000101101007387 */ /* 0x0005e20000100800 */
[----:B------:R-:W-:-:S02]  /*b110*/  P2R R9, PR, RZ, 0x40 ;  /* 0x00000040ff097803 */ /* 0x000fc40000000000 */
[C---:B------:R-:W-:Y:S01]  /*b120*/  LOP3.LUT P6, RZ, R29.reuse, 0x400, RZ, 0xc0, !PT ;  /* 0x000004001dff7812 */ /* 0x040fe200078cc0ff */
[----:B------:R-:W3:Y:S01]  /*b130*/  SHFL.IDX PT, R3, R7, RZ, 0x181f ;  /* 0x00181fff07037589 */ /* 0x000ee200000e0000 */
[C---:B------:R-:W-:Y:S02]  /*b140*/  LOP3.LUT P2, RZ, R16.reuse, 0x20000000, RZ, 0xc0, !PT ;  /* 0x2000000010ff7812 */ /* 0x040fe4000784c0ff */
[----:B------:R-:W-:Y:S02]  /*b150*/  P2R R23, PR, RZ, 0x40 ;  /* 0x00000040ff177803 */ /* 0x000fe40000000000 */
[----:B------:R-:W-:Y:S02]  /*b160*/  LOP3.LUT P6, RZ, R29, 0x2000, RZ, 0xc0, !PT ;  /* 0x000020001dff7812 */ /* 0x000fe400078cc0ff */
[----:B------:R-:W-:Y:S01]  /*b170*/  LOP3.LUT P1, RZ, R16, 0x10000000, RZ, 0xc0, !PT ;  /* 0x1000000010ff7812 */ /* 0x000fe2000782c0ff */
[----:B0-----:R-:W-:Y:S01]  /*b180*/  IMAD.SHL.U32 R4, R4, 0x8, RZ ;  /* 0x0000000804047824 */ /* 0x001fe200078e00ff */
[----:B------:R-:W-:-:S02]  /*b190*/  P2R R24, PR, RZ, 0x40 ;  /* 0x00000040ff187803 */ /* 0x000fc40000000000 */
[C---:B------:R-:W-:Y:S02]  /*b1a0*/  LOP3.LUT P6, RZ, R29.reuse, 0x2, RZ, 0xc0, !PT ;  /* 0x000000021dff7812 */ /* 0x040fe400078cc0ff */
        /* <DEDUP_REMOVED lines=8> */
[----:B--2---:R-:W-:Y:S02]  /*b230*/  P2R R17, PR, RZ, 0x40 ;  /* 0x00000040ff117803 */ /* 0x004fe40000000000 */
[----:B------:R-:W-:-:S04]  /*b240*/  LOP3.LUT P6, RZ, R29, 0x4, RZ, 0xc0, !PT ;  /* 0x000000041dff7812 */ /* 0x000fc800078cc0ff */
[----:B------:R-:W-:Y:S02]  /*b250*/  P2R R18, PR, RZ, 0x40 ;  /* 0x00000040ff127803 */ /* 0x000fe40000000000 */
[----:B------:R-:W-:Y:S01]  /*b260*/  LOP3.LUT P6, RZ, R29, 0x80, RZ, 0xc0, !PT ;  /* 0x000000801dff7812 */ /* 0x000fe200078cc0ff */
[----:B0-----:R-:W-:-:S03]  /*b270*/  IMAD.SHL.U32 R0, R4, 0x2, RZ ;  /* 0x0000000204007824 */ /* 0x001fc600078e00ff */
[----:B------:R-:W-:Y:S02]  /*b280*/  P2R R19, PR, RZ, 0x40 ;  /* 0x00000040ff137803 */ /* 0x000fe40000000000 */
[C---:B------:R-:W-:Y:S02]  /*b290*/  LOP3.LUT P6, RZ, R29.reuse, 0x1000, RZ, 0xc0, !PT ;  /* 0x000010001dff7812 */ /* 0x040fe400078cc0ff */
[----:B-1----:R-:W-:Y:S02]  /*b2a0*/  IADD3 R14, P0, R2, R0, RZ ;  /* 0x00000000020e7210 */ /* 0x002fe40007f1e0ff */
[----:B------:R-:W-:Y:S01]  /*b2b0*/  P2R R27, PR, RZ, 0x40 ;  /* 0x00000040ff1b7803 */ /* 0x000fe20000000000 */
[----:B------:R-:W0:Y:S01]  /*b2c0*/  SHFL.IDX PT, R2, R8, 0x1, 0x181f ;  /* 0x00381f0008027f89 */ /* 0x000e2200000e0000 */
[----:B------:R-:W-:Y:S01]  /*b2d0*/  LOP3.LUT P6, RZ, R29, 0x8000, RZ, 0xc0, !PT ;  /* 0x000080001dff7812 */ /* 0x000fe200078cc0ff */
[----:B---3--:R-:W-:Y:S02]  /*b2e0*/  IMAD.X R15, RZ, RZ, R3, P0 ;  /* 0x000000ffff0f7224 */ /* 0x008fe400000e0603 */
        /* <DEDUP_REMOVED lines=56> */
.L_x_9373:
        /* <DEDUP_REMOVED lines=15> */
.L_x_9273:
        /* <DEDUP_REMOVED lines=11> */
.L_x_9274:
        /* <DEDUP_REMOVED lines=11> */
.L_x_9288:
[----:B------:R-:W0:Y:S01]  /*b8c0*/  LDC R2, c[0x0][0x430] ;  /* 0x00010c00ff027b82 */ /* 0x000e220000000800 */
[----:B------:R-:W-:Y:S01]  /*b8d0*/  ISETP.GT.U32.AND P0, PT, R30, 0x5f, PT ;  /* 0x0000005f1e00780c */ /* 0x000fe20003f04070 */
[----:B------:R-:W-:Y:S01]  /*b8e0*/  IMAD R3, R20, 0x60, R33 ;  /* 0x0000006014037824 */ /* 0x000fe200078e0221 */
[----:B------:R-:W-:Y:S01]  /*b8f0*/  ULDC UR4, c[0x0][0x430] ;  /* 0x00010c0000047ab9 */ /* 0x000fe20000000800 */
[----:B------:R-:W-:Y:S02]  /*b900*/  IMAD.U32 R10, RZ, RZ, UR41 ;  /* 0x00000029ff0a7e24 */ /* 0x000fe4000f8e00ff */
[----:B------:R-:W-:-:S05]  /*b910*/  IMAD.IADD R8, R30, 0x1, R3 ;  /* 0x000000011e087824 */ /* 0x000fca00078e0203 */
[----:B------:R-:W-:-:S03]  /*b920*/  MOV R9, R8 ;  /* 0x0000000800097202 */ /* 0x000fc60000000f00 */
        /* <DEDUP_REMOVED lines=22> */
.L_x_9276:
[----:B------:R-:W-:Y:S01]  /*ba90*/  LEA R17, R18, UR37, 0x3 ;  /* 0x0000002512117c11 */ /* 0x000fe2000f8e18ff */
[----:B------:R-:W-:Y:S01]  /*baa0*/  BSSY B1, `(.L_x_9277) ;  /* 0x0000005000017945 */ /* 0x000fe20003800000 */
[----:B------:R-:W-:Y:S02]  /*bab0*/  SHF.L.U32 R26, R28, 0x1f, RZ ;  /* 0x0000001f1c1a7819 */ /* 0x000fe400000006ff */
[----:B------:R-:W-:Y:S02]  /*bac0*/  SHF.R.S32.HI R23, RZ, 0x1f, R5 ;  /* 0x0000001fff177819 */ /* 0x000fe40000011405 */
[----:B------:R-:W0:Y:S02]  /*bad0*/  SYNCS.PHASECHK.TRANS64.TRYWAIT P0, [R17+URZ+0x32440], R26 ;  /* 0x0324401a110075a7 */ /* 0x000e24000800017f */
[----:B0-----:R-:W-:Y:S05]  /*bae0*/  @!P0 BRA `(.L_x_9278) ;  /* 0x0000003800588947 */ /* 0x001fea0003800000 */
.L_x_9374:
[----:B------:R-:W-:Y:S05]  /*baf0*/  BSYNC B1 ;  /* 0x0000000000017941 */ /* 0x000fea0003800000 */
.L_x_9277:
        /* <DEDUP_REMOVED lines=51> */
.L_x_9388:
        /* <DEDUP_REMOVED lines=8> */
.L_x_9280:
[----:B------:R-:W-:Y:S02]  /*beb0*/  PLOP3.LUT P1, PT, P1, P0, PT, 0xa2, 0x0 ;  /* 0x000000000000781c */ /* 0x000fe40000f21472 */
[----:B------:R-:W-:-:S08]  /*bec0*/  @P0 R2UR P1, UR4, R17 ;  /* 0x00000000110402ca */ /* 0x000fd00000020000 */
[----:B------:R-:W-:-:S05]  /*bed0*/  @P0 PLOP3.LUT P0, PT, P1, PT, PT, 0x80, 0x0 ;  /* 0x000000000000081c */ /* 0x000fca0000f0f070 */
[----:B------:R-:W-:Y:S01]  /*bee0*/  @!P1 SYNCS.ARRIVE.TRANS64.RED.A0T1 RZ, [UR4+0x32430], RZ ;  /* 0x032430ffffff99a7 */ /* 0x000fe20008200404 */
[----:B------:R-:W-:Y:S07]  /*bef0*/  @!P1 ARRIVES.LDGSTSBAR.64.TRANSCNT [UR4+0x32430] ;  /* 0x03243000ff0099b0 */ /* 0x000fee0008000a84 */
[----:B------:R-:W-:Y:S05]  /*bf00*/  @P0 BRA.U.ANY `(.L_x_9280) ;  /* 0xfffffffd00e80947 */ /* 0x000fea000393ffff */
[----:B------:R-:W-:Y:S01]  /*bf10*/  NOP ;  /* 0x0000000000007918 */ /* 0x000fe20000000000 */
[----:B-1----:R-:W-:-:S04]  /*bf20*/  MOV R2, UR41 ;  /* 0x0000002900027c02 */ /* 0x002fc80008000f00 */
[----:B------:R-:W-:-:S13]  /*bf30*/  ISETP.NE.AND P2, PT, R2, 0x3, PT ;  /* 0x000000030200780c */ /* 0x000fda0003f45270 */
[----:B------:R-:W-:Y:S05]  /*bf40*/  @!P2 BRA `(.L_x_9281) ;  /* 0x000000000004a947 */ /* 0x000fea0003800000 */
[----:B------:R-:W-:Y:S01]  /*bf50*/  BPT.TRAP 0x1 ;  /* 0x000000040000795c */ /* 0x000fe20000300000 */
.L_x_9281:
[----:B------:R1:W-:Y:S01]  /*bf60*/  SYNCS.ARRIVE.TRANS64.A1T0 RZ, [R17+URZ+0x32430], RZ ;  /* 0x032430ff11ff79a7 */ /* 0x0003e2000810003f */
[----:B------:R-:W-:Y:S05]  /*bf70*/  @!P2 BRA `(.L_x_9282) ;  /* 0x000000000004a947 */ /* 0x000fea0003800000 */
[----:B------:R-:W-:Y:S01]  /*bf80*/  BPT.TRAP 0x1 ;  /* 0x000000040000795c */ /* 0x000fe20000300000 */
.L_x_9282:
[----:B------:R-:W2:Y:S01]  /*bf90*/  SYNCS.PHASECHK.TRANS64.TRYWAIT P0, [R17+URZ+0x32460], R26 ;  /* 0x0324601a110075a7 */ /* 0x000ea2000800017f */
[----:B------:R-:W-:Y:S04]  /*bfa0*/  BSSY B1, `(.L_x_9283) ;  /* 0x0000002000017945 */ /* 0x000fe80003800000 */
[----:B--2---:R-:W-:Y:S05]  /*bfb0*/  @!P0 BRA `(.L_x_9284) ;  /* 0x0000003800d08947 */ /* 0x004fea0003800000 */
.L_x_9389:
[----:B------:R-:W-:Y:S05]  /*bfc0*/  BSYNC B1 ;  /* 0x0000000000017941 */ /* 0x000fea0003800000 */
.L_x_9283:
[----:B------:R-:W-:Y:S01]  /*bfd0*/  ULDC.64 UR4, c[0x0][0x328] ;  /* 0x0000ca0000047ab9 */ /* 0x000fe20000000a00 */
[C---:B------:R-:W-:Y:S01]  /*bfe0*/  LOP3.LUT P4, RZ, R16.reuse, 0x2, RZ, 0xc0, !PT ;  /* 0x0000000210ff7812 */ /* 0x040fe2000788c0ff */
[----:B------:R-:W-:Y:S01]  /*bff0*/  IMAD R2, R23, UR4, RZ ;  /* 0x0000000417027c24 */ /* 0x000fe2000f8e02ff */
[----:B------:R-:W-:Y:S01]  /*c000*/  LOP3.LUT P3, RZ, R16, 0x10, RZ, 0xc0, !PT ;  /* 0x0000001010ff7812 */ /* 0x000fe2000786c0ff */
        /* <DEDUP_REMOVED lines=50> */
[----:B------:R-:W-:Y:S02]  /*c330*/  SHFL.IDX PT, R14, R21, 0x5, 0x181f ;  /* 0x00b81f00150e7f89 */ /* 0x000fe400000e0000 */
[----:B----4-:R-:W-:Y:S01]  /*c340*/  IMAD.X R5, RZ, RZ, R3, P0 ;  /* 0x000000ffff057224 */ /* 0x010fe200000e0603 */
[----:B------:R-:W-:Y:S01]  /*c350*/  IADD3 R2, P0, R2, R0, RZ ;  /* 0x0000000002027210 */ /* 0x000fe20007f1e0ff */
[----:B------:R-:W3:Y:S04]  /*c360*/  SHFL.IDX PT, R3, R23, 0x4, 0x181f ;  /* 0x00981f0017037f89 */ /* 0x000ee800000e0000 */
        /* <DEDUP_REMOVED lines=10> */
.L_x_9403:
        /* <DEDUP_REMOVED lines=11> */
.L_x_9286:
        /* <DEDUP_REMOVED lines=11> */
.L_x_9287:
        /* <DEDUP_REMOVED lines=11> */
.L_x_9275:
[----:B------:R-:W3:Y:S01]  /*c620*/  LDL.LU R0, [R1+0x8] ;  /* 0x0000080001007983 */ /* 0x000ee20000300800 */
[----:B------:R-:W-:Y:S01]  /*c630*/  VIADD R37, R37, UR42 ;  /* 0x0000002a25257c36 */ /* 0x000fe20008000000 */
[----:B------:R-:W-:-:S04]  /*c640*/  ULDC UR4, c[0x0][0xd34] ;  /* 0x00034d0000047ab9 */ /* 0x000fc80000000800 */
[----:B------:R-:W-:Y:S02]  /*c650*/  ISETP.GE.AND P0, PT, R37, UR4, PT ;  /* 0x0000000425007c0c */ /* 0x000fe4000bf06270 */
[----:B---3--:R-:W-:-:S05]  /*c660*/  IADD3 R0, R0, 0x1, RZ ;  /* 0x0000000100007810 */ /* 0x008fca0007ffe0ff */
[----:B------:R0:W-:Y:S06]  /*c670*/  STL [R1+0x8], R0 ;  /* 0x0000080001007387 */ /* 0x0001ec0000100800 */
[----:B------:R-:W-:Y:S05]  /*c680*/  @!P0 BRA `(.L_x_9289) ;  /* 0xffffffc000f48947 */ /* 0x000fea000383ffff */
[----:B0-----:R-:W-:-:S07]  /*c690*/  LOP3.LUT R0, R0, 0x1, RZ, 0xc, !PT ;  /* 0x0000000100007812 */ /* 0x001fce00078e0cff */
.L_x_9252:
[----:B------:R-:W0:Y:S01]  /*c6a0*/  S2R R3, SR_CgaCtaId ;  /* 0x0000000000037919 */ /* 0x000e220000008800 */
[----:B------:R-:W-:Y:S01]  /*c6b0*/  MOV R2, 0x400 ;  /* 0x0000040000027802 */ /* 0x000fe20000000f00 */
[----:B------:R-:W-:Y:S01]  /*c6c0*/  BSSY B0, `(.L_x_9290) ;  /* 0x0000005000007945 */ /* 0x000fe20003800000 */
[----:B------:R-:W-:Y:S02]  /*c6d0*/  SHF.L.U32 R0, R0, 0x1f, RZ ;  /* 0x0000001f00007819 */ /* 0x000fe400000006ff */
[----:B0-----:R-:W-:-:S04]  /*c6e0*/  LEA R7, R3, R2, 0x18 ;  /* 0x0000000203077211 */ /* 0x001fc800078ec0ff */
[----:B------:R-:W0:Y:S02]  /*c6f0*/  SYNCS.PHASECHK.TRANS64.TRYWAIT P0, [R7+URZ+0x32420], R0 ;  /* 0x03242000070075a7 */ /* 0x000e24000800017f */
[----:B0-----:R-:W-:Y:S05]  /*c700*/  @!P0 BRA `(.L_x_9291) ;  /* 0x0000003800dc8947 */ /* 0x001fea0003800000 */
.L_x_9404:
[----:B------:R-:W-:Y:S05]  /*c710*/  BSYNC B0 ;  /* 0x0000000000007941 */ /* 0x000fea0003800000 */
.L_x_9290:
[----:B------:R-:W-:-:S03]  /*c720*/  UMOV UR4, 0xffffffff ;  /* 0xffffffff00047882 */ /* 0x000fc60000000000 */
[----:B------:R-:W-:Y:S05]  /*c730*/  BRA.DIV UR4, `(.L_x_9292) ;  /* 0x0000003a04e47947 */ /* 0x000fea000b800000 */
[----:B0-----:R-:W0:Y:S02]  /*c740*/  S2R R0, SR_TID.X ;  /* 0x0000000000007919 */ /* 0x001e240000002100 */
[----:B0-----:R-:W-:-:S04]  /*c750*/  SHF.R.U32.HI R0, RZ, 0x5, R0 ;  /* 0x00000005ff007819 */ /* 0x001fc80000011600 */
[----:B------:R-:W-:-:S05]  /*c760*/  LOP3.LUT R0, R0, 0x3, RZ, 0xc0, !PT ;  /* 0x0000000300007812 */ /* 0x000fca00078ec0ff */
[----:B------:R0:W3:Y:S02]  /*c770*/  SHFL.IDX PT, R14, R0, RZ, 0x1f ;  /* 0x00001fff000e7589 */ /* 0x0000e400000e0000 */
.L_x_9407:
[----:B---3--:R-:W-:Y:S01]  /*c780*/  ISETP.NE.AND P0, PT, R14, RZ, PT ;  /* 0x000000ff0e00720c */ /* 0x008fe20003f05270 */
[----:B------:R-:W-:-:S12]  /*c790*/  BSSY B0, `(.L_x_9293) ;  /* 0x0000024000007945 */ /* 0x000fd80003800000 */
[----:B------:R-:W-:Y:S05]  /*c7a0*/  @P0 BRA `(.L_x_9294) ;  /* 0x0000000000880947 */ /* 0x000fea0003800000 */
[----:B------:R-:W-:-:S03]  /*c7b0*/  UMOV UR4, 0xffffffff ;  /* 0xffffffff00047882 */ /* 0x000fc60000000000 */
[----:B------:R-:W-:Y:S05]  /*c7c0*/  BRA.DIV UR4, `(.L_x_9295) ;  /* 0x0000003a04f47947 */ /* 0x000fea000b800000 */
[----:B------:R-:W-:-:S13]  /*c7d0*/  ELECT P6, URZ, PT ;  /* 0x00000000003f782f */ /* 0x000fda00038c0000 */
.L_x_9410:
[----:B------:R-:W-:Y:S05]  /*c7e0*/  @!P6 BRA `(.L_x_9294) ;  /* 0x000000000078e947 */ /* 0x000fea0003800000 */
[----:B------:R-:W-:-:S06]  /*c7f0*/  ULOP3.LUT UR4, UR39, 0x2, URZ, 0xfc, !UPT ;  /* 0x0000000227047892 */ /* 0x000fcc000f8efc3f */
[----:B0-----:R-:W-:-:S05]  /*c800*/  IMAD.U32 R0, RZ, RZ, UR4 ;  /* 0x00000004ff007e24 */ /* 0x001fca000f8e00ff */
[----:B------:R-:W-:-:S13]  /*c810*/  ISETP.NE.AND P0, PT, R0, 0x3, PT ;  /* 0x000000030000780c */ /* 0x000fda0003f05270 */
[----:B------:R-:W-:Y:S05]  /*c820*/  @!P0 BRA `(.L_x_9296) ;  /* 0x0000000000048947 */ /* 0x000fea0003800000 */
[----:B------:R-:W-:Y:S01]  /*c830*/  BPT.TRAP 0x1 ;  /* 0x000000040000795c */ /* 0x000fe20000300000 */
.L_x_9296:
[----:B------:R-:W-:Y:S01]  /*c840*/  IMAD R5, R18, 0x8, R7 ;  /* 0x0000000812057824 */ /* 0x000fe200078e0207 */
[----:B------:R-:W-:Y:S01]  /*c850*/  SHF.L.U32 R0, R28, 0x1f, RZ ;  /* 0x0000001f1c007819 */ /* 0x000fe200000006ff */
[----:B------:R-:W-:-:S03]  /*c860*/  VIADD R18, R18, 0x1 ;  /* 0x0000000112127836 */ /* 0x000fc60000000000 */
[----:B------:R-:W0:Y:S02]  /*c870*/  SYNCS.PHASECHK.TRANS64.TRYWAIT P1, [R5+URZ+0x32440], R0 ;  /* 0x03244000050075a7 */ /* 0x000e24000802017f */
[----:B------:R-:W-:-:S04]  /*c880*/  ISETP.NE.AND P2, PT, R18, 0x2, PT ;  /* 0x000000021200780c */ /* 0x000fc80003f45270 */
[----:B------:R-:W-:Y:S01]  /*c890*/  SEL R3, RZ, 0x1, P2 ;  /* 0x00000001ff037807 */ /* 0x000fe20001000000 */
[----:B0-----:R-:W-:Y:S08]  /*c8a0*/  @!P1 BRA `(.L_x_9297) ;  /* 0x0000003800dc9947 */ /* 0x001ff00003800000 */
.L_x_9411:
[----:B------:R-:W-:Y:S02]  /*c8b0*/  SEL R18, R18, RZ, P2 ;  /* 0x000000ff12127207 */ /* 0x000fe40001000000 */
[----:B------:R-:W-:Y:S01]  /*c8c0*/  LOP3.LUT R2, R28, R3, RZ, 0x3c, !PT ;  /* 0x000000031c027212 */ /* 0x000fe200078e3cff */
[----:B------:R-:W-:Y:S06]  /*c8d0*/  @!P0 BRA `(.L_x_9298) ;  /* 0x0000000000048947 */ /* 0x000fec0003800000 */
[----:B------:R-:W-:Y:S01]  /*c8e0*/  BPT.TRAP 0x1 ;  /* 0x000000040000795c */ /* 0x000fe20000300000 */
.L_x_9298:
[----:B------:R-:W-:Y:S01]  /*c8f0*/  IMAD R3, R18, 0x8, R7 ;  /* 0x0000000812037824 */ /* 0x000fe200078e0207 */
[----:B------:R-:W-:-:S04]  /*c900*/  SHF.L.U32 R2, R2, 0x1f, RZ ;  /* 0x0000001f02027819 */ /* 0x000fc800000006ff */
[----:B------:R-:W3:Y:S02]  /*c910*/  SYNCS.PHASECHK.TRANS64.TRYWAIT P1, [R3+URZ+0x32440], R2 ;  /* 0x03244002030075a7 */ /* 0x000ee4000802017f */
[----:B---3--:R-:W-:Y:S05]  /*c920*/  @!P1 BRA `(.L_x_9299) ;  /* 0x0000003800d09947 */ /* 0x008fea0003800000 */
.L_x_9412:
[----:B------:R-:W-:Y:S05]  /*c930*/  @!P0 BRA `(.L_x_9300) ;  /* 0x0000000000048947 */ /* 0x000fea0003800000 */
[----:B------:R-:W-:Y:S01]  /*c940*/  BPT.TRAP 0x1 ;  /* 0x000000040000795c */ /* 0x000fe20000300000 */
.L_x_9300:
[----:B------:R-:W4:Y:S02]  /*c950*/  SYNCS.PHASECHK.TRANS64.TRYWAIT P1, [R5+URZ+0x32460], R0 ;  /* 0x03246000050075a7 */ /* 0x000f24000802017f */
[----:B----4-:R-:W-:Y:S05]  /*c960*/  @!P1 BRA `(.L_x_9301) ;  /* 0x0000003800d49947 */ /* 0x010fea0003800000 */
.L_x_9413:
[----:B------:R-:W-:Y:S05]  /*c970*/  @!P0 BRA `(.L_x_9302) ;  /* 0x0000000000048947 */ /* 0x000fea0003800000 */
[----:B------:R-:W-:Y:S01]  /*c980*/  BPT.TRAP 0x1 ;  /* 0x000000040000795c */ /* 0x000fe20000300000 */
.L_x_9302:
[----:B------:R0:W0:Y:S02]  /*c990*/  SYNCS.PHASECHK.TRANS64.TRYWAIT P0, [R3+URZ+0x32460], R2 ;  /* 0x03246002030075a7 */ /* 0x000024000800017f */
[----:B0-----:R-:W-:Y:S05]  /*c9a0*/  @!P0 NANOSLEEP.SYNCS 0x989680 ;  /* 0x009896800000895d */ /* 0x001fea0003900000 */
[----:B------:R-:W0:Y:S02]  /*c9b0*/  @!P0 SYNCS.PHASECHK.TRANS64 P0, [R3+URZ+0x32460], R2 ;  /* 0x03246002030085a7 */ /* 0x000e24000800007f */
[----:B0-----:R-:W-:Y:S05]  /*c9c0*/  @!P0 BRA `(.L_x_9302) ;  /* 0xfffffffc00f08947 */ /* 0x001fea000383ffff */
.L_x_9294:
[----:B------:R-:W-:Y:S05]  /*c9d0*/  BSYNC B0 ;  /* 0x0000000000007941 */ /* 0x000fea0003800000 */
.L_x_9293:
[----:B------:R-:W-:Y:S05]  /*c9e0*/  EXIT ;  /* 0x000000000000794d */ /* 0x000fea0003800000 */
.L_x_9219:
[----:B0-----:R-:W-:-:S04]  /*c9f0*/  IMAD.U32 R3, RZ, RZ, UR51 ;  /* 0x00000033ff037e24 */ /* 0x001fc8000f8e00ff */
[----:B------:R0:W1:Y:S03]  /*ca00*/  SYNCS.PHASECHK.TRANS64.TRYWAIT P0, [R3+URZ+0x32400], R0 ;  /* 0x03240000030075a7 */ /* 0x000066000800017f */
[----:B-1----:R-:W-:Y:S05]  /*ca10*/  @!P0 NANOSLEEP.SYNCS 0x989680 ;  /* 0x009896800000895d */ /* 0x002fea0003900000 */
[----:B------:R-:W1:Y:S02]  /*ca20*/  @!P0 SYNCS.PHASECHK.TRANS64 P0, [R3+URZ+0x32400], R0 ;  /* 0x03240000030085a7 */ /* 0x000e64000800007f */
[----:B-1----:R-:W-:Y:S05]  /*ca30*/  @!P0 BRA `(.L_x_9219) ;  /* 0xfffffffc00ec8947 */ /* 0x002fea000383ffff */
[----:B------:R-:W-:Y:S05]  /*ca40*/  BRA `(.L_x_9303) ;  /* 0xffffff4400ac7947 */ /* 0x000fea000383ffff */
.L_x_9223:
[----:B-1----:R-:W-:-:S04]  /*ca50*/  IMAD.U32 R4, RZ, RZ, UR27 ;  /* 0x0000001bff047e24 */ /* 0x002fc8000f8e00ff */
[----:B------:R1:W2:Y:S03]  /*ca60*/  SYNCS.PHASECHK.TRANS64.TRYWAIT P1, [R4+URZ+0x32430], R3 ;  /* 0x03243003040075a7 */ /* 0x0002a6000802017f */
[----:B--2---:R-:W-:Y:S05]  /*ca70*/  @!P1 NANOSLEEP.SYNCS 0x989680 ;  /* 0x009896800000995d */ /* 0x004fea0003900000 */
[----:B------:R-:W2:Y:S02]  /*ca80*/  @!P1 SYNCS.PHASECHK.TRANS64 P1, [R4+URZ+0x32430], R3 ;  /* 0x03243003040095a7 */ /* 0x000ea4000802007f */
[----:B--2---:R-:W-:Y:S05]  /*ca90*/  @!P1 BRA `(.L_x_9223) ;  /* 0xfffffffc00ec9947 */ /* 0x004fea000383ffff */
[----:B------:R-:W-:Y:S05]  /*caa0*/  BRA `(.L_x_9222) ;  /* 0xffffff4400d07947 */ /* 0x000fea000383ffff */
.L_x_9224:
[----:B--2---:R-:W-:-:S04]  /*cab0*/  IMAD.U32 R5, RZ, RZ, UR51 ;  /* 0x00000033ff057e24 */ /* 0x004fc8000f8e00ff */
[----:B------:R2:W3:Y:S03]  /*cac0*/  SYNCS.PHASECHK.TRANS64.TRYWAIT P1, [R5+URZ+0x32410], R0 ;  /* 0x03241000050075a7 */ /* 0x0004e6000802017f */
[----:B---3--:R-:W-:Y:S05]  /*cad0*/  @!P1 NANOSLEEP.SYNCS 0x989680 ;  /* 0x009896800000995d */ /* 0x008fea0003900000 */
[----:B------:R-:W3:Y:S02]  /*cae0*/  @!P1 SYNCS.PHASECHK.TRANS64 P1, [R5+URZ+0x32410], R0 ;  /* 0x03241000050095a7 */ /* 0x000ee4000802007f */
[----:B---3--:R-:W-:Y:S05]  /*caf0*/  @!P1 BRA `(.L_x_9224) ;  /* 0xfffffffc00ec9947 */ /* 0x008fea000383ffff */
[----:B------:R-:W-:Y:S05]  /*cb00*/  BRA `(.L_x_9304) ;  /* 0xffffff4800507947 */ /* 0x000fea000383ffff */
.L_x_9228:
[----:B--2---:R-:W-:-:S04]  /*cb10*/  IMAD.U32 R0, RZ, RZ, UR27 ;  /* 0x0000001bff007e24 */ /* 0x004fc8000f8e00ff */
[----:B------:R2:W4:Y:S03]  /*cb20*/  SYNCS.PHASECHK.TRANS64.TRYWAIT P1, [R0+URZ+0x32450], R3 ;  /* 0x03245003000075a7 */ /* 0x000526000802017f */
[----:B----4-:R-:W-:Y:S05]  /*cb30*/  @!P1 NANOSLEEP.SYNCS 0x989680 ;  /* 0x009896800000995d */ /* 0x010fea0003900000 */
[----:B------:R-:W4:Y:S02]  /*cb40*/  @!P1 SYNCS.PHASECHK.TRANS64 P1, [R0+URZ+0x32450], R3 ;  /* 0x03245003000095a7 */ /* 0x000f24000802007f */
[----:B----4-:R-:W-:Y:S05]  /*cb50*/  @!P1 BRA `(.L_x_9228) ;  /* 0xfffffffc00ec9947 */ /* 0x010fea000383ffff */
[----:B------:R-:W-:Y:S05]  /*cb60*/  BRA `(.L_x_9227) ;  /* 0xffffff4800587947 */ /* 0x000fea000383ffff */
.L_x_9235:
[----:B-1----:R-:W-:-:S04]  /*cb70*/  IMAD.U32 R3, RZ, RZ, UR28 ;  /* 0x0000001cff037e24 */ /* 0x002fc8000f8e00ff */
[----:B------:R1:W2:Y:S03]  /*cb80*/  SYNCS.PHASECHK.TRANS64.TRYWAIT P2, [R3+URZ+0x32430], R0 ;  /* 0x03243000030075a7 */ /* 0x0002a6000804017f */
[----:B--2---:R-:W-:Y:S05]  /*cb90*/  @!P2 NANOSLEEP.SYNCS 0x989680 ;  /* 0x009896800000a95d */ /* 0x004fea0003900000 */
[----:B------:R-:W2:Y:S02]  /*cba0*/  @!P2 SYNCS.PHASECHK.TRANS64 P2, [R3+URZ+0x32430], R0 ;  /* 0x032430000300a5a7 */ /* 0x000ea4000804007f */
[----:B--2---:R-:W-:Y:S05]  /*cbb0*/  @!P2 BRA `(.L_x_9235) ;  /* 0xfffffffc00eca947 */ /* 0x004fea000383ffff */
[----:B------:R-:W-:Y:S05]  /*cbc0*/  BRA `(.L_x_9234) ;  /* 0xffffff6800047947 */ /* 0x000fea000383ffff */
.L_x_9239:
[----:B-1----:R-:W-:-:S04]  /*cbd0*/  IMAD.U32 R3, RZ, RZ, UR28 ;  /* 0x0000001cff037e24 */ /* 0x002fc8000f8e00ff */
[----:B------:R1:W3:Y:S03]  /*cbe0*/  SYNCS.PHASECHK.TRANS64.TRYWAIT P2, [R3+URZ+0x32450], R0 ;  /* 0x03245000030075a7 */ /* 0x0002e6000804017f */
[----:B---3--:R-:W-:Y:S05]  /*cbf0*/  @!P2 NANOSLEEP.SYNCS 0x989680 ;  /* 0x009896800000a95d */ /* 0x008fea0003900000 */
[----:B------:R-:W3:Y:S02]  /*cc00*/  @!P2 SYNCS.PHASECHK.TRANS64 P2, [R3+URZ+0x32450], R0 ;  /* 0x032450000300a5a7 */ /* 0x000ee4000804007f */
[----:B---3--:R-:W-:Y:S05]  /*cc10*/  @!P2 BRA `(.L_x_9239) ;  /* 0xfffffffc00eca947 */ /* 0x008fea000383ffff */
[----:B------:R-:W-:Y:S05]  /*cc20*/  BRA `(.L_x_9238) ;  /* 0xffffff68005c7947 */ /* 0x000fea000383ffff */
.L_x_9256:
        /* <DEDUP_REMOVED lines=11> */
.L_x_9306:
[----:B------:R-:W-:Y:S05]  /*cce0*/  BSYNC B0 ;  /* 0x0000000000007941 */ /* 0x000fea0003800000 */
.L_x_9305:
[----:B------:R-:W-:Y:S05]  /*ccf0*/  BRA `(.L_x_9307) ;  /* 0xffffffc000bc7947 */ /* 0x000fea000383ffff */
.L_x_9259:
[----:B0-----:R0:W1:Y:S02]  /*cd00*/  SYNCS.PHASECHK.TRANS64.TRYWAIT P0, [R17+URZ+0x32440], R0 ;  /* 0x03244000110075a7 */ /* 0x001064000800017f */
[----:B-1----:R-:W-:Y:S05]  /*cd10*/  @!P0 NANOSLEEP.SYNCS 0x989680 ;  /* 0x009896800000895d */ /* 0x002fea0003900000 */
[----:B------:R-:W1:Y:S02]  /*cd20*/  @!P0 SYNCS.PHASECHK.TRANS64 P0, [R17+URZ+0x32440], R0 ;  /* 0x03244000110085a7 */ /* 0x000e64000800007f */
[----:B-1----:R-:W-:Y:S05]  /*cd30*/  @!P0 BRA `(.L_x_9259) ;  /* 0xfffffffc00f08947 */ /* 0x002fea000383ffff */
[----:B------:R-:W-:Y:S05]  /*cd40*/  BRA `(.L_x_9308) ;  /* 0xffffffc400407947 */ /* 0x000fea000383ffff */
.L_x_9260:
        /* <DEDUP_REMOVED lines=8> */
.L_x_9310:
[----:B------:R-:W-:Y:S05]  /*cdd0*/  BSYNC B0 ;  /* 0x0000000000007941 */ /* 0x000fea0003800000 */
.L_x_9309:
        /* <DEDUP_REMOVED lines=9> */
.L_x_9311:
[----:B------:R-:W-:Y:S01]  /*ce70*/  @P2 LEA R7, R4, UR37, 0x1 ;  /* 0x0000002504072c11 */ /* 0x000fe2000f8e08ff */
[----:B------:R-:W-:Y:S02]  /*ce80*/  IMAD.MOV.U32 R13, RZ, RZ, R5 ;  /* 0x000000ffff0d7224 */ /* 0x000fe400078e0005 */
[----:B------:R-:W-:Y:S01]  /*ce90*/  IMAD.MOV.U32 R12, RZ, RZ, 0x1 ;  /* 0x00000001ff0c7424 */ /* 0x000fe200078e00ff */
[----:B------:R-:W-:-:S13]  /*cea0*/  @P2 LEA R2, P0, R20, R14, 0x1 ;  /* 0x0000000e14022211 */ /* 0x000fda00078008ff */
[----:B------:R-:W-:Y:S05]  /*ceb0*/  WARPSYNC.COLLECTIVE R15, `(.L_x_9312) ;  /* 0x000000000f087348 */ /* 0x000fea0003c00000 */
[----:B------:R0:W1:Y:S02]  /*cec0*/  SHFL.IDX P6, R14, R13, R12, R11 ;  /* 0x0000000c0d0e7389 */ /* 0x00006400000c000b */
[----:B01----:R-:W-:Y:S01]  /*ced0*/  ENDCOLLECTIVE ;  /* 0x000000000000791b */ /* 0x003fe20003800000 */
.L_x_9312:
        /* <DEDUP_REMOVED lines=11> */
.L_x_9313:
[----:B------:R-:W-:Y:S01]  /*cf90*/  @P2 LEA R12, R4, UR37, 0x1 ;  /* 0x00000025040c2c11 */ /* 0x000fe2000f8e08ff */
[----:B------:R-:W-:Y:S01]  /*cfa0*/  IMAD.MOV.U32 R13, RZ, RZ, R5 ;  /* 0x000000ffff0d7224 */ /* 0x000fe200078e0005 */
[----:B------:R-:W-:-:S04]  /*cfb0*/  @P2 LEA R11, P0, R20, R14, 0x1 ;  /* 0x0000000e140b2211 */ /* 0x000fc800078008ff */
[----:B------:R-:W-:Y:S01]  /*cfc0*/  @P2 MOV R2, R11 ;  /* 0x0000000b00022202 */ /* 0x000fe20000000f00 */
[----:B------:R-:W-:Y:S02]  /*cfd0*/  @P2 IMAD.X R6, RZ, RZ, R6, P0 ;  /* 0x000000ffff062224 */ /* 0x000fe400000e0606 */
        /* <DEDUP_REMOVED lines=11> */
.L_x_9314:
[----:B------:R-:W-:Y:S02]  /*d090*/  IMAD.MOV.U32 R13, RZ, RZ, R0 ;  /* 0x000000ffff0d7224 */ /* 0x000fe400078e0000 */
[----:B------:R-:W-:-:S07]  /*d0a0*/  IMAD.MOV.U32 R9, RZ, RZ, R14 ;  /* 0x000000ffff097224 */ /* 0x000fce00078e000e */
[----:B------:R-:W-:Y:S05]  /*d0b0*/  WARPSYNC.COLLECTIVE R15, `(.L_x_9315) ;  /* 0x000000000f087348 */ /* 0x000fea0003c00000 */
[----:B------:R0:W1:Y:S02]  /*d0c0*/  SHFL.IDX P6, R14, R13, R12, R11 ;  /* 0x0000000c0d0e7389 */ /* 0x00006400000c000b */
[----:B01----:R-:W-:Y:S01]  /*d0d0*/  ENDCOLLECTIVE ;  /* 0x000000000000791b */ /* 0x003fe20003800000 */
.L_x_9315:
        /* <DEDUP_REMOVED lines=16> */
.L_x_9316:
[----:B------:R-:W-:Y:S02]  /*d1e0*/  IMAD.MOV.U32 R13, RZ, RZ, R0 ;  /* 0x000000ffff0d7224 */ /* 0x000fe400078e0000 */
[----:B------:R-:W-:-:S07]  /*d1f0*/  IMAD.MOV.U32 R7, RZ, RZ, R14 ;  /* 0x000000ffff077224 */ /* 0x000fce00078e000e */
[----:B------:R-:W-:Y:S05]  /*d200*/  WARPSYNC.COLLECTIVE R15, `(.L_x_9317) ;  /* 0x000000000f087348 */ /* 0x000fea0003c00000 */
[----:B------:R0:W1:Y:S02]  /*d210*/  SHFL.IDX P6, R14, R13, R12, R11 ;  /* 0x0000000c0d0e7389 */ /* 0x00006400000c000b */
[----:B01----:R-:W-:Y:S01]  /*d220*/  ENDCOLLECTIVE ;  /* 0x000000000000791b */ /* 0x003fe20003800000 */
.L_x_9317:
[----:B------:R-:W-:Y:S02]  /*d230*/  IMAD.MOV.U32 R13, RZ, RZ, R5 ;  /* 0x000000ffff0d7224 */ /* 0x000fe400078e0005 */
[----:B------:R-:W-:Y:S01]  /*d240*/  IMAD.MOV.U32 R12, RZ, RZ, 0x4 ;  /* 0x00000004ff0c7424 */ /* 0x000fe200078e00ff */
[----:B------:R-:W-:-:S13]  /*d250*/  @P2 LEA R8, P0, R20, R14, 0x1 ;  /* 0x0000000e14082211 */ /* 0x000fda00078008ff */
[----:B------:R-:W-:Y:S05]  /*d260*/  WARPSYNC.COLLECTIVE R15, `(.L_x_9318) ;  /* 0x000000000f087348 */ /* 0x000fea0003c00000 */
[----:B------:R0:W1:Y:S02]  /*d270*/  SHFL.IDX P6, R14, R13, R12, R11 ;  /* 0x0000000c0d0e7389 */ /* 0x00006400000c000b */
[----:B01----:R-:W-:Y:S01]  /*d280*/  ENDCOLLECTIVE ;  /* 0x000000000000791b */ /* 0x003fe20003800000 */
.L_x_9318:
[----:B------:R-:W-:Y:S01]  /*d290*/  @P2 MOV R2, R8 ;  /* 0x0000000800022202 */ /* 0x000fe20000000f00 */
[----:B------:R-:W-:-:S04]  /*d2a0*/  @P2 IMAD.X R7, RZ, RZ, R7, P0 ;  /* 0x000000ffff072224 */ /* 0x000fc800000e0607 */
        /* <DEDUP_REMOVED lines=11> */
.L_x_9319:
        /* <DEDUP_REMOVED lines=15> */
.L_x_9320:
[----:B------:R-:W-:Y:S02]  /*d450*/  IMAD.MOV.U32 R13, RZ, RZ, R0 ;  /* 0x000000ffff0d7224 */ /* 0x000fe400078e0000 */
[----:B------:R-:W-:-:S07]  /*d460*/  IMAD.MOV.U32 R5, RZ, RZ, R14 ;  /* 0x000000ffff057224 */ /* 0x000fce00078e000e */
[----:B------:R-:W-:Y:S05]  /*d470*/  WARPSYNC.COLLECTIVE R15, `(.L_x_9321) ;  /* 0x000000000f087348 */ /* 0x000fea0003c00000 */
[----:B------:R0:W1:Y:S02]  /*d480*/  SHFL.IDX P6, R14, R13, R12, R11 ;  /* 0x0000000c0d0e7389 */ /* 0x00006400000c000b */
[----:B01----:R-:W-:Y:S01]  /*d490*/  ENDCOLLECTIVE ;  /* 0x000000000000791b */ /* 0x003fe20003800000 */
.L_x_9321:
[----:B------:R-:W-:Y:S05]  /*d4a0*/  BRA `(.L_x_9322) ;  /* 0xffffffc000947947 */ /* 0x000fea000383ffff */
.L_x_9264:
[----:B------:R-:W-:Y:S01]  /*d4b0*/  IMAD.MOV.U32 R13, RZ, RZ, R5 ;  /* 0x000000ffff0d7224 */ /* 0x000fe200078e0005 */
[----:B------:R-:W-:Y:S01]  /*d4c0*/  MOV R12, RZ ;  /* 0x000000ff000c7202 */ /* 0x000fe20000000f00 */
[----:B------:R-:W-:Y:S01]  /*d4d0*/  IMAD.MOV.U32 R11, RZ, RZ, 0x181f ;  /* 0x0000181fff0b7424 */ /* 0x000fe200078e00ff */
[----:B------:R-:W0:Y:S01]  /*d4e0*/  S2R R20, SR_TID.X ;  /* 0x0000000000147919 */ /* 0x000e220000002100 */
[----:B------:R-:W-:Y:S01]  /*d4f0*/  IMAD.MOV.U32 R15, RZ, RZ, -0x1 ;  /* 0xffffffffff0f7424 */ /* 0x000fe200078e00ff */
[----:B------:R-:W-:Y:S01]  /*d500*/  LEA R8, R27, UR37, 0x1 ;  /* 0x000000251b087c11 */ /* 0x000fe2000f8e08ff */
[----:B------:R-:W-:Y:S01]  /*d510*/  IMAD.IADD R0, R36, 0x1, R0 ;  /* 0x0000000124007824 */ /* 0x000fe200078e0200 */
[----:B------:R-:W-:-:S07]  /*d520*/  LOP3.LUT R16, R16, 0xfffff7ff, RZ, 0xc0, !PT ;  /* 0xfffff7ff10107812 */ /* 0x000fce00078ec0ff */
[----:B01----:R-:W-:Y:S05]  /*d530*/  WARPSYNC.COLLECTIVE R15, `(.L_x_9323) ;  /* 0x000000000f087348 */ /* 0x003fea0003c00000 */
[----:B------:R2:W3:Y:S02]  /*d540*/  SHFL.IDX P6, R14, R13, R12, R11 ;  /* 0x0000000c0d0e7389 */ /* 0x0004e400000c000b */
[----:B0123--:R-:W-:Y:S01]  /*d550*/  ENDCOLLECTIVE ;  /* 0x000000000000791b */ /* 0x00ffe20003800000 */
.L_x_9323:
[C---:B------:R-:W-:Y:S01]  /*d560*/  VIADD R6, R0.reuse, 0x10 ;  /* 0x0000001000067836 */ /* 0x040fe20000000000 */
        /* <DEDUP_REMOVED lines=8> */
.L_x_9324:
[----:B------:R-:W-:-:S05]  /*d5f0*/  IMAD.SHL.U32 R20, R20, 0x8, RZ ;  /* 0x0000000814147824 */ /* 0x000fca00078e00ff */
[----:B------:R-:W-:Y:S01]  /*d600*/  LOP3.LUT R20, R20, 0x38, RZ, 0xc0, !PT ;  /* 0x0000003814147812 */ /* 0x000fe200078ec0ff */
[----:B------:R-:W-:-:S03]  /*d610*/  IMAD.MOV.U32 R13, RZ, RZ, R5 ;  /* 0x000000ffff0d7224 */ /* 0x000fc600078e0005 */
[----:B------:R-:W-:-:S05]  /*d620*/  @!P2 LEA R12, P0, R20, R14, 0x1 ;  /* 0x0000000e140ca211 */ /* 0x000fca00078008ff */
[----:B------:R-:W-:Y:S02]  /*d630*/  @!P2 IMAD.MOV.U32 R2, RZ, RZ, R12 ;  /* 0x000000ffff02a224 */ /* 0x000fe400078e000c */
[----:B------:R-:W-:Y:S02]  /*d640*/  IMAD.MOV.U32 R12, RZ, RZ, 0x1 ;  /* 0x00000001ff0c7424 */ /* 0x000fe400078e00ff */
[----:B------:R-:W-:-:S07]  /*d650*/  @!P2 IMAD.X R3, RZ, RZ, R3, P0 ;  /* 0x000000ffff03a224 */ /* 0x000fce00000e0603 */
[----:B------:R-:W-:Y:S05]  /*d660*/  WARPSYNC.COLLECTIVE R15, `(.L_x_9325) ;  /* 0x000000000f087348 */ /* 0x000fea0003c00000 */
[----:B------:R0:W1:Y:S02]  /*d670*/  SHFL.IDX P6, R14, R13, R12, R11 ;  /* 0x0000000c0d0e7389 */ /* 0x00006400000c000b */
[----:B01----:R-:W-:Y:S01]  /*d680*/  ENDCOLLECTIVE ;  /* 0x000000000000791b */ /* 0x003fe20003800000 */
.L_x_9325:
[----:B------:R-:W-:Y:S01]  /*d690*/  @!PT LDS RZ, [RZ] ;  /* 0x00000000fffff984 */ /* 0x000fe20000000800 */
[----:B------:R-:W-:Y:S01]  /*d6a0*/  @!PT LDS RZ, [RZ] ;  /* 0x00000000fffff984 */ /* 0x000fe20000000800 */
[----:B------:R-:W-:Y:S01]  /*d6b0*/  @!PT LDS RZ, [RZ] ;  /* 0x00000000fffff984 */ /* 0x000fe20000000800 */
[----:B------:R0:W-:Y:S01]  /*d6c0*/  @!P2 LDGSTS.E.BYPASS.LTC128B.128 [R8+0x18400], desc[UR48][R2.64], !P1 ;  /* 0x184000000208afae */ /* 0x0001e2000c901d70 */
[----:B------:R-:W-:Y:S01]  /*d6d0*/  ISETP.GE.AND P2, PT, R6, UR38, PT ;  /* 0x0000002606007c0c */ /* 0x000fe2000bf46270 */
[----:B------:R-:W-:Y:S02]  /*d6e0*/  VIADD R6, R0, 0x20 ;  /* 0x0000002000067836 */ /* 0x000fe40000000000 */
[----:B------:R-:W-:-:S10]  /*d6f0*/  IMAD.MOV.U32 R13, RZ, RZ, R4 ;  /* 0x000000ffff0d7224 */ /* 0x000fd400078e0004 */
[----:B------:R-:W-:-:S04]  /*d700*/  @P2 LOP3.LUT R16, R16, 0x400, RZ, 0xfc, !PT ;  /* 0x0000040010102812 */ /* 0x000fc800078efcff */
[----:B------:R-:W-:Y:S01]  /*d710*/  LOP3.LUT R16, R16, 0xfffffdff, RZ, 0xc0, !PT ;  /* 0xfffffdff10107812 */ /* 0x000fe200078ec0ff */
[----:B0-----:R-:W-:-:S07]  /*d720*/  IMAD.MOV.U32 R2, RZ, RZ, R14 ;  /* 0x000000ffff027224 */ /* 0x001fce00078e000e */
[----:B------:R-:W-:Y:S05]  /*d730*/  WARPSYNC.COLLECTIVE R15, `(.L_x_9326) ;  /* 0x000000000f087348 */ /* 0x000fea0003c00000 */
[----:B------:R0:W1:Y:S02]  /*d740*/  SHFL.IDX P6, R14, R13, R12, R11 ;  /* 0x0000000c0d0e7389 */ /* 0x00006400000c000b */
[----:B01----:R-:W-:Y:S01]  /*d750*/  ENDCOLLECTIVE ;  /* 0x000000000000791b */ /* 0x003fe20003800000 */
.L_x_9326:
[----:B------:R-:W-:Y:S02]  /*d760*/  IMAD.MOV.U32 R13, RZ, RZ, R5 ;  /* 0x000000ffff0d7224 */ /* 0x000fe400078e0005 */
[----:B------:R-:W-:Y:S02]  /*d770*/  IMAD.MOV.U32 R12, RZ, RZ, 0x2 ;  /* 0x00000002ff0c7424 */ /* 0x000fe400078e00ff */
[----:B------:R-:W-:-:S05]  /*d780*/  IMAD.MOV.U32 R10, RZ, RZ, R14 ;  /* 0x000000ffff0a7224 */ /* 0x000fca00078e000e */
[----:B------:R-:W-:-:S04]  /*d790*/  @!P2 LEA R10, P0, R20, R10, 0x1 ;  /* 0x0000000a140aa211 */ /* 0x000fc800078008ff */
[----:B------:R-:W-:Y:S01]  /*d7a0*/  @!P2 IADD3.X R11, RZ, R2, RZ, P0, !PT ;  /* 0x00000002ff0ba210 */ /* 0x000fe200007fe4ff */
[----:B------:R-:W-:Y:S01]  /*d7b0*/  @!P2 IMAD.MOV.U32 R2, RZ, RZ, R10 ;  /* 0x000000ffff02a224 */ /* 0x000fe200078e000a */
[----:B------:R-:W-:-:S03]  /*d7c0*/  LEA R10, R27, UR37, 0x1 ;  /* 0x000000251b0a7c11 */ /* 0x000fc6000f8e08ff */
[----:B------:R-:W-:Y:S02]  /*d7d0*/  @!P2 IMAD.MOV.U32 R3, RZ, RZ, R11 ;  /* 0x000000ffff03a224 */ /* 0x000fe400078e000b */
[----:B------:R-:W-:-:S03]  /*d7e0*/  IMAD.MOV.U32 R11, RZ, RZ, 0x181f ;  /* 0x0000181fff0b7424 */ /* 0x000fc600078e00ff */
[----:B------:R-:W-:Y:S01]  /*d7f0*/  @!PT LDS RZ, [RZ] ;  /* 0x00000000fffff984 */ /* 0x000fe20000000800 */
[----:B------:R-:W-:Y:S01]  /*d800*/  @!PT LDS RZ, [RZ] ;  /* 0x00000000fffff984 */ /* 0x000fe20000000800 */
[----:B------:R-:W-:Y:S01]  /*d810*/  @!PT LDS RZ, [RZ] ;  /* 0x00000000fffff984 */ /* 0x000fe20000000800 */
[----:B------:R0:W-:Y:S01]  /*d820*/  @!P2 LDGSTS.E.BYPASS.LTC128B.128 [R10+0x18c00], desc[UR48][R2.64], !P1 ;  /* 0x18c00000020aafae */ /* 0x0001e2000c901d70 */
[----:B------:R-:W-:Y:S01]  /*d830*/  ISETP.GE.AND P2, PT, R6, UR38, PT ;  /* 0x0000002606007c0c */ /* 0x000fe2000bf46270 */
[----:B------:R-:W-:-:S12]  /*d840*/  VIADD R6, R0, 0x30 ;  /* 0x0000003000067836 */ /* 0x000fd80000000000 */
[----:B0-----:R-:W-:Y:S05]  /*d850*/  WARPSYNC.COLLECTIVE R15, `(.L_x_9327) ;  /* 0x000000000f087348 */ /* 0x001fea0003c00000 */
[----:B------:R1:W2:Y:S02]  /*d860*/  SHFL.IDX P6, R14, R13, R12, R11 ;  /* 0x0000000c0d0e7389 */ /* 0x0002a400000c000b */
[----:B012---:R-:W-:Y:S01]  /*d870*/  ENDCOLLECTIVE ;  /* 0x000000000000791b */ /* 0x007fe20003800000 */
.L_x_9327:
[----:B------:R-:W-:Y:S01]  /*d880*/  @P2 LOP3.LUT R16, R16, 0x200, RZ, 0xfc, !PT ;  /* 0x0000020010102812 */ /* 0x000fe200078efcff */
[----:B------:R-:W-:-:S03]  /*d890*/  IMAD.MOV.U32 R13, RZ, RZ, R4 ;  /* 0x000000ffff0d7224 */ /* 0x000fc600078e0004 */
[----:B------:R-:W-:Y:S01]  /*d8a0*/  LOP3.LUT R16, R16, 0xfffffeff, RZ, 0xc0, !PT ;  /* 0xfffffeff10107812 */ /* 0x000fe200078ec0ff */
[----:B------:R-:W-:-:S07]  /*d8b0*/  IMAD.MOV.U32 R8, RZ, RZ, R14 ;  /* 0x000000ffff087224 */ /* 0x000fce00078e000e */
[----:B------:R-:W-:Y:S05]  /*d8c0*/  WARPSYNC.COLLECTIVE R15, `(.L_x_9328) ;  /* 0x000000000f087348 */ /* 0x000fea0003c00000 */
[----:B------:R0:W1:Y:S02]  /*d8d0*/  SHFL.IDX P6, R14, R13, R12, R11 ;  /* 0x0000000c0d0e7389 */ /* 0x00006400000c000b */
[----:B01----:R-:W-:Y:S01]  /*d8e0*/  ENDCOLLECTIVE ;  /* 0x000000000000791b */ /* 0x003fe20003800000 */
.L_x_9328:
[----:B------:R-:W-:Y:S01]  /*d8f0*/  IMAD.MOV.U32 R13, RZ, RZ, R5 ;  /* 0x000000ffff0d7224 */ /* 0x000fe200078e0005 */
[----:B------:R-:W-:Y:S01]  /*d900*/  MOV R12, 0x3 ;  /* 0x00000003000c7802 */ /* 0x000fe20000000f00 */
[----:B------:R-:W-:-:S07]  /*d910*/  IMAD.MOV.U32 R9, RZ, RZ, R14 ;  /* 0x000000ffff097224 */ /* 0x000fce00078e000e */
[----:B------:R-:W-:Y:S05]  /*d920*/  WARPSYNC.COLLECTIVE R15, `(.L_x_9329) ;  /* 0x000000000f087348 */ /* 0x000fea0003c00000 */
[----:B------:R0:W1:Y:S02]  /*d930*/  SHFL.IDX P6, R14, R13, R12, R11 ;  /* 0x0000000c0d0e7389 */ /* 0x00006400000c000b */
[----:B01----:R-:W-:Y:S01]  /*d940*/  ENDCOLLECTIVE ;  /* 0x000000000000791b */ /* 0x003fe20003800000 */
.L_x_9329:
[----:B------:R-:W-:-:S05]  /*d950*/  @!P2 LEA R9, P0, R20, R9, 0x1 ;  /* 0x000000091409a211 */ /* 0x000fca00078008ff */
[----:B------:R-:W-:Y:S02]  /*d960*/  @!P2 IMAD.X R8, RZ, RZ, R8, P0 ;  /* 0x000000ffff08a224 */ /* 0x000fe400000e0608 */
[----:B------:R-:W-:Y:S02]  /*d970*/  @!P2 IMAD.MOV.U32 R2, RZ, RZ, R9 ;  /* 0x000000ffff02a224 */ /* 0x000fe400078e0009 */
[----:B------:R-:W-:Y:S02]  /*d980*/  @!P2 IMAD.MOV.U32 R3, RZ, RZ, R8 ;  /* 0x000000ffff03a224 */ /* 0x000fe400078e0008 */
[----:B------:R-:W0:Y:S01]  /*d990*/  S2R R8, SR_TID.X ;  /* 0x0000000000087919 */ /* 0x000e220000002100 */
[----:B------:R-:W-:Y:S02]  /*d9a0*/  IMAD.MOV.U32 R13, RZ, RZ, R4 ;  /* 0x000000ffff0d7224 */ /* 0x000fe400078e0004 */
[----:B------:R-:W-:Y:S01]  /*d9b0*/  @!PT LDS RZ, [RZ] ;  /* 0x00000000fffff984 */ /* 0x000fe20000000800 */
[----:B------:R-:W-:Y:S01]  /*d9c0*/  @!PT LDS RZ, [RZ] ;  /* 0x00000000fffff984 */ /* 0x000fe20000000800 */
[----:B------:R-:W-:Y:S01]  /*d9d0*/  @!PT LDS RZ, [RZ] ;  /* 0x00000000fffff984 */ /* 0x000fe20000000800 */
[----:B------:R1:W-:Y:S01]  /*d9e0*/  @!P2 LDGSTS.E.BYPASS.LTC128B.128 [R10+0x19400], desc[UR48][R2.64], !P1 ;  /* 0x19400000020aafae */ /* 0x0003e2000c901d70 */
[----:B------:R-:W-:Y:S01]  /*d9f0*/  ISETP.GE.AND P2, PT, R6, UR38, PT ;  /* 0x0000002606007c0c */ /* 0x000fe2000bf46270 */
[----:B------:R-:W-:-:S12]  /*da00*/  IMAD.MOV.U32 R6, RZ, RZ, R14 ;  /* 0x000000ffff067224 */ /* 0x000fd800078e000e */
[----:B01----:R-:W-:Y:S05]  /*da10*/  WARPSYNC.COLLECTIVE R15, `(.L_x_9330) ;  /* 0x000000000f087348 */ /* 0x003fea0003c00000 */
[----:B------:R2:W3:Y:S02]  /*da20*/  SHFL.IDX P6, R14, R13, R12, R11 ;  /* 0x0000000c0d0e7389 */ /* 0x0004e400000c000b */
[----:B0123--:R-:W-:Y:S01]  /*da30*/  ENDCOLLECTIVE ;  /* 0x000000000000791b */ /* 0x00ffe20003800000 */
.L_x_9330:
[----:B------:R-:W-:-:S04]  /*da40*/  @P2 LOP3.LUT R16, R16, 0x100, RZ, 0xfc, !PT ;  /* 0x0000010010102812 */ /* 0x000fc800078efcff */
[----:B------:R-:W-:Y:S01]  /*da50*/  LOP3.LUT R16, R16, 0xffffff7f, RZ, 0xc0, !PT ;  /* 0xffffff7f10107812 */ /* 0x000fe200078ec0ff */
        /* <DEDUP_REMOVED lines=8> */
.L_x_9331:
        /* <DEDUP_REMOVED lines=9> */
[----:B------:R0:W-:Y:S04]  /*db70*/  @!P2 LDGSTS.E.BYPASS.LTC128B.128 [R10+0x19c00], desc[UR48][R2.64], !P1 ;  /* 0x19c00000020aafae */ /* 0x0001e8000c901d70 */
[----:B------:R-:W-:Y:S01]  /*db80*/  ISETP.GE.AND P2, PT, R6, UR38, PT ;  /* 0x0000002606007c0c */ /* 0x000fe2000bf46270 */
[----:B------:R-:W-:-:S02]  /*db90*/  VIADD R6, R0, 0x50 ;  /* 0x0000005000067836 */ /* 0x000fc40000000000 */
[----:B0-----:R-:W-:-:S10]  /*dba0*/  IMAD.MOV.U32 R2, RZ, RZ, R14 ;  /* 0x000000ffff027224 */ /* 0x001fd400078e000e */
[----:B------:R-:W-:Y:S05]  /*dbb0*/  WARPSYNC.COLLECTIVE R15, `(.L_x_9332) ;  /* 0x000000000f087348 */ /* 0x000fea0003c00000 */
[----:B------:R0:W1:Y:S02]  /*dbc0*/  SHFL.IDX P6, R14, R13, R12, R11 ;  /* 0x0000000c0d0e7389 */ /* 0x00006400000c000b */
[----:B01----:R-:W-:Y:S01]  /*dbd0*/  ENDCOLLECTIVE ;  /* 0x000000000000791b */ /* 0x003fe20003800000 */
.L_x_9332:
[----:B------:R-:W-:-:S04]  /*dbe0*/  @P2 LOP3.LUT R16, R16, 0x80, RZ, 0xfc, !PT ;  /* 0x0000008010102812 */ /* 0x000fc800078efcff */
[----:B------:R-:W-:Y:S01]  /*dbf0*/  LOP3.LUT R16, R16, 0xffffffbf, RZ, 0xc0, !PT ;  /* 0xffffffbf10107812 */ /* 0x000fe200078ec0ff */
[----:B------:R-:W-:Y:S01]  /*dc00*/  IMAD.MOV.U32 R12, RZ, RZ, 0x5 ;  /* 0x00000005ff0c7424 */ /* 0x000fe200078e00ff */
        /* <DEDUP_REMOVED lines=8> */
[----:B------:R0:W-:Y:S01]  /*dc90*/  @!P2 LDGSTS.E.BYPASS.LTC128B.128 [R10+0x1a400], desc[UR48][R2.64], !P1 ;  /* 0x1a400000020aafae */ /* 0x0001e2000c901d70 */
[----:B------:R-:W-:-:S13]  /*dca0*/  ISETP.GE.AND P2, PT, R6, UR38, PT ;  /* 0x0000002606007c0c */ /* 0x000fda000bf46270 */
[----:B0-----:R-:W-:Y:S05]  /*dcb0*/  WARPSYNC.COLLECTIVE R15, `(.L_x_9333) ;  /* 0x000000000f087348 */ /* 0x001fea0003c00000 */
[----:B------:R1:W2:Y:S02]  /*dcc0*/  SHFL.IDX P6, R14, R13, R12, R11 ;  /* 0x0000000c0d0e7389 */ /* 0x0002a400000c000b */
[----:B012---:R-:W-:Y:S01]  /*dcd0*/  ENDCOLLECTIVE ;  /* 0x000000000000791b */ /* 0x007fe20003800000 */
.L_x_9333:
[----:B------:R-:W-:Y:S01]  /*dce0*/  @P2 LOP3.LUT R16, R16, 0x40, RZ, 0xfc, !PT ;  /* 0x0000004010102812 */ /* 0x000fe200078efcff */
[----:B------:R-:W-:-:S03]  /*dcf0*/  IMAD.MOV.U32 R13, RZ, RZ, R4 ;  /* 0x000000ffff0d7224 */ /* 0x000fc600078e0004 */
[----:B------:R-:W-:Y:S01]  /*dd00*/  LOP3.LUT R16, R16, 0xffffffdf, RZ, 0xc0, !PT ;  /* 0xffffffdf10107812 */ /* 0x000fe200078ec0ff */
[----:B------:R-:W-:-:S07]  /*dd10*/  IMAD.MOV.U32 R2, RZ, RZ, R14 ;  /* 0x000000ffff027224 */ /* 0x000fce00078e000e */
[----:B------:R-:W-:Y:S05]  /*dd20*/  WARPSYNC.COLLECTIVE R15, `(.L_x_9334) ;  /* 0x000000000f087348 */ /* 0x000fea0003c00000 */
[----:B------:R0:W1:Y:S02]  /*dd30*/  SHFL.IDX P6, R14, R13, R12, R11 ;  /* 0x0000000c0d0e7389 */ /* 0x00006400000c000b */
[----:B01----:R-:W-:Y:S01]  /*dd40*/  ENDCOLLECTIVE ;  /* 0x000000000000791b */ /* 0x003fe20003800000 */
.L_x_9334:
[----:B------:R-:W-:Y:S02]  /*dd50*/  IMAD.MOV.U32 R13, RZ, RZ, R5 ;  /* 0x000000ffff0d7224 */ /* 0x000fe400078e0005 */
[----:B------:R-:W-:Y:S02]  /*dd60*/  IMAD.MOV.U32 R12, RZ, RZ, 0x6 ;  /* 0x00000006ff0c7424 */ /* 0x000fe400078e00ff */
[----:B------:R-:W-:-:S07]  /*dd70*/  IMAD.MOV.U32 R21, RZ, RZ, R14 ;  /* 0x000000ffff157224 */ /* 0x000fce00078e000e */
[----:B------:R-:W-:Y:S05]  /*dd80*/  WARPSYNC.COLLECTIVE R15, `(.L_x_9335) ;  /* 0x000000000f087348 */ /* 0x000fea0003c00000 */
[----:B------:R0:W1:Y:S02]  /*dd90*/  SHFL.IDX P6, R14, R13, R12, R11 ;  /* 0x0000000c0d0e7389 */ /* 0x00006400000c000b */
[----:B01----:R-:W-:Y:S01]  /*dda0*/  ENDCOLLECTIVE ;  /* 0x000000000000791b */ /* 0x003fe20003800000 */
.L_x_9335:
        /* <DEDUP_REMOVED lines=8> */
[----:B------:R0:W-:Y:S02]  /*de30*/  @!P2 LDGSTS.E.BYPASS.LTC128B.128 [R10+0x1ac00], desc[UR48][R2.64], !P1 ;  /* 0x1ac00000020aafae */ /* 0x0001e4000c901d70 */
[----:B0-----:R-:W-:Y:S01]  /*de40*/  IMAD.MOV.U32 R2, RZ, RZ, R14 ;  /* 0x000000ffff027224 */ /* 0x001fe200078e000e */
[----:B------:R-:W-:-:S07]  /*de50*/  IADD3 R3, R0, 0x60, RZ ;  /* 0x0000006000037810 */ /* 0x000fce0007ffe0ff */
[----:B------:R-:W-:Y:S05]  /*de60*/  WARPSYNC.COLLECTIVE R15, `(.L_x_9336) ;  /* 0x000000000f087348 */ /* 0x000fea0003c00000 */
[----:B------:R0:W1:Y:S02]  /*de70*/  SHFL.IDX P6, R14, R13, R12, R11 ;  /* 0x0000000c0d0e7389 */ /* 0x00006400000c000b */
[----:B01----:R-:W-:Y:S01]  /*de80*/  ENDCOLLECTIVE ;  /* 0x000000000000791b */ /* 0x003fe20003800000 */
.L_x_9336:
[----:B------:R-:W-:Y:S01]  /*de90*/  ISETP.GE.AND P2, PT, R3, UR38, PT ;  /* 0x0000002603007c0c */ /* 0x000fe2000bf46270 */
[----:B------:R-:W-:Y:S02]  /*dea0*/  IMAD.MOV.U32 R13, RZ, RZ, R5 ;  /* 0x000000ffff0d7224 */ /* 0x000fe400078e0005 */
[----:B------:R-:W-:-:S10]  /*deb0*/  IMAD.MOV.U32 R12, RZ, RZ, 0x7 ;  /* 0x00000007ff0c7424 */ /* 0x000fd400078e00ff */
[----:B------:R-:W-:Y:S01]  /*dec0*/  @P2 LOP3.LUT R16, R16, 0x20, RZ, 0xfc, !PT ;  /* 0x0000002010102812 */ /* 0x000fe200078efcff */
[----:B------:R-:W-:-:S05]  /*ded0*/  IMAD.MOV.U32 R15, RZ, RZ, R14 ;  /* 0x000000ffff0f7224 */ /* 0x000fca00078e000e */
[----:B------:R-:W-:-:S05]  /*dee0*/  @!P2 LEA R6, P0, R8, R15, 0x1 ;  /* 0x0000000f0806a211 */ /* 0x000fca00078008ff */
[----:B------:R-:W-:Y:S02]  /*def0*/  @!P2 IMAD.X R15, RZ, RZ, R2, P0 ;  /* 0x000000ffff0fa224 */ /* 0x000fe400000e0602 */
[----:B------:R-:W-:Y:S02]  /*df00*/  @!P2 IMAD.MOV.U32 R2, RZ, RZ, R6 ;  /* 0x000000ffff02a224 */ /* 0x000fe400078e0006 */
[----:B------:R-:W-:Y:S02]  /*df10*/  @!P2 IMAD.MOV.U32 R3, RZ, RZ, R15 ;  /* 0x000000ffff03a224 */ /* 0x000fe400078e000f */
[----:B------:R-:W-:-:S03]  /*df20*/  IMAD.MOV.U32 R15, RZ, RZ, -0x1 ;  /* 0xffffffffff0f7424 */ /* 0x000fc600078e00ff */
[----:B------:R-:W-:Y:S01]  /*df30*/  @!PT LDS RZ, [RZ] ;  /* 0x00000000fffff984 */ /* 0x000fe20000000800 */
[----:B------:R-:W-:Y:S01]  /*df40*/  @!PT LDS RZ, [RZ] ;  /* 0x00000000fffff984 */ /* 0x000fe20000000800 */
[----:B------:R-:W-:Y:S01]  /*df50*/  @!PT LDS RZ, [RZ] ;  /* 0x00000000fffff984 */ /* 0x000fe20000000800 */
[----:B------:R0:W-:Y:S04]  /*df60*/  @!P2 LDGSTS.E.BYPASS.LTC128B.128 [R10+0x1b400], desc[UR48][R2.64], !P1 ;  /* 0x1b400000020aafae */ /* 0x0001e8000c901d70 */
[----:B0-----:R-:W-:Y:S05]  /*df70*/  WARPSYNC.COLLECTIVE R15, `(.L_x_9337) ;  /* 0x000000000f087348 */ /* 0x001fea0003c00000 */
[----:B------:R1:W2:Y:S02]  /*df80*/  SHFL.IDX P6, R14, R13, R12, R11 ;  /* 0x0000000c0d0e7389 */ /* 0x0002a400000c000b */
[----:B012---:R-:W-:Y:S01]  /*df90*/  ENDCOLLECTIVE ;  /* 0x000000000000791b */ /* 0x007fe20003800000 */
.L_x_9337:
[----:B------:R-:W-:Y:S02]  /*dfa0*/  IMAD.MOV.U32 R13, RZ, RZ, R4 ;  /* 0x000000ffff0d7224 */ /* 0x000fe400078e0004 */
[----:B------:R-:W-:-:S07]  /*dfb0*/  IMAD.MOV.U32 R5, RZ, RZ, R14 ;  /* 0x000000ffff057224 */ /* 0x000fce00078e000e */
[----:B------:R-:W-:Y:S05]  /*dfc0*/  WARPSYNC.COLLECTIVE R15, `(.L_x_9338) ;  /* 0x000000000f087348 */ /* 0x000fea0003c00000 */
[----:B------:R0:W1:Y:S02]  /*dfd0*/  SHFL.IDX P6, R14, R13, R12, R11 ;  /* 0x0000000c0d0e7389 */ /* 0x00006400000c000b */
[----:B01----:R-:W-:Y:S01]  /*dfe0*/  ENDCOLLECTIVE ;  /* 0x000000000000791b */ /* 0x003fe20003800000 */
.L_x_9338:
[----:B------:R-:W-:Y:S05]  /*dff0*/  BRA `(.L_x_9339) ;  /* 0xffffffc000887947 */ /* 0x000fea000383ffff */
.L_x_9266:
        /* <DEDUP_REMOVED lines=8> */
.L_x_9341:
[----:B------:R-:W-:Y:S05]  /*e080*/  BSYNC B0 ;  /* 0x0000000000007941 */ /* 0x000fea0003800000 */
.L_x_9340:
[----:B------:R-:W-:Y:S01]  /*e090*/  IMAD.MOV.U32 R13, RZ, RZ, R0 ;  /* 0x000000ffff0d7224 */ /* 0x000fe200078e0000 */
[----:B------:R-:W-:Y:S01]  /*e0a0*/  MOV R12, RZ ;  /* 0x000000ff000c7202 */ /* 0x000fe20000000f00 */
[----:B------:R-:W-:Y:S01]  /*e0b0*/  IMAD.MOV.U32 R11, RZ, RZ, 0x181f ;  /* 0x0000181fff0b7424 */ /* 0x000fe200078e00ff */
[----:B------:R-:W-:Y:S01]  /*e0c0*/  LOP3.LUT P2, RZ, R16, 0x800, RZ, 0xc0, !PT ;  /* 0x0000080010ff7812 */ /* 0x000fe2000784c0ff */
[----:B------:R-:W-:Y:S02]  /*e0d0*/  IMAD.MOV.U32 R15, RZ, RZ, -0x1 ;  /* 0xffffffffff0f7424 */ /* 0x000fe400078e00ff */
[----:B------:R-:W-:-:S10]  /*e0e0*/  IMAD.MOV.U32 R2, RZ, RZ, R14 ;  /* 0x000000ffff027224 */ /* 0x000fd400078e000e */
[----:B------:R-:W-:Y:S05]  /*e0f0*/  WARPSYNC.COLLECTIVE R15, `(.L_x_9342) ;  /* 0x000000000f087348 */ /* 0x000fea0003c00000 */
[----:B------:R0:W1:Y:S02]  /*e100*/  SHFL.IDX P6, R14, R13, R12, R11 ;  /* 0x0000000c0d0e7389 */ /* 0x00006400000c000b */
[----:B01----:R-:W-:Y:S01]  /*e110*/  ENDCOLLECTIVE ;  /* 0x000000000000791b */ /* 0x003fe20003800000 */
.L_x_9342:
        /* <DEDUP_REMOVED lines=8> */
.L_x_9343:
[----:B------:R-:W-:Y:S01]  /*e1a0*/  @!PT LDS RZ, [RZ] ;  /* 0x00000000fffff984 */ /* 0x000fe20000000800 */
[----:B------:R-:W-:Y:S01]  /*e1b0*/  @!PT LDS RZ, [RZ] ;  /* 0x00000000fffff984 */ /* 0x000fe20000000800 */
[----:B------:R-:W-:Y:S01]  /*e1c0*/  @!PT LDS RZ, [RZ] ;  /* 0x00000000fffff984 */ /* 0x000fe20000000800 */
[----:B------:R0:W-:Y:S04]  /*e1d0*/  @!P2 LDGSTS.E.BYPASS.LTC128B.128 [R20+0x22400], desc[UR48][R2.64], !P5 ;  /* 0x224000000214afae */ /* 0x0001e8000e901d70 */
[----:B------:R0:W-:Y:S04]  /*e1e0*/  @!P2 LDGSTS.E.BYPASS.LTC128B.128 [R20+0x26400], desc[UR48][R2.64+0x80], !P4 ;  /* 0x264000800214afae */ /* 0x0001e8000e101d70 */
[----:B------:R0:W-:Y:S01]  /*e1f0*/  @!P2 LDGSTS.E.BYPASS.LTC128B.128 [R20+0x2a400], desc[UR48][R2.64+0x100], !P3 ;  /* 0x2a4001000214afae */ /* 0x0001e2000d901d70 */
[----:B------:R-:W-:-:S03]  /*e200*/  IMAD.MOV.U32 R13, RZ, RZ, R0 ;  /* 0x000000ffff0d7224 */ /* 0x000fc600078e0000 */
[----:B------:R0:W-:Y:S01]  /*e210*/  @!P2 LDGSTS.E.BYPASS.LTC128B.128 [R20+0x2e400], desc[UR48][R2.64+0x180], !P1 ;  /* 0x2e4001800214afae */ /* 0x0001e2000c901d70 */
[----:B------:R-:W-:Y:S01]  /*e220*/  LOP3.LUT P2, RZ, R16, 0x200, RZ, 0xc0, !PT ;  /* 0x0000020010ff7812 */ /* 0x000fe2000784c0ff */
[----:B------:R-:W-:-:S12]  /*e230*/  IMAD.MOV.U32 R5, RZ, RZ, R14 ;  /* 0x000000ffff057224 */ /* 0x000fd800078e000e */
[----:B0-----:R-:W-:Y:S05]  /*e240*/  WARPSYNC.COLLECTIVE R15, `(.L_x_9344) ;  /* 0x000000000f087348 */ /* 0x001fea0003c00000 */
[----:B------:R1:W2:Y:S02]  /*e250*/  SHFL.IDX P6, R14, R13, R12, R11 ;  /* 0x0000000c0d0e7389 */ /* 0x0002a400000c000b */
[----:B012---:R-:W-:Y:S01]  /*e260*/  ENDCOLLECTIVE ;  /* 0x000000000000791b */ /* 0x007fe20003800000 */
.L_x_9344:
[----:B------:R-:W-:Y:S02]  /*e270*/  IMAD.MOV.U32 R13, RZ, RZ, R4 ;  /* 0x000000ffff0d7224 */ /* 0x000fe400078e0004 */
[----:B------:R-:W-:Y:S01]  /*e280*/  IMAD.MOV.U32 R12, RZ, RZ, 0x2 ;  /* 0x00000002ff0c7424 */ /* 0x000fe200078e00ff */
[----:B------:R-:W-:-:S13]  /*e290*/  LOP3.LUT P6, RZ, R16, 0x400, RZ, 0xc0, !PT ;  /* 0x0000040010ff7812 */ /* 0x000fda00078cc0ff */
[----:B------:R-:W-:-:S05]  /*e2a0*/  @!P6 LEA R14, P0, R21, R14, 0x1 ;  /* 0x0000000e150ee211 */ /* 0x000fca00078008ff */
[----:B------:R-:W-:Y:S02]  /*e2b0*/  @!P6 IMAD.X R5, RZ, RZ, R5, P0 ;  /* 0x000000ffff05e224 */ /* 0x000fe400000e0605 */
[----:B------:R-:W-:Y:S02]  /*e2c0*/  @!P6 IMAD.MOV.U32 R2, RZ, RZ, R14 ;  /* 0x000000ffff02e224 */ /* 0x000fe400078e000e */
[----:B------:R-:W-:-:S05]  /*e2d0*/  @!P6 IMAD.MOV.U32 R3, RZ, RZ, R5 ;  /* 0x000000ffff03e224 */ /* 0x000fca00078e0005 */
[----:B------:R-:W-:Y:S01]  /*e2e0*/  @!PT LDS RZ, [RZ] ;  /* 0x00000000fffff984 */ /* 0x000fe20000000800 */
[----:B------:R-:W-:Y:S01]  /*e2f0*/  @!PT LDS RZ, [RZ] ;  /* 0x00000000fffff984 */ /* 0x000fe20000000800 */
[----:B------:R-:W-:Y:S01]  /*e300*/  @!PT LDS RZ, [RZ] ;  /* 0x00000000fffff984 */ /* 0x000fe20000000800 */
[----:B------:R0:W-:Y:S04]  /*e310*/  @!P6 LDGSTS.E.BYPASS.LTC128B.128 [R20+0x22c00], desc[UR48][R2.64], !P5 ;  /* 0x22c000000214efae */ /* 0x0001e8000e901d70 */
[----:B------:R0:W-:Y:S04]  /*e320*/  @!P6 LDGSTS.E.BYPASS.LTC128B.128 [R20+0x26c00], desc[UR48][R2.64+0x80], !P4 ;  /* 0x26c000800214efae */ /* 0x0001e8000e101d70 */
[----:B------:R0:W-:Y:S04]  /*e330*/  @!P6 LDGSTS.E.BYPASS.LTC128B.128 [R20+0x2ac00], desc[UR48][R2.64+0x100], !P3 ;  /* 0x2ac001000214efae */ /* 0x0001e8000d901d70 */
[----:B------:R0:W-:Y:S02]  /*e340*/  @!P6 LDGSTS.E.BYPASS.LTC128B.128 [R20+0x2ec00], desc[UR48][R2.64+0x180], !P1 ;  /* 0x2ec001800214efae */ /* 0x0001e4000c901d70 */
[----:B0-----:R-:W-:Y:S05]  /*e350*/  WARPSYNC.COLLECTIVE R15, `(.L_x_9345) ;  /* 0x000000000f087348 */ /* 0x001fea0003c00000 */
[----:B------:R1:W2:Y:S02]  /*e360*/  SHFL.IDX P6, R14, R13, R12, R11 ;  /* 0x0000000c0d0e7389 */ /* 0x0002a400000c000b */
[----:B012---:R-:W-:Y:S01]  /*e370*/  ENDCOLLECTIVE ;  /* 0x000000000000791b */ /* 0x007fe20003800000 */
.L_x_9345:
[----:B------:R-:W-:Y:S01]  /*e380*/  MOV R13, R0 ;  /* 0x00000000000d7202 */ /* 0x000fe20000000f00 */
[----:B------:R-:W-:-:S07]  /*e390*/  IMAD.MOV.U32 R5, RZ, RZ, R14 ;  /* 0x000000ffff057224 */ /* 0x000fce00078e000e */
[----:B------:R-:W-:Y:S05]  /*e3a0*/  WARPSYNC.COLLECTIVE R15, `(.L_x_9346) ;  /* 0x000000000f087348 */ /* 0x000fea0003c00000 */
[----:B------:R0:W1:Y:S02]  /*e3b0*/  SHFL.IDX P6, R14, R13, R12, R11 ;  /* 0x0000000c0d0e7389 */ /* 0x00006400000c000b */
[----:B01----:R-:W-:Y:S01]  /*e3c0*/  ENDCOLLECTIVE ;  /* 0x000000000000791b */ /* 0x003fe20003800000 */
.L_x_9346:
[----:B------:R-:W-:Y:S02]  /*e3d0*/  IMAD.MOV.U32 R13, RZ, RZ, R4 ;  /* 0x000000ffff0d7224 */ /* 0x000fe400078e0004 */
[----:B------:R-:W-:Y:S01]  /*e3e0*/  IMAD.MOV.U32 R12, RZ, RZ, 0x3 ;  /* 0x00000003ff0c7424 */ /* 0x000fe200078e00ff */
[----:B------:R-:W-:-:S05]  /*e3f0*/  @!P2 LEA R14, P0, R21, R14, 0x1 ;  /* 0x0000000e150ea211 */ /* 0x000fca00078008ff */
[----:B------:R-:W-:-:S08]  /*e400*/  @!P2 IMAD.MOV.U32 R2, RZ, RZ, R14 ;  /* 0x000000ffff02a224 */ /* 0x000fd000078e000e */
[----:B------:R-:W-:Y:S05]  /*e410*/  WARPSYNC.COLLECTIVE R15, `(.L_x_9347) ;  /* 0x000000000f087348 */ /* 0x000fea0003c00000 */
[----:B------:R0:W1:Y:S02]  /*e420*/  SHFL.IDX P6, R14, R13, R12, R11 ;  /* 0x0000000c0d0e7389 */ /* 0x00006400000c000b */
[----:B01----:R-:W-:Y:S01]  /*e430*/  ENDCOLLECTIVE ;  /* 0x000000000000791b */ /* 0x003fe20003800000 */
.L_x_9347:
        /* <DEDUP_REMOVED lines=8> */
[----:B------:R0:W-:Y:S04]  /*e4c0*/  @!P2 LDGSTS.E.BYPASS.LTC128B.128 [R20+0x2b400], desc[UR48][R2.64+0x100], !P3 ;  /* 0x2b4001000214afae */ /* 0x0001e8000d901d70 */
[----:B------:R0:W-:Y:S01]  /*e4d0*/  @!P2 LDGSTS.E.BYPASS.LTC128B.128 [R20+0x2f400], desc[UR48][R2.64+0x180], !P1 ;  /* 0x2f4001800214afae */ /* 0x0001e2000c901d70 */
[----:B------:R-:W-:Y:S01]  /*e4e0*/  IMAD.MOV.U32 R5, RZ, RZ, R14 ;  /* 0x000000ffff057224 */ /* 0x000fe200078e000e */
[----:B------:R-:W-:-:S13]  /*e4f0*/  LOP3.LUT P2, RZ, R16, 0x80, RZ, 0xc0, !PT ;  /* 0x0000008010ff7812 */ /* 0x000fda000784c0ff */
[----:B0-----:R-:W-:Y:S05]  /*e500*/  WARPSYNC.COLLECTIVE R15, `(.L_x_9348) ;  /* 0x000000000f087348 */ /* 0x001fea0003c00000 */
[----:B------:R1:W2:Y:S02]  /*e510*/  SHFL.IDX P6, R14, R13, R12, R11 ;  /* 0x0000000c0d0e7389 */ /* 0x0002a400000c000b */
[----:B012---:R-:W-:Y:S01]  /*e520*/  ENDCOLLECTIVE ;  /* 0x000000000000791b */ /* 0x007fe20003800000 */
.L_x_9348:
        /* <DEDUP_REMOVED lines=17> */
.L_x_9349:
[----:B------:R-:W-:Y:S02]  /*e640*/  IMAD.MOV.U32 R13, RZ, RZ, R0 ;  /* 0x000000ffff0d7224 */ /* 0x000fe400078e0000 */
[----:B------:R-:W-:-:S07]  /*e650*/  IMAD.MOV.U32 R5, RZ, RZ, R14 ;  /* 0x000000ffff057224 */ /* 0x000fce00078e000e */
[----:B------:R-:W-:Y:S05]  /*e660*/  WARPSYNC.COLLECTIVE R15, `(.L_x_9350) ;  /* 0x000000000f087348 */ /* 0x000fea0003c00000 */
[----:B------:R0:W1:Y:S02]  /*e670*/  SHFL.IDX P6, R14, R13, R12, R11 ;  /* 0x0000000c0d0e7389 */ /* 0x00006400000c000b */
[----:B01----:R-:W-:Y:S01]  /*e680*/  ENDCOLLECTIVE ;  /* 0x000000000000791b */ /* 0x003fe20003800000 */
.L_x_9350:
        /* <DEDUP_REMOVED lines=8> */
.L_x_9351:
[----:B------:R-:W-:-:S05]  /*e710*/  @!P2 IMAD.MOV.U32 R3, RZ, RZ, R5 ;  /* 0x000000ffff03a224 */ /* 0x000fca00078e0005 */
[----:B------:R-:W-:Y:S01]  /*e720*/  @!PT LDS RZ, [RZ] ;  /* 0x00000000fffff984 */ /* 0x000fe20000000800 */
[----:B------:R-:W-:Y:S01]  /*e730*/  @!PT LDS RZ, [RZ] ;  /* 0x00000000fffff984 */ /* 0x000fe20000000800 */
[----:B------:R-:W-:Y:S01]  /*e740*/  @!PT LDS RZ, [RZ] ;  /* 0x00000000fffff984 */ /* 0x000fe20000000800 */
[----:B------:R0:W-:Y:S04]  /*e750*/  @!P2 LDGSTS.E.BYPASS.LTC128B.128 [R20+0x24400], desc[UR48][R2.64], !P5 ;  /* 0x244000000214afae */ /* 0x0001e8000e901d70 */
[----:B------:R0:W-:Y:S01]  /*e760*/  @!P2 LDGSTS.E.BYPASS.LTC128B.128 [R20+0x28400], desc[UR48][R2.64+0x80], !P4 ;  /* 0x284000800214afae */ /* 0x0001e2000e101d70 */
[----:B------:R-:W-:-:S03]  /*e770*/  IMAD.MOV.U32 R13, RZ, RZ, R0 ;  /* 0x000000ffff0d7224 */ /* 0x000fc600078e0000 */
[----:B------:R0:W-:Y:S04]  /*e780*/  @!P2 LDGSTS.E.BYPASS.LTC128B.128 [R20+0x2c400], desc[UR48][R2.64+0x100], !P3 ;  /* 0x2c4001000214afae */ /* 0x0001e8000d901d70 */
[----:B------:R0:W-:Y:S01]  /*e790*/  @!P2 LDGSTS.E.BYPASS.LTC128B.128 [R20+0x30400], desc[UR48][R2.64+0x180], !P1 ;  /* 0x304001800214afae */ /* 0x0001e2000c901d70 */
[----:B------:R-:W-:Y:S01]  /*e7a0*/  LOP3.LUT P2, RZ, R16, 0x20, RZ, 0xc0, !PT ;  /* 0x0000002010ff7812 */ /* 0x000fe2000784c0ff */
[----:B------:R-:W-:-:S12]  /*e7b0*/  IMAD.MOV.U32 R5, RZ, RZ, R14 ;  /* 0x000000ffff057224 */ /* 0x000fd800078e000e */
[----:B0-----:R-:W-:Y:S05]  /*e7c0*/  WARPSYNC.COLLECTIVE R15, `(.L_x_9352) ;  /* 0x000000000f087348 */ /* 0x001fea0003c00000 */
[----:B------:R1:W2:Y:S02]  /*e7d0*/  SHFL.IDX P6, R14, R13, R12, R11 ;  /* 0x0000000c0d0e7389 */ /* 0x0002a400000c000b */
[----:B012---:R-:W-:Y:S01]  /*e7e0*/  ENDCOLLECTIVE ;  /* 0x000000000000791b */ /* 0x007fe20003800000 */
.L_x_9352:
        /* <DEDUP_REMOVED lines=17> */
.L_x_9353:
[----:B------:R-:W-:Y:S02]  /*e900*/  IMAD.MOV.U32 R13, RZ, RZ, R0 ;  /* 0x000000ffff0d7224 */ /* 0x000fe400078e0000 */
[----:B------:R-:W-:-:S07]  /*e910*/  IMAD.MOV.U32 R5, RZ, RZ, R14 ;  /* 0x000000ffff057224 */ /* 0x000fce00078e000e */
[----:B------:R-:W-:Y:S05]  /*e920*/  WARPSYNC.COLLECTIVE R15, `(.L_x_9354) ;  /* 0x000000000f087348 */ /* 0x000fea0003c00000 */
[----:B------:R0:W1:Y:S02]  /*e930*/  SHFL.IDX P6, R14, R13, R12, R11 ;  /* 0x0000000c0d0e7389 */ /* 0x00006400000c000b */
[----:B01----:R-:W-:Y:S01]  /*e940*/  ENDCOLLECTIVE ;  /* 0x000000000000791b */ /* 0x003fe20003800000 */
.L_x_9354:
[----:B------:R-:W-:Y:S02]  /*e950*/  IMAD.MOV.U32 R13, RZ, RZ, R4 ;  /* 0x000000ffff0d7224 */ /* 0x000fe400078e0004 */
[----:B------:R-:W-:Y:S01]  /*e960*/  IMAD.MOV.U32 R12, RZ, RZ, 0x7 ;  /* 0x00000007ff0c7424 */ /* 0x000fe200078e00ff */
[----:B------:R-:W-:-:S04]  /*e970*/  @!P2 LEA R14, P0, R21, R14, 0x1 ;  /* 0x0000000e150ea211 */ /* 0x000fc800078008ff */
[----:B------:R-:W-:Y:S01]  /*e980*/  @!P2 MOV R2, R14 ;  /* 0x0000000e0002a202 */ /* 0x000fe20000000f00 */
[----:B------:R-:W-:-:S08]  /*e990*/  @!P2 IMAD.X R5, RZ, RZ, R5, P0 ;  /* 0x000000ffff05a224 */ /* 0x000fd000000e0605 */
[----:B------:R-:W-:Y:S05]  /*e9a0*/  WARPSYNC.COLLECTIVE R15, `(.L_x_9355) ;  /* 0x000000000f087348 */ /* 0x000fea0003c00000 */
[----:B------:R0:W1:Y:S02]  /*e9b0*/  SHFL.IDX P6, R14, R13, R12, R11 ;  /* 0x0000000c0d0e7389 */ /* 0x00006400000c000b */
[----:B01----:R-:W-:Y:S01]  /*e9c0*/  ENDCOLLECTIVE ;  /* 0x000000000000791b */ /* 0x003fe20003800000 */
.L_x_9355:
        /* <DEDUP_REMOVED lines=13> */
.L_x_9356:
[----:B------:R-:W-:Y:S05]  /*eaa0*/  BRA `(.L_x_9357) ;  /* 0xffffffc0007c7947 */ /* 0x000fea000383ffff */
.L_x_9268:
[----:B0-----:R-:W-:-:S04]  /*eab0*/  IMAD.U32 R3, RZ, RZ, UR37 ;  /* 0x00000025ff037e24 */ /* 0x001fc8000f8e00ff */
[----:B------:R0:W1:Y:S03]  /*eac0*/  SYNCS.PHASECHK.TRANS64.TRYWAIT P0, [R3+URZ+0x32420], R0 ;  /* 0x03242000030075a7 */ /* 0x000066000800017f */
[----:B-1----:R-:W-:Y:S05]  /*ead0*/  @!P0 NANOSLEEP.SYNCS 0x989680 ;  /* 0x009896800000895d */ /* 0x002fea0003900000 */
[----:B------:R-:W1:Y:S02]  /*eae0*/  @!P0 SYNCS.PHASECHK.TRANS64 P0, [R3+URZ+0x32420], R0 ;  /* 0x03242000030085a7 */ /* 0x000e64000800007f */
[----:B-1----:R-:W-:Y:S05]  /*eaf0*/  @!P0 BRA `(.L_x_9268) ;  /* 0xfffffffc00ec8947 */ /* 0x002fea000383ffff */
[----:B------:R-:W-:Y:S05]  /*eb00*/  BRA `(.L_x_9358) ;  /* 0xffffffc000b87947 */ /* 0x000fea000383ffff */
.L_x_9271:
[----:B0-----:R0:W1:Y:S02]  /*eb10*/  SYNCS.PHASECHK.TRANS64.TRYWAIT P0, [R17+URZ+0x32460], R0 ;  /* 0x03246000110075a7 */ /* 0x001064000800017f */
[----:B-1----:R-:W-:Y:S05]  /*eb20*/  @!P0 NANOSLEEP.SYNCS 0x989680 ;  /* 0x009896800000895d */ /* 0x002fea0003900000 */
[----:B------:R-:W1:Y:S02]  /*eb30*/  @!P0 SYNCS.PHASECHK.TRANS64 P0, [R17+URZ+0x32460], R0 ;  /* 0x03246000110085a7 */ /* 0x000e64000800007f */
[----:B-1----:R-:W-:Y:S05]  /*eb40*/  @!P0 BRA `(.L_x_9271) ;  /* 0xfffffffc00f08947 */ /* 0x002fea000383ffff */
[----:B------:R-:W-:Y:S05]  /*eb50*/  BRA `(.L_x_9359) ;  /* 0xffffffc000c87947 */ /* 0x000fea000383ffff */
.L_x_9272:
        /* <DEDUP_REMOVED lines=8> */
.L_x_9361:
[----:B------:R-:W-:Y:S05]  /*ebe0*/  BSYNC B0 ;  /* 0x0000000000007941 */ /* 0x000fea0003800000 */
.L_x_9360:
[----:B------:R-:W0:Y:S01]  /*ebf0*/  S2R R4, SR_TID.X ;  /* 0x0000000000047919 */ /* 0x000e220000002100 */
[----:B------:R-:W-:Y:S01]  /*ec00*/  IMAD.MOV.U32 R13, RZ, RZ, R8 ;  /* 0x000000ffff0d7224 */ /* 0x000fe200078e0008 */
[----:B------:R-:W-:Y:S01]  /*ec10*/  MOV R11, 0x181f ;  /* 0x0000181f000b7802 */ /* 0x000fe20000000f00 */
[----:B------:R-:W-:Y:S01]  /*ec20*/  IMAD.MOV.U32 R12, RZ, RZ, RZ ;  /* 0x000000ffff0c7224 */ /* 0x000fe200078e00ff */
[C---:B------:R-:W-:Y:S01]  /*ec30*/  LOP3.LUT P3, RZ, R29.reuse, 0x8000, RZ, 0xc0, !PT ;  /* 0x000080001dff7812 */ /* 0x040fe2000786c0ff */
[----:B------:R-:W-:Y:S01]  /*ec40*/  IMAD.MOV.U32 R15, RZ, RZ, -0x1 ;  /* 0xffffffffff0f7424 */ /* 0x000fe200078e00ff */
[C---:B------:R-:W-:Y:S01]  /*ec50*/  LOP3.LUT P2, RZ, R29.reuse, 0x1000, RZ, 0xc0, !PT ;  /* 0x000010001dff7812 */ /* 0x040fe2000784c0ff */
[----:B------:R-:W-:Y:S01]  /*ec60*/  IMAD.MOV.U32 R3, RZ, RZ, R14 ;  /* 0x000000ffff037224 */ /* 0x000fe200078e000e */
[----:B------:R-:W-:-:S13]  /*ec70*/  LOP3.LUT P1, RZ, R29, 0x80, RZ, 0xc0, !PT ;  /* 0x000000801dff7812 */ /* 0x000fda000782c0ff */
[----:B0-----:R-:W-:Y:S05]  /*ec80*/  WARPSYNC.COLLECTIVE R15, `(.L_x_9362) ;  /* 0x000000000f087348 */ /* 0x001fea0003c00000 */
[----:B------:R1:W2:Y:S02]  /*ec90*/  SHFL.IDX P6, R14, R13, R12, R11 ;  /* 0x0000000c0d0e7389 */ /* 0x0002a400000c000b */
[----:B012---:R-:W-:Y:S01]  /*eca0*/  ENDCOLLECTIVE ;  /* 0x000000000000791b */ /* 0x007fe20003800000 */
.L_x_9362:
[----:B------:R-:W-:Y:S02]  /*ecb0*/  LOP3.LUT P4, RZ, R29, 0x4, RZ, 0xc0, !PT ;  /* 0x000000041dff7812 */ /* 0x000fe4000788c0ff */
[----:B------:R-:W-:Y:S02]  /*ecc0*/  LEA R6, R6, UR37, 0x1 ;  /* 0x0000002506067c11 */ /* 0x000fe4000f8e08ff */
[----:B------:R-:W-:Y:S01]  /*ecd0*/  LOP3.LUT P5, RZ, R16, 0x80000000, RZ, 0xc0, !PT ;  /* 0x8000000010ff7812 */ /* 0x000fe200078ac0ff */
[----:B------:R-:W-:Y:S02]  /*ece0*/  IMAD.MOV.U32 R13, RZ, RZ, R7 ;  /* 0x000000ffff0d7224 */ /* 0x000fe400078e0007 */
[----:B------:R-:W-:Y:S02]  /*ecf0*/  IMAD.MOV.U32 R12, RZ, RZ, 0x1 ;  /* 0x00000001ff0c7424 */ /* 0x000fe400078e00ff */
[----:B------:R-:W-:Y:S02]  /*ed00*/  IMAD.SHL.U32 R4, R4, 0x8, RZ ;  /* 0x0000000804047824 */ /* 0x000fe400078e00ff */
[----:B------:R-:W-:-:S07]  /*ed10*/  IMAD.MOV.U32 R2, RZ, RZ, R14 ;  /* 0x000000ffff027224 */ /* 0x000fce00078e000e */
[----:B------:R-:W-:Y:S05]  /*ed20*/  WARPSYNC.COLLECTIVE R15, `(.L_x_9363) ;  /* 0x000000000f087348 */ /* 0x000fea0003c00000 */
[----:B------:R0:W1:Y:S02]  /*ed30*/  SHFL.IDX P6, R14, R13, R12, R11 ;  /* 0x0000000c0d0e7389 */ /* 0x00006400000c000b */
[----:B01----:R-:W-:Y:S01]  /*ed40*/  ENDCOLLECTIVE ;  /* 0x000000000000791b */ /* 0x003fe20003800000 */
.L_x_9363:
        /* <DEDUP_REMOVED lines=20> */
.L_x_9364:
[----:B------:R-:W-:Y:S02]  /*ee90*/  IMAD.MOV.U32 R13, RZ, RZ, R7 ;  /* 0x000000ffff0d7224 */ /* 0x000fe400078e0007 */
[----:B------:R-:W-:Y:S02]  /*eea0*/  IMAD.MOV.U32 R12, RZ, RZ, 0x2 ;  /* 0x00000002ff0c7424 */ /* 0x000fe400078e00ff */
[----:B------:R-:W-:-:S07]  /*eeb0*/  IMAD.MOV.U32 R2, RZ, RZ, R14 ;  /* 0x000000ffff027224 */ /* 0x000fce00078e000e */
[----:B------:R-:W-:Y:S05]  /*eec0*/  WARPSYNC.COLLECTIVE R15, `(.L_x_9365) ;  /* 0x000000000f087348 */ /* 0x000fea0003c00000 */
[----:B------:R0:W1:Y:S02]  /*eed0*/  SHFL.IDX P6, R14, R13, R12, R11 ;  /* 0x0000000c0d0e7389 */ /* 0x00006400000c000b */
[----:B01----:R-:W-:Y:S01]  /*eee0*/  ENDCOLLECTIVE ;  /* 0x000000000000791b */ /* 0x003fe20003800000 */
.L_x_9365:
        /* <DEDUP_REMOVED lines=18> */
.L_x_9366:
[----:B------:R-:W-:Y:S02]  /*f010*/  IMAD.MOV.U32 R13, RZ, RZ, R7 ;  /* 0x000000ffff0d7224 */ /* 0x000fe400078e0007 */
[----:B------:R-:W-:Y:S02]  /*f020*/  IMAD.MOV.U32 R12, RZ, RZ, 0x3 ;  /* 0x00000003ff0c7424 */ /* 0x000fe400078e00ff */
[----:B------:R-:W-:-:S07]  /*f030*/  IMAD.MOV.U32 R2, RZ, RZ, R14 ;  /* 0x000000ffff027224 */ /* 0x000fce00078e000e */
[----:B------:R-:W-:Y:S05]  /*f040*/  WARPSYNC.COLLECTIVE R15, `(.L_x_9367) ;  /* 0x000000000f087348 */ /* 0x000fea0003c00000 */
[----:B------:R0:W1:Y:S02]  /*f050*/  SHFL.IDX P6, R14, R13, R12, R11 ;  /* 0x0000000c0d0e7389 */ /* 0x00006400000c000b */
[----:B01----:R-:W-:Y:S01]  /*f060*/  ENDCOLLECTIVE ;  /* 0x000000000000791b */ /* 0x003fe20003800000 */
.L_x_9367:
        /* <DEDUP_REMOVED lines=18> */
.L_x_9368:
[----:B------:R-:W-:Y:S02]  /*f190*/  IMAD.MOV.U32 R13, RZ, RZ, R7 ;  /* 0x000000ffff0d7224 */ /* 0x000fe400078e0007 */
[----:B------:R-:W-:Y:S02]  /*f1a0*/  IMAD.MOV.U32 R12, RZ, RZ, 0x4 ;  /* 0x00000004ff0c7424 */ /* 0x000fe400078e00ff */
[----:B------:R-:W-:-:S07]  /*f1b0*/  IMAD.MOV.U32 R2, RZ, RZ, R14 ;  /* 0x000000ffff027224 */ /* 0x000fce00078e000e */
[----:B------:R-:W-:Y:S05]  /*f1c0*/  WARPSYNC.COLLECTIVE R15, `(.L_x_9369) ;  /* 0x000000000f087348 */ /* 0x000fea0003c00000 */
[----:B------:R0:W1:Y:S02]  /*f1d0*/  SHFL.IDX P6, R14, R13, R12, R11 ;  /* 0x0000000c0d0e7389 */ /* 0x00006400000c000b */
[----:B01----:R-:W-:Y:S01]  /*f1e0*/  ENDCOLLECTIVE ;  /* 0x000000000000791b */ /* 0x003fe20003800000 */
.L_x_9369:
        /* <DEDUP_REMOVED lines=17> */
.L_x_9370:
[----:B------:R-:W-:Y:S02]  /*f300*/  IMAD.MOV.U32 R13, RZ, RZ, R7 ;  /* 0x000000ffff0d7224 */ /* 0x000fe400078e0007 */
[----:B------:R-:W-:Y:S01]  /*f310*/  IMAD.MOV.U32 R12, RZ, RZ, 0x5 ;  /* 0x00000005ff0c7424 */ /* 0x000fe200078e00ff */
[----:B------:R-:W-:-:S07]  /*f320*/  MOV R2, R14 ;  /* 0x0000000e00027202 */ /* 0x000fce0000000f00 */
[----:B------:R-:W-:Y:S05]  /*f330*/  WARPSYNC.COLLECTIVE R15, `(.L_x_9371) ;  /* 0x000000000f087348 */ /* 0x000fea0003c00000 */
[----:B------:R0:W1:Y:S02]  /*f340*/  SHFL.IDX P6, R14, R13, R12, R11 ;  /* 0x0000000c0d0e7389 */ /* 0x00006400000c000b */
[----:B01----:R-:W-:Y:S01]  /*f350*/  ENDCOLLECTIVE ;  /* 0x000000000000791b */ /* 0x003fe20003800000 */
.L_x_9371:
        /* <DEDUP_REMOVED lines=14> */
.L_x_9372:
[----:B------:R-:W-:Y:S05]  /*f440*/  BRA `(.L_x_9373) ;  /* 0xffffffc000887947 */ /* 0x000fea000383ffff */
.L_x_9278:
[----:B0-----:R0:W1:Y:S02]  /*f450*/  SYNCS.PHASECHK.TRANS64.TRYWAIT P0, [R17+URZ+0x32440], R26 ;  /* 0x0324401a110075a7 */ /* 0x001064000800017f */
[----:B-1----:R-:W-:Y:S05]  /*f460*/  @!P0 NANOSLEEP.SYNCS 0x989680 ;  /* 0x009896800000895d */ /* 0x002fea0003900000 */
[----:B------:R-:W1:Y:S02]  /*f470*/  @!P0 SYNCS.PHASECHK.TRANS64 P0, [R17+URZ+0x32440], R26 ;  /* 0x0324401a110085a7 */ /* 0x000e64000800007f */
[----:B-1----:R-:W-:Y:S05]  /*f480*/  @!P0 BRA `(.L_x_9278) ;  /* 0xfffffffc00f08947 */ /* 0x002fea000383ffff */
[----:B------:R-:W-:Y:S05]  /*f490*/  BRA `(.L_x_9374) ;  /* 0xffffffc400947947 */ /* 0x000fea000383ffff */
.L_x_9279:
        /* <DEDUP_REMOVED lines=8> */
.L_x_9376:
[----:B------:R-:W-:Y:S05]  /*f520*/  BSYNC B1 ;  /* 0x0000000000017941 */ /* 0x000fea0003800000 */
.L_x_9375:
[----:B------:R-:W-:Y:S01]  /*f530*/  IMAD.MOV.U32 R13, RZ, RZ, R21 ;  /* 0x000000ffff0d7224 */ /* 0x000fe200078e0015 */
[----:B------:R-:W-:Y:S01]  /*f540*/  MOV R15, 0xffffffff ;  /* 0xffffffff000f7802 */ /* 0x000fe20000000f00 */
[----:B------:R-:W-:Y:S01]  /*f550*/  IMAD.MOV.U32 R12, RZ, RZ, RZ ;  /* 0x000000ffff0c7224 */ /* 0x000fe200078e00ff */
[----:B------:R-:W-:Y:S01]  /*f560*/  LEA R22, R22, UR37, 0x1 ;  /* 0x0000002516167c11 */ /* 0x000fe2000f8e08ff */
[----:B------:R-:W-:Y:S02]  /*f570*/  IMAD.MOV.U32 R11, RZ, RZ, 0x181f ;  /* 0x0000181fff0b7424 */ /* 0x000fe400078e00ff */
[----:B------:R-:W-:-:S07]  /*f580*/  IMAD.MOV.U32 R3, RZ, RZ, R14 ;  /* 0x000000ffff037224 */ /* 0x000fce00078e000e */
[----:B------:R-:W-:Y:S05]  /*f590*/  WARPSYNC.COLLECTIVE R15, `(.L_x_9377) ;  /* 0x000000000f087348 */ /* 0x000fea0003c00000 */
[----:B------:R0:W1:Y:S02]  /*f5a0*/  SHFL.IDX P6, R14, R13, R12, R11 ;  /* 0x0000000c0d0e7389 */ /* 0x00006400000c000b */
[----:B01----:R-:W-:Y:S01]  /*f5b0*/  ENDCOLLECTIVE ;  /* 0x000000000000791b */ /* 0x003fe20003800000 */
.L_x_9377:
[----:B------:R-:W-:Y:S02]  /*f5c0*/  IMAD.MOV.U32 R13, RZ, RZ, R24 ;  /* 0x000000ffff0d7224 */ /* 0x000fe400078e0018 */
[----:B------:R-:W-:Y:S01]  /*f5d0*/  IMAD.MOV.U32 R12, RZ, RZ, 0x1 ;  /* 0x00000001ff0c7424 */ /* 0x000fe200078e00ff */
[----:B------:R-:W-:-:S13]  /*f5e0*/  IADD3 R2, P0, R14, R0, RZ ;  /* 0x000000000e027210 */ /* 0x000fda0007f1e0ff */
[----:B------:R-:W-:Y:S05]  /*f5f0*/  WARPSYNC.COLLECTIVE R15, `(.L_x_9378) ;  /* 0x000000000f087348 */ /* 0x000fea0003c00000 */
[----:B------:R0:W1:Y:S02]  /*f600*/  SHFL.IDX P6, R14, R13, R12, R11 ;  /* 0x0000000c0d0e7389 */ /* 0x00006400000c000b */
[----:B01----:R-:W-:Y:S01]  /*f610*/  ENDCOLLECTIVE ;  /* 0x000000000000791b */ /* 0x003fe20003800000 */
.L_x_9378:
        /* <DEDUP_REMOVED lines=10> */
.L_x_9379:
[----:B------:R-:W-:Y:S02]  /*f6c0*/  IMAD.MOV.U32 R13, RZ, RZ, R24 ;  /* 0x000000ffff0d7224 */ /* 0x000fe400078e0018 */
[----:B------:R-:W-:Y:S01]  /*f6d0*/  IMAD.MOV.U32 R12, RZ, RZ, 0x2 ;  /* 0x00000002ff0c7424 */ /* 0x000fe200078e00ff */
[----:B------:R-:W-:-:S13]  /*f6e0*/  IADD3 R2, P0, R14, R0, RZ ;  /* 0x000000000e027210 */ /* 0x000fda0007f1e0ff */
[----:B------:R-:W-:Y:S05]  /*f6f0*/  WARPSYNC.COLLECTIVE R15, `(.L_x_9380) ;  /* 0x000000000f087348 */ /* 0x000fea0003c00000 */
[----:B------:R0:W1:Y:S02]  /*f700*/  SHFL.IDX P6, R14, R13, R12, R11 ;  /* 0x0000000c0d0e7389 */ /* 0x00006400000c000b */
[----:B01----:R-:W-:Y:S01]  /*f710*/  ENDCOLLECTIVE ;  /* 0x000000000000791b */ /* 0x003fe20003800000 */
.L_x_9380:
        /* <DEDUP_REMOVED lines=10> */
.L_x_9381:
[----:B------:R-:W-:Y:S01]  /*f7c0*/  IMAD.MOV.U32 R13, RZ, RZ, R24 ;  /* 0x000000ffff0d7224 */ /* 0x000fe200078e0018 */
[----:B------:R-:W-:Y:S01]  /*f7d0*/  MOV R12, 0x3 ;  /* 0x00000003000c7802 */ /* 0x000fe20000000f00 */
[----:B------:R-:W-:-:S07]  /*f7e0*/  IMAD.MOV.U32 R10, RZ, RZ, R14 ;  /* 0x000000ffff0a7224 */ /* 0x000fce00078e000e */
[----:B------:R-:W-:Y:S05]  /*f7f0*/  WARPSYNC.COLLECTIVE R15, `(.L_x_9382) ;  /* 0x000000000f087348 */ /* 0x000fea0003c00000 */
[----:B------:R0:W1:Y:S02]  /*f800*/  SHFL.IDX P6, R14, R13, R12, R11 ;  /* 0x0000000c0d0e7389 */ /* 0x00006400000c000b */
[----:B01----:R-:W-:Y:S01]  /*f810*/  ENDCOLLECTIVE ;  /* 0x000000000000791b */ /* 0x003fe20003800000 */
.L_x_9382:
        /* <DEDUP_REMOVED lines=11> */
.L_x_9383:
[----:B------:R-:W-:Y:S02]  /*f8d0*/  IMAD.MOV.U32 R13, RZ, RZ, R24 ;  /* 0x000000ffff0d7224 */ /* 0x000fe400078e0018 */
[----:B------:R-:W-:Y:S02]  /*f8e0*/  IMAD.MOV.U32 R12, RZ, RZ, 0x4 ;  /* 0x00000004ff0c7424 */ /* 0x000fe400078e00ff */
[----:B------:R-:W-:-:S07]  /*f8f0*/  IMAD.MOV.U32 R2, RZ, RZ, R14 ;  /* 0x000000ffff027224 */ /* 0x000fce00078e000e */
[----:B------:R-:W-:Y:S05]  /*f900*/  WARPSYNC.COLLECTIVE R15, `(.L_x_9384) ;  /* 0x000000000f087348 */ /* 0x000fea0003c00000 */
[----:B------:R0:W1:Y:S02]  /*f910*/  SHFL.IDX P6, R14, R13, R12, R11 ;  /* 0x0000000c0d0e7389 */ /* 0x00006400000c000b */
[----:B01----:R-:W-:Y:S01]  /*f920*/  ENDCOLLECTIVE ;  /* 0x000000000000791b */ /* 0x003fe20003800000 */
.L_x_9384:
        /* <DEDUP_REMOVED lines=11> */
.L_x_9385:
[----:B------:R-:W-:Y:S02]  /*f9e0*/  IMAD.MOV.U32 R13, RZ, RZ, R24 ;  /* 0x000000ffff0d7224 */ /* 0x000fe400078e0018 */
[----:B------:R-:W-:Y:S02]  /*f9f0*/  IMAD.MOV.U32 R12, RZ, RZ, 0x5 ;  /* 0x00000005ff0c7424 */ /* 0x000fe400078e00ff */
[----:B------:R-:W-:-:S07]  /*fa00*/  IMAD.MOV.U32 R2, RZ, RZ, R14 ;  /* 0x000000ffff027224 */ /* 0x000fce00078e000e */
[----:B------:R-:W-:Y:S05]  /*fa10*/  WARPSYNC.COLLECTIVE R15, `(.L_x_9386) ;  /* 0x000000000f087348 */ /* 0x000fea0003c00000 */
[----:B------:R0:W1:Y:S02]  /*fa20*/  SHFL.IDX P6, R14, R13, R12, R11 ;  /* 0x0000000c0d0e7389 */ /* 0x00006400000c000b */
[----:B01----:R-:W-:Y:S01]  /*fa30*/  ENDCOLLECTIVE ;  /* 0x000000000000791b */ /* 0x003fe20003800000 */
.L_x_9386:
[----:B------:R-:W-:-:S05]  /*fa40*/  IADD3 R2, P0, R2, R0, RZ ;  /* 0x0000000002027210 */ /* 0x000fca0007f1e0ff */
[----:B------:R-:W-:-:S05]  /*fa50*/  IMAD.X R3, RZ, RZ, R3, P0 ;  /* 0x000000ffff037224 */ /* 0x000fca00000e0603 */
[----:B------:R-:W-:Y:S01]  /*fa60*/  @!PT LDS RZ, [RZ] ;  /* 0x00000000fffff984 */ /* 0x000fe20000000800 */
[----:B------:R-:W-:Y:S01]  /*fa70*/  @!PT LDS RZ, [RZ] ;  /* 0x00000000fffff984 */ /* 0x000fe20000000800 */
[----:B------:R-:W-:Y:S01]  /*fa80*/  @!PT LDS RZ, [RZ] ;  /* 0x00000000fffff984 */ /* 0x000fe20000000800 */
[----:B------:R0:W-:Y:S01]  /*fa90*/  LDGSTS.E.BYPASS.LTC128B.128 [R22+0x1e400], desc[UR48][R2.64], !P1 ;  /* 0x1e40000002167fae */ /* 0x0001e2000c901d70 */
[----:B------:R-:W-:Y:S01]  /*faa0*/  MOV R13, R21 ;  /* 0x00000015000d7202 */ /* 0x000fe20000000f00 */
[----:B------:R-:W-:-:S07]  /*fab0*/  IMAD.MOV.U32 R24, RZ, RZ, R14 ;  /* 0x000000ffff187224 */ /* 0x000fce00078e000e */
[----:B0-----:R-:W-:Y:S05]  /*fac0*/  WARPSYNC.COLLECTIVE R15, `(.L_x_9387) ;  /* 0x000000000f087348 */ /* 0x001fea0003c00000 */
[----:B------:R1:W2:Y:S02]  /*fad0*/  SHFL.IDX P6, R14, R13, R12, R11 ;  /* 0x0000000c0d0e7389 */ /* 0x0002a400000c000b */
[----:B012---:R-:W-:Y:S01]  /*fae0*/  ENDCOLLECTIVE ;  /* 0x000000000000791b */ /* 0x007fe20003800000 */
.L_x_9387:
[----:B------:R-:W-:Y:S05]  /*faf0*/  BRA `(.L_x_9388) ;  /* 0xffffffc000cc7947 */ /* 0x000fea000383ffff */
.L_x_9284:
[----:B--2---:R2:W3:Y:S02]  /*fb00*/  SYNCS.PHASECHK.TRANS64.TRYWAIT P0, [R17+URZ+0x32460], R26 ;  /* 0x0324601a110075a7 */ /* 0x0044e4000800017f */
[----:B---3--:R-:W-:Y:S05]  /*fb10*/  @!P0 NANOSLEEP.SYNCS 0x989680 ;  /* 0x009896800000895d */ /* 0x008fea0003900000 */
[----:B------:R-:W3:Y:S02]  /*fb20*/  @!P0 SYNCS.PHASECHK.TRANS64 P0, [R17+URZ+0x32460], R26 ;  /* 0x0324601a110085a7 */ /* 0x000ee4000800007f */
[----:B---3--:R-:W-:Y:S05]  /*fb30*/  @!P0 BRA `(.L_x_9284) ;  /* 0xfffffffc00f08947 */ /* 0x008fea000383ffff */
[----:B------:R-:W-:Y:S05]  /*fb40*/  BRA `(.L_x_9389) ;  /* 0xffffffc4001c7947 */ /* 0x000fea000383ffff */
.L_x_9285:
        /* <DEDUP_REMOVED lines=8> */
.L_x_9391:
[----:B------:R-:W-:Y:S05]  /*fbd0*/  BSYNC B1 ;  /* 0x0000000000017941 */ /* 0x000fea0003800000 */
.L_x_9390:
[----:B------:R-:W-:Y:S01]  /*fbe0*/  IMAD.MOV.U32 R13, RZ, RZ, R21 ;  /* 0x000000ffff0d7224 */ /* 0x000fe200078e0015 */
[----:B------:R-:W-:Y:S01]  /*fbf0*/  LEA R22, R22, UR37, 0x1 ;  /* 0x0000002516167c11 */ /* 0x000fe2000f8e08ff */
[----:B------:R-:W-:Y:S02]  /*fc00*/  IMAD.MOV.U32 R12, RZ, RZ, RZ ;  /* 0x000000ffff0c7224 */ /* 0x000fe400078e00ff */
[----:B------:R-:W-:Y:S02]  /*fc10*/  IMAD.MOV.U32 R11, RZ, RZ, 0x181f ;  /* 0x0000181fff0b7424 */ /* 0x000fe400078e00ff */
[----:B------:R-:W-:Y:S02]  /*fc20*/  IMAD.MOV.U32 R15, RZ, RZ, -0x1 ;  /* 0xffffffffff0f7424 */ /* 0x000fe400078e00ff */
[----:B------:R-:W-:-:S07]  /*fc30*/  IMAD.MOV.U32 R3, RZ, RZ, R14 ;  /* 0x000000ffff037224 */ /* 0x000fce00078e000e */
[----:B------:R-:W-:Y:S05]  /*fc40*/  WARPSYNC.COLLECTIVE R15, `(.L_x_9392) ;  /* 0x000000000f087348 */ /* 0x000fea0003c00000 */
[----:B------:R0:W1:Y:S02]  /*fc50*/  SHFL.IDX P6, R14, R13, R12, R11 ;  /* 0x0000000c0d0e7389 */ /* 0x00006400000c000b */
[----:B01----:R-:W-:Y:S01]  /*fc60*/  ENDCOLLECTIVE ;  /* 0x000000000000791b */ /* 0x003fe20003800000 */
.L_x_9392:
[----:B------:R-:W-:Y:S02]  /*fc70*/  IMAD.MOV.U32 R13, RZ, RZ, R23 ;  /* 0x000000ffff0d7224 */ /* 0x000fe400078e0017 */
[----:B------:R-:W-:Y:S01]  /*fc80*/  IMAD.MOV.U32 R12, RZ, RZ, 0x1 ;  /* 0x00000001ff0c7424 */ /* 0x000fe200078e00ff */
[----:B------:R-:W-:-:S13]  /*fc90*/  IADD3 R2, P0, R14, R0, RZ ;  /* 0x000000000e027210 */ /* 0x000fda0007f1e0ff */
[----:B------:R-:W-:Y:S05]  /*fca0*/  WARPSYNC.COLLECTIVE R15, `(.L_x_9393) ;  /* 0x000000000f087348 */ /* 0x000fea0003c00000 */
[----:B------:R0:W1:Y:S02]  /*fcb0*/  SHFL.IDX P6, R14, R13, R12, R11 ;  /* 0x0000000c0d0e7389 */ /* 0x00006400000c000b */
[----:B01----:R-:W-:Y:S01]  /*fcc0*/  ENDCOLLECTIVE ;  /* 0x000000000000791b */ /* 0x003fe20003800000 */
.L_x_9393:
        /* <DEDUP_REMOVED lines=13> */
.L_x_9394:
[----:B------:R-:W-:Y:S02]  /*fda0*/  IMAD.MOV.U32 R13, RZ, RZ, R23 ;  /* 0x000000ffff0d7224 */ /* 0x000fe400078e0017 */
[----:B------:R-:W-:Y:S01]  /*fdb0*/  IMAD.MOV.U32 R12, RZ, RZ, 0x2 ;  /* 0x00000002ff0c7424 */ /* 0x000fe200078e00ff */
[----:B------:R-:W-:-:S13]  /*fdc0*/  IADD3 R2, P0, R14, R0, RZ ;  /* 0x000000000e027210 */ /* 0x000fda0007f1e0ff */
[----:B------:R-:W-:Y:S05]  /*fdd0*/  WARPSYNC.COLLECTIVE R15, `(.L_x_9395) ;  /* 0x000000000f087348 */ /* 0x000fea0003c00000 */
[----:B------:R0:W1:Y:S02]  /*fde0*/  SHFL.IDX P6, R14, R13, R12, R11 ;  /* 0x0000000c0d0e7389 */ /* 0x00006400000c000b */
[----:B01----:R-:W-:Y:S01]  /*fdf0*/  ENDCOLLECTIVE ;  /* 0x000000000000791b */ /* 0x003fe20003800000 */
.L_x_9395:
        /* <DEDUP_REMOVED lines=13> */
.L_x_9396:
[----:B------:R-:W-:Y:S02]  /*fed0*/  IMAD.MOV.U32 R13, RZ, RZ, R23 ;  /* 0x000000ffff0d7224 */ /* 0x000fe400078e0017 */
[----:B------:R-:W-:Y:S01]  /*fee0*/  IMAD.MOV.U32 R12, RZ, RZ, 0x3 ;  /* 0x00000003ff0c7424 */ /* 0x000fe200078e00ff */
[----:B------:R-:W-:-:S13]  /*fef0*/  IADD3 R2, P0, R14, R0, RZ ;  /* 0x000000000e027210 */ /* 0x000fda0007f1e0ff */
[----:B------:R-:W-:Y:S05]  /*ff00*/  WARPSYNC.COLLECTIVE R15, `(.L_x_9397) ;  /* 0x000000000f087348 */ /* 0x000fea0003c00000 */
[----:B------:R0:W1:Y:S02]  /*ff10*/  SHFL.IDX P6, R14, R13, R12, R11 ;  /* 0x0000000c0d0e7389 */ /* 0x00006400000c000b */
[----:B01----:R-:W-:Y:S01]  /*ff20*/  ENDCOLLECTIVE ;  /* 0x000000000000791b */ /* 0x003fe20003800000 */
.L_x_9397:
        /* <DEDUP_REMOVED lines=13> */
.L_x_9398:
[----:B------:R-:W-:Y:S02]  /*10000*/  IMAD.MOV.U32 R13, RZ, RZ, R23 ;  /* 0x000000ffff0d7224 */ /* 0x000fe400078e0017 */
[----:B------:R-:W-:Y:S01]  /*10010*/  IMAD.MOV.U32 R12, RZ, RZ, 0x4 ;  /* 0x00000004ff0c7424 */ /* 0x000fe200078e00ff */
[----:B------:R-:W-:-:S13]  /*10020*/  IADD3 R2, P0, R14, R0, RZ ;  /* 0x000000000e027210 */ /* 0x000fda0007f1e0ff */
[----:B------:R-:W-:Y:S05]  /*10030*/  WARPSYNC.COLLECTIVE R15, `(.L_x_9399) ;  /* 0x000000000f087348 */ /* 0x000fea0003c00000 */
[----:B------:R0:W1:Y:S02]  /*10040*/  SHFL.IDX P6, R14, R13, R12, R11 ;  /* 0x0000000c0d0e7389 */ /* 0x00006400000c000b */
[----:B01----:R-:W-:Y:S01]  /*10050*/  ENDCOLLECTIVE ;  /* 0x000000000000791b */ /* 0x003fe20003800000 */
.L_x_9399:
        /* <DEDUP_REMOVED lines=9> */
[----:B0-----:R-:W-:-:S07]  /*100f0*/  MOV R3, R14 ;  /* 0x0000000e00037202 */ /* 0x001fce0000000f00 */
[----:B------:R-:W-:Y:S05]  /*10100*/  WARPSYNC.COLLECTIVE R15, `(.L_x_9400) ;  /* 0x000000000f087348 */ /* 0x000fea0003c00000 */
[----:B------:R0:W1:Y:S02]  /*10110*/  SHFL.IDX P6, R14, R13, R12, R11 ;  /* 0x0000000c0d0e7389 */ /* 0x00006400000c000b */
[----:B01----:R-:W-:Y:S01]  /*10120*/  ENDCOLLECTIVE ;  /* 0x000000000000791b */ /* 0x003fe20003800000 */
.L_x_9400:
[----:B------:R-:W-:Y:S02]  /*10130*/  IMAD.MOV.U32 R13, RZ, RZ, R23 ;  /* 0x000000ffff0d7224 */ /* 0x000fe400078e0017 */
[----:B------:R-:W-:Y:S02]  /*10140*/  IMAD.MOV.U32 R12, RZ, RZ, 0x5 ;  /* 0x00000005ff0c7424 */ /* 0x000fe400078e00ff */
[----:B------:R-:W-:-:S07]  /*10150*/  IMAD.MOV.U32 R2, RZ, RZ, R14 ;  /* 0x000000ffff027224 */ /* 0x000fce00078e000e */
[----:B------:R-:W-:Y:S05]  /*10160*/  WARPSYNC.COLLECTIVE R15, `(.L_x_9401) ;  /* 0x000000000f087348 */ /* 0x000fea0003c00000 */
[----:B------:R0:W1:Y:S02]  /*10170*/  SHFL.IDX P6, R14, R13, R12, R11 ;  /* 0x0000000c0d0e7389 */ /* 0x00006400000c000b */
[----:B01----:R-:W-:Y:S01]  /*10180*/  ENDCOLLECTIVE ;  /* 0x000000000000791b */ /* 0x003fe20003800000 */
.L_x_9401:
        /* <DEDUP_REMOVED lines=14> */
.L_x_9402:
[----:B------:R-:W-:Y:S05]  /*10270*/  BRA `(.L_x_9403) ;  /* 0xffffffc000647947 */ /* 0x000fea000383ffff */
.L_x_9291:
[----:B0-----:R0:W3:Y:S02]  /*10280*/  SYNCS.PHASECHK.TRANS64.TRYWAIT P0, [R7+URZ+0x32420], R0 ;  /* 0x03242000070075a7 */ /* 0x0010e4000800017f */
[----:B---3--:R-:W-:Y:S05]  /*10290*/  @!P0 NANOSLEEP.SYNCS 0x989680 ;  /* 0x009896800000895d */ /* 0x008fea0003900000 */
[----:B------:R-:W3:Y:S02]  /*102a0*/  @!P0 SYNCS.PHASECHK.TRANS64 P0, [R7+URZ+0x32420], R0 ;  /* 0x03242000070085a7 */ /* 0x000ee4000800007f */
[----:B---3--:R-:W-:Y:S05]  /*102b0*/  @!P0 BRA `(.L_x_9291) ;  /* 0xfffffffc00f08947 */ /* 0x008fea000383ffff */
[----:B------:R-:W-:Y:S05]  /*102c0*/  BRA `(.L_x_9404) ;  /* 0xffffffc400107947 */ /* 0x000fea000383ffff */
.L_x_9292:
        /* <DEDUP_REMOVED lines=11> */
.L_x_9406:
[----:B------:R-:W-:Y:S05]  /*10380*/  BSYNC B0 ;  /* 0x0000000000007941 */ /* 0x000fea0003800000 */
.L_x_9405:
[----:B------:R-:W-:Y:S05]  /*10390*/  BRA `(.L_x_9407) ;  /* 0xffffffc000f87947 */ /* 0x000fea000383ffff */
.L_x_9295:
[----:B------:R-:W-:Y:S01]  /*103a0*/  BSSY B1, `(.L_x_9408) ;  /* 0x0000006000017945 */ /* 0x000fe20003800000 */
[----:B------:R-:W-:-:S07]  /*103b0*/  IMAD.MOV.U32 R15, RZ, RZ, -0x1 ;  /* 0xffffffffff0f7424 */ /* 0x000fce00078e00ff */
[----:B012---:R-:W-:Y:S05]  /*103c0*/  WARPSYNC.COLLECTIVE R15, `(.L_x_9409) ;  /* 0x000000000f0c7348 */ /* 0x007fea0003c00000 */
[----:B------:R-:W-:Y:S02]  /*103d0*/  ELECT P6, UR62, PT ;  /* 0x00000000003e782f */ /* 0x000fe400038c0000 */
[----:B------:R-:W-:Y:S01]  /*103e0*/  MOV R14, UR62 ;  /* 0x0000003e000e7c02 */ /* 0x000fe20008000f00 */
[----:B012---:R-:W-:Y:S10]  /*103f0*/  ENDCOLLECTIVE ;  /* 0x000000000000791b */ /* 0x007ff40003800000 */
.L_x_9409:
[----:B------:R-:W-:Y:S05]  /*10400*/  BSYNC B1 ;  /* 0x0000000000017941 */ /* 0x000fea0003800000 */
.L_x_9408:
[----:B------:R-:W-:Y:S05]  /*10410*/  BRA `(.L_x_9410) ;  /* 0xffffffc000f07947 */ /* 0x000fea000383ffff */
.L_x_9297:
[----:B0-----:R0:W3:Y:S02]  /*10420*/  SYNCS.PHASECHK.TRANS64.TRYWAIT P1, [R5+URZ+0x32440], R0 ;  /* 0x03244000050075a7 */ /* 0x0010e4000802017f */
[----:B---3--:R-:W-:Y:S05]  /*10430*/  @!P1 NANOSLEEP.SYNCS 0x989680 ;  /* 0x009896800000995d */ /* 0x008fea0003900000 */
[----:B------:R-:W3:Y:S02]  /*10440*/  @!P1 SYNCS.PHASECHK.TRANS64 P1, [R5+URZ+0x32440], R0 ;  /* 0x03244000050095a7 */ /* 0x000ee4000802007f */
[----:B---3--:R-:W-:Y:S05]  /*10450*/  @!P1 BRA `(.L_x_9297) ;  /* 0xfffffffc00f09947 */ /* 0x008fea000383ffff */
[----:B------:R-:W-:Y:S05]  /*10460*/  BRA `(.L_x_9411) ;  /* 0xffffffc400107947 */ /* 0x000fea000383ffff */
.L_x_9299:
[----:B---3--:R3:W4:Y:S02]  /*10470*/  SYNCS.PHASECHK.TRANS64.TRYWAIT P1, [R3+URZ+0x32440], R2 ;  /* 0x03244002030075a7 */ /* 0x008724000802017f */
[----:B----4-:R-:W-:Y:S05]  /*10480*/  @!P1 NANOSLEEP.SYNCS 0x989680 ;  /* 0x009896800000995d */ /* 0x010fea0003900000 */
[----:B------:R-:W4:Y:S02]  /*10490*/  @!P1 SYNCS.PHASECHK.TRANS64 P1, [R3+URZ+0x32440], R2 ;  /* 0x03244002030095a7 */ /* 0x000f24000802007f */
[----:B----4-:R-:W-:Y:S05]  /*104a0*/  @!P1 BRA `(.L_x_9299) ;  /* 0xfffffffc00f09947 */ /* 0x010fea000383ffff */
[----:B------:R-:W-:Y:S05]  /*104b0*/  BRA `(.L_x_9412) ;  /* 0xffffffc4001c7947 */ /* 0x000fea000383ffff */
.L_x_9301:
[----:B----4-:R4:W0:Y:S02]  /*104c0*/  SYNCS.PHASECHK.TRANS64.TRYWAIT P1, [R5+URZ+0x32460], R0 ;  /* 0x03246000050075a7 */ /* 0x010824000802017f */
[----:B0-----:R-:W-:Y:S05]  /*104d0*/  @!P1 NANOSLEEP.SYNCS 0x989680 ;  /* 0x009896800000995d */ /* 0x001fea0003900000 */
[----:B------:R-:W0:Y:S02]  /*104e0*/  @!P1 SYNCS.PHASECHK.TRANS64 P1, [R5+URZ+0x32460], R0 ;  /* 0x03246000050095a7 */ /* 0x000e24000802007f */
[----:B0-----:R-:W-:Y:S05]  /*104f0*/  @!P1 BRA `(.L_x_9301) ;  /* 0xfffffffc00f09947 */ /* 0x001fea000383ffff */
[----:B------:R-:W-:Y:S05]  /*10500*/  BRA `(.L_x_9413) ;  /* 0xffffffc400187947 */ /* 0x000fea000383ffff */
.L_x_9414:
        /* <DEDUP_REMOVED lines=15> */
.L_x_15552:


//--------------------- .text._ZN7cutlass13device_kernelIN5flash11enable_sm90INS1_16FlashAttnFwdSm90INS1_25CollectiveMainloopFwdSm90ILi2EN4cute5tupleIJNS5_1CILi1EEES8_S8_EEENS6_IJNS7_ILi128EEENS7_ILi96EEENS7_ILi64EEEEEELi256ENS_10bfloat16_tEfNS_4arch4Sm90ELb0ELb0ELb0ELb1ELb1ELb0ELb0ELb1ELb0ELb1ELb0ELb0EEENS1_21CollectiveEpilogueFwdINS6_IJSA_NS7_ILi256EEESB_EEES9_SE_SG_Li256ELb1ELb1ELb0ELb0EEENS1_36VarlenDynamicPersistentTileSchedulerILi128ELi96ELi256ELi128ELb0ELb1ELb1ELb0ELb1ELb1EEEEEEEEEvNT_6ParamsE --------------------------
	.section	.text._ZN7cutlass13device_kernelIN5flash11enable_sm90INS1_16FlashAttnFwdSm90INS1_25CollectiveMainloopFwdSm90ILi2EN4cute5tupleIJNS5_1CILi1EEES8_S8_EEENS6_IJNS7_ILi128EEENS7_ILi96EEENS7_ILi64EEEEEELi256ENS_10bfloat16_tEfNS_4arch4Sm90ELb0ELb0ELb0ELb1ELb1ELb0ELb0ELb1ELb0ELb1ELb0ELb0EEENS1_21CollectiveEpilogueFwdINS6_IJSA_NS7_ILi256EEESB_EEES9_SE_SG_Li256ELb1ELb1ELb0ELb0EEENS1_36VarlenDynamicPersistentTileSchedulerILi128ELi96ELi256ELi128ELb0ELb1ELb1ELb0ELb1ELb1EEEEEEEEEvNT_6ParamsE,"ax",@progbits
	.align	128
.text._ZN7cutlass13device_kernelIN5flash11enable_sm90INS1_16FlashAttnFwdSm90INS1_25CollectiveMainloopFwdSm90ILi2EN4cute5tupleIJNS5_1CILi1EEES8_S8_EEENS6_IJNS7_ILi128EEENS7_ILi96EEENS7_ILi64EEEEEELi256ENS_10bfloat16_tEfNS_4arch4Sm90ELb0ELb0ELb0ELb1ELb1ELb0ELb0ELb1ELb0ELb1ELb0ELb0EEENS1_21CollectiveEpilogueFwdINS6_IJSA_NS7_ILi256EEESB_EEES9_SE_SG_Li256ELb1ELb1ELb0ELb0EEENS1_36VarlenDynamicPersistentTileSchedulerILi128ELi96ELi256ELi128ELb0ELb1ELb1ELb0ELb1ELb1EEEEEEEEEvNT_6ParamsE:
        .type           _ZN7cutlass13device_kernelIN5flash11enable_sm90INS1_16FlashAttnFwdSm90INS1_25CollectiveMainloopFwdSm90ILi2EN4cute5tupleIJNS5_1CILi1EEES8_S8_EEENS6_IJNS7_ILi128EEENS7_ILi96EEENS7_ILi64EEEEEELi256ENS_10bfloat16_tEfNS_4arch4Sm90ELb0ELb0ELb0ELb1ELb1ELb0ELb0ELb1ELb0ELb1ELb0ELb0EEENS1_21CollectiveEpilogueFwdINS6_IJSA_NS7_ILi256EEESB_EEES9_SE_SG_Li256ELb1ELb1ELb0ELb0EEENS1_36VarlenDynamicPersistentTileSchedulerILi128ELi96ELi256ELi128ELb0ELb1ELb1ELb0ELb1ELb1EEEEEEEEEvNT_6ParamsE,@function
        .size           _ZN7cutlass13device_kernelIN5flash11enable_sm90INS1_16FlashAttnFwdSm90INS1_25CollectiveMainloopFwdSm90ILi2EN4cute5tupleIJNS5_1CILi1EEES8_S8_EEENS6_IJNS7_ILi128EEENS7_ILi96EEENS7_ILi64EEEEEELi256ENS_10bfloat16_tEfNS_4arch4Sm90ELb0ELb0ELb0ELb1ELb1ELb0ELb0ELb1ELb0ELb1ELb0ELb0EEENS1_21CollectiveEpilogueFwdINS6_IJSA_NS7_ILi256EEESB_EEES9_SE_SG_Li256ELb1ELb1ELb0ELb0EEENS1_36VarlenDynamicPersistentTileSchedulerILi128ELi96ELi256ELi128ELb0ELb1ELb1ELb0ELb1ELb1EEEEEEEEEvNT_6ParamsE,(.L_x_15553 - _ZN7cutlass13device_kernelIN5flash11enable_sm90INS1_16FlashAttnFwdSm90INS1_25CollectiveMainloopFwdSm90ILi2EN4cute5tupleIJNS5_1CILi1EEES8_S8_EEENS6_IJNS7_ILi128EEENS7_ILi96EEENS7_ILi64EEEEEELi256ENS_10bfloat16_tEfNS_4arch4Sm90ELb0ELb0ELb0ELb1ELb1ELb0ELb0ELb1ELb0ELb1ELb0ELb0EEENS1_21CollectiveEpilogueFwdINS6_IJSA_NS7_ILi256EEESB_EEES9_SE_SG_Li256ELb1ELb1ELb0ELb0EEENS1_36VarlenDynamicPersistentTileSchedulerILi128ELi96ELi256ELi128ELb0ELb1ELb1ELb0ELb1ELb1EEEEEEEEEvNT_6ParamsE)
        .other          _ZN7cutlass13device_kernelIN5flash11enable_sm90INS1_16FlashAttnFwdSm90INS1_25CollectiveMainloopFwdSm90ILi2EN4cute5tupleIJNS5_1CILi1EEES8_S8_EEENS6_IJNS7_ILi128EEENS7_ILi96EEENS7_ILi64EEEEEELi256ENS_10bfloat16_tEfNS_4arch4Sm90ELb0ELb0ELb0ELb1ELb1ELb0ELb0ELb1ELb0ELb1ELb0ELb0EEENS1_21CollectiveEpilogueFwdINS6_IJSA_NS7_ILi256EEESB_EEES9_SE_SG_Li256ELb1ELb1ELb0ELb0EEENS1_36VarlenDynamicPersistentTileSchedulerILi128ELi96ELi256ELi128ELb0ELb1ELb1ELb0ELb1ELb1EEEEEEEEEvNT_6ParamsE,@"STO_CUDA_ENTRY STV_DEFAULT"
_ZN7cutlass13device_kernelIN5flash11enable_sm90INS1_16FlashAttnFwdSm90INS1_25CollectiveMainloopFwdSm90ILi2EN4cute5tupleIJNS5_1CILi1EEES8_S8_EEENS6_IJNS7_ILi128EEENS7_ILi96EEENS7_ILi64EEEEEELi256ENS_10bfloat16_tEfNS_4arch4Sm90ELb0ELb0ELb0ELb1ELb1ELb0ELb0ELb1ELb0ELb1ELb0ELb0EEENS1_21CollectiveEpilogueFwdINS6_IJSA_NS7_ILi256EEESB_EEES9_SE_SG_Li256ELb1ELb1ELb0ELb0EEENS1_36VarlenDynamicPersistentTileSchedulerILi128ELi96ELi256ELi128ELb0ELb1ELb1ELb0ELb1ELb1EEEEEEEEEvNT_6ParamsE:
        /* <DEDUP_REMOVED lines=45> */
.L_x_9415:
        /* <DEDUP_REMOVED lines=22> */
.L_x_9416:
        /* <DEDUP_REMOVED lines=18> */
.L_x_9417:
        /* <DEDUP_REMOVED lines=22> */
.L_x_9418:
        /* <DEDUP_REMOVED lines=23> */
.L_x_9419:
        /* <DEDUP_REMOVED lines=8> */
.L_x_9421:
[----:B------:R-:W-:-:S08]  /*08a0*/  NOP ;  /* 0x0000000000007918 */ /* 0x000fd00000000000 */
[----:B------:R-:W0:Y:S02]  /*08b0*/  USETMAXREG.TRY_ALLOC.CTAPOOL UP0, 0xe8 ;  /* 0x000000e8000079c8 */ /* 0x000e240008000600 */
[----:B0-----:R-:W-:-:S13]  /*08c0*/  PLOP3.LUT P0, PT, PT, PT, UP0, 0x80, 0x0 ;  /* 0x000000000000781c */ /* 0x001fda0003f0f008 */
[----:B------:R-:W-:Y:S05]  /*08d0*/  @!P0 BRA `(.L_x_9421) ;  /* 0xfffffffc00f08947 */ /* 0x000fea000383ffff */
[----:B------:R-:W0:Y:S01]  /*08e0*/  S2R R0, SR_TID.X ;  /* 0x0000000000007919 */ /* 0x000e220000002100 */
[----:B------:R-:W1:Y:S01]  /*08f0*/  S2UR UR5, SR_CgaCtaId ;  /* 0x00000000000579c3 */ /* 0x000e620000008800 */
[----:B------:R-:W-:-:S07]  /*0900*/  UMOV UR4, 0x400 ;  /* 0x0000040000047882 */ /* 0x000fce0000000000 */
[----:B------:R-:W-:Y:S06]  /*0910*/  BAR.ARV 0x8, 0x180 ;  /* 0x0206000000007b1d */ /* 0x000fec0000002000 */
[----:B-1----:R-:W-:Y:S01]  /*0920*/  ULEA UR4, UR5, UR4, 0x18 ;  /* 0x0000000405047291 */ /* 0x002fe2000f8ec03f */
[----:B0-----:R-:W-:-:S04]  /*0930*/  SHF.R.U32.HI R0, RZ, 0x7, R0 ;  /* 0x00000007ff007819 */ /* 0x001fc80000011600 */
[----:B------:R-:W-:-:S13]  /*0940*/  ISETP.NE.AND P0, PT, R0, 0x1, PT ;  /* 0x000000010000780c */ /* 0x000fda0003f05270 */
[----:B------:R-:W-:Y:S08]  /*0950*/  @!P0 BAR.ARV 0x9, 0x100 ;  /* 0x0244000000008b1d */ /* 0x000ff00000002000 */
[----:B------:R-:W-:Y:S06]  /*0960*/  BAR.SYNC.DEFER_BLOCKING 0x5, 0x180 ;  /* 0x0146000000007b1d */ /* 0x000fec0000010000 */
[----:B------:R-:W0:Y:S01]  /*0970*/  LDS.128 R12, [UR4+0x228d0] ;  /* 0x0228d004ff0c7984 */ /* 0x000e220008000c00 */
[----:B------:R-:W-:Y:S01]  /*0980*/  ULDC UR4, c[0x0][0xc3c] ;  /* 0x00030f0000047ab9 */ /* 0x000fe20000000800 */
[----:B------:R-:W-:Y:S06]  /*0990*/  BAR.ARV 0x4, 0x180 ;  /* 0x0106000000007b1d */ /* 0x000fec0000002000 */
[----:B0-----:R-:W-:-:S13]  /*09a0*/  ISETP.GE.AND P0, PT, R15, UR4, PT ;  /* 0x000000040f007c0c */ /* 0x001fda000bf06270 */
[----:B------:R-:W-:Y:S05]  /*09b0*/  @P0 EXIT ;  /* 0x000000000000094d */ /* 0x000fea0003800000 */
[----:B------:R-:W0:Y:S01]  /*09c0*/  S2R R0, SR_TID.X ;  /* 0x0000000000007919 */ /* 0x000e220000002100 */
[----:B------:R-:W-:Y:S01]  /*09d0*/  R2UR UR5, R13 ;  /* 0x000000000d0572ca */ /* 0x000fe200000e0000 */
[----:B------:R-:W-:Y:S01]  /*09e0*/  ULOP3.LUT UR48, UR37, 0x1, URZ, 0xfc, !UPT ;  /* 0x0000000125307892 */ /* 0x000fe2000f8efc3f */
[----:B------:R-:W-:Y:S01]  /*09f0*/  R2UR UR6, R14 ;  /* 0x000000000e0672ca */ /* 0x000fe200000e0000 */
[----:B------:R-:W-:Y:S01]  /*0a00*/  UMOV UR47, URZ ;  /* 0x0000003f002f7c82 */ /* 0x000fe20008000000 */
[----:B------:R-:W-:Y:S01]  /*0a10*/  UMOV UR46, URZ ;  /* 0x0000003f002e7c82 */ /* 0x000fe20008000000 */
[----:B------:R-:W-:Y:S01]  /*0a20*/  UMOV UR36, URZ ;  /* 0x0000003f00247c82 */ /* 0x000fe20008000000 */
[----:B0-----:R-:W-:-:S05]  /*0a30*/  VIADD R209, R0, 0xffffff80 ;  /* 0xffffff8000d17836 */ /* 0x001fca0000000000 */
[----:B------:R-:W-:-:S04]  /*0a40*/  SHF.R.S32.HI R0, RZ, 0x1f, R209 ;  /* 0x0000001fff007819 */ /* 0x000fc800000114d1 */
[CC--:B------:R-:W-:Y:S02]  /*0a50*/  LEA.HI R3, R0.reuse, R209.reuse, RZ, 0x7 ;  /* 0x000000d100037211 */ /* 0x0c0fe400078f38ff */
[-C--:B------:R-:W-:Y:S02]  /*0a60*/  LEA.HI R4, R0, R209.reuse, RZ, 0x5 ;  /* 0x000000d100047211 */ /* 0x080fe400078f28ff */
[----:B------:R-:W-:Y:S02]  /*0a70*/  LOP3.LUT R2, R3, 0xffffff80, RZ, 0xc0, !PT ;  /* 0xffffff8003027812 */ /* 0x000fe400078ec0ff */
[----:B------:R-:W-:Y:S01]  /*0a80*/  SHF.R.S32.HI R200, RZ, 0x7, R3 ;  /* 0x00000007ffc87819 */ /* 0x000fe20000011403 */
[----:B------:R-:W-:Y:S02]  /*0a90*/  IMAD.SHL.U32 R6, R4, 0x20, RZ ;  /* 0x0000002004067824 */ /* 0x000fe400078e00ff */
        /* <DEDUP_REMOVED lines=15> */
[----:B------:R-:W-:Y:S01]  /*0b90*/  LEA.HI R11, R11, R10, RZ, 0x3 ;  /* 0x0000000a0b0b7211 */ /* 0x000fe200078f18ff */
[----:B------:R-:W-:Y:S01]  /*0ba0*/  IMAD.IADD R6, R209, 0x1, -R6 ;  /* 0x00000001d1067824 */ /* 0x000fe200078e0a06 */
[----:B------:R-:W-:-:S02]  /*0bb0*/  LOP3.LUT R2, R2, 0x1ffffffe, RZ, 0xc0, !PT ;  /* 0x1ffffffe02027812 */ /* 0x000fc400078ec0ff */
[----:B------:R-:W-:Y:S02]  /*0bc0*/  LOP3.LUT R4, R0, 0xfffffff8, RZ, 0xc0, !PT ;  /* 0xfffffff800047812 */ /* 0x000fe400078ec0ff */
        /* <DEDUP_REMOVED lines=25> */
[----:B------:R-:W-:-:S02]  /*0d60*/  IMAD.MOV.U32 R7, RZ, RZ, R15 ;  /* 0x000000ffff077224 */ /* 0x000fc400078e000f */
[----:B------:R-:W-:Y:S02]  /*0d70*/  IMAD.IADD R202, R23, 0x1, -R202 ;  /* 0x0000000117ca7824 */ /* 0x000fe400078e0aca */
[----:B------:R-:W-:-:S07]  /*0d80*/  IMAD R203, R6, 0x8, R201 ;  /* 0x0000000806cb7824 */ /* 0x000fce00078e02c9 */
.L_x_9467:
[----:B012---:R-:W0:Y:S01]  /*0d90*/  LDC.64 R4, c[0x0][0xc88] ;  /* 0x00032200ff047b82 */ /* 0x007e220000000a00 */
[----:B------:R-:W-:Y:S01]  /*0da0*/  ULDC.64 UR8, c[0x0][0xa28] ;  /* 0x00028a0000087ab9 */ /* 0x000fe20000000a00 */
[----:B------:R-:W-:Y:S01]  /*0db0*/  ULDC.64 UR10, c[0x0][0xa20] ;  /* 0x00028800000a7ab9 */ /* 0x000fe20000000a00 */
[----:B------:R-:W-:Y:S01]  /*0dc0*/  ULDC UR4, c[0x0][0x424] ;  /* 0x0001090000047ab9 */ /* 0x000fe20000000800 */
[----:B0-----:R-:W-:-:S06]  /*0dd0*/  IMAD.WIDE R4, R7, 0x4, R4 ;  /* 0x0000000407047825 */ /* 0x001fcc00078e0204 */
        /* <DEDUP_REMOVED lines=14> */
[----:B----4-:R-:W-:-:S02]  /*0ec0*/  IMAD.U32 R6, RZ, RZ, UR10 ;  /* 0x0000000aff067e24 */ /* 0x010fc4000f8e00ff */
[----:B------:R-:W-:Y:S01]  /*0ed0*/  IMAD.U32 R5, RZ, RZ, UR9 ;  /* 0x00000009ff057e24 */ /* 0x000fe2000f8e00ff */
[----:B------:R-:W-:Y:S01]  /*0ee0*/  ULDC.64 UR8, c[0x0][0x418] ;  /* 0x0001060000087ab9 */ /* 0x000fe20000000a00 */
[----:B------:R-:W-:-:S03]  /*0ef0*/  IMAD.U32 R7, RZ, RZ, UR11 ;  /* 0x0000000bff077e24 */ /* 0x000fc6000f8e00ff */
[----:B------:R-:W2:Y:S04]  /*0f00*/  @P0 LDG.E R4, desc[UR50][R4.64] ;  /* 0x0000003204040981 */ /* 0x000ea8000c1e1900 */
[----:B---3--:R-:W3:Y:S01]  /*0f10*/  @P1 LDG.E R6, desc[UR50][R6.64] ;  /* 0x0000003206061981 */ /* 0x008ee2000c1e1900 */
        /* <DEDUP_REMOVED lines=10> */
[----:B------:R-:W-:-:S02]  /*0fc0*/  CS2R R148, SRZ ;  /* 0x0000000000947805 */ /* 0x000fc4000001ff00 */
[----:B------:R-:W-:Y:S01]  /*0fd0*/  CS2R R146, SRZ ;  /* 0x0000000000927805 */ /* 0x000fe2000001ff00 */
[----:B------:R-:W-:Y:S01]  /*0fe0*/  UIMAD UR4, UR4, UR5, URZ ;  /* 0x00000005040472a4 */ /* 0x000fe2000f8e023f */
        /* <DEDUP_REMOVED lines=55> */
[----:B------:R-:W-:Y:S02]  /*1360*/  PLOP3.LUT P0, PT, PT, PT, PT, 0x80, 0x0 ;  /* 0x000000000000781c */ /* 0x000fe40003f0f070 */
        /* <DEDUP_REMOVED lines=15> */
.L_x_9422:
[----:B------:R-:W-:Y:S01]  /*1460*/  UIADD3 UR42, -UR42, UR4, URZ ;  /* 0x000000042a2a7290 */ /* 0x000fe2000fffe13f */
[----:B------:R-:W-:Y:S01]  /*1470*/  IMAD.MOV.U32 R40, RZ, RZ, RZ ;  /* 0x000000ffff287224 */ /* 0x000fe200078e00ff */
[----:B------:R-:W-:Y:S02]  /*1480*/  MOV R161, RZ ;  /* 0x000000ff00a17202 */ /* 0x000fe40000000f00 */
[----:B------:R-:W-:Y:S01]  /*1490*/  CS2R R34, SRZ ;  /* 0x0000000000227805 */ /* 0x000fe2000001ff00 */
[----:B------:R-:W-:Y:S01]  /*14a0*/  UISETP.GE.AND UP0, UPT, UR42, 0x1, UPT ;  /* 0x000000012a00788c */ /* 0x000fe2000bf06270 */
[----:B------:R-:W-:Y:S01]  /*14b0*/  CS2R R36, SRZ ;  /* 0x0000000000247805 */ /* 0x000fe2000001ff00 */
[----:B------:R-:W-:Y:S01]  /*14c0*/  UIADD3 UR4, UR42, 0x5f, URZ ;  /* 0x0000005f2a047890 */ /* 0x000fe2000fffe03f */
[----:B------:R-:W-:Y:S01]  /*14d0*/  IMAD.MOV.U32 R162, RZ, RZ, RZ ;  /* 0x000000ffffa27224 */ /* 0x000fe200078e00ff */
[----:B------:R-:W-:Y:S01]  /*14e0*/  CS2R R32, SRZ ;  /* 0x0000000000207805 */ /* 0x000fe2000001ff00 */
[----:B------:R-:W-:Y:S01]  /*14f0*/  IMAD.MOV.U32 R10, RZ, RZ, RZ ;  /* 0x000000ffff0a7224 */ /* 0x000fe200078e00ff */
[----:B------:R-:W-:Y:S01]  /*1500*/  PLOP3.LUT P1, PT, PT, PT, UP0, 0x80, 0x0 ;  /* 0x000000000000781c */ /* 0x000fe20003f2f008 */
[----:B------:R-:W-:Y:S01]  /*1510*/  UIMAD.WIDE UR4, UR4, 0x2aaaaaab, URZ ;  /* 0x2aaaaaab040478a5 */ /* 0x000fe2000f8e023f */
[----:B------:R-:W-:-:S02]  /*1520*/  CS2R R26, SRZ ;  /* 0x00000000001a7805 */ /* 0x000fc4000001ff00 */
[----:B------:R-:W-:Y:S01]  /*1530*/  CS2R R28, SRZ ;  /* 0x00000000001c7805 */ /* 0x000fe2000001ff00 */
[----:B------:R-:W-:Y:S01]  /*1540*/  IMAD.MOV.U32 R12, RZ, RZ, RZ ;  /* 0x000000ffff0c7224 */ /* 0x000fe200078e00ff */
[----:B------:R-:W-:Y:S01]  /*1550*/  USHF.R.U32.HI UR43, URZ, 0x1f, UR5 ;  /* 0x0000001f3f2b7899 */ /* 0x000fe20008011605 */
[----:B------:R-:W-:-:S03]  /*1560*/  CS2R R24, SRZ ;  /* 0x0000000000187805 */ /* 0x000fc6000001ff00 */
[----:B------:R-:W-:-:S03]  /*1570*/  ULEA.HI.SX32 UR43, UR5, UR43, 0x1c ;  /* 0x0000002b052b7291 */ /* 0x000fc6000f8fe23f */
[----:B------:R-:W-:Y:S09]  /*1580*/  @!P1 BRA `(.L_x_9423) ;  /* 0x0000004400149947 */ /* 0x000ff20003800000 */
        /* <DEDUP_REMOVED lines=31> */
.L_x_9424:
[----:B------:R-:W-:Y:S01]  /*1780*/  ULEA.HI UR4, UR47, UR47, URZ, 0x1 ;  /* 0x0000002f2f047291 */ /* 0x000fe2000f8f083f */
[----:B------:R-:W0:Y:S03]  /*1790*/  S2R R20, SR_TID.X ;  /* 0x0000000000147919 */ /* 0x000e260000002100 */
[----:B------:R-:W-:-:S04]  /*17a0*/  ULOP3.LUT UR4, UR4, 0xfffffffe, URZ, 0xc0, !UPT ;  /* 0xfffffffe04047892 */ /* 0x000fc8000f8ec03f */
[----:B------:R-:W-:-:S06]  /*17b0*/  UIADD3 UR4, UR47, -UR4, URZ ;  /* 0x800000042f047290 */ /* 0x000fcc000fffe03f */
[----:B------:R-:W-:-:S05]  /*17c0*/  IMAD.U32 R0, RZ, RZ, UR4 ;  /* 0x00000004ff007e24 */ /* 0x000fca000f8e00ff */
[----:B------:R-:W-:-:S04]  /*17d0*/  SHF.L.U32 R0, R0, 0x1f, RZ ;  /* 0x0000001f00007819 */ /* 0x000fc800000006ff */
[----:B------:R-:W1:Y:S01]  /*17e0*/  SYNCS.PHASECHK.TRANS64.TRYWAIT P0, [UR45+0x22800], R0 ;  /* 0x02280000ff0075a7 */ /* 0x000e62000800016d */
[----:B0-----:R-:W-:-:S05]  /*17f0*/  SHF.R.U32.HI R20, RZ, 0x7, R20 ;  /* 0x00000007ff147819 */ /* 0x001fca0000011614 */
[----:B------:R-:W-:Y:S01]  /*1800*/  VIADD R7, R20, 0x8 ;  /* 0x0000000814077836 */ /* 0x000fe20000000000 */
[----:B-1----:R-:W-:Y:S06]  /*1810*/  @!P0 BRA `(.L_x_9425) ;  /* 0x000000c0008c8947 */ /* 0x002fec0003800000 */
.L_x_9552:
[----:B0-----:R-:W-:Y:S01]  /*1820*/  IMAD.U32 R0, RZ, RZ, UR48 ;  /* 0x00000030ff007e24 */ /* 0x001fe2000f8e00ff */
[----:B------:R-:W-:Y:S05]  /*1830*/  WARPSYNC.ALL ;  /* 0x0000000000007948 */ /* 0x000fea0003800000 */
[----:B------:R0:W-:Y:S01]  /*1840*/  BAR.SYNC.DEFER_BLOCKING R7, 0x100 ;  /* 0x000400070000751d */ /* 0x0001e20000010000 */
[----:B------:R-:W-:-:S13]  /*1850*/  ISETP.NE.AND P0, PT, R0, 0x3, PT ;  /* 0x000000030000780c */ /* 0x000fda0003f05270 */
[----:B0-----:R-:W-:Y:S05]  /*1860*/  @!P0 BRA `(.L_x_9426) ;  /* 0x0000000000048947 */ /* 0x001fea0003800000 */
[----:B------:R-:W-:Y:S01]  /*1870*/  BPT.TRAP 0x1 ;  /* 0x000000040000795c */ /* 0x000fe20000300000 */
.L_x_9426:
[----:B------:R-:W-:Y:S01]  /*1880*/  ULEA UR22, UR36, UR45, 0x3 ;  /* 0x0000002d24167291 */ /* 0x000fe2000f8e183f */
[----:B------:R-:W-:-:S05]  /*1890*/  IMAD.U32 R8, RZ, RZ, UR46 ;  /* 0x0000002eff087e24 */ /* 0x000fca000f8e00ff */
[----:B------:R-:W-:-:S04]  /*18a0*/  SHF.L.U32 R8, R8, 0x1f, RZ ;  /* 0x0000001f08087819 */ /* 0x000fc800000006ff */
[----:B------:R0:W1:Y:S01]  /*18b0*/  SYNCS.PHASECHK.TRANS64.TRYWAIT P1, [UR22+0x22830], R8 ;  /* 0x02283008ff0075a7 */ /* 0x0000620008020156 */
[----:B------:R-:W-:Y:S05]  /*18c0*/  @!P0 BRA `(.L_x_9427) ;  /* 0x0000000000048947 */ /* 0x000fea0003800000 */
[----:B------:R-:W-:Y:S01]  /*18d0*/  BPT.TRAP 0x1 ;  /* 0x000000040000795c */ /* 0x000fe20000300000 */
.L_x_9427:
[----:B-1----:R-:W-:Y:S05]  /*18e0*/  @P1 BRA `(.L_x_9428) ;  /* 0x0000000000081947 */ /* 0x002fea0003800000 */
[----:B------:R-:W1:Y:S02]  /*18f0*/  SYNCS.PHASECHK.TRANS64.TRYWAIT P1, [UR22+0x22830], R8 ;  /* 0x02283008ff0075a7 */ /* 0x000e640008020156 */
[----:B-1----:R-:W-:Y:S05]  /*1900*/  @!P1 BRA `(.L_x_9429) ;  /* 0x000000c000689947 */ /* 0x002fea0003800000 */
.L_x_9428:
        /* <DEDUP_REMOVED lines=38> */
.L_x_9430:
        /* <DEDUP_REMOVED lines=310> */
.L_x_9431:
[----:B------:R1:W3:Y:S01]  /*2ed0*/  SYNCS.PHASECHK.TRANS64.TRYWAIT P1, [UR22+0x22850], R8 ;  /* 0x02285008ff0075a7 */ /* 0x0002e20008020156 */
[----:B------:R-:W-:Y:S05]  /*2ee0*/  @!P0 BRA `(.L_x_9432) ;  /* 0x0000000000048947 */ /* 0x000fea0003800000 */
[----:B------:R-:W-:Y:S01]  /*2ef0*/  BPT.TRAP 0x1 ;  /* 0x000000040000795c */ /* 0x000fe20000300000 */
.L_x_9432:
[----:B---3--:R-:W-:Y:S05]  /*2f00*/  @P1 BRA `(.L_x_9433) ;  /* 0x0000000000081947 */ /* 0x008fea0003800000 */
[----:B------:R-:W3:Y:S02]  /*2f10*/  SYNCS.PHASECHK.TRANS64.TRYWAIT P1, [UR22+0x22850], R8 ;  /* 0x02285008ff0075a7 */ /* 0x000ee40008020156 */
[----:B---3--:R-:W-:Y:S05]  /*2f20*/  @!P1 BRA `(.L_x_9434) ;  /* 0x000000a800f89947 */ /* 0x008fea0003800000 */
.L_x_9433:
        /* <DEDUP_REMOVED lines=43> */
.L_x_9435:
[----:B------:R-:W4:Y:S01]  /*31e0*/  S2UR UR6, SR_CgaCtaId ;  /* 0x00000000000679c3 */ /* 0x000f220000008800 */
[----:B------:R-:W-:Y:S02]  /*31f0*/  UISETP.GE.AND UP0, UPT, UR42, 0x61, UPT ;  /* 0x000000612a00788c */ /* 0x000fe4000bf06270 */
[----:B------:R-:W-:-:S04]  /*3200*/  UIADD3 UR22, UR22, 0x22860, URZ ;  /* 0x0002286016167890 */ /* 0x000fc8000fffe03f */
[----:B------:R-:W-:Y:S01]  /*3210*/  PLOP3.LUT P1, PT, PT, PT, UP0, 0x80, 0x0 ;  /* 0x000000000000781c */ /* 0x000fe20003f2f008 */
[----:B----4-:R-:W-:-:S09]  /*3220*/  UPRMT UR22, UR6, 0x654, UR22 ;  /* 0x0000065406167896 */ /* 0x010fd20008000016 */
[----:B------:R-:W-:Y:S03]  /*3230*/  SYNCS.ARRIVE.TRANS64.RED.A1T0 RZ, [UR22], RZ ;  /* 0x000000ffffff79a7 */ /* 0x000fe60008100416 */
[----:B------:R-:W-:Y:S05]  /*3240*/  @!P1 BRA `(.L_x_9436) ;  /* 0x0000001c00589947 */ /* 0x000fea0003800000 */
[----:B------:R-:W-:Y:S01]  /*3250*/  IMAD.MOV.U32 R213, RZ, RZ, R4 ;  /* 0x000000ffffd57224 */ /* 0x000fe200078e0004 */
[----:B------:R-:W-:Y:S01]  /*3260*/  UIADD3 UR43, UR43, -0x2, URZ ;  /* 0xfffffffe2b2b7890 */ /* 0x000fe2000fffe03f */
[----:B------:R-:W-:Y:S01]  /*3270*/  IMAD.MOV.U32 R7, RZ, RZ, R3 ;  /* 0x000000ffff077224 */ /* 0x000fe200078e0003 */
[----:B------:R-:W-:-:S10]  /*3280*/  ULDC UR22, c[0x0][0x988] ;  /* 0x0002620000167ab9 */ /* 0x000fd40000000800 */
.L_x_9447:
        /* <DEDUP_REMOVED lines=8> */
[----:B-1----:R-:W-:Y:S11]  /*3310*/  @!P0 BRA `(.L_x_9437) ;  /* 0x0000000000048947 */ /* 0x002ff60003800000 */
[----:B------:R-:W-:Y:S01]  /*3320*/  BPT.TRAP 0x1 ;  /* 0x000000040000795c */ /* 0x000fe20000300000 */
.L_x_9437:
[----:B------:R-:W2:Y:S01]  /*3330*/  S2UR UR23, SR_CgaCtaId ;  /* 0x00000000001779c3 */ /* 0x000ea20000008800 */
[----:B------:R-:W-:Y:S01]  /*3340*/  UMOV UR6, 0x400 ;  /* 0x0000040000067882 */ /* 0x000fe20000000000 */
[----:B01-3--:R-:W-:-:S05]  /*3350*/  IMAD.U32 R8, RZ, RZ, UR46 ;  /* 0x0000002eff087e24 */ /* 0x00bfca000f8e00ff */
[----:B------:R-:W-:Y:S01]  /*3360*/  SHF.L.U32 R8, R8, 0x1f, RZ ;  /* 0x0000001f08087819 */ /* 0x000fe200000006ff */
[----:B--2---:R-:W-:-:S04]  /*3370*/  ULEA UR6, UR23, UR6, 0x18 ;  /* 0x0000000617067291 */ /* 0x004fc8000f8ec03f */
[----:B------:R-:W-:-:S09]  /*3380*/  ULEA UR24, UR36, UR6, 0x3 ;  /* 0x0000000624187291 */ /* 0x000fd2000f8e183f */
[----:B------:R0:W1:Y:S01]  /*3390*/  SYNCS.PHASECHK.TRANS64.TRYWAIT P2, [UR24+0x22830], R8 ;  /* 0x02283008ff0075a7 */ /* 0x0000620008040158 */
[----:B------:R-:W-:Y:S05]  /*33a0*/  @!P0 BRA `(.L_x_9438) ;  /* 0x0000000000048947 */ /* 0x000fea0003800000 */
[----:B------:R-:W-:Y:S01]  /*33b0*/  BPT.TRAP 0x1 ;  /* 0x000000040000795c */ /* 0x000fe20000300000 */
.L_x_9438:
[----:B-1----:R-:W-:Y:S05]  /*33c0*/  @P2 BRA `(.L_x_9439) ;  /* 0x0000000000082947 */ /* 0x002fea0003800000 */
[----:B------:R-:W1:Y:S02]  /*33d0*/  SYNCS.PHASECHK.TRANS64.TRYWAIT P2, [UR24+0x22830], R8 ;  /* 0x02283008ff0075a7 */ /* 0x000e640008040158 */
[----:B-1----:R-:W-:Y:S05]  /*33e0*/  @!P2 BRA `(.L_x_9440) ;  /* 0x000000a400e0a947 */ /* 0x002fea0003800000 */
.L_x_9439:
[----:B------:R-:W-:Y:S01]  /*33f0*/  UIMAD UR6, UR36, 0x300, UR20 ;  /* 0x00000300240678a4 */ /* 0x000fe2000f8e0214 */
[----:B------:R-:W-:Y:S01]  /*3400*/  WARPGROUP.ARRIVE ;  /* 0x00000000000079c5 */ /* 0x000fe20000000000 */
[----:B------:R-:W-:Y:S01]  /*3410*/  UMOV UR7, 0x40000040 ;  /* 0x4000004000077882 */ /* 0x000fe20000000000 */
[----:B------:R-:W-:Y:S01]  /*3420*/  UMOV UR11, 0x40000040 ;  /* 0x40000040000b7882 */ /* 0x000fe20000000000 */
[----:B------:R-:W-:-:S03]  /*3430*/  UIADD3 UR10, UR6, 0x2, URZ ;  /* 0x00000002060a7890 */ /* 0x000fc6000fffe03f */
[----:B------:R-:W2:Y:S01]  /*3440*/  S2R R0, SR_TID.X ;  /* 0x0000000000007919 */ /* 0x000ea20000002100 */
[----:B------:R-:W-:Y:S01]  /*3450*/  UIADD3 UR14, UR6, 0x4, URZ ;  /* 0x00000004060e7890 */ /* 0x000fe2000fffe03f */
[----:B------:R-:W-:Y:S01]  /*3460*/  UMOV UR15, 0x40000040 ;  /* 0x40000040000f7882 */ /* 0x000fe20000000000 */
[----:B------:R-:W-:Y:S01]  /*3470*/  HGMMA.64x96x16.F32.BF16 R152, gdesc[UR4], RZ, !UPT, gsb0 ;  /* 0x01600000049879f0 */ /* 0x000fe2000c0018ff */
[----:B------:R-:W-:Y:S01]  /*3480*/  UIADD3 UR18, UR6, 0x6, URZ ;  /* 0x0000000606127890 */ /* 0x000fe2000fffe03f */
        /* <DEDUP_REMOVED lines=16> */
.L_x_9441:
[----:B------:R-:W-:Y:S01]  /*3590*/  FMNMX.FTZ R4, R152, R7, !PT ;  /* 0x0000000798047209 */ /* 0x000fe20007810000 */
[----:B------:R-:W-:Y:S01]  /*35a0*/  UMOV UR10, UR22 ;  /* 0x00000016000a7c82 */ /* 0x000fe20008000000 */
[----:B------:R-:W-:Y:S02]  /*35b0*/  UIADD3 UR6, UR24, 0x22840, URZ ;  /* 0x0002284018067890 */ /* 0x000fe4000fffe03f */
[----:B-1----:R-:W-:Y:S02]  /*35c0*/  FMNMX.FTZ R3, R153, R4, !PT ;  /* 0x0000000499037209 */ /* 0x002fe40007810000 */
        /* <DEDUP_REMOVED lines=24> */
[----:B------:R-:W1:Y:S02]  /*3750*/  SHFL.BFLY PT, R4, R9, 0x2, 0x1f ;  /* 0x0c401f0009047f89 */ /* 0x000e6400000e0000 */
[----:B-1----:R-:W-:-:S05]  /*3760*/  FMNMX.FTZ R10, R9, R4, !PT ;  /* 0x00000004090a7209 */ /* 0x002fca0007810000 */
[----:B------:R-:W1:Y:S02]  /*3770*/  SHFL.BFLY PT, R3, R10, 0x1, 0x1f ;  /* 0x0c201f000a037f89 */ /* 0x000e6400000e0000 */
[----:B-1----:R-:W-:-:S05]  /*3780*/  FMNMX.FTZ R3, R10, R3, !PT ;  /* 0x000000030a037209 */ /* 0x002fca0007810000 */
        /* <DEDUP_REMOVED lines=34> */
[----:B------:R-:W-:Y:S01]  /*39b0*/  FFMA.FTZ R176, R197, UR10, -R20 ;  /* 0x0000000ac5b07c23 */ /* 0x000fe20008010814 */
[----:B------:R-:W-:Y:S01]  /*39c0*/  FMNMX.FTZ R4, R170, R9, !PT ;  /* 0x00000009aa047209 */ /* 0x000fe20007810000 */
[----:B------:R-:W1:Y:S03]  /*39d0*/  MUFU.EX2 R7, R7 ;  /* 0x0000000700077308 */ /* 0x000e660000000800 */
[----:B------:R-:W-:-:S04]  /*39e0*/  FMNMX.FTZ R9, R171, R4, !PT ;  /* 0x00000004ab097209 */ /* 0x000fc80007810000 */
[----:B------:R-:W-:Y:S01]  /*39f0*/  FMNMX.FTZ R4, R174, R9, !PT ;  /* 0x00000009ae047209 */ /* 0x000fe20007810000 */
[----:B------:R-:W3:Y:S03]  /*3a00*/  MUFU.EX2 R152, R152 ;  /* 0x0000009800987308 */ /* 0x000ee60000000800 */
[----:B------:R-:W-:-:S04]  /*3a10*/  FMNMX.FTZ R9, R175, R4, !PT ;  /* 0x00000004af097209 */ /* 0x000fc80007810000 */
[----:B------:R-:W-:Y:S01]  /*3a20*/  FMNMX.FTZ R4, R178, R9, !PT ;  /* 0x00000009b2047209 */ /* 0x000fe20007810000 */
[----:B------:R-:W4:Y:S01]  /*3a30*/  MUFU.EX2 R153, R153 ;  /* 0x0000009900997308 */ /* 0x000f220000000800 */
[-C--:B-1----:R-:W-:Y:S01]  /*3a40*/  FMUL.FTZ R24, R24, R7.reuse ;  /* 0x0000000718187220 */ /* 0x082fe20000410000 */
[-C--:B------:R-:W-:Y:S01]  /*3a50*/  FMUL.FTZ R25, R25, R7.reuse ;  /* 0x0000000719197220 */ /* 0x080fe20000410000 */
[----:B------:R-:W-:Y:S01]  /*3a60*/  FMNMX.FTZ R9, R179, R4, !PT ;  /* 0x00000004b3097209 */ /* 0x000fe20007810000 */
[-C--:B------:R-:W-:Y:S01]  /*3a70*/  FMUL.FTZ R28, R28, R7.reuse ;  /* 0x000000071c1c7220 */ /* 0x080fe20000410000 */
[-C--:B------:R-:W-:Y:S01]  /*3a80*/  FMUL.FTZ R29, R29, R7.reuse ;  /* 0x000000071d1d7220 */ /* 0x080fe20000410000 */
[----:B------:R-:W-:Y:S01]  /*3a90*/  FMUL.FTZ R32, R32, R7 ;  /* 0x0000000720207220 */ /* 0x000fe20000410000 */
[----:B------:R-:W-:Y:S01]  /*3aa0*/  FMNMX.FTZ R4, R182, R9, !PT ;  /* 0x00000009b6047209 */ /* 0x000fe20007810000 */
[----:B------:R-:W1:Y:S01]  /*3ab0*/  MUFU.EX2 R212, R212 ;  /* 0x000000d400d47308 */ /* 0x000e620000000800 */
[----:B---3--:R-:W-:Y:S01]  /*3ac0*/  FFMA.FTZ R6, R7, R6, R152 ;  /* 0x0000000607067223 */ /* 0x008fe20000010098 */
[-C--:B------:R-:W-:Y:S01]  /*3ad0*/  FMUL.FTZ R33, R33, R7.reuse ;  /* 0x0000000721217220 */ /* 0x080fe20000410000 */
[----:B------:R-:W-:Y:S01]  /*3ae0*/  FMNMX.FTZ R9, R183, R4, !PT ;  /* 0x00000004b7097209 */ /* 0x000fe20007810000 */
[-C--:B------:R-:W-:Y:S01]  /*3af0*/  FMUL.FTZ R36, R36, R7.reuse ;  /* 0x0000000724247220 */ /* 0x080fe20000410000 */
[-C--:B------:R-:W-:Y:S01]  /*3b00*/  FMUL.FTZ R37, R37, R7.reuse ;  /* 0x0000000725257220 */ /* 0x080fe20000410000 */
[----:B------:R-:W-:Y:S01]  /*3b10*/  FMUL.FTZ R40, R40, R7 ;  /* 0x0000000728287220 */ /* 0x000fe20000410000 */
[----:B------:R-:W-:Y:S01]  /*3b20*/  FMNMX.FTZ R4, R186, R9, !PT ;  /* 0x00000009ba047209 */ /* 0x000fe20007810000 */
[----:B------:R-:W3:Y:S01]  /*3b30*/  MUFU.EX2 R157, R157 ;  /* 0x0000009d009d7308 */ /* 0x000ee20000000800 */
[C---:B----4-:R-:W-:Y:S01]  /*3b40*/  FADD.FTZ R181, R153.reuse, R6 ;  /* 0x0000000699b57221 */ /* 0x050fe20000010000 */
[----:B------:R-:W-:Y:S01]  /*3b50*/  F2FP.BF16.F32.PACK_AB R152, R153, R152 ;  /* 0x000000989998723e */ /* 0x000fe200000010ff */
[-C--:B------:R-:W-:Y:S01]  /*3b60*/  FMUL.FTZ R41, R41, R7.reuse ;  /* 0x0000000729297220 */ /* 0x080fe20000410000 */
[----:B------:R-:W-:Y:S01]  /*3b70*/  FMNMX.FTZ R9, R187, R4, !PT ;  /* 0x00000004bb097209 */ /* 0x000fe20007810000 */
[-C--:B------:R-:W-:Y:S01]  /*3b80*/  FMUL.FTZ R44, R44, R7.reuse ;  /* 0x000000072c2c7220 */ /* 0x080fe20000410000 */
[-C--:B------:R-:W-:Y:S01]  /*3b90*/  FMUL.FTZ R45, R45, R7.reuse ;  /* 0x000000072d2d7220 */ /* 0x080fe20000410000 */
[----:B------:R-:W-:Y:S01]  /*3ba0*/  FMUL.FTZ R48, R48, R7 ;  /* 0x0000000730307220 */ /* 0x000fe20000410000 */
[----:B------:R-:W-:Y:S01]  /*3bb0*/  FMNMX.FTZ R4, R190, R9, !PT ;  /* 0x00000009be047209 */ /* 0x000fe20007810000 */
[----:B------:R-:W-:Y:S01]  /*3bc0*/  MUFU.EX2 R156, R156 ;  /* 0x0000009c009c7308 */ /* 0x000fe20000000800 */
[-C--:B------:R-:W-:Y:S01]  /*3bd0*/  FMUL.FTZ R49, R49, R7.reuse ;  /* 0x0000000731317220 */ /* 0x080fe20000410000 */
        /* <DEDUP_REMOVED lines=20> */
[-C--:B------:R-:W-:Y:S01]  /*3d20*/  FMUL.FTZ R77, R77, R7.reuse ;  /* 0x000000074d4d7220 */ /* 0x080fe20000410000 */
[-C--:B------:R-:W-:Y:S01]  /*3d30*/  FMUL.FTZ R80, R80, R7.reuse ;  /* 0x0000000750507220 */ /* 0x080fe20000410000 */
[----:B------:R-:W4:Y:S01]  /*3d40*/  SHFL.BFLY PT, R9, R4, 0x2, 0x1f ;  /* 0x0c401f0004097f89 */ /* 0x000f2200000e0000 */
        /* <DEDUP_REMOVED lines=23> */
[----:B----4-:R-:W-:Y:S01]  /*3ec0*/  FMNMX.FTZ R9, R4, R9, !PT ;  /* 0x0000000904097209 */ /* 0x010fe20007810000 */
[----:B------:R-:W-:Y:S01]  /*3ed0*/  MUFU.EX2 R12, R12 ;  /* 0x0000000c000c7308 */ /* 0x000fe20000000800 */
        /* <DEDUP_REMOVED lines=17> */
[----:B------:R-:W-:-:S06]  /*3ff0*/  FMUL.FTZ R149, R149, R7 ;  /* 0x0000000795957220 */ /* 0x000fcc0000410000 */
[----:B------:R-:W-:Y:S01]  /*4000*/  MUFU.EX2 R211, R211 ;  /* 0x000000d300d37308 */ /* 0x000fe20000000800 */
[----:B----4-:R-:W-:-:S07]  /*4010*/  FMNMX.FTZ R4, R9, R4, !PT ;  /* 0x0000000409047209 */ /* 0x010fce0007810000 */
        /* <DEDUP_REMOVED lines=9> */
[----:B------:R-:W4:Y:S01]  /*40b0*/  MUFU.EX2 R20, R20 ;  /* 0x0000001400147308 */ /* 0x000f220000000800 */
[--C-:B------:R-:W-:Y:S01]  /*40c0*/  FFMA.FTZ R162, R167, UR10, -R180.reuse ;  /* 0x0000000aa7a27c23 */ /* 0x100fe200080108b4 */
[--C-:B------:R-:W-:Y:S01]  /*40d0*/  FFMA.FTZ R163, R163, UR10, -R180.reuse ;  /* 0x0000000aa3a37c23 */ /* 0x100fe200080108b4 */
[--C-:B------:R-:W-:Y:S01]  /*40e0*/  FFMA.FTZ R167, R171, UR10, -R180.reuse ;  /* 0x0000000aaba77c23 */ /* 0x100fe200080108b4 */
[--C-:B------:R-:W-:Y:S01]  /*40f0*/  FFMA.FTZ R171, R175, UR10, -R180.reuse ;  /* 0x0000000aafab7c23 */ /* 0x100fe200080108b4 */
[--C-:B------:R-:W-:Y:S01]  /*4100*/  FFMA.FTZ R175, R179, UR10, -R180.reuse ;  /* 0x0000000ab3af7c23 */ /* 0x100fe200080108b4 */
[--C-:B------:R-:W-:Y:S01]  /*4110*/  FFMA.FTZ R159, R166, UR10, -R180.reuse ;  /* 0x0000000aa69f7c23 */ /* 0x100fe200080108b4 */
[--C-:B------:R-:W-:Y:S01]  /*4120*/  FFMA.FTZ R166, R170, UR10, -R180.reuse ;  /* 0x0000000aaaa67c23 */ /* 0x100fe200080108b4 */
[----:B------:R-:W5:Y:S01]  /*4130*/  MUFU.EX2 R161, R161 ;  /* 0x000000a100a17308 */ /* 0x000f620000000800 */
[--C-:B------:R-:W-:Y:S01]  /*4140*/  FFMA.FTZ R170, R174, UR10, -R180.reuse ;  /* 0x0000000aaeaa7c23 */ /* 0x100fe200080108b4 */
[--C-:B------:R-:W-:Y:S01]  /*4150*/  FFMA.FTZ R174, R178, UR10, -R180.reuse ;  /* 0x0000000ab2ae7c23 */ /* 0x100fe200080108b4 */
[----:B-1----:R-:W-:Y:S01]  /*4160*/  FADD.FTZ R178, R212, R181 ;  /* 0x000000b5d4b27221 */ /* 0x002fe20000010000 */
[--C-:B------:R-:W-:Y:S01]  /*4170*/  FFMA.FTZ R182, R182, UR10, -R180.reuse ;  /* 0x0000000ab6b67c23 */ /* 0x100fe200080108b4 */
[--C-:B------:R-:W-:Y:S01]  /*4180*/  FFMA.FTZ R6, R183, UR10, -R180.reuse ;  /* 0x0000000ab7067c23 */ /* 0x100fe200080108b4 */
[----:B------:R-:W-:Y:S01]  /*4190*/  FFMA.FTZ R194, R194, UR10, -R180 ;  /* 0x0000000ac2c27c23 */ /* 0x000fe200080108b4 */
[----:B---3--:R-:W-:Y:S01]  /*41a0*/  FADD.FTZ R181, R157, R178 ;  /* 0x000000b29db57221 */ /* 0x008fe20000010000 */
[----:B------:R-:W1:Y:S01]  /*41b0*/  MUFU.EX2 R184, R184 ;  /* 0x000000b800b87308 */ /* 0x000e620000000800 */
[--C-:B------:R-:W-:Y:S01]  /*41c0*/  FFMA.FTZ R178, R186, UR10, -R180.reuse ;  /* 0x0000000abab27c23 */ /* 0x100fe200080108b4 */
[--C-:B------:R-:W-:Y:S01]  /*41d0*/  FFMA.FTZ R195, R195, UR10, -R180.reuse ;  /* 0x0000000ac3c37c23 */ /* 0x100fe200080108b4 */
[----:B------:R-:W-:Y:S01]  /*41e0*/  FFMA.FTZ R198, R198, UR10, -R180 ;  /* 0x0000000ac6c67c23 */ /* 0x000fe200080108b4 */
[-C--:B----4-:R-:W-:Y:S01]  /*41f0*/  FMUL.FTZ R26, R26, R20.reuse ;  /* 0x000000141a1a7220 */ /* 0x090fe20000410000 */
[-C--:B------:R-:W-:Y:S01]  /*4200*/  FMUL.FTZ R27, R27, R20.reuse ;  /* 0x000000141b1b7220 */ /* 0x080fe20000410000 */
[-C--:B------:R-:W-:Y:S01]  /*4210*/  FMUL.FTZ R30, R30, R20.reuse ;  /* 0x000000141e1e7220 */ /* 0x080fe20000410000 */
[-C--:B------:R-:W-:Y:S01]  /*4220*/  FMUL.FTZ R31, R31, R20.reuse ;  /* 0x000000141f1f7220 */ /* 0x080fe20000410000 */
[----:B------:R-:W3:Y:S01]  /*4230*/  MUFU.EX2 R155, R155 ;  /* 0x0000009b009b7308 */ /* 0x000ee20000000800 */
[----:B-----5:R-:W-:Y:S01]  /*4240*/  FFMA.FTZ R179, R20, R5, R161 ;  /* 0x0000000514b37223 */ /* 0x020fe200000100a1 */
[-C--:B------:R-:W-:Y:S01]  /*4250*/  FMUL.FTZ R34, R34, R20.reuse ;  /* 0x0000001422227220 */ /* 0x080fe20000410000 */
[-C--:B------:R-:W-:Y:S01]  /*4260*/  FMUL.FTZ R35, R35, R20.reuse ;  /* 0x0000001423237220 */ /* 0x080fe20000410000 */
[-C--:B------:R-:W-:Y:S01]  /*4270*/  FMUL.FTZ R38, R38, R20.reuse ;  /* 0x0000001426267220 */ /* 0x080fe20000410000 */
[-C--:B------:R-:W-:Y:S01]  /*4280*/  FMUL.FTZ R39, R39, R20.reuse ;  /* 0x0000001427277220 */ /* 0x080fe20000410000 */
[-C--:B------:R-:W-:Y:S01]  /*4290*/  FMUL.FTZ R42, R42, R20.reuse ;  /* 0x000000142a2a7220 */ /* 0x080fe20000410000 */
[-C--:B------:R-:W-:Y:S01]  /*42a0*/  FMUL.FTZ R43, R43, R20.reuse ;  /* 0x000000142b2b7220 */ /* 0x080fe20000410000 */
[----:B------:R-:W4:Y:S01]  /*42b0*/  MUFU.EX2 R188, R188 ;  /* 0x000000bc00bc7308 */ /* 0x000f220000000800 */
        /* <DEDUP_REMOVED lines=8> */
[----:B---3--:R-:W-:Y:S01]  /*4340*/  FADD.FTZ R179, R155, R154 ;  /* 0x0000009a9bb37221 */ /* 0x008fe20000010000 */
[----:B------:R-:W-:Y:S01]  /*4350*/  FADD.FTZ R154, R156, R181 ;  /* 0x000000b59c9a7221 */ /* 0x000fe20000010000 */
[----:B------:R-:W-:Y:S01]  /*4360*/  FFMA.FTZ R181, R190, UR10, -R180 ;  /* 0x0000000abeb57c23 */ /* 0x000fe200080108b4 */
[C---:B------:R-:W-:Y:S01]  /*4370*/  F2FP.BF16.F32.PACK_AB R156, R15.reuse, R156 ;  /* 0x0000009c0f9c723e */ /* 0x040fe200000010ff */
[-C--:B------:R-:W-:Y:S01]  /*4380*/  FMUL.FTZ R58, R58, R20.reuse ;  /* 0x000000143a3a7220 */ /* 0x080fe20000410000 */
[----:B------:R-:W-:Y:S01]  /*4390*/  FADD.FTZ R154, R15, R154 ;  /* 0x0000009a0f9a7221 */ /* 0x000fe20000010000 */
[-C--:B------:R-:W-:Y:S01]  /*43a0*/  FMUL.FTZ R59, R59, R20.reuse ;  /* 0x000000143b3b7220 */ /* 0x080fe20000410000 */
[----:B------:R-:W3:Y:S01]  /*43b0*/  MUFU.EX2 R163, R163 ;  /* 0x000000a300a37308 */ /* 0x000ee20000000800 */
[C---:B----4-:R-:W-:Y:S01]  /*43c0*/  FADD.FTZ R183, R188.reuse, R179 ;  /* 0x000000b3bcb77221 */ /* 0x050fe20000010000 */
[----:B------:R-:W-:Y:S01]  /*43d0*/  FFMA.FTZ R179, R187, UR10, -R180 ;  /* 0x0000000abbb37c23 */ /* 0x000fe200080108b4 */
[----:B------:R-:W-:Y:S01]  /*43e0*/  F2FP.BF16.F32.PACK_AB R155, R188, R155 ;  /* 0x0000009bbc9b723e */ /* 0x000fe200000010ff */
        /* <DEDUP_REMOVED lines=37> */
[----:B-1----:R-:W-:Y:S01]  /*4640*/  FADD.FTZ R182, R158, R183 ;  /* 0x000000b79eb67221 */ /* 0x002fe20000010000 */
[----:B------:R-:W-:Y:S01]  /*4650*/  FADD.FTZ R183, R13, R154 ;  /* 0x0000009a0db77221 */ /* 0x000fe20000010000 */
[-C--:B------:R-:W-:Y:S01]  /*4660*/  FMUL.FTZ R126, R126, R20.reuse ;  /* 0x000000147e7e7220 */ /* 0x080fe20000410000 */
[----:B------:R-:W-:Y:S01]  /*4670*/  FMUL.FTZ R127, R127, R20 ;  /* 0x000000147f7f7220 */ /* 0x000fe20000410000 */
[----:B---3--:R-:W-:Y:S01]  /*4680*/  FADD.FTZ R186, R163, R182 ;  /* 0x000000b6a3ba7221 */ /* 0x008fe20000010000 */
[----:B------:R-:W-:Y:S01]  /*4690*/  FADD.FTZ R183, R210, R183 ;  /* 0x000000b7d2b77221 */ /* 0x000fe20000010000 */
[----:B------:R-:W-:Y:S01]  /*46a0*/  FFMA.FTZ R182, R191, UR10, -R180 ;  /* 0x0000000abfb67c23 */ /* 0x000fe200080108b4 */
[----:B------:R-:W1:Y:S01]  /*46b0*/  MUFU.EX2 R170, R170 ;  /* 0x000000aa00aa7308 */ /* 0x000e620000000800 */
[----:B----4-:R-:W-:Y:S01]  /*46c0*/  FADD.FTZ R185, R159, R186 ;  /* 0x000000ba9fb97221 */ /* 0x010fe20000010000 */
[----:B------:R-:W-:Y:S01]  /*46d0*/  FADD.FTZ R154, R160, R183 ;  /* 0x000000b7a09a7221 */ /* 0x000fe20000010000 */
[C---:B-----5:R-:W-:Y:S01]  /*46e0*/  F2FP.BF16.F32.PACK_AB R159, R162.reuse, R159 ;  /* 0x0000009fa29f723e */ /* 0x060fe200000010ff */
[----:B------:R-:W-:Y:S01]  /*46f0*/  FFMA.FTZ R180, R199, UR10, -R180 ;  /* 0x0000000ac7b47c23 */ /* 0x000fe200080108b4 */
[----:B------:R-:W-:Y:S01]  /*4700*/  FADD.FTZ R185, R162, R185 ;  /* 0x000000b9a2b97221 */ /* 0x000fe20000010000 */
[----:B------:R-:W-:Y:S01]  /*4710*/  FADD.FTZ R153, R21, R154 ;  /* 0x0000009a15997221 */ /* 0x000fe20000010000 */
[----:B------:R-:W-:Y:S01]  /*4720*/  F2FP.BF16.F32.PACK_AB R154, R157, R212 ;  /* 0x000000d49d9a723e */ /* 0x000fe200000010ff */
[----:B------:R-:W3:Y:S01]  /*4730*/  MUFU.EX2 R171, R171 ;  /* 0x000000ab00ab7308 */ /* 0x000ee20000000800 */
[----:B0-----:R-:W-:Y:S01]  /*4740*/  FADD.FTZ R186, R166, R185 ;  /* 0x000000b9a6ba7221 */ /* 0x001fe20000010000 */
[----:B------:R-:W-:Y:S01]  /*4750*/  F2FP.BF16.F32.PACK_AB R162, R165, R12 ;  /* 0x0000000ca5a2723e */ /* 0x000fe200000010ff */
[----:B------:R-:W-:Y:S01]  /*4760*/  FMUL.FTZ R130, R130, R20 ;  /* 0x0000001482827220 */ /* 0x000fe20000410000 */
[----:B------:R-:W-:Y:S01]  /*4770*/  F2FP.BF16.F32.PACK_AB R160, R21, R160 ;  /* 0x000000a015a0723e */ /* 0x000fe200000010ff */
[----:B--2---:R-:W-:Y:S01]  /*4780*/  FADD.FTZ R183, R167, R186 ;  /* 0x000000baa7b77221 */ /* 0x004fe20000010000 */
[----:B------:R-:W-:Y:S01]  /*4790*/  FADD.FTZ R186, R12, R153 ;  /* 0x000000990cba7221 */ /* 0x000fe20000010000 */
[----:B------:R-:W-:Y:S01]  /*47a0*/  F2FP.BF16.F32.PACK_AB R153, R184, R161 ;  /* 0x000000a1b899723e */ /* 0x000fe200000010ff */
[----:B------:R-:W0:Y:S01]  /*47b0*/  MUFU.EX2 R174, R174 ;  /* 0x000000ae00ae7308 */ /* 0x000e220000000800 */
[----:B-1----:R-:W-:Y:S01]  /*47c0*/  FADD.FTZ R184, R170, R183 ;  /* 0x000000b7aab87221 */ /* 0x002fe20000010000 */
[----:B------:R-:W-:Y:S01]  /*47d0*/  FADD.FTZ R157, R165, R186 ;  /* 0x000000baa59d7221 */ /* 0x000fe20000010000 */
        /* <DEDUP_REMOVED lines=8> */
[----:B------:R-:W-:Y:S01]  /*4860*/  F2FP.BF16.F32.PACK_AB R157, R163, R158 ;  /* 0x0000009ea39d723e */ /* 0x000fe200000010ff */
[----:B------:R-:W-:Y:S01]  /*4870*/  FMUL.FTZ R142, R142, R20 ;  /* 0x000000148e8e7220 */ /* 0x000fe20000410000 */
[----:B------:R-:W-:Y:S01]  /*4880*/  F2FP.BF16.F32.PACK_AB R158, R210, R13 ;  /* 0x0000000dd29e723e */ /* 0x000fe200000010ff */
[----:B------:R-:W-:Y:S01]  /*4890*/  FADD.FTZ R184, R211, R184 ;  /* 0x000000b8d3b87221 */ /* 0x000fe20000010000 */
[----:B------:R-:W-:Y:S01]  /*48a0*/  F2FP.BF16.F32.PACK_AB R163, R171, R170 ;  /* 0x000000aaaba3723e */ /* 0x000fe200000010ff */
[----:B------:R-:W2:Y:S01]  /*48b0*/  MUFU.EX2 R14, R14 ;  /* 0x0000000e000e7308 */ /* 0x000ea20000000800 */
[----:B0-----:R-:W-:Y:S01]  /*48c0*/  FADD.FTZ R186, R174, R161 ;  /* 0x000000a1aeba7221 */ /* 0x001fe20000010000 */
[----:B------:R-:W-:Y:S01]  /*48d0*/  FADD.FTZ R13, R11, R184 ;  /* 0x000000b80b0d7221 */ /* 0x000fe20000010000 */
[----:B------:R-:W-:Y:S01]  /*48e0*/  F2FP.BF16.F32.PACK_AB R161, R167, R166 ;  /* 0x000000a6a7a1723e */ /* 0x000fe200000010ff */
[----:B------:R-:W-:Y:S01]  /*48f0*/  FMUL.FTZ R143, R143, R20 ;  /* 0x000000148f8f7220 */ /* 0x000fe20000410000 */
[----:B------:R-:W-:Y:S01]  /*4900*/  F2FP.BF16.F32.PACK_AB R164, R211, R164 ;  /* 0x000000a4d3a4723e */ /* 0x000fe200000010ff */
        /* <DEDUP_REMOVED lines=22> */
[----:B------:R-:W-:Y:S02]  /*4a70*/  F2FP.BF16.F32.PACK_AB R166, R14, R11 ;  /* 0x0000000b0ea6723e */ /* 0x000fe400000010ff */
[----:B------:R-:W-:-:S04]  /*4a80*/  F2FP.BF16.F32.PACK_AB R169, R179, R178 ;  /* 0x000000b2b3a9723e */ /* 0x000fc800000010ff */
        /* <DEDUP_REMOVED lines=23> */
[----:B--2---:R-:W-:Y:S01]  /*4c00*/  FADD.FTZ R11, R9, R6 ;  /* 0x00000006090b7221 */ /* 0x004fe20000010000 */
[C---:B0-----:R-:W-:Y:S01]  /*4c10*/  FADD.FTZ R5, R175.reuse, R10 ;  /* 0x0000000aaf057221 */ /* 0x041fe20000010000 */
[----:B------:R-:W-:Y:S02]  /*4c20*/  F2FP.BF16.F32.PACK_AB R175, R175, R198 ;  /* 0x000000c6afaf723e */ /* 0x000fe400000010ff */
[C---:B-1----:R-:W-:Y:S01]  /*4c30*/  FADD.FTZ R6, R176.reuse, R11 ;  /* 0x0000000bb0067221 */ /* 0x042fe20000010000 */
[----:B------:R-:W-:Y:S01]  /*4c40*/  F2FP.BF16.F32.PACK_AB R174, R176, R9 ;  /* 0x00000009b0ae723e */ /* 0x000fe200000010ff */
[----:B------:R-:W-:Y:S06]  /*4c50*/  @!P0 BRA `(.L_x_9442) ;  /* 0x0000000000048947 */ /* 0x000fec0003800000 */
[----:B------:R-:W-:Y:S01]  /*4c60*/  BPT.TRAP 0x1 ;  /* 0x000000040000795c */ /* 0x000fe20000300000 */
.L_x_9442:
[----:B------:R0:W1:Y:S01]  /*4c70*/  SYNCS.PHASECHK.TRANS64.TRYWAIT P2, [UR24+0x22850], R8 ;  /* 0x02285008ff0075a7 */ /* 0x0000620008040158 */
[----:B------:R-:W-:Y:S05]  /*4c80*/  @!P0 BRA `(.L_x_9443) ;  /* 0x0000000000048947 */ /* 0x000fea0003800000 */
[----:B------:R-:W-:Y:S01]  /*4c90*/  BPT.TRAP 0x1 ;  /* 0x000000040000795c */ /* 0x000fe20000300000 */
.L_x_9443:
[----:B------:R-:W-:Y:S01]  /*4ca0*/  VIADD R7, R214, 0x8 ;  /* 0x00000008d6077836 */ /* 0x000fe20000000000 */
[----:B-1----:R-:W-:Y:S06]  /*4cb0*/  @P2 BRA `(.L_x_9444) ;  /* 0x0000000000082947 */ /* 0x002fec0003800000 */
[----:B------:R-:W1:Y:S02]  /*4cc0*/  SYNCS.PHASECHK.TRANS64.TRYWAIT P2, [UR24+0x22850], R8 ;  /* 0x02285008ff0075a7 */ /* 0x000e640008040158 */
[----:B-1----:R-:W-:Y:S05]  /*4cd0*/  @!P2 BRA `(.L_x_9445) ;  /* 0x0000008c00bca947 */ /* 0x002fea0003800000 */
.L_x_9444:
        /* <DEDUP_REMOVED lines=37> */
[----:B--2---:R-:W-:Y:S05]  /*4f30*/  @!P0 BRA `(.L_x_9446) ;  /* 0x0000000000048947 */ /* 0x004fea0003800000 */
[----:B------:R-:W-:Y:S01]  /*4f40*/  BPT.TRAP 0x1 ;  /* 0x000000040000795c */ /* 0x000fe20000300000 */
.L_x_9446:
[----:B------:R-:W-:Y:S01]  /*4f50*/  UIADD3 UR24, UR24, 0x22860, URZ ;  /* 0x0002286018187890 */ /* 0x000fe2000fffe03f */
[----:B------:R-:W-:Y:S02]  /*4f60*/  IMAD.MOV.U32 R213, RZ, RZ, R4 ;  /* 0x000000ffffd57224 */ /* 0x000fe400078e0004 */
[----:B------:R-:W-:Y:S01]  /*4f70*/  IMAD.MOV.U32 R7, RZ, RZ, R3 ;  /* 0x000000ffff077224 */ /* 0x000fe200078e0003 */
[----:B------:R-:W-:-:S09]  /*4f80*/  UPRMT UR24, UR23, 0x654, UR24 ;  /* 0x0000065417187896 */ /* 0x000fd20008000018 */
[----:B------:R-:W-:Y:S01]  /*4f90*/  SYNCS.ARRIVE.TRANS64.RED.A1T0 RZ, [UR24], RZ ;  /* 0x000000ffffff79a7 */ /* 0x000fe20008100418 */
[----:B------:R-:W-:Y:S05]  /*4fa0*/  @P1 BRA `(.L_x_9447) ;  /* 0xffffffe000b81947 */ /* 0x000fea000383ffff */
.L_x_9436:
[----:B------:R-:W4:Y:S01]  /*4fb0*/  SHFL.BFLY PT, R7, R6, 0x2, 0x1f ;  /* 0x0c401f0006077f89 */ /* 0x000f2200000e0000 */
[----:B------:R-:W-:Y:S01]  /*4fc0*/  UIADD3 UR36, UR36, 0x1, URZ ;  /* 0x0000000124247890 */ /* 0x000fe2000fffe03f */
[----:B------:R-:W-:Y:S01]  /*4fd0*/  IMAD.U32 R14, RZ, RZ, UR10 ;  /* 0x0000000aff0e7e24 */ /* 0x000fe2000f8e00ff */
[----:B------:R2:W-:Y:S06]  /*4fe0*/  BAR.ARV R0, 0x100 ;  /* 0x000400000000751d */ /* 0x0005ec0000002000 */
[----:B------:R-:W-:Y:S02]  /*4ff0*/  UISETP.NE.AND UP0, UPT, UR36, 0x2, UPT ;  /* 0x000000022400788c */ /* 0x000fe4000bf05270 */
[----:B------:R-:W-:Y:S06]  /*5000*/  BAR.ARV 0x8, 0x180 ;  /* 0x0206000000007b1d */ /* 0x000fec0000002000 */
[----:B--2---:R-:W-:Y:S01]  /*5010*/  IMAD.MOV.U32 R0, RZ, RZ, RZ ;  /* 0x000000ffff007224 */ /* 0x004fe200078e00ff */
[----:B------:R-:W-:Y:S01]  /*5020*/  USEL UR4, URZ, 0x1, UP0 ;  /* 0x000000013f047887 */ /* 0x000fe20008000000 */
[----:B------:R-:W2:Y:S01]  /*5030*/  SHFL.BFLY PT, R10, R5, 0x2, 0x1f ;  /* 0x0c401f00050a7f89 */ /* 0x000ea200000e0000 */
[----:B------:R-:W-:Y:S01]  /*5040*/  PLOP3.LUT P0, PT, PT, PT, PT, 0x8, 0x0 ;  /* 0x000000000000781c */ /* 0x000fe20003f0e170 */
[----:B------:R-:W-:Y:S01]  /*5050*/  UIADD3 UR47, UR47, 0x1, URZ ;  /* 0x000000012f2f7890 */ /* 0x000fe2000fffe03f */
[----:B----4-:R-:W-:Y:S01]  /*5060*/  FADD.FTZ R7, R7, R6 ;  /* 0x0000000607077221 */ /* 0x010fe20000010000 */
[----:B------:R-:W-:Y:S01]  /*5070*/  IMAD.U32 R6, RZ, RZ, UR10 ;  /* 0x0000000aff067e24 */ /* 0x000fe2000f8e00ff */
[----:B------:R-:W-:-:S02]  /*5080*/  USEL UR36, UR36, URZ, UP0 ;  /* 0x0000003f24247287 */ /* 0x000fc40008000000 */
[----:B------:R-:W-:Y:S01]  /*5090*/  ULOP3.LUT UR46, UR46, UR4, URZ, 0x3c, !UPT ;  /* 0x000000042e2e7292 */ /* 0x000fe2000f8e3c3f */
[----:B01-3--:R-:W0:Y:S01]  /*50a0*/  SHFL.BFLY PT, R8, R7, 0x1, 0x1f ;  /* 0x0c201f0007087f89 */ /* 0x00be2200000e0000 */
[----:B--2---:R-:W-:-:S05]  /*50b0*/  FADD.FTZ R10, R10, R5 ;  /* 0x000000050a0a7221 */ /* 0x004fca0000010000 */
[----:B------:R-:W1:Y:S01]  /*50c0*/  SHFL.BFLY PT, R9, R10, 0x1, 0x1f ;  /* 0x0c201f000a097f89 */ /* 0x000e6200000e0000 */
[----:B0-----:R-:W-:Y:S01]  /*50d0*/  FADD.FTZ R11, R7, R8 ;  /* 0x00000008070b7221 */ /* 0x001fe20000010000 */
[----:B------:R-:W-:-:S04]  /*50e0*/  IMAD.MOV.U32 R8, RZ, RZ, RZ ;  /* 0x000000ffff087224 */ /* 0x000fc800078e00ff */
[----:B------:R-:W-:-:S13]  /*50f0*/  FSETP.NE.FTZ.AND P1, PT, R11, RZ, PT ;  /* 0x000000ff0b00720b */ /* 0x000fda0003f35000 */
[----:B------:R-:W0:Y:S01]  /*5100*/  @P1 MUFU.LG2 R5, R11 ;  /* 0x0000000b00051308 */ /* 0x000e220000000c00 */
[----:B------:R-:W-:Y:S01]  /*5110*/  @P1 FMUL.FTZ R6, R6, 0.69314718246459960938 ;  /* 0x3f31721806061820 */ /* 0x000fe20000410000 */
[----:B-1----:R-:W-:Y:S01]  /*5120*/  FADD.FTZ R13, R10, R9 ;  /* 0x000000090a0d7221 */ /* 0x002fe20000010000 */
[----:B------:R-:W-:-:S04]  /*5130*/  IMAD.MOV.U32 R9, RZ, RZ, -0x800000 ;  /* 0xff800000ff097424 */ /* 0x000fc800078e00ff */
[----:B------:R-:W-:Y:S01]  /*5140*/  FSETP.NE.FTZ.AND P2, PT, R13, RZ, PT ;  /* 0x000000ff0d00720b */ /* 0x000fe20003f55000 */
[----:B------:R-:W1:Y:S01]  /*5150*/  @P1 MUFU.RCP R8, R11 ;  /* 0x0000000b00081308 */ /* 0x000e620000001000 */
[----:B0-----:R-:W-:-:S11]  /*5160*/  @P1 FMUL.FTZ R5, R5, 0.69314718246459960938 ;  /* 0x3f31721805051820 */ /* 0x001fd60000410000 */
[----:B------:R-:W0:Y:S01]  /*5170*/  @P2 MUFU.LG2 R7, R13 ;  /* 0x0000000d00072308 */ /* 0x000e220000000c00 */
[----:B------:R-:W-:Y:S01]  /*5180*/  @P2 FMUL.FTZ R14, R14, 0.69314718246459960938 ;  /* 0x3f3172180e0e2820 */ /* 0x000fe20000410000 */
[----:B------:R-:W-:Y:S01]  /*5190*/  @P1 FFMA.FTZ R9, R6, R3, R5 ;  /* 0x0000000306091223 */ /* 0x000fe20000010005 */
[-C--:B-1----:R-:W-:Y:S01]  /*51a0*/  FMUL.FTZ R24, R24, R8.reuse ;  /* 0x0000000818187220 */ /* 0x082fe20000410000 */
[-C--:B------:R-:W-:Y:S01]  /*51b0*/  FMUL.FTZ R25, R25, R8.reuse ;  /* 0x0000000819197220 */ /* 0x080fe20000410000 */
[----:B------:R-:W-:-:S03]  /*51c0*/  FMUL.FTZ R28, R28, R8 ;  /* 0x000000081c1c7220 */ /* 0x000fc60000410000 */
[----:B------:R-:W1:Y:S01]  /*51d0*/  @P2 MUFU.RCP R0, R13 ;  /* 0x0000000d00002308 */ /* 0x000e620000001000 */
        /* <DEDUP_REMOVED lines=15> */
[----:B------:R-:W-:Y:S01]  /*52d0*/  FMUL.FTZ R57, R57, R8 ;  /* 0x0000000839397220 */ /* 0x000fe20000410000 */
[----:B-1----:R-:W-:Y:S01]  /*52e0*/  FMUL.FTZ R152, R75, R0 ;  /* 0x000000004b987220 */ /* 0x002fe20000410000 */
        /* <DEDUP_REMOVED lines=110> */
[----:B------:R-:W-:-:S07]  /*59d0*/  @P2 FFMA.FTZ R8, R14, R4, R7 ;  /* 0x000000040e082223 */ /* 0x000fce0000010007 */
.L_x_9423:
        /* <DEDUP_REMOVED lines=41> */
[C---:B------:R-:W-:Y:S01]  /*5c70*/  IADD3 R179, P4, R114.reuse, 0x60, RZ ;  /* 0x0000006072b37810 */ /* 0x040fe20007f9e0ff */
[--C-:B------:R-:W-:Y:S01]  /*5c80*/  IMAD.X R15, RZ, RZ, R115.reuse, P1 ;  /* 0x000000ffff0f7224 */ /* 0x100fe200008e0673 */
[C---:B------:R-:W-:Y:S01]  /*5c90*/  IADD3 R183, P6, R114.reuse, 0x4020, RZ ;  /* 0x0000402072b77810 */ /* 0x040fe20007fde0ff */
[--C-:B------:R-:W-:Y:S01]  /*5ca0*/  IMAD.X R21, RZ, RZ, R115.reuse, P0 ;  /* 0x000000ffff157224 */ /* 0x100fe200000e0673 */
[C---:B------:R-:W-:Y:S01]  /*5cb0*/  LOP3.LUT R11, R114.reuse, 0x380, RZ, 0xc0, !PT ;  /* 0x00000380720b7812 */ /* 0x040fe200078ec0ff */
[--C-:B------:R-:W-:Y:S01]  /*5cc0*/  IMAD.X R31, RZ, RZ, R115.reuse, P4 ;  /* 0x000000ffff1f7224 */ /* 0x100fe200020e0673 */
[C---:B------:R-:W-:Y:S01]  /*5cd0*/  IADD3 R181, P3, R114.reuse, 0x4000, RZ ;  /* 0x0000400072b57810 */ /* 0x040fe20007f7e0ff */
[----:B------:R-:W-:Y:S01]  /*5ce0*/  IMAD.X R47, RZ, RZ, R115, P6 ;  /* 0x000000ffff2f7224 */ /* 0x000fe200030e0673 */
[----:B------:R-:W-:-:S02]  /*5cf0*/  IADD3 R185, P5, R114, 0x4040, RZ ;  /* 0x0000404072b97810 */ /* 0x000fc40007fbe0ff */
[C---:B------:R-:W-:Y:S02]  /*5d00*/  IADD3 R187, P2, R114.reuse, 0x4060, RZ ;  /* 0x0000406072bb7810 */ /* 0x040fe40007f5e0ff */
[C---:B------:R-:W-:Y:S01]  /*5d10*/  IADD3 R189, P1, R114.reuse, 0x8000, RZ ;  /* 0x0000800072bd7810 */ /* 0x040fe20007f3e0ff */
[--C-:B------:R-:W-:Y:S01]  /*5d20*/  IMAD.X R55, RZ, RZ, R115.reuse, P5 ;  /* 0x000000ffff377224 */ /* 0x100fe200028e0673 */
[----:B------:R-:W-:Y:S01]  /*5d30*/  LOP3.LUT R14, R175, 0x380, RZ, 0xc0, !PT ;  /* 0x00000380af0e7812 */ /* 0x000fe200078ec0ff */
[--C-:B------:R-:W-:Y:S01]  /*5d40*/  IMAD.X R63, RZ, RZ, R115.reuse, P2 ;  /* 0x000000ffff3f7224 */ /* 0x100fe200010e0673 */
[----:B------:R-:W-:Y:S01]  /*5d50*/  LOP3.LUT R20, R177, 0x380, RZ, 0xc0, !PT ;  /* 0x00000380b1147812 */ /* 0x000fe200078ec0ff */
[----:B------:R-:W-:Y:S01]  /*5d60*/  IMAD.X R71, RZ, RZ, R115, P1 ;  /* 0x000000ffff477224 */ /* 0x000fe200008e0673 */
[----:B------:R-:W-:Y:S02]  /*5d70*/  LOP3.LUT R30, R179, 0x380, RZ, 0xc0, !PT ;  /* 0x00000380b31e7812 */ /* 0x000fe400078ec0ff */
[----:B------:R-:W-:-:S02]  /*5d80*/  IADD3 R193, P4, R114, 0x8040, RZ ;  /* 0x0000804072c17810 */ /* 0x000fc40007f9e0ff */
[----:B------:R-:W-:Y:S02]  /*5d90*/  SHF.R.U64 R11, R11, 0x3, RZ ;  /* 0x000000030b0b7819 */ /* 0x000fe400000012ff */
[----:B------:R-:W-:Y:S01]  /*5da0*/  LOP3.LUT R38, R181, 0x380, RZ, 0xc0, !PT ;  /* 0x00000380b5267812 */ /* 0x000fe200078ec0ff */
[--C-:B------:R-:W-:Y:S01]  /*5db0*/  IMAD.X R99, RZ, RZ, R115.reuse, P4 ;  /* 0x000000ffff637224 */ /* 0x100fe200020e0673 */
[C---:B------:R-:W-:Y:S02]  /*5dc0*/  IADD3 R191, P0, R114.reuse, 0x8020, RZ ;  /* 0x0000802072bf7810 */ /* 0x040fe40007f1e0ff */
[----:B------:R-:W-:Y:S02]  /*5dd0*/  IADD3 R197, P6, R114, 0xc000, RZ ;  /* 0x0000c00072c57810 */ /* 0x000fe40007fde0ff */
[----:B------:R-:W-:Y:S01]  /*5de0*/  SHF.R.U64 R14, R14, 0x3, RZ ;  /* 0x000000030e0e7819 */ /* 0x000fe200000012ff */
[--C-:B------:R-:W-:Y:S01]  /*5df0*/  IMAD.X R95, RZ, RZ, R115.reuse, P0 ;  /* 0x000000ffff5f7224 */ /* 0x100fe200000e0673 */
[----:B------:R-:W-:Y:S01]  /*5e00*/  LOP3.LUT R46, R183, 0x380, RZ, 0xc0, !PT ;  /* 0x00000380b72e7812 */ /* 0x000fe200078ec0ff */
[----:B------:R-:W-:Y:S01]  /*5e10*/  IMAD.X R107, RZ, RZ, R115, P6 ;  /* 0x000000ffff6b7224 */ /* 0x000fe200030e0673 */
[----:B------:R-:W-:-:S02]  /*5e20*/  IADD3.X R39, RZ, R115, RZ, P3, !PT ;  /* 0x00000073ff277210 */ /* 0x000fc40001ffe4ff */
[----:B------:R-:W-:Y:S02]  /*5e30*/  SHF.R.U64 R20, R20, 0x3, RZ ;  /* 0x0000000314147819 */ /* 0x000fe400000012ff */
[----:B------:R-:W-:Y:S02]  /*5e40*/  LOP3.LUT R54, R185, 0x380, RZ, 0xc0, !PT ;  /* 0x00000380b9367812 */ /* 0x000fe400078ec0ff */
[C---:B------:R-:W-:Y:S02]  /*5e50*/  IADD3 R195, P3, R114.reuse, 0x8060, RZ ;  /* 0x0000806072c37810 */ /* 0x040fe40007f7e0ff */
[C---:B------:R-:W-:Y:S02]  /*5e60*/  IADD3 R6, P5, R114.reuse, 0xc020, RZ ;  /* 0x0000c02072067810 */ /* 0x040fe40007fbe0ff */
[C---:B------:R-:W-:Y:S01]  /*5e70*/  IADD3 R151, P2, R114.reuse, 0xc040, RZ ;  /* 0x0000c04072977810 */ /* 0x040fe20007f5e0ff */
[--C-:B------:R-:W-:Y:S01]  /*5e80*/  IMAD.X R103, RZ, RZ, R115.reuse, P3 ;  /* 0x000000ffff677224 */ /* 0x100fe200018e0673 */
[----:B------:R-:W-:Y:S01]  /*5e90*/  IADD3 R174, P1, R114, 0xc060, RZ ;  /* 0x0000c06072ae7810 */ /* 0x000fe20007f3e0ff */
[----:B------:R-:W-:Y:S01]  /*5ea0*/  IMAD.X R111, RZ, RZ, R115, P5 ;  /* 0x000000ffff6f7224 */ /* 0x000fe200028e0673 */
[----:B------:R-:W-:-:S02]  /*5eb0*/  SHF.R.U64 R30, R30, 0x3, RZ ;  /* 0x000000031e1e7819 */ /* 0x000fc400000012ff */
[----:B------:R-:W-:Y:S01]  /*5ec0*/  LOP3.LUT R62, R187, 0x380, RZ, 0xc0, !PT ;  /* 0x00000380bb3e7812 */ /* 0x000fe200078ec0ff */
[--C-:B------:R-:W-:Y:S01]  /*5ed0*/  IMAD.X R13, RZ, RZ, R115.reuse, P1 ;  /* 0x000000ffff0d7224 */ /* 0x100fe200008e0673 */
[----:B------:R-:W-:Y:S01]  /*5ee0*/  LOP3.LUT R114, R11, R114, RZ, 0x3c, !PT ;  /* 0x000000720b727212 */ /* 0x000fe200078e3cff */
[----:B------:R-:W-:Y:S01]  /*5ef0*/  IMAD.X R11, RZ, RZ, R115, P2 ;  /* 0x000000ffff0b7224 */ /* 0x000fe200010e0673 */
[----:B------:R-:W-:Y:S02]  /*5f00*/  SHF.R.U64 R38, R38, 0x3, RZ ;  /* 0x0000000326267819 */ /* 0x000fe400000012ff */
[----:B------:R-:W-:Y:S02]  /*5f10*/  LOP3.LUT R70, R189, 0x380, RZ, 0xc0, !PT ;  /* 0x00000380bd467812 */ /* 0x000fe400078ec0ff */
[----:B------:R-:W-:Y:S02]  /*5f20*/  LOP3.LUT R98, R193, 0x380, RZ, 0xc0, !PT ;  /* 0x00000380c1627812 */ /* 0x000fe400078ec0ff */
[----:B------:R-:W-:-:S02]  /*5f30*/  LOP3.LUT R14, R14, R175, RZ, 0x3c, !PT ;  /* 0x000000af0e0e7212 */ /* 0x000fc400078e3cff */
[----:B------:R-:W-:Y:S02]  /*5f40*/  SHF.R.U64 R46, R46, 0x3, RZ ;  /* 0x000000032e2e7819 */ /* 0x000fe400000012ff */
[----:B------:R-:W-:Y:S02]  /*5f50*/  LOP3.LUT R94, R191, 0x380, RZ, 0xc0, !PT ;  /* 0x00000380bf5e7812 */ /* 0x000fe400078ec0ff */
[----:B------:R-:W-:Y:S02]  /*5f60*/  LOP3.LUT R106, R197, 0x380, RZ, 0xc0, !PT ;  /* 0x00000380c56a7812 */ /* 0x000fe400078ec0ff */
[----:B------:R-:W-:Y:S02]  /*5f70*/  LOP3.LUT R20, R20, R177, RZ, 0x3c, !PT ;  /* 0x000000b114147212 */ /* 0x000fe400078e3cff */
[----:B------:R-:W-:Y:S02]  /*5f80*/  SHF.R.U64 R54, R54, 0x3, RZ ;  /* 0x0000000336367819 */ /* 0x000fe400000012ff */
[----:B------:R-:W-:-:S02]  /*5f90*/  LOP3.LUT R30, R30, R179, RZ, 0x3c, !PT ;  /* 0x000000b31e1e7212 */ /* 0x000fc400078e3cff */
[----:B------:R-:W-:Y:S02]  /*5fa0*/  SHF.R.U64 R62, R62, 0x3, RZ ;  /* 0x000000033e3e7819 */ /* 0x000fe400000012ff */
[----:B------:R-:W-:Y:S02]  /*5fb0*/  LOP3.LUT R102, R195, 0x380, RZ, 0xc0, !PT ;  /* 0x00000380c3667812 */ /* 0x000fe400078ec0ff */
[----:B------:R-:W-:Y:S02]  /*5fc0*/  LOP3.LUT R38, R38, R181, RZ, 0x3c, !PT ;  /* 0x000000b526267212 */ /* 0x000fe400078e3cff */
[----:B------:R-:W-:Y:S02]  /*5fd0*/  SHF.R.U64 R70, R70, 0x3, RZ ;  /* 0x0000000346467819 */ /* 0x000fe400000012ff */
[----:B------:R-:W-:Y:S02]  /*5fe0*/  SHF.R.U64 R98, R98, 0x3, RZ ;  /* 0x0000000362627819 */ /* 0x000fe400000012ff */
[----:B------:R-:W-:Y:S01]  /*5ff0*/  MOV R114, R114 ;  /* 0x0000007200727202 */ /* 0x000fe20000000f00 */
[----:B------:R-:W-:Y:S01]  /*6000*/  BAR.SYNC.DEFER_BLOCKING 0x1, 0x100 ;  /* 0x0044000000007b1d */ /* 0x000fe20000010000 */
[----:B------:R-:W-:-:S02]  /*6010*/  LOP3.LUT R12, R6, 0x380, RZ, 0xc0, !PT ;  /* 0x00000380060c7812 */ /* 0x000fc400078ec0ff */
[----:B------:R-:W-:Y:S02]  /*6020*/  LOP3.LUT R46, R46, R183, RZ, 0x3c, !PT ;  /* 0x000000b72e2e7212 */ /* 0x000fe400078e3cff */
[----:B------:R-:W-:Y:S02]  /*6030*/  SHF.R.U64 R94, R94, 0x3, RZ ;  /* 0x000000035e5e7819 */ /* 0x000fe400000012ff */
[----:B------:R-:W-:Y:S02]  /*6040*/  SHF.R.U64 R106, R106, 0x3, RZ ;  /* 0x000000036a6a7819 */ /* 0x000fe400000012ff */
[----:B------:R-:W-:Y:S02]  /*6050*/  LOP3.LUT R110, R151, 0x380, RZ, 0xc0, !PT ;  /* 0x00000380976e7812 */ /* 0x000fe400078ec0ff */
[----:B------:R-:W-:Y:S02]  /*6060*/  MOV R28, R14 ;  /* 0x0000000e001c7202 */ /* 0x000fe40000000f00 */
[----:B------:R-:W-:-:S02]  /*6070*/  LOP3.LUT R54, R54, R185, RZ, 0x3c, !PT ;  /* 0x000000b936367212 */ /* 0x000fc400078e3cff */
[----:B------:R-:W-:Y:S02]  /*6080*/  LOP3.LUT R115, R174, 0x380, RZ, 0xc0, !PT ;  /* 0x00000380ae737812 */ /* 0x000fe400078ec0ff */
[----:B------:R-:W-:Y:S02]  /*6090*/  MOV R20, R20 ;  /* 0x0000001400147202 */ /* 0x000fe40000000f00 */
[----:B------:R-:W-:Y:S02]  /*60a0*/  LOP3.LUT R62, R62, R187, RZ, 0x3c, !PT ;  /* 0x000000bb3e3e7212 */ /* 0x000fe400078e3cff */
[----:B------:R-:W-:Y:S02]  /*60b0*/  SHF.R.U64 R102, R102, 0x3, RZ ;  /* 0x0000000366667819 */ /* 0x000fe400000012ff */
[----:B------:R-:W-:Y:S01]  /*60c0*/  MOV R30, R30 ;  /* 0x0000001e001e7202 */ /* 0x000fe20000000f00 */
[----:B------:R-:W-:Y:S01]  /*60d0*/  STSM.16.M88.4 [R114], R24 ;  /* 0x0000001872007844 */ /* 0x000fe20000000200 */
[----:B------:R-:W-:-:S02]  /*60e0*/  LOP3.LUT R70, R70, R189, RZ, 0x3c, !PT ;  /* 0x000000bd46467212 */ /* 0x000fc400078e3cff */
[----:B------:R-:W-:Y:S01]  /*60f0*/  LOP3.LUT R98, R98, R193, RZ, 0x3c, !PT ;  /* 0x000000c162627212 */ /* 0x000fe200078e3cff */
[----:B------:R-:W-:Y:S01]  /*6100*/  STSM.16.M88.4 [R28], R32 ;  /* 0x000000201c007844 */ /* 0x000fe20000000200 */
[----:B------:R-:W-:Y:S02]  /*6110*/  SHF.R.U64 R29, R12, 0x3, RZ ;  /* 0x000000030c1d7819 */ /* 0x000fe400000012ff */
[----:B------:R-:W-:Y:S01]  /*6120*/  MOV R38, R38 ;  /* 0x0000002600267202 */ /* 0x000fe20000000f00 */
[----:B------:R-:W-:Y:S01]  /*6130*/  STSM.16.M88.4 [R20], R40 ;  /* 0x0000002814007844 */ /* 0x000fe20000000200 */
[----:B------:R-:W-:Y:S02]  /*6140*/  F2FP.BF16.F32.PACK_AB R59, R155, R59 ;  /* 0x0000003b9b3b723e */ /* 0x000fe400000010ff */
[----:B------:R-:W-:Y:S01]  /*6150*/  F2FP.BF16.F32.PACK_AB R65, R154, R66 ;  /* 0x000000429a41723e */ /* 0x000fe200000010ff */
[----:B------:R-:W-:Y:S01]  /*6160*/  STSM.16.M88.4 [R30], R48 ;  /* 0x000000301e007844 */ /* 0x000fe20000000200 */
[----:B------:R-:W-:-:S02]  /*6170*/  F2FP.BF16.F32.PACK_AB R72, R73, R72 ;  /* 0x000000484948723e */ /* 0x000fc400000010ff */
[----:B------:R-:W-:Y:S01]  /*6180*/  LOP3.LUT R94, R94, R191, RZ, 0x3c, !PT ;  /* 0x000000bf5e5e7212 */ /* 0x000fe200078e3cff */
[----:B------:R-:W-:Y:S01]  /*6190*/  STSM.16.M88.4 [R38], R56 ;  /* 0x0000003826007844 */ /* 0x000fe20000000200 */
[----:B------:R-:W-:Y:S02]  /*61a0*/  LOP3.LUT R106, R106, R197, RZ, 0x3c, !PT ;  /* 0x000000c56a6a7212 */ /* 0x000fe400078e3cff */
[----:B------:R-:W-:Y:S02]  /*61b0*/  SHF.R.U64 R12, R110, 0x3, RZ ;  /* 0x000000036e0c7819 */ /* 0x000fe400000012ff */
[----:B------:R-:W-:Y:S02]  /*61c0*/  MOV R46, R46 ;  /* 0x0000002e002e7202 */ /* 0x000fe40000000f00 */
[----:B------:R-:W-:Y:S02]  /*61d0*/  F2FP.BF16.F32.PACK_AB R66, R69, R68 ;  /* 0x000000444542723e */ /* 0x000fe400000010ff */
[----:B------:R-:W-:-:S02]  /*61e0*/  F2FP.BF16.F32.PACK_AB R67, R153, R67 ;  /* 0x000000439943723e */ /* 0x000fc400000010ff */
[----:B------:R-:W-:Y:S02]  /*61f0*/  F2FP.BF16.F32.PACK_AB R73, R152, R74 ;  /* 0x0000004a9849723e */ /* 0x000fe400000010ff */
[----:B------:R-:W-:Y:S01]  /*6200*/  F2FP.BF16.F32.PACK_AB R80, R81, R80 ;  /* 0x000000505150723e */ /* 0x000fe200000010ff */
[----:B------:R-:W-:Y:S01]  /*6210*/  STSM.16.M88.4 [R46], R64 ;  /* 0x000000402e007844 */ /* 0x000fe20000000200 */
[----:B------:R-:W-:Y:S02]  /*6220*/  SHF.R.U64 R115, R115, 0x3, RZ ;  /* 0x0000000373737819 */ /* 0x000fe400000012ff */
[----:B------:R-:W-:Y:S02]  /*6230*/  MOV R54, R54 ;  /* 0x0000003600367202 */ /* 0x000fe40000000f00 */
        /* <DEDUP_REMOVED lines=8> */
[----:B------:R-:W-:-:S02]  /*62c0*/  MOV R70, R70 ;  /* 0x0000004600467202 */ /* 0x000fc40000000f00 */
[----:B------:R-:W-:Y:S01]  /*62d0*/  MOV R15, R98 ;  /* 0x00000062000f7202 */ /* 0x000fe20000000f00 */
[----:B------:R0:W-:Y:S01]  /*62e0*/  STSM.16.M88.4 [R62], R80 ;  /* 0x000000503e007844 */ /* 0x0001e20000000200 */
[----:B------:R-:W-:Y:S02]  /*62f0*/  F2FP.BF16.F32.PACK_AB R76, R89, R88 ;  /* 0x00000058594c723e */ /* 0x000fe400000010ff */
[----:B------:R-:W-:Y:S02]  /*6300*/  F2FP.BF16.F32.PACK_AB R77, R91, R90 ;  /* 0x0000005a5b4d723e */ /* 0x000fe400000010ff */
[----:B------:R-:W-:Y:S02]  /*6310*/  F2FP.BF16.F32.PACK_AB R78, R93, R92 ;  /* 0x0000005c5d4e723e */ /* 0x000fe400000010ff */
[----:B------:R-:W-:Y:S02]  /*6320*/  F2FP.BF16.F32.PACK_AB R79, R163, R79 ;  /* 0x0000004fa34f723e */ /* 0x000fe400000010ff */
[----:B------:R-:W-:-:S02]  /*6330*/  F2FP.BF16.F32.PACK_AB R96, R97, R96 ;  /* 0x000000606160723e */ /* 0x000fc400000010ff */
[----:B------:R-:W-:Y:S01]  /*6340*/  LOP3.LUT R110, R29, R6, RZ, 0x3c, !PT ;  /* 0x000000061d6e7212 */ /* 0x000fe200078e3cff */
[----:B------:R-:W-:Y:S01]  /*6350*/  STSM.16.M88.4 [R70], R76 ;  /* 0x0000004c46007844 */ /* 0x000fe20000000200 */
[----:B------:R-:W-:Y:S02]  /*6360*/  LOP3.LUT R10, R12, R151, RZ, 0x3c, !PT ;  /* 0x000000970c0a7212 */ /* 0x000fe400078e3cff */
[----:B------:R-:W-:Y:S02]  /*6370*/  MOV R94, R94 ;  /* 0x0000005e005e7202 */ /* 0x000fe40000000f00 */
[----:B------:R-:W-:Y:S02]  /*6380*/  F2FP.BF16.F32.PACK_AB R104, R105, R104 ;  /* 0x000000686968723e */ /* 0x000fe400000010ff */
[----:B------:R-:W-:Y:S02]  /*6390*/  F2FP.BF16.F32.PACK_AB R112, R113, R112 ;  /* 0x000000707170723e */ /* 0x000fe400000010ff */
[----:B------:R-:W-:-:S02]  /*63a0*/  F2FP.BF16.F32.PACK_AB R120, R121, R120 ;  /* 0x000000787978723e */ /* 0x000fc400000010ff */
[----:B------:R-:W-:Y:S02]  /*63b0*/  F2FP.BF16.F32.PACK_AB R128, R129, R128 ;  /* 0x000000808180723e */ /* 0x000fe400000010ff */
[----:B------:R-:W-:Y:S02]  /*63c0*/  F2FP.BF16.F32.PACK_AB R136, R137, R136 ;  /* 0x000000888988723e */ /* 0x000fe400000010ff */
[----:B------:R-:W-:Y:S01]  /*63d0*/  F2FP.BF16.F32.PACK_AB R144, R145, R144 ;  /* 0x000000909190723e */ /* 0x000fe200000010ff */
[----:B------:R-:W-:Y:S01]  /*63e0*/  ULDC UR7, c[0x0][0xa88] ;  /* 0x0002a20000077ab9 */ /* 0x000fe20000000800 */
[----:B------:R-:W-:Y:S01]  /*63f0*/  MOV R14, R106 ;  /* 0x0000006a000e7202 */ /* 0x000fe20000000f00 */
[----:B------:R-:W-:Y:S01]  /*6400*/  UMOV UR4, URZ ;  /* 0x0000003f00047c82 */ /* 0x000fe20008000000 */
[----:B------:R-:W-:Y:S01]  /*6410*/  F2FP.BF16.F32.PACK_AB R97, R165, R164 ;  /* 0x000000a4a561723e */ /* 0x000fe200000010ff */
[----:B0-----:R-:W0:Y:S01]  /*6420*/  LDC R81, c[0x0][0xbe8] ;  /* 0x0002fa00ff517b82 */ /* 0x001e220000000800 */
[----:B------:R-:W-:-:S02]  /*6430*/  F2FP.BF16.F32.PACK_AB R98, R101, R100 ;  /* 0x000000646562723e */ /* 0x000fc400000010ff */
[----:B------:R-:W-:Y:S02]  /*6440*/  F2FP.BF16.F32.PACK_AB R99, R167, R166 ;  /* 0x000000a6a763723e */ /* 0x000fe400000010ff */
[----:B------:R-:W-:Y:S02]  /*6450*/  LOP3.LUT R12, R115, R174, RZ, 0x3c, !PT ;  /* 0x000000ae730c7212 */ /* 0x000fe400078e3cff */
        /* <DEDUP_REMOVED lines=14> */
[----:B------:R-:W-:Y:S01]  /*6540*/  MOV R110, R110 ;  /* 0x0000006e006e7202 */ /* 0x000fe20000000f00 */
[----:B------:R-:W-:Y:S01]  /*6550*/  STSM.16.M88.4 [R14], R120 ;  /* 0x000000780e007844 */ /* 0x000fe20000000200 */
[----:B------:R-:W-:Y:S02]  /*6560*/  F2FP.BF16.F32.PACK_AB R130, R133, R132 ;  /* 0x000000848582723e */ /* 0x000fe400000010ff */
[----:B------:R-:W-:Y:S02]  /*6570*/  F2FP.BF16.F32.PACK_AB R131, R135, R134 ;  /* 0x000000868783723e */ /* 0x000fe400000010ff */
[----:B------:R-:W-:Y:S02]  /*6580*/  F2FP.BF16.F32.PACK_AB R137, R139, R138 ;  /* 0x0000008a8b89723e */ /* 0x000fe400000010ff */
[----:B------:R-:W-:Y:S01]  /*6590*/  MOV R6, R10 ;  /* 0x0000000a00067202 */ /* 0x000fe20000000f00 */
[----:B------:R-:W-:Y:S01]  /*65a0*/  STSM.16.M88.4 [R110], R128 ;  /* 0x000000806e007844 */ /* 0x000fe20000000200 */
[----:B------:R-:W-:Y:S01]  /*65b0*/  F2FP.BF16.F32.PACK_AB R138, R141, R140 ;  /* 0x0000008c8d8a723e */ /* 0x000fe200000010ff */
[----:B------:R-:W-:Y:S01]  /*65c0*/  IMAD.U32 R10, RZ, RZ, UR8 ;  /* 0x00000008ff0a7e24 */ /* 0x000fe2000f8e00ff */
[----:B------:R-:W-:Y:S01]  /*65d0*/  F2FP.BF16.F32.PACK_AB R139, R143, R142 ;  /* 0x0000008e8f8b723e */ /* 0x000fe200000010ff */
[----:B------:R-:W-:Y:S01]  /*65e0*/  IMAD.U32 R11, RZ, RZ, UR9 ;  /* 0x00000009ff0b7e24 */ /* 0x000fe2000f8e00ff */
[----:B------:R-:W-:Y:S01]  /*65f0*/  F2FP.BF16.F32.PACK_AB R145, R147, R146 ;  /* 0x000000929391723e */ /* 0x000fe200000010ff */
[----:B------:R-:W-:Y:S01]  /*6600*/  ULDC.64 UR8, c[0x0][0xc08] ;  /* 0x0003020000087ab9 */ /* 0x000fe20000000a00 */
[----:B------:R-:W-:Y:S01]  /*6610*/  MOV R12, R12 ;  /* 0x0000000c000c7202 */ /* 0x000fe20000000f00 */
[----:B------:R-:W-:Y:S01]  /*6620*/  STSM.16.M88.4 [R6], R136 ;  /* 0x0000008806007844 */ /* 0x000fe20000000200 */
[----:B------:R-:W-:-:S02]  /*6630*/  F2FP.BF16.F32.PACK_AB R146, R149, R148 ;  /* 0x000000949592723e */ /* 0x000fc400000010ff */
[----:B------:R-:W-:Y:S02]  /*6640*/  F2FP.BF16.F32.PACK_AB R147, R0, R150 ;  /* 0x000000960093723e */ /* 0x000fe400000010ff */
[----:B------:R-:W-:-:S03]  /*6650*/  PLOP3.LUT P0, PT, PT, PT, UP0, 0x80, 0x0 ;  /* 0x000000000000781c */ /* 0x000fc60003f0f008 */
[----:B------:R1:W-:Y:S01]  /*6660*/  STSM.16.M88.4 [R12], R144 ;  /* 0x000000900c007844 */ /* 0x0003e20000000200 */
[----:B------:R-:W-:Y:S09]  /*6670*/  BAR.SYNC.DEFER_BLOCKING 0x1, 0x100 ;  /* 0x0044000000007b1d */ /* 0x000ff20000010000 */
[----:B------:R-:W2:Y:S01]  /*6680*/  @P0 LDG.E R0, desc[UR50][R10.64] ;  /* 0x000000320a000981 */ /* 0x000ea2000c1e1900 */
[----:B------:R-:W-:Y:S01]  /*6690*/  UISETP.NE.U32.AND UP1, UPT, UR8, URZ, UPT ;  /* 0x0000003f0800728c */ /* 0x000fe2000bf25070 */
[----:B0-----:R-:W-:Y:S01]  /*66a0*/  ISETP.NE.AND P1, PT, R81, 0x1, PT ;  /* 0x000000015100780c */ /* 0x001fe20003f25270 */
[----:B-1----:R-:W-:-:S02]  /*66b0*/  IMAD.U32 R12, RZ, RZ, UR40 ;  /* 0x00000028ff0c7e24 */ /* 0x002fc4000f8e00ff */
[----:B------:R-:W-:-:S06]  /*66c0*/  UISETP.NE.AND.EX UP1, UPT, UR9, URZ, UPT, UP1 ;  /* 0x0000003f0900728c */ /* 0x000fcc000bf25310 */
[----:B------:R-:W-:-:S04]  /*66d0*/  PLOP3.LUT P2, PT, PT, PT, UP1, 0x80, 0x0 ;  /* 0x000000000000781c */ /* 0x000fc80003f4f018 */
[----:B------:R-:W0:Y:S01]  /*66e0*/  @P1 LDC R13, c[0x0][0xbec] ;  /* 0x0002fb00ff0d1b82 */ /* 0x000e220000000800 */
[----:B------:R-:W-:-:S04]  /*66f0*/  @UP1 ULEA UR8, UP2, UR38, UR8, 0x2 ;  /* 0x0000000826081291 */ /* 0x000fc8000f84103f */
[----:B------:R-:W-:Y:S02]  /*6700*/  @UP1 ULEA.HI.X UR9, UR38, UR9, UR39, 0x2, UP2 ;  /* 0x0000000926091291 */ /* 0x000fe400090f1427 */
[----:B------:R-:W-:Y:S01]  /*6710*/  IMAD.U32 R20, RZ, RZ, UR8 ;  /* 0x00000008ff147e24 */ /* 0x000fe2000f8e00ff */
[----:B------:R-:W1:Y:S03]  /*6720*/  @P1 LDC R15, c[0x0][0xbf0] ;  /* 0x0002fc00ff0f1b82 */ /* 0x000e660000000800 */
[----:B------:R-:W-:Y:S01]  /*6730*/  IMAD.U32 R21, RZ, RZ, UR9 ;  /* 0x00000009ff157e24 */ /* 0x000fe2000f8e00ff */
[----:B--2---:R-:W-:Y:S01]  /*6740*/  @P0 R2UR UR4, R0 ;  /* 0x00000000000402ca */ /* 0x004fe200000e0000 */
[----:B------:R-:W-:-:S06]  /*6750*/  IMAD.U32 R0, RZ, RZ, UR7 ;  /* 0x00000007ff007e24 */ /* 0x000fcc000f8e00ff */
[----:B------:R2:W5:Y:S01]  /*6760*/  @P2 LDG.E R0, desc[UR50][R20.64] ;  /* 0x0000003214002981 */ /* 0x000562000c1e1900 */
[----:B01----:R-:W-:Y:S07]  /*6770*/  @P2 BRA `(.L_x_9450) ;  /* 0x0000000000102947 */ /* 0x003fee0003800000 */
[----:B------:R-:W-:Y:S05]  /*6780*/  @!P0 BRA `(.L_x_9450) ;  /* 0x00000000000c8947 */ /* 0x000fea0003800000 */
[----:B--2---:R-:W2:Y:S04]  /*6790*/  LDG.E R21, desc[UR50][R10.64] ;  /* 0x000000320a157981 */ /* 0x004ea8000c1e1900 */
[----:B-----5:R-:W2:Y:S02]  /*67a0*/  LDG.E R0, desc[UR50][R10.64+0x4] ;  /* 0x000004320a007981 */ /* 0x020ea4000c1e1900 */
[----:B--2---:R-:W-:-:S07]  /*67b0*/  IMAD.IADD R0, R0, 0x1, -R21 ;  /* 0x0000000100007824 */ /* 0x004fce00078e0a15 */
.L_x_9450:
[----:B------:R-:W-:Y:S01]  /*67c0*/  USHF.R.S32.HI UR14, URZ, 0x1f, UR41 ;  /* 0x0000001f3f0e7899 */ /* 0x000fe20008011429 */
[----:B------:R-:W-:Y:S01]  /*67d0*/  IMAD R12, R12, 0x80, R203 ;  /* 0x000000800c0c7824 */ /* 0x000fe200078e02cb */
[----:B------:R-:W-:Y:S01]  /*67e0*/  ULDC.64 UR12, c[0x0][0xb90] ;  /* 0x0002e400000c7ab9 */ /* 0x000fe20000000a00 */
[----:B------:R-:W-:Y:S01]  /*67f0*/  USHF.R.S32.HI UR11, URZ, 0x1f, UR4 ;  /* 0x0000001f3f0b7899 */ /* 0x000fe20008011404 */
[----:B------:R-:W-:Y:S01]  /*6800*/  IMAD R11, R22, 0x40, R2 ;  /* 0x00000040160b7824 */ /* 0x000fe200078e0202 */
[----:B------:R-:W-:Y:S01]  /*6810*/  UIMAD UR7, UR14, UR12, URZ ;  /* 0x0000000c0e0772a4 */ /* 0x000fe2000f8e023f */
[----:B------:R-:W-:Y:S01]  /*6820*/  @P1 IMAD.HI.U32 R6, R12, R13, RZ ;  /* 0x0000000d0c061227 */ /* 0x000fe200078e00ff */
[----:B------:R-:W-:Y:S01]  /*6830*/  UMOV UR10, UR4 ;  /* 0x00000004000a7c82 */ /* 0x000fe20008000000 */
[----:B------:R-:W-:Y:S01]  /*6840*/  USEL UR39, UR39, URZ, !UP0 ;  /* 0x0000003f27277287 */ /* 0x000fe2000c000000 */
[----:B------:R-:W0:Y:S01]  /*6850*/  @P1 LDC R83, c[0x0][0xbf0] ;  /* 0x0002fc00ff531b82 */ /* 0x000e220000000800 */
[----:B------:R-:W-:Y:S01]  /*6860*/  UIMAD.WIDE.U32 UR8, UR41, UR12, UR10 ;  /* 0x0000000c290872a5 */ /* 0x000fe2000f8e000a */
[----:B------:R-:W-:Y:S01]  /*6870*/  IMAD.MOV.U32 R10, RZ, RZ, R12 ;  /* 0x000000ffff0a7224 */ /* 0x000fe200078e000c */
[----:B------:R-:W-:Y:S01]  /*6880*/  UIMAD UR7, UR41, UR13, UR7 ;  /* 0x0000000d290772a4 */ /* 0x000fe2000f8e0207 */
[----:B------:R-:W-:Y:S01]  /*6890*/  @P1 SHF.R.U32.HI R10, RZ, R15, R6 ;  /* 0x0000000fff0a1219 */ /* 0x000fe20000011606 */
[----:B------:R-:W-:Y:S01]  /*68a0*/  USEL UR38, UR38, URZ, !UP0 ;  /* 0x0000003f26267287 */ /* 0x000fe2000c000000 */
[----:B------:R-:W-:Y:S01]  /*68b0*/  IMAD.WIDE R4, R11, 0x2, R4 ;  /* 0x000000020b047825 */ /* 0x000fe200078e0204 */
[----:B------:R-:W-:Y:S01]  /*68c0*/  ULDC.64 UR12, c[0x0][0xb98] ;  /* 0x0002e600000c7ab9 */ /* 0x000fe20000000a00 */
[----:B------:R-:W-:-:S02]  /*68d0*/  UIADD3 UR9, UR9, UR7, URZ ;  /* 0x0000000709097290 */ /* 0x000fc4000fffe03f */
[----:B------:R-:W-:Y:S01]  /*68e0*/  UIMAD UR7, UR39, UR12, URZ ;  /* 0x0000000c270772a4 */ /* 0x000fe2000f8e023f */
[----:B------:R-:W-:Y:S01]  /*68f0*/  IMAD.MOV R6, RZ, RZ, -R10 ;  /* 0x000000ffff067224 */ /* 0x000fe200078e0a0a */
[----:B------:R-:W-:Y:S01]  /*6900*/  UIMAD.WIDE.U32 UR8, UR38, UR12, UR8 ;  /* 0x0000000c260872a5 */ /* 0x000fe2000f8e0008 */
[----:B------:R-:W-:Y:S01]  /*6910*/  IADD3 R37, P2, R4, 0x5000, RZ ;  /* 0x0000500004257810 */ /* 0x000fe20007f5e0ff */
[----:B------:R-:W-:Y:S01]  /*6920*/  UIMAD UR7, UR38, UR13, UR7 ;  /* 0x0000000d260772a4 */ /* 0x000fe2000f8e0207 */
[----:B------:R-:W-:Y:S01]  /*6930*/  IMAD R13, R81, R6, R12 ;  /* 0x00000006510d7224 */ /* 0x000fe200078e020c */
[----:B------:R-:W-:Y:S01]  /*6940*/  SHF.R.S32.HI R6, RZ, 0x1f, R10 ;  /* 0x0000001fff067819 */ /* 0x000fe2000001140a */
[----:B------:R-:W-:Y:S01]  /*6950*/  IMAD.U32 R26, RZ, RZ, UR40 ;  /* 0x00000028ff1a7e24 */ /* 0x000fe2000f8e00ff */
[----:B------:R-:W-:Y:S01]  /*6960*/  IADD3 R10, P0, R10, UR8, RZ ;  /* 0x000000080a0a7c10 */ /* 0x000fe2000ff1e0ff */
[----:B-----5:R-:W-:Y:S01]  /*6970*/  IMAD R85, R0, R81, RZ ;  /* 0x0000005100557224 */ /* 0x020fe200078e02ff */
[C---:B------:R-:W-:Y:S01]  /*6980*/  IADD3 R25, P5, R4.reuse, 0x1000, RZ ;  /* 0x0000100004197810 */ /* 0x040fe20007fbe0ff */
[----:B------:R-:W-:Y:S01]  /*6990*/  IMAD.U32 R11, RZ, RZ, UR7 ;  /* 0x00000007ff0b7e24 */ /* 0x000fe2000f8e00ff */
[C---:B------:R-:W-:Y:S01]  /*69a0*/  IADD3 R29, P4, R4.reuse, 0x2000, RZ ;  /* 0x00002000041d7810 */ /* 0x040fe20007f9e0ff */
[----:B------:R-:W-:Y:S01]  /*69b0*/  ULDC.64 UR12, c[0x0][0xaa0] ;  /* 0x0002a800000c7ab9 */ /* 0x000fe20000000a00 */
[----:B------:R-:W-:-:S02]  /*69c0*/  IADD3 R57, P3, R4, 0x4000, RZ ;  /* 0x0000400004397810 */ /* 0x000fc40007f7e0ff */
[----:B------:R-:W-:Y:S01]  /*69d0*/  IADD3.X R11, R6, UR9, R11, P0, !PT ;  /* 0x00000009060b7c10 */ /* 0x000fe200087fe40b */
[----:B------:R-:W-:Y:S01]  /*69e0*/  ULDC.64 UR8, c[0x0][0xb88] ;  /* 0x0002e20000087ab9 */ /* 0x000fe20000000a00 */
[----:B------:R-:W-:Y:S02]  /*69f0*/  SHF.R.S32.HI R6, RZ, 0x1f, R13 ;  /* 0x0000001fff067819 */ /* 0x000fe4000001140d */
[----:B------:R-:W-:Y:S01]  /*6a00*/  IADD3 R33, P0, R4, 0x3000, RZ ;  /* 0x0000300004217810 */ /* 0x000fe20007f1e0ff */
[----:B------:R-:W-:Y:S01]  /*6a10*/  IMAD.WIDE.U32 R10, R13, UR8, R10 ;  /* 0x000000080d0a7c25 */ /* 0x000fe2000f8e000a */
[----:B------:R-:W-:Y:S02]  /*6a20*/  LOP3.LUT R36, R37, 0x380, RZ, 0xc0, !PT ;  /* 0x0000038025247812 */ /* 0x000fe400078ec0ff */
[----:B------:R-:W-:Y:S01]  /*6a30*/  LOP3.LUT R32, R33, 0x380, RZ, 0xc0, !PT ;  /* 0x0000038021207812 */ /* 0x000fe200078ec0ff */
[----:B------:R-:W-:Y:S01]  /*6a40*/  IMAD R6, R6, UR8, RZ ;  /* 0x0000000806067c24 */ /* 0x000fe2000f8e02ff */
[----:B------:R-:W-:-:S02]  /*6a50*/  LOP3.LUT R24, R25, 0x380, RZ, 0xc0, !PT ;  /* 0x0000038019187812 */ /* 0x000fc400078ec0ff */
[----:B------:R-:W-:Y:S01]  /*6a60*/  SHF.R.U64 R32, R32, 0x3, RZ ;  /* 0x0000000320207819 */ /* 0x000fe200000012ff */
[----:B------:R-:W-:Y:S01]  /*6a70*/  IMAD R15, R13, UR9, R6 ;  /* 0x000000090d0f7c24 */ /* 0x000fe2000f8e0206 */
[----:B------:R-:W-:Y:S01]  /*6a80*/  LOP3.LUT R28, R29, 0x380, RZ, 0xc0, !PT ;  /* 0x000003801d1c7812 */ /* 0x000fe200078ec0ff */
[----:B------:R-:W-:Y:S01]  /*6a90*/  ULDC.64 UR8, c[0x0][0xb50] ;  /* 0x0002d40000087ab9 */ /* 0x000fe20000000a00 */
[----:B------:R-:W-:Y:S01]  /*6aa0*/  LOP3.LUT R56, R57, 0x380, RZ, 0xc0, !PT ;  /* 0x0000038039387812 */ /* 0x000fe200078ec0ff */
[----:B------:R-:W-:Y:S01]  /*6ab0*/  IMAD.IADD R11, R11, 0x1, R15 ;  /* 0x000000010b0b7824 */ /* 0x000fe200078e020f */
[----:B------:R-:W-:Y:S02]  /*6ac0*/  LEA R12, P6, R10, UR8, 0x2 ;  /* 0x000000080a0c7c11 */ /* 0x000fe4000f8c10ff */
[----:B------:R-:W-:Y:S01]  /*6ad0*/  LOP3.LUT R32, R32, R33, RZ, 0x3c, !PT ;  /* 0x0000002120207212 */ /* 0x000fe200078e3cff */
[----:B------:R-:W-:Y:S01]  /*6ae0*/  IMAD.X R33, RZ, RZ, R5, P0 ;  /* 0x000000ffff217224 */ /* 0x000fe200000e0605 */
[----:B------:R-:W-:Y:S01]  /*6af0*/  SHF.R.U64 R36, R36, 0x3, RZ ;  /* 0x0000000324247819 */ /* 0x000fe200000012ff */
[----:B--2---:R-:W-:Y:S01]  /*6b00*/  SHFL.IDX PT, R20, R12, RZ, 0x1c1f ;  /* 0x001c1fff0c147589 */ /* 0x004fe200000e0000 */
[----:B------:R-:W-:-:S02]  /*6b10*/  SHF.R.U64 R24, R24, 0x3, RZ ;  /* 0x0000000318187819 */ /* 0x000fc400000012ff */
[----:B------:R-:W-:Y:S01]  /*6b20*/  SHF.R.U64 R28, R28, 0x3, RZ ;  /* 0x000000031c1c7819 */ /* 0x000fe200000012ff */
[----:B------:R-:W-:Y:S01]  /*6b30*/  SHFL.IDX PT, R50, R12, 0x1, 0x1c1f ;  /* 0x003c1f000c327f89 */ /* 0x000fe200000e0000 */
[----:B------:R-:W-:Y:S02]  /*6b40*/  SHF.R.U64 R56, R56, 0x3, RZ ;  /* 0x0000000338387819 */ /* 0x000fe400000012ff */
[----:B------:R-:W-:Y:S02]  /*6b50*/  IADD3 R61, P0, R4, 0x9000, RZ ;  /* 0x00009000043d7810 */ /* 0x000fe40007f1e0ff */
[----:B------:R-:W-:Y:S02]  /*6b60*/  LEA.HI.X R14, R10, UR9, R11, 0x2, P6 ;  /* 0x000000090a0e7c11 */ /* 0x000fe4000b0f140b */
        /* <DEDUP_REMOVED lines=8> */
[----:B------:R-:W-:Y:S01]  /*6bf0*/  LOP3.LUT R60, R61, 0x380, RZ, 0xc0, !PT ;  /* 0x000003803d3c7812 */ /* 0x000fe200078ec0ff */
[----:B------:R-:W1:Y:S01]  /*6c00*/  SHFL.IDX PT, R21, R14, RZ, 0x1c1f ;  /* 0x001c1fff0e157589 */ /* 0x000e6200000e0000 */
[----:B------:R-:W-:-:S02]  /*6c10*/  IADD3 R49, P2, R4, 0xb000, RZ ;  /* 0x0000b00004317810 */ /* 0x000fc40007f5e0ff */
[C---:B------:R-:W-:Y:S01]  /*6c20*/  IADD3 R41, P6, R4.reuse, 0x6000, RZ ;  /* 0x0000600004297810 */ /* 0x040fe20007fde0ff */
[----:B------:R-:W2:Y:S01]  /*6c30*/  SHFL.IDX PT, R51, R14, 0x1, 0x1c1f ;  /* 0x003c1f000e337f89 */ /* 0x000ea200000e0000 */
[C---:B------:R-:W-:Y:S02]  /*6c40*/  IADD3 R45, P5, R4.reuse, 0x7000, RZ ;  /* 0x00007000042d7810 */ /* 0x040fe40007fbe0ff */
[C---:B------:R-:W-:Y:S02]  /*6c50*/  IADD3 R69, P4, R4.reuse, 0x8000, RZ ;  /* 0x0000800004457810 */ /* 0x040fe40007f9e0ff */
[----:B------:R-:W-:Y:S02]  /*6c60*/  IADD3 R11, P3, R4, 0xa000, RZ ;  /* 0x0000a000040b7810 */ /* 0x000fe40007f7e0ff */
[----:B------:R-:W-:Y:S02]  /*6c70*/  SHF.R.U64 R60, R60, 0x3, RZ ;  /* 0x000000033c3c7819 */ /* 0x000fe400000012ff */
[----:B------:R-:W-:-:S02]  /*6c80*/  LOP3.LUT R48, R49, 0x380, RZ, 0xc0, !PT ;  /* 0x0000038031307812 */ /* 0x000fc400078ec0ff */
[----:B------:R-:W-:Y:S02]  /*6c90*/  LEA R26, R26, R201, 0x7 ;  /* 0x000000c91a1a7211 */ /* 0x000fe400078e38ff */
[----:B------:R-:W-:Y:S02]  /*6ca0*/  LOP3.LUT R40, R41, 0x380, RZ, 0xc0, !PT ;  /* 0x0000038029287812 */ /* 0x000fe400078ec0ff */
[----:B------:R-:W-:Y:S01]  /*6cb0*/  LOP3.LUT R44, R45, 0x380, RZ, 0xc0, !PT ;  /* 0x000003802d2c7812 */ /* 0x000fe200078ec0ff */
[----:B------:R-:W-:Y:S01]  /*6cc0*/  VIADD R6, R26, 0x8 ;  /* 0x000000081a067836 */ /* 0x000fe20000000000 */
[----:B------:R-:W-:Y:S02]  /*6cd0*/  LOP3.LUT R68, R69, 0x380, RZ, 0xc0, !PT ;  /* 0x0000038045447812 */ /* 0x000fe400078ec0ff */
[----:B------:R-:W-:Y:S02]  /*6ce0*/  LOP3.LUT R10, R11, 0x380, RZ, 0xc0, !PT ;  /* 0x000003800b0a7812 */ /* 0x000fe400078ec0ff */
[----:B------:R-:W-:Y:S01]  /*6cf0*/  LOP3.LUT R60, R60, R61, RZ, 0x3c, !PT ;  /* 0x0000003d3c3c7212 */ /* 0x000fe200078e3cff */
[----:B------:R-:W-:Y:S01]  /*6d00*/  IMAD.X R61, RZ, RZ, R5, P0 ;  /* 0x000000ffff3d7224 */ /* 0x000fe200000e0605 */
[----:B------:R-:W-:-:S02]  /*6d10*/  SHF.R.U64 R48, R48, 0x3, RZ ;  /* 0x0000000330307819 */ /* 0x000fc400000012ff */
[----:B------:R-:W-:Y:S02]  /*6d20*/  SHF.R.U64 R40, R40, 0x3, RZ ;  /* 0x0000000328287819 */ /* 0x000fe400000012ff */
[----:B------:R-:W-:Y:S02]  /*6d30*/  SHF.R.U64 R44, R44, 0x3, RZ ;  /* 0x000000032c2c7819 */ /* 0x000fe400000012ff */
[----:B------:R-:W-:Y:S02]  /*6d40*/  SHF.R.U64 R68, R68, 0x3, RZ ;  /* 0x0000000344447819 */ /* 0x000fe400000012ff */
[----:B------:R-:W-:Y:S02]  /*6d50*/  SHF.R.U64 R10, R10, 0x3, RZ ;  /* 0x000000030a0a7819 */ /* 0x000fe400000012ff */
[----:B------:R-:W-:Y:S02]  /*6d60*/  LOP3.LUT P0, RZ, R23, 0x3, RZ, 0xc0, !PT ;  /* 0x0000000317ff7812 */ /* 0x000fe4000780c0ff */
        /* <DEDUP_REMOVED lines=10> */
[----:B------:R-:W-:-:S02]  /*6e10*/  ISETP.GE.OR P2, PT, R26, R85, P0 ;  /* 0x000000551a00720c */ /* 0x000fc40000746670 */
[----:B------:R-:W-:Y:S02]  /*6e20*/  ISETP.GE.OR P0, PT, R6, R85, P0 ;  /* 0x000000550600720c */ /* 0x000fe40000706670 */
[C---:B------:R-:W-:Y:S02]  /*6e30*/  IADD3 R77, P6, R4.reuse, 0xc000, RZ ;  /* 0x0000c000044d7810 */ /* 0x040fe40007fde0ff */
[C---:B------:R-:W-:Y:S02]  /*6e40*/  IADD3 R73, P5, R4.reuse, 0xd000, RZ ;  /* 0x0000d00004497810 */ /* 0x040fe40007fbe0ff */
[C---:B------:R-:W-:Y:S02]  /*6e50*/  IADD3 R65, P4, R4.reuse, 0xe000, RZ ;  /* 0x0000e00004417810 */ /* 0x040fe40007f9e0ff */
[C---:B------:R-:W-:Y:S02]  /*6e60*/  LOP3.LUT R15, R4.reuse, 0x380, RZ, 0xc0, !PT ;  /* 0x00000380040f7812 */ /* 0x040fe400078ec0ff */
[----:B------:R-:W-:Y:S01]  /*6e70*/  IADD3 R13, P3, R4, 0xf000, RZ ;  /* 0x0000f000040d7810 */ /* 0x000fe20007f7e0ff */
[----:B-1----:R1:W-:Y:S01]  /*6e80*/  @!P2 ST.E desc[UR50][R20.64], R9 ;  /* 0x000000091400a985 */ /* 0x0023e2000c101932 */
[----:B------:R-:W-:-:S02]  /*6e90*/  LOP3.LUT R76, R77, 0x380, RZ, 0xc0, !PT ;  /* 0x000003804d4c7812 */ /* 0x000fc400078ec0ff */
[----:B------:R-:W-:Y:S01]  /*6ea0*/  LOP3.LUT R72, R73, 0x380, RZ, 0xc0, !PT ;  /* 0x0000038049487812 */ /* 0x000fe200078ec0ff */
[----:B--2---:R2:W-:Y:S01]  /*6eb0*/  @!P0 ST.E desc[UR50][R50.64], R8 ;  /* 0x0000000832008985 */ /* 0x0045e2000c101932 */
[----:B------:R-:W-:Y:S01]  /*6ec0*/  LOP3.LUT R64, R65, 0x380, RZ, 0xc0, !PT ;  /* 0x0000038041407812 */ /* 0x000fe200078ec0ff */
[----:B------:R-:W-:Y:S01]  /*6ed0*/  IMAD.X R53, RZ, RZ, R5, P3 ;  /* 0x000000ffff357224 */ /* 0x000fe200018e0605 */
[----:B------:R-:W-:Y:S01]  /*6ee0*/  SHF.R.U64 R15, R15, 0x3, RZ ;  /* 0x000000030f0f7819 */ /* 0x000fe200000012ff */
[----:B------:R-:W-:Y:S01]  /*6ef0*/  UIMAD UR7, UR11, UR12, URZ ;  /* 0x0000000c0b0772a4 */ /* 0x000fe2000f8e023f */
[----:B------:R-:W-:Y:S01]  /*6f00*/  LOP3.LUT R0, R13, 0x380, RZ, 0xc0, !PT ;  /* 0x000003800d007812 */ /* 0x000fe200078ec0ff */
[----:B------:R-:W-:Y:S01]  /*6f10*/  UIMAD.WIDE.U32 UR8, UR4, UR12, URZ ;  /* 0x0000000c040872a5 */ /* 0x000fe2000f8e003f */
[----:B------:R-:W-:Y:S01]  /*6f20*/  SHF.R.U64 R76, R76, 0x3, RZ ;  /* 0x000000034c4c7819 */ /* 0x000fe200000012ff */
[----:B------:R-:W-:Y:S01]  /*6f30*/  ULDC.64 UR10, c[0x0][0xae8] ;  /* 0x0002ba00000a7ab9 */ /* 0x000fe20000000a00 */
[----:B------:R-:W-:Y:S01]  /*6f40*/  SHF.R.U64 R72, R72, 0x3, RZ ;  /* 0x0000000348487819 */ /* 0x000fe200000012ff */
[----:B-1----:R-:W-:Y:S01]  /*6f50*/  IMAD.U32 R21, RZ, RZ, UR40 ;  /* 0x00000028ff157e24 */ /* 0x002fe2000f8e00ff */
[----:B------:R-:W-:Y:S01]  /*6f60*/  SHF.R.U64 R64, R64, 0x3, RZ ;  /* 0x0000000340407819 */ /* 0x000fe200000012ff */
[----:B------:R-:W5:Y:S01]  /*6f70*/  LD.E.128 R24, desc[UR50][R24.64] ;  /* 0x0000003218187980 */ /* 0x000f62000c101d00 */
[----:B------:R-:W-:-:S02]  /*6f80*/  LOP3.LUT R4, R15, R4, RZ, 0x3c, !PT ;  /* 0x000000040f047212 */ /* 0x000fc400078e3cff */
[----:B------:R-:W-:Y:S01]  /*6f90*/  SHF.R.U64 R0, R0, 0x3, RZ ;  /* 0x0000000300007819 */ /* 0x000fe200000012ff */
[----:B------:R-:W5:Y:S01]  /*6fa0*/  LD.E.128 R28, desc[UR50][R28.64] ;  /* 0x000000321c1c7980 */ /* 0x000f62000c101d00 */
[----:B------:R-:W-:Y:S01]  /*6fb0*/  LOP3.LUT R76, R76, R77, RZ, 0x3c, !PT ;  /* 0x0000004d4c4c7212 */ /* 0x000fe200078e3cff */
[--C-:B------:R-:W-:Y:S01]  /*6fc0*/  IMAD.X R77, RZ, RZ, R5.reuse, P6 ;  /* 0x000000ffff4d7224 */ /* 0x100fe200030e0605 */
[----:B------:R-:W-:Y:S01]  /*6fd0*/  LOP3.LUT R72, R72, R73, RZ, 0x3c, !PT ;  /* 0x0000004948487212 */ /* 0x000fe200078e3cff */
[--C-:B------:R-:W-:Y:S01]  /*6fe0*/  IMAD.X R73, RZ, RZ, R5.reuse, P5 ;  /* 0x000000ffff497224 */ /* 0x100fe200028e0605 */
[----:B------:R-:W-:Y:S01]  /*6ff0*/  LOP3.LUT R64, R64, R65, RZ, 0x3c, !PT ;  /* 0x0000004140407212 */ /* 0x000fe200078e3cff */
[----:B------:R-:W-:Y:S01]  /*7000*/  IMAD.X R65, RZ, RZ, R5, P4 ;  /* 0x000000ffff417224 */ /* 0x000fe200020e0605 */
[----:B------:R-:W-:Y:S01]  /*7010*/  LOP3.LUT R52, R0, R13, RZ, 0x3c, !PT ;  /* 0x0000000d00347212 */ /* 0x000fe200078e3cff */
[----:B------:R-:W-:Y:S01]  /*7020*/  UIMAD UR7, UR4, UR13, UR7 ;  /* 0x0000000d040772a4 */ /* 0x000fe2000f8e0207 */
[----:B------:R1:W5:Y:S01]  /*7030*/  LD.E.128 R12, desc[UR50][R4.64] ;  /* 0x00000032040c7980 */ /* 0x000362000c101d00 */
[----:B------:R-:W-:-:S03]  /*7040*/  IMAD R0, R19, 0x20, R22 ;  /* 0x0000002013007824 */ /* 0x000fc600078e0216 */
[----:B------:R-:W5:Y:S04]  /*7050*/  LD.E.128 R32, desc[UR50][R32.64] ;  /* 0x0000003220207980 */ /* 0x000f68000c101d00 */
[----:B------:R-:W5:Y:S01]  /*7060*/  LD.E.128 R56, desc[UR50][R56.64] ;  /* 0x0000003238387980 */ /* 0x000f62000c101d00 */
[----:B-1----:R-:W1:Y:S01]  /*7070*/  @P1 LDC R5, c[0x0][0xbec] ;  /* 0x0002fb00ff051b82 */ /* 0x002e620000000800 */
[----:B------:R-:W-:Y:S02]  /*7080*/  UIADD3 UR9, UR9, UR7, URZ ;  /* 0x0000000709097290 */ /* 0x000fe4000fffe03f */
[----:B------:R-:W5:Y:S01]  /*7090*/  LD.E.128 R36, desc[UR50][R36.64] ;  /* 0x0000003224247980 */ /* 0x000f62000c101d00 */
[----:B------:R-:W-:Y:S01]  /*70a0*/  UIMAD UR4, UR14, UR10, URZ ;  /* 0x0000000a0e0472a4 */ /* 0x000fe2000f8e023f */
[----:B------:R-:W-:Y:S01]  /*70b0*/  IMAD R20, R21, 0x80, R0 ;  /* 0x0000008015147824 */ /* 0x000fe200078e0200 */
[----:B------:R-:W-:Y:S01]  /*70c0*/  UIMAD.WIDE.U32 UR8, UR41, UR10, UR8 ;  /* 0x0000000a290872a5 */ /* 0x000fe2000f8e0008 */
[----:B------:R-:W5:Y:S01]  /*70d0*/  LD.E.128 R40, desc[UR50][R40.64] ;  /* 0x0000003228287980 */ /* 0x000f62000c101d00 */
[----:B------:R-:W-:-:S03]  /*70e0*/  UIMAD UR4, UR41, UR11, UR4 ;  /* 0x0000000b290472a4 */ /* 0x000fc6000f8e0204 */
[----:B------:R-:W-:Y:S01]  /*70f0*/  ULDC.64 UR10, c[0x0][0xaf0] ;  /* 0x0002bc00000a7ab9 */ /* 0x000fe20000000a00 */
[----:B------:R-:W-:Y:S01]  /*7100*/  UIADD3 UR9, UR9, UR4, URZ ;  /* 0x0000000409097290 */ /* 0x000fe2000fffe03f */
[----:B------:R-:W5:Y:S01]  /*7110*/  LD.E.128 R44, desc[UR50][R44.64] ;  /* 0x000000322c2c7980 */ /* 0x000f62000c101d00 */
[----:B------:R-:W-:Y:S01]  /*7120*/  UIMAD UR4, UR39, UR10, URZ ;  /* 0x0000000a270472a4 */ /* 0x000fe2000f8e023f */
[----:B------:R-:W-:Y:S01]  /*7130*/  IMAD.MOV.U32 R21, RZ, RZ, R20 ;  /* 0x000000ffff157224 */ /* 0x000fe200078e0014 */
[----:B------:R-:W-:Y:S01]  /*7140*/  UIMAD.WIDE.U32 UR8, UR38, UR10, UR8 ;  /* 0x0000000a260872a5 */ /* 0x000fe2000f8e0008 */
[----:B------:R-:W5:Y:S01]  /*7150*/  LD.E.128 R68, desc[UR50][R68.64] ;  /* 0x0000003244447980 */ /* 0x000f62000c101d00 */
[----:B------:R-:W-:-:S03]  /*7160*/  UIMAD UR4, UR38, UR11, UR4 ;  /* 0x0000000b260472a4 */ /* 0x000fc6000f8e0204 */
[----:B------:R-:W5:Y:S01]  /*7170*/  LD.E.128 R60, desc[UR50][R60.64] ;  /* 0x000000323c3c7980 */ /* 0x000f62000c101d00 */
[----:B-1----:R-:W-:-:S03]  /*7180*/  @P1 IMAD.HI.U32 R0, R20, R5, RZ ;  /* 0x0000000514001227 */ /* 0x002fc600078e00ff */
[----:B--2---:R-:W5:Y:S02]  /*7190*/  LD.E.128 R8, desc[UR50][R10.64] ;  /* 0x000000320a087980 */ /* 0x004f64000c101d00 */
[----:B0-----:R-:W-:Y:S01]  /*71a0*/  @P1 SHF.R.U32.HI R21, RZ, R83, R0 ;  /* 0x00000053ff151219 */ /* 0x001fe20000011600 */
[----:B------:R-:W-:Y:S01]  /*71b0*/  UIADD3 UR4, UR9, UR4, URZ ;  /* 0x0000000409047290 */ /* 0x000fe2000fffe03f */
[----:B------:R-:W-:Y:S01]  /*71c0*/  IMAD.U32 R4, RZ, RZ, UR8 ;  /* 0x00000008ff047e24 */ /* 0x000fe2000f8e00ff */
[----:B------:R-:W5:Y:S01]  /*71d0*/  LD.E.128 R48, desc[UR50][R48.64] ;  /* 0x0000003230307980 */ /* 0x000f62000c101d00 */
[--C-:B------:R-:W-:Y:S01]  /*71e0*/  SHF.R.S32.HI R0, RZ, 0x1f, R21.reuse ;  /* 0x0000001fff007819 */ /* 0x100fe20000011415 */
[----:B------:R-:W-:Y:S02]  /*71f0*/  IMAD.MOV R6, RZ, RZ, -R21 ;  /* 0x000000ffff067224 */ /* 0x000fe400078e0a15 */
[----:B------:R-:W-:Y:S01]  /*7200*/  IMAD.U32 R5, RZ, RZ, UR9 ;  /* 0x00000009ff057e24 */ /* 0x000fe2000f8e00ff */
[----:B------:R-:W-:Y:S01]  /*7210*/  ULDC.64 UR8, c[0x0][0xae0] ;  /* 0x0002b80000087ab9 */ /* 0x000fe20000000a00 */
[----:B------:R-:W-:Y:S01]  /*7220*/  IMAD R81, R81, R6, R20 ;  /* 0x0000000651517224 */ /* 0x000fe200078e0214 */
[----:B------:R-:W5:Y:S01]  /*7230*/  LD.E.128 R76, desc[UR50][R76.64] ;  /* 0x000000324c4c7980 */ /* 0x000f62000c101d00 */
[----:B------:R-:W-:-:S02]  /*7240*/  IMAD R0, R0, UR8, RZ ;  /* 0x0000000800007c24 */ /* 0x000fc4000f8e02ff */
[----:B------:R-:W-:Y:S01]  /*7250*/  IMAD.U32 R5, RZ, RZ, UR4 ;  /* 0x00000004ff057e24 */ /* 0x000fe2000f8e00ff */
[----:B------:R-:W5:Y:S01]  /*7260*/  LD.E.128 R72, desc[UR50][R72.64] ;  /* 0x0000003248487980 */ /* 0x000f62000c101d00 */
[----:B------:R-:W-:-:S03]  /*7270*/  IMAD R83, R21, UR9, R0 ;  /* 0x0000000915537c24 */ /* 0x000fc6000f8e0200 */
[----:B------:R-:W5:Y:S01]  /*7280*/  LD.E.128 R64, desc[UR50][R64.64] ;  /* 0x0000003240407980 */ /* 0x000f62000c101d00 */
[----:B------:R-:W-:-:S03]  /*7290*/  SHF.R.S32.HI R0, RZ, 0x1f, R81 ;  /* 0x0000001fff007819 */ /* 0x000fc60000011451 */
[----:B------:R-:W5:Y:S01]  /*72a0*/  LD.E.128 R52, desc[UR50][R52.64] ;  /* 0x0000003234347980 */ /* 0x000f62000c101d00 */
[----:B------:R-:W-:Y:S01]  /*72b0*/  IMAD.WIDE.U32 R4, R21, UR8, R4 ;  /* 0x0000000815047c25 */ /* 0x000fe2000f8e0004 */
[----:B------:R-:W-:Y:S01]  /*72c0*/  ULDC.64 UR8, c[0x0][0xad8] ;  /* 0x0002b60000087ab9 */ /* 0x000fe20000000a00 */
[----:B------:R-:W-:Y:S01]  /*72d0*/  @!PT LDS RZ, [RZ] ;  /* 0x00000000fffff984 */ /* 0x000fe20000000800 */
[----:B------:R-:W-:Y:S01]  /*72e0*/  @!PT LDS RZ, [RZ] ;  /* 0x00000000fffff984 */ /* 0x000fe20000000800 */
[----:B------:R-:W-:Y:S01]  /*72f0*/  @!PT LDS RZ, [RZ] ;  /* 0x00000000fffff984 */ /* 0x000fe20000000800 */
[----:B------:R-:W-:Y:S01]  /*7300*/  @!PT LDS RZ, [RZ] ;  /* 0x00000000fffff984 */ /* 0x000fe20000000800 */
[----:B------:R0:W-:Y:S06]  /*7310*/  MEMBAR.ALL.CTA ;  /* 0x0000000000007992 */ /* 0x0001ec0000008000 */
[----:B0-----:R-:W0:Y:S01]  /*7320*/  FENCE.VIEW.ASYNC.S ;  /* 0x00000000000073c6 */ /* 0x001e220000000000 */
[----:B------:R-:W-:-:S02]  /*7330*/  IMAD.U32 R87, RZ, RZ, UR40 ;  /* 0x00000028ff577e24 */ /* 0x000fc4000f8e00ff */
[----:B------:R-:W-:Y:S02]  /*7340*/  IMAD.IADD R5, R5, 0x1, R83 ;  /* 0x0000000105057824 */ /* 0x000fe400078e0253 */
[----:B------:R-:W-:Y:S02]  /*7350*/  IMAD R6, R0, UR8, RZ ;  /* 0x0000000800067c24 */ /* 0x000fe4000f8e02ff */
[----:B------:R-:W-:Y:S02]  /*7360*/  IMAD R86, R87, 0x80, R22 ;  /* 0x0000008057567824 */ /* 0x000fe400078e0216 */
[C---:B------:R-:W-:Y:S02]  /*7370*/  IMAD R21, R81.reuse, UR9, R6 ;  /* 0x0000000951157c24 */ /* 0x040fe4000f8e0206 */
[----:B------:R-:W-:Y:S01]  /*7380*/  IMAD.WIDE.U32 R4, R81, UR8, R4 ;  /* 0x0000000851047c25 */ /* 0x000fe2000f8e0004 */
[----:B------:R-:W-:Y:S01]  /*7390*/  ISETP.GE.AND P2, PT, R86, R85, PT ;  /* 0x000000555600720c */ /* 0x000fe20003f46270 */
[----:B------:R-:W-:-:S02]  /*73a0*/  ULDC.64 UR8, c[0x0][0xa80] ;  /* 0x0002a00000087ab9 */ /* 0x000fc40000000a00 */
[----:B------:R-:W-:Y:S01]  /*73b0*/  VIADD R3, R3, 0x22820 ;  /* 0x0002282003037836 */ /* 0x000fe20000000000 */
[----:B------:R-:W-:Y:S01]  /*73c0*/  LEA R6, P3, R4, UR8, 0x1 ;  /* 0x0000000804067c11 */ /* 0x000fe2000f8608ff */
[----:B------:R-:W-:Y:S02]  /*73d0*/  IMAD.IADD R5, R5, 0x1, R21 ;  /* 0x0000000105057824 */ /* 0x000fe400078e0215 */
[----:B------:R-:W-:Y:S01]  /*73e0*/  VIADD R0, R86, 0x20 ;  /* 0x0000002056007836 */ /* 0x000fe20000000000 */
[----:B------:R-:W-:Y:S02]  /*73f0*/  PRMT R3, RZ, 0x654, R3 ;  /* 0x00000654ff037816 */ /* 0x000fe40000000003 */
[----:B------:R-:W-:Y:S02]  /*7400*/  LEA.HI.X R84, R4, UR9, R5, 0x1, P3 ;  /* 0x0000000904547c11 */ /* 0x000fe400098f0c05 */
[-C--:B------:R-:W-:Y:S01]  /*7410*/  ISETP.GE.AND P1, PT, R0, R85.reuse, PT ;  /* 0x000000550000720c */ /* 0x080fe20003f26270 */
[----:B------:R-:W-:Y:S01]  /*7420*/  VIADD R0, R86, 0x40 ;  /* 0x0000004056007836 */ /* 0x000fe20000000000 */
[----:B0-----:R0:W-:Y:S01]  /*7430*/  SYNCS.ARRIVE.TRANS64.RED.A1T0 RZ, [R3+URZ], RZ ;  /* 0x000000ff03ff79a7 */ /* 0x0011e2000810043f */
[----:B------:R1:W2:Y:S01]  /*7440*/  SHFL.IDX PT, R83, R6, RZ, 0x181f ;  /* 0x00181fff06537589 */ /* 0x0002a200000e0000 */
[----:B------:R-:W-:Y:S02]  /*7450*/  BSSY B1, `(.L_x_9451) ;  /* 0x0000015000017945 */ /* 0x000fe40003800000 */
[----:B------:R-:W-:Y:S01]  /*7460*/  ISETP.GE.AND P0, PT, R0, R85, PT ;  /* 0x000000550000720c */ /* 0x000fe20003f06270 */
[----:B0-----:R1:W0:Y:S01]  /*7470*/  SHFL.IDX PT, R3, R84, RZ, 0x181f ;  /* 0x00181fff54037589 */ /* 0x00122200000e0000 */
[----:B------:R-:W-:Y:S11]  /*7480*/  @P2 BRA `(.L_x_9452) ;  /* 0x0000000000442947 */ /* 0x000ff60003800000 */
[----:B------:R-:W-:Y:S02]  /*7490*/  ULDC UR4, c[0x0][0xac8] ;  /* 0x0002b20000047ab9 */ /* 0x000fe40000000800 */
[----:B------:R-:W-:Y:S02]  /*74a0*/  ISETP.GE.AND P5, PT, R2, UR4, PT ;  /* 0x0000000402007c0c */ /* 0x000fe4000bfa6270 */
[----:B------:R-:W-:Y:S02]  /*74b0*/  ISETP.GE.AND P4, PT, R17, UR4, PT ;  /* 0x0000000411007c0c */ /* 0x000fe4000bf86270 */
[----:B------:R-:W-:Y:S02]  /*74c0*/  ISETP.GE.AND P3, PT, R16, UR4, PT ;  /* 0x0000000410007c0c */ /* 0x000fe4000bf66270 */
[----:B------:R-:W-:-:S07]  /*74d0*/  ISETP.GE.AND P2, PT, R18, UR4, PT ;  /* 0x0000000412007c0c */ /* 0x000fce000bf46270 */
[----:B--2---:R-:W-:-:S04]  /*74e0*/  @!P5 LEA R4, P6, R2, R83, 0x1 ;  /* 0x000000530204d211 */ /* 0x004fc800078c08ff */
[----:B0-----:R-:W-:Y:S02]  /*74f0*/  @!P5 LEA.HI.X R5, R2, R3, R208, 0x1, P6 ;  /* 0x000000030205d211 */ /* 0x001fe400030f0cd0 */
[----:B------:R-:W-:-:S03]  /*7500*/  @!P4 LEA R20, P6, R17, R83, 0x1 ;  /* 0x000000531114c211 */ /* 0x000fc600078c08ff */
[----:B-----5:R3:W-:Y:S01]  /*7510*/  @!P5 ST.E.128 desc[UR50][R4.64], R12 ;  /* 0x0000000c0400d985 */ /* 0x0207e2000c101d32 */
[----:B------:R-:W-:Y:S02]  /*7520*/  @!P4 LEA.HI.X R21, R17, R3, R207, 0x1, P6 ;  /* 0x000000031115c211 */ /* 0x000fe400030f0ccf */
[----:B------:R-:W-:-:S03]  /*7530*/  @!P3 LEA R80, P6, R16, R83, 0x1 ;  /* 0x000000531050b211 */ /* 0x000fc600078c08ff */
[----:B------:R3:W-:Y:S01]  /*7540*/  @!P4 ST.E.128 desc[UR50][R20.64], R56 ;  /* 0x000000381400c985 */ /* 0x0007e2000c101d32 */
[----:B------:R-:W-:Y:S02]  /*7550*/  @!P3 LEA.HI.X R81, R16, R3, R206, 0x1, P6 ;  /* 0x000000031051b211 */ /* 0x000fe400030f0cce */
[----:B------:R-:W-:-:S03]  /*7560*/  @!P2 LEA R82, P6, R18, R83, 0x1 ;  /* 0x000000531252a211 */ /* 0x000fc600078c08ff */
[----:B------:R3:W-:Y:S01]  /*7570*/  @!P3 ST.E.128 desc[UR50][R80.64], R68 ;  /* 0x000000445000b985 */ /* 0x0007e2000c101d32 */
[----:B------:R-:W-:-:S05]  /*7580*/  @!P2 LEA.HI.X R83, R18, R3, R205, 0x1, P6 ;  /* 0x000000031253a211 */ /* 0x000fca00030f0ccd */
[----:B------:R3:W-:Y:S04]  /*7590*/  @!P2 ST.E.128 desc[UR50][R82.64], R76 ;  /* 0x0000004c5200a985 */ /* 0x0007e8000c101d32 */
.L_x_9452:
[----:B------:R-:W-:Y:S05]  /*75a0*/  BSYNC B1 ;  /* 0x0000000000017941 */ /* 0x000fea0003800000 */
.L_x_9451:
[----:B0-----:R0:W4:Y:S01]  /*75b0*/  SHFL.IDX PT, R3, R84, 0x1, 0x181f ;  /* 0x00381f0054037f89 */ /* 0x00112200000e0000 */
[----:B------:R-:W-:Y:S03]  /*75c0*/  BSSY B1, `(.L_x_9453) ;  /* 0x0000014000017945 */ /* 0x000fe60003800000 */
[----:B---3--:R0:W3:Y:S01]  /*75d0*/  SHFL.IDX PT, R21, R6, 0x1, 0x181f ;  /* 0x00381f0006157f89 */ /* 0x0080e200000e0000 */
[----:B------:R-:W-:Y:S05]  /*75e0*/  @P1 BRA `(.L_x_9454) ;  /* 0x0000000000441947 */ /* 0x000fea0003800000 */
[----:B------:R-:W-:Y:S02]  /*75f0*/  ULDC UR4, c[0x0][0xac8] ;  /* 0x0002b20000047ab9 */ /* 0x000fe40000000800 */
[----:B------:R-:W-:Y:S02]  /*7600*/  ISETP.GE.AND P4, PT, R2, UR4, PT ;  /* 0x0000000402007c0c */ /* 0x000fe4000bf86270 */
[----:B------:R-:W-:Y:S02]  /*7610*/  ISETP.GE.AND P3, PT, R17, UR4, PT ;  /* 0x0000000411007c0c */ /* 0x000fe4000bf66270 */
[----:B------:R-:W-:Y:S02]  /*7620*/  ISETP.GE.AND P2, PT, R16, UR4, PT ;  /* 0x0000000410007c0c */ /* 0x000fe4000bf46270 */
[----:B------:R-:W-:-:S07]  /*7630*/  ISETP.GE.AND P1, PT, R18, UR4, PT ;  /* 0x0000000412007c0c */ /* 0x000fce000bf26270 */
[CC--:B---3--:R-:W-:Y:S02]  /*7640*/  @!P4 LEA R4, P6, R2.reuse, R21.reuse, 0x1 ;  /* 0x000000150204c211 */ /* 0x0c8fe400078c08ff */
[C---:B-----5:R-:W-:Y:S02]  /*7650*/  @!P3 LEA R12, P5, R17.reuse, R21, 0x1 ;  /* 0x00000015110cb211 */ /* 0x060fe400078a08ff */
[----:B----4-:R-:W-:Y:S02]  /*7660*/  @!P4 LEA.HI.X R5, R2, R3, R208, 0x1, P6 ;  /* 0x000000030205c211 */ /* 0x010fe400030f0cd0 */
[----:B------:R-:W-:Y:S02]  /*7670*/  @!P2 LEA R14, P6, R16, R21, 0x1 ;  /* 0x00000015100ea211 */ /* 0x000fe400078c08ff */
[----:B------:R-:W-:Y:S01]  /*7680*/  @!P3 LEA.HI.X R13, R17, R3, R207, 0x1, P5 ;  /* 0x00000003110db211 */ /* 0x000fe200028f0ccf */
[----:B------:R3:W-:Y:S01]  /*7690*/  @!P4 ST.E.128 desc[UR50][R4.64], R24 ;  /* 0x000000180400c985 */ /* 0x0007e2000c101d32 */
[----:B------:R-:W-:-:S02]  /*76a0*/  @!P1 LEA R20, P5, R18, R21, 0x1 ;  /* 0x0000001512149211 */ /* 0x000fc400078a08ff */
[-C--:B------:R-:W-:Y:S01]  /*76b0*/  @!P2 LEA.HI.X R15, R16, R3.reuse, R206, 0x1, P6 ;  /* 0x00000003100fa211 */ /* 0x080fe200030f0cce */
[----:B------:R3:W-:Y:S01]  /*76c0*/  @!P3 ST.E.128 desc[UR50][R12.64], R36 ;  /* 0x000000240c00b985 */ /* 0x0007e2000c101d32 */
[----:B------:R-:W-:-:S03]  /*76d0*/  @!P1 LEA.HI.X R21, R18, R3, R205, 0x1, P5 ;  /* 0x0000000312159211 */ /* 0x000fc600028f0ccd */
[----:B------:R3:W-:Y:S04]  /*76e0*/  @!P2 ST.E.128 desc[UR50][R14.64], R60 ;  /* 0x0000003c0e00a985 */ /* 0x0007e8000c101d32 */
[----:B------:R3:W-:Y:S02]  /*76f0*/  @!P1 ST.E.128 desc[UR50][R20.64], R72 ;  /* 0x0000004814009985 */ /* 0x0007e4000c101d32 */
.L_x_9454:
[----:B------:R-:W-:Y:S05]  /*7700*/  BSYNC B1 ;  /* 0x0000000000017941 */ /* 0x000fea0003800000 */
.L_x_9453:
[----:B----4-:R4:W0:Y:S01]  /*7710*/  SHFL.IDX PT, R3, R84, 0x2, 0x181f ;  /* 0x00581f0054037f89 */ /* 0x01082200000e0000 */
        /* <DEDUP_REMOVED lines=8> */
[-C--:B---3--:R-:W-:Y:S02]  /*77a0*/  @!P3 LEA R4, P6, R2, R21.reuse, 0x1 ;  /* 0x000000150204b211 */ /* 0x088fe400078c08ff */
[CC--:B-----5:R-:W-:Y:S02]  /*77b0*/  @!P2 LEA R12, P5, R17.reuse, R21.reuse, 0x1 ;  /* 0x00000015110ca211 */ /* 0x0e0fe400078a08ff */
[----:B------:R-:W-:Y:S02]  /*77c0*/  @!P1 LEA R14, P4, R16, R21, 0x1 ;  /* 0x00000015100e9211 */ /* 0x000fe400078808ff */
[----:B0-----:R-:W-:Y:S02]  /*77d0*/  @!P3 LEA.HI.X R5, R2, R3, R208, 0x1, P6 ;  /* 0x000000030205b211 */ /* 0x001fe400030f0cd0 */
[----:B------:R-:W-:Y:S02]  /*77e0*/  @!P0 LEA R20, P6, R18, R21, 0x1 ;  /* 0x0000001512148211 */ /* 0x000fe400078c08ff */
[-C--:B------:R-:W-:Y:S01]  /*77f0*/  @!P2 LEA.HI.X R13, R17, R3.reuse, R207, 0x1, P5 ;  /* 0x00000003110da211 */ /* 0x080fe200028f0ccf */
[----:B------:R0:W-:Y:S01]  /*7800*/  @!P3 ST.E.128 desc[UR50][R4.64], R28 ;  /* 0x0000001c0400b985 */ /* 0x0001e2000c101d32 */
[----:B------:R-:W-:-:S02]  /*7810*/  @!P1 LEA.HI.X R15, R16, R3, R206, 0x1, P4 ;  /* 0x00000003100f9211 */ /* 0x000fc400020f0cce */
[----:B------:R-:W-:Y:S01]  /*7820*/  @!P0 LEA.HI.X R21, R18, R3, R205, 0x1, P6 ;  /* 0x0000000312158211 */ /* 0x000fe200030f0ccd */
[----:B------:R0:W-:Y:S04]  /*7830*/  @!P2 ST.E.128 desc[UR50][R12.64], R40 ;  /* 0x000000280c00a985 */ /* 0x0001e8000c101d32 */
[----:B------:R0:W-:Y:S04]  /*7840*/  @!P1 ST.E.128 desc[UR50][R14.64], R8 ;  /* 0x000000080e009985 */ /* 0x0001e8000c101d32 */
[----:B------:R0:W-:Y:S02]  /*7850*/  @!P0 ST.E.128 desc[UR50][R20.64], R64 ;  /* 0x0000004014008985 */ /* 0x0001e4000c101d32 */
.L_x_9456:
[----:B------:R-:W-:Y:S05]  /*7860*/  BSYNC B1 ;  /* 0x0000000000017941 */ /* 0x000fea0003800000 */
.L_x_9455:
[----:B------:R-:W-:Y:S01]  /*7870*/  VIADD R0, R86, 0x60 ;  /* 0x0000006056007836 */ /* 0x000fe20000000000 */
[----:B0-----:R0:W0:Y:S04]  /*7880*/  SHFL.IDX PT, R3, R84, 0x3, 0x181f ;  /* 0x00781f0054037f89 */ /* 0x00102800000e0000 */
[----:B------:R-:W-:Y:S01]  /*7890*/  ISETP.GE.AND P0, PT, R0, R85, PT ;  /* 0x000000550000720c */ /* 0x000fe20003f06270 */
[----:B-----5:R0:W0:-:S12]  /*78a0*/  SHFL.IDX PT, R13, R6, 0x3, 0x181f ;  /* 0x00781f00060d7f89 */ /* 0x02001800000e0000 */
[----:B------:R-:W-:Y:S05]  /*78b0*/  @P0 BRA `(.L_x_9457) ;  /* 0x0000000c00bc0947 */ /* 0x000fea0003800000 */
[----:B------:R-:W-:Y:S02]  /*78c0*/  ULDC UR4, c[0x0][0xac8] ;  /* 0x0002b20000047ab9 */ /* 0x000fe40000000800 */
[----:B------:R-:W-:Y:S02]  /*78d0*/  ISETP.GE.AND P3, PT, R2, UR4, PT ;  /* 0x0000000402007c0c */ /* 0x000fe4000bf66270 */
[----:B------:R-:W-:Y:S02]  /*78e0*/  ISETP.GE.AND P4, PT, R17, UR4, PT ;  /* 0x0000000411007c0c */ /* 0x000fe4000bf86270 */
[----:B------:R-:W-:-:S09]  /*78f0*/  ISETP.GE.AND P5, PT, R16, UR4, PT ;  /* 0x0000000410007c0c */ /* 0x000fd2000bfa6270 */
[-C--:B0-----:R-:W-:Y:S02]  /*7900*/  @!P3 LEA R4, P0, R2, R13.reuse, 0x1 ;  /* 0x0000000d0204b211 */ /* 0x081fe400078008ff */
[CC--:B------:R-:W-:Y:S02]  /*7910*/  @!P4 LEA R8, P1, R17.reuse, R13.reuse, 0x1 ;  /* 0x0000000d1108c211 */ /* 0x0c0fe400078208ff */
[----:B------:R-:W-:Y:S02]  /*7920*/  @!P5 LEA R10, P2, R16, R13, 0x1 ;  /* 0x0000000d100ad211 */ /* 0x000fe400078408ff */
[-C--:B------:R-:W-:Y:S02]  /*7930*/  @!P3 LEA.HI.X R5, R2, R3.reuse, R208, 0x1, P0 ;  /* 0x000000030205b211 */ /* 0x080fe400000f0cd0 */
[-C--:B------:R-:W-:Y:S02]  /*7940*/  @!P4 LEA.HI.X R9, R17, R3.reuse, R207, 0x1, P1 ;  /* 0x000000031109c211 */ /* 0x080fe400008f0ccf */
[----:B------:R-:W-:Y:S01]  /*7950*/  @!P5 LEA.HI.X R11, R16, R3, R206, 0x1, P2 ;  /* 0x00000003100bd211 */ /* 0x000fe200010f0cce */
[----:B------:R0:W-:Y:S01]  /*7960*/  @!P3 ST.E.128 desc[UR50][R4.64], R32 ;  /* 0x000000200400b985 */ /* 0x0001e2000c101d32 */
[----:B------:R-:W-:-:S03]  /*7970*/  ISETP.GE.AND P0, PT, R18, UR4, PT ;  /* 0x0000000412007c0c */ /* 0x000fc6000bf06270 */
[----:B------:R0:W-:Y:S04]  /*7980*/  @!P4 ST.E.128 desc[UR50][R8.64], R44 ;  /* 0x0000002c0800c985 */ /* 0x0001e8000c101d32 */
[----:B------:R0:W-:Y:S06]  /*7990*/  @!P5 ST.E.128 desc[UR50][R10.64], R48 ;  /* 0x000000300a00d985 */ /* 0x0001ec000c101d32 */
[----:B------:R-:W-:Y:S05]  /*79a0*/  @P0 BRA `(.L_x_9457) ;  /* 0x0000000c00800947 */ /* 0x000fea0003800000 */
[----:B0-----:R-:W-:-:S04]  /*79b0*/  LEA R4, P0, R18, R13, 0x1 ;  /* 0x0000000d12047211 */ /* 0x001fc800078008ff */
[----:B------:R-:W-:-:S05]  /*79c0*/  LEA.HI.X R5, R18, R3, R205, 0x1, P0 ;  /* 0x0000000312057211 */ /* 0x000fca00000f0ccd */
[----:B------:R0:W-:Y:S01]  /*79d0*/  ST.E.128 desc[UR50][R4.64], R52 ;  /* 0x0000003404007985 */ /* 0x0001e2000c101d32 */
[----:B------:R-:W-:Y:S05]  /*79e0*/  BRA `(.L_x_9457) ;  /* 0x0000000c00707947 */ /* 0x000fea0003800000 */
.L_x_9449:
        /* <DEDUP_REMOVED lines=23> */
[----:B0-----:R-:W-:Y:S01]  /*7b60*/  ISETP.NE.AND P0, PT, R13, 0x1, PT ;  /* 0x000000010d00780c */ /* 0x001fe20003f05270 */
[----:B------:R-:W-:Y:S01]  /*7b70*/  UMOV UR4, URZ ;  /* 0x0000003f00047c82 */ /* 0x000fe20008000000 */
[----:B------:R-:W-:Y:S01]  /*7b80*/  USHF.R.S32.HI UR11, URZ, 0x1f, UR41 ;  /* 0x0000001f3f0b7899 */ /* 0x000fe20008011429 */
[----:B------:R-:W-:-:S10]  /*7b90*/  ISETP.GE.AND P1, PT, R209, 0x80, PT ;  /* 0x00000080d100780c */ /* 0x000fd40003f26270 */
[----:B------:R-:W0:Y:S01]  /*7ba0*/  @P0 LDC R11, c[0x0][0xbec] ;  /* 0x0002fb00ff0b0b82 */ /* 0x000e220000000800 */
[----:B--2---:R-:W-:-:S13]  /*7bb0*/  @P2 R2UR UR4, R3 ;  /* 0x00000000030422ca */ /* 0x004fda00000e0000 */
[----:B------:R-:W-:Y:S01]  /*7bc0*/  USHF.R.S32.HI UR10, URZ, 0x1f, UR4 ;  /* 0x0000001f3f0a7899 */ /* 0x000fe20008011404 */
[----:B01----:R-:W-:Y:S11]  /*7bd0*/  @P3 BRA `(.L_x_9458) ;  /* 0x0000000000103947 */ /* 0x003ff60003800000 */
[----:B------:R-:W-:Y:S05]  /*7be0*/  @!P2 BRA `(.L_x_9458) ;  /* 0x00000000000ca947 */ /* 0x000fea0003800000 */
[----:B------:R-:W2:Y:S04]  /*7bf0*/  LDG.E R3, desc[UR50][R4.64] ;  /* 0x0000003204037981 */ /* 0x000ea8000c1e1900 */
[----:B-----5:R-:W2:Y:S02]  /*7c00*/  LDG.E R0, desc[UR50][R4.64+0x4] ;  /* 0x0000043204007981 */ /* 0x020ea4000c1e1900 */
[----:B--2---:R-:W-:-:S07]  /*7c10*/  IMAD.IADD R0, R0, 0x1, -R3 ;  /* 0x0000000100007824 */ /* 0x004fce00078e0a03 */
.L_x_9458:
[----:B------:R-:W-:Y:S01]  /*7c20*/  USEL UR38, UR38, URZ, !UP0 ;  /* 0x0000003f26267287 */ /* 0x000fe2000c000000 */
[----:B------:R-:W-:Y:S01]  /*7c30*/  BSSY B1, `(.L_x_9459) ;  /* 0x000002d000017945 */ /* 0x000fe20003800000 */
[----:B------:R-:W-:-:S03]  /*7c40*/  USEL UR39, UR39, URZ, !UP0 ;  /* 0x0000003f27277287 */ /* 0x000fc6000c000000 */
[----:B------:R-:W-:Y:S09]  /*7c50*/  @P1 BRA `(.L_x_9460) ;  /* 0x0000000000a81947 */ /* 0x000ff20003800000 */
[----:B------:R-:W0:Y:S01]  /*7c60*/  S2R R4, SR_TID.X ;  /* 0x0000000000047919 */ /* 0x000e220000002100 */
[----:B------:R-:W1:Y:S01]  /*7c70*/  LDC R6, c[0x0][0xbe8] ;  /* 0x0002fa00ff067b82 */ /* 0x000e620000000800 */
[----:B------:R-:W-:-:S04]  /*7c80*/  IMAD.U32 R3, RZ, RZ, UR40 ;  /* 0x00000028ff037e24 */ /* 0x000fc8000f8e00ff */
[----:B0-----:R-:W-:Y:S02]  /*7c90*/  IMAD R3, R3, 0x80, R4 ;  /* 0x0000008003037824 */ /* 0x001fe400078e0204 */
[----:B-1---5:R-:W-:-:S03]  /*7ca0*/  IMAD R4, R0, R6, RZ ;  /* 0x0000000600047224 */ /* 0x022fc600078e02ff */
[----:B------:R-:W-:-:S04]  /*7cb0*/  IADD3 R5, R3, -0x80, RZ ;  /* 0xffffff8003057810 */ /* 0x000fc80007ffe0ff */
        /* <DEDUP_REMOVED lines=36> */
.L_x_9460:
[----:B------:R-:W-:Y:S05]  /*7f00*/  BSYNC B1 ;  /* 0x0000000000017941 */ /* 0x000fea0003800000 */
.L_x_9459:
[----:B------:R-:W1:Y:S01]  /*7f10*/  @P0 LDC R5, c[0x0][0xbf0] ;  /* 0x0002fc00ff050b82 */ /* 0x000e620000000800 */
[----:B------:R-:W-:Y:S01]  /*7f20*/  ULDC.64 UR12, c[0x0][0xaa0] ;  /* 0x0002a800000c7ab9 */ /* 0x000fe20000000a00 */
[----:B0-----:R-:W-:Y:S01]  /*7f30*/  IMAD R3, R19, 0x20, R22 ;  /* 0x0000002013037824 */ /* 0x001fe200078e0216 */
[----:B------:R-:W-:Y:S01]  /*7f40*/  UIMAD UR7, UR10, UR12, URZ ;  /* 0x0000000c0a0772a4 */ /* 0x000fe2000f8e023f */
[----:B------:R-:W-:Y:S01]  /*7f50*/  IMAD.U32 R8, RZ, RZ, UR40 ;  /* 0x00000028ff087e24 */ /* 0x000fe2000f8e00ff */
[----:B------:R-:W-:Y:S01]  /*7f60*/  UIMAD.WIDE.U32 UR8, UR4, UR12, URZ ;  /* 0x0000000c040872a5 */ /* 0x000fe2000f8e003f */
[----:B------:R-:W-:Y:S01]  /*7f70*/  IMAD.U32 R15, RZ, RZ, UR40 ;  /* 0x00000028ff0f7e24 */ /* 0x000fe2000f8e00ff */
[----:B------:R-:W-:Y:S01]  /*7f80*/  UIMAD UR7, UR4, UR13, UR7 ;  /* 0x0000000d040772a4 */ /* 0x000fe2000f8e0207 */
[----:B------:R-:W-:Y:S01]  /*7f90*/  IMAD R8, R8, 0x80, R3 ;  /* 0x0000008008087824 */ /* 0x000fe200078e0203 */
[----:B------:R-:W-:Y:S01]  /*7fa0*/  BSSY B1, `(.L_x_9461) ;  /* 0x000003e000017945 */ /* 0x000fe20003800000 */
[----:B------:R-:W-:Y:S01]  /*7fb0*/  ULDC.64 UR12, c[0x0][0xae8] ;  /* 0x0002ba00000c7ab9 */ /* 0x000fe20000000a00 */
[----:B------:R-:W-:Y:S01]  /*7fc0*/  UIADD3 UR9, UR9, UR7, URZ ;  /* 0x0000000709097290 */ /* 0x000fe2000fffe03f */
[----:B------:R-:W-:Y:S01]  /*7fd0*/  @P0 IMAD.HI.U32 R4, R8, R11, RZ ;  /* 0x0000000b08040227 */ /* 0x000fe200078e00ff */
[----:B------:R-:W-:-:S02]  /*7fe0*/  UIMAD UR4, UR11, UR12, URZ ;  /* 0x0000000c0b0472a4 */ /* 0x000fc4000f8e023f */
[----:B------:R-:W-:Y:S01]  /*7ff0*/  UIMAD.WIDE.U32 UR8, UR41, UR12, UR8 ;  /* 0x0000000c290872a5 */ /* 0x000fe2000f8e0008 */
[----:B------:R-:W-:Y:S01]  /*8000*/  IMAD.MOV.U32 R3, RZ, RZ, R8 ;  /* 0x000000ffff037224 */ /* 0x000fe200078e0008 */
[----:B------:R-:W-:Y:S01]  /*8010*/  UIMAD UR4, UR41, UR13, UR4 ;  /* 0x0000000d290472a4 */ /* 0x000fe2000f8e0204 */
[----:B------:R-:W-:-:S03]  /*8020*/  ULDC.64 UR10, c[0x0][0xaf0] ;  /* 0x0002bc00000a7ab9 */ /* 0x000fc60000000a00 */
[----:B------:R-:W-:Y:S02]  /*8030*/  UIADD3 UR9, UR9, UR4, URZ ;  /* 0x0000000409097290 */ /* 0x000fe4000fffe03f */
[----:B------:R-:W-:Y:S01]  /*8040*/  UIMAD UR4, UR39, UR10, URZ ;  /* 0x0000000a270472a4 */ /* 0x000fe2000f8e023f */
[----:B-1----:R-:W-:Y:S01]  /*8050*/  @P0 SHF.R.U32.HI R3, RZ, R5, R4 ;  /* 0x00000005ff030219 */ /* 0x002fe20000011604 */
[----:B------:R-:W-:Y:S02]  /*8060*/  UIMAD.WIDE.U32 UR8, UR38, UR10, UR8 ;  /* 0x0000000a260872a5 */ /* 0x000fe4000f8e0008 */
[----:B------:R-:W-:Y:S01]  /*8070*/  UIMAD UR4, UR38, UR11, UR4 ;  /* 0x0000000b260472a4 */ /* 0x000fe2000f8e0204 */
[--C-:B------:R-:W-:Y:S01]  /*8080*/  SHF.R.S32.HI R4, RZ, 0x1f, R3.reuse ;  /* 0x0000001fff047819 */ /* 0x100fe20000011403 */
[----:B------:R-:W-:Y:S01]  /*8090*/  IMAD.MOV R9, RZ, RZ, -R3 ;  /* 0x000000ffff097224 */ /* 0x000fe200078e0a03 */
[----:B------:R-:W-:Y:S01]  /*80a0*/  ULDC.64 UR10, c[0x0][0xae0] ;  /* 0x0002b800000a7ab9 */ /* 0x000fe20000000a00 */
[----:B------:R-:W-:-:S02]  /*80b0*/  UIADD3 UR4, UR9, UR4, URZ ;  /* 0x0000000409047290 */ /* 0x000fc4000fffe03f */
[----:B------:R-:W-:Y:S02]  /*80c0*/  IMAD.U32 R5, RZ, RZ, UR9 ;  /* 0x00000009ff057e24 */ /* 0x000fe4000f8e00ff */
[----:B------:R-:W-:Y:S02]  /*80d0*/  IMAD R6, R4, UR10, RZ ;  /* 0x0000000a04067c24 */ /* 0x000fe4000f8e02ff */
[----:B------:R-:W-:Y:S01]  /*80e0*/  IMAD.U32 R4, RZ, RZ, UR8 ;  /* 0x00000008ff047e24 */ /* 0x000fe2000f8e00ff */
[----:B------:R-:W-:Y:S01]  /*80f0*/  ULDC.64 UR8, c[0x0][0xad8] ;  /* 0x0002b60000087ab9 */ /* 0x000fe20000000a00 */
[----:B------:R-:W-:Y:S02]  /*8100*/  IMAD.U32 R5, RZ, RZ, UR4 ;  /* 0x00000004ff057e24 */ /* 0x000fe4000f8e00ff */
[----:B------:R-:W-:Y:S02]  /*8110*/  IMAD R9, R13, R9, R8 ;  /* 0x000000090d097224 */ /* 0x000fe400078e0208 */
[----:B------:R-:W-:-:S02]  /*8120*/  IMAD R11, R3, UR11, R6 ;  /* 0x0000000b030b7c24 */ /* 0x000fc4000f8e0206 */
[----:B------:R-:W-:Y:S01]  /*8130*/  IMAD.WIDE.U32 R4, R3, UR10, R4 ;  /* 0x0000000a03047c25 */ /* 0x000fe2000f8e0004 */
[----:B------:R-:W-:-:S03]  /*8140*/  SHF.R.S32.HI R3, RZ, 0x1f, R9 ;  /* 0x0000001fff037819 */ /* 0x000fc60000011409 */
[----:B------:R-:W-:Y:S02]  /*8150*/  IMAD.IADD R5, R5, 0x1, R11 ;  /* 0x0000000105057824 */ /* 0x000fe400078e020b */
[----:B------:R-:W-:Y:S02]  /*8160*/  IMAD R6, R3, UR8, RZ ;  /* 0x0000000803067c24 */ /* 0x000fe4000f8e02ff */
[----:B------:R-:W-:Y:S02]  /*8170*/  IMAD R8, R15, 0x80, R22 ;  /* 0x000000800f087824 */ /* 0x000fe400078e0216 */
[----:B-----5:R-:W-:Y:S02]  /*8180*/  IMAD R13, R0, R13, RZ ;  /* 0x0000000d000d7224 */ /* 0x020fe400078e02ff */
[C---:B------:R-:W-:Y:S02]  /*8190*/  IMAD R3, R9.reuse, UR9, R6 ;  /* 0x0000000909037c24 */ /* 0x040fe4000f8e0206 */
[----:B------:R-:W-:Y:S01]  /*81a0*/  IMAD.WIDE.U32 R4, R9, UR8, R4 ;  /* 0x0000000809047c25 */ /* 0x000fe2000f8e0004 */
[----:B------:R-:W-:Y:S01]  /*81b0*/  ISETP.GE.AND P2, PT, R8, R13, PT ;  /* 0x0000000d0800720c */ /* 0x000fe20003f46270 */
[----:B------:R-:W-:-:S02]  /*81c0*/  ULDC.64 UR8, c[0x0][0xa80] ;  /* 0x0002a00000087ab9 */ /* 0x000fc40000000a00 */
[----:B------:R-:W-:Y:S01]  /*81d0*/  IMAD.IADD R3, R5, 0x1, R3 ;  /* 0x0000000105037824 */ /* 0x000fe200078e0203 */
[----:B------:R-:W-:Y:S01]  /*81e0*/  LEA R6, P3, R4, UR8, 0x1 ;  /* 0x0000000804067c11 */ /* 0x000fe2000f8608ff */
[----:B------:R-:W-:-:S03]  /*81f0*/  VIADD R0, R8, 0x20 ;  /* 0x0000002008007836 */ /* 0x000fc60000000000 */
[----:B------:R-:W-:Y:S01]  /*8200*/  LEA.HI.X R3, R4, UR9, R3, 0x1, P3 ;  /* 0x0000000904037c11 */ /* 0x000fe200098f0c03 */
[----:B------:R0:W1:Y:S01]  /*8210*/  SHFL.IDX PT, R9, R6, RZ, 0x181f ;  /* 0x00181fff06097589 */ /* 0x00006200000e0000 */
[-C--:B------:R-:W-:Y:S01]  /*8220*/  ISETP.GE.AND P1, PT, R0, R13.reuse, PT ;  /* 0x0000000d0000720c */ /* 0x080fe20003f26270 */
[----:B------:R-:W-:Y:S02]  /*8230*/  VIADD R0, R8, 0x40 ;  /* 0x0000004008007836 */ /* 0x000fe40000000000 */
[----:B------:R0:W2:Y:S03]  /*8240*/  SHFL.IDX PT, R5, R3, RZ, 0x181f ;  /* 0x00181fff03057589 */ /* 0x0000a600000e0000 */
[----:B------:R-:W-:Y:S01]  /*8250*/  ISETP.GE.AND P0, PT, R0, R13, PT ;  /* 0x0000000d0000720c */ /* 0x000fe20003f06270 */
[----:B------:R-:W-:-:S12]  /*8260*/  @P2 BRA `(.L_x_9462) ;  /* 0x0000000000442947 */ /* 0x000fd80003800000 */
[----:B------:R-:W-:Y:S02]  /*8270*/  ULDC UR4, c[0x0][0xac8] ;  /* 0x0002b20000047ab9 */ /* 0x000fe40000000800 */
[----:B------:R-:W-:Y:S02]  /*8280*/  ISETP.GE.AND P5, PT, R2, UR4, PT ;  /* 0x0000000402007c0c */ /* 0x000fe4000bfa6270 */
[----:B------:R-:W-:Y:S02]  /*8290*/  ISETP.GE.AND P4, PT, R17, UR4, PT ;  /* 0x0000000411007c0c */ /* 0x000fe4000bf86270 */
[----:B------:R-:W-:Y:S02]  /*82a0*/  ISETP.GE.AND P3, PT, R16, UR4, PT ;  /* 0x0000000410007c0c */ /* 0x000fe4000bf66270 */
[----:B------:R-:W-:-:S07]  /*82b0*/  ISETP.GE.AND P2, PT, R18, UR4, PT ;  /* 0x0000000412007c0c */ /* 0x000fce000bf46270 */
[----:B-1----:R-:W-:-:S04]  /*82c0*/  @!P5 LEA R10, P6, R2, R9, 0x1 ;  /* 0x00000009020ad211 */ /* 0x002fc800078c08ff */
[----:B--2---:R-:W-:Y:S02]  /*82d0*/  @!P5 LEA.HI.X R11, R2, R5, R208, 0x1, P6 ;  /* 0x00000005020bd211 */ /* 0x004fe400030f0cd0 */
[----:B------:R-:W-:-:S03]  /*82e0*/  @!P4 LEA R14, P6, R17, R9, 0x1 ;  /* 0x00000009110ec211 */ /* 0x000fc600078c08ff */
[----:B------:R3:W-:Y:S01]  /*82f0*/  @!P5 ST.E.128 desc[UR50][R10.64], RZ ;  /* 0x000000ff0a00d985 */ /* 0x0007e2000c101d32 */
[----:B------:R-:W-:Y:S02]  /*8300*/  @!P4 LEA.HI.X R15, R17, R5, R207, 0x1, P6 ;  /* 0x00000005110fc211 */ /* 0x000fe400030f0ccf */
[----:B------:R-:W-:-:S03]  /*8310*/  @!P3 LEA R20, P6, R16, R9, 0x1 ;  /* 0x000000091014b211 */ /* 0x000fc600078c08ff */
[----:B------:R3:W-:Y:S01]  /*8320*/  @!P4 ST.E.128 desc[UR50][R14.64], RZ ;  /* 0x000000ff0e00c985 */ /* 0x0007e2000c101d32 */
[----:B------:R-:W-:Y:S02]  /*8330*/  @!P3 LEA.HI.X R21, R16, R5, R206, 0x1, P6 ;  /* 0x000000051015b211 */ /* 0x000fe400030f0cce */
[----:B------:R-:W-:-:S03]  /*8340*/  @!P2 LEA R4, P6, R18, R9, 0x1 ;  /* 0x000000091204a211 */ /* 0x000fc600078c08ff */
[----:B------:R3:W-:Y:S01]  /*8350*/  @!P3 ST.E.128 desc[UR50][R20.64], RZ ;  /* 0x000000ff1400b985 */ /* 0x0007e2000c101d32 */
[----:B------:R-:W-:-:S05]  /*8360*/  @!P2 LEA.HI.X R5, R18, R5, R205, 0x1, P6 ;  /* 0x000000051205a211 */ /* 0x000fca00030f0ccd */
[----:B------:R3:W-:Y:S04]  /*8370*/  @!P2 ST.E.128 desc[UR50][R4.64], RZ ;  /* 0x000000ff0400a985 */ /* 0x0007e8000c101d32 */
.L_x_9462:
[----:B------:R-:W-:Y:S05]  /*8380*/  BSYNC B1 ;  /* 0x0000000000017941 */ /* 0x000fea0003800000 */
.L_x_9461:
[----:B--23--:R2:W3:Y:S01]  /*8390*/  SHFL.IDX PT, R5, R3, 0x1, 0x181f ;  /* 0x00381f0003057f89 */ /* 0x00c4e200000e0000 */
[----:B------:R-:W-:Y:S03]  /*83a0*/  BSSY B1, `(.L_x_9463) ;  /* 0x0000014000017945 */ /* 0x000fe60003800000 */
[----:B-1----:R2:W1:Y:S01]  /*83b0*/  SHFL.IDX PT, R9, R6, 0x1, 0x181f ;  /* 0x00381f0006097f89 */ /* 0x00246200000e0000 */
[----:B------:R-:W-:Y:S05]  /*83c0*/  @P1 BRA `(.L_x_9464) ;  /* 0x0000000000441947 */ /* 0x000fea0003800000 */
[----:B------:R-:W-:Y:S02]  /*83d0*/  ULDC UR4, c[0x0][0xac8] ;  /* 0x0002b20000047ab9 */ /* 0x000fe40000000800 */
[----:B------:R-:W-:Y:S02]  /*83e0*/  ISETP.GE.AND P4, PT, R2, UR4, PT ;  /* 0x0000000402007c0c */ /* 0x000fe4000bf86270 */
[----:B------:R-:W-:Y:S02]  /*83f0*/  ISETP.GE.AND P3, PT, R17, UR4, PT ;  /* 0x0000000411007c0c */ /* 0x000fe4000bf66270 */
[----:B------:R-:W-:Y:S02]  /*8400*/  ISETP.GE.AND P2, PT, R16, UR4, PT ;  /* 0x0000000410007c0c */ /* 0x000fe4000bf46270 */
[----:B------:R-:W-:-:S07]  /*8410*/  ISETP.GE.AND P1, PT, R18, UR4, PT ;  /* 0x0000000412007c0c */ /* 0x000fce000bf26270 */
[CC--:B-1----:R-:W-:Y:S02]  /*8420*/  @!P4 LEA R10, P6, R2.reuse, R9.reuse, 0x1 ;  /* 0x00000009020ac211 */ /* 0x0c2fe400078c08ff */
[C---:B------:R-:W-:Y:S02]  /*8430*/  @!P3 LEA R14, P5, R17.reuse, R9, 0x1 ;  /* 0x00000009110eb211 */ /* 0x040fe400078a08ff */
[----:B---3--:R-:W-:Y:S02]  /*8440*/  @!P4 LEA.HI.X R11, R2, R5, R208, 0x1, P6 ;  /* 0x00000005020bc211 */ /* 0x008fe400030f0cd0 */
[----:B------:R-:W-:Y:S02]  /*8450*/  @!P2 LEA R20, P6, R16, R9, 0x1 ;  /* 0x000000091014a211 */ /* 0x000fe400078c08ff */
[----:B------:R-:W-:Y:S01]  /*8460*/  @!P3 LEA.HI.X R15, R17, R5, R207, 0x1, P5 ;  /* 0x00000005110fb211 */ /* 0x000fe200028f0ccf */
[----:B------:R4:W-:Y:S01]  /*8470*/  @!P4 ST.E.128 desc[UR50][R10.64], RZ ;  /* 0x000000ff0a00c985 */ /* 0x0009e2000c101d32 */
[----:B------:R-:W-:-:S02]  /*8480*/  @!P1 LEA R4, P5, R18, R9, 0x1 ;  /* 0x0000000912049211 */ /* 0x000fc400078a08ff */
[-C--:B------:R-:W-:Y:S01]  /*8490*/  @!P2 LEA.HI.X R21, R16, R5.reuse, R206, 0x1, P6 ;  /* 0x000000051015a211 */ /* 0x080fe200030f0cce */
[----:B------:R4:W-:Y:S01]  /*84a0*/  @!P3 ST.E.128 desc[UR50][R14.64], RZ ;  /* 0x000000ff0e00b985 */ /* 0x0009e2000c101d32 */
[----:B------:R-:W-:-:S03]  /*84b0*/  @!P1 LEA.HI.X R5, R18, R5, R205, 0x1, P5 ;  /* 0x0000000512059211 */ /* 0x000fc600028f0ccd */
[----:B------:R4:W-:Y:S04]  /*84c0*/  @!P2 ST.E.128 desc[UR50][R20.64], RZ ;  /* 0x000000ff1400a985 */ /* 0x0009e8000c101d32 */
[----:B------:R4:W-:Y:S02]  /*84d0*/  @!P1 ST.E.128 desc[UR50][R4.64], RZ ;  /* 0x000000ff04009985 */ /* 0x0009e4000c101d32 */
.L_x_9464:
[----:B------:R-:W-:Y:S05]  /*84e0*/  BSYNC B1 ;  /* 0x0000000000017941 */ /* 0x000fea0003800000 */
.L_x_9463:
[----:B---34-:R3:W4:Y:S01]  /*84f0*/  SHFL.IDX PT, R5, R3, 0x2, 0x181f ;  /* 0x00581f0003057f89 */ /* 0x01872200000e0000 */
        /* <DEDUP_REMOVED lines=8> */
[-C--:B-1----:R-:W-:Y:S02]  /*8580*/  @!P3 LEA R10, P6, R2, R9.reuse, 0x1 ;  /* 0x00000009020ab211 */ /* 0x082fe400078c08ff */
[CC--:B------:R-:W-:Y:S02]  /*8590*/  @!P2 LEA R14, P5, R17.reuse, R9.reuse, 0x1 ;  /* 0x00000009110ea211 */ /* 0x0c0fe400078a08ff */
[----:B------:R-:W-:Y:S02]  /*85a0*/  @!P1 LEA R20, P4, R16, R9, 0x1 ;  /* 0x0000000910149211 */ /* 0x000fe400078808ff */
[----:B----4-:R-:W-:Y:S02]  /*85b0*/  @!P3 LEA.HI.X R11, R2, R5, R208, 0x1, P6 ;  /* 0x00000005020bb211 */ /* 0x010fe400030f0cd0 */
[----:B------:R-:W-:Y:S02]  /*85c0*/  @!P0 LEA R4, P6, R18, R9, 0x1 ;  /* 0x0000000912048211 */ /* 0x000fe400078c08ff */
[-C--:B------:R-:W-:Y:S01]  /*85d0*/  @!P2 LEA.HI.X R15, R17, R5.reuse, R207, 0x1, P5 ;  /* 0x00000005110fa211 */ /* 0x080fe200028f0ccf */
[----:B------:R1:W-:Y:S01]  /*85e0*/  @!P3 ST.E.128 desc[UR50][R10.64], RZ ;  /* 0x000000ff0a00b985 */ /* 0x0003e2000c101d32 */
[----:B------:R-:W-:-:S02]  /*85f0*/  @!P1 LEA.HI.X R21, R16, R5, R206, 0x1, P4 ;  /* 0x0000000510159211 */ /* 0x000fc400020f0cce */
[----:B------:R-:W-:Y:S01]  /*8600*/  @!P0 LEA.HI.X R5, R18, R5, R205, 0x1, P6 ;  /* 0x0000000512058211 */ /* 0x000fe200030f0ccd */
[----:B------:R1:W-:Y:S04]  /*8610*/  @!P2 ST.E.128 desc[UR50][R14.64], RZ ;  /* 0x000000ff0e00a985 */ /* 0x0003e8000c101d32 */
[----:B------:R1:W-:Y:S04]  /*8620*/  @!P1 ST.E.128 desc[UR50][R20.64], RZ ;  /* 0x000000ff14009985 */ /* 0x0003e8000c101d32 */
[----:B------:R1:W-:Y:S02]  /*8630*/  @!P0 ST.E.128 desc[UR50][R4.64], RZ ;  /* 0x000000ff04008985 */ /* 0x0003e4000c101d32 */
.L_x_9466:
[----:B------:R-:W-:Y:S05]  /*8640*/  BSYNC B1 ;  /* 0x0000000000017941 */ /* 0x000fea0003800000 */
.L_x_9465:
[----:B------:R-:W-:Y:S01]  /*8650*/  VIADD R0, R8, 0x60 ;  /* 0x0000006008007836 */ /* 0x000fe20000000000 */
[----:B0-23--:R-:W0:Y:S04]  /*8660*/  SHFL.IDX PT, R3, R3, 0x3, 0x181f ;  /* 0x00781f0003037f89 */ /* 0x00de2800000e0000 */
[----:B------:R-:W-:Y:S01]  /*8670*/  ISETP.GE.AND P0, PT, R0, R13, PT ;  /* 0x0000000d0000720c */ /* 0x000fe20003f06270 */
[----:B-1--4-:R1:W2:-:S12]  /*8680*/  SHFL.IDX PT, R5, R6, 0x3, 0x181f ;  /* 0x00781f0006057f89 */ /* 0x01229800000e0000 */
[----:B-1----:R-:W-:Y:S05]  /*8690*/  @P0 BRA `(.L_x_9457) ;  /* 0x0000000000440947 */ /* 0x002fea0003800000 */
[----:B------:R-:W-:Y:S02]  /*86a0*/  ULDC UR4, c[0x0][0xac8] ;  /* 0x0002b20000047ab9 */ /* 0x000fe40000000800 */
[----:B------:R-:W-:Y:S02]  /*86b0*/  ISETP.GE.AND P3, PT, R2, UR4, PT ;  /* 0x0000000402007c0c */ /* 0x000fe4000bf66270 */
[----:B------:R-:W-:Y:S02]  /*86c0*/  ISETP.GE.AND P2, PT, R17, UR4, PT ;  /* 0x0000000411007c0c */ /* 0x000fe4000bf46270 */
[----:B------:R-:W-:Y:S02]  /*86d0*/  ISETP.GE.AND P1, PT, R16, UR4, PT ;  /* 0x0000000410007c0c */ /* 0x000fe4000bf26270 */
[----:B------:R-:W-:-:S07]  /*86e0*/  ISETP.GE.AND P0, PT, R18, UR4, PT ;  /* 0x0000000412007c0c */ /* 0x000fce000bf06270 */
[-C--:B--2---:R-:W-:Y:S02]  /*86f0*/  @!P3 LEA R8, P6, R2, R5.reuse, 0x1 ;  /* 0x000000050208b211 */ /* 0x084fe400078c08ff */
[CC--:B------:R-:W-:Y:S02]  /*8700*/  @!P2 LEA R10, P5, R17.reuse, R5.reuse, 0x1 ;  /* 0x00000005110aa211 */ /* 0x0c0fe400078a08ff */
[----:B------:R-:W-:Y:S02]  /*8710*/  @!P1 LEA R12, P4, R16, R5, 0x1 ;  /* 0x00000005100c9211 */ /* 0x000fe400078808ff */
[----:B0-----:R-:W-:Y:S02]  /*8720*/  @!P3 LEA.HI.X R9, R2, R3, R208, 0x1, P6 ;  /* 0x000000030209b211 */ /* 0x001fe400030f0cd0 */
        /* <DEDUP_REMOVED lines=8> */
.L_x_9457:
[----:B------:R-:W-:Y:S05]  /*87b0*/  BSYNC B0 ;  /* 0x0000000000007941 */ /* 0x000fea0003800000 */
.L_x_9448:
[----:B------:R-:W-:Y:S02]  /*87c0*/  ULDC UR4, c[0x0][0xc3c] ;  /* 0x00030f0000047ab9 */ /* 0x000fe40000000800 */
[----:B------:R-:W-:-:S13]  /*87d0*/  ISETP.GE.AND P0, PT, R7, UR4, PT ;  /* 0x0000000407007c0c */ /* 0x000fda000bf06270 */
[----:B------:R-:W-:Y:S05]  /*87e0*/  @!P0 BRA `(.L_x_9467) ;  /* 0xffffff8400688947 */ /* 0x000fea000383ffff */
[----:B------:R-:W-:Y:S05]  /*87f0*/  EXIT ;  /* 0x000000000000794d */ /* 0x000fea0003800000 */
.L_x_9420:
        /* <DEDUP_REMOVED lines=16> */
.L_x_9468:
        /* <DEDUP_REMOVED lines=40> */
.L_x_9474:
        /* <DEDUP_REMOVED lines=12> */
.L_x_9473:
[----:B------:R-:W-:Y:S05]  /*8c40*/  BSYNC B0 ;  /* 0x0000000000007941 */ /* 0x000fea0003800000 */
.L_x_9472:
        /* <DEDUP_REMOVED lines=21> */
.L_x_9470:
        /* <DEDUP_REMOVED lines=15> */
.L_x_9475:
        /* <DEDUP_REMOVED lines=28> */
.L_x_9471:
[----:B------:R-:W-:Y:S01]  /*9050*/  ULDC UR4, c[0x0][0xc3c] ;  /* 0x00030f0000047ab9 */ /* 0x000fe20000000800 */
[----:B------:R-:W-:Y:S02]  /*9060*/  IMAD.MOV.U32 R17, RZ, RZ, RZ ;  /* 0x000000ffff117224 */ /* 0x000fe400078e00ff */
[----:B------:R-:W-:Y:S02]  /*9070*/  IMAD.U32 R16, RZ, RZ, UR6 ;  /* 0x00000006ff107e24 */ /* 0x000fe4000f8e00ff */
[----:B------:R-:W-:Y:S02]  /*9080*/  IMAD.MOV.U32 R18, RZ, RZ, RZ ;  /* 0x000000ffff127224 */ /* 0x000fe400078e00ff */
[----:B------:R-:W-:-:S07]  /*9090*/  IMAD.U32 R19, RZ, RZ, UR4 ;  /* 0x00000004ff137e24 */ /* 0x000fce000f8e00ff */
.L_x_9476:
[----:B------:R-:W-:-:S13]  /*90a0*/  ISETP.NE.AND P0, PT, R5, RZ, PT ;  /* 0x000000ff0500720c */ /* 0x000fda0003f05270 */
[----:B------:R-:W0:Y:S01]  /*90b0*/  @!P0 S2R R3, SR_CgaCtaId ;  /* 0x0000000000038919 */ /* 0x000e220000008800 */
[----:B------:R-:W-:-:S04]  /*90c0*/  @!P0 MOV R0, 0x400 ;  /* 0x0000040000008802 */ /* 0x000fc80000000f00 */
[----:B0-----:R-:W-:-:S05]  /*90d0*/  @!P0 LEA R0, R3, R0, 0x18 ;  /* 0x0000000003008211 */ /* 0x001fca00078ec0ff */
[----:B------:R0:W-:Y:S01]  /*90e0*/  @!P0 STS.128 [R0+0x228d0], R16 ;  /* 0x0228d01000008388 */ /* 0x0001e20000000c00 */
[----:B------:R-:W-:Y:S06]  /*90f0*/  BAR.ARV 0x5, 0x180 ;  /* 0x0146000000007b1d */ /* 0x000fec0000002000 */
.L_x_9469:
        /* <DEDUP_REMOVED lines=23> */
[----:B------:R-:W-:Y:S02]  /*9270*/  LOP3.LUT R29, R29, 0x200, R0, 0xf8, !PT ;  /* 0x000002001d1d7812 */ /* 0x000fe400078ef800 */
[----:B------:R-:W-:Y:S02]  /*9280*/  LOP3.LUT R3, R0, 0x38, RZ, 0xc0, !PT ;  /* 0x0000003800037812 */ /* 0x000fe400078ec0ff */
[----:B------:R-:W-:Y:S01]  /*9290*/  LOP3.LUT R0, R4, 0x70, R2, 0xf8, !PT ;  /* 0x0000007004007812 */ /* 0x000fe200078ef802 */
[----:B------:R-:W-:Y:S01]  /*92a0*/  IMAD R37, R29, 0x2, R22 ;  /* 0x000000021d257824 */ /* 0x000fe200078e0216 */
[----:B------:R-:W-:-:S02]  /*92b0*/  LOP3.LUT R4, R3, 0x40, RZ, 0xfc, !PT ;  /* 0x0000004003047812 */ /* 0x000fc400078efcff */
[C---:B------:R-:W-:Y:S02]  /*92c0*/  LOP3.LUT R2, R3.reuse, 0x80, RZ, 0xfc, !PT ;  /* 0x0000008003027812 */ /* 0x040fe400078efcff */
[----:B---3--:R-:W-:-:S07]  /*92d0*/  LOP3.LUT R0, R3, 0xc0, RZ, 0xfc, !PT ;  /* 0x000000c003007812 */ /* 0x008fce00078efcff */
.L_x_9538:
[----:B0-----:R-:W0:Y:S02]  /*92e0*/  LDC.64 R2, c[0x0][0xc88] ;  /* 0x00032200ff027b82 */ /* 0x001e240000000a00 */
[----:B0-----:R-:W-:-:S05]  /*92f0*/  IMAD.WIDE R2, R19, 0x4, R2 ;  /* 0x0000000413027825 */ /* 0x001fca00078e0202 */
[----:B--2---:R-:W2:Y:S01]  /*9300*/  LDG.E R25, desc[UR50][R2.64] ;  /* 0x0000003202197981 */ /* 0x004ea2000c1e1900 */
[----:B------:R-:W-:Y:S05]  /*9310*/  YIELD ;  /* 0x0000000000007946 */ /* 0x000fea0003800000 */
[----:B------:R-:W-:Y:S01]  /*9320*/  ULDC.64 UR4, c[0x0][0xa28] ;  /* 0x00028a0000047ab9 */ /* 0x000fe20000000a00 */
[----:B------:R-:W-:Y:S01]  /*9330*/  MOV R30, RZ ;  /* 0x000000ff001e7202 */ /* 0x000fe20000000f00 */
[----:B------:R-:W-:Y:S01]  /*9340*/  ULDC.64 UR6, c[0x0][0xa18] ;  /* 0x0002860000067ab9 */ /* 0x000fe20000000a00 */
[----:B------:R-:W-:-:S04]  /*9350*/  ISETP.NE.U32.AND P0, PT, RZ, UR4, PT ;  /* 0x00000004ff007c0c */ /* 0x000fc8000bf05070 */
[----:B------:R-:W-:Y:S02]  /*9360*/  ISETP.NE.AND.EX P0, PT, RZ, UR5, PT, P0 ;  /* 0x00000005ff007c0c */ /* 0x000fe4000bf05300 */
        /* <DEDUP_REMOVED lines=18> */
[----:B------:R-:W2:Y:S05]  /*9490*/  @P2 LDG.E R0, desc[UR50][R2.64] ;  /* 0x0000003202002981 */ /* 0x000eaa000c1e1900 */
        /* <DEDUP_REMOVED lines=12> */
[----:B---3--:R-:W-:Y:S05]  /*9560*/  @P0 BRA `(.L_x_9478) ;  /* 0x0000000000200947 */ /* 0x008fea0003800000 */
        /* <DEDUP_REMOVED lines=8> */
.L_x_9478:
        /* <DEDUP_REMOVED lines=9> */
.L_x_9479:
[----:B------:R-:W-:Y:S02]  /*9680*/  ULDC.64 UR4, c[0x0][0xa08] ;  /* 0x0002820000047ab9 */ /* 0x000fe40000000a00 */
[----:B------:R-:W-:-:S04]  /*9690*/  ISETP.NE.U32.AND P0, PT, RZ, UR4, PT ;  /* 0x00000004ff007c0c */ /* 0x000fc8000bf05070 */
[----:B------:R-:W-:-:S13]  /*96a0*/  ISETP.NE.AND.EX P0, PT, RZ, UR5, PT, P0 ;  /* 0x00000005ff007c0c */ /* 0x000fda000bf05300 */
[----:B------:R-:W-:Y:S05]  /*96b0*/  @!P0 BRA `(.L_x_9480) ;  /* 0x0000000000148947 */ /* 0x000fea0003800000 */
[----:B------:R-:W3:Y:S02]  /*96c0*/  LDC.64 R2, c[0x0][0xa08] ;  /* 0x00028200ff027b82 */ /* 0x000ee40000000a00 */
[----:B---3--:R-:W-:-:S05]  /*96d0*/  IMAD.WIDE R2, R28, 0x4, R2 ;  /* 0x000000041c027825 */ /* 0x008fca00078e0202 */
[----:B------:R-:W3:Y:S04]  /*96e0*/  LDG.E R7, desc[UR50][R2.64] ;  /* 0x0000003202077981 */ /* 0x000ee8000c1e1900 */
[----:B012---:R-:W3:Y:S02]  /*96f0*/  LDG.E R0, desc[UR50][R2.64+0x4] ;  /* 0x0000043202007981 */ /* 0x007ee4000c1e1900 */
[----:B---3--:R-:W-:-:S07]  /*9700*/  IMAD.IADD R7, R0, 0x1, -R7 ;  /* 0x0000000100077824 */ /* 0x008fce00078e0a07 */
.L_x_9480:
[----:B-----5:R-:W-:Y:S01]  /*9710*/  IMAD.IADD R36, R7, 0x1, -R30 ;  /* 0x0000000107247824 */ /* 0x020fe200078e0a1e */
[----:B------:R-:W-:Y:S03]  /*9720*/  BSSY B7, `(.L_x_9481) ;  /* 0x0000359000077945 */ /* 0x000fe60003800000 */
[C---:B012---:R-:W-:Y:S01]  /*9730*/  VIADD R0, R36.reuse, 0x5f ;  /* 0x0000005f24007836 */ /* 0x047fe20000000000 */
        /* <DEDUP_REMOVED lines=23> */
.L_x_9482:
        /* <DEDUP_REMOVED lines=20> */
.L_x_9485:
[----:B------:R-:W-:Y:S05]  /*99f0*/  BSYNC B6 ;  /* 0x0000000000067941 */ /* 0x000fea0003800000 */
.L_x_9484:
        /* <DEDUP_REMOVED lines=20> */
.L_x_9488:
        /* <DEDUP_REMOVED lines=15> */
.L_x_9487:
[----:B------:R-:W-:Y:S05]  /*9c30*/  BSYNC B6 ;  /* 0x0000000000067941 */ /* 0x000fea0003800000 */
.L_x_9486:
[----:B------:R-:W-:Y:S01]  /*9c40*/  ULDC.64 UR4, c[0x0][0x9f8] ;  /* 0x00027e0000047ab9 */ /* 0x000fe20000000a00 */
[----:B------:R-:W1:Y:S01]  /*9c50*/  S2R R20, SR_TID.X ;  /* 0x0000000000147919 */ /* 0x000e620000002100 */
[----:B------:R-:W-:Y:S01]  /*9c60*/  ISETP.NE.U32.AND P0, PT, RZ, UR4, PT ;  /* 0x00000004ff007c0c */ /* 0x000fe2000bf05070 */
[----:B------:R-:W2:Y:S03]  /*9c70*/  LDC R9, c[0x0][0x430] ;  /* 0x00010c00ff097b82 */ /* 0x000ea60000000800 */
[----:B------:R-:W-:-:S13]  /*9c80*/  ISETP.NE.AND.EX P0, PT, RZ, UR5, PT, P0 ;  /* 0x00000005ff007c0c */ /* 0x000fda000bf05300 */
[----:B------:R-:W-:Y:S01]  /*9c90*/  @P0 IADD3 R2, P1, R27, UR4, RZ ;  /* 0x000000041b020c10 */ /* 0x000fe2000ff3e0ff */
[----:B------:R-:W3:Y:S01]  /*9ca0*/  S2R R21, SR_TID.X ;  /* 0x0000000000157919 */ /* 0x000ee20000002100 */
[----:B------:R-:W-:Y:S01]  /*9cb0*/  VIADD R8, R33, 0xffffffff ;  /* 0xffffffff21087836 */ /* 0x000fe20000000000 */
[----:B------:R-:W-:Y:S01]  /*9cc0*/  ULDC UR4, c[0x0][0x320] ;  /* 0x0000c80000047ab9 */ /* 0x000fe20000000800 */
[----:B------:R-:W-:-:S05]  /*9cd0*/  @P0 IADD3.X R3, R31, UR5, RZ, P1, !PT ;  /* 0x000000051f030c10 */ /* 0x000fca0008ffe4ff */
[----:B------:R4:W4:Y:S01]  /*9ce0*/  @P0 LDG.E R28, desc[UR50][R2.64] ;  /* 0x00000032021c0981 */ /* 0x000922000c1e1900 */
[----:B--2---:R-:W-:Y:S01]  /*9cf0*/  ISETP.NE.AND P2, PT, R9, 0x1, PT ;  /* 0x000000010900780c */ /* 0x004fe20003f45270 */
[----:B------:R-:W-:Y:S01]  /*9d00*/  IMAD.MOV.U32 R34, RZ, RZ, RZ ;  /* 0x000000ffff227224 */ /* 0x000fe200078e00ff */
[----:B------:R-:W-:Y:S02]  /*9d10*/  LOP3.LUT R23, R23, 0xffffff7f, RZ, 0xc0, !PT ;  /* 0xffffff7f17177812 */ /* 0x000fe400078ec0ff */
[----:B-1----:R-:W-:-:S04]  /*9d20*/  LOP3.LUT R20, R20, 0x7f, RZ, 0xc0, !PT ;  /* 0x0000007f14147812 */ /* 0x002fc800078ec0ff */
[----:B------:R-:W-:-:S05]  /*9d30*/  SHF.R.U32.HI R32, RZ, 0x3, R20 ;  /* 0x00000003ff207819 */ /* 0x000fca0000011614 */
[----:B------:R-:W1:Y:S01]  /*9d40*/  @P2 LDC R4, c[0x0][0x434] ;  /* 0x00010d00ff042b82 */ /* 0x000e620000000800 */
[----:B------:R-:W-:-:S07]  /*9d50*/  @P2 LOP3.LUT R23, R23, 0x80, RZ, 0xfc, !PT ;  /* 0x0000008017172812 */ /* 0x000fce00078efcff */
[----:B------:R-:W2:Y:S01]  /*9d60*/  @P2 LDC R5, c[0x0][0x438] ;  /* 0x00010e00ff052b82 */ /* 0x000ea20000000800 */
[----:B---3--:R-:W-:-:S05]  /*9d70*/  IMAD.SHL.U32 R20, R21, 0x10, RZ ;  /* 0x0000001015147824 */ /* 0x008fca00078e00ff */
[----:B------:R-:W-:Y:S02]  /*9d80*/  LOP3.LUT R20, R32, 0x70, R20, 0xf8, !PT ;  /* 0x0000007020147812 */ /* 0x000fe400078ef814 */
[----:B------:R-:W3:Y:S03]  /*9d90*/  S2R R32, SR_TID.X ;  /* 0x0000000000207919 */ /* 0x000ee60000002100 */
[----:B------:R-:W-:-:S05]  /*9da0*/  IMAD R35, R8, 0x60, R20 ;  /* 0x0000006008237824 */ /* 0x000fca00078e0214 */
[C---:B------:R-:W-:Y:S01]  /*9db0*/  ISETP.GE.AND P0, PT, R35.reuse, R36, PT ;  /* 0x000000242300720c */ /* 0x040fe20003f06270 */
[----:B------:R-:W-:-:S03]  /*9dc0*/  IMAD.IADD R35, R35, 0x1, R30 ;  /* 0x0000000123237824 */ /* 0x000fc600078e021e */
[----:B------:R-:W-:Y:S01]  /*9dd0*/  ISETP.GT.U32.OR P0, PT, R20, 0x5f, P0 ;  /* 0x0000005f1400780c */ /* 0x000fe20000704470 */
[----:B-1----:R-:W-:-:S04]  /*9de0*/  @P2 IMAD.HI.U32 R4, R35, R4, RZ ;  /* 0x0000000423042227 */ /* 0x002fc800078e00ff */
[----:B------:R-:W-:Y:S01]  /*9df0*/  IMAD.MOV.U32 R0, RZ, RZ, R35 ;  /* 0x000000ffff007224 */ /* 0x000fe200078e0023 */
[----:B--2---:R-:W-:-:S07]  /*9e00*/  @P2 SHF.R.U32.HI R0, RZ, R5, R4 ;  /* 0x00000005ff002219 */ /* 0x004fce0000011604 */
[----:B------:R-:W1:Y:S01]  /*9e10*/  @!P0 LDC.64 R4, c[0x0][0x428] ;  /* 0x00010a00ff048b82 */ /* 0x000e620000000a00 */
[--C-:B----4-:R-:W-:Y:S01]  /*9e20*/  @!P0 SHF.R.S32.HI R3, RZ, 0x1f, R0.reuse ;  /* 0x0000001fff038819 */ /* 0x110fe20000011400 */
[----:B------:R-:W-:-:S06]  /*9e30*/  @!P0 IMAD.MOV.U32 R2, RZ, RZ, R0 ;  /* 0x000000ffff028224 */ /* 0x000fcc00078e0000 */
[----:B------:R-:W2:Y:S01]  /*9e40*/  @!P0 LDC.64 R6, c[0x0][0x418] ;  /* 0x00010600ff068b82 */ /* 0x000ea20000000a00 */
[----:B---3--:R-:W-:-:S05]  /*9e50*/  IMAD.SHL.U32 R32, R32, 0x8, RZ ;  /* 0x0000000820207824 */ /* 0x008fca00078e00ff */
[----:B------:R-:W-:-:S04]  /*9e60*/  LOP3.LUT R32, R32, 0x38, RZ, 0xc0, !PT ;  /* 0x0000003820207812 */ /* 0x000fc800078ec0ff */
[----:B------:R-:W-:-:S04]  /*9e70*/  LOP3.LUT R11, R32, 0x40, RZ, 0xfc, !PT ;  /* 0x00000040200b7812 */ /* 0x000fc800078efcff */
[----:B------:R-:W-:Y:S02]  /*9e80*/  ISETP.GE.AND P3, PT, R11, UR4, PT ;  /* 0x000000040b007c0c */ /* 0x000fe4000bf66270 */
[C---:B------:R-:W-:Y:S02]  /*9e90*/  LOP3.LUT R10, R32.reuse, 0x80, RZ, 0xfc, !PT ;  /* 0x00000080200a7812 */ /* 0x040fe400078efcff */
[----:B------:R-:W-:Y:S01]  /*9ea0*/  LOP3.LUT R23, R23, 0xfffffff7, RZ, 0xc0, !PT ;  /* 0xfffffff717177812 */ /* 0x000fe200078ec0ff */
[----:B------:R-:W-:Y:S01]  /*9eb0*/  IMAD.MOV R0, RZ, RZ, -R0 ;  /* 0x000000ffff007224 */ /* 0x000fe200078e0a00 */
[----:B------:R-:W-:-:S07]  /*9ec0*/  ISETP.GE.AND P2, PT, R32, UR4, PT ;  /* 0x0000000420007c0c */ /* 0x000fce000bf46270 */
[----:B------:R-:W-:Y:S01]  /*9ed0*/  @P3 LOP3.LUT R23, R23, 0x8, RZ, 0xfc, !PT ;  /* 0x0000000817173812 */ /* 0x000fe200078efcff */
[----:B------:R-:W-:-:S03]  /*9ee0*/  IMAD R35, R9, R0, R35 ;  /* 0x0000000009237224 */ /* 0x000fc600078e0223 */
[----:B------:R-:W-:Y:S02]  /*9ef0*/  LOP3.LUT R23, R23, 0xffffffef, RZ, 0xc0, !PT ;  /* 0xffffffef17177812 */ /* 0x000fe400078ec0ff */
[----:B------:R-:W-:Y:S02]  /*9f00*/  LOP3.LUT R9, R32, 0xc0, RZ, 0xfc, !PT ;  /* 0x000000c020097812 */ /* 0x000fe400078efcff */
[----:B------:R-:W-:Y:S01]  /*9f10*/  LOP3.LUT R23, R23, 0xfffffffb, RZ, 0xc0, !PT ;  /* 0xfffffffb17177812 */ /* 0x000fe200078ec0ff */
[----:B------:R-:W-:Y:S01]  /*9f20*/  UMOV UR5, 0xffffffff ;  /* 0xffffffff00057882 */ /* 0x000fe20000000000 */
[----:B------:R-:W-:Y:S01]  /*9f30*/  SHF.R.S32.HI R31, RZ, 0x1f, R28 ;  /* 0x0000001fff1f7819 */ /* 0x000fe2000001141c */
[----:B-1----:R-:W-:-:S04]  /*9f40*/  @!P0 IMAD.WIDE.U32 R2, R28, R4, R2 ;  /* 0x000000041c028225 */ /* 0x002fc800078e0002 */
[----:B------:R-:W-:Y:S01]  /*9f50*/  @!P0 IMAD R4, R31, R4, RZ ;  /* 0x000000041f048224 */ /* 0x000fe200078e02ff */
[----:B--2---:R-:W-:-:S03]  /*9f60*/  @!P0 LEA R6, P1, R2, R6, 0x2 ;  /* 0x0000000602068211 */ /* 0x004fc600078210ff */
[----:B------:R-:W-:-:S04]  /*9f70*/  @!P0 IMAD R5, R28, R5, R4 ;  /* 0x000000051c058224 */ /* 0x000fc800078e0204 */
[----:B------:R-:W-:-:S05]  /*9f80*/  @!P0 IMAD.IADD R5, R3, 0x1, R5 ;  /* 0x0000000103058824 */ /* 0x000fca00078e0205 */
[----:B------:R-:W-:Y:S02]  /*9f90*/  @!P0 LEA.HI.X R7, R2, R7, R5, 0x2, P1 ;  /* 0x0000000702078211 */ /* 0x000fe400008f1405 */
[----:B------:R-:W-:-:S03]  /*9fa0*/  ISETP.GE.AND P1, PT, R10, UR4, PT ;  /* 0x000000040a007c0c */ /* 0x000fc6000bf26270 */
[----:B------:R1:W5:Y:S01]  /*9fb0*/  @!P0 LDG.E R34, desc[UR50][R6.64] ;  /* 0x0000003206228981 */ /* 0x000362000c1e1900 */
[----:B------:R-:W-:-:S09]  /*9fc0*/  ISETP.GE.AND P0, PT, R9, UR4, PT ;  /* 0x0000000409007c0c */ /* 0x000fd2000bf06270 */
[----:B------:R-:W-:-:S04]  /*9fd0*/  @P1 LOP3.LUT R23, R23, 0x4, RZ, 0xfc, !PT ;  /* 0x0000000417171812 */ /* 0x000fc800078efcff */
[----:B------:R-:W-:-:S04]  /*9fe0*/  @P2 LOP3.LUT R23, R23, 0x10, RZ, 0xfc, !PT ;  /* 0x0000001017172812 */ /* 0x000fc800078efcff */
[----:B------:R-:W-:-:S04]  /*9ff0*/  LOP3.LUT R23, R23, 0xfffffffd, RZ, 0xc0, !PT ;  /* 0xfffffffd17177812 */ /* 0x000fc800078ec0ff */
[----:B------:R-:W-:Y:S01]  /*a000*/  @P0 LOP3.LUT R23, R23, 0x2, RZ, 0xfc, !PT ;  /* 0x0000000217170812 */ /* 0x000fe200078efcff */
[----:B-1----:R-:W-:Y:S06]  /*a010*/  BRA.DIV UR5, `(.L_x_9489) ;  /* 0x0000003e05047947 */ /* 0x002fec000b800000 */
.L_x_9555:
[----:B------:R-:W-:Y:S01]  /*a020*/  IMAD.U32 R0, RZ, RZ, UR36 ;  /* 0x00000024ff007e24 */ /* 0x000fe2000f8e00ff */
[----:B------:R-:W-:Y:S02]  /*a030*/  ISETP.GT.U32.AND P1, PT, R20, 0x5f, PT ;  /* 0x0000005f1400780c */ /* 0x000fe40003f24070 */
[----:B------:R-:W-:Y:S02]  /*a040*/  LOP3.LUT R23, R23, 0xffffffbf, RZ, 0xc0, !PT ;  /* 0xffffffbf17177812 */ /* 0x000fe400078ec0ff */
[----:B------:R-:W-:Y:S02]  /*a050*/  ISETP.NE.AND P0, PT, R0, 0x3, PT ;  /* 0x000000030000780c */ /* 0x000fe40003f05270 */
[----:B------:R-:W-:Y:S02]  /*a060*/  SHF.R.S32.HI R27, RZ, 0x1f, R18 ;  /* 0x0000001fff1b7819 */ /* 0x000fe40000011412 */
[----:B------:R-:W-:-:S09]  /*a070*/  SEL R6, RZ, 0x1, P2 ;  /* 0x00000001ff067807 */ /* 0x000fd20001000000 */
[----:B------:R-:W-:-:S04]  /*a080*/  @P0 LOP3.LUT R23, R23, 0x40, RZ, 0xfc, !PT ;  /* 0x0000004017170812 */ /* 0x000fc800078efcff */
[----:B------:R-:W-:-:S04]  /*a090*/  LOP3.LUT R23, R23, 0xffffffdf, RZ, 0xc0, !PT ;  /* 0xffffffdf17177812 */ /* 0x000fc800078ec0ff */
[----:B------:R-:W-:Y:S01]  /*a0a0*/  @P1 LOP3.LUT R23, R23, 0x20, RZ, 0xfc, !PT ;  /* 0x0000002017171812 */ /* 0x000fe200078efcff */
[----:B------:R-:W-:Y:S06]  /*a0b0*/  @!P0 BRA `(.L_x_9490) ;  /* 0x0000000000048947 */ /* 0x000fec0003800000 */
[----:B------:R-:W-:Y:S01]  /*a0c0*/  BPT.TRAP 0x1 ;  /* 0x000000040000795c */ /* 0x000fe20000300000 */
.L_x_9490:
[----:B0-----:R-:W-:Y:S01]  /*a0d0*/  IMAD R33, R24, 0x8, R22 ;  /* 0x0000000818217824 */ /* 0x001fe200078e0216 */
[----:B------:R-:W-:Y:S01]  /*a0e0*/  SHF.L.U32 R0, R26, 0x1f, RZ ;  /* 0x0000001f1a007819 */ /* 0x000fe200000006ff */
[----:B------:R-:W-:Y:S03]  /*a0f0*/  BSSY B0, `(.L_x_9491) ;  /* 0x0000003000007945 */ /* 0x000fe60003800000 */
[----:B------:R-:W0:Y:S02]  /*a100*/  SYNCS.PHASECHK.TRANS64.TRYWAIT P0, [R33+URZ+0x22840], R0 ;  /* 0x02284000210075a7 */ /* 0x000e24000800017f */
[----:B0-----:R-:W-:Y:S05]  /*a110*/  @!P0 BRA `(.L_x_9492) ;  /* 0x0000003800f48947 */ /* 0x001fea0003800000 */
.L_x_9556:
[----:B------:R-:W-:Y:S05]  /*a120*/  BSYNC B0 ;  /* 0x0000000000007941 */ /* 0x000fea0003800000 */
.L_x_9491:
[----:B0-----:R-:W-:Y:S01]  /*a130*/  SHF.R.S32.HI R0, RZ, 0x1f, R35 ;  /* 0x0000001fff007819 */ /* 0x001fe20000011423 */
[----:B------:R-:W-:Y:S01]  /*a140*/  ULDC.64 UR4, c[0x0][0x300] ;  /* 0x0000c00000047ab9 */ /* 0x000fe20000000a00 */
[----:B-----5:R-:W-:Y:S01]  /*a150*/  SHF.R.S32.HI R4, RZ, 0x1f, R34 ;  /* 0x0000001fff047819 */ /* 0x020fe20000011422 */
[----:B------:R-:W-:Y:S01]  /*a160*/  IMAD.WIDE.U32 R2, R35, UR4, RZ ;  /* 0x0000000423027c25 */ /* 0x000fe2000f8e00ff */
[----:B------:R-:W-:Y:S01]  /*a170*/  LOP3.LUT R23, R23, 0xfffffffe, RZ, 0xc0, !PT ;  /* 0xfffffffe17177812 */ /* 0x000fe200078ec0ff */
[----:B------:R0:W-:Y:S02]  /*a180*/  STL [R1+0x1c], R0 ;  /* 0x00001c0001007387 */ /* 0x0001e40000100800 */
[----:B------:R-:W-:Y:S02]  /*a190*/  IMAD R32, R8, -0x60, R36 ;  /* 0xffffffa008207824 */ /* 0x000fe400078e0224 */
        /* <DEDUP_REMOVED lines=23> */
[----:B------:R-:W-:-:S05]  /*a310*/  IMAD.IADD R32, R32, 0x1, -R7 ;  /* 0x0000000120207824 */ /* 0x000fca00078e0a07 */
        /* <DEDUP_REMOVED lines=59> */
.L_x_9570:
[----:B------:R-:W-:-:S13]  /*a6d0*/  ISETP.GE.AND P0, PT, R32, 0x51, PT ;  /* 0x000000512000780c */ /* 0x000fda0003f06270 */
[----:B01----:R-:W-:Y:S02]  /*a6e0*/  @P0 LEA R2, P1, R9, R0, 0x1 ;  /* 0x0000000009020211 */ /* 0x003fe400078208ff */
[----:B------:R-:W-:-:S03]  /*a6f0*/  @P0 LEA R5, R5, R22, 0x1 ;  /* 0x0000001605050211 */ /* 0x000fc600078e08ff */
[----:B------:R-:W-:-:S05]  /*a700*/  @P0 IMAD.X R3, RZ, RZ, R4, P1 ;  /* 0x000000ffff030224 */ /* 0x000fca00008e0604 */
[----:B------:R-:W-:Y:S01]  /*a710*/  @!PT LDS RZ, [RZ] ;  /* 0x00000000fffff984 */ /* 0x000fe20000000800 */
[----:B------:R-:W-:Y:S01]  /*a720*/  @!PT LDS RZ, [RZ] ;  /* 0x00000000fffff984 */ /* 0x000fe20000000800 */
[----:B------:R-:W-:Y:S01]  /*a730*/  @!PT LDS RZ, [RZ] ;  /* 0x00000000fffff984 */ /* 0x000fe20000000800 */
[----:B------:R0:W-:Y:S01]  /*a740*/  @P0 LDGSTS.E.BYPASS.LTC128B.128 [R5+0x1ec00], desc[UR50][R2.64], !P2 ;  /* 0x1ec0000002050fae */ /* 0x0001e2000d101d72 */
[----:B------:R-:W-:Y:S01]  /*a750*/  PLOP3.LUT P0, PT, PT, PT, PT, 0x80, 0x0 ;  /* 0x000000000000781c */ /* 0x000fe20003f0f070 */
[----:B------:R-:W-:-:S12]  /*a760*/  NOP ;  /* 0x0000000000007918 */ /* 0x000fd80000000000 */
.L_x_9494:
        /* <DEDUP_REMOVED lines=11> */
.L_x_9495:
[----:B------:R1:W5:Y:S01]  /*a820*/  LDL.LU R4, [R1+0x4] ;  /* 0x0000040001047983 */ /* 0x0003620000300800 */
[C---:B------:R-:W-:Y:S01]  /*a830*/  LOP3.LUT P3, RZ, R23.reuse, 0x8, RZ, 0xc0, !PT ;  /* 0x0000000817ff7812 */ /* 0x040fe2000786c0ff */
[----:B------:R1:W-:Y:S02]  /*a840*/  SYNCS.ARRIVE.TRANS64.A1T0 RZ, [R33+URZ+0x22830], RZ ;  /* 0x022830ff21ff79a7 */ /* 0x0003e4000810003f */
[----:B0-----:R1:W5:Y:S01]  /*a850*/  LDL.LU R3, [R1] ;  /* 0x0000000001037983 */ /* 0x0013620000300800 */
[----:B------:R-:W-:-:S13]  /*a860*/  LOP3.LUT P2, RZ, R23, 0x4, RZ, 0xc0, !PT ;  /* 0x0000000417ff7812 */ /* 0x000fda000784c0ff */
[----:B------:R-:W-:Y:S05]  /*a870*/  WARPSYNC.ALL ;  /* 0x0000000000007948 */ /* 0x000fea0003800000 */
[----:B------:R-:W-:Y:S01]  /*a880*/  BAR.SYNC.DEFER_BLOCKING 0x8, 0x180 ;  /* 0x0206000000007b1d */ /* 0x000fe20000010000 */
[C---:B------:R-:W-:Y:S02]  /*a890*/  LOP3.LUT P1, RZ, R23.reuse, 0x100, RZ, 0xc0, !PT ;  /* 0x0000010017ff7812 */ /* 0x040fe4000782c0ff */
[----:B------:R-:W-:Y:S02]  /*a8a0*/  LOP3.LUT P0, RZ, R23, 0x2, RZ, 0xc0, !PT ;  /* 0x0000000217ff7812 */ /* 0x000fe4000780c0ff */
[----:B------:R-:W-:Y:S01]  /*a8b0*/  SEL R0, RZ, 0x2, P3 ;  /* 0x00000002ff007807 */ /* 0x000fe20001800000 */
[----:B------:R-:W-:Y:S01]  /*a8c0*/  ULDC.64 UR4, c[0x0][0x298] ;  /* 0x0000a60000047ab9 */ /* 0x000fe20000000a00 */
[----:B------:R-:W-:Y:S01]  /*a8d0*/  SEL R2, RZ, 0x4, P2 ;  /* 0x00000004ff027807 */ /* 0x000fe20001000000 */
[----:B------:R-:W-:Y:S01]  /*a8e0*/  BSSY B6, `(.L_x_9496) ;  /* 0x0000022000067945 */ /* 0x000fe20003800000 */
[----:B------:R-:W-:-:S02]  /*a8f0*/  SEL R5, R25, RZ, !P1 ;  /* 0x000000ff19057207 */ /* 0x000fc40004800000 */
[----:B------:R-:W-:Y:S02]  /*a900*/  IADD3 R0, R2, R0, R6 ;  /* 0x0000000002007210 */ /* 0x000fe40007ffe006 */
[----:B------:R-:W-:Y:S01]  /*a910*/  SEL R25, RZ, 0x8, P0 ;  /* 0x00000008ff197807 */ /* 0x000fe20000000000 */
[----:B------:R0:W-:Y:S04]  /*a920*/  STL [R1+0x18], R5 ;  /* 0x0000180501007387 */ /* 0x0001e80000100800 */
[----:B------:R-:W-:Y:S01]  /*a930*/  IMAD.IADD R25, R0, 0x1, R25 ;  /* 0x0000000100197824 */ /* 0x000fe200078e0219 */
[----:B-----5:R-:W-:Y:S02]  /*a940*/  SEL R2, R4, RZ, !P1 ;  /* 0x000000ff04027207 */ /* 0x020fe40004800000 */
[----:B------:R-:W-:Y:S01]  /*a950*/  SHF.R.S32.HI R0, RZ, 0x1f, R3 ;  /* 0x0000001fff007819 */ /* 0x000fe20000011403 */
[----:B0-----:R-:W-:-:S02]  /*a960*/  IMAD.WIDE.U32 R4, R3, UR4, RZ ;  /* 0x0000000403047c25 */ /* 0x001fc4000f8e00ff */
[----:B------:R0:W-:Y:S02]  /*a970*/  STL [R1+0x4], R2 ;  /* 0x0000040201007387 */ /* 0x0001e40000100800 */
[----:B------:R-:W-:Y:S02]  /*a980*/  IMAD R0, R0, UR4, RZ ;  /* 0x0000000400007c24 */ /* 0x000fe4000f8e02ff */
[----:B------:R2:W-:Y:S02]  /*a990*/  STL.64 [R1+0x10], R4 ;  /* 0x0000100401007387 */ /* 0x0005e40000100a00 */
[----:B------:R-:W-:Y:S02]  /*a9a0*/  IMAD R0, R3, UR5, R0 ;  /* 0x0000000503007c24 */ /* 0x000fe4000f8e0200 */
[----:B0-----:R-:W-:Y:S02]  /*a9b0*/  VIADD R2, R22, 0x18400 ;  /* 0x0001840016027836 */ /* 0x001fe40000000000 */
[----:B------:R-:W-:-:S03]  /*a9c0*/  IMAD.IADD R0, R5, 0x1, R0 ;  /* 0x0000000105007824 */ /* 0x000fc600078e0200 */
[----:B------:R-:W-:Y:S02]  /*a9d0*/  LOP3.LUT P0, RZ, R2, 0x3ff, RZ, 0xc0, !PT ;  /* 0x000003ff02ff7812 */ /* 0x000fe4000780c0ff */
[----:B------:R2:W-:Y:S11]  /*a9e0*/  STL [R1], R0 ;  /* 0x0000000001007387 */ /* 0x0005f60000100800 */
        /* <DEDUP_REMOVED lines=17> */
.L_x_9497:
[----:B------:R-:W-:Y:S05]  /*ab00*/  BSYNC B6 ;  /* 0x0000000000067941 */ /* 0x000fea0003800000 */
.L_x_9496:
[----:B------:R-:W2:Y:S01]  /*ab10*/  LDL.LU R20, [R1] ;  /* 0x0000000001147983 */ /* 0x000ea20000300800 */
[----:B------:R-:W0:Y:S01]  /*ab20*/  LDC R7, c[0x0][0x448] ;  /* 0x00011200ff077b82 */ /* 0x000e220000000800 */
[----:B------:R-:W-:Y:S02]  /*ab30*/  ULDC.64 UR4, c[0x0][0x2d8] ;  /* 0x0000b60000047ab9 */ /* 0x000fe40000000a00 */
[----:B------:R-:W2:Y:S04]  /*ab40*/  LDL.LU.64 R2, [R1+0x10] ;  /* 0x0000100001027983 */ /* 0x000ea80000300a00 */
[----:B------:R-:W3:Y:S04]  /*ab50*/  LDL.LU R4, [R1+0x4] ;  /* 0x0000040001047983 */ /* 0x000ee80000300800 */
[----:B------:R-:W4:Y:S01]  /*ab60*/  LDL.LU R21, [R1+0x18] ;  /* 0x0000180001157983 */ /* 0x000f220000300800 */
[----:B------:R-:W-:-:S02]  /*ab70*/  IMAD R0, R27, UR4, RZ ;  /* 0x000000041b007c24 */ /* 0x000fc4000f8e02ff */
[----:B------:R-:W-:Y:S01]  /*ab80*/  IMAD.SHL.U32 R17, R17, 0x80, RZ ;  /* 0x0000008011117824 */ /* 0x000fe200078e00ff */
[----:B------:R0:W5:Y:S01]  /*ab90*/  LDL R10, [R1+0x8] ;  /* 0x00000800010a7983 */ /* 0x0001620000100800 */
[----:B------:R-:W-:Y:S01]  /*aba0*/  IMAD R0, R18, UR5, R0 ;  /* 0x0000000512007c24 */ /* 0x000fe2000f8e0200 */
[----:B0-----:R-:W-:Y:S01]  /*abb0*/  ISETP.NE.AND P0, PT, R7, 0x1, PT ;  /* 0x000000010700780c */ /* 0x001fe20003f05270 */
[----:B------:R-:W0:Y:S02]  /*abc0*/  S2R R9, SR_TID.X ;  /* 0x0000000000097919 */ /* 0x000e240000002100 */
[----:B0-----:R-:W-:-:S05]  /*abd0*/  IMAD.SHL.U32 R8, R9, 0x8, RZ ;  /* 0x0000000809087824 */ /* 0x001fca00078e00ff */
[----:B------:R-:W-:Y:S01]  /*abe0*/  LOP3.LUT R8, R8, 0x38, RZ, 0xc0, !PT ;  /* 0x0000003808087812 */ /* 0x000fe200078ec0ff */
[----:B--2---:R-:W-:Y:S02]  /*abf0*/  IMAD.MOV.U32 R3, RZ, RZ, R20 ;  /* 0x000000ffff037224 */ /* 0x004fe400078e0014 */
[----:B------:R-:W0:Y:S01]  /*ac00*/  S2R R20, SR_TID.X ;  /* 0x0000000000147919 */ /* 0x000e220000002100 */
[----:B------:R-:W-:Y:S01]  /*ac10*/  IMAD.WIDE.U32 R2, R18, UR4, R2 ;  /* 0x0000000412027c25 */ /* 0x000fe2000f8e0002 */
[----:B------:R-:W-:-:S03]  /*ac20*/  ULDC.64 UR4, c[0x0][0x2e0] ;  /* 0x0000b80000047ab9 */ /* 0x000fc60000000a00 */
[----:B------:R-:W-:Y:S02]  /*ac30*/  IMAD.IADD R3, R3, 0x1, R0 ;  /* 0x0000000103037824 */ /* 0x000fe400078e0200 */
[----:B---3--:R-:W-:Y:S02]  /*ac40*/  IMAD R0, R4, UR4, RZ ;  /* 0x0000000404007c24 */ /* 0x008fe4000f8e02ff */
[C---:B----4-:R-:W-:Y:S01]  /*ac50*/  IMAD.WIDE.U32 R2, R21.reuse, UR4, R2 ;  /* 0x0000000415027c25 */ /* 0x050fe2000f8e0002 */
[----:B------:R-:W2:Y:S03]  /*ac60*/  @P0 LDC R4, c[0x0][0x44c] ;  /* 0x00011300ff040b82 */ /* 0x000ea60000000800 */
[----:B------:R-:W-:Y:S01]  /*ac70*/  IMAD R0, R21, UR5, R0 ;  /* 0x0000000515007c24 */ /* 0x000fe2000f8e0200 */
[----:B------:R-:W-:-:S03]  /*ac80*/  ULDC.64 UR4, c[0x0][0x2d0] ;  /* 0x0000b40000047ab9 */ /* 0x000fc60000000a00 */
[----:B------:R-:W-:Y:S02]  /*ac90*/  IMAD.IADD R3, R3, 0x1, R0 ;  /* 0x0000000103037824 */ /* 0x000fe400078e0200 */
        /* <DEDUP_REMOVED lines=8> */
[----:B---3--:R-:W-:-:S05]  /*ad20*/  @P0 SHF.R.U32.HI R4, RZ, R0, R6 ;  /* 0x00000000ff040219 */ /* 0x008fca0000011606 */
        /* <DEDUP_REMOVED lines=23> */
[----:B-----5:R-:W-:Y:S02]  /*aea0*/  IMAD R5, R10, R7, RZ ;  /* 0x000000070a057224 */ /* 0x020fe400078e02ff */
[----:B------:R-:W-:Y:S01]  /*aeb0*/  IMAD.IADD R17, R9, 0x1, R17 ;  /* 0x0000000109117824 */ /* 0x000fe200078e0211 */
[----:B------:R-:W2:Y:S03]  /*aec0*/  SHFL.IDX PT, R2, R4, RZ, 0x181f ;  /* 0x00181fff04027589 */ /* 0x000ea600000e0000 */
[C---:B------:R-:W-:Y:S01]  /*aed0*/  VIADD R6, R17.reuse, 0x10 ;  /* 0x0000001011067836 */ /* 0x040fe20000000000 */
[----:B------:R-:W-:-:S13]  /*aee0*/  ISETP.GE.AND P0, PT, R17, R5, PT ;  /* 0x000000051100720c */ /* 0x000fda0003f06270 */
[----:B0-----:R-:W-:-:S05]  /*aef0*/  @!P0 LEA R3, P2, R8, R3, 0x1 ;  /* 0x0000000308038211 */ /* 0x001fca00078408ff */
[----:B--2---:R-:W-:-:S05]  /*af00*/  @!P0 IMAD.X R2, RZ, RZ, R2, P2 ;  /* 0x000000ffff028224 */ /* 0x004fca00010e0602 */
[----:B------:R-:W-:-:S04]  /*af10*/  @!P0 LOP3.LUT R3, R3, R2, RZ, 0x3c, !PT ;  /* 0x0000000203038212 */ /* 0x000fc800078e3cff */
[----:B------:R-:W-:-:S04]  /*af20*/  @!P0 LOP3.LUT R2, R3, R2, RZ, 0x3c, !PT ;  /* 0x0000000203028212 */ /* 0x000fc800078e3cff */
[----:B------:R-:W-:-:S05]  /*af30*/  @!P0 LOP3.LUT R3, R3, R2, RZ, 0x3c, !PT ;  /* 0x0000000203038212 */ /* 0x000fca00078e3cff */
[----:B------:R-:W-:Y:S01]  /*af40*/  @!PT LDS RZ, [RZ] ;  /* 0x00000000fffff984 */ /* 0x000fe20000000800 */
[----:B------:R0:W-:Y:S01]  /*af50*/  @!P0 LDGSTS.E.BYPASS.LTC128B.128 [R37+0x18400], desc[UR50][R2.64], !P1 ;  /* 0x1840000002258fae */ /* 0x0001e2000c901d72 */
[----:B------:R-:W-:Y:S01]  /*af60*/  ISETP.GE.AND P0, PT, R6, R5, PT ;  /* 0x000000050600720c */ /* 0x000fe20003f06270 */
[----:B------:R-:W-:Y:S02]  /*af70*/  VIADD R6, R17, 0x20 ;  /* 0x0000002011067836 */ /* 0x000fe40000000000 */
[----:B0-----:R-:W0:Y:S04]  /*af80*/  SHFL.IDX PT, R3, R0, 0x1, 0x181f ;  /* 0x00381f0000037f89 */ /* 0x001e2800000e0000 */
[----:B------:R-:W2:Y:S06]  /*af90*/  SHFL.IDX PT, R2, R4, 0x1, 0x181f ;  /* 0x00381f0004027f89 */ /* 0x000eac00000e0000 */
[----:B0-----:R-:W-:-:S05]  /*afa0*/  @!P0 LEA R3, P2, R8, R3, 0x1 ;  /* 0x0000000308038211 */ /* 0x001fca00078408ff */
[----:B--2---:R-:W-:-:S05]  /*afb0*/  @!P0 IMAD.X R2, RZ, RZ, R2, P2 ;  /* 0x000000ffff028224 */ /* 0x004fca00010e0602 */
[----:B------:R-:W-:-:S04]  /*afc0*/  @!P0 LOP3.LUT R3, R3, R2, RZ, 0x3c, !PT ;  /* 0x0000000203038212 */ /* 0x000fc800078e3cff */
[----:B------:R-:W-:-:S04]  /*afd0*/  @!P0 LOP3.LUT R2, R3, R2, RZ, 0x3c, !PT ;  /* 0x0000000203028212 */ /* 0x000fc800078e3cff */
[----:B------:R-:W-:-:S05]  /*afe0*/  @!P0 LOP3.LUT R3, R3, R2, RZ, 0x3c, !PT ;  /* 0x0000000203038212 */ /* 0x000fca00078e3cff */
        /* <DEDUP_REMOVED lines=25> */
[----:B0-----:R-:W-:-:S04]  /*b180*/  @!P0 LEA R3, P2, R8, R3, 0x1 ;  /* 0x0000000308038211 */ /* 0x001fc800078408ff */
[----:B--2---:R-:W-:-:S04]  /*b190*/  @!P0 IADD3.X R2, RZ, R2, RZ, P2, !PT ;  /* 0x00000002ff028210 */ /* 0x004fc800017fe4ff */
        /* <DEDUP_REMOVED lines=14> */
[----:B------:R-:W-:-:S03]  /*b280*/  ISETP.GE.AND P0, PT, R6, R5, PT ;  /* 0x000000050600720c */ /* 0x000fc60003f06270 */
[----:B0-----:R-:W0:Y:S04]  /*b290*/  SHFL.IDX PT, R3, R0, 0x6, 0x181f ;  /* 0x00d81f0000037f89 */ /* 0x001e2800000e0000 */
[----:B------:R-:W2:Y:S04]  /*b2a0*/  SHFL.IDX PT, R2, R4, 0x6, 0x181f ;  /* 0x00d81f0004027f89 */ /* 0x000ea800000e0000 */
[----:B------:R-:W3:Y:S04]  /*b2b0*/  SHFL.IDX PT, R4, R4, 0x7, 0x181f ;  /* 0x00f81f0004047f89 */ /* 0x000ee800000e0000 */
[----:B------:R-:W4:Y:S01]  /*b2c0*/  SHFL.IDX PT, R0, R0, 0x7, 0x181f ;  /* 0x00f81f0000007f89 */ /* 0x000f2200000e0000 */
[----:B0-----:R-:W-:-:S05]  /*b2d0*/  @!P0 LEA R3, P2, R8, R3, 0x1 ;  /* 0x0000000308038211 */ /* 0x001fca00078408ff */
[----:B--2---:R-:W-:-:S05]  /*b2e0*/  @!P0 IMAD.X R2, RZ, RZ, R2, P2 ;  /* 0x000000ffff028224 */ /* 0x004fca00010e0602 */
[----:B------:R-:W-:-:S04]  /*b2f0*/  @!P0 LOP3.LUT R3, R3, R2, RZ, 0x3c, !PT ;  /* 0x0000000203038212 */ /* 0x000fc800078e3cff */
[----:B------:R-:W-:-:S04]  /*b300*/  @!P0 LOP3.LUT R2, R3, R2, RZ, 0x3c, !PT ;  /* 0x0000000203028212 */ /* 0x000fc800078e3cff */
[----:B------:R-:W-:-:S05]  /*b310*/  @!P0 LOP3.LUT R3, R3, R2, RZ, 0x3c, !PT ;  /* 0x0000000203038212 */ /* 0x000fca00078e3cff */
[----:B---34-:R0:W-:Y:S02]  /*b320*/  @!P0 LDGSTS.E.BYPASS.LTC128B.128 [R37+0x1b400], desc[UR50][R2.64], !P1 ;  /* 0x1b40000002258fae */ /* 0x0181e4000c901d72 */
.L_x_9587:
        /* <DEDUP_REMOVED lines=10> */
.L_x_9499:
        /* <DEDUP_REMOVED lines=18> */
.L_x_9588:
[----:B------:R-:W-:Y:S05]  /*b4f0*/  BSYNC B0 ;  /* 0x0000000000007941 */ /* 0x000fea0003800000 */
.L_x_9500:
[----:B------:R-:W-:-:S05]  /*b500*/  IMAD.U32 R0, RZ, RZ, UR36 ;  /* 0x00000024ff007e24 */ /* 0x000fca000f8e00ff */
[----:B------:R-:W-:-:S13]  /*b510*/  ISETP.NE.AND P0, PT, R0, 0x3, PT ;  /* 0x000000030000780c */ /* 0x000fda0003f05270 */
[----:B------:R-:W-:Y:S05]  /*b520*/  @!P0 BRA `(.L_x_9502) ;  /* 0x0000000000048947 */ /* 0x000fea0003800000 */
[----:B------:R-:W-:Y:S01]  /*b530*/  BPT.TRAP 0x1 ;  /* 0x000000040000795c */ /* 0x000fe20000300000 */
.L_x_9502:
[----:B------:R-:W-:Y:S01]  /*b540*/  SHF.L.U32 R0, R26, 0x1f, RZ ;  /* 0x0000001f1a007819 */ /* 0x000fe200000006ff */
[----:B------:R-:W-:Y:S03]  /*b550*/  BSSY B0, `(.L_x_9503) ;  /* 0x0000003000007945 */ /* 0x000fe60003800000 */
[----:B------:R-:W2:Y:S02]  /*b560*/  SYNCS.PHASECHK.TRANS64.TRYWAIT P0, [R33+URZ+0x22860], R0 ;  /* 0x02286000210075a7 */ /* 0x000ea4000800017f */
[----:B--2---:R-:W-:Y:S05]  /*b570*/  @!P0 BRA `(.L_x_9504) ;  /* 0x0000003800a88947 */ /* 0x004fea0003800000 */
.L_x_9589:
[----:B------:R-:W-:Y:S05]  /*b580*/  BSYNC B0 ;  /* 0x0000000000007941 */ /* 0x000fea0003800000 */
.L_x_9503:
[----:B------:R-:W2:Y:S01]  /*b590*/  LDL.LU R2, [R1+0x1c] ;  /* 0x00001c0001027983 */ /* 0x000ea20000300800 */
[----:B------:R-:W-:-:S03]  /*b5a0*/  ULDC.64 UR4, c[0x0][0x328] ;  /* 0x0000ca0000047ab9 */ /* 0x000fc60000000a00 */
[----:B------:R-:W3:Y:S01]  /*b5b0*/  LDL.LU R4, [R1+0x20] ;  /* 0x0000200001047983 */ /* 0x000ee20000300800 */
[----:B--2---:R-:W-:Y:S02]  /*b5c0*/  IMAD R0, R2, UR4, RZ ;  /* 0x0000000402007c24 */ /* 0x004fe4000f8e02ff */
[----:B0-----:R-:W-:-:S04]  /*b5d0*/  IMAD.WIDE.U32 R2, R35, UR4, RZ ;  /* 0x0000000423027c25 */ /* 0x001fc8000f8e00ff */
[----:B------:R-:W-:Y:S01]  /*b5e0*/  IMAD R5, R35, UR5, R0 ;  /* 0x0000000523057c24 */ /* 0x000fe2000f8e0200 */
        /* <DEDUP_REMOVED lines=15> */
[----:B------:R-:W-:Y:S01]  /*b6e0*/  LEA.HI.X R6, R2, UR5, R3, 0x1, P0 ;  /* 0x0000000502067c11 */ /* 0x000fe200080f0c03 */
[----:B------:R-:W-:Y:S08]  /*b6f0*/  BRA.DIV UR4, `(.L_x_9505) ;  /* 0x0000003a045c7947 */ /* 0x000ff0000b800000 */
[----:B------:R-:W0:Y:S01]  /*b700*/  S2R R2, SR_TID.X ;  /* 0x0000000000027919 */ /* 0x000e220000002100 */
[C---:B------:R-:W-:Y:S01]  /*b710*/  LOP3.LUT R7, R25.reuse, 0x1, RZ, 0xc0, !PT ;  /* 0x0000000119077812 */ /* 0x040fe200078ec0ff */
[----:B------:R-:W-:Y:S01]  /*b720*/  IMAD R4, R4, 0x2, R22 ;  /* 0x0000000204047824 */ /* 0x000fe200078e0216 */
[----:B------:R-:W-:Y:S01]  /*b730*/  LOP3.LUT P2, RZ, R25, 0x2, RZ, 0xc0, !PT ;  /* 0x0000000219ff7812 */ /* 0x000fe2000784c0ff */
[----:B------:R-:W2:Y:S01]  /*b740*/  SHFL.IDX PT, R14, R5, RZ, 0x181f ;  /* 0x00181fff050e7589 */ /* 0x000ea200000e0000 */
[----:B------:R-:W-:Y:S02]  /*b750*/  ISETP.NE.U32.AND P3, PT, R7, 0x1, PT ;  /* 0x000000010700780c */ /* 0x000fe40003f65070 */
[----:B------:R-:W-:Y:S01]  /*b760*/  LOP3.LUT P1, RZ, R25, 0x4, RZ, 0xc0, !PT ;  /* 0x0000000419ff7812 */ /* 0x000fe2000782c0ff */
[----:B------:R-:W3:Y:S01]  /*b770*/  SHFL.IDX PT, R3, R6, RZ, 0x181f ;  /* 0x00181fff06037589 */ /* 0x000ee200000e0000 */
[----:B0-----:R-:W-:-:S05]  /*b780*/  IMAD.SHL.U32 R2, R2, 0x8, RZ ;  /* 0x0000000802027824 */ /* 0x001fca00078e00ff */
[----:B------:R-:W-:-:S05]  /*b790*/  LOP3.LUT R2, R2, 0x38, RZ, 0xc0, !PT ;  /* 0x0000003802027812 */ /* 0x000fca00078ec0ff */
[----:B------:R-:W-:-:S05]  /*b7a0*/  IMAD.SHL.U32 R0, R2, 0x2, RZ ;  /* 0x0000000202007824 */ /* 0x000fca00078e00ff */
[----:B--2---:R-:W-:Y:S02]  /*b7b0*/  IADD3 R2, P0, R14, R0, RZ ;  /* 0x000000000e027210 */ /* 0x004fe40007f1e0ff */
[----:B------:R-:W0:Y:S03]  /*b7c0*/  SHFL.IDX PT, R14, R5, 0x1, 0x181f ;  /* 0x00381f00050e7f89 */ /* 0x000e2600000e0000 */
[----:B---3--:R-:W-:Y:S01]  /*b7d0*/  IMAD.X R3, RZ, RZ, R3, P0 ;  /* 0x000000ffff037224 */ /* 0x008fe200000e0603 */
[----:B------:R-:W-:-:S13]  /*b7e0*/  ISETP.LT.OR P0, PT, R32, 0x1, P3 ;  /* 0x000000012000780c */ /* 0x000fda0001f01670 */
[----:B------:R-:W-:Y:S01]  /*b7f0*/  LDGSTS.E.BYPASS.LTC128B.128 [R4+0x400], desc[UR50][R2.64], !P0 ;  /* 0x0040000002047fae */ /* 0x000fe2000c101d72 */
[----:B------:R-:W-:-:S13]  /*b800*/  ISETP.LT.OR P0, PT, R32, 0x1, !P2 ;  /* 0x000000012000780c */ /* 0x000fda0005701670 */
[----:B------:R-:W-:Y:S01]  /*b810*/  LDGSTS.E.BYPASS.LTC128B.128 [R4+0x3400], desc[UR50][R2.64+0x80], !P0 ;  /* 0x0340008002047fae */ /* 0x000fe2000c101d72 */
[----:B------:R-:W-:-:S13]  /*b820*/  ISETP.LT.OR P0, PT, R32, 0x1, !P1 ;  /* 0x000000012000780c */ /* 0x000fda0004f01670 */
[----:B------:R-:W-:Y:S01]  /*b830*/  LDGSTS.E.BYPASS.LTC128B.128 [R4+0x6400], desc[UR50][R2.64+0x100], !P0 ;  /* 0x0640010002047fae */ /* 0x000fe2000c101d72 */
[----:B------:R-:W-:-:S04]  /*b840*/  LOP3.LUT P0, RZ, R25, 0x8, RZ, 0xc0, !PT ;  /* 0x0000000819ff7812 */ /* 0x000fc8000780c0ff */
[----:B------:R-:W-:-:S13]  /*b850*/  ISETP.LT.OR P4, PT, R32, 0x1, !P0 ;  /* 0x000000012000780c */ /* 0x000fda0004781670 */
[----:B------:R2:W-:Y:S04]  /*b860*/  LDGSTS.E.BYPASS.LTC128B.128 [R4+0x9400], desc[UR50][R2.64+0x180], !P4 ;  /* 0x0940018002047fae */ /* 0x0005e8000e101d72 */
[----:B--2---:R-:W2:Y:S01]  /*b870*/  SHFL.IDX PT, R3, R6, 0x1, 0x181f ;  /* 0x00381f0006037f89 */ /* 0x004ea200000e0000 */
[----:B0-----:R-:W-:-:S03]  /*b880*/  IADD3 R2, P4, R14, R0, RZ ;  /* 0x000000000e027210 */ /* 0x001fc60007f9e0ff */
[----:B------:R-:W0:Y:S02]  /*b890*/  SHFL.IDX PT, R14, R5, 0x2, 0x181f ;  /* 0x00581f00050e7f89 */ /* 0x000e2400000e0000 */
[----:B--2---:R-:W-:Y:S01]  /*b8a0*/  IMAD.X R3, RZ, RZ, R3, P4 ;  /* 0x000000ffff037224 */ /* 0x004fe200020e0603 */
[----:B------:R-:W-:-:S13]  /*b8b0*/  ISETP.LT.OR P4, PT, R32, 0x11, P3 ;  /* 0x000000112000780c */ /* 0x000fda0001f81670 */
[----:B------:R-:W-:Y:S01]  /*b8c0*/  LDGSTS.E.BYPASS.LTC128B.128 [R4+0xc00], desc[UR50][R2.64], !P4 ;  /* 0x00c0000002047fae */ /* 0x000fe2000e101d72 */
[----:B------:R-:W-:-:S13]  /*b8d0*/  ISETP.LT.OR P4, PT, R32, 0x11, !P2 ;  /* 0x000000112000780c */ /* 0x000fda0005781670 */
[----:B------:R-:W-:Y:S01]  /*b8e0*/  LDGSTS.E.BYPASS.LTC128B.128 [R4+0x3c00], desc[UR50][R2.64+0x80], !P4 ;  /* 0x03c0008002047fae */ /* 0x000fe2000e101d72 */
[----:B------:R-:W-:-:S13]  /*b8f0*/  ISETP.LT.OR P4, PT, R32, 0x11, !P1 ;  /* 0x000000112000780c */ /* 0x000fda0004f81670 */
[----:B------:R-:W-:Y:S01]  /*b900*/  LDGSTS.E.BYPASS.LTC128B.128 [R4+0x6c00], desc[UR50][R2.64+0x100], !P4 ;  /* 0x06c0010002047fae */ /* 0x000fe2000e101d72 */
[----:B------:R-:W-:-:S13]  /*b910*/  ISETP.LT.OR P4, PT, R32, 0x11, !P0 ;  /* 0x000000112000780c */ /* 0x000fda0004781670 */
[----:B------:R2:W-:Y:S01]  /*b920*/  LDGSTS.E.BYPASS.LTC128B.128 [R4+0x9c00], desc[UR50][R2.64+0x180], !P4 ;  /* 0x09c0018002047fae */ /* 0x0005e2000e101d72 */
[----:B0-----:R-:W-:-:S03]  /*b930*/  IADD3 R8, P4, R14, R0, RZ ;  /* 0x000000000e087210 */ /* 0x001fc60007f9e0ff */
[----:B------:R-:W-:Y:S04]  /*b940*/  SHFL.IDX PT, R14, R5, 0x3, 0x181f ;  /* 0x00781f00050e7f89 */ /* 0x000fe800000e0000 */
[----:B--2---:R-:W0:Y:S02]  /*b950*/  SHFL.IDX PT, R3, R6, 0x2, 0x181f ;  /* 0x00581f0006037f89 */ /* 0x004e2400000e0000 */
[----:B0-----:R-:W-:Y:S01]  /*b960*/  IMAD.X R9, RZ, RZ, R3, P4 ;  /* 0x000000ffff097224 */ /* 0x001fe200020e0603 */
[----:B------:R-:W-:Y:S01]  /*b970*/  ISETP.LT.OR P4, PT, R32, 0x21, P3 ;  /* 0x000000212000780c */ /* 0x000fe20001f81670 */
[----:B------:R-:W0:-:S12]  /*b980*/  SHFL.IDX PT, R3, R6, 0x3, 0x181f ;  /* 0x00781f0006037f89 */ /* 0x000e1800000e0000 */
[----:B------:R-:W-:Y:S01]  /*b990*/  LDGSTS.E.BYPASS.LTC128B.128 [R4+0x1400], desc[UR50][R8.64], !P4 ;  /* 0x0140000008047fae */ /* 0x000fe2000e101d72 */
[----:B------:R-:W-:-:S13]  /*b9a0*/  ISETP.LT.OR P4, PT, R32, 0x21, !P2 ;  /* 0x000000212000780c */ /* 0x000fda0005781670 */
[----:B------:R-:W-:Y:S01]  /*b9b0*/  LDGSTS.E.BYPASS.LTC128B.128 [R4+0x4400], desc[UR50][R8.64+0x80], !P4 ;  /* 0x0440008008047fae */ /* 0x000fe2000e101d72 */
[----:B------:R-:W-:-:S13]  /*b9c0*/  ISETP.LT.OR P4, PT, R32, 0x21, !P1 ;  /* 0x000000212000780c */ /* 0x000fda0004f81670 */
[----:B------:R-:W-:Y:S01]  /*b9d0*/  LDGSTS.E.BYPASS.LTC128B.128 [R4+0x7400], desc[UR50][R8.64+0x100], !P4 ;  /* 0x0740010008047fae */ /* 0x000fe2000e101d72 */
[----:B------:R-:W-:-:S13]  /*b9e0*/  ISETP.LT.OR P4, PT, R32, 0x21, !P0 ;  /* 0x000000212000780c */ /* 0x000fda0004781670 */
[----:B------:R-:W-:Y:S01]  /*b9f0*/  LDGSTS.E.BYPASS.LTC128B.128 [R4+0xa400], desc[UR50][R8.64+0x180], !P4 ;  /* 0x0a40018008047fae */ /* 0x000fe2000e101d72 */
[----:B------:R-:W-:-:S03]  /*ba00*/  IADD3 R2, P4, R14, R0, RZ ;  /* 0x000000000e027210 */ /* 0x000fc60007f9e0ff */
[----:B------:R-:W2:Y:S02]  /*ba10*/  SHFL.IDX PT, R14, R5, 0x4, 0x181f ;  /* 0x00981f00050e7f89 */ /* 0x000ea400000e0000 */
[----:B0-----:R-:W-:Y:S01]  /*ba20*/  IMAD.X R3, RZ, RZ, R3, P4 ;  /* 0x000000ffff037224 */ /* 0x001fe200020e0603 */
[----:B------:R-:W-:-:S13]  /*ba30*/  ISETP.LT.OR P4, PT, R32, 0x31, P3 ;  /* 0x000000312000780c */ /* 0x000fda0001f81670 */
[----:B------:R-:W-:Y:S01]  /*ba40*/  LDGSTS.E.BYPASS.LTC128B.128 [R4+0x1c00], desc[UR50][R2.64], !P4 ;  /* 0x01c0000002047fae */ /* 0x000fe2000e101d72 */
[----:B------:R-:W-:-:S13]  /*ba50*/  ISETP.LT.OR P4, PT, R32, 0x31, !P2 ;  /* 0x000000312000780c */ /* 0x000fda0005781670 */
[----:B------:R-:W-:Y:S01]  /*ba60*/  LDGSTS.E.BYPASS.LTC128B.128 [R4+0x4c00], desc[UR50][R2.64+0x80], !P4 ;  /* 0x04c0008002047fae */ /* 0x000fe2000e101d72 */
[----:B------:R-:W-:-:S13]  /*ba70*/  ISETP.LT.OR P4, PT, R32, 0x31, !P1 ;  /* 0x000000312000780c */ /* 0x000fda0004f81670 */
[----:B------:R-:W-:Y:S01]  /*ba80*/  LDGSTS.E.BYPASS.LTC128B.128 [R4+0x7c00], desc[UR50][R2.64+0x100], !P4 ;  /* 0x07c0010002047fae */ /* 0x000fe2000e101d72 */
[----:B------:R-:W-:-:S13]  /*ba90*/  ISETP.LT.OR P4, PT, R32, 0x31, !P0 ;  /* 0x000000312000780c */ /* 0x000fda0004781670 */
[----:B------:R0:W-:Y:S04]  /*baa0*/  LDGSTS.E.BYPASS.LTC128B.128 [R4+0xac00], desc[UR50][R2.64+0x180], !P4 ;  /* 0x0ac0018002047fae */ /* 0x0001e8000e101d72 */
[----:B0-----:R-:W0:Y:S01]  /*bab0*/  SHFL.IDX PT, R3, R6, 0x4, 0x181f ;  /* 0x00981f0006037f89 */ /* 0x001e2200000e0000 */
[----:B--2---:R-:W-:-:S03]  /*bac0*/  IADD3 R2, P4, R14, R0, RZ ;  /* 0x000000000e027210 */ /* 0x004fc60007f9e0ff */
[----:B------:R-:W2:Y:S04]  /*bad0*/  SHFL.IDX PT, R6, R6, 0x5, 0x181f ;  /* 0x00b81f0006067f89 */ /* 0x000ea800000e0000 */
[----:B------:R3:W4:Y:S01]  /*bae0*/  SHFL.IDX PT, R14, R5, 0x5, 0x181f ;  /* 0x00b81f00050e7f89 */ /* 0x00072200000e0000 */
[----:B0-----:R-:W-:Y:S01]  /*baf0*/  IMAD.X R3, RZ, RZ, R3, P4 ;  /* 0x000000ffff037224 */ /* 0x001fe200020e0603 */
[----:B------:R-:W-:-:S13]  /*bb00*/  ISETP.LT.OR P4, PT, R32, 0x41, P3 ;  /* 0x000000412000780c */ /* 0x000fda0001f81670 */
[----:B------:R3:W-:Y:S01]  /*bb10*/  LDGSTS.E.BYPASS.LTC128B.128 [R4+0x2400], desc[UR50][R2.64], !P4 ;  /* 0x0240000002047fae */ /* 0x0007e2000e101d72 */
[----:B------:R-:W-:-:S13]  /*bb20*/  ISETP.LT.OR P4, PT, R32, 0x41, !P2 ;  /* 0x000000412000780c */ /* 0x000fda0005781670 */
[----:B------:R3:W-:Y:S01]  /*bb30*/  LDGSTS.E.BYPASS.LTC128B.128 [R4+0x5400], desc[UR50][R2.64+0x80], !P4 ;  /* 0x0540008002047fae */ /* 0x0007e2000e101d72 */
[----:B------:R-:W-:-:S13]  /*bb40*/  ISETP.LT.OR P4, PT, R32, 0x41, !P1 ;  /* 0x000000412000780c */ /* 0x000fda0004f81670 */
[----:B------:R3:W-:Y:S01]  /*bb50*/  LDGSTS.E.BYPASS.LTC128B.128 [R4+0x8400], desc[UR50][R2.64+0x100], !P4 ;  /* 0x0840010002047fae */ /* 0x0007e2000e101d72 */
[----:B------:R-:W-:-:S13]  /*bb60*/  ISETP.LT.OR P4, PT, R32, 0x41, !P0 ;  /* 0x000000412000780c */ /* 0x000fda0004781670 */
[----:B--2-4-:R3:W-:Y:S02]  /*bb70*/  LDGSTS.E.BYPASS.LTC128B.128 [R4+0xb400], desc[UR50][R2.64+0x180], !P4 ;  /* 0x0b40018002047fae */ /* 0x0147e4000e101d72 */
.L_x_9603:
[C---:B------:R-:W-:Y:S02]  /*bb80*/  ISETP.LT.OR P3, PT, R32.reuse, 0x51, P3 ;  /* 0x000000512000780c */ /* 0x040fe40001f61670 */
[C---:B------:R-:W-:Y:S02]  /*bb90*/  ISETP.LT.OR P2, PT, R32.reuse, 0x51, !P2 ;  /* 0x000000512000780c */ /* 0x040fe40005741670 */
[----:B------:R-:W-:Y:S02]  /*bba0*/  ISETP.LT.OR P1, PT, R32, 0x51, !P1 ;  /* 0x000000512000780c */ /* 0x000fe40004f21670 */
[----:B0--3--:R-:W-:Y:S02]  /*bbb0*/  IADD3 R2, P4, R14, R0, RZ ;  /* 0x000000000e027210 */ /* 0x009fe40007f9e0ff */
[----:B------:R-:W-:-:S03]  /*bbc0*/  ISETP.LT.OR P0, PT, R32, 0x51, !P0 ;  /* 0x000000512000780c */ /* 0x000fc60004701670 */
[----:B------:R-:W-:-:S05]  /*bbd0*/  IMAD.X R3, RZ, RZ, R6, P4 ;  /* 0x000000ffff037224 */ /* 0x000fca00020e0606 */
[----:B------:R-:W-:Y:S01]  /*bbe0*/  @!PT LDS RZ, [RZ] ;  /* 0x00000000fffff984 */ /* 0x000fe20000000800 */
[----:B------:R-:W-:Y:S01]  /*bbf0*/  @!PT LDS RZ, [RZ] ;  /* 0x00000000fffff984 */ /* 0x000fe20000000800 */
[----:B------:R-:W-:Y:S01]  /*bc00*/  @!PT LDS RZ, [RZ] ;  /* 0x00000000fffff984 */ /* 0x000fe20000000800 */
[----:B------:R0:W-:Y:S04]  /*bc10*/  LDGSTS.E.BYPASS.LTC128B.128 [R4+0x2c00], desc[UR50][R2.64], !P3 ;  /* 0x02c0000002047fae */ /* 0x0001e8000d901d72 */
[----:B------:R0:W-:Y:S04]  /*bc20*/  LDGSTS.E.BYPASS.LTC128B.128 [R4+0x5c00], desc[UR50][R2.64+0x80], !P2 ;  /* 0x05c0008002047fae */ /* 0x0001e8000d101d72 */
[----:B------:R0:W-:Y:S04]  /*bc30*/  LDGSTS.E.BYPASS.LTC128B.128 [R4+0x8c00], desc[UR50][R2.64+0x100], !P1 ;  /* 0x08c0010002047fae */ /* 0x0001e8000c901d72 */
[----:B------:R0:W-:Y:S01]  /*bc40*/  LDGSTS.E.BYPASS.LTC128B.128 [R4+0xbc00], desc[UR50][R2.64+0x180], !P0 ;  /* 0x0bc0018002047fae */ /* 0x0001e2000c101d72 */
[----:B------:R-:W-:Y:S01]  /*bc50*/  PLOP3.LUT P0, PT, PT, PT, PT, 0x80, 0x0 ;  /* 0x000000000000781c */ /* 0x000fe20003f0f070 */
[----:B------:R-:W-:-:S12]  /*bc60*/  NOP ;  /* 0x0000000000007918 */ /* 0x000fd80000000000 */
.L_x_9506:
        /* <DEDUP_REMOVED lines=11> */
.L_x_9507:
[----:B------:R-:W-:Y:S01]  /*bd20*/  ISETP.GE.AND P0, PT, R36, 0x61, PT ;  /* 0x000000612400780c */ /* 0x000fe20003f06270 */
[----:B------:R0:W-:Y:S01]  /*bd30*/  SYNCS.ARRIVE.TRANS64.A1T0 RZ, [R33+URZ+0x22850], RZ ;  /* 0x022850ff21ff79a7 */ /* 0x0001e2000810003f */
[----:B------:R-:W-:Y:S11]  /*bd40*/  BSSY B0, `(.L_x_9508) ;  /* 0x00000df000007945 */ /* 0x000ff60003800000 */
[----:B0-----:R-:W-:Y:S05]  /*bd50*/  @!P0 BRA `(.L_x_9509) ;  /* 0x0000000c00748947 */ /* 0x001fea0003800000 */
[----:B------:R-:W2:Y:S02]  /*bd60*/  LDL.LU R2, [R1+0x28] ;  /* 0x0000280001027983 */ /* 0x000ea40000300800 */
[----:B--2---:R-:W-:-:S07]  /*bd70*/  VIADD R21, R2, 0xfffffffe ;  /* 0xfffffffe02157836 */ /* 0x004fce0000000000 */
.L_x_9522:
[----:B0-----:R-:W0:Y:S01]  /*bd80*/  S2R R2, SR_TID.X ;  /* 0x0000000000027919 */ /* 0x001e220000002100 */
[----:B------:R-:W-:Y:S02]  /*bd90*/  IMAD R8, R21, 0x60, R30 ;  /* 0x0000006015087824 */ /* 0x000fe400078e021e */
        /* <DEDUP_REMOVED lines=9> */
[----:B--2---:R-:W2:Y:S01]  /*be30*/  @!P1 LDC.64 R4, c[0x0][0x428] ;  /* 0x00010a00ff049b82 */ /* 0x004ea20000000a00 */
[----:B0-----:R-:W-:-:S13]  /*be40*/  ISETP.NE.AND P0, PT, R3, 0x1, PT ;  /* 0x000000010300780c */ /* 0x001fda0003f05270 */
[----:B------:R-:W0:Y:S08]  /*be50*/  @P0 LDC R3, c[0x0][0x434] ;  /* 0x00010d00ff030b82 */ /* 0x000e300000000800 */
[----:B------:R-:W3:Y:S01]  /*be60*/  @P0 LDC R7, c[0x0][0x438] ;  /* 0x00010e00ff070b82 */ /* 0x000ee20000000800 */
[----:B0-----:R-:W-:-:S05]  /*be70*/  @P0 IMAD.HI.U32 R2, R8, R3, RZ ;  /* 0x0000000308020227 */ /* 0x001fca00078e00ff */
[----:B---3--:R-:W-:Y:S01]  /*be80*/  @P0 SHF.R.U32.HI R9, RZ, R7, R2 ;  /* 0x00000007ff090219 */ /* 0x008fe20000011602 */
[----:B--2---:R-:W-:Y:S01]  /*be90*/  @!P1 IMAD R2, R31, R4, RZ ;  /* 0x000000041f029224 */ /* 0x004fe200078e02ff */
[----:B------:R-:W0:Y:S02]  /*bea0*/  @!P1 LDC.64 R6, c[0x0][0x418] ;  /* 0x00010600ff069b82 */ /* 0x000e240000000a00 */
[--C-:B------:R-:W-:Y:S01]  /*beb0*/  @!P1 SHF.R.S32.HI R3, RZ, 0x1f, R9.reuse ;  /* 0x0000001fff039819 */ /* 0x100fe20000011409 */
[----:B------:R-:W-:Y:S02]  /*bec0*/  @!P1 IMAD R5, R28, R5, R2 ;  /* 0x000000051c059224 */ /* 0x000fe400078e0202 */
[----:B------:R-:W-:-:S04]  /*bed0*/  @!P1 IMAD.MOV.U32 R2, RZ, RZ, R9 ;  /* 0x000000ffff029224 */ /* 0x000fc800078e0009 */
[----:B------:R-:W-:-:S04]  /*bee0*/  @!P1 IMAD.WIDE.U32 R2, R28, R4, R2 ;  /* 0x000000041c029225 */ /* 0x000fc800078e0002 */
[----:B------:R-:W-:Y:S02]  /*bef0*/  @!P1 IMAD.IADD R3, R5, 0x1, R3 ;  /* 0x0000000105039824 */ /* 0x000fe400078e0203 */
[----:B------:R-:W-:Y:S02]  /*bf00*/  IMAD.MOV.U32 R4, RZ, RZ, RZ ;  /* 0x000000ffff047224 */ /* 0x000fe400078e00ff */
[----:B------:R-:W-:Y:S01]  /*bf10*/  IMAD.U32 R10, RZ, RZ, UR36 ;  /* 0x00000024ff0a7e24 */ /* 0x000fe2000f8e00ff */
[----:B0-----:R-:W-:-:S04]  /*bf20*/  @!P1 LEA R6, P0, R2, R6, 0x2 ;  /* 0x0000000602069211 */ /* 0x001fc800078010ff */
[----:B------:R-:W-:Y:S01]  /*bf30*/  @!P1 LEA.HI.X R7, R2, R7, R3, 0x2, P0 ;  /* 0x0000000702079211 */ /* 0x000fe200000f1403 */
[----:B------:R-:W-:Y:S01]  /*bf40*/  IMAD.MOV R5, RZ, RZ, -R9 ;  /* 0x000000ffff057224 */ /* 0x000fe200078e0a09 */
[----:B------:R-:W-:-:S03]  /*bf50*/  ISETP.NE.AND P0, PT, R24, 0x2, PT ;  /* 0x000000021800780c */ /* 0x000fc60003f05270 */
[----:B------:R0:W5:Y:S01]  /*bf60*/  @!P1 LDG.E R4, desc[UR50][R6.64] ;  /* 0x0000003206049981 */ /* 0x000162000c1e1900 */
[----:B------:R-:W-:Y:S01]  /*bf70*/  ISETP.NE.AND P1, PT, R10, 0x3, PT ;  /* 0x000000030a00780c */ /* 0x000fe20003f25270 */
[----:B------:R-:W-:Y:S05]  /*bf80*/  YIELD ;  /* 0x0000000000007946 */ /* 0x000fea0003800000 */
[----:B------:R-:W-:Y:S01]  /*bf90*/  ULDC UR4, c[0x0][0x430] ;  /* 0x00010c0000047ab9 */ /* 0x000fe20000000800 */
[----:B------:R-:W-:Y:S01]  /*bfa0*/  SEL R3, RZ, 0x1, P0 ;  /* 0x00000001ff037807 */ /* 0x000fe20000000000 */
[----:B------:R-:W-:Y:S01]  /*bfb0*/  IMAD R5, R5, UR4, R8 ;  /* 0x0000000405057c24 */ /* 0x000fe2000f8e0208 */
[----:B------:R-:W-:Y:S01]  /*bfc0*/  MOV R2, R21 ;  /* 0x0000001500027202 */ /* 0x000fe20000000f00 */
[----:B------:R-:W-:Y:S01]  /*bfd0*/  VIADD R21, R21, 0xffffffff ;  /* 0xffffffff15157836 */ /* 0x000fe20000000000 */
[----:B------:R-:W-:-:S02]  /*bfe0*/  SEL R24, R24, RZ, P0 ;  /* 0x000000ff18187207 */ /* 0x000fc40000000000 */
[----:B------:R-:W-:Y:S02]  /*bff0*/  LOP3.LUT R26, R26, R3, RZ, 0x3c, !PT ;  /* 0x000000031a1a7212 */ /* 0x000fe400078e3cff */
[----:B------:R-:W-:Y:S01]  /*c000*/  ISETP.GT.AND P2, PT, R2, RZ, PT ;  /* 0x000000ff0200720c */ /* 0x000fe20003f44270 */
[----:B0-----:R-:W-:-:S12]  /*c010*/  @!P1 BRA `(.L_x_9510) ;  /* 0x0000000000049947 */ /* 0x001fd80003800000 */
[----:B------:R-:W-:Y:S01]  /*c020*/  BPT.TRAP 0x1 ;  /* 0x000000040000795c */ /* 0x000fe20000300000 */
.L_x_9510:
[----:B------:R-:W-:Y:S01]  /*c030*/  IMAD R10, R24, 0x8, R22 ;  /* 0x00000008180a7824 */ /* 0x000fe200078e0216 */
[----:B------:R-:W-:Y:S01]  /*c040*/  SHF.L.U32 R20, R26, 0x1f, RZ ;  /* 0x0000001f1a147819 */ /* 0x000fe200000006ff */
[----:B------:R-:W-:Y:S01]  /*c050*/  BSSY B1, `(.L_x_9511) ;  /* 0x0000004000017945 */ /* 0x000fe20003800000 */
[----:B------:R-:W-:Y:S02]  /*c060*/  SHF.R.S32.HI R9, RZ, 0x1f, R5 ;  /* 0x0000001fff097819 */ /* 0x000fe40000011405 */
[----:B------:R-:W0:Y:S02]  /*c070*/  SYNCS.PHASECHK.TRANS64.TRYWAIT P0, [R10+URZ+0x22840], R20 ;  /* 0x022840140a0075a7 */ /* 0x000e24000800017f */
[----:B0-----:R-:W-:Y:S05]  /*c080*/  @!P0 BRA `(.L_x_9512) ;  /* 0x0000003800408947 */ /* 0x001fea0003800000 */
.L_x_9604:
[----:B------:R-:W-:Y:S05]  /*c090*/  BSYNC B1 ;  /* 0x0000000000017941 */ /* 0x000fea0003800000 */
.L_x_9511:
        /* <DEDUP_REMOVED lines=24> */
[----:B------:R-:W-:-:S03]  /*c220*/  IMAD R7, R7, 0x2, R22 ;  /* 0x0000000207077824 */ /* 0x000fc600078e0216 */
[----:B------:R-:W3:Y:S04]  /*c230*/  SHFL.IDX PT, R3, R8, RZ, 0x181f ;  /* 0x00181fff08037589 */ /* 0x000ee800000e0000 */
[----:B------:R-:W-:Y:S01]  /*c240*/  SHFL.IDX PT, R14, R6, 0x5, 0x181f ;  /* 0x00b81f00060e7f89 */ /* 0x000fe200000e0000 */
[----:B--2---:R-:W-:-:S05]  /*c250*/  IADD3 R2, P0, R2, R0, RZ ;  /* 0x0000000002027210 */ /* 0x004fca0007f1e0ff */
[----:B---3--:R-:W-:-:S05]  /*c260*/  IMAD.X R3, RZ, RZ, R3, P0 ;  /* 0x000000ffff037224 */ /* 0x008fca00000e0603 */
[----:B------:R2:W-:Y:S04]  /*c270*/  LDGSTS.E.BYPASS.LTC128B.128 [R7+0x1c400], desc[UR50][R2.64], !P1 ;  /* 0x1c40000002077fae */ /* 0x0005e8000c901d72 */
[----:B--2---:R-:W2:Y:S04]  /*c280*/  SHFL.IDX PT, R2, R6, 0x1, 0x181f ;  /* 0x00381f0006027f89 */ /* 0x004ea800000e0000 */
[----:B------:R-:W3:Y:S01]  /*c290*/  SHFL.IDX PT, R3, R8, 0x1, 0x181f ;  /* 0x00381f0008037f89 */ /* 0x000ee200000e0000 */
        /* <DEDUP_REMOVED lines=18> */
[----:B----4-:R2:W-:Y:S03]  /*c3c0*/  LDGSTS.E.BYPASS.LTC128B.128 [R7+0x1e400], desc[UR50][R2.64], !P1 ;  /* 0x1e40000002077fae */ /* 0x0105e6000c901d72 */
.L_x_9618:
        /* <DEDUP_REMOVED lines=8> */
.L_x_9514:
        /* <DEDUP_REMOVED lines=11> */
.L_x_9515:
[----:B------:R2:W-:Y:S01]  /*c500*/  SYNCS.ARRIVE.TRANS64.A1T0 RZ, [R10+URZ+0x22830], RZ ;  /* 0x022830ff0aff79a7 */ /* 0x0005e2000810003f */
[----:B------:R-:W-:Y:S05]  /*c510*/  @!P3 BRA `(.L_x_9516) ;  /* 0x000000000004b947 */ /* 0x000fea0003800000 */
[----:B------:R-:W-:Y:S01]  /*c520*/  BPT.TRAP 0x1 ;  /* 0x000000040000795c */ /* 0x000fe20000300000 */
.L_x_9516:
[----:B------:R-:W3:Y:S01]  /*c530*/  SYNCS.PHASECHK.TRANS64.TRYWAIT P0, [R10+URZ+0x22860], R20 ;  /* 0x022860140a0075a7 */ /* 0x000ee2000800017f */
[----:B------:R-:W-:Y:S04]  /*c540*/  BSSY B1, `(.L_x_9517) ;  /* 0x0000002000017945 */ /* 0x000fe80003800000 */
[----:B---3--:R-:W-:Y:S05]  /*c550*/  @!P0 BRA `(.L_x_9518) ;  /* 0x0000003800c08947 */ /* 0x008fea0003800000 */
.L_x_9619:
[----:B------:R-:W-:Y:S05]  /*c560*/  BSYNC B1 ;  /* 0x0000000000017941 */ /* 0x000fea0003800000 */
.L_x_9517:
[----:B------:R-:W-:Y:S01]  /*c570*/  ULDC.64 UR4, c[0x0][0x328] ;  /* 0x0000ca0000047ab9 */ /* 0x000fe20000000a00 */
[----:B------:R-:W-:Y:S01]  /*c580*/  LOP3.LUT P5, RZ, R23, 0x10, RZ, 0xc0, !PT ;  /* 0x0000001017ff7812 */ /* 0x000fe200078ac0ff */
[----:B------:R-:W-:Y:S01]  /*c590*/  IMAD R2, R9, UR4, RZ ;  /* 0x0000000409027c24 */ /* 0x000fe2000f8e02ff */
[C---:B------:R-:W-:Y:S01]  /*c5a0*/  LOP3.LUT P4, RZ, R23.reuse, 0x8, RZ, 0xc0, !PT ;  /* 0x0000000817ff7812 */ /* 0x040fe2000788c0ff */
[----:B0--3--:R-:W-:Y:S01]  /*c5b0*/  IMAD R20, R24, 0x6000, R29 ;  /* 0x0000600018147824 */ /* 0x009fe200078e021d */
[----:B------:R-:W-:Y:S01]  /*c5c0*/  LOP3.LUT P3, RZ, R23, 0x4, RZ, 0xc0, !PT ;  /* 0x0000000417ff7812 */ /* 0x000fe2000786c0ff */
[----:B------:R-:W-:Y:S01]  /*c5d0*/  IMAD R7, R5, UR5, R2 ;  /* 0x0000000505077c24 */ /* 0x000fe2000f8e0202 */
        /* <DEDUP_REMOVED lines=19> */
[----:B------:R-:W-:-:S03]  /*c710*/  IMAD R20, R20, 0x2, R22 ;  /* 0x0000000214147824 */ /* 0x000fc600078e0216 */
[----:B------:R-:W3:Y:S04]  /*c720*/  SHFL.IDX PT, R3, R25, RZ, 0x181f ;  /* 0x00181fff19037589 */ /* 0x000ee800000e0000 */
[----:B------:R-:W-:Y:S04]  /*c730*/  SHFL.IDX PT, R4, R25, 0x1, 0x181f ;  /* 0x00381f0019047f89 */ /* 0x000fe800000e0000 */
[----:B------:R-:W-:Y:S04]  /*c740*/  SHFL.IDX PT, R8, R17, 0x2, 0x181f ;  /* 0x00581f0011087f89 */ /* 0x000fe800000e0000 */
[----:B------:R-:W-:Y:S01]  /*c750*/  SHFL.IDX PT, R5, R25, 0x3, 0x181f ;  /* 0x00781f0019057f89 */ /* 0x000fe200000e0000 */
[----:B0-----:R-:W-:-:S03]  /*c760*/  IADD3 R2, P0, R14, R0, RZ ;  /* 0x000000000e027210 */ /* 0x001fc60007f1e0ff */
[----:B------:R-:W0:Y:S02]  /*c770*/  SHFL.IDX PT, R14, R17, 0x1, 0x181f ;  /* 0x00381f00110e7f89 */ /* 0x000e2400000e0000 */
[----:B---3--:R-:W-:-:S05]  /*c780*/  IMAD.X R3, RZ, RZ, R3, P0 ;  /* 0x000000ffff037224 */ /* 0x008fca00000e0603 */
[----:B------:R-:W-:Y:S04]  /*c790*/  LDGSTS.E.BYPASS.LTC128B.128 [R20+0x400], desc[UR50][R2.64], !P5 ;  /* 0x0040000002147fae */ /* 0x000fe8000e901d72 */
[----:B------:R-:W-:Y:S04]  /*c7a0*/  LDGSTS.E.BYPASS.LTC128B.128 [R20+0x3400], desc[UR50][R2.64+0x80], !P4 ;  /* 0x0340008002147fae */ /* 0x000fe8000e101d72 */
[----:B------:R-:W-:Y:S04]  /*c7b0*/  LDGSTS.E.BYPASS.LTC128B.128 [R20+0x6400], desc[UR50][R2.64+0x100], !P3 ;  /* 0x0640010002147fae */ /* 0x000fe8000d901d72 */
[----:B------:R3:W-:Y:S01]  /*c7c0*/  LDGSTS.E.BYPASS.LTC128B.128 [R20+0x9400], desc[UR50][R2.64+0x180], !P1 ;  /* 0x0940018002147fae */ /* 0x0007e2000c901d72 */
[----:B0-----:R-:W-:-:S03]  /*c7d0*/  IADD3 R6, P0, R14, R0, RZ ;  /* 0x000000000e067210 */ /* 0x001fc60007f1e0ff */
[----:B------:R-:W-:Y:S02]  /*c7e0*/  SHFL.IDX PT, R14, R17, 0x3, 0x181f ;  /* 0x00781f00110e7f89 */ /* 0x000fe400000e0000 */
[----:B------:R-:W-:Y:S01]  /*c7f0*/  IMAD.X R7, RZ, RZ, R4, P0 ;  /* 0x000000ffff077224 */ /* 0x000fe200000e0604 */
[-C--:B------:R-:W-:Y:S01]  /*c800*/  IADD3 R8, P0, R8, R0.reuse, RZ ;  /* 0x0000000008087210 */ /* 0x080fe20007f1e0ff */
[----:B------:R-:W0:Y:S04]  /*c810*/  SHFL.IDX PT, R4, R25, 0x2, 0x181f ;  /* 0x00581f0019047f89 */ /* 0x000e2800000e0000 */
[----:B---3--:R-:W-:Y:S04]  /*c820*/  SHFL.IDX PT, R3, R25, 0x4, 0x181f ;  /* 0x00981f0019037f89 */ /* 0x008fe800000e0000 */
[----:B------:R3:W-:Y:S04]  /*c830*/  LDGSTS.E.BYPASS.LTC128B.128 [R20+0xc00], desc[UR50][R6.64], !P5 ;  /* 0x00c0000006147fae */ /* 0x0007e8000e901d72 */
[----:B------:R3:W-:Y:S04]  /*c840*/  LDGSTS.E.BYPASS.LTC128B.128 [R20+0x3c00], desc[UR50][R6.64+0x80], !P4 ;  /* 0x03c0008006147fae */ /* 0x0007e8000e101d72 */
[----:B------:R3:W-:Y:S04]  /*c850*/  LDGSTS.E.BYPASS.LTC128B.128 [R20+0x6c00], desc[UR50][R6.64+0x100], !P3 ;  /* 0x06c0010006147fae */ /* 0x0007e8000d901d72 */
[----:B------:R3:W-:Y:S01]  /*c860*/  LDGSTS.E.BYPASS.LTC128B.128 [R20+0x9c00], desc[UR50][R6.64+0x180], !P1 ;  /* 0x09c0018006147fae */ /* 0x0007e2000c901d72 */
[----:B0-----:R-:W-:Y:S01]  /*c870*/  IMAD.X R9, RZ, RZ, R4, P0 ;  /* 0x000000ffff097224 */ /* 0x001fe200000e0604 */
[----:B------:R-:W-:-:S02]  /*c880*/  IADD3 R4, P0, R14, R0, RZ ;  /* 0x000000000e047210 */ /* 0x000fc40007f1e0ff */
[----:B------:R-:W-:Y:S04]  /*c890*/  SHFL.IDX PT, R25, R25, 0x5, 0x181f ;  /* 0x00b81f0019197f89 */ /* 0x000fe800000e0000 */
[----:B------:R-:W0:Y:S01]  /*c8a0*/  SHFL.IDX PT, R14, R17, 0x4, 0x181f ;  /* 0x00981f00110e7f89 */ /* 0x000e2200000e0000 */
[----:B------:R-:W-:-:S03]  /*c8b0*/  IMAD.X R5, RZ, RZ, R5, P0 ;  /* 0x000000ffff057224 */ /* 0x000fc600000e0605 */
[----:B------:R3:W-:Y:S04]  /*c8c0*/  LDGSTS.E.BYPASS.LTC128B.128 [R20+0x1400], desc[UR50][R8.64], !P5 ;  /* 0x0140000008147fae */ /* 0x0007e8000e901d72 */
[----:B------:R3:W-:Y:S04]  /*c8d0*/  LDGSTS.E.BYPASS.LTC128B.128 [R20+0x4400], desc[UR50][R8.64+0x80], !P4 ;  /* 0x0440008008147fae */ /* 0x0007e8000e101d72 */
[----:B------:R3:W-:Y:S04]  /*c8e0*/  LDGSTS.E.BYPASS.LTC128B.128 [R20+0x7400], desc[UR50][R8.64+0x100], !P3 ;  /* 0x0740010008147fae */ /* 0x0007e8000d901d72 */
[----:B------:R3:W-:Y:S04]  /*c8f0*/  LDGSTS.E.BYPASS.LTC128B.128 [R20+0xa400], desc[UR50][R8.64+0x180], !P1 ;  /* 0x0a40018008147fae */ /* 0x0007e8000c901d72 */
[----:B------:R3:W-:Y:S01]  /*c900*/  LDGSTS.E.BYPASS.LTC128B.128 [R20+0x1c00], desc[UR50][R4.64], !P5 ;  /* 0x01c0000004147fae */ /* 0x0007e2000e901d72 */
[----:B0-----:R-:W-:-:S03]  /*c910*/  IADD3 R2, P0, R14, R0, RZ ;  /* 0x000000000e027210 */ /* 0x001fc60007f1e0ff */
[----:B------:R3:W-:Y:S02]  /*c920*/  LDGSTS.E.BYPASS.LTC128B.128 [R20+0x4c00], desc[UR50][R4.64+0x80], !P4 ;  /* 0x04c0008004147fae */ /* 0x0007e4000e101d72 */
[----:B------:R-:W-:Y:S02]  /*c930*/  IMAD.X R3, RZ, RZ, R3, P0 ;  /* 0x000000ffff037224 */ /* 0x000fe400000e0603 */
[----:B------:R3:W-:Y:S04]  /*c940*/  LDGSTS.E.BYPASS.LTC128B.128 [R20+0x7c00], desc[UR50][R4.64+0x100], !P3 ;  /* 0x07c0010004147fae */ /* 0x0007e8000d901d72 */
[----:B------:R3:W-:Y:S04]  /*c950*/  LDGSTS.E.BYPASS.LTC128B.128 [R20+0xac00], desc[UR50][R4.64+0x180], !P1 ;  /* 0x0ac0018004147fae */ /* 0x0007e8000c901d72 */
[----:B------:R3:W-:Y:S04]  /*c960*/  LDGSTS.E.BYPASS.LTC128B.128 [R20+0x2400], desc[UR50][R2.64], !P5 ;  /* 0x0240000002147fae */ /* 0x0007e8000e901d72 */
[----:B------:R3:W-:Y:S04]  /*c970*/  LDGSTS.E.BYPASS.LTC128B.128 [R20+0x5400], desc[UR50][R2.64+0x80], !P4 ;  /* 0x0540008002147fae */ /* 0x0007e8000e101d72 */
[----:B------:R3:W-:Y:S04]  /*c980*/  LDGSTS.E.BYPASS.LTC128B.128 [R20+0x8400], desc[UR50][R2.64+0x100], !P3 ;  /* 0x0840010002147fae */ /* 0x0007e8000d901d72 */
[----:B------:R3:W-:Y:S04]  /*c990*/  LDGSTS.E.BYPASS.LTC128B.128 [R20+0xb400], desc[UR50][R2.64+0x180], !P1 ;  /* 0x0b40018002147fae */ /* 0x0007e8000c901d72 */
[----:B------:R3:W0:Y:S02]  /*c9a0*/  SHFL.IDX PT, R14, R17, 0x5, 0x181f ;  /* 0x00b81f00110e7f89 */ /* 0x00062400000e0000 */
.L_x_9633:
[----:B0--3--:R-:W-:-:S05]  /*c9b0*/  IADD3 R2, P0, R14, R0, RZ ;  /* 0x000000000e027210 */ /* 0x009fca0007f1e0ff */
        /* <DEDUP_REMOVED lines=10> */
.L_x_9520:
        /* <DEDUP_REMOVED lines=11> */
.L_x_9521:
[----:B------:R0:W-:Y:S01]  /*cb10*/  SYNCS.ARRIVE.TRANS64.A1T0 RZ, [R10+URZ+0x22850], RZ ;  /* 0x022850ff0aff79a7 */ /* 0x0001e2000810003f */
[----:B------:R-:W-:Y:S05]  /*cb20*/  @P2 BRA `(.L_x_9522) ;  /* 0xfffffff000942947 */ /* 0x000fea000383ffff */
.L_x_9509:
[----:B------:R-:W-:Y:S05]  /*cb30*/  BSYNC B0 ;  /* 0x0000000000007941 */ /* 0x000fea0003800000 */
.L_x_9508:
[----:B------:R-:W3:Y:S01]  /*cb40*/  S2R R2, SR_TID.X ;  /* 0x0000000000027919 */ /* 0x000ee20000002100 */
[----:B------:R-:W-:Y:S01]  /*cb50*/  VIADD R24, R24, 0x1 ;  /* 0x0000000118187836 */ /* 0x000fe20000000000 */
[----:B------:R-:W-:Y:S04]  /*cb60*/  BSSY B0, `(.L_x_9523) ;  /* 0x0000012000007945 */ /* 0x000fe80003800000 */
[----:B------:R-:W-:-:S04]  /*cb70*/  ISETP.NE.AND P0, PT, R24, 0x2, PT ;  /* 0x000000021800780c */ /* 0x000fc80003f05270 */
[----:B------:R-:W-:Y:S02]  /*cb80*/  SEL R5, RZ, 0x1, P0 ;  /* 0x00000001ff057807 */ /* 0x000fe40000000000 */
[----:B---3--:R-:W-:-:S04]  /*cb90*/  LOP3.LUT R2, R2, 0x7f, RZ, 0xc0, !PT ;  /* 0x0000007f02027812 */ /* 0x008fc800078ec0ff */
[----:B------:R-:W-:-:S13]  /*cba0*/  ISETP.NE.AND P1, PT, R2, RZ, PT ;  /* 0x000000ff0200720c */ /* 0x000fda0003f25270 */
[----:B------:R-:W-:Y:S05]  /*cbb0*/  @P1 BRA `(.L_x_9524) ;  /* 0x0000000000301947 */ /* 0x000fea0003800000 */
[----:B------:R-:W3:Y:S01]  /*cbc0*/  S2R R7, SR_LANEID ;  /* 0x0000000000077919 */ /* 0x000ee20000000000 */
[----:B------:R-:W-:Y:S01]  /*cbd0*/  VOTEU.ANY UR4, UPT, PT ;  /* 0x0000000000047886 */ /* 0x000fe200038e0100 */
[----:B------:R-:W4:Y:S01]  /*cbe0*/  LDC.64 R2, c[0x0][0xc60] ;  /* 0x00031800ff027b82 */ /* 0x000f220000000a00 */
[----:B------:R-:W3:Y:S02]  /*cbf0*/  FLO.U32 R0, UR4 ;  /* 0x0000000400007d00 */ /* 0x000ee400080e0000 */
[----:B---3--:R-:W-:-:S06]  /*cc00*/  ISETP.EQ.U32.AND P1, PT, R0, R7, PT ;  /* 0x000000070000720c */ /* 0x008fcc0003f22070 */
[----:B------:R-:W4:Y:S07]  /*cc10*/  POPC R7, UR4 ;  /* 0x0000000400077d09 */ /* 0x000f2e0008000000 */
[----:B----4-:R-:W3:Y:S01]  /*cc20*/  @P1 ATOMG.E.ADD.STRONG.GPU PT, R3, desc[UR50][R2.64], R7 ;  /* 0x00000007020319a8 */ /* 0x010ee200081ee1f2 */
[----:B------:R-:W4:Y:S02]  /*cc30*/  S2R R4, SR_LTMASK ;  /* 0x0000000000047919 */ /* 0x000f240000003900 */
[----:B----4-:R-:W-:-:S04]  /*cc40*/  LOP3.LUT R4, R4, UR4, RZ, 0xc0, !PT ;  /* 0x0000000404047c12 */ /* 0x010fc8000f8ec0ff */
[----:B------:R-:W4:Y:S01]  /*cc50*/  POPC R9, R4 ;  /* 0x0000000400097309 */ /* 0x000f220000000000 */
[----:B---3--:R-:W4:Y:S02]  /*cc60*/  SHFL.IDX PT, R0, R3, R0, 0x1f ;  /* 0x00001f0003007589 */ /* 0x008f2400000e0000 */
[----:B----4-:R-:W-:-:S07]  /*cc70*/  IADD3 R16, R0, UR38, R9 ;  /* 0x0000002600107c10 */ /* 0x010fce000fffe009 */
.L_x_9524:
[----:B------:R-:W-:Y:S05]  /*cc80*/  BSYNC B0 ;  /* 0x0000000000007941 */ /* 0x000fea0003800000 */
.L_x_9523:
[----:B------:R-:W-:Y:S02]  /*cc90*/  SEL R24, R24, RZ, P0 ;  /* 0x000000ff18187207 */ /* 0x000fe40000000000 */
[----:B------:R-:W-:-:S07]  /*cca0*/  LOP3.LUT R26, R26, R5, RZ, 0x3c, !PT ;  /* 0x000000051a1a7212 */ /* 0x000fce00078e3cff */
.L_x_9483:
[----:B------:R-:W-:Y:S05]  /*ccb0*/  BSYNC B7 ;  /* 0x0000000000077941 */ /* 0x000fea0003800000 */
.L_x_9481:
        /* <DEDUP_REMOVED lines=8> */
[----:B------:R3:W4:Y:S01]  /*cd40*/  LDS.128 R16, [R22+0x228d0] ;  /* 0x0228d00016107984 */ /* 0x0007220000000c00 */
[----:B------:R-:W-:Y:S06]  /*cd50*/  BAR.ARV 0x4, 0x180 ;  /* 0x0106000000007b1d */ /* 0x000fec0000002000 */
[----:B------:R-:W-:Y:S05]  /*cd60*/  BRA `(.L_x_9526) ;  /* 0x0000000800407947 */ /* 0x000fea0003800000 */
.L_x_9525:
[----:B------:R-:W3:Y:S01]  /*cd70*/  S2R R0, SR_TID.X ;  /* 0x0000000000007919 */ /* 0x000ee20000002100 */
[----:B------:R-:W-:Y:S01]  /*cd80*/  UMOV UR4, 0xffffffff ;  /* 0xffffffff00047882 */ /* 0x000fe20000000000 */
[----:B---3--:R-:W-:-:S04]  /*cd90*/  LOP3.LUT R8, R0, 0x1f, RZ, 0xc0, !PT ;  /* 0x0000001f00087812 */ /* 0x008fc800078ec0ff */
[----:B------:R-:W-:Y:S01]  /*cda0*/  ISETP.NE.AND P0, PT, R8, 0x1f, PT ;  /* 0x0000001f0800780c */ /* 0x000fe20003f05270 */
[----:B------:R-:W-:-:S12]  /*cdb0*/  BRA.DIV UR4, `(.L_x_9527) ;  /* 0x0000003a04887947 */ /* 0x000fd8000b800000 */
[----:B------:R-:W-:Y:S01]  /*cdc0*/  IMAD.IADD R5, R19, 0x1, R8 ;  /* 0x0000000113057824 */ /* 0x000fe200078e0208 */
[----:B------:R-:W-:-:S04]  /*cdd0*/  ULDC UR4, c[0x0][0xc3c] ;  /* 0x00030f0000047ab9 */ /* 0x000fc80000000800 */
[----:B------:R-:W-:-:S13]  /*cde0*/  ISETP.GE.OR P1, PT, R5, UR4, !P0 ;  /* 0x0000000405007c0c */ /* 0x000fda000c726670 */
[----:B------:R-:W3:Y:S02]  /*cdf0*/  @!P1 LDC.64 R2, c[0x0][0xc80] ;  /* 0x00032000ff029b82 */ /* 0x000ee40000000a00 */
[----:B---3--:R-:W-:-:S06]  /*ce00*/  @!P1 IMAD.WIDE R2, R5, 0x4, R2 ;  /* 0x0000000405029825 */ /* 0x008fcc00078e0202 */
[----:B------:R-:W3:Y:S01]  /*ce10*/  @!P1 LDG.E R2, desc[UR50][R2.64] ;  /* 0x0000003202029981 */ /* 0x000ee2000c1e1900 */
[----:B------:R-:W-:Y:S01]  /*ce20*/  IMAD.MOV.U32 R4, RZ, RZ, RZ ;  /* 0x000000ffff047224 */ /* 0x000fe200078e00ff */
[C---:B------:R-:W-:Y:S02]  /*ce30*/  ISETP.GE.U32.AND P2, PT, R8.reuse, 0x2, PT ;  /* 0x000000020800780c */ /* 0x040fe40003f46070 */
[C---:B------:R-:W-:Y:S01]  /*ce40*/  ISETP.GE.U32.AND P3, PT, R8.reuse, 0x4, PT ;  /* 0x000000040800780c */ /* 0x040fe20003f66070 */
[----:B------:R-:W-:Y:S01]  /*ce50*/  SHFL.IDX PT, R0, R16, 0x1, 0x1f ;  /* 0x00201f0010007f89 */ /* 0x000fe200000e0000 */
[C---:B------:R-:W-:Y:S02]  /*ce60*/  ISETP.GE.U32.AND P4, PT, R8.reuse, 0x8, PT ;  /* 0x000000080800780c */ /* 0x040fe40003f86070 */
[C---:B------:R-:W-:Y:S01]  /*ce70*/  ISETP.GE.U32.AND P5, PT, R8.reuse, 0x10, PT ;  /* 0x000000100800780c */ /* 0x040fe20003fa6070 */
[----:B---3--:R-:W-:Y:S01]  /*ce80*/  @!P1 IMAD.MOV.U32 R4, RZ, RZ, R2 ;  /* 0x000000ffff049224 */ /* 0x008fe200078e0002 */
[----:B------:R-:W-:-:S04]  /*ce90*/  ISETP.NE.AND P1, PT, R8, RZ, PT ;  /* 0x000000ff0800720c */ /* 0x000fc80003f25270 */
[----:B------:R-:W3:Y:S02]  /*cea0*/  SHFL.UP PT, R14, R4, 0x1, RZ ;  /* 0x04200000040e7989 */ /* 0x000ee400000e00ff */
[----:B---3--:R-:W-:-:S05]  /*ceb0*/  SEL R5, R14, RZ, P1 ;  /* 0x000000ff0e057207 */ /* 0x008fca0000800000 */
[----:B------:R-:W-:Y:S02]  /*cec0*/  IMAD.IADD R6, R4, 0x1, R5 ;  /* 0x0000000104067824 */ /* 0x000fe400078e0205 */
[----:B------:R-:W-:Y:S04]  /*ced0*/  SHFL.IDX PT, R5, R16, RZ, 0x1f ;  /* 0x00001fff10057589 */ /* 0x000fe800000e0000 */
[----:B------:R-:W3:Y:S02]  /*cee0*/  SHFL.UP PT, R14, R6, 0x2, RZ ;  /* 0x04400000060e7989 */ /* 0x000ee400000e00ff */
[----:B---3--:R-:W-:-:S05]  /*cef0*/  SEL R7, R14, RZ, P2 ;  /* 0x000000ff0e077207 */ /* 0x008fca0001000000 */
[----:B------:R-:W-:-:S05]  /*cf00*/  IMAD.IADD R7, R6, 0x1, R7 ;  /* 0x0000000106077824 */ /* 0x000fca00078e0207 */
[----:B------:R-:W3:Y:S02]  /*cf10*/  SHFL.UP PT, R14, R7, 0x4, RZ ;  /* 0x04800000070e7989 */ /* 0x000ee400000e00ff */
[----:B---3--:R-:W-:-:S05]  /*cf20*/  SEL R2, R14, RZ, P3 ;  /* 0x000000ff0e027207 */ /* 0x008fca0001800000 */
[----:B------:R-:W-:-:S05]  /*cf30*/  IMAD.IADD R2, R7, 0x1, R2 ;  /* 0x0000000107027824 */ /* 0x000fca00078e0202 */
[----:B------:R-:W3:Y:S02]  /*cf40*/  SHFL.UP PT, R14, R2, 0x8, RZ ;  /* 0x05000000020e7989 */ /* 0x000ee400000e00ff */
[----:B---3--:R-:W-:-:S04]  /*cf50*/  SEL R3, R14, RZ, P4 ;  /* 0x000000ff0e037207 */ /* 0x008fc80002000000 */
[----:B------:R-:W-:-:S05]  /*cf60*/  IADD3 R3, R2, R3, RZ ;  /* 0x0000000302037210 */ /* 0x000fca0007ffe0ff */
[----:B------:R-:W3:Y:S02]  /*cf70*/  SHFL.UP PT, R14, R3, 0x10, RZ ;  /* 0x06000000030e7989 */ /* 0x000ee400000e00ff */
[----:B---3--:R-:W-:-:S05]  /*cf80*/  SEL R6, R14, RZ, P5 ;  /* 0x000000ff0e067207 */ /* 0x008fca0002800000 */
[----:B------:R-:W-:-:S05]  /*cf90*/  IMAD.IADD R6, R3, 0x1, R6 ;  /* 0x0000000103067824 */ /* 0x000fca00078e0206 */
[----:B------:R3:W4:Y:S02]  /*cfa0*/  SHFL.IDX PT, R14, R6, 0x1f, 0x1f ;  /* 0x03e01f00060e7f89 */ /* 0x00072400000e0000 */
.L_x_9643:
[----:B------:R-:W-:Y:S02]  /*cfb0*/  ULDC UR4, c[0x0][0xc38] ;  /* 0x00030e0000047ab9 */ /* 0x000fe40000000800 */
[----:B------:R-:W-:-:S04]  /*cfc0*/  IMAD.U32 R7, RZ, RZ, UR4 ;  /* 0x00000004ff077e24 */ /* 0x000fc8000f8e00ff */
[----:B----4-:R-:W-:-:S04]  /*cfd0*/  IMAD R3, R14, R7, RZ ;  /* 0x000000070e037224 */ /* 0x010fc800078e02ff */
[----:B------:R-:W-:-:S05]  /*cfe0*/  IMAD.IADD R8, R0, 0x1, R3 ;  /* 0x0000000100087824 */ /* 0x000fca00078e0203 */
[----:B------:R-:W-:-:S13]  /*cff0*/  ISETP.GT.AND P6, PT, R8, R5, PT ;  /* 0x000000050800720c */ /* 0x000fda0003fc4270 */
[----:B------:R-:W-:Y:S05]  /*d000*/  @P6 BRA `(.L_x_9528) ;  /* 0x00000000009c6947 */ /* 0x000fea0003800000 */
.L_x_9533:
[----:B------:R-:W4:Y:S01]  /*d010*/  LDC R0, c[0x0][0xc3c] ;  /* 0x00030f00ff007b82 */ /* 0x000f220000000800 */
[----:B------:R-:W-:-:S05]  /*d020*/  VIADD R19, R19, 0x1f ;  /* 0x0000001f13137836 */ /* 0x000fca0000000000 */
[----:B----4-:R-:W-:-:S13]  /*d030*/  ISETP.GE.AND P6, PT, R19, R0, PT ;  /* 0x000000001300720c */ /* 0x010fda0003fc6270 */
[----:B0-----:R-:W-:Y:S05]  /*d040*/  @P6 BRA `(.L_x_9529) ;  /* 0x0000000400446947 */ /* 0x001fea0003800000 */
[----:B------:R-:W4:Y:S01]  /*d050*/  S2R R2, SR_TID.X ;  /* 0x0000000000027919 */ /* 0x000f220000002100 */
[----:B------:R-:W-:Y:S01]  /*d060*/  BSSY B0, `(.L_x_9530) ;  /* 0x0000009000007945 */ /* 0x000fe20003800000 */
[----:B------:R-:W-:Y:S01]  /*d070*/  IMAD.MOV.U32 R4, RZ, RZ, RZ ;  /* 0x000000ffff047224 */ /* 0x000fe200078e00ff */
[----:B----4-:R-:W-:-:S05]  /*d080*/  LOP3.LUT R2, R2, 0x1f, RZ, 0xc0, !PT ;  /* 0x0000001f02027812 */ /* 0x010fca00078ec0ff */
[----:B------:R-:W-:-:S05]  /*d090*/  IMAD.IADD R7, R19, 0x1, R2 ;  /* 0x0000000113077824 */ /* 0x000fca00078e0202 */
[----:B------:R-:W-:-:S13]  /*d0a0*/  ISETP.GE.OR P6, PT, R7, R0, !P0 ;  /* 0x000000000700720c */ /* 0x000fda00047c6670 */
[----:B------:R-:W-:Y:S05]  /*d0b0*/  @P6 BRA `(.L_x_9531) ;  /* 0x00000000000c6947 */ /* 0x000fea0003800000 */
[----:B------:R-:W4:Y:S02]  /*d0c0*/  LDC.64 R2, c[0x0][0xc80] ;  /* 0x00032000ff027b82 */ /* 0x000f240000000a00 */
[----:B----4-:R-:W-:-:S05]  /*d0d0*/  IMAD.WIDE R2, R7, 0x4, R2 ;  /* 0x0000000407027825 */ /* 0x010fca00078e0202 */
[----:B------:R4:W5:Y:S02]  /*d0e0*/  LDG.E R4, desc[UR50][R2.64] ;  /* 0x0000003202047981 */ /* 0x000964000c1e1900 */
.L_x_9531:
[----:B------:R-:W-:Y:S05]  /*d0f0*/  BSYNC B0 ;  /* 0x0000000000007941 */ /* 0x000fea0003800000 */
.L_x_9530:
[----:B------:R-:W-:-:S03]  /*d100*/  UMOV UR4, 0xffffffff ;  /* 0xffffffff00047882 */ /* 0x000fc60000000000 */
[----:B------:R-:W-:Y:S05]  /*d110*/  BRA.DIV UR4, `(.L_x_9532) ;  /* 0x0000003a04d47947 */ /* 0x000fea000b800000 */
[----:B-----5:R-:W0:Y:S02]  /*d120*/  SHFL.UP PT, R14, R4, 0x1, RZ ;  /* 0x04200000040e7989 */ /* 0x020e2400000e00ff */
[----:B0-----:R-:W-:-:S05]  /*d130*/  SEL R13, R14, RZ, P1 ;  /* 0x000000ff0e0d7207 */ /* 0x001fca0000800000 */
[----:B------:R-:W-:-:S05]  /*d140*/  IMAD.IADD R13, R4, 0x1, R13 ;  /* 0x00000001040d7824 */ /* 0x000fca00078e020d */
[----:B------:R-:W0:Y:S02]  /*d150*/  SHFL.UP PT, R14, R13, 0x2, RZ ;  /* 0x044000000d0e7989 */ /* 0x000e2400000e00ff */
[----:B0-----:R-:W-:-:S05]  /*d160*/  SEL R0, R14, RZ, P2 ;  /* 0x000000ff0e007207 */ /* 0x001fca0001000000 */
[----:B------:R-:W-:-:S05]  /*d170*/  IMAD.IADD R0, R13, 0x1, R0 ;  /* 0x000000010d007824 */ /* 0x000fca00078e0200 */
[----:B------:R-:W4:Y:S02]  /*d180*/  SHFL.UP PT, R14, R0, 0x4, RZ ;  /* 0x04800000000e7989 */ /* 0x000f2400000e00ff */
[----:B----4-:R-:W-:-:S05]  /*d190*/  SEL R3, R14, RZ, P3 ;  /* 0x000000ff0e037207 */ /* 0x010fca0001800000 */
[----:B------:R-:W-:-:S05]  /*d1a0*/  IMAD.IADD R2, R0, 0x1, R3 ;  /* 0x0000000100027824 */ /* 0x000fca00078e0203 */
[----:B------:R-:W0:Y:S02]  /*d1b0*/  SHFL.UP PT, R14, R2, 0x8, RZ ;  /* 0x05000000020e7989 */ /* 0x000e2400000e00ff */
[----:B0-----:R-:W-:-:S05]  /*d1c0*/  SEL R3, R14, RZ, P4 ;  /* 0x000000ff0e037207 */ /* 0x001fca0002000000 */
[----:B------:R-:W-:-:S05]  /*d1d0*/  IMAD.IADD R3, R2, 0x1, R3 ;  /* 0x0000000102037824 */ /* 0x000fca00078e0203 */
[----:B------:R-:W3:Y:S02]  /*d1e0*/  SHFL.UP PT, R14, R3, 0x10, RZ ;  /* 0x06000000030e7989 */ /* 0x000ee400000e00ff */
[----:B---3--:R-:W-:-:S05]  /*d1f0*/  SEL R6, R14, RZ, P5 ;  /* 0x000000ff0e067207 */ /* 0x008fca0002800000 */
[----:B------:R-:W-:-:S05]  /*d200*/  IMAD.IADD R6, R3, 0x1, R6 ;  /* 0x0000000103067824 */ /* 0x000fca00078e0206 */
[----:B------:R0:W3:Y:S02]  /*d210*/  SHFL.IDX PT, R14, R6, 0x1f, 0x1f ;  /* 0x03e01f00060e7f89 */ /* 0x0000e400000e0000 */
.L_x_9651:
[----:B------:R-:W-:Y:S02]  /*d220*/  ULDC UR4, c[0x0][0xc38] ;  /* 0x00030e0000047ab9 */ /* 0x000fe40000000800 */
[----:B------:R-:W-:-:S04]  /*d230*/  IMAD.U32 R7, RZ, RZ, UR4 ;  /* 0x00000004ff077e24 */ /* 0x000fc8000f8e00ff */
[----:B---3--:R-:W-:-:S04]  /*d240*/  IMAD R3, R14, R7, RZ ;  /* 0x000000070e037224 */ /* 0x008fc800078e02ff */
[----:B------:R-:W-:-:S05]  /*d250*/  IMAD.IADD R8, R3, 0x1, R8 ;  /* 0x0000000103087824 */ /* 0x000fca00078e0208 */
[----:B------:R-:W-:-:S13]  /*d260*/  ISETP.GT.AND P6, PT, R8, R5, PT ;  /* 0x000000050800720c */ /* 0x000fda0003fc4270 */
[----:B------:R-:W-:Y:S05]  /*d270*/  @!P6 BRA `(.L_x_9533) ;  /* 0xfffffffc0064e947 */ /* 0x000fea000383ffff */
.L_x_9528:
[----:B------:R-:W-:Y:S01]  /*d280*/  IMAD.IADD R8, R8, 0x1, -R3 ;  /* 0x0000000108087824 */ /* 0x000fe200078e0a03 */
[----:B------:R-:W-:-:S03]  /*d290*/  UMOV UR4, 0xffffffff ;  /* 0xffffffff00047882 */ /* 0x000fc60000000000 */
[----:B------:R-:W-:-:S05]  /*d2a0*/  IMAD R0, R6, R7, R8 ;  /* 0x0000000706007224 */ /* 0x000fca00078e0208 */
[----:B------:R-:W-:Y:S01]  /*d2b0*/  ISETP.GT.AND P6, PT, R0, R5, PT ;  /* 0x000000050000720c */ /* 0x000fe20003fc4270 */
[----:B------:R-:W-:-:S12]  /*d2c0*/  BRA.DIV UR4, `(.L_x_9534) ;  /* 0x0000003e04247947 */ /* 0x000fd8000b800000 */
[----:B------:R-:W-:-:S04]  /*d2d0*/  VOTE.ANY R2, PT, !P6 ;  /* 0x0000000000027806 */ /* 0x000fc800070e0100 */
[----:B------:R-:W4:Y:S02]  /*d2e0*/  POPC R0, R2 ;  /* 0x0000000200007309 */ /* 0x000f240000000000 */
[----:B----4-:R4:W0:Y:S02]  /*d2f0*/  SHFL.IDX PT, R4, R4, R0, 0x1f ;  /* 0x00001f0004047589 */ /* 0x01082400000e0000 */
.L_x_9655:
[----:B------:R-:W-:Y:S01]  /*d300*/  ISETP.NE.AND P0, PT, R2, RZ, PT ;  /* 0x000000ff0200720c */ /* 0x000fe20003f05270 */
[----:B------:R-:W-:-:S12]  /*d310*/  IMAD.MOV.U32 R14, RZ, RZ, RZ ;  /* 0x000000ffff0e7224 */ /* 0x000fd800078e00ff */
[----:B------:R-:W-:Y:S05]  /*d320*/  @!P0 BRA `(.L_x_9535) ;  /* 0x0000000000108947 */ /* 0x000fea0003800000 */
[----:B------:R-:W-:Y:S01]  /*d330*/  UMOV UR4, 0xffffffff ;  /* 0xffffffff00047882 */ /* 0x000fe20000000000 */
[----:B------:R-:W-:Y:S02]  /*d340*/  VIADD R12, R0, 0xffffffff ;  /* 0xffffffff000c7836 */ /* 0x000fe40000000000 */
[----:B------:R-:W-:Y:S05]  /*d350*/  BRA.DIV UR4, `(.L_x_9536) ;  /* 0x0000003e04487947 */ /* 0x000fea000b800000 */
[----:B------:R0:W0:Y:S02]  /*d360*/  SHFL.IDX PT, R14, R6, R12, 0x1f ;  /* 0x00001f0c060e7589 */ /* 0x00002400000e0000 */
.L_x_9535:
[----:B0--3--:R-:W-:Y:S01]  /*d370*/  IABS R6, R4 ;  /* 0x0000000400067213 */ /* 0x009fe20000000000 */
[----:B------:R-:W-:Y:S02]  /*d380*/  IMAD R16, R14, R7, R8 ;  /* 0x000000070e107224 */ /* 0x000fe400078e0208 */
[----:B------:R-:W-:Y:S01]  /*d390*/  IMAD.IADD R19, R0, 0x1, R19 ;  /* 0x0000000100137824 */ /* 0x000fe200078e0213 */
[----:B------:R-:W0:Y:S08]  /*d3a0*/  I2F.RP R9, R6 ;  /* 0x0000000600097306 */ /* 0x000e300000209400 */
[----:B0-----:R-:W0:Y:S02]  /*d3b0*/  MUFU.RCP R9, R9 ;  /* 0x0000000900097308 */ /* 0x001e240000001000 */
[----:B0-----:R-:W-:-:S06]  /*d3c0*/  VIADD R2, R9, 0xffffffe ;  /* 0x0ffffffe09027836 */ /* 0x001fcc0000000000 */
[----:B------:R0:W3:Y:S02]  /*d3d0*/  F2I.FTZ.U32.TRUNC.NTZ R3, R2 ;  /* 0x0000000200037305 */ /* 0x0000e4000021f000 */
[----:B0-----:R-:W-:Y:S02]  /*d3e0*/  IMAD.MOV.U32 R2, RZ, RZ, RZ ;  /* 0x000000ffff027224 */ /* 0x001fe400078e00ff */
[----:B---3--:R-:W-:-:S04]  /*d3f0*/  IMAD.MOV R7, RZ, RZ, -R3 ;  /* 0x000000ffff077224 */ /* 0x008fc800078e0a03 */
        /* <DEDUP_REMOVED lines=22> */
.L_x_9529:
[----:B------:R-:W-:Y:S01]  /*d560*/  UMOV UR4, URZ ;  /* 0x0000003f00047c82 */ /* 0x000fe20008000000 */
[----:B------:R-:W-:Y:S01]  /*d570*/  UMOV UR5, URZ ;  /* 0x0000003f00057c82 */ /* 0x000fe20008000000 */
[----:B------:R-:W-:Y:S01]  /*d580*/  ULDC UR6, c[0x0][0xc3c] ;  /* 0x00030f0000067ab9 */ /* 0x000fe20000000800 */
[----:B------:R-:W-:Y:S02]  /*d590*/  IMAD.MOV.U32 R16, RZ, RZ, R5 ;  /* 0x000000ffff107224 */ /* 0x000fe400078e0005 */
[----:B------:R-:W-:Y:S02]  /*d5a0*/  IMAD.U32 R17, RZ, RZ, UR4 ;  /* 0x00000004ff117e24 */ /* 0x000fe4000f8e00ff */
[----:B------:R-:W-:Y:S02]  /*d5b0*/  IMAD.U32 R18, RZ, RZ, UR5 ;  /* 0x00000005ff127e24 */ /* 0x000fe4000f8e00ff */
[----:B------:R-:W-:-:S07]  /*d5c0*/  IMAD.U32 R19, RZ, RZ, UR6 ;  /* 0x00000006ff137e24 */ /* 0x000fce000f8e00ff */
.L_x_9537:
[----:B----4-:R-:W4:Y:S01]  /*d5d0*/  S2R R0, SR_TID.X ;  /* 0x0000000000007919 */ /* 0x010f220000002100 */
[----:B------:R-:W-:Y:S05]  /*d5e0*/  WARPSYNC.ALL ;  /* 0x0000000000007948 */ /* 0x000fea0003800000 */
[----:B------:R-:W-:Y:S01]  /*d5f0*/  BAR.SYNC.DEFER_BLOCKING 0x4, 0x180 ;  /* 0x0106000000007b1d */ /* 0x000fe20000010000 */
[----:B----4-:R-:W-:-:S04]  /*d600*/  LOP3.LUT R0, R0, 0x1f, RZ, 0xc0, !PT ;  /* 0x0000001f00007812 */ /* 0x010fc800078ec0ff */
[----:B------:R-:W-:-:S13]  /*d610*/  ISETP.NE.AND P0, PT, R0, RZ, PT ;  /* 0x000000ff0000720c */ /* 0x000fda0003f05270 */
[----:B------:R-:W4:Y:S01]  /*d620*/  @!P0 S2R R3, SR_CgaCtaId ;  /* 0x0000000000038919 */ /* 0x000f220000008800 */
[----:B------:R-:W-:-:S04]  /*d630*/  @!P0 MOV R0, 0x400 ;  /* 0x0000040000008802 */ /* 0x000fc80000000f00 */
[----:B----4-:R-:W-:-:S05]  /*d640*/  @!P0 LEA R22, R3, R0, 0x18 ;  /* 0x0000000003168211 */ /* 0x010fca00078ec0ff */
[----:B------:R4:W-:Y:S01]  /*d650*/  @!P0 STS.128 [R22+0x228d0], R16 ;  /* 0x0228d01016008388 */ /* 0x0009e20000000c00 */
[----:B------:R-:W-:Y:S06]  /*d660*/  BAR.ARV 0x5, 0x180 ;  /* 0x0146000000007b1d */ /* 0x000fec0000002000 */
.L_x_9526:
[----:B------:R-:W-:Y:S02]  /*d670*/  ULDC UR4, c[0x0][0xc3c] ;  /* 0x00030f0000047ab9 */ /* 0x000fe40000000800 */
[----:B----4-:R-:W-:-:S13]  /*d680*/  ISETP.GE.AND P0, PT, R19, UR4, PT ;  /* 0x0000000413007c0c */ /* 0x010fda000bf06270 */
[----:B------:R-:W-:Y:S05]  /*d690*/  @!P0 BRA `(.L_x_9538) ;  /* 0xffffffbc00108947 */ /* 0x000fea000383ffff */
[----:B------:R-:W-:Y:S05]  /*d6a0*/  BSYNC B8 ;  /* 0x0000000000087941 */ /* 0x000fea0003800000 */
.L_x_9477:
[----:B0-----:R-:W4:Y:S01]  /*d6b0*/  LDL.LU R0, [R1+0x24] ;  /* 0x0000240001007983 */ /* 0x001f220000300800 */
[----:B------:R-:W-:Y:S01]  /*d6c0*/  BSSY B0, `(.L_x_9539) ;  /* 0x000000b000007945 */ /* 0x000fe20003800000 */
[----:B------:R-:W0:Y:S01]  /*d6d0*/  S2R R5, SR_CgaCtaId ;  /* 0x0000000000057919 */ /* 0x000e220000008800 */
[----:B----4-:R-:W-:-:S04]  /*d6e0*/  IADD3 R0, R0, 0x1, RZ ;  /* 0x0000000100007810 */ /* 0x010fc80007ffe0ff */
        /* <DEDUP_REMOVED lines=8> */
.L_x_9658:
[----:B------:R-:W-:Y:S05]  /*d770*/  BSYNC B0 ;  /* 0x0000000000007941 */ /* 0x000fea0003800000 */
.L_x_9539:
[----:B------:R-:W-:-:S03]  /*d780*/  UMOV UR4, 0xffffffff ;  /* 0xffffffff00047882 */ /* 0x000fc60000000000 */
[----:B------:R-:W-:Y:S05]  /*d790*/  BRA.DIV UR4, `(.L_x_9541) ;  /* 0x0000003a04707947 */ /* 0x000fea000b800000 */
[----:B0-----:R-:W0:Y:S02]  /*d7a0*/  S2R R0, SR_TID.X ;  /* 0x0000000000007919 */ /* 0x001e240000002100 */
[----:B0-----:R-:W-:-:S04]  /*d7b0*/  SHF.R.U32.HI R0, RZ, 0x5, R0 ;  /* 0x00000005ff007819 */ /* 0x001fc80000011600 */
[----:B------:R-:W-:-:S05]  /*d7c0*/  LOP3.LUT R0, R0, 0x3, RZ, 0xc0, !PT ;  /* 0x0000000300007812 */ /* 0x000fca00078ec0ff */
[----:B------:R0:W4:Y:S02]  /*d7d0*/  SHFL.IDX PT, R14, R0, RZ, 0x1f ;  /* 0x00001fff000e7589 */ /* 0x00012400000e0000 */
.L_x_9661:
[----:B----4-:R-:W-:Y:S01]  /*d7e0*/  ISETP.NE.AND P0, PT, R14, RZ, PT ;  /* 0x000000ff0e00720c */ /* 0x010fe20003f05270 */
[----:B------:R-:W-:-:S12]  /*d7f0*/  BSSY B0, `(.L_x_9542) ;  /* 0x0000024000007945 */ /* 0x000fd80003800000 */
[----:B------:R-:W-:Y:S05]  /*d800*/  @P0 BRA `(.L_x_9543) ;  /* 0x0000000000880947 */ /* 0x000fea0003800000 */
[----:B------:R-:W-:-:S03]  /*d810*/  UMOV UR4, 0xffffffff ;  /* 0xffffffff00047882 */ /* 0x000fc60000000000 */
[----:B------:R-:W-:Y:S05]  /*d820*/  BRA.DIV UR4, `(.L_x_9544) ;  /* 0x0000003a04807947 */ /* 0x000fea000b800000 */
[----:B------:R-:W-:-:S13]  /*d830*/  ELECT P6, URZ, PT ;  /* 0x00000000003f782f */ /* 0x000fda00038c0000 */
.L_x_9664:
[----:B------:R-:W-:Y:S05]  /*d840*/  @!P6 BRA `(.L_x_9543) ;  /* 0x000000000078e947 */ /* 0x000fea0003800000 */
[----:B------:R-:W-:-:S06]  /*d850*/  ULOP3.LUT UR4, UR37, 0x2, URZ, 0xfc, !UPT ;  /* 0x0000000225047892 */ /* 0x000fcc000f8efc3f */
[----:B0-----:R-:W-:-:S05]  /*d860*/  IMAD.U32 R0, RZ, RZ, UR4 ;  /* 0x00000004ff007e24 */ /* 0x001fca000f8e00ff */
[----:B------:R-:W-:-:S13]  /*d870*/  ISETP.NE.AND P0, PT, R0, 0x3, PT ;  /* 0x000000030000780c */ /* 0x000fda0003f05270 */
[----:B------:R-:W-:Y:S05]  /*d880*/  @!P0 BRA `(.L_x_9545) ;  /* 0x0000000000048947 */ /* 0x000fea0003800000 */
[----:B------:R-:W-:Y:S01]  /*d890*/  BPT.TRAP 0x1 ;  /* 0x000000040000795c */ /* 0x000fe20000300000 */
.L_x_9545:
[----:B------:R-:W-:Y:S01]  /*d8a0*/  IMAD R5, R24, 0x8, R7 ;  /* 0x0000000818057824 */ /* 0x000fe200078e0207 */
[----:B------:R-:W-:Y:S01]  /*d8b0*/  SHF.L.U32 R0, R26, 0x1f, RZ ;  /* 0x0000001f1a007819 */ /* 0x000fe200000006ff */
[----:B------:R-:W-:-:S03]  /*d8c0*/  VIADD R24, R24, 0x1 ;  /* 0x0000000118187836 */ /* 0x000fc60000000000 */
[----:B------:R-:W0:Y:S02]  /*d8d0*/  SYNCS.PHASECHK.TRANS64.TRYWAIT P1, [R5+URZ+0x22840], R0 ;  /* 0x02284000050075a7 */ /* 0x000e24000802017f */
[----:B------:R-:W-:-:S04]  /*d8e0*/  ISETP.NE.AND P2, PT, R24, 0x2, PT ;  /* 0x000000021800780c */ /* 0x000fc80003f45270 */
[----:B------:R-:W-:Y:S01]  /*d8f0*/  SEL R3, RZ, 0x1, P2 ;  /* 0x00000001ff037807 */ /* 0x000fe20001000000 */
[----:B0-----:R-:W-:Y:S08]  /*d900*/  @!P1 BRA `(.L_x_9546) ;  /* 0x0000003800689947 */ /* 0x001ff00003800000 */
.L_x_9665:
[----:B------:R-:W-:Y:S02]  /*d910*/  SEL R24, R24, RZ, P2 ;  /* 0x000000ff18187207 */ /* 0x000fe40001000000 */
[----:B------:R-:W-:Y:S01]  /*d920*/  LOP3.LUT R2, R26, R3, RZ, 0x3c, !PT ;  /* 0x000000031a027212 */ /* 0x000fe200078e3cff */
[----:B------:R-:W-:Y:S06]  /*d930*/  @!P0 BRA `(.L_x_9547) ;  /* 0x0000000000048947 */ /* 0x000fec0003800000 */
[----:B------:R-:W-:Y:S01]  /*d940*/  BPT.TRAP 0x1 ;  /* 0x000000040000795c */ /* 0x000fe20000300000 */
.L_x_9547:
[----:B------:R-:W-:Y:S01]  /*d950*/  IMAD R3, R24, 0x8, R7 ;  /* 0x0000000818037824 */ /* 0x000fe200078e0207 */
[----:B------:R-:W-:-:S04]  /*d960*/  SHF.L.U32 R2, R2, 0x1f, RZ ;  /* 0x0000001f02027819 */ /* 0x000fc800000006ff */
[----:B------:R-:W4:Y:S02]  /*d970*/  SYNCS.PHASECHK.TRANS64.TRYWAIT P1, [R3+URZ+0x22840], R2 ;  /* 0x02284002030075a7 */ /* 0x000f24000802017f */
[----:B----4-:R-:W-:Y:S05]  /*d980*/  @!P1 BRA `(.L_x_9548) ;  /* 0x00000038005c9947 */ /* 0x010fea0003800000 */
.L_x_9666:
[----:B------:R-:W-:Y:S05]  /*d990*/  @!P0 BRA `(.L_x_9549) ;  /* 0x0000000000048947 */ /* 0x000fea0003800000 */
[----:B------:R-:W-:Y:S01]  /*d9a0*/  BPT.TRAP 0x1 ;  /* 0x000000040000795c */ /* 0x000fe20000300000 */
.L_x_9549:
[----:B------:R-:W5:Y:S02]  /*d9b0*/  SYNCS.PHASECHK.TRANS64.TRYWAIT P1, [R5+URZ+0x22860], R0 ;  /* 0x02286000050075a7 */ /* 0x000f64000802017f */
[----:B-----5:R-:W-:Y:S05]  /*d9c0*/  @!P1 BRA `(.L_x_9550) ;  /* 0x0000003800609947 */ /* 0x020fea0003800000 */
.L_x_9667:
[----:B------:R-:W-:Y:S05]  /*d9d0*/  @!P0 BRA `(.L_x_9551) ;  /* 0x0000000000048947 */ /* 0x000fea0003800000 */
[----:B------:R-:W-:Y:S01]  /*d9e0*/  BPT.TRAP 0x1 ;  /* 0x000000040000795c */ /* 0x000fe20000300000 */
.L_x_9551:
[----:B------:R0:W0:Y:S02]  /*d9f0*/  SYNCS.PHASECHK.TRANS64.TRYWAIT P0, [R3+URZ+0x22860], R2 ;  /* 0x02286002030075a7 */ /* 0x000024000800017f */
[----:B0-----:R-:W-:Y:S05]  /*da00*/  @!P0 NANOSLEEP.SYNCS 0x989680 ;  /* 0x009896800000895d */ /* 0x001fea0003900000 */
[----:B------:R-:W0:Y:S02]  /*da10*/  @!P0 SYNCS.PHASECHK.TRANS64 P0, [R3+URZ+0x22860], R2 ;  /* 0x02286002030085a7 */ /* 0x000e24000800007f */
[----:B0-----:R-:W-:Y:S05]  /*da20*/  @!P0 BRA `(.L_x_9551) ;  /* 0xfffffffc00f08947 */ /* 0x001fea000383ffff */
.L_x_9543:
[----:B------:R-:W-:Y:S05]  /*da30*/  BSYNC B0 ;  /* 0x0000000000007941 */ /* 0x000fea0003800000 */
.L_x_9542:
[----:B------:R-:W-:Y:S05]  /*da40*/  EXIT ;  /* 0x000000000000794d */ /* 0x000fea0003800000 */
.L_x_9425:
[----:B0-----:R-:W-:-:S04]  /*da50*/  IMAD.U32 R3, RZ, RZ, UR45 ;  /* 0x0000002dff037e24 */ /* 0x001fc8000f8e00ff */
[----:B------:R0:W1:Y:S03]  /*da60*/  SYNCS.PHASECHK.TRANS64.TRYWAIT P0, [R3+URZ+0x22800], R0 ;  /* 0x02280000030075a7 */ /* 0x000066000800017f */
[----:B-1----:R-:W-:Y:S05]  /*da70*/  @!P0 NANOSLEEP.SYNCS 0x989680 ;  /* 0x009896800000895d */ /* 0x002fea0003900000 */
[----:B------:R-:W1:Y:S02]  /*da80*/  @!P0 SYNCS.PHASECHK.TRANS64 P0, [R3+URZ+0x22800], R0 ;  /* 0x02280000030085a7 */ /* 0x000e64000800007f */
[----:B-1----:R-:W-:Y:S05]  /*da90*/  @!P0 BRA `(.L_x_9425) ;  /* 0xfffffffc00ec8947 */ /* 0x002fea000383ffff */
[----:B------:R-:W-:Y:S05]  /*daa0*/  BRA `(.L_x_9552) ;  /* 0xffffff3c005c7947 */ /* 0x000fea000383ffff */
.L_x_9429:
[----:B-1----:R-:W-:-:S04]  /*dab0*/  IMAD.U32 R3, RZ, RZ, UR22 ;  /* 0x00000016ff037e24 */ /* 0x002fc8000f8e00ff */
[----:B------:R1:W2:Y:S03]  /*dac0*/  SYNCS.PHASECHK.TRANS64.TRYWAIT P1, [R3+URZ+0x22830], R8 ;  /* 0x02283008030075a7 */ /* 0x0002a6000802017f */
[----:B--2---:R-:W-:Y:S05]  /*dad0*/  @!P1 NANOSLEEP.SYNCS 0x989680 ;  /* 0x009896800000995d */ /* 0x004fea0003900000 */
[----:B------:R-:W2:Y:S02]  /*dae0*/  @!P1 SYNCS.PHASECHK.TRANS64 P1, [R3+URZ+0x22830], R8 ;  /* 0x02283008030095a7 */ /* 0x000ea4000802007f */
[----:B--2---:R-:W-:Y:S05]  /*daf0*/  @!P1 BRA `(.L_x_9429) ;  /* 0xfffffffc00ec9947 */ /* 0x004fea000383ffff */
[----:B------:R-:W-:Y:S05]  /*db00*/  BRA `(.L_x_9428) ;  /* 0xffffff3c00807947 */ /* 0x000fea000383ffff */
.L_x_9434:
[----:B---3--:R-:W-:-:S04]  /*db10*/  IMAD.U32 R9, RZ, RZ, UR22 ;  /* 0x00000016ff097e24 */ /* 0x008fc8000f8e00ff */
[----:B------:R3:W4:Y:S03]  /*db20*/  SYNCS.PHASECHK.TRANS64.TRYWAIT P1, [R9+URZ+0x22850], R8 ;  /* 0x02285008090075a7 */ /* 0x000726000802017f */
[----:B----4-:R-:W-:Y:S05]  /*db30*/  @!P1 NANOSLEEP.SYNCS 0x989680 ;  /* 0x009896800000995d */ /* 0x010fea0003900000 */
[----:B------:R-:W4:Y:S02]  /*db40*/  @!P1 SYNCS.PHASECHK.TRANS64 P1, [R9+URZ+0x22850], R8 ;  /* 0x02285008090095a7 */ /* 0x000f24000802007f */
[----:B----4-:R-:W-:Y:S05]  /*db50*/  @!P1 BRA `(.L_x_9434) ;  /* 0xfffffffc00ec9947 */ /* 0x010fea000383ffff */
[----:B------:R-:W-:Y:S05]  /*db60*/  BRA `(.L_x_9433) ;  /* 0xffffff5000f07947 */ /* 0x000fea000383ffff */
.L_x_9440:
[----:B-1----:R-:W-:-:S04]  /*db70*/  IMAD.U32 R3, RZ, RZ, UR24 ;  /* 0x00000018ff037e24 */ /* 0x002fc8000f8e00ff */
[----:B------:R1:W2:Y:S03]  /*db80*/  SYNCS.PHASECHK.TRANS64.TRYWAIT P2, [R3+URZ+0x22830], R8 ;  /* 0x02283008030075a7 */ /* 0x0002a6000804017f */
[----:B--2---:R-:W-:Y:S05]  /*db90*/  @!P2 NANOSLEEP.SYNCS 0x989680 ;  /* 0x009896800000a95d */ /* 0x004fea0003900000 */
[----:B------:R-:W2:Y:S02]  /*dba0*/  @!P2 SYNCS.PHASECHK.TRANS64 P2, [R3+URZ+0x22830], R8 ;  /* 0x022830080300a5a7 */ /* 0x000ea4000804007f */
[----:B--2---:R-:W-:Y:S05]  /*dbb0*/  @!P2 BRA `(.L_x_9440) ;  /* 0xfffffffc00eca947 */ /* 0x004fea000383ffff */
[----:B------:R-:W-:Y:S05]  /*dbc0*/  BRA `(.L_x_9439) ;  /* 0xffffff5800087947 */ /* 0x000fea000383ffff */
.L_x_9445:
[----:B-1----:R-:W-:-:S04]  /*dbd0*/  IMAD.U32 R9, RZ, RZ, UR24 ;  /* 0x00000018ff097e24 */ /* 0x002fc8000f8e00ff */
[----:B------:R1:W2:Y:S03]  /*dbe0*/  SYNCS.PHASECHK.TRANS64.TRYWAIT P2, [R9+URZ+0x22850], R8 ;  /* 0x02285008090075a7 */ /* 0x0002a6000804017f */
[----:B--2---:R-:W-:Y:S05]  /*dbf0*/  @!P2 NANOSLEEP.SYNCS 0x989680 ;  /* 0x009896800000a95d */ /* 0x004fea0003900000 */
[----:B------:R-:W2:Y:S02]  /*dc00*/  @!P2 SYNCS.PHASECHK.TRANS64 P2, [R9+URZ+0x22850], R8 ;  /* 0x022850080900a5a7 */ /* 0x000ea4000804007f */
[----:B--2---:R-:W-:Y:S05]  /*dc10*/  @!P2 BRA `(.L_x_9445) ;  /* 0xfffffffc00eca947 */ /* 0x004fea000383ffff */
[----:B------:R-:W-:Y:S05]  /*dc20*/  BRA `(.L_x_9444) ;  /* 0xffffff70002c7947 */ /* 0x000fea000383ffff */
.L_x_9489:
        /* <DEDUP_REMOVED lines=10> */
.L_x_9554:
[----:B------:R-:W-:Y:S05]  /*dcd0*/  BSYNC B0 ;  /* 0x0000000000007941 */ /* 0x000fea0003800000 */
.L_x_9553:
[----:B------:R-:W-:Y:S05]  /*dce0*/  BRA `(.L_x_9555) ;  /* 0xffffffc000cc7947 */ /* 0x000fea000383ffff */
.L_x_9492:
[----:B0-----:R0:W1:Y:S02]  /*dcf0*/  SYNCS.PHASECHK.TRANS64.TRYWAIT P0, [R33+URZ+0x22840], R0 ;  /* 0x02284000210075a7 */ /* 0x001064000800017f */
[----:B-1----:R-:W-:Y:S05]  /*dd00*/  @!P0 NANOSLEEP.SYNCS 0x989680 ;  /* 0x009896800000895d */ /* 0x002fea0003900000 */
[----:B------:R-:W1:Y:S02]  /*dd10*/  @!P0 SYNCS.PHASECHK.TRANS64 P0, [R33+URZ+0x22840], R0 ;  /* 0x02284000210085a7 */ /* 0x000e64000800007f */
[----:B-1----:R-:W-:Y:S05]  /*dd20*/  @!P0 BRA `(.L_x_9492) ;  /* 0xfffffffc00f08947 */ /* 0x002fea000383ffff */
[----:B------:R-:W-:Y:S05]  /*dd30*/  BRA `(.L_x_9556) ;  /* 0xffffffc000f87947 */ /* 0x000fea000383ffff */
.L_x_9493:
        /* <DEDUP_REMOVED lines=8> */
.L_x_9558:
[----:B------:R-:W-:Y:S05]  /*ddc0*/  BSYNC B0 ;  /* 0x0000000000007941 */ /* 0x000fea0003800000 */
.L_x_9557:
        /* <DEDUP_REMOVED lines=9> */
.L_x_9559:
[----:B------:R-:W-:Y:S02]  /*de60*/  IMAD.MOV.U32 R13, RZ, RZ, R4 ;  /* 0x000000ffff0d7224 */ /* 0x000fe400078e0004 */
[----:B------:R-:W-:Y:S02]  /*de70*/  IMAD.MOV.U32 R12, RZ, RZ, 0x1 ;  /* 0x00000001ff0c7424 */ /* 0x000fe400078e00ff */
[----:B------:R-:W-:-:S07]  /*de80*/  IMAD.MOV.U32 R3, RZ, RZ, R14 ;  /* 0x000000ffff037224 */ /* 0x000fce00078e000e */
[----:B------:R-:W-:Y:S05]  /*de90*/  WARPSYNC.COLLECTIVE R15, `(.L_x_9560) ;  /* 0x000000000f087348 */ /* 0x000fea0003c00000 */
[----:B------:R0:W1:Y:S02]  /*dea0*/  SHFL.IDX P6, R14, R13, R12, R11 ;  /* 0x0000000c0d0e7389 */ /* 0x00006400000c000b */
[----:B01----:R-:W-:Y:S01]  /*deb0*/  ENDCOLLECTIVE ;  /* 0x000000000000791b */ /* 0x003fe20003800000 */
.L_x_9560:
        /* <DEDUP_REMOVED lines=15> */
.L_x_9561:
[----:B------:R-:W-:Y:S01]  /*dfb0*/  @P0 LEA R7, R5, R22, 0x1 ;  /* 0x0000001605070211 */ /* 0x000fe200078e08ff */
[----:B------:R-:W-:Y:S02]  /*dfc0*/  IMAD.MOV.U32 R13, RZ, RZ, R4 ;  /* 0x000000ffff0d7224 */ /* 0x000fe400078e0004 */
[----:B------:R-:W-:Y:S02]  /*dfd0*/  IMAD.MOV.U32 R12, RZ, RZ, 0x2 ;  /* 0x00000002ff0c7424 */ /* 0x000fe400078e00ff */
[----:B------:R-:W-:-:S07]  /*dfe0*/  IMAD.MOV.U32 R3, RZ, RZ, R14 ;  /* 0x000000ffff037224 */ /* 0x000fce00078e000e */
[----:B------:R-:W-:Y:S05]  /*dff0*/  WARPSYNC.COLLECTIVE R15, `(.L_x_9562) ;  /* 0x000000000f087348 */ /* 0x000fea0003c00000 */
[----:B------:R0:W1:Y:S02]  /*e000*/  SHFL.IDX P6, R14, R13, R12, R11 ;  /* 0x0000000c0d0e7389 */ /* 0x00006400000c000b */
[----:B01----:R-:W-:Y:S01]  /*e010*/  ENDCOLLECTIVE ;  /* 0x000000000000791b */ /* 0x003fe20003800000 */
.L_x_9562:
        /* <DEDUP_REMOVED lines=15> */
.L_x_9563:
[----:B------:R-:W-:Y:S02]  /*e110*/  @P0 IMAD R7, R5, 0x2, R22 ;  /* 0x0000000205070824 */ /* 0x000fe400078e0216 */
[----:B------:R-:W-:Y:S02]  /*e120*/  IMAD.MOV.U32 R13, RZ, RZ, R4 ;  /* 0x000000ffff0d7224 */ /* 0x000fe400078e0004 */
[----:B------:R-:W-:Y:S02]  /*e130*/  IMAD.MOV.U32 R12, RZ, RZ, 0x3 ;  /* 0x00000003ff0c7424 */ /* 0x000fe400078e00ff */
[----:B------:R-:W-:-:S07]  /*e140*/  IMAD.MOV.U32 R3, RZ, RZ, R14 ;  /* 0x000000ffff037224 */ /* 0x000fce00078e000e */
[----:B------:R-:W-:Y:S05]  /*e150*/  WARPSYNC.COLLECTIVE R15, `(.L_x_9564) ;  /* 0x000000000f087348 */ /* 0x000fea0003c00000 */
[----:B------:R0:W1:Y:S02]  /*e160*/  SHFL.IDX P6, R14, R13, R12, R11 ;  /* 0x0000000c0d0e7389 */ /* 0x00006400000c000b */
[----:B01----:R-:W-:Y:S01]  /*e170*/  ENDCOLLECTIVE ;  /* 0x000000000000791b */ /* 0x003fe20003800000 */
.L_x_9564:
        /* <DEDUP_REMOVED lines=15> */
.L_x_9565:
[----:B------:R-:W-:Y:S02]  /*e270*/  @P0 IMAD R7, R5, 0x2, R22 ;  /* 0x0000000205070824 */ /* 0x000fe400078e0216 */
[----:B------:R-:W-:Y:S02]  /*e280*/  IMAD.MOV.U32 R13, RZ, RZ, R4 ;  /* 0x000000ffff0d7224 */ /* 0x000fe400078e0004 */
[----:B------:R-:W-:Y:S02]  /*e290*/  IMAD.MOV.U32 R12, RZ, RZ, 0x4 ;  /* 0x00000004ff0c7424 */ /* 0x000fe400078e00ff */
[----:B------:R-:W-:-:S07]  /*e2a0*/  IMAD.MOV.U32 R3, RZ, RZ, R14 ;  /* 0x000000ffff037224 */ /* 0x000fce00078e000e */
[----:B------:R-:W-:Y:S05]  /*e2b0*/  WARPSYNC.COLLECTIVE R15, `(.L_x_9566) ;  /* 0x000000000f087348 */ /* 0x000fea0003c00000 */
[----:B------:R0:W1:Y:S02]  /*e2c0*/  SHFL.IDX P6, R14, R13, R12, R11 ;  /* 0x0000000c0d0e7389 */ /* 0x00006400000c000b */
[----:B01----:R-:W-:Y:S01]  /*e2d0*/  ENDCOLLECTIVE ;  /* 0x000000000000791b */ /* 0x003fe20003800000 */
.L_x_9566:
        /* <DEDUP_REMOVED lines=15> */
.L_x_9567:
[----:B------:R-:W-:Y:S02]  /*e3d0*/  @P0 IMAD R7, R5, 0x2, R22 ;  /* 0x0000000205070824 */ /* 0x000fe400078e0216 */
[----:B------:R-:W-:Y:S02]  /*e3e0*/  IMAD.MOV.U32 R13, RZ, RZ, R4 ;  /* 0x000000ffff0d7224 */ /* 0x000fe400078e0004 */
[----:B------:R-:W-:Y:S02]  /*e3f0*/  IMAD.MOV.U32 R12, RZ, RZ, 0x5 ;  /* 0x00000005ff0c7424 */ /* 0x000fe400078e00ff */
[----:B------:R-:W-:-:S07]  /*e400*/  IMAD.MOV.U32 R3, RZ, RZ, R14 ;  /* 0x000000ffff037224 */ /* 0x000fce00078e000e */
[----:B------:R-:W-:Y:S05]  /*e410*/  WARPSYNC.COLLECTIVE R15, `(.L_x_9568) ;  /* 0x000000000f087348 */ /* 0x000fea0003c00000 */
[----:B------:R0:W1:Y:S02]  /*e420*/  SHFL.IDX P6, R14, R13, R12, R11 ;  /* 0x0000000c0d0e7389 */ /* 0x00006400000c000b */
[----:B01----:R-:W-:Y:S01]  /*e430*/  ENDCOLLECTIVE ;  /* 0x000000000000791b */ /* 0x003fe20003800000 */
.L_x_9568:
        /* <DEDUP_REMOVED lines=10> */
.L_x_9569:
[----:B------:R-:W-:Y:S01]  /*e4e0*/  @!PT LDS RZ, [RZ] ;  /* 0x00000000fffff984 */ /* 0x000fe20000000800 */
[----:B------:R-:W-:Y:S01]  /*e4f0*/  @!PT LDS RZ, [RZ] ;  /* 0x00000000fffff984 */ /* 0x000fe20000000800 */
[----:B------:R-:W-:Y:S01]  /*e500*/  @!PT LDS RZ, [RZ] ;  /* 0x00000000fffff984 */ /* 0x000fe20000000800 */
[----:B------:R0:W-:Y:S01]  /*e510*/  @P0 LDGSTS.E.BYPASS.LTC128B.128 [R7+0x1e400], desc[UR50][R2.64], !P2 ;  /* 0x1e40000002070fae */ /* 0x0001e2000d101d72 */
[----:B------:R-:W-:Y:S01]  /*e520*/  IMAD.MOV.U32 R0, RZ, RZ, R14 ;  /* 0x000000ffff007224 */ /* 0x000fe200078e000e */
[----:B------:R-:W-:Y:S06]  /*e530*/  BRA `(.L_x_9570) ;  /* 0xffffffc000647947 */ /* 0x000fec000383ffff */
.L_x_9498:
[----:B------:R-:W-:Y:S02]  /*e540*/  IMAD.MOV.U32 R13, RZ, RZ, R4 ;  /* 0x000000ffff0d7224 */ /* 0x000fe400078e0004 */
[----:B------:R-:W-:Y:S02]  /*e550*/  IMAD.MOV.U32 R12, RZ, RZ, RZ ;  /* 0x000000ffff0c7224 */ /* 0x000fe400078e00ff */
[----:B------:R-:W-:Y:S02]  /*e560*/  IMAD.MOV.U32 R11, RZ, RZ, 0x181f ;  /* 0x0000181fff0b7424 */ /* 0x000fe400078e00ff */
[----:B------:R-:W-:Y:S02]  /*e570*/  IMAD.MOV.U32 R15, RZ, RZ, -0x1 ;  /* 0xffffffffff0f7424 */ /* 0x000fe400078e00ff */
[----:B-----5:R-:W-:Y:S02]  /*e580*/  IMAD R5, R10, R7, RZ ;  /* 0x000000070a057224 */ /* 0x020fe400078e02ff */
[----:B------:R-:W-:-:S07]  /*e590*/  IMAD.IADD R17, R9, 0x1, R17 ;  /* 0x0000000109117824 */ /* 0x000fce00078e0211 */
[----:B-1----:R-:W-:Y:S05]  /*e5a0*/  WARPSYNC.COLLECTIVE R15, `(.L_x_9571) ;  /* 0x000000000f087348 */ /* 0x002fea0003c00000 */
[----:B------:R0:W2:Y:S02]  /*e5b0*/  SHFL.IDX P6, R14, R13, R12, R11 ;  /* 0x0000000c0d0e7389 */ /* 0x0000a400000c000b */
[----:B012---:R-:W-:Y:S01]  /*e5c0*/  ENDCOLLECTIVE ;  /* 0x000000000000791b */ /* 0x007fe20003800000 */
.L_x_9571:
[C---:B------:R-:W-:Y:S01]  /*e5d0*/  VIADD R6, R17.reuse, 0x10 ;  /* 0x0000001011067836 */ /* 0x040fe20000000000 */
[----:B------:R-:W-:Y:S01]  /*e5e0*/  ISETP.GE.AND P0, PT, R17, R5, PT ;  /* 0x000000051100720c */ /* 0x000fe20003f06270 */
[----:B------:R-:W-:Y:S02]  /*e5f0*/  IMAD.MOV.U32 R13, RZ, RZ, R0 ;  /* 0x000000ffff0d7224 */ /* 0x000fe400078e0000 */
[----:B------:R-:W-:-:S10]  /*e600*/  IMAD.MOV.U32 R2, RZ, RZ, R14 ;  /* 0x000000ffff027224 */ /* 0x000fd400078e000e */
[----:B------:R-:W-:Y:S05]  /*e610*/  WARPSYNC.COLLECTIVE R15, `(.L_x_9572) ;  /* 0x000000000f087348 */ /* 0x000fea0003c00000 */
[----:B------:R0:W1:Y:S02]  /*e620*/  SHFL.IDX P6, R14, R13, R12, R11 ;  /* 0x0000000c0d0e7389 */ /* 0x00006400000c000b */
[----:B01----:R-:W-:Y:S01]  /*e630*/  ENDCOLLECTIVE ;  /* 0x000000000000791b */ /* 0x003fe20003800000 */
.L_x_9572:
[----:B------:R-:W-:Y:S02]  /*e640*/  IMAD.MOV.U32 R13, RZ, RZ, R4 ;  /* 0x000000ffff0d7224 */ /* 0x000fe400078e0004 */
[----:B------:R-:W-:Y:S01]  /*e650*/  IMAD.MOV.U32 R12, RZ, RZ, 0x1 ;  /* 0x00000001ff0c7424 */ /* 0x000fe200078e00ff */
[----:B------:R-:W-:-:S07]  /*e660*/  MOV R3, R14 ;  /* 0x0000000e00037202 */ /* 0x000fce0000000f00 */
[----:B------:R-:W-:Y:S05]  /*e670*/  WARPSYNC.COLLECTIVE R15, `(.L_x_9573) ;  /* 0x000000000f087348 */ /* 0x000fea0003c00000 */
[----:B------:R0:W1:Y:S02]  /*e680*/  SHFL.IDX P6, R14, R13, R12, R11 ;  /* 0x0000000c0d0e7389 */ /* 0x00006400000c000b */
[----:B01----:R-:W-:Y:S01]  /*e690*/  ENDCOLLECTIVE ;  /* 0x000000000000791b */ /* 0x003fe20003800000 */
.L_x_9573:
        /* <DEDUP_REMOVED lines=15> */
.L_x_9574:
[----:B------:R-:W-:Y:S02]  /*e790*/  IMAD.MOV.U32 R13, RZ, RZ, R4 ;  /* 0x000000ffff0d7224 */ /* 0x000fe400078e0004 */
[----:B------:R-:W-:Y:S02]  /*e7a0*/  IMAD.MOV.U32 R12, RZ, RZ, 0x2 ;  /* 0x00000002ff0c7424 */ /* 0x000fe400078e00ff */
[----:B------:R-:W-:-:S07]  /*e7b0*/  IMAD.MOV.U32 R3, RZ, RZ, R14 ;  /* 0x000000ffff037224 */ /* 0x000fce00078e000e */
[----:B------:R-:W-:Y:S05]  /*e7c0*/  WARPSYNC.COLLECTIVE R15, `(.L_x_9575) ;  /* 0x000000000f087348 */ /* 0x000fea0003c00000 */
[----:B------:R0:W1:Y:S02]  /*e7d0*/  SHFL.IDX P6, R14, R13, R12, R11 ;  /* 0x0000000c0d0e7389 */ /* 0x00006400000c000b */
[----:B01----:R-:W-:Y:S01]  /*e7e0*/  ENDCOLLECTIVE ;  /* 0x000000000000791b */ /* 0x003fe20003800000 */
.L_x_9575:
        /* <DEDUP_REMOVED lines=16> */
.L_x_9576:
[----:B------:R-:W-:Y:S02]  /*e8f0*/  IMAD.MOV.U32 R13, RZ, RZ, R4 ;  /* 0x000000ffff0d7224 */ /* 0x000fe400078e0004 */
[----:B------:R-:W-:Y:S02]  /*e900*/  IMAD.MOV.U32 R12, RZ, RZ, 0x3 ;  /* 0x00000003ff0c7424 */ /* 0x000fe400078e00ff */
[----:B------:R-:W-:-:S07]  /*e910*/  IMAD.MOV.U32 R3, RZ, RZ, R14 ;  /* 0x000000ffff037224 */ /* 0x000fce00078e000e */
[----:B------:R-:W-:Y:S05]  /*e920*/  WARPSYNC.COLLECTIVE R15, `(.L_x_9577) ;  /* 0x000000000f087348 */ /* 0x000fea0003c00000 */
[----:B------:R0:W1:Y:S02]  /*e930*/  SHFL.IDX P6, R14, R13, R12, R11 ;  /* 0x0000000c0d0e7389 */ /* 0x00006400000c000b */
[----:B01----:R-:W-:Y:S01]  /*e940*/  ENDCOLLECTIVE ;  /* 0x000000000000791b */ /* 0x003fe20003800000 */
.L_x_9577:
        /* <DEDUP_REMOVED lines=16> */
.L_x_9578:
[----:B------:R-:W-:Y:S02]  /*ea50*/  IMAD.MOV.U32 R13, RZ, RZ, R4 ;  /* 0x000000ffff0d7224 */ /* 0x000fe400078e0004 */
[----:B------:R-:W-:Y:S02]  /*ea60*/  IMAD.MOV.U32 R12, RZ, RZ, 0x4 ;  /* 0x00000004ff0c7424 */ /* 0x000fe400078e00ff */
[----:B------:R-:W-:-:S07]  /*ea70*/  IMAD.MOV.U32 R3, RZ, RZ, R14 ;  /* 0x000000ffff037224 */ /* 0x000fce00078e000e */
[----:B------:R-:W-:Y:S05]  /*ea80*/  WARPSYNC.COLLECTIVE R15, `(.L_x_9579) ;  /* 0x000000000f087348 */ /* 0x000fea0003c00000 */
[----:B------:R0:W1:Y:S02]  /*ea90*/  SHFL.IDX P6, R14, R13, R12, R11 ;  /* 0x0000000c0d0e7389 */ /* 0x00006400000c000b */
[----:B01----:R-:W-:Y:S01]  /*eaa0*/  ENDCOLLECTIVE ;  /* 0x000000000000791b */ /* 0x003fe20003800000 */
.L_x_9579:
        /* <DEDUP_REMOVED lines=16> */
.L_x_9580:
[----:B------:R-:W-:Y:S01]  /*ebb0*/  IMAD.MOV.U32 R13, RZ, RZ, R4 ;  /* 0x000000ffff0d7224 */ /* 0x000fe200078e0004 */
[----:B------:R-:W-:Y:S01]  /*ebc0*/  MOV R12, 0x5 ;  /* 0x00000005000c7802 */ /* 0x000fe20000000f00 */
[----:B------:R-:W-:-:S07]  /*ebd0*/  IMAD.MOV.U32 R3, RZ, RZ, R14 ;  /* 0x000000ffff037224 */ /* 0x000fce00078e000e */
[----:B------:R-:W-:Y:S05]  /*ebe0*/  WARPSYNC.COLLECTIVE R15, `(.L_x_9581) ;  /* 0x000000000f087348 */ /* 0x000fea0003c00000 */
[----:B------:R0:W1:Y:S02]  /*ebf0*/  SHFL.IDX P6, R14, R13, R12, R11 ;  /* 0x0000000c0d0e7389 */ /* 0x00006400000c000b */
[----:B01----:R-:W-:Y:S01]  /*ec00*/  ENDCOLLECTIVE ;  /* 0x000000000000791b */ /* 0x003fe20003800000 */
.L_x_9581:
        /* <DEDUP_REMOVED lines=16> */
.L_x_9582:
[----:B------:R-:W-:Y:S02]  /*ed10*/  IMAD.MOV.U32 R13, RZ, RZ, R4 ;  /* 0x000000ffff0d7224 */ /* 0x000fe400078e0004 */
[----:B------:R-:W-:Y:S02]  /*ed20*/  IMAD.MOV.U32 R12, RZ, RZ, 0x6 ;  /* 0x00000006ff0c7424 */ /* 0x000fe400078e00ff */
[----:B------:R-:W-:-:S07]  /*ed30*/  IMAD.MOV.U32 R3, RZ, RZ, R14 ;  /* 0x000000ffff037224 */ /* 0x000fce00078e000e */
[----:B------:R-:W-:Y:S05]  /*ed40*/  WARPSYNC.COLLECTIVE R15, `(.L_x_9583) ;  /* 0x000000000f087348 */ /* 0x000fea0003c00000 */
[----:B------:R0:W1:Y:S02]  /*ed50*/  SHFL.IDX P6, R14, R13, R12, R11 ;  /* 0x0000000c0d0e7389 */ /* 0x00006400000c000b */
[----:B01----:R-:W-:Y:S01]  /*ed60*/  ENDCOLLECTIVE ;  /* 0x000000000000791b */ /* 0x003fe20003800000 */
.L_x_9583:
        /* <DEDUP_REMOVED lines=16> */
.L_x_9584:
[----:B------:R-:W-:Y:S02]  /*ee70*/  IMAD.MOV.U32 R13, RZ, RZ, R4 ;  /* 0x000000ffff0d7224 */ /* 0x000fe400078e0004 */
[----:B------:R-:W-:Y:S02]  /*ee80*/  IMAD.MOV.U32 R12, RZ, RZ, 0x7 ;  /* 0x00000007ff0c7424 */ /* 0x000fe400078e00ff */
[----:B------:R-:W-:-:S07]  /*ee90*/  IMAD.MOV.U32 R3, RZ, RZ, R14 ;  /* 0x000000ffff037224 */ /* 0x000fce00078e000e */
[----:B------:R-:W-:Y:S05]  /*eea0*/  WARPSYNC.COLLECTIVE R15, `(.L_x_9585) ;  /* 0x000000000f087348 */ /* 0x000fea0003c00000 */
[----:B------:R0:W1:Y:S02]  /*eeb0*/  SHFL.IDX P6, R14, R13, R12, R11 ;  /* 0x0000000c0d0e7389 */ /* 0x00006400000c000b */
[----:B01----:R-:W-:Y:S01]  /*eec0*/  ENDCOLLECTIVE ;  /* 0x000000000000791b */ /* 0x003fe20003800000 */
.L_x_9585:
        /* <DEDUP_REMOVED lines=10> */
.L_x_9586:
[----:B------:R-:W-:Y:S01]  /*ef70*/  @!PT LDS RZ, [RZ] ;  /* 0x00000000fffff984 */ /* 0x000fe20000000800 */
[----:B------:R-:W-:Y:S01]  /*ef80*/  @!PT LDS RZ, [RZ] ;  /* 0x00000000fffff984 */ /* 0x000fe20000000800 */
[----:B------:R-:W-:Y:S01]  /*ef90*/  @!PT LDS RZ, [RZ] ;  /* 0x00000000fffff984 */ /* 0x000fe20000000800 */
[----:B------:R2:W-:Y:S01]  /*efa0*/  @!P0 LDGSTS.E.BYPASS.LTC128B.128 [R37+0x1b400], desc[UR50][R2.64], !P1 ;  /* 0x1b40000002258fae */ /* 0x0005e2000c901d72 */
[----:B------:R-:W-:Y:S01]  /*efb0*/  IMAD.MOV.U32 R0, RZ, RZ, R14 ;  /* 0x000000ffff007224 */ /* 0x000fe200078e000e */
[----:B------:R-:W-:Y:S06]  /*efc0*/  BRA `(.L_x_9587) ;  /* 0xffffffc000d87947 */ /* 0x000fec000383ffff */
.L_x_9501:
[----:B0-----:R0:W2:Y:S02]  /*efd0*/  SYNCS.PHASECHK.TRANS64.TRYWAIT P0, [R22+URZ+0x22820], R3 ;  /* 0x02282003160075a7 */ /* 0x0010a4000800017f */
[----:B--2---:R-:W-:Y:S05]  /*efe0*/  @!P0 NANOSLEEP.SYNCS 0x989680 ;  /* 0x009896800000895d */ /* 0x004fea0003900000 */
[----:B------:R-:W2:Y:S02]  /*eff0*/  @!P0 SYNCS.PHASECHK.TRANS64 P0, [R22+URZ+0x22820], R3 ;  /* 0x02282003160085a7 */ /* 0x000ea4000800007f */
[----:B--2---:R-:W-:Y:S05]  /*f000*/  @!P0 BRA `(.L_x_9501) ;  /* 0xfffffffc00f08947 */ /* 0x004fea000383ffff */
[----:B------:R-:W-:Y:S05]  /*f010*/  BRA `(.L_x_9588) ;  /* 0xffffffc400347947 */ /* 0x000fea000383ffff */
.L_x_9504:
[----:B--2---:R2:W3:Y:S02]  /*f020*/  SYNCS.PHASECHK.TRANS64.TRYWAIT P0, [R33+URZ+0x22860], R0 ;  /* 0x02286000210075a7 */ /* 0x0044e4000800017f */
[----:B---3--:R-:W-:Y:S05]  /*f030*/  @!P0 NANOSLEEP.SYNCS 0x989680 ;  /* 0x009896800000895d */ /* 0x008fea0003900000 */
[----:B------:R-:W3:Y:S02]  /*f040*/  @!P0 SYNCS.PHASECHK.TRANS64 P0, [R33+URZ+0x22860], R0 ;  /* 0x02286000210085a7 */ /* 0x000ee4000800007f */
[----:B---3--:R-:W-:Y:S05]  /*f050*/  @!P0 BRA `(.L_x_9504) ;  /* 0xfffffffc00f08947 */ /* 0x008fea000383ffff */
[----:B------:R-:W-:Y:S05]  /*f060*/  BRA `(.L_x_9589) ;  /* 0xffffffc400447947 */ /* 0x000fea000383ffff */
.L_x_9505:
        /* <DEDUP_REMOVED lines=8> */
.L_x_9591:
[----:B------:R-:W-:Y:S05]  /*f0f0*/  BSYNC B0 ;  /* 0x0000000000007941 */ /* 0x000fea0003800000 */
.L_x_9590:
[----:B------:R-:W0:Y:S01]  /*f100*/  S2R R7, SR_TID.X ;  /* 0x0000000000077919 */ /* 0x000e220000002100 */
[----:B------:R-:W-:Y:S01]  /*f110*/  IMAD.MOV.U32 R13, RZ, RZ, R5 ;  /* 0x000000ffff0d7224 */ /* 0x000fe200078e0005 */
[C---:B------:R-:W-:Y:S01]  /*f120*/  LOP3.LUT P2, RZ, R25.reuse, 0x2, RZ, 0xc0, !PT ;  /* 0x0000000219ff7812 */ /* 0x040fe2000784c0ff */
[----:B------:R-:W-:Y:S01]  /*f130*/  IMAD.MOV.U32 R12, RZ, RZ, RZ ;  /* 0x000000ffff0c7224 */ /* 0x000fe200078e00ff */
[----:B------:R-:W-:Y:S01]  /*f140*/  LOP3.LUT P1, RZ, R25, 0x4, RZ, 0xc0, !PT ;  /* 0x0000000419ff7812 */ /* 0x000fe2000782c0ff */
[----:B------:R-:W-:Y:S02]  /*f150*/  IMAD.MOV.U32 R11, RZ, RZ, 0x181f ;  /* 0x0000181fff0b7424 */ /* 0x000fe400078e00ff */
[----:B------:R-:W-:Y:S01]  /*f160*/  IMAD.MOV.U32 R15, RZ, RZ, -0x1 ;  /* 0xffffffffff0f7424 */ /* 0x000fe200078e00ff */
[----:B------:R-:W-:Y:S01]  /*f170*/  ISETP.LT.OR P4, PT, R32, 0x1, !P1 ;  /* 0x000000012000780c */ /* 0x000fe20004f81670 */
[----:B------:R-:W-:Y:S02]  /*f180*/  IMAD.MOV.U32 R3, RZ, RZ, R14 ;  /* 0x000000ffff037224 */ /* 0x000fe400078e000e */
[----:B------:R-:W-:-:S10]  /*f190*/  IMAD R4, R4, 0x2, R22 ;  /* 0x0000000204047824 */ /* 0x000fd400078e0216 */
[----:B0-----:R-:W-:Y:S05]  /*f1a0*/  WARPSYNC.COLLECTIVE R15, `(.L_x_9592) ;  /* 0x000000000f087348 */ /* 0x001fea0003c00000 */
[----:B------:R1:W2:Y:S02]  /*f1b0*/  SHFL.IDX P6, R14, R13, R12, R11 ;  /* 0x0000000c0d0e7389 */ /* 0x0002a400000c000b */
[----:B012---:R-:W-:Y:S01]  /*f1c0*/  ENDCOLLECTIVE ;  /* 0x000000000000791b */ /* 0x007fe20003800000 */
.L_x_9592:
[----:B------:R-:W-:Y:S02]  /*f1d0*/  IMAD.MOV.U32 R13, RZ, RZ, R6 ;  /* 0x000000ffff0d7224 */ /* 0x000fe400078e0006 */
[----:B------:R-:W-:Y:S02]  /*f1e0*/  IMAD.MOV.U32 R12, RZ, RZ, 0x1 ;  /* 0x00000001ff0c7424 */ /* 0x000fe400078e00ff */
[----:B------:R-:W-:Y:S01]  /*f1f0*/  IMAD.SHL.U32 R0, R7, 0x8, RZ ;  /* 0x0000000807007824 */ /* 0x000fe200078e00ff */
[----:B------:R-:W-:-:S04]  /*f200*/  LOP3.LUT R7, R25, 0x1, RZ, 0xc0, !PT ;  /* 0x0000000119077812 */ /* 0x000fc800078ec0ff */
[----:B------:R-:W-:Y:S02]  /*f210*/  LOP3.LUT R0, R0, 0x38, RZ, 0xc0, !PT ;  /* 0x0000003800007812 */ /* 0x000fe400078ec0ff */
[----:B------:R-:W-:-:S03]  /*f220*/  ISETP.NE.U32.AND P3, PT, R7, 0x1, PT ;  /* 0x000000010700780c */ /* 0x000fc60003f65070 */
[----:B------:R-:W-:-:S05]  /*f230*/  IMAD.SHL.U32 R0, R0, 0x2, RZ ;  /* 0x0000000200007824 */ /* 0x000fca00078e00ff */
[----:B------:R-:W-:-:S13]  /*f240*/  IADD3 R2, P0, R14, R0, RZ ;  /* 0x000000000e027210 */ /* 0x000fda0007f1e0ff */
[----:B------:R-:W-:Y:S05]  /*f250*/  WARPSYNC.COLLECTIVE R15, `(.L_x_9593) ;  /* 0x000000000f087348 */ /* 0x000fea0003c00000 */
[----:B------:R0:W1:Y:S02]  /*f260*/  SHFL.IDX P6, R14, R13, R12, R11 ;  /* 0x0000000c0d0e7389 */ /* 0x00006400000c000b */
[----:B01----:R-:W-:Y:S01]  /*f270*/  ENDCOLLECTIVE ;  /* 0x000000000000791b */ /* 0x003fe20003800000 */
.L_x_9593:
[----:B------:R-:W-:Y:S01]  /*f280*/  IMAD.X R3, RZ, RZ, R3, P0 ;  /* 0x000000ffff037224 */ /* 0x000fe200000e0603 */
[----:B------:R-:W-:Y:S02]  /*f290*/  ISETP.LT.OR P0, PT, R32, 0x1, P3 ;  /* 0x000000012000780c */ /* 0x000fe40001f01670 */
[----:B------:R-:W-:-:S11]  /*f2a0*/  MOV R13, R5 ;  /* 0x00000005000d7202 */ /* 0x000fd60000000f00 */
[----:B------:R-:W-:Y:S01]  /*f2b0*/  @!PT LDS RZ, [RZ] ;  /* 0x00000000fffff984 */ /* 0x000fe20000000800 */
[----:B------:R-:W-:Y:S01]  /*f2c0*/  @!PT LDS RZ, [RZ] ;  /* 0x00000000fffff984 */ /* 0x000fe20000000800 */
[----:B------:R-:W-:Y:S01]  /*f2d0*/  @!PT LDS RZ, [RZ] ;  /* 0x00000000fffff984 */ /* 0x000fe20000000800 */
[----:B------:R-:W-:Y:S01]  /*f2e0*/  LDGSTS.E.BYPASS.LTC128B.128 [R4+0x400], desc[UR50][R2.64], !P0 ;  /* 0x0040000002047fae */ /* 0x000fe2000c101d72 */
[----:B------:R-:W-:-:S13]  /*f2f0*/  ISETP.LT.OR P0, PT, R32, 0x1, !P2 ;  /* 0x000000012000780c */ /* 0x000fda0005701670 */
[----:B------:R-:W-:Y:S01]  /*f300*/  LDGSTS.E.BYPASS.LTC128B.128 [R4+0x3400], desc[UR50][R2.64+0x80], !P0 ;  /* 0x0340008002047fae */ /* 0x000fe2000c101d72 */
[----:B------:R-:W-:-:S03]  /*f310*/  LOP3.LUT P0, RZ, R25, 0x8, RZ, 0xc0, !PT ;  /* 0x0000000819ff7812 */ /* 0x000fc6000780c0ff */
[----:B------:R-:W-:Y:S01]  /*f320*/  LDGSTS.E.BYPASS.LTC128B.128 [R4+0x6400], desc[UR50][R2.64+0x100], !P4 ;  /* 0x0640010002047fae */ /* 0x000fe2000e101d72 */
[----:B------:R-:W-:-:S13]  /*f330*/  ISETP.LT.OR P4, PT, R32, 0x1, !P0 ;  /* 0x000000012000780c */ /* 0x000fda0004781670 */
[----:B------:R0:W-:Y:S02]  /*f340*/  LDGSTS.E.BYPASS.LTC128B.128 [R4+0x9400], desc[UR50][R2.64+0x180], !P4 ;  /* 0x0940018002047fae */ /* 0x0001e4000e101d72 */
[----:B0-----:R-:W-:-:S07]  /*f350*/  IMAD.MOV.U32 R3, RZ, RZ, R14 ;  /* 0x000000ffff037224 */ /* 0x001fce00078e000e */
[----:B------:R-:W-:Y:S05]  /*f360*/  WARPSYNC.COLLECTIVE R15, `(.L_x_9594) ;  /* 0x000000000f087348 */ /* 0x000fea0003c00000 */
[----:B------:R0:W1:Y:S02]  /*f370*/  SHFL.IDX P6, R14, R13, R12, R11 ;  /* 0x0000000c0d0e7389 */ /* 0x00006400000c000b */
[----:B01----:R-:W-:Y:S01]  /*f380*/  ENDCOLLECTIVE ;  /* 0x000000000000791b */ /* 0x003fe20003800000 */
.L_x_9594:
[----:B------:R-:W-:Y:S02]  /*f390*/  IMAD.MOV.U32 R13, RZ, RZ, R6 ;  /* 0x000000ffff0d7224 */ /* 0x000fe400078e0006 */
[----:B------:R-:W-:Y:S01]  /*f3a0*/  IMAD.MOV.U32 R12, RZ, RZ, 0x2 ;  /* 0x00000002ff0c7424 */ /* 0x000fe200078e00ff */
[----:B------:R-:W-:-:S13]  /*f3b0*/  IADD3 R2, P4, R14, R0, RZ ;  /* 0x000000000e027210 */ /* 0x000fda0007f9e0ff */
[----:B------:R-:W-:Y:S05]  /*f3c0*/  WARPSYNC.COLLECTIVE R15, `(.L_x_9595) ;  /* 0x000000000f087348 */ /* 0x000fea0003c00000 */
[----:B------:R0:W1:Y:S02]  /*f3d0*/  SHFL.IDX P6, R14, R13, R12, R11 ;  /* 0x0000000c0d0e7389 */ /* 0x00006400000c000b */
[----:B01----:R-:W-:Y:S01]  /*f3e0*/  ENDCOLLECTIVE ;  /* 0x000000000000791b */ /* 0x003fe20003800000 */
.L_x_9595:
[----:B------:R-:W-:Y:S01]  /*f3f0*/  IMAD.X R3, RZ, RZ, R3, P4 ;  /* 0x000000ffff037224 */ /* 0x000fe200020e0603 */
[----:B------:R-:W-:Y:S01]  /*f400*/  ISETP.LT.OR P4, PT, R32, 0x11, P3 ;  /* 0x000000112000780c */ /* 0x000fe20001f81670 */
[----:B------:R-:W-:-:S12]  /*f410*/  IMAD.MOV.U32 R13, RZ, RZ, R5 ;  /* 0x000000ffff0d7224 */ /* 0x000fd800078e0005 */
[----:B------:R-:W-:Y:S01]  /*f420*/  @!PT LDS RZ, [RZ] ;  /* 0x00000000fffff984 */ /* 0x000fe20000000800 */
[----:B------:R-:W-:Y:S01]  /*f430*/  @!PT LDS RZ, [RZ] ;  /* 0x00000000fffff984 */ /* 0x000fe20000000800 */
[----:B------:R-:W-:Y:S01]  /*f440*/  @!PT LDS RZ, [RZ] ;  /* 0x00000000fffff984 */ /* 0x000fe20000000800 */
[----:B------:R-:W-:Y:S01]  /*f450*/  LDGSTS.E.BYPASS.LTC128B.128 [R4+0xc00], desc[UR50][R2.64], !P4 ;  /* 0x00c0000002047fae */ /* 0x000fe2000e101d72 */
[----:B------:R-:W-:-:S13]  /*f460*/  ISETP.LT.OR P4, PT, R32, 0x11, !P2 ;  /* 0x000000112000780c */ /* 0x000fda0005781670 */
[----:B------:R-:W-:Y:S01]  /*f470*/  LDGSTS.E.BYPASS.LTC128B.128 [R4+0x3c00], desc[UR50][R2.64+0x80], !P4 ;  /* 0x03c0008002047fae */ /* 0x000fe2000e101d72 */
[----:B------:R-:W-:-:S13]  /*f480*/  ISETP.LT.OR P4, PT, R32, 0x11, !P1 ;  /* 0x000000112000780c */ /* 0x000fda0004f81670 */
[----:B------:R-:W-:Y:S01]  /*f490*/  LDGSTS.E.BYPASS.LTC128B.128 [R4+0x6c00], desc[UR50][R2.64+0x100], !P4 ;  /* 0x06c0010002047fae */ /* 0x000fe2000e101d72 */
[----:B------:R-:W-:-:S13]  /*f4a0*/  ISETP.LT.OR P4, PT, R32, 0x11, !P0 ;  /* 0x000000112000780c */ /* 0x000fda0004781670 */
[----:B------:R0:W-:Y:S02]  /*f4b0*/  LDGSTS.E.BYPASS.LTC128B.128 [R4+0x9c00], desc[UR50][R2.64+0x180], !P4 ;  /* 0x09c0018002047fae */ /* 0x0001e4000e101d72 */
[----:B0-----:R-:W-:-:S07]  /*f4c0*/  IMAD.MOV.U32 R3, RZ, RZ, R14 ;  /* 0x000000ffff037224 */ /* 0x001fce00078e000e */
[----:B------:R-:W-:Y:S05]  /*f4d0*/  WARPSYNC.COLLECTIVE R15, `(.L_x_9596) ;  /* 0x000000000f087348 */ /* 0x000fea0003c00000 */
[----:B------:R0:W1:Y:S02]  /*f4e0*/  SHFL.IDX P6, R14, R13, R12, R11 ;  /* 0x0000000c0d0e7389 */ /* 0x00006400000c000b */
[----:B01----:R-:W-:Y:S01]  /*f4f0*/  ENDCOLLECTIVE ;  /* 0x000000000000791b */ /* 0x003fe20003800000 */
.L_x_9596:
[----:B------:R-:W-:Y:S02]  /*f500*/  IMAD.MOV.U32 R13, RZ, RZ, R6 ;  /* 0x000000ffff0d7224 */ /* 0x000fe400078e0006 */
[----:B------:R-:W-:Y:S01]  /*f510*/  IMAD.MOV.U32 R12, RZ, RZ, 0x3 ;  /* 0x00000003ff0c7424 */ /* 0x000fe200078e00ff */
[----:B------:R-:W-:-:S13]  /*f520*/  IADD3 R2, P4, R14, R0, RZ ;  /* 0x000000000e027210 */ /* 0x000fda0007f9e0ff */
[----:B------:R-:W-:Y:S05]  /*f530*/  WARPSYNC.COLLECTIVE R15, `(.L_x_9597) ;  /* 0x000000000f087348 */ /* 0x000fea0003c00000 */
[----:B------:R0:W1:Y:S02]  /*f540*/  SHFL.IDX P6, R14, R13, R12, R11 ;  /* 0x0000000c0d0e7389 */ /* 0x00006400000c000b */
[----:B01----:R-:W-:Y:S01]  /*f550*/  ENDCOLLECTIVE ;  /* 0x000000000000791b */ /* 0x003fe20003800000 */
.L_x_9597:
        /* <DEDUP_REMOVED lines=17> */
.L_x_9598:
[----:B------:R-:W-:Y:S02]  /*f670*/  IMAD.MOV.U32 R13, RZ, RZ, R6 ;  /* 0x000000ffff0d7224 */ /* 0x000fe400078e0006 */
[----:B------:R-:W-:Y:S01]  /*f680*/  IMAD.MOV.U32 R12, RZ, RZ, 0x4 ;  /* 0x00000004ff0c7424 */ /* 0x000fe200078e00ff */
[----:B------:R-:W-:-:S13]  /*f690*/  IADD3 R2, P4, R14, R0, RZ ;  /* 0x000000000e027210 */ /* 0x000fda0007f9e0ff */
[----:B------:R-:W-:Y:S05]  /*f6a0*/  WARPSYNC.COLLECTIVE R15, `(.L_x_9599) ;  /* 0x000000000f087348 */ /* 0x000fea0003c00000 */
[----:B------:R0:W1:Y:S02]  /*f6b0*/  SHFL.IDX P6, R14, R13, R12, R11 ;  /* 0x0000000c0d0e7389 */ /* 0x00006400000c000b */
[----:B01----:R-:W-:Y:S01]  /*f6c0*/  ENDCOLLECTIVE ;  /* 0x000000000000791b */ /* 0x003fe20003800000 */
.L_x_9599:
        /* <DEDUP_REMOVED lines=17> */
.L_x_9600:
[----:B------:R-:W-:Y:S02]  /*f7e0*/  IMAD.MOV.U32 R13, RZ, RZ, R6 ;  /* 0x000000ffff0d7224 */ /* 0x000fe400078e0006 */
[----:B------:R-:W-:Y:S01]  /*f7f0*/  IMAD.MOV.U32 R12, RZ, RZ, 0x5 ;  /* 0x00000005ff0c7424 */ /* 0x000fe200078e00ff */
[----:B------:R-:W-:-:S13]  /*f800*/  IADD3 R2, P4, R14, R0, RZ ;  /* 0x000000000e027210 */ /* 0x000fda0007f9e0ff */
[----:B------:R-:W-:Y:S05]  /*f810*/  WARPSYNC.COLLECTIVE R15, `(.L_x_9601) ;  /* 0x000000000f087348 */ /* 0x000fea0003c00000 */
[----:B------:R0:W1:Y:S02]  /*f820*/  SHFL.IDX P6, R14, R13, R12, R11 ;  /* 0x0000000c0d0e7389 */ /* 0x00006400000c000b */
[----:B01----:R-:W-:Y:S01]  /*f830*/  ENDCOLLECTIVE ;  /* 0x000000000000791b */ /* 0x003fe20003800000 */
.L_x_9601:
[----:B------:R-:W-:Y:S01]  /*f840*/  IMAD.X R3, RZ, RZ, R3, P4 ;  /* 0x000000ffff037224 */ /* 0x000fe200020e0603 */
[----:B------:R-:W-:Y:S01]  /*f850*/  ISETP.LT.OR P4, PT, R32, 0x41, P3 ;  /* 0x000000412000780c */ /* 0x000fe20001f81670 */
        /* <DEDUP_REMOVED lines=10> */
.L_x_9602:
        /* <DEDUP_REMOVED lines=8> */
[----:B------:R-:W-:Y:S05]  /*f980*/  BRA `(.L_x_9603) ;  /* 0xffffffc0007c7947 */ /* 0x000fea000383ffff */
.L_x_9512:
[----:B0-----:R0:W2:Y:S02]  /*f990*/  SYNCS.PHASECHK.TRANS64.TRYWAIT P0, [R10+URZ+0x22840], R20 ;  /* 0x022840140a0075a7 */ /* 0x0010a4000800017f */
[----:B--2---:R-:W-:Y:S05]  /*f9a0*/  @!P0 NANOSLEEP.SYNCS 0x989680 ;  /* 0x009896800000895d */ /* 0x004fea0003900000 */
[----:B------:R-:W2:Y:S02]  /*f9b0*/  @!P0 SYNCS.PHASECHK.TRANS64 P0, [R10+URZ+0x22840], R20 ;  /* 0x022840140a0085a7 */ /* 0x000ea4000800007f */
[----:B--2---:R-:W-:Y:S05]  /*f9c0*/  @!P0 BRA `(.L_x_9512) ;  /* 0xfffffffc00f08947 */ /* 0x004fea000383ffff */
[----:B------:R-:W-:Y:S05]  /*f9d0*/  BRA `(.L_x_9604) ;  /* 0xffffffc400ac7947 */ /* 0x000fea000383ffff */
.L_x_9513:
        /* <DEDUP_REMOVED lines=8> */
.L_x_9606:
[----:B------:R-:W-:Y:S05]  /*fa60*/  BSYNC B1 ;  /* 0x0000000000017941 */ /* 0x000fea0003800000 */
.L_x_9605:
        /* <DEDUP_REMOVED lines=9> */
.L_x_9607:
[----:B------:R-:W-:Y:S01]  /*fb00*/  MOV R13, R8 ;  /* 0x00000008000d7202 */ /* 0x000fe20000000f00 */
[----:B------:R-:W-:Y:S02]  /*fb10*/  IMAD.MOV.U32 R12, RZ, RZ, 0x1 ;  /* 0x00000001ff0c7424 */ /* 0x000fe400078e00ff */
[----:B------:R-:W-:-:S07]  /*fb20*/  IMAD.MOV.U32 R2, RZ, RZ, R14 ;  /* 0x000000ffff027224 */ /* 0x000fce00078e000e */
[----:B------:R-:W-:Y:S05]  /*fb30*/  WARPSYNC.COLLECTIVE R15, `(.L_x_9608) ;  /* 0x000000000f087348 */ /* 0x000fea0003c00000 */
[----:B------:R0:W1:Y:S02]  /*fb40*/  SHFL.IDX P6, R14, R13, R12, R11 ;  /* 0x0000000c0d0e7389 */ /* 0x00006400000c000b */
[----:B01----:R-:W-:Y:S01]  /*fb50*/  ENDCOLLECTIVE ;  /* 0x000000000000791b */ /* 0x003fe20003800000 */
.L_x_9608:
        /* <DEDUP_REMOVED lines=11> */
.L_x_9609:
[----:B------:R-:W-:Y:S02]  /*fc10*/  IMAD.MOV.U32 R13, RZ, RZ, R8 ;  /* 0x000000ffff0d7224 */ /* 0x000fe400078e0008 */
[----:B------:R-:W-:Y:S02]  /*fc20*/  IMAD.MOV.U32 R12, RZ, RZ, 0x2 ;  /* 0x00000002ff0c7424 */ /* 0x000fe400078e00ff */
[----:B------:R-:W-:-:S07]  /*fc30*/  IMAD.MOV.U32 R2, RZ, RZ, R14 ;  /* 0x000000ffff027224 */ /* 0x000fce00078e000e */
[----:B------:R-:W-:Y:S05]  /*fc40*/  WARPSYNC.COLLECTIVE R15, `(.L_x_9610) ;  /* 0x000000000f087348 */ /* 0x000fea0003c00000 */
[----:B------:R0:W1:Y:S02]  /*fc50*/  SHFL.IDX P6, R14, R13, R12, R11 ;  /* 0x0000000c0d0e7389 */ /* 0x00006400000c000b */
[----:B01----:R-:W-:Y:S01]  /*fc60*/  ENDCOLLECTIVE ;  /* 0x000000000000791b */ /* 0x003fe20003800000 */
.L_x_9610:
        /* <DEDUP_REMOVED lines=11> */
.L_x_9611:
[----:B------:R-:W-:Y:S02]  /*fd20*/  IMAD.MOV.U32 R13, RZ, RZ, R8 ;  /* 0x000000ffff0d7224 */ /* 0x000fe400078e0008 */
[----:B------:R-:W-:Y:S02]  /*fd30*/  IMAD.MOV.U32 R12, RZ, RZ, 0x3 ;  /* 0x00000003ff0c7424 */ /* 0x000fe400078e00ff */
[----:B------:R-:W-:-:S07]  /*fd40*/  IMAD.MOV.U32 R2, RZ, RZ, R14 ;  /* 0x000000ffff027224 */ /* 0x000fce00078e000e */
[----:B------:R-:W-:Y:S05]  /*fd50*/  WARPSYNC.COLLECTIVE R15, `(.L_x_9612) ;  /* 0x000000000f087348 */ /* 0x000fea0003c00000 */
[----:B------:R0:W1:Y:S02]  /*fd60*/  SHFL.IDX P6, R14, R13, R12, R11 ;  /* 0x0000000c0d0e7389 */ /* 0x00006400000c000b */
[----:B01----:R-:W-:Y:S01]  /*fd70*/  ENDCOLLECTIVE ;  /* 0x000000000000791b */ /* 0x003fe20003800000 */
.L_x_9612:
        /* <DEDUP_REMOVED lines=11> */
.L_x_9613:
[----:B------:R-:W-:Y:S02]  /*fe30*/  IMAD.MOV.U32 R13, RZ, RZ, R8 ;  /* 0x000000ffff0d7224 */ /* 0x000fe400078e0008 */
[----:B------:R-:W-:Y:S02]  /*fe40*/  IMAD.MOV.U32 R12, RZ, RZ, 0x4 ;  /* 0x00000004ff0c7424 */ /* 0x000fe400078e00ff */
[----:B------:R-:W-:-:S07]  /*fe50*/  IMAD.MOV.U32 R2, RZ, RZ, R14 ;  /* 0x000000ffff027224 */ /* 0x000fce00078e000e */
[----:B------:R-:W-:Y:S05]  /*fe60*/  WARPSYNC.COLLECTIVE R15, `(.L_x_9614) ;  /* 0x000000000f087348 */ /* 0x000fea0003c00000 */
[----:B------:R0:W1:Y:S02]  /*fe70*/  SHFL.IDX P6, R14, R13, R12, R11 ;  /* 0x0000000c0d0e7389 */ /* 0x00006400000c000b */
[----:B01----:R-:W-:Y:S01]  /*fe80*/  ENDCOLLECTIVE ;  /* 0x000000000000791b */ /* 0x003fe20003800000 */
.L_x_9614:
        /* <DEDUP_REMOVED lines=11> */
.L_x_9615:
[----:B------:R-:W-:Y:S02]  /*ff40*/  IMAD.MOV.U32 R13, RZ, RZ, R8 ;  /* 0x000000ffff0d7224 */ /* 0x000fe400078e0008 */
[----:B------:R-:W-:Y:S02]  /*ff50*/  IMAD.MOV.U32 R12, RZ, RZ, 0x5 ;  /* 0x00000005ff0c7424 */ /* 0x000fe400078e00ff */
[----:B------:R-:W-:-:S07]  /*ff60*/  IMAD.MOV.U32 R2, RZ, RZ, R14 ;  /* 0x000000ffff027224 */ /* 0x000fce00078e000e */
[----:B------:R-:W-:Y:S05]  /*ff70*/  WARPSYNC.COLLECTIVE R15, `(.L_x_9616) ;  /* 0x000000000f087348 */ /* 0x000fea0003c00000 */
[----:B------:R0:W1:Y:S02]  /*ff80*/  SHFL.IDX P6, R14, R13, R12, R11 ;  /* 0x0000000c0d0e7389 */ /* 0x00006400000c000b */
[----:B01----:R-:W-:Y:S01]  /*ff90*/  ENDCOLLECTIVE ;  /* 0x000000000000791b */ /* 0x003fe20003800000 */
.L_x_9616:
        /* <DEDUP_REMOVED lines=11> */
.L_x_9617:
[----:B------:R-:W-:Y:S05]  /*10050*/  BRA `(.L_x_9618) ;  /* 0xffffffc000dc7947 */ /* 0x000fea000383ffff */
.L_x_9518:
[----:B---3--:R3:W4:Y:S02]  /*10060*/  SYNCS.PHASECHK.TRANS64.TRYWAIT P0, [R10+URZ+0x22860], R20 ;  /* 0x022860140a0075a7 */ /* 0x008724000800017f */
[----:B----4-:R-:W-:Y:S05]  /*10070*/  @!P0 NANOSLEEP.SYNCS 0x989680 ;  /* 0x009896800000895d */ /* 0x010fea0003900000 */
[----:B------:R-:W4:Y:S02]  /*10080*/  @!P0 SYNCS.PHASECHK.TRANS64 P0, [R10+URZ+0x22860], R20 ;  /* 0x022860140a0085a7 */ /* 0x000f24000800007f */
[----:B----4-:R-:W-:Y:S05]  /*10090*/  @!P0 BRA `(.L_x_9518) ;  /* 0xfffffffc00f08947 */ /* 0x010fea000383ffff */
[----:B------:R-:W-:Y:S05]  /*100a0*/  BRA `(.L_x_9619) ;  /* 0xffffffc4002c7947 */ /* 0x000fea000383ffff */
.L_x_9519:
        /* <DEDUP_REMOVED lines=8> */
.L_x_9621:
[----:B------:R-:W-:Y:S05]  /*10130*/  BSYNC B1 ;  /* 0x0000000000017941 */ /* 0x000fea0003800000 */
.L_x_9620:
        /* <DEDUP_REMOVED lines=9> */
.L_x_9622:
[----:B------:R-:W-:Y:S02]  /*101d0*/  IMAD.MOV.U32 R13, RZ, RZ, R25 ;  /* 0x000000ffff0d7224 */ /* 0x000fe400078e0019 */
[----:B------:R-:W-:Y:S01]  /*101e0*/  IMAD.MOV.U32 R12, RZ, RZ, 0x1 ;  /* 0x00000001ff0c7424 */ /* 0x000fe200078e00ff */
[----:B------:R-:W-:-:S13]  /*101f0*/  IADD3 R2, P0, R14, R0, RZ ;  /* 0x000000000e027210 */ /* 0x000fda0007f1e0ff */
[----:B------:R-:W-:Y:S05]  /*10200*/  WARPSYNC.COLLECTIVE R15, `(.L_x_9623) ;  /* 0x000000000f087348 */ /* 0x000fea0003c00000 */
[----:B------:R0:W1:Y:S02]  /*10210*/  SHFL.IDX P6, R14, R13, R12, R11 ;  /* 0x0000000c0d0e7389 */ /* 0x00006400000c000b */
[----:B01----:R-:W-:Y:S01]  /*10220*/  ENDCOLLECTIVE ;  /* 0x000000000000791b */ /* 0x003fe20003800000 */
.L_x_9623:
[----:B------:R-:W-:-:S05]  /*10230*/  IMAD.X R3, RZ, RZ, R3, P0 ;  /* 0x000000ffff037224 */ /* 0x000fca00000e0603 */
[----:B------:R-:W-:Y:S01]  /*10240*/  @!PT LDS RZ, [RZ] ;  /* 0x00000000fffff984 */ /* 0x000fe20000000800 */
[----:B------:R-:W-:Y:S01]  /*10250*/  @!PT LDS RZ, [RZ] ;  /* 0x00000000fffff984 */ /* 0x000fe20000000800 */
[----:B------:R-:W-:Y:S01]  /*10260*/  @!PT LDS RZ, [RZ] ;  /* 0x00000000fffff984 */ /* 0x000fe20000000800 */
        /* <DEDUP_REMOVED lines=9> */
.L_x_9624:
[----:B------:R-:W-:Y:S02]  /*10300*/  IMAD.MOV.U32 R13, RZ, RZ, R25 ;  /* 0x000000ffff0d7224 */ /* 0x000fe400078e0019 */
[----:B------:R-:W-:Y:S01]  /*10310*/  IMAD.MOV.U32 R12, RZ, RZ, 0x2 ;  /* 0x00000002ff0c7424 */ /* 0x000fe200078e00ff */
[----:B------:R-:W-:-:S13]  /*10320*/  IADD3 R2, P0, R14, R0, RZ ;  /* 0x000000000e027210 */ /* 0x000fda0007f1e0ff */
[----:B------:R-:W-:Y:S05]  /*10330*/  WARPSYNC.COLLECTIVE R15, `(.L_x_9625) ;  /* 0x000000000f087348 */ /* 0x000fea0003c00000 */
[----:B------:R0:W1:Y:S02]  /*10340*/  SHFL.IDX P6, R14, R13, R12, R11 ;  /* 0x0000000c0d0e7389 */ /* 0x00006400000c000b */
[----:B01----:R-:W-:Y:S01]  /*10350*/  ENDCOLLECTIVE ;  /* 0x000000000000791b */ /* 0x003fe20003800000 */
.L_x_9625:
        /* <DEDUP_REMOVED lines=13> */
.L_x_9626:
[----:B------:R-:W-:Y:S02]  /*10430*/  IMAD.MOV.U32 R13, RZ, RZ, R25 ;  /* 0x000000ffff0d7224 */ /* 0x000fe400078e0019 */
[----:B------:R-:W-:Y:S02]  /*10440*/  IMAD.MOV.U32 R12, RZ, RZ, 0x3 ;  /* 0x00000003ff0c7424 */ /* 0x000fe400078e00ff */
[----:B------:R-:W-:-:S07]  /*10450*/  IMAD.MOV.U32 R8, RZ, RZ, R14 ;  /* 0x000000ffff087224 */ /* 0x000fce00078e000e */
[----:B------:R-:W-:Y:S05]  /*10460*/  WARPSYNC.COLLECTIVE R15, `(.L_x_9627) ;  /* 0x000000000f087348 */ /* 0x000fea0003c00000 */
[----:B------:R0:W1:Y:S02]  /*10470*/  SHFL.IDX P6, R14, R13, R12, R11 ;  /* 0x0000000c0d0e7389 */ /* 0x00006400000c000b */
[----:B01----:R-:W-:Y:S01]  /*10480*/  ENDCOLLECTIVE ;  /* 0x000000000000791b */ /* 0x003fe20003800000 */
.L_x_9627:
        /* <DEDUP_REMOVED lines=14> */
.L_x_9628:
[----:B------:R-:W-:Y:S02]  /*10570*/  IMAD.MOV.U32 R13, RZ, RZ, R25 ;  /* 0x000000ffff0d7224 */ /* 0x000fe400078e0019 */
[----:B------:R-:W-:Y:S01]  /*10580*/  IMAD.MOV.U32 R12, RZ, RZ, 0x4 ;  /* 0x00000004ff0c7424 */ /* 0x000fe200078e00ff */
[----:B------:R-:W-:-:S13]  /*10590*/  IADD3 R2, P0, R14, R0, RZ ;  /* 0x000000000e027210 */ /* 0x000fda0007f1e0ff */
[----:B------:R-:W-:Y:S05]  /*105a0*/  WARPSYNC.COLLECTIVE R15, `(.L_x_9629) ;  /* 0x000000000f087348 */ /* 0x000fea0003c00000 */
[----:B------:R0:W1:Y:S02]  /*105b0*/  SHFL.IDX P6, R14, R13, R12, R11 ;  /* 0x0000000c0d0e7389 */ /* 0x00006400000c000b */
[----:B01----:R-:W-:Y:S01]  /*105c0*/  ENDCOLLECTIVE ;  /* 0x000000000000791b */ /* 0x003fe20003800000 */
.L_x_9629:
        /* <DEDUP_REMOVED lines=13> */
.L_x_9630:
[----:B------:R-:W-:Y:S02]  /*106a0*/  IMAD.MOV.U32 R13, RZ, RZ, R25 ;  /* 0x000000ffff0d7224 */ /* 0x000fe400078e0019 */
[----:B------:R-:W-:Y:S01]  /*106b0*/  IMAD.MOV.U32 R12, RZ, RZ, 0x5 ;  /* 0x00000005ff0c7424 */ /* 0x000fe200078e00ff */
[----:B------:R-:W-:-:S13]  /*106c0*/  IADD3 R2, P0, R14, R0, RZ ;  /* 0x000000000e027210 */ /* 0x000fda0007f1e0ff */
[----:B------:R-:W-:Y:S05]  /*106d0*/  WARPSYNC.COLLECTIVE R15, `(.L_x_9631) ;  /* 0x000000000f087348 */ /* 0x000fea0003c00000 */
[----:B------:R0:W1:Y:S02]  /*106e0*/  SHFL.IDX P6, R14, R13, R12, R11 ;  /* 0x0000000c0d0e7389 */ /* 0x00006400000c000b */
[----:B01----:R-:W-:Y:S01]  /*106f0*/  ENDCOLLECTIVE ;  /* 0x000000000000791b */ /* 0x003fe20003800000 */
.L_x_9631:
        /* <DEDUP_REMOVED lines=13> */
.L_x_9632:
[----:B------:R-:W-:Y:S05]  /*107d0*/  BRA `(.L_x_9633) ;  /* 0xffffffc000747947 */ /* 0x000fea000383ffff */
.L_x_9527:
[----:B------:R-:W-:Y:S01]  /*107e0*/  BSSY B0, `(.L_x_9634) ;  /* 0x0000008000007945 */ /* 0x000fe20003800000 */
[----:B------:R-:W-:Y:S01]  /*107f0*/  IMAD.MOV.U32 R13, RZ, RZ, R16 ;  /* 0x000000ffff0d7224 */ /* 0x000fe200078e0010 */
[----:B------:R-:W-:Y:S01]  /*10800*/  MOV R11, 0x1f ;  /* 0x0000001f000b7802 */ /* 0x000fe20000000f00 */
[----:B------:R-:W-:Y:S02]  /*10810*/  IMAD.MOV.U32 R12, RZ, RZ, RZ ;  /* 0x000000ffff0c7224 */ /* 0x000fe400078e00ff */
[----:B------:R-:W-:-:S07]  /*10820*/  IMAD.MOV.U32 R15, RZ, RZ, -0x1 ;  /* 0xffffffffff0f7424 */ /* 0x000fce00078e00ff */
[----:B012---:R-:W-:Y:S05]  /*10830*/  WARPSYNC.COLLECTIVE R15, `(.L_x_9635) ;  /* 0x000000000f087348 */ /* 0x007fea0003c00000 */
[----:B------:R3:W4:Y:S02]  /*10840*/  SHFL.IDX P6, R14, R13, R12, R11 ;  /* 0x0000000c0d0e7389 */ /* 0x00072400000c000b */
[----:B01234-:R-:W-:Y:S01]  /*10850*/  ENDCOLLECTIVE ;  /* 0x000000000000791b */ /* 0x01ffe20003800000 */
.L_x_9635:
[----:B------:R-:W-:Y:S05]  /*10860*/  BSYNC B0 ;  /* 0x0000000000007941 */ /* 0x000fea0003800000 */
.L_x_9634:
        /* <DEDUP_REMOVED lines=9> */
.L_x_9636:
        /* <DEDUP_REMOVED lines=18> */
.L_x_9637:
[----:B------:R-:W-:Y:S01]  /*10a20*/  IMAD.MOV.U32 R12, RZ, RZ, 0x2 ;  /* 0x00000002ff0c7424 */ /* 0x000fe200078e00ff */
[----:B------:R-:W-:-:S05]  /*10a30*/  SEL R7, R14, RZ, P1 ;  /* 0x000000ff0e077207 */ /* 0x000fca0000800000 */
[----:B------:R-:W-:-:S04]  /*10a40*/  IMAD.IADD R6, R4, 0x1, R7 ;  /* 0x0000000104067824 */ /* 0x000fc800078e0207 */
[----:B------:R-:W-:-:S07]  /*10a50*/  IMAD.MOV.U32 R13, RZ, RZ, R6 ;  /* 0x000000ffff0d7224 */ /* 0x000fce00078e0006 */
[----:B------:R-:W-:Y:S05]  /*10a60*/  WARPSYNC.COLLECTIVE R15, `(.L_x_9638) ;  /* 0x000000000f087348 */ /* 0x000fea0003c00000 */
[----:B------:R0:W1:Y:S02]  /*10a70*/  SHFL.UP P6, R14, R13, R12, R11 ;  /* 0x0400000c0d0e7389 */ /* 0x00006400000c000b */
[----:B01----:R-:W-:Y:S01]  /*10a80*/  ENDCOLLECTIVE ;  /* 0x000000000000791b */ /* 0x003fe20003800000 */
.L_x_9638:
[----:B------:R-:W-:Y:S01]  /*10a90*/  IMAD.MOV.U32 R12, RZ, RZ, 0x4 ;  /* 0x00000004ff0c7424 */ /* 0x000fe200078e00ff */
[----:B------:R-:W-:-:S05]  /*10aa0*/  SEL R7, R14, RZ, P2 ;  /* 0x000000ff0e077207 */ /* 0x000fca0001000000 */
[----:B------:R-:W-:-:S04]  /*10ab0*/  IMAD.IADD R7, R6, 0x1, R7 ;  /* 0x0000000106077824 */ /* 0x000fc800078e0207 */
[----:B------:R-:W-:-:S07]  /*10ac0*/  IMAD.MOV.U32 R13, RZ, RZ, R7 ;  /* 0x000000ffff0d7224 */ /* 0x000fce00078e0007 */
[----:B------:R-:W-:Y:S05]  /*10ad0*/  WARPSYNC.COLLECTIVE R15, `(.L_x_9639) ;  /* 0x000000000f087348 */ /* 0x000fea0003c00000 */
[----:B------:R0:W1:Y:S02]  /*10ae0*/  SHFL.UP P6, R14, R13, R12, R11 ;  /* 0x0400000c0d0e7389 */ /* 0x00006400000c000b */
[----:B01----:R-:W-:Y:S01]  /*10af0*/  ENDCOLLECTIVE ;  /* 0x000000000000791b */ /* 0x003fe20003800000 */
.L_x_9639:
[----:B------:R-:W-:Y:S01]  /*10b00*/  IMAD.MOV.U32 R12, RZ, RZ, 0x8 ;  /* 0x00000008ff0c7424 */ /* 0x000fe200078e00ff */
[----:B------:R-:W-:-:S05]  /*10b10*/  SEL R2, R14, RZ, P3 ;  /* 0x000000ff0e027207 */ /* 0x000fca0001800000 */
[----:B------:R-:W-:-:S04]  /*10b20*/  IMAD.IADD R2, R7, 0x1, R2 ;  /* 0x0000000107027824 */ /* 0x000fc800078e0202 */
[----:B------:R-:W-:-:S07]  /*10b30*/  IMAD.MOV.U32 R13, RZ, RZ, R2 ;  /* 0x000000ffff0d7224 */ /* 0x000fce00078e0002 */
[----:B------:R-:W-:Y:S05]  /*10b40*/  WARPSYNC.COLLECTIVE R15, `(.L_x_9640) ;  /* 0x000000000f087348 */ /* 0x000fea0003c00000 */
[----:B------:R0:W1:Y:S02]  /*10b50*/  SHFL.UP P6, R14, R13, R12, R11 ;  /* 0x0400000c0d0e7389 */ /* 0x00006400000c000b */
[----:B01----:R-:W-:Y:S01]  /*10b60*/  ENDCOLLECTIVE ;  /* 0x000000000000791b */ /* 0x003fe20003800000 */
.L_x_9640:
[----:B------:R-:W-:Y:S01]  /*10b70*/  IMAD.MOV.U32 R12, RZ, RZ, 0x10 ;  /* 0x00000010ff0c7424 */ /* 0x000fe200078e00ff */
[----:B------:R-:W-:-:S05]  /*10b80*/  SEL R3, R14, RZ, P4 ;  /* 0x000000ff0e037207 */ /* 0x000fca0002000000 */
[----:B------:R-:W-:-:S04]  /*10b90*/  IMAD.IADD R3, R2, 0x1, R3 ;  /* 0x0000000102037824 */ /* 0x000fc800078e0203 */
[----:B------:R-:W-:-:S07]  /*10ba0*/  IMAD.MOV.U32 R13, RZ, RZ, R3 ;  /* 0x000000ffff0d7224 */ /* 0x000fce00078e0003 */
[----:B------:R-:W-:Y:S05]  /*10bb0*/  WARPSYNC.COLLECTIVE R15, `(.L_x_9641) ;  /* 0x000000000f087348 */ /* 0x000fea0003c00000 */
[----:B------:R0:W1:Y:S02]  /*10bc0*/  SHFL.UP P6, R14, R13, R12, R11 ;  /* 0x0400000c0d0e7389 */ /* 0x00006400000c000b */
[----:B01----:R-:W-:Y:S01]  /*10bd0*/  ENDCOLLECTIVE ;  /* 0x000000000000791b */ /* 0x003fe20003800000 */
.L_x_9641:
        /* <DEDUP_REMOVED lines=8> */
.L_x_9642:
[----:B------:R-:W-:Y:S05]  /*10c60*/  BRA `(.L_x_9643) ;  /* 0xffffffc000d07947 */ /* 0x000fea000383ffff */
.L_x_9532:
[----:B------:R-:W-:Y:S01]  /*10c70*/  BSSY B0, `(.L_x_9644) ;  /* 0x0000008000007945 */ /* 0x000fe20003800000 */
[----:B-----5:R-:W-:Y:S02]  /*10c80*/  IMAD.MOV.U32 R13, RZ, RZ, R4 ;  /* 0x000000ffff0d7224 */ /* 0x020fe400078e0004 */
[----:B------:R-:W-:Y:S02]  /*10c90*/  IMAD.MOV.U32 R12, RZ, RZ, 0x1 ;  /* 0x00000001ff0c7424 */ /* 0x000fe400078e00ff */
[----:B------:R-:W-:Y:S02]  /*10ca0*/  IMAD.MOV.U32 R11, RZ, RZ, RZ ;  /* 0x000000ffff0b7224 */ /* 0x000fe400078e00ff */
[----:B------:R-:W-:-:S07]  /*10cb0*/  IMAD.MOV.U32 R15, RZ, RZ, -0x1 ;  /* 0xffffffffff0f7424 */ /* 0x000fce00078e00ff */
[----:B01234-:R-:W-:Y:S05]  /*10cc0*/  WARPSYNC.COLLECTIVE R15, `(.L_x_9645) ;  /* 0x000000000f087348 */ /* 0x01ffea0003c00000 */
[----:B------:R0:W0:Y:S02]  /*10cd0*/  SHFL.UP P6, R14, R13, R12, R11 ;  /* 0x0400000c0d0e7389 */ /* 0x00002400000c000b */
[----:B01234-:R-:W-:Y:S01]  /*10ce0*/  ENDCOLLECTIVE ;  /* 0x000000000000791b */ /* 0x01ffe20003800000 */
.L_x_9645:
[----:B------:R-:W-:Y:S05]  /*10cf0*/  BSYNC B0 ;  /* 0x0000000000007941 */ /* 0x000fea0003800000 */
.L_x_9644:
[----:B------:R-:W-:Y:S01]  /*10d00*/  SEL R13, R14, RZ, P1 ;  /* 0x000000ff0e0d7207 */ /* 0x000fe20000800000 */
[----:B------:R-:W-:Y:S02]  /*10d10*/  IMAD.MOV.U32 R12, RZ, RZ, 0x2 ;  /* 0x00000002ff0c7424 */ /* 0x000fe400078e00ff */
[----:B------:R-:W-:Y:S01]  /*10d20*/  IMAD.MOV.U32 R11, RZ, RZ, RZ ;  /* 0x000000ffff0b7224 */ /* 0x000fe200078e00ff */
[----:B------:R-:W-:Y:S01]  /*10d30*/  IADD3 R13, R4, R13, RZ ;  /* 0x0000000d040d7210 */ /* 0x000fe20007ffe0ff */
[----:B------:R-:W-:-:S07]  /*10d40*/  IMAD.MOV.U32 R15, RZ, RZ, -0x1 ;  /* 0xffffffffff0f7424 */ /* 0x000fce00078e00ff */
[----:B------:R-:W-:Y:S05]  /*10d50*/  WARPSYNC.COLLECTIVE R15, `(.L_x_9646) ;  /* 0x000000000f087348 */ /* 0x000fea0003c00000 */
[----:B------:R0:W1:Y:S02]  /*10d60*/  SHFL.UP P6, R14, R13, R12, R11 ;  /* 0x0400000c0d0e7389 */ /* 0x00006400000c000b */
[----:B01----:R-:W-:Y:S01]  /*10d70*/  ENDCOLLECTIVE ;  /* 0x000000000000791b */ /* 0x003fe20003800000 */
.L_x_9646:
[----:B------:R-:W-:Y:S01]  /*10d80*/  IMAD.MOV.U32 R12, RZ, RZ, 0x4 ;  /* 0x00000004ff0c7424 */ /* 0x000fe200078e00ff */
[----:B------:R-:W-:-:S05]  /*10d90*/  SEL R0, R14, RZ, P2 ;  /* 0x000000ff0e007207 */ /* 0x000fca0001000000 */
[----:B------:R-:W-:-:S04]  /*10da0*/  IMAD.IADD R0, R13, 0x1, R0 ;  /* 0x000000010d007824 */ /* 0x000fc800078e0200 */
[----:B------:R-:W-:-:S07]  /*10db0*/  IMAD.MOV.U32 R13, RZ, RZ, R0 ;  /* 0x000000ffff0d7224 */ /* 0x000fce00078e0000 */
[----:B------:R-:W-:Y:S05]  /*10dc0*/  WARPSYNC.COLLECTIVE R15, `(.L_x_9647) ;  /* 0x000000000f087348 */ /* 0x000fea0003c00000 */
[----:B------:R0:W1:Y:S02]  /*10dd0*/  SHFL.UP P6, R14, R13, R12, R11 ;  /* 0x0400000c0d0e7389 */ /* 0x00006400000c000b */
[----:B01----:R-:W-:Y:S01]  /*10de0*/  ENDCOLLECTIVE ;  /* 0x000000000000791b */ /* 0x003fe20003800000 */
.L_x_9647:
[----:B------:R-:W-:Y:S01]  /*10df0*/  IMAD.MOV.U32 R12, RZ, RZ, 0x8 ;  /* 0x00000008ff0c7424 */ /* 0x000fe200078e00ff */
[----:B------:R-:W-:-:S05]  /*10e00*/  SEL R3, R14, RZ, P3 ;  /* 0x000000ff0e037207 */ /* 0x000fca0001800000 */
[----:B------:R-:W-:-:S04]  /*10e10*/  IMAD.IADD R2, R0, 0x1, R3 ;  /* 0x0000000100027824 */ /* 0x000fc800078e0203 */
[----:B------:R-:W-:-:S07]  /*10e20*/  IMAD.MOV.U32 R13, RZ, RZ, R2 ;  /* 0x000000ffff0d7224 */ /* 0x000fce00078e0002 */
[----:B------:R-:W-:Y:S05]  /*10e30*/  WARPSYNC.COLLECTIVE R15, `(.L_x_9648) ;  /* 0x000000000f087348 */ /* 0x000fea0003c00000 */
[----:B------:R0:W1:Y:S02]  /*10e40*/  SHFL.UP P6, R14, R13, R12, R11 ;  /* 0x0400000c0d0e7389 */ /* 0x00006400000c000b */
[----:B01----:R-:W-:Y:S01]  /*10e50*/  ENDCOLLECTIVE ;  /* 0x000000000000791b */ /* 0x003fe20003800000 */
.L_x_9648:
[----:B------:R-:W-:Y:S01]  /*10e60*/  IMAD.MOV.U32 R12, RZ, RZ, 0x10 ;  /* 0x00000010ff0c7424 */ /* 0x000fe200078e00ff */
[----:B------:R-:W-:-:S05]  /*10e70*/  SEL R3, R14, RZ, P4 ;  /* 0x000000ff0e037207 */ /* 0x000fca0002000000 */
[----:B------:R-:W-:-:S04]  /*10e80*/  IMAD.IADD R3, R2, 0x1, R3 ;  /* 0x0000000102037824 */ /* 0x000fc800078e0203 */
[----:B------:R-:W-:-:S07]  /*10e90*/  IMAD.MOV.U32 R13, RZ, RZ, R3 ;  /* 0x000000ffff0d7224 */ /* 0x000fce00078e0003 */
[----:B------:R-:W-:Y:S05]  /*10ea0*/  WARPSYNC.COLLECTIVE R15, `(.L_x_9649) ;  /* 0x000000000f087348 */ /* 0x000fea0003c00000 */
[----:B------:R0:W1:Y:S02]  /*10eb0*/  SHFL.UP P6, R14, R13, R12, R11 ;  /* 0x0400000c0d0e7389 */ /* 0x00006400000c000b */
[----:B01----:R-:W-:Y:S01]  /*10ec0*/  ENDCOLLECTIVE ;  /* 0x000000000000791b */ /* 0x003fe20003800000 */
.L_x_9649:
        /* <DEDUP_REMOVED lines=8> */
.L_x_9650:
[----:B------:R-:W-:Y:S05]  /*10f50*/  BRA `(.L_x_9651) ;  /* 0xffffffc000b07947 */ /* 0x000fea000383ffff */
.L_x_9534:
[----:B------:R-:W-:Y:S01]  /*10f60*/  BSSY B0, `(.L_x_9652) ;  /* 0x0000006000007945 */ /* 0x000fe20003800000 */
[----:B------:R-:W-:Y:S01]  /*10f70*/  PLOP3.LUT P6, PT, P6, PT, PT, 0x8, 0x0 ;  /* 0x000000000000781c */ /* 0x000fe200037ce170 */
[----:B------:R-:W-:-:S12]  /*10f80*/  IMAD.MOV.U32 R15, RZ, RZ, -0x1 ;  /* 0xffffffffff0f7424 */ /* 0x000fd800078e00ff */
[----:B0123--:R-:W-:Y:S05]  /*10f90*/  WARPSYNC.COLLECTIVE R15, `(.L_x_9653) ;  /* 0x000000000f087348 */ /* 0x00ffea0003c00000 */
[----:B------:R-:W-:Y:S01]  /*10fa0*/  VOTE.ANY R14, PT, P6 ;  /* 0x00000000000e7806 */ /* 0x000fe200030e0100 */
[----:B0123--:R-:W-:Y:S06]  /*10fb0*/  ENDCOLLECTIVE ;  /* 0x000000000000791b */ /* 0x00ffec0003800000 */
.L_x_9653:
[----:B------:R-:W-:Y:S05]  /*10fc0*/  BSYNC B0 ;  /* 0x0000000000007941 */ /* 0x000fea0003800000 */
.L_x_9652:
        /* <DEDUP_REMOVED lines=9> */
.L_x_9654:
[----:B------:R-:W-:Y:S01]  /*11060*/  IMAD.MOV.U32 R4, RZ, RZ, R14 ;  /* 0x000000ffff047224 */ /* 0x000fe200078e000e */
[----:B------:R-:W-:Y:S06]  /*11070*/  BRA `(.L_x_9655) ;  /* 0xffffffc000a07947 */ /* 0x000fec000383ffff */
.L_x_9536:
[----:B------:R-:W-:Y:S01]  /*11080*/  BSSY B0, `(.L_x_9656) ;  /* 0x0000007000007945 */ /* 0x000fe20003800000 */
[----:B------:R-:W-:Y:S02]  /*11090*/  IMAD.MOV.U32 R13, RZ, RZ, R6 ;  /* 0x000000ffff0d7224 */ /* 0x000fe400078e0006 */
[----:B------:R-:W-:Y:S02]  /*110a0*/  IMAD.MOV.U32 R11, RZ, RZ, 0x1f ;  /* 0x0000001fff0b7424 */ /* 0x000fe400078e00ff */
[----:B------:R-:W-:-:S07]  /*110b0*/  IMAD.MOV.U32 R15, RZ, RZ, -0x1 ;  /* 0xffffffffff0f7424 */ /* 0x000fce00078e00ff */
[----:B01234-:R-:W-:Y:S05]  /*110c0*/  WARPSYNC.COLLECTIVE R15, `(.L_x_9657) ;  /* 0x000000000f087348 */ /* 0x01ffea0003c00000 */
[----:B------:R0:W0:Y:S02]  /*110d0*/  SHFL.IDX P6, R14, R13, R12, R11 ;  /* 0x0000000c0d0e7389 */ /* 0x00002400000c000b */
[----:B01234-:R-:W-:Y:S01]  /*110e0*/  ENDCOLLECTIVE ;  /* 0x000000000000791b */ /* 0x01ffe20003800000 */
.L_x_9657:
[----:B------:R-:W-:Y:S05]  /*110f0*/  BSYNC B0 ;  /* 0x0000000000007941 */ /* 0x000fea0003800000 */
.L_x_9656:
[----:B------:R-:W-:Y:S05]  /*11100*/  BRA `(.L_x_9535) ;  /* 0xffffffc000987947 */ /* 0x000fea000383ffff */
.L_x_9540:
[----:B0-----:R0:W4:Y:S02]  /*11110*/  SYNCS.PHASECHK.TRANS64.TRYWAIT P0, [R7+URZ+0x22820], R0 ;  /* 0x02282000070075a7 */ /* 0x001124000800017f */
[----:B----4-:R-:W-:Y:S05]  /*11120*/  @!P0 NANOSLEEP.SYNCS 0x989680 ;  /* 0x009896800000895d */ /* 0x010fea0003900000 */
[----:B------:R-:W4:Y:S02]  /*11130*/  @!P0 SYNCS.PHASECHK.TRANS64 P0, [R7+URZ+0x22820], R0 ;  /* 0x02282000070085a7 */ /* 0x000f24000800007f */
[----:B----4-:R-:W-:Y:S05]  /*11140*/  @!P0 BRA `(.L_x_9540) ;  /* 0xfffffffc00f08947 */ /* 0x010fea000383ffff */
[----:B------:R-:W-:Y:S05]  /*11150*/  BRA `(.L_x_9658) ;  /* 0xffffffc400847947 */ /* 0x000fea000383ffff */
.L_x_9541:
        /* <DEDUP_REMOVED lines=8> */
[----:B0123--:R-:W-:Y:S05]  /*111e0*/  WARPSYNC.COLLECTIVE R15, `(.L_x_9660) ;  /* 0x000000000f087348 */ /* 0x00ffea0003c00000 */
[----:B------:R4:W0:Y:S02]  /*111f0*/  SHFL.IDX P6, R14, R13, R12, R11 ;  /* 0x0000000c0d0e7389 */ /* 0x00082400000c000b */
[----:B01234-:R-:W-:Y:S01]  /*11200*/  ENDCOLLECTIVE ;  /* 0x000000000000791b */ /* 0x01ffe20003800000 */
.L_x_9660:
[----:B------:R-:W-:Y:S05]  /*11210*/  BSYNC B0 ;  /* 0x0000000000007941 */ /* 0x000fea0003800000 */
.L_x_9659:
[----:B------:R-:W-:Y:S05]  /*11220*/  BRA `(.L_x_9661) ;  /* 0xffffffc4006c7947 */ /* 0x000fea000383ffff */
.L_x_9544:
[----:B------:R-:W-:Y:S01]  /*11230*/  BSSY B1, `(.L_x_9662) ;  /* 0x0000006000017945 */ /* 0x000fe20003800000 */
[----:B------:R-:W-:-:S07]  /*11240*/  IMAD.MOV.U32 R15, RZ, RZ, -0x1 ;  /* 0xffffffffff0f7424 */ /* 0x000fce00078e00ff */
[----:B0123--:R-:W-:Y:S05]  /*11250*/  WARPSYNC.COLLECTIVE R15, `(.L_x_9663) ;  /* 0x000000000f0c7348 */ /* 0x00ffea0003c00000 */
[----:B------:R-:W-:Y:S02]  /*11260*/  ELECT P6, UR62, PT ;  /* 0x00000000003e782f */ /* 0x000fe400038c0000 */
[----:B------:R-:W-:Y:S01]  /*11270*/  MOV R14, UR62 ;  /* 0x0000003e000e7c02 */ /* 0x000fe20008000f00 */
[----:B0123--:R-:W-:Y:S10]  /*11280*/  ENDCOLLECTIVE ;  /* 0x000000000000791b */ /* 0x00fff40003800000 */
.L_x_9663:
[----:B------:R-:W-:Y:S05]  /*11290*/  BSYNC B1 ;  /* 0x0000000000017941 */ /* 0x000fea0003800000 */
.L_x_9662:
[----:B------:R-:W-:Y:S05]  /*112a0*/  BRA `(.L_x_9664) ;  /* 0xffffffc400647947 */ /* 0x000fea000383ffff */
.L_x_9546:
[----:B0-----:R0:W4:Y:S02]  /*112b0*/  SYNCS.PHASECHK.TRANS64.TRYWAIT P1, [R5+URZ+0x22840], R0 ;  /* 0x02284000050075a7 */ /* 0x001124000802017f */
[----:B----4-:R-:W-:Y:S05]  /*112c0*/  @!P1 NANOSLEEP.SYNCS 0x989680 ;  /* 0x009896800000995d */ /* 0x010fea0003900000 */
[----:B------:R-:W4:Y:S02]  /*112d0*/  @!P1 SYNCS.PHASECHK.TRANS64 P1, [R5+URZ+0x22840], R0 ;  /* 0x02284000050095a7 */ /* 0x000f24000802007f */
[----:B----4-:R-:W-:Y:S05]  /*112e0*/  @!P1 BRA `(.L_x_9546) ;  /* 0xfffffffc00f09947 */ /* 0x010fea000383ffff */
[----:B------:R-:W-:Y:S05]  /*112f0*/  BRA `(.L_x_9665) ;  /* 0xffffffc400847947 */ /* 0x000fea000383ffff */
.L_x_9548:
[----:B----4-:R4:W0:Y:S02]  /*11300*/  SYNCS.PHASECHK.TRANS64.TRYWAIT P1, [R3+URZ+0x22840], R2 ;  /* 0x02284002030075a7 */ /* 0x010824000802017f */
[----:B0-----:R-:W-:Y:S05]  /*11310*/  @!P1 NANOSLEEP.SYNCS 0x989680 ;  /* 0x009896800000995d */ /* 0x001fea0003900000 */
[----:B------:R-:W0:Y:S02]  /*11320*/  @!P1 SYNCS.PHASECHK.TRANS64 P1, [R3+URZ+0x22840], R2 ;  /* 0x02284002030095a7 */ /* 0x000e24000802007f */
[----:B0-----:R-:W-:Y:S05]  /*11330*/  @!P1 BRA `(.L_x_9548) ;  /* 0xfffffffc00f09947 */ /* 0x001fea000383ffff */
[----:B------:R-:W-:Y:S05]  /*11340*/  BRA `(.L_x_9666) ;  /* 0xffffffc400907947 */ /* 0x000fea000383ffff */
.L_x_9550:
[----:B------:R0:W0:Y:S02]  /*11350*/  SYNCS.PHASECHK.TRANS64.TRYWAIT P1, [R5+URZ+0x22860], R0 ;  /* 0x02286000050075a7 */ /* 0x000024000802017f */
[----:B0-----:R-:W-:Y:S05]  /*11360*/  @!P1 NANOSLEEP.SYNCS 0x989680 ;  /* 0x009896800000995d */ /* 0x001fea0003900000 */
[----:B------:R-:W0:Y:S02]  /*11370*/  @!P1 SYNCS.PHASECHK.TRANS64 P1, [R5+URZ+0x22860], R0 ;  /* 0x02286000050095a7 */ /* 0x000e24000802007f */
[----:B0-----:R-:W-:Y:S05]  /*11380*/  @!P1 BRA `(.L_x_9550) ;  /* 0xfffffffc00f09947 */ /* 0x001fea000383ffff */
[----:B------:R-:W-:Y:S05]  /*11390*/  BRA `(.L_x_9667) ;  /* 0xffffffc4008c7947 */ /* 0x000fea000383ffff */
.L_x_9668:
        /* <DEDUP_REMOVED lines=14> */
.L_x_15553:


//--------------------- .text._ZN7cutlass13device_kernelIN5flash11enable_sm90INS1_16FlashAttnFwdSm90INS1_25CollectiveMainloopFwdSm90ILi2EN4cute5tupleIJNS5_1CILi1EEES8_S8_EEENS6_IJNS7_ILi128EEENS7_ILi96EEENS7_ILi64EEEEEELi256ENS_10bfloat16_tEfNS_4arch4Sm90ELb0ELb0ELb0ELb1ELb1ELb1ELb0ELb1ELb0ELb1ELb0ELb0EEENS1_21CollectiveEpilogueFwdINS6_IJSA_NS7_ILi256EEESB_EEES9_SE_SG_Li256ELb1ELb1ELb0ELb0EEENS1_36VarlenDynamicPersistentTileSchedulerILi128ELi96ELi256ELi128ELb0ELb1ELb1ELb0ELb1ELb1EEEEEEEEEvNT_6ParamsE --------------------------
	.section	.text._ZN7cutlass13device_kernelIN5flash11enable_sm90INS1_16FlashAttnFwdSm90INS1_25CollectiveMainloopFwdSm90ILi2EN4cute5tupleIJNS5_1CILi1EEES8_S8_EEENS6_IJNS7_ILi128EEENS7_ILi96EEENS7_ILi64EEEEEELi256ENS_10bfloat16_tEfNS_4arch4Sm90ELb0ELb0ELb0ELb1ELb1ELb1ELb0ELb1ELb0ELb1ELb0ELb0EEENS1_21CollectiveEpilogueFwdINS6_IJSA_NS7_ILi256EEESB_EEES9_SE_SG_Li256ELb1ELb1ELb0ELb0EEENS1_36VarlenDynamicPersistentTileSchedulerILi128ELi96ELi256ELi128ELb0ELb1ELb1ELb0ELb1ELb1EEEEEEEEEvNT_6ParamsE,"ax",@progbits
	.align	128
.text._ZN7cutlass13device_kernelIN5flash11enable_sm90INS1_16FlashAttnFwdSm90INS1_25CollectiveMainloopFwdSm90ILi2EN4cute5tupleIJNS5_1CILi1EEES8_S8_EEENS6_IJNS7_ILi128EEENS7_ILi96EEENS7_ILi64EEEEEELi256ENS_10bfloat16_tEfNS_4arch4Sm90ELb0ELb0ELb0ELb1ELb1ELb1ELb0ELb1ELb0ELb1ELb0ELb0EEENS1_21CollectiveEpilogueFwdINS6_IJSA_NS7_ILi256EEESB_EEES9_SE_SG_Li256ELb1ELb1ELb0ELb0EEENS1_36VarlenDynamicPersistentTileSchedulerILi128ELi96ELi256ELi128ELb0ELb1ELb1ELb0ELb1ELb1EEEEEEEEEvNT_6ParamsE:
        .type           _ZN7cutlass13device_kernelIN5flash11enable_sm90INS1_16FlashAttnFwdSm90INS1_25CollectiveMainloopFwdSm90ILi2EN4cute5tupleIJNS5_1CILi1EEES8_S8_EEENS6_IJNS7_ILi128EEENS7_ILi96EEENS7_ILi64EEEEEELi256ENS_10bfloat16_tEfNS_4arch4Sm90ELb0ELb0ELb0ELb1ELb1ELb1ELb0ELb1ELb0ELb1ELb0ELb0EEENS1_21CollectiveEpilogueFwdINS6_IJSA_NS7_ILi256EEESB_EEES9_SE_SG_Li256ELb1ELb1ELb0ELb0EEENS1_36VarlenDynamicPersistentTileSchedulerILi128ELi96ELi256ELi128ELb0ELb1ELb1ELb0ELb1ELb1EEEEEEEEEvNT_6ParamsE,@function
        .size           _ZN7cutlass13device_kernelIN5flash11enable_sm90INS1_16FlashAttnFwdSm90INS1_25CollectiveMainloopFwdSm90ILi2EN4cute5tupleIJNS5_1CILi1EEES8_S8_EEENS6_IJNS7_ILi128EEENS7_ILi96EEENS7_ILi64EEEEEELi256ENS_10bfloat16_tEfNS_4arch4Sm90ELb0ELb0ELb0ELb1ELb1ELb1ELb0ELb1ELb0ELb1ELb0ELb0EEENS1_21CollectiveEpilogueFwdINS6_IJSA_NS7_ILi256EEESB_EEES9_SE_SG_Li256ELb1ELb1ELb0ELb0EEENS1_36VarlenDynamicPersistentTileSchedulerILi128ELi96ELi256ELi128ELb0ELb1ELb1ELb0ELb1ELb1EEEEEEEEEvNT_6ParamsE,(.L_x_15554 - _ZN7cutlass13device_kernelIN5flash11enable_sm90INS1_16FlashAttnFwdSm90INS1_25CollectiveMainloopFwdSm90ILi2EN4cute5tupleIJNS5_1CILi1EEES8_S8_EEENS6_IJNS7_ILi128EEENS7_ILi96EEENS7_ILi64EEEEEELi256ENS_10bfloat16_tEfNS_4arch4Sm90ELb0ELb0ELb0ELb1ELb1ELb1ELb0ELb1ELb0ELb1ELb0ELb0EEENS1_21CollectiveEpilogueFwdINS6_IJSA_NS7_ILi256EEESB_EEES9_SE_SG_Li256ELb1ELb1ELb0ELb0EEENS1_36VarlenDynamicPersistentTileSchedulerILi128ELi96ELi256ELi128ELb0ELb1ELb1ELb0ELb1ELb1EEEEEEEEEvNT_6ParamsE)
        .other          _ZN7cutlass13device_kernelIN5flash11enable_sm90INS1_16FlashAttnFwdSm90INS1_25CollectiveMainloopFwdSm90ILi2EN4cute5tupleIJNS5_1CILi1EEES8_S8_EEENS6_IJNS7_ILi128EEENS7_ILi96EEENS7_ILi64EEEEEELi256ENS_10bfloat16_tEfNS_4arch4Sm90ELb0ELb0ELb0ELb1ELb1ELb1ELb0ELb1ELb0ELb1ELb0ELb0EEENS1_21CollectiveEpilogueFwdINS6_IJSA_NS7_ILi256EEESB_EEES9_SE_SG_Li256ELb1ELb1ELb0ELb0EEENS1_36VarlenDynamicPersistentTileSchedulerILi128ELi96ELi256ELi128ELb0ELb1ELb1ELb0ELb1ELb1EEEEEEEEEvNT_6ParamsE,@"STO_CUDA_ENTRY STV_DEFAULT"
_ZN7cutlass13device_kernelIN5flash11enable_sm90INS1_16FlashAttnFwdSm90INS1_25CollectiveMainloopFwdSm90ILi2EN4cute5tupleIJNS5_1CILi1EEES8_S8_EEENS6_IJNS7_ILi128EEENS7_ILi96EEENS7_ILi64EEEEEELi256ENS_10bfloat16_tEfNS_4arch4Sm90ELb0ELb0ELb0ELb1ELb1ELb1ELb0ELb1ELb0ELb1ELb0ELb0EEENS1_21CollectiveEpilogueFwdINS6_IJSA_NS7_ILi256EEESB_EEES9_SE_SG_Li256ELb1ELb1ELb0ELb0EEENS1_36VarlenDynamicPersistentTileSchedulerILi128ELi96ELi256ELi128ELb0ELb1ELb1ELb0ELb1ELb1EEEEEEEEEvNT_6ParamsE:
        /* <DEDUP_REMOVED lines=17> */
.L_x_9670:
[----:B------:R-:W-:Y:S05]  /*0110*/  BSYNC B0 ;  /* 0x0000000000007941 */ /* 0x000fea0003800000 */
.L_x_9669:
[----:B------:R-:W-:Y:S01]  /*0120*/  VOTEU.ANY UP0, P0 ;  /* 0x00000000003f7886 */ /* 0x000fe20000000100 */
[----:B------:R-:W0:Y:S01]  /*0130*/  SHFL.IDX PT, R3, R2, RZ, 0x1f ;  /* 0x00001fff02037589 */ /* 0x000e2200000e0000 */
[----:B------:R-:W-:Y:S01]  /*0140*/  UMOV UR4, 0x80 ;  /* 0x0000008000047882 */ /* 0x000fe20000000000 */
[----:B------:R-:W-:Y:S01]  /*0150*/  UMOV UR7, 0x100 ;  /* 0x0000010000077882 */ /* 0x000fe20000000000 */
[----:B------:R-:W-:Y:S01]  /*0160*/  SHF.R.U32.HI R4, RZ, 0x7, R0 ;  /* 0x00000007ff047819 */ /* 0x000fe20000011600 */
[----:B------:R-:W1:Y:S01]  /*0170*/  @UP0 S2UR UR8, SR_CgaCtaId ;  /* 0x00000000000809c3 */ /* 0x000e620000008800 */
[----:B------:R-:W-:Y:S01]  /*0180*/  @UP0 UMOV UR6, 0x400 ;  /* 0x0000040000060882 */ /* 0x000fe20000000000 */
[----:B------:R-:W-:-:S04]  /*0190*/  @UP0 UIADD3 UR4, -UR4, 0x100000, URZ ;  /* 0x0010000004040890 */ /* 0x000fc8000fffe13f */
[----:B------:R-:W-:Y:S02]  /*01a0*/  @UP0 USHF.L.U32 UR5, UR4, 0xb, URZ ;  /* 0x0000000b04050899 */ /* 0x000fe4000800063f */
[----:B------:R-:W-:Y:S01]  /*01b0*/  @UP0 USHF.L.U32 UR4, UR4, 0x1, URZ ;  /* 0x0000000104040899 */ /* 0x000fe2000800063f */
[----:B------:R-:W-:Y:S01]  /*01c0*/  VOTEU.ANY UP1, P0 ;  /* 0x00000000003f7886 */ /* 0x000fe20000020100 */
[----:B0-----:R-:W-:Y:S02]  /*01d0*/  ISETP.NE.AND P1, PT, R3, RZ, PT ;  /* 0x000000ff0300720c */ /* 0x001fe40003f25270 */
[----:B------:R0:W2:Y:S01]  /*01e0*/  SHFL.IDX PT, R3, R4, RZ, 0x1f ;  /* 0x00001fff04037589 */ /* 0x0000a200000e0000 */
[----:B-1----:R-:W-:Y:S02]  /*01f0*/  @UP0 ULEA UR8, UR8, UR6, 0x18 ;  /* 0x0000000608080291 */ /* 0x002fe4000f8ec03f */
[----:B------:R-:W-:-:S04]  /*0200*/  @UP0 UIADD3 UR6, -UR7, 0x100000, URZ ;  /* 0x0010000007060890 */ /* 0x000fc8000fffe13f */
[----:B------:R-:W-:Y:S02]  /*0210*/  @UP0 USHF.L.U32 UR7, UR6, 0xb, URZ ;  /* 0x0000000b06070899 */ /* 0x000fe4000800063f */
[----:B------:R-:W-:Y:S01]  /*0220*/  @UP0 USHF.L.U32 UR6, UR6, 0x1, URZ ;  /* 0x0000000106060899 */ /* 0x000fe2000800063f */
[----:B------:R-:W-:Y:S01]  /*0230*/  VOTEU.ANY UP0, P0 ;  /* 0x00000000003f7886 */ /* 0x000fe20000000100 */
[----:B------:R-:W1:Y:S04]  /*0240*/  FENCE.VIEW.ASYNC.S ;  /* 0x00000000000073c6 */ /* 0x000e680000000000 */
[----:B-1----:R0:W1:Y:S06]  /*0250*/  @UP0 SYNCS.EXCH.64 URZ, [UR8+0x22800], UR4 ;  /* 0x02280004083f05b2 */ /* 0x00206c0008000100 */
[----:B------:R0:W3:Y:S02]  /*0260*/  @UP1 SYNCS.EXCH.64 URZ, [UR8+0x22820], UR6 ;  /* 0x02282006083f15b2 */ /* 0x0000e40008000100 */
        /* <DEDUP_REMOVED lines=17> */
[----:B------:R0:W0:Y:S01]  /*0380*/  SYNCS.EXCH.64 URZ, [UR8+0x22848], UR6 ;  /* 0x02284806083f75b2 */ /* 0x0000220008000100 */
[----:B------:R-:W-:Y:S01]  /*0390*/  NOP ;  /* 0x0000000000007918 */ /* 0x000fe20000000000 */
.L_x_9671:
        /* <DEDUP_REMOVED lines=22> */
.L_x_9672:
        /* <DEDUP_REMOVED lines=18> */
.L_x_9673:
        /* <DEDUP_REMOVED lines=22> */
.L_x_9674:
        /* <DEDUP_REMOVED lines=22> */
.L_x_9675:
[----:B--2---:R-:W-:Y:S01]  /*08e0*/  ISETP.NE.AND P0, PT, R3, RZ, PT ;  /* 0x000000ff0300720c */ /* 0x004fe20003f05270 */
[----:B------:R-:W-:Y:S01]  /*08f0*/  IMAD.MOV.U32 R3, RZ, RZ, 0x1 ;  /* 0x00000001ff037424 */ /* 0x000fe200078e00ff */
[----:B------:R-:W-:Y:S01]  /*0900*/  NOP ;  /* 0x0000000000007918 */ /* 0x000fe20000000000 */
[----:B------:R-:W-:Y:S01]  /*0910*/  ULDC.64 UR40, c[0x0][0x208] ;  /* 0x0000820000287ab9 */ /* 0x000fe20000000a00 */
[----:B------:R-:W-:Y:S02]  /*0920*/  BSSY B9, `(.L_x_9676) ;  /* 0x00015f0000097945 */ /* 0x000fe40003800000 */
[----:B------:R-:W-:-:S05]  /*0930*/  SEL R3, R3, 0x2, !P0 ;  /* 0x0000000203037807 */ /* 0x000fca0004000000 */
[----:B------:R2:W-:Y:S01]  /*0940*/  STL [R1], R3 ;  /* 0x0000000301007387 */ /* 0x0005e20000100800 */
[----:B01-34-:R-:W-:Y:S06]  /*0950*/  BAR.SYNC.DEFER_BLOCKING 0x0 ;  /* 0x0000000000007b1d */ /* 0x01bfec0000010000 */
[----:B------:R-:W-:Y:S05]  /*0960*/  @!P0 BRA `(.L_x_9677) ;  /* 0x000000f400ec8947 */ /* 0x000fea0003800000 */
.L_x_9678:
[----:B------:R-:W-:-:S08]  /*0970*/  NOP ;  /* 0x0000000000007918 */ /* 0x000fd00000000000 */
[----:B------:R-:W0:Y:S02]  /*0980*/  USETMAXREG.TRY_ALLOC.CTAPOOL UP0, 0xe8 ;  /* 0x000000e8000079c8 */ /* 0x000e240008000600 */
[----:B0-----:R-:W-:-:S13]  /*0990*/  PLOP3.LUT P0, PT, PT, PT, UP0, 0x80, 0x0 ;  /* 0x000000000000781c */ /* 0x001fda0003f0f008 */
[----:B------:R-:W-:Y:S05]  /*09a0*/  @!P0 BRA `(.L_x_9678) ;  /* 0xfffffffc00f08947 */ /* 0x000fea000383ffff */
[----:B--2---:R-:W-:Y:S01]  /*09b0*/  SHF.R.U32.HI R3, RZ, 0x7, R0 ;  /* 0x00000007ff037819 */ /* 0x004fe20000011600 */
[----:B------:R-:W0:Y:S01]  /*09c0*/  S2R R2, SR_CgaCtaId ;  /* 0x0000000000027919 */ /* 0x000e220000008800 */
[----:B------:R-:W-:Y:S01]  /*09d0*/  MOV R19, 0x400 ;  /* 0x0000040000137802 */ /* 0x000fe20000000f00 */
[----:B------:R-:W-:Y:S01]  /*09e0*/  ULDC UR4, c[0x0][0xc3c] ;  /* 0x00030f0000047ab9 */ /* 0x000fe20000000800 */
[----:B------:R-:W-:Y:S06]  /*09f0*/  BAR.ARV 0x8, 0x180 ;  /* 0x0206000000007b1d */ /* 0x000fec0000002000 */
[----:B------:R-:W-:-:S13]  /*0a00*/  ISETP.NE.AND P0, PT, R3, 0x1, PT ;  /* 0x000000010300780c */ /* 0x000fda0003f05270 */
[----:B------:R-:W-:Y:S08]  /*0a10*/  @!P0 BAR.ARV 0x9, 0x100 ;  /* 0x0244000000008b1d */ /* 0x000ff00000002000 */
[----:B------:R-:W-:Y:S01]  /*0a20*/  BAR.SYNC.DEFER_BLOCKING 0x5, 0x180 ;  /* 0x0146000000007b1d */ /* 0x000fe20000010000 */
[----:B0-----:R-:W-:-:S05]  /*0a30*/  LEA R19, R2, R19, 0x18 ;  /* 0x0000001302137211 */ /* 0x001fca00078ec0ff */
[----:B------:R-:W0:Y:S02]  /*0a40*/  LDS.128 R32, [R19+0x228d0] ;  /* 0x0228d00013207984 */ /* 0x000e240000000c00 */
[----:B------:R-:W-:Y:S06]  /*0a50*/  BAR.ARV 0x4, 0x180 ;  /* 0x0106000000007b1d */ /* 0x000fec0000002000 */
[----:B0-----:R-:W-:-:S13]  /*0a60*/  ISETP.GE.AND P0, PT, R35, UR4, PT ;  /* 0x0000000423007c0c */ /* 0x001fda000bf06270 */
[----:B------:R-:W-:Y:S05]  /*0a70*/  @P0 BRA `(.L_x_9679) ;  /* 0x0000015c00680947 */ /* 0x000fea0003800000 */
[----:B------:R-:W2:Y:S01]  /*0a80*/  LDL.LU R12, [R1] ;  /* 0x00000000010c7983 */ /* 0x000ea20000300800 */
[----:B------:R-:W-:Y:S01]  /*0a90*/  VIADD R11, R0, 0xffffff80 ;  /* 0xffffff80000b7836 */ /* 0x000fe20000000000 */
[----:B------:R-:W-:Y:S01]  /*0aa0*/  CS2R R206, SRZ ;  /* 0x0000000000ce7805 */ /* 0x000fe2000001ff00 */
[----:B------:R-:W-:Y:S02]  /*0ab0*/  IMAD.MOV.U32 R18, RZ, RZ, RZ ;  /* 0x000000ffff127224 */ /* 0x000fe400078e00ff */
[----:B------:R-:W-:Y:S01]  /*0ac0*/  IMAD.MOV.U32 R216, RZ, RZ, RZ ;  /* 0x000000ffffd87224 */ /* 0x000fe200078e00ff */
[----:B------:R-:W-:-:S04]  /*0ad0*/  SHF.R.S32.HI R0, RZ, 0x1f, R11 ;  /* 0x0000001fff007819 */ /* 0x000fc8000001140b */
[CC--:B------:R-:W-:Y:S02]  /*0ae0*/  LEA.HI R2, R0.reuse, R11.reuse, RZ, 0x7 ;  /* 0x0000000b00027211 */ /* 0x0c0fe400078f38ff */
[----:B------:R-:W-:Y:S02]  /*0af0*/  LEA.HI R229, R0, R11, RZ, 0x5 ;  /* 0x0000000b00e57211 */ /* 0x000fe400078f28ff */
[C---:B------:R-:W-:Y:S02]  /*0b00*/  LOP3.LUT R3, R2.reuse, 0xffffff80, RZ, 0xc0, !PT ;  /* 0xffffff8002037812 */ /* 0x040fe400078ec0ff */
[----:B------:R-:W-:Y:S02]  /*0b10*/  SHF.R.S32.HI R13, RZ, 0x7, R2 ;  /* 0x00000007ff0d7819 */ /* 0x000fe40000011402 */
[----:B------:R-:W-:Y:S01]  /*0b20*/  SHF.R.S32.HI R229, RZ, 0x5, R229 ;  /* 0x00000005ffe57819 */ /* 0x000fe200000114e5 */
[----:B------:R-:W-:Y:S01]  /*0b30*/  IMAD.IADD R10, R11, 0x1, -R3 ;  /* 0x000000010b0a7824 */ /* 0x000fe200078e0a03 */
[----:B------:R-:W-:-:S04]  /*0b40*/  LEA.HI R2, R2, R13, RZ, 0x1 ;  /* 0x0000000d02027211 */ /* 0x000fc800078f08ff */
[----:B------:R-:W-:Y:S02]  /*0b50*/  SHF.R.S32.HI R5, RZ, 0x1f, R10 ;  /* 0x0000001fff057819 */ /* 0x000fe4000001140a */
[----:B------:R-:W-:Y:S02]  /*0b60*/  LOP3.LUT R2, R2, 0x3fffffe, RZ, 0xc0, !PT ;  /* 0x03fffffe02027812 */ /* 0x000fe400078ec0ff */
[CC--:B------:R-:W-:Y:S02]  /*0b70*/  LEA.HI R7, R5.reuse, R10.reuse, RZ, 0x2 ;  /* 0x0000000a05077211 */ /* 0x0c0fe400078f10ff */
[----:B------:R-:W-:Y:S01]  /*0b80*/  LEA.HI R5, R5, R10, RZ, 0x5 ;  /* 0x0000000a05057211 */ /* 0x000fe200078f28ff */
[----:B------:R-:W-:Y:S01]  /*0b90*/  IMAD.IADD R2, R13, 0x1, -R2 ;  /* 0x000000010d027824 */ /* 0x000fe200078e0a02 */
[--C-:B------:R-:W-:Y:S02]  /*0ba0*/  SHF.R.S32.HI R4, RZ, 0x2, R7.reuse ;  /* 0x00000002ff047819 */ /* 0x100fe40000011407 */
        /* <DEDUP_REMOVED lines=9> */
[----:B------:R-:W-:Y:S01]  /*0c40*/  LEA.HI R3, R3, R6, RZ, 0x1 ;  /* 0x0000000603037211 */ /* 0x000fe200078f08ff */
[----:B------:R-:W-:Y:S02]  /*0c50*/  IMAD R5, R5, 0x10, R8 ;  /* 0x0000001005057824 */ /* 0x000fe400078e0208 */
[----:B------:R-:W-:Y:S01]  /*0c60*/  IMAD.IADD R4, R11, 0x1, -R4 ;  /* 0x000000010b047824 */ /* 0x000fe200078e0a04 */
[----:B------:R-:W-:Y:S01]  /*0c70*/  LOP3.LUT R3, R3, 0x1ffffffe, RZ, 0xc0, !PT ;  /* 0x1ffffffe03037812 */ /* 0x000fe200078ec0ff */
[----:B------:R-:W-:Y:S01]  /*0c80*/  IMAD R8, R2, 0x40, R5 ;  /* 0x0000004002087824 */ /* 0x000fe200078e0205 */
[CC--:B------:R-:W-:Y:S01]  /*0c90*/  LEA.HI R2, R0.reuse, R11.reuse, RZ, 0x2 ;  /* 0x0000000b00027211 */ /* 0x0c0fe200078f10ff */
[----:B------:R-:W-:Y:S01]  /*0ca0*/  IMAD R4, R229, 0x10, R4 ;  /* 0x00000010e5047824 */ /* 0x000fe200078e0204 */
[----:B------:R-:W-:Y:S01]  /*0cb0*/  LEA.HI R0, R0, R11, RZ, 0x3 ;  /* 0x0000000b00007211 */ /* 0x000fe200078f18ff */
[----:B------:R-:W-:Y:S01]  /*0cc0*/  IMAD.IADD R3, R6, 0x1, -R3 ;  /* 0x0000000106037824 */ /* 0x000fe200078e0a03 */
[--C-:B------:R-:W-:Y:S01]  /*0cd0*/  SHF.R.S32.HI R204, RZ, 0x2, R2.reuse ;  /* 0x00000002ffcc7819 */ /* 0x100fe20000011402 */
[----:B------:R-:W-:Y:S02]  /*0ce0*/  STL [R1+0x48], R8 ;  /* 0x0000480801007387 */ /* 0x000fe40000100800 */
[----:B------:R-:W-:Y:S01]  /*0cf0*/  IMAD R6, R4, 0x8, R3 ;  /* 0x0000000804067824 */ /* 0x000fe200078e0203 */
[----:B------:R-:W-:Y:S01]  /*0d00*/  SHF.R.S32.HI R3, RZ, 0x1f, R2 ;  /* 0x0000001fff037819 */ /* 0x000fe20000011402 */
[----:B------:R-:W-:Y:S01]  /*0d10*/  VIADD R5, R204, 0x40 ;  /* 0x00000040cc057836 */ /* 0x000fe20000000000 */
[----:B------:R-:W-:Y:S01]  /*0d20*/  SHF.R.S32.HI R4, RZ, 0x3, R0 ;  /* 0x00000003ff047819 */ /* 0x000fe20000011400 */
[----:B------:R-:W-:Y:S01]  /*0d30*/  STL [R1+0x28], RZ ;  /* 0x000028ff01007387 */ /* 0x000fe20000100800 */
[----:B------:R-:W-:Y:S01]  /*0d40*/  LOP3.LUT R0, R0, 0xfffffff8, RZ, 0xc0, !PT ;  /* 0xfffffff800007812 */ /* 0x000fe200078ec0ff */
[----:B------:R-:W-:Y:S01]  /*0d50*/  IMAD.SHL.U32 R227, R5, 0x40, RZ ;  /* 0x0000004005e37824 */ /* 0x000fe200078e00ff */
[----:B------:R-:W-:Y:S01]  /*0d60*/  LOP3.LUT R2, R2, 0xfffffffc, RZ, 0xc0, !PT ;  /* 0xfffffffc02027812 */ /* 0x000fe200078ec0ff */
[----:B------:R-:W-:Y:S01]  /*0d70*/  IMAD.SHL.U32 R6, R6, 0x8, RZ ;  /* 0x0000000806067824 */ /* 0x000fe200078e00ff */
[----:B------:R-:W-:Y:S01]  /*0d80*/  LEA.HI R3, R3, R204, RZ, 0x3 ;  /* 0x000000cc03037211 */ /* 0x000fe200078f18ff */
[----:B------:R-:W-:Y:S01]  /*0d90*/  IMAD.IADD R9, R11, 0x1, -R0 ;  /* 0x000000010b097824 */ /* 0x000fe200078e0a00 */
[----:B------:R-:W-:Y:S01]  /*0da0*/  LOP3.LUT R227, R227, 0x1c0, RZ, 0xc0, !PT ;  /* 0x000001c0e3e37812 */ /* 0x000fe200078ec0ff */
[----:B------:R-:W-:Y:S01]  /*0db0*/  IMAD.IADD R4, R11, 0x1, -R2 ;  /* 0x000000010b047824 */ /* 0x000fe200078e0a02 */
[----:B------:R-:W-:Y:S01]  /*0dc0*/  LOP3.LUT R3, R3, 0xfffffff8, RZ, 0xc0, !PT ;  /* 0xfffffff803037812 */ /* 0x000fe200078ec0ff */
[----:B------:R-:W-:Y:S01]  /*0dd0*/  IMAD.SHL.U32 R217, R9, 0x8, RZ ;  /* 0x0000000809d97824 */ /* 0x000fe200078e00ff */
[----:B------:R-:W-:Y:S01]  /*0de0*/  SHF.R.S32.HI R2, RZ, 0x1f, R5 ;  /* 0x0000001fff027819 */ /* 0x000fe20000011405 */
[C---:B------:R-:W-:Y:S01]  /*0df0*/  IMAD.SHL.U32 R16, R4.reuse, 0x8, RZ ;  /* 0x0000000804107824 */ /* 0x040fe200078e00ff */
[----:B------:R-:W-:Y:S01]  /*0e00*/  LEA.HI R0, R4, R4, RZ, 0x1 ;  /* 0x0000000404007211 */ /* 0x000fe200078f08ff */
[----:B------:R-:W-:Y:S01]  /*0e10*/  IMAD.IADD R9, R204, 0x1, -R3 ;  /* 0x00000001cc097824 */ /* 0x000fe200078e0a03 */
[----:B------:R-:W-:Y:S01]  /*0e20*/  LEA.HI R3, R2, R5, RZ, 0x3 ;  /* 0x0000000502037211 */ /* 0x000fe200078f18ff */
[----:B------:R-:W-:Y:S01]  /*0e30*/  IMAD.SHL.U32 R22, R4, 0x4, RZ ;  /* 0x0000000404167824 */ /* 0x000fe200078e00ff */
[----:B------:R-:W-:Y:S01]  /*0e40*/  LOP3.LUT R0, R0, 0x1ffffffe, RZ, 0xc0, !PT ;  /* 0x1ffffffe00007812 */ /* 0x000fe200078ec0ff */
[----:B------:R-:W-:Y:S01]  /*0e50*/  VIADD R13, R217, 0x40 ;  /* 0x00000040d90d7836 */ /* 0x000fe20000000000 */
[----:B------:R0:W-:Y:S01]  /*0e60*/  STL [R1+0x30], R9 ;  /* 0x0000300901007387 */ /* 0x0001e20000100800 */
[----:B------:R-:W-:Y:S01]  /*0e70*/  IMAD.SHL.U32 R3, R3, 0x40, RZ ;  /* 0x0000004003037824 */ /* 0x000fe200078e00ff */
[----:B------:R-:W-:Y:S01]  /*0e80*/  SHF.R.S32.HI R5, RZ, 0x1f, R217 ;  /* 0x0000001fff057819 */ /* 0x000fe200000114d9 */
[----:B------:R-:W-:Y:S01]  /*0e90*/  VIADD R11, R217, 0xc0 ;  /* 0x000000c0d90b7836 */ /* 0x000fe20000000000 */
[----:B------:R-:W-:Y:S01]  /*0ea0*/  SHF.R.S32.HI R14, RZ, 0x1f, R13 ;  /* 0x0000001fff0e7819 */ /* 0x000fe2000001140d */
[----:B------:R-:W-:Y:S01]  /*0eb0*/  IMAD.IADD R0, R4, 0x1, -R0 ;  /* 0x0000000104007824 */ /* 0x000fe200078e0a00 */
[----:B------:R-:W-:Y:S01]  /*0ec0*/  LOP3.LUT R3, R3, 0xfffffe00, RZ, 0xc0, !PT ;  /* 0xfffffe0003037812 */ /* 0x000fe200078ec0ff */
[----:B------:R-:W-:Y:S01]  /*0ed0*/  VIADD R208, R22, 0x10 ;  /* 0x0000001016d07836 */ /* 0x000fe20000000000 */
[----:B------:R-:W-:Y:S01]  /*0ee0*/  LOP3.LUT R4, R227, 0x38, R16, 0xf8, !PT ;  /* 0x00000038e3047812 */ /* 0x000fe200078ef810 */
[----:B------:R-:W-:Y:S01]  /*0ef0*/  IMAD R0, R0, 0x8, R8 ;  /* 0x0000000800007824 */ /* 0x000fe200078e0208 */
[----:B0-----:R-:W-:Y:S01]  /*0f00*/  SHF.R.U32.HI R9, RZ, 0x3, R227 ;  /* 0x00000003ff097819 */ /* 0x001fe200000116e3 */
[----:B------:R0:W-:Y:S01]  /*0f10*/  STL [R1+0x4], R3 ;  /* 0x0000040301007387 */ /* 0x0001e20000100800 */
[----:B------:R-:W-:Y:S01]  /*0f20*/  SHF.R.S32.HI R5, RZ, 0x1f, R208 ;  /* 0x0000001fff057819 */ /* 0x000fe200000114d0 */
[C---:B------:R-:W-:Y:S01]  /*0f30*/  VIADD R2, R16.reuse, 0x20 ;  /* 0x0000002010027836 */ /* 0x040fe20000000000 */
[----:B------:R-:W-:Y:S01]  /*0f40*/  LOP3.LUT R4, R3, R4, R9, 0xf6, !PT ;  /* 0x0000000403047212 */ /* 0x000fe200078ef609 */
[----:B------:R-:W-:Y:S01]  /*0f50*/  VIADD R213, R16, 0x40 ;  /* 0x0000004010d57836 */ /* 0x000fe20000000000 */
[----:B------:R-:W-:Y:S01]  /*0f60*/  SHF.L.U64.HI R5, R208, 0x1, R5 ;  /* 0x00000001d0057819 */ /* 0x000fe20000010205 */
[C---:B------:R-:W-:Y:S01]  /*0f70*/  VIADD R212, R16.reuse, 0x60 ;  /* 0x0000006010d47836 */ /* 0x040fe20000000000 */
[----:B------:R-:W-:Y:S01]  /*0f80*/  SHF.R.S32.HI R17, RZ, 0x1f, R16 ;  /* 0x0000001fff117819 */ /* 0x000fe20000011410 */
[----:B------:R-:W-:Y:S01]  /*0f90*/  VIADD R211, R16, 0x80 ;  /* 0x0000008010d37836 */ /* 0x000fe20000000000 */
[----:B------:R-:W-:Y:S01]  /*0fa0*/  SHF.R.S32.HI R205, RZ, 0x1f, R2 ;  /* 0x0000001fffcd7819 */ /* 0x000fe20000011402 */
[----:B0-----:R-:W-:Y:S01]  /*0fb0*/  IMAD.IADD R3, R10, 0x1, -R7 ;  /* 0x000000010a037824 */ /* 0x001fe200078e0a07 */
        /* <DEDUP_REMOVED lines=9> */
[----:B--2---:R-:W-:Y:S01]  /*1050*/  LOP3.LUT R209, R12, 0x1, RZ, 0xfc, !PT ;  /* 0x000000010cd17812 */ /* 0x004fe200078efcff */
[----:B------:R-:W-:-:S05]  /*1060*/  VIADD R12, R217, 0x80 ;  /* 0x00000080d90c7836 */ /* 0x000fca0000000000 */
[----:B------:R-:W-:Y:S02]  /*1070*/  SHF.R.S32.HI R13, RZ, 0x1f, R12 ;  /* 0x0000001fff0d7819 */ /* 0x000fe4000001140c */
[----:B------:R-:W-:Y:S01]  /*1080*/  SHF.R.S32.HI R12, RZ, 0x1f, R11 ;  /* 0x0000001fff0c7819 */ /* 0x000fe2000001140b */
[----:B------:R-:W-:-:S05]  /*1090*/  IMAD.SHL.U32 R11, R208, 0x2, RZ ;  /* 0x00000002d00b7824 */ /* 0x000fca00078e00ff */
[----:B------:R-:W-:Y:S04]  /*10a0*/  STL [R1+0x40], R11 ;  /* 0x0000400b01007387 */ /* 0x000fe80000100800 */
[----:B------:R0:W-:Y:S04]  /*10b0*/  STL [R1+0x4c], R3 ;  /* 0x00004c0301007387 */ /* 0x0001e80000100800 */
[----:B------:R1:W-:Y:S04]  /*10c0*/  STL [R1+0x54], R6 ;  /* 0x0000540601007387 */ /* 0x0003e80000100800 */
[----:B------:R1:W-:Y:S01]  /*10d0*/  STL [R1+0x3c], R5 ;  /* 0x00003c0501007387 */ /* 0x0003e20000100800 */
[----:B0-----:R-:W-:-:S03]  /*10e0*/  IMAD R3, R4, 0x2, R19 ;  /* 0x0000000204037824 */ /* 0x001fc600078e0213 */
[----:B------:R1:W-:Y:S04]  /*10f0*/  STL [R1+0x50], R0 ;  /* 0x0000500001007387 */ /* 0x0003e80000100800 */
[----:B------:R1:W-:Y:S02]  /*1100*/  STL [R1+0x44], R3 ;  /* 0x0000440301007387 */ /* 0x0003e40000100800 */
.L_x_9822:
[----:B012---:R-:W0:Y:S02]  /*1110*/  LDC.64 R4, c[0x0][0xc88] ;  /* 0x00032200ff047b82 */ /* 0x007e240000000a00 */
[----:B0-----:R-:W-:-:S05]  /*1120*/  IMAD.WIDE R4, R35, 0x4, R4 ;  /* 0x0000000423047825 */ /* 0x001fca00078e0204 */
[----:B------:R-:W2:Y:S01]  /*1130*/  LDG.E R0, desc[UR40][R4.64] ;  /* 0x0000002804007981 */ /* 0x000ea2000c1e1900 */
[----:B------:R-:W-:Y:S05]  /*1140*/  YIELD ;  /* 0x0000000000007946 */ /* 0x000fea0003800000 */
[----:B------:R-:W-:Y:S01]  /*1150*/  ULDC.64 UR4, c[0x0][0xa28] ;  /* 0x00028a0000047ab9 */ /* 0x000fe20000000a00 */
[----:B------:R-:W-:Y:S01]  /*1160*/  ULDC.64 UR8, c[0x0][0xa18] ;  /* 0x0002860000087ab9 */ /* 0x000fe20000000a00 */
[----:B------:R-:W-:Y:S01]  /*1170*/  ISETP.NE.U32.AND P1, PT, RZ, UR4, PT ;  /* 0x00000004ff007c0c */ /* 0x000fe2000bf25070 */
[----:B------:R-:W-:Y:S01]  /*1180*/  ULDC.64 UR6, c[0x0][0xa08] ;  /* 0x0002820000067ab9 */ /* 0x000fe20000000a00 */
[----:B------:R-:W-:Y:S01]  /*1190*/  IMAD.MOV.U32 R35, RZ, RZ, RZ ;  /* 0x000000ffff237224 */ /* 0x000fe200078e00ff */
[----:B------:R-:W-:-:S02]  /*11a0*/  ISETP.NE.U32.AND P0, PT, RZ, UR6, PT ;  /* 0x00000006ff007c0c */ /* 0x000fc4000bf05070 */
[----:B------:R-:W-:Y:S02]  /*11b0*/  ISETP.NE.AND.EX P1, PT, RZ, UR5, PT, P1 ;  /* 0x00000005ff007c0c */ /* 0x000fe4000bf25310 */
[----:B------:R-:W-:Y:S02]  /*11c0*/  ISETP.NE.AND.EX P0, PT, RZ, UR7, PT, P0 ;  /* 0x00000007ff007c0c */ /* 0x000fe4000bf05300 */
[----:B--2---:R-:W-:Y:S01]  /*11d0*/  SHF.R.S32.HI R3, RZ, 0x1f, R0 ;  /* 0x0000001fff037819 */ /* 0x004fe20000011400 */
[----:B------:R-:W-:Y:S08]  /*11e0*/  STL [R1+0x24], R0 ;  /* 0x0000240001007387 */ /* 0x000ff00000100800 */
[C---:B------:R-:W-:Y:S01]  /*11f0*/  @P1 LEA R6, P2, R0.reuse, UR4, 0x2 ;  /* 0x0000000400061c11 */ /* 0x040fe2000f8410ff */
[C---:B------:R-:W-:Y:S01]  /*1200*/  IMAD.SHL.U32 R37, R0.reuse, 0x4, RZ ;  /* 0x0000000400257824 */ /* 0x040fe200078e00ff */
[C-C-:B------:R-:W-:Y:S01]  /*1210*/  SHF.L.U64.HI R36, R0.reuse, 0x2, R3.reuse ;  /* 0x0000000200247819 */ /* 0x140fe20000010203 */
[----:B------:R0:W-:Y:S01]  /*1220*/  STL [R1+0x38], R3 ;  /* 0x0000380301007387 */ /* 0x0001e20000100800 */
[----:B------:R-:W-:-:S02]  /*1230*/  @P1 LEA.HI.X R7, R0, UR5, R3, 0x2, P2 ;  /* 0x0000000500071c11 */ /* 0x000fc400090f1403 */
[----:B------:R-:W-:Y:S01]  /*1240*/  ISETP.NE.U32.AND P2, PT, RZ, UR8, PT ;  /* 0x00000008ff007c0c */ /* 0x000fe2000bf45070 */
[----:B------:R-:W-:Y:S01]  /*1250*/  ULDC UR4, c[0x0][0x288] ;  /* 0x0000a20000047ab9 */ /* 0x000fe20000000800 */
[C---:B------:R-:W-:Y:S01]  /*1260*/  IADD3 R8, P3, R37.reuse, UR6, RZ ;  /* 0x0000000625087c10 */ /* 0x040fe2000ff7e0ff */
[----:B------:R1:W-:Y:S01]  /*1270*/  STL [R1+0x1c], R37 ;  /* 0x00001c2501007387 */ /* 0x0003e20000100800 */
[----:B------:R-:W-:Y:S01]  /*1280*/  ISETP.NE.AND.EX P2, PT, RZ, UR9, PT, P2 ;  /* 0x00000009ff007c0c */ /* 0x000fe2000bf45320 */
[----:B0-----:R-:W-:Y:S01]  /*1290*/  IMAD.MOV.U32 R3, RZ, RZ, RZ ;  /* 0x000000ffff037224 */ /* 0x001fe200078e00ff */
[C---:B------:R-:W-:Y:S01]  /*12a0*/  IADD3.X R9, R36.reuse, UR7, RZ, P3, !PT ;  /* 0x0000000724097c10 */ /* 0x040fe20009ffe4ff */
[----:B------:R-:W-:Y:S01]  /*12b0*/  IMAD.U32 R31, RZ, RZ, UR4 ;  /* 0x00000004ff1f7e24 */ /* 0x000fe2000f8e00ff */
[----:B------:R-:W-:Y:S01]  /*12c0*/  ULDC.64 UR4, c[0x0][0x418] ;  /* 0x0001060000047ab9 */ /* 0x000fe20000000a00 */
[----:B------:R1:W-:Y:S04]  /*12d0*/  STL [R1+0x20], R36 ;  /* 0x0000202401007387 */ /* 0x0003e80000100800 */
[----:B------:R1:W5:Y:S04]  /*12e0*/  @P1 LDG.E R3, desc[UR40][R6.64] ;  /* 0x0000002806031981 */ /* 0x000368000c1e1900 */
[----:B------:R-:W-:Y:S01]  /*12f0*/  @P2 IADD3 R4, P1, R37, UR8, RZ ;  /* 0x0000000825042c10 */ /* 0x000fe2000ff3e0ff */
[----:B------:R1:W5:Y:S03]  /*1300*/  @P0 LDG.E R35, desc[UR40][R8.64] ;  /* 0x0000002808230981 */ /* 0x000366000c1e1900 */
[----:B------:R-:W-:-:S05]  /*1310*/  @P2 IADD3.X R5, R36, UR9, RZ, P1, !PT ;  /* 0x0000000924052c10 */ /* 0x000fca0008ffe4ff */
[----:B------:R1:W5:Y:S01]  /*1320*/  @P2 LDG.E R31, desc[UR40][R4.64] ;  /* 0x00000028041f2981 */ /* 0x000362000c1e1900 */
[----:B------:R-:W-:Y:S01]  /*1330*/  UISETP.NE.U32.AND UP0, UPT, UR4, URZ, UPT ;  /* 0x0000003f0400728c */ /* 0x000fe2000bf05070 */
[----:B------:R-:W-:Y:S02]  /*1340*/  IMAD.MOV.U32 R29, RZ, RZ, R0 ;  /* 0x000000ffff1d7224 */ /* 0x000fe400078e0000 */
[----:B------:R-:W-:Y:S01]  /*1350*/  ULDC UR4, c[0x0][0x424] ;  /* 0x0001090000047ab9 */ /* 0x000fe20000000800 */
[----:B------:R-:W-:-:S03]  /*1360*/  UISETP.NE.AND.EX UP0, UPT, UR5, URZ, UPT, UP0 ;  /* 0x0000003f0500728c */ /* 0x000fc6000bf05300 */
[----:B------:R-:W-:Y:S01]  /*1370*/  ULDC UR5, c[0x0][0x2f0] ;  /* 0x0000bc0000057ab9 */ /* 0x000fe20000000800 */
[----:B------:R-:W-:-:S04]  /*1380*/  USEL UR4, UR4, 0x1, UP0 ;  /* 0x0000000104047887 */ /* 0x000fc80008000000 */
[----:B------:R-:W-:-:S03]  /*1390*/  UIMAD UR4, UR4, UR5, URZ ;  /* 0x00000005040472a4 */ /* 0x000fc6000f8e023f */
[----:B------:R-:W-:Y:S02]  /*13a0*/  ULDC UR5, c[0x0][0x348] ;  /* 0x0000d20000057ab9 */ /* 0x000fe40000000800 */
[----:B----4-:R-:W-:Y:S02]  /*13b0*/  IMAD.U32 R30, RZ, RZ, UR5 ;  /* 0x00000005ff1e7e24 */ /* 0x010fe4000f8e00ff */
[----:B------:R-:W-:Y:S01]  /*13c0*/  IMAD.U32 R32, RZ, RZ, UR4 ;  /* 0x00000004ff207e24 */ /* 0x000fe2000f8e00ff */
[----:B-1-3--:R-:W-:Y:S06]  /*13d0*/  @P2 BRA `(.L_x_9680) ;  /* 0x0000000000242947 */ /* 0x00afec0003800000 */
        /* <DEDUP_REMOVED lines=9> */
.L_x_9680:
[----:B------:R-:W-:Y:S01]  /*1470*/  ULDC.64 UR4, c[0x0][0xa20] ;  /* 0x0002880000047ab9 */ /* 0x000fe20000000a00 */
[----:B------:R0:W-:Y:S01]  /*1480*/  STL [R1+0x2c], R33 ;  /* 0x00002c2101007387 */ /* 0x0001e20000100800 */
[----:B------:R-:W-:-:S03]  /*1490*/  ISETP.NE.U32.AND P1, PT, RZ, UR4, PT ;  /* 0x00000004ff007c0c */ /* 0x000fc6000bf25070 */
[----:B------:R0:W-:Y:S01]  /*14a0*/  STL [R1+0x18], R34 ;  /* 0x0000182201007387 */ /* 0x0001e20000100800 */
[----:B------:R-:W-:-:S13]  /*14b0*/  ISETP.NE.AND.EX P1, PT, RZ, UR5, PT, P1 ;  /* 0x00000005ff007c0c */ /* 0x000fda000bf25310 */
[----:B0-----:R-:W-:Y:S05]  /*14c0*/  @!P1 BRA `(.L_x_9681) ;  /* 0x0000000000109947 */ /* 0x001fea0003800000 */
[----:B------:R-:W-:-:S04]  /*14d0*/  IADD3 R4, P0, R37, UR4, RZ ;  /* 0x0000000425047c10 */ /* 0x000fc8000ff1e0ff */
[----:B------:R-:W-:-:S05]  /*14e0*/  IADD3.X R5, R36, UR5, RZ, P0, !PT ;  /* 0x0000000524057c10 */ /* 0x000fca00087fe4ff */
[----:B------:R0:W5:Y:S01]  /*14f0*/  LDG.E R32, desc[UR40][R4.64] ;  /* 0x0000002804207981 */ /* 0x000162000c1e1900 */
[----:B------:R-:W-:Y:S05]  /*1500*/  BRA `(.L_x_9682) ;  /* 0x0000000000107947 */ /* 0x000fea0003800000 */
.L_x_9681:
[----:B------:R-:W-:Y:S05]  /*1510*/  @!P0 BRA `(.L_x_9682) ;  /* 0x00000000000c8947 */ /* 0x000fea0003800000 */
[----:B------:R-:W2:Y:S04]  /*1520*/  LDG.E R5, desc[UR40][R8.64] ;  /* 0x0000002808057981 */ /* 0x000ea8000c1e1900 */
[----:B------:R-:W2:Y:S02]  /*1530*/  LDG.E R32, desc[UR40][R8.64+0x4] ;  /* 0x0000042808207981 */ /* 0x000ea4000c1e1900 */
[----:B--2---:R-:W-:-:S07]  /*1540*/  IMAD.IADD R32, R32, 0x1, -R5 ;  /* 0x0000000120207824 */ /* 0x004fce00078e0a05 */
.L_x_9682:
        /* <DEDUP_REMOVED lines=8> */
[----:B------:R0:W2:Y:S01]  /*15d0*/  @P0 LDG.E R9, desc[UR40][R4.64+0x4] ;  /* 0x0000042804090981 */ /* 0x0000a2000c1e1900 */
[----:B------:R-:W-:Y:S01]  /*15e0*/  ISETP.NE.U32.AND P1, PT, RZ, UR4, PT ;  /* 0x00000004ff007c0c */ /* 0x000fe2000bf25070 */
[----:B------:R-:W-:-:S03]  /*15f0*/  IMAD.MOV.U32 R28, RZ, RZ, R32 ;  /* 0x000000ffff1c7224 */ /* 0x000fc600078e0020 */
[----:B------:R-:W-:Y:S01]  /*1600*/  ISETP.NE.AND.EX P1, PT, RZ, UR5, PT, P1 ;  /* 0x00000005ff007c0c */ /* 0x000fe2000bf25310 */
[----:B0-----:R-:W-:-:S05]  /*1610*/  IMAD.MOV R4, RZ, RZ, -R11 ;  /* 0x000000ffff047224 */ /* 0x001fca00078e0a0b */
[----:B------:R-:W-:-:S07]  /*1620*/  VIMNMX R4, RZ, R4, !PT ;  /* 0x00000004ff047248 */ /* 0x000fce0007fe0100 */
        /* <DEDUP_REMOVED lines=42> */
.L_x_9685:
[----:B------:R-:W-:Y:S05]  /*18d0*/  BSYNC B6 ;  /* 0x0000000000067941 */ /* 0x000fea0003800000 */
.L_x_9684:
        /* <DEDUP_REMOVED lines=20> */
.L_x_9687:
[----:B------:R-:W-:Y:S05]  /*1a20*/  BSYNC B6 ;  /* 0x0000000000067941 */ /* 0x000fea0003800000 */
.L_x_9686:
[----:B------:R-:W-:Y:S01]  /*1a30*/  ULDC.64 UR4, c[0x0][0x9f8] ;  /* 0x00027e0000047ab9 */ /* 0x000fe20000000a00 */
[----:B------:R-:W0:Y:S01]  /*1a40*/  LDC.64 R56, c[0x0][0x3f8] ;  /* 0x0000fe00ff387b82 */ /* 0x000e220000000a00 */
[----:B------:R-:W-:Y:S01]  /*1a50*/  ISETP.NE.U32.AND P0, PT, RZ, UR4, PT ;  /* 0x00000004ff007c0c */ /* 0x000fe2000bf05070 */
[----:B------:R-:W2:Y:S03]  /*1a60*/  LDL R14, [R1+0x30] ;  /* 0x00003000010e7983 */ /* 0x000ea60000100800 */
[----:B------:R-:W-:-:S03]  /*1a70*/  ISETP.NE.AND.EX P0, PT, RZ, UR5, PT, P0 ;  /* 0x00000005ff007c0c */ /* 0x000fc6000bf05300 */
[----:B------:R-:W1:Y:S08]  /*1a80*/  LDC R67, c[0x0][0x3f4] ;  /* 0x0000fd00ff437b82 */ /* 0x000e700000000800 */
[----:B------:R-:W3:Y:S02]  /*1a90*/  LDC.64 R62, c[0x0][0x408] ;  /* 0x00010200ff3e7b82 */ /* 0x000ee40000000a00 */
[----:B------:R-:W-:Y:S01]  /*1aa0*/  @P0 IADD3 R4, P1, R37, UR4, RZ ;  /* 0x0000000425040c10 */ /* 0x000fe2000ff3e0ff */
[----:B------:R-:W-:-:S03]  /*1ab0*/  ULDC UR4, c[0x0][0x320] ;  /* 0x0000c80000047ab9 */ /* 0x000fc60000000800 */
[----:B------:R-:W-:Y:S02]  /*1ac0*/  @P0 IADD3.X R5, R36, UR5, RZ, P1, !PT ;  /* 0x0000000524050c10 */ /* 0x000fe40008ffe4ff */
[----:B------:R-:W-:-:S03]  /*1ad0*/  ISETP.GE.AND P1, PT, R2, UR4, PT ;  /* 0x0000000402007c0c */ /* 0x000fc6000bf26270 */
[----:B------:R4:W2:Y:S01]  /*1ae0*/  @P0 LDG.E R29, desc[UR40][R4.64] ;  /* 0x00000028041d0981 */ /* 0x0008a2000c1e1900 */
[----:B------:R-:W-:Y:S02]  /*1af0*/  SEL R3, RZ, 0xffffffff, P1 ;  /* 0xffffffffff037807 */ /* 0x000fe40000800000 */
[----:B------:R-:W-:-:S03]  /*1b00*/  ISETP.GE.AND P0, PT, R16, UR4, PT ;  /* 0x0000000410007c0c */ /* 0x000fc6000bf06270 */
[----:B------:R-:W-:Y:S01]  /*1b10*/  IMAD.SHL.U32 R3, R3, 0x2, RZ ;  /* 0x0000000203037824 */ /* 0x000fe200078e00ff */
[----:B------:R-:W-:Y:S02]  /*1b20*/  SEL R0, RZ, 0x1, P0 ;  /* 0x00000001ff007807 */ /* 0x000fe40000000000 */
[----:B------:R-:W-:Y:S02]  /*1b30*/  ISETP.GE.AND P0, PT, R213, UR4, PT ;  /* 0x00000004d5007c0c */ /* 0x000fe4000bf06270 */
[----:B------:R-:W-:Y:S02]  /*1b40*/  ISETP.GE.AND P1, PT, R212, UR4, PT ;  /* 0x00000004d4007c0c */ /* 0x000fe4000bf26270 */
[----:B------:R-:W-:Y:S02]  /*1b50*/  LOP3.LUT R0, R3, 0x2, R0, 0xe2, !PT ;  /* 0x0000000203007812 */ /* 0x000fe400078ee200 */
[----:B------:R-:W-:Y:S02]  /*1b60*/  SEL R3, RZ, 0x4, P0 ;  /* 0x00000004ff037807 */ /* 0x000fe40000000000 */
[----:B----4-:R-:W-:-:S02]  /*1b70*/  SEL R4, RZ, 0x8, P1 ;  /* 0x00000008ff047807 */ /* 0x010fc40000800000 */
[----:B------:R-:W-:Y:S02]  /*1b80*/  ISETP.GE.AND P0, PT, R211, UR4, PT ;  /* 0x00000004d3007c0c */ /* 0x000fe4000bf06270 */
[----:B------:R-:W-:Y:S02]  /*1b90*/  ISETP.GE.AND P1, PT, R210, UR4, PT ;  /* 0x00000004d2007c0c */ /* 0x000fe4000bf26270 */
[----:B------:R-:W-:Y:S02]  /*1ba0*/  LOP3.LUT R0, R4, R0, R3, 0xfe, !PT ;  /* 0x0000000004007212 */ /* 0x000fe400078efe03 */
[----:B------:R-:W-:Y:S02]  /*1bb0*/  SEL R3, RZ, 0x10, P0 ;  /* 0x00000010ff037807 */ /* 0x000fe40000000000 */
[----:B------:R-:W-:Y:S02]  /*1bc0*/  SEL R4, RZ, 0x20, P1 ;  /* 0x00000020ff047807 */ /* 0x000fe40000800000 */
[----:B------:R-:W-:-:S02]  /*1bd0*/  SHF.R.S32.HI R9, RZ, 0x1f, R204 ;  /* 0x0000001fff097819 */ /* 0x000fc400000114cc */
[----:B------:R-:W-:-:S03]  /*1be0*/  LOP3.LUT R3, R4, R0, R3, 0xfe, !PT ;  /* 0x0000000004037212 */ /* 0x000fc600078efe03 */
[-C--:B0-----:R-:W-:Y:S02]  /*1bf0*/  IMAD R0, R9, R56.reuse, RZ ;  /* 0x0000003809007224 */ /* 0x081fe400078e02ff */
[----:B------:R-:W-:-:S04]  /*1c00*/  IMAD.WIDE.U32 R10, R204, R56, R16 ;  /* 0x00000038cc0a7225 */ /* 0x000fc800078e0010 */
[----:B------:R-:W-:-:S04]  /*1c10*/  IMAD R15, R204, R57, R0 ;  /* 0x00000039cc0f7224 */ /* 0x000fc800078e0200 */
[----:B------:R-:W-:Y:S02]  /*1c20*/  IMAD.IADD R11, R15, 0x1, R11 ;  /* 0x000000010f0b7824 */ /* 0x000fe400078e020b */
[----:B-----5:R-:W-:-:S04]  /*1c30*/  IMAD.WIDE.U32 R20, R28, R56, R10 ;  /* 0x000000381c147225 */ /* 0x020fc800078e000a */
[----:B------:R-:W4:Y:S01]  /*1c40*/  LDL R11, [R1+0x4] ;  /* 0x00000400010b7983 */ /* 0x000f220000100800 */
[----:B------:R-:W0:Y:S01]  /*1c50*/  S2R R36, SR_TID.X ;  /* 0x0000000000247919 */ /* 0x000e220000002100 */
[----:B------:R-:W0:Y:S01]  /*1c60*/  S2R R38, SR_TID.X ;  /* 0x0000000000267919 */ /* 0x000e220000002100 */
[----:B------:R-:W-:-:S04]  /*1c70*/  ISETP.GE.AND P0, PT, R215, UR4, PT ;  /* 0x00000004d7007c0c */ /* 0x000fc8000bf06270 */
[----:B------:R-:W-:Y:S02]  /*1c80*/  SEL R6, RZ, 0x40, P0 ;  /* 0x00000040ff067807 */ /* 0x000fe40000000000 */
[----:B-1----:R-:W-:Y:S02]  /*1c90*/  ISETP.GE.AND P0, PT, R16, R67, PT ;  /* 0x000000431000720c */ /* 0x002fe40003f06270 */
[----:B------:R-:W-:Y:S02]  /*1ca0*/  ISETP.GE.AND P1, PT, R214, UR4, PT ;  /* 0x00000004d6007c0c */ /* 0x000fe4000bf26270 */
[----:B------:R-:W-:Y:S01]  /*1cb0*/  SEL R13, R67, RZ, P0 ;  /* 0x000000ff430d7207 */ /* 0x000fe20000000000 */
[----:B---3--:R-:W-:Y:S01]  /*1cc0*/  IMAD R8, R9, R62, RZ ;  /* 0x0000003e09087224 */ /* 0x008fe200078e02ff */
[----:B------:R-:W-:Y:S02]  /*1cd0*/  SHF.R.S32.HI R23, RZ, 0x1f, R22 ;  /* 0x0000001fff177819 */ /* 0x000fe40000011416 */
[----:B------:R-:W-:-:S02]  /*1ce0*/  SEL R7, RZ, 0x7fff80, P1 ;  /* 0x007fff80ff077807 */ /* 0x000fc40000800000 */
[----:B0-----:R-:W-:-:S04]  /*1cf0*/  SHF.R.U32.HI R36, RZ, 0x7, R36 ;  /* 0x00000007ff247819 */ /* 0x001fc80000011624 */
[----:B------:R-:W-:Y:S01]  /*1d00*/  ISETP.NE.AND P6, PT, R36, 0x1, PT ;  /* 0x000000012400780c */ /* 0x000fe20003fc5270 */
[----:B------:R-:W-:Y:S01]  /*1d10*/  IMAD.IADD R13, R16, 0x1, R13 ;  /* 0x00000001100d7824 */ /* 0x000fe200078e020d */
[----:B------:R-:W-:Y:S01]  /*1d20*/  LOP3.LUT R3, R7, R3, R6, 0xfe, !PT ;  /* 0x0000000307037212 */ /* 0x000fe200078efe06 */
[----:B------:R-:W-:Y:S02]  /*1d30*/  VIADD R38, R38, 0xffffff80 ;  /* 0xffffff8026267836 */ /* 0x000fe40000000000 */
[----:B------:R-:W-:Y:S01]  /*1d40*/  IMAD.WIDE.U32 R4, R204, R56, R22 ;  /* 0x00000038cc047225 */ /* 0x000fe200078e0016 */
[----:B------:R-:W-:-:S03]  /*1d50*/  SHF.R.S32.HI R12, RZ, 0x1f, R13 ;  /* 0x0000001fff0c7819 */ /* 0x000fc6000001140d */
[----:B------:R-:W-:Y:S02]  /*1d60*/  IMAD.IADD R0, R35, 0x1, R32 ;  /* 0x0000000123007824 */ /* 0x000fe400078e0220 */
[CC--:B------:R-:W-:Y:S02]  /*1d70*/  IMAD.WIDE.U32 R6, R204.reuse, R62.reuse, R22 ;  /* 0x0000003ecc067225 */ /* 0x0c0fe400078e0016 */
[----:B------:R-:W-:Y:S05]  /*1d80*/  @!P6 WARPSYNC.ALL ;  /* 0x000000000000e948 */ /* 0x000fea0003800000 */
[----:B------:R-:W-:Y:S01]  /*1d90*/  IMAD R61, R204, R63, R8 ;  /* 0x0000003fcc3d7224 */ /* 0x000fe200078e0208 */
[----:B------:R-:W-:Y:S01]  /*1da0*/  SHF.R.S32.HI R37, RZ, 0x1f, R38 ;  /* 0x0000001fff257819 */ /* 0x000fe20000011426 */
[----:B------:R-:W-:Y:S01]  /*1db0*/  IMAD.IADD R9, R5, 0x1, R15 ;  /* 0x0000000105097824 */ /* 0x000fe200078e020f */
[----:B------:R-:W-:Y:S01]  /*1dc0*/  LEA.HI R12, R12, R13, RZ, 0x3 ;  /* 0x0000000d0c0c7211 */ /* 0x000fe200078f18ff */
[----:B------:R-:W-:Y:S01]  /*1dd0*/  IMAD.MOV.U32 R8, RZ, RZ, R4 ;  /* 0x000000ffff087224 */ /* 0x000fe200078e0004 */
[----:B------:R-:W-:Y:S01]  /*1de0*/  PRMT R88, R3, 0x8880, RZ ;  /* 0x0000888003587816 */ /* 0x000fe200000000ff */
[----:B------:R-:W-:Y:S01]  /*1df0*/  IMAD.IADD R59, R7, 0x1, R61 ;  /* 0x00000001073b7824 */ /* 0x000fe200078e023d */
[----:B------:R-:W-:Y:S01]  /*1e00*/  SHF.R.S32.HI R7, RZ, 0x1f, R28 ;  /* 0x0000001fff077819 */ /* 0x000fe2000001141c */
[----:B------:R-:W-:Y:S01]  /*1e10*/  IMAD.WIDE.U32 R4, R204, R62, R16 ;  /* 0x0000003ecc047225 */ /* 0x000fe200078e0010 */
[----:B------:R-:W-:Y:S01]  /*1e20*/  LEA.HI R37, R37, R38, RZ, 0x2 ;  /* 0x0000002625257211 */ /* 0x000fe200078f10ff */
[----:B------:R-:W-:-:S02]  /*1e30*/  ULDC UR4, c[0x0][0x2f4] ;  /* 0x0000bd0000047ab9 */ /* 0x000fc40000000800 */
[----:B------:R-:W-:Y:S01]  /*1e40*/  IMAD.IADD R61, R61, 0x1, R5 ;  /* 0x000000013d3d7824 */ /* 0x000fe200078e0205 */
[----:B------:R-:W-:Y:S01]  /*1e50*/  SHF.R.S32.HI R76, RZ, 0x3, R12 ;  /* 0x00000003ff4c7819 */ /* 0x000fe2000001140c */
[C---:B------:R-:W-:Y:S01]  /*1e60*/  IMAD R5, R7.reuse, R56, RZ ;  /* 0x0000003807057224 */ /* 0x040fe200078e02ff */
[----:B------:R-:W-:Y:S01]  /*1e70*/  LOP3.LUT R77, R12, 0xfffffff8, RZ, 0xc0, !PT ;  /* 0xfffffff80c4d7812 */ /* 0x000fe200078ec0ff */
[----:B------:R-:W-:Y:S01]  /*1e80*/  IMAD R7, R7, R62, RZ ;  /* 0x0000003e07077224 */ /* 0x000fe200078e02ff */
[----:B------:R-:W-:Y:S01]  /*1e90*/  LOP3.LUT R37, R37, 0xfffffffc, RZ, 0xc0, !PT ;  /* 0xfffffffc25257812 */ /* 0x000fe200078ec0ff */
[----:B------:R-:W-:Y:S01]  /*1ea0*/  IMAD.MOV.U32 R66, RZ, RZ, 0x20 ;  /* 0x00000020ff427424 */ /* 0x000fe200078e00ff */
[----:B------:R-:W-:Y:S01]  /*1eb0*/  SHF.R.U32.HI R15, RZ, 0x3, R227 ;  /* 0x00000003ff0f7819 */ /* 0x000fe200000116e3 */
[----:B------:R-:W-:Y:S02]  /*1ec0*/  IMAD.MOV.U32 R58, RZ, RZ, R6 ;  /* 0x000000ffff3a7224 */ /* 0x000fe400078e0006 */
[----:B------:R-:W-:Y:S01]  /*1ed0*/  IMAD.MOV.U32 R60, RZ, RZ, R4 ;  /* 0x000000ffff3c7224 */ /* 0x000fe200078e0004 */
[----:B------:R-:W-:Y:S01]  /*1ee0*/  SHF.L.U64.HI R4, R56, 0x6, R57 ;  /* 0x0000000638047819 */ /* 0x000fe20000010239 */
[----:B------:R-:W-:Y:S01]  /*1ef0*/  IMAD R73, R28, R57, R5 ;  /* 0x000000391c497224 */ /* 0x000fe200078e0205 */
[----:B------:R-:W-:Y:S01]  /*1f00*/  SHF.L.U64.HI R6, R62, 0x6, R63 ;  /* 0x000000063e067819 */ /* 0x000fe2000001023f */
[----:B------:R-:W-:Y:S01]  /*1f10*/  IMAD R75, R28, R63, R7 ;  /* 0x0000003f1c4b7224 */ /* 0x000fe200078e0207 */
[----:B------:R-:W-:Y:S01]  /*1f20*/  PRMT R88, R88, 0x7710, RZ ;  /* 0x0000771058587816 */ /* 0x000fe200000000ff */
[----:B------:R-:W-:Y:S01]  /*1f30*/  IMAD R13, R57, 0x60, RZ ;  /* 0x00000060390d7824 */ /* 0x000fe200078e02ff */
[----:B------:R-:W-:Y:S01]  /*1f40*/  ISETP.GE.AND P2, PT, R2, UR4, PT ;  /* 0x0000000402007c0c */ /* 0x000fe2000bf46270 */
[----:B------:R-:W-:-:S02]  /*1f50*/  IMAD.SHL.U32 R5, R56, 0x40, RZ ;  /* 0x0000004038057824 */ /* 0x000fc400078e00ff */
[----:B------:R-:W-:-:S04]  /*1f60*/  IMAD.WIDE.U32 R8, R28, R56, R8 ;  /* 0x000000381c087225 */ /* 0x000fc800078e0008 */
[----:B------:R-:W-:Y:S02]  /*1f70*/  IMAD R69, R63, 0x60, RZ ;  /* 0x000000603f457824 */ /* 0x000fe400078e02ff */
[----:B------:R-:W-:Y:S02]  /*1f80*/  IMAD.SHL.U32 R7, R62, 0x40, RZ ;  /* 0x000000403e077824 */ /* 0x000fe400078e00ff */
[----:B------:R-:W-:-:S04]  /*1f90*/  IMAD.WIDE.U32 R58, R28, R62, R58 ;  /* 0x0000003e1c3a7225 */ /* 0x000fc800078e003a */
[----:B------:R-:W-:Y:S01]  /*1fa0*/  IMAD.WIDE.U32 R60, R28, R62, R60 ;  /* 0x0000003e1c3c7225 */ /* 0x000fe200078e003c */
[----:B------:R-:W-:-:S03]  /*1fb0*/  LOP3.LUT R82, R88, 0x1, RZ, 0xc0, !PT ;  /* 0x0000000158527812 */ /* 0x000fc600078ec0ff */
[----:B------:R-:W-:Y:S01]  /*1fc0*/  IMAD.WIDE.U32 R56, R56, 0x60, RZ ;  /* 0x0000006038387825 */ /* 0x000fe200078e00ff */
[----:B------:R-:W-:-:S03]  /*1fd0*/  LOP3.LUT R83, R88, 0x2, RZ, 0xc0, !PT ;  /* 0x0000000258537812 */ /* 0x000fc600078ec0ff */
[----:B------:R-:W-:Y:S01]  /*1fe0*/  IMAD.WIDE.U32 R62, R62, 0x60, RZ ;  /* 0x000000603e3e7825 */ /* 0x000fe200078e00ff */
[----:B------:R-:W-:-:S03]  /*1ff0*/  LOP3.LUT R84, R88, 0x4, RZ, 0xc0, !PT ;  /* 0x0000000458547812 */ /* 0x000fc600078ec0ff */
[----:B------:R-:W-:Y:S01]  /*2000*/  IMAD.IADD R37, R38, 0x1, -R37 ;  /* 0x0000000126257824 */ /* 0x000fe200078e0a25 */
[C---:B------:R-:W-:Y:S01]  /*2010*/  LOP3.LUT R85, R88.reuse, 0x8, RZ, 0xc0, !PT ;  /* 0x0000000858557812 */ /* 0x040fe200078ec0ff */
[----:B------:R-:W-:Y:S01]  /*2020*/  IMAD.IADD R72, R9, 0x1, R73 ;  /* 0x0000000109487824 */ /* 0x000fe200078e0249 */
[C---:B------:R-:W-:Y:S01]  /*2030*/  LOP3.LUT R86, R88.reuse, 0x10, RZ, 0xc0, !PT ;  /* 0x0000001058567812 */ /* 0x040fe200078ec0ff */
[----:B------:R-:W-:Y:S01]  /*2040*/  IMAD.IADD R74, R59, 0x1, R75 ;  /* 0x000000013b4a7824 */ /* 0x000fe200078e024b */
[----:B------:R-:W-:Y:S01]  /*2050*/  LOP3.LUT R87, R88, 0x20, RZ, 0xc0, !PT ;  /* 0x0000002058577812 */ /* 0x000fe200078ec0ff */
[----:B------:R-:W-:Y:S01]  /*2060*/  VIADD R64, R36, 0x8 ;  /* 0x0000000824407836 */ /* 0x000fe20000000000 */
[----:B------:R-:W-:Y:S01]  /*2070*/  SHF.R.S32.HI R32, RZ, 0x1f, R34 ;  /* 0x0000001fff207819 */ /* 0x000fe20000011422 */
[----:B------:R-:W-:Y:S01]  /*2080*/  IMAD R65, R37, 0x40, R204 ;  /* 0x0000004025417824 */ /* 0x000fe200078e02cc */
[----:B------:R-:W-:Y:S01]  /*2090*/  P2R R90, PR, RZ, 0x4 ;  /* 0x00000004ff5a7803 */ /* 0x000fe20000000000 */
[----:B------:R-:W-:Y:S01]  /*20a0*/  IMAD.SHL.U32 R67, R67, 0x2, RZ ;  /* 0x0000000243437824 */ /* 0x000fe200078e00ff */
[----:B------:R-:W-:Y:S01]  /*20b0*/  SHF.R.S32.HI R79, RZ, 0x1f, R77 ;  /* 0x0000001fff4f7819 */ /* 0x000fe2000001144d */
[----:B------:R-:W-:Y:S01]  /*20c0*/  IMAD.IADD R68, R57, 0x1, R13 ;  /* 0x0000000139447824 */ /* 0x000fe200078e020d */
[----:B------:R-:W-:Y:S01]  /*20d0*/  LOP3.LUT R88, R88, 0x40, RZ, 0xc0, !PT ;  /* 0x0000004058587812 */ /* 0x000fe200078ec0ff */
[----:B------:R-:W-:-:S02]  /*20e0*/  IMAD.IADD R69, R63, 0x1, R69 ;  /* 0x000000013f457824 */ /* 0x000fc400078e0245 */
[----:B------:R-:W-:Y:S02]  /*20f0*/  IMAD.IADD R73, R73, 0x1, R21 ;  /* 0x0000000149497824 */ /* 0x000fe400078e0215 */
[----:B------:R-:W-:Y:S02]  /*2100*/  IMAD.IADD R75, R75, 0x1, R61 ;  /* 0x000000014b4b7824 */ /* 0x000fe400078e023d */
[C---:B--2---:R-:W-:Y:S01]  /*2110*/  IMAD.SHL.U32 R10, R14.reuse, 0x40, RZ ;  /* 0x000000400e0a7824 */ /* 0x044fe200078e00ff */
[----:B------:R-:W-:Y:S01]  /*2120*/  @!P6 BAR.SYNC.DEFER_BLOCKING 0x9, 0x100 ;  /* 0x024400000000eb1d */ /* 0x000fe20000010000 */
[----:B------:R-:W-:-:S03]  /*2130*/  LOP3.LUT P1, RZ, R14, 0x4, RZ, 0xc0, !PT ;  /* 0x000000040eff7812 */ /* 0x000fc6000782c0ff */
[----:B------:R-:W-:-:S04]  /*2140*/  LOP3.LUT R10, R10, 0x1c0, RZ, 0xc0, !PT ;  /* 0x000001c00a0a7812 */ /* 0x000fc800078ec0ff */
[----:B------:R-:W-:Y:S02]  /*2150*/  SHF.R.U32.HI R35, RZ, 0x3, R10 ;  /* 0x00000003ff237819 */ /* 0x000fe4000001160a */
[----:B------:R-:W-:-:S04]  /*2160*/  LOP3.LUT R14, R10, 0x18, R16, 0xf8, !PT ;  /* 0x000000180a0e7812 */ /* 0x000fc800078ef810 */
[----:B------:R-:W-:-:S05]  /*2170*/  LOP3.LUT R14, R14, R35, RZ, 0x3c, !PT ;  /* 0x000000230e0e7212 */ /* 0x000fca00078e3cff */
[----:B------:R-:W-:Y:S01]  /*2180*/  IMAD R70, R229, 0x200, R14 ;  /* 0x00000200e5467824 */ /* 0x000fe200078e020e */
[--C-:B------:R-:W-:Y:S02]  /*2190*/  LOP3.LUT R14, R10, 0x38, R12.reuse, 0xf8, !PT ;  /* 0x000000380a0e7812 */ /* 0x100fe400078ef80c */
[----:B------:R-:W-:Y:S02]  /*21a0*/  LOP3.LUT R12, R227, 0x38, R12, 0xf8, !PT ;  /* 0x00000038e30c7812 */ /* 0x000fe400078ef80c */
[----:B------:R-:W-:Y:S02]  /*21b0*/  SEL R66, R66, 0xffffffe0, !P1 ;  /* 0xffffffe042427807 */ /* 0x000fe40004800000 */
[----:B------:R-:W-:Y:S02]  /*21c0*/  LOP3.LUT R14, R14, R35, RZ, 0x3c, !PT ;  /* 0x000000230e0e7212 */ /* 0x000fe400078e3cff */
[----:B------:R-:W-:Y:S01]  /*21d0*/  LOP3.LUT R12, R12, R15, RZ, 0x3c, !PT ;  /* 0x0000000f0c0c7212 */ /* 0x000fe200078e3cff */
[----:B------:R-:W-:Y:S01]  /*21e0*/  IMAD.IADD R71, R66, 0x1, R70 ;  /* 0x0000000142477824 */ /* 0x000fe200078e0246 */
[----:B------:R-:W-:Y:S01]  /*21f0*/  ISETP.GE.AND P1, PT, R16, UR4, PT ;  /* 0x0000000410007c0c */ /* 0x000fe2000bf26270 */
[----:B------:R-:W-:Y:S01]  /*2200*/  IMAD R80, R229, 0x200, R14 ;  /* 0x00000200e5507824 */ /* 0x000fe200078e020e */
[----:B------:R-:W-:Y:S01]  /*2210*/  SHF.R.S32.HI R78, RZ, 0x1f, R29 ;  /* 0x0000001fff4e7819 */ /* 0x000fe2000001141d */
[----:B----4-:R-:W-:-:S10]  /*2220*/  IMAD.IADD R81, R11, 0x1, R12 ;  /* 0x000000010b517824 */ /* 0x010fd400078e020c */
.L_x_9741:
[----:B------:R-:W0:Y:S01]  /*2230*/  LDC R97, c[0x0][0x430] ;  /* 0x00010c00ff617b82 */ /* 0x000e220000000800 */
        /* <DEDUP_REMOVED lines=75> */
[----:B------:R-:W-:-:S03]  /*26f0*/  CS2R R50, SRZ ;  /* 0x0000000000327805 */ /* 0x000fc6000001ff00 */
[----:B------:R-:W-:Y:S05]  /*2700*/  @P2 BRA `(.L_x_9692) ;  /* 0x0000000000502947 */ /* 0x000fea0003800000 */
[----:B------:R-:W-:Y:S01]  /*2710*/  IADD3 R11, P3, R8, R14, RZ ;  /* 0x0000000e080b7210 */ /* 0x000fe20007f7e0ff */
[----:B------:R-:W-:Y:S01]  /*2720*/  ULDC.64 UR4, c[0x0][0x3e8] ;  /* 0x0000fa0000047ab9 */ /* 0x000fe20000000a00 */
[----:B------:R-:W-:Y:S02]  /*2730*/  CS2R R48, SRZ ;  /* 0x0000000000307805 */ /* 0x000fe4000001ff00 */
[----:B------:R-:W-:Y:S01]  /*2740*/  CS2R R50, SRZ ;  /* 0x0000000000327805 */ /* 0x000fe2000001ff00 */
[----:B------:R-:W-:Y:S01]  /*2750*/  IMAD.X R40, R53, 0x1, R72, P3 ;  /* 0x0000000135287824 */ /* 0x000fe200018e0648 */
[----:B------:R-:W-:-:S04]  /*2760*/  LEA R38, P3, R11, UR4, 0x1 ;  /* 0x000000040b267c11 */ /* 0x000fc8000f8608ff */
[----:B------:R-:W-:Y:S01]  /*2770*/  LEA.HI.X R39, R11, UR5, R40, 0x1, P3 ;  /* 0x000000050b277c11 */ /* 0x000fe200098f0c28 */
[----:B------:R-:W-:Y:S01]  /*2780*/  ULDC.64 UR4, c[0x0][0x400] ;  /* 0x0001000000047ab9 */ /* 0x000fe20000000a00 */
[----:B------:R-:W-:-:S05]  /*2790*/  IADD3 R11, P3, R58, R12, RZ ;  /* 0x0000000c3a0b7210 */ /* 0x000fca0007f7e0ff */
[----:B------:R-:W-:Y:S01]  /*27a0*/  IMAD.X R42, R55, 0x1, R74, P3 ;  /* 0x00000001372a7824 */ /* 0x000fe200018e064a */
[----:B------:R-:W-:-:S04]  /*27b0*/  LEA R40, P3, R11, UR4, 0x1 ;  /* 0x000000040b287c11 */ /* 0x000fc8000f8608ff */
[----:B------:R-:W-:Y:S02]  /*27c0*/  LEA.HI.X R41, R11, UR5, R42, 0x1, P3 ;  /* 0x000000050b297c11 */ /* 0x000fe400098f0c2a */
        /* <DEDUP_REMOVED lines=8> */
.L_x_9692:
[----:B------:R-:W-:Y:S05]  /*2850*/  BSYNC B1 ;  /* 0x0000000000017941 */ /* 0x000fea0003800000 */
.L_x_9691:
[----:B------:R-:W-:Y:S01]  /*2860*/  VIADD R11, R204, 0x40 ;  /* 0x00000040cc0b7836 */ /* 0x000fe20000000000 */
[----:B------:R-:W-:Y:S01]  /*2870*/  BSSY B1, `(.L_x_9693) ;  /* 0x000001c000017945 */ /* 0x000fe20003800000 */
[----:B0-----:R-:W-:Y:S02]  /*2880*/  CS2R R40, SRZ ;  /* 0x0000000000287805 */ /* 0x001fe4000001ff00 */
[----:B------:R-:W-:Y:S01]  /*2890*/  CS2R R38, SRZ ;  /* 0x0000000000267805 */ /* 0x000fe2000001ff00 */
[----:B-----5:R-:W-:Y:S01]  /*28a0*/  IMAD.MOV.U32 R52, RZ, RZ, R44 ;  /* 0x000000ffff347224 */ /* 0x020fe200078e002c */
[----:B------:R-:W-:Y:S01]  /*28b0*/  ISETP.GE.AND P4, PT, R11, R100, PT ;  /* 0x000000640b00720c */ /* 0x000fe20003f86270 */
[----:B------:R-:W-:Y:S01]  /*28c0*/  IMAD.MOV.U32 R89, RZ, RZ, R45 ;  /* 0x000000ffff597224 */ /* 0x000fe200078e002d */
[----:B------:R-:W-:-:S11]  /*28d0*/  CS2R R42, SRZ ;  /* 0x00000000002a7805 */ /* 0x000fd6000001ff00 */
[----:B------:R-:W-:Y:S05]  /*28e0*/  @P4 BRA `(.L_x_9694) ;  /* 0x0000000000504947 */ /* 0x000fea0003800000 */
[----:B------:R-:W-:Y:S01]  /*28f0*/  IADD3 R14, P3, P5, R8, R14, R5 ;  /* 0x0000000e080e7210 */ /* 0x000fe20007d7e005 */
[----:B------:R-:W-:Y:S01]  /*2900*/  ULDC.64 UR4, c[0x0][0x3e8] ;  /* 0x0000fa0000047ab9 */ /* 0x000fe20000000a00 */
[----:B------:R-:W-:Y:S02]  /*2910*/  CS2R R40, SRZ ;  /* 0x0000000000287805 */ /* 0x000fe4000001ff00 */
[----:B------:R-:W-:Y:S02]  /*2920*/  CS2R R42, SRZ ;  /* 0x00000000002a7805 */ /* 0x000fe4000001ff00 */
[----:B------:R-:W-:Y:S02]  /*2930*/  IADD3.X R13, R72, R53, R4, P3, P5 ;  /* 0x00000035480d7210 */ /* 0x000fe40001fea404 */
[----:B------:R-:W-:-:S04]  /*2940*/  IADD3 R11, P3, P5, R58, R12, R7 ;  /* 0x0000000c3a0b7210 */ /* 0x000fc80007d7e007 */
[----:B------:R-:W-:Y:S02]  /*2950*/  IADD3.X R36, R74, R55, R6, P3, P5 ;  /* 0x000000374a247210 */ /* 0x000fe40001fea406 */
[----:B------:R-:W-:-:S04]  /*2960*/  LEA R12, P3, R14, UR4, 0x1 ;  /* 0x000000040e0c7c11 */ /* 0x000fc8000f8608ff */
[----:B------:R-:W-:Y:S01]  /*2970*/  LEA.HI.X R13, R14, UR5, R13, 0x1, P3 ;  /* 0x000000050e0d7c11 */ /* 0x000fe200098f0c0d */
[----:B------:R-:W-:Y:S02]  /*2980*/  ULDC.64 UR4, c[0x0][0x400] ;  /* 0x0001000000047ab9 */ /* 0x000fe40000000a00 */
        /* <DEDUP_REMOVED lines=10> */
.L_x_9694:
[----:B------:R-:W-:Y:S05]  /*2a30*/  BSYNC B1 ;  /* 0x0000000000017941 */ /* 0x000fea0003800000 */
.L_x_9693:
[----:B------:R-:W-:Y:S01]  /*2a40*/  IMAD.MOV.U32 R11, RZ, RZ, R48 ;  /* 0x000000ffff0b7224 */ /* 0x000fe200078e0030 */
[----:B------:R-:W-:Y:S01]  /*2a50*/  ISETP.NE.AND P3, PT, R209, 0x3, PT ;  /* 0x00000003d100780c */ /* 0x000fe20003f65270 */
[----:B0-----:R-:W-:Y:S01]  /*2a60*/  IMAD.MOV.U32 R12, RZ, RZ, R49 ;  /* 0x000000ffff0c7224 */ /* 0x001fe200078e0031 */
        /* <DEDUP_REMOVED lines=26> */
[----:B------:R-:W-:Y:S02]  /*2c10*/  PRMT R109, R13, 0x7610, R109 ;  /* 0x000076100d6d7816 */ /* 0x000fe4000000006d */
[----:B------:R-:W-:Y:S01]  /*2c20*/  PRMT R110, R14, 0x7610, R110 ;  /* 0x000076100e6e7816 */ /* 0x000fe2000000006e */
[----:B------:R-:W-:Y:S06]  /*2c30*/  @!P3 BRA `(.L_x_9695) ;  /* 0x000000000004b947 */ /* 0x000fec0003800000 */
[----:B------:R-:W-:Y:S01]  /*2c40*/  BPT.TRAP 0x1 ;  /* 0x000000040000795c */ /* 0x000fe20000300000 */
.L_x_9695:
[----:B------:R-:W-:Y:S01]  /*2c50*/  IMAD R89, R18, 0x8, R19 ;  /* 0x0000000812597824 */ /* 0x000fe200078e0213 */
[----:B------:R-:W-:Y:S01]  /*2c60*/  SHF.L.U32 R101, R207, 0x1f, RZ ;  /* 0x0000001fcf657819 */ /* 0x000fe200000006ff */
[----:B------:R-:W-:Y:S03]  /*2c70*/  BSSY B1, `(.L_x_9696) ;  /* 0x0000003000017945 */ /* 0x000fe60003800000 */
[----:B------:R-:W0:Y:S02]  /*2c80*/  SYNCS.PHASECHK.TRANS64.TRYWAIT P5, [R89+URZ+0x22890], R101 ;  /* 0x02289065590075a7 */ /* 0x000e2400080a017f */
[----:B0-----:R-:W-:Y:S05]  /*2c90*/  @!P5 BRA `(.L_x_9697) ;  /* 0x0000013800e8d947 */ /* 0x001fea0003800000 */
.L_x_9943:
[----:B------:R-:W-:Y:S05]  /*2ca0*/  BSYNC B1 ;  /* 0x0000000000017941 */ /* 0x000fea0003800000 */
.L_x_9696:
[----:B------:R-:W-:-:S03]  /*2cb0*/  UMOV UR4, 0xffffffff ;  /* 0xffffffff00047882 */ /* 0x000fc60000000000 */
[----:B------:R-:W-:Y:S05]  /*2cc0*/  BRA.DIV UR4, `(.L_x_9698) ;  /* 0x0000013a04f07947 */ /* 0x000fea000b800000 */
[----:B------:R1:W2:Y:S04]  /*2cd0*/  SHFL.IDX PT, R55, R103, RZ, 0x1c1f ;  /* 0x001c1fff67377589 */ /* 0x0002a800000e0000 */
[----:B------:R1:W3:Y:S02]  /*2ce0*/  SHFL.IDX PT, R93, R102, RZ, 0x1c1f ;  /* 0x001c1fff665d7589 */ /* 0x0002e400000e0000 */
.L_x_9947:
[----:B------:R-:W-:Y:S04]  /*2cf0*/  BSSY B1, `(.L_x_9699) ;  /* 0x0000073000017945 */ /* 0x000fe80003800000 */
[----:B------:R-:W-:Y:S05]  /*2d00*/  @P2 BRA `(.L_x_9700) ;  /* 0x0000000400c42947 */ /* 0x000fea0003800000 */
[----:B------:R-:W-:Y:S04]  /*2d10*/  BSSY B2, `(.L_x_9701) ;  /* 0x0000038000027945 */ /* 0x000fe80003800000 */
[----:B------:R-:W-:Y:S05]  /*2d20*/  @P1 BRA `(.L_x_9702) ;  /* 0x0000000000d81947 */ /* 0x000fea0003800000 */
[----:B------:R4:W0:Y:S01]  /*2d30*/  LDS.128 R12, [R94] ;  /* 0x000000005e0c7984 */ /* 0x0008220000000c00 */
[C---:B---3--:R-:W-:Y:S01]  /*2d40*/  LEA R52, P2, R16.reuse, R93, 0x1 ;  /* 0x0000005d10347211 */ /* 0x048fe200078408ff */
[----:B------:R-:W-:Y:S03]  /*2d50*/  BSSY B3, `(.L_x_9703) ;  /* 0x0000032000037945 */ /* 0x000fe60003800000 */
[----:B--2---:R-:W-:Y:S02]  /*2d60*/  LEA.HI.X R53, R16, R55, R17, 0x1, P2 ;  /* 0x0000003710357211 */ /* 0x004fe400010f0c11 */
[----:B------:R-:W-:-:S13]  /*2d70*/  ISETP.GE.AND P2, PT, R22, R54, PT ;  /* 0x000000361600720c */ /* 0x000fda0003f46270 */
[----:B----4-:R-:W-:Y:S05]  /*2d80*/  @P2 BRA `(.L_x_9704) ;  /* 0x0000000000b82947 */ /* 0x010fea0003800000 */
[----:B------:R-:W-:Y:S01]  /*2d90*/  SHF.R.U64 R11, R48, 0x10, R49 ;  /* 0x00000010300b7819 */ /* 0x000fe20000001231 */
[----:B0-----:R-:W-:Y:S01]  /*2da0*/  IMAD.U32 R48, R14, 0x10000, RZ ;  /* 0x000100000e307824 */ /* 0x001fe200078e00ff */
[--C-:B------:R-:W-:Y:S02]  /*2db0*/  SHF.R.U64 R114, R50, 0x10, R51.reuse ;  /* 0x0000001032727819 */ /* 0x100fe40000001233 */
[----:B------:R-:W-:Y:S02]  /*2dc0*/  SHF.R.U32.HI R116, RZ, 0x10, R51 ;  /* 0x00000010ff747819 */ /* 0x000fe40000011633 */
[----:B------:R-:W-:Y:S02]  /*2dd0*/  SHF.R.U32.HI R112, RZ, 0x10, R49 ;  /* 0x00000010ff707819 */ /* 0x000fe40000011631 */
[----:B------:R-:W-:Y:S01]  /*2de0*/  PRMT R51, R111, 0x5410, R11 ;  /* 0x000054106f337816 */ /* 0x000fe2000000000b */
[----:B------:R-:W-:Y:S01]  /*2df0*/  IMAD.U32 R11, R12, 0x10000, RZ ;  /* 0x000100000c0b7824 */ /* 0x000fe200078e00ff */
[----:B------:R-:W-:-:S02]  /*2e00*/  PRMT R114, R104, 0x5432, R114 ;  /* 0x0000543268727816 */ /* 0x000fc40000000072 */
[----:B------:R-:W-:Y:S02]  /*2e10*/  PRMT R116, R105, 0x5432, R116 ;  /* 0x0000543269747816 */ /* 0x000fe40000000074 */
[----:B------:R-:W-:Y:S01]  /*2e20*/  LOP3.LUT R49, R14, 0xffff0000, RZ, 0xc0, !PT ;  /* 0xffff00000e317812 */ /* 0x000fe200078ec0ff */
[----:B------:R-:W-:Y:S01]  /*2e30*/  IMAD.U32 R14, R13, 0x10000, RZ ;  /* 0x000100000d0e7824 */ /* 0x000fe200078e00ff */
        /* <DEDUP_REMOVED lines=35> */
.L_x_9704:
[----:B------:R-:W-:Y:S05]  /*3070*/  BSYNC B3 ;  /* 0x0000000000037941 */ /* 0x000fea0003800000 */
.L_x_9703:
[----:B0-----:R4:W-:Y:S02]  /*3080*/  ST.E.128 desc[UR40][R52.64], R12 ;  /* 0x0000000c34007985 */ /* 0x0019e4000c101d28 */
.L_x_9702:
[----:B------:R-:W-:Y:S05]  /*3090*/  BSYNC B2 ;  /* 0x0000000000027941 */ /* 0x000fea0003800000 */
.L_x_9701:
[----:B------:R-:W-:-:S13]  /*30a0*/  ISETP.NE.AND P2, PT, R90, RZ, PT ;  /* 0x000000ff5a00720c */ /* 0x000fda0003f45270 */
[----:B------:R-:W-:Y:S05]  /*30b0*/  @P2 BRA `(.L_x_9700) ;  /* 0x0000000000d82947 */ /* 0x000fea0003800000 */
[----:B----4-:R4:W0:Y:S01]  /*30c0*/  LDS.128 R12, [R92] ;  /* 0x000000005c0c7984 */ /* 0x0108220000000c00 */
        /* <DEDUP_REMOVED lines=34> */
[----:B------:R-:W-:Y:S01]  /*32f0*/  FFMA.FTZ R13, R44, R52, -R13 ;  /* 0x000000342c0d7223 */ /* 0x000fe2000001080d */
[----:B------:R-:W-:Y:S01]  /*3300*/  FMUL.FTZ R14, R12, R53 ;  /* 0x000000350c0e7220 */ /* 0x000fe20000410000 */
[----:B------:R-:W-:Y:S02]  /*3310*/  IMAD.U32 R15, R15, 0x10000, RZ ;  /* 0x000100000f0f7824 */ /* 0x000fe400078e00ff */
[----:B------:R-:W-:Y:S01]  /*3320*/  FFMA.FTZ R44, R44, R111, R45 ;  /* 0x0000006f2c2c7223 */ /* 0x000fe2000001002d */
        /* <DEDUP_REMOVED lines=13> */
.L_x_9706:
[----:B------:R-:W-:Y:S05]  /*3400*/  BSYNC B2 ;  /* 0x0000000000027941 */ /* 0x000fea0003800000 */
.L_x_9705:
[----:B0-----:R0:W-:Y:S02]  /*3410*/  ST.E.128 desc[UR40][R48.64], R12 ;  /* 0x0000000c30007985 */ /* 0x0011e4000c101d28 */
.L_x_9700:
[----:B------:R-:W-:Y:S05]  /*3420*/  BSYNC B1 ;  /* 0x0000000000017941 */ /* 0x000fea0003800000 */
.L_x_9699:
[----:B------:R-:W-:-:S03]  /*3430*/  UMOV UR4, 0xffffffff ;  /* 0xffffffff00047882 */ /* 0x000fc60000000000 */
[----:B------:R-:W-:Y:S05]  /*3440*/  BRA.DIV UR4, `(.L_x_9707) ;  /* 0x00000136045c7947 */ /* 0x000fea000b800000 */
[----:B-1----:R-:W1:Y:S04]  /*3450*/  SHFL.IDX PT, R103, R103, 0x1, 0x1c1f ;  /* 0x003c1f0067677f89 */ /* 0x002e6800000e0000 */
[----:B------:R0:W0:Y:S02]  /*3460*/  SHFL.IDX PT, R47, R102, 0x1, 0x1c1f ;  /* 0x003c1f00662f7f89 */ /* 0x00002400000e0000 */
.L_x_9951:
[----:B------:R-:W-:Y:S05]  /*3470*/  @P4 BRA `(.L_x_9708) ;  /* 0x0000002000004947 */ /* 0x000fea0003800000 */
[----:B------:R-:W-:Y:S04]  /*3480*/  BSSY B1, `(.L_x_9709) ;  /* 0x0000038000017945 */ /* 0x000fe80003800000 */
[----:B------:R-:W-:Y:S05]  /*3490*/  @P1 BRA `(.L_x_9710) ;  /* 0x0000000000d81947 */ /* 0x000fea0003800000 */
[----:B0---4-:R0:W4:Y:S01]  /*34a0*/  LDS.128 R12, [R94+0x2000] ;  /* 0x002000005e0c7984 */ /* 0x0111220000000c00 */
[C---:B------:R-:W-:Y:S01]  /*34b0*/  LEA R44, P2, R16.reuse, R47, 0x1 ;  /* 0x0000002f102c7211 */ /* 0x040fe200078408ff */
[----:B------:R-:W-:Y:S03]  /*34c0*/  BSSY B2, `(.L_x_9711) ;  /* 0x0000032000027945 */ /* 0x000fe60003800000 */
[----:B-1----:R-:W-:Y:S02]  /*34d0*/  LEA.HI.X R45, R16, R103, R17, 0x1, P2 ;  /* 0x00000067102d7211 */ /* 0x002fe400010f0c11 */
[----:B------:R-:W-:-:S13]  /*34e0*/  ISETP.GE.AND P2, PT, R22, R54, PT ;  /* 0x000000361600720c */ /* 0x000fda0003f46270 */
        /* <DEDUP_REMOVED lines=8> */
[----:B------:R-:W-:Y:S01]  /*3570*/  LOP3.LUT R41, R14, 0xffff0000, RZ, 0xc0, !PT ;  /* 0xffff00000e297812 */ /* 0x000fe200078ec0ff */
[C---:B------:R-:W-:Y:S01]  /*3580*/  IMAD.U32 R14, R13.reuse, 0x10000, RZ ;  /* 0x000100000d0e7824 */ /* 0x040fe200078e00ff */
[----:B------:R-:W-:Y:S02]  /*3590*/  PRMT R110, R110, 0x5410, R43 ;  /* 0x000054106e6e7816 */ /* 0x000fe4000000002b */
[----:B------:R-:W-:Y:S01]  /*35a0*/  PRMT R108, R108, 0x5410, R11 ;  /* 0x000054106c6c7816 */ /* 0x000fe2000000000b */
[----:B------:R-:W-:Y:S01]  /*35b0*/  IMAD.U32 R11, R12, 0x10000, RZ ;  /* 0x000100000c0b7824 */ /* 0x000fe200078e00ff */
        /* <DEDUP_REMOVED lines=11> */
[----:B------:R-:W-:Y:S01]  /*3670*/  IMAD.U32 R109, R109, 0x10000, RZ ;  /* 0x000100006d6d7824 */ /* 0x000fe200078e00ff */
[----:B------:R-:W-:Y:S01]  /*3680*/  LOP3.LUT R108, R108, 0xffff0000, RZ, 0xc0, !PT ;  /* 0xffff00006c6c7812 */ /* 0x000fe200078ec0ff */
[----:B------:R-:W-:Y:S01]  /*3690*/  FMUL.FTZ R41, R41, R46 ;  /* 0x0000002e29297220 */ /* 0x000fe20000410000 */
[----:B------:R-:W-:-:S02]  /*36a0*/  IMAD.U32 R107, R107, 0x10000, RZ ;  /* 0x000100006b6b7824 */ /* 0x000fc400078e00ff */
[C---:B------:R-:W-:Y:S01]  /*36b0*/  FFMA.FTZ R51, R14.reuse, R43, -R51 ;  /* 0x0000002b0e337223 */ /* 0x040fe20000010833 */
[----:B------:R-:W-:Y:S01]  /*36c0*/  FFMA.FTZ R48, R14, R48, R13 ;  /* 0x000000300e307223 */ /* 0x000fe2000001000d */
[----:B------:R-:W-:Y:S01]  /*36d0*/  FFMA.FTZ R53, R40, R46, -R53 ;  /* 0x0000002e28357223 */ /* 0x000fe20000010835 */
[----:B------:R-:W-:Y:S01]  /*36e0*/  FMUL.FTZ R14, R12, R109 ;  /* 0x0000006d0c0e7220 */ /* 0x000fe20000410000 */
[----:B------:R-:W-:Y:S02]  /*36f0*/  IMAD.U32 R15, R15, 0x10000, RZ ;  /* 0x000100000f0f7824 */ /* 0x000fe400078e00ff */
[----:B------:R-:W-:Y:S01]  /*3700*/  FFMA.FTZ R40, R40, R49, R41 ;  /* 0x0000003128287223 */ /* 0x000fe20000010029 */
        /* <DEDUP_REMOVED lines=13> */
.L_x_9712:
[----:B------:R-:W-:Y:S05]  /*37e0*/  BSYNC B2 ;  /* 0x0000000000027941 */ /* 0x000fea0003800000 */
.L_x_9711:
[----:B----4-:R0:W-:Y:S02]  /*37f0*/  ST.E.128 desc[UR40][R44.64], R12 ;  /* 0x0000000c2c007985 */ /* 0x0101e4000c101d28 */
.L_x_9710:
[----:B------:R-:W-:Y:S05]  /*3800*/  BSYNC B1 ;  /* 0x0000000000017941 */ /* 0x000fea0003800000 */
.L_x_9709:
[----:B------:R-:W-:-:S13]  /*3810*/  ISETP.NE.AND P2, PT, R90, RZ, PT ;  /* 0x000000ff5a00720c */ /* 0x000fda0003f45270 */
[----:B------:R-:W-:Y:S05]  /*3820*/  @P2 BRA `(.L_x_9708) ;  /* 0x0000001c00142947 */ /* 0x000fea0003800000 */
[----:B0---4-:R0:W4:Y:S01]  /*3830*/  LDS.128 R12, [R92+0x2000] ;  /* 0x002000005c0c7984 */ /* 0x0111220000000c00 */
[C---:B------:R-:W-:Y:S01]  /*3840*/  LEA R40, P2, R2.reuse, R47, 0x1 ;  /* 0x0000002f02287211 */ /* 0x040fe200078408ff */
[----:B------:R-:W-:Y:S03]  /*3850*/  BSSY B1, `(.L_x_9713) ;  /* 0x0000032000017945 */ /* 0x000fe60003800000 */
[----:B-1----:R-:W-:Y:S02]  /*3860*/  LEA.HI.X R41, R2, R103, R205, 0x1, P2 ;  /* 0x0000006702297211 */ /* 0x002fe400010f0ccd */
[----:B------:R-:W-:-:S13]  /*3870*/  ISETP.GE.AND P2, PT, R208, R54, PT ;  /* 0x00000036d000720c */ /* 0x000fda0003f46270 */
        /* <DEDUP_REMOVED lines=10> */
[C---:B------:R-:W-:Y:S01]  /*3920*/  IMAD.U32 R14, R13.reuse, 0x10000, RZ ;  /* 0x000100000d0e7824 */ /* 0x040fe200078e00ff */
        /* <DEDUP_REMOVED lines=11> */
[-C--:B------:R-:W-:Y:S01]  /*39e0*/  FMUL.FTZ R46, R13, R39.reuse ;  /* 0x000000270d2e7220 */ /* 0x080fe20000410000 */
[C---:B------:R-:W-:Y:S01]  /*39f0*/  FMUL.FTZ R13, R37.reuse, R44 ;  /* 0x0000002c250d7220 */ /* 0x040fe20000410000 */
[-C--:B------:R-:W-:Y:S01]  /*3a00*/  FMUL.FTZ R37, R37, R42.reuse ;  /* 0x0000002a25257220 */ /* 0x080fe20000410000 */
        /* <DEDUP_REMOVED lines=9> */
[----:B------:R-:W-:-:S02]  /*3aa0*/  IMAD.U32 R15, R15, 0x10000, RZ ;  /* 0x000100000f0f7824 */ /* 0x000fc400078e00ff */
[C---:B------:R-:W-:Y:S01]  /*3ab0*/  FMUL.FTZ R42, R38.reuse, R106 ;  /* 0x0000006a262a7220 */ /* 0x040fe20000410000 */
[-C--:B------:R-:W-:Y:S01]  /*3ac0*/  FMUL.FTZ R37, R38, R104.reuse ;  /* 0x0000006826257220 */ /* 0x080fe20000410000 */
        /* <DEDUP_REMOVED lines=10> */
.L_x_9714:
[----:B------:R-:W-:Y:S05]  /*3b70*/  BSYNC B1 ;  /* 0x0000000000017941 */ /* 0x000fea0003800000 */
.L_x_9713:
[----:B----4-:R0:W-:Y:S01]  /*3b80*/  ST.E.128 desc[UR40][R40.64], R12 ;  /* 0x0000000c28007985 */ /* 0x0101e2000c101d28 */
[----:B------:R-:W-:Y:S05]  /*3b90*/  BRA `(.L_x_9708) ;  /* 0x0000001800387947 */ /* 0x000fea0003800000 */
.L_x_9690:
[----:B------:R-:W-:Y:S01]  /*3ba0*/  VIADD R11, R204, 0x40 ;  /* 0x00000040cc0b7836 */ /* 0x000fe20000000000 */
[----:B------:R-:W-:Y:S02]  /*3bb0*/  CS2R R38, SRZ ;  /* 0x0000000000267805 */ /* 0x000fe4000001ff00 */
[----:B------:R-:W-:Y:S02]  /*3bc0*/  CS2R R42, SRZ ;  /* 0x00000000002a7805 */ /* 0x000fe4000001ff00 */
[----:B------:R-:W-:Y:S02]  /*3bd0*/  CS2R R40, SRZ ;  /* 0x0000000000287805 */ /* 0x000fe4000001ff00 */
[----:B------:R-:W-:-:S04]  /*3be0*/  ISETP.GE.AND P2, PT, R11, R100, PT ;  /* 0x000000640b00720c */ /* 0x000fc80003f46270 */
[----:B------:R-:W-:-:S13]  /*3bf0*/  ISETP.GE.OR P2, PT, R16, R54, P2 ;  /* 0x000000361000720c */ /* 0x000fda0001746670 */
[----:B------:R-:W-:Y:S01]  /*3c00*/  @!P2 IADD3 R49, P3, P4, R20, R14, R5 ;  /* 0x0000000e1431a210 */ /* 0x000fe20007c7e005 */
[----:B------:R-:W0:Y:S03]  /*3c10*/  @!P2 LDC.64 R44, c[0x0][0x3e8] ;  /* 0x0000fa00ff2cab82 */ /* 0x000e260000000a00 */
[----:B------:R-:W-:Y:S02]  /*3c20*/  @!P2 IADD3.X R50, R73, R53, R4, P3, P4 ;  /* 0x000000354932a210 */ /* 0x000fe40001fe8404 */
[----:B------:R-:W-:-:S04]  /*3c30*/  @!P2 IADD3 R11, P3, P4, R60, R12, R7 ;  /* 0x0000000c3c0ba210 */ /* 0x000fc80007c7e007 */
[----:B------:R-:W-:Y:S02]  /*3c40*/  @!P2 IADD3.X R48, R75, R55, R6, P3, P4 ;  /* 0x000000374b30a210 */ /* 0x000fe40001fe8406 */
[----:B------:R-:W-:-:S04]  /*3c50*/  ISETP.GE.AND P3, PT, R204, R100, PT ;  /* 0x00000064cc00720c */ /* 0x000fc80003f66270 */
[----:B------:R-:W-:-:S13]  /*3c60*/  ISETP.GE.OR P3, PT, R16, R54, P3 ;  /* 0x000000361000720c */ /* 0x000fda0001f66670 */
[----:B------:R-:W-:Y:S01]  /*3c70*/  @!P3 IADD3 R13, P4, R20, R14, RZ ;  /* 0x0000000e140db210 */ /* 0x000fe20007f9e0ff */
[----:B------:R-:W1:Y:S04]  /*3c80*/  @!P3 LDC.64 R46, c[0x0][0x400] ;  /* 0x00010000ff2ebb82 */ /* 0x000e680000000a00 */
[----:B------:R-:W-:-:S04]  /*3c90*/  @!P3 IMAD.X R36, R53, 0x1, R73, P4 ;  /* 0x000000013524b824 */ /* 0x000fc800020e0649 */
[----:B------:R-:W2:Y:S02]  /*3ca0*/  @!P3 LDC.64 R14, c[0x0][0x3e8] ;  /* 0x0000fa00ff0ebb82 */ /* 0x000ea40000000a00 */
[----:B--2---:R-:W-:-:S04]  /*3cb0*/  @!P3 LEA R14, P4, R13, R14, 0x1 ;  /* 0x0000000e0d0eb211 */ /* 0x004fc800078808ff */
[----:B------:R-:W-:Y:S02]  /*3cc0*/  @!P3 LEA.HI.X R15, R13, R15, R36, 0x1, P4 ;  /* 0x0000000f0d0fb211 */ /* 0x000fe400020f0c24 */
[----:B------:R-:W-:Y:S02]  /*3cd0*/  CS2R R36, SRZ ;  /* 0x0000000000247805 */ /* 0x000fe4000001ff00 */
[----:B------:R-:W-:-:S05]  /*3ce0*/  @!P3 IADD3 R12, P4, R60, R12, RZ ;  /* 0x0000000c3c0cb210 */ /* 0x000fca0007f9e0ff */
[----:B------:R-:W-:Y:S01]  /*3cf0*/  @!P3 IMAD.X R13, R55, 0x1, R75, P4 ;  /* 0x00000001370db824 */ /* 0x000fe200020e064b */
[C---:B-1----:R-:W-:Y:S01]  /*3d00*/  @!P3 LEA R46, P4, R12.reuse, R46, 0x1 ;  /* 0x0000002e0c2eb211 */ /* 0x042fe200078808ff */
[----:B------:R0:W2:Y:S03]  /*3d10*/  @!P3 LDG.E.128 R36, desc[UR40][R14.64] ;  /* 0x000000280e24b981 */ /* 0x0000a6000c1e1d00 */
[----:B------:R-:W-:Y:S02]  /*3d20*/  @!P3 LEA.HI.X R47, R12, R47, R13, 0x1, P4 ;  /* 0x0000002f0c2fb211 */ /* 0x000fe400020f0c0d */
[----:B------:R-:W1:Y:S03]  /*3d30*/  @!P2 LDC.64 R12, c[0x0][0x400] ;  /* 0x00010000ff0cab82 */ /* 0x000e660000000a00 */
[----:B------:R3:W4:Y:S01]  /*3d40*/  @!P3 LDG.E.128 R40, desc[UR40][R46.64] ;  /* 0x000000282e28b981 */ /* 0x000722000c1e1d00 */
[----:B0-----:R-:W-:-:S04]  /*3d50*/  @!P2 LEA R14, P3, R49, R44, 0x1 ;  /* 0x0000002c310ea211 */ /* 0x001fc800078608ff */
[----:B------:R-:W-:Y:S02]  /*3d60*/  @!P2 LEA.HI.X R15, R49, R45, R50, 0x1, P3 ;  /* 0x0000002d310fa211 */ /* 0x000fe400018f0c32 */
[----:B------:R-:W-:Y:S02]  /*3d70*/  CS2R R44, SRZ ;  /* 0x00000000002c7805 */ /* 0x000fe4000001ff00 */
[----:B---3--:R-:W-:Y:S02]  /*3d80*/  CS2R R46, SRZ ;  /* 0x00000000002e7805 */ /* 0x008fe4000001ff00 */
[----:B------:R-:W-:-:S04]  /*3d90*/  CS2R R50, SRZ ;  /* 0x0000000000327805 */ /* 0x000fc8000001ff00 */
[----:B------:R-:W3:Y:S01]  /*3da0*/  @!P2 LDG.E.128 R44, desc[UR40][R14.64] ;  /* 0x000000280e2ca981 */ /* 0x000ee2000c1e1d00 */
[----:B-1----:R-:W-:-:S04]  /*3db0*/  @!P2 LEA R12, P3, R11, R12, 0x1 ;  /* 0x0000000c0b0ca211 */ /* 0x002fc800078608ff */
[----:B------:R-:W-:Y:S02]  /*3dc0*/  @!P2 LEA.HI.X R13, R11, R13, R48, 0x1, P3 ;  /* 0x0000000d0b0da211 */ /* 0x000fe400018f0c30 */
[----:B------:R-:W-:-:S06]  /*3dd0*/  CS2R R48, SRZ ;  /* 0x0000000000307805 */ /* 0x000fcc000001ff00 */
[----:B------:R0:W5:Y:S01]  /*3de0*/  @!P2 LDG.E.128 R48, desc[UR40][R12.64] ;  /* 0x000000280c30a981 */ /* 0x000162000c1e1d00 */
[----:B------:R-:W-:Y:S02]  /*3df0*/  ISETP.NE.AND P3, PT, R209, 0x3, PT ;  /* 0x00000003d100780c */ /* 0x000fe40003f65270 */
[----:B------:R-:W-:Y:S01]  /*3e00*/  ISETP.GE.AND P2, PT, R16, R54, PT ;  /* 0x000000361000720c */ /* 0x000fe20003f46270 */
[----:B--2---:R-:W-:Y:S02]  /*3e10*/  IMAD.MOV.U32 R11, RZ, RZ, R38 ;  /* 0x000000ffff0b7224 */ /* 0x004fe400078e0026 */
[----:B------:R-:W-:-:S03]  /*3e20*/  IMAD.MOV.U32 R52, RZ, RZ, R39 ;  /* 0x000000ffff347224 */ /* 0x000fc600078e0027 */
[----:B------:R-:W-:Y:S01]  /*3e30*/  PRMT R116, R11, 0x7610, R116 ;  /* 0x000076100b747816 */ /* 0x000fe20000000074 */
[----:B------:R-:W-:Y:S02]  /*3e40*/  IMAD.MOV.U32 R53, RZ, RZ, R36 ;  /* 0x000000ffff357224 */ /* 0x000fe400078e0024 */
[----:B----4-:R-:W-:Y:S02]  /*3e50*/  IMAD.MOV.U32 R11, RZ, RZ, R42 ;  /* 0x000000ffff0b7224 */ /* 0x010fe400078e002a */
[----:B0-----:R-:W-:Y:S02]  /*3e60*/  IMAD.MOV.U32 R12, RZ, RZ, R43 ;  /* 0x000000ffff0c7224 */ /* 0x001fe400078e002b */
[----:B------:R-:W-:Y:S02]  /*3e70*/  IMAD.MOV.U32 R13, RZ, RZ, R40 ;  /* 0x000000ffff0d7224 */ /* 0x000fe400078e0028 */
[----:B------:R-:W-:Y:S01]  /*3e80*/  IMAD.MOV.U32 R14, RZ, RZ, R41 ;  /* 0x000000ffff0e7224 */ /* 0x000fe200078e0029 */
[----:B------:R-:W-:-:S02]  /*3e90*/  PRMT R108, R108, 0x5410, R11 ;  /* 0x000054106c6c7816 */ /* 0x000fc4000000000b */
[----:B------:R-:W-:Y:S02]  /*3ea0*/  PRMT R125, R12, 0x7610, R125 ;  /* 0x000076100c7d7816 */ /* 0x000fe4000000007d */
[----:B------:R-:W-:Y:S02]  /*3eb0*/  PRMT R124, R13, 0x7610, R124 ;  /* 0x000076100d7c7816 */ /* 0x000fe4000000007c */
[----:B------:R-:W-:Y:S02]  /*3ec0*/  PRMT R109, R109, 0x5410, R14 ;  /* 0x000054106d6d7816 */ /* 0x000fe4000000000e */
[----:B------:R-:W-:Y:S01]  /*3ed0*/  PRMT R105, R105, 0x5410, R52 ;  /* 0x0000541069697816 */ /* 0x000fe20000000034 */
[----:B---3--:R-:W-:Y:S01]  /*3ee0*/  IMAD.MOV.U32 R11, RZ, RZ, R46 ;  /* 0x000000ffff0b7224 */ /* 0x008fe200078e002e */
[----:B------:R-:W-:Y:S01]  /*3ef0*/  PRMT R107, R107, 0x5410, R53 ;  /* 0x000054106b6b7816 */ /* 0x000fe20000000035 */
[----:B------:R-:W-:Y:S02]  /*3f00*/  IMAD.MOV.U32 R12, RZ, RZ, R47 ;  /* 0x000000ffff0c7224 */ /* 0x000fe400078e002f */
[----:B------:R-:W-:-:S02]  /*3f10*/  IMAD.MOV.U32 R13, RZ, RZ, R44 ;  /* 0x000000ffff0d7224 */ /* 0x000fc400078e002c */
[----:B------:R-:W-:Y:S01]  /*3f20*/  IMAD.MOV.U32 R14, RZ, RZ, R45 ;  /* 0x000000ffff0e7224 */ /* 0x000fe200078e002d */
[----:B------:R-:W-:Y:S01]  /*3f30*/  PRMT R105, R11, 0x7610, R105 ;  /* 0x000076100b697816 */ /* 0x000fe20000000069 */
[----:B------:R-:W-:Y:S01]  /*3f40*/  IMAD.MOV.U32 R54, RZ, RZ, R37 ;  /* 0x000000ffff367224 */ /* 0x000fe200078e0025 */
[----:B------:R-:W-:Y:S02]  /*3f50*/  PRMT R107, R12, 0x7610, R107 ;  /* 0x000076100c6b7816 */ /* 0x000fe4000000006b */
[----:B------:R-:W-:Y:S02]  /*3f60*/  PRMT R108, R13, 0x7610, R108 ;  /* 0x000076100d6c7816 */ /* 0x000fe4000000006c */
[----:B------:R-:W-:Y:S01]  /*3f70*/  PRMT R109, R14, 0x7610, R109 ;  /* 0x000076100e6d7816 */ /* 0x000fe2000000006d */
[----:B-----5:R-:W-:Y:S02]  /*3f80*/  IMAD.MOV.U32 R11, RZ, RZ, R50 ;  /* 0x000000ffff0b7224 */ /* 0x020fe400078e0032 */
[----:B------:R-:W-:-:S02]  /*3f90*/  IMAD.MOV.U32 R12, RZ, RZ, R51 ;  /* 0x000000ffff0c7224 */ /* 0x000fc400078e0033 */
[----:B------:R-:W-:Y:S02]  /*3fa0*/  IMAD.MOV.U32 R13, RZ, RZ, R48 ;  /* 0x000000ffff0d7224 */ /* 0x000fe400078e0030 */
[----:B------:R-:W-:Y:S01]  /*3fb0*/  IMAD.MOV.U32 R14, RZ, RZ, R49 ;  /* 0x000000ffff0e7224 */ /* 0x000fe200078e0031 */
[----:B------:R-:W-:Y:S02]  /*3fc0*/  PRMT R121, R54, 0x7610, R121 ;  /* 0x0000761036797816 */ /* 0x000fe40000000079 */
[----:B------:R-:W-:Y:S02]  /*3fd0*/  PRMT R110, R11, 0x7610, R110 ;  /* 0x000076100b6e7816 */ /* 0x000fe4000000006e */
[----:B------:R-:W-:Y:S02]  /*3fe0*/  PRMT R111, R12, 0x7610, R111 ;  /* 0x000076100c6f7816 */ /* 0x000fe4000000006f */
[----:B------:R-:W-:Y:S02]  /*3ff0*/  PRMT R112, R13, 0x7610, R112 ;  /* 0x000076100d707816 */ /* 0x000fe40000000070 */
[----:B------:R-:W-:Y:S01]  /*4000*/  PRMT R113, R14, 0x7610, R113 ;  /* 0x000076100e717816 */ /* 0x000fe20000000071 */
[----:B------:R-:W-:Y:S06]  /*4010*/  @!P3 BRA `(.L_x_9715) ;  /* 0x000000000004b947 */ /* 0x000fec0003800000 */
[----:B------:R-:W-:Y:S01]  /*4020*/  BPT.TRAP 0x1 ;  /* 0x000000040000795c */ /* 0x000fe20000300000 */
.L_x_9715:
[----:B------:R-:W-:Y:S01]  /*4030*/  IMAD R89, R18, 0x8, R19 ;  /* 0x0000000812597824 */ /* 0x000fe200078e0213 */
[----:B------:R-:W-:Y:S01]  /*4040*/  SHF.L.U32 R101, R207, 0x1f, RZ ;  /* 0x0000001fcf657819 */ /* 0x000fe200000006ff */
[----:B------:R-:W0:Y:S01]  /*4050*/  LDC R104, c[0x0][0x2f4] ;  /* 0x0000bd00ff687b82 */ /* 0x000e220000000800 */
[----:B------:R-:W-:Y:S02]  /*4060*/  BSSY B1, `(.L_x_9716) ;  /* 0x0000003000017945 */ /* 0x000fe40003800000 */
[----:B------:R-:W1:Y:S02]  /*4070*/  SYNCS.PHASECHK.TRANS64.TRYWAIT P4, [R89+URZ+0x22890], R101 ;  /* 0x02289065590075a7 */ /* 0x000e64000808017f */
[----:B-1----:R-:W-:Y:S05]  /*4080*/  @!P4 BRA `(.L_x_9717) ;  /* 0x000001280098c947 */ /* 0x002fea0003800000 */
.L_x_9952:
[----:B------:R-:W-:Y:S05]  /*4090*/  BSYNC B1 ;  /* 0x0000000000017941 */ /* 0x000fea0003800000 */
.L_x_9716:
[----:B------:R-:W-:Y:S01]  /*40a0*/  UMOV UR4, 0xffffffff ;  /* 0xffffffff00047882 */ /* 0x000fe20000000000 */
[----:B0-----:R-:W-:Y:S02]  /*40b0*/  IMAD.IADD R106, R104, 0x1, -R67 ;  /* 0x00000001686a7824 */ /* 0x001fe400078e0a43 */
[----:B------:R-:W-:Y:S05]  /*40c0*/  BRA.DIV UR4, `(.L_x_9718) ;  /* 0x0000012a049c7947 */ /* 0x000fea000b800000 */
[----:B------:R0:W2:Y:S04]  /*40d0*/  SHFL.IDX PT, R95, R103, RZ, 0x1c1f ;  /* 0x001c1fff675f7589 */ /* 0x0000a800000e0000 */
[----:B------:R0:W3:Y:S02]  /*40e0*/  SHFL.IDX PT, R94, R102, RZ, 0x1c1f ;  /* 0x001c1fff665e7589 */ /* 0x0000e400000e0000 */
.L_x_9956:
[----:B------:R-:W-:Y:S01]  /*40f0*/  ISETP.GE.OR P4, PT, R204, R100, P1 ;  /* 0x00000064cc00720c */ /* 0x000fe20000f86670 */
[----:B------:R-:W-:-:S12]  /*4100*/  BSSY B1, `(.L_x_9719) ;  /* 0x0000074000017945 */ /* 0x000fd80003800000 */
[----:B------:R-:W-:Y:S05]  /*4110*/  @P4 BRA `(.L_x_9720) ;  /* 0x0000000400c84947 */ /* 0x000fea0003800000 */
[----:B------:R-:W-:Y:S01]  /*4120*/  SEL R11, R67, R106, !P0 ;  /* 0x0000006a430b7207 */ /* 0x000fe20004000000 */
[----:B------:R-:W-:Y:S01]  /*4130*/  BSSY B2, `(.L_x_9721) ;  /* 0x000006c000027945 */ /* 0x000fe20003800000 */
[C---:B---3--:R-:W-:Y:S02]  /*4140*/  LEA R92, P4, R77.reuse, R94, 0x1 ;  /* 0x0000005e4d5c7211 */ /* 0x048fe400078808ff */
[----:B------:R-:W-:Y:S02]  /*4150*/  SHF.R.S32.HI R12, RZ, 0x1f, R11 ;  /* 0x0000001fff0c7819 */ /* 0x000fe4000001140b */
[----:B--2---:R-:W-:Y:S02]  /*4160*/  LEA.HI.X R93, R77, R95, R79, 0x1, P4 ;  /* 0x0000005f4d5d7211 */ /* 0x004fe400020f0c4f */
[----:B------:R-:W-:-:S04]  /*4170*/  LEA.HI R11, R12, R11, RZ, 0x4 ;  /* 0x0000000b0c0b7211 */ /* 0x000fc800078f20ff */
[----:B------:R-:W-:-:S05]  /*4180*/  LEA.HI.SX32 R11, R11, R76, 0x1c ;  /* 0x0000004c0b0b7211 */ /* 0x000fca00078fe2ff */
[----:B------:R-:W-:-:S05]  /*4190*/  IMAD.SHL.U32 R11, R11, 0x8, RZ ;  /* 0x000000080b0b7824 */ /* 0x000fca00078e00ff */
[----:B------:R-:W-:-:S04]  /*41a0*/  LOP3.LUT R12, R10, 0x38, R11, 0xf8, !PT ;  /* 0x000000380a0c7812 */ /* 0x000fc800078ef80b */
[----:B------:R-:W-:-:S05]  /*41b0*/  LOP3.LUT R12, R12, R35, RZ, 0x3c, !PT ;  /* 0x000000230c0c7212 */ /* 0x000fca00078e3cff */
[----:B------:R-:W-:Y:S02]  /*41c0*/  IMAD R13, R229, 0x200, R12 ;  /* 0x00000200e50d7824 */ /* 0x000fe400078e020c */
[C---:B------:R-:W-:Y:S02]  /*41d0*/  IMAD R12, R18.reuse, 0x1800, R80 ;  /* 0x00001800120c7824 */ /* 0x040fe400078e0250 */
[----:B------:R-:W-:Y:S02]  /*41e0*/  IMAD R14, R18, 0x1800, R13 ;  /* 0x00001800120e7824 */ /* 0x000fe400078e020d */
[--C-:B------:R-:W-:Y:S02]  /*41f0*/  IMAD R12, R12, 0x2, R19.reuse ;  /* 0x000000020c0c7824 */ /* 0x100fe400078e0213 */
[----:B------:R-:W-:-:S04]  /*4200*/  IMAD R52, R14, 0x2, R19 ;  /* 0x000000020e347824 */ /* 0x000fc800078e0213 */
[----:B------:R-:W2:Y:S04]  /*4210*/  LDS.128 R12, [R12+0x1c400] ;  /* 0x01c400000c0c7984 */ /* 0x000ea80000000c00 */
[----:B------:R-:W3:Y:S01]  /*4220*/  LDS.128 R52, [R52+0x1c400] ;  /* 0x01c4000034347984 */ /* 0x000ee20000000c00 */
[----:B------:R-:W-:Y:S05]  /*4230*/  @P2 BRA `(.L_x_9722) ;  /* 0x00000004006c2947 */ /* 0x000fea0003800000 */
[----:B------:R-:W-:Y:S02]  /*4240*/  SHF.R.U32.HI R120, RZ, 0x10, R41 ;  /* 0x00000010ff787819 */ /* 0x000fe40000011629 */
[----:B------:R-:W-:Y:S02]  /*4250*/  SHF.R.U32.HI R115, RZ, 0x10, R37 ;  /* 0x00000010ff737819 */ /* 0x000fe40000011625 */
[----:B------:R-:W-:Y:S02]  /*4260*/  PRMT R120, R109, 0x5432, R120 ;  /* 0x000054326d787816 */ /* 0x000fe40000000078 */
[----:B------:R-:W-:Y:S02]  /*4270*/  SHF.R.U64 R117, R38, 0x10, R39 ;  /* 0x0000001026757819 */ /* 0x000fe40000001227 */
[----:B------:R-:W-:Y:S01]  /*4280*/  PRMT R115, R121, 0x5410, R115 ;  /* 0x0000541079737816 */ /* 0x000fe20000000073 */
[----:B------:R-:W-:Y:S01]  /*4290*/  IMAD.U32 R121, R120, 0x10000, RZ ;  /* 0x0001000078797824 */ /* 0x000fe200078e00ff */
[----:B------:R-:W-:Y:S01]  /*42a0*/  SHF.R.U64 R119, R40, 0x10, R41 ;  /* 0x0000001028777819 */ /* 0x000fe20000001229 */
[----:B---3--:R-:W-:Y:S01]  /*42b0*/  IMAD.U32 R41, R52, 0x10000, RZ ;  /* 0x0001000034297824 */ /* 0x008fe200078e00ff */
[--C-:B------:R-:W-:Y:S01]  /*42c0*/  SHF.R.U64 R122, R42, 0x10, R43.reuse ;  /* 0x000000102a7a7819 */ /* 0x100fe2000000122b */
[----:B------:R-:W-:Y:S01]  /*42d0*/  IMAD.U32 R42, R53, 0x10000, RZ ;  /* 0x00010000352a7824 */ /* 0x000fe200078e00ff */
[----:B------:R-:W-:-:S02]  /*42e0*/  SHF.R.U32.HI R123, RZ, 0x10, R43 ;  /* 0x00000010ff7b7819 */ /* 0x000fc4000001162b */
[----:B------:R-:W-:Y:S01]  /*42f0*/  PRMT R117, R116, 0x5410, R117 ;  /* 0x0000541074757816 */ /* 0x000fe20000000075 */
[----:B------:R-:W-:Y:S01]  /*4300*/  IMAD.U32 R116, R115, 0x10000, RZ ;  /* 0x0001000073747824 */ /* 0x000fe200078e00ff */
[----:B------:R-:W-:Y:S01]  /*4310*/  SHF.R.U32.HI R118, RZ, 0x10, R39 ;  /* 0x00000010ff767819 */ /* 0x000fe20000011627 */
[----:B--2---:R-:W-:Y:S01]  /*4320*/  IMAD.U32 R39, R15, 0x10000, RZ ;  /* 0x000100000f277824 */ /* 0x004fe200078e00ff */
[----:B------:R-:W-:Y:S01]  /*4330*/  SHF.R.U64 R114, R36, 0x10, R37 ;  /* 0x0000001024727819 */ /* 0x000fe20000001225 */
[----:B------:R-:W-:Y:S01]  /*4340*/  IMAD.U32 R37, R13, 0x10000, RZ ;  /* 0x000100000d257824 */ /* 0x000fe200078e00ff */
[----:B------:R-:W-:Y:S01]  /*4350*/  PRMT R119, R124, 0x5410, R119 ;  /* 0x000054107c777816 */ /* 0x000fe20000000077 */
        /* <DEDUP_REMOVED lines=8> */
[----:B------:R-:W-:-:S02]  /*43e0*/  IMAD.U32 R116, R123, 0x10000, RZ ;  /* 0x000100007b747824 */ /* 0x000fc400078e00ff */
[----:B------:R-:W-:Y:S01]  /*43f0*/  FFMA.FTZ R121, R37, R121, R42 ;  /* 0x0000007925797223 */ /* 0x000fe2000001002a */
[----:B------:R-:W-:Y:S01]  /*4400*/  LOP3.LUT R115, R115, 0xffff0000, RZ, 0xc0, !PT ;  /* 0xffff000073737812 */ /* 0x000fe200078ec0ff */
[C---:B------:R-:W-:Y:S02]  /*4410*/  IMAD.U32 R42, R118.reuse, 0x10000, RZ ;  /* 0x00010000762a7824 */ /* 0x040fe400078e00ff */
[----:B------:R-:W-:Y:S01]  /*4420*/  FMUL.FTZ R126, R53, R116 ;  /* 0x00000074357e7220 */ /* 0x000fe20000410000 */
[----:B------:R-:W-:Y:S01]  /*4430*/  LOP3.LUT R38, R13, 0xffff0000, RZ, 0xc0, !PT ;  /* 0xffff00000d267812 */ /* 0x000fe200078ec0ff */
[----:B------:R-:W-:Y:S01]  /*4440*/  FMUL.FTZ R125, R43, R120 ;  /* 0x000000782b7d7220 */ /* 0x000fe20000410000 */
[----:B------:R-:W-:Y:S01]  /*4450*/  LOP3.LUT R55, R55, 0xffff0000, RZ, 0xc0, !PT ;  /* 0xffff000037377812 */ /* 0x000fe200078ec0ff */
[-C--:B------:R-:W-:Y:S01]  /*4460*/  FMUL.FTZ R53, R53, R42.reuse ;  /* 0x0000002a35357220 */ /* 0x080fe20000410000 */
[----:B------:R-:W-:Y:S01]  /*4470*/  LOP3.LUT R123, R123, 0xffff0000, RZ, 0xc0, !PT ;  /* 0xffff00007b7b7812 */ /* 0x000fe200078ec0ff */
[-C--:B------:R-:W-:Y:S01]  /*4480*/  FMUL.FTZ R43, R43, R115.reuse ;  /* 0x000000732b2b7220 */ /* 0x080fe20000410000 */
[----:B------:R-:W-:Y:S01]  /*4490*/  PRMT R114, R107, 0x5432, R114 ;  /* 0x000054326b727816 */ /* 0x000fe20000000072 */
[C---:B------:R-:W-:Y:S01]  /*44a0*/  FFMA.FTZ R126, R39.reuse, R42, -R126 ;  /* 0x0000002a277e7223 */ /* 0x040fe2000001087e */
[----:B------:R-:W-:Y:S01]  /*44b0*/  LOP3.LUT R118, R118, 0xffff0000, RZ, 0xc0, !PT ;  /* 0xffff000076767812 */ /* 0x000fe200078ec0ff */
[----:B------:R-:W-:Y:S01]  /*44c0*/  FFMA.FTZ R53, R39, R116, R53 ;  /* 0x0000007427357223 */ /* 0x000fe20000010035 */
[----:B------:R-:W-:Y:S01]  /*44d0*/  LOP3.LUT R40, R15, 0xffff0000, RZ, 0xc0, !PT ;  /* 0xffff00000f287812 */ /* 0x000fe200078ec0ff */
[C---:B------:R-:W-:Y:S01]  /*44e0*/  FFMA.FTZ R125, R38.reuse, R115, -R125 ;  /* 0x00000073267d7223 */ /* 0x040fe2000001087d */
[----:B------:R-:W-:Y:S01]  /*44f0*/  FFMA.FTZ R120, R38, R120, R43 ;  /* 0x0000007826787223 */ /* 0x000fe2000001002b */
[----:B------:R-:W-:Y:S01]  /*4500*/  FMUL.FTZ R39, R55, R123 ;  /* 0x0000007b37277220 */ /* 0x000fe20000410000 */
[----:B------:R-:W-:-:S02]  /*4510*/  IMAD.U32 R38, R119, 0x10000, RZ ;  /* 0x0001000077267824 */ /* 0x000fc400078e00ff */
[-C--:B------:R-:W-:Y:S01]  /*4520*/  FMUL.FTZ R43, R55, R118.reuse ;  /* 0x00000076372b7220 */ /* 0x080fe20000410000 */
[----:B------:R-:W-:Y:S01]  /*4530*/  IMAD.U32 R37, R114, 0x10000, RZ ;  /* 0x0001000072257824 */ /* 0x000fe200078e00ff */
[----:B------:R-:W-:Y:S01]  /*4540*/  LOP3.LUT R52, R52, 0xffff0000, RZ, 0xc0, !PT ;  /* 0xffff000034347812 */ /* 0x000fe200078ec0ff */
[----:B------:R-:W-:Y:S01]  /*4550*/  FFMA.FTZ R55, R40, R118, -R39 ;  /* 0x0000007628377223 */ /* 0x000fe20000010827 */
[----:B------:R-:W-:Y:S01]  /*4560*/  LOP3.LUT R119, R119, 0xffff0000, RZ, 0xc0, !PT ;  /* 0xffff000077777812 */ /* 0x000fe200078ec0ff */
[C---:B------:R-:W-:Y:S01]  /*4570*/  FMUL.FTZ R39, R41.reuse, R38 ;  /* 0x0000002629277220 */ /* 0x040fe20000410000 */
[----:B------:R-:W-:Y:S01]  /*4580*/  LOP3.LUT R114, R114, 0xffff0000, RZ, 0xc0, !PT ;  /* 0xffff000072727812 */ /* 0x000fe200078ec0ff */
[----:B------:R-:W-:Y:S01]  /*4590*/  IMAD.U32 R36, R12, 0x10000, RZ ;  /* 0x000100000c247824 */ /* 0x000fe200078e00ff */
[----:B------:R-:W-:Y:S01]  /*45a0*/  PRMT R122, R108, 0x5432, R122 ;  /* 0x000054326c7a7816 */ /* 0x000fe2000000007a */
[----:B------:R-:W-:Y:S01]  /*45b0*/  FMUL.FTZ R41, R41, R37 ;  /* 0x0000002529297220 */ /* 0x000fe20000410000 */
[----:B------:R-:W-:Y:S01]  /*45c0*/  LOP3.LUT R13, R12, 0xffff0000, RZ, 0xc0, !PT ;  /* 0xffff00000c0d7812 */ /* 0x000fe200078ec0ff */
[----:B------:R-:W-:Y:S01]  /*45d0*/  FFMA.FTZ R116, R40, R123, R43 ;  /* 0x0000007b28747223 */ /* 0x000fe2000001002b */
[----:B------:R-:W-:Y:S01]  /*45e0*/  FMUL.FTZ R42, R52, R119 ;  /* 0x00000077342a7220 */ /* 0x000fe20000410000 */
[----:B------:R-:W-:-:S02]  /*45f0*/  IMAD.U32 R15, R54, 0x10000, RZ ;  /* 0x00010000360f7824 */ /* 0x000fc400078e00ff */
[C---:B------:R-:W-:Y:S01]  /*4600*/  FFMA.FTZ R40, R36.reuse, R37, -R39 ;  /* 0x0000002524287223 */ /* 0x040fe20000010827 */
[----:B------:R-:W-:Y:S01]  /*4610*/  FFMA.FTZ R41, R36, R38, R41 ;  /* 0x0000002624297223 */ /* 0x000fe20000010029 */
[-C--:B------:R-:W-:Y:S01]  /*4620*/  FMUL.FTZ R52, R52, R114.reuse ;  /* 0x0000007234347220 */ /* 0x080fe20000410000 */
[----:B------:R-:W-:Y:S01]  /*4630*/  LOP3.LUT R54, R54, 0xffff0000, RZ, 0xc0, !PT ;  /* 0xffff000036367812 */ /* 0x000fe200078ec0ff */
[C---:B------:R-:W-:Y:S01]  /*4640*/  IMAD.U32 R37, R122.reuse, 0x10000, RZ ;  /* 0x000100007a257824 */ /* 0x040fe200078e00ff */
[----:B------:R-:W-:Y:S01]  /*4650*/  LOP3.LUT R39, R122, 0xffff0000, RZ, 0xc0, !PT ;  /* 0xffff00007a277812 */ /* 0x000fe200078ec0ff */
[C---:B------:R-:W-:Y:S01]  /*4660*/  IMAD.U32 R36, R117.reuse, 0x10000, RZ ;  /* 0x0001000075247824 */ /* 0x040fe200078e00ff */
[----:B------:R-:W-:Y:S01]  /*4670*/  LOP3.LUT R117, R117, 0xffff0000, RZ, 0xc0, !PT ;  /* 0xffff000075757812 */ /* 0x000fe200078ec0ff */
[C---:B------:R-:W-:Y:S02]  /*4680*/  IMAD.U32 R12, R14.reuse, 0x10000, RZ ;  /* 0x000100000e0c7824 */ /* 0x040fe400078e00ff */
        /* <DEDUP_REMOVED lines=21> */
[----:B------:R-:W-:-:S07]  /*47e0*/  F2FP.BF16.F32.PACK_AB R54, R39, R38 ;  /* 0x000000262736723e */ /* 0x000fce00000010ff */
.L_x_9722:
[----:B------:R-:W-:Y:S05]  /*47f0*/  BSYNC B2 ;  /* 0x0000000000027941 */ /* 0x000fea0003800000 */
.L_x_9721:
[----:B------:R-:W-:Y:S01]  /*4800*/  ISETP.GE.AND P4, PT, R11, R104, PT ;  /* 0x000000680b00720c */ /* 0x000fe20003f86270 */
[----:B--2---:R4:W-:-:S12]  /*4810*/  ST.E.128 desc[UR40][R92.64], R12 ;  /* 0x0000000c5c007985 */ /* 0x0049d8000c101d28 */
[----:B------:R-:W-:-:S05]  /*4820*/  @!P4 IMAD.WIDE R94, R11, 0x2, R94 ;  /* 0x000000020b5ec825 */ /* 0x000fca00078e025e */
[----:B---3--:R4:W-:Y:S02]  /*4830*/  @!P4 ST.E.128 desc[UR40][R94.64], R52 ;  /* 0x000000345e00c985 */ /* 0x0089e4000c101d28 */
.L_x_9720:
[----:B------:R-:W-:Y:S05]  /*4840*/  BSYNC B1 ;  /* 0x0000000000017941 */ /* 0x000fea0003800000 */
.L_x_9719:
[----:B------:R-:W-:-:S03]  /*4850*/  UMOV UR4, 0xffffffff ;  /* 0xffffffff00047882 */ /* 0x000fc60000000000 */
[----:B------:R-:W-:Y:S05]  /*4860*/  BRA.DIV UR4, `(.L_x_9723) ;  /* 0x0000012604007947 */ /* 0x000fea000b800000 */
[----:B------:R1:W1:Y:S04]  /*4870*/  SHFL.IDX PT, R42, R103, 0x1, 0x1c1f ;  /* 0x003c1f00672a7f89 */ /* 0x00026800000e0000 */
[----:B0-----:R-:W0:Y:S02]  /*4880*/  SHFL.IDX PT, R102, R102, 0x1, 0x1c1f ;  /* 0x003c1f0066667f89 */ /* 0x001e2400000e0000 */
.L_x_9960:
[----:B------:R-:W-:-:S05]  /*4890*/  VIADD R11, R204, 0x40 ;  /* 0x00000040cc0b7836 */ /* 0x000fca0000000000 */
[----:B------:R-:W-:-:S13]  /*48a0*/  ISETP.GE.OR P4, PT, R11, R100, P1 ;  /* 0x000000640b00720c */ /* 0x000fda0000f86670 */
[----:B------:R-:W-:Y:S05]  /*48b0*/  @P4 BRA `(.L_x_9708) ;  /* 0x0000000800f04947 */ /* 0x000fea0003800000 */
[----:B----4-:R-:W4:Y:S01]  /*48c0*/  LDL R13, [R1+0x4] ;  /* 0x00000400010d7983 */ /* 0x010f220000100800 */
[----:B------:R-:W-:Y:S01]  /*48d0*/  SEL R106, R67, R106, !P0 ;  /* 0x0000006a436a7207 */ /* 0x000fe20004000000 */
[----:B------:R-:W-:Y:S01]  /*48e0*/  BSSY B1, `(.L_x_9724) ;  /* 0x000006d000017945 */ /* 0x000fe20003800000 */
[----:B------:R-:W-:Y:S02]  /*48f0*/  SHF.R.U32.HI R14, RZ, 0x3, R227 ;  /* 0x00000003ff0e7819 */ /* 0x000fe400000116e3 */
[----:B------:R-:W-:Y:S02]  /*4900*/  SHF.R.S32.HI R11, RZ, 0x1f, R106 ;  /* 0x0000001fff0b7819 */ /* 0x000fe4000001146a */
[----:B0-----:R-:W-:Y:S02]  /*4910*/  LEA R40, P4, R77, R102, 0x1 ;  /* 0x000000664d287211 */ /* 0x001fe400078808ff */
[----:B------:R-:W-:Y:S02]  /*4920*/  LEA.HI R11, R11, R106, RZ, 0x4 ;  /* 0x0000006a0b0b7211 */ /* 0x000fe400078f20ff */
[----:B-1----:R-:W-:-:S02]  /*4930*/  LEA.HI.X R41, R77, R42, R79, 0x1, P4 ;  /* 0x0000002a4d297211 */ /* 0x002fc400020f0c4f */
[----:B------:R-:W-:-:S05]  /*4940*/  LEA.HI.SX32 R11, R11, R76, 0x1c ;  /* 0x0000004c0b0b7211 */ /* 0x000fca00078fe2ff */
[----:B------:R-:W-:-:S05]  /*4950*/  IMAD.SHL.U32 R11, R11, 0x8, RZ ;  /* 0x000000080b0b7824 */ /* 0x000fca00078e00ff */
[----:B------:R-:W-:-:S04]  /*4960*/  LOP3.LUT R12, R227, 0x38, R11, 0xf8, !PT ;  /* 0x00000038e30c7812 */ /* 0x000fc800078ef80b */
[----:B------:R-:W-:-:S05]  /*4970*/  LOP3.LUT R12, R12, R14, RZ, 0x3c, !PT ;  /* 0x0000000e0c0c7212 */ /* 0x000fca00078e3cff */
[----:B----4-:R-:W-:Y:S02]  /*4980*/  IMAD.IADD R13, R13, 0x1, R12 ;  /* 0x000000010d0d7824 */ /* 0x010fe400078e020c */
[C---:B------:R-:W-:Y:S02]  /*4990*/  IMAD R12, R18.reuse, 0x1800, R81 ;  /* 0x00001800120c7824 */ /* 0x040fe400078e0251 */
[----:B------:R-:W-:Y:S02]  /*49a0*/  IMAD R14, R18, 0x1800, R13 ;  /* 0x00001800120e7824 */ /* 0x000fe400078e020d */
[--C-:B------:R-:W-:Y:S02]  /*49b0*/  IMAD R12, R12, 0x2, R19.reuse ;  /* 0x000000020c0c7824 */ /* 0x100fe400078e0213 */
[----:B------:R-:W-:-:S04]  /*49c0*/  IMAD R36, R14, 0x2, R19 ;  /* 0x000000020e247824 */ /* 0x000fc800078e0213 */
[----:B------:R-:W0:Y:S04]  /*49d0*/  LDS.128 R12, [R12+0x1c400] ;  /* 0x01c400000c0c7984 */ /* 0x000e280000000c00 */
[----:B------:R-:W1:Y:S01]  /*49e0*/  LDS.128 R36, [R36+0x1c400] ;  /* 0x01c4000024247984 */ /* 0x000e620000000c00 */
[----:B------:R-:W-:Y:S05]  /*49f0*/  @P2 BRA `(.L_x_9725) ;  /* 0x00000004006c2947 */ /* 0x000fea0003800000 */
[----:B------:R-:W-:Y:S01]  /*4a00*/  SHF.R.U32.HI R106, RZ, 0x10, R45 ;  /* 0x00000010ff6a7819 */ /* 0x000fe2000001162d */
[----:B0-----:R-:W-:Y:S01]  /*4a10*/  IMAD.U32 R43, R13, 0x10000, RZ ;  /* 0x000100000d2b7824 */ /* 0x001fe200078e00ff */
[----:B------:R-:W-:Y:S02]  /*4a20*/  SHF.R.U32.HI R52, RZ, 0x10, R49 ;  /* 0x00000010ff347819 */ /* 0x000fe40000011631 */
[--C-:B------:R-:W-:Y:S02]  /*4a30*/  SHF.R.U64 R54, R46, 0x10, R47.reuse ;  /* 0x000000102e367819 */ /* 0x100fe4000000122f */
[----:B------:R-:W-:Y:S02]  /*4a40*/  PRMT R109, R109, 0x5410, R106 ;  /* 0x000054106d6d7816 */ /* 0x000fe4000000006a */
[----:B------:R-:W-:Y:S02]  /*4a50*/  PRMT R113, R113, 0x5410, R52 ;  /* 0x0000541071717816 */ /* 0x000fe40000000034 */
[----:B------:R-:W-:Y:S01]  /*4a60*/  SHF.R.U32.HI R92, RZ, 0x10, R47 ;  /* 0x00000010ff5c7819 */ /* 0x000fe2000001162f */
[----:B-1----:R-:W-:Y:S01]  /*4a70*/  IMAD.U32 R47, R37, 0x10000, RZ ;  /* 0x00010000252f7824 */ /* 0x002fe200078e00ff */
[----:B---3--:R-:W-:Y:S01]  /*4a80*/  SHF.R.U32.HI R94, RZ, 0x10, R51 ;  /* 0x00000010ff5e7819 */ /* 0x008fe20000011633 */
[----:B------:R-:W-:Y:S01]  /*4a90*/  IMAD.U32 R52, R109, 0x10000, RZ ;  /* 0x000100006d347824 */ /* 0x000fe200078e00ff */
[----:B------:R-:W-:Y:S01]  /*4aa0*/  PRMT R105, R105, 0x5410, R54 ;  /* 0x0000541069697816 */ /* 0x000fe20000000036 */
[----:B------:R-:W-:Y:S01]  /*4ab0*/  IMAD.U32 R54, R113, 0x10000, RZ ;  /* 0x0001000071367824 */ /* 0x000fe200078e00ff */
[----:B------:R-:W-:-:S02]  /*4ac0*/  PRMT R107, R107, 0x5410, R92 ;  /* 0x000054106b6b7816 */ /* 0x000fc4000000005c */
[----:B------:R-:W-:Y:S01]  /*4ad0*/  PRMT R111, R111, 0x5410, R94 ;  /* 0x000054106f6f7816 */ /* 0x000fe2000000005e */
[C---:B------:R-:W-:Y:S01]  /*4ae0*/  FMUL.FTZ R92, R47.reuse, R54 ;  /* 0x000000362f5c7220 */ /* 0x040fe20000410000 */
[-C--:B------:R-:W-:Y:S01]  /*4af0*/  FMUL.FTZ R94, R47, R52.reuse ;  /* 0x000000342f5e7220 */ /* 0x080fe20000410000 */
[----:B------:R-:W-:Y:S01]  /*4b00*/  SHF.R.U64 R55, R48, 0x10, R49 ;  /* 0x0000001030377819 */ /* 0x000fe20000001231 */
[----:B------:R-:W-:Y:S01]  /*4b10*/  IMAD.U32 R49, R39, 0x10000, RZ ;  /* 0x0001000027317824 */ /* 0x000fe200078e00ff */
[----:B------:R-:W-:Y:S01]  /*4b20*/  SHF.R.U64 R53, R50, 0x10, R51 ;  /* 0x0000001032357819 */ /* 0x000fe20000001233 */
[----:B------:R-:W-:Y:S01]  /*4b30*/  FFMA.FTZ R92, R43, R52, -R92 ;  /* 0x000000342b5c7223 */ /* 0x000fe2000001085c */
[----:B------:R-:W-:Y:S01]  /*4b40*/  LOP3.LUT R48, R37, 0xffff0000, RZ, 0xc0, !PT ;  /* 0xffff000025307812 */ /* 0x000fe200078ec0ff */
[----:B------:R-:W-:Y:S01]  /*4b50*/  FFMA.FTZ R94, R43, R54, R94 ;  /* 0x000000362b5e7223 */ /* 0x000fe2000001005e */
[----:B------:R-:W-:Y:S01]  /*4b60*/  LOP3.LUT R113, R113, 0xffff0000, RZ, 0xc0, !PT ;  /* 0xffff000071717812 */ /* 0x000fe200078ec0ff */
[----:B------:R-:W-:Y:S01]  /*4b70*/  IMAD.U32 R43, R107, 0x10000, RZ ;  /* 0x000100006b2b7824 */ /* 0x000fe200078e00ff */
[----:B------:R-:W-:Y:S01]  /*4b80*/  LOP3.LUT R109, R109, 0xffff0000, RZ, 0xc0, !PT ;  /* 0xffff00006d6d7812 */ /* 0x000fe200078ec0ff */
[----:B------:R-:W-:Y:S01]  /*4b90*/  IMAD.U32 R47, R111, 0x10000, RZ ;  /* 0x000100006f2f7824 */ /* 0x000fe200078e00ff */
[----:B------:R-:W-:Y:S01]  /*4ba0*/  SHF.R.U64 R93, R44, 0x10, R45 ;  /* 0x000000102c5d7819 */ /* 0x000fe2000000122d */
[----:B------:R-:W-:Y:S01]  /*4bb0*/  IMAD.U32 R45, R36, 0x10000, RZ ;  /* 0x00010000242d7824 */ /* 0x000fe200078e00ff */
[----:B------:R-:W-:Y:S01]  /*4bc0*/  PRMT R110, R110, 0x5410, R53 ;  /* 0x000054106e6e7816 */ /* 0x000fe20000000035 */
[----:B------:R-:W-:Y:S01]  /*4bd0*/  FMUL.FTZ R51, R48, R113 ;  /* 0x0000007130337220 */ /* 0x000fe20000410000 */
[----:B------:R-:W-:Y:S01]  /*4be0*/  LOP3.LUT R46, R36, 0xffff0000, RZ, 0xc0, !PT ;  /* 0xffff0000242e7812 */ /* 0x000fe200078ec0ff */
[----:B------:R-:W-:Y:S01]  /*4bf0*/  FMUL.FTZ R53, R48, R109 ;  /* 0x0000006d30357220 */ /* 0x000fe20000410000 */
[----:B------:R-:W-:Y:S01]  /*4c00*/  LOP3.LUT R44, R13, 0xffff0000, RZ, 0xc0, !PT ;  /* 0xffff00000d2c7812 */ /* 0x000fe200078ec0ff */
[----:B------:R-:W-:Y:S01]  /*4c10*/  IMAD.U32 R36, R15, 0x10000, RZ ;  /* 0x000100000f247824 */ /* 0x000fe200078e00ff */
[----:B------:R-:W-:Y:S01]  /*4c20*/  LOP3.LUT R50, R39, 0xffff0000, RZ, 0xc0, !PT ;  /* 0xffff000027327812 */ /* 0x000fe200078ec0ff */
[----:B------:R-:W-:Y:S01]  /*4c30*/  FMUL.FTZ R48, R49, R43 ;  /* 0x0000002b31307220 */ /* 0x000fe20000410000 */
[----:B------:R-:W-:Y:S01]  /*4c40*/  LOP3.LUT R111, R111, 0xffff0000, RZ, 0xc0, !PT ;  /* 0xffff00006f6f7812 */ /* 0x000fe200078ec0ff */
[----:B------:R-:W-:Y:S01]  /*4c50*/  FFMA.FTZ R51, R44, R109, -R51 ;  /* 0x0000006d2c337223 */ /* 0x000fe20000010833 */
[----:B------:R-:W-:Y:S01]  /*4c60*/  PRMT R112, R112, 0x5410, R55 ;  /* 0x0000541070707816 */ /* 0x000fe20000000037 */
[-C--:B------:R-:W-:Y:S01]  /*4c70*/  FMUL.FTZ R55, R49, R47.reuse ;  /* 0x0000002f31377220 */ /* 0x080fe20000410000 */
[----:B------:R-:W-:Y:S01]  /*4c80*/  PRMT R108, R108, 0x5410, R93 ;  /* 0x000054106c6c7816 */ /* 0x000fe2000000005d */
[----:B------:R-:W-:Y:S01]  /*4c90*/  FFMA.FTZ R52, R36, R47, R48 ;  /* 0x0000002f24347223 */ /* 0x000fe20000010030 */
[----:B------:R-:W-:Y:S01]  /*4ca0*/  LOP3.LUT R107, R107, 0xffff0000, RZ, 0xc0, !PT ;  /* 0xffff00006b6b7812 */ /* 0x000fe200078ec0ff */
[----:B------:R-:W-:Y:S01]  /*4cb0*/  FFMA.FTZ R53, R44, R113, R53 ;  /* 0x000000712c357223 */ /* 0x000fe20000010035 */
[----:B------:R-:W-:Y:S01]  /*4cc0*/  LOP3.LUT R37, R15, 0xffff0000, RZ, 0xc0, !PT ;  /* 0xffff00000f257812 */ /* 0x000fe200078ec0ff */
[----:B------:R-:W-:Y:S01]  /*4cd0*/  FMUL.FTZ R48, R50, R111 ;  /* 0x0000006f32307220 */ /* 0x000fe20000410000 */
[----:B------:R-:W-:Y:S01]  /*4ce0*/  FFMA.FTZ R55, R36, R43, -R55 ;  /* 0x0000002b24377223 */ /* 0x000fe20000010837 */
[----:B------:R-:W-:-:S02]  /*4cf0*/  IMAD.U32 R44, R112, 0x10000, RZ ;  /* 0x00010000702c7824 */ /* 0x000fc400078e00ff */
[-C--:B------:R-:W-:Y:S01]  /*4d00*/  FMUL.FTZ R54, R50, R107.reuse ;  /* 0x0000006b32367220 */ /* 0x080fe20000410000 */
[----:B------:R-:W-:Y:S02]  /*4d10*/  IMAD.U32 R36, R108, 0x10000, RZ ;  /* 0x000100006c247824 */ /* 0x000fe400078e00ff */
[----:B------:R-:W-:Y:S01]  /*4d20*/  FFMA.FTZ R50, R37, R107, -R48 ;  /* 0x0000006b25327223 */ /* 0x000fe20000010830 */
[C---:B------:R-:W-:Y:S01]  /*4d30*/  FMUL.FTZ R48, R45.reuse, R44 ;  /* 0x0000002c2d307220 */ /* 0x040fe20000410000 */
[----:B------:R-:W-:Y:S01]  /*4d40*/  IMAD.U32 R13, R12, 0x10000, RZ ;  /* 0x000100000c0d7824 */ /* 0x000fe200078e00ff */
[----:B------:R-:W-:Y:S01]  /*4d50*/  LOP3.LUT R47, R112, 0xffff0000, RZ, 0xc0, !PT ;  /* 0xffff0000702f7812 */ /* 0x000fe200078ec0ff */
[-C--:B------:R-:W-:Y:S01]  /*4d60*/  FMUL.FTZ R45, R45, R36.reuse ;  /* 0x000000242d2d7220 */ /* 0x080fe20000410000 */
[----:B------:R-:W-:Y:S01]  /*4d70*/  LOP3.LUT R12, R12, 0xffff0000, RZ, 0xc0, !PT ;  /* 0xffff00000c0c7812 */ /* 0x000fe200078ec0ff */
[----:B------:R-:W-:Y:S01]  /*4d80*/  IMAD.U32 R39, R38, 0x10000, RZ ;  /* 0x0001000026277824 */ /* 0x000fe200078e00ff */
[----:B------:R-:W-:Y:S01]  /*4d90*/  LOP3.LUT R43, R108, 0xffff0000, RZ, 0xc0, !PT ;  /* 0xffff00006c2b7812 */ /* 0x000fe200078ec0ff */
        /* <DEDUP_REMOVED lines=9> */
[----:B------:R-:W-:-:S02]  /*4e30*/  IMAD.U32 R15, R14, 0x10000, RZ ;  /* 0x000100000e0f7824 */ /* 0x000fc400078e00ff */
        /* <DEDUP_REMOVED lines=10> */
[C---:B------:R-:W-:Y:S01]  /*4ee0*/  FFMA.FTZ R38, R14.reuse, R13, R38 ;  /* 0x0000000d0e267223 */ /* 0x040fe20000010026 */
[----:B------:R-:W-:Y:S01]  /*4ef0*/  FFMA.FTZ R43, R14, R105, -R43 ;  /* 0x000000690e2b7223 */ /* 0x000fe2000001082b */
        /* <DEDUP_REMOVED lines=11> */
.L_x_9725:
[----:B------:R-:W-:Y:S05]  /*4fb0*/  BSYNC B1 ;  /* 0x0000000000017941 */ /* 0x000fea0003800000 */
.L_x_9724:
[----:B------:R-:W-:Y:S01]  /*4fc0*/  ISETP.GE.AND P2, PT, R11, R104, PT ;  /* 0x000000680b00720c */ /* 0x000fe20003f46270 */
[----:B0-----:R0:W-:Y:S02]  /*4fd0*/  ST.E.128 desc[UR40][R40.64], R12 ;  /* 0x0000000c28007985 */ /* 0x0011e4000c101d28 */
[----:B0-----:R-:W-:Y:S02]  /*4fe0*/  IMAD.MOV.U32 R12, RZ, RZ, R102 ;  /* 0x000000ffff0c7224 */ /* 0x001fe400078e0066 */
[----:B------:R-:W-:-:S08]  /*4ff0*/  IMAD.MOV.U32 R13, RZ, RZ, R42 ;  /* 0x000000ffff0d7224 */ /* 0x000fd000078e002a */
[----:B------:R-:W-:Y:S05]  /*5000*/  @P2 BRA `(.L_x_9708) ;  /* 0x00000004001c2947 */ /* 0x000fea0003800000 */
[----:B------:R-:W-:-:S05]  /*5010*/  IMAD.WIDE R12, R11, 0x2, R12 ;  /* 0x000000020b0c7825 */ /* 0x000fca00078e020c */
[----:B-1----:R0:W-:Y:S01]  /*5020*/  ST.E.128 desc[UR40][R12.64], R36 ;  /* 0x000000240c007985 */ /* 0x0021e2000c101d28 */
[----:B------:R-:W-:Y:S05]  /*5030*/  BRA `(.L_x_9708) ;  /* 0x0000000400107947 */ /* 0x000fea0003800000 */
.L_x_9689:
[----:B------:R-:W-:-:S13]  /*5040*/  ISETP.NE.AND P3, PT, R209, 0x3, PT ;  /* 0x00000003d100780c */ /* 0x000fda0003f65270 */
[----:B------:R-:W-:Y:S05]  /*5050*/  @!P3 BRA `(.L_x_9726) ;  /* 0x000000000004b947 */ /* 0x000fea0003800000 */
[----:B------:R-:W-:Y:S01]  /*5060*/  BPT.TRAP 0x1 ;  /* 0x000000040000795c */ /* 0x000fe20000300000 */
.L_x_9726:
[----:B------:R-:W-:Y:S01]  /*5070*/  IMAD R89, R18, 0x8, R19 ;  /* 0x0000000812597824 */ /* 0x000fe200078e0213 */
[----:B------:R-:W-:Y:S01]  /*5080*/  SHF.L.U32 R101, R207, 0x1f, RZ ;  /* 0x0000001fcf657819 */ /* 0x000fe200000006ff */
[----:B------:R-:W-:Y:S01]  /*5090*/  BSSY B1, `(.L_x_9727) ;  /* 0x0000004000017945 */ /* 0x000fe20003800000 */
[----:B------:R-:W-:Y:S02]  /*50a0*/  SHF.R.S32.HI R98, RZ, 0x1f, R97 ;  /* 0x0000001fff627819 */ /* 0x000fe40000011461 */
[----:B------:R-:W0:Y:S02]  /*50b0*/  SYNCS.PHASECHK.TRANS64.TRYWAIT P2, [R89+URZ+0x22890], R101 ;  /* 0x02289065590075a7 */ /* 0x000e24000804017f */
[----:B0-----:R-:W-:Y:S05]  /*50c0*/  @!P2 BRA `(.L_x_9728) ;  /* 0x0000011c0034a947 */ /* 0x001fea0003800000 */
.L_x_9961:
[----:B------:R-:W-:Y:S05]  /*50d0*/  BSYNC B1 ;  /* 0x0000000000017941 */ /* 0x000fea0003800000 */
.L_x_9727:
        /* <DEDUP_REMOVED lines=20> */
[----:B------:R-:W-:Y:S01]  /*5220*/  IMAD.IADD R42, R100, 0x1, -R204 ;  /* 0x00000001642a7824 */ /* 0x000fe200078e0acc */
[----:B------:R-:W-:Y:S02]  /*5230*/  UMOV UR4, 0xffffffff ;  /* 0xffffffff00047882 */ /* 0x000fe40000000000 */
[----:B------:R-:W-:Y:S02]  /*5240*/  LEA.HI.X R41, R12, UR5, R11, 0x1, P2 ;  /* 0x000000050c297c11 */ /* 0x000fe400090f0c0b */
[----:B------:R-:W-:Y:S01]  /*5250*/  ISETP.GE.AND P2, PT, R42, 0x1, PT ;  /* 0x000000012a00780c */ /* 0x000fe20003f46270 */
[----:B------:R-:W-:-:S12]  /*5260*/  BRA.DIV UR4, `(.L_x_9729) ;  /* 0x0000011a04e07947 */ /* 0x000fd8000b800000 */
[----:B------:R1:W2:Y:S04]  /*5270*/  SHFL.IDX PT, R37, R41, RZ, 0x1c1f ;  /* 0x001c1fff29257589 */ /* 0x0002a800000e0000 */
[----:B------:R1:W3:Y:S02]  /*5280*/  SHFL.IDX PT, R14, R40, RZ, 0x1c1f ;  /* 0x001c1fff280e7589 */ /* 0x0002e400000e0000 */
.L_x_9965:
[----:B------:R-:W-:Y:S04]  /*5290*/  BSSY B1, `(.L_x_9730) ;  /* 0x000000d000017945 */ /* 0x000fe80003800000 */
[----:B------:R-:W-:Y:S05]  /*52a0*/  @!P2 BRA `(.L_x_9731) ;  /* 0x00000000002ca947 */ /* 0x000fea0003800000 */
[----:B------:R-:W-:Y:S02]  /*52b0*/  ULDC UR4, c[0x0][0x2f4] ;  /* 0x0000bd0000047ab9 */ /* 0x000fe40000000800 */
[----:B------:R-:W-:-:S13]  /*52c0*/  ISETP.GE.AND P2, PT, R16, UR4, PT ;  /* 0x0000000410007c0c */ /* 0x000fda000bf46270 */
[----:B---3--:R-:W-:-:S04]  /*52d0*/  @!P2 LEA R38, P4, R16, R14, 0x1 ;  /* 0x0000000e1026a211 */ /* 0x008fc800078808ff */
[----:B--2---:R-:W-:Y:S02]  /*52e0*/  @!P2 LEA.HI.X R39, R16, R37, R17, 0x1, P4 ;  /* 0x000000251027a211 */ /* 0x004fe400020f0c11 */
[----:B------:R-:W-:-:S13]  /*52f0*/  ISETP.GE.AND P4, PT, R2, UR4, PT ;  /* 0x0000000402007c0c */ /* 0x000fda000bf86270 */
[C---:B------:R-:W-:Y:S02]  /*5300*/  @!P4 LEA R36, P5, R2.reuse, R14, 0x1 ;  /* 0x0000000e0224c211 */ /* 0x040fe400078a08ff */
[----:B------:R-:W2:Y:S02]  /*5310*/  @!P2 LDS.128 R12, [R94] ;  /* 0x000000005e0ca984 */ /* 0x000ea40000000c00 */
[----:B------:R-:W-:Y:S02]  /*5320*/  @!P4 LEA.HI.X R37, R2, R37, R205, 0x1, P5 ;  /* 0x000000250225c211 */ /* 0x000fe400028f0ccd */
[----:B--2---:R-:W-:Y:S04]  /*5330*/  @!P2 ST.E.128 desc[UR40][R38.64], R12 ;  /* 0x0000000c2600a985 */ /* 0x004fe8000c101d28 */
[----:B------:R-:W2:Y:S04]  /*5340*/  @!P4 LDS.128 R12, [R92] ;  /* 0x000000005c0cc984 */ /* 0x000ea80000000c00 */
[----:B--2---:R4:W-:Y:S02]  /*5350*/  @!P4 ST.E.128 desc[UR40][R36.64], R12 ;  /* 0x0000000c2400c985 */ /* 0x0049e4000c101d28 */
.L_x_9731:
[----:B------:R-:W-:Y:S05]  /*5360*/  BSYNC B1 ;  /* 0x0000000000017941 */ /* 0x000fea0003800000 */
.L_x_9730:
[----:B------:R-:W-:-:S03]  /*5370*/  UMOV UR4, 0xffffffff ;  /* 0xffffffff00047882 */ /* 0x000fc60000000000 */
[----:B------:R-:W-:Y:S05]  /*5380*/  BRA.DIV UR4, `(.L_x_9732) ;  /* 0x0000011a04e07947 */ /* 0x000fea000b800000 */
[----:B--2-4-:R2:W4:Y:S04]  /*5390*/  SHFL.IDX PT, R37, R41, 0x1, 0x1c1f ;  /* 0x003c1f0029257f89 */ /* 0x01452800000e0000 */
[----:B---3--:R2:W3:Y:S02]  /*53a0*/  SHFL.IDX PT, R14, R40, 0x1, 0x1c1f ;  /* 0x003c1f00280e7f89 */ /* 0x0084e400000e0000 */
.L_x_9969:
[----:B------:R-:W-:-:S13]  /*53b0*/  ISETP.GE.AND P2, PT, R42, 0x41, PT ;  /* 0x000000412a00780c */ /* 0x000fda0003f46270 */
[----:B------:R-:W-:Y:S05]  /*53c0*/  @!P2 BRA `(.L_x_9708) ;  /* 0x00000000002ca947 */ /* 0x000fea0003800000 */
[----:B------:R-:W-:Y:S02]  /*53d0*/  ULDC UR4, c[0x0][0x2f4] ;  /* 0x0000bd0000047ab9 */ /* 0x000fe40000000800 */
[----:B------:R-:W-:-:S13]  /*53e0*/  ISETP.GE.AND P2, PT, R16, UR4, PT ;  /* 0x0000000410007c0c */ /* 0x000fda000bf46270 */
[----:B---3--:R-:W-:-:S04]  /*53f0*/  @!P2 LEA R38, P4, R16, R14, 0x1 ;  /* 0x0000000e1026a211 */ /* 0x008fc800078808ff */
[----:B----4-:R-:W-:Y:S02]  /*5400*/  @!P2 LEA.HI.X R39, R16, R37, R17, 0x1, P4 ;  /* 0x000000251027a211 */ /* 0x010fe400020f0c11 */
[----:B------:R-:W-:-:S13]  /*5410*/  ISETP.GE.AND P4, PT, R2, UR4, PT ;  /* 0x0000000402007c0c */ /* 0x000fda000bf86270 */
[C---:B------:R-:W-:Y:S02]  /*5420*/  @!P4 LEA R36, P5, R2.reuse, R14, 0x1 ;  /* 0x0000000e0224c211 */ /* 0x040fe400078a08ff */
[----:B------:R-:W3:Y:S02]  /*5430*/  @!P2 LDS.128 R12, [R94+0x2000] ;  /* 0x002000005e0ca984 */ /* 0x000ee40000000c00 */
[----:B------:R-:W-:Y:S02]  /*5440*/  @!P4 LEA.HI.X R37, R2, R37, R205, 0x1, P5 ;  /* 0x000000250225c211 */ /* 0x000fe400028f0ccd */
[----:B---3--:R-:W-:Y:S04]  /*5450*/  @!P2 ST.E.128 desc[UR40][R38.64], R12 ;  /* 0x0000000c2600a985 */ /* 0x008fe8000c101d28 */
[----:B------:R-:W3:Y:S04]  /*5460*/  @!P4 LDS.128 R12, [R92+0x2000] ;  /* 0x002000005c0cc984 */ /* 0x000ee80000000c00 */
[----:B---3--:R3:W-:Y:S02]  /*5470*/  @!P4 ST.E.128 desc[UR40][R36.64], R12 ;  /* 0x0000000c2400c985 */ /* 0x0087e4000c101d28 */
.L_x_9708:
[----:B------:R-:W-:Y:S05]  /*5480*/  BSYNC B0 ;  /* 0x0000000000007941 */ /* 0x000fea0003800000 */
.L_x_9688:
[----:B------:R-:W5:Y:S01]  /*5490*/  S2R R11, SR_TID.X ;  /* 0x00000000000b7919 */ /* 0x000f620000002100 */
        /* <DEDUP_REMOVED lines=8> */
[----:B-----5:R-:W-:Y:S01]  /*5520*/  LOP3.LUT R11, R11, 0x7f, RZ, 0xc0, !PT ;  /* 0x0000007f0b0b7812 */ /* 0x020fe200078ec0ff */
[----:B--2---:R2:W-:Y:S03]  /*5530*/  BAR.SYNC.DEFER_BLOCKING R64, 0x80 ;  /* 0x000200400000751d */ /* 0x0045e60000010000 */
[----:B------:R-:W-:-:S13]  /*5540*/  ISETP.NE.AND P2, PT, R11, RZ, PT ;  /* 0x000000ff0b00720c */ /* 0x000fda0003f45270 */
[----:B------:R-:W-:-:S05]  /*5550*/  @!P2 VIADD R11, R89, 0x228a0 ;  /* 0x000228a0590ba836 */ /* 0x000fca0000000000 */
[----:B------:R-:W-:-:S04]  /*5560*/  @!P2 PRMT R11, RZ, 0x654, R11 ;  /* 0x00000654ff0ba816 */ /* 0x000fc8000000000b */
[----:B------:R2:W-:Y:S01]  /*5570*/  @!P2 SYNCS.ARRIVE.TRANS64.RED.A1T0 RZ, [R11+URZ], RZ ;  /* 0x000000ff0bffa9a7 */ /* 0x0005e2000810043f */
[----:B------:R-:W-:Y:S05]  /*5580*/  @!P3 BRA `(.L_x_9734) ;  /* 0x000000000004b947 */ /* 0x000fea0003800000 */
[----:B------:R-:W-:Y:S01]  /*5590*/  BPT.TRAP 0x1 ;  /* 0x000000040000795c */ /* 0x000fe20000300000 */
.L_x_9734:
[----:B------:R-:W-:Y:S05]  /*55a0*/  BSYNC B0 ;  /* 0x0000000000007941 */ /* 0x000fea0003800000 */
.L_x_9733:
[----:B------:R-:W5:Y:S01]  /*55b0*/  SYNCS.PHASECHK.TRANS64.TRYWAIT P3, [R89+URZ+0x228b0], R101 ;  /* 0x0228b065590075a7 */ /* 0x000f62000806017f */
[----:B------:R-:W-:Y:S04]  /*55c0*/  BSSY B0, `(.L_x_9735) ;  /* 0x0000002000007945 */ /* 0x000fe80003800000 */
[----:B-----5:R-:W-:Y:S05]  /*55d0*/  @!P3 BRA `(.L_x_9736) ;  /* 0x000001180094b947 */ /* 0x020fea0003800000 */
.L_x_9970:
[----:B------:R-:W-:Y:S05]  /*55e0*/  BSYNC B0 ;  /* 0x0000000000007941 */ /* 0x000fea0003800000 */
.L_x_9735:
[----:B------:R-:W-:Y:S01]  /*55f0*/  ULDC.64 UR4, c[0x0][0x328] ;  /* 0x0000ca0000047ab9 */ /* 0x000fe20000000a00 */
[----:B------:R-:W-:Y:S01]  /*5600*/  IMAD.IADD R100, R100, 0x1, -R204 ;  /* 0x0000000164647824 */ /* 0x000fe200078e0acc */
[----:B------:R-:W-:Y:S01]  /*5610*/  BSSY B0, `(.L_x_9737) ;  /* 0x0000043000007945 */ /* 0x000fe20003800000 */
[----:B------:R-:W-:Y:S02]  /*5620*/  IMAD R98, R98, UR4, RZ ;  /* 0x0000000462627c24 */ /* 0x000fe4000f8e02ff */
[----:B0--34-:R-:W-:-:S04]  /*5630*/  IMAD.WIDE.U32 R12, R97, UR4, RZ ;  /* 0x00000004610c7c25 */ /* 0x019fc8000f8e00ff */
[----:B------:R-:W-:Y:S01]  /*5640*/  IMAD R97, R97, UR5, R98 ;  /* 0x0000000561617c24 */ /* 0x000fe2000f8e0262 */
[----:B------:R-:W-:Y:S02]  /*5650*/  ULDC.64 UR4, c[0x0][0x338] ;  /* 0x0000ce0000047ab9 */ /* 0x000fe40000000a00 */
[----:B------:R-:W-:Y:S02]  /*5660*/  IMAD R99, R99, UR4, RZ ;  /* 0x0000000463637c24 */ /* 0x000fe4000f8e02ff */
[----:B------:R-:W-:Y:S02]  /*5670*/  IMAD.IADD R13, R13, 0x1, R97 ;  /* 0x000000010d0d7824 */ /* 0x000fe400078e0261 */
[C---:B------:R-:W-:Y:S02]  /*5680*/  IMAD R99, R96.reuse, UR5, R99 ;  /* 0x0000000560637c24 */ /* 0x040fe4000f8e0263 */
[----:B------:R-:W-:Y:S01]  /*5690*/  IMAD.WIDE.U32 R12, R96, UR4, R12 ;  /* 0x00000004600c7c25 */ /* 0x000fe2000f8e000c */
[----:B------:R-:W-:-:S03]  /*56a0*/  ULDC.64 UR4, c[0x0][0x330] ;  /* 0x0000cc0000047ab9 */ /* 0x000fc60000000a00 */
[----:B--2---:R-:W-:Y:S02]  /*56b0*/  IMAD R11, R32, UR4, RZ ;  /* 0x00000004200b7c24 */ /* 0x004fe4000f8e02ff */
[----:B------:R-:W-:Y:S02]  /*56c0*/  IMAD.IADD R13, R13, 0x1, R99 ;  /* 0x000000010d0d7824 */ /* 0x000fe400078e0263 */
[C---:B------:R-:W-:Y:S02]  /*56d0*/  IMAD R11, R34.reuse, UR5, R11 ;  /* 0x00000005220b7c24 */ /* 0x040fe4000f8e020b */
[----:B------:R-:W-:Y:S01]  /*56e0*/  IMAD.WIDE.U32 R12, R34, UR4, R12 ;  /* 0x00000004220c7c25 */ /* 0x000fe2000f8e000c */
[----:B------:R-:W-:-:S03]  /*56f0*/  ULDC.64 UR4, c[0x0][0x318] ;  /* 0x0000c60000047ab9 */ /* 0x000fc60000000a00 */
[----:B------:R-:W-:Y:S01]  /*5700*/  IMAD.IADD R13, R13, 0x1, R11 ;  /* 0x000000010d0d7824 */ /* 0x000fe200078e020b */
[----:B-1----:R-:W-:Y:S01]  /*5710*/  LEA R42, P3, R12, UR4, 0x1 ;  /* 0x000000040c2a7c11 */ /* 0x002fe2000f8608ff */
[----:B------:R-:W-:-:S03]  /*5720*/  IMAD R11, R18, 0x6000, R70 ;  /* 0x00006000120b7824 */ /* 0x000fc600078e0246 */
[----:B------:R-:W-:Y:S01]  /*5730*/  LEA.HI.X R43, R12, UR5, R13, 0x1, P3 ;  /* 0x000000050c2b7c11 */ /* 0x000fe200098f0c0d */
[----:B------:R-:W-:Y:S01]  /*5740*/  IMAD.IADD R13, R66, 0x1, R11 ;  /* 0x00000001420d7824 */ /* 0x000fe200078e020b */
[----:B------:R-:W-:Y:S01]  /*5750*/  ISETP.GE.AND P3, PT, R100, 0x1, PT ;  /* 0x000000016400780c */ /* 0x000fe20003f66270 */
[----:B------:R0:W1:Y:S01]  /*5760*/  SHFL.IDX PT, R47, R42, RZ, 0x1c1f ;  /* 0x001c1fff2a2f7589 */ /* 0x00006200000e0000 */
[--C-:B------:R-:W-:Y:S02]  /*5770*/  IMAD R44, R11, 0x2, R24.reuse ;  /* 0x000000020b2c7824 */ /* 0x100fe400078e0218 */
[----:B------:R-:W-:Y:S01]  /*5780*/  IMAD R46, R13, 0x2, R24 ;  /* 0x000000020d2e7824 */ /* 0x000fe200078e0218 */
[----:B------:R0:W2:Y:S08]  /*5790*/  SHFL.IDX PT, R45, R43, RZ, 0x1c1f ;  /* 0x001c1fff2b2d7589 */ /* 0x0000b000000e0000 */
[----:B0-----:R-:W-:Y:S05]  /*57a0*/  @!P3 BRA `(.L_x_9738) ;  /* 0x0000000000a4b947 */ /* 0x001fea0003800000 */
[----:B------:R-:W-:Y:S02]  /*57b0*/  ISETP.NE.AND P5, PT, R82, RZ, PT ;  /* 0x000000ff5200720c */ /* 0x000fe40003fa5270 */
[----:B------:R-:W-:Y:S02]  /*57c0*/  ISETP.NE.AND P4, PT, R83, RZ, PT ;  /* 0x000000ff5300720c */ /* 0x000fe40003f85270 */
[----:B------:R-:W-:-:S09]  /*57d0*/  PRMT R11, R3, 0x8880, RZ ;  /* 0x00008880030b7816 */ /* 0x000fd200000000ff */
[----:B------:R-:W0:Y:S01]  /*57e0*/  @P5 LDS.128 R12, [R44] ;  /* 0x000000002c0c5984 */ /* 0x000e220000000c00 */
[----:B-1----:R-:W-:-:S04]  /*57f0*/  @P5 LEA R40, P3, R16, R47, 0x1 ;  /* 0x0000002f10285211 */ /* 0x002fc800078608ff */
[----:B--2---:R-:W-:Y:S02]  /*5800*/  @P5 LEA.HI.X R41, R16, R45, R17, 0x1, P3 ;  /* 0x0000002d10295211 */ /* 0x004fe400018f0c11 */
[----:B------:R-:W-:-:S04]  /*5810*/  @P4 LEA R38, P3, R2, R47, 0x1 ;  /* 0x0000002f02264211 */ /* 0x000fc800078608ff */
[----:B------:R-:W-:Y:S02]  /*5820*/  @P4 LEA.HI.X R39, R2, R45, R205, 0x1, P3 ;  /* 0x0000002d02274211 */ /* 0x000fe400018f0ccd */
[----:B------:R-:W-:-:S13]  /*5830*/  ISETP.NE.AND P3, PT, R84, RZ, PT ;  /* 0x000000ff5400720c */ /* 0x000fda0003f65270 */
[----:B------:R-:W-:-:S04]  /*5840*/  @P3 LEA R36, P6, R213, R47, 0x1 ;  /* 0x0000002fd5243211 */ /* 0x000fc800078c08ff */
[----:B------:R-:W-:Y:S01]  /*5850*/  @P3 LEA.HI.X R37, R213, R45, R223, 0x1, P6 ;  /* 0x0000002dd5253211 */ /* 0x000fe200030f0cdf */
[----:B0-----:R0:W-:Y:S01]  /*5860*/  @P5 ST.E.128 desc[UR40][R40.64], R12 ;  /* 0x0000000c28005985 */ /* 0x0011e2000c101d28 */
[----:B------:R-:W-:-:S03]  /*5870*/  ISETP.NE.AND P5, PT, R85, RZ, PT ;  /* 0x000000ff5500720c */ /* 0x000fc60003fa5270 */
[----:B------:R-:W1:Y:S10]  /*5880*/  @P4 LDS.128 R12, [R46] ;  /* 0x000000002e0c4984 */ /* 0x000e740000000c00 */
[----:B0-----:R-:W-:-:S04]  /*5890*/  @P5 LEA R40, P6, R212, R47, 0x1 ;  /* 0x0000002fd4285211 */ /* 0x001fc800078c08ff */
[----:B------:R-:W-:Y:S01]  /*58a0*/  @P5 LEA.HI.X R41, R212, R45, R222, 0x1, P6 ;  /* 0x0000002dd4295211 */ /* 0x000fe200030f0cde */
[----:B-1----:R0:W-:Y:S01]  /*58b0*/  @P4 ST.E.128 desc[UR40][R38.64], R12 ;  /* 0x0000000c26004985 */ /* 0x0021e2000c101d28 */
[----:B------:R-:W-:-:S03]  /*58c0*/  ISETP.NE.AND P4, PT, R86, RZ, PT ;  /* 0x000000ff5600720c */ /* 0x000fc60003f85270 */
[----:B------:R-:W1:Y:S10]  /*58d0*/  @P3 LDS.128 R12, [R44+0x3000] ;  /* 0x003000002c0c3984 */ /* 0x000e740000000c00 */
        /* <DEDUP_REMOVED lines=13> */
[----:B------:R-:W-:-:S03]  /*59b0*/  ISETP.GT.AND P4, PT, R11, -0x1, PT ;  /* 0xffffffff0b00780c */ /* 0x000fc60003f84270 */
[----:B------:R-:W1:Y:S10]  /*59c0*/  @P3 LDS.128 R12, [R46+0x6000] ;  /* 0x006000002e0c3984 */ /* 0x000e740000000c00 */
[----:B0-----:R-:W-:-:S04]  /*59d0*/  @!P4 LEA R38, P6, R214, R47, 0x1 ;  /* 0x0000002fd626c211 */ /* 0x001fc800078c08ff */
[----:B------:R-:W-:Y:S01]  /*59e0*/  @!P4 LEA.HI.X R39, R214, R45, R218, 0x1, P6 ;  /* 0x0000002dd627c211 */ /* 0x000fe200030f0cda */
[----:B-1----:R-:W-:Y:S04]  /*59f0*/  @P3 ST.E.128 desc[UR40][R36.64], R12 ;  /* 0x0000000c24003985 */ /* 0x002fe8000c101d28 */
[----:B------:R-:W0:Y:S04]  /*5a00*/  @P5 LDS.128 R12, [R44+0x9000] ;  /* 0x009000002c0c5984 */ /* 0x000e280000000c00 */
[----:B0-----:R-:W-:Y:S04]  /*5a10*/  @P5 ST.E.128 desc[UR40][R40.64], R12 ;  /* 0x0000000c28005985 */ /* 0x001fe8000c101d28 */
[----:B------:R-:W0:Y:S04]  /*5a20*/  @!P4 LDS.128 R12, [R46+0x9000] ;  /* 0x009000002e0cc984 */ /* 0x000e280000000c00 */
[----:B0-----:R0:W-:Y:S02]  /*5a30*/  @!P4 ST.E.128 desc[UR40][R38.64], R12 ;  /* 0x0000000c2600c985 */ /* 0x0011e4000c101d28 */
.L_x_9738:
[----:B------:R-:W-:Y:S05]  /*5a40*/  BSYNC B0 ;  /* 0x0000000000007941 */ /* 0x000fea0003800000 */
.L_x_9737:
[----:B------:R-:W-:Y:S01]  /*5a50*/  ISETP.GE.AND P3, PT, R100, 0x41, PT ;  /* 0x000000416400780c */ /* 0x000fe20003f66270 */
[----:B------:R-:W3:Y:S01]  /*5a60*/  SHFL.IDX PT, R43, R43, 0x1, 0x1c1f ;  /* 0x003c1f002b2b7f89 */ /* 0x000ee200000e0000 */
[----:B------:R-:W-:Y:S03]  /*5a70*/  BSSY B0, `(.L_x_9739) ;  /* 0x000002c000007945 */ /* 0x000fe60003800000 */
[----:B------:R4:W0:Y:S08]  /*5a80*/  SHFL.IDX PT, R11, R42, 0x1, 0x1c1f ;  /* 0x003c1f002a0b7f89 */ /* 0x00083000000e0000 */
[----:B----4-:R-:W-:Y:S05]  /*5a90*/  @!P3 BRA `(.L_x_9740) ;  /* 0x0000000000a4b947 */ /* 0x010fea0003800000 */
[----:B------:R-:W-:Y:S02]  /*5aa0*/  ISETP.NE.AND P5, PT, R82, RZ, PT ;  /* 0x000000ff5200720c */ /* 0x000fe40003fa5270 */
[----:B------:R-:W-:Y:S02]  /*5ab0*/  ISETP.NE.AND P4, PT, R83, RZ, PT ;  /* 0x000000ff5300720c */ /* 0x000fe40003f85270 */
[----:B------:R-:W-:-:S09]  /*5ac0*/  PRMT R42, R3, 0x8880, RZ ;  /* 0x00008880032a7816 */ /* 0x000fd200000000ff */
[----:B0-----:R-:W0:Y:S01]  /*5ad0*/  @P5 LDS.128 R12, [R44+0x2000] ;  /* 0x002000002c0c5984 */ /* 0x001e220000000c00 */
[----:B------:R-:W-:-:S04]  /*5ae0*/  @P5 LEA R40, P3, R16, R11, 0x1 ;  /* 0x0000000b10285211 */ /* 0x000fc800078608ff */
[----:B---3--:R-:W-:Y:S02]  /*5af0*/  @P5 LEA.HI.X R41, R16, R43, R17, 0x1, P3 ;  /* 0x0000002b10295211 */ /* 0x008fe400018f0c11 */
[----:B------:R-:W-:-:S04]  /*5b00*/  @P4 LEA R38, P3, R2, R11, 0x1 ;  /* 0x0000000b02264211 */ /* 0x000fc800078608ff */
[----:B------:R-:W-:Y:S02]  /*5b10*/  @P4 LEA.HI.X R39, R2, R43, R205, 0x1, P3 ;  /* 0x0000002b02274211 */ /* 0x000fe400018f0ccd */
[----:B------:R-:W-:-:S13]  /*5b20*/  ISETP.NE.AND P3, PT, R84, RZ, PT ;  /* 0x000000ff5400720c */ /* 0x000fda0003f65270 */
[----:B------:R-:W-:-:S04]  /*5b30*/  @P3 LEA R36, P6, R213, R11, 0x1 ;  /* 0x0000000bd5243211 */ /* 0x000fc800078c08ff */
[----:B------:R-:W-:Y:S01]  /*5b40*/  @P3 LEA.HI.X R37, R213, R43, R223, 0x1, P6 ;  /* 0x0000002bd5253211 */ /* 0x000fe200030f0cdf */
[----:B0-----:R0:W-:Y:S01]  /*5b50*/  @P5 ST.E.128 desc[UR40][R40.64], R12 ;  /* 0x0000000c28005985 */ /* 0x0011e2000c101d28 */
[----:B------:R-:W-:-:S03]  /*5b60*/  ISETP.NE.AND P5, PT, R85, RZ, PT ;  /* 0x000000ff5500720c */ /* 0x000fc60003fa5270 */
[----:B------:R-:W3:Y:S10]  /*5b70*/  @P4 LDS.128 R12, [R46+0x2000] ;  /* 0x002000002e0c4984 */ /* 0x000ef40000000c00 */
[----:B0-----:R-:W-:-:S04]  /*5b80*/  @P5 LEA R40, P6, R212, R11, 0x1 ;  /* 0x0000000bd4285211 */ /* 0x001fc800078c08ff */
[----:B------:R-:W-:Y:S01]  /*5b90*/  @P5 LEA.HI.X R41, R212, R43, R222, 0x1, P6 ;  /* 0x0000002bd4295211 */ /* 0x000fe200030f0cde */
[----:B---3--:R0:W-:Y:S01]  /*5ba0*/  @P4 ST.E.128 desc[UR40][R38.64], R12 ;  /* 0x0000000c26004985 */ /* 0x0081e2000c101d28 */
        /* <DEDUP_REMOVED lines=15> */
[----:B------:R-:W-:-:S03]  /*5ca0*/  ISETP.GT.AND P4, PT, R42, -0x1, PT ;  /* 0xffffffff2a00780c */ /* 0x000fc60003f84270 */
[----:B------:R-:W3:Y:S10]  /*5cb0*/  @P3 LDS.128 R12, [R46+0x8000] ;  /* 0x008000002e0c3984 */ /* 0x000ef40000000c00 */
[----:B0-----:R-:W-:-:S04]  /*5cc0*/  @!P4 LEA R38, P6, R214, R11, 0x1 ;  /* 0x0000000bd626c211 */ /* 0x001fc800078c08ff */
[----:B------:R-:W-:Y:S01]  /*5cd0*/  @!P4 LEA.HI.X R39, R214, R43, R218, 0x1, P6 ;  /* 0x0000002bd627c211 */ /* 0x000fe200030f0cda */
[----:B---3--:R-:W-:Y:S04]  /*5ce0*/  @P3 ST.E.128 desc[UR40][R36.64], R12 ;  /* 0x0000000c24003985 */ /* 0x008fe8000c101d28 */
[----:B------:R-:W0:Y:S04]  /*5cf0*/  @P5 LDS.128 R12, [R44+0xb000] ;  /* 0x00b000002c0c5984 */ /* 0x000e280000000c00 */
[----:B0-----:R-:W-:Y:S04]  /*5d00*/  @P5 ST.E.128 desc[UR40][R40.64], R12 ;  /* 0x0000000c28005985 */ /* 0x001fe8000c101d28 */
[----:B------:R-:W0:Y:S04]  /*5d10*/  @!P4 LDS.128 R12, [R46+0xb000] ;  /* 0x00b000002e0cc984 */ /* 0x000e280000000c00 */
[----:B0-----:R4:W-:Y:S02]  /*5d20*/  @!P4 ST.E.128 desc[UR40][R38.64], R12 ;  /* 0x0000000c2600c985 */ /* 0x0019e4000c101d28 */
.L_x_9740:
[----:B------:R-:W-:Y:S05]  /*5d30*/  BSYNC B0 ;  /* 0x0000000000007941 */ /* 0x000fea0003800000 */
.L_x_9739:
[----:B------:R-:W-:Y:S01]  /*5d40*/  @!PT LDS RZ, [RZ] ;  /* 0x00000000fffff984 */ /* 0x000fe20000000800 */
[----:B------:R-:W-:Y:S01]  /*5d50*/  @!PT LDS RZ, [RZ] ;  /* 0x00000000fffff984 */ /* 0x000fe20000000800 */
[----:B------:R-:W-:Y:S01]  /*5d60*/  @!PT LDS RZ, [RZ] ;  /* 0x00000000fffff984 */ /* 0x000fe20000000800 */
[----:B------:R-:W-:Y:S01]  /*5d70*/  @!PT LDS RZ, [RZ] ;  /* 0x00000000fffff984 */ /* 0x000fe20000000800 */
[----:B------:R5:W-:Y:S06]  /*5d80*/  MEMBAR.ALL.CTA ;  /* 0x0000000000007992 */ /* 0x000bec0000008000 */
[----:B-----5:R-:W5:Y:S01]  /*5d90*/  FENCE.VIEW.ASYNC.S ;  /* 0x00000000000073c6 */ /* 0x020f620000000000 */
[----:B------:R-:W-:Y:S01]  /*5da0*/  @!P2 VIADD R89, R89, 0x228c0 ;  /* 0x000228c05959a836 */ /* 0x000fe20000000000 */
[----:B-----5:R0:W-:Y:S01]  /*5db0*/  BAR.SYNC.DEFER_BLOCKING R64, 0x80 ;  /* 0x000200400000751d */ /* 0x0201e20000010000 */
[----:B------:R-:W-:Y:S01]  /*5dc0*/  ISETP.NE.AND P3, PT, R91, RZ, PT ;  /* 0x000000ff5b00720c */ /* 0x000fe20003f65270 */
[----:B------:R-:W-:-:S02]  /*5dd0*/  VIADD R18, R18, 0x1 ;  /* 0x0000000112127836 */ /* 0x000fc40000000000 */
[----:B------:R-:W-:-:S04]  /*5de0*/  @!P2 PRMT R89, RZ, 0x654, R89 ;  /* 0x00000654ff59a816 */ /* 0x000fc80000000059 */
[----:B------:R1:W-:Y:S01]  /*5df0*/  @!P2 SYNCS.ARRIVE.TRANS64.RED.A1T0 RZ, [R89+URZ], RZ ;  /* 0x000000ff59ffa9a7 */ /* 0x0003e2000810043f */
[----:B------:R-:W-:-:S04]  /*5e00*/  ISETP.NE.AND P2, PT, R18, 0x2, PT ;  /* 0x000000021200780c */ /* 0x000fc80003f45270 */
[----:B0---4-:R-:W-:Y:S02]  /*5e10*/  SEL R12, RZ, 0x1, P2 ;  /* 0x00000001ff0c7807 */ /* 0x011fe40001000000 */
[----:B------:R-:W-:Y:S02]  /*5e20*/  SEL R18, R18, RZ, P2 ;  /* 0x000000ff12127207 */ /* 0x000fe40001000000 */
[----:B------:R-:W-:Y:S01]  /*5e30*/  LOP3.LUT R207, R207, R12, RZ, 0x3c, !PT ;  /* 0x0000000ccfcf7212 */ /* 0x000fe200078e3cff */
[----:B-1----:R-:W-:Y:S06]  /*5e40*/  @P3 BRA `(.L_x_9741) ;  /* 0xffffffc000f83947 */ /* 0x002fec000383ffff */
[----:B------:R-:W0:Y:S01]  /*5e50*/  S2R R11, SR_TID.X ;  /* 0x00000000000b7919 */ /* 0x000e220000002100 */
[----:B------:R-:W-:Y:S02]  /*5e60*/  PLOP3.LUT P0, PT, PT, PT, PT, 0x8, 0x0 ;  /* 0x000000000000781c */ /* 0x000fe40003f0e170 */
[----:B0-----:R-:W-:-:S04]  /*5e70*/  SHF.R.U32.HI R11, RZ, 0x7, R11 ;  /* 0x00000007ff0b7819 */ /* 0x001fc8000001160b */
[----:B------:R-:W-:-:S13]  /*5e80*/  ISETP.NE.AND P3, PT, R11, 0x1, PT ;  /* 0x000000010b00780c */ /* 0x000fda0003f65270 */
[----:B------:R-:W-:Y:S06]  /*5e90*/  @!P3 BAR.ARV 0x9, 0x100 ;  /* 0x024400000000bb1d */ /* 0x000fec0000002000 */
.L_x_9683:
        /* <DEDUP_REMOVED lines=37> */
[----:B--2---:R-:W-:-:S02]  /*60f0*/  CS2R R44, SRZ ;  /* 0x00000000002c7805 */ /* 0x004fc4000001ff00 */
        /* <DEDUP_REMOVED lines=23> */
[----:B---3--:R-:W-:Y:S01]  /*6270*/  IMAD.MOV.U32 R43, RZ, RZ, RZ ;  /* 0x000000ffff2b7224 */ /* 0x008fe200078e00ff */
[----:B------:R-:W-:-:S02]  /*6280*/  CS2R R8, SRZ ;  /* 0x0000000000087805 */ /* 0x000fc4000001ff00 */
[----:B------:R-:W-:Y:S01]  /*6290*/  CS2R R40, SRZ ;  /* 0x0000000000287805 */ /* 0x000fe2000001ff00 */
[----:B------:R-:W-:Y:S01]  /*62a0*/  IMAD.MOV.U32 R7, RZ, RZ, RZ ;  /* 0x000000ffff077224 */ /* 0x000fe200078e00ff */
[----:B------:R-:W-:Y:S01]  /*62b0*/  CS2R R152, SRZ ;  /* 0x0000000000987805 */ /* 0x000fe2000001ff00 */
[----:B------:R-:W-:Y:S01]  /*62c0*/  IMAD.MOV.U32 R0, RZ, RZ, RZ ;  /* 0x000000ffff007224 */ /* 0x000fe200078e00ff */
[----:B------:R-:W-:Y:S01]  /*62d0*/  CS2R R4, SRZ ;  /* 0x0000000000047805 */ /* 0x000fe2000001ff00 */
[----:B------:R-:W-:Y:S01]  /*62e0*/  IMAD.MOV.U32 R29, RZ, RZ, RZ ;  /* 0x000000ffff1d7224 */ /* 0x000fe200078e00ff */
[----:B------:R-:W-:Y:S06]  /*62f0*/  @P0 BRA `(.L_x_9742) ;  /* 0x00000000000c0947 */ /* 0x000fec0003800000 */
[----:B------:R-:W0:Y:S01]  /*6300*/  FENCE.VIEW.ASYNC.G ;  /* 0x00000000000073c6 */ /* 0x000e220000000100 */
[----:B------:R-:W-:Y:S05]  /*6310*/  WARPSYNC.ALL ;  /* 0x0000000000007948 */ /* 0x000fea0003800000 */
[----:B0-----:R-:W-:Y:S06]  /*6320*/  BAR.ARV 0xc, 0x180 ;  /* 0x0306000000007b1d */ /* 0x001fec0000002000 */
.L_x_9742:
[----:B------:R-:W-:Y:S01]  /*6330*/  CS2R R24, SRZ ;  /* 0x0000000000187805 */ /* 0x000fe2000001ff00 */
[----:B------:R-:W-:Y:S06]  /*6340*/  @!P2 BRA `(.L_x_9743) ;  /* 0x0000006800e4a947 */ /* 0x000fec0003800000 */
[----:B------:R-:W-:-:S03]  /*6350*/  UMOV UR4, 0xffffffff ;  /* 0xffffffff00047882 */ /* 0x000fc60000000000 */
[----:B------:R-:W-:Y:S05]  /*6360*/  BRA.DIV UR4, `(.L_x_9744) ;  /* 0x0000010e04447947 */ /* 0x000fea000b800000 */
[----:B------:R-:W0:Y:S02]  /*6370*/  S2R R3, SR_TID.X ;  /* 0x0000000000037919 */ /* 0x000e240000002100 */
[----:B0-----:R-:W-:-:S05]  /*6380*/  VIADD R3, R3, 0xffffff80 ;  /* 0xffffff8003037836 */ /* 0x001fca0000000000 */
[----:B------:R-:W-:-:S04]  /*6390*/  SHF.R.S32.HI R0, RZ, 0x1f, R3 ;  /* 0x0000001fff007819 */ /* 0x000fc80000011403 */
[----:B------:R-:W-:-:S04]  /*63a0*/  LEA.HI R0, R0, R3, RZ, 0x7 ;  /* 0x0000000300007211 */ /* 0x000fc800078f38ff */
[----:B------:R-:W-:-:S05]  /*63b0*/  SHF.R.S32.HI R0, RZ, 0x7, R0 ;  /* 0x00000007ff007819 */ /* 0x000fca0000011400 */
[----:B------:R0:W1:Y:S02]  /*63c0*/  SHFL.IDX PT, R14, R0, RZ, 0x1f ;  /* 0x00001fff000e7589 */ /* 0x00006400000e0000 */
.L_x_9973:
[----:B01----:R-:W-:Y:S01]  /*63d0*/  LEA.HI R0, R14, R14, RZ, 0x1 ;  /* 0x0000000e0e007211 */ /* 0x003fe200078f08ff */
[----:B------:R-:W-:Y:S01]  /*63e0*/  VIADD R24, R19, 0x18400 ;  /* 0x0001840013187836 */ /* 0x000fe20000000000 */
[----:B------:R-:W-:Y:S02]  /*63f0*/  BSSY B6, `(.L_x_9745) ;  /* 0x0000018000067945 */ /* 0x000fe40003800000 */
[----:B------:R-:W-:Y:S02]  /*6400*/  LOP3.LUT R3, R0, 0x1e, RZ, 0xc0, !PT ;  /* 0x0000001e00037812 */ /* 0x000fe400078ec0ff */
[----:B------:R-:W-:-:S03]  /*6410*/  LOP3.LUT P0, RZ, R24, 0x1bf, RZ, 0xc0, !PT ;  /* 0x000001bf18ff7812 */ /* 0x000fc6000780c0ff */
[----:B------:R-:W-:-:S04]  /*6420*/  IMAD.IADD R3, R14, 0x1, -R3 ;  /* 0x000000010e037824 */ /* 0x000fc800078e0a03 */
[----:B------:R-:W-:-:S05]  /*6430*/  IMAD R3, R3, 0x2000, R24 ;  /* 0x0000200003037824 */ /* 0x000fca00078e0218 */
[----:B------:R-:W-:-:S04]  /*6440*/  SHF.R.U32.HI R3, RZ, 0x4, R3 ;  /* 0x00000004ff037819 */ /* 0x000fc80000011603 */
        /* <DEDUP_REMOVED lines=18> */
.L_x_9746:
[----:B------:R-:W-:Y:S05]  /*6570*/  BSYNC B6 ;  /* 0x0000000000067941 */ /* 0x000fea0003800000 */
.L_x_9745:
        /* <DEDUP_REMOVED lines=13> */
.L_x_9750:
[----:B-1----:R1:W2:Y:S02]  /*6650*/  SYNCS.PHASECHK.TRANS64.TRYWAIT P0, [R19+URZ+0x22800], R0 ;  /* 0x02280000130075a7 */ /* 0x0022a4000800017f */
[----:B--2---:R-:W-:Y:S05]  /*6660*/  @!P0 NANOSLEEP.SYNCS 0x989680 ;  /* 0x009896800000895d */ /* 0x004fea0003900000 */
[----:B------:R-:W2:Y:S02]  /*6670*/  @!P0 SYNCS.PHASECHK.TRANS64 P0, [R19+URZ+0x22800], R0 ;  /* 0x02280000130085a7 */ /* 0x000ea4000800007f */
[----:B--2---:R-:W-:Y:S05]  /*6680*/  @!P0 BRA `(.L_x_9750) ;  /* 0xfffffffc00f08947 */ /* 0x004fea000383ffff */
.L_x_9749:
[----:B------:R-:W-:Y:S05]  /*6690*/  BSYNC B0 ;  /* 0x0000000000007941 */ /* 0x000fea0003800000 */
.L_x_9748:
[----:B------:R-:W-:Y:S05]  /*66a0*/  BRA `(.L_x_9751) ;  /* 0x0000002000a47947 */ /* 0x000fea0003800000 */
.L_x_9747:
[----:B-----5:R-:W-:Y:S01]  /*66b0*/  SHF.R.S32.HI R0, RZ, 0x1f, R28 ;  /* 0x0000001fff007819 */ /* 0x020fe2000001141c */
[----:B------:R-:W-:Y:S01]  /*66c0*/  ULDC.64 UR4, c[0x0][0x3f8] ;  /* 0x0000fe0000047ab9 */ /* 0x000fe20000000a00 */
[----:B------:R-:W-:Y:S01]  /*66d0*/  ULDC.64 UR6, c[0x0][0x408] ;  /* 0x0001020000067ab9 */ /* 0x000fe20000000a00 */
[----:B------:R-:W-:Y:S01]  /*66e0*/  LOP3.LUT P0, RZ, R24, 0x3ff, RZ, 0xc0, !PT ;  /* 0x000003ff18ff7812 */ /* 0x000fe2000780c0ff */
[----:B------:R-:W-:Y:S01]  /*66f0*/  IMAD.WIDE.U32 R4, R28, UR4, RZ ;  /* 0x000000041c047c25 */ /* 0x000fe2000f8e00ff */
[----:B------:R-:W-:Y:S03]  /*6700*/  BSSY B6, `(.L_x_9752) ;  /* 0x000001f000067945 */ /* 0x000fe60003800000 */
        /* <DEDUP_REMOVED lines=30> */
.L_x_9753:
[----:B------:R-:W-:Y:S05]  /*68f0*/  BSYNC B6 ;  /* 0x0000000000067941 */ /* 0x000fea0003800000 */
.L_x_9752:
        /* <DEDUP_REMOVED lines=11> */
.L_x_9979:
[----:B------:R-:W5:Y:S01]  /*69b0*/  LDL R9, [R1+0x28] ;  /* 0x0000280001097983 */ /* 0x000f620000100800 */
[----:B------:R-:W-:-:S03]  /*69c0*/  ULDC UR4, c[0x0][0x448] ;  /* 0x0001120000047ab9 */ /* 0x000fc60000000800 */
[----:B------:R-:W2:Y:S01]  /*69d0*/  LDL R30, [R1+0x30] ;  /* 0x00003000011e7983 */ /* 0x000ea20000100800 */
[----:B------:R-:W-:Y:S01]  /*69e0*/  IMAD R31, R31, UR4, RZ ;  /* 0x000000041f1f7c24 */ /* 0x000fe2000f8e02ff */
[----:B------:R-:W-:Y:S01]  /*69f0*/  BSSY B1, `(.L_x_9757) ;  /* 0x0000021000017945 */ /* 0x000fe20003800000 */
[----:B------:R-:W-:Y:S02]  /*6a00*/  CS2R R10, SRZ ;  /* 0x00000000000a7805 */ /* 0x000fe4000001ff00 */
[----:B------:R-:W-:Y:S02]  /*6a10*/  CS2R R12, SRZ ;  /* 0x00000000000c7805 */ /* 0x000fe4000001ff00 */
[----:B------:R-:W-:Y:S02]  /*6a20*/  ISETP.GE.AND P0, PT, R4, R31, PT ;  /* 0x0000001f0400720c */ /* 0x000fe40003f06270 */
[----:B-----5:R-:W-:-:S04]  /*6a30*/  LEA.HI R6, R9, R9, RZ, 0x1 ;  /* 0x0000000909067211 */ /* 0x020fc800078f08ff */
[----:B------:R-:W-:Y:S01]  /*6a40*/  LOP3.LUT R8, R6, 0xfffffffe, RZ, 0xc0, !PT ;  /* 0xfffffffe06087812 */ /* 0x000fe200078ec0ff */
[----:B--2---:R-:W-:Y:S01]  /*6a50*/  IMAD.SHL.U32 R4, R30, 0x40, RZ ;  /* 0x000000401e047824 */ /* 0x004fe200078e00ff */
[----:B------:R-:W-:-:S03]  /*6a60*/  CS2R R6, SRZ ;  /* 0x0000000000067805 */ /* 0x000fc6000001ff00 */
[----:B0-----:R-:W-:Y:S01]  /*6a70*/  IMAD.IADD R26, R9, 0x1, -R8 ;  /* 0x00000001091a7824 */ /* 0x001fe200078e0a08 */
[----:B------:R-:W-:Y:S02]  /*6a80*/  CS2R R8, SRZ ;  /* 0x0000000000087805 */ /* 0x000fe4000001ff00 */
[----:B------:R-:W-:Y:S02]  /*6a90*/  LOP3.LUT R27, R4, 0x1c0, RZ, 0xc0, !PT ;  /* 0x000001c0041b7812 */ /* 0x000fe400078ec0ff */
[----:B------:R-:W-:Y:S01]  /*6aa0*/  SHF.L.U32 R26, R26, 0x1f, RZ ;  /* 0x0000001f1a1a7819 */ /* 0x000fe200000006ff */
[----:B------:R-:W-:Y:S06]  /*6ab0*/  @P0 BRA `(.L_x_9758) ;  /* 0x0000000000500947 */ /* 0x000fec0003800000 */
[----:B------:R-:W2:Y:S01]  /*6ac0*/  LDL R32, [R1+0x40] ;  /* 0x0000400001207983 */ /* 0x000ea20000100800 */
[----:B------:R-:W-:-:S03]  /*6ad0*/  ULDC UR4, c[0x0][0x3f4] ;  /* 0x0000fd0000047ab9 */ /* 0x000fc60000000800 */
[----:B------:R-:W4:Y:S01]  /*6ae0*/  LDL R28, [R1+0x3c] ;  /* 0x00003c00011c7983 */ /* 0x000f220000100800 */
[----:B------:R-:W-:Y:S01]  /*6af0*/  ISETP.GE.AND P3, PT, R208, UR4, PT ;  /* 0x00000004d0007c0c */ /* 0x000fe2000bf66270 */
[----:B------:R-:W-:Y:S01]  /*6b00*/  IMAD.MOV.U32 R6, RZ, RZ, R0 ;  /* 0x000000ffff067224 */ /* 0x000fe200078e0000 */
[----:B------:R-:W-:Y:S01]  /*6b10*/  ISETP.GE.AND P2, PT, R22, UR4, PT ;  /* 0x0000000416007c0c */ /* 0x000fe2000bf46270 */
[----:B-1----:R-:W-:Y:S02]  /*6b20*/  IMAD.MOV.U32 R7, RZ, RZ, R3 ;  /* 0x000000ffff077224 */ /* 0x002fe400078e0003 */
[----:B---3--:R-:W-:Y:S01]  /*6b30*/  IMAD.MOV.U32 R15, RZ, RZ, R5 ;  /* 0x000000ffff0f7224 */ /* 0x008fe200078e0005 */
[----:B------:R-:W-:-:S09]  /*6b40*/  CS2R R10, SRZ ;  /* 0x00000000000a7805 */ /* 0x000fd2000001ff00 */
[----:B------:R-:W-:Y:S01]  /*6b50*/  @!P2 IMAD.WIDE R20, R22, 0x2, R6 ;  /* 0x000000021614a825 */ /* 0x000fe200078e0206 */
[----:B------:R-:W-:-:S04]  /*6b60*/  CS2R R6, SRZ ;  /* 0x0000000000067805 */ /* 0x000fc8000001ff00 */
[----:B------:R0:W5:Y:S01]  /*6b70*/  @!P2 LD.E.64 R8, desc[UR40][R20.64] ;  /* 0x000000281408a980 */ /* 0x000162000c101b00 */
[-C--:B--2---:R-:W-:Y:S02]  /*6b80*/  @!P3 IADD3 R24, P0, R0, R32.reuse, RZ ;  /* 0x000000200018b210 */ /* 0x084fe40007f1e0ff */
[----:B----4-:R-:W-:Y:S01]  /*6b90*/  @!P3 IADD3 R4, P1, R14, R32, RZ ;  /* 0x000000200e04b210 */ /* 0x010fe20007f3e0ff */
[----:B------:R-:W-:-:S04]  /*6ba0*/  @!P2 IMAD.WIDE R14, R22, 0x2, R14 ;  /* 0x00000002160ea825 */ /* 0x000fc800078e020e */
[--C-:B------:R-:W-:Y:S01]  /*6bb0*/  @!P3 IMAD.X R25, R3, 0x1, R28.reuse, P0 ;  /* 0x000000010319b824 */ /* 0x100fe200000e061c */
[----:B------:R0:W5:Y:S01]  /*6bc0*/  @!P2 LD.E.64 R12, desc[UR40][R14.64] ;  /* 0x000000280e0ca980 */ /* 0x000162000c101b00 */
[----:B------:R-:W-:-:S03]  /*6bd0*/  @!P3 IMAD.X R5, R5, 0x1, R28, P1 ;  /* 0x000000010505b824 */ /* 0x000fc600008e061c */
[----:B------:R0:W5:Y:S04]  /*6be0*/  @!P3 LD.E.64 R6, desc[UR40][R24.64] ;  /* 0x000000281806b980 */ /* 0x000168000c101b00 */
[----:B------:R0:W5:Y:S02]  /*6bf0*/  @!P3 LD.E.64 R10, desc[UR40][R4.64] ;  /* 0x00000028040ab980 */ /* 0x000164000c101b00 */
.L_x_9758:
[----:B------:R-:W-:Y:S05]  /*6c00*/  BSYNC B1 ;  /* 0x0000000000017941 */ /* 0x000fea0003800000 */
.L_x_9757:
[----:B------:R-:W2:Y:S01]  /*6c10*/  SYNCS.PHASECHK.TRANS64.TRYWAIT P0, [R19+URZ+0x22800], R26 ;  /* 0x0228001a130075a7 */ /* 0x000ea2000800017f */
[----:B-1----:R-:W-:Y:S01]  /*6c20*/  LOP3.LUT R3, R27, 0x18, R16, 0xf8, !PT ;  /* 0x000000181b037812 */ /* 0x002fe200078ef810 */
[----:B0--3-5:R-:W-:Y:S01]  /*6c30*/  IMAD.MOV.U32 R5, RZ, RZ, R8 ;  /* 0x000000ffff057224 */ /* 0x029fe200078e0008 */
[----:B------:R-:W-:Y:S01]  /*6c40*/  SHF.R.U32.HI R4, RZ, 0x3, R27 ;  /* 0x00000003ff047819 */ /* 0x000fe2000001161b */
[----:B------:R-:W-:Y:S01]  /*6c50*/  IMAD R0, R33, -0x80, R31 ;  /* 0xffffff8021007824 */ /* 0x000fe200078e021f */
[--C-:B------:R-:W-:Y:S01]  /*6c60*/  SHF.R.U64 R8, R8, 0x10, R9.reuse ;  /* 0x0000001008087819 */ /* 0x100fe20000001209 */
[--C-:B----4-:R-:W-:Y:S01]  /*6c70*/  IMAD.MOV.U32 R14, RZ, RZ, R9.reuse ;  /* 0x000000ffff0e7224 */ /* 0x110fe200078e0009 */
[----:B------:R-:W-:Y:S01]  /*6c80*/  LOP3.LUT R28, R3, R4, RZ, 0x3c, !PT ;  /* 0x00000004031c7212 */ /* 0x000fe200078e3cff */
[----:B------:R-:W-:Y:S01]  /*6c90*/  IMAD.MOV.U32 R3, RZ, RZ, R6 ;  /* 0x000000ffff037224 */ /* 0x000fe200078e0006 */
[----:B------:R-:W-:Y:S01]  /*6ca0*/  SHF.R.U32.HI R25, RZ, 0x10, R9 ;  /* 0x00000010ff197819 */ /* 0x000fe20000011609 */
[--C-:B------:R-:W-:Y:S01]  /*6cb0*/  IMAD.MOV.U32 R4, RZ, RZ, R7.reuse ;  /* 0x000000ffff047224 */ /* 0x100fe200078e0007 */
[--C-:B------:R-:W-:Y:S01]  /*6cc0*/  SHF.R.U64 R24, R6, 0x10, R7.reuse ;  /* 0x0000001006187819 */ /* 0x100fe20000001207 */
[----:B------:R-:W-:Y:S01]  /*6cd0*/  IMAD R28, R229, 0x200, R28 ;  /* 0x00000200e51c7824 */ /* 0x000fe200078e021c */
[----:B------:R-:W-:Y:S01]  /*6ce0*/  SHF.R.U32.HI R21, RZ, 0x10, R7 ;  /* 0x00000010ff157819 */ /* 0x000fe20000011607 */
[----:B------:R-:W-:Y:S01]  /*6cf0*/  IMAD.MOV.U32 R9, RZ, RZ, R12 ;  /* 0x000000ffff097224 */ /* 0x000fe200078e000c */
[----:B------:R-:W-:Y:S01]  /*6d00*/  PRMT R27, R5, 0x5410, R8 ;  /* 0x00005410051b7816 */ /* 0x000fe20000000008 */
[----:B------:R-:W-:Y:S01]  /*6d10*/  IMAD R8, R28, 0x2, R19 ;  /* 0x000000021c087824 */ /* 0x000fe200078e0213 */
[--C-:B------:R-:W-:Y:S01]  /*6d20*/  SHF.R.U64 R20, R12, 0x10, R13.reuse ;  /* 0x000000100c147819 */ /* 0x100fe2000000120d */
[----:B------:R-:W-:Y:S01]  /*6d30*/  BSSY B1, `(.L_x_9759) ;  /* 0x0000011000017945 */ /* 0x000fe20003800000 */
[----:B------:R-:W-:Y:S01]  /*6d40*/  VIMNMX R35, R0, 0x80, PT ;  /* 0x0000008000237848 */ /* 0x000fe20003fe0100 */
[--C-:B------:R-:W-:Y:S01]  /*6d50*/  IMAD.MOV.U32 R15, RZ, RZ, R13.reuse ;  /* 0x000000ffff0f7224 */ /* 0x100fe200078e000d */
[----:B------:R-:W-:Y:S01]  /*6d60*/  LOP3.LUT P2, RZ, R30, 0x4, RZ, 0xc0, !PT ;  /* 0x000000041eff7812 */ /* 0x000fe2000784c0ff */
[----:B------:R-:W-:Y:S01]  /*6d70*/  IMAD.MOV.U32 R6, RZ, RZ, R10 ;  /* 0x000000ffff067224 */ /* 0x000fe200078e000a */
[----:B------:R-:W-:Y:S01]  /*6d80*/  SHF.R.U32.HI R12, RZ, 0x10, R13 ;  /* 0x00000010ff0c7819 */ /* 0x000fe2000001160d */
[--C-:B------:R-:W-:Y:S01]  /*6d90*/  IMAD.MOV.U32 R7, RZ, RZ, R11.reuse ;  /* 0x000000ffff077224 */ /* 0x100fe200078e000b */
[----:B------:R-:W-:Y:S01]  /*6da0*/  PRMT R30, R3, 0x5410, R24 ;  /* 0x00005410031e7816 */ /* 0x000fe20000000018 */
[----:B------:R-:W-:Y:S01]  /*6db0*/  VIADD R0, R8, 0x18440 ;  /* 0x0001844008007836 */ /* 0x000fe20000000000 */
[----:B------:R-:W-:-:S02]  /*6dc0*/  SHF.R.U64 R13, R10, 0x10, R11 ;  /* 0x000000100a0d7819 */ /* 0x000fc4000000120b */
[----:B------:R-:W-:Y:S01]  /*6dd0*/  PRMT R3, R4, 0x5410, R21 ;  /* 0x0000541004037816 */ /* 0x000fe20000000015 */
[----:B------:R-:W-:Y:S01]  /*6de0*/  VIADD R4, R8, 0x18400 ;  /* 0x0001840008047836 */ /* 0x000fe20000000000 */
[----:B------:R-:W-:Y:S02]  /*6df0*/  SHF.R.U32.HI R10, RZ, 0x10, R11 ;  /* 0x00000010ff0a7819 */ /* 0x000fe4000001160b */
[----:B------:R-:W-:Y:S02]  /*6e00*/  ISETP.GE.AND P1, PT, R204, R35, PT ;  /* 0x00000023cc00720c */ /* 0x000fe40003f26270 */
[----:B------:R-:W-:Y:S02]  /*6e10*/  PRMT R28, R14, 0x5410, R25 ;  /* 0x000054100e1c7816 */ /* 0x000fe40000000019 */
[----:B------:R-:W-:Y:S01]  /*6e20*/  PRMT R31, R9, 0x5410, R20 ;  /* 0x00005410091f7816 */ /* 0x000fe20000000014 */
[----:B--2---:R-:W-:Y:S08]  /*6e30*/  @!P0 BRA `(.L_x_9760) ;  /* 0x00000104003c8947 */ /* 0x004ff00003800000 */
.L_x_9980:
[----:B------:R-:W-:Y:S05]  /*6e40*/  BSYNC B1 ;  /* 0x0000000000017941 */ /* 0x000fea0003800000 */
.L_x_9759:
        /* <DEDUP_REMOVED lines=12> */
[----:B------:R-:W-:Y:S01]  /*6f10*/  IMAD.U32 R15, R31, 0x10000, RZ ;  /* 0x000100001f0f7824 */ /* 0x000fe200078e00ff */
[C---:B------:R-:W-:Y:S01]  /*6f20*/  LOP3.LUT R14, R27.reuse, 0xffff0000, RZ, 0xc0, !PT ;  /* 0xffff00001b0e7812 */ /* 0x040fe200078ec0ff */
[----:B------:R-:W-:Y:S01]  /*6f30*/  IMAD.U32 R13, R27, 0x10000, RZ ;  /* 0x000100001b0d7824 */ /* 0x000fe200078e00ff */
        /* <DEDUP_REMOVED lines=24> */
[----:B0-----:R-:W-:Y:S01]  /*70c0*/  FMUL.FTZ R26, R7, R5 ;  /* 0x00000005071a7220 */ /* 0x001fe20000410000 */
        /* <DEDUP_REMOVED lines=9> */
.L_x_9764:
[----:B------:R-:W-:Y:S05]  /*7160*/  BSYNC B2 ;  /* 0x0000000000027941 */ /* 0x000fea0003800000 */
.L_x_9763:
[----:B------:R-:W-:Y:S05]  /*7170*/  @P1 BRA `(.L_x_9762) ;  /* 0x0000000000981947 */ /* 0x000fea0003800000 */
[----:B-1----:R-:W1:Y:S01]  /*7180*/  LDS.128 R4, [R0] ;  /* 0x0000000000047984 */ /* 0x002e620000000c00 */
[C---:B------:R-:W-:Y:S01]  /*7190*/  IMAD.U32 R15, R33.reuse, 0x10000, RZ ;  /* 0x00010000210f7824 */ /* 0x040fe200078e00ff */
        /* <DEDUP_REMOVED lines=36> */
.L_x_9762:
[----:B------:R-:W-:Y:S05]  /*73e0*/  BSYNC B1 ;  /* 0x0000000000017941 */ /* 0x000fea0003800000 */
.L_x_9761:
        /* <DEDUP_REMOVED lines=10> */
[----:B0-----:R-:W-:Y:S01]  /*7490*/  LOP3.LUT R26, R31, 0xffff0000, RZ, 0xc0, !PT ;  /* 0xffff00001f1a7812 */ /* 0x001fe200078ec0ff */
        /* <DEDUP_REMOVED lines=35> */
.L_x_9767:
[----:B------:R-:W-:Y:S05]  /*76d0*/  BSYNC B1 ;  /* 0x0000000000017941 */ /* 0x000fea0003800000 */
.L_x_9766:
[----:B------:R-:W-:Y:S05]  /*76e0*/  @P1 BRA `(.L_x_9765) ;  /* 0x0000001000701947 */ /* 0x000fea0003800000 */
[----:B-1----:R-:W1:Y:S01]  /*76f0*/  LDS.128 R4, [R0+0x2000] ;  /* 0x0020000000047984 */ /* 0x002e620000000c00 */
[C---:B------:R-:W-:Y:S01]  /*7700*/  IMAD.U32 R14, R30.reuse, 0x10000, RZ ;  /* 0x000100001e0e7824 */ /* 0x040fe200078e00ff */
[----:B------:R-:W-:Y:S01]  /*7710*/  LOP3.LUT R21, R30, 0xffff0000, RZ, 0xc0, !PT ;  /* 0xffff00001e157812 */ /* 0x000fe200078ec0ff */
[C---:B------:R-:W-:Y:S01]  /*7720*/  IMAD.U32 R20, R33.reuse, 0x10000, RZ ;  /* 0x0001000021147824 */ /* 0x040fe200078e00ff */
[----:B------:R-:W-:Y:S01]  /*7730*/  LOP3.LUT R33, R33, 0xffff0000, RZ, 0xc0, !PT ;  /* 0xffff000021217812 */ /* 0x000fe200078ec0ff */
[----:B------:R-:W-:Y:S02]  /*7740*/  IMAD.U32 R24, R34, 0x10000, RZ ;  /* 0x0001000022187824 */ /* 0x000fe400078e00ff */
        /* <DEDUP_REMOVED lines=14> */
[----:B------:R-:W-:Y:S01]  /*7830*/  LOP3.LUT R7, R7, 0xffff0000, RZ, 0xc0, !PT ;  /* 0xffff000007077812 */ /* 0x000fe200078ec0ff */
[----:B------:R-:W-:Y:S01]  /*7840*/  IMAD.U32 R20, R3, 0x10000, RZ ;  /* 0x0001000003147824 */ /* 0x000fe200078e00ff */
[----:B------:R-:W-:Y:S01]  /*7850*/  LOP3.LUT R21, R34, 0xffff0000, RZ, 0xc0, !PT ;  /* 0xffff000022157812 */ /* 0x000fe200078ec0ff */
[----:B------:R-:W-:Y:S01]  /*7860*/  FFMA.FTZ R8, R33, R9, R8 ;  /* 0x0000000921087223 */ /* 0x000fe20000010008 */
[----:B------:R-:W-:Y:S01]  /*7870*/  LOP3.LUT R13, R3, 0xffff0000, RZ, 0xc0, !PT ;  /* 0xffff0000030d7812 */ /* 0x000fe200078ec0ff */
[-C--:B------:R-:W-:Y:S01]  /*7880*/  FMUL.FTZ R3, R24, R6.reuse ;  /* 0x0000000618037220 */ /* 0x080fe20000410000 */
[C---:B------:R-:W-:Y:S01]  /*7890*/  FMUL.FTZ R9, R20.reuse, R6 ;  /* 0x0000000614097220 */ /* 0x040fe20000410000 */
[-C--:B------:R-:W-:Y:S01]  /*78a0*/  FMUL.FTZ R12, R21, R7.reuse ;  /* 0x00000007150c7220 */ /* 0x080fe20000410000 */
[----:B------:R-:W-:Y:S01]  /*78b0*/  F2FP.BF16.F32.PACK_AB R4, R15, R4 ;  /* 0x000000040f04723e */ /* 0x000fe200000010ff */
[C---:B------:R-:W-:Y:S01]  /*78c0*/  FMUL.FTZ R14, R13.reuse, R7 ;  /* 0x000000070d0e7220 */ /* 0x040fe20000410000 */
        /* <DEDUP_REMOVED lines=9> */
.L_x_9755:
[----:B------:R-:W-:-:S03]  /*7960*/  UMOV UR4, 0xffffffff ;  /* 0xffffffff00047882 */ /* 0x000fc60000000000 */
[----:B------:R-:W-:Y:S05]  /*7970*/  BRA.DIV UR4, `(.L_x_9768) ;  /* 0x000000fa04807947 */ /* 0x000fea000b800000 */
[----:B------:R0:W1:Y:S04]  /*7980*/  SHFL.IDX PT, R0, R25, RZ, 0x1c1f ;  /* 0x001c1fff19007589 */ /* 0x00006800000e0000 */
[----:B------:R0:W2:Y:S04]  /*7990*/  SHFL.IDX PT, R3, R24, RZ, 0x1c1f ;  /* 0x001c1fff18037589 */ /* 0x0000a800000e0000 */
[----:B------:R0:W3:Y:S04]  /*79a0*/  SHFL.IDX PT, R20, R27, RZ, 0x1c1f ;  /* 0x001c1fff1b147589 */ /* 0x0000e800000e0000 */
[----:B------:R0:W4:Y:S02]  /*79b0*/  SHFL.IDX PT, R14, R26, RZ, 0x1c1f ;  /* 0x001c1fff1a0e7589 */ /* 0x00012400000e0000 */
.L_x_9986:
[----:B------:R-:W5:Y:S01]  /*79c0*/  LDL R6, [R1+0x28] ;  /* 0x0000280001067983 */ /* 0x000f620000100800 */
[----:B------:R-:W-:Y:S01]  /*79d0*/  ULDC UR4, c[0x0][0x448] ;  /* 0x0001120000047ab9 */ /* 0x000fe20000000800 */
[----:B------:R-:W0:Y:S01]  /*79e0*/  LDC R47, c[0x0][0x3f4] ;  /* 0x0000fd00ff2f7b82 */ /* 0x000e220000000800 */
[----:B------:R-:W-:Y:S01]  /*79f0*/  IMAD R31, R31, UR4, RZ ;  /* 0x000000041f1f7c24 */ /* 0x000fe2000f8e02ff */
[----:B------:R-:W-:Y:S01]  /*7a00*/  BSSY B1, `(.L_x_9769) ;  /* 0x0000017000017945 */ /* 0x000fe20003800000 */
[----:B------:R-:W-:Y:S02]  /*7a10*/  CS2R R8, SRZ ;  /* 0x0000000000087805 */ /* 0x000fe4000001ff00 */
[----:B------:R-:W-:Y:S02]  /*7a20*/  CS2R R10, SRZ ;  /* 0x00000000000a7805 */ /* 0x000fe4000001ff00 */
[----:B------:R-:W-:Y:S02]  /*7a30*/  ISETP.GE.AND P0, PT, R4, R31, PT ;  /* 0x0000001f0400720c */ /* 0x000fe40003f06270 */
[----:B-----5:R-:W-:-:S04]  /*7a40*/  LEA.HI R5, R6, R6, RZ, 0x1 ;  /* 0x0000000606057211 */ /* 0x020fc800078f08ff */
[----:B------:R-:W-:-:S05]  /*7a50*/  LOP3.LUT R5, R5, 0xfffffffe, RZ, 0xc0, !PT ;  /* 0xfffffffe05057812 */ /* 0x000fca00078ec0ff */
[----:B0-----:R-:W-:Y:S01]  /*7a60*/  IMAD.IADD R24, R6, 0x1, -R5 ;  /* 0x0000000106187824 */ /* 0x001fe200078e0a05 */
[----:B------:R-:W-:Y:S02]  /*7a70*/  CS2R R4, SRZ ;  /* 0x0000000000047805 */ /* 0x000fe4000001ff00 */
[----:B------:R-:W-:Y:S02]  /*7a80*/  CS2R R6, SRZ ;  /* 0x0000000000067805 */ /* 0x000fe4000001ff00 */
[----:B------:R-:W-:Y:S01]  /*7a90*/  SHF.L.U32 R24, R24, 0x1f, RZ ;  /* 0x0000001f18187819 */ /* 0x000fe200000006ff */
[----:B------:R-:W-:Y:S06]  /*7aa0*/  @P0 BRA `(.L_x_9770) ;  /* 0x0000000000300947 */ /* 0x000fec0003800000 */
        /* <DEDUP_REMOVED lines=12> */
.L_x_9770:
[----:B------:R-:W-:Y:S05]  /*7b70*/  BSYNC B1 ;  /* 0x0000000000017941 */ /* 0x000fea0003800000 */
.L_x_9769:
[----:B------:R-:W4:Y:S01]  /*7b80*/  SYNCS.PHASECHK.TRANS64.TRYWAIT P1, [R19+URZ+0x22800], R24 ;  /* 0x02280018130075a7 */ /* 0x000f22000802017f */
[----:B-1----:R-:W-:Y:S01]  /*7b90*/  IMAD R0, R33, -0x80, R31 ;  /* 0xffffff8021007824 */ /* 0x002fe200078e021f */
[--C-:B-----5:R-:W-:Y:S01]  /*7ba0*/  SHF.R.U64 R26, R4, 0x10, R5.reuse ;  /* 0x00000010041a7819 */ /* 0x120fe20000001205 */
[----:B--2---:R-:W-:Y:S01]  /*7bb0*/  IMAD.MOV.U32 R3, RZ, RZ, R4 ;  /* 0x000000ffff037224 */ /* 0x004fe200078e0004 */
[--C-:B------:R-:W-:Y:S01]  /*7bc0*/  SHF.R.U32.HI R25, RZ, 0x10, R5.reuse ;  /* 0x00000010ff197819 */ /* 0x100fe20000011605 */
[----:B0-----:R-:W-:Y:S01]  /*7bd0*/  IMAD.MOV.U32 R12, RZ, RZ, R5 ;  /* 0x000000ffff0c7224 */ /* 0x001fe200078e0005 */
[--C-:B------:R-:W-:Y:S01]  /*7be0*/  SHF.R.U64 R21, R6, 0x10, R7.reuse ;  /* 0x0000001006157819 */ /* 0x100fe20000001207 */
[----:B------:R-:W-:Y:S01]  /*7bf0*/  IMAD.MOV.U32 R4, RZ, RZ, R6 ;  /* 0x000000ffff047224 */ /* 0x000fe200078e0006 */
[--C-:B---3--:R-:W-:Y:S01]  /*7c00*/  SHF.R.U32.HI R20, RZ, 0x10, R7.reuse ;  /* 0x00000010ff147819 */ /* 0x108fe20000011607 */
[----:B------:R-:W-:Y:S01]  /*7c10*/  IMAD.MOV.U32 R5, RZ, RZ, R7 ;  /* 0x000000ffff057224 */ /* 0x000fe200078e0007 */
[--C-:B------:R-:W-:Y:S01]  /*7c20*/  SHF.R.U64 R15, R8, 0x10, R9.reuse ;  /* 0x00000010080f7819 */ /* 0x100fe20000001209 */
[----:B------:R-:W-:Y:S01]  /*7c30*/  IMAD.MOV.U32 R6, RZ, RZ, R8 ;  /* 0x000000ffff067224 */ /* 0x000fe200078e0008 */
[--C-:B----4-:R-:W-:Y:S01]  /*7c40*/  SHF.R.U32.HI R14, RZ, 0x10, R9.reuse ;  /* 0x00000010ff0e7819 */ /* 0x110fe20000011609 */
[----:B------:R-:W-:Y:S01]  /*7c50*/  IMAD.MOV.U32 R7, RZ, RZ, R9 ;  /* 0x000000ffff077224 */ /* 0x000fe200078e0009 */
[----:B------:R-:W-:Y:S01]  /*7c60*/  ISETP.GE.AND P0, PT, R16, R47, PT ;  /* 0x0000002f1000720c */ /* 0x000fe20003f06270 */
[----:B------:R-:W-:Y:S01]  /*7c70*/  IMAD.MOV.U32 R8, RZ, RZ, R10 ;  /* 0x000000ffff087224 */ /* 0x000fe200078e000a */
[----:B------:R-:W-:Y:S01]  /*7c80*/  VIMNMX R27, R0, 0x80, PT ;  /* 0x00000080001b7848 */ /* 0x000fe20003fe0100 */
[--C-:B------:R-:W-:Y:S01]  /*7c90*/  IMAD.MOV.U32 R13, RZ, RZ, R11.reuse ;  /* 0x000000ffff0d7224 */ /* 0x100fe200078e000b */
[--C-:B------:R-:W-:Y:S01]  /*7ca0*/  SHF.R.U64 R9, R10, 0x10, R11.reuse ;  /* 0x000000100a097819 */ /* 0x100fe2000000120b */
[----:B------:R-:W-:Y:S01]  /*7cb0*/  VIADD R28, R204, 0x40 ;  /* 0x00000040cc1c7836 */ /* 0x000fe20000000000 */
[----:B------:R-:W-:Y:S01]  /*7cc0*/  SHF.R.U32.HI R10, RZ, 0x10, R11 ;  /* 0x00000010ff0a7819 */ /* 0x000fe2000001160b */
[----:B------:R-:W-:Y:S01]  /*7cd0*/  BSSY B1, `(.L_x_9771) ;  /* 0x000000c000017945 */ /* 0x000fe20003800000 */
[----:B------:R-:W-:-:S02]  /*7ce0*/  PRMT R40, R3, 0x5410, R26 ;  /* 0x0000541003287816 */ /* 0x000fc4000000001a */
[-C--:B------:R-:W-:Y:S02]  /*7cf0*/  ISETP.GE.OR P2, PT, R204, R27.reuse, P0 ;  /* 0x0000001bcc00720c */ /* 0x080fe40000746670 */
[----:B------:R-:W-:Y:S02]  /*7d00*/  PRMT R0, R12, 0x5410, R25 ;  /* 0x000054100c007816 */ /* 0x000fe40000000019 */
[----:B------:R-:W-:Y:S02]  /*7d10*/  ISETP.GE.OR P0, PT, R28, R27, P0 ;  /* 0x0000001b1c00720c */ /* 0x000fe40000706670 */
[----:B------:R-:W-:Y:S02]  /*7d20*/  PRMT R42, R4, 0x5410, R21 ;  /* 0x00005410042a7816 */ /* 0x000fe40000000015 */
[----:B------:R-:W-:Y:S02]  /*7d30*/  PRMT R3, R5, 0x5410, R20 ;  /* 0x0000541005037816 */ /* 0x000fe40000000014 */
[----:B------:R-:W-:-:S02]  /*7d40*/  PRMT R44, R6, 0x5410, R15 ;  /* 0x00005410062c7816 */ /* 0x000fc4000000000f */
[----:B------:R-:W-:Y:S02]  /*7d50*/  PRMT R12, R7, 0x5410, R14 ;  /* 0x00005410070c7816 */ /* 0x000fe4000000000e */
[----:B------:R-:W-:Y:S02]  /*7d60*/  PRMT R46, R8, 0x5410, R9 ;  /* 0x00005410082e7816 */ /* 0x000fe40000000009 */
[----:B------:R-:W-:Y:S01]  /*7d70*/  PRMT R13, R13, 0x5410, R10 ;  /* 0x000054100d0d7816 */ /* 0x000fe2000000000a */
[----:B------:R-:W-:Y:S06]  /*7d80*/  @!P1 BRA `(.L_x_9772) ;  /* 0x000000f400ec9947 */ /* 0x000fec0003800000 */
.L_x_9987:
[----:B------:R-:W-:Y:S05]  /*7d90*/  BSYNC B1 ;  /* 0x0000000000017941 */ /* 0x000fea0003800000 */
.L_x_9771:
[----:B------:R-:W-:Y:S04]  /*7da0*/  BSSY B1, `(.L_x_9773) ;  /* 0x000005b000017945 */ /* 0x000fe80003800000 */
[----:B------:R-:W-:Y:S05]  /*7db0*/  @P2 BRA `(.L_x_9774) ;  /* 0x0000000400642947 */ /* 0x000fea0003800000 */
[----:B------:R-:W2:Y:S01]  /*7dc0*/  LDL R4, [R1+0x30] ;  /* 0x0000300001047983 */ /* 0x000ea20000100800 */
[----:B------:R-:W-:Y:S01]  /*7dd0*/  IMAD.IADD R5, R16, 0x1, R47 ;  /* 0x0000000110057824 */ /* 0x000fe200078e022f */
[C---:B------:R-:W-:Y:S01]  /*7de0*/  LOP3.LUT R35, R44.reuse, 0xffff0000, RZ, 0xc0, !PT ;  /* 0xffff00002c237812 */ /* 0x040fe200078ec0ff */
[----:B------:R-:W-:Y:S02]  /*7df0*/  IMAD.U32 R33, R44, 0x10000, RZ ;  /* 0x000100002c217824 */ /* 0x000fe400078e00ff */
[----:B------:R-:W-:Y:S02]  /*7e00*/  IMAD.U32 R31, R40, 0x10000, RZ ;  /* 0x00010000281f7824 */ /* 0x000fe400078e00ff */
[----:B--2---:R-:W-:-:S05]  /*7e10*/  IMAD.SHL.U32 R4, R4, 0x40, RZ ;  /* 0x0000004004047824 */ /* 0x004fca00078e00ff */
[----:B------:R-:W-:-:S04]  /*7e20*/  LOP3.LUT R6, R4, 0x1c0, RZ, 0xc0, !PT ;  /* 0x000001c004067812 */ /* 0x000fc800078ec0ff */
[----:B------:R-:W-:Y:S02]  /*7e30*/  SHF.R.U32.HI R7, RZ, 0x3, R6 ;  /* 0x00000003ff077819 */ /* 0x000fe40000011606 */
[C---:B------:R-:W-:Y:S02]  /*7e40*/  LOP3.LUT R5, R6.reuse, 0x38, R5, 0xf8, !PT ;  /* 0x0000003806057812 */ /* 0x040fe400078ef805 */
[----:B------:R-:W-:Y:S02]  /*7e50*/  LOP3.LUT R4, R6, 0x38, R16, 0xf8, !PT ;  /* 0x0000003806047812 */ /* 0x000fe400078ef810 */
[-C--:B------:R-:W-:Y:S02]  /*7e60*/  LOP3.LUT R6, R5, R7.reuse, RZ, 0x3c, !PT ;  /* 0x0000000705067212 */ /* 0x080fe400078e3cff */
[----:B------:R-:W-:-:S03]  /*7e70*/  LOP3.LUT R4, R4, R7, RZ, 0x3c, !PT ;  /* 0x0000000704047212 */ /* 0x000fc600078e3cff */
[C---:B------:R-:W-:Y:S02]  /*7e80*/  IMAD R8, R229.reuse, 0x200, R6 ;  /* 0x00000200e5087824 */ /* 0x040fe400078e0206 */
[----:B------:R-:W-:Y:S02]  /*7e90*/  IMAD R4, R229, 0x200, R4 ;  /* 0x00000200e5047824 */ /* 0x000fe400078e0204 */
[--C-:B------:R-:W-:Y:S02]  /*7ea0*/  IMAD R38, R8, 0x2, R19.reuse ;  /* 0x0000000208267824 */ /* 0x100fe400078e0213 */
        /* <DEDUP_REMOVED lines=9> */
[----:B------:R-:W-:Y:S01]  /*7f40*/  FMUL.FTZ R39, R24, R31 ;  /* 0x0000001f18277220 */ /* 0x000fe20000410000 */
[----:B------:R-:W-:Y:S01]  /*7f50*/  LOP3.LUT R4, R4, 0xffff0000, RZ, 0xc0, !PT ;  /* 0xffff000004047812 */ /* 0x000fe200078ec0ff */
[----:B------:R-:W-:Y:S01]  /*7f60*/  FMUL.FTZ R41, R8, R35 ;  /* 0x0000002308297220 */ /* 0x000fe20000410000 */
[----:B------:R-:W-:Y:S01]  /*7f70*/  FFMA.FTZ R24, R14, R31, -R37 ;  /* 0x0000001f0e187223 */ /* 0x000fe20000010825 */
[----:B------:R-:W-:Y:S01]  /*7f80*/  LOP3.LUT R31, R40, 0xffff0000, RZ, 0xc0, !PT ;  /* 0xffff0000281f7812 */ /* 0x000fe200078ec0ff */
[----:B------:R-:W-:-:S02]  /*7f90*/  IMAD.U32 R37, R46, 0x10000, RZ ;  /* 0x000100002e257824 */ /* 0x000fc400078e00ff */
[----:B------:R-:W-:Y:S01]  /*7fa0*/  FFMA.FTZ R28, R14, R33, R39 ;  /* 0x000000210e1c7223 */ /* 0x000fe20000010027 */
[----:B------:R-:W-:Y:S01]  /*7fb0*/  IMAD.U32 R33, R42, 0x10000, RZ ;  /* 0x000100002a217824 */ /* 0x000fe200078e00ff */
[----:B------:R-:W-:Y:S01]  /*7fc0*/  LOP3.LUT R39, R46, 0xffff0000, RZ, 0xc0, !PT ;  /* 0xffff00002e277812 */ /* 0x000fe200078ec0ff */
[-C--:B------:R-:W-:Y:S01]  /*7fd0*/  FMUL.FTZ R43, R8, R31.reuse ;  /* 0x0000001f082b7220 */ /* 0x080fe20000410000 */
[----:B------:R-:W-:Y:S01]  /*7fe0*/  FFMA.FTZ R41, R4, R31, -R41 ;  /* 0x0000001f04297223 */ /* 0x000fe20000010829 */
[----:B------:R-:W-:Y:S02]  /*7ff0*/  IMAD.U32 R20, R6, 0x10000, RZ ;  /* 0x0001000006147824 */ /* 0x000fe400078e00ff */
[C---:B------:R-:W-:Y:S01]  /*8000*/  FMUL.FTZ R31, R26.reuse, R37 ;  /* 0x000000251a1f7220 */ /* 0x040fe20000410000 */
[----:B------:R-:W-:Y:S01]  /*8010*/  FMUL.FTZ R26, R26, R33 ;  /* 0x000000211a1a7220 */ /* 0x000fe20000410000 */
[----:B------:R-:W-:Y:S01]  /*8020*/  LOP3.LUT R6, R6, 0xffff0000, RZ, 0xc0, !PT ;  /* 0xffff000006067812 */ /* 0x000fe200078ec0ff */
[----:B------:R-:W-:Y:S01]  /*8030*/  FFMA.FTZ R43, R4, R35, R43 ;  /* 0x00000023042b7223 */ /* 0x000fe2000001002b */
[----:B------:R-:W-:Y:S01]  /*8040*/  FFMA.FTZ R33, R20, R33, -R31 ;  /* 0x0000002114217223 */ /* 0x000fe2000001081f */
[----:B------:R-:W-:Y:S01]  /*8050*/  LOP3.LUT R31, R42, 0xffff0000, RZ, 0xc0, !PT ;  /* 0xffff00002a1f7812 */ /* 0x000fe200078ec0ff */
[----:B------:R-:W-:-:S02]  /*8060*/  IMAD.U32 R25, R9, 0x10000, RZ ;  /* 0x0001000009197824 */ /* 0x000fc400078e00ff */
[----:B------:R-:W-:Y:S01]  /*8070*/  FMUL.FTZ R35, R10, R39 ;  /* 0x000000270a237220 */ /* 0x000fe20000410000 */
[----:B------:R-:W-:Y:S02]  /*8080*/  IMAD.U32 R14, R12, 0x10000, RZ ;  /* 0x000100000c0e7824 */ /* 0x000fe400078e00ff */
[----:B------:R-:W-:Y:S01]  /*8090*/  FFMA.FTZ R37, R20, R37, R26 ;  /* 0x0000002514257223 */ /* 0x000fe2000001001a */
[-C--:B------:R-:W-:Y:S01]  /*80a0*/  FMUL.FTZ R45, R10, R31.reuse ;  /* 0x0000001f0a2d7220 */ /* 0x080fe20000410000 */
[----:B------:R-:W-:Y:S02]  /*80b0*/  IMAD.U32 R27, R11, 0x10000, RZ ;  /* 0x000100000b1b7824 */ /* 0x000fe400078e00ff */
[----:B------:R-:W-:Y:S01]  /*80c0*/  FFMA.FTZ R30, R6, R31, -R35 ;  /* 0x0000001f061e7223 */ /* 0x000fe20000010823 */
[----:B------:R-:W-:Y:S02]  /*80d0*/  IMAD.U32 R4, R0, 0x10000, RZ ;  /* 0x0001000000047824 */ /* 0x000fe400078e00ff */
[----:B------:R-:W-:Y:S01]  /*80e0*/  FMUL.FTZ R20, R25, R14 ;  /* 0x0000000e19147220 */ /* 0x000fe20000410000 */
[----:B------:R-:W-:-:S02]  /*80f0*/  IMAD.U32 R10, R13, 0x10000, RZ ;  /* 0x000100000d0a7824 */ /* 0x000fc400078e00ff */
[----:B------:R-:W-:Y:S01]  /*8100*/  FFMA.FTZ R32, R6, R39, R45 ;  /* 0x0000002706207223 */ /* 0x000fe2000001002d */
[----:B------:R-:W-:Y:S02]  /*8110*/  IMAD.U32 R8, R3, 0x10000, RZ ;  /* 0x0001000003087824 */ /* 0x000fe400078e00ff */
[----:B------:R-:W-:Y:S01]  /*8120*/  FMUL.FTZ R25, R25, R4 ;  /* 0x0000000419197220 */ /* 0x000fe20000410000 */
[----:B------:R-:W-:Y:S02]  /*8130*/  IMAD.U32 R15, R5, 0x10000, RZ ;  /* 0x00010000050f7824 */ /* 0x000fe400078e00ff */
[----:B------:R-:W-:Y:S01]  /*8140*/  FMUL.FTZ R6, R27, R10 ;  /* 0x0000000a1b067220 */ /* 0x000fe20000410000 */
[----:B------:R-:W-:Y:S02]  /*8150*/  IMAD.U32 R21, R7, 0x10000, RZ ;  /* 0x0001000007157824 */ /* 0x000fe400078e00ff */
[----:B------:R-:W-:Y:S01]  /*8160*/  FMUL.FTZ R26, R27, R8 ;  /* 0x000000081b1a7220 */ /* 0x000fe20000410000 */
[----:B------:R-:W-:Y:S01]  /*8170*/  FFMA.FTZ R25, R15, R14, R25 ;  /* 0x0000000e0f197223 */ /* 0x000fe20000010019 */
[----:B------:R-:W-:Y:S01]  /*8180*/  LOP3.LUT R9, R9, 0xffff0000, RZ, 0xc0, !PT ;  /* 0xffff000009097812 */ /* 0x000fe200078ec0ff */
[----:B------:R-:W-:Y:S01]  /*8190*/  FFMA.FTZ R27, R21, R8, -R6 ;  /* 0x00000008151b7223 */ /* 0x000fe20000010806 */
[----:B------:R-:W-:Y:S01]  /*81a0*/  LOP3.LUT R11, R11, 0xffff0000, RZ, 0xc0, !PT ;  /* 0xffff00000b0b7812 */ /* 0x000fe200078ec0ff */
[----:B------:R-:W-:Y:S01]  /*81b0*/  FFMA.FTZ R20, R15, R4, -R20 ;  /* 0x000000040f147223 */ /* 0x000fe20000010814 */
        /* <DEDUP_REMOVED lines=25> */
.L_x_9774:
[----:B------:R-:W-:Y:S05]  /*8350*/  BSYNC B1 ;  /* 0x0000000000017941 */ /* 0x000fea0003800000 */
.L_x_9773:
[----:B------:R-:W-:Y:S05]  /*8360*/  @P0 BRA `(.L_x_9765) ;  /* 0x0000000400500947 */ /* 0x000fea0003800000 */
[----:B-1----:R-:W2:Y:S01]  /*8370*/  LDL R5, [R1+0x4] ;  /* 0x0000040001057983 */ /* 0x002ea20000100800 */
[----:B------:R-:W-:-:S03]  /*8380*/  SHF.R.U32.HI R6, RZ, 0x3, R227 ;  /* 0x00000003ff067819 */ /* 0x000fc600000116e3 */
[----:B------:R-:W3:Y:S01]  /*8390*/  LDL R38, [R1+0x44] ;  /* 0x0000440001267983 */ /* 0x000ee20000100800 */
[----:B------:R-:W-:Y:S01]  /*83a0*/  IMAD.IADD R4, R16, 0x1, R47 ;  /* 0x0000000110047824 */ /* 0x000fe200078e022f */
[----:B------:R-:W-:Y:S01]  /*83b0*/  LOP3.LUT R41, R12, 0xffff0000, RZ, 0xc0, !PT ;  /* 0xffff00000c297812 */ /* 0x000fe200078ec0ff */
[C---:B------:R-:W-:Y:S01]  /*83c0*/  IMAD.U32 R33, R44.reuse, 0x10000, RZ ;  /* 0x000100002c217824 */ /* 0x040fe200078e00ff */
[----:B------:R-:W-:Y:S01]  /*83d0*/  LOP3.LUT R44, R44, 0xffff0000, RZ, 0xc0, !PT ;  /* 0xffff00002c2c7812 */ /* 0x000fe200078ec0ff */
[----:B------:R-:W-:Y:S01]  /*83e0*/  IMAD.U32 R31, R40, 0x10000, RZ ;  /* 0x00010000281f7824 */ /* 0x000fe200078e00ff */
[----:B------:R-:W-:Y:S01]  /*83f0*/  LOP3.LUT R4, R227, 0x38, R4, 0xf8, !PT ;  /* 0x00000038e3047812 */ /* 0x000fe200078ef804 */
[----:B------:R-:W-:Y:S01]  /*8400*/  IMAD.U32 R36, R12, 0x10000, RZ ;  /* 0x000100000c247824 */ /* 0x000fe200078e00ff */
[----:B------:R-:W-:Y:S01]  /*8410*/  LOP3.LUT R40, R40, 0xffff0000, RZ, 0xc0, !PT ;  /* 0xffff000028287812 */ /* 0x000fe200078ec0ff */
[----:B------:R-:W-:Y:S01]  /*8420*/  IMAD.U32 R34, R0, 0x10000, RZ ;  /* 0x0001000000227824 */ /* 0x000fe200078e00ff */
[----:B------:R-:W-:Y:S01]  /*8430*/  LOP3.LUT R4, R4, R6, RZ, 0x3c, !PT ;  /* 0x0000000604047212 */ /* 0x000fe200078e3cff */
[C---:B------:R-:W-:Y:S01]  /*8440*/  IMAD.U32 R37, R46.reuse, 0x10000, RZ ;  /* 0x000100002e257824 */ /* 0x040fe200078e00ff */
[----:B------:R-:W-:Y:S01]  /*8450*/  LOP3.LUT R46, R46, 0xffff0000, RZ, 0xc0, !PT ;  /* 0xffff00002e2e7812 */ /* 0x000fe200078ec0ff */
[C---:B------:R-:W-:Y:S01]  /*8460*/  IMAD.U32 R35, R42.reuse, 0x10000, RZ ;  /* 0x000100002a237824 */ /* 0x040fe200078e00ff */
[----:B------:R-:W-:-:S02]  /*8470*/  LOP3.LUT R42, R42, 0xffff0000, RZ, 0xc0, !PT ;  /* 0xffff00002a2a7812 */ /* 0x000fc400078ec0ff */
[----:B------:R-:W-:Y:S01]  /*8480*/  LOP3.LUT R39, R0, 0xffff0000, RZ, 0xc0, !PT ;  /* 0xffff000000277812 */ /* 0x000fe200078ec0ff */
[----:B--2---:R-:W-:-:S04]  /*8490*/  IMAD.IADD R8, R5, 0x1, R4 ;  /* 0x0000000105087824 */ /* 0x004fc800078e0204 */
[----:B------:R-:W-:Y:S01]  /*84a0*/  IMAD R14, R8, 0x2, R19 ;  /* 0x00000002080e7824 */ /* 0x000fe200078e0213 */
[----:B---3--:R-:W1:Y:S04]  /*84b0*/  LDS.128 R4, [R38+0x18400] ;  /* 0x0184000026047984 */ /* 0x008e680000000c00 */
[----:B------:R-:W2:Y:S01]  /*84c0*/  LDS.128 R8, [R14+0x18400] ;  /* 0x018400000e087984 */ /* 0x000ea20000000c00 */
[C---:B-1----:R-:W-:Y:S01]  /*84d0*/  IMAD.U32 R15, R4.reuse, 0x10000, RZ ;  /* 0x00010000040f7824 */ /* 0x042fe200078e00ff */
[----:B------:R-:W-:Y:S01]  /*84e0*/  LOP3.LUT R4, R4, 0xffff0000, RZ, 0xc0, !PT ;  /* 0xffff000004047812 */ /* 0x000fe200078ec0ff */
[C---:B------:R-:W-:Y:S01]  /*84f0*/  IMAD.U32 R20, R5.reuse, 0x10000, RZ ;  /* 0x0001000005147824 */ /* 0x040fe200078e00ff */
[----:B------:R-:W-:Y:S01]  /*8500*/  LOP3.LUT R5, R5, 0xffff0000, RZ, 0xc0, !PT ;  /* 0xffff000005057812 */ /* 0x000fe200078ec0ff */
[C---:B--2---:R-:W-:Y:S01]  /*8510*/  IMAD.U32 R25, R8.reuse, 0x10000, RZ ;  /* 0x0001000008197824 */ /* 0x044fe200078e00ff */
        /* <DEDUP_REMOVED lines=13> */
[----:B------:R-:W-:Y:S01]  /*85f0*/  FFMA.FTZ R15, R44, R4, R15 ;  /* 0x000000042c0f7223 */ /* 0x000fe2000001000f */
[----:B------:R-:W-:Y:S02]  /*8600*/  IMAD.U32 R21, R6, 0x10000, RZ ;  /* 0x0001000006157824 */ /* 0x000fe400078e00ff */
[-C--:B------:R-:W-:Y:S01]  /*8610*/  FMUL.FTZ R4, R37, R27.reuse ;  /* 0x0000001b25047220 */ /* 0x080fe20000410000 */
[----:B------:R-:W-:Y:S01]  /*8620*/  LOP3.LUT R10, R10, 0xffff0000, RZ, 0xc0, !PT ;  /* 0xffff00000a0a7812 */ /* 0x000fe200078ec0ff */
[-C--:B------:R-:W-:Y:S01]  /*8630*/  FFMA.FTZ R31, R34, R20.reuse, -R31 ;  /* 0x00000014221f7223 */ /* 0x080fe2000001081f */
[----:B------:R-:W-:Y:S01]  /*8640*/  FFMA.FTZ R33, R36, R20, R33 ;  /* 0x0000001424217223 */ /* 0x000fe20000010021 */
[C---:B------:R-:W-:Y:S01]  /*8650*/  FMUL.FTZ R20, R35.reuse, R27 ;  /* 0x0000001b23147220 */ /* 0x040fe20000410000 */
[----:B------:R-:W-:Y:S01]  /*8660*/  FFMA.FTZ R8, R35, R21, -R4 ;  /* 0x0000001523087223 */ /* 0x000fe20000010804 */
[----:B------:R-:W-:Y:S01]  /*8670*/  IMAD.U32 R28, R11, 0x10000, RZ ;  /* 0x000100000b1c7824 */ /* 0x000fe200078e00ff */
[----:B------:R-:W-:Y:S01]  /*8680*/  LOP3.LUT R6, R6, 0xffff0000, RZ, 0xc0, !PT ;  /* 0xffff000006067812 */ /* 0x000fe200078ec0ff */
[----:B------:R-:W-:-:S02]  /*8690*/  IMAD.U32 R26, R13, 0x10000, RZ ;  /* 0x000100000d1a7824 */ /* 0x000fc400078e00ff */
[-C--:B------:R-:W-:Y:S01]  /*86a0*/  FMUL.FTZ R27, R46, R10.reuse ;  /* 0x0000000a2e1b7220 */ /* 0x080fe20000410000 */
[----:B------:R-:W-:Y:S02]  /*86b0*/  IMAD.U32 R4, R3, 0x10000, RZ ;  /* 0x0001000003047824 */ /* 0x000fe400078e00ff */
[----:B------:R-:W-:Y:S01]  /*86c0*/  FMUL.FTZ R35, R42, R10 ;  /* 0x0000000a2a237220 */ /* 0x000fe20000410000 */
[----:B------:R-:W-:Y:S01]  /*86d0*/  LOP3.LUT R11, R11, 0xffff0000, RZ, 0xc0, !PT ;  /* 0xffff00000b0b7812 */ /* 0x000fe200078ec0ff */
[----:B------:R-:W-:Y:S01]  /*86e0*/  FFMA.FTZ R10, R37, R21, R20 ;  /* 0x00000015250a7223 */ /* 0x000fe20000010014 */
[----:B------:R-:W-:Y:S01]  /*86f0*/  LOP3.LUT R13, R13, 0xffff0000, RZ, 0xc0, !PT ;  /* 0xffff00000d0d7812 */ /* 0x000fe200078ec0ff */
[----:B0-----:R-:W-:Y:S02]  /*8700*/  IMAD.U32 R24, R7, 0x10000, RZ ;  /* 0x0001000007187824 */ /* 0x001fe400078e00ff */
[-C--:B------:R-:W-:Y:S01]  /*8710*/  FMUL.FTZ R21, R26, R28.reuse ;  /* 0x0000001c1a157220 */ /* 0x080fe20000410000 */
[----:B------:R-:W-:Y:S01]  /*8720*/  FMUL.FTZ R37, R4, R28 ;  /* 0x0000001c04257220 */ /* 0x000fe20000410000 */
[----:B------:R-:W-:Y:S01]  /*8730*/  LOP3.LUT R3, R3, 0xffff0000, RZ, 0xc0, !PT ;  /* 0xffff000003037812 */ /* 0x000fe200078ec0ff */
[-C--:B------:R-:W-:Y:S01]  /*8740*/  FFMA.FTZ R27, R42, R6.reuse, -R27 ;  /* 0x000000062a1b7223 */ /* 0x080fe2000001081b */
[----:B------:R-:W-:Y:S01]  /*8750*/  LOP3.LUT R7, R7, 0xffff0000, RZ, 0xc0, !PT ;  /* 0xffff000007077812 */ /* 0x000fe200078ec0ff */
        /* <DEDUP_REMOVED lines=21> */
.L_x_9765:
[----:B------:R-:W-:Y:S05]  /*88b0*/  BSYNC B0 ;  /* 0x0000000000007941 */ /* 0x000fea0003800000 */
.L_x_9754:
        /* <DEDUP_REMOVED lines=8> */
.L_x_9751:
[----:B012---:R-:W0:Y:S01]  /*8940*/  S2R R0, SR_TID.X ;  /* 0x0000000000007919 */ /* 0x007e220000002100 */
[----:B------:R-:W-:Y:S01]  /*8950*/  ISETP.NE.AND P0, PT, R209, 0x3, PT ;  /* 0x00000003d100780c */ /* 0x000fe20003f05270 */
[----:B------:R-:W-:Y:S05]  /*8960*/  WARPSYNC.ALL ;  /* 0x0000000000007948 */ /* 0x000fea0003800000 */
[----:B0-----:R-:W-:-:S05]  /*8970*/  SHF.R.U32.HI R0, RZ, 0x7, R0 ;  /* 0x00000007ff007819 */ /* 0x001fca0000011600 */
[----:B---3--:R-:W-:-:S05]  /*8980*/  VIADD R9, R0, 0x8 ;  /* 0x0000000800097836 */ /* 0x008fca0000000000 */
[----:B------:R0:W-:Y:S06]  /*8990*/  BAR.SYNC.DEFER_BLOCKING R9, 0x100 ;  /* 0x000400090000751d */ /* 0x0001ec0000010000 */
[----:B------:R-:W-:Y:S05]  /*89a0*/  @!P0 BRA `(.L_x_9775) ;  /* 0x0000000000048947 */ /* 0x000fea0003800000 */
[----:B------:R-:W-:Y:S01]  /*89b0*/  BPT.TRAP 0x1 ;  /* 0x000000040000795c */ /* 0x000fe20000300000 */
.L_x_9775:
[----:B------:R-:W-:Y:S01]  /*89c0*/  IMAD R8, R206, 0x8, R19 ;  /* 0x00000008ce087824 */ /* 0x000fe200078e0213 */
[----:B------:R-:W-:-:S04]  /*89d0*/  SHF.L.U32 R73, R216, 0x1f, RZ ;  /* 0x0000001fd8497819 */ /* 0x000fc800000006ff */
[----:B------:R1:W2:Y:S01]  /*89e0*/  SYNCS.PHASECHK.TRANS64.TRYWAIT P1, [R8+URZ+0x22830], R73 ;  /* 0x02283049080075a7 */ /* 0x0002a2000802017f */
[----:B------:R-:W-:Y:S05]  /*89f0*/  @!P0 BRA `(.L_x_9776) ;  /* 0x0000000000048947 */ /* 0x000fea0003800000 */
[----:B------:R-:W-:Y:S01]  /*8a00*/  BPT.TRAP 0x1 ;  /* 0x000000040000795c */ /* 0x000fe20000300000 */
.L_x_9776:
[----:B------:R-:W-:Y:S01]  /*8a10*/  VIADD R0, R19, 0x1c400 ;  /* 0x0001c40013007836 */ /* 0x000fe20000000000 */
[----:B------:R-:W-:Y:S01]  /*8a20*/  LOP3.LUT R4, R29, 0x10000, RZ, 0xfc, !PT ;  /* 0x000100001d047812 */ /* 0x000fe200078efcff */
[----:B------:R-:W-:-:S03]  /*8a30*/  IMAD.MOV.U32 R5, RZ, RZ, 0x40000040 ;  /* 0x40000040ff057424 */ /* 0x000fc600078e00ff */
[----:B------:R-:W-:-:S04]  /*8a40*/  SHF.R.U32.HI R0, RZ, 0x4, R0 ;  /* 0x00000004ff007819 */ /* 0x000fc80000011600 */
[----:B------:R-:W-:-:S04]  /*8a50*/  LOP3.LUT R0, R0, 0x3fff, RZ, 0xc0, !PT ;  /* 0x00003fff00007812 */ /* 0x000fc800078ec0ff */
[----:B------:R-:W-:-:S05]  /*8a60*/  LOP3.LUT R0, R0, 0x10000, RZ, 0xfc, !PT ;  /* 0x0001000000007812 */ /* 0x000fca00078efcff */
[----:B------:R3:W-:Y:S01]  /*8a70*/  STL [R1], R0 ;  /* 0x0000000001007387 */ /* 0x0007e20000100800 */
[----:B--2---:R-:W-:Y:S05]  /*8a80*/  @P1 BRA `(.L_x_9777) ;  /* 0x0000000000081947 */ /* 0x004fea0003800000 */
[----:B------:R-:W2:Y:S02]  /*8a90*/  SYNCS.PHASECHK.TRANS64.TRYWAIT P1, [R8+URZ+0x22830], R73 ;  /* 0x02283049080075a7 */ /* 0x000ea4000802017f */
[----:B--2---:R-:W-:Y:S05]  /*8aa0*/  @!P1 BRA `(.L_x_9778) ;  /* 0x000000e800b89947 */ /* 0x004fea0003800000 */
.L_x_9777:
[----:B---3--:R-:W3:Y:S01]  /*8ab0*/  LDL R0, [R1] ;  /* 0x0000000001007983 */ /* 0x008ee20000100800 */
[----:B------:R-:W-:Y:S01]  /*8ac0*/  IMAD.MOV.U32 R7, RZ, RZ, 0x40000040 ;  /* 0x40000040ff077424 */ /* 0x000fe200078e00ff */
[----:B------:R-:W-:Y:S05]  /*8ad0*/  WARPSYNC.ALL ;  /* 0x0000000000007948 */ /* 0x000fea0003800000 */
[C---:B------:R-:W-:Y:S01]  /*8ae0*/  R2UR UR4, R4.reuse ;  /* 0x00000000040472ca */ /* 0x040fe200000e0000 */
[----:B-----5:R-:W-:Y:S01]  /*8af0*/  WARPGROUP.ARRIVE ;  /* 0x00000000000079c5 */ /* 0x020fe20000000000 */
[----:B------:R-:W-:Y:S01]  /*8b00*/  R2UR UR5, R5 ;  /* 0x00000000050572ca */ /* 0x000fe200000e0000 */
        /* <DEDUP_REMOVED lines=8> */
[----:B------:R-:W-:-:S02]  /*8b90*/  IMAD.MOV.U32 R7, RZ, RZ, 0x40000040 ;  /* 0x40000040ff077424 */ /* 0x000fc400078e00ff */
[----:B---3--:R-:W-:Y:S02]  /*8ba0*/  IMAD R6, R206, 0x300, R0 ;  /* 0x00000300ce067824 */ /* 0x008fe400078e0200 */
[----:B------:R-:W3:Y:S02]  /*8bb0*/  S2R R0, SR_TID.X ;  /* 0x0000000000007919 */ /* 0x000ee40000002100 */
[C---:B------:R-:W-:Y:S01]  /*8bc0*/  VIADD R10, R6.reuse, 0x2 ;  /* 0x00000002060a7836 */ /* 0x040fe20000000000 */
[----:B------:R-:W-:-:S13]  /*8bd0*/  R2UR UR6, R6 ;  /* 0x00000000060672ca */ /* 0x000fda00000e0000 */
[----:B------:R-:W-:Y:S01]  /*8be0*/  HGMMA.64x96x16.F32.BF16 R24, gdesc[UR4], RZ, !UPT, gsb0 ;  /* 0x01600000041879f0 */ /* 0x000fe2000c0018ff */
[----:B------:R-:W-:Y:S02]  /*8bf0*/  R2UR UR4, R20 ;  /* 0x00000000140472ca */ /* 0x000fe400000e0000 */
[----:B------:R-:W-:Y:S02]  /*8c00*/  R2UR UR5, R21 ;  /* 0x00000000150572ca */ /* 0x000fe400000e0000 */
[----:B------:R-:W-:Y:S01]  /*8c10*/  R2UR UR6, R10 ;  /* 0x000000000a0672ca */ /* 0x000fe200000e0000 */
[C---:B------:R-:W-:Y:S01]  /*8c20*/  VIADD R10, R6.reuse, 0x4 ;  /* 0x00000004060a7836 */ /* 0x040fe20000000000 */
[----:B------:R-:W-:Y:S01]  /*8c30*/  R2UR UR7, R11 ;  /* 0x000000000b0772ca */ /* 0x000fe200000e0000 */
[----:B------:R-:W-:Y:S02]  /*8c40*/  IMAD.MOV.U32 R11, RZ, RZ, 0x40000040 ;  /* 0x40000040ff0b7424 */ /* 0x000fe400078e00ff */
[----:B------:R-:W-:Y:S01]  /*8c50*/  VIADD R6, R6, 0x6 ;  /* 0x0000000606067836 */ /* 0x000fe20000000000 */
[----:B---3--:R-:W-:Y:S01]  /*8c60*/  SHF.R.U32.HI R0, RZ, 0x7, R0 ;  /* 0x00000007ff007819 */ /* 0x008fe20000011600 */
[----:B------:R-:W-:-:S02]  /*8c70*/  WARPGROUP.DEPBAR.LE gsb0, 0x0 ;  /* 0x00008000000079c5 */ /* 0x000fc40000010000 */
[----:B------:R-:W-:-:S06]  /*8c80*/  WARPGROUP.ARRIVE ;  /* 0x00000000000079c5 */ /* 0x000fcc0000000000 */
[----:B------:R-:W-:Y:S01]  /*8c90*/  HGMMA.64x96x16.F32.BF16 R24, gdesc[UR4], R24, gsb0 ;  /* 0x01600000041879f0 */ /* 0x000fe20008001818 */
[----:B------:R-:W-:Y:S02]  /*8ca0*/  R2UR UR4, R14 ;  /* 0x000000000e0472ca */ /* 0x000fe400000e0000 */
[----:B------:R-:W-:Y:S02]  /*8cb0*/  R2UR UR5, R15 ;  /* 0x000000000f0572ca */ /* 0x000fe400000e0000 */
[----:B------:R-:W-:Y:S02]  /*8cc0*/  R2UR UR6, R10 ;  /* 0x000000000a0672ca */ /* 0x000fe400000e0000 */
[----:B------:R-:W-:Y:S02]  /*8cd0*/  R2UR UR7, R11 ;  /* 0x000000000b0772ca */ /* 0x000fe400000e0000 */
[----:B------:R-:W-:Y:S01]  /*8ce0*/  IADD3 R11, -R0, 0xb, RZ ;  /* 0x0000000b000b7810 */ /* 0x000fe20007ffe1ff */
[----:B------:R-:W-:-:S02]  /*8cf0*/  WARPGROUP.DEPBAR.LE gsb0, 0x0 ;  /* 0x00008000000079c5 */ /* 0x000fc40000010000 */
[----:B------:R-:W-:-:S08]  /*8d00*/  WARPGROUP.ARRIVE ;  /* 0x00000000000079c5 */ /* 0x000fd00000000000 */
[----:B------:R-:W-:Y:S01]  /*8d10*/  HGMMA.64x96x16.F32.BF16 R24, gdesc[UR4], R24, gsb0 ;  /* 0x01600000041879f0 */ /* 0x000fe20008001818 */
[----:B------:R-:W-:Y:S02]  /*8d20*/  R2UR UR4, R12 ;  /* 0x000000000c0472ca */ /* 0x000fe400000e0000 */
[----:B------:R-:W-:Y:S02]  /*8d30*/  R2UR UR5, R13 ;  /* 0x000000000d0572ca */ /* 0x000fe400000e0000 */
[----:B------:R-:W-:Y:S02]  /*8d40*/  R2UR UR6, R6 ;  /* 0x00000000060672ca */ /* 0x000fe400000e0000 */
[----:B------:R-:W-:Y:S01]  /*8d50*/  R2UR UR7, R7 ;  /* 0x00000000070772ca */ /* 0x000fe200000e0000 */
[----:B------:R-:W-:Y:S02]  /*8d60*/  WARPGROUP.DEPBAR.LE gsb0, 0x0 ;  /* 0x00008000000079c5 */ /* 0x000fe40000010000 */
[----:B------:R-:W-:-:S10]  /*8d70*/  WARPGROUP.ARRIVE ;  /* 0x00000000000079c5 */ /* 0x000fd40000000000 */
[----:B------:R-:W-:Y:S03]  /*8d80*/  HGMMA.64x96x16.F32.BF16 R24, gdesc[UR4], R24, gsb0 ;  /* 0x01600000041879f0 */ /* 0x000fe60008001818 */
[----:B------:R-:W-:Y:S02]  /*8d90*/  WARPGROUP.DEPBAR.LE gsb0, 0x0 ;  /* 0x00008000000079c5 */ /* 0x000fe40000010000 */
[----:B------:R3:W-:Y:S06]  /*8da0*/  BAR.ARV R11, 0x100 ;  /* 0x0004000b0000751d */ /* 0x0007ec0000002000 */
[----:B------:R-:W-:Y:S05]  /*8db0*/  @!P0 BRA `(.L_x_9779) ;  /* 0x0000000000048947 */ /* 0x000fea0003800000 */
[----:B------:R-:W-:Y:S01]  /*8dc0*/  BPT.TRAP 0x1 ;  /* 0x000000040000795c */ /* 0x000fe20000300000 */
.L_x_9779:
[----:B------:R-:W4:Y:S01]  /*8dd0*/  LDL R3, [R1+0x4c] ;  /* 0x00004c0001037983 */ /* 0x000f220000100800 */
[----:B------:R-:W-:Y:S01]  /*8de0*/  IMAD R0, R178, -0x60, R177 ;  /* 0xffffffa0b2007824 */ /* 0x000fe200078e02b1 */
[----:B------:R-:W-:Y:S01]  /*8df0*/  ULDC UR4, c[0x0][0x988] ;  /* 0x0002620000047ab9 */ /* 0x000fe20000000800 */
[----:B------:R-:W5:Y:S02]  /*8e00*/  S2R R72, SR_CgaCtaId ;  /* 0x0000000000487919 */ /* 0x000f640000008800 */
[----:B------:R-:W-:-:S04]  /*8e10*/  VIADD R0, R0, 0x60 ;  /* 0x0000006000007836 */ /* 0x000fc80000000000 */
[----:B----4-:R-:W-:-:S05]  /*8e20*/  IMAD R0, R3, -0x2, R0 ;  /* 0xfffffffe03007824 */ /* 0x010fca00078e0200 */
        /* <DEDUP_REMOVED lines=84> */
[----:B------:R-:W-:Y:S01]  /*9370*/  ISETP.GT.AND P5, PT, R0, 0x59, PT ;  /* 0x000000590000780c */ /* 0x000fe20003fa4270 */
[----:B------:R-:W-:Y:S01]  /*9380*/  IMAD.U32 R0, RZ, RZ, UR4 ;  /* 0x00000004ff007e24 */ /* 0x000fe2000f8e00ff */
[----:B------:R-:W-:Y:S02]  /*9390*/  FSEL R117, R68, -INF , P4 ;  /* 0xff80000044757808 */ /* 0x000fe40002000000 */
[----:B------:R-:W-:Y:S02]  /*93a0*/  FMNMX.FTZ R10, R115, R10, !PT ;  /* 0x0000000a730a7209 */ /* 0x000fe40007810000 */
[----:B------:R-:W-:Y:S02]  /*93b0*/  FSEL R119, R69, -INF , P5 ;  /* 0xff80000045777808 */ /* 0x000fe40002800000 */
[----:B------:R-:W-:-:S04]  /*93c0*/  FMNMX.FTZ R10, R117, R10, !PT ;  /* 0x0000000a750a7209 */ /* 0x000fc80007810000 */
[----:B------:R-:W-:-:S05]  /*93d0*/  FMNMX.FTZ R24, R119, R10, !PT ;  /* 0x0000000a77187209 */ /* 0x000fca0007810000 */
[----:B------:R-:W4:Y:S02]  /*93e0*/  SHFL.BFLY PT, R3, R24, 0x2, 0x1f ;  /* 0x0c401f0018037f89 */ /* 0x000f2400000e0000 */
[----:B----4-:R-:W-:-:S05]  /*93f0*/  FMNMX.FTZ R26, R24, R3, !PT ;  /* 0x00000003181a7209 */ /* 0x010fca0007810000 */
[----:B------:R-:W4:Y:S02]  /*9400*/  SHFL.BFLY PT, R3, R26, 0x1, 0x1f ;  /* 0x0c201f001a037f89 */ /* 0x000f2400000e0000 */
[----:B----4-:R-:W-:-:S04]  /*9410*/  FMNMX.FTZ R3, R26, R3, !PT ;  /* 0x000000031a037209 */ /* 0x010fc80007810000 */
[C---:B------:R-:W-:Y:S01]  /*9420*/  FSETP.NEU.FTZ.AND P6, PT, R3.reuse, -INF , PT ;  /* 0xff8000000300780b */ /* 0x040fe20003fdd000 */
[----:B------:R-:W-:-:S05]  /*9430*/  FMUL.FTZ R10, R3, R0 ;  /* 0x00000000030a7220 */ /* 0x000fca0000410000 */
[----:B------:R-:W-:Y:S02]  /*9440*/  FSEL R28, R10, RZ, P6 ;  /* 0x000000ff0a1c7208 */ /* 0x000fe40003000000 */
[----:B------:R-:W-:-:S03]  /*9450*/  FMNMX.FTZ R10, R7, R27, !PT ;  /* 0x0000001b070a7209 */ /* 0x000fc60007810000 */
        /* <DEDUP_REMOVED lines=14> */
[----:B------:R-:W-:Y:S01]  /*9540*/  MUFU.EX2 R200, R200 ;  /* 0x000000c800c87308 */ /* 0x000fe20000000800 */
[----:B------:R-:W-:Y:S01]  /*9550*/  FSEL R81, R70, -INF , P4 ;  /* 0xff80000046517808 */ /* 0x000fe20002000000 */
[--C-:B------:R-:W-:Y:S01]  /*9560*/  FFMA.FTZ R154, R85, R0, -R28.reuse ;  /* 0x00000000559a7223 */ /* 0x100fe2000001081c */
[----:B------:R-:W-:Y:S01]  /*9570*/  FMNMX.FTZ R10, R33, R10, !PT ;  /* 0x0000000a210a7209 */ /* 0x000fe20007810000 */
[-CC-:B------:R-:W-:Y:S01]  /*9580*/  FFMA.FTZ R87, R87, R0.reuse, -R28.reuse ;  /* 0x0000000057577223 */ /* 0x180fe2000001081c */
[----:B------:R-:W-:Y:S01]  /*9590*/  FSEL R83, R71, -INF , P5 ;  /* 0xff80000047537808 */ /* 0x000fe20002800000 */
[--C-:B------:R-:W-:Y:S01]  /*95a0*/  FFMA.FTZ R67, R91, R0, -R28.reuse ;  /* 0x000000005b437223 */ /* 0x100fe2000001081c */
[----:B------:R-:W-:Y:S01]  /*95b0*/  FMNMX.FTZ R10, R39, R10, !PT ;  /* 0x0000000a270a7209 */ /* 0x000fe20007810000 */
[----:B------:R-:W4:Y:S01]  /*95c0*/  MUFU.EX2 R61, R61 ;  /* 0x0000003d003d7308 */ /* 0x000f220000000800 */
[-CC-:B------:R-:W-:Y:S01]  /*95d0*/  FFMA.FTZ R158, R93, R0.reuse, -R28.reuse ;  /* 0x000000005d9e7223 */ /* 0x180fe2000001081c */
[--C-:B------:R-:W-:Y:S01]  /*95e0*/  FFMA.FTZ R71, R95, R0, -R28.reuse ;  /* 0x000000005f477223 */ /* 0x100fe2000001081c */
[----:B------:R-:W-:Y:S01]  /*95f0*/  FMNMX.FTZ R10, R37, R10, !PT ;  /* 0x0000000a250a7209 */ /* 0x000fe20007810000 */
[-CC-:B------:R-:W-:Y:S01]  /*9600*/  FFMA.FTZ R160, R97, R0.reuse, -R28.reuse ;  /* 0x0000000061a07223 */ /* 0x180fe2000001081c */
[-CC-:B------:R-:W-:Y:S01]  /*9610*/  FFMA.FTZ R85, R99, R0.reuse, -R28.reuse ;  /* 0x0000000063557223 */ /* 0x180fe2000001081c */
[--C-:B------:R-:W-:Y:S01]  /*9620*/  FFMA.FTZ R162, R101, R0, -R28.reuse ;  /* 0x0000000065a27223 */ /* 0x100fe2000001081c */
[----:B------:R-:W-:Y:S01]  /*9630*/  FMNMX.FTZ R10, R43, R10, !PT ;  /* 0x0000000a2b0a7209 */ /* 0x000fe20007810000 */
[----:B------:R-:W0:Y:S01]  /*9640*/  MUFU.EX2 R202, R202 ;  /* 0x000000ca00ca7308 */ /* 0x000e220000000800 */
[-CC-:B------:R-:W-:Y:S01]  /*9650*/  FFMA.FTZ R164, R105, R0.reuse, -R28.reuse ;  /* 0x0000000069a47223 */ /* 0x180fe2000001081c */
[--C-:B------:R-:W-:Y:S01]  /*9660*/  FFMA.FTZ R166, R109, R0, -R28.reuse ;  /* 0x000000006da67223 */ /* 0x100fe2000001081c */
[----:B------:R-:W-:Y:S01]  /*9670*/  FMNMX.FTZ R10, R41, R10, !PT ;  /* 0x0000000a290a7209 */ /* 0x000fe20007810000 */
[-CC-:B------:R-:W-:Y:S01]  /*9680*/  FFMA.FTZ R91, R111, R0.reuse, -R28.reuse ;  /* 0x000000006f5b7223 */ /* 0x180fe2000001081c */
[-CC-:B------:R-:W-:Y:S01]  /*9690*/  FFMA.FTZ R168, R113, R0.reuse, -R28.reuse ;  /* 0x0000000071a87223 */ /* 0x180fe2000001081c */
[--C-:B------:R-:W-:Y:S01]  /*96a0*/  FFMA.FTZ R93, R115, R0, -R28.reuse ;  /* 0x00000000735d7223 */ /* 0x100fe2000001081c */
[----:B------:R-:W-:Y:S01]  /*96b0*/  FMNMX.FTZ R10, R47, R10, !PT ;  /* 0x0000000a2f0a7209 */ /* 0x000fe20007810000 */
[----:B------:R-:W1:Y:S01]  /*96c0*/  MUFU.EX2 R65, R65 ;  /* 0x0000004100417308 */ /* 0x000e620000000800 */
[-CC-:B------:R-:W-:Y:S01]  /*96d0*/  FFMA.FTZ R170, R117, R0.reuse, -R28.reuse ;  /* 0x0000000075aa7223 */ /* 0x180fe2000001081c */
[----:B------:R-:W-:Y:S01]  /*96e0*/  FFMA.FTZ R95, R119, R0, -R28 ;  /* 0x00000000775f7223 */ /* 0x000fe2000001081c */
[----:B------:R-:W-:-:S04]  /*96f0*/  FMNMX.FTZ R10, R45, R10, !PT ;  /* 0x0000000a2d0a7209 */ /* 0x000fc80007810000 */
[----:B------:R-:W-:Y:S01]  /*9700*/  FMNMX.FTZ R10, R51, R10, !PT ;  /* 0x0000000a330a7209 */ /* 0x000fe20007810000 */
[----:B------:R-:W2:Y:S03]  /*9710*/  MUFU.EX2 R152, R152 ;  /* 0x0000009800987308 */ /* 0x000ea60000000800 */
[----:B------:R-:W-:-:S04]  /*9720*/  FMNMX.FTZ R10, R49, R10, !PT ;  /* 0x0000000a310a7209 */ /* 0x000fc80007810000 */
[----:B------:R-:W-:Y:S01]  /*9730*/  FMNMX.FTZ R10, R55, R10, !PT ;  /* 0x0000000a370a7209 */ /* 0x000fe20007810000 */
[----:B------:R-:W3:Y:S03]  /*9740*/  MUFU.EX2 R69, R69 ;  /* 0x0000004500457308 */ /* 0x000ee60000000800 */
[----:B------:R-:W-:-:S04]  /*9750*/  FMNMX.FTZ R10, R53, R10, !PT ;  /* 0x0000000a350a7209 */ /* 0x000fc80007810000 */
[----:B------:R-:W-:Y:S01]  /*9760*/  FMNMX.FTZ R10, R59, R10, !PT ;  /* 0x0000000a3b0a7209 */ /* 0x000fe20007810000 */
[----:B------:R-:W5:Y:S03]  /*9770*/  MUFU.EX2 R154, R154 ;  /* 0x0000009a009a7308 */ /* 0x000f660000000800 */
[----:B------:R-:W-:-:S04]  /*9780*/  FMNMX.FTZ R10, R57, R10, !PT ;  /* 0x0000000a390a7209 */ /* 0x000fc80007810000 */
[----:B------:R-:W-:Y:S01]  /*9790*/  FMNMX.FTZ R10, R75, R10, !PT ;  /* 0x0000000a4b0a7209 */ /* 0x000fe20007810000 */
[----:B------:R4:W5:Y:S03]  /*97a0*/  MUFU.EX2 R63, R87 ;  /* 0x00000057003f7308 */ /* 0x0009660000000800 */
[----:B------:R-:W-:-:S04]  /*97b0*/  FMNMX.FTZ R10, R77, R10, !PT ;  /* 0x0000000a4d0a7209 */ /* 0x000fc80007810000 */
[----:B------:R-:W-:Y:S01]  /*97c0*/  FMNMX.FTZ R10, R79, R10, !PT ;  /* 0x0000000a4f0a7209 */ /* 0x000fe20007810000 */
[----:B------:R-:W-:Y:S01]  /*97d0*/  MUFU.EX2 R156, R156 ;  /* 0x0000009c009c7308 */ /* 0x000fe20000000800 */
[----:B----4-:R-:W-:Y:S02]  /*97e0*/  FFMA.FTZ R87, R103, R0, -R28 ;  /* 0x0000000067577223 */ /* 0x010fe4000001081c */
[----:B------:R-:W-:-:S04]  /*97f0*/  FMNMX.FTZ R10, R81, R10, !PT ;  /* 0x0000000a510a7209 */ /* 0x000fc80007810000 */
[----:B------:R-:W-:Y:S01]  /*9800*/  FMNMX.FTZ R10, R83, R10, !PT ;  /* 0x0000000a530a7209 */ /* 0x000fe20007810000 */
[----:B------:R-:W-:Y:S04]  /*9810*/  MUFU.EX2 R67, R67 ;  /* 0x0000004300437308 */ /* 0x000fe80000000800 */
[----:B------:R-:W4:Y:S04]  /*9820*/  SHFL.BFLY PT, R89, R10, 0x2, 0x1f ;  /* 0x0c401f000a597f89 */ /* 0x000f2800000e0000 */
[----:B------:R-:W-:Y:S08]  /*9830*/  MUFU.EX2 R158, R158 ;  /* 0x0000009e009e7308 */ /* 0x000ff00000000800 */
[----:B------:R-:W-:Y:S08]  /*9840*/  MUFU.EX2 R71, R71 ;  /* 0x0000004700477308 */ /* 0x000ff00000000800 */
[----:B------:R-:W-:Y:S01]  /*9850*/  MUFU.EX2 R160, R160 ;  /* 0x000000a000a07308 */ /* 0x000fe20000000800 */
[----:B----4-:R-:W-:Y:S01]  /*9860*/  FMNMX.FTZ R6, R10, R89, !PT ;  /* 0x000000590a067209 */ /* 0x010fe20007810000 */
[----:B------:R-:W-:-:S06]  /*9870*/  FFMA.FTZ R89, R107, R0, -R28 ;  /* 0x000000006b597223 */ /* 0x000fcc000001081c */
[----:B------:R-:W-:Y:S01]  /*9880*/  MUFU.EX2 R85, R85 ;  /* 0x0000005500557308 */ /* 0x000fe20000000800 */
[----:B------:R-:W4:Y:S07]  /*9890*/  SHFL.BFLY PT, R173, R6, 0x1, 0x1f ;  /* 0x0c201f0006ad7f89 */ /* 0x000f2e00000e0000 */
[----:B------:R-:W-:Y:S08]  /*98a0*/  MUFU.EX2 R162, R162 ;  /* 0x000000a200a27308 */ /* 0x000ff00000000800 */
[----:B------:R-:W-:Y:S08]  /*98b0*/  MUFU.EX2 R87, R87 ;  /* 0x0000005700577308 */ /* 0x000ff00000000800 */
[----:B------:R-:W-:Y:S01]  /*98c0*/  MUFU.EX2 R164, R164 ;  /* 0x000000a400a47308 */ /* 0x000fe20000000800 */
[----:B----4-:R-:W-:-:S04]  /*98d0*/  FMNMX.FTZ R173, R6, R173, !PT ;  /* 0x000000ad06ad7209 */ /* 0x010fc80007810000 */
[C---:B------:R-:W-:Y:S01]  /*98e0*/  FSETP.NEU.FTZ.AND P1, PT, R173.reuse, -INF , PT ;  /* 0xff800000ad00780b */ /* 0x040fe20003f3d000 */
[----:B------:R-:W-:Y:S02]  /*98f0*/  FMUL.FTZ R6, R173, R0 ;  /* 0x00000000ad067220 */ /* 0x000fe40000410000 */
[----:B------:R-:W-:Y:S03]  /*9900*/  MUFU.EX2 R89, R89 ;  /* 0x0000005900597308 */ /* 0x000fe60000000800 */
[----:B------:R-:W-:-:S05]  /*9910*/  FSEL R24, R6, RZ, P1 ;  /* 0x000000ff06187208 */ /* 0x000fca0000800000 */
[-CC-:B------:R-:W-:Y:S01]  /*9920*/  FFMA.FTZ R201, R7, R0.reuse, -R24.reuse ;  /* 0x0000000007c97223 */ /* 0x180fe20000010818 */
[-CC-:B------:R-:W-:Y:S01]  /*9930*/  FFMA.FTZ R10, R27, R0.reuse, -R24.reuse ;  /* 0x000000001b0a7223 */ /* 0x180fe20000010818 */
[-CC-:B------:R-:W-:Y:S01]  /*9940*/  FFMA.FTZ R25, R25, R0.reuse, -R24.reuse ;  /* 0x0000000019197223 */ /* 0x180fe20000010818 */
[-CC-:B------:R-:W-:Y:S01]  /*9950*/  FFMA.FTZ R31, R31, R0.reuse, -R24.reuse ;  /* 0x000000001f1f7223 */ /* 0x180fe20000010818 */
[-CC-:B------:R-:W-:Y:S01]  /*9960*/  FFMA.FTZ R29, R29, R0.reuse, -R24.reuse ;  /* 0x000000001d1d7223 */ /* 0x180fe20000010818 */
[----:B------:R-:W-:Y:S01]  /*9970*/  FADD.FTZ R7, R200, R61 ;  /* 0x0000003dc8077221 */ /* 0x000fe20000010000 */
[----:B------:R-:W-:Y:S01]  /*9980*/  MUFU.EX2 R201, R201 ;  /* 0x000000c900c97308 */ /* 0x000fe20000000800 */
[-CC-:B------:R-:W-:Y:S01]  /*9990*/  FFMA.FTZ R35, R35, R0.reuse, -R24.reuse ;  /* 0x0000000023237223 */ /* 0x180fe20000010818 */
[-CC-:B------:R-:W-:Y:S01]  /*99a0*/  FFMA.FTZ R33, R33, R0.reuse, -R24.reuse ;  /* 0x0000000021217223 */ /* 0x180fe20000010818 */
[----:B0-----:R-:W-:Y:S01]  /*99b0*/  FADD.FTZ R6, R202, R7 ;  /* 0x00000007ca067221 */ /* 0x001fe20000010000 */
[-CC-:B------:R-:W-:Y:S01]  /*99c0*/  FFMA.FTZ R39, R39, R0.reuse, -R24.reuse ;  /* 0x0000000027277223 */ /* 0x180fe20000010818 */
[-CC-:B------:R-:W-:Y:S01]  /*99d0*/  FFMA.FTZ R37, R37, R0.reuse, -R24.reuse ;  /* 0x0000000025257223 */ /* 0x180fe20000010818 */
[-C--:B------:R-:W-:Y:S01]  /*99e0*/  FFMA.FTZ R43, R43, R0.reuse, -R24 ;  /* 0x000000002b2b7223 */ /* 0x080fe20000010818 */
[----:B-1----:R-:W-:Y:S01]  /*99f0*/  FADD.FTZ R7, R65, R6 ;  /* 0x0000000641077221 */ /* 0x002fe20000010000 */
[----:B------:R-:W0:Y:S01]  /*9a00*/  MUFU.EX2 R10, R10 ;  /* 0x0000000a000a7308 */ /* 0x000e220000000800 */
[-CC-:B------:R-:W-:Y:S01]  /*9a10*/  FFMA.FTZ R41, R41, R0.reuse, -R24.reuse ;  /* 0x0000000029297223 */ /* 0x180fe20000010818 */
[-CC-:B------:R-:W-:Y:S01]  /*9a20*/  FFMA.FTZ R47, R47, R0.reuse, -R24.reuse ;  /* 0x000000002f2f7223 */ /* 0x180fe20000010818 */
[----:B--2---:R-:W-:Y:S01]  /*9a30*/  FADD.FTZ R38, R152, R7 ;  /* 0x0000000798267221 */ /* 0x004fe20000010000 */
[-CC-:B------:R-:W-:Y:S01]  /*9a40*/  FFMA.FTZ R45, R45, R0.reuse, -R24.reuse ;  /* 0x000000002d2d7223 */ /* 0x180fe20000010818 */
[-CC-:B------:R-:W-:Y:S01]  /*9a50*/  FFMA.FTZ R51, R51, R0.reuse, -R24.reuse ;  /* 0x0000000033337223 */ /* 0x180fe20000010818 */
[-C--:B------:R-:W-:Y:S01]  /*9a60*/  FFMA.FTZ R49, R49, R0.reuse, -R24 ;  /* 0x0000000031317223 */ /* 0x080fe20000010818 */
[----:B---3--:R-:W-:Y:S01]  /*9a70*/  FADD.FTZ R27, R69, R38 ;  /* 0x00000026451b7221 */ /* 0x008fe20000010000 */
[----:B------:R-:W1:Y:S01]  /*9a80*/  MUFU.EX2 R25, R25 ;  /* 0x0000001900197308 */ /* 0x000e620000000800 */
[-CC-:B------:R-:W-:Y:S01]  /*9a90*/  FFMA.FTZ R55, R55, R0.reuse, -R24.reuse ;  /* 0x0000000037377223 */ /* 0x180fe20000010818 */
[-CC-:B------:R-:W-:Y:S01]  /*9aa0*/  FFMA.FTZ R53, R53, R0.reuse, -R24.reuse ;  /* 0x0000000035357223 */ /* 0x180fe20000010818 */
[----:B-----5:R-:W-:Y:S01]  /*9ab0*/  FADD.FTZ R40, R154, R27 ;  /* 0x0000001b9a287221 */ /* 0x020fe20000010000 */
[-CC-:B------:R-:W-:Y:S01]  /*9ac0*/  FFMA.FTZ R59, R59, R0.reuse, -R24.reuse ;  /* 0x000000003b3b7223 */ /* 0x180fe20000010818 */
[-CC-:B------:R-:W-:Y:S01]  /*9ad0*/  FFMA.FTZ R57, R57, R0.reuse, -R24.reuse ;  /* 0x0000000039397223 */ /* 0x180fe20000010818 */
[-C--:B------:R-:W-:Y:S01]  /*9ae0*/  FFMA.FTZ R75, R75, R0.reuse, -R24 ;  /* 0x000000004b4b7223 */ /* 0x080fe20000010818 */
[----:B------:R-:W-:Y:S01]  /*9af0*/  FADD.FTZ R27, R63, R40 ;  /* 0x000000283f1b7221 */ /* 0x000fe20000010000 */
[----:B------:R-:W2:Y:S01]  /*9b00*/  MUFU.EX2 R26, R31 ;  /* 0x0000001f001a7308 */ /* 0x000ea20000000800 */
[----:B0-----:R-:W-:Y:S01]  /*9b10*/  FADD.FTZ R6, R201, R10 ;  /* 0x0000000ac9067221 */ /* 0x001fe20000010000 */
[-CC-:B------:R-:W-:Y:S01]  /*9b20*/  FFMA.FTZ R77, R77, R0.reuse, -R24.reuse ;  /* 0x000000004d4d7223 */ /* 0x180fe20000010818 */
[-CC-:B------:R-:W-:Y:S01]  /*9b30*/  FFMA.FTZ R79, R79, R0.reuse, -R24.reuse ;  /* 0x000000004f4f7223 */ /* 0x180fe20000010818 */
[-CC-:B------:R-:W-:Y:S01]  /*9b40*/  FFMA.FTZ R81, R81, R0.reuse, -R24.reuse ;  /* 0x0000000051517223 */ /* 0x180fe20000010818 */
[----:B------:R-:W-:Y:S01]  /*9b50*/  FFMA.FTZ R83, R83, R0, -R24 ;  /* 0x0000000053537223 */ /* 0x000fe20000010818 */
[----:B------:R-:W-:-:S02]  /*9b60*/  F2FP.BF16.F32.PACK_AB R201, R10, R201 ;  /* 0x000000c90ac9723e */ /* 0x000fc400000010ff */
[----:B------:R-:W0:Y:S01]  /*9b70*/  MUFU.EX2 R29, R29 ;  /* 0x0000001d001d7308 */ /* 0x000e220000000800 */
[----:B-1----:R-:W-:Y:S01]  /*9b80*/  FADD.FTZ R7, R25, R6 ;  /* 0x0000000619077221 */ /* 0x002fe20000010000 */
[----:B------:R-:W-:Y:S02]  /*9b90*/  F2FP.BF16.F32.PACK_AB R200, R61, R200 ;  /* 0x000000c83dc8723e */ /* 0x000fe400000010ff */
[----:B------:R-:W-:Y:S02]  /*9ba0*/  F2FP.BF16.F32.PACK_AB R202, R65, R202 ;  /* 0x000000ca41ca723e */ /* 0x000fe400000010ff */
[----:B------:R-:W-:Y:S02]  /*9bb0*/  F2FP.BF16.F32.PACK_AB R152, R69, R152 ;  /* 0x000000984598723e */ /* 0x000fe400000010ff */
[----:B------:R-:W1:Y:S01]  /*9bc0*/  MUFU.EX2 R28, R35 ;  /* 0x00000023001c7308 */ /* 0x000e620000000800 */
[----:B--2---:R-:W-:Y:S01]  /*9bd0*/  FADD.FTZ R6, R26, R7 ;  /* 0x000000071a067221 */ /* 0x004fe20000010000 */
[----:B------:R-:W-:-:S02]  /*9be0*/  F2FP.BF16.F32.PACK_AB R154, R63, R154 ;  /* 0x0000009a3f9a723e */ /* 0x000fc400000010ff */
[----:B------:R-:W-:-:S04]  /*9bf0*/  F2FP.BF16.F32.PACK_AB R203, R26, R25 ;  /* 0x000000191acb723e */ /* 0x000fc800000010ff */
[----:B------:R-:W2:Y:S01]  /*9c00*/  MUFU.EX2 R33, R33 ;  /* 0x0000002100217308 */ /* 0x000ea20000000800 */
[----:B0-----:R-:W-:Y:S01]  /*9c10*/  FADD.FTZ R7, R29, R6 ;  /* 0x000000061d077221 */ /* 0x001fe20000010000 */
[----:B------:R-:W-:Y:S01]  /*9c20*/  FADD.FTZ R6, R156, R27 ;  /* 0x0000001b9c067221 */ /* 0x000fe20000010000 */
[----:B------:R-:W-:-:S03]  /*9c30*/  F2FP.BF16.F32.PACK_AB R156, R67, R156 ;  /* 0x0000009c439c723e */ /* 0x000fc600000010ff */
[----:B------:R-:W-:Y:S01]  /*9c40*/  FADD.FTZ R27, R67, R6 ;  /* 0x00000006431b7221 */ /* 0x000fe20000010000 */
[----:B------:R-:W-:Y:S01]  /*9c50*/  VIADD R6, R8, 0x22840 ;  /* 0x0002284008067836 */ /* 0x000fe20000000000 */
[----:B------:R-:W0:Y:S01]  /*9c60*/  MUFU.EX2 R30, R39 ;  /* 0x00000027001e7308 */ /* 0x000e220000000800 */
[----:B-1----:R-:W-:Y:S01]  /*9c70*/  FADD.FTZ R40, R28, R7 ;  /* 0x000000071c287221 */ /* 0x002fe20000010000 */
[----:B------:R-:W-:Y:S01]  /*9c80*/  FADD.FTZ R44, R158, R27 ;  /* 0x0000001b9e2c7221 */ /* 0x000fe20000010000 */
[C---:B------:R-:W-:Y:S02]  /*9c90*/  F2FP.BF16.F32.PACK_AB R158, R71.reuse, R158 ;  /* 0x0000009e479e723e */ /* 0x040fe400000010ff */
[----:B------:R-:W-:Y:S01]  /*9ca0*/  PRMT R6, R72, 0x654, R6 ;  /* 0x0000065448067816 */ /* 0x000fe20000000006 */
[----:B------:R-:W-:Y:S01]  /*9cb0*/  FADD.FTZ R27, R71, R44 ;  /* 0x0000002c471b7221 */ /* 0x000fe20000010000 */
[----:B------:R-:W-:Y:S01]  /*9cc0*/  F2FP.BF16.F32.PACK_AB R153, R28, R29 ;  /* 0x0000001d1c99723e */ /* 0x000fe200000010ff */
[----:B------:R-:W1:Y:S01]  /*9cd0*/  MUFU.EX2 R37, R37 ;  /* 0x0000002500257308 */ /* 0x000e620000000800 */
[----:B--2---:R-:W-:Y:S01]  /*9ce0*/  FADD.FTZ R7, R33, R40 ;  /* 0x0000002821077221 */ /* 0x004fe20000010000 */
[----:B------:R2:W-:Y:S06]  /*9cf0*/  SYNCS.ARRIVE.TRANS64.RED.A1T0 RZ, [R6+URZ], RZ ;  /* 0x000000ff06ff79a7 */ /* 0x0005ec000810043f */
[----:B------:R-:W2:Y:S01]  /*9d00*/  MUFU.EX2 R32, R43 ;  /* 0x0000002b00207308 */ /* 0x000ea20000000800 */
[C---:B0-----:R-:W-:Y:S01]  /*9d10*/  FADD.FTZ R42, R30.reuse, R7 ;  /* 0x000000071e2a7221 */ /* 0x041fe20000010000 */
[----:B------:R-:W-:-:S06]  /*9d20*/  F2FP.BF16.F32.PACK_AB R155, R30, R33 ;  /* 0x000000211e9b723e */ /* 0x000fcc00000010ff */
[----:B------:R-:W0:Y:S01]  /*9d30*/  MUFU.EX2 R41, R41 ;  /* 0x0000002900297308 */ /* 0x000e220000000800 */
[----:B-1----:R-:W-:Y:S01]  /*9d40*/  FADD.FTZ R7, R37, R42 ;  /* 0x0000002a25077221 */ /* 0x002fe20000010000 */
[----:B------:R-:W-:Y:S01]  /*9d50*/  FADD.FTZ R42, R160, R27 ;  /* 0x0000001ba02a7221 */ /* 0x000fe20000010000 */
[----:B------:R-:W-:-:S03]  /*9d60*/  F2FP.BF16.F32.PACK_AB R160, R85, R160 ;  /* 0x000000a055a0723e */ /* 0x000fc600000010ff */
[----:B------:R-:W-:Y:S02]  /*9d70*/  FADD.FTZ R27, R85, R42 ;  /* 0x0000002a551b7221 */ /* 0x000fe40000010000 */
[----:B------:R-:W1:Y:S01]  /*9d80*/  MUFU.EX2 R34, R47 ;  /* 0x0000002f00227308 */ /* 0x000e620000000800 */
[----:B--2---:R-:W-:Y:S01]  /*9d90*/  FADD.FTZ R6, R32, R7 ;  /* 0x0000000720067221 */ /* 0x004fe20000010000 */
[----:B------:R-:W-:Y:S01]  /*9da0*/  FADD.FTZ R44, R162, R27 ;  /* 0x0000001ba22c7221 */ /* 0x000fe20000010000 */
[C---:B------:R-:W-:Y:S02]  /*9db0*/  F2FP.BF16.F32.PACK_AB R162, R87.reuse, R162 ;  /* 0x000000a257a2723e */ /* 0x040fe400000010ff */
[----:B------:R-:W-:Y:S01]  /*9dc0*/  F2FP.BF16.F32.PACK_AB R157, R32, R37 ;  /* 0x00000025209d723e */ /* 0x000fe200000010ff */
[----:B------:R-:W-:Y:S02]  /*9dd0*/  FADD.FTZ R27, R87, R44 ;  /* 0x0000002c571b7221 */ /* 0x000fe40000010000 */
[----:B------:R-:W2:Y:S01]  /*9de0*/  MUFU.EX2 R45, R45 ;  /* 0x0000002d002d7308 */ /* 0x000ea20000000800 */
[----:B0-----:R-:W-:Y:S01]  /*9df0*/  FADD.FTZ R7, R41, R6 ;  /* 0x0000000629077221 */ /* 0x001fe20000010000 */
[----:B------:R-:W-:Y:S01]  /*9e00*/  FADD.FTZ R24, R164, R27 ;  /* 0x0000001ba4187221 */ /* 0x000fe20000010000 */
[----:B------:R-:W-:-:S03]  /*9e10*/  F2FP.BF16.F32.PACK_AB R164, R89, R164 ;  /* 0x000000a459a4723e */ /* 0x000fc600000010ff */
[----:B------:R-:W-:Y:S02]  /*9e20*/  FADD.FTZ R27, R89, R24 ;  /* 0x00000018591b7221 */ /* 0x000fe40000010000 */
[----:B------:R-:W0:Y:S01]  /*9e30*/  MUFU.EX2 R36, R51 ;  /* 0x0000003300247308 */ /* 0x000e220000000800 */
[C---:B-1----:R-:W-:Y:S01]  /*9e40*/  FADD.FTZ R6, R34.reuse, R7 ;  /* 0x0000000722067221 */ /* 0x042fe20000010000 */
[----:B------:R-:W-:-:S06]  /*9e50*/  F2FP.BF16.F32.PACK_AB R159, R34, R41 ;  /* 0x00000029229f723e */ /* 0x000fcc00000010ff */
        /* <DEDUP_REMOVED lines=45> */
.L_x_9780:
[----:B------:R0:W1:Y:S01]  /*a130*/  SYNCS.PHASECHK.TRANS64.TRYWAIT P1, [R8+URZ+0x22850], R73 ;  /* 0x02285049080075a7 */ /* 0x000062000802017f */
[----:B------:R-:W-:Y:S05]  /*a140*/  @!P0 BRA `(.L_x_9781) ;  /* 0x0000000000048947 */ /* 0x000fea0003800000 */
[----:B------:R-:W-:Y:S01]  /*a150*/  BPT.TRAP 0x1 ;  /* 0x000000040000795c */ /* 0x000fe20000300000 */
.L_x_9781:
[----:B------:R-:W-:Y:S04]  /*a160*/  BSSY B0, `(.L_x_9782) ;  /* 0x0000004000007945 */ /* 0x000fe80003800000 */
[----:B-1----:R-:W-:Y:S05]  /*a170*/  @P1 BRA `(.L_x_9783) ;  /* 0x0000000000081947 */ /* 0x002fea0003800000 */
[----:B------:R-:W1:Y:S02]  /*a180*/  SYNCS.PHASECHK.TRANS64.TRYWAIT P1, [R8+URZ+0x22850], R73 ;  /* 0x02285049080075a7 */ /* 0x000e64000802017f */
[----:B-1----:R-:W-:Y:S05]  /*a190*/  @!P1 BRA `(.L_x_9784) ;  /* 0x000000d400109947 */ /* 0x002fea0003800000 */
.L_x_9783:
[----:B------:R-:W-:Y:S05]  /*a1a0*/  BSYNC B0 ;  /* 0x0000000000007941 */ /* 0x000fea0003800000 */
.L_x_9782:
[----:B------:R-:W-:Y:S05]  /*a1b0*/  WARPSYNC.ALL ;  /* 0x0000000000007948 */ /* 0x000fea0003800000 */
[----:B------:R-:W-:Y:S01]  /*a1c0*/  VIADD R10, R19, 0x400 ;  /* 0x00000400130a7836 */ /* 0x000fe20000000000 */
[----:B------:R2:W-:Y:S01]  /*a1d0*/  BAR.SYNC.DEFER_BLOCKING R9, 0x100 ;  /* 0x000400090000751d */ /* 0x0005e20000010000 */
[----:B------:R-:W-:Y:S01]  /*a1e0*/  IMAD.MOV.U32 R25, RZ, RZ, 0x40000040 ;  /* 0x40000040ff197424 */ /* 0x000fe200078e00ff */
[----:B------:R-:W-:Y:S01]  /*a1f0*/  MOV R27, 0x40000040 ;  /* 0x40000040001b7802 */ /* 0x000fe20000000f00 */
[----:B------:R-:W-:Y:S01]  /*a200*/  IMAD.MOV.U32 R29, RZ, RZ, 0x40000040 ;  /* 0x40000040ff1d7424 */ /* 0x000fe200078e00ff */
[----:B------:R-:W-:Y:S01]  /*a210*/  SHF.R.U32.HI R10, RZ, 0x4, R10 ;  /* 0x00000004ff0a7819 */ /* 0x000fe2000001160a */
[----:B------:R-:W-:Y:S01]  /*a220*/  IMAD.MOV.U32 R31, RZ, RZ, 0x40000040 ;  /* 0x40000040ff1f7424 */ /* 0x000fe200078e00ff */
[----:B------:R-:W-:-:S02]  /*a230*/  R2UR UR7, R25 ;  /* 0x00000000190772ca */ /* 0x000fc400000e0000 */
[----:B------:R-:W-:Y:S02]  /*a240*/  LOP3.LUT R10, R10, 0x3fff, RZ, 0xc0, !PT ;  /* 0x00003fff0a0a7812 */ /* 0x000fe400078ec0ff */
[----:B------:R-:W-:Y:S02]  /*a250*/  R2UR UR11, R27 ;  /* 0x000000001b0b72ca */ /* 0x000fe400000e0000 */
[----:B------:R-:W-:Y:S02]  /*a260*/  LOP3.LUT R228, R10, 0x3000000, RZ, 0xfc, !PT ;  /* 0x030000000ae47812 */ /* 0x000fe400078efcff */
[----:B------:R-:W-:Y:S02]  /*a270*/  R2UR UR15, R29 ;  /* 0x000000001d0f72ca */ /* 0x000fe400000e0000 */
[----:B------:R-:W-:Y:S01]  /*a280*/  R2UR UR19, R27 ;  /* 0x000000001b1372ca */ /* 0x000fe200000e0000 */
[----:B------:R-:W-:Y:S01]  /*a290*/  IMAD R24, R206, 0xc00, R228 ;  /* 0x00000c00ce187824 */ /* 0x000fe200078e02e4 */
[----:B------:R-:W-:-:S02]  /*a2a0*/  R2UR UR23, R31 ;  /* 0x000000001f1772ca */ /* 0x000fc400000e0000 */
[----:B------:R-:W-:Y:S01]  /*a2b0*/  R2UR UR27, R25 ;  /* 0x00000000191b72ca */ /* 0x000fe200000e0000 */
[C---:B------:R-:W-:Y:S01]  /*a2c0*/  VIADD R26, R24.reuse, 0x80 ;  /* 0x00000080181a7836 */ /* 0x040fe20000000000 */
[C---:B------:R-:W-:Y:S01]  /*a2d0*/  R2UR UR6, R24.reuse ;  /* 0x00000000180672ca */ /* 0x040fe200000e0000 */
[C---:B------:R-:W-:Y:S02]  /*a2e0*/  VIADD R28, R24.reuse, 0x100 ;  /* 0x00000100181c7836 */ /* 0x040fe40000000000 */
[----:B------:R-:W-:Y:S01]  /*a2f0*/  VIADD R30, R24, 0x200 ;  /* 0x00000200181e7836 */ /* 0x000fe20000000000 */
[----:B------:R-:W-:Y:S01]  /*a300*/  R2UR UR10, R26 ;  /* 0x000000001a0a72ca */ /* 0x000fe200000e0000 */
[----:B------:R-:W-:Y:S01]  /*a310*/  VIADD R26, R24, 0x180 ;  /* 0x00000180181a7836 */ /* 0x000fe20000000000 */
[----:B------:R-:W-:Y:S01]  /*a320*/  R2UR UR14, R28 ;  /* 0x000000001c0e72ca */ /* 0x000fe200000e0000 */
[----:B------:R-:W-:Y:S01]  /*a330*/  VIADD R24, R24, 0x280 ;  /* 0x0000028018187836 */ /* 0x000fe20000000000 */
[----:B------:R-:W-:-:S02]  /*a340*/  R2UR UR22, R30 ;  /* 0x000000001e1672ca */ /* 0x000fc400000e0000 */
[----:B------:R-:W-:Y:S02]  /*a350*/  R2UR UR18, R26 ;  /* 0x000000001a1272ca */ /* 0x000fe400000e0000 */
[----:B------:R-:W-:Y:S02]  /*a360*/  R2UR UR26, R24 ;  /* 0x00000000181a72ca */ /* 0x000fe400000e0000 */
[----:B01----:R-:W-:-:S06]  /*a370*/  WARPGROUP.ARRIVE ;  /* 0x00000000000079c5 */ /* 0x003fcc0000000000 */
        /* <DEDUP_REMOVED lines=22> */
[----:B--2---:R-:W-:Y:S05]  /*a4e0*/  @!P0 BRA `(.L_x_9785) ;  /* 0x0000000000048947 */ /* 0x004fea0003800000 */
[----:B------:R-:W-:Y:S01]  /*a4f0*/  BPT.TRAP 0x1 ;  /* 0x000000040000795c */ /* 0x000fe20000300000 */
.L_x_9785:
[----:B------:R-:W0:Y:S01]  /*a500*/  S2R R9, SR_CgaCtaId ;  /* 0x0000000000097919 */ /* 0x000e220000008800 */
[----:B------:R-:W-:Y:S01]  /*a510*/  ISETP.GE.AND P1, PT, R177, 0x61, PT ;  /* 0x00000061b100780c */ /* 0x000fe20003f26270 */
[----:B------:R-:W-:-:S05]  /*a520*/  VIADD R8, R8, 0x22860 ;  /* 0x0002286008087836 */ /* 0x000fca0000000000 */
[----:B0-----:R-:W-:-:S04]  /*a530*/  PRMT R8, R9, 0x654, R8 ;  /* 0x0000065409087816 */ /* 0x001fc80000000008 */
[----:B------:R0:W-:Y:S03]  /*a540*/  SYNCS.ARRIVE.TRANS64.RED.A1T0 RZ, [R8+URZ], RZ ;  /* 0x000000ff08ff79a7 */ /* 0x0001e6000810043f */
[----:B------:R-:W-:Y:S05]  /*a550*/  @!P1 BRA `(.L_x_9786) ;  /* 0x0000001c00d09947 */ /* 0x000fea0003800000 */
[----:B0-----:R-:W-:Y:S02]  /*a560*/  VIADD R8, R178, 0xfffffffe ;  /* 0xfffffffeb2087836 */ /* 0x001fe40000000000 */
[----:B------:R-:W-:Y:S02]  /*a570*/  IMAD.MOV.U32 R201, RZ, RZ, R173 ;  /* 0x000000ffffc97224 */ /* 0x000fe400078e00ad */
[----:B------:R-:W-:-:S07]  /*a580*/  IMAD.MOV.U32 R200, RZ, RZ, R3 ;  /* 0x000000ffffc87224 */ /* 0x000fce00078e0003 */
.L_x_9798:
[----:B------:R-:W-:Y:S01]  /*a590*/  VIADD R206, R206, 0x1 ;  /* 0x00000001cece7836 */ /* 0x000fe20000000000 */
[----:B------:R-:W-:Y:S05]  /*a5a0*/  YIELD ;  /* 0x0000000000007946 */ /* 0x000fea0003800000 */
[----:B------:R-:W-:Y:S02]  /*a5b0*/  ISETP.NE.AND P2, PT, R206, 0x2, PT ;  /* 0x00000002ce00780c */ /* 0x000fe40003f45270 */
[C---:B------:R-:W-:Y:S01]  /*a5c0*/  ISETP.GT.AND P1, PT, R8.reuse, RZ, PT ;  /* 0x000000ff0800720c */ /* 0x040fe20003f24270 */
[----:B------:R-:W-:Y:S01]  /*a5d0*/  VIADD R8, R8, 0xffffffff ;  /* 0xffffffff08087836 */ /* 0x000fe20000000000 */
[----:B------:R-:W-:-:S02]  /*a5e0*/  SEL R3, RZ, 0x1, P2 ;  /* 0x00000001ff037807 */ /* 0x000fc40001000000 */
[----:B------:R-:W-:Y:S02]  /*a5f0*/  SEL R206, R206, RZ, P2 ;  /* 0x000000ffcece7207 */ /* 0x000fe40001000000 */
[----:B------:R-:W-:Y:S01]  /*a600*/  LOP3.LUT R216, R216, R3, RZ, 0x3c, !PT ;  /* 0x00000003d8d87212 */ /* 0x000fe200078e3cff */
[----:B-12---:R-:W-:Y:S06]  /*a610*/  @!P0 BRA `(.L_x_9787) ;  /* 0x0000000000048947 */ /* 0x006fec0003800000 */
[----:B------:R-:W-:Y:S01]  /*a620*/  BPT.TRAP 0x1 ;  /* 0x000000040000795c */ /* 0x000fe20000300000 */
.L_x_9787:
[----:B------:R-:W-:Y:S01]  /*a630*/  IMAD R9, R206, 0x8, R19 ;  /* 0x00000008ce097824 */ /* 0x000fe200078e0213 */
[----:B------:R-:W-:-:S04]  /*a640*/  SHF.L.U32 R10, R216, 0x1f, RZ ;  /* 0x0000001fd80a7819 */ /* 0x000fc800000006ff */
[----:B------:R0:W1:Y:S01]  /*a650*/  SYNCS.PHASECHK.TRANS64.TRYWAIT P2, [R9+URZ+0x22830], R10 ;  /* 0x0228300a090075a7 */ /* 0x000062000804017f */
[----:B------:R-:W-:Y:S05]  /*a660*/  @!P0 BRA `(.L_x_9788) ;  /* 0x0000000000048947 */ /* 0x000fea0003800000 */
[----:B------:R-:W-:Y:S01]  /*a670*/  BPT.TRAP 0x1 ;  /* 0x000000040000795c */ /* 0x000fe20000300000 */
.L_x_9788:
[----:B------:R-:W2:Y:S01]  /*a680*/  LDL R0, [R1] ;  /* 0x0000000001007983 */ /* 0x000ea20000100800 */
[----:B------:R-:W-:Y:S02]  /*a690*/  IMAD.MOV.U32 R157, RZ, RZ, 0x40000040 ;  /* 0x40000040ff9d7424 */ /* 0x000fe400078e00ff */
[----:B--2---:R-:W-:Y:S01]  /*a6a0*/  IMAD R156, R206, 0x300, R0 ;  /* 0x00000300ce9c7824 */ /* 0x004fe200078e0200 */
[----:B-1----:R-:W-:Y:S06]  /*a6b0*/  @P2 BRA `(.L_x_9789) ;  /* 0x0000000000082947 */ /* 0x002fec0003800000 */
[----:B------:R-:W1:Y:S02]  /*a6c0*/  SYNCS.PHASECHK.TRANS64.TRYWAIT P2, [R9+URZ+0x22830], R10 ;  /* 0x0228300a090075a7 */ /* 0x000e64000804017f */
[----:B-1----:R-:W-:Y:S05]  /*a6d0*/  @!P2 BRA `(.L_x_9790) ;  /* 0x000000cc00d4a947 */ /* 0x002fea0003800000 */
.L_x_9789:
[----:B------:R-:W-:Y:S05]  /*a6e0*/  WARPSYNC.ALL ;  /* 0x0000000000007948 */ /* 0x000fea0003800000 */
        /* <DEDUP_REMOVED lines=12> */
[----:B------:R-:W-:Y:S01]  /*a7b0*/  R2UR UR11, R155 ;  /* 0x000000009b0b72ca */ /* 0x000fe200000e0000 */
[----:B------:R-:W2:Y:S01]  /*a7c0*/  S2R R0, SR_TID.X ;  /* 0x0000000000007919 */ /* 0x000ea20000002100 */
[----:B------:R-:W-:-:S02]  /*a7d0*/  R2UR UR15, R153 ;  /* 0x00000000990f72ca */ /* 0x000fc400000e0000 */
[----:B------:R-:W-:Y:S02]  /*a7e0*/  R2UR UR18, R156 ;  /* 0x000000009c1272ca */ /* 0x000fe400000e0000 */
[----:B------:R-:W-:Y:S02]  /*a7f0*/  R2UR UR19, R157 ;  /* 0x000000009d1372ca */ /* 0x000fe400000e0000 */
[----:B------:R-:W-:Y:S01]  /*a800*/  WARPGROUP.ARRIVE ;  /* 0x00000000000079c5 */ /* 0x000fe20000000000 */
[----:B------:R-:W-:Y:S02]  /*a810*/  R2UR UR8, R20 ;  /* 0x00000000140872ca */ /* 0x000fe400000e0000 */
[----:B------:R-:W-:Y:S02]  /*a820*/  R2UR UR9, R21 ;  /* 0x00000000150972ca */ /* 0x000fe400000e0000 */
[----:B------:R-:W-:Y:S01]  /*a830*/  R2UR UR12, R14 ;  /* 0x000000000e0c72ca */ /* 0x000fe200000e0000 */
[----:B------:R-:W-:Y:S01]  /*a840*/  HGMMA.64x96x16.F32.BF16 R152, gdesc[UR4], RZ, !UPT, gsb0 ;  /* 0x01600000049879f0 */ /* 0x000fe2000c0018ff */
[----:B------:R-:W-:-:S02]  /*a850*/  R2UR UR13, R15 ;  /* 0x000000000f0d72ca */ /* 0x000fc400000e0000 */
[----:B------:R-:W-:Y:S02]  /*a860*/  R2UR UR16, R12 ;  /* 0x000000000c1072ca */ /* 0x000fe400000e0000 */
[----:B------:R-:W-:Y:S02]  /*a870*/  R2UR UR17, R13 ;  /* 0x000000000d1172ca */ /* 0x000fe400000e0000 */
        /* <DEDUP_REMOVED lines=15> */
.L_x_9791:
        /* <DEDUP_REMOVED lines=25> */
[----:B---3--:R-:W-:-:S05]  /*ab00*/  FMNMX.FTZ R3, R0, R3, !PT ;  /* 0x0000000300037209 */ /* 0x008fca0007810000 */
[----:B------:R-:W3:Y:S02]  /*ab10*/  SHFL.BFLY PT, R0, R3, 0x1, 0x1f ;  /* 0x0c201f0003007f89 */ /* 0x000ee400000e0000 */
[----:B---3--:R-:W-:Y:S02]  /*ab20*/  FMNMX.FTZ R3, R3, R0, !PT ;  /* 0x0000000003037209 */ /* 0x008fe40007810000 */
[----:B------:R-:W3:Y:S03]  /*ab30*/  LDC R0, c[0x0][0x988] ;  /* 0x00026200ff007b82 */ /* 0x000ee60000000800 */
[C---:B------:R-:W-:Y:S01]  /*ab40*/  FADD.FTZ R200, -R3.reuse, R200 ;  /* 0x000000c803c87221 */ /* 0x040fe20000010100 */
[----:B---3--:R-:W-:-:S04]  /*ab50*/  FMUL.FTZ R203, R3, R0 ;  /* 0x0000000003cb7220 */ /* 0x008fc80000410000 */
        /* <DEDUP_REMOVED lines=24> */
[-CC-:B------:R-:W-:Y:S01]  /*ace0*/  FFMA.FTZ R192, R192, R0.reuse, -R203.reuse ;  /* 0x00000000c0c07223 */ /* 0x180fe200000108cb */
[-CC-:B------:R-:W-:Y:S01]  /*acf0*/  FFMA.FTZ R193, R193, R0.reuse, -R203.reuse ;  /* 0x00000000c1c17223 */ /* 0x180fe200000108cb */
[-CC-:B------:R-:W-:Y:S01]  /*ad00*/  FFMA.FTZ R196, R196, R0.reuse, -R203.reuse ;  /* 0x00000000c4c47223 */ /* 0x180fe200000108cb */
[----:B------:R-:W-:-:S02]  /*ad10*/  FFMA.FTZ R197, R197, R0, -R203 ;  /* 0x00000000c5c57223 */ /* 0x000fc400000108cb */
[----:B------:R-:W5:Y:S02]  /*ad20*/  S2R R203, SR_CgaCtaId ;  /* 0x0000000000cb7919 */ /* 0x000f640000008800 */
[----:B------:R-:W0:Y:S01]  /*ad30*/  MUFU.EX2 R156, R156 ;  /* 0x0000009c009c7308 */ /* 0x000e220000000800 */
[----:B---3--:R-:W-:Y:S01]  /*ad40*/  FFMA.FTZ R6, R172, R6, R152 ;  /* 0x00000006ac067223 */ /* 0x008fe20000010098 */
        /* <DEDUP_REMOVED lines=10> */
[----:B------:R-:W-:Y:S01]  /*adf0*/  FMNMX.FTZ R153, R154, R201, !PT ;  /* 0x000000c99a997209 */ /* 0x000fe20007810000 */
[-C--:B------:R-:W-:Y:S01]  /*ae00*/  FMUL.FTZ R37, R37, R172.reuse ;  /* 0x000000ac25257220 */ /* 0x080fe20000410000 */
[-C--:B------:R-:W-:Y:S01]  /*ae10*/  FMUL.FTZ R40, R40, R172.reuse ;  /* 0x000000ac28287220 */ /* 0x080fe20000410000 */
[-C--:B------:R-:W-:Y:S01]  /*ae20*/  FMUL.FTZ R41, R41, R172.reuse ;  /* 0x000000ac29297220 */ /* 0x080fe20000410000 */
[----:B------:R-:W-:Y:S01]  /*ae30*/  FMNMX.FTZ R153, R155, R153, !PT ;  /* 0x000000999b997209 */ /* 0x000fe20007810000 */
[----:B0-----:R-:W-:Y:S01]  /*ae40*/  FADD.FTZ R6, R156, R6 ;  /* 0x000000069c067221 */ /* 0x001fe20000010000 */
[----:B------:R-:W0:Y:S01]  /*ae50*/  MUFU.EX2 R152, R160 ;  /* 0x000000a000987308 */ /* 0x000e220000000800 */
[-C--:B------:R-:W-:Y:S01]  /*ae60*/  FMUL.FTZ R44, R44, R172.reuse ;  /* 0x000000ac2c2c7220 */ /* 0x080fe20000410000 */
[----:B------:R-:W-:Y:S01]  /*ae70*/  FMNMX.FTZ R153, R158, R153, !PT ;  /* 0x000000999e997209 */ /* 0x000fe20007810000 */
[-C--:B------:R-:W-:Y:S01]  /*ae80*/  FMUL.FTZ R45, R45, R172.reuse ;  /* 0x000000ac2d2d7220 */ /* 0x080fe20000410000 */
[-C--:B------:R-:W-:Y:S01]  /*ae90*/  FMUL.FTZ R48, R48, R172.reuse ;  /* 0x000000ac30307220 */ /* 0x080fe20000410000 */
[----:B------:R-:W-:Y:S01]  /*aea0*/  FMUL.FTZ R49, R49, R172 ;  /* 0x000000ac31317220 */ /* 0x000fe20000410000 */
[----:B------:R-:W-:Y:S01]  /*aeb0*/  FMNMX.FTZ R153, R159, R153, !PT ;  /* 0x000000999f997209 */ /* 0x000fe20007810000 */
[C---:B---3--:R-:W-:Y:S01]  /*aec0*/  FADD.FTZ R6, R157.reuse, R6 ;  /* 0x000000069d067221 */ /* 0x048fe20000010000 */
[----:B------:R-:W-:Y:S01]  /*aed0*/  F2FP.BF16.F32.PACK_AB R202, R157, R156 ;  /* 0x0000009c9dca723e */ /* 0x000fe200000010ff */
[----:B------:R-:W3:Y:S01]  /*aee0*/  MUFU.EX2 R161, R161 ;  /* 0x000000a100a17308 */ /* 0x000ee20000000800 */
        /* <DEDUP_REMOVED lines=8> */
[----:B------:R-:W-:Y:S01]  /*af70*/  FMNMX.FTZ R153, R166, R153, !PT ;  /* 0x00000099a6997209 */ /* 0x000fe20007810000 */
[----:B0-----:R-:W-:Y:S01]  /*af80*/  FADD.FTZ R6, R152, R6 ;  /* 0x0000000698067221 */ /* 0x001fe20000010000 */
        /* <DEDUP_REMOVED lines=12> */
[-C--:B------:R-:W-:Y:S01]  /*b050*/  FMUL.FTZ R73, R73, R172.reuse ;  /* 0x000000ac49497220 */ /* 0x080fe20000410000 */
[----:B------:R-:W0:Y:S01]  /*b060*/  MUFU.EX2 R226, R164 ;  /* 0x000000a400e27308 */ /* 0x000e220000000800 */
[----:B------:R-:W-:Y:S01]  /*b070*/  FMNMX.FTZ R153, R174, R153, !PT ;  /* 0x00000099ae997209 */ /* 0x000fe20007810000 */
[-C--:B------:R-:W-:Y:S01]  /*b080*/  FMUL.FTZ R76, R76, R172.reuse ;  /* 0x000000ac4c4c7220 */ /* 0x080fe20000410000 */
[-C--:B------:R-:W-:Y:S01]  /*b090*/  FMUL.FTZ R77, R77, R172.reuse ;  /* 0x000000ac4d4d7220 */ /* 0x080fe20000410000 */
[-C--:B------:R-:W-:Y:S01]  /*b0a0*/  FMUL.FTZ R80, R80, R172.reuse ;  /* 0x000000ac50507220 */ /* 0x080fe20000410000 */
[----:B------:R-:W-:Y:S01]  /*b0b0*/  FMNMX.FTZ R153, R175, R153, !PT ;  /* 0x00000099af997209 */ /* 0x000fe20007810000 */
[-C--:B------:R-:W-:Y:S01]  /*b0c0*/  FMUL.FTZ R81, R81, R172.reuse ;  /* 0x000000ac51517220 */ /* 0x080fe20000410000 */
[-C--:B------:R-:W-:Y:S01]  /*b0d0*/  FMUL.FTZ R84, R84, R172.reuse ;  /* 0x000000ac54547220 */ /* 0x080fe20000410000 */
        /* <DEDUP_REMOVED lines=21> */
[----:B------:R-:W-:Y:S01]  /*b230*/  FMNMX.FTZ R153, R187, R153, !PT ;  /* 0x00000099bb997209 */ /* 0x000fe20007810000 */
[-C--:B------:R-:W-:Y:S01]  /*b240*/  FMUL.FTZ R108, R108, R172.reuse ;  /* 0x000000ac6c6c7220 */ /* 0x080fe20000410000 */
[-C--:B------:R-:W-:Y:S01]  /*b250*/  FMUL.FTZ R109, R109, R172.reuse ;  /* 0x000000ac6d6d7220 */ /* 0x080fe20000410000 */
[----:B------:R-:W3:Y:S01]  /*b260*/  MUFU.EX2 R176, R176 ;  /* 0x000000b000b07308 */ /* 0x000ee20000000800 */
[----:B------:R-:W-:Y:S01]  /*b270*/  FMNMX.FTZ R153, R190, R153, !PT ;  /* 0x00000099be997209 */ /* 0x000fe20007810000 */
[----:B----4-:R-:W-:Y:S01]  /*b280*/  FADD.FTZ R6, R225, R6 ;  /* 0x00000006e1067221 */ /* 0x010fe20000010000 */
[-C--:B------:R-:W-:Y:S01]  /*b290*/  FMUL.FTZ R112, R112, R172.reuse ;  /* 0x000000ac70707220 */ /* 0x080fe20000410000 */
[-C--:B------:R-:W-:Y:S01]  /*b2a0*/  FMUL.FTZ R113, R113, R172.reuse ;  /* 0x000000ac71717220 */ /* 0x080fe20000410000 */
[----:B------:R-:W-:Y:S01]  /*b2b0*/  FMNMX.FTZ R153, R191, R153, !PT ;  /* 0x00000099bf997209 */ /* 0x000fe20007810000 */
[C---:B------:R-:W-:Y:S01]  /*b2c0*/  FADD.FTZ R6, R156.reuse, R6 ;  /* 0x000000069c067221 */ /* 0x040fe20000010000 */
[----:B------:R-:W-:Y:S01]  /*b2d0*/  F2FP.BF16.F32.PACK_AB R156, R156, R225 ;  /* 0x000000e19c9c723e */ /* 0x000fe200000010ff */
[----:B------:R-:W4:Y:S01]  /*b2e0*/  MUFU.EX2 R177, R177 ;  /* 0x000000b100b17308 */ /* 0x000f220000000800 */
[----:B------:R-:W-:Y:S01]  /*b2f0*/  FMNMX.FTZ R153, R194, R153, !PT ;  /* 0x00000099c2997209 */ /* 0x000fe20007810000 */
[----:B0-----:R-:W-:Y:S01]  /*b300*/  FADD.FTZ R6, R224, R6 ;  /* 0x00000006e0067221 */ /* 0x001fe20000010000 */
[-C--:B------:R-:W-:Y:S01]  /*b310*/  FMUL.FTZ R116, R116, R172.reuse ;  /* 0x000000ac74747220 */ /* 0x080fe20000410000 */
[-C--:B------:R-:W-:Y:S01]  /*b320*/  FMUL.FTZ R117, R117, R172.reuse ;  /* 0x000000ac75757220 */ /* 0x080fe20000410000 */
[----:B------:R-:W-:Y:S01]  /*b330*/  FMNMX.FTZ R153, R195, R153, !PT ;  /* 0x00000099c3997209 */ /* 0x000fe20007810000 */
[----:B------:R-:W-:Y:S01]  /*b340*/  FADD.FTZ R6, R160, R6 ;  /* 0x00000006a0067221 */ /* 0x000fe20000010000 */
        /* <DEDUP_REMOVED lines=10> */
[----:B----4-:R-:W-:Y:S01]  /*b3f0*/  FADD.FTZ R6, R177, R6 ;  /* 0x00000006b1067221 */ /* 0x010fe20000010000 */
[----:B------:R-:W4:Y:S01]  /*b400*/  SHFL.BFLY PT, R153, R157, 0x2, 0x1f ;  /* 0x0c401f009d997f89 */ /* 0x000f2200000e0000 */
[-C--:B------:R-:W-:Y:S01]  /*b410*/  FMUL.FTZ R129, R129, R172.reuse ;  /* 0x000000ac81817220 */ /* 0x080fe20000410000 */
[-C--:B------:R-:W-:Y:S01]  /*b420*/  FMUL.FTZ R132, R132, R172.reuse ;  /* 0x000000ac84847220 */ /* 0x080fe20000410000 */
[-C--:B------:R-:W-:Y:S01]  /*b430*/  FMUL.FTZ R133, R133, R172.reuse ;  /* 0x000000ac85857220 */ /* 0x080fe20000410000 */
[-C--:B------:R-:W-:Y:S01]  /*b440*/  FMUL.FTZ R136, R136, R172.reuse ;  /* 0x000000ac88887220 */ /* 0x080fe20000410000 */
[-C--:B------:R-:W-:Y:S01]  /*b450*/  FMUL.FTZ R137, R137, R172.reuse ;  /* 0x000000ac89897220 */ /* 0x080fe20000410000 */
[----:B------:R-:W1:Y:S01]  /*b460*/  MUFU.EX2 R184, R184 ;  /* 0x000000b800b87308 */ /* 0x000e620000000800 */
        /* <DEDUP_REMOVED lines=8> */
[----:B---3--:R-:W-:-:S07]  /*b4f0*/  FADD.FTZ R6, R181, R6 ;  /* 0x00000006b5067221 */ /* 0x008fce0000010000 */
[----:B------:R-:W3:Y:S01]  /*b500*/  MUFU.EX2 R188, R188 ;  /* 0x000000bc00bc7308 */ /* 0x000ee20000000800 */
[----:B-1----:R-:W-:Y:S01]  /*b510*/  FADD.FTZ R6, R184, R6 ;  /* 0x00000006b8067221 */ /* 0x002fe20000010000 */
[----:B----4-:R-:W-:-:S05]  /*b520*/  FMNMX.FTZ R157, R157, R153, !PT ;  /* 0x000000999d9d7209 */ /* 0x010fca0007810000 */
[----:B------:R-:W1:Y:S01]  /*b530*/  SHFL.BFLY PT, R153, R157, 0x1, 0x1f ;  /* 0x0c201f009d997f89 */ /* 0x000e6200000e0000 */
[----:B------:R-:W4:Y:S01]  /*b540*/  MUFU.EX2 R189, R189 ;  /* 0x000000bd00bd7308 */ /* 0x000f220000000800 */
[C---:B0-----:R-:W-:Y:S01]  /*b550*/  FADD.FTZ R6, R164.reuse, R6 ;  /* 0x00000006a4067221 */ /* 0x041fe20000010000 */
[----:B------:R-:W-:-:S06]  /*b560*/  F2FP.BF16.F32.PACK_AB R164, R164, R184 ;  /* 0x000000b8a4a4723e */ /* 0x000fcc00000010ff */
[----:B------:R-:W0:Y:S01]  /*b570*/  MUFU.EX2 R168, R192 ;  /* 0x000000c000a87308 */ /* 0x000e220000000800 */
[----:B---3--:R-:W-:-:S07]  /*b580*/  FADD.FTZ R6, R188, R6 ;  /* 0x00000006bc067221 */ /* 0x008fce0000010000 */
[----:B------:R-:W-:Y:S01]  /*b590*/  MUFU.EX2 R193, R193 ;  /* 0x000000c100c17308 */ /* 0x000fe20000000800 */
[----:B----4-:R-:W-:Y:S01]  /*b5a0*/  FADD.FTZ R6, R189, R6 ;  /* 0x00000006bd067221 */ /* 0x010fe20000010000 */
[----:B-1----:R-:W-:-:S06]  /*b5b0*/  FMNMX.FTZ R173, R157, R153, !PT ;  /* 0x000000999dad7209 */ /* 0x002fcc0007810000 */
[----:B------:R-:W-:Y:S01]  /*b5c0*/  MUFU.EX2 R196, R196 ;  /* 0x000000c400c47308 */ /* 0x000fe20000000800 */
[----:B0-----:R-:W-:Y:S01]  /*b5d0*/  FADD.FTZ R6, R168, R6 ;  /* 0x00000006a8067221 */ /* 0x001fe20000010000 */
[C---:B------:R-:W-:Y:S01]  /*b5e0*/  FMUL.FTZ R153, R173.reuse, R0 ;  /* 0x00000000ad997220 */ /* 0x040fe20000410000 */
[----:B------:R-:W-:-:S03]  /*b5f0*/  FADD.FTZ R157, -R173, R201 ;  /* 0x000000c9ad9d7221 */ /* 0x000fc60000010100 */
[-CC-:B------:R-:W-:Y:S01]  /*b600*/  FFMA.FTZ R154, R154, R0.reuse, -R153.reuse ;  /* 0x000000009a9a7223 */ /* 0x180fe20000010899 */
[-C--:B------:R-:W-:Y:S01]  /*b610*/  FMUL.FTZ R157, R157, R0.reuse ;  /* 0x000000009d9d7220 */ /* 0x080fe20000410000 */
        /* <DEDUP_REMOVED lines=25> */
[----:B------:R-:W-:Y:S01]  /*b7b0*/  FFMA.FTZ R199, R199, R0, -R153 ;  /* 0x00000000c7c77223 */ /* 0x000fe20000010899 */
[----:B0-----:R-:W-:Y:S01]  /*b7c0*/  VIADD R157, R9, 0x22840 ;  /* 0x00022840099d7836 */ /* 0x001fe20000000000 */
[----:B------:R-:W0:Y:S01]  /*b7d0*/  MUFU.EX2 R158, R158 ;  /* 0x0000009e009e7308 */ /* 0x000e220000000800 */
[----:B-1----:R-:W-:Y:S01]  /*b7e0*/  FFMA.FTZ R7, R174, R7, R154 ;  /* 0x00000007ae077223 */ /* 0x002fe2000001009a */
[C---:B------:R-:W-:Y:S01]  /*b7f0*/  FADD.FTZ R6, R193.reuse, R6 ;  /* 0x00000006c1067221 */ /* 0x040fe20000010000 */
[----:B------:R-:W-:Y:S01]  /*b800*/  F2FP.BF16.F32.PACK_AB R168, R193, R168 ;  /* 0x000000a8c1a8723e */ /* 0x000fe200000010ff */
[-C--:B------:R-:W-:Y:S01]  /*b810*/  FMUL.FTZ R26, R26, R174.reuse ;  /* 0x000000ae1a1a7220 */ /* 0x080fe20000410000 */
[----:B-----5:R-:W-:Y:S01]  /*b820*/  PRMT R157, R203, 0x654, R157 ;  /* 0x00000654cb9d7816 */ /* 0x020fe2000000009d */
[----:B------:R-:W-:Y:S01]  /*b830*/  FADD.FTZ R6, R196, R6 ;  /* 0x00000006c4067221 */ /* 0x000fe20000010000 */
[----:B------:R-:W-:Y:S01]  /*b840*/  FMUL.FTZ R27, R27, R174 ;  /* 0x000000ae1b1b7220 */ /* 0x000fe20000410000 */
[----:B------:R-:W1:Y:S01]  /*b850*/  MUFU.EX2 R159, R159 ;  /* 0x0000009f009f7308 */ /* 0x000e620000000800 */
[C---:B---3--:R-:W-:Y:S01]  /*b860*/  FADD.FTZ R7, R155.reuse, R7 ;  /* 0x000000079b077221 */ /* 0x048fe20000010000 */
[----:B------:R3:W-:Y:S01]  /*b870*/  SYNCS.ARRIVE.TRANS64.RED.A1T0 RZ, [R157+URZ], RZ ;  /* 0x000000ff9dff79a7 */ /* 0x0007e2000810043f */
[----:B------:R-:W-:Y:S01]  /*b880*/  F2FP.BF16.F32.PACK_AB R201, R155, R154 ;  /* 0x0000009a9bc9723e */ /* 0x000fe200000010ff */
[----:B------:R-:W-:Y:S01]  /*b890*/  FMUL.FTZ R30, R30, R174 ;  /* 0x000000ae1e1e7220 */ /* 0x000fe20000410000 */
[----:B------:R-:W-:Y:S01]  /*b8a0*/  F2FP.BF16.F32.PACK_AB R154, R165, R226 ;  /* 0x000000e2a59a723e */ /* 0x000fe200000010ff */
[-C--:B------:R-:W-:Y:S01]  /*b8b0*/  FMUL.FTZ R31, R31, R174.reuse ;  /* 0x000000ae1f1f7220 */ /* 0x080fe20000410000 */
[-C--:B------:R-:W-:Y:S01]  /*b8c0*/  FMUL.FTZ R34, R34, R174.reuse ;  /* 0x000000ae22227220 */ /* 0x080fe20000410000 */
[----:B------:R-:W4:Y:S01]  /*b8d0*/  MUFU.EX2 R153, R162 ;  /* 0x000000a200997308 */ /* 0x000f220000000800 */
        /* <DEDUP_REMOVED lines=10> */
[----:B------:R-:W-:Y:S01]  /*b980*/  FMUL.FTZ R47, R47, R174 ;  /* 0x000000ae2f2f7220 */ /* 0x000fe20000410000 */
[----:B------:R-:W-:Y:S01]  /*b990*/  F2FP.BF16.F32.PACK_AB R158, R160, R224 ;  /* 0x000000e0a09e723e */ /* 0x000fe200000010ff */
[----:B------:R-:W-:Y:S01]  /*b9a0*/  FMUL.FTZ R50, R50, R174 ;  /* 0x000000ae32327220 */ /* 0x000fe20000410000 */
[----:B------:R-:W-:Y:S01]  /*b9b0*/  F2FP.BF16.F32.PACK_AB R160, R177, R176 ;  /* 0x000000b0b1a0723e */ /* 0x000fe200000010ff */
[----:B------:R-:W-:Y:S01]  /*b9c0*/  FMUL.FTZ R51, R51, R174 ;  /* 0x000000ae33337220 */ /* 0x000fe20000410000 */
[----:B------:R-:W1:Y:S01]  /*b9d0*/  MUFU.EX2 R166, R166 ;  /* 0x000000a600a67308 */ /* 0x000e620000000800 */
[----:B----4-:R-:W-:Y:S01]  /*b9e0*/  FADD.FTZ R7, R153, R7 ;  /* 0x0000000799077221 */ /* 0x010fe20000010000 */
[----:B------:R-:W-:Y:S01]  /*b9f0*/  F2FP.BF16.F32.PACK_AB R162, R181, R180 ;  /* 0x000000b4b5a2723e */ /* 0x000fe200000010ff */
[-C--:B------:R-:W-:Y:S01]  /*ba00*/  FMUL.FTZ R54, R54, R174.reuse ;  /* 0x000000ae36367220 */ /* 0x080fe20000410000 */
[-C--:B------:R-:W-:Y:S01]  /*ba10*/  FMUL.FTZ R55, R55, R174.reuse ;  /* 0x000000ae37377220 */ /* 0x080fe20000410000 */
[-C--:B------:R-:W-:Y:S01]  /*ba20*/  FMUL.FTZ R58, R58, R174.reuse ;  /* 0x000000ae3a3a7220 */ /* 0x080fe20000410000 */
[-C--:B------:R-:W-:Y:S01]  /*ba30*/  FMUL.FTZ R59, R59, R174.reuse ;  /* 0x000000ae3b3b7220 */ /* 0x080fe20000410000 */
[-C--:B------:R-:W-:Y:S01]  /*ba40*/  FMUL.FTZ R62, R62, R174.reuse ;  /* 0x000000ae3e3e7220 */ /* 0x080fe20000410000 */
        /* <DEDUP_REMOVED lines=8> */
[----:B---3--:R-:W0:Y:S01]  /*bad0*/  MUFU.EX2 R157, R169 ;  /* 0x000000a9009d7308 */ /* 0x008e220000000800 */
        /* <DEDUP_REMOVED lines=8> */
[C---:B----4-:R-:W-:Y:S01]  /*bb60*/  FADD.FTZ R7, R167.reuse, R7 ;  /* 0x00000007a7077221 */ /* 0x050fe20000010000 */
[----:B------:R-:W-:Y:S01]  /*bb70*/  F2FP.BF16.F32.PACK_AB R155, R167, R166 ;  /* 0x000000a6a79b723e */ /* 0x000fe200000010ff */
[----:B------:R-:W-:Y:S01]  /*bb80*/  FMUL.FTZ R86, R86, R174 ;  /* 0x000000ae56567220 */ /* 0x000fe20000410000 */
[----:B------:R-:W-:Y:S01]  /*bb90*/  F2FP.BF16.F32.PACK_AB R166, R189, R188 ;  /* 0x000000bcbda6723e */ /* 0x000fe200000010ff */
        /* <DEDUP_REMOVED lines=46> */
[-C--:B------:R-:W-:Y:S01]  /*be80*/  FMUL.FTZ R150, R150, R174.reuse ;  /* 0x000000ae96967220 */ /* 0x080fe20000410000 */
[----:B------:R-:W-:-:S04]  /*be90*/  FMUL.FTZ R151, R151, R174 ;  /* 0x000000ae97977220 */ /* 0x000fc80000410000 */
[----:B------:R-:W3:Y:S01]  /*bea0*/  MUFU.EX2 R165, R186 ;  /* 0x000000ba00a57308 */ /* 0x000ee20000000800 */
[----:B0-----:R-:W-:-:S07]  /*beb0*/  FADD.FTZ R7, R163, R7 ;  /* 0x00000007a3077221 */ /* 0x001fce0000010000 */
[----:B------:R-:W0:Y:S01]  /*bec0*/  MUFU.EX2 R187, R187 ;  /* 0x000000bb00bb7308 */ /* 0x000e220000000800 */
[C---:B-1----:R-:W-:Y:S01]  /*bed0*/  FADD.FTZ R7, R183.reuse, R7 ;  /* 0x00000007b7077221 */ /* 0x042fe20000010000 */
[----:B------:R-:W-:-:S06]  /*bee0*/  F2FP.BF16.F32.PACK_AB R163, R183, R163 ;  /* 0x000000a3b7a3723e */ /* 0x000fcc00000010ff */
[----:B------:R-:W1:Y:S01]  /*bef0*/  MUFU.EX2 R167, R190 ;  /* 0x000000be00a77308 */ /* 0x000e620000000800 */
[----:B---3--:R-:W-:-:S07]  /*bf00*/  FADD.FTZ R7, R165, R7 ;  /* 0x00000007a5077221 */ /* 0x008fce0000010000 */
[----:B------:R-:W3:Y:S01]  /*bf10*/  MUFU.EX2 R191, R191 ;  /* 0x000000bf00bf7308 */ /* 0x000ee20000000800 */
[C---:B0-----:R-:W-:Y:S01]  /*bf20*/  FADD.FTZ R7, R187.reuse, R7 ;  /* 0x00000007bb077221 */ /* 0x041fe20000010000 */
[----:B------:R-:W-:-:S06]  /*bf30*/  F2FP.BF16.F32.PACK_AB R165, R187, R165 ;  /* 0x000000a5bba5723e */ /* 0x000fcc00000010ff */
[----:B------:R-:W0:Y:S01]  /*bf40*/  MUFU.EX2 R169, R194 ;  /* 0x000000c200a97308 */ /* 0x000e220000000800 */
[----:B-1----:R-:W-:-:S07]  /*bf50*/  FADD.FTZ R7, R167, R7 ;  /* 0x00000007a7077221 */ /* 0x002fce0000010000 */
[----:B------:R-:W1:Y:S01]  /*bf60*/  MUFU.EX2 R195, R195 ;  /* 0x000000c300c37308 */ /* 0x000e620000000800 */
[C---:B---3--:R-:W-:Y:S01]  /*bf70*/  FADD.FTZ R7, R191.reuse, R7 ;  /* 0x00000007bf077221 */ /* 0x048fe20000010000 */
[----:B------:R-:W-:-:S06]  /*bf80*/  F2FP.BF16.F32.PACK_AB R167, R191, R167 ;  /* 0x000000a7bfa7723e */ /* 0x000fcc00000010ff */
[----:B------:R-:W3:Y:S01]  /*bf90*/  MUFU.EX2 R171, R198 ;  /* 0x000000c600ab7308 */ /* 0x000ee20000000800 */
[----:B0-----:R-:W-:-:S07]  /*bfa0*/  FADD.FTZ R7, R169, R7 ;  /* 0x00000007a9077221 */ /* 0x001fce0000010000 */
[----:B------:R-:W0:Y:S01]  /*bfb0*/  MUFU.EX2 R170, R197 ;  /* 0x000000c500aa7308 */ /* 0x000e220000000800 */
[C---:B-1----:R-:W-:Y:S01]  /*bfc0*/  FADD.FTZ R7, R195.reuse, R7 ;  /* 0x00000007c3077221 */ /* 0x042fe20000010000 */
[----:B------:R-:W-:-:S06]  /*bfd0*/  F2FP.BF16.F32.PACK_AB R169, R195, R169 ;  /* 0x000000a9c3a9723e */ /* 0x000fcc00000010ff */
        /* <DEDUP_REMOVED lines=8> */
.L_x_9792:
[----:B------:R0:W1:Y:S01]  /*c060*/  SYNCS.PHASECHK.TRANS64.TRYWAIT P2, [R9+URZ+0x22850], R10 ;  /* 0x0228500a090075a7 */ /* 0x000062000804017f */
[----:B------:R-:W-:Y:S05]  /*c070*/  @!P0 BRA `(.L_x_9793) ;  /* 0x0000000000048947 */ /* 0x000fea0003800000 */
[----:B------:R-:W-:Y:S01]  /*c080*/  BPT.TRAP 0x1 ;  /* 0x000000040000795c */ /* 0x000fe20000300000 */
.L_x_9793:
[----:B------:R-:W-:Y:S04]  /*c090*/  BSSY B0, `(.L_x_9794) ;  /* 0x0000004000007945 */ /* 0x000fe80003800000 */
[----:B-1----:R-:W-:Y:S05]  /*c0a0*/  @P2 BRA `(.L_x_9795) ;  /* 0x0000000000082947 */ /* 0x002fea0003800000 */
[----:B------:R-:W1:Y:S02]  /*c0b0*/  SYNCS.PHASECHK.TRANS64.TRYWAIT P2, [R9+URZ+0x22850], R10 ;  /* 0x0228500a090075a7 */ /* 0x000e64000804017f */
[----:B-1----:R-:W-:Y:S05]  /*c0c0*/  @!P2 BRA `(.L_x_9796) ;  /* 0x000000b4006ca947 */ /* 0x002fea0003800000 */
.L_x_9795:
[----:B------:R-:W-:Y:S05]  /*c0d0*/  BSYNC B0 ;  /* 0x0000000000007941 */ /* 0x000fea0003800000 */
.L_x_9794:
[----:B------:R-:W3:Y:S01]  /*c0e0*/  S2R R172, SR_TID.X ;  /* 0x0000000000ac7919 */ /* 0x000ee20000002100 */
[----:B------:R-:W-:Y:S05]  /*c0f0*/  WARPSYNC.ALL ;  /* 0x0000000000007948 */ /* 0x000fea0003800000 */
[----:B------:R-:W-:Y:S02]  /*c100*/  IMAD R174, R206, 0xc00, R228 ;  /* 0x00000c00ceae7824 */ /* 0x000fe400078e02e4 */
[----:B------:R-:W-:Y:S02]  /*c110*/  IMAD.MOV.U32 R175, RZ, RZ, 0x40000040 ;  /* 0x40000040ffaf7424 */ /* 0x000fe400078e00ff */
[C---:B------:R-:W-:Y:S01]  /*c120*/  VIADD R176, R174.reuse, 0x80 ;  /* 0x00000080aeb07836 */ /* 0x040fe20000000000 */
[----:B------:R-:W-:Y:S01]  /*c130*/  R2UR UR6, R174 ;  /* 0x00000000ae0672ca */ /* 0x000fe200000e0000 */
[----:B------:R-:W-:Y:S01]  /*c140*/  IMAD.MOV.U32 R177, RZ, RZ, 0x40000040 ;  /* 0x40000040ffb17424 */ /* 0x000fe200078e00ff */
[----:B------:R-:W-:Y:S01]  /*c150*/  R2UR UR7, R175 ;  /* 0x00000000af0772ca */ /* 0x000fe200000e0000 */
[----:B------:R-:W-:Y:S01]  /*c160*/  IMAD.MOV.U32 R175, RZ, RZ, 0x40000040 ;  /* 0x40000040ffaf7424 */ /* 0x000fe200078e00ff */
[----:B---3--:R-:W-:-:S05]  /*c170*/  SHF.R.U32.HI R172, RZ, 0x7, R172 ;  /* 0x00000007ffac7819 */ /* 0x008fca00000116ac */
[----:B01----:R-:W-:-:S05]  /*c180*/  VIADD R10, R172, 0x8 ;  /* 0x00000008ac0a7836 */ /* 0x003fca0000000000 */
[----:B------:R0:W-:Y:S06]  /*c190*/  BAR.SYNC.DEFER_BLOCKING R10, 0x100 ;  /* 0x0004000a0000751d */ /* 0x0001ec0000010000 */
[----:B------:R-:W-:-:S06]  /*c1a0*/  WARPGROUP.ARRIVE ;  /* 0x00000000000079c5 */ /* 0x000fcc0000000000 */
        /* <DEDUP_REMOVED lines=8> */
[----:B------:R-:W-:Y:S01]  /*c230*/  VIADD R152, R174, 0x100 ;  /* 0x00000100ae987836 */ /* 0x000fe20000000000 */
[----:B------:R-:W-:Y:S01]  /*c240*/  WARPGROUP.ARRIVE ;  /* 0x00000000000079c5 */ /* 0x000fe20000000000 */
[----:B------:R-:W-:-:S03]  /*c250*/  IMAD.MOV.U32 R153, RZ, RZ, 0x40000040 ;  /* 0x40000040ff997424 */ /* 0x000fc600078e00ff */
[----:B------:R-:W-:Y:S01]  /*c260*/  R2UR UR6, R152 ;  /* 0x00000000980672ca */ /* 0x000fe200000e0000 */
[----:B------:R-:W-:Y:S01]  /*c270*/  VIADD R152, R174, 0x180 ;  /* 0x00000180ae987836 */ /* 0x000fe20000000000 */
[----:B------:R-:W-:Y:S01]  /*c280*/  R2UR UR7, R153 ;  /* 0x00000000990772ca */ /* 0x000fe200000e0000 */
[----:B------:R-:W-:-:S15]  /*c290*/  IMAD.MOV.U32 R153, RZ, RZ, 0x40000040 ;  /* 0x40000040ff997424 */ /* 0x000fde00078e00ff */
[----:B------:R-:W-:Y:S01]  /*c2a0*/  HGMMA.64x256x16.F32.BF16 R24, R156, gdesc[UR4].tnspB, R24, gsb0 ;  /* 0x43e000049c187df0 */ /* 0x000fe20008001818 */
[----:B------:R-:W-:Y:S01]  /*c2b0*/  R2UR UR6, R152 ;  /* 0x00000000980672ca */ /* 0x000fe200000e0000 */
[C---:B------:R-:W-:Y:S01]  /*c2c0*/  VIADD R152, R174.reuse, 0x200 ;  /* 0x00000200ae987836 */ /* 0x040fe20000000000 */
[----:B------:R-:W-:Y:S01]  /*c2d0*/  R2UR UR7, R153 ;  /* 0x00000000990772ca */ /* 0x000fe200000e0000 */
[----:B------:R-:W-:Y:S02]  /*c2e0*/  IMAD.MOV.U32 R153, RZ, RZ, 0x40000040 ;  /* 0x40000040ff997424 */ /* 0x000fe400078e00ff */
[----:B------:R-:W-:Y:S01]  /*c2f0*/  VIADD R174, R174, 0x280 ;  /* 0x00000280aeae7836 */ /* 0x000fe20000000000 */
[----:B------:R-:W-:Y:S02]  /*c300*/  WARPGROUP.DEPBAR.LE gsb0, 0x0 ;  /* 0x00008000000079c5 */ /* 0x000fe40000010000 */
[----:B------:R-:W-:-:S15]  /*c310*/  WARPGROUP.ARRIVE ;  /* 0x00000000000079c5 */ /* 0x000fde0000000000 */
[----:B------:R-:W-:-:S04]  /*c320*/  NOP ;  /* 0x0000000000007918 */ /* 0x000fc80000000000 */
        /* <DEDUP_REMOVED lines=14> */
[----:B0-----:R-:W-:Y:S05]  /*c410*/  @!P0 BRA `(.L_x_9797) ;  /* 0x0000000000048947 */ /* 0x001fea0003800000 */
[----:B------:R-:W-:Y:S01]  /*c420*/  BPT.TRAP 0x1 ;  /* 0x000000040000795c */ /* 0x000fe20000300000 */
.L_x_9797:
[----:B------:R-:W0:Y:S01]  /*c430*/  S2R R10, SR_CgaCtaId ;  /* 0x00000000000a7919 */ /* 0x000e220000008800 */
[----:B------:R-:W-:Y:S02]  /*c440*/  VIADD R9, R9, 0x22860 ;  /* 0x0002286009097836 */ /* 0x000fe40000000000 */
[----:B------:R-:W-:Y:S02]  /*c450*/  IMAD.MOV.U32 R201, RZ, RZ, R173 ;  /* 0x000000ffffc97224 */ /* 0x000fe400078e00ad */
[----:B------:R-:W-:Y:S01]  /*c460*/  IMAD.MOV.U32 R200, RZ, RZ, R3 ;  /* 0x000000ffffc87224 */ /* 0x000fe200078e0003 */
[----:B0-----:R-:W-:-:S04]  /*c470*/  PRMT R9, R10, 0x654, R9 ;  /* 0x000006540a097816 */ /* 0x001fc80000000009 */
[----:B------:R1:W-:Y:S01]  /*c480*/  SYNCS.ARRIVE.TRANS64.RED.A1T0 RZ, [R9+URZ], RZ ;  /* 0x000000ff09ff79a7 */ /* 0x0003e2000810043f */
[----:B------:R-:W-:Y:S05]  /*c490*/  @P1 BRA `(.L_x_9798) ;  /* 0xffffffe0003c1947 */ /* 0x000fea000383ffff */
.L_x_9786:
[----:B------:R-:W3:Y:S01]  /*c4a0*/  LDL.LU R177, [R1+0x28] ;  /* 0x0000280001b17983 */ /* 0x000ee20000300800 */
[----:B------:R-:W-:Y:S05]  /*c4b0*/  WARPSYNC.ALL ;  /* 0x0000000000007948 */ /* 0x000fea0003800000 */
[----:B------:R-:W4:Y:S01]  /*c4c0*/  SHFL.BFLY PT, R5, R6, 0x2, 0x1f ;  /* 0x0c401f0006057f89 */ /* 0x000f2200000e0000 */
[----:B-1----:R-:W-:Y:S01]  /*c4d0*/  IMAD.MOV.U32 R9, RZ, RZ, RZ ;  /* 0x000000ffff097224 */ /* 0x002fe200078e00ff */
[----:B------:R2:W-:Y:S06]  /*c4e0*/  BAR.ARV R11, 0x100 ;  /* 0x0004000b0000751d */ /* 0x0005ec0000002000 */
[----:B------:R-:W-:-:S02]  /*c4f0*/  VIADD R206, R206, 0x1 ;  /* 0x00000001cece7836 */ /* 0x000fc40000000000 */
[----:B------:R-:W-:Y:S06]  /*c500*/  BAR.ARV 0x8, 0x180 ;  /* 0x0206000000007b1d */ /* 0x000fec0000002000 */
[C---:B------:R-:W-:Y:S01]  /*c510*/  ISETP.NE.AND P0, PT, R206.reuse, 0x2, PT ;  /* 0x00000002ce00780c */ /* 0x040fe20003f05270 */
[----:B------:R-:W-:Y:S01]  /*c520*/  IMAD.MOV.U32 R21, RZ, RZ, -0x800000 ;  /* 0xff800000ff157424 */ /* 0x000fe200078e00ff */
[----:B0-----:R-:W0:Y:S01]  /*c530*/  SHFL.BFLY PT, R8, R7, 0x2, 0x1f ;  /* 0x0c401f0007087f89 */ /* 0x001e2200000e0000 */
[----:B------:R-:W-:Y:S01]  /*c540*/  IMAD.MOV.U32 R20, RZ, RZ, -0x800000 ;  /* 0xff800000ff147424 */ /* 0x000fe200078e00ff */
[----:B------:R-:W-:Y:S01]  /*c550*/  PLOP3.LUT P1, PT, PT, PT, PT, 0x8, 0x0 ;  /* 0x000000000000781c */ /* 0x000fe20003f2e170 */
[----:B----4-:R-:W-:Y:S01]  /*c560*/  FADD.FTZ R5, R5, R6 ;  /* 0x0000000605057221 */ /* 0x010fe20000010000 */
[----:B------:R-:W-:Y:S01]  /*c570*/  IMAD.MOV.U32 R6, RZ, RZ, RZ ;  /* 0x000000ffff067224 */ /* 0x000fe200078e00ff */
[----:B------:R-:W-:-:S03]  /*c580*/  SEL R206, R206, RZ, P0 ;  /* 0x000000ffcece7207 */ /* 0x000fc60000000000 */
[----:B------:R-:W1:Y:S01]  /*c590*/  SHFL.BFLY PT, R4, R5, 0x1, 0x1f ;  /* 0x0c201f0005047f89 */ /* 0x000e6200000e0000 */
[----:B0-----:R-:W-:-:S05]  /*c5a0*/  FADD.FTZ R10, R8, R7 ;  /* 0x00000007080a7221 */ /* 0x001fca0000010000 */
[----:B------:R-:W0:Y:S01]  /*c5b0*/  SHFL.BFLY PT, R13, R10, 0x1, 0x1f ;  /* 0x0c201f000a0d7f89 */ /* 0x000e2200000e0000 */
[----:B-1----:R-:W-:Y:S01]  /*c5c0*/  FADD.FTZ R7, R5, R4 ;  /* 0x0000000405077221 */ /* 0x002fe20000010000 */
[----:B------:R-:W-:-:S04]  /*c5d0*/  SEL R5, RZ, 0x1, P0 ;  /* 0x00000001ff057807 */ /* 0x000fc80000000000 */
[----:B------:R-:W-:Y:S02]  /*c5e0*/  FSETP.NE.FTZ.AND P2, PT, R7, RZ, PT ;  /* 0x000000ff0700720b */ /* 0x000fe40003f55000 */
[----:B------:R-:W-:-:S11]  /*c5f0*/  LOP3.LUT R216, R216, R5, RZ, 0x3c, !PT ;  /* 0x00000005d8d87212 */ /* 0x000fd600078e3cff */
[----:B------:R-:W1:Y:S01]  /*c600*/  @P2 MUFU.RCP R9, R7 ;  /* 0x0000000700092308 */ /* 0x000e620000001000 */
[----:B0-----:R-:W-:-:S05]  /*c610*/  FADD.FTZ R8, R10, R13 ;  /* 0x0000000d0a087221 */ /* 0x001fca0000010000 */
[----:B------:R-:W-:Y:S01]  /*c620*/  FSETP.NE.FTZ.AND P3, PT, R8, RZ, PT ;  /* 0x000000ff0800720b */ /* 0x000fe20003f75000 */
[-C--:B-1----:R-:W-:Y:S01]  /*c630*/  FMUL.FTZ R4, R28, R9.reuse ;  /* 0x000000091c047220 */ /* 0x082fe20000410000 */
[-C--:B------:R-:W-:Y:S01]  /*c640*/  FMUL.FTZ R152, R32, R9.reuse ;  /* 0x0000000920987220 */ /* 0x080fe20000410000 */
[----:B------:R-:W0:Y:S01]  /*c650*/  @P2 MUFU.LG2 R28, R7 ;  /* 0x00000007001c2308 */ /* 0x000e220000000c00 */
[----:B------:R-:W-:Y:S01]  /*c660*/  FMUL.FTZ R5, R33, R9 ;  /* 0x0000000921057220 */ /* 0x000fe20000410000 */
[----:B------:R-:W-:-:S08]  /*c670*/  @P2 FMUL.FTZ R33, R0, 0.69314718246459960938 ;  /* 0x3f31721800212820 */ /* 0x000fd00000410000 */
[----:B------:R-:W-:Y:S01]  /*c680*/  @P3 FMUL.FTZ R32, R0, 0.69314718246459960938 ;  /* 0x3f31721800203820 */ /* 0x000fe20000410000 */
[-C--:B------:R-:W-:Y:S01]  /*c690*/  FMUL.FTZ R166, R88, R9.reuse ;  /* 0x0000000958a67220 */ /* 0x080fe20000410000 */
[-C--:B------:R-:W-:Y:S01]  /*c6a0*/  FMUL.FTZ R167, R92, R9.reuse ;  /* 0x000000095ca77220 */ /* 0x080fe20000410000 */
[-C--:B------:R-:W-:Y:S01]  /*c6b0*/  FMUL.FTZ R168, R96, R9.reuse ;  /* 0x0000000960a87220 */ /* 0x080fe20000410000 */
[-C--:B------:R-:W-:Y:S01]  /*c6c0*/  FMUL.FTZ R169, R100, R9.reuse ;  /* 0x0000000964a97220 */ /* 0x080fe20000410000 */
[----:B------:R-:W1:Y:S01]  /*c6d0*/  @P3 MUFU.LG2 R19, R8 ;  /* 0x0000000800133308 */ /* 0x000e620000000c00 */
[-C--:B------:R-:W-:Y:S01]  /*c6e0*/  FMUL.FTZ R170, R104, R9.reuse ;  /* 0x0000000968aa7220 */ /* 0x080fe20000410000 */
[-C--:B------:R-:W-:Y:S01]  /*c6f0*/  FMUL.FTZ R24, R24, R9.reuse ;  /* 0x0000000918187220 */ /* 0x080fe20000410000 */
[-C--:B------:R-:W-:Y:S01]  /*c700*/  FMUL.FTZ R25, R25, R9.reuse ;  /* 0x0000000919197220 */ /* 0x080fe20000410000 */
[-C--:B------:R-:W-:Y:S01]  /*c710*/  FMUL.FTZ R29, R29, R9.reuse ;  /* 0x000000091d1d7220 */ /* 0x080fe20000410000 */
[-C--:B------:R-:W-:Y:S01]  /*c720*/  FMUL.FTZ R153, R36, R9.reuse ;  /* 0x0000000924997220 */ /* 0x080fe20000410000 */
[-C--:B------:R-:W-:Y:S01]  /*c730*/  FMUL.FTZ R37, R37, R9.reuse ;  /* 0x0000000925257220 */ /* 0x080fe20000410000 */
[-C--:B------:R-:W-:Y:S01]  /*c740*/  FMUL.FTZ R154, R40, R9.reuse ;  /* 0x00000009289a7220 */ /* 0x080fe20000410000 */
[----:B------:R-:W4:Y:S01]  /*c750*/  @P3 MUFU.RCP R6, R8 ;  /* 0x0000000800063308 */ /* 0x000f220000001000 */
        /* <DEDUP_REMOVED lines=8> */
[----:B-1----:R-:W-:Y:S01]  /*c7e0*/  @P3 FMUL.FTZ R19, R19, 0.69314718246459960938 ;  /* 0x3f31721813133820 */ /* 0x002fe20000410000 */
        /* <DEDUP_REMOVED lines=43> */
[-C--:B----4-:R-:W-:Y:S01]  /*caa0*/  FMUL.FTZ R7, R38, R6.reuse ;  /* 0x0000000626077220 */ /* 0x090fe20000410000 */
        /* <DEDUP_REMOVED lines=65> */
[----:B---3--:R-:W-:-:S05]  /*cec0*/  VIADD R177, R177, 0x1 ;  /* 0x00000001b1b17836 */ /* 0x008fca0000000000 */
[----:B------:R0:W-:Y:S02]  /*ced0*/  STL [R1+0x28], R177 ;  /* 0x000028b101007387 */ /* 0x0001e40000100800 */
.L_x_9743:
[----:B------:R-:W-:Y:S05]  /*cee0*/  WARPSYNC.ALL ;  /* 0x0000000000007948 */ /* 0x000fea0003800000 */
[----:B------:R-:W1:Y:S01]  /*cef0*/  S2R R3, SR_CgaCtaId ;  /* 0x0000000000037919 */ /* 0x000e620000008800 */
[----:B------:R-:W-:Y:S01]  /*cf00*/  MOV R19, 0x400 ;  /* 0x0000040000137802 */ /* 0x000fe20000000f00 */
[----:B------:R-:W-:Y:S01]  /*cf10*/  BSSY B0, `(.L_x_9799) ;  /* 0x000031c000007945 */ /* 0x000fe20003800000 */
[----:B------:R-:W-:Y:S02]  /*cf20*/  BAR.SYNC.DEFER_BLOCKING 0x5, 0x180 ;  /* 0x0146000000007b1d */ /* 0x000fe40000010000 */
[----:B-1----:R-:W-:-:S05]  /*cf30*/  LEA R19, R3, R19, 0x18 ;  /* 0x0000001303137211 */ /* 0x002fca00078ec0ff */
[----:B------:R1:W2:Y:S01]  /*cf40*/  LDS.128 R32, [R19+0x228d0] ;  /* 0x0228d00013207984 */ /* 0x0002a20000000c00 */
[----:B------:R-:W-:Y:S06]  /*cf50*/  BAR.ARV 0x4, 0x180 ;  /* 0x0106000000007b1d */ /* 0x000fec0000002000 */
[----:B------:R-:W-:Y:S05]  /*cf60*/  @P1 BRA `(.L_x_9800) ;  /* 0x00000020002c1947 */ /* 0x000fea0003800000 */
[----:B------:R-:W3:Y:S01]  /*cf70*/  LDL R3, [R1+0x54] ;  /* 0x0000540001037983 */ /* 0x000ee20000100800 */
[----:B------:R-:W4:Y:S01]  /*cf80*/  S2R R6, SR_SWINHI ;  /* 0x0000000000067919 */ /* 0x000f220000002f00 */
[----:B------:R-:W-:Y:S05]  /*cf90*/  WARPSYNC.ALL ;  /* 0x0000000000007948 */ /* 0x000fea0003800000 */
[----:B------:R-:W3:Y:S01]  /*cfa0*/  LDL.LU R179, [R1+0x1c] ;  /* 0x00001c0001b37983 */ /* 0x000ee20000300800 */
[----:B------:R-:W-:Y:S01]  /*cfb0*/  F2FP.BF16.F32.PACK_AB R24, R25, R24 ;  /* 0x000000181918723e */ /* 0x000fe200000010ff */
[----:B------:R-:W-:Y:S01]  /*cfc0*/  ULDC.64 UR4, c[0x0][0xc00] ;  /* 0x0003000000047ab9 */ /* 0x000fe20000000a00 */
[----:B------:R-:W-:Y:S01]  /*cfd0*/  F2FP.BF16.F32.PACK_AB R7, R39, R7 ;  /* 0x000000072707723e */ /* 0x000fe200000010ff */
[----:B------:R-:W3:Y:S01]  /*cfe0*/  LDL.LU R178, [R1+0x20] ;  /* 0x0000200001b27983 */ /* 0x000ee20000300800 */
[----:B------:R-:W-:Y:S01]  /*cff0*/  F2FP.BF16.F32.PACK_AB R9, R43, R9 ;  /* 0x000000092b09723e */ /* 0x000fe200000010ff */
[----:B--2---:R-:W2:Y:S01]  /*d000*/  LDC R32, c[0x0][0xbe8] ;  /* 0x0002fa00ff207b82 */ /* 0x004ea20000000800 */
[----:B------:R-:W-:-:S02]  /*d010*/  MOV R94, R19 ;  /* 0x00000013005e7202 */ /* 0x000fc40000000f00 */
[----:B----4-:R-:W-:Y:S01]  /*d020*/  MOV R95, R6 ;  /* 0x00000006005f7202 */ /* 0x010fe20000000f00 */
[----:B0-----:R-:W4:Y:S01]  /*d030*/  LDL R177, [R1+0x50] ;  /* 0x0000500001b17983 */ /* 0x001f220000100800 */
[----:B------:R-:W-:Y:S02]  /*d040*/  F2FP.BF16.F32.PACK_AB R25, R40, R12 ;  /* 0x0000000c2819723e */ /* 0x000fe400000010ff */
[----:B------:R-:W-:Y:S01]  /*d050*/  F2FP.BF16.F32.PACK_AB R6, R37, R153 ;  /* 0x000000992506723e */ /* 0x000fe200000010ff */
[----:B------:R-:W4:Y:S01]  /*d060*/  LDL R173, [R1+0x2c] ;  /* 0x00002c0001ad7983 */ /* 0x000f220000100800 */
        /* <DEDUP_REMOVED lines=21> */
[C---:B------:R-:W-:Y:S02]  /*d1c0*/  LOP3.LUT R27, R116.reuse, 0x380, RZ, 0xc0, !PT ;  /* 0x00000380741b7812 */ /* 0x040fe400078ec0ff */
[C---:B------:R-:W-:Y:S02]  /*d1d0*/  IADD3 R3, P2, R116.reuse, 0x40, RZ ;  /* 0x0000004074037810 */ /* 0x040fe40007f5e0ff */
[----:B------:R-:W-:Y:S02]  /*d1e0*/  IADD3 R115, P3, R116, 0x60, RZ ;  /* 0x0000006074737810 */ /* 0x000fe40007f7e0ff */
[----:B------:R-:W-:Y:S02]  /*d1f0*/  SHF.R.U64 R27, R27, 0x3, RZ ;  /* 0x000000031b1b7819 */ /* 0x000fe400000012ff */
[----:B-----5:R-:W-:Y:S02]  /*d200*/  LOP3.LUT R28, R3, 0x380, RZ, 0xc0, !PT ;  /* 0x00000380031c7812 */ /* 0x020fe400078ec0ff */
[----:B------:R-:W-:-:S02]  /*d210*/  LOP3.LUT R114, R115, 0x380, RZ, 0xc0, !PT ;  /* 0x0000038073727812 */ /* 0x000fc400078ec0ff */
[----:B------:R-:W-:Y:S01]  /*d220*/  LOP3.LUT R26, R27, R116, RZ, 0x3c, !PT ;  /* 0x000000741b1a7212 */ /* 0x000fe200078e3cff */
[--C-:B------:R-:W-:Y:S01]  /*d230*/  IMAD.MOV.U32 R27, RZ, RZ, R117.reuse ;  /* 0x000000ffff1b7224 */ /* 0x100fe200078e0075 */
[----:B------:R-:W-:Y:S02]  /*d240*/  SHF.R.U64 R28, R28, 0x3, RZ ;  /* 0x000000031c1c7819 */ /* 0x000fe400000012ff */
[----:B------:R-:W-:Y:S02]  /*d250*/  SHF.R.U64 R114, R114, 0x3, RZ ;  /* 0x0000000372727819 */ /* 0x000fe400000012ff */
[----:B------:R-:W-:Y:S02]  /*d260*/  LOP3.LUT R28, R28, R3, RZ, 0x3c, !PT ;  /* 0x000000031c1c7212 */ /* 0x000fe400078e3cff */
[----:B------:R-:W-:Y:S02]  /*d270*/  MOV R3, R26 ;  /* 0x0000001a00037202 */ /* 0x000fe40000000f00 */
[----:B------:R-:W-:Y:S01]  /*d280*/  LOP3.LUT R114, R114, R115, RZ, 0x3c, !PT ;  /* 0x0000007372727212 */ /* 0x000fe200078e3cff */
[--C-:B------:R-:W-:Y:S01]  /*d290*/  IMAD.X R115, RZ, RZ, R117.reuse, P3 ;  /* 0x000000ffff737224 */ /* 0x100fe200018e0675 */
[----:B------:R-:W-:Y:S01]  /*d2a0*/  F2FP.BF16.F32.PACK_AB R26, R29, R4 ;  /* 0x000000041d1a723e */ /* 0x000fe200000010ff */
[----:B------:R-:W-:Y:S01]  /*d2b0*/  IMAD.X R29, RZ, RZ, R117, P2 ;  /* 0x000000ffff1d7224 */ /* 0x000fe200010e0675 */
[----:B------:R-:W-:-:S02]  /*d2c0*/  IADD3 R119, P2, R116, 0x8000, RZ ;  /* 0x0000800074777810 */ /* 0x000fc40007f5e0ff */
[C---:B------:R-:W-:Y:S02]  /*d2d0*/  IADD3 R121, P3, R116.reuse, 0x8020, RZ ;  /* 0x0000802074797810 */ /* 0x040fe40007f7e0ff */
[C---:B------:R-:W-:Y:S02]  /*d2e0*/  IADD3 R31, P1, R116.reuse, 0x20, RZ ;  /* 0x00000020741f7810 */ /* 0x040fe40007f3e0ff */
[----:B------:R-:W-:Y:S02]  /*d2f0*/  LOP3.LUT R118, R119, 0x380, RZ, 0xc0, !PT ;  /* 0x0000038077767812 */ /* 0x000fe400078ec0ff */
[----:B------:R-:W-:Y:S02]  /*d300*/  LOP3.LUT R120, R121, 0x380, RZ, 0xc0, !PT ;  /* 0x0000038079787812 */ /* 0x000fe400078ec0ff */
[----:B------:R-:W-:Y:S02]  /*d310*/  LOP3.LUT R30, R31, 0x380, RZ, 0xc0, !PT ;  /* 0x000003801f1e7812 */ /* 0x000fe400078ec0ff */
[----:B------:R-:W-:-:S02]  /*d320*/  IADD3 R103, P4, R116, 0x4000, RZ ;  /* 0x0000400074677810 */ /* 0x000fc40007f9e0ff */
[----:B------:R-:W-:Y:S02]  /*d330*/  F2FP.BF16.F32.PACK_AB R27, R14, R10 ;  /* 0x0000000a0e1b723e */ /* 0x000fe400000010ff */
[----:B------:R-:W-:Y:S02]  /*d340*/  SHF.R.U64 R118, R118, 0x3, RZ ;  /* 0x0000000376767819 */ /* 0x000fe400000012ff */
[----:B------:R-:W-:Y:S02]  /*d350*/  SHF.R.U64 R120, R120, 0x3, RZ ;  /* 0x0000000378787819 */ /* 0x000fe400000012ff */
[----:B------:R-:W-:Y:S01]  /*d360*/  SHF.R.U64 R30, R30, 0x3, RZ ;  /* 0x000000031e1e7819 */ /* 0x000fe200000012ff */
[----:B------:R0:W-:Y:S01]  /*d370*/  STSM.16.M88.4 [R3], R24 ;  /* 0x0000001803007844 */ /* 0x0001e20000000200 */
[----:B------:R-:W-:Y:S02]  /*d380*/  LOP3.LUT R102, R103, 0x380, RZ, 0xc0, !PT ;  /* 0x0000038067667812 */ /* 0x000fe400078ec0ff */
        /* <DEDUP_REMOVED lines=9> */
[C---:B0-----:R-:W-:Y:S02]  /*d420*/  IADD3 R25, P2, R116.reuse, 0xc040, RZ ;  /* 0x0000c04074197810 */ /* 0x041fe40007f5e0ff */
[----:B------:R-:W-:Y:S02]  /*d430*/  IADD3 R27, P3, R116, 0xc060, RZ ;  /* 0x0000c060741b7810 */ /* 0x000fe40007f7e0ff */
[----:B------:R-:W-:Y:S02]  /*d440*/  SHF.R.U64 R102, R102, 0x3, RZ ;  /* 0x0000000366667819 */ /* 0x000fe400000012ff */
[----:B------:R-:W-:-:S02]  /*d450*/  LOP3.LUT R112, R113, 0x380, RZ, 0xc0, !PT ;  /* 0x0000038071707812 */ /* 0x000fc400078ec0ff */
[----:B------:R-:W-:Y:S02]  /*d460*/  LOP3.LUT R110, R111, 0x380, RZ, 0xc0, !PT ;  /* 0x000003806f6e7812 */ /* 0x000fe400078ec0ff */
[----:B------:R-:W-:Y:S02]  /*d470*/  LOP3.LUT R24, R25, 0x380, RZ, 0xc0, !PT ;  /* 0x0000038019187812 */ /* 0x000fe400078ec0ff */
[----:B------:R-:W-:Y:S02]  /*d480*/  LOP3.LUT R26, R27, 0x380, RZ, 0xc0, !PT ;  /* 0x000003801b1a7812 */ /* 0x000fe400078ec0ff */
[----:B------:R-:W-:Y:S02]  /*d490*/  LOP3.LUT R106, R107, 0x380, RZ, 0xc0, !PT ;  /* 0x000003806b6a7812 */ /* 0x000fe400078ec0ff */
[----:B------:R-:W-:Y:S01]  /*d4a0*/  LOP3.LUT R102, R102, R103, RZ, 0x3c, !PT ;  /* 0x0000006766667212 */ /* 0x000fe200078e3cff */
[----:B------:R-:W-:Y:S01]  /*d4b0*/  IMAD.X R103, RZ, RZ, R117, P4 ;  /* 0x000000ffff677224 */ /* 0x000fe200020e0675 */
[----:B------:R-:W-:-:S02]  /*d4c0*/  SHF.R.U64 R112, R112, 0x3, RZ ;  /* 0x0000000370707819 */ /* 0x000fc400000012ff */
[----:B------:R-:W-:Y:S02]  /*d4d0*/  SHF.R.U64 R110, R110, 0x3, RZ ;  /* 0x000000036e6e7819 */ /* 0x000fe400000012ff */
[----:B------:R-:W-:Y:S02]  /*d4e0*/  IADD3 R123, P4, R116, 0x8040, RZ ;  /* 0x00008040747b7810 */ /* 0x000fe40007f9e0ff */
[----:B------:R-:W-:Y:S02]  /*d4f0*/  SHF.R.U64 R24, R24, 0x3, RZ ;  /* 0x0000000318187819 */ /* 0x000fe400000012ff */
[----:B------:R-:W-:Y:S02]  /*d500*/  SHF.R.U64 R26, R26, 0x3, RZ ;  /* 0x000000031a1a7819 */ /* 0x000fe400000012ff */
[----:B------:R-:W-:Y:S02]  /*d510*/  SHF.R.U64 R106, R106, 0x3, RZ ;  /* 0x000000036a6a7819 */ /* 0x000fe400000012ff */
[----:B------:R-:W-:Y:S01]  /*d520*/  LOP3.LUT R112, R112, R113, RZ, 0x3c, !PT ;  /* 0x0000007170707212 */ /* 0x000fe200078e3cff */
[--C-:B------:R-:W-:Y:S01]  /*d530*/  IMAD.X R113, RZ, RZ, R117.reuse, P5 ;  /* 0x000000ffff717224 */ /* 0x100fe200028e0675 */
[----:B------:R-:W-:Y:S01]  /*d540*/  LOP3.LUT R110, R110, R111, RZ, 0x3c, !PT ;  /* 0x0000006f6e6e7212 */ /* 0x000fe200078e3cff */
[----:B------:R-:W-:Y:S01]  /*d550*/  IMAD.X R111, RZ, RZ, R117, P0 ;  /* 0x000000ffff6f7224 */ /* 0x000fe200000e0675 */
[----:B------:R-:W-:-:S02]  /*d560*/  LOP3.LUT R122, R123, 0x380, RZ, 0xc0, !PT ;  /* 0x000003807b7a7812 */ /* 0x000fc400078ec0ff */
[----:B------:R-:W-:Y:S01]  /*d570*/  LOP3.LUT R24, R24, R25, RZ, 0x3c, !PT ;  /* 0x0000001918187212 */ /* 0x000fe200078e3cff */
[--C-:B------:R-:W-:Y:S01]  /*d580*/  IMAD.X R25, RZ, RZ, R117.reuse, P2 ;  /* 0x000000ffff197224 */ /* 0x100fe200010e0675 */
[----:B------:R-:W-:Y:S01]  /*d590*/  LOP3.LUT R26, R26, R27, RZ, 0x3c, !PT ;  /* 0x0000001b1a1a7212 */ /* 0x000fe200078e3cff */
[--C-:B------:R-:W-:Y:S01]  /*d5a0*/  IMAD.X R27, RZ, RZ, R117.reuse, P3 ;  /* 0x000000ffff1b7224 */ /* 0x100fe200018e0675 */
[----:B------:R-:W-:Y:S01]  /*d5b0*/  LOP3.LUT R106, R106, R107, RZ, 0x3c, !PT ;  /* 0x0000006b6a6a7212 */ /* 0x000fe200078e3cff */
[----:B------:R-:W-:Y:S01]  /*d5c0*/  IMAD.X R107, RZ, RZ, R117, P1 ;  /* 0x000000ffff6b7224 */ /* 0x000fe200008e0675 */
[C---:B------:R-:W-:Y:S02]  /*d5d0*/  IADD3 R125, P5, R116.reuse, 0x8060, RZ ;  /* 0x00008060747d7810 */ /* 0x040fe40007fbe0ff */
[----:B------:R-:W-:Y:S02]  /*d5e0*/  F2FP.BF16.F32.PACK_AB R4, R5, R152 ;  /* 0x000000980504723e */ /* 0x000fe400000010ff */
[----:B------:R-:W-:-:S02]  /*d5f0*/  IADD3 R127, P0, R116, 0xc000, RZ ;  /* 0x0000c000747f7810 */ /* 0x000fc40007f1e0ff */
[----:B------:R-:W-:Y:S02]  /*d600*/  MOV R30, R30 ;  /* 0x0000001e001e7202 */ /* 0x000fe40000000f00 */
[----:B------:R-:W-:Y:S02]  /*d610*/  F2FP.BF16.F32.PACK_AB R5, R8, R0 ;  /* 0x000000000805723e */ /* 0x000fe400000010ff */
[----:B------:R-:W-:Y:S02]  /*d620*/  IADD3 R129, P1, R116, 0xc020, RZ ;  /* 0x0000c02074817810 */ /* 0x000fe40007f3e0ff */
[----:B------:R-:W-:Y:S02]  /*d630*/  SHF.R.U64 R122, R122, 0x3, RZ ;  /* 0x000000037a7a7819 */ /* 0x000fe400000012ff */
[----:B------:R-:W-:Y:S02]  /*d640*/  MOV R28, R28 ;  /* 0x0000001c001c7202 */ /* 0x000fe40000000f00 */
[----:B------:R-:W-:-:S02]  /*d650*/  F2FP.BF16.F32.PACK_AB R8, R41, R154 ;  /* 0x0000009a2908723e */ /* 0x000fc400000010ff */
[----:B------:R-:W-:Y:S02]  /*d660*/  F2FP.BF16.F32.PACK_AB R10, R45, R155 ;  /* 0x0000009b2d0a723e */ /* 0x000fe400000010ff */
[----:B------:R-:W-:Y:S01]  /*d670*/  LOP3.LUT R124, R125, 0x380, RZ, 0xc0, !PT ;  /* 0x000003807d7c7812 */ /* 0x000fe200078ec0ff */
[----:B------:R0:W-:Y:S01]  /*d680*/  STSM.16.M88.4 [R30], R4 ;  /* 0x000000041e007844 */ /* 0x0001e20000000200 */
[----:B------:R-:W-:Y:S02]  /*d690*/  LOP3.LUT R126, R127, 0x380, RZ, 0xc0, !PT ;  /* 0x000003807f7e7812 */ /* 0x000fe400078ec0ff */
[----:B------:R-:W-:Y:S02]  /*d6a0*/  MOV R114, R114 ;  /* 0x0000007200727202 */ /* 0x000fe40000000f00 */
[----:B------:R-:W-:Y:S02]  /*d6b0*/  MOV R0, R24 ;  /* 0x0000001800007202 */ /* 0x000fe40000000f00 */
[----:B------:R-:W-:-:S02]  /*d6c0*/  MOV R3, R26 ;  /* 0x0000001a00037202 */ /* 0x000fc40000000f00 */
[----:B------:R-:W-:Y:S02]  /*d6d0*/  F2FP.BF16.F32.PACK_AB R14, R53, R157 ;  /* 0x0000009d350e723e */ /* 0x000fe400000010ff */
[----:B------:R-:W-:Y:S02]  /*d6e0*/  LOP3.LUT R128, R129, 0x380, RZ, 0xc0, !PT ;  /* 0x0000038081807812 */ /* 0x000fe400078ec0ff */
[----:B------:R-:W-:Y:S02]  /*d6f0*/  MOV R102, R102 ;  /* 0x0000006600667202 */ /* 0x000fe40000000f00 */
[----:B------:R-:W-:Y:S02]  /*d700*/  F2FP.BF16.F32.PACK_AB R24, R57, R158 ;  /* 0x0000009e3918723e */ /* 0x000fe400000010ff */
[----:B------:R-:W-:Y:S02]  /*d710*/  F2FP.BF16.F32.PACK_AB R25, R59, R58 ;  /* 0x0000003a3b19723e */ /* 0x000fe400000010ff */
[----:B------:R-:W-:-:S02]  /*d720*/  F2FP.BF16.F32.PACK_AB R26, R61, R159 ;  /* 0x0000009f3d1a723e */ /* 0x000fc400000010ff */
[----:B------:R-:W-:Y:S01]  /*d730*/  F2FP.BF16.F32.PACK_AB R27, R63, R62 ;  /* 0x0000003e3f1b723e */ /* 0x000fe200000010ff */
[----:B------:R3:W-:Y:S01]  /*d740*/  STSM.16.M88.4 [R28], R8 ;  /* 0x000000081c007844 */ /* 0x0007e20000000200 */
[----:B------:R-:W-:Y:S01]  /*d750*/  LOP3.LUT R122, R122, R123, RZ, 0x3c, !PT ;  /* 0x0000007b7a7a7212 */ /* 0x000fe200078e3cff */
[----:B------:R-:W-:Y:S01]  /*d760*/  IMAD.X R123, RZ, RZ, R117, P4 ;  /* 0x000000ffff7b7224 */ /* 0x000fe200020e0675 */
[----:B------:R-:W-:Y:S02]  /*d770*/  MOV R112, R112 ;  /* 0x0000007000707202 */ /* 0x000fe40000000f00 */
[----:B0-----:R-:W-:Y:S02]  /*d780*/  F2FP.BF16.F32.PACK_AB R4, R65, R160 ;  /* 0x000000a04104723e */ /* 0x001fe400000010ff */
[----:B------:R-:W-:Y:S02]  /*d790*/  F2FP.BF16.F32.PACK_AB R5, R67, R66 ;  /* 0x000000424305723e */ /* 0x000fe400000010ff */
[----:B------:R-:W-:-:S02]  /*d7a0*/  F2FP.BF16.F32.PACK_AB R6, R69, R161 ;  /* 0x000000a14506723e */ /* 0x000fc400000010ff */
[----:B------:R-:W-:Y:S02]  /*d7b0*/  F2FP.BF16.F32.PACK_AB R7, R71, R70 ;  /* 0x000000464707723e */ /* 0x000fe400000010ff */
[----:B------:R-:W-:Y:S01]  /*d7c0*/  SHF.R.U64 R124, R124, 0x3, RZ ;  /* 0x000000037c7c7819 */ /* 0x000fe200000012ff */
[----:B------:R-:W-:Y:S01]  /*d7d0*/  STSM.16.M88.4 [R114], R12 ;  /* 0x0000000c72007844 */ /* 0x000fe20000000200 */
[----:B------:R-:W-:Y:S02]  /*d7e0*/  SHF.R.U64 R126, R126, 0x3, RZ ;  /* 0x000000037e7e7819 */ /* 0x000fe400000012ff */
[----:B------:R-:W-:Y:S02]  /*d7f0*/  MOV R110, R110 ;  /* 0x0000006e006e7202 */ /* 0x000fe40000000f00 */
[----:B---3--:R-:W-:Y:S02]  /*d800*/  F2FP.BF16.F32.PACK_AB R8, R73, R162 ;  /* 0x000000a24908723e */ /* 0x008fe400000010ff */
        /* <DEDUP_REMOVED lines=9> */
[----:B------:R-:W-:Y:S01]  /*d8a0*/  F2FP.BF16.F32.PACK_AB R31, R87, R86 ;  /* 0x00000056571f723e */ /* 0x000fe200000010ff */
[----:B------:R0:W-:Y:S01]  /*d8b0*/  STSM.16.M88.4 [R112], R4 ;  /* 0x0000000470007844 */ /* 0x0001e20000000200 */
[----:B------:R-:W-:Y:S02]  /*d8c0*/  MOV R118, R118 ;  /* 0x0000007600767202 */ /* 0x000fe40000000f00 */
[----:B------:R-:W-:Y:S02]  /*d8d0*/  F2FP.BF16.F32.PACK_AB R41, R91, R90 ;  /* 0x0000005a5b29723e */ /* 0x000fe400000010ff */
[----:B------:R-:W-:Y:S01]  /*d8e0*/  LOP3.LUT R124, R124, R125, RZ, 0x3c, !PT ;  /* 0x0000007d7c7c7212 */ /* 0x000fe200078e3cff */
[--C-:B------:R-:W-:Y:S01]  /*d8f0*/  IMAD.X R125, RZ, RZ, R117.reuse, P5 ;  /* 0x000000ffff7d7224 */ /* 0x100fe200028e0675 */
[----:B------:R-:W-:Y:S01]  /*d900*/  MOV R120, R120 ;  /* 0x0000007800787202 */ /* 0x000fe20000000f00 */
[----:B------:R3:W-:Y:S01]  /*d910*/  STSM.16.M88.4 [R110], R8 ;  /* 0x000000086e007844 */ /* 0x0007e20000000200 */
[----:B------:R-:W-:Y:S01]  /*d920*/  LOP3.LUT R126, R126, R127, RZ, 0x3c, !PT ;  /* 0x0000007f7e7e7212 */ /* 0x000fe200078e3cff */
[--C-:B------:R-:W-:Y:S01]  /*d930*/  IMAD.X R127, RZ, RZ, R117.reuse, P0 ;  /* 0x000000ffff7f7224 */ /* 0x100fe200000e0675 */
[----:B------:R-:W-:Y:S01]  /*d940*/  MOV R122, R122 ;  /* 0x0000007a007a7202 */ /* 0x000fe20000000f00 */
[----:B------:R-:W-:Y:S01]  /*d950*/  STSM.16.M88.4 [R106], R28 ;  /* 0x0000001c6a007844 */ /* 0x000fe20000000200 */
[----:B------:R-:W-:Y:S01]  /*d960*/  LOP3.LUT R128, R128, R129, RZ, 0x3c, !PT ;  /* 0x0000008180807212 */ /* 0x000fe200078e3cff */
[----:B------:R-:W-:Y:S01]  /*d970*/  IMAD.X R129, RZ, RZ, R117, P1 ;  /* 0x000000ffff817224 */ /* 0x000fe200008e0675 */
[----:B0-----:R-:W-:-:S02]  /*d980*/  F2FP.BF16.F32.PACK_AB R4, R105, R170 ;  /* 0x000000aa6904723e */ /* 0x001fc400000010ff */
[----:B------:R-:W-:Y:S02]  /*d990*/  F2FP.BF16.F32.PACK_AB R5, R50, R48 ;  /* 0x000000303205723e */ /* 0x000fe400000010ff */
[----:B------:R-:W-:Y:S02]  /*d9a0*/  F2FP.BF16.F32.PACK_AB R6, R109, R108 ;  /* 0x0000006c6d06723e */ /* 0x000fe400000010ff */
[----:B------:R-:W-:Y:S01]  /*d9b0*/  F2FP.BF16.F32.PACK_AB R7, R54, R52 ;  /* 0x000000343607723e */ /* 0x000fe200000010ff */
[----:B------:R-:W-:Y:S01]  /*d9c0*/  STSM.16.M88.4 [R118], R40 ;  /* 0x0000002876007844 */ /* 0x000fe20000000200 */
[----:B------:R-:W-:Y:S02]  /*d9d0*/  MOV R124, R124 ;  /* 0x0000007c007c7202 */ /* 0x000fe40000000f00 */
[----:B---3--:R-:W-:Y:S01]  /*d9e0*/  F2FP.BF16.F32.PACK_AB R8, R88, R171 ;  /* 0x000000ab5808723e */ /* 0x008fe200000010ff */
[----:B------:R-:W-:Y:S01]  /*d9f0*/  STSM.16.M88.4 [R120], R36 ;  /* 0x0000002478007844 */ /* 0x000fe20000000200 */
[----:B------:R-:W-:-:S02]  /*da00*/  F2FP.BF16.F32.PACK_AB R9, R60, R56 ;  /* 0x000000383c09723e */ /* 0x000fc400000010ff */
[----:B------:R-:W-:Y:S01]  /*da10*/  F2FP.BF16.F32.PACK_AB R10, R92, R172 ;  /* 0x000000ac5c0a723e */ /* 0x000fe200000010ff */
[----:B------:R0:W-:Y:S01]  /*da20*/  STSM.16.M88.4 [R122], R4 ;  /* 0x000000047a007844 */ /* 0x0001e20000000200 */
[----:B------:R-:W-:Y:S02]  /*da30*/  F2FP.BF16.F32.PACK_AB R11, R68, R64 ;  /* 0x00000040440b723e */ /* 0x000fe400000010ff */
[----:B------:R-:W-:Y:S02]  /*da40*/  MOV R126, R126 ;  /* 0x0000007e007e7202 */ /* 0x000fe40000000f00 */
[----:B------:R-:W-:Y:S02]  /*da50*/  F2FP.BF16.F32.PACK_AB R12, R96, R174 ;  /* 0x000000ae600c723e */ /* 0x000fe400000010ff */
[----:B------:R-:W-:Y:S02]  /*da60*/  F2FP.BF16.F32.PACK_AB R13, R76, R72 ;  /* 0x000000484c0d723e */ /* 0x000fe400000010ff */
[----:B------:R-:W-:-:S02]  /*da70*/  F2FP.BF16.F32.PACK_AB R14, R100, R175 ;  /* 0x000000af640e723e */ /* 0x000fc400000010ff */
[----:B------:R-:W-:Y:S02]  /*da80*/  F2FP.BF16.F32.PACK_AB R15, R84, R80 ;  /* 0x00000050540f723e */ /* 0x000fe400000010ff */
[----:B------:R-:W-:Y:S02]  /*da90*/  ISETP.NE.U32.AND P0, PT, RZ, UR4, PT ;  /* 0x00000004ff007c0c */ /* 0x000fe4000bf05070 */
[----:B------:R-:W-:Y:S02]  /*daa0*/  MOV R128, R128 ;  /* 0x0000008000807202 */ /* 0x000fe40000000f00 */
[----:B0-----:R-:W-:Y:S02]  /*dab0*/  IADD3 R6, P1, R179, UR4, RZ ;  /* 0x00000004b3067c10 */ /* 0x001fe4000ff3e0ff */
[----:B------:R-:W-:Y:S02]  /*dac0*/  F2FP.BF16.F32.PACK_AB R24, R104, R176 ;  /* 0x000000b06818723e */ /* 0x000fe400000010ff */
[----:B------:R-:W-:-:S02]  /*dad0*/  F2FP.BF16.F32.PACK_AB R25, R131, R130 ;  /* 0x000000828319723e */ /* 0x000fc400000010ff */
[----:B------:R-:W-:Y:S02]  /*dae0*/  F2FP.BF16.F32.PACK_AB R26, R133, R132 ;  /* 0x00000084851a723e */ /* 0x000fe400000010ff */
[----:B------:R-:W-:Y:S01]  /*daf0*/  F2FP.BF16.F32.PACK_AB R27, R135, R134 ;  /* 0x00000086871b723e */ /* 0x000fe200000010ff */
[----:B------:R0:W-:Y:S01]  /*db00*/  STSM.16.M88.4 [R124], R8 ;  /* 0x000000087c007844 */ /* 0x0001e20000000200 */
[----:B------:R-:W-:Y:S02]  /*db10*/  ISETP.NE.AND.EX P0, PT, RZ, UR5, PT, P0 ;  /* 0x00000005ff007c0c */ /* 0x000fe4000bf05300 */
[----:B------:R-:W-:Y:S01]  /*db20*/  IADD3.X R7, R178, UR5, RZ, P1, !PT ;  /* 0x00000005b2077c10 */ /* 0x000fe20008ffe4ff */
[----:B------:R-:W-:Y:S01]  /*db30*/  STSM.16.M88.4 [R126], R12 ;  /* 0x0000000c7e007844 */ /* 0x000fe20000000200 */
[----:B------:R-:W-:Y:S02]  /*db40*/  ULDC.64 UR4, c[0x0][0xc08] ;  /* 0x0003020000047ab9 */ /* 0x000fe40000000a00 */
[----:B------:R-:W-:Y:S01]  /*db50*/  ISETP.NE.U32.AND P2, PT, RZ, UR4, PT ;  /* 0x00000004ff007c0c */ /* 0x000fe2000bf45070 */
[----:B------:R4:W-:Y:S04]  /*db60*/  STSM.16.M88.4 [R128], R24 ;  /* 0x0000001880007844 */ /* 0x0009e80000000200 */
[----:B------:R3:W-:Y:S01]  /*db70*/  STSM.16.M88.4 [R0], R136 ;  /* 0x0000008800007844 */ /* 0x0007e20000000200 */
[----:B------:R-:W-:-:S03]  /*db80*/  ISETP.NE.AND.EX P2, PT, RZ, UR5, PT, P2 ;  /* 0x00000005ff007c0c */ /* 0x000fc6000bf45320 */
[----:B------:R3:W-:Y:S01]  /*db90*/  STSM.16.M88.4 [R3], R144 ;  /* 0x0000009003007844 */ /* 0x0007e20000000200 */
[----:B------:R-:W-:Y:S01]  /*dba0*/  IMAD.MOV.U32 R80, RZ, RZ, RZ ;  /* 0x000000ffff507224 */ /* 0x000fe200078e00ff */
[----:B------:R-:W-:Y:S08]  /*dbb0*/  BAR.SYNC.DEFER_BLOCKING 0x1, 0x100 ;  /* 0x0044000000007b1d */ /* 0x000ff00000010000 */
[----:B------:R-:W-:Y:S01]  /*dbc0*/  @P2 IADD3 R4, P3, R179, UR4, RZ ;  /* 0x00000004b3042c10 */ /* 0x000fe2000ff7e0ff */
[----:B------:R-:W-:-:S02]  /*dbd0*/  ULDC UR4, c[0x0][0xa88] ;  /* 0x0002a20000047ab9 */ /* 0x000fc40000000800 */
[----:B0-----:R-:W-:Y:S01]  /*dbe0*/  IMAD.U32 R11, RZ, RZ, UR4 ;  /* 0x00000004ff0b7e24 */ /* 0x001fe2000f8e00ff */
[----:B------:R-:W-:Y:S01]  /*dbf0*/  @P2 IADD3.X R5, R178, UR5, RZ, P3, !PT ;  /* 0x00000005b2052c10 */ /* 0x000fe20009ffe4ff */
[----:B------:R3:W5:Y:S04]  /*dc00*/  @P0 LDG.E R80, desc[UR40][R6.64] ;  /* 0x0000002806500981 */ /* 0x000768000c1e1900 */
[----:B------:R3:W5:Y:S01]  /*dc10*/  @P2 LDG.E R11, desc[UR40][R4.64] ;  /* 0x00000028040b2981 */ /* 0x000762000c1e1900 */
[----:B--2---:R-:W-:-:S13]  /*dc20*/  ISETP.NE.AND P1, PT, R32, 0x1, PT ;  /* 0x000000012000780c */ /* 0x004fda0003f25270 */
[----:B------:R-:W0:Y:S08]  /*dc30*/  @P1 LDC R8, c[0x0][0xbec] ;  /* 0x0002fb00ff081b82 */ /* 0x000e300000000800 */
[----:B------:R-:W2:Y:S01]  /*dc40*/  @P1 LDC R9, c[0x0][0xbf0] ;  /* 0x0002fc00ff091b82 */ /* 0x000ea20000000800 */
[----:B----4-:R-:W-:Y:S01]  /*dc50*/  IMAD R25, R173, 0x80, R177 ;  /* 0x00000080ad197824 */ /* 0x010fe200078e02b1 */
[----:B---3--:R-:W-:Y:S06]  /*dc60*/  @P2 BRA `(.L_x_9801) ;  /* 0x0000000000102947 */ /* 0x008fec0003800000 */
[----:B------:R-:W-:Y:S05]  /*dc70*/  @!P0 BRA `(.L_x_9801) ;  /* 0x00000000000c8947 */ /* 0x000fea0003800000 */
[----:B------:R-:W3:Y:S04]  /*dc80*/  LDG.E R0, desc[UR40][R6.64] ;  /* 0x0000002806007981 */ /* 0x000ee8000c1e1900 */
[----:B-----5:R-:W3:Y:S02]  /*dc90*/  LDG.E R11, desc[UR40][R6.64+0x4] ;  /* 0x00000428060b7981 */ /* 0x020ee4000c1e1900 */
[----:B---3--:R-:W-:-:S07]  /*dca0*/  IMAD.IADD R11, R11, 0x1, -R0 ;  /* 0x000000010b0b7824 */ /* 0x008fce00078e0a00 */
.L_x_9801:
[----:B------:R-:W3:Y:S01]  /*dcb0*/  LDL.LU R10, [R1+0x38] ;  /* 0x00003800010a7983 */ /* 0x000ee20000300800 */
[----:B0-----:R-:W-:Y:S01]  /*dcc0*/  @P1 IMAD.HI.U32 R0, R25, R8, RZ ;  /* 0x0000000819001227 */ /* 0x001fe200078e00ff */
[----:B------:R-:W-:-:S03]  /*dcd0*/  ULDC.64 UR4, c[0x0][0xb90] ;  /* 0x0002e40000047ab9 */ /* 0x000fc60000000a00 */
[----:B------:R-:W-:Y:S01]  /*dce0*/  IMAD.MOV.U32 R7, RZ, RZ, R25 ;  /* 0x000000ffff077224 */ /* 0x000fe200078e0019 */
[----:B------:R-:W4:Y:S01]  /*dcf0*/  LDL.LU R6, [R1+0x24] ;  /* 0x0000240001067983 */ /* 0x000f220000300800 */
[----:B-----5:R-:W-:Y:S01]  /*dd00*/  SHF.R.S32.HI R81, RZ, 0x1f, R80 ;  /* 0x0000001fff517819 */ /* 0x020fe20000011450 */
[----:B------:R-:W0:Y:S02]  /*dd10*/  @P1 LDC R85, c[0x0][0xbec] ;  /* 0x0002fb00ff551b82 */ /* 0x000e240000000800 */
[----:B------:R-:W3:Y:S01]  /*dd20*/  LDL.LU R88, [R1+0x18] ;  /* 0x0000180001587983 */ /* 0x000ee20000300800 */
[----:B--2---:R-:W-:Y:S01]  /*dd30*/  @P1 SHF.R.U32.HI R7, RZ, R9, R0 ;  /* 0x00000009ff071219 */ /* 0x004fe20000011600 */
[----:B------:R-:W2:Y:S04]  /*dd40*/  S2R R87, SR_TID.X ;  /* 0x0000000000577919 */ /* 0x000ea80000002100 */
[----:B------:R-:W-:Y:S01]  /*dd50*/  IMAD.MOV R15, RZ, RZ, -R7 ;  /* 0x000000ffff0f7224 */ /* 0x000fe200078e0a07 */
[----:B------:R-:W1:Y:S01]  /*dd60*/  S2R R26, SR_TID.X ;  /* 0x00000000001a7919 */ /* 0x000e620000002100 */
[----:B--2---:R-:W-:-:S05]  /*dd70*/  VIADD R87, R87, 0xffffff80 ;  /* 0xffffff8057577836 */ /* 0x004fca0000000000 */
[----:B------:R-:W-:-:S04]  /*dd80*/  SHF.R.S32.HI R86, RZ, 0x1f, R87 ;  /* 0x0000001fff567819 */ /* 0x000fc80000011457 */
[----:B------:R-:W-:-:S04]  /*dd90*/  LEA.HI R86, R86, R87, RZ, 0x3 ;  /* 0x0000005756567211 */ /* 0x000fc800078f18ff */
[----:B------:R-:W-:-:S05]  /*dda0*/  SHF.R.S32.HI R86, RZ, 0x3, R86 ;  /* 0x00000003ff567819 */ /* 0x000fca0000011456 */
[----:B------:R-:W-:Y:S02]  /*ddb0*/  IMAD R13, R86, 0x40, R217 ;  /* 0x00000040560d7824 */ /* 0x000fe400078e02d9 */
[C---:B------:R-:W-:Y:S02]  /*ddc0*/  VIADD R90, R217.reuse, 0xc0 ;  /* 0x000000c0d95a7836 */ /* 0x040fe40000000000 */
[C---:B------:R-:W-:Y:S01]  /*ddd0*/  VIADD R92, R217.reuse, 0x80 ;  /* 0x00000080d95c7836 */ /* 0x040fe20000000000 */
[----:B------:R-:W-:Y:S01]  /*dde0*/  BSSY B1, `(.L_x_9802) ;  /* 0x00000df000017945 */ /* 0x000fe20003800000 */
[C---:B------:R-:W-:Y:S02]  /*ddf0*/  VIADD R89, R217.reuse, 0xc0 ;  /* 0x000000c0d9597836 */ /* 0x040fe40000000000 */
[C---:B------:R-:W-:Y:S02]  /*de00*/  VIADD R91, R217.reuse, 0x80 ;  /* 0x00000080d95b7836 */ /* 0x040fe40000000000 */
[----:B------:R-:W-:Y:S01]  /*de10*/  VIADD R93, R217, 0x40 ;  /* 0x00000040d95d7836 */ /* 0x000fe20000000000 */
[----:B----4-:R-:W-:-:S02]  /*de20*/  SEL R82, R6, RZ, !P0 ;  /* 0x000000ff06527207 */ /* 0x010fc40004000000 */
[----:B---3--:R-:W-:Y:S01]  /*de30*/  SHF.R.S32.HI R83, RZ, 0x1f, R88 ;  /* 0x0000001fff537819 */ /* 0x008fe20000011458 */
[----:B------:R-:W-:-:S04]  /*de40*/  IMAD.WIDE.U32 R4, R88, UR4, R80 ;  /* 0x0000000458047c25 */ /* 0x000fc8000f8e0050 */
[----:B------:R-:W-:-:S04]  /*de50*/  IMAD R3, R83, UR4, RZ ;  /* 0x0000000453037c24 */ /* 0x000fc8000f8e02ff */
[----:B------:R-:W-:Y:S01]  /*de60*/  IMAD R9, R88, UR5, R3 ;  /* 0x0000000558097c24 */ /* 0x000fe2000f8e0203 */
[----:B------:R-:W-:Y:S01]  /*de70*/  SEL R3, R10, RZ, !P0 ;  /* 0x000000ff0a037207 */ /* 0x000fe20004000000 */
[----:B------:R-:W-:Y:S01]  /*de80*/  ULDC.64 UR4, c[0x0][0xb98] ;  /* 0x0002e60000047ab9 */ /* 0x000fe20000000a00 */
[----:B------:R-:W2:Y:S01]  /*de90*/  LDL R10, [R1+0x48] ;  /* 0x00004800010a7983 */ /* 0x000ea20000100800 */
[----:B------:R-:W-:Y:S02]  /*dea0*/  IMAD.IADD R5, R5, 0x1, R9 ;  /* 0x0000000105057824 */ /* 0x000fe400078e0209 */
[----:B------:R-:W-:Y:S02]  /*deb0*/  IMAD R9, R32, R15, R25 ;  /* 0x0000000f20097224 */ /* 0x000fe400078e0219 */
[----:B------:R-:W-:Y:S02]  /*dec0*/  IMAD R15, R3, UR4, RZ ;  /* 0x00000004030f7c24 */ /* 0x000fe4000f8e02ff */
[----:B------:R-:W-:Y:S01]  /*ded0*/  IMAD.WIDE.U32 R4, R82, UR4, R4 ;  /* 0x0000000452047c25 */ /* 0x000fe2000f8e0004 */
[----:B------:R-:W-:-:S03]  /*dee0*/  SHF.R.S32.HI R0, RZ, 0x1f, R9 ;  /* 0x0000001fff007819 */ /* 0x000fc60000011409 */
[----:B------:R-:W-:Y:S01]  /*def0*/  IMAD.WIDE R94, R13, 0x2, R94 ;  /* 0x000000020d5e7825 */ /* 0x000fe200078e025e */
[----:B------:R-:W-:Y:S02]  /*df00*/  SHF.R.S32.HI R13, RZ, 0x1f, R7 ;  /* 0x0000001fff0d7819 */ /* 0x000fe40000011407 */
[----:B------:R-:W-:Y:S01]  /*df10*/  IADD3 R4, P0, R7, R4, RZ ;  /* 0x0000000407047210 */ /* 0x000fe20007f1e0ff */
[----:B------:R-:W-:Y:S01]  /*df20*/  IMAD R15, R82, UR5, R15 ;  /* 0x00000005520f7c24 */ /* 0x000fe2000f8e020f */
[----:B------:R-:W-:Y:S02]  /*df30*/  ULDC.64 UR4, c[0x0][0xb88] ;  /* 0x0002e20000047ab9 */ /* 0x000fe40000000a00 */
[----:B------:R-:W-:Y:S02]  /*df40*/  IMAD R0, R0, UR4, RZ ;  /* 0x0000000400007c24 */ /* 0x000fe4000f8e02ff */
[----:B------:R-:W-:Y:S02]  /*df50*/  IADD3.X R5, R13, R5, R15, P0, !PT ;  /* 0x000000050d057210 */ /* 0x000fe400007fe40f */
[----:B------:R-:W-:-:S02]  /*df60*/  IMAD R13, R9, UR5, R0 ;  /* 0x00000005090d7c24 */ /* 0x000fc4000f8e0200 */
[----:B------:R-:W-:Y:S01]  /*df70*/  IMAD.WIDE.U32 R4, R9, UR4, R4 ;  /* 0x0000000409047c25 */ /* 0x000fe2000f8e0004 */
[----:B------:R-:W-:-:S03]  /*df80*/  ULDC.64 UR4, c[0x0][0xb50] ;  /* 0x0002d40000047ab9 */ /* 0x000fc60000000a00 */
[----:B------:R-:W-:Y:S01]  /*df90*/  IMAD.IADD R5, R5, 0x1, R13 ;  /* 0x0000000105057824 */ /* 0x000fe200078e020d */
[----:B------:R-:W-:Y:S02]  /*dfa0*/  LEA R6, P0, R4, UR4, 0x2 ;  /* 0x0000000404067c11 */ /* 0x000fe4000f8010ff */
[----:B------:R-:W-:Y:S02]  /*dfb0*/  IADD3 R7, P2, R94, 0x1000, RZ ;  /* 0x000010005e077810 */ /* 0x000fe40007f5e0ff */
[----:B------:R-:W-:Y:S01]  /*dfc0*/  LEA.HI.X R4, R4, UR5, R5, 0x2, P0 ;  /* 0x0000000504047c11 */ /* 0x000fe200080f1405 */
[----:B-1----:R-:W-:Y:S01]  /*dfd0*/  VIADD R26, R26, 0xffffff80 ;  /* 0xffffff801a1a7836 */ /* 0x002fe20000000000 */
[C---:B------:R-:W-:Y:S01]  /*dfe0*/  IADD3 R29, P0, R94.reuse, 0x4000, RZ ;  /* 0x000040005e1d7810 */ /* 0x040fe20007f1e0ff */
[----:B------:R-:W-:Y:S01]  /*dff0*/  IMAD.X R9, RZ, RZ, R95, P2 ;  /* 0x000000ffff097224 */ /* 0x000fe200010e065f */
[C---:B------:R-:W-:Y:S02]  /*e000*/  IADD3 R41, P2, R94.reuse, 0x6000, RZ ;  /* 0x000060005e297810 */ /* 0x040fe40007f5e0ff */
[----:B------:R-:W-:Y:S01]  /*e010*/  IADD3 R13, P3, R94, 0x2000, RZ ;  /* 0x000020005e0d7810 */ /* 0x000fe20007f7e0ff */
[----:B------:R-:W-:Y:S01]  /*e020*/  SHFL.IDX PT, R54, R6, RZ, 0x1c1f ;  /* 0x001c1fff06367589 */ /* 0x000fe200000e0000 */
[----:B------:R-:W-:Y:S01]  /*e030*/  LOP3.LUT R28, R29, 0x380, RZ, 0xc0, !PT ;  /* 0x000003801d1c7812 */ /* 0x000fe200078ec0ff */
[----:B------:R-:W-:Y:S01]  /*e040*/  IMAD R0, R11, R32, RZ ;  /* 0x000000200b007224 */ /* 0x000fe200078e02ff */
[----:B------:R-:W-:Y:S01]  /*e050*/  LOP3.LUT R40, R41, 0x380, RZ, 0xc0, !PT ;  /* 0x0000038029287812 */ /* 0x000fe200078ec0ff */
[----:B------:R-:W-:Y:S01]  /*e060*/  SHFL.IDX PT, R58, R6, 0x1, 0x1c1f ;  /* 0x003c1f00063a7f89 */ /* 0x000fe200000e0000 */
[----:B------:R-:W-:Y:S01]  /*e070*/  SHF.R.U64 R28, R28, 0x3, RZ ;  /* 0x000000031c1c7819 */ /* 0x000fe200000012ff */
[----:B------:R-:W-:Y:S01]  /*e080*/  ULDC.64 UR4, c[0x0][0xaa0] ;  /* 0x0002a80000047ab9 */ /* 0x000fe20000000a00 */
[----:B------:R-:W-:-:S02]  /*e090*/  SHF.R.S32.HI R14, RZ, 0x1f, R26 ;  /* 0x0000001fff0e7819 */ /* 0x000fc4000001141a */
[----:B------:R-:W-:Y:S01]  /*e0a0*/  LOP3.LUT R28, R28, R29, RZ, 0x3c, !PT ;  /* 0x0000001d1c1c7212 */ /* 0x000fe200078e3cff */
[--C-:B------:R-:W-:Y:S01]  /*e0b0*/  IMAD.X R29, RZ, RZ, R95.reuse, P0 ;  /* 0x000000ffff1d7224 */ /* 0x100fe200000e065f */
[----:B------:R-:W-:Y:S02]  /*e0c0*/  SHF.R.U64 R40, R40, 0x3, RZ ;  /* 0x0000000328287819 */ /* 0x000fe400000012ff */
[----:B------:R-:W-:Y:S02]  /*e0d0*/  IADD3 R53, P0, R94, 0x9000, RZ ;  /* 0x000090005e357810 */ /* 0x000fe40007f1e0ff */
[----:B------:R-:W-:Y:S02]  /*e0e0*/  LEA.HI R14, R14, R26, RZ, 0x7 ;  /* 0x0000001a0e0e7211 */ /* 0x000fe400078f38ff */
[----:B------:R-:W-:Y:S01]  /*e0f0*/  LOP3.LUT R40, R40, R41, RZ, 0x3c, !PT ;  /* 0x0000002928287212 */ /* 0x000fe200078e3cff */
[----:B------:R-:W-:Y:S01]  /*e100*/  IMAD.X R41, RZ, RZ, R95, P2 ;  /* 0x000000ffff297224 */ /* 0x000fe200010e065f */
[----:B------:R-:W-:-:S02]  /*e110*/  LOP3.LUT R52, R53, 0x380, RZ, 0xc0, !PT ;  /* 0x0000038035347812 */ /* 0x000fc400078ec0ff */
[----:B------:R-:W-:Y:S02]  /*e120*/  IADD3 R61, P2, R94, 0xb000, RZ ;  /* 0x0000b0005e3d7810 */ /* 0x000fe40007f5e0ff */
[----:B------:R-:W-:Y:S01]  /*e130*/  LOP3.LUT R14, R14, 0xffffff80, RZ, 0xc0, !PT ;  /* 0xffffff800e0e7812 */ /* 0x000fe200078ec0ff */
[----:B------:R-:W1:Y:S01]  /*e140*/  SHFL.IDX PT, R55, R4, RZ, 0x1c1f ;  /* 0x001c1fff04377589 */ /* 0x000e6200000e0000 */
[----:B------:R-:W-:Y:S02]  /*e150*/  SHF.R.U64 R52, R52, 0x3, RZ ;  /* 0x0000000334347819 */ /* 0x000fe400000012ff */
[----:B------:R-:W-:Y:S01]  /*e160*/  LOP3.LUT R60, R61, 0x380, RZ, 0xc0, !PT ;  /* 0x000003803d3c7812 */ /* 0x000fe200078ec0ff */
[----:B------:R-:W-:Y:S01]  /*e170*/  IMAD.IADD R14, R26, 0x1, -R14 ;  /* 0x000000011a0e7824 */ /* 0x000fe200078e0a0e */
[----:B------:R-:W-:Y:S01]  /*e180*/  LOP3.LUT R12, R13, 0x380, RZ, 0xc0, !PT ;  /* 0x000003800d0c7812 */ /* 0x000fe200078ec0ff */
[----:B------:R3:W4:Y:S01]  /*e190*/  SHFL.IDX PT, R59, R4, 0x1, 0x1c1f ;  /* 0x003c1f00043b7f89 */ /* 0x00072200000e0000 */
[----:B------:R-:W-:Y:S01]  /*e1a0*/  LOP3.LUT R52, R52, R53, RZ, 0x3c, !PT ;  /* 0x0000003534347212 */ /* 0x000fe200078e3cff */
[----:B------:R-:W-:Y:S01]  /*e1b0*/  IMAD.X R53, RZ, RZ, R95, P0 ;  /* 0x000000ffff357224 */ /* 0x000fe200000e065f */
[----:B------:R-:W-:-:S02]  /*e1c0*/  SHF.R.U64 R60, R60, 0x3, RZ ;  /* 0x000000033c3c7819 */ /* 0x000fc400000012ff */
[----:B------:R-:W-:Y:S02]  /*e1d0*/  SHF.R.U64 R12, R12, 0x3, RZ ;  /* 0x000000030c0c7819 */ /* 0x000fe400000012ff */
[----:B------:R-:W-:Y:S02]  /*e1e0*/  LOP3.LUT P0, RZ, R14, 0x3, RZ, 0xc0, !PT ;  /* 0x000000030eff7812 */ /* 0x000fe4000780c0ff */
[----:B------:R-:W-:Y:S02]  /*e1f0*/  SHF.R.S32.HI R84, RZ, 0x1f, R87 ;  /* 0x0000001fff547819 */ /* 0x000fe40000011457 */
[----:B------:R-:W-:Y:S01]  /*e200*/  LOP3.LUT R60, R60, R61, RZ, 0x3c, !PT ;  /* 0x0000003d3c3c7212 */ /* 0x000fe200078e3cff */
[--C-:B------:R-:W-:Y:S01]  /*e210*/  IMAD.X R61, RZ, RZ, R95.reuse, P2 ;  /* 0x000000ffff3d7224 */ /* 0x100fe200010e065f */
[----:B------:R-:W-:Y:S01]  /*e220*/  LOP3.LUT R12, R12, R13, RZ, 0x3c, !PT ;  /* 0x0000000d0c0c7212 */ /* 0x000fe200078e3cff */
[----:B------:R-:W-:Y:S01]  /*e230*/  IMAD.X R13, RZ, RZ, R95, P3 ;  /* 0x000000ffff0d7224 */ /* 0x000fe200018e065f */
[----:B------:R-:W-:-:S02]  /*e240*/  IADD3 R25, P5, R94, 0x3000, RZ ;  /* 0x000030005e197810 */ /* 0x000fc40007fbe0ff */
[----:B------:R-:W-:Y:S02]  /*e250*/  IADD3 R37, P4, R94, 0x5000, RZ ;  /* 0x000050005e257810 */ /* 0x000fe40007f9e0ff */
[----:B------:R-:W-:Y:S02]  /*e260*/  LEA.HI R84, R84, R87, RZ, 0x3 ;  /* 0x0000005754547211 */ /* 0x000fe400078f18ff */
[----:B------:R-:W-:Y:S02]  /*e270*/  IADD3 R45, P3, R94, 0x7000, RZ ;  /* 0x000070005e2d7810 */ /* 0x000fe40007f7e0ff */
[----:B------:R-:W-:Y:S02]  /*e280*/  LOP3.LUT R24, R25, 0x380, RZ, 0xc0, !PT ;  /* 0x0000038019187812 */ /* 0x000fe400078ec0ff */
[----:B------:R-:W-:Y:S02]  /*e290*/  LOP3.LUT R36, R37, 0x380, RZ, 0xc0, !PT ;  /* 0x0000038025247812 */ /* 0x000fe400078ec0ff */
[----:B------:R-:W-:-:S02]  /*e2a0*/  LOP3.LUT R84, R84, 0xfffffff8, RZ, 0xc0, !PT ;  /* 0xfffffff854547812 */ /* 0x000fc400078ec0ff */
[----:B------:R-:W-:Y:S02]  /*e2b0*/  LOP3.LUT R44, R45, 0x380, RZ, 0xc0, !PT ;  /* 0x000003802d2c7812 */ /* 0x000fe400078ec0ff */
[----:B------:R-:W-:Y:S01]  /*e2c0*/  SHF.R.U64 R24, R24, 0x3, RZ ;  /* 0x0000000318187819 */ /* 0x000fe200000012ff */
[----:B------:R-:W-:Y:S01]  /*e2d0*/  IMAD.IADD R84, R87, 0x1, -R84 ;  /* 0x0000000157547824 */ /* 0x000fe200078e0a54 */
[----:B------:R-:W-:Y:S01]  /*e2e0*/  SHF.R.U64 R36, R36, 0x3, RZ ;  /* 0x0000000324247819 */ /* 0x000fe200000012ff */
[----:B------:R-:W0:Y:S01]  /*e2f0*/  @P1 LDC R87, c[0x0][0xbf0] ;  /* 0x0002fc00ff571b82 */ /* 0x000e220000000800 */
[----:B------:R-:W-:Y:S02]  /*e300*/  SHF.R.U64 R44, R44, 0x3, RZ ;  /* 0x000000032c2c7819 */ /* 0x000fe400000012ff */
        /* <DEDUP_REMOVED lines=8> */
[----:B------:R-:W-:Y:S02]  /*e390*/  IADD3 R65, P3, R94, 0xc000, RZ ;  /* 0x0000c0005e417810 */ /* 0x000fe40007f7e0ff */
        /* <DEDUP_REMOVED lines=15> */
[C---:B------:R-:W-:Y:S02]  /*e490*/  IADD3 R69, P5, R94.reuse, 0xd000, RZ ;  /* 0x0000d0005e457810 */ /* 0x040fe40007fbe0ff */
[C---:B------:R-:W-:Y:S02]  /*e4a0*/  IADD3 R73, P4, R94.reuse, 0xe000, RZ ;  /* 0x0000e0005e497810 */ /* 0x040fe40007f9e0ff */
[----:B------:R-:W-:Y:S02]  /*e4b0*/  IADD3 R7, P3, R94, 0xf000, RZ ;  /* 0x0000f0005e077810 */ /* 0x000fe40007f7e0ff */
[----:B------:R-:W-:Y:S02]  /*e4c0*/  LOP3.LUT R68, R69, 0x380, RZ, 0xc0, !PT ;  /* 0x0000038045447812 */ /* 0x000fe400078ec0ff */
[----:B------:R-:W-:Y:S02]  /*e4d0*/  LOP3.LUT R72, R73, 0x380, RZ, 0xc0, !PT ;  /* 0x0000038049487812 */ /* 0x000fe400078ec0ff */
[----:B---3--:R-:W-:-:S02]  /*e4e0*/  LOP3.LUT R4, R7, 0x380, RZ, 0xc0, !PT ;  /* 0x0000038007047812 */ /* 0x008fc400078ec0ff */
[----:B------:R-:W-:Y:S02]  /*e4f0*/  LOP3.LUT R11, R94, 0x380, RZ, 0xc0, !PT ;  /* 0x000003805e0b7812 */ /* 0x000fe400078ec0ff */
[----:B------:R-:W-:Y:S02]  /*e500*/  SHF.R.U64 R68, R68, 0x3, RZ ;  /* 0x0000000344447819 */ /* 0x000fe400000012ff */
[----:B------:R-:W-:Y:S02]  /*e510*/  SHF.R.U64 R72, R72, 0x3, RZ ;  /* 0x0000000348487819 */ /* 0x000fe400000012ff */
[----:B------:R-:W-:Y:S02]  /*e520*/  SHF.R.U64 R4, R4, 0x3, RZ ;  /* 0x0000000304047819 */ /* 0x000fe400000012ff */
[----:B------:R-:W-:Y:S01]  /*e530*/  SHF.R.U64 R11, R11, 0x3, RZ ;  /* 0x000000030b0b7819 */ /* 0x000fe200000012ff */
        /* <DEDUP_REMOVED lines=8> */
[----:B------:R-:W-:Y:S01]  /*e5c0*/  SHF.R.S32.HI R92, RZ, 0x1f, R92 ;  /* 0x0000001fff5c7819 */ /* 0x000fe2000001145c */
[----:B--2---:R-:W-:-:S05]  /*e5d0*/  IMAD R5, R173, 0x80, R10 ;  /* 0x00000080ad057824 */ /* 0x004fca00078e020a */
[C---:B------:R-:W-:Y:S01]  /*e5e0*/  ISETP.GE.OR P2, PT, R5.reuse, R0, P0 ;  /* 0x000000000500720c */ /* 0x040fe20000746670 */
[----:B------:R-:W-:-:S05]  /*e5f0*/  VIADD R5, R5, 0x8 ;  /* 0x0000000805057836 */ /* 0x000fca0000000000 */
[----:B------:R-:W-:-:S07]  /*e600*/  ISETP.GE.OR P0, PT, R5, R0, P0 ;  /* 0x000000000500720c */ /* 0x000fce0000706670 */
[----:B-1----:R1:W-:Y:S06]  /*e610*/  @!P2 ST.E desc[UR40][R54.64], R21 ;  /* 0x000000153600a985 */ /* 0x0023ec000c101928 */
[----:B----4-:R2:W-:Y:S04]  /*e620*/  @!P0 ST.E desc[UR40][R58.64], R20 ;  /* 0x000000143a008985 */ /* 0x0105e8000c101928 */
[----:B------:R3:W5:Y:S01]  /*e630*/  LD.E.128 R4, desc[UR40][R94.64] ;  /* 0x000000285e047980 */ /* 0x000762000c101d00 */
[----:B-1----:R-:W-:-:S03]  /*e640*/  IMAD R21, R81, UR4, RZ ;  /* 0x0000000451157c24 */ /* 0x002fc6000f8e02ff */
[----:B------:R-:W5:Y:S01]  /*e650*/  LD.E.128 R8, desc[UR40][R8.64] ;  /* 0x0000002808087980 */ /* 0x000f62000c101d00 */
[C---:B------:R-:W-:Y:S02]  /*e660*/  IMAD R81, R80.reuse, UR5, R21 ;  /* 0x0000000550517c24 */ /* 0x040fe4000f8e0215 */
[----:B--2---:R-:W-:Y:S01]  /*e670*/  IMAD.WIDE.U32 R20, R80, UR4, RZ ;  /* 0x0000000450147c25 */ /* 0x004fe2000f8e00ff */
[----:B------:R-:W-:Y:S01]  /*e680*/  ULDC.64 UR4, c[0x0][0xae8] ;  /* 0x0002ba0000047ab9 */ /* 0x000fe20000000a00 */
[----:B------:R-:W5:Y:S02]  /*e690*/  LD.E.128 R12, desc[UR40][R12.64] ;  /* 0x000000280c0c7980 */ /* 0x000f64000c101d00 */
[----:B------:R-:W-:Y:S02]  /*e6a0*/  IMAD R80, R84, 0x20, R86 ;  /* 0x0000002054507824 */ /* 0x000fe400078e0256 */
[----:B------:R-:W-:Y:S01]  /*e6b0*/  IMAD.IADD R21, R21, 0x1, R81 ;  /* 0x0000000115157824 */ /* 0x000fe200078e0251 */
[----:B------:R-:W5:Y:S01]  /*e6c0*/  LD.E.128 R24, desc[UR40][R24.64] ;  /* 0x0000002818187980 */ /* 0x000f62000c101d00 */
[----:B------:R-:W-:-:S02]  /*e6d0*/  IMAD R84, R173, 0x80, R80 ;  /* 0x00000080ad547824 */ /* 0x000fc400078e0250 */
[----:B------:R-:W-:Y:S01]  /*e6e0*/  IMAD R83, R83, UR4, RZ ;  /* 0x0000000453537c24 */ /* 0x000fe2000f8e02ff */
[----:B------:R-:W5:Y:S01]  /*e6f0*/  LD.E.128 R28, desc[UR40][R28.64] ;  /* 0x000000281c1c7980 */ /* 0x000f62000c101d00 */
[----:B0-----:R-:W-:-:S03]  /*e700*/  @P1 IMAD.HI.U32 R80, R84, R85, RZ ;  /* 0x0000005554501227 */ /* 0x001fc600078e00ff */
[----:B------:R-:W5:Y:S01]  /*e710*/  LD.E.128 R36, desc[UR40][R36.64] ;  /* 0x0000002824247980 */ /* 0x000f62000c101d00 */
[C---:B------:R-:W-:Y:S02]  /*e720*/  IMAD R83, R88.reuse, UR5, R83 ;  /* 0x0000000558537c24 */ /* 0x040fe4000f8e0253 */
[----:B------:R-:W-:Y:S01]  /*e730*/  IMAD.WIDE.U32 R20, R88, UR4, R20 ;  /* 0x0000000458147c25 */ /* 0x000fe2000f8e0014 */
[----:B------:R-:W-:Y:S01]  /*e740*/  ULDC.64 UR4, c[0x0][0xaf0] ;  /* 0x0002bc0000047ab9 */ /* 0x000fe20000000a00 */
[----:B------:R-:W5:Y:S02]  /*e750*/  LD.E.128 R40, desc[UR40][R40.64] ;  /* 0x0000002828287980 */ /* 0x000f64000c101d00 */
[----:B------:R-:W-:Y:S01]  /*e760*/  IMAD.MOV.U32 R81, RZ, RZ, R84 ;  /* 0x000000ffff517224 */ /* 0x000fe200078e0054 */
[----:B------:R-:W-:Y:S01]  /*e770*/  @P1 SHF.R.U32.HI R81, RZ, R87, R80 ;  /* 0x00000057ff511219 */ /* 0x000fe20000011650 */
[----:B------:R-:W-:Y:S01]  /*e780*/  IMAD R3, R3, UR4, RZ ;  /* 0x0000000403037c24 */ /* 0x000fe2000f8e02ff */
[----:B------:R-:W5:Y:S01]  /*e790*/  LD.E.128 R44, desc[UR40][R44.64] ;  /* 0x000000282c2c7980 */ /* 0x000f62000c101d00 */
[----:B------:R-:W-:-:S02]  /*e7a0*/  IMAD.IADD R21, R21, 0x1, R83 ;  /* 0x0000000115157824 */ /* 0x000fc400078e0253 */
[C---:B------:R-:W-:Y:S01]  /*e7b0*/  IMAD R85, R82.reuse, UR5, R3 ;  /* 0x0000000552557c24 */ /* 0x040fe2000f8e0203 */
[----:B------:R-:W-:Y:S01]  /*e7c0*/  SHF.R.S32.HI R3, RZ, 0x1f, R81 ;  /* 0x0000001fff037819 */ /* 0x000fe20000011451 */
[----:B------:R-:W-:Y:S01]  /*e7d0*/  IMAD.WIDE.U32 R82, R82, UR4, R20 ;  /* 0x0000000452527c25 */ /* 0x000fe2000f8e0014 */
[----:B------:R-:W-:Y:S01]  /*e7e0*/  ULDC.64 UR4, c[0x0][0xae0] ;  /* 0x0002b80000047ab9 */ /* 0x000fe20000000a00 */
[----:B------:R-:W5:Y:S02]  /*e7f0*/  LD.E.128 R48, desc[UR40][R48.64] ;  /* 0x0000002830307980 */ /* 0x000f64000c101d00 */
[----:B------:R-:W-:Y:S02]  /*e800*/  IMAD.MOV R21, RZ, RZ, -R81 ;  /* 0x000000ffff157224 */ /* 0x000fe400078e0a51 */
[----:B------:R-:W-:Y:S01]  /*e810*/  IMAD R20, R3, UR4, RZ ;  /* 0x0000000403147c24 */ /* 0x000fe2000f8e02ff */
[----:B------:R-:W5:Y:S01]  /*e820*/  LD.E.128 R52, desc[UR40][R52.64] ;  /* 0x0000002834347980 */ /* 0x000f62000c101d00 */
[----:B------:R-:W-:-:S02]  /*e830*/  IMAD R3, R32, R21, R84 ;  /* 0x0000001520037224 */ /* 0x000fc400078e0254 */
[----:B------:R-:W-:Y:S01]  /*e840*/  IMAD.IADD R83, R83, 0x1, R85 ;  /* 0x0000000153537824 */ /* 0x000fe200078e0255 */
[----:B------:R-:W5:Y:S01]  /*e850*/  LD.E.128 R56, desc[UR40][R56.64] ;  /* 0x0000002838387980 */ /* 0x000f62000c101d00 */
[C---:B------:R-:W-:Y:S01]  /*e860*/  IMAD R85, R81.reuse, UR5, R20 ;  /* 0x0000000551557c24 */ /* 0x040fe2000f8e0214 */
[----:B------:R-:W-:Y:S02]  /*e870*/  SHF.R.S32.HI R32, RZ, 0x1f, R3 ;  /* 0x0000001fff207819 */ /* 0x000fe40000011403 */
[----:B------:R-:W5:Y:S01]  /*e880*/  LD.E.128 R60, desc[UR40][R60.64] ;  /* 0x000000283c3c7980 */ /* 0x000f62000c101d00 */
[----:B------:R-:W-:Y:S01]  /*e890*/  IMAD.WIDE.U32 R20, R81, UR4, R82 ;  /* 0x0000000451147c25 */ /* 0x000fe2000f8e0052 */
[----:B------:R-:W-:Y:S02]  /*e8a0*/  ULDC.64 UR4, c[0x0][0xad8] ;  /* 0x0002b60000047ab9 */ /* 0x000fe40000000a00 */
        /* <DEDUP_REMOVED lines=10> */
[----:B------:R-:W-:-:S02]  /*e950*/  IMAD.IADD R21, R21, 0x1, R85 ;  /* 0x0000000115157824 */ /* 0x000fc400078e0255 */
[----:B------:R-:W-:Y:S02]  /*e960*/  IMAD R32, R32, UR4, RZ ;  /* 0x0000000420207c24 */ /* 0x000fe4000f8e02ff */
[----:B------:R-:W-:Y:S02]  /*e970*/  IMAD R87, R173, 0x80, R86 ;  /* 0x00000080ad577824 */ /* 0x000fe400078e0256 */
[C---:B------:R-:W-:Y:S02]  /*e980*/  IMAD R83, R3.reuse, UR5, R32 ;  /* 0x0000000503537c24 */ /* 0x040fe4000f8e0220 */
[----:B------:R-:W-:Y:S01]  /*e990*/  IMAD.WIDE.U32 R20, R3, UR4, R20 ;  /* 0x0000000403147c25 */ /* 0x000fe2000f8e0014 */
[----:B------:R-:W-:Y:S01]  /*e9a0*/  ISETP.GE.AND P2, PT, R87, R0, PT ;  /* 0x000000005700720c */ /* 0x000fe20003f46270 */
[----:B------:R-:W-:Y:S02]  /*e9b0*/  ULDC.64 UR4, c[0x0][0xa80] ;  /* 0x0002a00000047ab9 */ /* 0x000fe40000000a00 */
[----:B------:R-:W-:Y:S01]  /*e9c0*/  IMAD.IADD R21, R21, 0x1, R83 ;  /* 0x0000000115157824 */ /* 0x000fe200078e0253 */
[----:B------:R-:W-:Y:S01]  /*e9d0*/  LEA R32, P3, R20, UR4, 0x1 ;  /* 0x0000000414207c11 */ /* 0x000fe2000f8608ff */
[----:B------:R-:W-:-:S02]  /*e9e0*/  VIADD R3, R19, 0x22820 ;  /* 0x0002282013037836 */ /* 0x000fc40000000000 */
[----:B------:R-:W-:Y:S01]  /*e9f0*/  VIADD R81, R87, 0x20 ;  /* 0x0000002057517836 */ /* 0x000fe20000000000 */
[----:B------:R-:W-:Y:S02]  /*ea00*/  LEA.HI.X R86, R20, UR5, R21, 0x1, P3 ;  /* 0x0000000514567c11 */ /* 0x000fe400098f0c15 */
[----:B------:R-:W-:Y:S01]  /*ea10*/  PRMT R3, RZ, 0x654, R3 ;  /* 0x00000654ff037816 */ /* 0x000fe20000000003 */
[----:B---3--:R-:W-:Y:S01]  /*ea20*/  VIADD R94, R217, 0x40 ;  /* 0x00000040d95e7836 */ /* 0x008fe20000000000 */
[----:B------:R-:W-:Y:S01]  /*ea30*/  ISETP.GE.AND P1, PT, R81, R0, PT ;  /* 0x000000005100720c */ /* 0x000fe20003f26270 */
[----:B------:R-:W-:Y:S01]  /*ea40*/  VIADD R81, R87, 0x40 ;  /* 0x0000004057517836 */ /* 0x000fe20000000000 */
[----:B0-----:R0:W-:Y:S01]  /*ea50*/  SYNCS.ARRIVE.TRANS64.RED.A1T0 RZ, [R3+URZ], RZ ;  /* 0x000000ff03ff79a7 */ /* 0x0011e2000810043f */
[----:B------:R0:W1:Y:S01]  /*ea60*/  SHFL.IDX PT, R84, R32, RZ, 0x181f ;  /* 0x00181fff20547589 */ /* 0x00006200000e0000 */
[----:B------:R-:W-:-:S03]  /*ea70*/  SHF.R.S32.HI R94, RZ, 0x1f, R94 ;  /* 0x0000001fff5e7819 */ /* 0x000fc6000001145e */
[----:B------:R0:W2:Y:S01]  /*ea80*/  SHFL.IDX PT, R88, R86, RZ, 0x181f ;  /* 0x00181fff56587589 */ /* 0x0000a200000e0000 */
[----:B------:R-:W-:Y:S02]  /*ea90*/  ISETP.GE.AND P0, PT, R81, R0, PT ;  /* 0x000000005100720c */ /* 0x000fe40003f06270 */
[----:B------:R-:W-:Y:S01]  /*eaa0*/  SHF.R.S32.HI R95, RZ, 0x1f, R217 ;  /* 0x0000001fff5f7819 */ /* 0x000fe200000114d9 */
[----:B------:R-:W-:Y:S10]  /*eab0*/  @P2 BRA `(.L_x_9803) ;  /* 0x0000000000442947 */ /* 0x000ff40003800000 */
[----:B------:R-:W-:Y:S02]  /*eac0*/  ULDC UR4, c[0x0][0xac8] ;  /* 0x0002b20000047ab9 */ /* 0x000fe40000000800 */
[----:B------:R-:W-:Y:S02]  /*ead0*/  ISETP.GE.AND P2, PT, R217, UR4, PT ;  /* 0x00000004d9007c0c */ /* 0x000fe4000bf46270 */
[----:B------:R-:W-:Y:S02]  /*eae0*/  ISETP.GE.AND P3, PT, R93, UR4, PT ;  /* 0x000000045d007c0c */ /* 0x000fe4000bf66270 */
[----:B------:R-:W-:-:S09]  /*eaf0*/  ISETP.GE.AND P4, PT, R91, UR4, PT ;  /* 0x000000045b007c0c */ /* 0x000fd2000bf86270 */
[----:B-1----:R-:W-:-:S04]  /*eb00*/  @!P2 LEA R20, P5, R217, R84, 0x1 ;  /* 0x00000054d914a211 */ /* 0x002fc800078a08ff */
[----:B--2---:R-:W-:Y:S02]  /*eb10*/  @!P2 LEA.HI.X R21, R217, R88, R95, 0x1, P5 ;  /* 0x00000058d915a211 */ /* 0x004fe400028f0c5f */
[----:B------:R-:W-:-:S03]  /*eb20*/  ISETP.GE.AND P5, PT, R89, UR4, PT ;  /* 0x0000000459007c0c */ /* 0x000fc6000bfa6270 */
[----:B-----5:R3:W-:Y:S01]  /*eb30*/  @!P2 ST.E.128 desc[UR40][R20.64], R4 ;  /* 0x000000041400a985 */ /* 0x0207e2000c101d28 */
[----:B------:R-:W-:-:S04]  /*eb40*/  @!P3 LEA R80, P2, R93, R84, 0x1 ;  /* 0x000000545d50b211 */ /* 0x000fc800078408ff */
        /* <DEDUP_REMOVED lines=8> */
.L_x_9803:
[----:B------:R-:W-:Y:S05]  /*ebd0*/  BSYNC B1 ;  /* 0x0000000000017941 */ /* 0x000fea0003800000 */
.L_x_9802:
        /* <DEDUP_REMOVED lines=9> */
[----:B0-----:R-:W-:-:S04]  /*ec70*/  @!P4 LEA R4, P5, R217, R28, 0x1 ;  /* 0x0000001cd904c211 */ /* 0x001fc800078a08ff */
[----:B----4-:R-:W-:Y:S02]  /*ec80*/  @!P4 LEA.HI.X R5, R217, R30, R95, 0x1, P5 ;  /* 0x0000001ed905c211 */ /* 0x010fe400028f0c5f */
[----:B------:R-:W-:-:S03]  /*ec90*/  @!P3 LEA R6, P5, R93, R28, 0x1 ;  /* 0x0000001c5d06b211 */ /* 0x000fc600078a08ff */
[----:B------:R0:W-:Y:S01]  /*eca0*/  @!P4 ST.E.128 desc[UR40][R4.64], R8 ;  /* 0x000000080400c985 */ /* 0x0001e2000c101d28 */
        /* <DEDUP_REMOVED lines=8> */
.L_x_9805:
[----:B------:R-:W-:Y:S05]  /*ed30*/  BSYNC B1 ;  /* 0x0000000000017941 */ /* 0x000fea0003800000 */
.L_x_9804:
[----:B0-----:R0:W0:Y:S01]  /*ed40*/  SHFL.IDX PT, R20, R86, 0x2, 0x181f ;  /* 0x00581f0056147f89 */ /* 0x00102200000e0000 */
        /* <DEDUP_REMOVED lines=8> */
[-C--:B0-----:R-:W-:Y:S02]  /*edd0*/  @!P3 LEA R4, P5, R217, R10.reuse, 0x1 ;  /* 0x0000000ad904b211 */ /* 0x081fe400078a08ff */
[----:B------:R-:W-:Y:S02]  /*ede0*/  @!P2 LEA R6, P4, R93, R10, 0x1 ;  /* 0x0000000a5d06a211 */ /* 0x000fe400078808ff */
[----:B------:R-:W-:Y:S02]  /*edf0*/  @!P3 LEA.HI.X R5, R217, R20, R95, 0x1, P5 ;  /* 0x00000014d905b211 */ /* 0x000fe400028f0c5f */
        /* <DEDUP_REMOVED lines=9> */
.L_x_9807:
[----:B------:R-:W-:Y:S05]  /*ee90*/  BSYNC B1 ;  /* 0x0000000000017941 */ /* 0x000fea0003800000 */
.L_x_9806:
[----:B------:R-:W-:Y:S01]  /*eea0*/  VIADD R3, R87, 0x60 ;  /* 0x0000006057037836 */ /* 0x000fe20000000000 */
[----:B0--3--:R-:W3:Y:S04]  /*eeb0*/  SHFL.IDX PT, R86, R86, 0x3, 0x181f ;  /* 0x00781f0056567f89 */ /* 0x009ee800000e0000 */
[----:B------:R-:W-:Y:S01]  /*eec0*/  ISETP.GE.AND P0, PT, R3, R0, PT ;  /* 0x000000000300720c */ /* 0x000fe20003f06270 */
[----:B------:R-:W0:-:S12]  /*eed0*/  SHFL.IDX PT, R32, R32, 0x3, 0x181f ;  /* 0x00781f0020207f89 */ /* 0x000e1800000e0000 */
[----:B------:R-:W-:Y:S05]  /*eee0*/  @P0 BRA `(.L_x_9808) ;  /* 0x0000001000780947 */ /* 0x000fea0003800000 */
[----:B------:R-:W-:Y:S02]  /*eef0*/  ULDC UR4, c[0x0][0xac8] ;  /* 0x0002b20000047ab9 */ /* 0x000fe40000000800 */
[----:B------:R-:W-:Y:S02]  /*ef00*/  ISETP.GE.AND P3, PT, R217, UR4, PT ;  /* 0x00000004d9007c0c */ /* 0x000fe4000bf66270 */
[----:B------:R-:W-:Y:S02]  /*ef10*/  ISETP.GE.AND P4, PT, R93, UR4, PT ;  /* 0x000000045d007c0c */ /* 0x000fe4000bf86270 */
[----:B------:R-:W-:-:S09]  /*ef20*/  ISETP.GE.AND P5, PT, R91, UR4, PT ;  /* 0x000000045b007c0c */ /* 0x000fd2000bfa6270 */
[-C--:B0-----:R-:W-:Y:S02]  /*ef30*/  @!P3 LEA R4, P0, R217, R32.reuse, 0x1 ;  /* 0x00000020d904b211 */ /* 0x081fe400078008ff */
[-C--:B------:R-:W-:Y:S02]  /*ef40*/  @!P4 LEA R6, P1, R93, R32.reuse, 0x1 ;  /* 0x000000205d06c211 */ /* 0x080fe400078208ff */
[----:B------:R-:W-:Y:S02]  /*ef50*/  @!P5 LEA R8, P2, R91, R32, 0x1 ;  /* 0x000000205b08d211 */ /* 0x000fe400078408ff */
[-C--:B---3--:R-:W-:Y:S02]  /*ef60*/  @!P3 LEA.HI.X R5, R217, R86.reuse, R95, 0x1, P0 ;  /* 0x00000056d905b211 */ /* 0x088fe400000f0c5f */
        /* <DEDUP_REMOVED lines=11> */
.L_x_9800:
        /* <DEDUP_REMOVED lines=12> */
[----:B------:R-:W-:-:S13]  /*f0e0*/  ISETP.NE.AND.EX P1, PT, RZ, UR5, PT, P1 ;  /* 0x00000005ff007c0c */ /* 0x000fda000bf25310 */
[----:B------:R-:W-:Y:S01]  /*f0f0*/  @P1 IADD3 R6, P2, R6, UR4, RZ ;  /* 0x0000000406061c10 */ /* 0x000fe2000ff5e0ff */
[----:B------:R-:W-:Y:S02]  /*f100*/  ULDC UR4, c[0x0][0xa88] ;  /* 0x0002a20000047ab9 */ /* 0x000fe40000000800 */
[----:B------:R-:W-:Y:S01]  /*f110*/  IMAD.U32 R8, RZ, RZ, UR4 ;  /* 0x00000004ff087e24 */ /* 0x000fe2000f8e00ff */
[----:B------:R-:W-:-:S05]  /*f120*/  @P1 IADD3.X R7, R3, UR5, RZ, P2, !PT ;  /* 0x0000000503071c10 */ /* 0x000fca00097fe4ff */
[----:B------:R2:W5:Y:S01]  /*f130*/  @P1 LDG.E R8, desc[UR40][R6.64] ;  /* 0x0000002806081981 */ /* 0x000562000c1e1900 */
[----:B----4-:R-:W-:Y:S01]  /*f140*/  ISETP.NE.AND P2, PT, R21, 0x1, PT ;  /* 0x000000011500780c */ /* 0x010fe20003f45270 */
[----:B-----5:R-:W3:-:S12]  /*f150*/  S2R R28, SR_TID.X ;  /* 0x00000000001c7919 */ /* 0x020ed80000002100 */
[----:B------:R-:W4:Y:S08]  /*f160*/  @P2 LDC R20, c[0x0][0xbec] ;  /* 0x0002fb00ff142b82 */ /* 0x000f300000000800 */
[----:B------:R-:W0:Y:S01]  /*f170*/  @P2 LDC R25, c[0x0][0xbf0] ;  /* 0x0002fc00ff192b82 */ /* 0x000e220000000800 */
[----:B---3--:R-:W-:-:S05]  /*f180*/  VIADD R28, R28, 0xffffff80 ;  /* 0xffffff801c1c7836 */ /* 0x008fca0000000000 */
[----:B------:R-:W-:Y:S01]  /*f190*/  ISETP.GE.AND P3, PT, R28, 0x80, PT ;  /* 0x000000801c00780c */ /* 0x000fe20003f66270 */
[----:B--2---:R-:W-:-:S12]  /*f1a0*/  @P1 BRA `(.L_x_9809) ;  /* 0x0000000000101947 */ /* 0x004fd80003800000 */
[----:B------:R-:W-:Y:S05]  /*f1b0*/  @!P0 BRA `(.L_x_9809) ;  /* 0x00000000000c8947 */ /* 0x000fea0003800000 */
[----:B------:R-:W2:Y:S04]  /*f1c0*/  LDG.E R3, desc[UR40][R4.64] ;  /* 0x0000002804037981 */ /* 0x000ea8000c1e1900 */
[----:B------:R-:W2:Y:S02]  /*f1d0*/  LDG.E R8, desc[UR40][R4.64+0x4] ;  /* 0x0000042804087981 */ /* 0x000ea4000c1e1900 */
[----:B--2---:R-:W-:-:S07]  /*f1e0*/  IMAD.IADD R8, R8, 0x1, -R3 ;  /* 0x0000000108087824 */ /* 0x004fce00078e0a03 */
.L_x_9809:
[----:B------:R-:W2:Y:S04]  /*f1f0*/  LDL.LU R4, [R1+0x24] ;  /* 0x0000240001047983 */ /* 0x000ea80000300800 */
[----:B------:R-:W3:Y:S04]  /*f200*/  LDL.LU R3, [R1+0x38] ;  /* 0x0000380001037983 */ /* 0x000ee80000300800 */
[----:B------:R-:W4:Y:S04]  /*f210*/  LDL R27, [R1+0x18] ;  /* 0x00001800011b7983 */ /* 0x000f280000100800 */
[----:B------:R0:W5:Y:S01]  /*f220*/  LDL R24, [R1+0x2c] ;  /* 0x00002c0001187983 */ /* 0x0001620000100800 */
[----:B------:R-:W-:Y:S01]  /*f230*/  BSSY B1, `(.L_x_9810) ;  /* 0x000002e000017945 */ /* 0x000fe20003800000 */
[----:B------:R-:W-:-:S02]  /*f240*/  SHF.R.S32.HI R11, RZ, 0x1f, R0 ;  /* 0x0000001fff0b7819 */ /* 0x000fc40000011400 */
[----:B--2---:R-:W-:Y:S02]  /*f250*/  SEL R13, R4, RZ, !P0 ;  /* 0x000000ff040d7207 */ /* 0x004fe40004000000 */
[----:B---3--:R-:W-:Y:S02]  /*f260*/  SEL R12, R3, RZ, !P0 ;  /* 0x000000ff030c7207 */ /* 0x008fe40004000000 */
[----:B----4-:R-:W-:Y:S01]  /*f270*/  SHF.R.S32.HI R10, RZ, 0x1f, R27 ;  /* 0x0000001fff0a7819 */ /* 0x010fe2000001141b */
[----:B0-----:R-:W-:Y:S06]  /*f280*/  @P3 BRA `(.L_x_9811) ;  /* 0x0000000000a03947 */ /* 0x001fec0003800000 */
[----:B------:R-:W0:Y:S01]  /*f290*/  S2R R3, SR_TID.X ;  /* 0x0000000000037919 */ /* 0x000e220000002100 */
[----:B------:R-:W2:Y:S02]  /*f2a0*/  LDC R14, c[0x0][0xbe8] ;  /* 0x0002fa00ff0e7b82 */ /* 0x000ea40000000800 */
[----:B--2---:R-:W-:Y:S02]  /*f2b0*/  IMAD R4, R8, R14, RZ ;  /* 0x0000000e08047224 */ /* 0x004fe400078e02ff */
[----:B0----5:R-:W-:-:S04]  /*f2c0*/  IMAD R3, R24, 0x80, R3 ;  /* 0x0000008018037824 */ /* 0x021fc800078e0203 */
        /* <DEDUP_REMOVED lines=36> */
.L_x_9811:
[----:B------:R-:W-:Y:S05]  /*f510*/  BSYNC B1 ;  /* 0x0000000000017941 */ /* 0x000fea0003800000 */
.L_x_9810:
[--C-:B0-----:R-:W-:Y:S01]  /*f520*/  SHF.R.S32.HI R6, RZ, 0x1f, R28.reuse ;  /* 0x0000001fff067819 */ /* 0x101fe2000001141c */
[----:B------:R-:W-:Y:S01]  /*f530*/  ULDC.64 UR4, c[0x0][0xaa0] ;  /* 0x0002a80000047ab9 */ /* 0x000fe20000000a00 */
[----:B------:R-:W-:Y:S01]  /*f540*/  SHF.R.S32.HI R26, RZ, 0x1f, R28 ;  /* 0x0000001fff1a7819 */ /* 0x000fe2000001141c */
[----:B------:R-:W-:Y:S01]  /*f550*/  IMAD R3, R11, UR4, RZ ;  /* 0x000000040b037c24 */ /* 0x000fe2000f8e02ff */
[-C--:B------:R-:W-:Y:S01]  /*f560*/  LEA.HI R6, R6, R28.reuse, RZ, 0x3 ;  /* 0x0000001c06067211 */ /* 0x080fe200078f18ff */
[----:B------:R-:W-:Y:S01]  /*f570*/  IMAD.WIDE.U32 R4, R0, UR4, RZ ;  /* 0x0000000400047c25 */ /* 0x000fe2000f8e00ff */
[----:B------:R-:W-:Y:S02]  /*f580*/  LEA.HI R26, R26, R28, RZ, 0x3 ;  /* 0x0000001c1a1a7211 */ /* 0x000fe400078f18ff */
[----:B------:R-:W-:Y:S01]  /*f590*/  LOP3.LUT R6, R6, 0xfffffff8, RZ, 0xc0, !PT ;  /* 0xfffffff806067812 */ /* 0x000fe200078ec0ff */
[----:B------:R-:W-:Y:S01]  /*f5a0*/  IMAD R3, R0, UR5, R3 ;  /* 0x0000000500037c24 */ /* 0x000fe2000f8e0203 */
[----:B------:R-:W-:Y:S01]  /*f5b0*/  SHF.R.S32.HI R26, RZ, 0x3, R26 ;  /* 0x00000003ff1a7819 */ /* 0x000fe2000001141a */
[----:B------:R-:W-:-:S02]  /*f5c0*/  ULDC.64 UR4, c[0x0][0xae8] ;  /* 0x0002ba0000047ab9 */ /* 0x000fc40000000a00 */
[----:B------:R-:W-:Y:S02]  /*f5d0*/  IMAD.IADD R6, R28, 0x1, -R6 ;  /* 0x000000011c067824 */ /* 0x000fe400078e0a06 */
[----:B------:R-:W-:Y:S02]  /*f5e0*/  IMAD.IADD R5, R5, 0x1, R3 ;  /* 0x0000000105057824 */ /* 0x000fe400078e0203 */
[----:B------:R-:W-:Y:S02]  /*f5f0*/  IMAD R0, R6, 0x20, R26 ;  /* 0x0000002006007824 */ /* 0x000fe400078e021a */
[----:B------:R-:W-:Y:S02]  /*f600*/  IMAD R6, R10, UR4, RZ ;  /* 0x000000040a067c24 */ /* 0x000fe4000f8e02ff */
[----:B-----5:R-:W-:Y:S02]  /*f610*/  IMAD R9, R24, 0x80, R0 ;  /* 0x0000008018097824 */ /* 0x020fe400078e0200 */
[----:B------:R-:W-:-:S02]  /*f620*/  IMAD R7, R27, UR5, R6 ;  /* 0x000000051b077c24 */ /* 0x000fc4000f8e0206 */
[----:B------:R-:W-:-:S04]  /*f630*/  @P2 IMAD.HI.U32 R0, R9, R20, RZ ;  /* 0x0000001409002227 */ /* 0x000fc800078e00ff */
        /* <DEDUP_REMOVED lines=30> */
.L_x_9990:
[----:B------:R-:W-:Y:S01]  /*f820*/  IMAD R8, R8, R21, RZ ;  /* 0x0000001508087224 */ /* 0x000fe200078e02ff */
[----:B------:R-:W-:Y:S01]  /*f830*/  BSSY B1, `(.L_x_9813) ;  /* 0x000001f000017945 */ /* 0x000fe20003800000 */
[----:B------:R-:W-:-:S05]  /*f840*/  IMAD R7, R24, 0x80, R26 ;  /* 0x0000008018077824 */ /* 0x000fca00078e021a */
[----:B------:R-:W-:-:S13]  /*f850*/  ISETP.GE.AND P0, PT, R7, R8, PT ;  /* 0x000000080700720c */ /* 0x000fda0003f06270 */
[----:B------:R-:W-:Y:S05]  /*f860*/  @P0 BRA `(.L_x_9814) ;  /* 0x00000000006c0947 */ /* 0x000fea0003800000 */
[----:B------:R-:W-:Y:S01]  /*f870*/  ULDC UR4, c[0x0][0xac8] ;  /* 0x0002b20000047ab9 */ /* 0x000fe20000000800 */
[C---:B------:R-:W-:Y:S01]  /*f880*/  VIADD R15, R217.reuse, 0x40 ;  /* 0x00000040d90f7836 */ /* 0x040fe20000000000 */
[C---:B------:R-:W-:Y:S01]  /*f890*/  ISETP.GE.AND P3, PT, R217.reuse, UR4, PT ;  /* 0x00000004d9007c0c */ /* 0x040fe2000bf66270 */
[C---:B------:R-:W-:Y:S01]  /*f8a0*/  VIADD R9, R217.reuse, 0x80 ;  /* 0x00000080d9097836 */ /* 0x040fe20000000000 */
[----:B------:R-:W-:Y:S01]  /*f8b0*/  SHF.R.S32.HI R6, RZ, 0x1f, R217 ;  /* 0x0000001fff067819 */ /* 0x000fe200000114d9 */
[----:B------:R-:W-:Y:S01]  /*f8c0*/  VIADD R5, R217, 0xc0 ;  /* 0x000000c0d9057836 */ /* 0x000fe20000000000 */
[----:B------:R-:W-:Y:S01]  /*f8d0*/  ISETP.GE.AND P2, PT, R15, UR4, PT ;  /* 0x000000040f007c0c */ /* 0x000fe2000bf46270 */
[----:B------:R-:W-:Y:S01]  /*f8e0*/  VIADD R25, R217, 0x40 ;  /* 0x00000040d9197836 */ /* 0x000fe20000000000 */
[----:B------:R-:W-:Y:S01]  /*f8f0*/  ISETP.GE.AND P1, PT, R9, UR4, PT ;  /* 0x0000000409007c0c */ /* 0x000fe2000bf26270 */
[----:B------:R-:W-:Y:S01]  /*f900*/  VIADD R24, R217, 0x80 ;  /* 0x00000080d9187836 */ /* 0x000fe20000000000 */
[----:B------:R-:W-:-:S02]  /*f910*/  ISETP.GE.AND P0, PT, R5, UR4, PT ;  /* 0x0000000405007c0c */ /* 0x000fc4000bf06270 */
[----:B------:R-:W-:Y:S02]  /*f920*/  SHF.R.S32.HI R25, RZ, 0x1f, R25 ;  /* 0x0000001fff197819 */ /* 0x000fe40000011419 */
[----:B------:R-:W-:Y:S02]  /*f930*/  SHF.R.S32.HI R24, RZ, 0x1f, R24 ;  /* 0x0000001fff187819 */ /* 0x000fe40000011418 */
[----:B---3--:R-:W-:-:S03]  /*f940*/  @!P3 LEA R10, P5, R217, R14, 0x1 ;  /* 0x0000000ed90ab211 */ /* 0x008fc600078a08ff */
[----:B------:R-:W-:Y:S02]  /*f950*/  @!P2 LEA R12, P4, R15, R14, 0x1 ;  /* 0x0000000e0f0ca211 */ /* 0x000fe400078808ff */
[C---:B--2---:R-:W-:Y:S01]  /*f960*/  @!P3 LEA.HI.X R11, R217.reuse, R0, R6, 0x1, P5 ;  /* 0x00000000d90bb211 */ /* 0x044fe200028f0c06 */
[----:B------:R-:W-:Y:S01]  /*f970*/  VIADD R6, R217, 0xc0 ;  /* 0x000000c0d9067836 */ /* 0x000fe20000000000 */
[----:B------:R-:W-:Y:S02]  /*f980*/  @!P1 LEA R20, P5, R9, R14, 0x1 ;  /* 0x0000000e09149211 */ /* 0x000fe400078a08ff */
[----:B------:R-:W-:Y:S01]  /*f990*/  @!P2 LEA.HI.X R13, R15, R0, R25, 0x1, P4 ;  /* 0x000000000f0da211 */ /* 0x000fe200020f0c19 */
[----:B------:R4:W-:Y:S01]  /*f9a0*/  @!P3 ST.E.128 desc[UR40][R10.64], RZ ;  /* 0x000000ff0a00b985 */ /* 0x0009e2000c101d28 */
[----:B------:R-:W-:Y:S02]  /*f9b0*/  SHF.R.S32.HI R6, RZ, 0x1f, R6 ;  /* 0x0000001fff067819 */ /* 0x000fe40000011406 */
[----:B------:R-:W-:Y:S01]  /*f9c0*/  @!P0 LEA R14, P4, R5, R14, 0x1 ;  /* 0x0000000e050e8211 */ /* 0x000fe200078808ff */
[----:B------:R4:W-:Y:S01]  /*f9d0*/  @!P2 ST.E.128 desc[UR40][R12.64], RZ ;  /* 0x000000ff0c00a985 */ /* 0x0009e2000c101d28 */
[----:B------:R-:W-:-:S02]  /*f9e0*/  @!P1 LEA.HI.X R21, R9, R0, R24, 0x1, P5 ;  /* 0x0000000009159211 */ /* 0x000fc400028f0c18 */
[----:B------:R-:W-:-:S03]  /*f9f0*/  @!P0 LEA.HI.X R15, R5, R0, R6, 0x1, P4 ;  /* 0x00000000050f8211 */ /* 0x000fc600020f0c06 */
[----:B------:R4:W-:Y:S04]  /*fa00*/  @!P1 ST.E.128 desc[UR40][R20.64], RZ ;  /* 0x000000ff14009985 */ /* 0x0009e8000c101d28 */
[----:B------:R4:W-:Y:S02]  /*fa10*/  @!P0 ST.E.128 desc[UR40][R14.64], RZ ;  /* 0x000000ff0e008985 */ /* 0x0009e4000c101d28 */
.L_x_9814:
[----:B------:R-:W-:Y:S05]  /*fa20*/  BSYNC B1 ;  /* 0x0000000000017941 */ /* 0x000fea0003800000 */
.L_x_9813:
[----:B------:R-:W-:-:S03]  /*fa30*/  UMOV UR4, 0xffffffff ;  /* 0xffffffff00047882 */ /* 0x000fc60000000000 */
[----:B------:R-:W-:Y:S05]  /*fa40*/  BRA.DIV UR4, `(.L_x_9815) ;  /* 0x0000007e04547947 */ /* 0x000fea000b800000 */
[----:B--2---:R2:W0:Y:S04]  /*fa50*/  SHFL.IDX PT, R0, R4, 0x1, 0x181f ;  /* 0x00381f0004007f89 */ /* 0x00442800000e0000 */
[----:B---34-:R2:W3:Y:S02]  /*fa60*/  SHFL.IDX PT, R14, R3, 0x1, 0x181f ;  /* 0x00381f00030e7f89 */ /* 0x0184e400000e0000 */
.L_x_9994:
[----:B------:R-:W-:Y:S01]  /*fa70*/  VIADD R5, R7, 0x20 ;  /* 0x0000002007057836 */ /* 0x000fe20000000000 */
[----:B------:R-:W-:Y:S04]  /*fa80*/  BSSY B1, `(.L_x_9816) ;  /* 0x000001e000017945 */ /* 0x000fe80003800000 */
        /* <DEDUP_REMOVED lines=9> */
[C---:B------:R-:W-:Y:S01]  /*fb20*/  VIADD R26, R217.reuse, 0x40 ;  /* 0x00000040d91a7836 */ /* 0x040fe20000000000 */
[----:B------:R-:W-:Y:S01]  /*fb30*/  ISETP.GE.AND P1, PT, R24, UR4, PT ;  /* 0x0000000418007c0c */ /* 0x000fe2000bf26270 */
[----:B------:R-:W-:Y:S01]  /*fb40*/  VIADD R25, R217, 0x80 ;  /* 0x00000080d9197836 */ /* 0x000fe20000000000 */
[----:B------:R-:W-:-:S02]  /*fb50*/  ISETP.GE.AND P0, PT, R6, UR4, PT ;  /* 0x0000000406007c0c */ /* 0x000fc4000bf06270 */
[----:B------:R-:W-:Y:S02]  /*fb60*/  SHF.R.S32.HI R26, RZ, 0x1f, R26 ;  /* 0x0000001fff1a7819 */ /* 0x000fe4000001141a */
[----:B------:R-:W-:Y:S02]  /*fb70*/  SHF.R.S32.HI R25, RZ, 0x1f, R25 ;  /* 0x0000001fff197819 */ /* 0x000fe40000011419 */
[----:B---3--:R-:W-:-:S03]  /*fb80*/  @!P3 LEA R10, P5, R217, R14, 0x1 ;  /* 0x0000000ed90ab211 */ /* 0x008fc600078a08ff */
[----:B------:R-:W-:Y:S02]  /*fb90*/  @!P2 LEA R12, P4, R15, R14, 0x1 ;  /* 0x0000000e0f0ca211 */ /* 0x000fe400078808ff */
[C---:B0-----:R-:W-:Y:S01]  /*fba0*/  @!P3 LEA.HI.X R11, R217.reuse, R0, R9, 0x1, P5 ;  /* 0x00000000d90bb211 */ /* 0x041fe200028f0c09 */
        /* <DEDUP_REMOVED lines=11> */
.L_x_9817:
[----:B------:R-:W-:Y:S05]  /*fc60*/  BSYNC B1 ;  /* 0x0000000000017941 */ /* 0x000fea0003800000 */
.L_x_9816:
[----:B------:R-:W-:-:S03]  /*fc70*/  UMOV UR4, 0xffffffff ;  /* 0xffffffff00047882 */ /* 0x000fc60000000000 */
[----:B------:R-:W-:Y:S05]  /*fc80*/  BRA.DIV UR4, `(.L_x_9818) ;  /* 0x0000007e040c7947 */ /* 0x000fea000b800000 */
[----:B0-----:R0:W0:Y:S04]  /*fc90*/  SHFL.IDX PT, R0, R4, 0x2, 0x181f ;  /* 0x00581f0004007f89 */ /* 0x00102800000e0000 */
[----:B---34-:R3:W4:Y:S02]  /*fca0*/  SHFL.IDX PT, R14, R3, 0x2, 0x181f ;  /* 0x00581f00030e7f89 */ /* 0x01872400000e0000 */
.L_x_9998:
        /* <DEDUP_REMOVED lines=17> */
[----:B----4-:R-:W-:-:S03]  /*fdc0*/  @!P3 LEA R10, P5, R217, R14, 0x1 ;  /* 0x0000000ed90ab211 */ /* 0x010fc600078a08ff */
        /* <DEDUP_REMOVED lines=13> */
.L_x_9820:
[----:B------:R-:W-:Y:S05]  /*fea0*/  BSYNC B1 ;  /* 0x0000000000017941 */ /* 0x000fea0003800000 */
.L_x_9819:
[----:B------:R-:W-:-:S03]  /*feb0*/  UMOV UR4, 0xffffffff ;  /* 0xffffffff00047882 */ /* 0x000fc60000000000 */
[----:B------:R-:W-:Y:S05]  /*fec0*/  BRA.DIV UR4, `(.L_x_9821) ;  /* 0x0000007a04c47947 */ /* 0x000fea000b800000 */
[----:B0-----:R0:W0:Y:S04]  /*fed0*/  SHFL.IDX PT, R0, R4, 0x3, 0x181f ;  /* 0x00781f0004007f89 */ /* 0x00102800000e0000 */
[----:B----4-:R4:W0:Y:S02]  /*fee0*/  SHFL.IDX PT, R14, R3, 0x3, 0x181f ;  /* 0x00781f00030e7f89 */ /* 0x01082400000e0000 */
.L_x_10002:
[----:B--234-:R-:W-:-:S05]  /*fef0*/  VIADD R3, R7, 0x60 ;  /* 0x0000006007037836 */ /* 0x01cfca0000000000 */
[----:B------:R-:W-:-:S13]  /*ff00*/  ISETP.GE.AND P0, PT, R3, R8, PT ;  /* 0x000000080300720c */ /* 0x000fda0003f06270 */
[----:B------:R-:W-:Y:S05]  /*ff10*/  @P0 BRA `(.L_x_9808) ;  /* 0x00000000006c0947 */ /* 0x000fea0003800000 */
[C---:B------:R-:W-:Y:S01]  /*ff20*/  VIADD R15, R217.reuse, 0x40 ;  /* 0x00000040d90f7836 */ /* 0x040fe20000000000 */
[----:B------:R-:W-:Y:S01]  /*ff30*/  ULDC UR4, c[0x0][0xac8] ;  /* 0x0002b20000047ab9 */ /* 0x000fe20000000800 */
[C---:B------:R-:W-:Y:S01]  /*ff40*/  VIADD R12, R217.reuse, 0x80 ;  /* 0x00000080d90c7836 */ /* 0x040fe20000000000 */
[C---:B------:R-:W-:Y:S01]  /*ff50*/  ISETP.GE.AND P3, PT, R217.reuse, UR4, PT ;  /* 0x00000004d9007c0c */ /* 0x040fe2000bf66270 */
[----:B------:R-:W-:Y:S01]  /*ff60*/  VIADD R10, R217, 0xc0 ;  /* 0x000000c0d90a7836 */ /* 0x000fe20000000000 */
[----:B------:R-:W-:Y:S01]  /*ff70*/  ISETP.GE.AND P2, PT, R15, UR4, PT ;  /* 0x000000040f007c0c */ /* 0x000fe2000bf46270 */
[C---:B------:R-:W-:Y:S01]  /*ff80*/  VIADD R20, R217.reuse, 0x40 ;  /* 0x00000040d9147836 */ /* 0x040fe20000000000 */
[----:B------:R-:W-:Y:S01]  /*ff90*/  ISETP.GE.AND P1, PT, R12, UR4, PT ;  /* 0x000000040c007c0c */ /* 0x000fe2000bf26270 */
[C---:B------:R-:W-:Y:S01]  /*ffa0*/  VIADD R13, R217.reuse, 0x80 ;  /* 0x00000080d90d7836 */ /* 0x040fe20000000000 */
[----:B------:R-:W-:Y:S01]  /*ffb0*/  ISETP.GE.AND P0, PT, R10, UR4, PT ;  /* 0x000000040a007c0c */ /* 0x000fe2000bf06270 */
[----:B------:R-:W-:Y:S01]  /*ffc0*/  VIADD R11, R217, 0xc0 ;  /* 0x000000c0d90b7836 */ /* 0x000fe20000000000 */
[----:B------:R-:W-:-:S02]  /*ffd0*/  SHF.R.S32.HI R9, RZ, 0x1f, R217 ;  /* 0x0000001fff097819 */ /* 0x000fc400000114d9 */
[----:B------:R-:W-:Y:S02]  /*ffe0*/  SHF.R.S32.HI R20, RZ, 0x1f, R20 ;  /* 0x0000001fff147819 */ /* 0x000fe40000011414 */
[----:B------:R-:W-:Y:S02]  /*fff0*/  SHF.R.S32.HI R13, RZ, 0x1f, R13 ;  /* 0x0000001fff0d7819 */ /* 0x000fe4000001140d */
[-C--:B0-----:R-:W-:Y:S02]  /*10000*/  @!P3 LEA R4, P5, R217, R14.reuse, 0x1 ;  /* 0x0000000ed904b211 */ /* 0x081fe400078a08ff */
[----:B------:R-:W-:Y:S02]  /*10010*/  @!P2 LEA R6, P4, R15, R14, 0x1 ;  /* 0x0000000e0f06a211 */ /* 0x000fe400078808ff */
[----:B------:R-:W-:Y:S02]  /*10020*/  @!P3 LEA.HI.X R5, R217, R0, R9, 0x1, P5 ;  /* 0x00000000d905b211 */ /* 0x000fe400028f0c09 */
[----:B------:R-:W-:-:S02]  /*10030*/  @!P1 LEA R8, P5, R12, R14, 0x1 ;  /* 0x0000000e0c089211 */ /* 0x000fc400078a08ff */
[----:B------:R-:W-:Y:S01]  /*10040*/  @!P2 LEA.HI.X R7, R15, R0, R20, 0x1, P4 ;  /* 0x000000000f07a211 */ /* 0x000fe200020f0c14 */
[----:B------:R2:W-:Y:S01]  /*10050*/  @!P3 ST.E.128 desc[UR40][R4.64], RZ ;  /* 0x000000ff0400b985 */ /* 0x0005e2000c101d28 */
[----:B------:R-:W-:Y:S02]  /*10060*/  SHF.R.S32.HI R11, RZ, 0x1f, R11 ;  /* 0x0000001fff0b7819 */ /* 0x000fe4000001140b */
[----:B------:R-:W-:Y:S01]  /*10070*/  @!P0 LEA R14, P4, R10, R14, 0x1 ;  /* 0x0000000e0a0e8211 */ /* 0x000fe200078808ff */
[----:B------:R2:W-:Y:S01]  /*10080*/  @!P2 ST.E.128 desc[UR40][R6.64], RZ ;  /* 0x000000ff0600a985 */ /* 0x0005e2000c101d28 */
[-C--:B------:R-:W-:Y:S02]  /*10090*/  @!P1 LEA.HI.X R9, R12, R0.reuse, R13, 0x1, P5 ;  /* 0x000000000c099211 */ /* 0x080fe400028f0c0d */
[----:B------:R-:W-:-:S03]  /*100a0*/  @!P0 LEA.HI.X R15, R10, R0, R11, 0x1, P4 ;  /* 0x000000000a0f8211 */ /* 0x000fc600020f0c0b */
[----:B------:R2:W-:Y:S04]  /*100b0*/  @!P1 ST.E.128 desc[UR40][R8.64], RZ ;  /* 0x000000ff08009985 */ /* 0x0005e8000c101d28 */
[----:B------:R2:W-:Y:S02]  /*100c0*/  @!P0 ST.E.128 desc[UR40][R14.64], RZ ;  /* 0x000000ff0e008985 */ /* 0x0005e4000c101d28 */
.L_x_9808:
[----:B------:R-:W-:Y:S05]  /*100d0*/  BSYNC B0 ;  /* 0x0000000000007941 */ /* 0x000fea0003800000 */
.L_x_9799:
[----:B------:R-:W-:Y:S02]  /*100e0*/  ULDC UR4, c[0x0][0xc3c] ;  /* 0x00030f0000047ab9 */ /* 0x000fe40000000800 */
[----:B------:R-:W-:-:S13]  /*100f0*/  ISETP.GE.AND P0, PT, R35, UR4, PT ;  /* 0x0000000423007c0c */ /* 0x000fda000bf06270 */
[----:B------:R-:W-:Y:S05]  /*10100*/  @!P0 BRA `(.L_x_9822) ;  /* 0xffffff1000008947 */ /* 0x000fea000383ffff */
[----:B------:R-:W-:Y:S05]  /*10110*/  BRA `(.L_x_9679) ;  /* 0x0000006400c07947 */ /* 0x000fea0003800000 */
.L_x_9677:
[----:B------:R-:W-:-:S08]  /*10120*/  NOP ;  /* 0x0000000000007918 */ /* 0x000fd00000000000 */
[----:B--2---:R-:W0:-:S00]  /*10130*/  USETMAXREG.DEALLOC.CTAPOOL 0x28 ;  /* 0x00000028000079c8 */ /* 0x004e0000080e0500 */
        /* <DEDUP_REMOVED lines=14> */
.L_x_9823:
        /* <DEDUP_REMOVED lines=41> */
.L_x_9829:
        /* <DEDUP_REMOVED lines=12> */
.L_x_9828:
[----:B------:R-:W-:Y:S05]  /*10570*/  BSYNC B0 ;  /* 0x0000000000007941 */ /* 0x000fea0003800000 */
.L_x_9827:
        /* <DEDUP_REMOVED lines=21> */
.L_x_9825:
        /* <DEDUP_REMOVED lines=15> */
.L_x_9830:
        /* <DEDUP_REMOVED lines=28> */
.L_x_9826:
[----:B------:R-:W-:Y:S02]  /*10980*/  IMAD.MOV.U32 R17, RZ, RZ, RZ ;  /* 0x000000ffff117224 */ /* 0x000fe400078e00ff */
[----:B------:R-:W-:Y:S02]  /*10990*/  IMAD.U32 R16, RZ, RZ, UR6 ;  /* 0x00000006ff107e24 */ /* 0x000fe4000f8e00ff */
[----:B------:R-:W-:-:S07]  /*109a0*/  IMAD.MOV.U32 R18, RZ, RZ, RZ ;  /* 0x000000ffff127224 */ /* 0x000fce00078e00ff */
.L_x_9831:
[----:B------:R-:W-:-:S13]  /*109b0*/  ISETP.NE.AND P0, PT, R5, RZ, PT ;  /* 0x000000ff0500720c */ /* 0x000fda0003f05270 */
[----:B------:R-:W0:Y:S01]  /*109c0*/  @!P0 S2R R3, SR_CgaCtaId ;  /* 0x0000000000038919 */ /* 0x000e220000008800 */
[----:B------:R-:W-:-:S04]  /*109d0*/  @!P0 MOV R2, 0x400 ;  /* 0x0000040000028802 */ /* 0x000fc80000000f00 */
[----:B0-----:R-:W-:-:S05]  /*109e0*/  @!P0 LEA R2, R3, R2, 0x18 ;  /* 0x0000000203028211 */ /* 0x001fca00078ec0ff */
[----:B------:R1:W-:Y:S01]  /*109f0*/  @!P0 STS.128 [R2+0x228d0], R16 ;  /* 0x0228d01002008388 */ /* 0x0003e20000000c00 */
[----:B------:R-:W-:Y:S06]  /*10a00*/  BAR.ARV 0x5, 0x180 ;  /* 0x0146000000007b1d */ /* 0x000fec0000002000 */
.L_x_9824:
[----:B------:R2:W-:Y:S01]  /*10a10*/  STL [R1+0x28], RZ ;  /* 0x000028ff01007387 */ /* 0x0005e20000100800 */
[----:B------:R-:W-:Y:S01]  /*10a20*/  ULDC UR4, c[0x0][0xc3c] ;  /* 0x00030f0000047ab9 */ /* 0x000fe20000000800 */
[----:B------:R-:W-:Y:S01]  /*10a30*/  IMAD.MOV.U32 R26, RZ, RZ, 0x1 ;  /* 0x00000001ff1a7424 */ /* 0x000fe200078e00ff */
[----:B0-----:R-:W-:Y:S01]  /*10a40*/  ISETP.GE.AND P0, PT, R19, UR4, PT ;  /* 0x0000000413007c0c */ /* 0x001fe2000bf06270 */
[----:B------:R-:W-:-:S12]  /*10a50*/  IMAD.MOV.U32 R25, RZ, RZ, RZ ;  /* 0x000000ffff197224 */ /* 0x000fd800078e00ff */
[----:B--2---:R-:W-:Y:S05]  /*10a60*/  @P0 BRA `(.L_x_9832) ;  /* 0x0000005800900947 */ /* 0x004fea0003800000 */
[----:B------:R-:W2:Y:S01]  /*10a70*/  LDL R4, [R1] ;  /* 0x0000000001047983 */ /* 0x000ea20000100800 */
        /* <DEDUP_REMOVED lines=21> */
[----:B------:R-:W-:-:S03]  /*10bd0*/  LOP3.LUT R2, R2, 0xc0, RZ, 0xfc, !PT ;  /* 0x000000c002027812 */ /* 0x000fc600078efcff */
[----:B------:R-:W-:-:S04]  /*10be0*/  IMAD.U32 R22, RZ, RZ, UR4 ;  /* 0x00000004ff167e24 */ /* 0x000fc8000f8e00ff */
[----:B------:R-:W-:Y:S01]  /*10bf0*/  IMAD R0, R30, 0x2, R22 ;  /* 0x000000021e007824 */ /* 0x000fe200078e0216 */
[----:B--2---:R-:W-:-:S05]  /*10c00*/  LOP3.LUT R4, R4, 0x2, RZ, 0xfc, !PT ;  /* 0x0000000204047812 */ /* 0x004fca00078efcff */
[----:B------:R0:W-:Y:S04]  /*10c10*/  STL [R1+0x3c], R4 ;  /* 0x00003c0401007387 */ /* 0x0001e80000100800 */
[----:B------:R0:W-:Y:S04]  /*10c20*/  STL [R1+0x28], RZ ;  /* 0x000028ff01007387 */ /* 0x0001e80000100800 */
[----:B------:R0:W-:Y:S02]  /*10c30*/  STL [R1+0x8], R0 ;  /* 0x0000080001007387 */ /* 0x0001e40000100800 */
.L_x_9931:
[----:B-1----:R-:W1:Y:S02]  /*10c40*/  LDC.64 R2, c[0x0][0xc88] ;  /* 0x00032200ff027b82 */ /* 0x002e640000000a00 */
[----:B-1----:R-:W-:-:S05]  /*10c50*/  IMAD.WIDE R2, R19, 0x4, R2 ;  /* 0x0000000413027825 */ /* 0x002fca00078e0202 */
[----:B------:R-:W0:Y:S01]  /*10c60*/  LDG.E R35, desc[UR40][R2.64] ;  /* 0x0000002802237981 */ /* 0x000e22000c1e1900 */
[----:B------:R-:W-:Y:S05]  /*10c70*/  YIELD ;  /* 0x0000000000007946 */ /* 0x000fea0003800000 */
[----:B------:R-:W-:Y:S01]  /*10c80*/  ULDC.64 UR4, c[0x0][0xa28] ;  /* 0x00028a0000047ab9 */ /* 0x000fe20000000a00 */
[----:B------:R-:W-:Y:S01]  /*10c90*/  IMAD.MOV.U32 R31, RZ, RZ, RZ ;  /* 0x000000ffff1f7224 */ /* 0x000fe200078e00ff */
[----:B------:R-:W-:Y:S01]  /*10ca0*/  ISETP.NE.U32.AND P0, PT, RZ, UR4, PT ;  /* 0x00000004ff007c0c */ /* 0x000fe2000bf05070 */
[----:B------:R-:W-:Y:S01]  /*10cb0*/  IMAD.MOV.U32 R6, RZ, RZ, RZ ;  /* 0x000000ffff067224 */ /* 0x000fe200078e00ff */
[----:B------:R-:W-:Y:S01]  /*10cc0*/  ULDC.64 UR8, c[0x0][0xa18] ;  /* 0x0002860000087ab9 */ /* 0x000fe20000000a00 */
        /* <DEDUP_REMOVED lines=19> */
[----:B--23--:R-:W-:-:S03]  /*10e00*/  IADD3 R4, P4, R28, UR6, RZ ;  /* 0x000000061c047c10 */ /* 0x00cfc6000ff9e0ff */
        /* <DEDUP_REMOVED lines=20> */
[----:B----4-:R-:W-:Y:S05]  /*10f50*/  @P2 BRA `(.L_x_9833) ;  /* 0x0000000000142947 */ /* 0x010fea0003800000 */
[----:B------:R-:W-:Y:S05]  /*10f60*/  @!P0 BRA `(.L_x_9833) ;  /* 0x0000000000108947 */ /* 0x000fea0003800000 */
[----:B0-----:R-:W2:Y:S04]  /*10f70*/  LDG.E R8, desc[UR40][R2.64] ;  /* 0x0000002802087981 */ /* 0x001ea8000c1e1900 */
[----:B------:R-:W2:Y:S02]  /*10f80*/  LDG.E R9, desc[UR40][R2.64+0x4] ;  /* 0x0000042802097981 */ /* 0x000ea4000c1e1900 */
[----:B--2---:R-:W-:-:S05]  /*10f90*/  IMAD.IADD R2, R9, 0x1, -R8 ;  /* 0x0000000109027824 */ /* 0x004fca00078e0a08 */
[----:B------:R1:W-:Y:S02]  /*10fa0*/  STL [R1+0x20], R2 ;  /* 0x0000200201007387 */ /* 0x0003e40000100800 */
.L_x_9833:
        /* <DEDUP_REMOVED lines=9> */
.L_x_9834:
        /* <DEDUP_REMOVED lines=9> */
.L_x_9835:
[----:B-12---:R-:W2:Y:S04]  /*110d0*/  @P1 LDG.E R2, desc[UR40][R4.64] ;  /* 0x0000002804021981 */ /* 0x006ea8000c1e1900 */
[----:B------:R-:W2:Y:S01]  /*110e0*/  @P1 LDG.E R3, desc[UR40][R4.64+0x4] ;  /* 0x0000042804031981 */ /* 0x000ea2000c1e1900 */
[----:B-----5:R-:W-:Y:S01]  /*110f0*/  IMAD.IADD R7, R7, 0x1, -R31 ;  /* 0x0000000107077824 */ /* 0x020fe200078e0a1f */
[----:B------:R-:W-:Y:S01]  /*11100*/  BSSY B0, `(.L_x_9836) ;  /* 0x0000138000007945 */ /* 0x000fe20003800000 */
[----:B--2---:R-:W-:-:S04]  /*11110*/  @P1 IMAD.IADD R6, R3, 0x1, -R2 ;  /* 0x0000000103061824 */ /* 0x004fc800078e0a02 */
[----:B0-----:R-:W-:-:S04]  /*11120*/  IMAD.IADD R8, R7, 0x1, R6 ;  /* 0x0000000107087824 */ /* 0x001fc800078e0206 */
[----:B------:R-:W-:Y:S01]  /*11130*/  VIADD R2, R8, 0x5f ;  /* 0x0000005f08027836 */ /* 0x000fe20000000000 */
[----:B------:R-:W-:Y:S03]  /*11140*/  STL [R1+0x4], R8 ;  /* 0x0000040801007387 */ /* 0x000fe60000100800 */
[----:B------:R-:W-:-:S05]  /*11150*/  IMAD.HI R2, R2, 0x2aaaaaab, RZ ;  /* 0x2aaaaaab02027827 */ /* 0x000fca00078e02ff */
[----:B------:R-:W-:-:S04]  /*11160*/  SHF.R.U32.HI R3, RZ, 0x1f, R2 ;  /* 0x0000001fff037819 */ /* 0x000fc80000011602 */
[----:B------:R-:W-:-:S05]  /*11170*/  LEA.HI.SX32 R4, R2, R3, 0x1c ;  /* 0x0000000302047211 */ /* 0x000fca00078fe2ff */
[--C-:B------:R-:W-:Y:S01]  /*11180*/  IMAD R2, R4, 0x60, -R7.reuse ;  /* 0x0000006004027824 */ /* 0x100fe200078e0a07 */
[----:B------:R0:W-:Y:S01]  /*11190*/  STL [R1+0x2c], R4 ;  /* 0x00002c0401007387 */ /* 0x0001e20000100800 */
[----:B------:R-:W-:-:S03]  /*111a0*/  IMAD.MOV R7, RZ, RZ, -R7 ;  /* 0x000000ffff077224 */ /* 0x000fc600078e0a07 */
[----:B------:R-:W-:Y:S02]  /*111b0*/  VIMNMX R2, R2, R6, PT ;  /* 0x0000000602027248 */ /* 0x000fe40003fe0100 */
[----:B------:R-:W-:-:S04]  /*111c0*/  VIMNMX R7, RZ, R7, !PT ;  /* 0x00000007ff077248 */ /* 0x000fc80007fe0100 */
[----:B------:R-:W-:-:S13]  /*111d0*/  ISETP.GT.AND P0, PT, R2, R7, PT ;  /* 0x000000070200720c */ /* 0x000fda0003f04270 */
[----:B0-----:R-:W-:Y:S02]  /*111e0*/  @P0 VIADD R4, R2, 0x5f ;  /* 0x0000005f02040836 */ /* 0x001fe40000000000 */
        /* <DEDUP_REMOVED lines=16> */
.L_x_10005:
[----:B-1----:R-:W-:Y:S02]  /*112f0*/  ISETP.NE.AND P0, PT, R14, RZ, PT ;  /* 0x000000ff0e00720c */ /* 0x002fe40003f05270 */
[----:B------:R-:W-:-:S11]  /*11300*/  PLOP3.LUT P6, PT, PT, PT, PT, 0x8, 0x0 ;  /* 0x000000000000781c */ /* 0x000fd60003fce170 */
[----:B------:R-:W-:Y:S05]  /*11310*/  @P0 BRA `(.L_x_9839) ;  /* 0x00000000000c0947 */ /* 0x000fea0003800000 */
[----:B------:R-:W-:-:S03]  /*11320*/  UMOV UR4, 0xffffffff ;  /* 0xffffffff00047882 */ /* 0x000fc60000000000 */
[----:B------:R-:W-:Y:S05]  /*11330*/  BRA.DIV UR4, `(.L_x_9840) ;  /* 0x0000006a04247947 */ /* 0x000fea000b800000 */
[----:B------:R-:W-:-:S13]  /*11340*/  ELECT P6, URZ, PT ;  /* 0x00000000003f782f */ /* 0x000fda00038c0000 */
.L_x_9839:
        /* <DEDUP_REMOVED lines=9> */
.L_x_10008:
[----:B------:R-:W-:Y:S05]  /*113e0*/  BSYNC B1 ;  /* 0x0000000000017941 */ /* 0x000fea0003800000 */
.L_x_9841:
[----:B------:R-:W-:Y:S04]  /*113f0*/  BSSY B1, `(.L_x_9843) ;  /* 0x000007b000017945 */ /* 0x000fe80003800000 */
[----:B------:R-:W-:Y:S05]  /*11400*/  @!P6 BRA `(.L_x_9844) ;  /* 0x0000000400e4e947 */ /* 0x000fea0003800000 */
[----:B0-----:R-:W-:Y:S01]  /*11410*/  IMAD R3, R24, 0x8, R22 ;  /* 0x0000000818037824 */ /* 0x001fe200078e0216 */
[----:B------:R-:W-:Y:S01]  /*11420*/  SHF.L.U32 R6, R27, 0x1f, RZ ;  /* 0x0000001f1b067819 */ /* 0x000fe200000006ff */
[----:B------:R-:W0:Y:S01]  /*11430*/  S2R R7, SR_TID.X ;  /* 0x0000000000077919 */ /* 0x000e220000002100 */
[----:B------:R-:W-:Y:S02]  /*11440*/  BSSY B2, `(.L_x_9845) ;  /* 0x0000005000027945 */ /* 0x000fe40003800000 */
[----:B------:R-:W1:Y:S01]  /*11450*/  SYNCS.PHASECHK.TRANS64.TRYWAIT P0, [R3+URZ+0x228a0], R6 ;  /* 0x0228a006030075a7 */ /* 0x000e62000800017f */
[----:B0-----:R-:W-:-:S04]  /*11460*/  LOP3.LUT R7, R7, 0x7f, RZ, 0xc0, !PT ;  /* 0x0000007f07077812 */ /* 0x001fc800078ec0ff */
[----:B------:R-:W-:Y:S01]  /*11470*/  ISETP.NE.AND P1, PT, R7, RZ, PT ;  /* 0x000000ff0700720c */ /* 0x000fe20003f25270 */
[----:B-1----:R-:W-:-:S12]  /*11480*/  @!P0 BRA `(.L_x_9846) ;  /* 0x0000006800048947 */ /* 0x002fd80003800000 */
.L_x_10009:
[----:B------:R-:W-:Y:S05]  /*11490*/  BSYNC B2 ;  /* 0x0000000000027941 */ /* 0x000fea0003800000 */
.L_x_9845:
        /* <DEDUP_REMOVED lines=9> */
.L_x_9848:
[----:B------:R-:W-:Y:S05]  /*11530*/  BSYNC B2 ;  /* 0x0000000000027941 */ /* 0x000fea0003800000 */
.L_x_9847:
        /* <DEDUP_REMOVED lines=12> */
.L_x_9849:
        /* <DEDUP_REMOVED lines=13> */
.L_x_10010:
[----:B------:R-:W-:Y:S05]  /*116d0*/  BSYNC B2 ;  /* 0x0000000000027941 */ /* 0x000fea0003800000 */
.L_x_9850:
        /* <DEDUP_REMOVED lines=11> */
.L_x_9853:
[----:B------:R-:W-:Y:S05]  /*11790*/  BSYNC B2 ;  /* 0x0000000000027941 */ /* 0x000fea0003800000 */
.L_x_9852:
        /* <DEDUP_REMOVED lines=9> */
.L_x_9854:
        /* <DEDUP_REMOVED lines=15> */
.L_x_9855:
        /* <DEDUP_REMOVED lines=15> */
.L_x_9856:
        /* <DEDUP_REMOVED lines=15> */
.L_x_9857:
        /* <DEDUP_REMOVED lines=10> */
.L_x_9844:
[----:B------:R-:W-:Y:S05]  /*11ba0*/  BSYNC B1 ;  /* 0x0000000000017941 */ /* 0x000fea0003800000 */
.L_x_9843:
        /* <DEDUP_REMOVED lines=9> */
.L_x_9873:
[----:B------:R-:W-:Y:S05]  /*11c40*/  YIELD ;  /* 0x0000000000007946 */ /* 0x000fea0003800000 */
[----:B------:R-:W-:Y:S04]  /*11c50*/  BSSY B1, `(.L_x_9858) ;  /* 0x000007a000017945 */ /* 0x000fe80003800000 */
[----:B------:R-:W-:Y:S05]  /*11c60*/  @!P6 BRA `(.L_x_9859) ;  /* 0x0000000400e0e947 */ /* 0x000fea0003800000 */
[----:B------:R-:W-:Y:S01]  /*11c70*/  IMAD R6, R24, 0x8, R22 ;  /* 0x0000000818067824 */ /* 0x000fe200078e0216 */
[----:B------:R-:W-:Y:S01]  /*11c80*/  SHF.L.U32 R2, R27, 0x1f, RZ ;  /* 0x0000001f1b027819 */ /* 0x000fe200000006ff */
[----:B0-----:R-:W0:Y:S01]  /*11c90*/  S2R R3, SR_TID.X ;  /* 0x0000000000037919 */ /* 0x001e220000002100 */
[----:B------:R-:W-:Y:S02]  /*11ca0*/  BSSY B2, `(.L_x_9860) ;  /* 0x0000005000027945 */ /* 0x000fe40003800000 */
[----:B------:R-:W1:Y:S01]  /*11cb0*/  SYNCS.PHASECHK.TRANS64.TRYWAIT P1, [R6+URZ+0x228a0], R2 ;  /* 0x0228a002060075a7 */ /* 0x000e62000802017f */
[----:B0-----:R-:W-:-:S04]  /*11cc0*/  LOP3.LUT R3, R3, 0x7f, RZ, 0xc0, !PT ;  /* 0x0000007f03037812 */ /* 0x001fc800078ec0ff */
[----:B------:R-:W-:Y:S01]  /*11cd0*/  ISETP.NE.AND P2, PT, R3, RZ, PT ;  /* 0x000000ff0300720c */ /* 0x000fe20003f45270 */
[----:B-1----:R-:W-:-:S12]  /*11ce0*/  @!P1 BRA `(.L_x_9861) ;  /* 0x0000006000149947 */ /* 0x002fd80003800000 */
.L_x_10011:
[----:B------:R-:W-:Y:S05]  /*11cf0*/  BSYNC B2 ;  /* 0x0000000000027941 */ /* 0x000fea0003800000 */
.L_x_9860:
        /* <DEDUP_REMOVED lines=9> */
.L_x_9863:
[----:B------:R-:W-:Y:S05]  /*11d90*/  BSYNC B2 ;  /* 0x0000000000027941 */ /* 0x000fea0003800000 */
.L_x_9862:
        /* <DEDUP_REMOVED lines=11> */
.L_x_9864:
        /* <DEDUP_REMOVED lines=13> */
.L_x_10012:
[----:B------:R-:W-:Y:S05]  /*11f20*/  BSYNC B2 ;  /* 0x0000000000027941 */ /* 0x000fea0003800000 */
.L_x_9865:
        /* <DEDUP_REMOVED lines=11> */
.L_x_9868:
[----:B------:R-:W-:Y:S05]  /*11fe0*/  BSYNC B2 ;  /* 0x0000000000027941 */ /* 0x000fea0003800000 */
.L_x_9867:
        /* <DEDUP_REMOVED lines=9> */
.L_x_9869:
        /* <DEDUP_REMOVED lines=15> */
.L_x_9870:
        /* <DEDUP_REMOVED lines=15> */
.L_x_9871:
        /* <DEDUP_REMOVED lines=15> */
.L_x_9872:
        /* <DEDUP_REMOVED lines=10> */
.L_x_9859:
[----:B------:R-:W-:Y:S05]  /*123f0*/  BSYNC B1 ;  /* 0x0000000000017941 */ /* 0x000fea0003800000 */
.L_x_9858:
        /* <DEDUP_REMOVED lines=8> */
.L_x_9837:
[----:B------:R-:W-:Y:S05]  /*12480*/  BSYNC B0 ;  /* 0x0000000000007941 */ /* 0x000fea0003800000 */
.L_x_9836:
[----:B------:R-:W2:Y:S01]  /*12490*/  LDL R34, [R1+0x4] ;  /* 0x0000040001227983 */ /* 0x000ea20000100800 */
        /* <DEDUP_REMOVED lines=22> */
.L_x_9875:
        /* <DEDUP_REMOVED lines=9> */
[----:B0-----:R-:W0:Y:S01]  /*12690*/  LDC.64 R2, c[0x4][R2] ;  /* 0x0100000002027b82 */ /* 0x001e220000000a00 */
        /* <DEDUP_REMOVED lines=10> */
.L_x_9878:
[----:B------:R-:W-:Y:S05]  /*12740*/  BSYNC B6 ;  /* 0x0000000000067941 */ /* 0x000fea0003800000 */
.L_x_9877:
        /* <DEDUP_REMOVED lines=20> */
.L_x_9881:
        /* <DEDUP_REMOVED lines=15> */
.L_x_9880:
[----:B------:R-:W-:Y:S05]  /*12980*/  BSYNC B6 ;  /* 0x0000000000067941 */ /* 0x000fea0003800000 */
.L_x_9879:
[----:B------:R-:W2:Y:S01]  /*12990*/  LDL R21, [R1+0x2c] ;  /* 0x00002c0001157983 */ /* 0x000ea20000100800 */
[----:B------:R-:W-:Y:S01]  /*129a0*/  ULDC.64 UR4, c[0x0][0x9f8] ;  /* 0x00027e0000047ab9 */ /* 0x000fe20000000a00 */
[----:B------:R-:W1:Y:S01]  /*129b0*/  LDC R9, c[0x0][0x430] ;  /* 0x00010c00ff097b82 */ /* 0x000e620000000800 */
[----:B------:R-:W-:Y:S01]  /*129c0*/  ISETP.NE.U32.AND P0, PT, RZ, UR4, PT ;  /* 0x00000004ff007c0c */ /* 0x000fe2000bf05070 */
[----:B------:R-:W3:Y:S03]  /*129d0*/  S2R R20, SR_TID.X ;  /* 0x0000000000147919 */ /* 0x000ee60000002100 */
[----:B------:R-:W-:-:S13]  /*129e0*/  ISETP.NE.AND.EX P0, PT, RZ, UR5, PT, P0 ;  /* 0x00000005ff007c0c */ /* 0x000fda000bf05300 */
[----:B------:R-:W-:Y:S01]  /*129f0*/  @P0 IADD3 R2, P1, R28, UR4, RZ ;  /* 0x000000041c020c10 */ /* 0x000fe2000ff3e0ff */
[----:B------:R-:W-:Y:S01]  /*12a00*/  IMAD.MOV.U32 R36, RZ, RZ, RZ ;  /* 0x000000ffff247224 */ /* 0x000fe200078e00ff */
[----:B------:R-:W4:Y:S01]  /*12a10*/  S2R R10, SR_TID.X ;  /* 0x00000000000a7919 */ /* 0x000f220000002100 */
[----:B------:R-:W-:Y:S01]  /*12a20*/  ULDC UR4, c[0x0][0x2f4] ;  /* 0x0000bd0000047ab9 */ /* 0x000fe20000000800 */
[----:B0-----:R-:W-:Y:S01]  /*12a30*/  @P0 IADD3.X R3, R32, UR5, RZ, P1, !PT ;  /* 0x0000000520030c10 */ /* 0x001fe20008ffe4ff */
[----:B------:R-:W-:-:S04]  /*12a40*/  ULDC UR5, c[0x0][0x320] ;  /* 0x0000c80000057ab9 */ /* 0x000fc80000000800 */
[----:B------:R0:W2:Y:S01]  /*12a50*/  @P0 LDG.E R29, desc[UR40][R2.64] ;  /* 0x00000028021d0981 */ /* 0x0000a2000c1e1900 */
[----:B---3--:R-:W-:-:S04]  /*12a60*/  LOP3.LUT R20, R20, 0x7f, RZ, 0xc0, !PT ;  /* 0x0000007f14147812 */ /* 0x008fc800078ec0ff */
[----:B------:R-:W-:Y:S02]  /*12a70*/  SHF.R.U32.HI R33, RZ, 0x3, R20 ;  /* 0x00000003ff217819 */ /* 0x000fe40000011614 */
[----:B------:R-:W3:Y:S01]  /*12a80*/  S2R R20, SR_TID.X ;  /* 0x0000000000147919 */ /* 0x000ee20000002100 */
[----:B-1----:R-:W-:-:S13]  /*12a90*/  ISETP.NE.AND P1, PT, R9, 0x1, PT ;  /* 0x000000010900780c */ /* 0x002fda0003f25270 */
[----:B------:R-:W1:Y:S08]  /*12aa0*/  @P1 LDC R0, c[0x0][0x434] ;  /* 0x00010d00ff001b82 */ /* 0x000e700000000800 */
[----:B0-----:R-:W0:Y:S01]  /*12ab0*/  @P1 LDC R2, c[0x0][0x438] ;  /* 0x00010e00ff021b82 */ /* 0x001e220000000800 */
[----:B---3--:R-:W-:-:S05]  /*12ac0*/  IMAD.SHL.U32 R20, R20, 0x10, RZ ;  /* 0x0000001014147824 */ /* 0x008fca00078e00ff */
[----:B------:R-:W-:Y:S01]  /*12ad0*/  LOP3.LUT R20, R33, 0x70, R20, 0xf8, !PT ;  /* 0x0000007021147812 */ /* 0x000fe200078ef814 */
[----:B----4-:R-:W-:-:S05]  /*12ae0*/  IMAD.SHL.U32 R10, R10, 0x8, RZ ;  /* 0x000000080a0a7824 */ /* 0x010fca00078e00ff */
[----:B------:R-:W-:Y:S02]  /*12af0*/  LOP3.LUT R10, R10, 0x38, RZ, 0xc0, !PT ;  /* 0x000000380a0a7812 */ /* 0x000fe400078ec0ff */
[----:B------:R-:W-:Y:S01]  /*12b00*/  LOP3.LUT R23, R23, 0xffffffdf, RZ, 0xc0, !PT ;  /* 0xffffffdf17177812 */ /* 0x000fe200078ec0ff */
[----:B------:R-:W-:Y:S01]  /*12b10*/  UMOV UR6, 0xffffffff ;  /* 0xffffffff00067882 */ /* 0x000fe20000000000 */
[----:B--2---:R-:W-:-:S04]  /*12b20*/  VIADD R8, R21, 0xffffffff ;  /* 0xffffffff15087836 */ /* 0x004fc80000000000 */
[----:B------:R-:W-:-:S05]  /*12b30*/  IMAD R4, R8, 0x60, R20 ;  /* 0x0000006008047824 */ /* 0x000fca00078e0214 */
[C---:B------:R-:W-:Y:S02]  /*12b40*/  ISETP.GE.AND P0, PT, R4.reuse, R34, PT ;  /* 0x000000220400720c */ /* 0x040fe40003f06270 */
[----:B------:R-:W-:Y:S02]  /*12b50*/  IADD3 R37, R4, R31, RZ ;  /* 0x0000001f04257210 */ /* 0x000fe40007ffe0ff */
[----:B------:R-:W-:-:S03]  /*12b60*/  ISETP.GT.U32.OR P0, PT, R20, 0x5f, P0 ;  /* 0x0000005f1400780c */ /* 0x000fc60000704470 */
[----:B-1----:R-:W-:-:S04]  /*12b70*/  @P1 IMAD.HI.U32 R3, R37, R0, RZ ;  /* 0x0000000025031227 */ /* 0x002fc800078e00ff */
[----:B------:R-:W-:Y:S01]  /*12b80*/  IMAD.MOV.U32 R0, RZ, RZ, R37 ;  /* 0x000000ffff007224 */ /* 0x000fe200078e0025 */
[----:B0-----:R-:W-:-:S05]  /*12b90*/  @P1 SHF.R.U32.HI R0, RZ, R2, R3 ;  /* 0x00000002ff001219 */ /* 0x001fca0000011603 */
[----:B------:R-:W0:Y:S08]  /*12ba0*/  @!P0 LDC.64 R2, c[0x0][0x428] ;  /* 0x00010a00ff028b82 */ /* 0x000e300000000a00 */
[----:B------:R-:W1:Y:S01]  /*12bb0*/  @!P0 LDC.64 R4, c[0x0][0x418] ;  /* 0x00010600ff048b82 */ /* 0x000e620000000a00 */
[--C-:B------:R-:W-:Y:S01]  /*12bc0*/  @!P0 SHF.R.S32.HI R7, RZ, 0x1f, R0.reuse ;  /* 0x0000001fff078819 */ /* 0x100fe20000011400 */
[----:B------:R-:W-:Y:S01]  /*12bd0*/  @!P0 IMAD.MOV.U32 R6, RZ, RZ, R0 ;  /* 0x000000ffff068224 */ /* 0x000fe200078e0000 */
[----:B------:R-:W-:-:S03]  /*12be0*/  SHF.R.S32.HI R34, RZ, 0x1f, R29 ;  /* 0x0000001fff227819 */ /* 0x000fc6000001141d */
[----:B0-----:R-:W-:-:S04]  /*12bf0*/  @!P0 IMAD.WIDE.U32 R6, R29, R2, R6 ;  /* 0x000000021d068225 */ /* 0x001fc800078e0006 */
[----:B------:R-:W-:-:S04]  /*12c00*/  @!P0 IMAD R2, R34, R2, RZ ;  /* 0x0000000222028224 */ /* 0x000fc800078e02ff */
[----:B------:R-:W-:Y:S01]  /*12c10*/  @!P0 IMAD R3, R29, R3, R2 ;  /* 0x000000031d038224 */ /* 0x000fe200078e0202 */
[----:B-1----:R-:W-:-:S03]  /*12c20*/  @!P0 LEA R4, P1, R6, R4, 0x2 ;  /* 0x0000000406048211 */ /* 0x002fc600078210ff */
[----:B------:R-:W-:-:S05]  /*12c30*/  @!P0 IMAD.IADD R3, R7, 0x1, R3 ;  /* 0x0000000107038824 */ /* 0x000fca00078e0203 */
[----:B------:R-:W-:-:S05]  /*12c40*/  @!P0 LEA.HI.X R5, R6, R5, R3, 0x2, P1 ;  /* 0x0000000506058211 */ /* 0x000fca00008f1403 */
[----:B------:R0:W5:Y:S01]  /*12c50*/  @!P0 LDG.E R36, desc[UR40][R4.64] ;  /* 0x0000002804248981 */ /* 0x000162000c1e1900 */
[----:B------:R-:W-:Y:S02]  /*12c60*/  ISETP.GT.U32.AND P0, PT, R20, 0x5f, PT ;  /* 0x0000005f1400780c */ /* 0x000fe40003f04070 */
[----:B------:R-:W1:Y:S01]  /*12c70*/  S2R R20, SR_TID.X ;  /* 0x0000000000147919 */ /* 0x000e620000002100 */
[----:B------:R-:W-:-:S10]  /*12c80*/  ISETP.GE.AND P1, PT, R10, UR4, PT ;  /* 0x000000040a007c0c */ /* 0x000fd4000bf26270 */
[----:B------:R-:W-:-:S04]  /*12c90*/  @P0 LOP3.LUT R23, R23, 0x20, RZ, 0xfc, !PT ;  /* 0x0000002017170812 */ /* 0x000fc800078efcff */
[----:B------:R-:W-:Y:S01]  /*12ca0*/  LOP3.LUT R23, R23, 0xfffffffe, RZ, 0xc0, !PT ;  /* 0xfffffffe17177812 */ /* 0x000fe200078ec0ff */
[----:B-1----:R-:W-:-:S05]  /*12cb0*/  IMAD.SHL.U32 R20, R20, 0x8, RZ ;  /* 0x0000000814147824 */ /* 0x002fca00078e00ff */
[----:B------:R-:W-:-:S04]  /*12cc0*/  LOP3.LUT R20, R20, 0x38, RZ, 0xc0, !PT ;  /* 0x0000003814147812 */ /* 0x000fc800078ec0ff */
[----:B------:R-:W-:-:S04]  /*12cd0*/  LOP3.LUT R11, R20, 0x40, RZ, 0xfc, !PT ;  /* 0x00000040140b7812 */ /* 0x000fc800078efcff */
[----:B------:R-:W-:Y:S02]  /*12ce0*/  ISETP.GE.AND P3, PT, R11, UR5, PT ;  /* 0x000000050b007c0c */ /* 0x000fe4000bf66270 */
[----:B------:R-:W-:Y:S02]  /*12cf0*/  @P1 LOP3.LUT R23, R23, 0x1, RZ, 0xfc, !PT ;  /* 0x0000000117171812 */ /* 0x000fe400078efcff */
[C---:B------:R-:W-:Y:S02]  /*12d00*/  LOP3.LUT R11, R10.reuse, 0x80, RZ, 0xfc, !PT ;  /* 0x000000800a0b7812 */ /* 0x040fe400078efcff */
[----:B------:R-:W-:Y:S02]  /*12d10*/  LOP3.LUT R23, R23, 0xfffffff7, RZ, 0xc0, !PT ;  /* 0xfffffff717177812 */ /* 0x000fe400078ec0ff */
[----:B------:R-:W-:Y:S02]  /*12d20*/  ISETP.GE.AND P2, PT, R11, UR5, PT ;  /* 0x000000050b007c0c */ /* 0x000fe4000bf46270 */
[----:B------:R-:W-:-:S03]  /*12d30*/  ISETP.GE.AND P0, PT, R10, UR5, PT ;  /* 0x000000050a007c0c */ /* 0x000fc6000bf06270 */
[----:B------:R-:W-:-:S04]  /*12d40*/  @P3 LOP3.LUT R23, R23, 0x8, RZ, 0xfc, !PT ;  /* 0x0000000817173812 */ /* 0x000fc800078efcff */
[----:B------:R-:W-:Y:S02]  /*12d50*/  LOP3.LUT R23, R23, 0xffffffef, RZ, 0xc0, !PT ;  /* 0xffffffef17177812 */ /* 0x000fe400078ec0ff */
[----:B------:R-:W-:Y:S02]  /*12d60*/  LOP3.LUT R10, R10, 0xc0, RZ, 0xfc, !PT ;  /* 0x000000c00a0a7812 */ /* 0x000fe400078efcff */
[----:B------:R-:W-:Y:S02]  /*12d70*/  LOP3.LUT R23, R23, 0xfffffffb, RZ, 0xc0, !PT ;  /* 0xfffffffb17177812 */ /* 0x000fe400078ec0ff */
[----:B------:R-:W-:Y:S02]  /*12d80*/  ISETP.GE.AND P1, PT, R10, UR5, PT ;  /* 0x000000050a007c0c */ /* 0x000fe4000bf26270 */
[----:B------:R-:W-:-:S04]  /*12d90*/  @P2 LOP3.LUT R23, R23, 0x4, RZ, 0xfc, !PT ;  /* 0x0000000417172812 */ /* 0x000fc800078efcff */
[----:B------:R-:W-:Y:S01]  /*12da0*/  @P0 LOP3.LUT R23, R23, 0x10, RZ, 0xfc, !PT ;  /* 0x0000001017170812 */ /* 0x000fe200078efcff */
[----:B------:R-:W-:-:S03]  /*12db0*/  IMAD.MOV R0, RZ, RZ, -R0 ;  /* 0x000000ffff007224 */ /* 0x000fc600078e0a00 */
[----:B------:R-:W-:Y:S01]  /*12dc0*/  LOP3.LUT R23, R23, 0xfffffffd, RZ, 0xc0, !PT ;  /* 0xfffffffd17177812 */ /* 0x000fe200078ec0ff */
[----:B------:R-:W-:-:S03]  /*12dd0*/  IMAD R37, R9, R0, R37 ;  /* 0x0000000009257224 */ /* 0x000fc600078e0225 */
[----:B------:R-:W-:Y:S01]  /*12de0*/  @P1 LOP3.LUT R23, R23, 0x2, RZ, 0xfc, !PT ;  /* 0x0000000217171812 */ /* 0x000fe200078efcff */
[----:B0-----:R-:W-:Y:S06]  /*12df0*/  BRA.DIV UR6, `(.L_x_9882) ;  /* 0x0000004e06f87947 */ /* 0x001fec000b800000 */
.L_x_10015:
[----:B------:R-:W2:Y:S01]  /*12e00*/  LDL R0, [R1+0x3c] ;  /* 0x00003c0001007983 */ /* 0x000ea20000100800 */
[----:B------:R-:W-:Y:S02]  /*12e10*/  SEL R7, RZ, 0x1, P0 ;  /* 0x00000001ff077807 */ /* 0x000fe40000000000 */
[----:B------:R-:W-:Y:S02]  /*12e20*/  LOP3.LUT R23, R23, 0xffffffbf, RZ, 0xc0, !PT ;  /* 0xffffffbf17177812 */ /* 0x000fe400078ec0ff */
[----:B------:R-:W-:Y:S02]  /*12e30*/  SHF.R.S32.HI R28, RZ, 0x1f, R18 ;  /* 0x0000001fff1c7819 */ /* 0x000fe40000011412 */
[----:B--2---:R-:W-:-:S13]  /*12e40*/  ISETP.NE.AND P0, PT, R0, 0x3, PT ;  /* 0x000000030000780c */ /* 0x004fda0003f05270 */
[----:B------:R-:W-:Y:S01]  /*12e50*/  @P0 LOP3.LUT R23, R23, 0x40, RZ, 0xfc, !PT ;  /* 0x0000004017170812 */ /* 0x000fe200078efcff */
[----:B------:R-:W-:Y:S06]  /*12e60*/  @!P0 BRA `(.L_x_9883) ;  /* 0x0000000000048947 */ /* 0x000fec0003800000 */
[----:B------:R-:W-:Y:S01]  /*12e70*/  BPT.TRAP 0x1 ;  /* 0x000000040000795c */ /* 0x000fe20000300000 */
.L_x_9883:
[----:B------:R-:W-:Y:S01]  /*12e80*/  IMAD R32, R25, 0x8, R22 ;  /* 0x0000000819207824 */ /* 0x000fe200078e0216 */
[----:B------:R-:W-:Y:S01]  /*12e90*/  SHF.L.U32 R0, R26, 0x1f, RZ ;  /* 0x0000001f1a007819 */ /* 0x000fe200000006ff */
[----:B------:R-:W-:Y:S03]  /*12ea0*/  BSSY B0, `(.L_x_9884) ;  /* 0x0000003000007945 */ /* 0x000fe60003800000 */
[----:B------:R-:W0:Y:S02]  /*12eb0*/  SYNCS.PHASECHK.TRANS64.TRYWAIT P0, [R32+URZ+0x22840], R0 ;  /* 0x02284000200075a7 */ /* 0x000e24000800017f */
[----:B0-----:R-:W-:Y:S05]  /*12ec0*/  @!P0 BRA `(.L_x_9885) ;  /* 0x0000004c00f88947 */ /* 0x001fea0003800000 */
.L_x_10016:
[----:B------:R-:W-:Y:S05]  /*12ed0*/  BSYNC B0 ;  /* 0x0000000000007941 */ /* 0x000fea0003800000 */
.L_x_9884:
[----:B------:R-:W2:Y:S01]  /*12ee0*/  LDL R6, [R1+0x4] ;  /* 0x0000040001067983 */ /* 0x000ea20000100800 */
[----:B0-----:R-:W-:Y:S01]  /*12ef0*/  SHF.R.S32.HI R0, RZ, 0x1f, R37 ;  /* 0x0000001fff007819 */ /* 0x001fe20000011425 */
[----:B------:R-:W-:Y:S01]  /*12f00*/  ULDC.64 UR4, c[0x0][0x300] ;  /* 0x0000c00000047ab9 */ /* 0x000fe20000000a00 */
[----:B-----5:R-:W-:Y:S01]  /*12f10*/  SHF.R.S32.HI R4, RZ, 0x1f, R36 ;  /* 0x0000001fff047819 */ /* 0x020fe20000011424 */
[----:B------:R-:W0:Y:S01]  /*12f20*/  S2R R5, SR_TID.X ;  /* 0x0000000000057919 */ /* 0x000e220000002100 */
[----:B------:R-:W-:Y:S01]  /*12f30*/  IMAD.WIDE.U32 R2, R37, UR4, RZ ;  /* 0x0000000425027c25 */ /* 0x000fe2000f8e00ff */
[----:B------:R-:W-:Y:S01]  /*12f40*/  LOP3.LUT P2, RZ, R23, 0x1, RZ, 0xc0, !PT ;  /* 0x0000000117ff7812 */ /* 0x000fe2000784c0ff */
[----:B------:R-:W1:Y:S01]  /*12f50*/  S2R R9, SR_TID.X ;  /* 0x0000000000097919 */ /* 0x000e620000002100 */
[----:B------:R3:W-:Y:S04]  /*12f60*/  STL [R1+0x30], R0 ;  /* 0x0000300001007387 */ /* 0x0007e80000100800 */
[----:B------:R4:W-:Y:S01]  /*12f70*/  STL [R1+0x34], R4 ;  /* 0x0000340401007387 */ /* 0x0009e20000100800 */
[----:B---3--:R-:W-:-:S04]  /*12f80*/  IMAD R0, R0, UR4, RZ ;  /* 0x0000000400007c24 */ /* 0x008fc8000f8e02ff */
[----:B------:R-:W-:Y:S01]  /*12f90*/  IMAD R0, R37, UR5, R0 ;  /* 0x0000000525007c24 */ /* 0x000fe2000f8e0200 */
[----:B------:R-:W-:-:S03]  /*12fa0*/  ULDC.64 UR4, c[0x0][0x310] ;  /* 0x0000c40000047ab9 */ /* 0x000fc60000000a00 */
[----:B------:R-:W-:Y:S02]  /*12fb0*/  IMAD.IADD R3, R3, 0x1, R0 ;  /* 0x0000000103037824 */ /* 0x000fe400078e0200 */
[----:B------:R-:W-:Y:S02]  /*12fc0*/  IMAD R0, R4, UR4, RZ ;  /* 0x0000000404007c24 */ /* 0x000fe4000f8e02ff */
[----:B------:R-:W-:Y:S01]  /*12fd0*/  IMAD.WIDE.U32 R2, R36, UR4, R2 ;  /* 0x0000000424027c25 */ /* 0x000fe2000f8e0002 */
[----:B0-----:R-:W-:-:S03]  /*12fe0*/  LOP3.LUT R5, R5, 0x7f, RZ, 0xc0, !PT ;  /* 0x0000007f05057812 */ /* 0x001fc600078ec0ff */
[----:B------:R-:W-:Y:S01]  /*12ff0*/  IMAD R0, R36, UR5, R0 ;  /* 0x0000000524007c24 */ /* 0x000fe2000f8e0200 */
[----:B------:R-:W-:Y:S01]  /*13000*/  ULDC.64 UR4, c[0x0][0x308] ;  /* 0x0000c20000047ab9 */ /* 0x000fe20000000a00 */
[----:B------:R-:W-:Y:S01]  /*13010*/  SHF.R.U32.HI R5, RZ, 0x3, R5 ;  /* 0x00000003ff057819 */ /* 0x000fe20000011605 */
[----:B-1----:R-:W-:Y:S02]  /*13020*/  IMAD.SHL.U32 R9, R9, 0x8, RZ ;  /* 0x0000000809097824 */ /* 0x002fe400078e00ff */
[----:B------:R-:W-:Y:S02]  /*13030*/  IMAD.IADD R3, R3, 0x1, R0 ;  /* 0x0000000103037824 */ /* 0x000fe400078e0200 */
[----:B------:R-:W-:Y:S01]  /*13040*/  IMAD R0, R28, UR4, RZ ;  /* 0x000000041c007c24 */ /* 0x000fe2000f8e02ff */
[----:B------:R-:W-:Y:S01]  /*13050*/  LOP3.LUT R9, R9, 0x38, RZ, 0xc0, !PT ;  /* 0x0000003809097812 */ /* 0x000fe200078ec0ff */
[----:B------:R-:W-:-:S04]  /*13060*/  IMAD.WIDE.U32 R2, R18, UR4, R2 ;  /* 0x0000000412027c25 */ /* 0x000fc8000f8e0002 */
[----:B------:R-:W-:Y:S01]  /*13070*/  IMAD R0, R18, UR5, R0 ;  /* 0x0000000512007c24 */ /* 0x000fe2000f8e0200 */
[----:B------:R-:W-:-:S03]  /*13080*/  ULDC.64 UR4, c[0x0][0x2e8] ;  /* 0x0000ba0000047ab9 */ /* 0x000fc60000000a00 */
[----:B----4-:R-:W-:Y:S01]  /*13090*/  IMAD.IADD R4, R3, 0x1, R0 ;  /* 0x0000000103047824 */ /* 0x010fe200078e0200 */
[----:B------:R-:W-:Y:S01]  /*130a0*/  LEA R0, P0, R2, UR4, 0x1 ;  /* 0x0000000402007c11 */ /* 0x000fe2000f8008ff */
[----:B------:R-:W-:-:S03]  /*130b0*/  UMOV UR4, 0xffffffff ;  /* 0xffffffff00047882 */ /* 0x000fc60000000000 */
[----:B------:R-:W-:Y:S01]  /*130c0*/  LEA.HI.X R4, R2, UR5, R4, 0x1, P0 ;  /* 0x0000000502047c11 */ /* 0x000fe200080f0c04 */
[----:B--2---:R-:W-:-:S04]  /*130d0*/  IMAD R33, R8, -0x60, R6 ;  /* 0xffffffa008217824 */ /* 0x004fc800078e0206 */
[----:B------:R-:W-:Y:S02]  /*130e0*/  IMAD.IADD R33, R33, 0x1, -R5 ;  /* 0x0000000121217824 */ /* 0x000fe400078e0a05 */
[----:B------:R-:W-:-:S03]  /*130f0*/  IMAD R5, R25, 0x1800, R30 ;  /* 0x0000180019057824 */ /* 0x000fc600078e021e */
        /* <DEDUP_REMOVED lines=54> */
.L_x_10030:
        /* <DEDUP_REMOVED lines=10> */
.L_x_9887:
        /* <DEDUP_REMOVED lines=11> */
.L_x_9888:
[----:B------:R1:W5:Y:S01]  /*135b0*/  LDL.LU R4, [R1+0x10] ;  /* 0x0000100001047983 */ /* 0x0003620000300800 */
[----:B------:R-:W-:Y:S01]  /*135c0*/  LOP3.LUT P0, RZ, R23, 0x4, RZ, 0xc0, !PT ;  /* 0x0000000417ff7812 */ /* 0x000fe2000780c0ff */
[----:B------:R1:W-:Y:S02]  /*135d0*/  SYNCS.ARRIVE.TRANS64.A1T0 RZ, [R32+URZ+0x22830], RZ ;  /* 0x022830ff20ff79a7 */ /* 0x0003e4000810003f */
[----:B0-----:R1:W5:Y:S10]  /*135e0*/  LDL.LU R3, [R1+0xc] ;  /* 0x00000c0001037983 */ /* 0x0013740000300800 */
[----:B------:R-:W-:Y:S05]  /*135f0*/  WARPSYNC.ALL ;  /* 0x0000000000007948 */ /* 0x000fea0003800000 */
[----:B------:R-:W-:Y:S01]  /*13600*/  ULDC.64 UR4, c[0x0][0xa00] ;  /* 0x0002800000047ab9 */ /* 0x000fe20000000a00 */
[----:B------:R-:W-:Y:S01]  /*13610*/  SEL R2, RZ, 0x4, P0 ;  /* 0x00000004ff027807 */ /* 0x000fe20000000000 */
[----:B------:R-:W-:Y:S01]  /*13620*/  BSSY B6, `(.L_x_9889) ;  /* 0x0000029000067945 */ /* 0x000fe20003800000 */
[----:B------:R-:W-:Y:S01]  /*13630*/  BAR.SYNC.DEFER_BLOCKING 0x8, 0x180 ;  /* 0x0206000000007b1d */ /* 0x000fe20000010000 */
[----:B------:R-:W-:Y:S02]  /*13640*/  ISETP.NE.U32.AND P0, PT, RZ, UR4, PT ;  /* 0x00000004ff007c0c */ /* 0x000fe4000bf05070 */
[----:B------:R-:W-:-:S02]  /*13650*/  LOP3.LUT P2, RZ, R23, 0x8, RZ, 0xc0, !PT ;  /* 0x0000000817ff7812 */ /* 0x000fc4000784c0ff */
[----:B------:R-:W-:Y:S01]  /*13660*/  ISETP.NE.AND.EX P0, PT, RZ, UR5, PT, P0 ;  /* 0x00000005ff007c0c */ /* 0x000fe2000bf05300 */
[----:B------:R-:W-:Y:S01]  /*13670*/  ULDC.64 UR4, c[0x0][0x298] ;  /* 0x0000a60000047ab9 */ /* 0x000fe20000000a00 */
[----:B------:R-:W-:Y:S02]  /*13680*/  LOP3.LUT P1, RZ, R23, 0x2, RZ, 0xc0, !PT ;  /* 0x0000000217ff7812 */ /* 0x000fe4000782c0ff */
[----:B------:R-:W-:Y:S02]  /*13690*/  SEL R0, RZ, 0x2, P2 ;  /* 0x00000002ff007807 */ /* 0x000fe40001000000 */
[----:B------:R-:W-:Y:S02]  /*136a0*/  SEL R5, R35, RZ, !P0 ;  /* 0x000000ff23057207 */ /* 0x000fe40004000000 */
[----:B------:R-:W-:Y:S02]  /*136b0*/  IADD3 R0, R2, R0, R7 ;  /* 0x0000000002007210 */ /* 0x000fe40007ffe007 */
[----:B------:R-:W-:Y:S01]  /*136c0*/  SEL R35, RZ, 0x8, P1 ;  /* 0x00000008ff237807 */ /* 0x000fe20000800000 */
[----:B------:R0:W-:Y:S04]  /*136d0*/  STL [R1+0x24], R5 ;  /* 0x0000240501007387 */ /* 0x0001e80000100800 */
[----:B------:R-:W-:Y:S01]  /*136e0*/  IMAD.IADD R35, R0, 0x1, R35 ;  /* 0x0000000100237824 */ /* 0x000fe200078e0223 */
[----:B-----5:R-:W-:-:S02]  /*136f0*/  SEL R2, R4, RZ, !P0 ;  /* 0x000000ff04027207 */ /* 0x020fc40004000000 */
[----:B------:R-:W-:Y:S01]  /*13700*/  SHF.R.S32.HI R0, RZ, 0x1f, R3 ;  /* 0x0000001fff007819 */ /* 0x000fe20000011403 */
[C---:B0-----:R-:W-:Y:S02]  /*13710*/  IMAD.WIDE.U32 R4, R3.reuse, UR4, RZ ;  /* 0x0000000403047c25 */ /* 0x041fe4000f8e00ff */
[----:B------:R0:W-:Y:S02]  /*13720*/  STL [R1+0x10], R2 ;  /* 0x0000100201007387 */ /* 0x0001e40000100800 */
[----:B------:R-:W-:Y:S02]  /*13730*/  IMAD R0, R0, UR4, RZ ;  /* 0x0000000400007c24 */ /* 0x000fe4000f8e02ff */
[----:B------:R2:W-:Y:S02]  /*13740*/  STL.64 [R1+0x18], R4 ;  /* 0x0000180401007387 */ /* 0x0005e40000100a00 */
[----:B------:R-:W-:Y:S02]  /*13750*/  IMAD R0, R3, UR5, R0 ;  /* 0x0000000503007c24 */ /* 0x000fe4000f8e0200 */
        /* <DEDUP_REMOVED lines=21> */
.L_x_9890:
[----:B------:R-:W-:Y:S05]  /*138b0*/  BSYNC B6 ;  /* 0x0000000000067941 */ /* 0x000fea0003800000 */
.L_x_9889:
[----:B------:R-:W2:Y:S01]  /*138c0*/  LDL.LU R0, [R1+0xc] ;  /* 0x00000c0001007983 */ /* 0x000ea20000300800 */
[----:B------:R-:W-:Y:S01]  /*138d0*/  ULDC.64 UR4, c[0x0][0x2d8] ;  /* 0x0000b60000047ab9 */ /* 0x000fe20000000a00 */
[----:B------:R-:W0:Y:S02]  /*138e0*/  LDC R7, c[0x0][0x448] ;  /* 0x00011200ff077b82 */ /* 0x000e240000000800 */
[----:B------:R-:W2:Y:S04]  /*138f0*/  LDL.LU.64 R2, [R1+0x18] ;  /* 0x0000180001027983 */ /* 0x000ea80000300a00 */
[----:B------:R-:W3:Y:S04]  /*13900*/  LDL.LU R21, [R1+0x10] ;  /* 0x0000100001157983 */ /* 0x000ee80000300800 */
[----:B------:R-:W4:Y:S01]  /*13910*/  LDL.LU R20, [R1+0x24] ;  /* 0x0000240001147983 */ /* 0x000f220000300800 */
[----:B------:R-:W-:-:S03]  /*13920*/  IMAD.SHL.U32 R17, R17, 0x80, RZ ;  /* 0x0000008011117824 */ /* 0x000fc600078e00ff */
        /* <DEDUP_REMOVED lines=11> */
[----:B----4-:R-:W-:-:S04]  /*139e0*/  IMAD.WIDE.U32 R2, R20, UR4, R2 ;  /* 0x0000000414027c25 */ /* 0x010fc8000f8e0002 */
[----:B------:R-:W-:Y:S01]  /*139f0*/  IMAD R0, R20, UR5, R0 ;  /* 0x0000000514007c24 */ /* 0x000fe2000f8e0200 */
[----:B------:R-:W2:Y:S01]  /*13a00*/  S2R R9, SR_TID.X ;  /* 0x0000000000097919 */ /* 0x000ea20000002100 */
[----:B------:R-:W-:Y:S02]  /*13a10*/  ULDC.64 UR4, c[0x0][0x2d0] ;  /* 0x0000b40000047ab9 */ /* 0x000fe40000000a00 */
[----:B------:R-:W-:Y:S01]  /*13a20*/  IMAD.IADD R3, R3, 0x1, R0 ;  /* 0x0000000103037824 */ /* 0x000fe200078e0200 */
[----:B------:R-:W3:Y:S02]  /*13a30*/  S2R R20, SR_TID.X ;  /* 0x0000000000147919 */ /* 0x000ee40000002100 */
[----:B---3--:R-:W-:-:S04]  /*13a40*/  LOP3.LUT R20, R20, 0x7f, RZ, 0xc0, !PT ;  /* 0x0000007f14147812 */ /* 0x008fc800078ec0ff */
[----:B------:R-:W-:Y:S02]  /*13a50*/  SHF.R.U32.HI R21, RZ, 0x3, R20 ;  /* 0x00000003ff157819 */ /* 0x000fe40000011614 */
[----:B------:R-:W3:Y:S02]  /*13a60*/  S2R R20, SR_TID.X ;  /* 0x0000000000147919 */ /* 0x000ee40000002100 */
[----:B---3--:R-:W-:-:S05]  /*13a70*/  IMAD.SHL.U32 R20, R20, 0x10, RZ ;  /* 0x0000001014147824 */ /* 0x008fca00078e00ff */
[----:B------:R-:W-:-:S04]  /*13a80*/  LOP3.LUT R20, R21, 0x70, R20, 0xf8, !PT ;  /* 0x0000007015147812 */ /* 0x000fc800078ef814 */
[----:B------:R-:W-:Y:S02]  /*13a90*/  LOP3.LUT R0, R20, R17, RZ, 0xfc, !PT ;  /* 0x0000001114007212 */ /* 0x000fe400078efcff */
[----:B------:R3:W5:Y:S03]  /*13aa0*/  LDL R20, [R1+0x20] ;  /* 0x0000200001147983 */ /* 0x0007660000100800 */
        /* <DEDUP_REMOVED lines=17> */
[----:B--2---:R-:W-:Y:S01]  /*13bc0*/  IMAD.SHL.U32 R9, R9, 0x8, RZ ;  /* 0x0000000809097824 */ /* 0x004fe200078e00ff */
        /* <DEDUP_REMOVED lines=9> */
[----:B---3--:R-:W-:Y:S10]  /*13c60*/  BRA.DIV UR5, `(.L_x_9891) ;  /* 0x0000004a05a47947 */ /* 0x008ff4000b800000 */
[----:B------:R-:W0:Y:S01]  /*13c70*/  SHFL.IDX PT, R5, R0, RZ, 0x181f ;  /* 0x00181fff00057589 */ /* 0x000e2200000e0000 */
[----:B-----5:R-:W-:Y:S02]  /*13c80*/  IMAD R3, R20, R7, RZ ;  /* 0x0000000714037224 */ /* 0x020fe400078e02ff */
[----:B------:R-:W-:Y:S01]  /*13c90*/  IMAD.IADD R17, R10, 0x1, R17 ;  /* 0x000000010a117824 */ /* 0x000fe200078e0211 */
[----:B------:R-:W1:Y:S03]  /*13ca0*/  SHFL.IDX PT, R4, R2, RZ, 0x181f ;  /* 0x00181fff02047589 */ /* 0x000e6600000e0000 */
[C---:B------:R-:W-:Y:S01]  /*13cb0*/  VIADD R6, R17.reuse, 0x10 ;  /* 0x0000001011067836 */ /* 0x040fe20000000000 */
[----:B------:R-:W-:-:S13]  /*13cc0*/  ISETP.GE.AND P0, PT, R17, R3, PT ;  /* 0x000000031100720c */ /* 0x000fda0003f06270 */
[----:B0-----:R-:W-:-:S05]  /*13cd0*/  @!P0 LEA R5, P2, R9, R5, 0x1 ;  /* 0x0000000509058211 */ /* 0x001fca00078408ff */
[----:B-1----:R-:W-:-:S05]  /*13ce0*/  @!P0 IMAD.X R4, RZ, RZ, R4, P2 ;  /* 0x000000ffff048224 */ /* 0x002fca00010e0604 */
        /* <DEDUP_REMOVED lines=8> */
[----:B------:R-:W1:Y:S06]  /*13d70*/  SHFL.IDX PT, R4, R2, 0x1, 0x181f ;  /* 0x00381f0002047f89 */ /* 0x000e6c00000e0000 */
[----:B0-----:R-:W-:-:S05]  /*13d80*/  @!P0 LEA R5, P2, R9, R5, 0x1 ;  /* 0x0000000509058211 */ /* 0x001fca00078408ff */
[----:B-1----:R-:W-:-:S05]  /*13d90*/  @!P0 IMAD.X R4, RZ, RZ, R4, P2 ;  /* 0x000000ffff048224 */ /* 0x002fca00010e0604 */
[----:B------:R-:W-:-:S04]  /*13da0*/  @!P0 LOP3.LUT R5, R5, R4, RZ, 0x3c, !PT ;  /* 0x0000000405058212 */ /* 0x000fc800078e3cff */
[----:B------:R-:W-:-:S04]  /*13db0*/  @!P0 LOP3.LUT R4, R5, R4, RZ, 0x3c, !PT ;  /* 0x0000000405048212 */ /* 0x000fc800078e3cff */
[----:B------:R-:W-:-:S05]  /*13dc0*/  @!P0 LOP3.LUT R5, R5, R4, RZ, 0x3c, !PT ;  /* 0x0000000405058212 */ /* 0x000fca00078e3cff */
        /* <DEDUP_REMOVED lines=51> */
[----:B0-2---:R0:W1:Y:S02]  /*14100*/  SHFL.IDX PT, R4, R2, 0x7, 0x181f ;  /* 0x00f81f0002047f89 */ /* 0x00506400000e0000 */
.L_x_10047:
        /* <DEDUP_REMOVED lines=10> */
.L_x_9892:
        /* <DEDUP_REMOVED lines=18> */
.L_x_10048:
[----:B------:R-:W-:Y:S05]  /*142d0*/  BSYNC B0 ;  /* 0x0000000000007941 */ /* 0x000fea0003800000 */
.L_x_9893:
[----:B------:R-:W2:Y:S02]  /*142e0*/  LDL R0, [R1+0x3c] ;  /* 0x00003c0001007983 */ /* 0x000ea40000100800 */
[----:B--2---:R-:W-:-:S13]  /*142f0*/  ISETP.NE.AND P0, PT, R0, 0x3, PT ;  /* 0x000000030000780c */ /* 0x004fda0003f05270 */
[----:B------:R-:W-:Y:S05]  /*14300*/  @!P0 BRA `(.L_x_9895) ;  /* 0x0000000000048947 */ /* 0x000fea0003800000 */
[----:B------:R-:W-:Y:S01]  /*14310*/  BPT.TRAP 0x1 ;  /* 0x000000040000795c */ /* 0x000fe20000300000 */
.L_x_9895:
[----:B0-----:R-:W-:Y:S01]  /*14320*/  SHF.L.U32 R3, R26, 0x1f, RZ ;  /* 0x0000001f1a037819 */ /* 0x001fe200000006ff */
[----:B------:R-:W-:Y:S03]  /*14330*/  BSSY B0, `(.L_x_9896) ;  /* 0x0000003000007945 */ /* 0x000fe60003800000 */
[----:B------:R-:W0:Y:S02]  /*14340*/  SYNCS.PHASECHK.TRANS64.TRYWAIT P0, [R32+URZ+0x22860], R3 ;  /* 0x02286003200075a7 */ /* 0x000e24000800017f */
[----:B0-----:R-:W-:Y:S05]  /*14350*/  @!P0 BRA `(.L_x_9897) ;  /* 0x0000004c00a08947 */ /* 0x001fea0003800000 */
.L_x_10049:
[----:B------:R-:W-:Y:S05]  /*14360*/  BSYNC B0 ;  /* 0x0000000000007941 */ /* 0x000fea0003800000 */
.L_x_9896:
[----:B------:R-:W2:Y:S01]  /*14370*/  LDL.LU R0, [R1+0x30] ;  /* 0x0000300001007983 */ /* 0x000ea20000300800 */
[----:B------:R-:W-:-:S03]  /*14380*/  ULDC.64 UR4, c[0x0][0x328] ;  /* 0x0000ca0000047ab9 */ /* 0x000fc60000000a00 */
[----:B------:R-:W3:Y:S01]  /*14390*/  LDL.LU R4, [R1+0x34] ;  /* 0x0000340001047983 */ /* 0x000ee20000300800 */
[----:B0-----:R-:W-:-:S04]  /*143a0*/  IMAD.WIDE.U32 R2, R37, UR4, RZ ;  /* 0x0000000425027c25 */ /* 0x001fc8000f8e00ff */
[----:B--2---:R-:W-:-:S04]  /*143b0*/  IMAD R0, R0, UR4, RZ ;  /* 0x0000000400007c24 */ /* 0x004fc8000f8e02ff */
        /* <DEDUP_REMOVED lines=19> */
[----:B------:R-:W-:Y:S01]  /*144f0*/  IMAD R4, R4, 0x2, R22 ;  /* 0x0000000204047824 */ /* 0x000fe200078e0216 */
[C---:B------:R-:W-:Y:S01]  /*14500*/  LOP3.LUT P2, RZ, R35.reuse, 0x2, RZ, 0xc0, !PT ;  /* 0x0000000223ff7812 */ /* 0x040fe2000784c0ff */
[----:B------:R-:W1:Y:S01]  /*14510*/  SHFL.IDX PT, R2, R5, RZ, 0x181f ;  /* 0x00181fff05027589 */ /* 0x000e6200000e0000 */
[----:B------:R-:W-:-:S03]  /*14520*/  LOP3.LUT P1, RZ, R35, 0x4, RZ, 0xc0, !PT ;  /* 0x0000000423ff7812 */ /* 0x000fc6000782c0ff */
[----:B------:R-:W2:Y:S01]  /*14530*/  SHFL.IDX PT, R3, R6, RZ, 0x181f ;  /* 0x00181fff06037589 */ /* 0x000ea200000e0000 */
[----:B------:R-:W-:-:S03]  /*14540*/  ISETP.LT.OR P4, PT, R33, 0x1, !P1 ;  /* 0x000000012100780c */ /* 0x000fc60004f81670 */
[----:B------:R-:W3:Y:S01]  /*14550*/  SHFL.IDX PT, R14, R5, 0x1, 0x181f ;  /* 0x00381f00050e7f89 */ /* 0x000ee200000e0000 */
[----:B0-----:R-:W-:-:S05]  /*14560*/  IMAD.SHL.U32 R7, R7, 0x8, RZ ;  /* 0x0000000807077824 */ /* 0x001fca00078e00ff */
[----:B------:R-:W-:-:S05]  /*14570*/  LOP3.LUT R7, R7, 0x38, RZ, 0xc0, !PT ;  /* 0x0000003807077812 */ /* 0x000fca00078ec0ff */
[----:B------:R-:W-:Y:S01]  /*14580*/  IMAD.SHL.U32 R0, R7, 0x2, RZ ;  /* 0x0000000207007824 */ /* 0x000fe200078e00ff */
[----:B------:R-:W-:-:S04]  /*14590*/  LOP3.LUT R7, R35, 0x1, RZ, 0xc0, !PT ;  /* 0x0000000123077812 */ /* 0x000fc800078ec0ff */
[----:B-1----:R-:W-:Y:S02]  /*145a0*/  IADD3 R2, P0, R2, R0, RZ ;  /* 0x0000000002027210 */ /* 0x002fe40007f1e0ff */
[----:B------:R-:W-:-:S03]  /*145b0*/  ISETP.NE.U32.AND P3, PT, R7, 0x1, PT ;  /* 0x000000010700780c */ /* 0x000fc60003f65070 */
[----:B--2---:R-:W-:Y:S01]  /*145c0*/  IMAD.X R3, RZ, RZ, R3, P0 ;  /* 0x000000ffff037224 */ /* 0x004fe200000e0603 */
[----:B------:R-:W-:-:S13]  /*145d0*/  ISETP.LT.OR P0, PT, R33, 0x1, P3 ;  /* 0x000000012100780c */ /* 0x000fda0001f01670 */
[----:B------:R-:W-:Y:S01]  /*145e0*/  LDGSTS.E.BYPASS.LTC128B.128 [R4+0x400], desc[UR40][R2.64], !P0 ;  /* 0x0040000002047fae */ /* 0x000fe2000c101d68 */
[----:B------:R-:W-:-:S13]  /*145f0*/  ISETP.LT.OR P0, PT, R33, 0x1, !P2 ;  /* 0x000000012100780c */ /* 0x000fda0005701670 */
[----:B------:R-:W-:Y:S01]  /*14600*/  LDGSTS.E.BYPASS.LTC128B.128 [R4+0x3400], desc[UR40][R2.64+0x80], !P0 ;  /* 0x0340008002047fae */ /* 0x000fe2000c101d68 */
[----:B------:R-:W-:-:S03]  /*14610*/  LOP3.LUT P0, RZ, R35, 0x8, RZ, 0xc0, !PT ;  /* 0x0000000823ff7812 */ /* 0x000fc6000780c0ff */
[----:B------:R-:W-:Y:S01]  /*14620*/  LDGSTS.E.BYPASS.LTC128B.128 [R4+0x6400], desc[UR40][R2.64+0x100], !P4 ;  /* 0x0640010002047fae */ /* 0x000fe2000e101d68 */
[----:B------:R-:W-:-:S13]  /*14630*/  ISETP.LT.OR P4, PT, R33, 0x1, !P0 ;  /* 0x000000012100780c */ /* 0x000fda0004781670 */
[----:B------:R0:W-:Y:S01]  /*14640*/  LDGSTS.E.BYPASS.LTC128B.128 [R4+0x9400], desc[UR40][R2.64+0x180], !P4 ;  /* 0x0940018002047fae */ /* 0x0001e2000e101d68 */
[----:B---3--:R-:W-:-:S03]  /*14650*/  IADD3 R8, P4, R14, R0, RZ ;  /* 0x000000000e087210 */ /* 0x008fc60007f9e0ff */
[----:B------:R-:W-:Y:S04]  /*14660*/  SHFL.IDX PT, R14, R5, 0x2, 0x181f ;  /* 0x00581f00050e7f89 */ /* 0x000fe800000e0000 */
[----:B0-----:R-:W0:Y:S02]  /*14670*/  SHFL.IDX PT, R3, R6, 0x1, 0x181f ;  /* 0x00381f0006037f89 */ /* 0x001e2400000e0000 */
        /* <DEDUP_REMOVED lines=9> */
[----:B------:R1:W-:Y:S01]  /*14710*/  LDGSTS.E.BYPASS.LTC128B.128 [R4+0x9c00], desc[UR40][R8.64+0x180], !P4 ;  /* 0x09c0018008047fae */ /* 0x0003e2000e101d68 */
[----:B------:R-:W-:-:S03]  /*14720*/  IADD3 R2, P4, R14, R0, RZ ;  /* 0x000000000e027210 */ /* 0x000fc60007f9e0ff */
[----:B------:R-:W1:Y:S02]  /*14730*/  SHFL.IDX PT, R14, R5, 0x3, 0x181f ;  /* 0x00781f00050e7f89 */ /* 0x000e6400000e0000 */
        /* <DEDUP_REMOVED lines=9> */
[----:B-1----:R-:W-:-:S03]  /*147d0*/  IADD3 R8, P4, R14, R0, RZ ;  /* 0x000000000e087210 */ /* 0x002fc60007f9e0ff */
[----:B------:R-:W-:Y:S04]  /*147e0*/  SHFL.IDX PT, R14, R5, 0x4, 0x181f ;  /* 0x00981f00050e7f89 */ /* 0x000fe800000e0000 */
[----:B0-----:R-:W0:Y:S02]  /*147f0*/  SHFL.IDX PT, R3, R6, 0x3, 0x181f ;  /* 0x00781f0006037f89 */ /* 0x001e2400000e0000 */
[----:B0-----:R-:W-:Y:S01]  /*14800*/  IMAD.X R9, RZ, RZ, R3, P4 ;  /* 0x000000ffff097224 */ /* 0x001fe200020e0603 */
[C---:B------:R-:W-:Y:S01]  /*14810*/  ISETP.LT.OR P4, PT, R33.reuse, 0x31, P3 ;  /* 0x000000312100780c */ /* 0x040fe20001f81670 */
[----:B------:R-:W0:Y:S04]  /*14820*/  SHFL.IDX PT, R3, R6, 0x4, 0x181f ;  /* 0x00981f0006037f89 */ /* 0x000e2800000e0000 */
[----:B------:R-:W1:Y:S08]  /*14830*/  SHFL.IDX PT, R6, R6, 0x5, 0x181f ;  /* 0x00b81f0006067f89 */ /* 0x000e7000000e0000 */
[----:B------:R2:W-:Y:S01]  /*14840*/  LDGSTS.E.BYPASS.LTC128B.128 [R4+0x1c00], desc[UR40][R8.64], !P4 ;  /* 0x01c0000008047fae */ /* 0x0005e2000e101d68 */
[----:B------:R-:W-:-:S13]  /*14850*/  ISETP.LT.OR P4, PT, R33, 0x31, !P2 ;  /* 0x000000312100780c */ /* 0x000fda0005781670 */
[----:B------:R2:W-:Y:S01]  /*14860*/  LDGSTS.E.BYPASS.LTC128B.128 [R4+0x4c00], desc[UR40][R8.64+0x80], !P4 ;  /* 0x04c0008008047fae */ /* 0x0005e2000e101d68 */
[----:B------:R-:W-:-:S13]  /*14870*/  ISETP.LT.OR P4, PT, R33, 0x31, !P1 ;  /* 0x000000312100780c */ /* 0x000fda0004f81670 */
[----:B------:R2:W-:Y:S01]  /*14880*/  LDGSTS.E.BYPASS.LTC128B.128 [R4+0x7c00], desc[UR40][R8.64+0x100], !P4 ;  /* 0x07c0010008047fae */ /* 0x0005e2000e101d68 */
[----:B------:R-:W-:-:S13]  /*14890*/  ISETP.LT.OR P4, PT, R33, 0x31, !P0 ;  /* 0x000000312100780c */ /* 0x000fda0004781670 */
[----:B------:R2:W-:Y:S01]  /*148a0*/  LDGSTS.E.BYPASS.LTC128B.128 [R4+0xac00], desc[UR40][R8.64+0x180], !P4 ;  /* 0x0ac0018008047fae */ /* 0x0005e2000e101d68 */
[----:B------:R-:W-:-:S03]  /*148b0*/  IADD3 R2, P4, R14, R0, RZ ;  /* 0x000000000e027210 */ /* 0x000fc60007f9e0ff */
[----:B------:R2:W3:Y:S02]  /*148c0*/  SHFL.IDX PT, R14, R5, 0x5, 0x181f ;  /* 0x00b81f00050e7f89 */ /* 0x0004e400000e0000 */
        /* <DEDUP_REMOVED lines=8> */
[----:B-1-3--:R2:W-:Y:S02]  /*14950*/  LDGSTS.E.BYPASS.LTC128B.128 [R4+0xb400], desc[UR40][R2.64+0x180], !P4 ;  /* 0x0b40018002047fae */ /* 0x00a5e4000e101d68 */
.L_x_10063:
[C---:B------:R-:W-:Y:S02]  /*14960*/  ISETP.LT.OR P3, PT, R33.reuse, 0x51, P3 ;  /* 0x000000512100780c */ /* 0x040fe40001f61670 */
[C---:B------:R-:W-:Y:S02]  /*14970*/  ISETP.LT.OR P2, PT, R33.reuse, 0x51, !P2 ;  /* 0x000000512100780c */ /* 0x040fe40005741670 */
[C---:B------:R-:W-:Y:S02]  /*14980*/  ISETP.LT.OR P1, PT, R33.reuse, 0x51, !P1 ;  /* 0x000000512100780c */ /* 0x040fe40004f21670 */
[----:B0-2---:R-:W-:Y:S02]  /*14990*/  IADD3 R2, P4, R14, R0, RZ ;  /* 0x000000000e027210 */ /* 0x005fe40007f9e0ff */
        /* <DEDUP_REMOVED lines=11> */
.L_x_9899:
        /* <DEDUP_REMOVED lines=11> */
.L_x_9900:
[----:B------:R-:W2:Y:S01]  /*14b00*/  LDL.LU R2, [R1+0x4] ;  /* 0x0000040001027983 */ /* 0x000ea20000300800 */
[----:B------:R0:W-:Y:S01]  /*14b10*/  SYNCS.ARRIVE.TRANS64.A1T0 RZ, [R32+URZ+0x22850], RZ ;  /* 0x022850ff20ff79a7 */ /* 0x0001e2000810003f */
[----:B------:R-:W-:Y:S01]  /*14b20*/  BSSY B0, `(.L_x_9901) ;  /* 0x00000e1000007945 */ /* 0x000fe20003800000 */
[----:B--2---:R-:W-:-:S13]  /*14b30*/  ISETP.GE.AND P0, PT, R2, 0x61, PT ;  /* 0x000000610200780c */ /* 0x004fda0003f06270 */
[----:B0-----:R-:W-:Y:S05]  /*14b40*/  @!P0 BRA `(.L_x_9902) ;  /* 0x0000000c00788947 */ /* 0x001fea0003800000 */
[----:B------:R-:W2:Y:S02]  /*14b50*/  LDL.LU R2, [R1+0x2c] ;  /* 0x00002c0001027983 */ /* 0x000ea40000300800 */
[----:B--2---:R-:W-:-:S07]  /*14b60*/  VIADD R10, R2, 0xfffffffe ;  /* 0xfffffffe020a7836 */ /* 0x004fce0000000000 */
.L_x_9915:
[----:B--2---:R-:W2:Y:S01]  /*14b70*/  LDL R12, [R1+0x3c] ;  /* 0x00003c00010c7983 */ /* 0x004ea20000100800 */
[----:B0-----:R-:W0:Y:S01]  /*14b80*/  LDC R6, c[0x0][0x430] ;  /* 0x00010c00ff067b82 */ /* 0x001e220000000800 */
[----:B------:R-:W1:Y:S01]  /*14b90*/  S2R R2, SR_TID.X ;  /* 0x0000000000027919 */ /* 0x000e620000002100 */
        /* <DEDUP_REMOVED lines=12> */
[----:B------:R-:W-:-:S07]  /*14c60*/  IMAD.MOV.U32 R11, RZ, RZ, R7 ;  /* 0x000000ffff0b7224 */ /* 0x000fce00078e0007 */
[----:B------:R-:W4:Y:S01]  /*14c70*/  @!P1 LDC.64 R8, c[0x0][0x418] ;  /* 0x00010600ff089b82 */ /* 0x000f220000000a00 */
[----:B-1----:R-:W-:-:S05]  /*14c80*/  @P0 IMAD.HI.U32 R2, R7, R2, RZ ;  /* 0x0000000207020227 */ /* 0x002fca00078e00ff */
[----:B0-----:R-:W-:-:S04]  /*14c90*/  @P0 SHF.R.U32.HI R11, RZ, R3, R2 ;  /* 0x00000003ff0b0219 */ /* 0x001fc80000011602 */
[--C-:B------:R-:W-:Y:S01]  /*14ca0*/  @!P1 SHF.R.S32.HI R3, RZ, 0x1f, R11.reuse ;  /* 0x0000001fff039819 */ /* 0x100fe2000001140b */
[----:B------:R-:W-:-:S04]  /*14cb0*/  @!P1 IMAD.MOV.U32 R2, RZ, RZ, R11 ;  /* 0x000000ffff029224 */ /* 0x000fc800078e000b */
[----:B---3--:R-:W-:-:S04]  /*14cc0*/  @!P1 IMAD.WIDE.U32 R2, R29, R4, R2 ;  /* 0x000000041d029225 */ /* 0x008fc800078e0002 */
[----:B------:R-:W-:-:S04]  /*14cd0*/  @!P1 IMAD R4, R34, R4, RZ ;  /* 0x0000000422049224 */ /* 0x000fc800078e02ff */
[----:B------:R-:W-:Y:S01]  /*14ce0*/  @!P1 IMAD R5, R29, R5, R4 ;  /* 0x000000051d059224 */ /* 0x000fe200078e0204 */
[----:B----4-:R-:W-:-:S03]  /*14cf0*/  @!P1 LEA R8, P0, R2, R8, 0x2 ;  /* 0x0000000802089211 */ /* 0x010fc600078010ff */
[----:B------:R-:W-:Y:S02]  /*14d00*/  @!P1 IMAD.IADD R3, R5, 0x1, R3 ;  /* 0x0000000105039824 */ /* 0x000fe400078e0203 */
[----:B------:R-:W-:-:S03]  /*14d10*/  IMAD.MOV.U32 R5, RZ, RZ, RZ ;  /* 0x000000ffff057224 */ /* 0x000fc600078e00ff */
[----:B------:R-:W-:Y:S01]  /*14d20*/  @!P1 LEA.HI.X R9, R2, R9, R3, 0x2, P0 ;  /* 0x0000000902099211 */ /* 0x000fe200000f1403 */
[----:B------:R-:W-:-:S04]  /*14d30*/  VIADD R25, R25, 0x1 ;  /* 0x0000000119197836 */ /* 0x000fc80000000000 */
[----:B------:R0:W5:Y:S01]  /*14d40*/  @!P1 LDG.E R5, desc[UR40][R8.64] ;  /* 0x0000002808059981 */ /* 0x000162000c1e1900 */
[----:B------:R-:W-:Y:S01]  /*14d50*/  IMAD.MOV R2, RZ, RZ, -R11 ;  /* 0x000000ffff027224 */ /* 0x000fe200078e0a0b */
[----:B------:R-:W-:-:S03]  /*14d60*/  ISETP.NE.AND P0, PT, R25, 0x2, PT ;  /* 0x000000021900780c */ /* 0x000fc60003f05270 */
[----:B------:R-:W-:Y:S01]  /*14d70*/  IMAD R6, R6, R2, R7 ;  /* 0x0000000206067224 */ /* 0x000fe200078e0207 */
[----:B------:R-:W-:Y:S01]  /*14d80*/  SEL R3, RZ, 0x1, P0 ;  /* 0x00000001ff037807 */ /* 0x000fe20000000000 */
[----:B------:R-:W-:Y:S01]  /*14d90*/  IMAD.MOV.U32 R2, RZ, RZ, R10 ;  /* 0x000000ffff027224 */ /* 0x000fe200078e000a */
[----:B------:R-:W-:Y:S05]  /*14da0*/  YIELD ;  /* 0x0000000000007946 */ /* 0x000fea0003800000 */
[----:B------:R-:W-:Y:S01]  /*14db0*/  SEL R25, R25, RZ, P0 ;  /* 0x000000ff19197207 */ /* 0x000fe20000000000 */
[----:B------:R-:W-:Y:S01]  /*14dc0*/  VIADD R10, R10, 0xffffffff ;  /* 0xffffffff0a0a7836 */ /* 0x000fe20000000000 */
[----:B------:R-:W-:-:S02]  /*14dd0*/  LOP3.LUT R26, R26, R3, RZ, 0x3c, !PT ;  /* 0x000000031a1a7212 */ /* 0x000fc400078e3cff */
[----:B------:R-:W-:Y:S02]  /*14de0*/  ISETP.GT.AND P2, PT, R2, RZ, PT ;  /* 0x000000ff0200720c */ /* 0x000fe40003f44270 */
[----:B--2---:R-:W-:-:S13]  /*14df0*/  ISETP.NE.AND P1, PT, R12, 0x3, PT ;  /* 0x000000030c00780c */ /* 0x004fda0003f25270 */
[----:B0-----:R-:W-:Y:S05]  /*14e00*/  @!P1 BRA `(.L_x_9903) ;  /* 0x0000000000049947 */ /* 0x001fea0003800000 */
[----:B------:R-:W-:Y:S01]  /*14e10*/  BPT.TRAP 0x1 ;  /* 0x000000040000795c */ /* 0x000fe20000300000 */
.L_x_9903:
[----:B------:R-:W-:Y:S01]  /*14e20*/  IMAD R4, R25, 0x8, R22 ;  /* 0x0000000819047824 */ /* 0x000fe200078e0216 */
[----:B------:R-:W-:Y:S01]  /*14e30*/  SHF.L.U32 R21, R26, 0x1f, RZ ;  /* 0x0000001f1a157819 */ /* 0x000fe200000006ff */
[----:B------:R-:W-:Y:S01]  /*14e40*/  BSSY B1, `(.L_x_9904) ;  /* 0x0000004000017945 */ /* 0x000fe20003800000 */
[----:B------:R-:W-:Y:S02]  /*14e50*/  SHF.R.S32.HI R17, RZ, 0x1f, R6 ;  /* 0x0000001fff117819 */ /* 0x000fe40000011406 */
[----:B------:R-:W0:Y:S02]  /*14e60*/  SYNCS.PHASECHK.TRANS64.TRYWAIT P0, [R4+URZ+0x22840], R21 ;  /* 0x02284015040075a7 */ /* 0x000e24000800017f */
[----:B0-----:R-:W-:Y:S05]  /*14e70*/  @!P0 BRA `(.L_x_9905) ;  /* 0x0000004c00388947 */ /* 0x001fea0003800000 */
.L_x_10064:
[----:B------:R-:W-:Y:S05]  /*14e80*/  BSYNC B1 ;  /* 0x0000000000017941 */ /* 0x000fea0003800000 */
.L_x_9904:
        /* <DEDUP_REMOVED lines=52> */
.L_x_10078:
        /* <DEDUP_REMOVED lines=8> */
.L_x_9907:
        /* <DEDUP_REMOVED lines=11> */
.L_x_9908:
[----:B------:R2:W-:Y:S01]  /*15300*/  SYNCS.ARRIVE.TRANS64.A1T0 RZ, [R4+URZ+0x22830], RZ ;  /* 0x022830ff04ff79a7 */ /* 0x0005e2000810003f */
[----:B------:R-:W-:Y:S05]  /*15310*/  @!P3 BRA `(.L_x_9909) ;  /* 0x000000000004b947 */ /* 0x000fea0003800000 */
[----:B------:R-:W-:Y:S01]  /*15320*/  BPT.TRAP 0x1 ;  /* 0x000000040000795c */ /* 0x000fe20000300000 */
.L_x_9909:
[----:B------:R-:W3:Y:S01]  /*15330*/  SYNCS.PHASECHK.TRANS64.TRYWAIT P0, [R4+URZ+0x22860], R21 ;  /* 0x02286015040075a7 */ /* 0x000ee2000800017f */
[----:B------:R-:W-:Y:S04]  /*15340*/  BSSY B1, `(.L_x_9910) ;  /* 0x0000002000017945 */ /* 0x000fe80003800000 */
[----:B---3--:R-:W-:Y:S05]  /*15350*/  @!P0 BRA `(.L_x_9911) ;  /* 0x0000004c00b88947 */ /* 0x008fea0003800000 */
.L_x_10079:
[----:B------:R-:W-:Y:S05]  /*15360*/  BSYNC B1 ;  /* 0x0000000000017941 */ /* 0x000fea0003800000 */
.L_x_9910:
[----:B------:R-:W-:Y:S01]  /*15370*/  ULDC.64 UR4, c[0x0][0x328] ;  /* 0x0000ca0000047ab9 */ /* 0x000fe20000000a00 */
[----:B------:R-:W-:Y:S01]  /*15380*/  LOP3.LUT P5, RZ, R23, 0x10, RZ, 0xc0, !PT ;  /* 0x0000001017ff7812 */ /* 0x000fe200078ac0ff */
[----:B------:R-:W-:Y:S01]  /*15390*/  IMAD R17, R17, UR4, RZ ;  /* 0x0000000411117c24 */ /* 0x000fe2000f8e02ff */
[C---:B------:R-:W-:Y:S01]  /*153a0*/  LOP3.LUT P4, RZ, R23.reuse, 0x8, RZ, 0xc0, !PT ;  /* 0x0000000817ff7812 */ /* 0x040fe2000788c0ff */
[C---:B------:R-:W-:Y:S01]  /*153b0*/  IMAD.WIDE.U32 R2, R6.reuse, UR4, RZ ;  /* 0x0000000406027c25 */ /* 0x040fe2000f8e00ff */
[C---:B------:R-:W-:Y:S02]  /*153c0*/  LOP3.LUT P3, RZ, R23.reuse, 0x4, RZ, 0xc0, !PT ;  /* 0x0000000417ff7812 */ /* 0x040fe4000786c0ff */
[----:B------:R-:W-:Y:S01]  /*153d0*/  LOP3.LUT P1, RZ, R23, 0x2, RZ, 0xc0, !PT ;  /* 0x0000000217ff7812 */ /* 0x000fe2000782c0ff */
[----:B------:R-:W-:Y:S01]  /*153e0*/  IMAD R17, R6, UR5, R17 ;  /* 0x0000000506117c24 */ /* 0x000fe2000f8e0211 */
[----:B------:R-:W-:Y:S02]  /*153f0*/  ULDC.64 UR4, c[0x0][0x338] ;  /* 0x0000ce0000047ab9 */ /* 0x000fe40000000a00 */
[----:B------:R-:W-:-:S02]  /*15400*/  IMAD R20, R20, UR4, RZ ;  /* 0x0000000414147c24 */ /* 0x000fc4000f8e02ff */
        /* <DEDUP_REMOVED lines=12> */
[----:B------:R-:W-:-:S03]  /*154d0*/  IMAD R5, R25, 0x6000, R30 ;  /* 0x0000600019057824 */ /* 0x000fc600078e021e */
[----:B------:R-:W-:Y:S01]  /*154e0*/  LEA.HI.X R7, R2, UR5, R7, 0x1, P0 ;  /* 0x0000000502077c11 */ /* 0x000fe200080f0c07 */
[----:B------:R-:W-:Y:S06]  /*154f0*/  BRA.DIV UR4, `(.L_x_9912) ;  /* 0x0000004e04647947 */ /* 0x000fec000b800000 */
[----:B------:R-:W4:Y:S01]  /*15500*/  SHFL.IDX PT, R14, R6, RZ, 0x181f ;  /* 0x00181fff060e7589 */ /* 0x000f2200000e0000 */
[----:B------:R-:W-:-:S03]  /*15510*/  IMAD R5, R5, 0x2, R22 ;  /* 0x0000000205057824 */ /* 0x000fc600078e0216 */
[----:B------:R-:W5:Y:S04]  /*15520*/  SHFL.IDX PT, R3, R7, RZ, 0x181f ;  /* 0x00181fff07037589 */ /* 0x000f6800000e0000 */
[----:B-1----:R-:W-:Y:S01]  /*15530*/  SHFL.IDX PT, R8, R7, 0x1, 0x181f ;  /* 0x00381f0007087f89 */ /* 0x002fe200000e0000 */
[----:B----4-:R-:W-:-:S03]  /*15540*/  IADD3 R2, P0, R14, R0, RZ ;  /* 0x000000000e027210 */ /* 0x010fc60007f1e0ff */
[----:B------:R-:W1:Y:S02]  /*15550*/  SHFL.IDX PT, R14, R6, 0x1, 0x181f ;  /* 0x00381f00060e7f89 */ /* 0x000e6400000e0000 */
[----:B-----5:R-:W-:-:S05]  /*15560*/  IMAD.X R3, RZ, RZ, R3, P0 ;  /* 0x000000ffff037224 */ /* 0x020fca00000e0603 */
[----:B------:R-:W-:Y:S04]  /*15570*/  LDGSTS.E.BYPASS.LTC128B.128 [R5+0x400], desc[UR40][R2.64], !P5 ;  /* 0x0040000002057fae */ /* 0x000fe8000e901d68 */
[----:B------:R-:W-:Y:S04]  /*15580*/  LDGSTS.E.BYPASS.LTC128B.128 [R5+0x3400], desc[UR40][R2.64+0x80], !P4 ;  /* 0x0340008002057fae */ /* 0x000fe8000e101d68 */
[----:B------:R-:W-:Y:S04]  /*15590*/  LDGSTS.E.BYPASS.LTC128B.128 [R5+0x6400], desc[UR40][R2.64+0x100], !P3 ;  /* 0x0640010002057fae */ /* 0x000fe8000d901d68 */
[----:B------:R1:W-:Y:S02]  /*155a0*/  LDGSTS.E.BYPASS.LTC128B.128 [R5+0x9400], desc[UR40][R2.64+0x180], !P1 ;  /* 0x0940018002057fae */ /* 0x0003e4000c901d68 */
[----:B-1----:R-:W-:-:S02]  /*155b0*/  IADD3 R2, P0, R14, R0, RZ ;  /* 0x000000000e027210 */ /* 0x002fc40007f1e0ff */
[----:B------:R-:W1:Y:S03]  /*155c0*/  SHFL.IDX PT, R14, R6, 0x2, 0x181f ;  /* 0x00581f00060e7f89 */ /* 0x000e6600000e0000 */
[----:B------:R-:W-:Y:S02]  /*155d0*/  IMAD.X R3, RZ, RZ, R8, P0 ;  /* 0x000000ffff037224 */ /* 0x000fe400000e0608 */
[----:B------:R-:W4:Y:S04]  /*155e0*/  SHFL.IDX PT, R8, R7, 0x2, 0x181f ;  /* 0x00581f0007087f89 */ /* 0x000f2800000e0000 */
[----:B------:R-:W-:Y:S04]  /*155f0*/  LDGSTS.E.BYPASS.LTC128B.128 [R5+0xc00], desc[UR40][R2.64], !P5 ;  /* 0x00c0000002057fae */ /* 0x000fe8000e901d68 */
[----:B------:R-:W-:Y:S04]  /*15600*/  LDGSTS.E.BYPASS.LTC128B.128 [R5+0x3c00], desc[UR40][R2.64+0x80], !P4 ;  /* 0x03c0008002057fae */ /* 0x000fe8000e101d68 */
[----:B------:R-:W-:Y:S04]  /*15610*/  LDGSTS.E.BYPASS.LTC128B.128 [R5+0x6c00], desc[UR40][R2.64+0x100], !P3 ;  /* 0x06c0010002057fae */ /* 0x000fe8000d901d68 */
[----:B------:R1:W-:Y:S02]  /*15620*/  LDGSTS.E.BYPASS.LTC128B.128 [R5+0x9c00], desc[UR40][R2.64+0x180], !P1 ;  /* 0x09c0018002057fae */ /* 0x0003e4000c901d68 */
[----:B-1----:R-:W-:-:S02]  /*15630*/  IADD3 R2, P0, R14, R0, RZ ;  /* 0x000000000e027210 */ /* 0x002fc40007f1e0ff */
[----:B------:R-:W1:Y:S03]  /*15640*/  SHFL.IDX PT, R14, R6, 0x3, 0x181f ;  /* 0x00781f00060e7f89 */ /* 0x000e6600000e0000 */
[----:B----4-:R-:W-:Y:S02]  /*15650*/  IMAD.X R3, RZ, RZ, R8, P0 ;  /* 0x000000ffff037224 */ /* 0x010fe400000e0608 */
        /* <DEDUP_REMOVED lines=14> */
[----:B------:R1:W0:Y:S03]  /*15740*/  SHFL.IDX PT, R14, R6, 0x5, 0x181f ;  /* 0x00b81f00060e7f89 */ /* 0x00022600000e0000 */
[----:B----4-:R-:W-:Y:S02]  /*15750*/  IMAD.X R3, RZ, RZ, R8, P0 ;  /* 0x000000ffff037224 */ /* 0x010fe400000e0608 */
[----:B------:R1:W4:Y:S04]  /*15760*/  SHFL.IDX PT, R8, R7, 0x5, 0x181f ;  /* 0x00b81f0007087f89 */ /* 0x00032800000e0000 */
[----:B------:R1:W-:Y:S04]  /*15770*/  LDGSTS.E.BYPASS.LTC128B.128 [R5+0x2400], desc[UR40][R2.64], !P5 ;  /* 0x0240000002057fae */ /* 0x0003e8000e901d68 */
[----:B------:R1:W-:Y:S04]  /*15780*/  LDGSTS.E.BYPASS.LTC128B.128 [R5+0x5400], desc[UR40][R2.64+0x80], !P4 ;  /* 0x0540008002057fae */ /* 0x0003e8000e101d68 */
[----:B------:R1:W-:Y:S04]  /*15790*/  LDGSTS.E.BYPASS.LTC128B.128 [R5+0x8400], desc[UR40][R2.64+0x100], !P3 ;  /* 0x0840010002057fae */ /* 0x0003e8000d901d68 */
[----:B------:R1:W-:Y:S02]  /*157a0*/  LDGSTS.E.BYPASS.LTC128B.128 [R5+0xb400], desc[UR40][R2.64+0x180], !P1 ;  /* 0x0b40018002057fae */ /* 0x0003e4000c901d68 */
.L_x_10093:
[----:B01----:R-:W-:-:S05]  /*157b0*/  IADD3 R2, P0, R14, R0, RZ ;  /* 0x000000000e027210 */ /* 0x003fca0007f1e0ff */
        /* <DEDUP_REMOVED lines=10> */
.L_x_9913:
        /* <DEDUP_REMOVED lines=11> */
.L_x_9914:
[----:B------:R0:W-:Y:S01]  /*15910*/  SYNCS.ARRIVE.TRANS64.A1T0 RZ, [R4+URZ+0x22850], RZ ;  /* 0x022850ff04ff79a7 */ /* 0x0001e2000810003f */
[----:B------:R-:W-:Y:S05]  /*15920*/  @P2 BRA `(.L_x_9915) ;  /* 0xfffffff000902947 */ /* 0x000fea000383ffff */
.L_x_9902:
[----:B------:R-:W-:Y:S05]  /*15930*/  BSYNC B0 ;  /* 0x0000000000007941 */ /* 0x000fea0003800000 */
.L_x_9901:
[----:B------:R-:W1:Y:S01]  /*15940*/  S2R R2, SR_TID.X ;  /* 0x0000000000027919 */ /* 0x000e620000002100 */
[----:B------:R-:W-:Y:S01]  /*15950*/  VIADD R25, R25, 0x1 ;  /* 0x0000000119197836 */ /* 0x000fe20000000000 */
[----:B------:R-:W-:Y:S04]  /*15960*/  BSSY B0, `(.L_x_9916) ;  /* 0x0000013000007945 */ /* 0x000fe80003800000 */
[----:B------:R-:W-:-:S04]  /*15970*/  ISETP.NE.AND P0, PT, R25, 0x2, PT ;  /* 0x000000021900780c */ /* 0x000fc80003f05270 */
[----:B------:R-:W-:-:S04]  /*15980*/  SEL R3, RZ, 0x1, P0 ;  /* 0x00000001ff037807 */ /* 0x000fc80000000000 */
[----:B------:R-:W-:Y:S02]  /*15990*/  LOP3.LUT R26, R26, R3, RZ, 0x3c, !PT ;  /* 0x000000031a1a7212 */ /* 0x000fe400078e3cff */
[----:B-1----:R-:W-:-:S04]  /*159a0*/  LOP3.LUT R2, R2, 0x7f, RZ, 0xc0, !PT ;  /* 0x0000007f02027812 */ /* 0x002fc800078ec0ff */
[----:B------:R-:W-:-:S13]  /*159b0*/  ISETP.NE.AND P1, PT, R2, RZ, PT ;  /* 0x000000ff0200720c */ /* 0x000fda0003f25270 */
[----:B------:R-:W-:Y:S05]  /*159c0*/  @P1 BRA `(.L_x_9917) ;  /* 0x0000000000301947 */ /* 0x000fea0003800000 */
[----:B------:R-:W1:Y:S01]  /*159d0*/  S2R R5, SR_LANEID ;  /* 0x0000000000057919 */ /* 0x000e620000000000 */
[----:B------:R-:W-:Y:S01]  /*159e0*/  VOTEU.ANY UR4, UPT, PT ;  /* 0x0000000000047886 */ /* 0x000fe200038e0100 */
[----:B------:R-:W4:Y:S01]  /*159f0*/  LDC.64 R2, c[0x0][0xc60] ;  /* 0x00031800ff027b82 */ /* 0x000f220000000a00 */
[----:B------:R-:W1:Y:S02]  /*15a00*/  FLO.U32 R0, UR4 ;  /* 0x0000000400007d00 */ /* 0x000e6400080e0000 */
[----:B-1----:R-:W-:-:S06]  /*15a10*/  ISETP.EQ.U32.AND P1, PT, R0, R5, PT ;  /* 0x000000050000720c */ /* 0x002fcc0003f22070 */
[----:B------:R-:W4:Y:S07]  /*15a20*/  POPC R5, UR4 ;  /* 0x0000000400057d09 */ /* 0x000f2e0008000000 */
[----:B----4-:R-:W4:Y:S01]  /*15a30*/  @P1 ATOMG.E.ADD.STRONG.GPU PT, R3, desc[UR40][R2.64], R5 ;  /* 0x00000005020319a8 */ /* 0x010f2200081ee1e8 */
[----:B0-23--:R-:W0:Y:S02]  /*15a40*/  S2R R4, SR_LTMASK ;  /* 0x0000000000047919 */ /* 0x00de240000003900 */
[----:B0-----:R-:W-:-:S04]  /*15a50*/  LOP3.LUT R4, R4, UR4, RZ, 0xc0, !PT ;  /* 0x0000000404047c12 */ /* 0x001fc8000f8ec0ff */
[----:B------:R-:W0:Y:S01]  /*15a60*/  POPC R7, R4 ;  /* 0x0000000400077309 */ /* 0x000e220000000000 */
[----:B----4-:R-:W0:Y:S02]  /*15a70*/  SHFL.IDX PT, R0, R3, R0, 0x1f ;  /* 0x00001f0003007589 */ /* 0x010e2400000e0000 */
[----:B0-----:R-:W-:-:S07]  /*15a80*/  IADD3 R16, R0, UR36, R7 ;  /* 0x0000002400107c10 */ /* 0x001fce000fffe007 */
.L_x_9917:
[----:B------:R-:W-:Y:S05]  /*15a90*/  BSYNC B0 ;  /* 0x0000000000007941 */ /* 0x000fea0003800000 */
.L_x_9916:
[----:B------:R-:W-:-:S07]  /*15aa0*/  SEL R25, R25, RZ, P0 ;  /* 0x000000ff19197207 */ /* 0x000fce0000000000 */
.L_x_9876:
[----:B------:R-:W-:Y:S05]  /*15ab0*/  BSYNC B7 ;  /* 0x0000000000077941 */ /* 0x000fea0003800000 */
.L_x_9874:
        /* <DEDUP_REMOVED lines=8> */
[----:B------:R4:W0:Y:S01]  /*15b40*/  LDS.128 R16, [R22+0x228d0] ;  /* 0x0228d00016107984 */ /* 0x0008220000000c00 */
[----:B------:R-:W-:Y:S06]  /*15b50*/  BAR.ARV 0x4, 0x180 ;  /* 0x0106000000007b1d */ /* 0x000fec0000002000 */
[----:B------:R-:W-:Y:S05]  /*15b60*/  BRA `(.L_x_9919) ;  /* 0x0000000800407947 */ /* 0x000fea0003800000 */
.L_x_9918:
        /* <DEDUP_REMOVED lines=17> */
[----:B--23--:R-:W-:Y:S01]  /*15c80*/  SHFL.IDX PT, R4, R16, 0x1, 0x1f ;  /* 0x00201f0010047f89 */ /* 0x00cfe200000e0000 */
        /* <DEDUP_REMOVED lines=18> */
.L_x_10103:
[----:B------:R-:W-:Y:S02]  /*15db0*/  ULDC UR4, c[0x0][0xc38] ;  /* 0x00030e0000047ab9 */ /* 0x000fe40000000800 */
[----:B------:R-:W-:-:S04]  /*15dc0*/  IMAD.U32 R7, RZ, RZ, UR4 ;  /* 0x00000004ff077e24 */ /* 0x000fc8000f8e00ff */
[----:B-1----:R-:W-:-:S04]  /*15dd0*/  IMAD R14, R14, R7, RZ ;  /* 0x000000070e0e7224 */ /* 0x002fc800078e02ff */
[----:B------:R-:W-:-:S05]  /*15de0*/  IMAD.IADD R9, R4, 0x1, R14 ;  /* 0x0000000104097824 */ /* 0x000fca00078e020e */
[----:B------:R-:W-:-:S13]  /*15df0*/  ISETP.GT.AND P6, PT, R9, R0, PT ;  /* 0x000000000900720c */ /* 0x000fda0003fc4270 */
[----:B------:R-:W-:Y:S05]  /*15e00*/  @P6 BRA `(.L_x_9921) ;  /* 0x00000000009c6947 */ /* 0x000fea0003800000 */
.L_x_9926:
        /* <DEDUP_REMOVED lines=14> */
.L_x_9924:
[----:B------:R-:W-:Y:S05]  /*15ef0*/  BSYNC B0 ;  /* 0x0000000000007941 */ /* 0x000fea0003800000 */
.L_x_9923:
        /* <DEDUP_REMOVED lines=18> */
.L_x_10111:
[----:B------:R-:W-:Y:S02]  /*16020*/  ULDC UR4, c[0x0][0xc38] ;  /* 0x00030e0000047ab9 */ /* 0x000fe40000000800 */
[----:B------:R-:W-:-:S04]  /*16030*/  IMAD.U32 R7, RZ, RZ, UR4 ;  /* 0x00000004ff077e24 */ /* 0x000fc8000f8e00ff */
[----:B-1----:R-:W-:-:S04]  /*16040*/  IMAD R14, R14, R7, RZ ;  /* 0x000000070e0e7224 */ /* 0x002fc800078e02ff */
[----:B------:R-:W-:-:S05]  /*16050*/  IMAD.IADD R9, R14, 0x1, R9 ;  /* 0x000000010e097824 */ /* 0x000fca00078e0209 */
[----:B------:R-:W-:-:S13]  /*16060*/  ISETP.GT.AND P6, PT, R9, R0, PT ;  /* 0x000000000900720c */ /* 0x000fda0003fc4270 */
[----:B------:R-:W-:Y:S05]  /*16070*/  @!P6 BRA `(.L_x_9926) ;  /* 0xfffffffc0064e947 */ /* 0x000fea000383ffff */
.L_x_9921:
        /* <DEDUP_REMOVED lines=8> */
.L_x_10115:
[----:B------:R-:W-:Y:S01]  /*16100*/  ISETP.NE.AND P0, PT, R3, RZ, PT ;  /* 0x000000ff0300720c */ /* 0x000fe20003f05270 */
[----:B------:R-:W-:-:S12]  /*16110*/  IMAD.MOV.U32 R14, RZ, RZ, RZ ;  /* 0x000000ffff0e7224 */ /* 0x000fd800078e00ff */
[----:B------:R-:W-:Y:S05]  /*16120*/  @!P0 BRA `(.L_x_9928) ;  /* 0x0000000000108947 */ /* 0x000fea0003800000 */
[----:B------:R-:W-:Y:S01]  /*16130*/  UMOV UR4, 0xffffffff ;  /* 0xffffffff00047882 */ /* 0x000fe20000000000 */
[----:B------:R-:W-:Y:S02]  /*16140*/  VIADD R12, R4, 0xffffffff ;  /* 0xffffffff040c7836 */ /* 0x000fe40000000000 */
[----:B------:R-:W-:Y:S05]  /*16150*/  BRA.DIV UR4, `(.L_x_9929) ;  /* 0x00000052043c7947 */ /* 0x000fea000b800000 */
[----:B------:R3:W4:Y:S02]  /*16160*/  SHFL.IDX PT, R14, R2, R12, 0x1f ;  /* 0x00001f0c020e7589 */ /* 0x00072400000e0000 */
.L_x_9928:
[----:B--2---:R-:W-:Y:S01]  /*16170*/  IABS R6, R5 ;  /* 0x0000000500067213 */ /* 0x004fe20000000000 */
[----:B----4-:R-:W-:Y:S02]  /*16180*/  IMAD R16, R14, R7, R16 ;  /* 0x000000070e107224 */ /* 0x010fe400078e0210 */
[----:B------:R-:W-:Y:S01]  /*16190*/  IMAD.IADD R19, R4, 0x1, R19 ;  /* 0x0000000104137824 */ /* 0x000fe200078e0213 */
[----:B------:R-:W2:Y:S01]  /*161a0*/  I2F.RP R8, R6 ;  /* 0x0000000600087306 */ /* 0x000ea20000209400 */
[----:B------:R-:W-:-:S05]  /*161b0*/  IMAD.IADD R10, R0, 0x1, -R16 ;  /* 0x00000001000a7824 */ /* 0x000fca00078e0a10 */
[----:B------:R-:W-:Y:S02]  /*161c0*/  IABS R0, R10 ;  /* 0x0000000a00007213 */ /* 0x000fe40000000000 */
[----:B--2---:R-:W0:Y:S02]  /*161d0*/  MUFU.RCP R8, R8 ;  /* 0x0000000800087308 */ /* 0x004e240000001000 */
[----:B0--3--:R-:W-:-:S06]  /*161e0*/  VIADD R2, R8, 0xffffffe ;  /* 0x0ffffffe08027836 */ /* 0x009fcc0000000000 */
[----:B------:R0:W2:Y:S02]  /*161f0*/  F2I.FTZ.U32.TRUNC.NTZ R3, R2 ;  /* 0x0000000200037305 */ /* 0x0000a4000021f000 */
[----:B0-----:R-:W-:Y:S02]  /*16200*/  IMAD.MOV.U32 R2, RZ, RZ, RZ ;  /* 0x000000ffff027224 */ /* 0x001fe400078e00ff */
[----:B--2---:R-:W-:-:S04]  /*16210*/  IMAD.MOV R7, RZ, RZ, -R3 ;  /* 0x000000ffff077224 */ /* 0x004fc800078e0a03 */
        /* <DEDUP_REMOVED lines=20> */
.L_x_9922:
[----:B------:R-:W-:Y:S01]  /*16360*/  UMOV UR4, URZ ;  /* 0x0000003f00047c82 */ /* 0x000fe20008000000 */
[----:B------:R-:W-:Y:S01]  /*16370*/  UMOV UR5, URZ ;  /* 0x0000003f00057c82 */ /* 0x000fe20008000000 */
[----:B------:R-:W-:Y:S01]  /*16380*/  ULDC UR6, c[0x0][0xc3c] ;  /* 0x00030f0000067ab9 */ /* 0x000fe20000000800 */
[----:B------:R-:W-:Y:S02]  /*16390*/  IMAD.MOV.U32 R16, RZ, RZ, R0 ;  /* 0x000000ffff107224 */ /* 0x000fe400078e0000 */
[----:B------:R-:W-:Y:S02]  /*163a0*/  IMAD.U32 R17, RZ, RZ, UR4 ;  /* 0x00000004ff117e24 */ /* 0x000fe4000f8e00ff */
[----:B------:R-:W-:Y:S02]  /*163b0*/  IMAD.U32 R18, RZ, RZ, UR5 ;  /* 0x00000005ff127e24 */ /* 0x000fe4000f8e00ff */
[----:B------:R-:W-:-:S07]  /*163c0*/  IMAD.U32 R19, RZ, RZ, UR6 ;  /* 0x00000006ff137e24 */ /* 0x000fce000f8e00ff */
.L_x_9930:
        /* <DEDUP_REMOVED lines=10> */
.L_x_9919:
[----:B------:R-:W-:Y:S02]  /*16470*/  ULDC UR4, c[0x0][0xc3c] ;  /* 0x00030f0000047ab9 */ /* 0x000fe40000000800 */
[----:B0-----:R-:W-:-:S13]  /*16480*/  ISETP.GE.AND P0, PT, R19, UR4, PT ;  /* 0x0000000413007c0c */ /* 0x001fda000bf06270 */
[----:B------:R-:W-:Y:S05]  /*16490*/  @!P0 BRA `(.L_x_9931) ;  /* 0xffffffa400e88947 */ /* 0x000fea000383ffff */
[----:B------:R-:W-:Y:S05]  /*164a0*/  BSYNC B8 ;  /* 0x0000000000087941 */ /* 0x000fea0003800000 */
.L_x_9832:
[----:B------:R-:W5:Y:S01]  /*164b0*/  LDL.LU R0, [R1+0x28] ;  /* 0x0000280001007983 */ /* 0x000f620000300800 */
[----:B------:R-:W-:Y:S01]  /*164c0*/  BSSY B0, `(.L_x_9932) ;  /* 0x000000b000007945 */ /* 0x000fe20003800000 */
[----:B------:R-:W2:Y:S01]  /*164d0*/  S2R R5, SR_CgaCtaId ;  /* 0x0000000000057919 */ /* 0x000ea20000008800 */
[----:B-----5:R-:W-:-:S05]  /*164e0*/  VIADD R0, R0, 0x1 ;  /* 0x0000000100007836 */ /* 0x020fca0000000000 */
[----:B-1----:R-:W-:-:S04]  /*164f0*/  LEA.HI R2, R0, R0, RZ, 0x1 ;  /* 0x0000000000027211 */ /* 0x002fc800078f08ff */
[----:B------:R-:W-:Y:S02]  /*16500*/  LOP3.LUT R3, R2, 0xfffffffe, RZ, 0xc0, !PT ;  /* 0xfffffffe02037812 */ /* 0x000fe400078ec0ff */
[----:B------:R-:W-:-:S03]  /*16510*/  MOV R2, 0x400 ;  /* 0x0000040000027802 */ /* 0x000fc60000000f00 */
[----:B------:R-:W-:Y:S01]  /*16520*/  IMAD.IADD R0, R0, 0x1, -R3 ;  /* 0x0000000100007824 */ /* 0x000fe200078e0a03 */
[----:B--23--:R-:W-:-:S04]  /*16530*/  LEA R4, R5, R2, 0x18 ;  /* 0x0000000205047211 */ /* 0x00cfc800078ec0ff */
[----:B------:R-:W-:-:S04]  /*16540*/  SHF.L.U32 R0, R0, 0x1f, RZ ;  /* 0x0000001f00007819 */ /* 0x000fc800000006ff */
[----:B------:R-:W0:Y:S02]  /*16550*/  SYNCS.PHASECHK.TRANS64.TRYWAIT P0, [R4+URZ+0x22820], R0 ;  /* 0x02282000040075a7 */ /* 0x000e24000800017f */
[----:B0-----:R-:W-:Y:S05]  /*16560*/  @!P0 BRA `(.L_x_9933) ;  /* 0x0000004c005c8947 */ /* 0x001fea0003800000 */
.L_x_10118:
[----:B------:R-:W-:Y:S05]  /*16570*/  BSYNC B0 ;  /* 0x0000000000007941 */ /* 0x000fea0003800000 */
.L_x_9932:
[----:B------:R-:W-:-:S03]  /*16580*/  UMOV UR4, 0xffffffff ;  /* 0xffffffff00047882 */ /* 0x000fc60000000000 */
[----:B------:R-:W-:Y:S05]  /*16590*/  BRA.DIV UR4, `(.L_x_9934) ;  /* 0x0000004e04647947 */ /* 0x000fea000b800000 */
[----:B0-----:R-:W0:Y:S02]  /*165a0*/  S2R R0, SR_TID.X ;  /* 0x0000000000007919 */ /* 0x001e240000002100 */
[----:B0-----:R-:W-:-:S04]  /*165b0*/  SHF.R.U32.HI R0, RZ, 0x5, R0 ;  /* 0x00000005ff007819 */ /* 0x001fc80000011600 */
[----:B------:R-:W-:-:S05]  /*165c0*/  LOP3.LUT R0, R0, 0x3, RZ, 0xc0, !PT ;  /* 0x0000000300007812 */ /* 0x000fca00078ec0ff */
[----:B------:R0:W1:Y:S02]  /*165d0*/  SHFL.IDX PT, R14, R0, RZ, 0x1f ;  /* 0x00001fff000e7589 */ /* 0x00006400000e0000 */
.L_x_10121:
[----:B-1----:R-:W-:-:S13]  /*165e0*/  ISETP.NE.AND P0, PT, R14, RZ, PT ;  /* 0x000000ff0e00720c */ /* 0x002fda0003f05270 */
[----:B------:R-:W-:Y:S05]  /*165f0*/  @P0 BRA `(.L_x_9679) ;  /* 0x0000000000880947 */ /* 0x000fea0003800000 */
[----:B------:R-:W-:-:S03]  /*16600*/  UMOV UR4, 0xffffffff ;  /* 0xffffffff00047882 */ /* 0x000fc60000000000 */
[----:B------:R-:W-:Y:S05]  /*16610*/  BRA.DIV UR4, `(.L_x_9935) ;  /* 0x0000004e04787947 */ /* 0x000fea000b800000 */
[----:B------:R-:W-:-:S13]  /*16620*/  ELECT P6, URZ, PT ;  /* 0x00000000003f782f */ /* 0x000fda00038c0000 */
.L_x_10124:
[----:B------:R-:W-:Y:S05]  /*16630*/  @!P6 BRA `(.L_x_9679) ;  /* 0x000000000078e947 */ /* 0x000fea0003800000 */
[----:B0-----:R-:W2:Y:S02]  /*16640*/  LDL.LU R0, [R1] ;  /* 0x0000000001007983 */ /* 0x001ea40000300800 */
[----:B--2---:R-:W-:-:S04]  /*16650*/  LOP3.LUT R0, R0, 0x2, RZ, 0xfc, !PT ;  /* 0x0000000200007812 */ /* 0x004fc800078efcff */
[----:B------:R-:W-:-:S13]  /*16660*/  ISETP.NE.AND P0, PT, R0, 0x3, PT ;  /* 0x000000030000780c */ /* 0x000fda0003f05270 */
[----:B------:R-:W-:Y:S05]  /*16670*/  @!P0 BRA `(.L_x_9936) ;  /* 0x0000000000048947 */ /* 0x000fea0003800000 */
[----:B------:R-:W-:Y:S01]  /*16680*/  BPT.TRAP 0x1 ;  /* 0x000000040000795c */ /* 0x000fe20000300000 */
.L_x_9936:
[C---:B------:R-:W-:Y:S01]  /*16690*/  IMAD R5, R25.reuse, 0x8, R4 ;  /* 0x0000000819057824 */ /* 0x040fe200078e0204 */
[----:B------:R-:W-:Y:S01]  /*166a0*/  SHF.L.U32 R0, R26, 0x1f, RZ ;  /* 0x0000001f1a007819 */ /* 0x000fe200000006ff */
[----:B------:R-:W-:-:S03]  /*166b0*/  VIADD R25, R25, 0x1 ;  /* 0x0000000119197836 */ /* 0x000fc60000000000 */
[----:B------:R-:W0:Y:S02]  /*166c0*/  SYNCS.PHASECHK.TRANS64.TRYWAIT P1, [R5+URZ+0x22840], R0 ;  /* 0x02284000050075a7 */ /* 0x000e24000802017f */
[----:B------:R-:W-:-:S04]  /*166d0*/  ISETP.NE.AND P2, PT, R25, 0x2, PT ;  /* 0x000000021900780c */ /* 0x000fc80003f45270 */
[----:B------:R-:W-:Y:S01]  /*166e0*/  SEL R3, RZ, 0x1, P2 ;  /* 0x00000001ff037807 */ /* 0x000fe20001000000 */
[----:B0-----:R-:W-:Y:S08]  /*166f0*/  @!P1 BRA `(.L_x_9937) ;  /* 0x0000004c00609947 */ /* 0x001ff00003800000 */
.L_x_10125:
[----:B------:R-:W-:Y:S02]  /*16700*/  SEL R25, R25, RZ, P2 ;  /* 0x000000ff19197207 */ /* 0x000fe40001000000 */
[----:B------:R-:W-:Y:S01]  /*16710*/  LOP3.LUT R2, R26, R3, RZ, 0x3c, !PT ;  /* 0x000000031a027212 */ /* 0x000fe200078e3cff */
[----:B------:R-:W-:Y:S06]  /*16720*/  @!P0 BRA `(.L_x_9938) ;  /* 0x0000000000048947 */ /* 0x000fec0003800000 */
[----:B------:R-:W-:Y:S01]  /*16730*/  BPT.TRAP 0x1 ;  /* 0x000000040000795c */ /* 0x000fe20000300000 */
.L_x_9938:
[----:B------:R-:W-:Y:S01]  /*16740*/  IMAD R25, R25, 0x8, R4 ;  /* 0x0000000819197824 */ /* 0x000fe200078e0204 */
[----:B------:R-:W-:-:S04]  /*16750*/  SHF.L.U32 R2, R2, 0x1f, RZ ;  /* 0x0000001f02027819 */ /* 0x000fc800000006ff */
[----:B------:R-:W1:Y:S02]  /*16760*/  SYNCS.PHASECHK.TRANS64.TRYWAIT P1, [R25+URZ+0x22840], R2 ;  /* 0x02284002190075a7 */ /* 0x000e64000802017f */
[----:B-1----:R-:W-:Y:S05]  /*16770*/  @!P1 BRA `(.L_x_9939) ;  /* 0x0000004c00549947 */ /* 0x002fea0003800000 */
.L_x_10126:
[----:B------:R-:W-:Y:S05]  /*16780*/  @!P0 BRA `(.L_x_9940) ;  /* 0x0000000000048947 */ /* 0x000fea0003800000 */
[----:B------:R-:W-:Y:S01]  /*16790*/  BPT.TRAP 0x1 ;  /* 0x000000040000795c */ /* 0x000fe20000300000 */
.L_x_9940:
[----:B------:R-:W2:Y:S02]  /*167a0*/  SYNCS.PHASECHK.TRANS64.TRYWAIT P1, [R5+URZ+0x22860], R0 ;  /* 0x02286000050075a7 */ /* 0x000ea4000802017f */
[----:B--2---:R-:W-:Y:S05]  /*167b0*/  @!P1 BRA `(.L_x_9941) ;  /* 0x0000004c00589947 */ /* 0x004fea0003800000 */
.L_x_10127:
[----:B------:R-:W-:Y:S05]  /*167c0*/  @!P0 BRA `(.L_x_9942) ;  /* 0x0000000000048947 */ /* 0x000fea0003800000 */
[----:B------:R-:W-:Y:S01]  /*167d0*/  BPT.TRAP 0x1 ;  /* 0x000000040000795c */ /* 0x000fe20000300000 */
.L_x_9942:
[----:B---3--:R3:W0:Y:S02]  /*167e0*/  SYNCS.PHASECHK.TRANS64.TRYWAIT P0, [R25+URZ+0x22860], R2 ;  /* 0x02286002190075a7 */ /* 0x008624000800017f */
[----:B0-----:R-:W-:Y:S05]  /*167f0*/  @!P0 NANOSLEEP.SYNCS 0x989680 ;  /* 0x009896800000895d */ /* 0x001fea0003900000 */
[----:B------:R-:W0:Y:S02]  /*16800*/  @!P0 SYNCS.PHASECHK.TRANS64 P0, [R25+URZ+0x22860], R2 ;  /* 0x02286002190085a7 */ /* 0x000e24000800007f */
[----:B0-----:R-:W-:Y:S05]  /*16810*/  @!P0 BRA `(.L_x_9942) ;  /* 0xfffffffc00f08947 */ /* 0x001fea000383ffff */
.L_x_9679:
[----:B------:R-:W-:Y:S05]  /*16820*/  BSYNC B9 ;  /* 0x0000000000097941 */ /* 0x000fea0003800000 */
.L_x_9676:
[----:B------:R-:W-:Y:S05]  /*16830*/  EXIT ;  /* 0x000000000000794d */ /* 0x000fea0003800000 */
.L_x_9697:
[----:B0-----:R0:W1:Y:S02]  /*16840*/  SYNCS.PHASECHK.TRANS64.TRYWAIT P5, [R89+URZ+0x22890], R101 ;  /* 0x02289065590075a7 */ /* 0x00106400080a017f */
[----:B-1----:R-:W-:Y:S05]  /*16850*/  @!P5 NANOSLEEP.SYNCS 0x989680 ;  /* 0x009896800000d95d */ /* 0x002fea0003900000 */
[----:B------:R-:W1:Y:S02]  /*16860*/  @!P5 SYNCS.PHASECHK.TRANS64 P5, [R89+URZ+0x22890], R101 ;  /* 0x022890655900d5a7 */ /* 0x000e6400080a007f */
[----:B-1----:R-:W-:Y:S05]  /*16870*/  @!P5 BRA `(.L_x_9697) ;  /* 0xfffffffc00f0d947 */ /* 0x002fea000383ffff */
[----:B------:R-:W-:Y:S05]  /*16880*/  BRA `(.L_x_9943) ;  /* 0xfffffec400047947 */ /* 0x000fea000383ffff */
.L_x_9698:
        /* <DEDUP_REMOVED lines=8> */
.L_x_9945:
[----:B------:R-:W-:Y:S05]  /*16910*/  BSYNC B1 ;  /* 0x0000000000017941 */ /* 0x000fea0003800000 */
.L_x_9944:
        /* <DEDUP_REMOVED lines=8> */
.L_x_9946:
[----:B------:R-:W-:Y:S01]  /*169a0*/  IMAD.MOV.U32 R93, RZ, RZ, R14 ;  /* 0x000000ffff5d7224 */ /* 0x000fe200078e000e */
[----:B------:R-:W-:Y:S06]  /*169b0*/  BRA `(.L_x_9947) ;  /* 0xfffffec000cc7947 */ /* 0x000fec000383ffff */
.L_x_9707:
[----:B------:R-:W-:Y:S01]  /*169c0*/  BSSY B1, `(.L_x_9948) ;  /* 0x0000008000017945 */ /* 0x000fe20003800000 */
[----:B0---4-:R-:W-:Y:S02]  /*169d0*/  IMAD.MOV.U32 R13, RZ, RZ, R103 ;  /* 0x000000ffff0d7224 */ /* 0x011fe400078e0067 */
[----:B------:R-:W-:Y:S02]  /*169e0*/  IMAD.MOV.U32 R12, RZ, RZ, 0x1 ;  /* 0x00000001ff0c7424 */ /* 0x000fe400078e00ff */
[----:B------:R-:W-:Y:S02]  /*169f0*/  IMAD.MOV.U32 R11, RZ, RZ, 0x1c1f ;  /* 0x00001c1fff0b7424 */ /* 0x000fe400078e00ff */
[----:B------:R-:W-:-:S07]  /*16a00*/  IMAD.MOV.U32 R15, RZ, RZ, -0x1 ;  /* 0xffffffffff0f7424 */ /* 0x000fce00078e00ff */
[----:B-123--:R-:W-:Y:S05]  /*16a10*/  WARPSYNC.COLLECTIVE R15, `(.L_x_9949) ;  /* 0x000000000f087348 */ /* 0x00efea0003c00000 */
[----:B------:R0:W4:Y:S02]  /*16a20*/  SHFL.IDX P6, R14, R13, R12, R11 ;  /* 0x0000000c0d0e7389 */ /* 0x00012400000c000b */
[----:B01234-:R-:W-:Y:S01]  /*16a30*/  ENDCOLLECTIVE ;  /* 0x000000000000791b */ /* 0x01ffe20003800000 */
.L_x_9949:
[----:B------:R-:W-:Y:S05]  /*16a40*/  BSYNC B1 ;  /* 0x0000000000017941 */ /* 0x000fea0003800000 */
.L_x_9948:
        /* <DEDUP_REMOVED lines=8> */
.L_x_9950:
[----:B------:R-:W-:Y:S01]  /*16ad0*/  IMAD.MOV.U32 R47, RZ, RZ, R14 ;  /* 0x000000ffff2f7224 */ /* 0x000fe200078e000e */
[----:B------:R-:W-:Y:S06]  /*16ae0*/  BRA `(.L_x_9951) ;  /* 0xfffffec800607947 */ /* 0x000fec000383ffff */
.L_x_9717:
[----:B-1----:R1:W2:Y:S02]  /*16af0*/  SYNCS.PHASECHK.TRANS64.TRYWAIT P4, [R89+URZ+0x22890], R101 ;  /* 0x02289065590075a7 */ /* 0x0022a4000808017f */
[----:B--2---:R-:W-:Y:S05]  /*16b00*/  @!P4 NANOSLEEP.SYNCS 0x989680 ;  /* 0x009896800000c95d */ /* 0x004fea0003900000 */
[----:B------:R-:W2:Y:S02]  /*16b10*/  @!P4 SYNCS.PHASECHK.TRANS64 P4, [R89+URZ+0x22890], R101 ;  /* 0x022890655900c5a7 */ /* 0x000ea4000808007f */
[----:B--2---:R-:W-:Y:S05]  /*16b20*/  @!P4 BRA `(.L_x_9717) ;  /* 0xfffffffc00f0c947 */ /* 0x004fea000383ffff */
[----:B------:R-:W-:Y:S05]  /*16b30*/  BRA `(.L_x_9952) ;  /* 0xfffffed400547947 */ /* 0x000fea000383ffff */
.L_x_9718:
        /* <DEDUP_REMOVED lines=8> */
.L_x_9954:
[----:B------:R-:W-:Y:S05]  /*16bc0*/  BSYNC B1 ;  /* 0x0000000000017941 */ /* 0x000fea0003800000 */
.L_x_9953:
        /* <DEDUP_REMOVED lines=8> */
.L_x_9955:
[----:B------:R-:W-:Y:S01]  /*16c50*/  IMAD.MOV.U32 R94, RZ, RZ, R14 ;  /* 0x000000ffff5e7224 */ /* 0x000fe200078e000e */
[----:B------:R-:W-:Y:S06]  /*16c60*/  BRA `(.L_x_9956) ;  /* 0xfffffed400207947 */ /* 0x000fec000383ffff */
.L_x_9723:
        /* <DEDUP_REMOVED lines=8> */
.L_x_9958:
[----:B------:R-:W-:Y:S05]  /*16cf0*/  BSYNC B1 ;  /* 0x0000000000017941 */ /* 0x000fea0003800000 */
.L_x_9957:
        /* <DEDUP_REMOVED lines=8> */
.L_x_9959:
[----:B------:R-:W-:Y:S01]  /*16d80*/  IMAD.MOV.U32 R102, RZ, RZ, R14 ;  /* 0x000000ffff667224 */ /* 0x000fe200078e000e */
[----:B------:R-:W-:Y:S06]  /*16d90*/  BRA `(.L_x_9960) ;  /* 0xfffffed800bc7947 */ /* 0x000fec000383ffff */
.L_x_9728:
[----:B0-----:R0:W1:Y:S02]  /*16da0*/  SYNCS.PHASECHK.TRANS64.TRYWAIT P2, [R89+URZ+0x22890], R101 ;  /* 0x02289065590075a7 */ /* 0x001064000804017f */
[----:B-1----:R-:W-:Y:S05]  /*16db0*/  @!P2 NANOSLEEP.SYNCS 0x989680 ;  /* 0x009896800000a95d */ /* 0x002fea0003900000 */
[----:B------:R-:W1:Y:S02]  /*16dc0*/  @!P2 SYNCS.PHASECHK.TRANS64 P2, [R89+URZ+0x22890], R101 ;  /* 0x022890655900a5a7 */ /* 0x000e64000804007f */
[----:B-1----:R-:W-:Y:S05]  /*16dd0*/  @!P2 BRA `(.L_x_9728) ;  /* 0xfffffffc00f0a947 */ /* 0x002fea000383ffff */
[----:B------:R-:W-:Y:S05]  /*16de0*/  BRA `(.L_x_9961) ;  /* 0xfffffee000b87947 */ /* 0x000fea000383ffff */
.L_x_9729:
        /* <DEDUP_REMOVED lines=8> */
.L_x_9963:
[----:B------:R-:W-:Y:S05]  /*16e70*/  BSYNC B1 ;  /* 0x0000000000017941 */ /* 0x000fea0003800000 */
.L_x_9962:
        /* <DEDUP_REMOVED lines=8> */
.L_x_9964:
[----:B------:R-:W-:Y:S05]  /*16f00*/  BRA `(.L_x_9965) ;  /* 0xfffffee000e07947 */ /* 0x000fea000383ffff */
.L_x_9732:
[----:B------:R-:W-:Y:S01]  /*16f10*/  BSSY B1, `(.L_x_9966) ;  /* 0x0000008000017945 */ /* 0x000fe20003800000 */
[----:B----4-:R-:W-:Y:S02]  /*16f20*/  IMAD.MOV.U32 R13, RZ, RZ, R41 ;  /* 0x000000ffff0d7224 */ /* 0x010fe400078e0029 */
[----:B------:R-:W-:Y:S02]  /*16f30*/  IMAD.MOV.U32 R12, RZ, RZ, 0x1 ;  /* 0x00000001ff0c7424 */ /* 0x000fe400078e00ff */
[----:B------:R-:W-:Y:S02]  /*16f40*/  IMAD.MOV.U32 R11, RZ, RZ, 0x1c1f ;  /* 0x00001c1fff0b7424 */ /* 0x000fe400078e00ff */
[----:B------:R-:W-:-:S07]  /*16f50*/  IMAD.MOV.U32 R15, RZ, RZ, -0x1 ;  /* 0xffffffffff0f7424 */ /* 0x000fce00078e00ff */
[----:B0123--:R-:W-:Y:S05]  /*16f60*/  WARPSYNC.COLLECTIVE R15, `(.L_x_9967) ;  /* 0x000000000f087348 */ /* 0x00ffea0003c00000 */
[----:B---3--:R3:W4:Y:S02]  /*16f70*/  SHFL.IDX P6, R14, R13, R12, R11 ;  /* 0x0000000c0d0e7389 */ /* 0x00872400000c000b */
[----:B01234-:R-:W-:Y:S01]  /*16f80*/  ENDCOLLECTIVE ;  /* 0x000000000000791b */ /* 0x01ffe20003800000 */
.L_x_9967:
[----:B------:R-:W-:Y:S05]  /*16f90*/  BSYNC B1 ;  /* 0x0000000000017941 */ /* 0x000fea0003800000 */
.L_x_9966:
        /* <DEDUP_REMOVED lines=8> */
.L_x_9968:
[----:B------:R-:W-:Y:S05]  /*17020*/  BRA `(.L_x_9969) ;  /* 0xfffffee000e07947 */ /* 0x000fea000383ffff */
.L_x_9736:
[----:B------:R0:W0:Y:S02]  /*17030*/  SYNCS.PHASECHK.TRANS64.TRYWAIT P3, [R89+URZ+0x228b0], R101 ;  /* 0x0228b065590075a7 */ /* 0x000024000806017f */
[----:B0-----:R-:W-:Y:S05]  /*17040*/  @!P3 NANOSLEEP.SYNCS 0x989680 ;  /* 0x009896800000b95d */ /* 0x001fea0003900000 */
[----:B------:R-:W0:Y:S02]  /*17050*/  @!P3 SYNCS.PHASECHK.TRANS64 P3, [R89+URZ+0x228b0], R101 ;  /* 0x0228b0655900b5a7 */ /* 0x000e24000806007f */
[----:B0-----:R-:W-:Y:S05]  /*17060*/  @!P3 BRA `(.L_x_9736) ;  /* 0xfffffffc00f0b947 */ /* 0x001fea000383ffff */
[----:B------:R-:W-:Y:S05]  /*17070*/  BRA `(.L_x_9970) ;  /* 0xfffffee400587947 */ /* 0x000fea000383ffff */
.L_x_9744:
[----:B------:R-:W0:Y:S01]  /*17080*/  S2R R6, SR_TID.X ;  /* 0x0000000000067919 */ /* 0x000e220000002100 */
[----:B------:R-:W-:Y:S01]  /*17090*/  BSSY B0, `(.L_x_9971) ;  /* 0x000000c000007945 */ /* 0x000fe20003800000 */
[----:B------:R-:W-:Y:S02]  /*170a0*/  IMAD.MOV.U32 R12, RZ, RZ, RZ ;  /* 0x000000ffff0c7224 */ /* 0x000fe400078e00ff */
[----:B------:R-:W-:Y:S02]  /*170b0*/  IMAD.MOV.U32 R11, RZ, RZ, 0x1f ;  /* 0x0000001fff0b7424 */ /* 0x000fe400078e00ff */
[----:B------:R-:W-:Y:S02]  /*170c0*/  IMAD.MOV.U32 R15, RZ, RZ, -0x1 ;  /* 0xffffffffff0f7424 */ /* 0x000fe400078e00ff */
[----:B0-----:R-:W-:-:S05]  /*170d0*/  VIADD R6, R6, 0xffffff80 ;  /* 0xffffff8006067836 */ /* 0x001fca0000000000 */
[----:B------:R-:W-:-:S04]  /*170e0*/  SHF.R.S32.HI R3, RZ, 0x1f, R6 ;  /* 0x0000001fff037819 */ /* 0x000fc80000011406 */
[----:B------:R-:W-:-:S04]  /*170f0*/  LEA.HI R3, R3, R6, RZ, 0x7 ;  /* 0x0000000603037211 */ /* 0x000fc800078f38ff */
[----:B------:R-:W-:-:S05]  /*17100*/  SHF.R.S32.HI R3, RZ, 0x7, R3 ;  /* 0x00000007ff037819 */ /* 0x000fca0000011403 */
[----:B------:R-:W-:-:S07]  /*17110*/  IMAD.MOV.U32 R13, RZ, RZ, R3 ;  /* 0x000000ffff0d7224 */ /* 0x000fce00078e0003 */
[----:B-----5:R-:W-:Y:S05]  /*17120*/  WARPSYNC.COLLECTIVE R15, `(.L_x_9972) ;  /* 0x000000000f087348 */ /* 0x020fea0003c00000 */
[----:B------:R0:W1:Y:S02]  /*17130*/  SHFL.IDX P6, R14, R13, R12, R11 ;  /* 0x0000000c0d0e7389 */ /* 0x00006400000c000b */
[----:B01---5:R-:W-:Y:S01]  /*17140*/  ENDCOLLECTIVE ;  /* 0x000000000000791b */ /* 0x023fe20003800000 */
.L_x_9972:
[----:B------:R-:W-:Y:S05]  /*17150*/  BSYNC B0 ;  /* 0x0000000000007941 */ /* 0x000fea0003800000 */
.L_x_9971:
[----:B------:R-:W-:Y:S05]  /*17160*/  BRA `(.L_x_9973) ;  /* 0xfffffef000987947 */ /* 0x000fea000383ffff */
.L_x_9756:
        /* <DEDUP_REMOVED lines=8> */
.L_x_9975:
[----:B------:R-:W-:Y:S05]  /*171f0*/  BSYNC B1 ;  /* 0x0000000000017941 */ /* 0x000fea0003800000 */
.L_x_9974:
        /* <DEDUP_REMOVED lines=8> */
.L_x_9976:
[----:B------:R-:W-:Y:S02]  /*17280*/  IMAD.MOV.U32 R13, RZ, RZ, R27 ;  /* 0x000000ffff0d7224 */ /* 0x000fe400078e001b */
[----:B------:R-:W-:-:S07]  /*17290*/  IMAD.MOV.U32 R0, RZ, RZ, R14 ;  /* 0x000000ffff007224 */ /* 0x000fce00078e000e */
[----:B------:R-:W-:Y:S05]  /*172a0*/  WARPSYNC.COLLECTIVE R15, `(.L_x_9977) ;  /* 0x000000000f087348 */ /* 0x000fea0003c00000 */
[----:B------:R0:W1:Y:S02]  /*172b0*/  SHFL.IDX P6, R14, R13, R12, R11 ;  /* 0x0000000c0d0e7389 */ /* 0x00006400000c000b */
[----:B01----:R-:W-:Y:S01]  /*172c0*/  ENDCOLLECTIVE ;  /* 0x000000000000791b */ /* 0x003fe20003800000 */
.L_x_9977:
[----:B------:R-:W-:Y:S02]  /*172d0*/  IMAD.MOV.U32 R13, RZ, RZ, R26 ;  /* 0x000000ffff0d7224 */ /* 0x000fe400078e001a */
[----:B------:R-:W-:-:S07]  /*172e0*/  IMAD.MOV.U32 R5, RZ, RZ, R14 ;  /* 0x000000ffff057224 */ /* 0x000fce00078e000e */
[----:B------:R-:W-:Y:S05]  /*172f0*/  WARPSYNC.COLLECTIVE R15, `(.L_x_9978) ;  /* 0x000000000f087348 */ /* 0x000fea0003c00000 */
[----:B------:R0:W1:Y:S02]  /*17300*/  SHFL.IDX P6, R14, R13, R12, R11 ;  /* 0x0000000c0d0e7389 */ /* 0x00006400000c000b */
[----:B01----:R-:W-:Y:S01]  /*17310*/  ENDCOLLECTIVE ;  /* 0x000000000000791b */ /* 0x003fe20003800000 */
.L_x_9978:
[----:B------:R-:W-:Y:S05]  /*17320*/  BRA `(.L_x_9979) ;  /* 0xfffffef400a07947 */ /* 0x000fea000383ffff */
.L_x_9760:
[----:B0-----:R0:W1:Y:S02]  /*17330*/  SYNCS.PHASECHK.TRANS64.TRYWAIT P0, [R19+URZ+0x22800], R26 ;  /* 0x0228001a130075a7 */ /* 0x001064000800017f */
[----:B-1----:R-:W-:Y:S05]  /*17340*/  @!P0 NANOSLEEP.SYNCS 0x989680 ;  /* 0x009896800000895d */ /* 0x002fea0003900000 */
[----:B------:R-:W1:Y:S02]  /*17350*/  @!P0 SYNCS.PHASECHK.TRANS64 P0, [R19+URZ+0x22800], R26 ;  /* 0x0228001a130085a7 */ /* 0x000e64000800007f */
[----:B-1----:R-:W-:Y:S05]  /*17360*/  @!P0 BRA `(.L_x_9760) ;  /* 0xfffffffc00f08947 */ /* 0x002fea000383ffff */
[----:B------:R-:W-:Y:S05]  /*17370*/  BRA `(.L_x_9980) ;  /* 0xfffffef800b07947 */ /* 0x000fea000383ffff */
.L_x_9768:
        /* <DEDUP_REMOVED lines=8> */
.L_x_9982:
[----:B------:R-:W-:Y:S05]  /*17400*/  BSYNC B1 ;  /* 0x0000000000017941 */ /* 0x000fea0003800000 */
.L_x_9981:
        /* <DEDUP_REMOVED lines=8> */
.L_x_9983:
[----:B------:R-:W-:Y:S02]  /*17490*/  IMAD.MOV.U32 R13, RZ, RZ, R27 ;  /* 0x000000ffff0d7224 */ /* 0x000fe400078e001b */
[----:B------:R-:W-:-:S07]  /*174a0*/  IMAD.MOV.U32 R3, RZ, RZ, R14 ;  /* 0x000000ffff037224 */ /* 0x000fce00078e000e */
[----:B------:R-:W-:Y:S05]  /*174b0*/  WARPSYNC.COLLECTIVE R15, `(.L_x_9984) ;  /* 0x000000000f087348 */ /* 0x000fea0003c00000 */
[----:B------:R0:W1:Y:S02]  /*174c0*/  SHFL.IDX P6, R14, R13, R12, R11 ;  /* 0x0000000c0d0e7389 */ /* 0x00006400000c000b */
[----:B01----:R-:W-:Y:S01]  /*174d0*/  ENDCOLLECTIVE ;  /* 0x000000000000791b */ /* 0x003fe20003800000 */
.L_x_9984:
[----:B------:R-:W-:Y:S02]  /*174e0*/  IMAD.MOV.U32 R13, RZ, RZ, R26 ;  /* 0x000000ffff0d7224 */ /* 0x000fe400078e001a */
[----:B------:R-:W-:-:S07]  /*174f0*/  IMAD.MOV.U32 R20, RZ, RZ, R14 ;  /* 0x000000ffff147224 */ /* 0x000fce00078e000e */
[----:B------:R-:W-:Y:S05]  /*17500*/  WARPSYNC.COLLECTIVE R15, `(.L_x_9985) ;  /* 0x000000000f087348 */ /* 0x000fea0003c00000 */
[----:B------:R0:W1:Y:S02]  /*17510*/  SHFL.IDX P6, R14, R13, R12, R11 ;  /* 0x0000000c0d0e7389 */ /* 0x00006400000c000b */
[----:B01----:R-:W-:Y:S01]  /*17520*/  ENDCOLLECTIVE ;  /* 0x000000000000791b */ /* 0x003fe20003800000 */
.L_x_9985:
[----:B------:R-:W-:Y:S05]  /*17530*/  BRA `(.L_x_9986) ;  /* 0xffffff0400207947 */ /* 0x000fea000383ffff */
.L_x_9772:
[----:B0-----:R0:W1:Y:S02]  /*17540*/  SYNCS.PHASECHK.TRANS64.TRYWAIT P1, [R19+URZ+0x22800], R24 ;  /* 0x02280018130075a7 */ /* 0x001064000802017f */
[----:B-1----:R-:W-:Y:S05]  /*17550*/  @!P1 NANOSLEEP.SYNCS 0x989680 ;  /* 0x009896800000995d */ /* 0x002fea0003900000 */
[----:B------:R-:W1:Y:S02]  /*17560*/  @!P1 SYNCS.PHASECHK.TRANS64 P1, [R19+URZ+0x22800], R24 ;  /* 0x02280018130095a7 */ /* 0x000e64000802007f */
[----:B-1----:R-:W-:Y:S05]  /*17570*/  @!P1 BRA `(.L_x_9772) ;  /* 0xfffffffc00f09947 */ /* 0x002fea000383ffff */
[----:B------:R-:W-:Y:S05]  /*17580*/  BRA `(.L_x_9987) ;  /* 0xffffff0800007947 */ /* 0x000fea000383ffff */
.L_x_9778:
[----:B--2---:R2:W4:Y:S02]  /*17590*/  SYNCS.PHASECHK.TRANS64.TRYWAIT P1, [R8+URZ+0x22830], R73 ;  /* 0x02283049080075a7 */ /* 0x004524000802017f */
[----:B----4-:R-:W-:Y:S05]  /*175a0*/  @!P1 NANOSLEEP.SYNCS 0x989680 ;  /* 0x009896800000995d */ /* 0x010fea0003900000 */
[----:B------:R-:W4:Y:S02]  /*175b0*/  @!P1 SYNCS.PHASECHK.TRANS64 P1, [R8+URZ+0x22830], R73 ;  /* 0x02283049080095a7 */ /* 0x000f24000802007f */
[----:B----4-:R-:W-:Y:S05]  /*175c0*/  @!P1 BRA `(.L_x_9778) ;  /* 0xfffffffc00f09947 */ /* 0x010fea000383ffff */
[----:B------:R-:W-:Y:S05]  /*175d0*/  BRA `(.L_x_9777) ;  /* 0xffffff1400347947 */ /* 0x000fea000383ffff */
.L_x_9784:
[----:B-1----:R1:W2:Y:S02]  /*175e0*/  SYNCS.PHASECHK.TRANS64.TRYWAIT P1, [R8+URZ+0x22850], R73 ;  /* 0x02285049080075a7 */ /* 0x0022a4000802017f */
[----:B--2---:R-:W-:Y:S05]  /*175f0*/  @!P1 NANOSLEEP.SYNCS 0x989680 ;  /* 0x009896800000995d */ /* 0x004fea0003900000 */
[----:B------:R-:W2:Y:S02]  /*17600*/  @!P1 SYNCS.PHASECHK.TRANS64 P1, [R8+URZ+0x22850], R73 ;  /* 0x02285049080095a7 */ /* 0x000ea4000802007f */
[----:B--2---:R-:W-:Y:S05]  /*17610*/  @!P1 BRA `(.L_x_9784) ;  /* 0xfffffffc00f09947 */ /* 0x004fea000383ffff */
[----:B------:R-:W-:Y:S05]  /*17620*/  BRA `(.L_x_9783) ;  /* 0xffffff2800dc7947 */ /* 0x000fea000383ffff */
.L_x_9790:
[----:B-1----:R1:W2:Y:S02]  /*17630*/  SYNCS.PHASECHK.TRANS64.TRYWAIT P2, [R9+URZ+0x22830], R10 ;  /* 0x0228300a090075a7 */ /* 0x0022a4000804017f */
[----:B--2---:R-:W-:Y:S05]  /*17640*/  @!P2 NANOSLEEP.SYNCS 0x989680 ;  /* 0x009896800000a95d */ /* 0x004fea0003900000 */
[----:B------:R-:W2:Y:S02]  /*17650*/  @!P2 SYNCS.PHASECHK.TRANS64 P2, [R9+URZ+0x22830], R10 ;  /* 0x0228300a0900a5a7 */ /* 0x000ea4000804007f */
[----:B--2---:R-:W-:Y:S05]  /*17660*/  @!P2 BRA `(.L_x_9790) ;  /* 0xfffffffc00f0a947 */ /* 0x004fea000383ffff */
[----:B------:R-:W-:Y:S05]  /*17670*/  BRA `(.L_x_9789) ;  /* 0xffffff3000187947 */ /* 0x000fea000383ffff */
.L_x_9796:
[----:B-1----:R1:W3:Y:S02]  /*17680*/  SYNCS.PHASECHK.TRANS64.TRYWAIT P2, [R9+URZ+0x22850], R10 ;  /* 0x0228500a090075a7 */ /* 0x0022e4000804017f */
[----:B---3--:R-:W-:Y:S05]  /*17690*/  @!P2 NANOSLEEP.SYNCS 0x989680 ;  /* 0x009896800000a95d */ /* 0x008fea0003900000 */
[----:B------:R-:W3:Y:S02]  /*176a0*/  @!P2 SYNCS.PHASECHK.TRANS64 P2, [R9+URZ+0x22850], R10 ;  /* 0x0228500a0900a5a7 */ /* 0x000ee4000804007f */
[----:B---3--:R-:W-:Y:S05]  /*176b0*/  @!P2 BRA `(.L_x_9796) ;  /* 0xfffffffc00f0a947 */ /* 0x008fea000383ffff */
[----:B------:R-:W-:Y:S05]  /*176c0*/  BRA `(.L_x_9795) ;  /* 0xffffff4800807947 */ /* 0x000fea000383ffff */
.L_x_9812:
[----:B------:R-:W-:Y:S02]  /*176d0*/  IMAD.MOV.U32 R13, RZ, RZ, R4 ;  /* 0x000000ffff0d7224 */ /* 0x000fe400078e0004 */
[----:B------:R-:W-:Y:S02]  /*176e0*/  IMAD.MOV.U32 R12, RZ, RZ, RZ ;  /* 0x000000ffff0c7224 */ /* 0x000fe400078e00ff */
[----:B------:R-:W-:Y:S02]  /*176f0*/  IMAD.MOV.U32 R11, RZ, RZ, 0x181f ;  /* 0x0000181fff0b7424 */ /* 0x000fe400078e00ff */
[----:B------:R-:W-:-:S07]  /*17700*/  IMAD.MOV.U32 R15, RZ, RZ, -0x1 ;  /* 0xffffffffff0f7424 */ /* 0x000fce00078e00ff */
[----:B-1----:R-:W-:Y:S05]  /*17710*/  WARPSYNC.COLLECTIVE R15, `(.L_x_9988) ;  /* 0x000000000f087348 */ /* 0x002fea0003c00000 */
[----:B------:R0:W2:Y:S02]  /*17720*/  SHFL.IDX P6, R14, R13, R12, R11 ;  /* 0x0000000c0d0e7389 */ /* 0x0000a400000c000b */
[----:B012---:R-:W-:Y:S01]  /*17730*/  ENDCOLLECTIVE ;  /* 0x000000000000791b */ /* 0x007fe20003800000 */
.L_x_9988:
[----:B------:R-:W-:Y:S02]  /*17740*/  IMAD.MOV.U32 R13, RZ, RZ, R3 ;  /* 0x000000ffff0d7224 */ /* 0x000fe400078e0003 */
[----:B------:R-:W-:-:S07]  /*17750*/  IMAD.MOV.U32 R0, RZ, RZ, R14 ;  /* 0x000000ffff007224 */ /* 0x000fce00078e000e */
[----:B------:R-:W-:Y:S05]  /*17760*/  WARPSYNC.COLLECTIVE R15, `(.L_x_9989) ;  /* 0x000000000f087348 */ /* 0x000fea0003c00000 */
[----:B------:R0:W1:Y:S02]  /*17770*/  SHFL.IDX P6, R14, R13, R12, R11 ;  /* 0x0000000c0d0e7389 */ /* 0x00006400000c000b */
[----:B01----:R-:W-:Y:S01]  /*17780*/  ENDCOLLECTIVE ;  /* 0x000000000000791b */ /* 0x003fe20003800000 */
.L_x_9989:
[----:B------:R-:W-:Y:S05]  /*17790*/  BRA `(.L_x_9990) ;  /* 0xffffff8000207947 */ /* 0x000fea000383ffff */
.L_x_9815:
        /* <DEDUP_REMOVED lines=8> */
.L_x_9992:
[----:B------:R-:W-:Y:S05]  /*17820*/  BSYNC B1 ;  /* 0x0000000000017941 */ /* 0x000fea0003800000 */
.L_x_9991:
        /* <DEDUP_REMOVED lines=8> */
.L_x_9993:
[----:B------:R-:W-:Y:S05]  /*178b0*/  BRA `(.L_x_9994) ;  /* 0xffffff80006c7947 */ /* 0x000fea000383ffff */
.L_x_9818:
        /* <DEDUP_REMOVED lines=8> */
.L_x_9996:
[----:B------:R-:W-:Y:S05]  /*17940*/  BSYNC B1 ;  /* 0x0000000000017941 */ /* 0x000fea0003800000 */
.L_x_9995:
        /* <DEDUP_REMOVED lines=8> */
.L_x_9997:
[----:B------:R-:W-:Y:S05]  /*179d0*/  BRA `(.L_x_9998) ;  /* 0xffffff8000b47947 */ /* 0x000fea000383ffff */
.L_x_9821:
[----:B------:R-:W-:Y:S01]  /*179e0*/  BSSY B1, `(.L_x_9999) ;  /* 0x0000008000017945 */ /* 0x000fe20003800000 */
[----:B0-----:R-:W-:Y:S02]  /*179f0*/  IMAD.MOV.U32 R13, RZ, RZ, R4 ;  /* 0x000000ffff0d7224 */ /* 0x001fe400078e0004 */
[----:B------:R-:W-:Y:S02]  /*17a00*/  IMAD.MOV.U32 R12, RZ, RZ, 0x3 ;  /* 0x00000003ff0c7424 */ /* 0x000fe400078e00ff */
[----:B------:R-:W-:Y:S02]  /*17a10*/  IMAD.MOV.U32 R11, RZ, RZ, 0x181f ;  /* 0x0000181fff0b7424 */ /* 0x000fe400078e00ff */
[----:B------:R-:W-:-:S07]  /*17a20*/  IMAD.MOV.U32 R15, RZ, RZ, -0x1 ;  /* 0xffffffffff0f7424 */ /* 0x000fce00078e00ff */
[----:B-1234-:R-:W-:Y:S05]  /*17a30*/  WARPSYNC.COLLECTIVE R15, `(.L_x_10000) ;  /* 0x000000000f087348 */ /* 0x01efea0003c00000 */
[----:B----4-:R0:W4:Y:S02]  /*17a40*/  SHFL.IDX P6, R14, R13, R12, R11 ;  /* 0x0000000c0d0e7389 */ /* 0x01012400000c000b */
[----:B01234-:R-:W-:Y:S01]  /*17a50*/  ENDCOLLECTIVE ;  /* 0x000000000000791b */ /* 0x01ffe20003800000 */
.L_x_10000:
[----:B------:R-:W-:Y:S05]  /*17a60*/  BSYNC B1 ;  /* 0x0000000000017941 */ /* 0x000fea0003800000 */
.L_x_9999:
        /* <DEDUP_REMOVED lines=8> */
.L_x_10001:
[----:B------:R-:W-:Y:S05]  /*17af0*/  BRA `(.L_x_10002) ;  /* 0xffffff8000fc7947 */ /* 0x000fea000383ffff */
.L_x_9838:
        /* <DEDUP_REMOVED lines=11> */
.L_x_10004:
[----:B------:R-:W-:Y:S05]  /*17bb0*/  BSYNC B1 ;  /* 0x0000000000017941 */ /* 0x000fea0003800000 */
.L_x_10003:
[----:B------:R-:W-:Y:S05]  /*17bc0*/  BRA `(.L_x_10005) ;  /* 0xffffff9400c87947 */ /* 0x000fea000383ffff */
.L_x_9840:
[----:B------:R-:W-:Y:S01]  /*17bd0*/  BSSY B1, `(.L_x_10006) ;  /* 0x0000006000017945 */ /* 0x000fe20003800000 */
[----:B------:R-:W-:-:S07]  /*17be0*/  IMAD.MOV.U32 R15, RZ, RZ, -0x1 ;  /* 0xffffffffff0f7424 */ /* 0x000fce00078e00ff */
[----:B0-----:R-:W-:Y:S05]  /*17bf0*/  WARPSYNC.COLLECTIVE R15, `(.L_x_10007) ;  /* 0x000000000f0c7348 */ /* 0x001fea0003c00000 */
[----:B------:R-:W-:Y:S02]  /*17c00*/  ELECT P6, UR62, PT ;  /* 0x00000000003e782f */ /* 0x000fe400038c0000 */
[----:B------:R-:W-:Y:S01]  /*17c10*/  MOV R14, UR62 ;  /* 0x0000003e000e7c02 */ /* 0x000fe20008000f00 */
[----:B0-----:R-:W-:Y:S10]  /*17c20*/  ENDCOLLECTIVE ;  /* 0x000000000000791b */ /* 0x001ff40003800000 */
.L_x_10007:
[----:B------:R-:W-:Y:S05]  /*17c30*/  BSYNC B1 ;  /* 0x0000000000017941 */ /* 0x000fea0003800000 */
.L_x_10006:
[----:B------:R-:W-:Y:S05]  /*17c40*/  BRA `(.L_x_9839) ;  /* 0xffffff9400c07947 */ /* 0x000fea000383ffff */
.L_x_9842:
[----:B0-----:R0:W1:Y:S02]  /*17c50*/  SYNCS.PHASECHK.TRANS64.TRYWAIT P0, [R22+URZ+0x22820], R3 ;  /* 0x02282003160075a7 */ /* 0x001064000800017f */
[----:B-1----:R-:W-:Y:S05]  /*17c60*/  @!P0 NANOSLEEP.SYNCS 0x989680 ;  /* 0x009896800000895d */ /* 0x002fea0003900000 */
[----:B------:R-:W1:Y:S02]  /*17c70*/  @!P0 SYNCS.PHASECHK.TRANS64 P0, [R22+URZ+0x22820], R3 ;  /* 0x02282003160085a7 */ /* 0x000e64000800007f */
[----:B-1----:R-:W-:Y:S05]  /*17c80*/  @!P0 BRA `(.L_x_9842) ;  /* 0xfffffffc00f08947 */ /* 0x002fea000383ffff */
[----:B------:R-:W-:Y:S05]  /*17c90*/  BRA `(.L_x_10008) ;  /* 0xffffff9400d07947 */ /* 0x000fea000383ffff */
.L_x_9846:
[----:B0-----:R0:W1:Y:S02]  /*17ca0*/  SYNCS.PHASECHK.TRANS64.TRYWAIT P0, [R3+URZ+0x228a0], R6 ;  /* 0x0228a006030075a7 */ /* 0x001064000800017f */
[----:B-1----:R-:W-:Y:S05]  /*17cb0*/  @!P0 NANOSLEEP.SYNCS 0x989680 ;  /* 0x009896800000895d */ /* 0x002fea0003900000 */
[----:B------:R-:W1:Y:S02]  /*17cc0*/  @!P0 SYNCS.PHASECHK.TRANS64 P0, [R3+URZ+0x228a0], R6 ;  /* 0x0228a006030085a7 */ /* 0x000e64000800007f */
[----:B-1----:R-:W-:Y:S05]  /*17cd0*/  @!P0 BRA `(.L_x_9846) ;  /* 0xfffffffc00f08947 */ /* 0x002fea000383ffff */
[----:B------:R-:W-:Y:S05]  /*17ce0*/  BRA `(.L_x_10009) ;  /* 0xffffff9400e87947 */ /* 0x000fea000383ffff */
.L_x_9851:
[----:B-1----:R1:W2:Y:S02]  /*17cf0*/  SYNCS.PHASECHK.TRANS64.TRYWAIT P0, [R3+URZ+0x228c0], R6 ;  /* 0x0228c006030075a7 */ /* 0x0022a4000800017f */
[----:B--2---:R-:W-:Y:S05]  /*17d00*/  @!P0 NANOSLEEP.SYNCS 0x989680 ;  /* 0x009896800000895d */ /* 0x004fea0003900000 */
[----:B------:R-:W2:Y:S02]  /*17d10*/  @!P0 SYNCS.PHASECHK.TRANS64 P0, [R3+URZ+0x228c0], R6 ;  /* 0x0228c006030085a7 */ /* 0x000ea4000800007f */
[----:B--2---:R-:W-:Y:S05]  /*17d20*/  @!P0 BRA `(.L_x_9851) ;  /* 0xfffffffc00f08947 */ /* 0x004fea000383ffff */
[----:B------:R-:W-:Y:S05]  /*17d30*/  BRA `(.L_x_10010) ;  /* 0xffffff9800647947 */ /* 0x000fea000383ffff */
.L_x_9861:
[----:B0-----:R0:W1:Y:S02]  /*17d40*/  SYNCS.PHASECHK.TRANS64.TRYWAIT P1, [R6+URZ+0x228a0], R2 ;  /* 0x0228a002060075a7 */ /* 0x001064000802017f */
[----:B-1----:R-:W-:Y:S05]  /*17d50*/  @!P1 NANOSLEEP.SYNCS 0x989680 ;  /* 0x009896800000995d */ /* 0x002fea0003900000 */
[----:B------:R-:W1:Y:S02]  /*17d60*/  @!P1 SYNCS.PHASECHK.TRANS64 P1, [R6+URZ+0x228a0], R2 ;  /* 0x0228a002060095a7 */ /* 0x000e64000802007f */
[----:B-1----:R-:W-:Y:S05]  /*17d70*/  @!P1 BRA `(.L_x_9861) ;  /* 0xfffffffc00f09947 */ /* 0x002fea000383ffff */
[----:B------:R-:W-:Y:S05]  /*17d80*/  BRA `(.L_x_10011) ;  /* 0xffffff9c00d87947 */ /* 0x000fea000383ffff */
.L_x_9866:
[----:B-1----:R1:W2:Y:S02]  /*17d90*/  SYNCS.PHASECHK.TRANS64.TRYWAIT P1, [R6+URZ+0x228c0], R2 ;  /* 0x0228c002060075a7 */ /* 0x0022a4000802017f */
[----:B--2---:R-:W-:Y:S05]  /*17da0*/  @!P1 NANOSLEEP.SYNCS 0x989680 ;  /* 0x009896800000995d */ /* 0x004fea0003900000 */
[----:B------:R-:W2:Y:S02]  /*17db0*/  @!P1 SYNCS.PHASECHK.TRANS64 P1, [R6+URZ+0x228c0], R2 ;  /* 0x0228c002060095a7 */ /* 0x000ea4000802007f */
[----:B--2---:R-:W-:Y:S05]  /*17dc0*/  @!P1 BRA `(.L_x_9866) ;  /* 0xfffffffc00f09947 */ /* 0x004fea000383ffff */
[----:B------:R-:W-:Y:S05]  /*17dd0*/  BRA `(.L_x_10012) ;  /* 0xffffffa000507947 */ /* 0x000fea000383ffff */
.L_x_9882:
[----:B------:R-:W0:Y:S01]  /*17de0*/  S2R R10, SR_TID.X ;  /* 0x00000000000a7919 */ /* 0x000e220000002100 */
[----:B------:R-:W-:Y:S01]  /*17df0*/  BSSY B0, `(.L_x_10013) ;  /* 0x000000a000007945 */ /* 0x000fe20003800000 */
[----:B------:R-:W-:Y:S01]  /*17e00*/  IMAD.MOV.U32 R12, RZ, RZ, RZ ;  /* 0x000000ffff0c7224 */ /* 0x000fe200078e00ff */
[----:B------:R-:W-:Y:S01]  /*17e10*/  MOV R11, 0x1f ;  /* 0x0000001f000b7802 */ /* 0x000fe20000000f00 */
[----:B------:R-:W-:Y:S01]  /*17e20*/  IMAD.MOV.U32 R15, RZ, RZ, -0x1 ;  /* 0xffffffffff0f7424 */ /* 0x000fe200078e00ff */
[----:B0-----:R-:W-:-:S04]  /*17e30*/  SHF.R.U32.HI R10, RZ, 0x5, R10 ;  /* 0x00000005ff0a7819 */ /* 0x001fc8000001160a */
[----:B------:R-:W-:-:S05]  /*17e40*/  LOP3.LUT R10, R10, 0x3, RZ, 0xc0, !PT ;  /* 0x000000030a0a7812 */ /* 0x000fca00078ec0ff */
[----:B------:R-:W-:-:S07]  /*17e50*/  IMAD.MOV.U32 R13, RZ, RZ, R10 ;  /* 0x000000ffff0d7224 */ /* 0x000fce00078e000a */
[----:B-----5:R-:W-:Y:S05]  /*17e60*/  WARPSYNC.COLLECTIVE R15, `(.L_x_10014) ;  /* 0x000000000f087348 */ /* 0x020fea0003c00000 */
[----:B------:R0:W1:Y:S02]  /*17e70*/  SHFL.IDX P6, R14, R13, R12, R11 ;  /* 0x0000000c0d0e7389 */ /* 0x00006400000c000b */
[----:B01---5:R-:W-:Y:S01]  /*17e80*/  ENDCOLLECTIVE ;  /* 0x000000000000791b */ /* 0x023fe20003800000 */
.L_x_10014:
[----:B------:R-:W-:Y:S05]  /*17e90*/  BSYNC B0 ;  /* 0x0000000000007941 */ /* 0x000fea0003800000 */
.L_x_10013:
[----:B------:R-:W-:Y:S05]  /*17ea0*/  BRA `(.L_x_10015) ;  /* 0xffffffac00d47947 */ /* 0x000fea000383ffff */
.L_x_9885:
[----:B0-----:R0:W1:Y:S02]  /*17eb0*/  SYNCS.PHASECHK.TRANS64.TRYWAIT P0, [R32+URZ+0x22840], R0 ;  /* 0x02284000200075a7 */ /* 0x001064000800017f */
[----:B-1----:R-:W-:Y:S05]  /*17ec0*/  @!P0 NANOSLEEP.SYNCS 0x989680 ;  /* 0x009896800000895d */ /* 0x002fea0003900000 */
[----:B------:R-:W1:Y:S02]  /*17ed0*/  @!P0 SYNCS.PHASECHK.TRANS64 P0, [R32+URZ+0x22840], R0 ;  /* 0x02284000200085a7 */ /* 0x000e64000800007f */
[----:B-1----:R-:W-:Y:S05]  /*17ee0*/  @!P0 BRA `(.L_x_9885) ;  /* 0xfffffffc00f08947 */ /* 0x002fea000383ffff */
[----:B------:R-:W-:Y:S05]  /*17ef0*/  BRA `(.L_x_10016) ;  /* 0xffffffac00f47947 */ /* 0x000fea000383ffff */
.L_x_9886:
        /* <DEDUP_REMOVED lines=8> */
.L_x_10018:
[----:B------:R-:W-:Y:S05]  /*17f80*/  BSYNC B0 ;  /* 0x0000000000007941 */ /* 0x000fea0003800000 */
.L_x_10017:
        /* <DEDUP_REMOVED lines=9> */
.L_x_10019:
[----:B------:R-:W-:Y:S02]  /*18020*/  IMAD.MOV.U32 R13, RZ, RZ, R4 ;  /* 0x000000ffff0d7224 */ /* 0x000fe400078e0004 */
[----:B------:R-:W-:Y:S02]  /*18030*/  IMAD.MOV.U32 R12, RZ, RZ, 0x1 ;  /* 0x00000001ff0c7424 */ /* 0x000fe400078e00ff */
[----:B------:R-:W-:-:S07]  /*18040*/  IMAD.MOV.U32 R3, RZ, RZ, R14 ;  /* 0x000000ffff037224 */ /* 0x000fce00078e000e */
[----:B------:R-:W-:Y:S05]  /*18050*/  WARPSYNC.COLLECTIVE R15, `(.L_x_10020) ;  /* 0x000000000f087348 */ /* 0x000fea0003c00000 */
[----:B------:R0:W1:Y:S02]  /*18060*/  SHFL.IDX P6, R14, R13, R12, R11 ;  /* 0x0000000c0d0e7389 */ /* 0x00006400000c000b */
[----:B01----:R-:W-:Y:S01]  /*18070*/  ENDCOLLECTIVE ;  /* 0x000000000000791b */ /* 0x003fe20003800000 */
.L_x_10020:
        /* <DEDUP_REMOVED lines=15> */
.L_x_10021:
[----:B------:R-:W-:Y:S02]  /*18170*/  @P0 IMAD R6, R5, 0x2, R22 ;  /* 0x0000000205060824 */ /* 0x000fe400078e0216 */
[----:B------:R-:W-:Y:S02]  /*18180*/  IMAD.MOV.U32 R13, RZ, RZ, R4 ;  /* 0x000000ffff0d7224 */ /* 0x000fe400078e0004 */
[----:B------:R-:W-:Y:S02]  /*18190*/  IMAD.MOV.U32 R12, RZ, RZ, 0x2 ;  /* 0x00000002ff0c7424 */ /* 0x000fe400078e00ff */
[----:B------:R-:W-:-:S07]  /*181a0*/  IMAD.MOV.U32 R3, RZ, RZ, R14 ;  /* 0x000000ffff037224 */ /* 0x000fce00078e000e */
[----:B------:R-:W-:Y:S05]  /*181b0*/  WARPSYNC.COLLECTIVE R15, `(.L_x_10022) ;  /* 0x000000000f087348 */ /* 0x000fea0003c00000 */
[----:B------:R0:W1:Y:S02]  /*181c0*/  SHFL.IDX P6, R14, R13, R12, R11 ;  /* 0x0000000c0d0e7389 */ /* 0x00006400000c000b */
[----:B01----:R-:W-:Y:S01]  /*181d0*/  ENDCOLLECTIVE ;  /* 0x000000000000791b */ /* 0x003fe20003800000 */
.L_x_10022:
        /* <DEDUP_REMOVED lines=15> */
.L_x_10023:
[----:B------:R-:W-:Y:S02]  /*182d0*/  @P0 IMAD R6, R5, 0x2, R22 ;  /* 0x0000000205060824 */ /* 0x000fe400078e0216 */
[----:B------:R-:W-:Y:S02]  /*182e0*/  IMAD.MOV.U32 R13, RZ, RZ, R4 ;  /* 0x000000ffff0d7224 */ /* 0x000fe400078e0004 */
[----:B------:R-:W-:Y:S02]  /*182f0*/  IMAD.MOV.U32 R12, RZ, RZ, 0x3 ;  /* 0x00000003ff0c7424 */ /* 0x000fe400078e00ff */
[----:B------:R-:W-:-:S07]  /*18300*/  IMAD.MOV.U32 R3, RZ, RZ, R14 ;  /* 0x000000ffff037224 */ /* 0x000fce00078e000e */
[----:B------:R-:W-:Y:S05]  /*18310*/  WARPSYNC.COLLECTIVE R15, `(.L_x_10024) ;  /* 0x000000000f087348 */ /* 0x000fea0003c00000 */
[----:B------:R0:W1:Y:S02]  /*18320*/  SHFL.IDX P6, R14, R13, R12, R11 ;  /* 0x0000000c0d0e7389 */ /* 0x00006400000c000b */
[----:B01----:R-:W-:Y:S01]  /*18330*/  ENDCOLLECTIVE ;  /* 0x000000000000791b */ /* 0x003fe20003800000 */
.L_x_10024:
        /* <DEDUP_REMOVED lines=15> */
.L_x_10025:
[----:B------:R-:W-:Y:S02]  /*18430*/  @P0 IMAD R6, R5, 0x2, R22 ;  /* 0x0000000205060824 */ /* 0x000fe400078e0216 */
[----:B------:R-:W-:Y:S02]  /*18440*/  IMAD.MOV.U32 R13, RZ, RZ, R4 ;  /* 0x000000ffff0d7224 */ /* 0x000fe400078e0004 */
[----:B------:R-:W-:Y:S02]  /*18450*/  IMAD.MOV.U32 R12, RZ, RZ, 0x4 ;  /* 0x00000004ff0c7424 */ /* 0x000fe400078e00ff */
[----:B------:R-:W-:-:S07]  /*18460*/  IMAD.MOV.U32 R3, RZ, RZ, R14 ;  /* 0x000000ffff037224 */ /* 0x000fce00078e000e */
[----:B------:R-:W-:Y:S05]  /*18470*/  WARPSYNC.COLLECTIVE R15, `(.L_x_10026) ;  /* 0x000000000f087348 */ /* 0x000fea0003c00000 */
[----:B------:R0:W1:Y:S02]  /*18480*/  SHFL.IDX P6, R14, R13, R12, R11 ;  /* 0x0000000c0d0e7389 */ /* 0x00006400000c000b */
[----:B01----:R-:W-:Y:S01]  /*18490*/  ENDCOLLECTIVE ;  /* 0x000000000000791b */ /* 0x003fe20003800000 */
.L_x_10026:
        /* <DEDUP_REMOVED lines=15> */
.L_x_10027:
[----:B------:R-:W-:Y:S02]  /*18590*/  @P0 IMAD R6, R5, 0x2, R22 ;  /* 0x0000000205060824 */ /* 0x000fe400078e0216 */
[----:B------:R-:W-:Y:S02]  /*185a0*/  IMAD.MOV.U32 R13, RZ, RZ, R4 ;  /* 0x000000ffff0d7224 */ /* 0x000fe400078e0004 */
[----:B------:R-:W-:Y:S02]  /*185b0*/  IMAD.MOV.U32 R12, RZ, RZ, 0x5 ;  /* 0x00000005ff0c7424 */ /* 0x000fe400078e00ff */
[----:B------:R-:W-:-:S07]  /*185c0*/  IMAD.MOV.U32 R3, RZ, RZ, R14 ;  /* 0x000000ffff037224 */ /* 0x000fce00078e000e */
[----:B------:R-:W-:Y:S05]  /*185d0*/  WARPSYNC.COLLECTIVE R15, `(.L_x_10028) ;  /* 0x000000000f087348 */ /* 0x000fea0003c00000 */
[----:B------:R0:W1:Y:S02]  /*185e0*/  SHFL.IDX P6, R14, R13, R12, R11 ;  /* 0x0000000c0d0e7389 */ /* 0x00006400000c000b */
[----:B01----:R-:W-:Y:S01]  /*185f0*/  ENDCOLLECTIVE ;  /* 0x000000000000791b */ /* 0x003fe20003800000 */
.L_x_10028:
        /* <DEDUP_REMOVED lines=10> */
.L_x_10029:
[----:B------:R-:W-:Y:S01]  /*186a0*/  @!PT LDS RZ, [RZ] ;  /* 0x00000000fffff984 */ /* 0x000fe20000000800 */
[----:B------:R-:W-:Y:S01]  /*186b0*/  @!PT LDS RZ, [RZ] ;  /* 0x00000000fffff984 */ /* 0x000fe20000000800 */
[----:B------:R-:W-:Y:S01]  /*186c0*/  @!PT LDS RZ, [RZ] ;  /* 0x00000000fffff984 */ /* 0x000fe20000000800 */
[----:B------:R1:W-:Y:S01]  /*186d0*/  @P0 LDGSTS.E.BYPASS.LTC128B.128 [R6+0x1e400], desc[UR40][R2.64], !P2 ;  /* 0x1e40000002060fae */ /* 0x0003e2000d101d68 */
[----:B------:R-:W-:Y:S01]  /*186e0*/  IMAD.MOV.U32 R0, RZ, RZ, R14 ;  /* 0x000000ffff007224 */ /* 0x000fe200078e000e */
[----:B------:R-:W-:Y:S06]  /*186f0*/  BRA `(.L_x_10030) ;  /* 0xffffffac00587947 */ /* 0x000fec000383ffff */
.L_x_9891:
        /* <DEDUP_REMOVED lines=9> */
.L_x_10031:
[C---:B------:R-:W-:Y:S01]  /*18790*/  VIADD R6, R17.reuse, 0x10 ;  /* 0x0000001011067836 */ /* 0x040fe20000000000 */
[----:B------:R-:W-:Y:S01]  /*187a0*/  ISETP.GE.AND P0, PT, R17, R3, PT ;  /* 0x000000031100720c */ /* 0x000fe20003f06270 */
[----:B------:R-:W-:Y:S02]  /*187b0*/  IMAD.MOV.U32 R13, RZ, RZ, R0 ;  /* 0x000000ffff0d7224 */ /* 0x000fe400078e0000 */
[----:B------:R-:W-:-:S10]  /*187c0*/  IMAD.MOV.U32 R4, RZ, RZ, R14 ;  /* 0x000000ffff047224 */ /* 0x000fd400078e000e */
[----:B------:R-:W-:Y:S05]  /*187d0*/  WARPSYNC.COLLECTIVE R15, `(.L_x_10032) ;  /* 0x000000000f087348 */ /* 0x000fea0003c00000 */
[----:B------:R0:W1:Y:S02]  /*187e0*/  SHFL.IDX P6, R14, R13, R12, R11 ;  /* 0x0000000c0d0e7389 */ /* 0x00006400000c000b */
[----:B01----:R-:W-:Y:S01]  /*187f0*/  ENDCOLLECTIVE ;  /* 0x000000000000791b */ /* 0x003fe20003800000 */
.L_x_10032:
[----:B------:R-:W-:Y:S02]  /*18800*/  IMAD.MOV.U32 R13, RZ, RZ, R2 ;  /* 0x000000ffff0d7224 */ /* 0x000fe400078e0002 */
[----:B------:R-:W-:Y:S02]  /*18810*/  IMAD.MOV.U32 R12, RZ, RZ, 0x1 ;  /* 0x00000001ff0c7424 */ /* 0x000fe400078e00ff */
[----:B------:R-:W-:-:S07]  /*18820*/  IMAD.MOV.U32 R5, RZ, RZ, R14 ;  /* 0x000000ffff057224 */ /* 0x000fce00078e000e */
[----:B------:R-:W-:Y:S05]  /*18830*/  WARPSYNC.COLLECTIVE R15, `(.L_x_10033) ;  /* 0x000000000f087348 */ /* 0x000fea0003c00000 */
[----:B------:R0:W1:Y:S02]  /*18840*/  SHFL.IDX P6, R14, R13, R12, R11 ;  /* 0x0000000c0d0e7389 */ /* 0x00006400000c000b */
[----:B01----:R-:W-:Y:S01]  /*18850*/  ENDCOLLECTIVE ;  /* 0x000000000000791b */ /* 0x003fe20003800000 */
.L_x_10033:
        /* <DEDUP_REMOVED lines=15> */
.L_x_10034:
[----:B------:R-:W-:Y:S02]  /*18950*/  IMAD.MOV.U32 R13, RZ, RZ, R2 ;  /* 0x000000ffff0d7224 */ /* 0x000fe400078e0002 */
[----:B------:R-:W-:Y:S02]  /*18960*/  IMAD.MOV.U32 R12, RZ, RZ, 0x2 ;  /* 0x00000002ff0c7424 */ /* 0x000fe400078e00ff */
[----:B------:R-:W-:-:S07]  /*18970*/  IMAD.MOV.U32 R5, RZ, RZ, R14 ;  /* 0x000000ffff057224 */ /* 0x000fce00078e000e */
[----:B------:R-:W-:Y:S05]  /*18980*/  WARPSYNC.COLLECTIVE R15, `(.L_x_10035) ;  /* 0x000000000f087348 */ /* 0x000fea0003c00000 */
[----:B------:R0:W1:Y:S02]  /*18990*/  SHFL.IDX P6, R14, R13, R12, R11 ;  /* 0x0000000c0d0e7389 */ /* 0x00006400000c000b */
[----:B01----:R-:W-:Y:S01]  /*189a0*/  ENDCOLLECTIVE ;  /* 0x000000000000791b */ /* 0x003fe20003800000 */
.L_x_10035:
        /* <DEDUP_REMOVED lines=16> */
.L_x_10036:
[----:B------:R-:W-:Y:S02]  /*18ab0*/  IMAD.MOV.U32 R13, RZ, RZ, R2 ;  /* 0x000000ffff0d7224 */ /* 0x000fe400078e0002 */
[----:B------:R-:W-:Y:S02]  /*18ac0*/  IMAD.MOV.U32 R12, RZ, RZ, 0x3 ;  /* 0x00000003ff0c7424 */ /* 0x000fe400078e00ff */
[----:B------:R-:W-:-:S07]  /*18ad0*/  IMAD.MOV.U32 R5, RZ, RZ, R14 ;  /* 0x000000ffff057224 */ /* 0x000fce00078e000e */
[----:B------:R-:W-:Y:S05]  /*18ae0*/  WARPSYNC.COLLECTIVE R15, `(.L_x_10037) ;  /* 0x000000000f087348 */ /* 0x000fea0003c00000 */
[----:B------:R0:W1:Y:S02]  /*18af0*/  SHFL.IDX P6, R14, R13, R12, R11 ;  /* 0x0000000c0d0e7389 */ /* 0x00006400000c000b */
[----:B01----:R-:W-:Y:S01]  /*18b00*/  ENDCOLLECTIVE ;  /* 0x000000000000791b */ /* 0x003fe20003800000 */
.L_x_10037:
        /* <DEDUP_REMOVED lines=16> */
.L_x_10038:
[----:B------:R-:W-:Y:S02]  /*18c10*/  IMAD.MOV.U32 R13, RZ, RZ, R2 ;  /* 0x000000ffff0d7224 */ /* 0x000fe400078e0002 */
[----:B------:R-:W-:Y:S02]  /*18c20*/  IMAD.MOV.U32 R12, RZ, RZ, 0x4 ;  /* 0x00000004ff0c7424 */ /* 0x000fe400078e00ff */
[----:B------:R-:W-:-:S07]  /*18c30*/  IMAD.MOV.U32 R5, RZ, RZ, R14 ;  /* 0x000000ffff057224 */ /* 0x000fce00078e000e */
[----:B------:R-:W-:Y:S05]  /*18c40*/  WARPSYNC.COLLECTIVE R15, `(.L_x_10039) ;  /* 0x000000000f087348 */ /* 0x000fea0003c00000 */
[----:B------:R0:W1:Y:S02]  /*18c50*/  SHFL.IDX P6, R14, R13, R12, R11 ;  /* 0x0000000c0d0e7389 */ /* 0x00006400000c000b */
[----:B01----:R-:W-:Y:S01]  /*18c60*/  ENDCOLLECTIVE ;  /* 0x000000000000791b */ /* 0x003fe20003800000 */
.L_x_10039:
        /* <DEDUP_REMOVED lines=16> */
.L_x_10040:
[----:B------:R-:W-:Y:S02]  /*18d70*/  IMAD.MOV.U32 R13, RZ, RZ, R2 ;  /* 0x000000ffff0d7224 */ /* 0x000fe400078e0002 */
[----:B------:R-:W-:Y:S02]  /*18d80*/  IMAD.MOV.U32 R12, RZ, RZ, 0x5 ;  /* 0x00000005ff0c7424 */ /* 0x000fe400078e00ff */
[----:B------:R-:W-:-:S07]  /*18d90*/  IMAD.MOV.U32 R5, RZ, RZ, R14 ;  /* 0x000000ffff057224 */ /* 0x000fce00078e000e */
[----:B------:R-:W-:Y:S05]  /*18da0*/  WARPSYNC.COLLECTIVE R15, `(.L_x_10041) ;  /* 0x000000000f087348 */ /* 0x000fea0003c00000 */
[----:B------:R0:W1:Y:S02]  /*18db0*/  SHFL.IDX P6, R14, R13, R12, R11 ;  /* 0x0000000c0d0e7389 */ /* 0x00006400000c000b */
[----:B01----:R-:W-:Y:S01]  /*18dc0*/  ENDCOLLECTIVE ;  /* 0x000000000000791b */ /* 0x003fe20003800000 */
.L_x_10041:
        /* <DEDUP_REMOVED lines=16> */
.L_x_10042:
[----:B------:R-:W-:Y:S02]  /*18ed0*/  IMAD.MOV.U32 R13, RZ, RZ, R2 ;  /* 0x000000ffff0d7224 */ /* 0x000fe400078e0002 */
[----:B------:R-:W-:Y:S02]  /*18ee0*/  IMAD.MOV.U32 R12, RZ, RZ, 0x6 ;  /* 0x00000006ff0c7424 */ /* 0x000fe400078e00ff */
[----:B------:R-:W-:-:S07]  /*18ef0*/  IMAD.MOV.U32 R5, RZ, RZ, R14 ;  /* 0x000000ffff057224 */ /* 0x000fce00078e000e */
[----:B------:R-:W-:Y:S05]  /*18f00*/  WARPSYNC.COLLECTIVE R15, `(.L_x_10043) ;  /* 0x000000000f087348 */ /* 0x000fea0003c00000 */
[----:B------:R0:W1:Y:S02]  /*18f10*/  SHFL.IDX P6, R14, R13, R12, R11 ;  /* 0x0000000c0d0e7389 */ /* 0x00006400000c000b */
[----:B01----:R-:W-:Y:S01]  /*18f20*/  ENDCOLLECTIVE ;  /* 0x000000000000791b */ /* 0x003fe20003800000 */
.L_x_10043:
        /* <DEDUP_REMOVED lines=16> */
.L_x_10044:
[----:B------:R-:W-:Y:S02]  /*19030*/  IMAD.MOV.U32 R13, RZ, RZ, R2 ;  /* 0x000000ffff0d7224 */ /* 0x000fe400078e0002 */
[----:B------:R-:W-:Y:S02]  /*19040*/  IMAD.MOV.U32 R12, RZ, RZ, 0x7 ;  /* 0x00000007ff0c7424 */ /* 0x000fe400078e00ff */
[----:B------:R-:W-:-:S07]  /*19050*/  IMAD.MOV.U32 R5, RZ, RZ, R14 ;  /* 0x000000ffff057224 */ /* 0x000fce00078e000e */
[----:B------:R-:W-:Y:S05]  /*19060*/  WARPSYNC.COLLECTIVE R15, `(.L_x_10045) ;  /* 0x000000000f087348 */ /* 0x000fea0003c00000 */
[----:B------:R0:W1:Y:S02]  /*19070*/  SHFL.IDX P6, R14, R13, R12, R11 ;  /* 0x0000000c0d0e7389 */ /* 0x00006400000c000b */
[----:B01----:R-:W-:Y:S01]  /*19080*/  ENDCOLLECTIVE ;  /* 0x000000000000791b */ /* 0x003fe20003800000 */
.L_x_10045:
        /* <DEDUP_REMOVED lines=14> */
.L_x_10046:
[----:B------:R-:W-:Y:S01]  /*19170*/  IMAD.MOV.U32 R0, RZ, RZ, R14 ;  /* 0x000000ffff007224 */ /* 0x000fe200078e000e */
[----:B------:R-:W-:Y:S06]  /*19180*/  BRA `(.L_x_10047) ;  /* 0xffffffac00e07947 */ /* 0x000fec000383ffff */
.L_x_9894:
[----:B0-----:R0:W1:Y:S02]  /*19190*/  SYNCS.PHASECHK.TRANS64.TRYWAIT P0, [R22+URZ+0x22820], R3 ;  /* 0x02282003160075a7 */ /* 0x001064000800017f */
[----:B-1----:R-:W-:Y:S05]  /*191a0*/  @!P0 NANOSLEEP.SYNCS 0x989680 ;  /* 0x009896800000895d */ /* 0x002fea0003900000 */
[----:B------:R-:W1:Y:S02]  /*191b0*/  @!P0 SYNCS.PHASECHK.TRANS64 P0, [R22+URZ+0x22820], R3 ;  /* 0x02282003160085a7 */ /* 0x000e64000800007f */
[----:B-1----:R-:W-:Y:S05]  /*191c0*/  @!P0 BRA `(.L_x_9894) ;  /* 0xfffffffc00f08947 */ /* 0x002fea000383ffff */
[----:B------:R-:W-:Y:S05]  /*191d0*/  BRA `(.L_x_10048) ;  /* 0xffffffb0003c7947 */ /* 0x000fea000383ffff */
.L_x_9897:
[----:B0-----:R0:W1:Y:S02]  /*191e0*/  SYNCS.PHASECHK.TRANS64.TRYWAIT P0, [R32+URZ+0x22860], R3 ;  /* 0x02286003200075a7 */ /* 0x001064000800017f */
[----:B-1----:R-:W-:Y:S05]  /*191f0*/  @!P0 NANOSLEEP.SYNCS 0x989680 ;  /* 0x009896800000895d */ /* 0x002fea0003900000 */
[----:B------:R-:W1:Y:S02]  /*19200*/  @!P0 SYNCS.PHASECHK.TRANS64 P0, [R32+URZ+0x22860], R3 ;  /* 0x02286003200085a7 */ /* 0x000e64000800007f */
[----:B-1----:R-:W-:Y:S05]  /*19210*/  @!P0 BRA `(.L_x_9897) ;  /* 0xfffffffc00f08947 */ /* 0x002fea000383ffff */
[----:B------:R-:W-:Y:S05]  /*19220*/  BRA `(.L_x_10049) ;  /* 0xffffffb0004c7947 */ /* 0x000fea000383ffff */
.L_x_9898:
        /* <DEDUP_REMOVED lines=8> */
.L_x_10051:
[----:B------:R-:W-:Y:S05]  /*192b0*/  BSYNC B0 ;  /* 0x0000000000007941 */ /* 0x000fea0003800000 */
.L_x_10050:
        /* <DEDUP_REMOVED lines=13> */
.L_x_10052:
        /* <DEDUP_REMOVED lines=8> */
.L_x_10053:
[----:B------:R-:W-:Y:S01]  /*19410*/  IMAD.SHL.U32 R0, R7, 0x2, RZ ;  /* 0x0000000207007824 */ /* 0x000fe200078e00ff */
[----:B------:R-:W-:-:S04]  /*19420*/  LOP3.LUT R7, R35, 0x1, RZ, 0xc0, !PT ;  /* 0x0000000123077812 */ /* 0x000fc800078ec0ff */
[----:B------:R-:W-:Y:S02]  /*19430*/  IADD3 R2, P0, R2, R0, RZ ;  /* 0x0000000002027210 */ /* 0x000fe40007f1e0ff */
[----:B------:R-:W-:-:S03]  /*19440*/  ISETP.NE.U32.AND P3, PT, R7, 0x1, PT ;  /* 0x000000010700780c */ /* 0x000fc60003f65070 */
        /* <DEDUP_REMOVED lines=17> */
.L_x_10054:
[----:B------:R-:W-:Y:S02]  /*19560*/  IMAD.MOV.U32 R13, RZ, RZ, R6 ;  /* 0x000000ffff0d7224 */ /* 0x000fe400078e0006 */
[----:B------:R-:W-:Y:S01]  /*19570*/  IMAD.MOV.U32 R12, RZ, RZ, 0x2 ;  /* 0x00000002ff0c7424 */ /* 0x000fe200078e00ff */
[----:B------:R-:W-:-:S13]  /*19580*/  IADD3 R2, P4, R14, R0, RZ ;  /* 0x000000000e027210 */ /* 0x000fda0007f9e0ff */
[----:B------:R-:W-:Y:S05]  /*19590*/  WARPSYNC.COLLECTIVE R15, `(.L_x_10055) ;  /* 0x000000000f087348 */ /* 0x000fea0003c00000 */
[----:B------:R0:W1:Y:S02]  /*195a0*/  SHFL.IDX P6, R14, R13, R12, R11 ;  /* 0x0000000c0d0e7389 */ /* 0x00006400000c000b */
[----:B01----:R-:W-:Y:S01]  /*195b0*/  ENDCOLLECTIVE ;  /* 0x000000000000791b */ /* 0x003fe20003800000 */
.L_x_10055:
        /* <DEDUP_REMOVED lines=17> */
.L_x_10056:
[----:B------:R-:W-:Y:S02]  /*196d0*/  IMAD.MOV.U32 R13, RZ, RZ, R6 ;  /* 0x000000ffff0d7224 */ /* 0x000fe400078e0006 */
[----:B------:R-:W-:Y:S01]  /*196e0*/  IMAD.MOV.U32 R12, RZ, RZ, 0x3 ;  /* 0x00000003ff0c7424 */ /* 0x000fe200078e00ff */
[----:B------:R-:W-:-:S13]  /*196f0*/  IADD3 R2, P4, R14, R0, RZ ;  /* 0x000000000e027210 */ /* 0x000fda0007f9e0ff */
[----:B------:R-:W-:Y:S05]  /*19700*/  WARPSYNC.COLLECTIVE R15, `(.L_x_10057) ;  /* 0x000000000f087348 */ /* 0x000fea0003c00000 */
[----:B------:R0:W1:Y:S02]  /*19710*/  SHFL.IDX P6, R14, R13, R12, R11 ;  /* 0x0000000c0d0e7389 */ /* 0x00006400000c000b */
[----:B01----:R-:W-:Y:S01]  /*19720*/  ENDCOLLECTIVE ;  /* 0x000000000000791b */ /* 0x003fe20003800000 */
.L_x_10057:
        /* <DEDUP_REMOVED lines=17> */
.L_x_10058:
[----:B------:R-:W-:Y:S02]  /*19840*/  IMAD.MOV.U32 R13, RZ, RZ, R6 ;  /* 0x000000ffff0d7224 */ /* 0x000fe400078e0006 */
[----:B------:R-:W-:Y:S01]  /*19850*/  IMAD.MOV.U32 R12, RZ, RZ, 0x4 ;  /* 0x00000004ff0c7424 */ /* 0x000fe200078e00ff */
[----:B------:R-:W-:-:S13]  /*19860*/  IADD3 R2, P4, R14, R0, RZ ;  /* 0x000000000e027210 */ /* 0x000fda0007f9e0ff */
[----:B------:R-:W-:Y:S05]  /*19870*/  WARPSYNC.COLLECTIVE R15, `(.L_x_10059) ;  /* 0x000000000f087348 */ /* 0x000fea0003c00000 */
[----:B------:R0:W1:Y:S02]  /*19880*/  SHFL.IDX P6, R14, R13, R12, R11 ;  /* 0x0000000c0d0e7389 */ /* 0x00006400000c000b */
[----:B01----:R-:W-:Y:S01]  /*19890*/  ENDCOLLECTIVE ;  /* 0x000000000000791b */ /* 0x003fe20003800000 */
.L_x_10059:
        /* <DEDUP_REMOVED lines=17> */
.L_x_10060:
[----:B------:R-:W-:Y:S02]  /*199b0*/  IMAD.MOV.U32 R13, RZ, RZ, R6 ;  /* 0x000000ffff0d7224 */ /* 0x000fe400078e0006 */
[----:B------:R-:W-:Y:S01]  /*199c0*/  IMAD.MOV.U32 R12, RZ, RZ, 0x5 ;  /* 0x00000005ff0c7424 */ /* 0x000fe200078e00ff */
[----:B------:R-:W-:-:S13]  /*199d0*/  IADD3 R2, P4, R14, R0, RZ ;  /* 0x000000000e027210 */ /* 0x000fda0007f9e0ff */
[----:B------:R-:W-:Y:S05]  /*199e0*/  WARPSYNC.COLLECTIVE R15, `(.L_x_10061) ;  /* 0x000000000f087348 */ /* 0x000fea0003c00000 */
[----:B------:R0:W1:Y:S02]  /*199f0*/  SHFL.IDX P6, R14, R13, R12, R11 ;  /* 0x0000000c0d0e7389 */ /* 0x00006400000c000b */
[----:B01----:R-:W-:Y:S01]  /*19a00*/  ENDCOLLECTIVE ;  /* 0x000000000000791b */ /* 0x003fe20003800000 */
.L_x_10061:
        /* <DEDUP_REMOVED lines=12> */
.L_x_10062:
        /* <DEDUP_REMOVED lines=9> */
.L_x_9905:
[----:B0-----:R0:W1:Y:S02]  /*19b60*/  SYNCS.PHASECHK.TRANS64.TRYWAIT P0, [R4+URZ+0x22840], R21 ;  /* 0x02284015040075a7 */ /* 0x001064000800017f */
[----:B-1----:R-:W-:Y:S05]  /*19b70*/  @!P0 NANOSLEEP.SYNCS 0x989680 ;  /* 0x009896800000895d */ /* 0x002fea0003900000 */
[----:B------:R-:W1:Y:S02]  /*19b80*/  @!P0 SYNCS.PHASECHK.TRANS64 P0, [R4+URZ+0x22840], R21 ;  /* 0x02284015040085a7 */ /* 0x000e64000800007f */
[----:B-1----:R-:W-:Y:S05]  /*19b90*/  @!P0 BRA `(.L_x_9905) ;  /* 0xfffffffc00f08947 */ /* 0x002fea000383ffff */
[----:B------:R-:W-:Y:S05]  /*19ba0*/  BRA `(.L_x_10064) ;  /* 0xffffffb000b47947 */ /* 0x000fea000383ffff */
.L_x_9906:
        /* <DEDUP_REMOVED lines=8> */
.L_x_10066:
[----:B------:R-:W-:Y:S05]  /*19c30*/  BSYNC B1 ;  /* 0x0000000000017941 */ /* 0x000fea0003800000 */
.L_x_10065:
        /* <DEDUP_REMOVED lines=9> */
.L_x_10067:
[----:B------:R-:W-:Y:S02]  /*19cd0*/  IMAD.MOV.U32 R13, RZ, RZ, R9 ;  /* 0x000000ffff0d7224 */ /* 0x000fe400078e0009 */
[----:B------:R-:W-:Y:S02]  /*19ce0*/  IMAD.MOV.U32 R12, RZ, RZ, 0x1 ;  /* 0x00000001ff0c7424 */ /* 0x000fe400078e00ff */
[----:B------:R-:W-:-:S07]  /*19cf0*/  IMAD.MOV.U32 R2, RZ, RZ, R14 ;  /* 0x000000ffff027224 */ /* 0x000fce00078e000e */
[----:B------:R-:W-:Y:S05]  /*19d00*/  WARPSYNC.COLLECTIVE R15, `(.L_x_10068) ;  /* 0x000000000f087348 */ /* 0x000fea0003c00000 */
[----:B------:R0:W1:Y:S02]  /*19d10*/  SHFL.IDX P6, R14, R13, R12, R11 ;  /* 0x0000000c0d0e7389 */ /* 0x00006400000c000b */
[----:B01----:R-:W-:Y:S01]  /*19d20*/  ENDCOLLECTIVE ;  /* 0x000000000000791b */ /* 0x003fe20003800000 */
.L_x_10068:
        /* <DEDUP_REMOVED lines=11> */
.L_x_10069:
[----:B------:R-:W-:Y:S02]  /*19de0*/  IMAD.MOV.U32 R13, RZ, RZ, R9 ;  /* 0x000000ffff0d7224 */ /* 0x000fe400078e0009 */
[----:B------:R-:W-:Y:S02]  /*19df0*/  IMAD.MOV.U32 R12, RZ, RZ, 0x2 ;  /* 0x00000002ff0c7424 */ /* 0x000fe400078e00ff */
[----:B------:R-:W-:-:S07]  /*19e00*/  IMAD.MOV.U32 R2, RZ, RZ, R14 ;  /* 0x000000ffff027224 */ /* 0x000fce00078e000e */
[----:B------:R-:W-:Y:S05]  /*19e10*/  WARPSYNC.COLLECTIVE R15, `(.L_x_10070) ;  /* 0x000000000f087348 */ /* 0x000fea0003c00000 */
[----:B------:R0:W1:Y:S02]  /*19e20*/  SHFL.IDX P6, R14, R13, R12, R11 ;  /* 0x0000000c0d0e7389 */ /* 0x00006400000c000b */
[----:B01----:R-:W-:Y:S01]  /*19e30*/  ENDCOLLECTIVE ;  /* 0x000000000000791b */ /* 0x003fe20003800000 */
.L_x_10070:
        /* <DEDUP_REMOVED lines=11> */
.L_x_10071:
[----:B------:R-:W-:Y:S02]  /*19ef0*/  IMAD.MOV.U32 R13, RZ, RZ, R9 ;  /* 0x000000ffff0d7224 */ /* 0x000fe400078e0009 */
[----:B------:R-:W-:Y:S02]  /*19f00*/  IMAD.MOV.U32 R12, RZ, RZ, 0x3 ;  /* 0x00000003ff0c7424 */ /* 0x000fe400078e00ff */
[----:B------:R-:W-:-:S07]  /*19f10*/  IMAD.MOV.U32 R2, RZ, RZ, R14 ;  /* 0x000000ffff027224 */ /* 0x000fce00078e000e */
[----:B------:R-:W-:Y:S05]  /*19f20*/  WARPSYNC.COLLECTIVE R15, `(.L_x_10072) ;  /* 0x000000000f087348 */ /* 0x000fea0003c00000 */
[----:B------:R0:W1:Y:S02]  /*19f30*/  SHFL.IDX P6, R14, R13, R12, R11 ;  /* 0x0000000c0d0e7389 */ /* 0x00006400000c000b */
[----:B01----:R-:W-:Y:S01]  /*19f40*/  ENDCOLLECTIVE ;  /* 0x000000000000791b */ /* 0x003fe20003800000 */
.L_x_10072:
        /* <DEDUP_REMOVED lines=11> */
.L_x_10073:
[----:B------:R-:W-:Y:S02]  /*1a000*/  IMAD.MOV.U32 R13, RZ, RZ, R9 ;  /* 0x000000ffff0d7224 */ /* 0x000fe400078e0009 */
[----:B------:R-:W-:Y:S02]  /*1a010*/  IMAD.MOV.U32 R12, RZ, RZ, 0x4 ;  /* 0x00000004ff0c7424 */ /* 0x000fe400078e00ff */
[----:B------:R-:W-:-:S07]  /*1a020*/  IMAD.MOV.U32 R2, RZ, RZ, R14 ;  /* 0x000000ffff027224 */ /* 0x000fce00078e000e */
[----:B------:R-:W-:Y:S05]  /*1a030*/  WARPSYNC.COLLECTIVE R15, `(.L_x_10074) ;  /* 0x000000000f087348 */ /* 0x000fea0003c00000 */
[----:B------:R0:W1:Y:S02]  /*1a040*/  SHFL.IDX P6, R14, R13, R12, R11 ;  /* 0x0000000c0d0e7389 */ /* 0x00006400000c000b */
[----:B01----:R-:W-:Y:S01]  /*1a050*/  ENDCOLLECTIVE ;  /* 0x000000000000791b */ /* 0x003fe20003800000 */
.L_x_10074:
        /* <DEDUP_REMOVED lines=11> */
.L_x_10075:
[----:B------:R-:W-:Y:S02]  /*1a110*/  IMAD.MOV.U32 R13, RZ, RZ, R9 ;  /* 0x000000ffff0d7224 */ /* 0x000fe400078e0009 */
[----:B------:R-:W-:Y:S02]  /*1a120*/  IMAD.MOV.U32 R12, RZ, RZ, 0x5 ;  /* 0x00000005ff0c7424 */ /* 0x000fe400078e00ff */
[----:B------:R-:W-:-:S07]  /*1a130*/  IMAD.MOV.U32 R2, RZ, RZ, R14 ;  /* 0x000000ffff027224 */ /* 0x000fce00078e000e */
[----:B------:R-:W-:Y:S05]  /*1a140*/  WARPSYNC.COLLECTIVE R15, `(.L_x_10076) ;  /* 0x000000000f087348 */ /* 0x000fea0003c00000 */
[----:B------:R0:W1:Y:S02]  /*1a150*/  SHFL.IDX P6, R14, R13, R12, R11 ;  /* 0x0000000c0d0e7389 */ /* 0x00006400000c000b */
[----:B01----:R-:W-:Y:S01]  /*1a160*/  ENDCOLLECTIVE ;  /* 0x000000000000791b */ /* 0x003fe20003800000 */
.L_x_10076:
        /* <DEDUP_REMOVED lines=11> */
.L_x_10077:
[----:B------:R-:W-:Y:S01]  /*1a220*/  IMAD.MOV.U32 R2, RZ, RZ, R14 ;  /* 0x000000ffff027224 */ /* 0x000fe200078e000e */
[----:B------:R-:W-:Y:S06]  /*1a230*/  BRA `(.L_x_10078) ;  /* 0xffffffac00e47947 */ /* 0x000fec000383ffff */
.L_x_9911:
[----:B---3--:R3:W4:Y:S02]  /*1a240*/  SYNCS.PHASECHK.TRANS64.TRYWAIT P0, [R4+URZ+0x22860], R21 ;  /* 0x02286015040075a7 */ /* 0x008724000800017f */
[----:B----4-:R-:W-:Y:S05]  /*1a250*/  @!P0 NANOSLEEP.SYNCS 0x989680 ;  /* 0x009896800000895d */ /* 0x010fea0003900000 */
[----:B------:R-:W4:Y:S02]  /*1a260*/  @!P0 SYNCS.PHASECHK.TRANS64 P0, [R4+URZ+0x22860], R21 ;  /* 0x02286015040085a7 */ /* 0x000f24000800007f */
[----:B----4-:R-:W-:Y:S05]  /*1a270*/  @!P0 BRA `(.L_x_9911) ;  /* 0xfffffffc00f08947 */ /* 0x010fea000383ffff */
[----:B------:R-:W-:Y:S05]  /*1a280*/  BRA `(.L_x_10079) ;  /* 0xffffffb000347947 */ /* 0x000fea000383ffff */
.L_x_9912:
        /* <DEDUP_REMOVED lines=8> */
.L_x_10081:
[----:B------:R-:W-:Y:S05]  /*1a310*/  BSYNC B1 ;  /* 0x0000000000017941 */ /* 0x000fea0003800000 */
.L_x_10080:
        /* <DEDUP_REMOVED lines=9> */
.L_x_10082:
[----:B------:R-:W-:Y:S02]  /*1a3b0*/  IMAD.MOV.U32 R13, RZ, RZ, R7 ;  /* 0x000000ffff0d7224 */ /* 0x000fe400078e0007 */
[----:B------:R-:W-:Y:S01]  /*1a3c0*/  IMAD.MOV.U32 R12, RZ, RZ, 0x1 ;  /* 0x00000001ff0c7424 */ /* 0x000fe200078e00ff */
[----:B------:R-:W-:-:S13]  /*1a3d0*/  IADD3 R2, P0, R14, R0, RZ ;  /* 0x000000000e027210 */ /* 0x000fda0007f1e0ff */
[----:B------:R-:W-:Y:S05]  /*1a3e0*/  WARPSYNC.COLLECTIVE R15, `(.L_x_10083) ;  /* 0x000000000f087348 */ /* 0x000fea0003c00000 */
[----:B------:R0:W1:Y:S02]  /*1a3f0*/  SHFL.IDX P6, R14, R13, R12, R11 ;  /* 0x0000000c0d0e7389 */ /* 0x00006400000c000b */
[----:B01----:R-:W-:Y:S01]  /*1a400*/  ENDCOLLECTIVE ;  /* 0x000000000000791b */ /* 0x003fe20003800000 */
.L_x_10083:
        /* <DEDUP_REMOVED lines=13> */
.L_x_10084:
[----:B------:R-:W-:Y:S02]  /*1a4e0*/  IMAD.MOV.U32 R13, RZ, RZ, R7 ;  /* 0x000000ffff0d7224 */ /* 0x000fe400078e0007 */
[----:B------:R-:W-:Y:S01]  /*1a4f0*/  IMAD.MOV.U32 R12, RZ, RZ, 0x2 ;  /* 0x00000002ff0c7424 */ /* 0x000fe200078e00ff */
[----:B------:R-:W-:-:S13]  /*1a500*/  IADD3 R2, P0, R14, R0, RZ ;  /* 0x000000000e027210 */ /* 0x000fda0007f1e0ff */
[----:B------:R-:W-:Y:S05]  /*1a510*/  WARPSYNC.COLLECTIVE R15, `(.L_x_10085) ;  /* 0x000000000f087348 */ /* 0x000fea0003c00000 */
[----:B------:R0:W1:Y:S02]  /*1a520*/  SHFL.IDX P6, R14, R13, R12, R11 ;  /* 0x0000000c0d0e7389 */ /* 0x00006400000c000b */
[----:B01----:R-:W-:Y:S01]  /*1a530*/  ENDCOLLECTIVE ;  /* 0x000000000000791b */ /* 0x003fe20003800000 */
.L_x_10085:
        /* <DEDUP_REMOVED lines=13> */
.L_x_10086:
[----:B------:R-:W-:Y:S02]  /*1a610*/  IMAD.MOV.U32 R13, RZ, RZ, R7 ;  /* 0x000000ffff0d7224 */ /* 0x000fe400078e0007 */
[----:B------:R-:W-:Y:S01]  /*1a620*/  IMAD.MOV.U32 R12, RZ, RZ, 0x3 ;  /* 0x00000003ff0c7424 */ /* 0x000fe200078e00ff */
[----:B------:R-:W-:-:S13]  /*1a630*/  IADD3 R2, P0, R14, R0, RZ ;  /* 0x000000000e027210 */ /* 0x000fda0007f1e0ff */
[----:B------:R-:W-:Y:S05]  /*1a640*/  WARPSYNC.COLLECTIVE R15, `(.L_x_10087) ;  /* 0x000000000f087348 */ /* 0x000fea0003c00000 */
[----:B------:R0:W1:Y:S02]  /*1a650*/  SHFL.IDX P6, R14, R13, R12, R11 ;  /* 0x0000000c0d0e7389 */ /* 0x00006400000c000b */
[----:B01----:R-:W-:Y:S01]  /*1a660*/  ENDCOLLECTIVE ;  /* 0x000000000000791b */ /* 0x003fe20003800000 */
.L_x_10087:
        /* <DEDUP_REMOVED lines=13> */
.L_x_10088:
[----:B------:R-:W-:Y:S02]  /*1a740*/  IMAD.MOV.U32 R13, RZ, RZ, R7 ;  /* 0x000000ffff0d7224 */ /* 0x000fe400078e0007 */
[----:B------:R-:W-:Y:S01]  /*1a750*/  IMAD.MOV.U32 R12, RZ, RZ, 0x4 ;  /* 0x00000004ff0c7424 */ /* 0x000fe200078e00ff */
[----:B------:R-:W-:-:S13]  /*1a760*/  IADD3 R2, P0, R14, R0, RZ ;  /* 0x000000000e027210 */ /* 0x000fda0007f1e0ff */
[----:B------:R-:W-:Y:S05]  /*1a770*/  WARPSYNC.COLLECTIVE R15, `(.L_x_10089) ;  /* 0x000000000f087348 */ /* 0x000fea0003c00000 */
[----:B------:R0:W1:Y:S02]  /*1a780*/  SHFL.IDX P6, R14, R13, R12, R11 ;  /* 0x0000000c0d0e7389 */ /* 0x00006400000c000b */
[----:B01----:R-:W-:Y:S01]  /*1a790*/  ENDCOLLECTIVE ;  /* 0x000000000000791b */ /* 0x003fe20003800000 */
.L_x_10089:
        /* <DEDUP_REMOVED lines=13> */
.L_x_10090:
[----:B------:R-:W-:Y:S02]  /*1a870*/  IMAD.MOV.U32 R13, RZ, RZ, R7 ;  /* 0x000000ffff0d7224 */ /* 0x000fe400078e0007 */
[----:B------:R-:W-:Y:S01]  /*1a880*/  IMAD.MOV.U32 R12, RZ, RZ, 0x5 ;  /* 0x00000005ff0c7424 */ /* 0x000fe200078e00ff */
[----:B------:R-:W-:-:S13]  /*1a890*/  IADD3 R2, P0, R14, R0, RZ ;  /* 0x000000000e027210 */ /* 0x000fda0007f1e0ff */
[----:B------:R-:W-:Y:S05]  /*1a8a0*/  WARPSYNC.COLLECTIVE R15, `(.L_x_10091) ;  /* 0x000000000f087348 */ /* 0x000fea0003c00000 */
[----:B------:R0:W1:Y:S02]  /*1a8b0*/  SHFL.IDX P6, R14, R13, R12, R11 ;  /* 0x0000000c0d0e7389 */ /* 0x00006400000c000b */
[----:B01----:R-:W-:Y:S01]  /*1a8c0*/  ENDCOLLECTIVE ;  /* 0x000000000000791b */ /* 0x003fe20003800000 */
.L_x_10091:
        /* <DEDUP_REMOVED lines=13> */
.L_x_10092:
[----:B------:R-:W-:Y:S05]  /*1a9a0*/  BRA `(.L_x_10093) ;  /* 0xffffffac00807947 */ /* 0x000fea000383ffff */
.L_x_9920:
        /* <DEDUP_REMOVED lines=8> */
.L_x_10095:
[----:B------:R-:W-:Y:S05]  /*1aa30*/  BSYNC B0 ;  /* 0x0000000000007941 */ /* 0x000fea0003800000 */
.L_x_10094:
        /* <DEDUP_REMOVED lines=9> */
.L_x_10096:
        /* <DEDUP_REMOVED lines=18> */
.L_x_10097:
[----:B------:R-:W-:Y:S01]  /*1abf0*/  IMAD.MOV.U32 R12, RZ, RZ, 0x2 ;  /* 0x00000002ff0c7424 */ /* 0x000fe200078e00ff */
[----:B------:R-:W-:-:S05]  /*1ac00*/  SEL R6, R14, RZ, P1 ;  /* 0x000000ff0e067207 */ /* 0x000fca0000800000 */
[----:B------:R-:W-:-:S04]  /*1ac10*/  IMAD.IADD R6, R5, 0x1, R6 ;  /* 0x0000000105067824 */ /* 0x000fc800078e0206 */
[----:B------:R-:W-:-:S07]  /*1ac20*/  IMAD.MOV.U32 R13, RZ, RZ, R6 ;  /* 0x000000ffff0d7224 */ /* 0x000fce00078e0006 */
[----:B------:R-:W-:Y:S05]  /*1ac30*/  WARPSYNC.COLLECTIVE R15, `(.L_x_10098) ;  /* 0x000000000f087348 */ /* 0x000fea0003c00000 */
[----:B------:R0:W1:Y:S02]  /*1ac40*/  SHFL.UP P6, R14, R13, R12, R11 ;  /* 0x0400000c0d0e7389 */ /* 0x00006400000c000b */
[----:B01----:R-:W-:Y:S01]  /*1ac50*/  ENDCOLLECTIVE ;  /* 0x000000000000791b */ /* 0x003fe20003800000 */
.L_x_10098:
[----:B------:R-:W-:Y:S01]  /*1ac60*/  IMAD.MOV.U32 R12, RZ, RZ, 0x4 ;  /* 0x00000004ff0c7424 */ /* 0x000fe200078e00ff */
[----:B------:R-:W-:-:S05]  /*1ac70*/  SEL R7, R14, RZ, P2 ;  /* 0x000000ff0e077207 */ /* 0x000fca0001000000 */
[----:B------:R-:W-:-:S04]  /*1ac80*/  IMAD.IADD R7, R6, 0x1, R7 ;  /* 0x0000000106077824 */ /* 0x000fc800078e0207 */
[----:B------:R-:W-:-:S07]  /*1ac90*/  IMAD.MOV.U32 R13, RZ, RZ, R7 ;  /* 0x000000ffff0d7224 */ /* 0x000fce00078e0007 */
[----:B------:R-:W-:Y:S05]  /*1aca0*/  WARPSYNC.COLLECTIVE R15, `(.L_x_10099) ;  /* 0x000000000f087348 */ /* 0x000fea0003c00000 */
[----:B------:R0:W1:Y:S02]  /*1acb0*/  SHFL.UP P6, R14, R13, R12, R11 ;  /* 0x0400000c0d0e7389 */ /* 0x00006400000c000b */
[----:B01----:R-:W-:Y:S01]  /*1acc0*/  ENDCOLLECTIVE ;  /* 0x000000000000791b */ /* 0x003fe20003800000 */
.L_x_10099:
[----:B------:R-:W-:Y:S01]  /*1acd0*/  IMAD.MOV.U32 R12, RZ, RZ, 0x8 ;  /* 0x00000008ff0c7424 */ /* 0x000fe200078e00ff */
[----:B------:R-:W-:-:S05]  /*1ace0*/  SEL R2, R14, RZ, P3 ;  /* 0x000000ff0e027207 */ /* 0x000fca0001800000 */
[----:B------:R-:W-:-:S04]  /*1acf0*/  IMAD.IADD R2, R7, 0x1, R2 ;  /* 0x0000000107027824 */ /* 0x000fc800078e0202 */
[----:B------:R-:W-:-:S07]  /*1ad00*/  IMAD.MOV.U32 R13, RZ, RZ, R2 ;  /* 0x000000ffff0d7224 */ /* 0x000fce00078e0002 */
[----:B------:R-:W-:Y:S05]  /*1ad10*/  WARPSYNC.COLLECTIVE R15, `(.L_x_10100) ;  /* 0x000000000f087348 */ /* 0x000fea0003c00000 */
[----:B------:R0:W1:Y:S02]  /*1ad20*/  SHFL.UP P6, R14, R13, R12, R11 ;  /* 0x0400000c0d0e7389 */ /* 0x00006400000c000b */
[----:B01----:R-:W-:Y:S01]  /*1ad30*/  ENDCOLLECTIVE ;  /* 0x000000000000791b */ /* 0x003fe20003800000 */
.L_x_10100:
[----:B------:R-:W-:Y:S01]  /*1ad40*/  IMAD.MOV.U32 R12, RZ, RZ, 0x10 ;  /* 0x00000010ff0c7424 */ /* 0x000fe200078e00ff */
[----:B------:R-:W-:-:S05]  /*1ad50*/  SEL R3, R14, RZ, P4 ;  /* 0x000000ff0e037207 */ /* 0x000fca0002000000 */
[----:B------:R-:W-:-:S04]  /*1ad60*/  IMAD.IADD R3, R2, 0x1, R3 ;  /* 0x0000000102037824 */ /* 0x000fc800078e0203 */
[----:B------:R-:W-:-:S07]  /*1ad70*/  IMAD.MOV.U32 R13, RZ, RZ, R3 ;  /* 0x000000ffff0d7224 */ /* 0x000fce00078e0003 */
[----:B------:R-:W-:Y:S05]  /*1ad80*/  WARPSYNC.COLLECTIVE R15, `(.L_x_10101) ;  /* 0x000000000f087348 */ /* 0x000fea0003c00000 */
[----:B------:R0:W1:Y:S02]  /*1ad90*/  SHFL.UP P6, R14, R13, R12, R11 ;  /* 0x0400000c0d0e7389 */ /* 0x00006400000c000b */
[----:B01----:R-:W-:Y:S01]  /*1ada0*/  ENDCOLLECTIVE ;  /* 0x000000000000791b */ /* 0x003fe20003800000 */
.L_x_10101:
        /* <DEDUP_REMOVED lines=8> */
.L_x_10102:
[----:B------:R-:W-:Y:S05]  /*1ae30*/  BRA `(.L_x_10103) ;  /* 0xffffffac00dc7947 */ /* 0x000fea000383ffff */
.L_x_9925:
        /* <DEDUP_REMOVED lines=8> */
.L_x_10105:
[----:B------:R-:W-:Y:S05]  /*1aec0*/  BSYNC B0 ;  /* 0x0000000000007941 */ /* 0x000fea0003800000 */
.L_x_10104:
        /* <DEDUP_REMOVED lines=8> */
.L_x_10106:
[----:B------:R-:W-:Y:S01]  /*1af50*/  IMAD.MOV.U32 R12, RZ, RZ, 0x4 ;  /* 0x00000004ff0c7424 */ /* 0x000fe200078e00ff */
[----:B------:R-:W-:-:S05]  /*1af60*/  SEL R2, R14, RZ, P2 ;  /* 0x000000ff0e027207 */ /* 0x000fca0001000000 */
[----:B------:R-:W-:-:S04]  /*1af70*/  IMAD.IADD R2, R13, 0x1, R2 ;  /* 0x000000010d027824 */ /* 0x000fc800078e0202 */
[----:B------:R-:W-:-:S07]  /*1af80*/  IMAD.MOV.U32 R13, RZ, RZ, R2 ;  /* 0x000000ffff0d7224 */ /* 0x000fce00078e0002 */
[----:B------:R-:W-:Y:S05]  /*1af90*/  WARPSYNC.COLLECTIVE R15, `(.L_x_10107) ;  /* 0x000000000f087348 */ /* 0x000fea0003c00000 */
[----:B------:R0:W1:Y:S02]  /*1afa0*/  SHFL.UP P6, R14, R13, R12, R11 ;  /* 0x0400000c0d0e7389 */ /* 0x00006400000c000b */
[----:B01----:R-:W-:Y:S01]  /*1afb0*/  ENDCOLLECTIVE ;  /* 0x000000000000791b */ /* 0x003fe20003800000 */
.L_x_10107:
[----:B------:R-:W-:Y:S01]  /*1afc0*/  IMAD.MOV.U32 R12, RZ, RZ, 0x8 ;  /* 0x00000008ff0c7424 */ /* 0x000fe200078e00ff */
[----:B------:R-:W-:-:S05]  /*1afd0*/  SEL R3, R14, RZ, P3 ;  /* 0x000000ff0e037207 */ /* 0x000fca0001800000 */
[----:B------:R-:W-:-:S04]  /*1afe0*/  IMAD.IADD R3, R2, 0x1, R3 ;  /* 0x0000000102037824 */ /* 0x000fc800078e0203 */
[----:B------:R-:W-:-:S07]  /*1aff0*/  IMAD.MOV.U32 R13, RZ, RZ, R3 ;  /* 0x000000ffff0d7224 */ /* 0x000fce00078e0003 */
[----:B------:R-:W-:Y:S05]  /*1b000*/  WARPSYNC.COLLECTIVE R15, `(.L_x_10108) ;  /* 0x000000000f087348 */ /* 0x000fea0003c00000 */
[----:B------:R0:W1:Y:S02]  /*1b010*/  SHFL.UP P6, R14, R13, R12, R11 ;  /* 0x0400000c0d0e7389 */ /* 0x00006400000c000b */
[----:B01----:R-:W-:Y:S01]  /*1b020*/  ENDCOLLECTIVE ;  /* 0x000000000000791b */ /* 0x003fe20003800000 */
.L_x_10108:
[----:B------:R-:W-:Y:S01]  /*1b030*/  IMAD.MOV.U32 R12, RZ, RZ, 0x10 ;  /* 0x00000010ff0c7424 */ /* 0x000fe200078e00ff */
[----:B------:R-:W-:-:S05]  /*1b040*/  SEL R4, R14, RZ, P4 ;  /* 0x000000ff0e047207 */ /* 0x000fca0002000000 */
[----:B------:R-:W-:-:S04]  /*1b050*/  IMAD.IADD R4, R3, 0x1, R4 ;  /* 0x0000000103047824 */ /* 0x000fc800078e0204 */
[----:B------:R-:W-:-:S07]  /*1b060*/  IMAD.MOV.U32 R13, RZ, RZ, R4 ;  /* 0x000000ffff0d7224 */ /* 0x000fce00078e0004 */
[----:B------:R-:W-:Y:S05]  /*1b070*/  WARPSYNC.COLLECTIVE R15, `(.L_x_10109) ;  /* 0x000000000f087348 */ /* 0x000fea0003c00000 */
[----:B------:R0:W1:Y:S02]  /*1b080*/  SHFL.UP P6, R14, R13, R12, R11 ;  /* 0x0400000c0d0e7389 */ /* 0x00006400000c000b */
[----:B01----:R-:W-:Y:S01]  /*1b090*/  ENDCOLLECTIVE ;  /* 0x000000000000791b */ /* 0x003fe20003800000 */
.L_x_10109:
        /* <DEDUP_REMOVED lines=8> */
.L_x_10110:
[----:B------:R-:W-:Y:S05]  /*1b120*/  BRA `(.L_x_10111) ;  /* 0xffffffac00bc7947 */ /* 0x000fea000383ffff */
.L_x_9927:
[----:B------:R-:W-:Y:S01]  /*1b130*/  BSSY B0, `(.L_x_10112) ;  /* 0x0000006000007945 */ /* 0x000fe20003800000 */
[----:B------:R-:W-:Y:S01]  /*1b140*/  PLOP3.LUT P6, PT, P6, PT, PT, 0x8, 0x0 ;  /* 0x000000000000781c */ /* 0x000fe200037ce170 */
[----:B------:R-:W-:-:S12]  /*1b150*/  IMAD.MOV.U32 R15, RZ, RZ, -0x1 ;  /* 0xffffffffff0f7424 */ /* 0x000fd800078e00ff */
[----:B0-----:R-:W-:Y:S05]  /*1b160*/  WARPSYNC.COLLECTIVE R15, `(.L_x_10113) ;  /* 0x000000000f087348 */ /* 0x001fea0003c00000 */
[----:B------:R-:W-:Y:S01]  /*1b170*/  VOTE.ANY R14, PT, P6 ;  /* 0x00000000000e7806 */ /* 0x000fe200030e0100 */
[----:B0-----:R-:W-:Y:S06]  /*1b180*/  ENDCOLLECTIVE ;  /* 0x000000000000791b */ /* 0x001fec0003800000 */
.L_x_10113:
[----:B------:R-:W-:Y:S05]  /*1b190*/  BSYNC B0 ;  /* 0x0000000000007941 */ /* 0x000fea0003800000 */
.L_x_10112:
        /* <DEDUP_REMOVED lines=9> */
.L_x_10114:
[----:B------:R-:W-:Y:S01]  /*1b230*/  IMAD.MOV.U32 R5, RZ, RZ, R14 ;  /* 0x000000ffff057224 */ /* 0x000fe200078e000e */
[----:B------:R-:W-:Y:S06]  /*1b240*/  BRA `(.L_x_10115) ;  /* 0xffffffac00ac7947 */ /* 0x000fec000383ffff */
.L_x_9929:
[----:B------:R-:W-:Y:S01]  /*1b250*/  BSSY B0, `(.L_x_10116) ;  /* 0x0000007000007945 */ /* 0x000fe20003800000 */
[----:B------:R-:W-:Y:S02]  /*1b260*/  IMAD.MOV.U32 R13, RZ, RZ, R2 ;  /* 0x000000ffff0d7224 */ /* 0x000fe400078e0002 */
[----:B------:R-:W-:Y:S02]  /*1b270*/  IMAD.MOV.U32 R11, RZ, RZ, 0x1f ;  /* 0x0000001fff0b7424 */ /* 0x000fe400078e00ff */
[----:B------:R-:W-:-:S07]  /*1b280*/  IMAD.MOV.U32 R15, RZ, RZ, -0x1 ;  /* 0xffffffffff0f7424 */ /* 0x000fce00078e00ff */
[----:B012---:R-:W-:Y:S05]  /*1b290*/  WARPSYNC.COLLECTIVE R15, `(.L_x_10117) ;  /* 0x000000000f087348 */ /* 0x007fea0003c00000 */
[----:B------:R3:W4:Y:S02]  /*1b2a0*/  SHFL.IDX P6, R14, R13, R12, R11 ;  /* 0x0000000c0d0e7389 */ /* 0x00072400000c000b */
[----:B01234-:R-:W-:Y:S01]  /*1b2b0*/  ENDCOLLECTIVE ;  /* 0x000000000000791b */ /* 0x01ffe20003800000 */
.L_x_10117:
[----:B------:R-:W-:Y:S05]  /*1b2c0*/  BSYNC B0 ;  /* 0x0000000000007941 */ /* 0x000fea0003800000 */
.L_x_10116:
[----:B------:R-:W-:Y:S05]  /*1b2d0*/  BRA `(.L_x_9928) ;  /* 0xffffffac00a47947 */ /* 0x000fea000383ffff */
.L_x_9933:
[----:B0-----:R0:W1:Y:S02]  /*1b2e0*/  SYNCS.PHASECHK.TRANS64.TRYWAIT P0, [R4+URZ+0x22820], R0 ;  /* 0x02282000040075a7 */ /* 0x001064000800017f */
[----:B-1----:R-:W-:Y:S05]  /*1b2f0*/  @!P0 NANOSLEEP.SYNCS 0x989680 ;  /* 0x009896800000895d */ /* 0x002fea0003900000 */
[----:B------:R-:W1:Y:S02]  /*1b300*/  @!P0 SYNCS.PHASECHK.TRANS64 P0, [R4+URZ+0x22820], R0 ;  /* 0x02282000040085a7 */ /* 0x000e64000800007f */
[----:B-1----:R-:W-:Y:S05]  /*1b310*/  @!P0 BRA `(.L_x_9933) ;  /* 0xfffffffc00f08947 */ /* 0x002fea000383ffff */
[----:B------:R-:W-:Y:S05]  /*1b320*/  BRA `(.L_x_10118) ;  /* 0xffffffb000907947 */ /* 0x000fea000383ffff */
.L_x_9934:
        /* <DEDUP_REMOVED lines=8> */
[----:B0---4-:R-:W-:Y:S05]  /*1b3b0*/  WARPSYNC.COLLECTIVE R15, `(.L_x_10120) ;  /* 0x000000000f087348 */ /* 0x011fea0003c00000 */
[----:B------:R1:W2:Y:S02]  /*1b3c0*/  SHFL.IDX P6, R14, R13, R12, R11 ;  /* 0x0000000c0d0e7389 */ /* 0x0002a400000c000b */
[----:B012-4-:R-:W-:Y:S01]  /*1b3d0*/  ENDCOLLECTIVE ;  /* 0x000000000000791b */ /* 0x017fe20003800000 */
.L_x_10120:
[----:B------:R-:W-:Y:S05]  /*1b3e0*/  BSYNC B0 ;  /* 0x0000000000007941 */ /* 0x000fea0003800000 */
.L_x_10119:
[----:B------:R-:W-:Y:S05]  /*1b3f0*/  BRA `(.L_x_10121) ;  /* 0xffffffb000787947 */ /* 0x000fea000383ffff */
.L_x_9935:
[----:B------:R-:W-:Y:S01]  /*1b400*/  BSSY B0, `(.L_x_10122) ;  /* 0x0000006000007945 */ /* 0x000fe20003800000 */
[----:B------:R-:W-:-:S07]  /*1b410*/  IMAD.MOV.U32 R15, RZ, RZ, -0x1 ;  /* 0xffffffffff0f7424 */ /* 0x000fce00078e00ff */
[----:B0---4-:R-:W-:Y:S05]  /*1b420*/  WARPSYNC.COLLECTIVE R15, `(.L_x_10123) ;  /* 0x000000000f0c7348 */ /* 0x011fea0003c00000 */
[----:B------:R-:W-:Y:S02]  /*1b430*/  ELECT P6, UR62, PT ;  /* 0x00000000003e782f */ /* 0x000fe400038c0000 */
[----:B------:R-:W-:Y:S01]  /*1b440*/  MOV R14, UR62 ;  /* 0x0000003e000e7c02 */ /* 0x000fe20008000f00 */
[----:B0---4-:R-:W-:Y:S10]  /*1b450*/  ENDCOLLECTIVE ;  /* 0x000000000000791b */ /* 0x011ff40003800000 */
.L_x_10123:
[----:B------:R-:W-:Y:S05]  /*1b460*/  BSYNC B0 ;  /* 0x0000000000007941 */ /* 0x000fea0003800000 */
.L_x_10122:
[----:B------:R-:W-:Y:S05]  /*1b470*/  BRA `(.L_x_10124) ;  /* 0xffffffb0006c7947 */ /* 0x000fea000383ffff */
.L_x_9937:
[----:B0-----:R0:W1:Y:S02]  /*1b480*/  SYNCS.PHASECHK.TRANS64.TRYWAIT P1, [R5+URZ+0x22840], R0 ;  /* 0x02284000050075a7 */ /* 0x001064000802017f */
[----:B-1----:R-:W-:Y:S05]  /*1b490*/  @!P1 NANOSLEEP.SYNCS 0x989680 ;  /* 0x009896800000995d */ /* 0x002fea0003900000 */
[----:B------:R-:W1:Y:S02]  /*1b4a0*/  @!P1 SYNCS.PHASECHK.TRANS64 P1, [R5+URZ+0x22840], R0 ;  /* 0x02284000050095a7 */ /* 0x000e64000802007f */
[----:B-1----:R-:W-:Y:S05]  /*1b4b0*/  @!P1 BRA `(.L_x_9937) ;  /* 0xfffffffc00f09947 */ /* 0x002fea000383ffff */
[----:B------:R-:W-:Y:S05]  /*1b4c0*/  BRA `(.L_x_10125) ;  /* 0xffffffb0008c7947 */ /* 0x000fea000383ffff */
.L_x_9939:
[----:B-1----:R1:W2:Y:S02]  /*1b4d0*/  SYNCS.PHASECHK.TRANS64.TRYWAIT P1, [R25+URZ+0x22840], R2 ;  /* 0x02284002190075a7 */ /* 0x0022a4000802017f */
[----:B--2---:R-:W-:Y:S05]  /*1b4e0*/  @!P1 NANOSLEEP.SYNCS 0x989680 ;  /* 0x009896800000995d */ /* 0x004fea0003900000 */
[----:B------:R-:W2:Y:S02]  /*1b4f0*/  @!P1 SYNCS.PHASECHK.TRANS64 P1, [R25+URZ+0x22840], R2 ;  /* 0x02284002190095a7 */ /* 0x000ea4000802007f */
[----:B--2---:R-:W-:Y:S05]  /*1b500*/  @!P1 BRA `(.L_x_9939) ;  /* 0xfffffffc00f09947 */ /* 0x004fea000383ffff */
[----:B------:R-:W-:Y:S05]  /*1b510*/  BRA `(.L_x_10126) ;  /* 0xffffffb000987947 */ /* 0x000fea000383ffff */
.L_x_9941:
[----:B--2---:R2:W3:Y:S02]  /*1b520*/  SYNCS.PHASECHK.TRANS64.TRYWAIT P1, [R5+URZ+0x22860], R0 ;  /* 0x02286000050075a7 */ /* 0x0044e4000802017f */
[----:B---3--:R-:W-:Y:S05]  /*1b530*/  @!P1 NANOSLEEP.SYNCS 0x989680 ;  /* 0x009896800000995d */ /* 0x008fea0003900000 */
[----:B------:R-:W3:Y:S02]  /*1b540*/  @!P1 SYNCS.PHASECHK.TRANS64 P1, [R5+URZ+0x22860], R0 ;  /* 0x02286000050095a7 */ /* 0x000ee4000802007f */
[----:B---3--:R-:W-:Y:S05]  /*1b550*/  @!P1 BRA `(.L_x_9941) ;  /* 0xfffffffc00f09947 */ /* 0x008fea000383ffff */
[----:B------:R-:W-:Y:S05]  /*1b560*/  BRA `(.L_x_10127) ;  /* 0xffffffb000947947 */ /* 0x000fea000383ffff */
.L_x_10128:
        /* <DEDUP_REMOVED lines=9> */
.L_x_15554:


//--------------------- .text._ZN7cutlass13device_kernelIN5flash11enable_sm90INS1_16FlashAttnFwdSm90INS1_25CollectiveMainloopFwdSm90ILi2EN4cute5tupleIJNS5_1CILi1EEES8_S8_EEENS6_IJNS7_ILi128EEENS7_ILi96EEENS7_ILi64EEEEEELi256ENS_10bfloat16_tEfNS_4arch4Sm90ELb0ELb0ELb0ELb1ELb1ELb0ELb1ELb1ELb0ELb1ELb0ELb0EEENS1_21CollectiveEpilogueFwdINS6_IJSA_NS7_ILi256EEESB_EEES9_SE_SG_Li256ELb1ELb1ELb0ELb0EEENS1_36VarlenDynamicPersistentTileSchedulerILi128ELi96ELi256ELi128ELb0ELb1ELb1ELb0ELb1ELb1EEEEEEEEEvNT_6ParamsE --------------------------
	.section	.text._ZN7cutlass13device_kernelIN5flash11enable_sm90INS1_16FlashAttnFwdSm90INS1_25CollectiveMainloopFwdSm90ILi2EN4cute5tupleIJNS5_1CILi1EEES8_S8_EEENS6_IJNS7_ILi128EEENS7_ILi96EEENS7_ILi64EEEEEELi256ENS_10bfloat16_tEfNS_4arch4Sm90ELb0ELb0ELb0ELb1ELb1ELb0ELb1ELb1ELb0ELb1ELb0ELb0EEENS1_21CollectiveEpilogueFwdINS6_IJSA_NS7_ILi256EEESB_EEES9_SE_SG_Li256ELb1ELb1ELb0ELb0EEENS1_36VarlenDynamicPersistentTileSchedulerILi128ELi96ELi256ELi128ELb0ELb1ELb1ELb0ELb1ELb1EEEEEEEEEvNT_6ParamsE,"ax",@progbits
	.align	128
.text._ZN7cutlass13device_kernelIN5flash11enable_sm90INS1_16FlashAttnFwdSm90INS1_25CollectiveMainloopFwdSm90ILi2EN4cute5tupleIJNS5_1CILi1EEES8_S8_EEENS6_IJNS7_ILi128EEENS7_ILi96EEENS7_ILi64EEEEEELi256ENS_10bfloat16_tEfNS_4arch4Sm90ELb0ELb0ELb0ELb1ELb1ELb0ELb1ELb1ELb0ELb1ELb0ELb0EEENS1_21CollectiveEpilogueFwdINS6_IJSA_NS7_ILi256EEESB_EEES9_SE_SG_Li256ELb1ELb1ELb0ELb0EEENS1_36VarlenDynamicPersistentTileSchedulerILi128ELi96ELi256ELi128ELb0ELb1ELb1ELb0ELb1ELb1EEEEEEEEEvNT_6ParamsE:
        .type           _ZN7cutlass13device_kernelIN5flash11enable_sm90INS1_16FlashAttnFwdSm90INS1_25CollectiveMainloopFwdSm90ILi2EN4cute5tupleIJNS5_1CILi1EEES8_S8_EEENS6_IJNS7_ILi128EEENS7_ILi96EEENS7_ILi64EEEEEELi256ENS_10bfloat16_tEfNS_4arch4Sm90ELb0ELb0ELb0ELb1ELb1ELb0ELb1ELb1ELb0ELb1ELb0ELb0EEENS1_21CollectiveEpilogueFwdINS6_IJSA_NS7_ILi256EEESB_EEES9_SE_SG_Li256ELb1ELb1ELb0ELb0EEENS1_36VarlenDynamicPersistentTileSchedulerILi128ELi96ELi256ELi128ELb0ELb1ELb1ELb0ELb1ELb1EEEEEEEEEvNT_6ParamsE,@function
        .size           _ZN7cutlass13device_kernelIN5flash11enable_sm90INS1_16FlashAttnFwdSm90INS1_25CollectiveMainloopFwdSm90ILi2EN4cute5tupleIJNS5_1CILi1EEES8_S8_EEENS6_IJNS7_ILi128EEENS7_ILi96EEENS7_ILi64EEEEEELi256ENS_10bfloat16_tEfNS_4arch4Sm90ELb0ELb0ELb0ELb1ELb1ELb0ELb1ELb1ELb0ELb1ELb0ELb0EEENS1_21CollectiveEpilogueFwdINS6_IJSA_NS7_ILi256EEESB_EEES9_SE_SG_Li256ELb1ELb1ELb0ELb0EEENS1_36VarlenDynamicPersistentTileSchedulerILi128ELi96ELi256ELi128ELb0ELb1ELb1ELb0ELb1ELb1EEEEEEEEEvNT_6ParamsE,(.L_x_15555 - _ZN7cutlass13device_kernelIN5flash11enable_sm90INS1_16FlashAttnFwdSm90INS1_25CollectiveMainloopFwdSm90ILi2EN4cute5tupleIJNS5_1CILi1EEES8_S8_EEENS6_IJNS7_ILi128EEENS7_ILi96EEENS7_ILi64EEEEEELi256ENS_10bfloat16_tEfNS_4arch4Sm90ELb0ELb0ELb0ELb1ELb1ELb0ELb1ELb1ELb0ELb1ELb0ELb0EEENS1_21CollectiveEpilogueFwdINS6_IJSA_NS7_ILi256EEESB_EEES9_SE_SG_Li256ELb1ELb1ELb0ELb0EEENS1_36VarlenDynamicPersistentTileSchedulerILi128ELi96ELi256ELi128ELb0ELb1ELb1ELb0ELb1ELb1EEEEEEEEEvNT_6ParamsE)
        .other          _ZN7cutlass13device_kernelIN5flash11enable_sm90INS1_16FlashAttnFwdSm90INS1_25CollectiveMainloopFwdSm90ILi2EN4cute5tupleIJNS5_1CILi1EEES8_S8_EEENS6_IJNS7_ILi128EEENS7_ILi96EEENS7_ILi64EEEEEELi256ENS_10bfloat16_tEfNS_4arch4Sm90ELb0ELb0ELb0ELb1ELb1ELb0ELb1ELb1ELb0ELb1ELb0ELb0EEENS1_21CollectiveEpilogueFwdINS6_IJSA_NS7_ILi256EEESB_EEES9_SE_SG_Li256ELb1ELb1ELb0ELb0EEENS1_36VarlenDynamicPersistentTileSchedulerILi128ELi96ELi256ELi128ELb0ELb1ELb1ELb0ELb1ELb1EEEEEEEEEvNT_6ParamsE,@"STO_CUDA_ENTRY STV_DEFAULT"
_ZN7cutlass13device_kernelIN5flash11enable_sm90INS1_16FlashAttnFwdSm90INS1_25CollectiveMainloopFwdSm90ILi2EN4cute5tupleIJNS5_1CILi1EEES8_S8_EEENS6_IJNS7_ILi128EEENS7_ILi96EEENS7_ILi64EEEEEELi256ENS_10bfloat16_tEfNS_4arch4Sm90ELb0ELb0ELb0ELb1ELb1ELb0ELb1ELb1ELb0ELb1ELb0ELb0EEENS1_21CollectiveEpilogueFwdINS6_IJSA_NS7_ILi256EEESB_EEES9_SE_SG_Li256ELb1ELb1ELb0ELb0EEENS1_36VarlenDynamicPersistentTileSchedulerILi128ELi96ELi256ELi128ELb0ELb1ELb1ELb0ELb1ELb1EEEEEEEEEvNT_6ParamsE:
        /* <DEDUP_REMOVED lines=47> */
.L_x_10129:
        /* <DEDUP_REMOVED lines=22> */
.L_x_10130:
        /* <DEDUP_REMOVED lines=18> */
.L_x_10131:
        /* <DEDUP_REMOVED lines=22> */
.L_x_10132:
        /* <DEDUP_REMOVED lines=23> */
.L_x_10133:
        /* <DEDUP_REMOVED lines=10> */
.L_x_10135:
[----:B------:R-:W-:-:S08]  /*08e0*/  NOP ;  /* 0x0000000000007918 */ /* 0x000fd00000000000 */
[----:B------:R-:W1:Y:S02]  /*08f0*/  USETMAXREG.TRY_ALLOC.CTAPOOL UP0, 0xe8 ;  /* 0x000000e8000079c8 */ /* 0x000e640008000600 */
[----:B-1----:R-:W-:-:S13]  /*0900*/  PLOP3.LUT P0, PT, PT, PT, UP0, 0x80, 0x0 ;  /* 0x000000000000781c */ /* 0x002fda0003f0f008 */
[----:B------:R-:W-:Y:S05]  /*0910*/  @!P0 BRA `(.L_x_10135) ;  /* 0xfffffffc00f08947 */ /* 0x000fea000383ffff */
[----:B------:R-:W1:Y:S01]  /*0920*/  S2R R0, SR_TID.X ;  /* 0x0000000000007919 */ /* 0x000e620000002100 */
[----:B------:R-:W2:Y:S01]  /*0930*/  S2UR UR5, SR_CgaCtaId ;  /* 0x00000000000579c3 */ /* 0x000ea20000008800 */
[----:B------:R-:W-:-:S07]  /*0940*/  UMOV UR4, 0x400 ;  /* 0x0000040000047882 */ /* 0x000fce0000000000 */
[----:B------:R-:W-:Y:S06]  /*0950*/  BAR.ARV 0x8, 0x180 ;  /* 0x0206000000007b1d */ /* 0x000fec0000002000 */
[----:B--2---:R-:W-:Y:S01]  /*0960*/  ULEA UR4, UR5, UR4, 0x18 ;  /* 0x0000000405047291 */ /* 0x004fe2000f8ec03f */
[----:B-1----:R-:W-:-:S04]  /*0970*/  SHF.R.U32.HI R0, RZ, 0x7, R0 ;  /* 0x00000007ff007819 */ /* 0x002fc80000011600 */
[----:B------:R-:W-:-:S13]  /*0980*/  ISETP.NE.AND P0, PT, R0, 0x1, PT ;  /* 0x000000010000780c */ /* 0x000fda0003f05270 */
[----:B------:R-:W-:Y:S08]  /*0990*/  @!P0 BAR.ARV 0x9, 0x100 ;  /* 0x0244000000008b1d */ /* 0x000ff00000002000 */
[----:B------:R-:W-:Y:S06]  /*09a0*/  BAR.SYNC.DEFER_BLOCKING 0x5, 0x180 ;  /* 0x0146000000007b1d */ /* 0x000fec0000010000 */
[----:B------:R-:W1:Y:S01]  /*09b0*/  LDS.128 R12, [UR4+0x324d0] ;  /* 0x0324d004ff0c7984 */ /* 0x000e620008000c00 */
[----:B------:R-:W-:Y:S01]  /*09c0*/  ULDC UR4, c[0x0][0xd3c] ;  /* 0x00034f0000047ab9 */ /* 0x000fe20000000800 */
[----:B------:R-:W-:Y:S06]  /*09d0*/  BAR.ARV 0x4, 0x180 ;  /* 0x0106000000007b1d */ /* 0x000fec0000002000 */
[----:B-1----:R-:W-:-:S13]  /*09e0*/  ISETP.GE.AND P0, PT, R15, UR4, PT ;  /* 0x000000040f007c0c */ /* 0x002fda000bf06270 */
[----:B------:R-:W-:Y:S05]  /*09f0*/  @P0 EXIT ;  /* 0x000000000000094d */ /* 0x000fea0003800000 */
[----:B0-----:R-:W2:Y:S01]  /*0a00*/  LDL R2, [R1+0x24] ;  /* 0x0000240001027983 */ /* 0x001ea20000100800 */
[----:B------:R-:W-:Y:S01]  /*0a10*/  R2UR UR5, R13 ;  /* 0x000000000d0572ca */ /* 0x000fe200000e0000 */
[----:B------:R-:W-:Y:S01]  /*0a20*/  UMOV UR39, URZ ;  /* 0x0000003f00277c82 */ /* 0x000fe20008000000 */
[----:B------:R-:W-:Y:S01]  /*0a30*/  R2UR UR6, R14 ;  /* 0x000000000e0672ca */ /* 0x000fe200000e0000 */
[----:B------:R-:W0:Y:S01]  /*0a40*/  S2R R0, SR_TID.X ;  /* 0x0000000000007919 */ /* 0x000e220000002100 */
[----:B------:R-:W-:Y:S01]  /*0a50*/  UMOV UR38, URZ ;  /* 0x0000003f00267c82 */ /* 0x000fe20008000000 */
[----:B0-----:R-:W-:-:S05]  /*0a60*/  VIADD R12, R0, 0xffffff80 ;  /* 0xffffff80000c7836 */ /* 0x001fca0000000000 */
[----:B------:R-:W-:-:S04]  /*0a70*/  SHF.R.S32.HI R0, RZ, 0x1f, R12 ;  /* 0x0000001fff007819 */ /* 0x000fc8000001140c */
[CC--:B------:R-:W-:Y:S02]  /*0a80*/  LEA.HI R4, R0.reuse, R12.reuse, RZ, 0x5 ;  /* 0x0000000c00047211 */ /* 0x0c0fe400078f28ff */
[CC--:B------:R-:W-:Y:S02]  /*0a90*/  LEA.HI R3, R0.reuse, R12.reuse, RZ, 0x4 ;  /* 0x0000000c00037211 */ /* 0x0c0fe400078f20ff */
[----:B------:R-:W-:Y:S01]  /*0aa0*/  LEA.HI R11, R0, R12, RZ, 0x2 ;  /* 0x0000000c000b7211 */ /* 0x000fe200078f10ff */
[----:B------:R-:W-:Y:S01]  /*0ab0*/  IMAD.SHL.U32 R5, R4, 0x20, RZ ;  /* 0x0000002004057824 */ /* 0x000fe200078e00ff */
[----:B------:R-:W-:Y:S02]  /*0ac0*/  SHF.R.S32.HI R6, RZ, 0x4, R3 ;  /* 0x00000004ff067819 */ /* 0x000fe40000011403 */
[----:B------:R-:W-:Y:S02]  /*0ad0*/  LOP3.LUT R4, R3, 0x3fffff0, RZ, 0xc0, !PT ;  /* 0x03fffff003047812 */ /* 0x000fe400078ec0ff */
[----:B------:R-:W-:-:S02]  /*0ae0*/  LOP3.LUT R11, R11, 0xfffffffc, RZ, 0xc0, !PT ;  /* 0xfffffffc0b0b7812 */ /* 0x000fc400078ec0ff */
[----:B------:R-:W-:Y:S01]  /*0af0*/  LEA.HI R3, R3, R6, RZ, 0x1 ;  /* 0x0000000603037211 */ /* 0x000fe200078f08ff */
[C---:B------:R-:W-:Y:S01]  /*0b00*/  IMAD.IADD R4, R12.reuse, 0x1, -R4 ;  /* 0x000000010c047824 */ /* 0x040fe200078e0a04 */
[----:B------:R-:W-:Y:S01]  /*0b10*/  LOP3.LUT R5, R5, 0xfffffc00, RZ, 0xc0, !PT ;  /* 0xfffffc0005057812 */ /* 0x000fe200078ec0ff */
[----:B------:R-:W-:Y:S01]  /*0b20*/  IMAD.IADD R11, R12, 0x1, -R11 ;  /* 0x000000010c0b7824 */ /* 0x000fe200078e0a0b */
[----:B------:R-:W-:-:S03]  /*0b30*/  LOP3.LUT R3, R3, 0x1ffffffe, RZ, 0xc0, !PT ;  /* 0x1ffffffe03037812 */ /* 0x000fc600078ec0ff */
[----:B------:R-:W-:Y:S01]  /*0b40*/  IMAD R4, R4, 0x40, R5 ;  /* 0x0000004004047824 */ /* 0x000fe200078e0205 */
[----:B------:R-:W-:Y:S01]  /*0b50*/  LEA.HI R5, R11, R11, RZ, 0x1 ;  /* 0x0000000b0b057211 */ /* 0x000fe200078f08ff */
[----:B------:R-:W-:-:S03]  /*0b60*/  IMAD.IADD R3, R6, 0x1, -R3 ;  /* 0x0000000106037824 */ /* 0x000fc600078e0a03 */
[----:B------:R-:W-:Y:S01]  /*0b70*/  LOP3.LUT R6, R5, 0x1ffffffe, RZ, 0xc0, !PT ;  /* 0x1ffffffe05067812 */ /* 0x000fe200078ec0ff */
[----:B------:R-:W-:-:S04]  /*0b80*/  IMAD R225, R3, 0x8, R4 ;  /* 0x0000000803e17824 */ /* 0x000fc800078e0204 */
[----:B------:R-:W-:Y:S01]  /*0b90*/  IMAD.IADD R11, R11, 0x1, -R6 ;  /* 0x000000010b0b7824 */ /* 0x000fe200078e0a06 */
[----:B--2---:R-:W-:Y:S02]  /*0ba0*/  R2UR UR4, R2 ;  /* 0x00000000020472ca */ /* 0x004fe400000e0000 */
[CC--:B------:R-:W-:Y:S02]  /*0bb0*/  LEA.HI R2, R0.reuse, R12.reuse, RZ, 0x7 ;  /* 0x0000000c00027211 */ /* 0x0c0fe400078f38ff */
[----:B------:R-:W-:Y:S02]  /*0bc0*/  LEA.HI R0, R0, R12, RZ, 0x3 ;  /* 0x0000000c00007211 */ /* 0x000fe400078f18ff */
[----:B------:R-:W-:Y:S02]  /*0bd0*/  LOP3.LUT R220, R2, 0xffffff80, RZ, 0xc0, !PT ;  /* 0xffffff8002dc7812 */ /* 0x000fe400078ec0ff */
[----:B------:R-:W-:Y:S02]  /*0be0*/  SHF.R.S32.HI R221, RZ, 0x7, R2 ;  /* 0x00000007ffdd7819 */ /* 0x000fe40000011402 */
[----:B------:R-:W-:Y:S01]  /*0bf0*/  LOP3.LUT R214, R0, 0xfffffff8, RZ, 0xc0, !PT ;  /* 0xfffffff800d67812 */ /* 0x000fe200078ec0ff */
[----:B------:R-:W-:Y:S01]  /*0c00*/  IMAD.IADD R220, R12, 0x1, -R220 ;  /* 0x000000010cdc7824 */ /* 0x000fe200078e0adc */
[----:B------:R-:W-:Y:S01]  /*0c10*/  LEA.HI R2, R2, R221, RZ, 0x1 ;  /* 0x000000dd02027211 */ /* 0x000fe200078f08ff */
[----:B------:R-:W-:Y:S01]  /*0c20*/  ULOP3.LUT UR4, UR4, 0x1, URZ, 0xfc, !UPT ;  /* 0x0000000104047892 */ /* 0x000fe2000f8efc3f */
[----:B------:R-:W-:Y:S01]  /*0c30*/  SHF.R.S32.HI R217, RZ, 0x3, R0 ;  /* 0x00000003ffd97819 */ /* 0x000fe20000011400 */
[----:B------:R-:W-:Y:S01]  /*0c40*/  IMAD.IADD R214, R12, 0x1, -R214 ;  /* 0x000000010cd67824 */ /* 0x000fe200078e0ad6 */
[----:B------:R-:W-:-:S02]  /*0c50*/  SHF.R.S32.HI R7, RZ, 0x1f, R220 ;  /* 0x0000001fff077819 */ /* 0x000fc400000114dc */
[----:B------:R-:W-:Y:S01]  /*0c60*/  LOP3.LUT R2, R2, 0x3fffffe, RZ, 0xc0, !PT ;  /* 0x03fffffe02027812 */ /* 0x000fe200078ec0ff */
[----:B------:R-:W-:Y:S01]  /*0c70*/  IMAD.U32 R226, RZ, RZ, UR4 ;  /* 0x00000004ffe27e24 */ /* 0x000fe2000f8e00ff */
[CC--:B------:R-:W-:Y:S01]  /*0c80*/  LEA.HI R8, R7.reuse, R220.reuse, RZ, 0x2 ;  /* 0x000000dc07087211 */ /* 0x0c0fe200078f10ff */
[----:B------:R-:W-:Y:S01]  /*0c90*/  UMOV UR4, URZ ;  /* 0x0000003f00047c82 */ /* 0x000fe20008000000 */
        /* <DEDUP_REMOVED lines=10> */
[----:B------:R-:W-:-:S04]  /*0d40*/  IMAD.IADD R10, R9, 0x1, -R10 ;  /* 0x00000001090a7824 */ /* 0x000fc800078e0a0a */
[----:B------:R-:W-:-:S04]  /*0d50*/  IMAD R7, R7, 0x10, R10 ;  /* 0x0000001007077824 */ /* 0x000fc800078e020a */
[----:B------:R-:W-:Y:S01]  /*0d60*/  IMAD R222, R2, 0x40, R7 ;  /* 0x0000004002de7824 */ /* 0x000fe200078e0207 */
[----:B------:R-:W-:Y:S01]  /*0d70*/  SHF.L.U32 R2, R214, 0x3, RZ ;  /* 0x00000003d6027819 */ /* 0x000fe200000006ff */
[----:B------:R-:W-:Y:S02]  /*0d80*/  IMAD.MOV.U32 R7, RZ, RZ, R15 ;  /* 0x000000ffff077224 */ /* 0x000fe400078e000f */
[----:B------:R-:W-:Y:S01]  /*0d90*/  IMAD R224, R11, 0x8, R222 ;  /* 0x000000080be07824 */ /* 0x000fe200078e02de */
[----:B------:R-:W-:Y:S01]  /*0da0*/  SHF.R.S32.HI R0, RZ, 0x1f, R2 ;  /* 0x0000001fff007819 */ /* 0x000fe20000011402 */
[C---:B------:R-:W-:Y:S02]  /*0db0*/  VIADD R212, R2.reuse, 0x40 ;  /* 0x0000004002d47836 */ /* 0x040fe40000000000 */
[C---:B------:R-:W-:Y:S02]  /*0dc0*/  VIADD R211, R2.reuse, 0x80 ;  /* 0x0000008002d37836 */ /* 0x040fe40000000000 */
[----:B------:R-:W-:Y:S01]  /*0dd0*/  VIADD R213, R2, 0xc0 ;  /* 0x000000c002d57836 */ /* 0x000fe20000000000 */
[----:B------:R-:W-:-:S02]  /*0de0*/  SHF.R.S32.HI R229, RZ, 0x1f, R212 ;  /* 0x0000001fffe57819 */ /* 0x000fc400000114d4 */
[----:B------:R-:W-:Y:S02]  /*0df0*/  SHF.R.S32.HI R228, RZ, 0x1f, R211 ;  /* 0x0000001fffe47819 */ /* 0x000fe400000114d3 */
[----:B------:R-:W-:-:S07]  /*0e00*/  SHF.R.S32.HI R227, RZ, 0x1f, R213 ;  /* 0x0000001fffe37819 */ /* 0x000fce00000114d5 */
.L_x_10182:
[----:B01----:R-:W0:Y:S01]  /*0e10*/  LDC.64 R4, c[0x0][0xd88] ;  /* 0x00036200ff047b82 */ /* 0x003e220000000a00 */
[----:B------:R-:W-:Y:S01]  /*0e20*/  ULDC.64 UR8, c[0x0][0xb20] ;  /* 0x0002c80000087ab9 */ /* 0x000fe20000000a00 */
[----:B------:R-:W-:Y:S01]  /*0e30*/  ULDC.64 UR10, c[0x0][0x418] ;  /* 0x00010600000a7ab9 */ /* 0x000fe20000000a00 */
[----:B------:R-:W-:Y:S01]  /*0e40*/  IMAD.MOV.U32 R0, RZ, RZ, RZ ;  /* 0x000000ffff007224 */ /* 0x000fe200078e00ff */
[----:B------:R-:W-:Y:S01]  /*0e50*/  ULDC UR4, c[0x0][0x424] ;  /* 0x0001090000047ab9 */ /* 0x000fe20000000800 */
[----:B------:R-:W-:Y:S01]  /*0e60*/  ULDC UR7, c[0x0][0x2f0] ;  /* 0x0000bc0000077ab9 */ /* 0x000fe20000000800 */
[----:B0-----:R-:W-:-:S06]  /*0e70*/  IMAD.WIDE R4, R7, 0x4, R4 ;  /* 0x0000000407047825 */ /* 0x001fcc00078e0204 */
[----:B--2---:R-:W2:Y:S01]  /*0e80*/  LDG.E R4, desc[UR36][R4.64] ;  /* 0x0000002404047981 */ /* 0x004ea2000c1e1900 */
[----:B------:R-:W-:-:S04]  /*0e90*/  UISETP.NE.U32.AND UP0, UPT, UR8, URZ, UPT ;  /* 0x0000003f0800728c */ /* 0x000fc8000bf05070 */
[----:B------:R-:W-:-:S06]  /*0ea0*/  UISETP.NE.AND.EX UP0, UPT, UR9, URZ, UPT, UP0 ;  /* 0x0000003f0900728c */ /* 0x000fcc000bf05300 */
[----:B------:R-:W-:Y:S02]  /*0eb0*/  PLOP3.LUT P0, PT, PT, PT, UP0, 0x80, 0x0 ;  /* 0x000000000000781c */ /* 0x000fe40003f0f008 */
[----:B--2---:R-:W-:-:S13]  /*0ec0*/  R2UR UR61, R4 ;  /* 0x00000000043d72ca */ /* 0x004fda00000e0000 */
[----:B------:R-:W-:Y:S02]  /*0ed0*/  USHF.R.S32.HI UR12, URZ, 0x1f, UR61 ;  /* 0x0000001f3f0c7899 */ /* 0x000fe4000801143d */
[----:B------:R-:W-:-:S04]  /*0ee0*/  @UP0 ULEA UR8, UP1, UR61, UR8, 0x2 ;  /* 0x000000083d080291 */ /* 0x000fc8000f82103f */
[----:B------:R-:W-:Y:S02]  /*0ef0*/  @UP0 ULEA.HI.X UR9, UR61, UR9, UR12, 0x2, UP1 ;  /* 0x000000093d090291 */ /* 0x000fe400088f140c */
[----:B------:R-:W-:Y:S02]  /*0f00*/  IMAD.U32 R218, RZ, RZ, UR12 ;  /* 0x0000000cffda7e24 */ /* 0x000fe4000f8e00ff */
[----:B----4-:R-:W-:Y:S02]  /*0f10*/  IMAD.U32 R6, RZ, RZ, UR8 ;  /* 0x00000008ff067e24 */ /* 0x010fe4000f8e00ff */
[----:B------:R-:W-:Y:S01]  /*0f20*/  IMAD.U32 R7, RZ, RZ, UR9 ;  /* 0x00000009ff077e24 */ /* 0x000fe2000f8e00ff */
[----:B------:R-:W-:Y:S02]  /*0f30*/  ULDC.64 UR8, c[0x0][0xb18] ;  /* 0x0002c60000087ab9 */ /* 0x000fe40000000a00 */
[----:B------:R-:W-:Y:S02]  /*0f40*/  UISETP.NE.U32.AND UP0, UPT, UR8, URZ, UPT ;  /* 0x0000003f0800728c */ /* 0x000fe4000bf05070 */
[----:B------:R-:W-:Y:S01]  /*0f50*/  UISETP.NE.U32.AND UP1, UPT, UR10, URZ, UPT ;  /* 0x0000003f0a00728c */ /* 0x000fe2000bf25070 */
[----:B------:R0:W5:Y:S01]  /*0f60*/  @P0 LDG.E R0, desc[UR36][R6.64] ;  /* 0x0000002406000981 */ /* 0x000162000c1e1900 */
[----:B------:R-:W-:-:S02]  /*0f70*/  UISETP.NE.AND.EX UP0, UPT, UR9, URZ, UPT, UP0 ;  /* 0x0000003f0900728c */ /* 0x000fc4000bf05300 */
[----:B------:R-:W-:-:S04]  /*0f80*/  UISETP.NE.AND.EX UP1, UPT, UR11, URZ, UPT, UP1 ;  /* 0x0000003f0b00728c */ /* 0x000fc8000bf25310 */
[----:B------:R-:W-:Y:S01]  /*0f90*/  USEL UR4, UR4, 0x1, UP1 ;  /* 0x0000000104047887 */ /* 0x000fe20008800000 */
[----:B------:R-:W-:-:S03]  /*0fa0*/  PLOP3.LUT P0, PT, PT, PT, UP0, 0x80, 0x0 ;  /* 0x000000000000781c */ /* 0x000fc60003f0f008 */
[----:B------:R-:W-:Y:S02]  /*0fb0*/  UIMAD UR4, UR4, UR7, URZ ;  /* 0x00000007040472a4 */ /* 0x000fe4000f8e023f */
[----:B------:R-:W-:-:S04]  /*0fc0*/  @UP0 ULEA UR8, UP1, UR61, UR8, 0x2 ;  /* 0x000000083d080291 */ /* 0x000fc8000f82103f */
[----:B------:R-:W-:Y:S01]  /*0fd0*/  @UP0 ULEA.HI.X UR9, UR61, UR9, UR12, 0x2, UP1 ;  /* 0x000000093d090291 */ /* 0x000fe200088f140c */
[----:B------:R-:W-:Y:S02]  /*0fe0*/  IMAD.U32 R23, RZ, RZ, UR4 ;  /* 0x00000004ff177e24 */ /* 0x000fe4000f8e00ff */
[----:B------:R-:W-:-:S03]  /*0ff0*/  IMAD.U32 R4, RZ, RZ, UR8 ;  /* 0x00000008ff047e24 */ /* 0x000fc6000f8e00ff */
[----:B------:R-:W-:-:S05]  /*1000*/  IMAD.U32 R5, RZ, RZ, UR9 ;  /* 0x00000009ff057e24 */ /* 0x000fca000f8e00ff */
[----:B------:R0:W5:Y:S01]  /*1010*/  @P0 LDG.E R23, desc[UR36][R4.64] ;  /* 0x0000002404170981 */ /* 0x000162000c1e1900 */
[----:B------:R-:W-:Y:S02]  /*1020*/  IMAD.U32 R215, RZ, RZ, UR5 ;  /* 0x00000005ffd77e24 */ /* 0x000fe4000f8e00ff */
[----:B------:R-:W-:Y:S01]  /*1030*/  IMAD.U32 R216, RZ, RZ, UR6 ;  /* 0x00000006ffd87e24 */ /* 0x000fe2000f8e00ff */
[----:B---3--:R-:W-:Y:S06]  /*1040*/  @P0 BRA `(.L_x_10136) ;  /* 0x00000000002c0947 */ /* 0x008fec0003800000 */
[----:B------:R-:W-:Y:S02]  /*1050*/  ULDC.64 UR4, c[0x0][0xb00] ;  /* 0x0002c00000047ab9 */ /* 0x000fe40000000a00 */
[----:B------:R-:W-:-:S04]  /*1060*/  ISETP.NE.U32.AND P0, PT, RZ, UR4, PT ;  /* 0x00000004ff007c0c */ /* 0x000fc8000bf05070 */
[----:B------:R-:W-:-:S13]  /*1070*/  ISETP.NE.AND.EX P0, PT, RZ, UR5, PT, P0 ;  /* 0x00000005ff007c0c */ /* 0x000fda000bf05300 */
[----:B------:R-:W-:Y:S05]  /*1080*/  @!P0 BRA `(.L_x_10136) ;  /* 0x00000000001c8947 */ /* 0x000fea0003800000 */
[----:B------:R-:W-:Y:S02]  /*1090*/  ULDC.64 UR4, c[0x0][0xb00] ;  /* 0x0002c00000047ab9 */ /* 0x000fe40000000a00 */
[----:B------:R-:W-:-:S06]  /*10a0*/  UIMAD.WIDE UR4, UR61, 0x4, UR4 ;  /* 0x000000043d0478a5 */ /* 0x000fcc000f8e0204 */
[----:B0-----:R-:W-:Y:S01]  /*10b0*/  MOV R4, UR4 ;  /* 0x0000000400047c02 */ /* 0x001fe20008000f00 */
[----:B------:R-:W-:-:S05]  /*10c0*/  IMAD.U32 R5, RZ, RZ, UR5 ;  /* 0x00000005ff057e24 */ /* 0x000fca000f8e00ff */
[----:B-----5:R-:W2:Y:S04]  /*10d0*/  LDG.E R23, desc[UR36][R4.64] ;  /* 0x0000002404177981 */ /* 0x020ea8000c1e1900 */
[----:B------:R-:W2:Y:S02]  /*10e0*/  LDG.E R6, desc[UR36][R4.64+0x4] ;  /* 0x0000042404067981 */ /* 0x000ea4000c1e1900 */
[----:B--2---:R-:W-:-:S07]  /*10f0*/  IMAD.IADD R23, R6, 0x1, -R23 ;  /* 0x0000000106177824 */ /* 0x004fce00078e0a17 */
.L_x_10136:
[----:B-----5:R-:W-:Y:S01]  /*1100*/  IMAD.IADD R23, R23, 0x1, -R0 ;  /* 0x0000000117177824 */ /* 0x020fe200078e0a00 */
[----:B------:R-:W-:Y:S02]  /*1110*/  PLOP3.LUT P0, PT, PT, PT, PT, 0x80, 0x0 ;  /* 0x000000000000781c */ /* 0x000fe40003f0f070 */
[----:B------:R-:W-:Y:S02]  /*1120*/  CS2R R8, SRZ ;  /* 0x0000000000087805 */ /* 0x000fe4000001ff00 */
[----:B------:R-:W-:Y:S01]  /*1130*/  CS2R R150, SRZ ;  /* 0x0000000000967805 */ /* 0x000fe2000001ff00 */
[C---:B------:R-:W-:Y:S01]  /*1140*/  VIADD R0, R23.reuse, 0x5f ;  /* 0x0000005f17007836 */ /* 0x040fe20000000000 */
[----:B------:R-:W-:Y:S02]  /*1150*/  ISETP.GE.AND P1, PT, R23, 0x1, PT ;  /* 0x000000011700780c */ /* 0x000fe40003f26270 */
[----:B------:R-:W-:Y:S02]  /*1160*/  CS2R R148, SRZ ;  /* 0x0000000000947805 */ /* 0x000fe4000001ff00 */
[----:B------:R-:W-:Y:S01]  /*1170*/  CS2R R146, SRZ ;  /* 0x0000000000927805 */ /* 0x000fe2000001ff00 */
[----:B------:R-:W-:Y:S01]  /*1180*/  IMAD.HI R208, R0, 0x2aaaaaab, RZ ;  /* 0x2aaaaaab00d07827 */ /* 0x000fe200078e02ff */
[----:B------:R-:W-:-:S02]  /*1190*/  CS2R R144, SRZ ;  /* 0x0000000000907805 */ /* 0x000fc4000001ff00 */
[----:B------:R-:W-:Y:S02]  /*11a0*/  CS2R R142, SRZ ;  /* 0x00000000008e7805 */ /* 0x000fe4000001ff00 */
[----:B------:R-:W-:Y:S01]  /*11b0*/  CS2R R140, SRZ ;  /* 0x00000000008c7805 */ /* 0x000fe2000001ff00 */
[----:B------:R-:W-:Y:S01]  /*11c0*/  IMAD.MOV.U32 R0, RZ, RZ, RZ ;  /* 0x000000ffff007224 */ /* 0x000fe200078e00ff */
[----:B------:R-:W-:Y:S02]  /*11d0*/  SHF.R.U32.HI R3, RZ, 0x1f, R208 ;  /* 0x0000001fff037819 */ /* 0x000fe400000116d0 */
[----:B------:R-:W-:Y:S02]  /*11e0*/  CS2R R138, SRZ ;  /* 0x00000000008a7805 */ /* 0x000fe4000001ff00 */
[----:B------:R-:W-:Y:S02]  /*11f0*/  CS2R R136, SRZ ;  /* 0x0000000000887805 */ /* 0x000fe4000001ff00 */
[----:B------:R-:W-:-:S02]  /*1200*/  CS2R R134, SRZ ;  /* 0x0000000000867805 */ /* 0x000fc4000001ff00 */
[----:B------:R-:W-:Y:S02]  /*1210*/  LEA.HI.SX32 R208, R208, R3, 0x1c ;  /* 0x00000003d0d07211 */ /* 0x000fe400078fe2ff */
        /* <DEDUP_REMOVED lines=56> */
[----:B------:R-:W-:Y:S01]  /*15a0*/  CS2R R24, SRZ ;  /* 0x0000000000187805 */ /* 0x000fe2000001ff00 */
[----:B------:R-:W-:Y:S06]  /*15b0*/  @!P1 BRA `(.L_x_10137) ;  /* 0x0000005000e89947 */ /* 0x000fec0003800000 */
[----:B------:R-:W1:Y:S01]  /*15c0*/  S2UR UR53, SR_CgaCtaId ;  /* 0x00000000003579c3 */ /* 0x000e620000008800 */
[----:B------:R-:W2:Y:S01]  /*15d0*/  SHFL.IDX PT, R0, R221, RZ, 0x1f ;  /* 0x00001fffdd007589 */ /* 0x000ea200000e0000 */
[----:B------:R-:W-:Y:S02]  /*15e0*/  UMOV UR40, 0x400 ;  /* 0x0000040000287882 */ /* 0x000fe40000000000 */
[----:B-1----:R-:W-:Y:S01]  /*15f0*/  ULEA UR40, UR53, UR40, 0x18 ;  /* 0x0000002835287291 */ /* 0x002fe2000f8ec03f */
[----:B--2---:R-:W-:-:S03]  /*1600*/  R2UR UR4, R0 ;  /* 0x00000000000472ca */ /* 0x004fc600000e0000 */
[----:B------:R-:W-:-:S04]  /*1610*/  UIADD3 UR6, UR40, 0x18400, URZ ;  /* 0x0001840028067890 */ /* 0x000fc8000fffe03f */
[----:B------:R-:W-:-:S06]  /*1620*/  ULOP3.LUT UP0, URZ, UR6, 0x1bf, URZ, 0xc0, !UPT ;  /* 0x000001bf063f7892 */ /* 0x000fcc000f80c03f */
[----:B------:R-:W-:Y:S01]  /*1630*/  PLOP3.LUT P0, PT, PT, PT, UP0, 0x80, 0x0 ;  /* 0x000000000000781c */ /* 0x000fe20003f0f008 */
[----:B------:R-:W-:-:S04]  /*1640*/  ULEA.HI UR5, UR4, UR4, URZ, 0x1 ;  /* 0x0000000404057291 */ /* 0x000fc8000f8f083f */
[----:B------:R-:W-:-:S04]  /*1650*/  ULOP3.LUT UR5, UR5, 0xffffe, URZ, 0xc0, !UPT ;  /* 0x000ffffe05057892 */ /* 0x000fc8000f8ec03f */
[----:B------:R-:W-:-:S04]  /*1660*/  UIADD3 UR41, UR4, -UR5, URZ ;  /* 0x8000000504297290 */ /* 0x000fc8000fffe03f */
[----:B------:R-:W-:Y:S08]  /*1670*/  @!P0 BRA `(.L_x_10138) ;  /* 0x0000000000408947 */ /* 0x000ff00003800000 */
[----:B------:R-:W-:Y:S01]  /*1680*/  MOV R0, 0x0 ;  /* 0x0000000000007802 */ /* 0x000fe20000000f00 */
[----:B------:R-:W-:Y:S01]  /*1690*/  ULDC.64 UR4, c[0x4][0xf0] ;  /* 0x01003c0000047ab9 */ /* 0x000fe20000000a00 */
[----:B------:R-:W-:Y:S01]  /*16a0*/  ULDC.64 UR6, c[0x4][0x38] ;  /* 0x01000e0000067ab9 */ /* 0x000fe20000000a00 */
[----:B0-----:R-:W-:Y:S01]  /*16b0*/  IMAD.U32 R4, RZ, RZ, UR4 ;  /* 0x00000004ff047e24 */ /* 0x001fe2000f8e00ff */
        /* <DEDUP_REMOVED lines=12> */
.L_x_10138:
[----:B------:R-:W-:Y:S01]  /*1780*/  R2UR UR5, R219 ;  /* 0x00000000db0572ca */ /* 0x000fe200000e0000 */
[----:B------:R-:W1:-:S12]  /*1790*/  S2R R16, SR_TID.X ;  /* 0x0000000000107919 */ /* 0x000e580000002100 */
[----:B------:R-:W-:-:S04]  /*17a0*/  ULEA.HI UR4, UR5, UR5, URZ, 0x1 ;  /* 0x0000000505047291 */ /* 0x000fc8000f8f083f */
[----:B------:R-:W-:-:S04]  /*17b0*/  ULOP3.LUT UR4, UR4, 0xfffffffe, URZ, 0xc0, !UPT ;  /* 0xfffffffe04047892 */ /* 0x000fc8000f8ec03f */
[----:B------:R-:W-:-:S06]  /*17c0*/  UIADD3 UR4, UR5, -UR4, URZ ;  /* 0x8000000405047290 */ /* 0x000fcc000fffe03f */
[----:B------:R-:W-:-:S05]  /*17d0*/  IMAD.U32 R0, RZ, RZ, UR4 ;  /* 0x00000004ff007e24 */ /* 0x000fca000f8e00ff */
[----:B------:R-:W-:Y:S02]  /*17e0*/  SHF.L.U32 R0, R0, 0x1f, RZ ;  /* 0x0000001f00007819 */ /* 0x000fe400000006ff */
[----:B-1----:R-:W-:Y:S02]  /*17f0*/  SHF.R.U32.HI R16, RZ, 0x7, R16 ;  /* 0x00000007ff107819 */ /* 0x002fe40000011610 */
[----:B------:R-:W1:Y:S03]  /*1800*/  SYNCS.PHASECHK.TRANS64.TRYWAIT P0, [UR40+0x32400], R0 ;  /* 0x03240000ff0075a7 */ /* 0x000e660008000168 */
[----:B------:R-:W-:Y:S01]  /*1810*/  VIADD R205, R16, 0x8 ;  /* 0x0000000810cd7836 */ /* 0x000fe20000000000 */
[----:B-1----:R-:W-:Y:S06]  /*1820*/  @!P0 BRA `(.L_x_10139) ;  /* 0x000000dc008c8947 */ /* 0x002fec0003800000 */
.L_x_10273:
[----:B------:R-:W-:Y:S05]  /*1830*/  WARPSYNC.ALL ;  /* 0x0000000000007948 */ /* 0x000fea0003800000 */
[----:B------:R-:W-:Y:S01]  /*1840*/  R2UR UR4, R226 ;  /* 0x00000000e20472ca */ /* 0x000fe200000e0000 */
[----:B------:R2:W-:-:S12]  /*1850*/  BAR.SYNC.DEFER_BLOCKING R205, 0x100 ;  /* 0x000400cd0000751d */ /* 0x0005d80000010000 */
[----:B-1----:R-:W-:-:S05]  /*1860*/  IMAD.U32 R3, RZ, RZ, UR4 ;  /* 0x00000004ff037e24 */ /* 0x002fca000f8e00ff */
[----:B------:R-:W-:-:S13]  /*1870*/  ISETP.NE.AND P0, PT, R3, 0x3, PT ;  /* 0x000000030300780c */ /* 0x000fda0003f05270 */
[----:B--2---:R-:W-:Y:S05]  /*1880*/  @!P0 BRA `(.L_x_10140) ;  /* 0x0000000000048947 */ /* 0x004fea0003800000 */
[----:B------:R-:W-:Y:S01]  /*1890*/  BPT.TRAP 0x1 ;  /* 0x000000040000795c */ /* 0x000fe20000300000 */
.L_x_10140:
[----:B------:R-:W-:Y:S01]  /*18a0*/  ULEA UR52, UR38, UR40, 0x3 ;  /* 0x0000002826347291 */ /* 0x000fe2000f8e183f */
[----:B------:R-:W-:-:S05]  /*18b0*/  IMAD.U32 R3, RZ, RZ, UR39 ;  /* 0x00000027ff037e24 */ /* 0x000fca000f8e00ff */
[----:B------:R-:W-:-:S04]  /*18c0*/  SHF.L.U32 R3, R3, 0x1f, RZ ;  /* 0x0000001f03037819 */ /* 0x000fc800000006ff */
[----:B------:R1:W2:Y:S01]  /*18d0*/  SYNCS.PHASECHK.TRANS64.TRYWAIT P1, [UR52+0x32430], R3 ;  /* 0x03243003ff0075a7 */ /* 0x0002a20008020174 */
[----:B------:R-:W-:Y:S05]  /*18e0*/  @!P0 BRA `(.L_x_10141) ;  /* 0x0000000000048947 */ /* 0x000fea0003800000 */
[----:B------:R-:W-:Y:S01]  /*18f0*/  BPT.TRAP 0x1 ;  /* 0x000000040000795c */ /* 0x000fe20000300000 */
.L_x_10141:
[----:B--2---:R-:W-:Y:S05]  /*1900*/  @P1 BRA `(.L_x_10142) ;  /* 0x0000000000081947 */ /* 0x004fea0003800000 */
[----:B------:R-:W2:Y:S02]  /*1910*/  SYNCS.PHASECHK.TRANS64.TRYWAIT P1, [UR52+0x32430], R3 ;  /* 0x03243003ff0075a7 */ /* 0x000ea40008020174 */
[----:B--2---:R-:W-:Y:S05]  /*1920*/  @!P1 BRA `(.L_x_10143) ;  /* 0x000000dc00649947 */ /* 0x004fea0003800000 */
.L_x_10142:
[----:B------:R-:W-:Y:S01]  /*1930*/  UIADD3 UR4, UR40, 0x1c400, URZ ;  /* 0x0001c40028047890 */ /* 0x000fe2000fffe03f */
[----:B------:R-:W-:Y:S01]  /*1940*/  WARPGROUP.ARRIVE ;  /* 0x00000000000079c5 */ /* 0x000fe20000000000 */
[----:B------:R-:W-:Y:S02]  /*1950*/  ULEA UR41, UR41, UR40, 0xd ;  /* 0x0000002829297291 */ /* 0x000fe4000f8e683f */
[----:B------:R-:W-:Y:S02]  /*1960*/  USHF.R.U32.HI UR4, URZ, 0x4, UR4 ;  /* 0x000000043f047899 */ /* 0x000fe40008011604 */
[----:B------:R-:W-:Y:S02]  /*1970*/  UIADD3 UR5, UR41, 0x18400, URZ ;  /* 0x0001840029057890 */ /* 0x000fe4000fffe03f */
[----:B------:R-:W-:Y:S02]  /*1980*/  ULOP3.LUT UR4, UR4, 0x3fff, URZ, 0xc0, !UPT ;  /* 0x00003fff04047892 */ /* 0x000fe4000f8ec03f */
[----:B------:R-:W-:-:S02]  /*1990*/  USHF.R.U32.HI UR5, URZ, 0x4, UR5 ;  /* 0x000000043f057899 */ /* 0x000fc40008011605 */
[----:B------:R-:W-:Y:S02]  /*19a0*/  ULOP3.LUT UR60, UR4, 0x10000, URZ, 0xfc, !UPT ;  /* 0x00010000043c7892 */ /* 0x000fe4000f8efc3f */
[----:B------:R-:W-:Y:S02]  /*19b0*/  ULOP3.LUT UR5, UR5, 0x3fff, URZ, 0xc0, !UPT ;  /* 0x00003fff05057892 */ /* 0x000fe4000f8ec03f */
[----:B------:R-:W-:Y:S02]  /*19c0*/  UIMAD UR4, UR38, 0x300, UR60 ;  /* 0x00000300260478a4 */ /* 0x000fe4000f8e023c */
[----:B------:R-:W-:Y:S01]  /*19d0*/  ULOP3.LUT UR7, UR5, 0x10000, URZ, 0xfc, !UPT ;  /* 0x0001000005077892 */ /* 0x000fe2000f8efc3f */
[----:B------:R-:W-:Y:S01]  /*19e0*/  UMOV UR11, 0x40000040 ;  /* 0x40000040000b7882 */ /* 0x000fe20000000000 */
[----:B------:R-:W-:Y:S02]  /*19f0*/  UMOV UR9, 0x40000040 ;  /* 0x4000004000097882 */ /* 0x000fe40000000000 */
[----:B------:R-:W-:Y:S01]  /*1a00*/  UIADD3 UR5, UR7, 0x2, URZ ;  /* 0x0000000207057890 */ /* 0x000fe2000fffe03f */
[----:B------:R-:W-:Y:S01]  /*1a10*/  IMAD.U32 R21, RZ, RZ, UR9 ;  /* 0x00000009ff157e24 */ /* 0x000fe2000f8e00ff */
[----:B------:R-:W-:Y:S01]  /*1a20*/  UMOV UR10, UR4 ;  /* 0x00000004000a7c82 */ /* 0x000fe20008000000 */
[----:B------:R-:W-:Y:S01]  /*1a30*/  UMOV UR8, UR7 ;  /* 0x0000000700087c82 */ /* 0x000fe20008000000 */
[----:B------:R-:W-:Y:S01]  /*1a40*/  UIADD3 UR6, UR4, 0x2, URZ ;  /* 0x0000000204067890 */ /* 0x000fe2000fffe03f */
[----:B------:R-:W-:Y:S01]  /*1a50*/  HGMMA.64x96x16.F32.BF16 R24, gdesc[UR8], RZ, !UPT, gsb0 ;  /* 0x01600000081879f0 */ /* 0x000fe2000c0018ff */
[----:B------:R-:W-:Y:S01]  /*1a60*/  IMAD.U32 R20, RZ, RZ, UR8 ;  /* 0x00000008ff147e24 */ /* 0x000fe2000f8e00ff */
[----:B------:R-:W-:Y:S01]  /*1a70*/  UMOV UR8, UR5 ;  /* 0x0000000500087c82 */ /* 0x000fe20008000000 */
[----:B------:R-:W-:Y:S01]  /*1a80*/  UMOV UR9, 0x40000040 ;  /* 0x4000004000097882 */ /* 0x000fe20000000000 */
[----:B------:R-:W-:Y:S01]  /*1a90*/  UMOV UR11, 0x40000040 ;  /* 0x40000040000b7882 */ /* 0x000fe20000000000 */
[----:B------:R-:W-:Y:S01]  /*1aa0*/  UIADD3 UR5, UR7, 0x4, URZ ;  /* 0x0000000407057890 */ /* 0x000fe2000fffe03f */
[----:B------:R-:W-:Y:S01]  /*1ab0*/  IMAD.U32 R18, RZ, RZ, UR8 ;  /* 0x00000008ff127e24 */ /* 0x000fe2000f8e00ff */
[----:B------:R-:W-:Y:S01]  /*1ac0*/  UMOV UR10, UR6 ;  /* 0x00000006000a7c82 */ /* 0x000fe20008000000 */
[----:B------:R-:W-:Y:S01]  /*1ad0*/  UIADD3 UR6, UR4, 0x4, URZ ;  /* 0x0000000404067890 */ /* 0x000fe2000fffe03f */
[----:B------:R-:W-:Y:S01]  /*1ae0*/  IMAD.U32 R19, RZ, RZ, UR9 ;  /* 0x00000009ff137e24 */ /* 0x000fe2000f8e00ff */
[----:B------:R-:W-:Y:S01]  /*1af0*/  UIADD3 UR4, UR4, 0x6, URZ ;  /* 0x0000000604047890 */ /* 0x000fe2000fffe03f */
[----:B------:R-:W-:-:S02]  /*1b00*/  WARPGROUP.DEPBAR.LE gsb0, 0x0 ;  /* 0x00008000000079c5 */ /* 0x000fc40000010000 */
[----:B------:R-:W-:-:S06]  /*1b10*/  WARPGROUP.ARRIVE ;  /* 0x00000000000079c5 */ /* 0x000fcc0000000000 */
[----:B------:R-:W-:Y:S01]  /*1b20*/  HGMMA.64x96x16.F32.BF16 R24, gdesc[UR8], R24, gsb0 ;  /* 0x01600000081879f0 */ /* 0x000fe20008001818 */
[----:B------:R-:W-:Y:S01]  /*1b30*/  UMOV UR8, UR5 ;  /* 0x0000000500087c82 */ /* 0x000fe20008000000 */
[----:B------:R-:W-:Y:S01]  /*1b40*/  UMOV UR9, 0x40000040 ;  /* 0x4000004000097882 */ /* 0x000fe20000000000 */
[----:B------:R-:W-:Y:S01]  /*1b50*/  UMOV UR10, UR6 ;  /* 0x00000006000a7c82 */ /* 0x000fe20008000000 */
[----:B------:R-:W-:Y:S01]  /*1b60*/  UMOV UR11, 0x40000040 ;  /* 0x40000040000b7882 */ /* 0x000fe20000000000 */
[----:B------:R-:W-:Y:S01]  /*1b70*/  UIADD3 UR5, UR7, 0x6, URZ ;  /* 0x0000000607057890 */ /* 0x000fe2000fffe03f */
[----:B------:R-:W-:Y:S02]  /*1b80*/  IMAD.U32 R16, RZ, RZ, UR8 ;  /* 0x00000008ff107e24 */ /* 0x000fe4000f8e00ff */
[----:B------:R-:W-:Y:S01]  /*1b90*/  IMAD.U32 R17, RZ, RZ, UR9 ;  /* 0x00000009ff117e24 */ /* 0x000fe2000f8e00ff */
[----:B------:R-:W-:Y:S02]  /*1ba0*/  WARPGROUP.DEPBAR.LE gsb0, 0x0 ;  /* 0x00008000000079c5 */ /* 0x000fe40000010000 */
[----:B------:R-:W-:-:S06]  /*1bb0*/  WARPGROUP.ARRIVE ;  /* 0x00000000000079c5 */ /* 0x000fcc0000000000 */
[----:B------:R-:W-:Y:S01]  /*1bc0*/  HGMMA.64x96x16.F32.BF16 R24, gdesc[UR8], R24, gsb0 ;  /* 0x01600000081879f0 */ /* 0x000fe20008001818 */
[----:B------:R-:W-:Y:S01]  /*1bd0*/  UMOV UR8, UR5 ;  /* 0x0000000500087c82 */ /* 0x000fe20008000000 */
[----:B------:R-:W-:Y:S01]  /*1be0*/  UMOV UR9, 0x40000040 ;  /* 0x4000004000097882 */ /* 0x000fe20000000000 */
[----:B------:R-:W-:Y:S01]  /*1bf0*/  UMOV UR10, UR4 ;  /* 0x00000004000a7c82 */ /* 0x000fe20008000000 */
[----:B------:R-:W-:Y:S01]  /*1c00*/  UMOV UR11, 0x40000040 ;  /* 0x40000040000b7882 */ /* 0x000fe20000000000 */
[----:B------:R-:W-:Y:S02]  /*1c10*/  IMAD.U32 R14, RZ, RZ, UR8 ;  /* 0x00000008ff0e7e24 */ /* 0x000fe4000f8e00ff */
[----:B------:R-:W-:Y:S01]  /*1c20*/  IMAD.U32 R15, RZ, RZ, UR9 ;  /* 0x00000009ff0f7e24 */ /* 0x000fe2000f8e00ff */
[----:B------:R-:W-:Y:S02]  /*1c30*/  WARPGROUP.DEPBAR.LE gsb0, 0x0 ;  /* 0x00008000000079c5 */ /* 0x000fe40000010000 */
[----:B------:R-:W-:-:S06]  /*1c40*/  WARPGROUP.ARRIVE ;  /* 0x00000000000079c5 */ /* 0x000fcc0000000000 */
[----:B------:R-:W-:Y:S03]  /*1c50*/  HGMMA.64x96x16.F32.BF16 R24, gdesc[UR8], R24, gsb0 ;  /* 0x01600000081879f0 */ /* 0x000fe60008001818 */
[----:B------:R-:W-:Y:S02]  /*1c60*/  WARPGROUP.DEPBAR.LE gsb0, 0x0 ;  /* 0x00008000000079c5 */ /* 0x000fe40000010000 */
[----:B------:R-:W2:Y:S02]  /*1c70*/  SYNCS.PHASECHK.TRANS64.TRYWAIT P1, [UR40+0x32410], R0 ;  /* 0x03241000ff0075a7 */ /* 0x000ea40008020168 */
[----:B--2---:R-:W-:Y:S05]  /*1c80*/  @!P1 BRA `(.L_x_10144) ;  /* 0x000000d800a49947 */ /* 0x004fea0003800000 */
.L_x_10274:
[----:B------:R-:W-:Y:S05]  /*1c90*/  @!P0 BRA `(.L_x_10145) ;  /* 0x0000000000048947 */ /* 0x000fea0003800000 */
[----:B------:R-:W-:Y:S01]  /*1ca0*/  BPT.TRAP 0x1 ;  /* 0x000000040000795c */ /* 0x000fe20000300000 */
.L_x_10145:
[----:B------:R2:W3:Y:S01]  /*1cb0*/  SYNCS.PHASECHK.TRANS64.TRYWAIT P1, [UR52+0x32450], R3 ;  /* 0x03245003ff0075a7 */ /* 0x0004e20008020174 */
[----:B------:R-:W-:Y:S05]  /*1cc0*/  @!P0 BRA `(.L_x_10146) ;  /* 0x0000000000048947 */ /* 0x000fea0003800000 */
[----:B------:R-:W-:Y:S01]  /*1cd0*/  BPT.TRAP 0x1 ;  /* 0x000000040000795c */ /* 0x000fe20000300000 */
.L_x_10146:
[----:B---3--:R-:W-:Y:S05]  /*1ce0*/  @P1 BRA `(.L_x_10147) ;  /* 0x0000000000081947 */ /* 0x008fea0003800000 */
[----:B------:R-:W3:Y:S02]  /*1cf0*/  SYNCS.PHASECHK.TRANS64.TRYWAIT P1, [UR52+0x32450], R3 ;  /* 0x03245003ff0075a7 */ /* 0x000ee40008020174 */
[----:B---3--:R-:W-:Y:S05]  /*1d00*/  @!P1 BRA `(.L_x_10148) ;  /* 0x000000d8009c9947 */ /* 0x008fea0003800000 */
.L_x_10147:
        /* <DEDUP_REMOVED lines=10> */
[----:B------:R-:W-:Y:S01]  /*1db0*/  UIMAD UR5, UR38, 0xc00, UR7 ;  /* 0x00000c00260578a4 */ /* 0x000fe2000f8e0207 */
[----:B------:R-:W-:Y:S01]  /*1dc0*/  UMOV UR9, 0x40000040 ;  /* 0x4000004000097882 */ /* 0x000fe20000000000 */
[----:B------:R-:W-:Y:S01]  /*1dd0*/  UMOV UR11, 0x40000040 ;  /* 0x40000040000b7882 */ /* 0x000fe20000000000 */
[----:B------:R-:W-:Y:S02]  /*1de0*/  IMAD.U32 R13, RZ, RZ, UR9 ;  /* 0x00000009ff0d7e24 */ /* 0x000fe4000f8e00ff */
[----:B------:R-:W-:Y:S01]  /*1df0*/  UMOV UR8, UR4 ;  /* 0x0000000400087c82 */ /* 0x000fe20008000000 */
[----:B------:R-:W-:Y:S01]  /*1e00*/  UMOV UR13, 0x40000040 ;  /* 0x40000040000d7882 */ /* 0x000fe20000000000 */
[----:B------:R-:W-:Y:S01]  /*1e10*/  UMOV UR10, UR5 ;  /* 0x00000005000a7c82 */ /* 0x000fe20008000000 */
[----:B------:R-:W-:Y:S01]  /*1e20*/  IMAD.U32 R12, RZ, RZ, UR8 ;  /* 0x00000008ff0c7e24 */ /* 0x000fe2000f8e00ff */
[----:B------:R-:W-:Y:S01]  /*1e30*/  HGMMA.64x96x16.F32.BF16 R24, gdesc[UR8], R24, gsb0 ;  /* 0x01600000081879f0 */ /* 0x000fe20008001818 */
[----:B------:R-:W-:Y:S01]  /*1e40*/  UIADD3 UR8, UR4, 0x2, URZ ;  /* 0x0000000204087890 */ /* 0x000fe2000fffe03f */
[----:B------:R-:W-:Y:S01]  /*1e50*/  IMAD.U32 R11, RZ, RZ, UR13 ;  /* 0x0000000dff0b7e24 */ /* 0x000fe2000f8e00ff */
[----:B------:R-:W-:Y:S01]  /*1e60*/  UIADD3 UR9, UR5, 0x2, URZ ;  /* 0x0000000205097890 */ /* 0x000fe2000fffe03f */
[----:B------:R-:W-:Y:S01]  /*1e70*/  UMOV UR15, 0x40000040 ;  /* 0x40000040000f7882 */ /* 0x000fe20000000000 */
[----:B------:R-:W-:-:S03]  /*1e80*/  UIADD3 UR10, UR5, 0x302, URZ ;  /* 0x00000302050a7890 */ /* 0x000fc6000fffe03f */
[----:B------:R-:W-:Y:S01]  /*1e90*/  UMOV UR12, UR8 ;  /* 0x00000008000c7c82 */ /* 0x000fe20008000000 */
[----:B------:R-:W-:Y:S01]  /*1ea0*/  UIADD3 UR8, UR4, 0x4, URZ ;  /* 0x0000000404087890 */ /* 0x000fe2000fffe03f */
[----:B------:R-:W-:Y:S01]  /*1eb0*/  MOV R10, UR12 ;  /* 0x0000000c000a7c02 */ /* 0x000fe20008000f00 */
[----:B------:R-:W-:Y:S01]  /*1ec0*/  UMOV UR14, UR9 ;  /* 0x00000009000e7c82 */ /* 0x000fe20008000000 */
[----:B------:R-:W-:Y:S01]  /*1ed0*/  UIADD3 UR9, UR5, 0x4, URZ ;  /* 0x0000000405097890 */ /* 0x000fe2000fffe03f */
[----:B0-----:R-:W-:Y:S01]  /*1ee0*/  SHF.R.U32.HI R0, RZ, 0x7, R0 ;  /* 0x00000007ff007819 */ /* 0x001fe20000011600 */
[----:B------:R-:W-:Y:S01]  /*1ef0*/  UMOV UR11, 0x40000040 ;  /* 0x40000040000b7882 */ /* 0x000fe20000000000 */
[----:B------:R-:W-:Y:S02]  /*1f00*/  UIADD3 UR16, UR4, 0x406, URZ ;  /* 0x0000040604107890 */ /* 0x000fe4000fffe03f */
[----:B------:R-:W-:Y:S01]  /*1f10*/  UIADD3 UR18, UR5, 0x306, URZ ;  /* 0x0000030605127890 */ /* 0x000fe2000fffe03f */
[----:B------:R-:W-:Y:S01]  /*1f20*/  IADD3 R0, -R0, 0xb, RZ ;  /* 0x0000000b00007810 */ /* 0x000fe20007ffe1ff */
        /* <DEDUP_REMOVED lines=36> */
[----:B------:R-:W-:Y:S01]  /*2170*/  HGMMA.64x96x16.F32.BF16 R24, gdesc[UR12], R24, gsb0 ;  /* 0x016000000c1879f0 */ /* 0x000fe20008001818 */
[----:B------:R-:W-:Y:S01]  /*2180*/  UMOV UR12, UR8 ;  /* 0x00000008000c7c82 */ /* 0x000fe20008000000 */
[----:B------:R-:W-:Y:S01]  /*2190*/  UMOV UR13, 0x40000040 ;  /* 0x40000040000d7882 */ /* 0x000fe20000000000 */
[----:B------:R-:W-:Y:S01]  /*21a0*/  UMOV UR14, UR9 ;  /* 0x00000009000e7c82 */ /* 0x000fe20008000000 */
[----:B------:R-:W-:Y:S01]  /*21b0*/  UMOV UR15, 0x40000040 ;  /* 0x40000040000f7882 */ /* 0x000fe20000000000 */
[----:B------:R-:W-:Y:S01]  /*21c0*/  UIADD3 UR8, UR4, 0x6, URZ ;  /* 0x0000000604087890 */ /* 0x000fe2000fffe03f */
[----:B------:R-:W-:Y:S01]  /*21d0*/  IMAD.U32 R8, RZ, RZ, UR12 ;  /* 0x0000000cff087e24 */ /* 0x000fe2000f8e00ff */
[----:B------:R-:W-:Y:S01]  /*21e0*/  UIADD3 UR9, UR5, 0x6, URZ ;  /* 0x0000000605097890 */ /* 0x000fe2000fffe03f */
        /* <DEDUP_REMOVED lines=21> */
[----:B------:R-:W-:Y:S01]  /*2340*/  UMOV UR9, 0x40000040 ;  /* 0x4000004000097882 */ /* 0x000fe20000000000 */
[----:B------:R-:W-:Y:S01]  /*2350*/  IMAD.U32 R5, RZ, RZ, UR13 ;  /* 0x0000000dff057e24 */ /* 0x000fe2000f8e00ff */
        /* <DEDUP_REMOVED lines=44> */
.L_x_10149:
[----:B-12---:R-:W-:Y:S01]  /*2620*/  IMAD R3, R208, -0x60, R23 ;  /* 0xffffffa0d0037824 */ /* 0x006fe200078e0217 */
[----:B------:R-:W-:Y:S01]  /*2630*/  ULDC UR4, c[0x0][0xa80] ;  /* 0x0002a00000047ab9 */ /* 0x000fe20000000800 */
[----:B------:R-:W-:Y:S02]  /*2640*/  UIADD3 UR5, UR52, 0x32440, URZ ;  /* 0x0003244034057890 */ /* 0x000fe4000fffe03f */
[----:B------:R-:W-:Y:S01]  /*2650*/  VIADD R22, R3, 0x60 ;  /* 0x0000006003167836 */ /* 0x000fe20000000000 */
[----:B------:R-:W-:Y:S02]  /*2660*/  ULOP3.LUT UR6, UR6, 0x3000000, URZ, 0xfc, !UPT ;  /* 0x0300000006067892 */ /* 0x000fe4000f8efc3f */
[----:B------:R-:W-:Y:S01]  /*2670*/  UPRMT UR5, UR53, 0x654, UR5 ;  /* 0x0000065435057896 */ /* 0x000fe20008000005 */
[----:B------:R-:W-:Y:S01]  /*2680*/  IMAD R22, R223, -0x2, R22 ;  /* 0xfffffffedf167824 */ /* 0x000fe200078e0216 */
[----:B------:R-:W-:-:S04]  /*2690*/  UMOV UR11, 0x40000040 ;  /* 0x40000040000b7882 */ /* 0x000fc80000000000 */
[C---:B------:R-:W-:Y:S02]  /*26a0*/  ISETP.GT.AND P2, PT, R22.reuse, RZ, PT ;  /* 0x000000ff1600720c */ /* 0x040fe40003f44270 */
[C---:B------:R-:W-:Y:S01]  /*26b0*/  ISETP.GT.AND P1, PT, R22.reuse, 0x1, PT ;  /* 0x000000011600780c */ /* 0x040fe20003f24270 */
[----:B------:R-:W-:Y:S01]  /*26c0*/  SYNCS.ARRIVE.TRANS64.RED.A1T0 RZ, [UR5], RZ ;  /* 0x000000ffffff79a7 */ /* 0x000fe20008100405 */
[----:B------:R1:W-:Y:S01]  /*26d0*/  BAR.SYNC.DEFER_BLOCKING R205, 0x100 ;  /* 0x000400cd0000751d */ /* 0x0003e20000010000 */
[C---:B------:R-:W-:Y:S02]  /*26e0*/  ISETP.GT.AND P4, PT, R22.reuse, 0x10, PT ;  /* 0x000000101600780c */ /* 0x040fe40003f84270 */
[----:B------:R-:W-:Y:S02]  /*26f0*/  ISETP.GT.AND P6, PT, R22, 0x8, PT ;  /* 0x000000081600780c */ /* 0x000fe40003fc4270 */
[----:B------:R-:W-:Y:S02]  /*2700*/  FSEL R73, R24, -INF , P2 ;  /* 0xff80000018497808 */ /* 0x000fe40001000000 */
[----:B------:R-:W-:-:S02]  /*2710*/  FSEL R25, R25, -INF , P1 ;  /* 0xff80000019197808 */ /* 0x000fc40000800000 */
[----:B------:R-:W-:Y:S02]  /*2720*/  FSEL R24, R27, -INF , P1 ;  /* 0xff8000001b187808 */ /* 0x000fe40000800000 */
[----:B------:R-:W-:Y:S02]  /*2730*/  FSEL R157, R32, -INF , P4 ;  /* 0xff800000209d7808 */ /* 0x000fe40002000000 */
[----:B------:R-:W-:Y:S02]  /*2740*/  ISETP.GT.AND P5, PT, R22, 0x9, PT ;  /* 0x000000091600780c */ /* 0x000fe40003fa4270 */
[----:B------:R-:W-:Y:S02]  /*2750*/  FSEL R27, R28, -INF , P6 ;  /* 0xff8000001c1b7808 */ /* 0x000fe40003000000 */
[----:B------:R-:W-:Y:S02]  /*2760*/  FMNMX.FTZ R32, R73, R25, !PT ;  /* 0x0000001949207209 */ /* 0x000fe40007810000 */
[----:B------:R-:W-:-:S02]  /*2770*/  FSEL R29, R29, -INF , P5 ;  /* 0xff8000001d1d7808 */ /* 0x000fc40002800000 */
[----:B------:R-:W-:Y:S02]  /*2780*/  FMNMX.FTZ R32, R27, R32, !PT ;  /* 0x000000201b207209 */ /* 0x000fe40007810000 */
[----:B------:R-:W-:Y:S02]  /*2790*/  ISETP.GT.AND P3, PT, R22, 0x11, PT ;  /* 0x000000111600780c */ /* 0x000fe40003f64270 */
[----:B------:R-:W-:Y:S02]  /*27a0*/  FMNMX.FTZ R32, R29, R32, !PT ;  /* 0x000000201d207209 */ /* 0x000fe40007810000 */
[----:B------:R-:W-:Y:S02]  /*27b0*/  FSEL R26, R26, -INF , P2 ;  /* 0xff8000001a1a7808 */ /* 0x000fe40001000000 */
        /* <DEDUP_REMOVED lines=51> */
[----:B------:R-:W-:Y:S02]  /*2af0*/  FMNMX.FTZ R32, R167, R32, !PT ;  /* 0x00000020a7207209 */ /* 0x000fe40007810000 */
[----:B------:R-:W-:Y:S02]  /*2b00*/  FMNMX.FTZ R34, R180, R3, !PT ;  /* 0x00000003b4227209 */ /* 0x000fe40007810000 */
[----:B------:R-:W-:Y:S02]  /*2b10*/  FSEL R168, R50, -INF , P2 ;  /* 0xff80000032a87808 */ /* 0x000fe40001000000 */
[----:B------:R-:W-:Y:S02]  /*2b20*/  FMNMX.FTZ R3, R171, R32, !PT ;  /* 0x00000020ab037209 */ /* 0x000fe40007810000 */
[----:B------:R-:W-:-:S02]  /*2b30*/  FSEL R172, R51, -INF , P1 ;  /* 0xff80000033ac7808 */ /* 0x000fc40000800000 */
[----:B------:R-:W-:Y:S02]  /*2b40*/  FMNMX.FTZ R3, R168, R3, !PT ;  /* 0x00000003a8037209 */ /* 0x000fe40007810000 */
[----:B------:R-:W-:Y:S02]  /*2b50*/  ISETP.GT.AND P4, PT, R22, 0x40, PT ;  /* 0x000000401600780c */ /* 0x000fe40003f84270 */
[----:B------:R-:W-:Y:S02]  /*2b60*/  FSEL R176, R54, -INF , P6 ;  /* 0xff80000036b07808 */ /* 0x000fe40003000000 */
        /* <DEDUP_REMOVED lines=39> */
[----:B------:R-:W-:Y:S02]  /*2de0*/  FMNMX.FTZ R32, R187, R32, !PT ;  /* 0x00000020bb207209 */ /* 0x000fe40007810000 */
[----:B------:R-:W-:Y:S02]  /*2df0*/  FSEL R204, R71, -INF , P3 ;  /* 0xff80000047cc7808 */ /* 0x000fe40001800000 */
[----:B------:R-:W-:Y:S01]  /*2e00*/  FMNMX.FTZ R3, R200, R3, !PT ;  /* 0x00000003c8037209 */ /* 0x000fe20007810000 */
[----:B------:R-:W2:Y:S03]  /*2e10*/  SHFL.BFLY PT, R33, R32, 0x2, 0x1f ;  /* 0x0c401f0020217f89 */ /* 0x000ea600000e0000 */
[----:B------:R-:W-:Y:S01]  /*2e20*/  FMNMX.FTZ R31, R204, R3, !PT ;  /* 0x00000003cc1f7209 */ /* 0x000fe20007810000 */
[----:B------:R-:W-:Y:S01]  /*2e30*/  IMAD.U32 R3, RZ, RZ, UR4 ;  /* 0x00000004ff037e24 */ /* 0x000fe2000f8e00ff */
[----:B------:R-:W-:-:S03]  /*2e40*/  UIMAD UR4, UR38, 0xc00, UR6 ;  /* 0x00000c00260478a4 */ /* 0x000fc6000f8e0206 */
[----:B------:R-:W3:Y:S04]  /*2e50*/  SHFL.BFLY PT, R34, R31, 0x2, 0x1f ;  /* 0x0c401f001f227f89 */ /* 0x000ee800000e0000 */
[----:B------:R-:W-:Y:S01]  /*2e60*/  UMOV UR10, UR4 ;  /* 0x00000004000a7c82 */ /* 0x000fe20008000000 */
[----:B--2---:R-:W-:-:S05]  /*2e70*/  FMNMX.FTZ R33, R32, R33, !PT ;  /* 0x0000002120217209 */ /* 0x004fca0007810000 */
[----:B------:R-:W2:Y:S01]  /*2e80*/  SHFL.BFLY PT, R22, R33, 0x1, 0x1f ;  /* 0x0c201f0021167f89 */ /* 0x000ea200000e0000 */
[----:B---3--:R-:W-:-:S05]  /*2e90*/  FMNMX.FTZ R34, R31, R34, !PT ;  /* 0x000000221f227209 */ /* 0x008fca0007810000 */
[----:B------:R-:W3:Y:S01]  /*2ea0*/  SHFL.BFLY PT, R35, R34, 0x1, 0x1f ;  /* 0x0c201f0022237f89 */ /* 0x000ee200000e0000 */
[----:B--2---:R-:W-:-:S04]  /*2eb0*/  FMNMX.FTZ R22, R33, R22, !PT ;  /* 0x0000001621167209 */ /* 0x004fc80007810000 */
[C---:B------:R-:W-:Y:S01]  /*2ec0*/  FSETP.NEU.FTZ.AND P1, PT, R22.reuse, -INF , PT ;  /* 0xff8000001600780b */ /* 0x040fe20003f3d000 */
[----:B------:R-:W-:Y:S01]  /*2ed0*/  FMUL.FTZ R202, R22, R3 ;  /* 0x0000000316ca7220 */ /* 0x000fe20000410000 */
[----:B---3--:R-:W-:-:S04]  /*2ee0*/  FMNMX.FTZ R156, R34, R35, !PT ;  /* 0x00000023229c7209 */ /* 0x008fc80007810000 */
[----:B------:R-:W-:Y:S02]  /*2ef0*/  FSEL R202, R202, RZ, P1 ;  /* 0x000000ffcaca7208 */ /* 0x000fe40000800000 */
[C---:B------:R-:W-:Y:S01]  /*2f00*/  FSETP.NEU.FTZ.AND P1, PT, R156.reuse, -INF , PT ;  /* 0xff8000009c00780b */ /* 0x040fe20003f3d000 */
[-C--:B------:R-:W-:Y:S02]  /*2f10*/  FMUL.FTZ R203, R156, R3.reuse ;  /* 0x000000039ccb7220 */ /* 0x080fe40000410000 */
[-CC-:B------:R-:W-:Y:S01]  /*2f20*/  FFMA.FTZ R189, R73, R3.reuse, -R202.reuse ;  /* 0x0000000349bd7223 */ /* 0x180fe200000108ca */
[-CC-:B------:R-:W-:Y:S01]  /*2f30*/  FFMA.FTZ R190, R25, R3.reuse, -R202.reuse ;  /* 0x0000000319be7223 */ /* 0x180fe200000108ca */
[-CC-:B------:R-:W-:Y:S01]  /*2f40*/  FFMA.FTZ R191, R27, R3.reuse, -R202.reuse ;  /* 0x000000031bbf7223 */ /* 0x180fe200000108ca */
[----:B------:R-:W-:Y:S01]  /*2f50*/  FSEL R203, R203, RZ, P1 ;  /* 0x000000ffcbcb7208 */ /* 0x000fe20000800000 */
[-CC-:B------:R-:W-:Y:S01]  /*2f60*/  FFMA.FTZ R192, R29, R3.reuse, -R202.reuse ;  /* 0x000000031dc07223 */ /* 0x180fe200000108ca */
[-CC-:B-1----:R-:W-:Y:S01]  /*2f70*/  FFMA.FTZ R205, R165, R3.reuse, -R202.reuse ;  /* 0x00000003a5cd7223 */ /* 0x182fe200000108ca */
        /* <DEDUP_REMOVED lines=24> */
[----:B------:R-:W2:Y:S01]  /*3100*/  MUFU.EX2 R192, R192 ;  /* 0x000000c000c07308 */ /* 0x000ea20000000800 */
[----:B-1----:R-:W-:Y:S01]  /*3110*/  F2FP.BF16.F32.PACK_AB R152, R190, R189 ;  /* 0x000000bdbe98723e */ /* 0x002fe200000010ff */
        /* <DEDUP_REMOVED lines=15> */
[----:B--2---:R-:W-:Y:S01]  /*3210*/  F2FP.BF16.F32.PACK_AB R154, R192, R191 ;  /* 0x000000bfc09a723e */ /* 0x004fe200000010ff */
        /* <DEDUP_REMOVED lines=8> */
[-C--:B------:R-:W-:Y:S01]  /*32a0*/  FFMA.FTZ R187, R187, R3.reuse, -R202 ;  /* 0x00000003bbbb7223 */ /* 0x080fe200000108ca */
[----:B------:R-:W-:Y:S01]  /*32b0*/  FFMA.FTZ R203, R204, R3, -R203 ;  /* 0x00000003cccb7223 */ /* 0x000fe200000108cb */
[----:B------:R-:W-:-:S04]  /*32c0*/  FADD.FTZ R190, R189, R190 ;  /* 0x000000bebdbe7221 */ /* 0x000fc80000010000 */
[----:B------:R-:W2:Y:S01]  /*32d0*/  MUFU.EX2 R196, R196 ;  /* 0x000000c400c47308 */ /* 0x000ea20000000800 */
[----:B-1----:R-:W-:Y:S01]  /*32e0*/  F2FP.BF16.F32.PACK_AB R153, R194, R193 ;  /* 0x000000c1c299723e */ /* 0x002fe200000010ff */
[----:B------:R-:W-:Y:S01]  /*32f0*/  FADD.FTZ R194, R193, R194 ;  /* 0x000000c2c1c27221 */ /* 0x000fe20000010000 */
[----:B------:R-:W-:-:S04]  /*3300*/  FADD.FTZ R191, R191, R190 ;  /* 0x000000bebfbf7221 */ /* 0x000fc80000010000 */
[----:B------:R-:W-:Y:S01]  /*3310*/  FADD.FTZ R192, R192, R191 ;  /* 0x000000bfc0c07221 */ /* 0x000fe20000010000 */
[----:B------:R-:W1:Y:S08]  /*3320*/  MUFU.EX2 R157, R157 ;  /* 0x0000009d009d7308 */ /* 0x000e700000000800 */
[----:B------:R-:W3:Y:S01]  /*3330*/  MUFU.EX2 R159, R159 ;  /* 0x0000009f009f7308 */ /* 0x000ee20000000800 */
[----:B--2---:R-:W-:Y:S01]  /*3340*/  F2FP.BF16.F32.PACK_AB R155, R196, R195 ;  /* 0x000000c3c49b723e */ /* 0x004fe200000010ff */
[----:B------:R-:W-:-:S03]  /*3350*/  FADD.FTZ R195, R195, R194 ;  /* 0x000000c2c3c37221 */ /* 0x000fc60000010000 */
[----:B------:R-:W-:Y:S01]  /*3360*/  WARPGROUP.ARRIVE ;  /* 0x00000000000079c5 */ /* 0x000fe20000000000 */
[----:B------:R-:W-:Y:S02]  /*3370*/  FADD.FTZ R196, R196, R195 ;  /* 0x000000c3c4c47221 */ /* 0x000fe40000010000 */
[----:B------:R-:W2:Y:S01]  /*3380*/  MUFU.EX2 R161, R161 ;  /* 0x000000a100a17308 */ /* 0x000ea20000000800 */
[----:B-1----:R-:W-:Y:S02]  /*3390*/  FADD.FTZ R192, R157, R192 ;  /* 0x000000c09dc07221 */ /* 0x002fe40000010000 */
[----:B------:R-:W-:Y:S01]  /*33a0*/  HGMMA.64x256x16.F32.BF16 R24, R152, gdesc[UR8].tnspB, RZ, !UPT, gsb0 ;  /* 0x43e0000898187df0 */ /* 0x000fe2000c0018ff */
[----:B------:R-:W-:Y:S01]  /*33b0*/  UIADD3 UR10, UR4, 0x80, URZ ;  /* 0x00000080040a7890 */ /* 0x000fe2000fffe03f */
[----:B------:R-:W-:-:S03]  /*33c0*/  UMOV UR11, 0x40000040 ;  /* 0x40000040000b7882 */ /* 0x000fc60000000000 */
[----:B------:R-:W-:Y:S01]  /*33d0*/  MUFU.EX2 R205, R205 ;  /* 0x000000cd00cd7308 */ /* 0x000fe20000000800 */
[----:B---3--:R-:W-:-:S07]  /*33e0*/  FADD.FTZ R192, R159, R192 ;  /* 0x000000c09fc07221 */ /* 0x008fce0000010000 */
[----:B------:R-:W-:Y:S01]  /*33f0*/  MUFU.EX2 R165, R165 ;  /* 0x000000a500a57308 */ /* 0x000fe20000000800 */
[----:B--2---:R-:W-:-:S07]  /*3400*/  FADD.FTZ R192, R161, R192 ;  /* 0x000000c0a1c07221 */ /* 0x004fce0000010000 */
[----:B------:R-:W1:Y:S08]  /*3410*/  MUFU.EX2 R158, R158 ;  /* 0x0000009e009e7308 */ /* 0x000e700000000800 */
[----:B------:R-:W-:Y:S08]  /*3420*/  MUFU.EX2 R160, R160 ;  /* 0x000000a000a07308 */ /* 0x000ff00000000800 */
[----:B------:R-:W2:Y:S08]  /*3430*/  MUFU.EX2 R163, R163 ;  /* 0x000000a300a37308 */ /* 0x000eb00000000800 */
[----:B------:R-:W3:Y:S08]  /*3440*/  MUFU.EX2 R162, R162 ;  /* 0x000000a200a27308 */ /* 0x000ef00000000800 */
[----:B------:R-:W-:Y:S08]  /*3450*/  MUFU.EX2 R166, R166 ;  /* 0x000000a600a67308 */ /* 0x000ff00000000800 */
[----:B------:R-:W-:Y:S08]  /*3460*/  MUFU.EX2 R169, R169 ;  /* 0x000000a900a97308 */ /* 0x000ff00000000800 */
[----:B------:R-:W-:Y:S08]  /*3470*/  MUFU.EX2 R173, R173 ;  /* 0x000000ad00ad7308 */ /* 0x000ff00000000800 */
[----:B------:R-:W4:Y:S08]  /*3480*/  MUFU.EX2 R206, R206 ;  /* 0x000000ce00ce7308 */ /* 0x000f300000000800 */
[----:B------:R-:W5:Y:S08]  /*3490*/  MUFU.EX2 R164, R164 ;  /* 0x000000a400a47308 */ /* 0x000f700000000800 */
[----:B------:R-:W-:Y:S08]  /*34a0*/  MUFU.EX2 R167, R167 ;  /* 0x000000a700a77308 */ /* 0x000ff00000000800 */
[----:B------:R-:W0:Y:S08]  /*34b0*/  MUFU.EX2 R171, R171 ;  /* 0x000000ab00ab7308 */ /* 0x000e300000000800 */
[----:B------:R-:W0:Y:S08]  /*34c0*/  MUFU.EX2 R170, R170 ;  /* 0x000000aa00aa7308 */ /* 0x000e300000000800 */
[----:B------:R-:W-:Y:S08]  /*34d0*/  MUFU.EX2 R174, R174 ;  /* 0x000000ae00ae7308 */ /* 0x000ff00000000800 */
[----:B------:R-:W-:Y:S08]  /*34e0*/  MUFU.EX2 R177, R177 ;  /* 0x000000b100b17308 */ /* 0x000ff00000000800 */
[----:B------:R-:W-:Y:S08]  /*34f0*/  MUFU.EX2 R180, R180 ;  /* 0x000000b400b47308 */ /* 0x000ff00000000800 */
[----:B------:R-:W0:Y:S08]  /*3500*/  MUFU.EX2 R168, R168 ;  /* 0x000000a800a87308 */ /* 0x000e300000000800 */
[----:B------:R-:W0:Y:S08]  /*3510*/  MUFU.EX2 R172, R172 ;  /* 0x000000ac00ac7308 */ /* 0x000e300000000800 */
[----:B------:R-:W0:Y:S08]  /*3520*/  MUFU.EX2 R176, R176 ;  /* 0x000000b000b07308 */ /* 0x000e300000000800 */
[----:B------:R-:W0:Y:S08]  /*3530*/  MUFU.EX2 R184, R184 ;  /* 0x000000b800b87308 */ /* 0x000e300000000800 */
[----:B------:R-:W-:Y:S08]  /*3540*/  MUFU.EX2 R175, R175 ;  /* 0x000000af00af7308 */ /* 0x000ff00000000800 */
[----:B------:R-:W-:Y:S08]  /*3550*/  MUFU.EX2 R178, R178 ;  /* 0x000000b200b27308 */ /* 0x000ff00000000800 */
[----:B------:R-:W-:Y:S08]  /*3560*/  MUFU.EX2 R181, R181 ;  /* 0x000000b500b57308 */ /* 0x000ff00000000800 */
[----:B------:R-:W-:Y:S08]  /*3570*/  MUFU.EX2 R185, R185 ;  /* 0x000000b900b97308 */ /* 0x000ff00000000800 */
[----:B------:R-:W0:Y:S08]  /*3580*/  MUFU.EX2 R182, R182 ;  /* 0x000000b600b67308 */ /* 0x000e300000000800 */
[----:B------:R-:W0:Y:S08]  /*3590*/  MUFU.EX2 R188, R188 ;  /* 0x000000bc00bc7308 */ /* 0x000e300000000800 */
[----:B------:R-:W-:Y:S08]  /*35a0*/  MUFU.EX2 R198, R198 ;  /* 0x000000c600c67308 */ /* 0x000ff00000000800 */
[----:B------:R-:W0:Y:S08]  /*35b0*/  MUFU.EX2 R201, R201 ;  /* 0x000000c900c97308 */ /* 0x000e300000000800 */
[----:B------:R-:W-:Y:S08]  /*35c0*/  MUFU.EX2 R179, R179 ;  /* 0x000000b300b37308 */ /* 0x000ff00000000800 */
[----:B------:R-:W-:Y:S08]  /*35d0*/  MUFU.EX2 R183, R183 ;  /* 0x000000b700b77308 */ /* 0x000ff00000000800 */
[----:B------:R-:W-:Y:S08]  /*35e0*/  MUFU.EX2 R186, R186 ;  /* 0x000000ba00ba7308 */ /* 0x000ff00000000800 */
[----:B------:R-:W-:Y:S08]  /*35f0*/  MUFU.EX2 R187, R187 ;  /* 0x000000bb00bb7308 */ /* 0x000ff00000000800 */
[----:B------:R-:W0:Y:S01]  /*3600*/  MUFU.EX2 R197, R197 ;  /* 0x000000c500c57308 */ /* 0x000e220000000800 */
[----:B------:R-:W-:-:S02]  /*3610*/  WARPGROUP.DEPBAR.LE gsb0, 0x0 ;  /* 0x00008000000079c5 */ /* 0x000fc40000010000 */
[----:B------:R-:W-:Y:S02]  /*3620*/  F2FP.BF16.F32.PACK_AB R152, R159, R157 ;  /* 0x0000009d9f98723e */ /* 0x000fe400000010ff */
[C---:B-1----:R-:W-:Y:S01]  /*3630*/  F2FP.BF16.F32.PACK_AB R153, R158.reuse, R165 ;  /* 0x000000a59e99723e */ /* 0x042fe200000010ff */
[----:B------:R-:W-:Y:S01]  /*3640*/  FADD.FTZ R165, R165, R196 ;  /* 0x000000c4a5a57221 */ /* 0x000fe20000010000 */
[----:B------:R-:W-:Y:S01]  /*3650*/  F2FP.BF16.F32.PACK_AB R154, R205, R161 ;  /* 0x000000a1cd9a723e */ /* 0x000fe200000010ff */
[----:B------:R-:W1:Y:S01]  /*3660*/  MUFU.EX2 R199, R199 ;  /* 0x000000c700c77308 */ /* 0x000e620000000800 */
[----:B--2---:R-:W-:Y:S01]  /*3670*/  F2FP.BF16.F32.PACK_AB R155, R163, R160 ;  /* 0x000000a0a39b723e */ /* 0x004fe200000010ff */
[----:B------:R-:W-:Y:S01]  /*3680*/  FADD.FTZ R165, R158, R165 ;  /* 0x000000a59ea57221 */ /* 0x000fe20000010000 */
[----:B------:R-:W-:Y:S02]  /*3690*/  FADD.FTZ R205, R205, R192 ;  /* 0x000000c0cdcd7221 */ /* 0x000fe40000010000 */
[----:B------:R-:W-:Y:S01]  /*36a0*/  WARPGROUP.ARRIVE ;  /* 0x00000000000079c5 */ /* 0x000fe20000000000 */
[----:B------:R-:W-:Y:S01]  /*36b0*/  FADD.FTZ R160, R160, R165 ;  /* 0x000000a5a0a07221 */ /* 0x000fe20000010000 */
[----:B---3--:R-:W-:Y:S01]  /*36c0*/  FADD.FTZ R205, R162, R205 ;  /* 0x000000cda2cd7221 */ /* 0x008fe20000010000 */
[----:B------:R-:W-:Y:S02]  /*36d0*/  MUFU.EX2 R200, R200 ;  /* 0x000000c800c87308 */ /* 0x000fe40000000800 */
[----:B------:R-:W-:Y:S01]  /*36e0*/  FADD.FTZ R163, R163, R160 ;  /* 0x000000a0a3a37221 */ /* 0x000fe20000010000 */
[----:B------:R-:W-:Y:S01]  /*36f0*/  HGMMA.64x256x16.F32.BF16 R24, R152, gdesc[UR8].tnspB, R24, gsb0 ;  /* 0x43e0000898187df0 */ /* 0x000fe20008001818 */
[----:B------:R-:W-:Y:S01]  /*3700*/  UIADD3 UR10, UR4, 0x100, URZ ;  /* 0x00000100040a7890 */ /* 0x000fe2000fffe03f */
[----:B------:R-:W-:Y:S01]  /*3710*/  UMOV UR11, 0x40000040 ;  /* 0x40000040000b7882 */ /* 0x000fe20000000000 */
[----:B----4-:R-:W-:-:S02]  /*3720*/  FADD.FTZ R163, R206, R163 ;  /* 0x000000a3cea37221 */ /* 0x010fc40000010000 */
[----:B------:R-:W2:Y:S01]  /*3730*/  MUFU.EX2 R203, R203 ;  /* 0x000000cb00cb7308 */ /* 0x000ea20000000800 */
[----:B------:R-:W-:Y:S02]  /*3740*/  WARPGROUP.DEPBAR.LE gsb0, 0x0 ;  /* 0x00008000000079c5 */ /* 0x000fe40000010000 */
[C---:B------:R-:W-:Y:S01]  /*3750*/  F2FP.BF16.F32.PACK_AB R152, R166.reuse, R162 ;  /* 0x000000a2a698723e */ /* 0x040fe200000010ff */
[----:B------:R-:W-:Y:S01]  /*3760*/  FADD.FTZ R166, R166, R205 ;  /* 0x000000cda6a67221 */ /* 0x000fe20000010000 */
[C---:B-----5:R-:W-:Y:S01]  /*3770*/  F2FP.BF16.F32.PACK_AB R153, R164.reuse, R206 ;  /* 0x000000cea499723e */ /* 0x060fe200000010ff */
        /* <DEDUP_REMOVED lines=13> */
[----:B------:R-:W-:-:S04]  /*3850*/  FADD.FTZ R171, R172, R171 ;  /* 0x000000abacab7221 */ /* 0x000fc80000010000 */
[----:B------:R-:W-:-:S04]  /*3860*/  FADD.FTZ R171, R176, R171 ;  /* 0x000000abb0ab7221 */ /* 0x000fc80000010000 */
[----:B------:R-:W-:-:S04]  /*3870*/  FADD.FTZ R171, R184, R171 ;  /* 0x000000abb8ab7221 */ /* 0x000fc80000010000 */
[----:B------:R-:W-:-:S04]  /*3880*/  FADD.FTZ R171, R182, R171 ;  /* 0x000000abb6ab7221 */ /* 0x000fc80000010000 */
[----:B------:R-:W-:Y:S01]  /*3890*/  FADD.FTZ R171, R188, R171 ;  /* 0x000000abbcab7221 */ /* 0x000fe20000010000 */
[----:B------:R-:W-:Y:S02]  /*38a0*/  WARPGROUP.DEPBAR.LE gsb0, 0x0 ;  /* 0x00008000000079c5 */ /* 0x000fe40000010000 */
[C---:B------:R-:W-:Y:S01]  /*38b0*/  F2FP.BF16.F32.PACK_AB R152, R174.reuse, R170 ;  /* 0x000000aaae98723e */ /* 0x040fe200000010ff */
[----:B------:R-:W-:Y:S01]  /*38c0*/  FADD.FTZ R174, R174, R173 ;  /* 0x000000adaeae7221 */ /* 0x000fe20000010000 */
[----:B------:R-:W-:Y:S02]  /*38d0*/  F2FP.BF16.F32.PACK_AB R153, R172, R168 ;  /* 0x000000a8ac99723e */ /* 0x000fe400000010ff */
[----:B------:R-:W-:Y:S01]  /*38e0*/  F2FP.BF16.F32.PACK_AB R154, R180, R177 ;  /* 0x000000b1b49a723e */ /* 0x000fe200000010ff */
[----:B------:R-:W-:Y:S01]  /*38f0*/  FADD.FTZ R177, R177, R174 ;  /* 0x000000aeb1b17221 */ /* 0x000fe20000010000 */
[----:B------:R-:W-:-:S03]  /*3900*/  F2FP.BF16.F32.PACK_AB R155, R184, R176 ;  /* 0x000000b0b89b723e */ /* 0x000fc600000010ff */
[----:B------:R-:W-:Y:S01]  /*3910*/  FADD.FTZ R180, R180, R177 ;  /* 0x000000b1b4b47221 */ /* 0x000fe20000010000 */
[----:B------:R-:W-:-:S06]  /*3920*/  WARPGROUP.ARRIVE ;  /* 0x00000000000079c5 */ /* 0x000fcc0000000000 */
[----:B------:R-:W-:Y:S01]  /*3930*/  HGMMA.64x256x16.F32.BF16 R24, R152, gdesc[UR8].tnspB, R24, gsb0 ;  /* 0x43e0000898187df0 */ /* 0x000fe20008001818 */
[----:B------:R-:W-:Y:S01]  /*3940*/  UIADD3 UR10, UR4, 0x200, URZ ;  /* 0x00000200040a7890 */ /* 0x000fe2000fffe03f */
[----:B------:R-:W-:Y:S01]  /*3950*/  UMOV UR11, 0x40000040 ;  /* 0x40000040000b7882 */ /* 0x000fe20000000000 */
[----:B------:R-:W-:Y:S02]  /*3960*/  WARPGROUP.DEPBAR.LE gsb0, 0x0 ;  /* 0x00008000000079c5 */ /* 0x000fe40000010000 */
[----:B------:R-:W-:Y:S01]  /*3970*/  F2FP.BF16.F32.PACK_AB R152, R178, R175 ;  /* 0x000000afb298723e */ /* 0x000fe200000010ff */
[----:B------:R-:W-:Y:S01]  /*3980*/  FADD.FTZ R175, R175, R180 ;  /* 0x000000b4afaf7221 */ /* 0x000fe20000010000 */
[----:B------:R-:W-:Y:S02]  /*3990*/  F2FP.BF16.F32.PACK_AB R153, R188, R182 ;  /* 0x000000b6bc99723e */ /* 0x000fe400000010ff */
        /* <DEDUP_REMOVED lines=11> */
[----:B------:R-:W-:Y:S01]  /*3a50*/  FADD.FTZ R178, R179, R178 ;  /* 0x000000b2b3b27221 */ /* 0x000fe20000010000 */
[----:B------:R-:W-:Y:S01]  /*3a60*/  UMOV UR11, 0x40000040 ;  /* 0x40000040000b7882 */ /* 0x000fe20000000000 */
[----:B------:R-:W-:Y:S02]  /*3a70*/  WARPGROUP.DEPBAR.LE gsb0, 0x0 ;  /* 0x00008000000079c5 */ /* 0x000fe40000010000 */
[C---:B------:R-:W-:Y:S01]  /*3a80*/  F2FP.BF16.F32.PACK_AB R152, R183.reuse, R179 ;  /* 0x000000b3b798723e */ /* 0x040fe200000010ff */
[----:B------:R-:W-:Y:S01]  /*3a90*/  FADD.FTZ R183, R183, R178 ;  /* 0x000000b2b7b77221 */ /* 0x000fe20000010000 */
[C---:B-1----:R-:W-:Y:S01]  /*3aa0*/  F2FP.BF16.F32.PACK_AB R153, R199.reuse, R197 ;  /* 0x000000c5c799723e */ /* 0x042fe200000010ff */
[----:B------:R-:W-:Y:S01]  /*3ab0*/  FADD.FTZ R199, R199, R198 ;  /* 0x000000c6c7c77221 */ /* 0x000fe20000010000 */
[----:B------:R-:W-:Y:S01]  /*3ac0*/  F2FP.BF16.F32.PACK_AB R154, R187, R186 ;  /* 0x000000babb9a723e */ /* 0x000fe200000010ff */
[----:B------:R-:W-:Y:S01]  /*3ad0*/  FADD.FTZ R186, R186, R183 ;  /* 0x000000b7baba7221 */ /* 0x000fe20000010000 */
[----:B--2---:R-:W-:Y:S01]  /*3ae0*/  F2FP.BF16.F32.PACK_AB R155, R203, R200 ;  /* 0x000000c8cb9b723e */ /* 0x004fe200000010ff */
[----:B------:R-:W-:-:S02]  /*3af0*/  FADD.FTZ R200, R200, R199 ;  /* 0x000000c7c8c87221 */ /* 0x000fc40000010000 */
[----:B------:R-:W-:Y:S01]  /*3b00*/  FADD.FTZ R205, R187, R186 ;  /* 0x000000babbcd7221 */ /* 0x000fe20000010000 */
[----:B------:R-:W-:Y:S01]  /*3b10*/  WARPGROUP.ARRIVE ;  /* 0x00000000000079c5 */ /* 0x000fe20000000000 */
[----:B------:R-:W-:-:S11]  /*3b20*/  FADD.FTZ R203, R203, R200 ;  /* 0x000000c8cbcb7221 */ /* 0x000fd60000010000 */
[----:B------:R-:W-:Y:S03]  /*3b30*/  HGMMA.64x256x16.F32.BF16 R24, R152, gdesc[UR8].tnspB, R24, gsb0 ;  /* 0x43e0000898187df0 */ /* 0x000fe60008001818 */
[----:B------:R-:W-:Y:S02]  /*3b40*/  WARPGROUP.DEPBAR.LE gsb0, 0x0 ;  /* 0x00008000000079c5 */ /* 0x000fe40000010000 */
[----:B------:R-:W-:Y:S05]  /*3b50*/  @!P0 BRA `(.L_x_10150) ;  /* 0x0000000000048947 */ /* 0x000fea0003800000 */
[----:B------:R-:W-:Y:S01]  /*3b60*/  BPT.TRAP 0x1 ;  /* 0x000000040000795c */ /* 0x000fe20000300000 */
.L_x_10150:
[----:B------:R-:W-:Y:S01]  /*3b70*/  UIADD3 UR52, UR52, 0x32460, URZ ;  /* 0x0003246034347890 */ /* 0x000fe2000fffe03f */
[----:B------:R-:W-:-:S03]  /*3b80*/  ISETP.GE.AND P1, PT, R23, 0x61, PT ;  /* 0x000000611700780c */ /* 0x000fc60003f26270 */
[----:B------:R-:W-:-:S09]  /*3b90*/  UPRMT UR52, UR53, 0x654, UR52 ;  /* 0x0000065435347896 */ /* 0x000fd20008000034 */
[----:B------:R-:W-:Y:S01]  /*3ba0*/  SYNCS.ARRIVE.TRANS64.RED.A1T0 RZ, [UR52], RZ ;  /* 0x000000ffffff79a7 */ /* 0x000fe20008100434 */
[----:B------:R-:W-:Y:S05]  /*3bb0*/  @!P1 BRA `(.L_x_10151) ;  /* 0x0000002000dc9947 */ /* 0x000fea0003800000 */
[----:B------:R-:W-:Y:S02]  /*3bc0*/  VIADD R23, R208, 0xfffffffe ;  /* 0xfffffffed0177836 */ /* 0x000fe40000000000 */
[----:B------:R-:W-:Y:S02]  /*3bd0*/  IMAD.MOV.U32 R207, RZ, RZ, R156 ;  /* 0x000000ffffcf7224 */ /* 0x000fe400078e009c */
[----:B------:R-:W-:-:S07]  /*3be0*/  IMAD.MOV.U32 R200, RZ, RZ, R22 ;  /* 0x000000ffffc87224 */ /* 0x000fce00078e0016 */
.L_x_10162:
[----:B------:R-:W-:Y:S01]  /*3bf0*/  UIADD3 UR38, UR38, 0x1, URZ ;  /* 0x0000000126267890 */ /* 0x000fe2000fffe03f */
[C---:B------:R-:W-:Y:S01]  /*3c00*/  ISETP.GT.AND P1, PT, R23.reuse, RZ, PT ;  /* 0x000000ff1700720c */ /* 0x040fe20003f24270 */
[----:B------:R-:W-:Y:S02]  /*3c10*/  VIADD R23, R23, 0xffffffff ;  /* 0xffffffff17177836 */ /* 0x000fe40000000000 */
[----:B------:R-:W-:-:S04]  /*3c20*/  UISETP.NE.AND UP0, UPT, UR38, 0x2, UPT ;  /* 0x000000022600788c */ /* 0x000fc8000bf05270 */
[----:B------:R-:W-:Y:S02]  /*3c30*/  USEL UR4, URZ, 0x1, UP0 ;  /* 0x000000013f047887 */ /* 0x000fe40008000000 */
[----:B------:R-:W-:Y:S02]  /*3c40*/  USEL UR38, UR38, URZ, UP0 ;  /* 0x0000003f26267287 */ /* 0x000fe40008000000 */
[----:B------:R-:W-:Y:S01]  /*3c50*/  ULOP3.LUT UR39, UR39, UR4, URZ, 0x3c, !UPT ;  /* 0x0000000427277292 */ /* 0x000fe2000f8e3c3f */
[----:B------:R-:W-:Y:S11]  /*3c60*/  @!P0 BRA `(.L_x_10152) ;  /* 0x0000000000048947 */ /* 0x000ff60003800000 */
[----:B------:R-:W-:Y:S01]  /*3c70*/  BPT.TRAP 0x1 ;  /* 0x000000040000795c */ /* 0x000fe20000300000 */
.L_x_10152:
        /* <DEDUP_REMOVED lines=9> */
.L_x_10153:
[----:B-1----:R-:W-:Y:S05]  /*3d10*/  @P2 BRA `(.L_x_10154) ;  /* 0x0000000000082947 */ /* 0x002fea0003800000 */
[----:B------:R-:W1:Y:S02]  /*3d20*/  SYNCS.PHASECHK.TRANS64.TRYWAIT P2, [UR4+0x32430], R0 ;  /* 0x03243000ff0075a7 */ /* 0x000e640008040144 */
[----:B-1----:R-:W-:Y:S05]  /*3d30*/  @!P2 BRA `(.L_x_10155) ;  /* 0x000000b800a8a947 */ /* 0x002fea0003800000 */
.L_x_10154:
[----:B------:R-:W-:Y:S01]  /*3d40*/  R2UR UR52, R20 ;  /* 0x00000000143472ca */ /* 0x000fe200000e0000 */
[----:B------:R-:W-:Y:S01]  /*3d50*/  UIMAD UR5, UR38, 0x300, UR60 ;  /* 0x00000300260578a4 */ /* 0x000fe2000f8e023c */
[----:B------:R-:W-:Y:S01]  /*3d60*/  R2UR UR53, R21 ;  /* 0x00000000153572ca */ /* 0x000fe200000e0000 */
[----:B------:R-:W-:Y:S01]  /*3d70*/  WARPGROUP.ARRIVE ;  /* 0x00000000000079c5 */ /* 0x000fe20000000000 */
[----:B------:R-:W-:-:S04]  /*3d80*/  UMOV UR55, 0x40000040 ;  /* 0x4000004000377882 */ /* 0x000fc80000000000 */
[----:B------:R-:W-:-:S07]  /*3d90*/  UMOV UR54, UR5 ;  /* 0x0000000500367c82 */ /* 0x000fce0008000000 */
[----:B------:R-:W-:Y:S01]  /*3da0*/  HGMMA.64x96x16.F32.BF16 R152, gdesc[UR52], RZ, !UPT, gsb0 ;  /* 0x01600000349879f0 */ /* 0x000fe2000c0018ff */
[----:B------:R-:W-:Y:S01]  /*3db0*/  R2UR UR52, R18 ;  /* 0x00000000123472ca */ /* 0x000fe200000e0000 */
[----:B------:R-:W-:Y:S01]  /*3dc0*/  UIADD3 UR54, UR5, 0x2, URZ ;  /* 0x0000000205367890 */ /* 0x000fe2000fffe03f */
[----:B------:R-:W-:Y:S01]  /*3dd0*/  R2UR UR53, R19 ;  /* 0x00000000133572ca */ /* 0x000fe200000e0000 */
[----:B------:R-:W-:Y:S01]  /*3de0*/  UMOV UR55, 0x40000040 ;  /* 0x4000004000377882 */ /* 0x000fe20000000000 */
[----:B------:R-:W-:Y:S02]  /*3df0*/  WARPGROUP.DEPBAR.LE gsb0, 0x0 ;  /* 0x00008000000079c5 */ /* 0x000fe40000010000 */
[----:B------:R-:W-:-:S09]  /*3e00*/  WARPGROUP.ARRIVE ;  /* 0x00000000000079c5 */ /* 0x000fd20000000000 */
[----:B------:R-:W-:Y:S01]  /*3e10*/  HGMMA.64x96x16.F32.BF16 R152, gdesc[UR52], R152, gsb0 ;  /* 0x01600000349879f0 */ /* 0x000fe20008001898 */
        /* <DEDUP_REMOVED lines=13> */
[----:B------:R-:W-:Y:S03]  /*3ef0*/  HGMMA.64x96x16.F32.BF16 R152, gdesc[UR52], R152, gsb0 ;  /* 0x01600000349879f0 */ /* 0x000fe60008001898 */
[----:B------:R-:W-:Y:S02]  /*3f00*/  WARPGROUP.DEPBAR.LE gsb0, 0x0 ;  /* 0x00008000000079c5 */ /* 0x000fe40000010000 */
[----:B------:R-:W-:Y:S05]  /*3f10*/  @!P0 BRA `(.L_x_10156) ;  /* 0x0000000000048947 */ /* 0x000fea0003800000 */
[----:B------:R-:W-:Y:S01]  /*3f20*/  BPT.TRAP 0x1 ;  /* 0x000000040000795c */ /* 0x000fe20000300000 */
.L_x_10156:
[----:B------:R2:W3:Y:S01]  /*3f30*/  SYNCS.PHASECHK.TRANS64.TRYWAIT P2, [UR4+0x32450], R0 ;  /* 0x03245000ff0075a7 */ /* 0x0004e20008040144 */
[----:B------:R-:W-:Y:S05]  /*3f40*/  @!P0 BRA `(.L_x_10157) ;  /* 0x0000000000048947 */ /* 0x000fea0003800000 */
[----:B------:R-:W-:Y:S01]  /*3f50*/  BPT.TRAP 0x1 ;  /* 0x000000040000795c */ /* 0x000fe20000300000 */
.L_x_10157:
[----:B---3--:R-:W-:Y:S05]  /*3f60*/  @P2 BRA `(.L_x_10158) ;  /* 0x0000000000082947 */ /* 0x008fea0003800000 */
[----:B------:R-:W3:Y:S02]  /*3f70*/  SYNCS.PHASECHK.TRANS64.TRYWAIT P2, [UR4+0x32450], R0 ;  /* 0x03245000ff0075a7 */ /* 0x000ee40008040144 */
[----:B---3--:R-:W-:Y:S05]  /*3f80*/  @!P2 BRA `(.L_x_10159) ;  /* 0x000000b8002ca947 */ /* 0x008fea0003800000 */
.L_x_10158:
[----:B------:R-:W-:Y:S01]  /*3f90*/  R2UR UR52, R12 ;  /* 0x000000000c3472ca */ /* 0x000fe200000e0000 */
[----:B------:R-:W-:Y:S01]  /*3fa0*/  UIMAD UR5, UR38, 0xc00, UR7 ;  /* 0x00000c00260578a4 */ /* 0x000fe2000f8e0207 */
[----:B------:R-:W-:Y:S01]  /*3fb0*/  R2UR UR53, R13 ;  /* 0x000000000d3572ca */ /* 0x000fe200000e0000 */
[----:B------:R-:W-:Y:S01]  /*3fc0*/  WARPGROUP.ARRIVE ;  /* 0x00000000000079c5 */ /* 0x000fe20000000000 */
[----:B------:R-:W-:Y:S01]  /*3fd0*/  UMOV UR55, 0x40000040 ;  /* 0x4000004000377882 */ /* 0x000fe20000000000 */
[----:B------:R-:W-:-:S04]  /*3fe0*/  UIADD3 UR10, UR5, 0x302, URZ ;  /* 0x00000302050a7890 */ /* 0x000fc8000fffe03f */
[----:B-1----:R-:W1:Y:S01]  /*3ff0*/  S2R R3, SR_TID.X ;  /* 0x0000000000037919 */ /* 0x002e620000002100 */
[----:B------:R-:W-:Y:S01]  /*4000*/  UMOV UR11, 0x40000040 ;  /* 0x40000040000b7882 */ /* 0x000fe20000000000 */
[----:B------:R-:W-:Y:S01]  /*4010*/  UMOV UR54, UR5 ;  /* 0x0000000500367c82 */ /* 0x000fe20008000000 */
[----:B------:R-:W-:Y:S01]  /*4020*/  UIADD3 UR14, UR5, 0x304, URZ ;  /* 0x00000304050e7890 */ /* 0x000fe2000fffe03f */
[----:B------:R-:W-:Y:S01]  /*4030*/  UMOV UR15, 0x40000040 ;  /* 0x40000040000f7882 */ /* 0x000fe20000000000 */
[----:B------:R-:W-:Y:S01]  /*4040*/  UIADD3 UR18, UR5, 0x306, URZ ;  /* 0x0000030605127890 */ /* 0x000fe2000fffe03f */
[----:B------:R-:W-:Y:S01]  /*4050*/  UMOV UR19, 0x40000040 ;  /* 0x4000004000137882 */ /* 0x000fe20000000000 */
[----:B------:R-:W-:Y:S01]  /*4060*/  HGMMA.64x96x16.F32.BF16 R152, gdesc[UR52], R152, gsb0 ;  /* 0x01600000349879f0 */ /* 0x000fe20008001898 */
[----:B------:R-:W-:Y:S01]  /*4070*/  R2UR UR52, R10 ;  /* 0x000000000a3472ca */ /* 0x000fe200000e0000 */
[----:B------:R-:W-:Y:S01]  /*4080*/  UIADD3 UR54, UR5, 0x2, URZ ;  /* 0x0000000205367890 */ /* 0x000fe2000fffe03f */
[----:B------:R-:W-:Y:S01]  /*4090*/  R2UR UR53, R11 ;  /* 0x000000000b3572ca */ /* 0x000fe200000e0000 */
[----:B------:R-:W-:Y:S01]  /*40a0*/  UMOV UR55, 0x40000040 ;  /* 0x4000004000377882 */ /* 0x000fe20000000000 */
[----:B------:R-:W-:Y:S01]  /*40b0*/  UIADD3 UR22, UR5, 0x600, URZ ;  /* 0x0000060005167890 */ /* 0x000fe2000fffe03f */
        /* <DEDUP_REMOVED lines=12> */
[----:B-1----:R-:W-:Y:S01]  /*4180*/  SHF.R.U32.HI R3, RZ, 0x7, R3 ;  /* 0x00000007ff037819 */ /* 0x002fe20000011603 */
[----:B------:R-:W-:-:S03]  /*4190*/  UMOV UR51, 0x40000040 ;  /* 0x4000004000337882 */ /* 0x000fc60000000000 */
[----:B0-2---:R-:W-:Y:S01]  /*41a0*/  IADD3 R0, -R3, 0xb, RZ ;  /* 0x0000000b03007810 */ /* 0x005fe20007ffe1ff */
[----:B------:R-:W-:Y:S02]  /*41b0*/  WARPGROUP.DEPBAR.LE gsb0, 0x0 ;  /* 0x00008000000079c5 */ /* 0x000fe40000010000 */
[----:B------:R-:W-:-:S06]  /*41c0*/  WARPGROUP.ARRIVE ;  /* 0x00000000000079c5 */ /* 0x000fcc0000000000 */
        /* <DEDUP_REMOVED lines=22> */
[----:B------:R-:W-:Y:S01]  /*4330*/  UIADD3 UR54, UR5, 0x906, URZ ;  /* 0x0000090605367890 */ /* 0x000fe2000fffe03f */
[----:B------:R-:W-:Y:S01]  /*4340*/  UMOV UR55, 0x40000040 ;  /* 0x4000004000377882 */ /* 0x000fe20000000000 */
[----:B------:R-:W-:Y:S01]  /*4350*/  UMOV UR52, UR56 ;  /* 0x0000003800347c82 */ /* 0x000fe20008000000 */
[----:B------:R-:W-:Y:S01]  /*4360*/  UMOV UR53, UR57 ;  /* 0x0000003900357c82 */ /* 0x000fe20008000000 */
        /* <DEDUP_REMOVED lines=37> */
.L_x_10160:
[----:B------:R-:W-:Y:S01]  /*45c0*/  FMNMX.FTZ R22, R152, R200, !PT ;  /* 0x000000c898167209 */ /* 0x000fe20007810000 */
[----:B------:R-:W-:Y:S01]  /*45d0*/  UIADD3 UR5, UR4, 0x32440, URZ ;  /* 0x0003244004057890 */ /* 0x000fe2000fffe03f */
[----:B------:R-:W-:Y:S02]  /*45e0*/  UMOV UR11, 0x40000040 ;  /* 0x40000040000b7882 */ /* 0x000fe40000000000 */
[----:B------:R-:W-:Y:S01]  /*45f0*/  FMNMX.FTZ R3, R153, R22, !PT ;  /* 0x0000001699037209 */ /* 0x000fe20007810000 */
[----:B------:R-:W-:-:S03]  /*4600*/  UPRMT UR5, UR58, 0x654, UR5 ;  /* 0x000006543a057896 */ /* 0x000fc60008000005 */
[----:B------:R-:W-:-:S04]  /*4610*/  FMNMX.FTZ R22, R156, R3, !PT ;  /* 0x000000039c167209 */ /* 0x000fc80007810000 */
[----:B------:R-:W-:Y:S02]  /*4620*/  FMNMX.FTZ R3, R157, R22, !PT ;  /* 0x000000169d037209 */ /* 0x000fe40007810000 */
[----:B------:R-:W-:Y:S01]  /*4630*/  SYNCS.ARRIVE.TRANS64.RED.A1T0 RZ, [UR5], RZ ;  /* 0x000000ffffff79a7 */ /* 0x000fe20008100405 */
[----:B------:R-:W-:Y:S01]  /*4640*/  UIMAD UR5, UR38, 0xc00, UR6 ;  /* 0x00000c00260578a4 */ /* 0x000fe2000f8e0206 */
[----:B------:R-:W-:-:S04]  /*4650*/  FMNMX.FTZ R22, R160, R3, !PT ;  /* 0x00000003a0167209 */ /* 0x000fc80007810000 */
[----:B------:R-:W-:Y:S02]  /*4660*/  FMNMX.FTZ R3, R161, R22, !PT ;  /* 0x00000016a1037209 */ /* 0x000fe40007810000 */
[----:B------:R-:W-:Y:S01]  /*4670*/  FMNMX.FTZ R22, R154, R207, !PT ;  /* 0x000000cf9a167209 */ /* 0x000fe20007810000 */
[----:B------:R-:W-:Y:S01]  /*4680*/  UMOV UR10, UR5 ;  /* 0x00000005000a7c82 */ /* 0x000fe20008000000 */
        /* <DEDUP_REMOVED lines=41> */
[----:B------:R-:W-:-:S05]  /*4920*/  FMNMX.FTZ R201, R199, R22, !PT ;  /* 0x00000016c7c97209 */ /* 0x000fca0007810000 */
[----:B------:R-:W2:Y:S01]  /*4930*/  SHFL.BFLY PT, R204, R201, 0x2, 0x1f ;  /* 0x0c401f00c9cc7f89 */ /* 0x000ea200000e0000 */
[----:B-1----:R-:W-:Y:S02]  /*4940*/  FMNMX.FTZ R22, R206, R3, !PT ;  /* 0x00000003ce167209 */ /* 0x002fe40007810000 */
[----:B------:R-:W1:Y:S03]  /*4950*/  LDC R3, c[0x0][0xa80] ;  /* 0x0002a000ff037b82 */ /* 0x000e660000000800 */
[----:B------:R-:W3:Y:S01]  /*4960*/  SHFL.BFLY PT, R202, R22, 0x1, 0x1f ;  /* 0x0c201f0016ca7f89 */ /* 0x000ee200000e0000 */
[----:B--2---:R-:W-:-:S05]  /*4970*/  FMNMX.FTZ R201, R201, R204, !PT ;  /* 0x000000ccc9c97209 */ /* 0x004fca0007810000 */
[----:B------:R-:W2:Y:S01]  /*4980*/  SHFL.BFLY PT, R208, R201, 0x1, 0x1f ;  /* 0x0c201f00c9d07f89 */ /* 0x000ea200000e0000 */
[----:B---3--:R-:W-:-:S05]  /*4990*/  FMNMX.FTZ R22, R22, R202, !PT ;  /* 0x000000ca16167209 */ /* 0x008fca0007810000 */
[C---:B-1----:R-:W-:Y:S01]  /*49a0*/  FMUL.FTZ R202, R22.reuse, R3 ;  /* 0x0000000316ca7220 */ /* 0x042fe20000410000 */
[----:B------:R-:W-:-:S03]  /*49b0*/  FADD.FTZ R204, -R22, R200 ;  /* 0x000000c816cc7221 */ /* 0x000fc60000010100 */
[-CC-:B------:R-:W-:Y:S01]  /*49c0*/  FFMA.FTZ R200, R153, R3.reuse, -R202.reuse ;  /* 0x0000000399c87223 */ /* 0x180fe200000108ca */
[-CC-:B------:R-:W-:Y:S01]  /*49d0*/  FFMA.FTZ R206, R152, R3.reuse, -R202.reuse ;  /* 0x0000000398ce7223 */ /* 0x180fe200000108ca */
[----:B------:R-:W1:Y:S01]  /*49e0*/  S2R R153, SR_TID.X ;  /* 0x0000000000997919 */ /* 0x000e620000002100 */
[-CC-:B------:R-:W-:Y:S01]  /*49f0*/  FFMA.FTZ R152, R156, R3.reuse, -R202.reuse ;  /* 0x000000039c987223 */ /* 0x180fe200000108ca */
[-C--:B------:R-:W-:Y:S01]  /*4a00*/  FMUL.FTZ R204, R204, R3.reuse ;  /* 0x00000003cccc7220 */ /* 0x080fe20000410000 */
        /* <DEDUP_REMOVED lines=8> */
[----:B--2---:R-:W-:Y:S01]  /*4a90*/  FMNMX.FTZ R156, R201, R208, !PT ;  /* 0x000000d0c99c7209 */ /* 0x004fe20007810000 */
[----:B------:R-:W2:Y:S01]  /*4aa0*/  MUFU.EX2 R204, R204 ;  /* 0x000000cc00cc7308 */ /* 0x000ea20000000800 */
[-CC-:B------:R-:W-:Y:S01]  /*4ab0*/  FFMA.FTZ R172, R172, R3.reuse, -R202.reuse ;  /* 0x00000003acac7223 */ /* 0x180fe200000108ca */
[-CC-:B------:R-:W-:Y:S01]  /*4ac0*/  FFMA.FTZ R173, R173, R3.reuse, -R202.reuse ;  /* 0x00000003adad7223 */ /* 0x180fe200000108ca */
[-CC-:B------:R-:W-:Y:S01]  /*4ad0*/  FFMA.FTZ R176, R176, R3.reuse, -R202.reuse ;  /* 0x00000003b0b07223 */ /* 0x180fe200000108ca */
[-C--:B------:R-:W-:Y:S01]  /*4ae0*/  FMUL.FTZ R208, R156, R3.reuse ;  /* 0x000000039cd07220 */ /* 0x080fe20000410000 */
[-CC-:B------:R-:W-:Y:S01]  /*4af0*/  FFMA.FTZ R177, R177, R3.reuse, -R202.reuse ;  /* 0x00000003b1b17223 */ /* 0x180fe200000108ca */
[-CC-:B------:R-:W-:Y:S01]  /*4b00*/  FFMA.FTZ R180, R180, R3.reuse, -R202.reuse ;  /* 0x00000003b4b47223 */ /* 0x180fe200000108ca */
[-C--:B------:R-:W-:Y:S01]  /*4b10*/  FFMA.FTZ R181, R181, R3.reuse, -R202 ;  /* 0x00000003b5b57223 */ /* 0x080fe200000108ca */
        /* <DEDUP_REMOVED lines=9> */
[----:B---3--:R-:W-:Y:S01]  /*4bb0*/  FADD.FTZ R152, -R156, R207 ;  /* 0x000000cf9c987221 */ /* 0x008fe20000010100 */
[-C--:B------:R-:W-:Y:S01]  /*4bc0*/  FFMA.FTZ R207, R155, R3.reuse, -R208 ;  /* 0x000000039bcf7223 */ /* 0x080fe200000108d0 */
[-C--:B--2---:R-:W-:Y:S01]  /*4bd0*/  FMUL.FTZ R24, R24, R204.reuse ;  /* 0x000000cc18187220 */ /* 0x084fe20000410000 */
[----:B-1----:R-:W-:Y:S01]  /*4be0*/  SHF.R.U32.HI R153, RZ, 0x7, R153 ;  /* 0x00000007ff997819 */ /* 0x002fe20000011699 */
[----:B------:R-:W-:Y:S01]  /*4bf0*/  FMUL.FTZ R152, R152, R3 ;  /* 0x0000000398987220 */ /* 0x000fe20000410000 */
        /* <DEDUP_REMOVED lines=10> */
[----:B------:R1:W2:Y:S01]  /*4ca0*/  MUFU.EX2 R209, R152 ;  /* 0x0000009800d17308 */ /* 0x0002a20000000800 */
        /* <DEDUP_REMOVED lines=8> */
[----:B-1----:R-:W-:-:S02]  /*4d30*/  VIADD R152, R153, 0x8 ;  /* 0x0000000899987836 */ /* 0x002fc40000000000 */
[-C--:B------:R-:W-:Y:S01]  /*4d40*/  FMUL.FTZ R57, R57, R204.reuse ;  /* 0x000000cc39397220 */ /* 0x080fe20000410000 */
[-C--:B------:R-:W-:Y:S01]  /*4d50*/  FMUL.FTZ R60, R60, R204.reuse ;  /* 0x000000cc3c3c7220 */ /* 0x080fe20000410000 */
[-C--:B------:R-:W-:Y:S01]  /*4d60*/  FMUL.FTZ R61, R61, R204.reuse ;  /* 0x000000cc3d3d7220 */ /* 0x080fe20000410000 */
[-C--:B------:R-:W-:Y:S01]  /*4d70*/  FMUL.FTZ R64, R64, R204.reuse ;  /* 0x000000cc40407220 */ /* 0x080fe20000410000 */
[----:B------:R1:W-:Y:S01]  /*4d80*/  BAR.SYNC.DEFER_BLOCKING R152, 0x100 ;  /* 0x000400980000751d */ /* 0x0003e20000010000 */
        /* <DEDUP_REMOVED lines=110> */
[----:B-1----:R-:W-:Y:S01]  /*5470*/  F2FP.BF16.F32.PACK_AB R152, R200, R206 ;  /* 0x000000cec898723e */ /* 0x002fe200000010ff */
[----:B------:R-:W-:Y:S01]  /*5480*/  MUFU.EX2 R160, R160 ;  /* 0x000000a000a07308 */ /* 0x000fe20000000800 */
[----:B------:R-:W-:Y:S01]  /*5490*/  F2FP.BF16.F32.PACK_AB R154, R157, R201 ;  /* 0x000000c99d9a723e */ /* 0x000fe200000010ff */
[-CC-:B------:R-:W-:Y:S01]  /*54a0*/  FFMA.FTZ R170, R170, R3.reuse, -R208.reuse ;  /* 0x00000003aaaa7223 */ /* 0x180fe200000108d0 */
[----:B---3--:R-:W-:Y:S01]  /*54b0*/  F2FP.BF16.F32.PACK_AB R153, R207, R210 ;  /* 0x000000d2cf99723e */ /* 0x008fe200000010ff */
[-CC-:B------:R-:W-:Y:S01]  /*54c0*/  FFMA.FTZ R171, R171, R3.reuse, -R208.reuse ;  /* 0x00000003abab7223 */ /* 0x180fe200000108d0 */
[----:B----4-:R-:W-:Y:S01]  /*54d0*/  F2FP.BF16.F32.PACK_AB R155, R159, R158 ;  /* 0x0000009e9f9b723e */ /* 0x010fe200000010ff */
[-CC-:B------:R-:W-:Y:S01]  /*54e0*/  FFMA.FTZ R174, R174, R3.reuse, -R208.reuse ;  /* 0x00000003aeae7223 */ /* 0x180fe200000108d0 */
[-CC-:B------:R-:W-:Y:S01]  /*54f0*/  FFMA.FTZ R175, R175, R3.reuse, -R208.reuse ;  /* 0x00000003afaf7223 */ /* 0x180fe200000108d0 */
[----:B------:R-:W1:Y:S01]  /*5500*/  MUFU.EX2 R161, R161 ;  /* 0x000000a100a17308 */ /* 0x000e620000000800 */
[----:B------:R-:W-:Y:S01]  /*5510*/  WARPGROUP.ARRIVE ;  /* 0x00000000000079c5 */ /* 0x000fe20000000000 */
[-CC-:B------:R-:W-:Y:S01]  /*5520*/  FFMA.FTZ R178, R178, R3.reuse, -R208.reuse ;  /* 0x00000003b2b27223 */ /* 0x180fe200000108d0 */
[-CC-:B------:R-:W-:Y:S01]  /*5530*/  FFMA.FTZ R179, R179, R3.reuse, -R208.reuse ;  /* 0x00000003b3b37223 */ /* 0x180fe200000108d0 */
[-CC-:B------:R-:W-:Y:S01]  /*5540*/  FFMA.FTZ R182, R182, R3.reuse, -R208.reuse ;  /* 0x00000003b6b67223 */ /* 0x180fe200000108d0 */
[-C--:B------:R-:W-:Y:S01]  /*5550*/  FFMA.FTZ R183, R183, R3.reuse, -R208 ;  /* 0x00000003b7b77223 */ /* 0x080fe200000108d0 */
[-CC-:B------:R-:W-:Y:S01]  /*5560*/  FFMA.FTZ R184, R184, R3.reuse, -R202.reuse ;  /* 0x00000003b8b87223 */ /* 0x180fe200000108ca */
[----:B------:R-:W-:Y:S01]  /*5570*/  HGMMA.64x256x16.F32.BF16 R24, R152, gdesc[UR8].tnspB, R24, gsb0 ;  /* 0x43e0000898187df0 */ /* 0x000fe20008001818 */
[----:B------:R-:W-:Y:S01]  /*5580*/  MUFU.EX2 R164, R164 ;  /* 0x000000a400a47308 */ /* 0x000fe20000000800 */
[----:B------:R-:W-:Y:S01]  /*5590*/  UIADD3 UR10, UR5, 0x80, URZ ;  /* 0x00000080050a7890 */ /* 0x000fe2000fffe03f */
[-CC-:B------:R-:W-:Y:S01]  /*55a0*/  FFMA.FTZ R185, R185, R3.reuse, -R202.reuse ;  /* 0x00000003b9b97223 */ /* 0x180fe200000108ca */
[----:B------:R-:W-:Y:S01]  /*55b0*/  UMOV UR11, 0x40000040 ;  /* 0x40000040000b7882 */ /* 0x000fe20000000000 */
[-CC-:B------:R-:W-:Y:S01]  /*55c0*/  FFMA.FTZ R188, R188, R3.reuse, -R202.reuse ;  /* 0x00000003bcbc7223 */ /* 0x180fe200000108ca */
[-C--:B------:R-:W-:Y:S01]  /*55d0*/  FFMA.FTZ R189, R189, R3.reuse, -R202 ;  /* 0x00000003bdbd7223 */ /* 0x080fe200000108ca */
[-CC-:B------:R-:W-:Y:S01]  /*55e0*/  FFMA.FTZ R186, R186, R3.reuse, -R208.reuse ;  /* 0x00000003baba7223 */ /* 0x180fe200000108d0 */
[-CC-:B------:R-:W-:Y:S01]  /*55f0*/  FFMA.FTZ R187, R187, R3.reuse, -R208.reuse ;  /* 0x00000003bbbb7223 */ /* 0x180fe200000108d0 */
[----:B------:R-:W-:Y:S01]  /*5600*/  MUFU.EX2 R165, R165 ;  /* 0x000000a500a57308 */ /* 0x000fe20000000800 */
[-CC-:B------:R-:W-:Y:S01]  /*5610*/  FFMA.FTZ R190, R190, R3.reuse, -R208.reuse ;  /* 0x00000003bebe7223 */ /* 0x180fe200000108d0 */
[-C--:B------:R-:W-:Y:S01]  /*5620*/  FFMA.FTZ R191, R191, R3.reuse, -R208 ;  /* 0x00000003bfbf7223 */ /* 0x080fe200000108d0 */
        /* <DEDUP_REMOVED lines=8> */
[----:B------:R-:W-:Y:S01]  /*56b0*/  FFMA.FTZ R199, R199, R3, -R208 ;  /* 0x00000003c7c77223 */ /* 0x000fe200000108d0 */
[----:B------:R-:W-:Y:S01]  /*56c0*/  FFMA.FTZ R204, R204, R205, R206 ;  /* 0x000000cdcccc7223 */ /* 0x000fe200000100ce */
[----:B------:R-:W-:-:S03]  /*56d0*/  FFMA.FTZ R210, R209, R203, R210 ;  /* 0x000000cbd1d27223 */ /* 0x000fc600000100d2 */
[----:B------:R-:W2:Y:S01]  /*56e0*/  MUFU.EX2 R163, R163 ;  /* 0x000000a300a37308 */ /* 0x000ea20000000800 */
[----:B------:R-:W-:Y:S01]  /*56f0*/  FADD.FTZ R204, R200, R204 ;  /* 0x000000ccc8cc7221 */ /* 0x000fe20000010000 */
[----:B------:R-:W-:-:S03]  /*5700*/  FADD.FTZ R207, R207, R210 ;  /* 0x000000d2cfcf7221 */ /* 0x000fc60000010000 */
[----:B------:R-:W-:Y:S01]  /*5710*/  FADD.FTZ R204, R201, R204 ;  /* 0x000000ccc9cc7221 */ /* 0x000fe20000010000 */
[----:B------:R-:W-:Y:S02]  /*5720*/  FADD.FTZ R158, R158, R207 ;  /* 0x000000cf9e9e7221 */ /* 0x000fe40000010000 */
[----:B------:R-:W-:Y:S01]  /*5730*/  MUFU.EX2 R166, R166 ;  /* 0x000000a600a67308 */ /* 0x000fe20000000800 */
[----:B------:R-:W-:Y:S01]  /*5740*/  FADD.FTZ R157, R157, R204 ;  /* 0x000000cc9d9d7221 */ /* 0x000fe20000010000 */
[----:B------:R-:W-:-:S06]  /*5750*/  FADD.FTZ R159, R159, R158 ;  /* 0x0000009e9f9f7221 */ /* 0x000fcc0000010000 */
        /* <DEDUP_REMOVED lines=28> */
[----:B------:R-:W-:Y:S01]  /*5920*/  MUFU.EX2 R197, R197 ;  /* 0x000000c500c57308 */ /* 0x000fe20000000800 */
[----:B------:R-:W-:-:S02]  /*5930*/  WARPGROUP.DEPBAR.LE gsb0, 0x0 ;  /* 0x00008000000079c5 */ /* 0x000fc40000010000 */
[----:B-1----:R-:W-:-:S05]  /*5940*/  F2FP.BF16.F32.PACK_AB R152, R161, R160 ;  /* 0x000000a0a198723e */ /* 0x002fca00000010ff */
[----:B------:R-:W-:Y:S01]  /*5950*/  MUFU.EX2 R194, R194 ;  /* 0x000000c200c27308 */ /* 0x000fe20000000800 */
[----:B--2---:R-:W-:Y:S01]  /*5960*/  F2FP.BF16.F32.PACK_AB R153, R163, R162 ;  /* 0x000000a2a399723e */ /* 0x004fe200000010ff */
[----:B------:R-:W-:Y:S01]  /*5970*/  FADD.FTZ R160, R160, R157 ;  /* 0x0000009da0a07221 */ /* 0x000fe20000010000 */
[----:B------:R-:W-:Y:S01]  /*5980*/  F2FP.BF16.F32.PACK_AB R154, R165, R164 ;  /* 0x000000a4a59a723e */ /* 0x000fe200000010ff */
[----:B------:R-:W-:Y:S01]  /*5990*/  FADD.FTZ R162, R162, R159 ;  /* 0x0000009fa2a27221 */ /* 0x000fe20000010000 */
[----:B---3--:R-:W-:Y:S01]  /*59a0*/  F2FP.BF16.F32.PACK_AB R155, R167, R166 ;  /* 0x000000a6a79b723e */ /* 0x008fe200000010ff */
[----:B------:R-:W-:Y:S02]  /*59b0*/  FADD.FTZ R161, R161, R160 ;  /* 0x000000a0a1a17221 */ /* 0x000fe40000010000 */
[----:B------:R-:W1:Y:S01]  /*59c0*/  MUFU.EX2 R195, R195 ;  /* 0x000000c300c37308 */ /* 0x000e620000000800 */
[----:B------:R-:W-:Y:S01]  /*59d0*/  WARPGROUP.ARRIVE ;  /* 0x00000000000079c5 */ /* 0x000fe20000000000 */
[----:B------:R-:W-:Y:S01]  /*59e0*/  FADD.FTZ R163, R163, R162 ;  /* 0x000000a2a3a37221 */ /* 0x000fe20000010000 */
[----:B------:R-:W-:-:S03]  /*59f0*/  FADD.FTZ R164, R164, R161 ;  /* 0x000000a1a4a47221 */ /* 0x000fc60000010000 */
[----:B------:R-:W-:Y:S01]  /*5a00*/  FADD.FTZ R166, R166, R163 ;  /* 0x000000a3a6a67221 */ /* 0x000fe20000010000 */
[----:B------:R-:W-:Y:S01]  /*5a10*/  HGMMA.64x256x16.F32.BF16 R24, R152, gdesc[UR8].tnspB, R24, gsb0 ;  /* 0x43e0000898187df0 */ /* 0x000fe20008001818 */
[----:B------:R-:W-:Y:S01]  /*5a20*/  UIADD3 UR10, UR5, 0x100, URZ ;  /* 0x00000100050a7890 */ /* 0x000fe2000fffe03f */
[----:B------:R-:W-:Y:S01]  /*5a30*/  MUFU.EX2 R198, R198 ;  /* 0x000000c600c67308 */ /* 0x000fe20000000800 */
[----:B------:R-:W-:Y:S01]  /*5a40*/  UMOV UR11, 0x40000040 ;  /* 0x40000040000b7882 */ /* 0x000fe20000000000 */
[----:B------:R-:W-:Y:S01]  /*5a50*/  FADD.FTZ R165, R165, R164 ;  /* 0x000000a4a5a57221 */ /* 0x000fe20000010000 */
[----:B------:R-:W-:-:S05]  /*5a60*/  FADD.FTZ R167, R167, R166 ;  /* 0x000000a6a7a77221 */ /* 0x000fca0000010000 */
        /* <DEDUP_REMOVED lines=70> */
.L_x_10161:
[----:B------:R-:W-:Y:S01]  /*5ed0*/  UIADD3 UR4, UR4, 0x32460, URZ ;  /* 0x0003246004047890 */ /* 0x000fe2000fffe03f */
[----:B------:R-:W-:Y:S01]  /*5ee0*/  IMAD.MOV.U32 R207, RZ, RZ, R156 ;  /* 0x000000ffffcf7224 */ /* 0x000fe200078e009c */
[----:B------:R-:W-:Y:S02]  /*5ef0*/  MOV R200, R22 ;  /* 0x0000001600c87202 */ /* 0x000fe40000000f00 */
[----:B------:R-:W-:-:S09]  /*5f00*/  UPRMT UR4, UR58, 0x654, UR4 ;  /* 0x000006543a047896 */ /* 0x000fd20008000004 */
[----:B------:R-:W-:Y:S01]  /*5f10*/  SYNCS.ARRIVE.TRANS64.RED.A1T0 RZ, [UR4], RZ ;  /* 0x000000ffffff79a7 */ /* 0x000fe20008100404 */
[----:B------:R-:W-:Y:S05]  /*5f20*/  @P1 BRA `(.L_x_10162) ;  /* 0xffffffdc00301947 */ /* 0x000fea000383ffff */
.L_x_10151:
[----:B------:R-:W0:Y:S01]  /*5f30*/  SHFL.BFLY PT, R4, R205, 0x2, 0x1f ;  /* 0x0c401f00cd047f89 */ /* 0x000e2200000e0000 */
[----:B------:R-:W-:Y:S01]  /*5f40*/  IMAD.MOV.U32 R8, RZ, RZ, RZ ;  /* 0x000000ffff087224 */ /* 0x000fe200078e00ff */
[----:B------:R-:W-:Y:S01]  /*5f50*/  R2UR UR4, R219 ;  /* 0x00000000db0472ca */ /* 0x000fe200000e0000 */
[----:B------:R-:W-:Y:S01]  /*5f60*/  UIADD3 UR38, UR38, 0x1, URZ ;  /* 0x0000000126267890 */ /* 0x000fe2000fffe03f */
[----:B------:R-:W1:Y:S01]  /*5f70*/  SHFL.BFLY PT, R6, R203, 0x2, 0x1f ;  /* 0x0c401f00cb067f89 */ /* 0x000e6200000e0000 */
[----:B------:R2:W-:Y:S06]  /*5f80*/  BAR.ARV R0, 0x100 ;  /* 0x000400000000751d */ /* 0x0005ec0000002000 */
[----:B------:R-:W-:-:S02]  /*5f90*/  UISETP.NE.AND UP0, UPT, UR38, 0x2, UPT ;  /* 0x000000022600788c */ /* 0x000fc4000bf05270 */
[----:B------:R-:W-:Y:S06]  /*5fa0*/  BAR.ARV 0x8, 0x180 ;  /* 0x0206000000007b1d */ /* 0x000fec0000002000 */
[----:B------:R-:W-:Y:S01]  /*5fb0*/  UIADD3 UR4, UR4, 0x1, URZ ;  /* 0x0000000104047890 */ /* 0x000fe2000fffe03f */
[----:B--2---:R-:W-:Y:S02]  /*5fc0*/  IMAD.MOV.U32 R0, RZ, RZ, -0x800000 ;  /* 0xff800000ff007424 */ /* 0x004fe400078e00ff */
[----:B0-----:R-:W-:Y:S01]  /*5fd0*/  FADD.FTZ R5, R4, R205 ;  /* 0x000000cd04057221 */ /* 0x001fe20000010000 */
[----:B------:R-:W-:Y:S01]  /*5fe0*/  PLOP3.LUT P0, PT, PT, PT, PT, 0x8, 0x0 ;  /* 0x000000000000781c */ /* 0x000fe20003f0e170 */
[----:B------:R-:W-:Y:S01]  /*5ff0*/  USEL UR38, UR38, URZ, UP0 ;  /* 0x0000003f26267287 */ /* 0x000fe20008000000 */
[----:B-1----:R-:W-:-:S02]  /*6000*/  FADD.FTZ R7, R6, R203 ;  /* 0x000000cb06077221 */ /* 0x002fc40000010000 */
[----:B------:R-:W0:Y:S01]  /*6010*/  SHFL.BFLY PT, R4, R5, 0x1, 0x1f ;  /* 0x0c201f0005047f89 */ /* 0x000e2200000e0000 */
[----:B------:R-:W-:Y:S01]  /*6020*/  IMAD.U32 R219, RZ, RZ, UR4 ;  /* 0x00000004ffdb7e24 */ /* 0x000fe2000f8e00ff */
[----:B------:R-:W-:Y:S02]  /*6030*/  USEL UR4, URZ, 0x1, UP0 ;  /* 0x000000013f047887 */ /* 0x000fe40008000000 */
[----:B------:R-:W1:Y:S02]  /*6040*/  SHFL.BFLY PT, R6, R7, 0x1, 0x1f ;  /* 0x0c201f0007067f89 */ /* 0x000e6400000e0000 */
[----:B------:R-:W-:Y:S01]  /*6050*/  ULOP3.LUT UR39, UR39, UR4, URZ, 0x3c, !UPT ;  /* 0x0000000427277292 */ /* 0x000fe2000f8e3c3f */
[----:B0-----:R-:W-:Y:S01]  /*6060*/  FADD.FTZ R9, R5, R4 ;  /* 0x0000000405097221 */ /* 0x001fe20000010000 */
[----:B------:R-:W-:Y:S02]  /*6070*/  IMAD.MOV.U32 R4, RZ, RZ, RZ ;  /* 0x000000ffff047224 */ /* 0x000fe400078e00ff */
[----:B-1----:R-:W-:-:S02]  /*6080*/  FADD.FTZ R6, R7, R6 ;  /* 0x0000000607067221 */ /* 0x002fc40000010000 */
[----:B------:R-:W-:-:S03]  /*6090*/  FSETP.NE.FTZ.AND P1, PT, R9, RZ, PT ;  /* 0x000000ff0900720b */ /* 0x000fc60003f35000 */
[----:B------:R-:W-:-:S10]  /*60a0*/  FSETP.NE.FTZ.AND P2, PT, R6, RZ, PT ;  /* 0x000000ff0600720b */ /* 0x000fd40003f55000 */
[----:B------:R-:W-:Y:S01]  /*60b0*/  @P1 MUFU.LG2 R7, R9 ;  /* 0x0000000900071308 */ /* 0x000fe20000000c00 */
[C---:B------:R-:W-:Y:S02]  /*60c0*/  @P1 FMUL.FTZ R5, R3.reuse, 0.69314718246459960938 ;  /* 0x3f31721803051820 */ /* 0x040fe40000410000 */
[----:B------:R-:W-:-:S05]  /*60d0*/  @P2 FMUL.FTZ R14, R3, 0.69314718246459960938 ;  /* 0x3f317218030e2820 */ /* 0x000fca0000410000 */
[----:B------:R-:W0:Y:S08]  /*60e0*/  @P2 MUFU.LG2 R11, R6 ;  /* 0x00000006000b2308 */ /* 0x000e300000000c00 */
[----:B------:R-:W1:Y:S08]  /*60f0*/  @P1 MUFU.RCP R8, R9 ;  /* 0x0000000900081308 */ /* 0x000e700000001000 */
[----:B------:R2:W3:Y:S01]  /*6100*/  @P2 MUFU.RCP R4, R6 ;  /* 0x0000000600042308 */ /* 0x0004e20000001000 */
[----:B0-----:R-:W-:-:S04]  /*6110*/  @P2 FMUL.FTZ R11, R11, 0.69314718246459960938 ;  /* 0x3f3172180b0b2820 */ /* 0x001fc80000410000 */
[----:B------:R-:W-:Y:S01]  /*6120*/  @P2 FFMA.FTZ R0, R14, R156, R11 ;  /* 0x0000009c0e002223 */ /* 0x000fe2000001000b */
[----:B--2---:R-:W-:Y:S01]  /*6130*/  @P1 FMUL.FTZ R6, R7, 0.69314718246459960938 ;  /* 0x3f31721807061820 */ /* 0x004fe20000410000 */
        /* <DEDUP_REMOVED lines=64> */
[----:B---3--:R-:W-:Y:S01]  /*6540*/  FMUL.FTZ R3, R75, R4 ;  /* 0x000000044b037220 */ /* 0x008fe20000410000 */
        /* <DEDUP_REMOVED lines=65> */
.L_x_10137:
[----:B0-----:R-:W0:Y:S01]  /*6960*/  S2R R5, SR_CgaCtaId ;  /* 0x0000000000057919 */ /* 0x001e220000008800 */
        /* <DEDUP_REMOVED lines=61> */
[----:B------:R-:W-:Y:S01]  /*6d40*/  SHF.R.U64 R14, R14, 0x3, RZ ;  /* 0x000000030e0e7819 */ /* 0x000fe200000012ff */
[--C-:B------:R-:W-:Y:S01]  /*6d50*/  IMAD.X R99, RZ, RZ, R103.reuse, P5 ;  /* 0x000000ffff637224 */ /* 0x100fe200028e0667 */
[----:B------:R-:W-:Y:S02]  /*6d60*/  IADD3 R54, P0, R102, 0x8020, RZ ;  /* 0x0000802066367810 */ /* 0x000fe40007f1e0ff */
[----:B------:R-:W-:Y:S02]  /*6d70*/  SHF.R.U64 R16, R16, 0x3, RZ ;  /* 0x0000000310107819 */ /* 0x000fe400000012ff */
[----:B------:R-:W-:Y:S01]  /*6d80*/  LOP3.LUT R22, R177, 0x380, RZ, 0xc0, !PT ;  /* 0x00000380b1167812 */ /* 0x000fe200078ec0ff */
[----:B------:R-:W-:Y:S01]  /*6d90*/  IMAD.X R55, RZ, RZ, R103, P0 ;  /* 0x000000ffff377224 */ /* 0x000fe200000e0667 */
[----:B------:R-:W-:-:S02]  /*6da0*/  IADD3 R62, P4, R102, 0x8040, RZ ;  /* 0x00008040663e7810 */ /* 0x000fc40007f9e0ff */
[----:B------:R-:W-:Y:S02]  /*6db0*/  SHF.R.U64 R18, R18, 0x3, RZ ;  /* 0x0000000312127819 */ /* 0x000fe400000012ff */
[----:B------:R-:W-:Y:S01]  /*6dc0*/  LOP3.LUT R30, R179, 0x380, RZ, 0xc0, !PT ;  /* 0x00000380b31e7812 */ /* 0x000fe200078ec0ff */
[--C-:B------:R-:W-:Y:S01]  /*6dd0*/  IMAD.X R63, RZ, RZ, R103.reuse, P4 ;  /* 0x000000ffff3f7224 */ /* 0x100fe200020e0667 */
[C---:B------:R-:W-:Y:S02]  /*6de0*/  IADD3 R70, P3, R102.reuse, 0x8060, RZ ;  /* 0x0000806066467810 */ /* 0x040fe40007f7e0ff */
[C---:B------:R-:W-:Y:S02]  /*6df0*/  IADD3 R94, P6, R102.reuse, 0xc000, RZ ;  /* 0x0000c000665e7810 */ /* 0x040fe40007fde0ff */
[C---:B------:R-:W-:Y:S01]  /*6e00*/  IADD3 R168, P2, R102.reuse, 0xc040, RZ ;  /* 0x0000c04066a87810 */ /* 0x040fe20007f5e0ff */
[----:B------:R-:W-:Y:S01]  /*6e10*/  IMAD.X R71, RZ, RZ, R103, P3 ;  /* 0x000000ffff477224 */ /* 0x000fe200018e0667 */
[----:B------:R-:W-:-:S02]  /*6e20*/  IADD3 R167, P1, R102, 0xc060, RZ ;  /* 0x0000c06066a77810 */ /* 0x000fc40007f3e0ff */
[----:B------:R-:W-:Y:S02]  /*6e30*/  SHF.R.U64 R20, R20, 0x3, RZ ;  /* 0x0000000314147819 */ /* 0x000fe400000012ff */
[----:B------:R-:W-:Y:S01]  /*6e40*/  LOP3.LUT R38, R181, 0x380, RZ, 0xc0, !PT ;  /* 0x00000380b5267812 */ /* 0x000fe200078ec0ff */
[--C-:B------:R-:W-:Y:S01]  /*6e50*/  IMAD.X R13, RZ, RZ, R103.reuse, P1 ;  /* 0x000000ffff0d7224 */ /* 0x100fe200008e0667 */
[----:B------:R-:W-:Y:S01]  /*6e60*/  LOP3.LUT R102, R11, R102, RZ, 0x3c, !PT ;  /* 0x000000660b667212 */ /* 0x000fe200078e3cff */
[----:B------:R-:W-:Y:S01]  /*6e70*/  IMAD.X R11, RZ, RZ, R103, P2 ;  /* 0x000000ffff0b7224 */ /* 0x000fe200010e0667 */
[----:B------:R-:W-:Y:S02]  /*6e80*/  LOP3.LUT R14, R14, R169, RZ, 0x3c, !PT ;  /* 0x000000a90e0e7212 */ /* 0x000fe400078e3cff */
[----:B------:R-:W-:Y:S02]  /*6e90*/  LOP3.LUT R46, R183, 0x380, RZ, 0xc0, !PT ;  /* 0x00000380b72e7812 */ /* 0x000fe400078ec0ff */
        /* <DEDUP_REMOVED lines=12> */
[----:B------:R-:W-:-:S02]  /*6f60*/  LOP3.LUT R175, R94, 0x380, RZ, 0xc0, !PT ;  /* 0x000003805eaf7812 */ /* 0x000fc400078ec0ff */
[----:B------:R-:W-:Y:S01]  /*6f70*/  MOV R102, R102 ;  /* 0x0000006600667202 */ /* 0x000fe20000000f00 */
[----:B------:R-:W-:Y:S01]  /*6f80*/  BAR.SYNC.DEFER_BLOCKING 0x1, 0x100 ;  /* 0x0044000000007b1d */ /* 0x000fe20000010000 */
[----:B------:R-:W-:Y:S02]  /*6f90*/  SHF.R.U64 R29, R12, 0x3, RZ ;  /* 0x000000030c1d7819 */ /* 0x000fe400000012ff */
[----:B------:R-:W-:Y:S02]  /*6fa0*/  IADD3.X R95, RZ, R103, RZ, P6, !PT ;  /* 0x00000067ff5f7210 */ /* 0x000fe400037fe4ff */
[----:B------:R-:W-:Y:S02]  /*6fb0*/  LOP3.LUT R22, R22, R177, RZ, 0x3c, !PT ;  /* 0x000000b116167212 */ /* 0x000fe400078e3cff */
[----:B------:R-:W-:Y:S02]  /*6fc0*/  SHF.R.U64 R169, R169, 0x3, RZ ;  /* 0x00000003a9a97819 */ /* 0x000fe400000012ff */
[----:B------:R-:W-:-:S02]  /*6fd0*/  MOV R15, R14 ;  /* 0x0000000e000f7202 */ /* 0x000fc40000000f00 */
[----:B------:R-:W-:Y:S02]  /*6fe0*/  LOP3.LUT R30, R30, R179, RZ, 0x3c, !PT ;  /* 0x000000b31e1e7212 */ /* 0x000fe400078e3cff */
[----:B------:R-:W-:Y:S02]  /*6ff0*/  SHF.R.U64 R171, R171, 0x3, RZ ;  /* 0x00000003abab7819 */ /* 0x000fe400000012ff */
[----:B------:R-:W-:Y:S02]  /*7000*/  LOP3.LUT R103, R168, 0x380, RZ, 0xc0, !PT ;  /* 0x00000380a8677812 */ /* 0x000fe400078ec0ff */
[----:B------:R-:W-:Y:S02]  /*7010*/  MOV R16, R16 ;  /* 0x0000001000107202 */ /* 0x000fe40000000f00 */
[----:B------:R-:W-:Y:S02]  /*7020*/  LOP3.LUT R38, R38, R181, RZ, 0x3c, !PT ;  /* 0x000000b526267212 */ /* 0x000fe400078e3cff */
[----:B------:R-:W-:-:S02]  /*7030*/  SHF.R.U64 R173, R173, 0x3, RZ ;  /* 0x00000003adad7819 */ /* 0x000fc400000012ff */
[----:B------:R-:W-:Y:S01]  /*7040*/  SHF.R.U64 R12, R98, 0x3, RZ ;  /* 0x00000003620c7819 */ /* 0x000fe200000012ff */
[----:B------:R-:W-:Y:S01]  /*7050*/  STSM.16.M88.4 [R102], R24 ;  /* 0x0000001866007844 */ /* 0x000fe20000000200 */
[----:B------:R-:W-:Y:S02]  /*7060*/  MOV R18, R18 ;  /* 0x0000001200127202 */ /* 0x000fe40000000f00 */
[----:B------:R-:W-:Y:S01]  /*7070*/  LOP3.LUT R46, R46, R183, RZ, 0x3c, !PT ;  /* 0x000000b72e2e7212 */ /* 0x000fe200078e3cff */
[----:B------:R-:W-:Y:S01]  /*7080*/  STSM.16.M88.4 [R15], R32 ;  /* 0x000000200f007844 */ /* 0x000fe20000000200 */
[----:B------:R-:W-:Y:S02]  /*7090*/  SHF.R.U64 R175, R175, 0x3, RZ ;  /* 0x00000003afaf7819 */ /* 0x000fe400000012ff */
[----:B------:R-:W-:Y:S01]  /*70a0*/  LOP3.LUT R98, R29, R6, RZ, 0x3c, !PT ;  /* 0x000000061d627212 */ /* 0x000fe200078e3cff */
[----:B------:R-:W-:Y:S01]  /*70b0*/  STSM.16.M88.4 [R16], R40 ;  /* 0x0000002810007844 */ /* 0x000fe20000000200 */
[----:B------:R-:W-:-:S02]  /*70c0*/  MOV R20, R20 ;  /* 0x0000001400147202 */ /* 0x000fc40000000f00 */
[----:B------:R-:W-:Y:S01]  /*70d0*/  F2FP.BF16.F32.PACK_AB R59, R153, R59 ;  /* 0x0000003b993b723e */ /* 0x000fe200000010ff */
[----:B------:R-:W-:Y:S01]  /*70e0*/  STSM.16.M88.4 [R18], R48 ;  /* 0x0000003012007844 */ /* 0x000fe20000000200 */
[----:B------:R-:W-:Y:S02]  /*70f0*/  F2FP.BF16.F32.PACK_AB R65, R152, R66 ;  /* 0x000000429841723e */ /* 0x000fe400000010ff */
[----:B------:R-:W-:Y:S01]  /*7100*/  F2FP.BF16.F32.PACK_AB R72, R73, R72 ;  /* 0x000000484948723e */ /* 0x000fe200000010ff */
[----:B------:R-:W-:Y:S01]  /*7110*/  STSM.16.M88.4 [R20], R56 ;  /* 0x0000003814007844 */ /* 0x000fe20000000200 */
[----:B------:R-:W-:Y:S02]  /*7120*/  LOP3.LUT R54, R169, R54, RZ, 0x3c, !PT ;  /* 0x00000036a9367212 */ /* 0x000fe400078e3cff */
[----:B------:R-:W-:Y:S02]  /*7130*/  MOV R22, R22 ;  /* 0x0000001600167202 */ /* 0x000fe40000000f00 */
[----:B------:R-:W-:-:S02]  /*7140*/  F2FP.BF16.F32.PACK_AB R66, R69, R68 ;  /* 0x000000444542723e */ /* 0x000fc400000010ff */
[----:B------:R-:W-:Y:S02]  /*7150*/  F2FP.BF16.F32.PACK_AB R67, R9, R67 ;  /* 0x000000430943723e */ /* 0x000fe400000010ff */
[----:B------:R-:W-:Y:S02]  /*7160*/  F2FP.BF16.F32.PACK_AB R73, R3, R74 ;  /* 0x0000004a0349723e */ /* 0x000fe400000010ff */
[----:B------:R-:W-:Y:S01]  /*7170*/  F2FP.BF16.F32.PACK_AB R80, R81, R80 ;  /* 0x000000505150723e */ /* 0x000fe200000010ff */
[----:B------:R-:W-:Y:S01]  /*7180*/  STSM.16.M88.4 [R22], R64 ;  /* 0x0000004016007844 */ /* 0x000fe20000000200 */
[----:B------:R-:W-:Y:S02]  /*7190*/  LOP3.LUT R62, R171, R62, RZ, 0x3c, !PT ;  /* 0x0000003eab3e7212 */ /* 0x000fe400078e3cff */
[----:B------:R-:W-:Y:S02]  /*71a0*/  SHF.R.U64 R103, R103, 0x3, RZ ;  /* 0x0000000367677819 */ /* 0x000fe400000012ff */
[----:B------:R-:W-:-:S02]  /*71b0*/  MOV R30, R30 ;  /* 0x0000001e001e7202 */ /* 0x000fc40000000f00 */
[----:B------:R-:W-:Y:S02]  /*71c0*/  F2FP.BF16.F32.PACK_AB R74, R77, R76 ;  /* 0x0000004c4d4a723e */ /* 0x000fe400000010ff */
[----:B------:R-:W-:Y:S02]  /*71d0*/  F2FP.BF16.F32.PACK_AB R75, R75, R78 ;  /* 0x0000004e4b4b723e */ /* 0x000fe400000010ff */
[----:B------:R-:W-:Y:S02]  /*71e0*/  F2FP.BF16.F32.PACK_AB R81, R83, R82 ;  /* 0x000000525351723e */ /* 0x000fe400000010ff */
[----:B------:R-:W-:Y:S01]  /*71f0*/  LOP3.LUT R70, R173, R70, RZ, 0x3c, !PT ;  /* 0x00000046ad467212 */ /* 0x000fe200078e3cff */
[----:B------:R0:W-:Y:S01]  /*7200*/  STSM.16.M88.4 [R30], R72 ;  /* 0x000000481e007844 */ /* 0x0001e20000000200 */
[----:B------:R-:W-:Y:S02]  /*7210*/  MOV R38, R38 ;  /* 0x0000002600267202 */ /* 0x000fe40000000f00 */
[----:B------:R-:W-:-:S02]  /*7220*/  F2FP.BF16.F32.PACK_AB R82, R85, R84 ;  /* 0x000000545552723e */ /* 0x000fc400000010ff */
[----:B------:R-:W-:Y:S02]  /*7230*/  F2FP.BF16.F32.PACK_AB R83, R87, R86 ;  /* 0x000000565753723e */ /* 0x000fe400000010ff */
[----:B------:R-:W-:Y:S02]  /*7240*/  LOP3.LUT R94, R175, R94, RZ, 0x3c, !PT ;  /* 0x0000005eaf5e7212 */ /* 0x000fe400078e3cff */
[----:B------:R-:W-:Y:S01]  /*7250*/  MOV R46, R46 ;  /* 0x0000002e002e7202 */ /* 0x000fe20000000f00 */
[----:B------:R1:W-:Y:S01]  /*7260*/  STSM.16.M88.4 [R38], R80 ;  /* 0x0000005026007844 */ /* 0x0003e20000000200 */
[----:B------:R-:W-:Y:S02]  /*7270*/  MOV R6, R98 ;  /* 0x0000006200067202 */ /* 0x000fe40000000f00 */
        /* <DEDUP_REMOVED lines=10> */
[----:B------:R-:W-:Y:S01]  /*7320*/  R2UR UR4, R218 ;  /* 0x00000000da0472ca */ /* 0x000fe200000e0000 */
[----:B------:R-:W-:Y:S01]  /*7330*/  ULDC UR7, c[0x0][0xb88] ;  /* 0x0002e20000077ab9 */ /* 0x000fe20000000800 */
[----:B------:R-:W-:Y:S01]  /*7340*/  F2FP.BF16.F32.PACK_AB R78, R93, R92 ;  /* 0x0000005c5d4e723e */ /* 0x000fe200000010ff */
[----:B0-----:R-:W0:Y:S01]  /*7350*/  LDC R72, c[0x0][0xce8] ;  /* 0x00033a00ff487b82 */ /* 0x001e220000000800 */
[----:B------:R-:W-:Y:S02]  /*7360*/  MOV R54, R54 ;  /* 0x0000003600367202 */ /* 0x000fe40000000f00 */
[----:B------:R-:W-:Y:S01]  /*7370*/  F2FP.BF16.F32.PACK_AB R97, R164, R163 ;  /* 0x000000a3a461723e */ /* 0x000fe200000010ff */
[----:B------:R1:W-:Y:S01]  /*7380*/  STSM.16.M88.4 [R46], R76 ;  /* 0x0000004c2e007844 */ /* 0x0003e20000000200 */
[----:B------:R-:W-:-:S02]  /*7390*/  F2FP.BF16.F32.PACK_AB R98, R101, R100 ;  /* 0x000000646562723e */ /* 0x000fc400000010ff */
[----:B------:R-:W-:Y:S02]  /*73a0*/  F2FP.BF16.F32.PACK_AB R99, R166, R165 ;  /* 0x000000a5a663723e */ /* 0x000fe400000010ff */
[----:B------:R-:W-:Y:S02]  /*73b0*/  F2FP.BF16.F32.PACK_AB R105, R107, R106 ;  /* 0x0000006a6b69723e */ /* 0x000fe400000010ff */
[----:B------:R-:W-:Y:S01]  /*73c0*/  LOP3.LUT R10, R103, R168, RZ, 0x3c, !PT ;  /* 0x000000a8670a7212 */ /* 0x000fe200078e3cff */
[----:B------:R1:W-:Y:S01]  /*73d0*/  STSM.16.M88.4 [R54], R96 ;  /* 0x0000006036007844 */ /* 0x0003e20000000200 */
[----:B------:R-:W-:Y:S02]  /*73e0*/  MOV R62, R62 ;  /* 0x0000003e003e7202 */ /* 0x000fe40000000f00 */
[----:B------:R-:W-:Y:S02]  /*73f0*/  F2FP.BF16.F32.PACK_AB R106, R109, R108 ;  /* 0x0000006c6d6a723e */ /* 0x000fe400000010ff */
[----:B------:R-:W-:-:S02]  /*7400*/  F2FP.BF16.F32.PACK_AB R107, R111, R110 ;  /* 0x0000006e6f6b723e */ /* 0x000fc400000010ff */
[----:B------:R-:W-:Y:S02]  /*7410*/  F2FP.BF16.F32.PACK_AB R113, R115, R114 ;  /* 0x000000727371723e */ /* 0x000fe400000010ff */
[----:B------:R-:W-:Y:S01]  /*7420*/  LOP3.LUT R12, R12, R167, RZ, 0x3c, !PT ;  /* 0x000000a70c0c7212 */ /* 0x000fe200078e3cff */
[----:B------:R1:W-:Y:S01]  /*7430*/  STSM.16.M88.4 [R62], R104 ;  /* 0x000000683e007844 */ /* 0x0003e20000000200 */
[----:B------:R-:W-:Y:S02]  /*7440*/  MOV R70, R70 ;  /* 0x0000004600467202 */ /* 0x000fe40000000f00 */
[----:B------:R-:W-:Y:S02]  /*7450*/  F2FP.BF16.F32.PACK_AB R114, R117, R116 ;  /* 0x000000747572723e */ /* 0x000fe400000010ff */
[----:B------:R-:W-:Y:S02]  /*7460*/  F2FP.BF16.F32.PACK_AB R115, R119, R118 ;  /* 0x000000767773723e */ /* 0x000fe400000010ff */
[----:B------:R-:W-:-:S02]  /*7470*/  F2FP.BF16.F32.PACK_AB R121, R123, R122 ;  /* 0x0000007a7b79723e */ /* 0x000fc400000010ff */
[----:B------:R-:W-:Y:S01]  /*7480*/  MOV R94, R94 ;  /* 0x0000005e005e7202 */ /* 0x000fe20000000f00 */
        /* <DEDUP_REMOVED lines=8> */
[----:B------:R-:W-:Y:S01]  /*7510*/  MOV R14, R10 ;  /* 0x0000000a000e7202 */ /* 0x000fe20000000f00 */
[----:B------:R1:W-:Y:S01]  /*7520*/  STSM.16.M88.4 [R6], R128 ;  /* 0x0000008006007844 */ /* 0x0003e20000000200 */
[----:B------:R-:W-:Y:S01]  /*7530*/  F2FP.BF16.F32.PACK_AB R138, R141, R140 ;  /* 0x0000008c8d8a723e */ /* 0x000fe200000010ff */
[----:B------:R-:W-:Y:S01]  /*7540*/  IMAD.U32 R10, RZ, RZ, UR8 ;  /* 0x00000008ff0a7e24 */ /* 0x000fe2000f8e00ff */
[----:B------:R-:W-:Y:S01]  /*7550*/  F2FP.BF16.F32.PACK_AB R139, R143, R142 ;  /* 0x0000008e8f8b723e */ /* 0x000fe200000010ff */
[----:B------:R-:W-:Y:S01]  /*7560*/  IMAD.U32 R11, RZ, RZ, UR9 ;  /* 0x00000009ff0b7e24 */ /* 0x000fe2000f8e00ff */
[----:B------:R-:W-:Y:S01]  /*7570*/  F2FP.BF16.F32.PACK_AB R145, R147, R146 ;  /* 0x000000929391723e */ /* 0x000fe200000010ff */
[----:B------:R-:W-:Y:S01]  /*7580*/  ULDC.64 UR8, c[0x0][0xd08] ;  /* 0x0003420000087ab9 */ /* 0x000fe20000000a00 */
[----:B------:R-:W-:Y:S01]  /*7590*/  MOV R12, R12 ;  /* 0x0000000c000c7202 */ /* 0x000fe20000000f00 */
[----:B------:R1:W-:Y:S01]  /*75a0*/  STSM.16.M88.4 [R14], R136 ;  /* 0x000000880e007844 */ /* 0x0003e20000000200 */
[----:B------:R-:W-:-:S02]  /*75b0*/  F2FP.BF16.F32.PACK_AB R146, R149, R148 ;  /* 0x000000949592723e */ /* 0x000fc400000010ff */
[----:B------:R-:W-:Y:S02]  /*75c0*/  F2FP.BF16.F32.PACK_AB R147, R151, R150 ;  /* 0x000000969793723e */ /* 0x000fe400000010ff */
[----:B------:R-:W-:Y:S02]  /*75d0*/  PLOP3.LUT P0, PT, PT, PT, UP0, 0x80, 0x0 ;  /* 0x000000000000781c */ /* 0x000fe40003f0f008 */
[----:B------:R-:W-:Y:S01]  /*75e0*/  R2UR UR10, R215 ;  /* 0x00000000d70a72ca */ /* 0x000fe200000e0000 */
[----:B------:R1:W-:Y:S01]  /*75f0*/  STSM.16.M88.4 [R12], R144 ;  /* 0x000000900c007844 */ /* 0x0003e20000000200 */
[----:B------:R-:W-:Y:S09]  /*7600*/  BAR.SYNC.DEFER_BLOCKING 0x1, 0x100 ;  /* 0x0044000000007b1d */ /* 0x000ff20000010000 */
[----:B------:R-:W2:Y:S01]  /*7610*/  @P0 LDG.E R3, desc[UR36][R10.64] ;  /* 0x000000240a030981 */ /* 0x000ea2000c1e1900 */
[----:B------:R-:W-:Y:S01]  /*7620*/  UISETP.NE.U32.AND UP1, UPT, UR8, URZ, UPT ;  /* 0x0000003f0800728c */ /* 0x000fe2000bf25070 */
[----:B0-----:R-:W-:Y:S01]  /*7630*/  ISETP.NE.AND P1, PT, R72, 0x1, PT ;  /* 0x000000014800780c */ /* 0x001fe20003f25270 */
[----:B------:R-:W-:-:S02]  /*7640*/  IMAD.U32 R15, RZ, RZ, UR10 ;  /* 0x0000000aff0f7e24 */ /* 0x000fc4000f8e00ff */
[----:B------:R-:W-:-:S06]  /*7650*/  UISETP.NE.AND.EX UP1, UPT, UR9, URZ, UPT, UP1 ;  /* 0x0000003f0900728c */ /* 0x000fcc000bf25310 */
[----:B------:R-:W-:-:S04]  /*7660*/  PLOP3.LUT P2, PT, PT, PT, UP1, 0x80, 0x0 ;  /* 0x000000000000781c */ /* 0x000fc80003f4f018 */
[----:B------:R-:W0:Y:S01]  /*7670*/  @P1 LDC R9, c[0x0][0xcec] ;  /* 0x00033b00ff091b82 */ /* 0x000e220000000800 */
[----:B------:R-:W-:-:S04]  /*7680*/  @UP1 ULEA UR8, UP2, UR61, UR8, 0x2 ;  /* 0x000000083d081291 */ /* 0x000fc8000f84103f */
[----:B------:R-:W-:Y:S02]  /*7690*/  @UP1 ULEA.HI.X UR9, UR61, UR9, UR4, 0x2, UP2 ;  /* 0x000000093d091291 */ /* 0x000fe400090f1404 */
[----:B------:R-:W-:Y:S01]  /*76a0*/  IMAD.U32 R16, RZ, RZ, UR8 ;  /* 0x00000008ff107e24 */ /* 0x000fe2000f8e00ff */
[----:B------:R-:W-:Y:S01]  /*76b0*/  UMOV UR4, URZ ;  /* 0x0000003f00047c82 */ /* 0x000fe20008000000 */
[----:B------:R-:W3:Y:S02]  /*76c0*/  @P1 LDC R13, c[0x0][0xcf0] ;  /* 0x00033c00ff0d1b82 */ /* 0x000ee40000000800 */
[----:B------:R-:W-:Y:S01]  /*76d0*/  IMAD.U32 R17, RZ, RZ, UR9 ;  /* 0x00000009ff117e24 */ /* 0x000fe2000f8e00ff */
[----:B--2---:R-:W-:Y:S01]  /*76e0*/  @P0 R2UR UR4, R3 ;  /* 0x00000000030402ca */ /* 0x004fe200000e0000 */
[----:B------:R-:W-:-:S06]  /*76f0*/  IMAD.U32 R3, RZ, RZ, UR7 ;  /* 0x00000007ff037e24 */ /* 0x000fcc000f8e00ff */
[----:B------:R1:W5:Y:S01]  /*7700*/  @P2 LDG.E R3, desc[UR36][R16.64] ;  /* 0x0000002410032981 */ /* 0x000362000c1e1900 */
[----:B0--3--:R-:W-:Y:S07]  /*7710*/  @P2 BRA `(.L_x_10165) ;  /* 0x0000000000102947 */ /* 0x009fee0003800000 */
[----:B------:R-:W-:Y:S05]  /*7720*/  @!P0 BRA `(.L_x_10165) ;  /* 0x00000000000c8947 */ /* 0x000fea0003800000 */
[----:B-1----:R-:W2:Y:S04]  /*7730*/  LDG.E R6, desc[UR36][R10.64] ;  /* 0x000000240a067981 */ /* 0x002ea8000c1e1900 */
[----:B-----5:R-:W2:Y:S02]  /*7740*/  LDG.E R3, desc[UR36][R10.64+0x4] ;  /* 0x000004240a037981 */ /* 0x020ea4000c1e1900 */
[----:B--2---:R-:W-:-:S07]  /*7750*/  IMAD.IADD R3, R3, 0x1, -R6 ;  /* 0x0000000103037824 */ /* 0x004fce00078e0a06 */
.L_x_10165:
[----:B------:R-:W-:Y:S01]  /*7760*/  R2UR UR17, R216 ;  /* 0x00000000d81172ca */ /* 0x000fe200000e0000 */
[----:B------:R-:W-:Y:S01]  /*7770*/  ULDC.64 UR12, c[0x0][0xc90] ;  /* 0x00032400000c7ab9 */ /* 0x000fe20000000a00 */
[----:B------:R-:W-:Y:S01]  /*7780*/  R2UR UR15, R218 ;  /* 0x00000000da0f72ca */ /* 0x000fe200000e0000 */
[----:B------:R-:W-:Y:S01]  /*7790*/  USHF.R.S32.HI UR11, URZ, 0x1f, UR4 ;  /* 0x0000001f3f0b7899 */ /* 0x000fe20008011404 */
[----:B-1----:R-:W-:Y:S01]  /*77a0*/  IMAD R12, R15, 0x80, R224 ;  /* 0x000000800f0c7824 */ /* 0x002fe200078e02e0 */
[----:B------:R-:W-:Y:S01]  /*77b0*/  UMOV UR10, UR4 ;  /* 0x00000004000a7c82 */ /* 0x000fe20008000000 */
[----:B------:R-:W-:Y:S01]  /*77c0*/  USEL UR61, UR61, URZ, !UP0 ;  /* 0x0000003f3d3d7287 */ /* 0x000fe2000c000000 */
[----:B------:R-:W-:Y:S01]  /*77d0*/  R2UR UR16, R215 ;  /* 0x00000000d71072ca */ /* 0x000fe200000e0000 */
[----:B------:R-:W-:Y:S01]  /*77e0*/  @P1 IMAD.HI.U32 R6, R12, R9, RZ ;  /* 0x000000090c061227 */ /* 0x000fe200078e00ff */
[----:B------:R-:W0:Y:S03]  /*77f0*/  @P1 LDC R73, c[0x0][0xcf0] ;  /* 0x00033c00ff491b82 */ /* 0x000e260000000800 */
[----:B------:R-:W-:Y:S01]  /*7800*/  IMAD.MOV.U32 R10, RZ, RZ, R12 ;  /* 0x000000ffff0a7224 */ /* 0x000fe200078e000c */
[----:B------:R-:W-:Y:S01]  /*7810*/  USHF.R.S32.HI UR14, URZ, 0x1f, UR17 ;  /* 0x0000001f3f0e7899 */ /* 0x000fe20008011411 */
[----:B------:R-:W-:Y:S01]  /*7820*/  @P1 SHF.R.U32.HI R10, RZ, R13, R6 ;  /* 0x0000000dff0a1219 */ /* 0x000fe20000011606 */
[----:B------:R-:W-:Y:S01]  /*7830*/  UIMAD.WIDE.U32 UR8, UR17, UR12, UR10 ;  /* 0x0000000c110872a5 */ /* 0x000fe2000f8e000a */
[----:B------:R-:W-:Y:S01]  /*7840*/  IMAD R9, R217, 0x40, R2 ;  /* 0x00000040d9097824 */ /* 0x000fe200078e0202 */
[----:B------:R-:W-:Y:S01]  /*7850*/  UIMAD UR7, UR14, UR12, URZ ;  /* 0x0000000c0e0772a4 */ /* 0x000fe2000f8e023f */
[--C-:B------:R-:W-:Y:S01]  /*7860*/  SHF.R.S32.HI R6, RZ, 0x1f, R10.reuse ;  /* 0x0000001fff067819 */ /* 0x100fe2000001140a */
[----:B------:R-:W-:Y:S01]  /*7870*/  USEL UR15, UR15, URZ, !UP0 ;  /* 0x0000003f0f0f7287 */ /* 0x000fe2000c000000 */
[----:B------:R-:W-:Y:S01]  /*7880*/  IMAD.MOV R11, RZ, RZ, -R10 ;  /* 0x000000ffff0b7224 */ /* 0x000fe200078e0a0a */
[----:B------:R-:W-:Y:S01]  /*7890*/  UIMAD UR7, UR17, UR13, UR7 ;  /* 0x0000000d110772a4 */ /* 0x000fe2000f8e0207 */
[----:B------:R-:W-:-:S02]  /*78a0*/  IMAD.WIDE R4, R9, 0x2, R4 ;  /* 0x0000000209047825 */ /* 0x000fc400078e0204 */
[----:B------:R-:W-:Y:S01]  /*78b0*/  ULDC.64 UR12, c[0x0][0xc98] ;  /* 0x00032600000c7ab9 */ /* 0x000fe20000000a00 */
[----:B------:R-:W-:Y:S01]  /*78c0*/  UIADD3 UR9, UR9, UR7, URZ ;  /* 0x0000000709097290 */ /* 0x000fe2000fffe03f */
[----:B------:R-:W-:Y:S01]  /*78d0*/  IMAD R9, R72, R11, R12 ;  /* 0x0000000b48097224 */ /* 0x000fe200078e020c */
[----:B------:R-:W-:Y:S01]  /*78e0*/  UIMAD UR7, UR15, UR12, URZ ;  /* 0x0000000c0f0772a4 */ /* 0x000fe2000f8e023f */
[C---:B------:R-:W-:Y:S01]  /*78f0*/  IADD3 R33, P2, R4.reuse, 0x5000, RZ ;  /* 0x0000500004217810 */ /* 0x040fe20007f5e0ff */
[----:B------:R-:W-:Y:S01]  /*7900*/  UIMAD.WIDE.U32 UR8, UR61, UR12, UR8 ;  /* 0x0000000c3d0872a5 */ /* 0x000fe2000f8e0008 */
[C---:B------:R-:W-:Y:S01]  /*7910*/  IADD3 R17, P5, R4.reuse, 0x1000, RZ ;  /* 0x0000100004117810 */ /* 0x040fe20007fbe0ff */
[----:B------:R-:W-:Y:S01]  /*7920*/  UIMAD UR7, UR61, UR13, UR7 ;  /* 0x0000000d3d0772a4 */ /* 0x000fe2000f8e0207 */
[C---:B------:R-:W-:Y:S01]  /*7930*/  IADD3 R21, P4, R4.reuse, 0x2000, RZ ;  /* 0x0000200004157810 */ /* 0x040fe20007f9e0ff */
[----:B-----5:R-:W-:Y:S01]  /*7940*/  IMAD R79, R3, R72, RZ ;  /* 0x00000048034f7224 */ /* 0x020fe200078e02ff */
[----:B------:R-:W-:Y:S01]  /*7950*/  IADD3 R29, P3, R4, 0x4000, RZ ;  /* 0x00004000041d7810 */ /* 0x000fe20007f7e0ff */
[----:B------:R-:W-:Y:S01]  /*7960*/  ULDC.64 UR12, c[0x0][0xba0] ;  /* 0x0002e800000c7ab9 */ /* 0x000fe20000000a00 */
[----:B------:R-:W-:Y:S01]  /*7970*/  IADD3 R10, P0, R10, UR8, RZ ;  /* 0x000000080a0a7c10 */ /* 0x000fe2000ff1e0ff */
[----:B------:R-:W-:Y:S01]  /*7980*/  IMAD.U32 R11, RZ, RZ, UR7 ;  /* 0x00000007ff0b7e24 */ /* 0x000fe2000f8e00ff */
[----:B------:R-:W-:-:S02]  /*7990*/  LOP3.LUT R32, R33, 0x380, RZ, 0xc0, !PT ;  /* 0x0000038021207812 */ /* 0x000fc400078ec0ff */
[----:B------:R-:W-:Y:S02]  /*79a0*/  LOP3.LUT R16, R17, 0x380, RZ, 0xc0, !PT ;  /* 0x0000038011107812 */ /* 0x000fe400078ec0ff */
        /* <DEDUP_REMOVED lines=11> */
[----:B------:R-:W-:Y:S01]  /*7a60*/  ULDC.64 UR8, c[0x0][0xc50] ;  /* 0x0003140000087ab9 */ /* 0x000fe20000000a00 */
[----:B------:R-:W-:Y:S02]  /*7a70*/  SHF.R.U64 R32, R32, 0x3, RZ ;  /* 0x0000000320207819 */ /* 0x000fe400000012ff */
[----:B------:R-:W-:Y:S01]  /*7a80*/  IMAD.IADD R9, R11, 0x1, R13 ;  /* 0x000000010b097824 */ /* 0x000fe200078e020d */
[----:B------:R-:W-:Y:S02]  /*7a90*/  LEA R13, P6, R10, UR8, 0x2 ;  /* 0x000000080a0d7c11 */ /* 0x000fe4000f8c10ff */
[----:B------:R-:W-:Y:S01]  /*7aa0*/  LOP3.LUT R24, R24, R25, RZ, 0x3c, !PT ;  /* 0x0000001918187212 */ /* 0x000fe200078e3cff */
[----:B------:R-:W-:Y:S01]  /*7ab0*/  IMAD.X R25, RZ, RZ, R5, P0 ;  /* 0x000000ffff197224 */ /* 0x000fe200000e0605 */
[----:B------:R-:W-:Y:S01]  /*7ac0*/  SHF.R.U64 R16, R16, 0x3, RZ ;  /* 0x0000000310107819 */ /* 0x000fe200000012ff */
[----:B------:R-:W-:Y:S01]  /*7ad0*/  SHFL.IDX PT, R46, R13, RZ, 0x1c1f ;  /* 0x001c1fff0d2e7589 */ /* 0x000fe200000e0000 */
[----:B------:R-:W-:-:S02]  /*7ae0*/  SHF.R.U64 R20, R20, 0x3, RZ ;  /* 0x0000000314147819 */ /* 0x000fc400000012ff */
[----:B------:R-:W-:Y:S01]  /*7af0*/  SHF.R.U64 R28, R28, 0x3, RZ ;  /* 0x000000031c1c7819 */ /* 0x000fe200000012ff */
[----:B------:R-:W-:Y:S01]  /*7b00*/  SHFL.IDX PT, R50, R13, 0x1, 0x1c1f ;  /* 0x003c1f000d327f89 */ /* 0x000fe200000e0000 */
[----:B------:R-:W-:Y:S02]  /*7b10*/  IADD3 R11, P0, R4, 0x9000, RZ ;  /* 0x00009000040b7810 */ /* 0x000fe40007f1e0ff */
[----:B------:R-:W-:Y:S01]  /*7b20*/  LEA.HI.X R14, R10, UR9, R9, 0x2, P6 ;  /* 0x000000090a0e7c11 */ /* 0x000fe2000b0f1409 */
[----:B------:R-:W-:Y:S01]  /*7b30*/  IMAD.U32 R9, RZ, RZ, UR16 ;  /* 0x00000010ff097e24 */ /* 0x000fe2000f8e00ff */
[----:B------:R-:W-:Y:S01]  /*7b40*/  LOP3.LUT R32, R32, R33, RZ, 0x3c, !PT ;  /* 0x0000002120207212 */ /* 0x000fe200078e3cff */
[--C-:B------:R-:W-:Y:S01]  /*7b50*/  IMAD.X R33, RZ, RZ, R5.reuse, P2 ;  /* 0x000000ffff217224 */ /* 0x100fe200010e0605 */
[----:B------:R-:W-:Y:S01]  /*7b60*/  LOP3.LUT R16, R16, R17, RZ, 0x3c, !PT ;  /* 0x0000001110107212 */ /* 0x000fe200078e3cff */
[----:B------:R-:W1:Y:S01]  /*7b70*/  SHFL.IDX PT, R47, R14, RZ, 0x1c1f ;  /* 0x001c1fff0e2f7589 */ /* 0x000e6200000e0000 */
[----:B------:R-:W-:Y:S01]  /*7b80*/  LOP3.LUT R20, R20, R21, RZ, 0x3c, !PT ;  /* 0x0000001514147212 */ /* 0x000fe200078e3cff */
[--C-:B------:R-:W-:Y:S01]  /*7b90*/  IMAD.X R21, RZ, RZ, R5.reuse, P4 ;  /* 0x000000ffff157224 */ /* 0x100fe200020e0605 */
[----:B------:R-:W-:Y:S01]  /*7ba0*/  LOP3.LUT R28, R28, R29, RZ, 0x3c, !PT ;  /* 0x0000001d1c1c7212 */ /* 0x000fe200078e3cff */
[----:B------:R-:W-:Y:S01]  /*7bb0*/  IMAD.X R29, RZ, RZ, R5, P3 ;  /* 0x000000ffff1d7224 */ /* 0x000fe200018e0605 */
[----:B------:R-:W-:Y:S01]  /*7bc0*/  LOP3.LUT R10, R11, 0x380, RZ, 0xc0, !PT ;  /* 0x000003800b0a7812 */ /* 0x000fe200078ec0ff */
[----:B------:R-:W2:Y:S01]  /*7bd0*/  SHFL.IDX PT, R51, R14, 0x1, 0x1c1f ;  /* 0x003c1f000e337f89 */ /* 0x000ea200000e0000 */
[----:B------:R-:W-:Y:S01]  /*7be0*/  IADD3 R49, P2, R4, 0xb000, RZ ;  /* 0x0000b00004317810 */ /* 0x000fe20007f5e0ff */
[----:B------:R-:W-:Y:S01]  /*7bf0*/  IMAD R18, R9, 0x80, R222 ;  /* 0x0000008009127824 */ /* 0x000fe200078e02de */
[----:B------:R-:W-:-:S02]  /*7c00*/  IADD3.X R17, RZ, R5, RZ, P5, !PT ;  /* 0x00000005ff117210 */ /* 0x000fc40002ffe4ff */
[----:B------:R-:W-:Y:S01]  /*7c10*/  IADD3 R37, P6, R4, 0x6000, RZ ;  /* 0x0000600004257810 */ /* 0x000fe20007fde0ff */
[----:B------:R-:W-:Y:S01]  /*7c20*/  VIADD R6, R18, 0x8 ;  /* 0x0000000812067836 */ /* 0x000fe20000000000 */
[C---:B------:R-:W-:Y:S02]  /*7c30*/  IADD3 R41, P5, R4.reuse, 0x7000, RZ ;  /* 0x0000700004297810 */ /* 0x040fe40007fbe0ff */
[C---:B------:R-:W-:Y:S02]  /*7c40*/  IADD3 R61, P4, R4.reuse, 0x8000, RZ ;  /* 0x00008000043d7810 */ /* 0x040fe40007f9e0ff */
        /* <DEDUP_REMOVED lines=32> */
[----:B-1----:R-:W-:Y:S01]  /*7e50*/  @!P2 ST.E desc[UR36][R46.64], R8 ;  /* 0x000000082e00a985 */ /* 0x002fe2000c101924 */
[----:B------:R-:W-:-:S02]  /*7e60*/  LOP3.LUT R68, R69, 0x380, RZ, 0xc0, !PT ;  /* 0x0000038045447812 */ /* 0x000fc400078ec0ff */
[----:B------:R-:W-:Y:S01]  /*7e70*/  LOP3.LUT R64, R65, 0x380, RZ, 0xc0, !PT ;  /* 0x0000038041407812 */ /* 0x000fe200078ec0ff */
[----:B--2---:R1:W-:Y:S01]  /*7e80*/  @!P0 ST.E desc[UR36][R50.64], R0 ;  /* 0x0000000032008985 */ /* 0x0043e2000c101924 */
[----:B------:R-:W-:Y:S02]  /*7e90*/  LOP3.LUT R52, R53, 0x380, RZ, 0xc0, !PT ;  /* 0x0000038035347812 */ /* 0x000fe400078ec0ff */
[----:B------:R-:W-:Y:S01]  /*7ea0*/  SHF.R.U64 R9, R9, 0x3, RZ ;  /* 0x0000000309097819 */ /* 0x000fe200000012ff */
[----:B------:R-:W-:Y:S01]  /*7eb0*/  UIMAD UR7, UR11, UR12, URZ ;  /* 0x0000000c0b0772a4 */ /* 0x000fe2000f8e023f */
[----:B------:R-:W-:Y:S01]  /*7ec0*/  LOP3.LUT R3, R12, 0x380, RZ, 0xc0, !PT ;  /* 0x000003800c037812 */ /* 0x000fe200078ec0ff */
[----:B------:R-:W-:Y:S01]  /*7ed0*/  UIMAD.WIDE.U32 UR8, UR4, UR12, URZ ;  /* 0x0000000c040872a5 */ /* 0x000fe2000f8e003f */
[----:B------:R-:W-:Y:S01]  /*7ee0*/  SHF.R.U64 R68, R68, 0x3, RZ ;  /* 0x0000000344447819 */ /* 0x000fe200000012ff */
[----:B------:R-:W-:Y:S01]  /*7ef0*/  ULDC.64 UR10, c[0x0][0xbe8] ;  /* 0x0002fa00000a7ab9 */ /* 0x000fe20000000a00 */
[----:B------:R-:W-:Y:S01]  /*7f00*/  SHF.R.U64 R64, R64, 0x3, RZ ;  /* 0x0000000340407819 */ /* 0x000fe200000012ff */
[----:B------:R-:W5:Y:S01]  /*7f10*/  LD.E.128 R16, desc[UR36][R16.64] ;  /* 0x0000002410107980 */ /* 0x000f62000c101d00 */
[----:B------:R-:W-:-:S02]  /*7f20*/  SHF.R.U64 R52, R52, 0x3, RZ ;  /* 0x0000000334347819 */ /* 0x000fc400000012ff */
[----:B------:R-:W-:Y:S02]  /*7f30*/  LOP3.LUT R4, R9, R4, RZ, 0x3c, !PT ;  /* 0x0000000409047212 */ /* 0x000fe400078e3cff */
[----:B------:R-:W-:Y:S01]  /*7f40*/  IADD3.X R57, RZ, R5, RZ, P3, !PT ;  /* 0x00000005ff397210 */ /* 0x000fe20001ffe4ff */
[----:B------:R-:W-:Y:S01]  /*7f50*/  UIMAD UR7, UR4, UR13, UR7 ;  /* 0x0000000d040772a4 */ /* 0x000fe2000f8e0207 */
[----:B------:R-:W-:Y:S01]  /*7f60*/  SHF.R.U64 R3, R3, 0x3, RZ ;  /* 0x0000000303037819 */ /* 0x000fe200000012ff */
[----:B-1----:R-:W-:Y:S01]  /*7f70*/  IMAD R0, R214, 0x20, R217 ;  /* 0x00000020d6007824 */ /* 0x002fe200078e02d9 */
[----:B------:R-:W-:Y:S01]  /*7f80*/  LOP3.LUT R68, R68, R69, RZ, 0x3c, !PT ;  /* 0x0000004544447212 */ /* 0x000fe200078e3cff */
[--C-:B------:R-:W-:Y:S01]  /*7f90*/  IMAD.X R69, RZ, RZ, R5.reuse, P6 ;  /* 0x000000ffff457224 */ /* 0x100fe200030e0605 */
[----:B------:R-:W-:Y:S01]  /*7fa0*/  LOP3.LUT R64, R64, R65, RZ, 0x3c, !PT ;  /* 0x0000004140407212 */ /* 0x000fe200078e3cff */
[--C-:B------:R-:W-:Y:S01]  /*7fb0*/  IMAD.X R65, RZ, RZ, R5.reuse, P5 ;  /* 0x000000ffff417224 */ /* 0x100fe200028e0605 */
[----:B------:R-:W-:Y:S01]  /*7fc0*/  LOP3.LUT R52, R52, R53, RZ, 0x3c, !PT ;  /* 0x0000003534347212 */ /* 0x000fe200078e3cff */
[----:B------:R-:W-:Y:S01]  /*7fd0*/  IMAD.X R53, RZ, RZ, R5, P4 ;  /* 0x000000ffff357224 */ /* 0x000fe200020e0605 */
[----:B------:R-:W-:Y:S01]  /*7fe0*/  LOP3.LUT R56, R3, R12, RZ, 0x3c, !PT ;  /* 0x0000000c03387212 */ /* 0x000fe200078e3cff */
[----:B------:R-:W-:Y:S01]  /*7ff0*/  UIADD3 UR9, UR9, UR7, URZ ;  /* 0x0000000709097290 */ /* 0x000fe2000fffe03f */
[----:B------:R1:W5:Y:S01]  /*8000*/  LD.E.128 R12, desc[UR36][R4.64] ;  /* 0x00000024040c7980 */ /* 0x000362000c101d00 */
[----:B------:R-:W-:Y:S01]  /*8010*/  IMAD.U32 R3, RZ, RZ, UR16 ;  /* 0x00000010ff037e24 */ /* 0x000fe2000f8e00ff */
[----:B------:R-:W-:-:S02]  /*8020*/  UIMAD UR4, UR14, UR10, URZ ;  /* 0x0000000a0e0472a4 */ /* 0x000fc4000f8e023f */
[----:B------:R-:W5:Y:S04]  /*8030*/  LD.E.128 R20, desc[UR36][R20.64] ;  /* 0x0000002414147980 */ /* 0x000f68000c101d00 */
[----:B------:R-:W5:Y:S01]  /*8040*/  LD.E.128 R24, desc[UR36][R24.64] ;  /* 0x0000002418187980 */ /* 0x000f62000c101d00 */
[----:B-1----:R-:W1:Y:S01]  /*8050*/  @P1 LDC R5, c[0x0][0xcec] ;  /* 0x00033b00ff051b82 */ /* 0x002e620000000800 */
[----:B------:R-:W-:Y:S01]  /*8060*/  IMAD R6, R3, 0x80, R0 ;  /* 0x0000008003067824 */ /* 0x000fe200078e0200 */
[----:B------:R-:W-:Y:S01]  /*8070*/  UIMAD UR4, UR17, UR11, UR4 ;  /* 0x0000000b110472a4 */ /* 0x000fe2000f8e0204 */
[----:B------:R-:W5:Y:S01]  /*8080*/  LD.E.128 R28, desc[UR36][R28.64] ;  /* 0x000000241c1c7980 */ /* 0x000f62000c101d00 */
[----:B------:R-:W-:-:S03]  /*8090*/  UIMAD.WIDE.U32 UR8, UR17, UR10, UR8 ;  /* 0x0000000a110872a5 */ /* 0x000fc6000f8e0008 */
        /* <DEDUP_REMOVED lines=8> */
[----:B------:R-:W5:Y:S04]  /*8120*/  LD.E.128 R40, desc[UR36][R40.64] ;  /* 0x0000002428287980 */ /* 0x000f68000c101d00 */
[----:B------:R-:W5:Y:S01]  /*8130*/  LD.E.128 R60, desc[UR36][R60.64] ;  /* 0x000000243c3c7980 */ /* 0x000f62000c101d00 */
[----:B-1----:R-:W-:-:S03]  /*8140*/  @P1 IMAD.HI.U32 R0, R6, R5, RZ ;  /* 0x0000000506001227 */ /* 0x002fc600078e00ff */
[----:B------:R-:W5:Y:S02]  /*8150*/  LD.E.128 R8, desc[UR36][R10.64] ;  /* 0x000000240a087980 */ /* 0x000f64000c101d00 */
        /* <DEDUP_REMOVED lines=13> */
[C---:B------:R-:W-:Y:S01]  /*8230*/  IMAD R75, R3.reuse, UR9, R0 ;  /* 0x00000009034b7c24 */ /* 0x040fe2000f8e0200 */
[----:B------:R-:W-:Y:S02]  /*8240*/  SHF.R.S32.HI R0, RZ, 0x1f, R73 ;  /* 0x0000001fff007819 */ /* 0x000fe40000011449 */
[----:B------:R-:W5:Y:S01]  /*8250*/  LD.E.128 R64, desc[UR36][R64.64] ;  /* 0x0000002440407980 */ /* 0x000f62000c101d00 */
[----:B------:R-:W-:Y:S01]  /*8260*/  IMAD.WIDE.U32 R4, R3, UR8, R4 ;  /* 0x0000000803047c25 */ /* 0x000fe2000f8e0004 */
[----:B------:R-:W-:Y:S02]  /*8270*/  ULDC.64 UR8, c[0x0][0xbd8] ;  /* 0x0002f60000087ab9 */ /* 0x000fe40000000a00 */
[----:B------:R-:W5:Y:S04]  /*8280*/  LD.E.128 R52, desc[UR36][R52.64] ;  /* 0x0000002434347980 */ /* 0x000f68000c101d00 */
[----:B------:R-:W5:Y:S01]  /*8290*/  LD.E.128 R56, desc[UR36][R56.64] ;  /* 0x0000002438387980 */ /* 0x000f62000c101d00 */
[----:B------:R-:W-:Y:S01]  /*82a0*/  IMAD.U32 R78, RZ, RZ, UR16 ;  /* 0x00000010ff4e7e24 */ /* 0x000fe2000f8e00ff */
        /* <DEDUP_REMOVED lines=11> */
[C---:B------:R-:W-:Y:S01]  /*8360*/  ISETP.GE.AND P2, PT, R78.reuse, R79, PT ;  /* 0x0000004f4e00720c */ /* 0x040fe20003f46270 */
[----:B------:R-:W-:Y:S02]  /*8370*/  ULDC.64 UR8, c[0x0][0xb80] ;  /* 0x0002e00000087ab9 */ /* 0x000fe40000000a00 */
[----:B------:R-:W-:Y:S01]  /*8380*/  VIADD R0, R78, 0x20 ;  /* 0x000000204e007836 */ /* 0x000fe20000000000 */
[----:B------:R-:W-:Y:S01]  /*8390*/  LEA R6, P3, R4, UR8, 0x1 ;  /* 0x0000000804067c11 */ /* 0x000fe2000f8608ff */
[----:B------:R-:W-:-:S02]  /*83a0*/  IMAD.IADD R3, R5, 0x1, R3 ;  /* 0x0000000105037824 */ /* 0x000fc400078e0203 */
[----:B------:R-:W-:Y:S01]  /*83b0*/  VIADD R156, R156, 0x32420 ;  /* 0x000324209c9c7836 */ /* 0x000fe20000000000 */
[-C--:B------:R-:W-:Y:S01]  /*83c0*/  ISETP.GE.AND P1, PT, R0, R79.reuse, PT ;  /* 0x0000004f0000720c */ /* 0x080fe20003f26270 */
[----:B------:R-:W-:Y:S01]  /*83d0*/  VIADD R0, R78, 0x40 ;  /* 0x000000404e007836 */ /* 0x000fe20000000000 */
[----:B------:R-:W-:Y:S02]  /*83e0*/  LEA.HI.X R3, R4, UR9, R3, 0x1, P3 ;  /* 0x0000000904037c11 */ /* 0x000fe400098f0c03 */
[----:B------:R-:W-:Y:S01]  /*83f0*/  PRMT R156, RZ, 0x654, R156 ;  /* 0x00000654ff9c7816 */ /* 0x000fe2000000009c */
[----:B0-----:R0:W1:Y:S01]  /*8400*/  SHFL.IDX PT, R76, R6, RZ, 0x181f ;  /* 0x00181fff064c7589 */ /* 0x00106200000e0000 */
[----:B------:R-:W-:Y:S01]  /*8410*/  ISETP.GE.AND P0, PT, R0, R79, PT ;  /* 0x0000004f0000720c */ /* 0x000fe20003f06270 */
[----:B------:R-:W-:Y:S01]  /*8420*/  BSSY B1, `(.L_x_10166) ;  /* 0x0000016000017945 */ /* 0x000fe20003800000 */
[----:B------:R0:W-:Y:S01]  /*8430*/  SYNCS.ARRIVE.TRANS64.RED.A1T0 RZ, [R156+URZ], RZ ;  /* 0x000000ff9cff79a7 */ /* 0x0001e2000810043f */
[----:B------:R0:W2:Y:S01]  /*8440*/  SHFL.IDX PT, R0, R3, RZ, 0x181f ;  /* 0x00181fff03007589 */ /* 0x0000a200000e0000 */
[----:B------:R-:W-:Y:S01]  /*8450*/  SHF.R.S32.HI R80, RZ, 0x1f, R2 ;  /* 0x0000001fff507819 */ /* 0x000fe20000011402 */
[----:B------:R-:W-:Y:S08]  /*8460*/  @P2 BRA `(.L_x_10167) ;  /* 0x0000000000442947 */ /* 0x000ff00003800000 */
        /* <DEDUP_REMOVED lines=17> */
.L_x_10167:
[----:B------:R-:W-:Y:S05]  /*8580*/  BSYNC B1 ;  /* 0x0000000000017941 */ /* 0x000fea0003800000 */
.L_x_10166:
[----:B--2---:R2:W4:Y:S01]  /*8590*/  SHFL.IDX PT, R0, R3, 0x1, 0x181f ;  /* 0x00381f0003007f89 */ /* 0x00452200000e0000 */
[----:B------:R-:W-:Y:S03]  /*85a0*/  BSSY B1, `(.L_x_10168) ;  /* 0x0000014000017945 */ /* 0x000fe60003800000 */
[----:B---3-5:R2:W3:Y:S01]  /*85b0*/  SHFL.IDX PT, R28, R6, 0x1, 0x181f ;  /* 0x00381f00061c7f89 */ /* 0x0284e200000e0000 */
[----:B------:R-:W-:Y:S05]  /*85c0*/  @P1 BRA `(.L_x_10169) ;  /* 0x0000000000441947 */ /* 0x000fea0003800000 */
[----:B------:R-:W-:Y:S02]  /*85d0*/  ULDC UR4, c[0x0][0xbc8] ;  /* 0x0002f20000047ab9 */ /* 0x000fe40000000800 */
[----:B------:R-:W-:Y:S02]  /*85e0*/  ISETP.GE.AND P4, PT, R2, UR4, PT ;  /* 0x0000000402007c0c */ /* 0x000fe4000bf86270 */
[----:B------:R-:W-:Y:S02]  /*85f0*/  ISETP.GE.AND P3, PT, R212, UR4, PT ;  /* 0x00000004d4007c0c */ /* 0x000fe4000bf66270 */
[----:B------:R-:W-:Y:S02]  /*8600*/  ISETP.GE.AND P2, PT, R211, UR4, PT ;  /* 0x00000004d3007c0c */ /* 0x000fe4000bf46270 */
[----:B------:R-:W-:-:S07]  /*8610*/  ISETP.GE.AND P1, PT, R213, UR4, PT ;  /* 0x00000004d5007c0c */ /* 0x000fce000bf26270 */
[-C--:B---3--:R-:W-:Y:S02]  /*8620*/  @!P4 LEA R4, P6, R2, R28.reuse, 0x1 ;  /* 0x0000001c0204c211 */ /* 0x088fe400078c08ff */
[----:B------:R-:W-:Y:S02]  /*8630*/  @!P3 LEA R12, P5, R212, R28, 0x1 ;  /* 0x0000001cd40cb211 */ /* 0x000fe400078a08ff */
        /* <DEDUP_REMOVED lines=10> */
.L_x_10169:
[----:B------:R-:W-:Y:S05]  /*86e0*/  BSYNC B1 ;  /* 0x0000000000017941 */ /* 0x000fea0003800000 */
.L_x_10168:
        /* <DEDUP_REMOVED lines=10> */
[-C--:B------:R-:W-:Y:S02]  /*8790*/  @!P2 LEA R8, P5, R212, R12.reuse, 0x1 ;  /* 0x0000000cd408a211 */ /* 0x080fe400078a08ff */
        /* <DEDUP_REMOVED lines=10> */
.L_x_10171:
[----:B------:R-:W-:Y:S05]  /*8840*/  BSYNC B1 ;  /* 0x0000000000017941 */ /* 0x000fea0003800000 */
.L_x_10170:
[----:B0-----:R-:W-:Y:S01]  /*8850*/  VIADD R0, R78, 0x60 ;  /* 0x000000604e007836 */ /* 0x001fe20000000000 */
[----:B---3--:R0:W3:Y:S04]  /*8860*/  SHFL.IDX PT, R12, R3, 0x3, 0x181f ;  /* 0x00781f00030c7f89 */ /* 0x0080e800000e0000 */
[----:B------:R-:W-:Y:S01]  /*8870*/  ISETP.GE.AND P0, PT, R0, R79, PT ;  /* 0x0000004f0000720c */ /* 0x000fe20003f06270 */
[----:B--2-4-:R-:W2:-:S12]  /*8880*/  SHFL.IDX PT, R6, R6, 0x3, 0x181f ;  /* 0x00781f0006067f89 */ /* 0x014e9800000e0000 */
[----:B0-----:R-:W-:Y:S05]  /*8890*/  @P0 BRA `(.L_x_10172) ;  /* 0x0000000c00e40947 */ /* 0x001fea0003800000 */
[----:B------:R-:W-:Y:S02]  /*88a0*/  ULDC UR4, c[0x0][0xbc8] ;  /* 0x0002f20000047ab9 */ /* 0x000fe40000000800 */
[----:B------:R-:W-:Y:S02]  /*88b0*/  ISETP.GE.AND P3, PT, R2, UR4, PT ;  /* 0x0000000402007c0c */ /* 0x000fe4000bf66270 */
[----:B------:R-:W-:Y:S02]  /*88c0*/  ISETP.GE.AND P4, PT, R212, UR4, PT ;  /* 0x00000004d4007c0c */ /* 0x000fe4000bf86270 */
[----:B------:R-:W-:-:S09]  /*88d0*/  ISETP.GE.AND P5, PT, R211, UR4, PT ;  /* 0x00000004d3007c0c */ /* 0x000fd2000bfa6270 */
[-C--:B--2---:R-:W-:Y:S02]  /*88e0*/  @!P3 LEA R4, P0, R2, R6.reuse, 0x1 ;  /* 0x000000060204b211 */ /* 0x084fe400078008ff */
[-C--:B------:R-:W-:Y:S02]  /*88f0*/  @!P4 LEA R8, P1, R212, R6.reuse, 0x1 ;  /* 0x00000006d408c211 */ /* 0x080fe400078208ff */
[C---:B------:R-:W-:Y:S02]  /*8900*/  @!P5 LEA R10, P2, R211.reuse, R6, 0x1 ;  /* 0x00000006d30ad211 */ /* 0x040fe400078408ff */
        /* <DEDUP_REMOVED lines=12> */
.L_x_10164:
[----:B------:R-:W-:Y:S01]  /*89d0*/  R2UR UR4, R218 ;  /* 0x00000000da0472ca */ /* 0x000fe200000e0000 */
[----:B------:R-:W-:Y:S01]  /*89e0*/  ULDC.64 UR10, c[0x0][0xd00] ;  /* 0x00034000000a7ab9 */ /* 0x000fe20000000a00 */
[----:B------:R-:W-:Y:S01]  /*89f0*/  USHF.L.U32 UR8, UR61, 0x2, URZ ;  /* 0x000000023d087899 */ /* 0x000fe2000800063f */
[----:B------:R-:W0:Y:S01]  /*8a00*/  LDC R13, c[0x0][0xce8] ;  /* 0x00033a00ff0d7b82 */ /* 0x000e220000000800 */
[----:B------:R-:W-:Y:S01]  /*8a10*/  UISETP.NE.U32.AND UP0, UPT, UR10, URZ, UPT ;  /* 0x0000003f0a00728c */ /* 0x000fe2000bf05070 */
[----:B------:R-:W-:-:S03]  /*8a20*/  R2UR UR12, R216 ;  /* 0x00000000d80c72ca */ /* 0x000fc600000e0000 */
[----:B------:R-:W-:-:S05]  /*8a30*/  UISETP.NE.AND.EX UP0, UPT, UR11, URZ, UPT, UP0 ;  /* 0x0000003f0b00728c */ /* 0x000fca000bf05300 */
[----:B------:R-:W-:Y:S01]  /*8a40*/  USHF.L.U64.HI UR9, UR61, 0x2, UR4 ;  /* 0x000000023d097899 */ /* 0x000fe20008010204 */
[----:B------:R-:W-:Y:S01]  /*8a50*/  PLOP3.LUT P2, PT, PT, PT, UP0, 0x80, 0x0 ;  /* 0x000000000000781c */ /* 0x000fe20003f4f008 */
[----:B------:R-:W-:-:S04]  /*8a60*/  UIADD3 UR4, UP1, UR8, UR10, URZ ;  /* 0x0000000a08047290 */ /* 0x000fc8000ff3e03f */
[----:B------:R-:W-:Y:S02]  /*8a70*/  UIADD3.X UR7, UR9, UR11, URZ, UP1, !UPT ;  /* 0x0000000b09077290 */ /* 0x000fe40008ffe43f */
[----:B------:R-:W-:Y:S01]  /*8a80*/  MOV R4, UR4 ;  /* 0x0000000400047c02 */ /* 0x000fe20008000f00 */
[----:B------:R-:W-:Y:S02]  /*8a90*/  ULDC.64 UR10, c[0x0][0xd08] ;  /* 0x00034200000a7ab9 */ /* 0x000fe40000000a00 */
[----:B------:R-:W-:Y:S01]  /*8aa0*/  UISETP.NE.U32.AND UP1, UPT, UR10, URZ, UPT ;  /* 0x0000003f0a00728c */ /* 0x000fe2000bf25070 */
[----:B------:R-:W-:-:S03]  /*8ab0*/  IMAD.U32 R5, RZ, RZ, UR7 ;  /* 0x00000007ff057e24 */ /* 0x000fc6000f8e00ff */
[----:B------:R-:W-:Y:S02]  /*8ac0*/  UISETP.NE.AND.EX UP1, UPT, UR11, URZ, UPT, UP1 ;  /* 0x0000003f0b00728c */ /* 0x000fe4000bf25310 */
[----:B------:R-:W2:Y:S01]  /*8ad0*/  @P2 LDG.E R3, desc[UR36][R4.64] ;  /* 0x0000002404032981 */ /* 0x000ea2000c1e1900 */
[----:B------:R-:W-:Y:S02]  /*8ae0*/  ULDC UR4, c[0x0][0xb88] ;  /* 0x0002e20000047ab9 */ /* 0x000fe40000000800 */
[----:B------:R-:W-:Y:S01]  /*8af0*/  IMAD.U32 R0, RZ, RZ, UR4 ;  /* 0x00000004ff007e24 */ /* 0x000fe2000f8e00ff */
[----:B------:R-:W-:-:S05]  /*8b00*/  PLOP3.LUT P3, PT, PT, PT, UP1, 0x80, 0x0 ;  /* 0x000000000000781c */ /* 0x000fca0003f6f018 */
        /* <DEDUP_REMOVED lines=8> */
[----:B------:R-:W0:Y:S10]  /*8b90*/  S2R R6, SR_TID.X ;  /* 0x0000000000067919 */ /* 0x000e340000002100 */
[----:B------:R-:W3:Y:S01]  /*8ba0*/  @P0 LDC R11, c[0x0][0xcec] ;  /* 0x00033b00ff0b0b82 */ /* 0x000ee20000000800 */
[----:B0-----:R-:W-:-:S05]  /*8bb0*/  VIADD R6, R6, 0xffffff80 ;  /* 0xffffff8006067836 */ /* 0x001fca0000000000 */
[----:B------:R-:W-:Y:S02]  /*8bc0*/  ISETP.GE.AND P1, PT, R6, 0x80, PT ;  /* 0x000000800600780c */ /* 0x000fe40003f26270 */
[----:B--2---:R-:W-:-:S13]  /*8bd0*/  @P2 R2UR UR4, R3 ;  /* 0x00000000030422ca */ /* 0x004fda00000e0000 */
[----:B------:R-:W-:Y:S01]  /*8be0*/  USHF.R.S32.HI UR10, URZ, 0x1f, UR4 ;  /* 0x0000001f3f0a7899 */ /* 0x000fe20008011404 */
[----:B-1-3--:R-:W-:Y:S11]  /*8bf0*/  @P3 BRA `(.L_x_10173) ;  /* 0x0000000000103947 */ /* 0x00aff60003800000 */
[----:B------:R-:W-:Y:S05]  /*8c00*/  @!P2 BRA `(.L_x_10173) ;  /* 0x00000000000ca947 */ /* 0x000fea0003800000 */
[----:B------:R-:W2:Y:S04]  /*8c10*/  LDG.E R3, desc[UR36][R4.64] ;  /* 0x0000002404037981 */ /* 0x000ea8000c1e1900 */
[----:B-----5:R-:W2:Y:S02]  /*8c20*/  LDG.E R0, desc[UR36][R4.64+0x4] ;  /* 0x0000042404007981 */ /* 0x020ea4000c1e1900 */
[----:B--2---:R-:W-:-:S07]  /*8c30*/  IMAD.IADD R0, R0, 0x1, -R3 ;  /* 0x0000000100007824 */ /* 0x004fce00078e0a03 */
.L_x_10173:
[----:B------:R-:W-:Y:S01]  /*8c40*/  R2UR UR7, R218 ;  /* 0x00000000da0772ca */ /* 0x000fe200000e0000 */
[----:B------:R-:W-:Y:S01]  /*8c50*/  USEL UR61, UR61, URZ, !UP0 ;  /* 0x0000003f3d3d7287 */ /* 0x000fe2000c000000 */
[----:B------:R-:W-:Y:S11]  /*8c60*/  BSSY B1, `(.L_x_10174) ;  /* 0x000002f000017945 */ /* 0x000ff60003800000 */
[----:B------:R-:W-:Y:S01]  /*8c70*/  USEL UR12, UR7, URZ, !UP0 ;  /* 0x0000003f070c7287 */ /* 0x000fe2000c000000 */
[----:B------:R-:W-:Y:S11]  /*8c80*/  @P1 BRA `(.L_x_10175) ;  /* 0x0000000000b01947 */ /* 0x000ff60003800000 */
[----:B------:R-:W0:Y:S01]  /*8c90*/  S2R R4, SR_TID.X ;  /* 0x0000000000047919 */ /* 0x000e220000002100 */
[----:B------:R-:W1:Y:S01]  /*8ca0*/  LDC R6, c[0x0][0xce8] ;  /* 0x00033a00ff067b82 */ /* 0x000e620000000800 */
[----:B------:R-:W-:-:S13]  /*8cb0*/  R2UR UR7, R215 ;  /* 0x00000000d70772ca */ /* 0x000fda00000e0000 */
        /* <DEDUP_REMOVED lines=8> */
[----:B------:R-:W-:Y:S01]  /*8d40*/  R2UR UR13, R216 ;  /* 0x00000000d80d72ca */ /* 0x000fe200000e0000 */
[----:B------:R-:W-:Y:S01]  /*8d50*/  UIMAD UR7, UR11, UR14, URZ ;  /* 0x0000000e0b0772a4 */ /* 0x000fe2000f8e023f */
[----:B------:R-:W-:Y:S01]  /*8d60*/  UMOV UR8, UR4 ;  /* 0x0000000400087c82 */ /* 0x000fe20008000000 */
[----:B------:R-:W-:-:S08]  /*8d70*/  UMOV UR9, UR10 ;  /* 0x0000000a00097c82 */ /* 0x000fd00008000000 */
[----:B------:R-:W0:Y:S02]  /*8d80*/  @P1 LDC R4, c[0x0][0xcec] ;  /* 0x00033b00ff041b82 */ /* 0x000e240000000800 */
[----:B------:R-:W-:Y:S02]  /*8d90*/  UIMAD.WIDE.U32 UR8, UR13, UR14, UR8 ;  /* 0x0000000e0d0872a5 */ /* 0x000fe4000f8e0008 */
[----:B------:R-:W-:-:S03]  /*8da0*/  UIMAD UR7, UR13, UR15, UR7 ;  /* 0x0000000f0d0772a4 */ /* 0x000fc6000f8e0207 */
[----:B------:R-:W-:Y:S01]  /*8db0*/  ULDC.64 UR14, c[0x0][0xc98] ;  /* 0x00032600000e7ab9 */ /* 0x000fe20000000a00 */
[----:B------:R-:W1:Y:S01]  /*8dc0*/  @P1 LDC R8, c[0x0][0xcf0] ;  /* 0x00033c00ff081b82 */ /* 0x000e620000000800 */
[----:B------:R-:W-:Y:S02]  /*8dd0*/  UIADD3 UR9, UR9, UR7, URZ ;  /* 0x0000000709097290 */ /* 0x000fe4000fffe03f */
[----:B------:R-:W-:Y:S02]  /*8de0*/  UIMAD UR7, UR12, UR14, URZ ;  /* 0x0000000e0c0772a4 */ /* 0x000fe4000f8e023f */
[----:B------:R-:W-:Y:S02]  /*8df0*/  UIMAD.WIDE.U32 UR8, UR61, UR14, UR8 ;  /* 0x0000000e3d0872a5 */ /* 0x000fe4000f8e0008 */
[----:B------:R-:W-:-:S03]  /*8e00*/  UIMAD UR7, UR61, UR15, UR7 ;  /* 0x0000000f3d0772a4 */ /* 0x000fc6000f8e0207 */
        /* <DEDUP_REMOVED lines=20> */
.L_x_10175:
[----:B------:R-:W-:Y:S05]  /*8f50*/  BSYNC B1 ;  /* 0x0000000000017941 */ /* 0x000fea0003800000 */
.L_x_10174:
[----:B------:R-:W-:Y:S01]  /*8f60*/  R2UR UR13, R215 ;  /* 0x00000000d70d72ca */ /* 0x000fe200000e0000 */
[----:B------:R-:W1:Y:S01]  /*8f70*/  @P0 LDC R5, c[0x0][0xcf0] ;  /* 0x00033c00ff050b82 */ /* 0x000e620000000800 */
[----:B------:R-:W-:Y:S01]  /*8f80*/  ULDC.64 UR14, c[0x0][0xba0] ;  /* 0x0002e800000e7ab9 */ /* 0x000fe20000000a00 */
[----:B------:R-:W-:Y:S01]  /*8f90*/  R2UR UR16, R216 ;  /* 0x00000000d81072ca */ /* 0x000fe200000e0000 */
[----:B------:R-:W-:Y:S01]  /*8fa0*/  UIMAD UR7, UR10, UR14, URZ ;  /* 0x0000000e0a0772a4 */ /* 0x000fe2000f8e023f */
[----:B0-----:R-:W-:Y:S01]  /*8fb0*/  IMAD R3, R214, 0x20, R217 ;  /* 0x00000020d6037824 */ /* 0x001fe200078e02d9 */
[----:B------:R-:W-:Y:S01]  /*8fc0*/  UIMAD.WIDE.U32 UR8, UR4, UR14, URZ ;  /* 0x0000000e040872a5 */ /* 0x000fe2000f8e003f */
[----:B------:R-:W-:Y:S01]  /*8fd0*/  BSSY B1, `(.L_x_10176) ;  /* 0x0000043000017945 */ /* 0x000fe20003800000 */
[----:B------:R-:W-:Y:S01]  /*8fe0*/  UIMAD UR7, UR4, UR15, UR7 ;  /* 0x0000000f040772a4 */ /* 0x000fe2000f8e0207 */
[----:B------:R-:W-:Y:S02]  /*8ff0*/  SHF.R.S32.HI R18, RZ, 0x1f, R2 ;  /* 0x0000001fff127819 */ /* 0x000fe40000011402 */
[----:B------:R-:W-:Y:S01]  /*9000*/  ULDC.64 UR14, c[0x0][0xbe8] ;  /* 0x0002fa00000e7ab9 */ /* 0x000fe20000000a00 */
[----:B------:R-:W-:Y:S01]  /*9010*/  UIADD3 UR9, UR9, UR7, URZ ;  /* 0x0000000709097290 */ /* 0x000fe2000fffe03f */
[----:B------:R-:W-:Y:S01]  /*9020*/  IMAD.U32 R8, RZ, RZ, UR13 ;  /* 0x0000000dff087e24 */ /* 0x000fe2000f8e00ff */
[----:B------:R-:W-:Y:S01]  /*9030*/  UIMAD UR4, UR11, UR14, URZ ;  /* 0x0000000e0b0472a4 */ /* 0x000fe2000f8e023f */
[----:B------:R-:W-:Y:S01]  /*9040*/  IMAD.U32 R10, RZ, RZ, UR13 ;  /* 0x0000000dff0a7e24 */ /* 0x000fe2000f8e00ff */
[----:B------:R-:W-:-:S02]  /*9050*/  UIMAD.WIDE.U32 UR8, UR16, UR14, UR8 ;  /* 0x0000000e100872a5 */ /* 0x000fc4000f8e0008 */
[----:B------:R-:W-:Y:S01]  /*9060*/  LEA R8, R8, R3, 0x7 ;  /* 0x0000000308087211 */ /* 0x000fe200078e38ff */
[----:B------:R-:W-:Y:S01]  /*9070*/  UIMAD UR4, UR16, UR15, UR4 ;  /* 0x0000000f100472a4 */ /* 0x000fe2000f8e0204 */
[----:B------:R-:W-:Y:S01]  /*9080*/  IMAD R10, R10, 0x80, R217 ;  /* 0x000000800a0a7824 */ /* 0x000fe200078e02d9 */
[----:B------:R-:W-:Y:S02]  /*9090*/  ULDC.64 UR10, c[0x0][0xbf0] ;  /* 0x0002fc00000a7ab9 */ /* 0x000fe40000000a00 */
[----:B------:R-:W-:Y:S01]  /*90a0*/  @P0 IMAD.HI.U32 R4, R8, R11, RZ ;  /* 0x0000000b08040227 */ /* 0x000fe200078e00ff */
[----:B------:R-:W-:Y:S02]  /*90b0*/  UIADD3 UR9, UR9, UR4, URZ ;  /* 0x0000000409097290 */ /* 0x000fe4000fffe03f */
[----:B------:R-:W-:Y:S01]  /*90c0*/  UIMAD UR4, UR12, UR10, URZ ;  /* 0x0000000a0c0472a4 */ /* 0x000fe2000f8e023f */
[----:B------:R-:W-:Y:S01]  /*90d0*/  IMAD.MOV.U32 R3, RZ, RZ, R8 ;  /* 0x000000ffff037224 */ /* 0x000fe200078e0008 */
[----:B-1----:R-:W-:Y:S01]  /*90e0*/  @P0 SHF.R.U32.HI R3, RZ, R5, R4 ;  /* 0x00000005ff030219 */ /* 0x002fe20000011604 */
[----:B------:R-:W-:-:S02]  /*90f0*/  UIMAD.WIDE.U32 UR8, UR61, UR10, UR8 ;  /* 0x0000000a3d0872a5 */ /* 0x000fc4000f8e0008 */
[----:B------:R-:W-:Y:S01]  /*9100*/  UIMAD UR4, UR61, UR11, UR4 ;  /* 0x0000000b3d0472a4 */ /* 0x000fe2000f8e0204 */
[--C-:B------:R-:W-:Y:S01]  /*9110*/  SHF.R.S32.HI R4, RZ, 0x1f, R3.reuse ;  /* 0x0000001fff047819 */ /* 0x100fe20000011403 */
[----:B------:R-:W-:Y:S01]  /*9120*/  IMAD.MOV R9, RZ, RZ, -R3 ;  /* 0x000000ffff097224 */ /* 0x000fe200078e0a03 */
[----:B------:R-:W-:Y:S01]  /*9130*/  ULDC.64 UR10, c[0x0][0xbe0] ;  /* 0x0002f800000a7ab9 */ /* 0x000fe20000000a00 */
[----:B------:R-:W-:Y:S02]  /*9140*/  UIADD3 UR4, UR9, UR4, URZ ;  /* 0x0000000409047290 */ /* 0x000fe4000fffe03f */
[----:B------:R-:W-:Y:S02]  /*9150*/  IMAD.U32 R5, RZ, RZ, UR9 ;  /* 0x00000009ff057e24 */ /* 0x000fe4000f8e00ff */
[----:B------:R-:W-:Y:S02]  /*9160*/  IMAD R6, R4, UR10, RZ ;  /* 0x0000000a04067c24 */ /* 0x000fe4000f8e02ff */
[----:B------:R-:W-:Y:S01]  /*9170*/  IMAD.U32 R4, RZ, RZ, UR8 ;  /* 0x00000008ff047e24 */ /* 0x000fe2000f8e00ff */
[----:B------:R-:W-:Y:S01]  /*9180*/  ULDC.64 UR8, c[0x0][0xbd8] ;  /* 0x0002f60000087ab9 */ /* 0x000fe20000000a00 */
[----:B------:R-:W-:-:S02]  /*9190*/  IMAD.U32 R5, RZ, RZ, UR4 ;  /* 0x00000004ff057e24 */ /* 0x000fc4000f8e00ff */
[----:B------:R-:W-:Y:S02]  /*91a0*/  IMAD R9, R13, R9, R8 ;  /* 0x000000090d097224 */ /* 0x000fe400078e0208 */
[C---:B------:R-:W-:Y:S02]  /*91b0*/  IMAD R11, R3.reuse, UR11, R6 ;  /* 0x0000000b030b7c24 */ /* 0x040fe4000f8e0206 */
[----:B------:R-:W-:Y:S01]  /*91c0*/  IMAD.WIDE.U32 R4, R3, UR10, R4 ;  /* 0x0000000a03047c25 */ /* 0x000fe2000f8e0004 */
[----:B------:R-:W-:-:S03]  /*91d0*/  SHF.R.S32.HI R3, RZ, 0x1f, R9 ;  /* 0x0000001fff037819 */ /* 0x000fc60000011409 */
[----:B------:R-:W-:Y:S02]  /*91e0*/  IMAD.IADD R5, R5, 0x1, R11 ;  /* 0x0000000105057824 */ /* 0x000fe400078e020b */
[----:B------:R-:W-:Y:S02]  /*91f0*/  IMAD R6, R3, UR8, RZ ;  /* 0x0000000803067c24 */ /* 0x000fe4000f8e02ff */
[----:B-----5:R-:W-:Y:S02]  /*9200*/  IMAD R13, R0, R13, RZ ;  /* 0x0000000d000d7224 */ /* 0x020fe400078e02ff */
        /* <DEDUP_REMOVED lines=10> */
[----:B------:R0:W1:Y:S02]  /*92b0*/  SHFL.IDX PT, R4, R6, RZ, 0x181f ;  /* 0x00181fff06047589 */ /* 0x00006400000e0000 */
[----:B------:R-:W-:Y:S02]  /*92c0*/  ISETP.GE.AND P0, PT, R0, R13, PT ;  /* 0x0000000d0000720c */ /* 0x000fe40003f06270 */
[----:B------:R0:W2:Y:S01]  /*92d0*/  SHFL.IDX PT, R0, R3, RZ, 0x181f ;  /* 0x00181fff03007589 */ /* 0x0000a200000e0000 */
[----:B------:R-:W-:Y:S10]  /*92e0*/  @P2 BRA `(.L_x_10177) ;  /* 0x0000000000442947 */ /* 0x000ff40003800000 */
        /* <DEDUP_REMOVED lines=17> */
.L_x_10177:
[----:B------:R-:W-:Y:S05]  /*9400*/  BSYNC B1 ;  /* 0x0000000000017941 */ /* 0x000fea0003800000 */
.L_x_10176:
[----:B--2---:R2:W4:Y:S01]  /*9410*/  SHFL.IDX PT, R0, R3, 0x1, 0x181f ;  /* 0x00381f0003007f89 */ /* 0x00452200000e0000 */
[----:B------:R-:W-:Y:S03]  /*9420*/  BSSY B1, `(.L_x_10178) ;  /* 0x0000014000017945 */ /* 0x000fe60003800000 */
[----:B-1-3--:R2:W1:Y:S01]  /*9430*/  SHFL.IDX PT, R4, R6, 0x1, 0x181f ;  /* 0x00381f0006047f89 */ /* 0x00a46200000e0000 */
[----:B------:R-:W-:Y:S05]  /*9440*/  @P1 BRA `(.L_x_10179) ;  /* 0x0000000000441947 */ /* 0x000fea0003800000 */
[----:B------:R-:W-:Y:S02]  /*9450*/  ULDC UR4, c[0x0][0xbc8] ;  /* 0x0002f20000047ab9 */ /* 0x000fe40000000800 */
[----:B------:R-:W-:Y:S02]  /*9460*/  ISETP.GE.AND P4, PT, R2, UR4, PT ;  /* 0x0000000402007c0c */ /* 0x000fe4000bf86270 */
[----:B------:R-:W-:Y:S02]  /*9470*/  ISETP.GE.AND P3, PT, R212, UR4, PT ;  /* 0x00000004d4007c0c */ /* 0x000fe4000bf66270 */
[----:B------:R-:W-:Y:S02]  /*9480*/  ISETP.GE.AND P2, PT, R211, UR4, PT ;  /* 0x00000004d3007c0c */ /* 0x000fe4000bf46270 */
[----:B------:R-:W-:-:S07]  /*9490*/  ISETP.GE.AND P1, PT, R213, UR4, PT ;  /* 0x00000004d5007c0c */ /* 0x000fce000bf26270 */
[-C--:B-1----:R-:W-:Y:S02]  /*94a0*/  @!P4 LEA R8, P6, R2, R4.reuse, 0x1 ;  /* 0x000000040208c211 */ /* 0x082fe400078c08ff */
[----:B------:R-:W-:Y:S02]  /*94b0*/  @!P3 LEA R14, P5, R212, R4, 0x1 ;  /* 0x00000004d40eb211 */ /* 0x000fe400078a08ff */
[----:B----4-:R-:W-:Y:S02]  /*94c0*/  @!P4 LEA.HI.X R9, R2, R0, R18, 0x1, P6 ;  /* 0x000000000209c211 */ /* 0x010fe400030f0c12 */
        /* <DEDUP_REMOVED lines=9> */
.L_x_10179:
[----:B------:R-:W-:Y:S05]  /*9560*/  BSYNC B1 ;  /* 0x0000000000017941 */ /* 0x000fea0003800000 */
.L_x_10178:
[----:B----4-:R4:W0:Y:S01]  /*9570*/  SHFL.IDX PT, R0, R3, 0x2, 0x181f ;  /* 0x00581f0003007f89 */ /* 0x01082200000e0000 */
        /* <DEDUP_REMOVED lines=9> */
[-C--:B------:R-:W-:Y:S02]  /*9610*/  @!P2 LEA R14, P5, R212, R4.reuse, 0x1 ;  /* 0x00000004d40ea211 */ /* 0x080fe400078a08ff */
        /* <DEDUP_REMOVED lines=10> */
.L_x_10181:
[----:B------:R-:W-:Y:S05]  /*96c0*/  BSYNC B1 ;  /* 0x0000000000017941 */ /* 0x000fea0003800000 */
.L_x_10180:
[----:B0-----:R-:W-:Y:S01]  /*96d0*/  VIADD R0, R10, 0x60 ;  /* 0x000000600a007836 */ /* 0x001fe20000000000 */
[----:B---3--:R0:W3:Y:S04]  /*96e0*/  SHFL.IDX PT, R8, R3, 0x3, 0x181f ;  /* 0x00781f0003087f89 */ /* 0x0080e800000e0000 */
[----:B------:R-:W-:Y:S01]  /*96f0*/  ISETP.GE.AND P0, PT, R0, R13, PT ;  /* 0x0000000d0000720c */ /* 0x000fe20003f06270 */
[----:B-1----:R0:W1:-:S12]  /*9700*/  SHFL.IDX PT, R4, R6, 0x3, 0x181f ;  /* 0x00781f0006047f89 */ /* 0x00205800000e0000 */
[----:B0-----:R-:W-:Y:S05]  /*9710*/  @P0 BRA `(.L_x_10172) ;  /* 0x0000000000440947 */ /* 0x001fea0003800000 */
        /* <DEDUP_REMOVED lines=8> */
[----:B---3--:R-:W-:Y:S02]  /*97a0*/  @!P3 LEA.HI.X R11, R2, R8, R18, 0x1, P6 ;  /* 0x00000008020bb211 */ /* 0x008fe400030f0c12 */
        /* <DEDUP_REMOVED lines=8> */
.L_x_10172:
[----:B------:R-:W-:Y:S05]  /*9830*/  BSYNC B0 ;  /* 0x0000000000007941 */ /* 0x000fea0003800000 */
.L_x_10163:
[----:B------:R-:W-:Y:S02]  /*9840*/  ULDC UR4, c[0x0][0xd3c] ;  /* 0x00034f0000047ab9 */ /* 0x000fe40000000800 */
[----:B------:R-:W-:-:S13]  /*9850*/  ISETP.GE.AND P0, PT, R7, UR4, PT ;  /* 0x0000000407007c0c */ /* 0x000fda000bf06270 */
[----:B------:R-:W-:Y:S05]  /*9860*/  @!P0 BRA `(.L_x_10182) ;  /* 0xffffff7400688947 */ /* 0x000fea000383ffff */
[----:B------:R-:W-:Y:S05]  /*9870*/  EXIT ;  /* 0x000000000000794d */ /* 0x000fea0003800000 */
.L_x_10134:
        /* <DEDUP_REMOVED lines=16> */
.L_x_10183:
        /* <DEDUP_REMOVED lines=40> */
.L_x_10189:
        /* <DEDUP_REMOVED lines=12> */
.L_x_10188:
[----:B------:R-:W-:Y:S05]  /*9cc0*/  BSYNC B0 ;  /* 0x0000000000007941 */ /* 0x000fea0003800000 */
.L_x_10187:
        /* <DEDUP_REMOVED lines=21> */
.L_x_10185:
        /* <DEDUP_REMOVED lines=15> */
.L_x_10190:
[----:B---3--:R-:W-:Y:S01]  /*9f10*/  IMAD R16, R16, UR5, R8 ;  /* 0x0000000510107c24 */ /* 0x008fe2000f8e0208 */
[----:B0-----:R-:W-:Y:S01]  /*9f20*/  IABS R2, R10 ;  /* 0x0000000a00027213 */ /* 0x001fe20000000000 */
[----:B------:R-:W-:Y:S01]  /*9f30*/  VIADD R19, R19, UR4 ;  /* 0x0000000413137c36 */ /* 0x000fe20008000000 */
[----:B-1----:R-:W-:Y:S02]  /*9f40*/  IADD3 R0, RZ, -R3, RZ ;  /* 0x80000003ff007210 */ /* 0x002fe40007ffe0ff */
        /* <DEDUP_REMOVED lines=24> */
.L_x_10186:
[----:B------:R-:W-:Y:S01]  /*a0d0*/  ULDC UR4, c[0x0][0xd3c] ;  /* 0x00034f0000047ab9 */ /* 0x000fe20000000800 */
[----:B------:R-:W-:Y:S02]  /*a0e0*/  IMAD.MOV.U32 R17, RZ, RZ, RZ ;  /* 0x000000ffff117224 */ /* 0x000fe400078e00ff */
[----:B------:R-:W-:Y:S02]  /*a0f0*/  IMAD.U32 R16, RZ, RZ, UR6 ;  /* 0x00000006ff107e24 */ /* 0x000fe4000f8e00ff */
[----:B------:R-:W-:Y:S02]  /*a100*/  IMAD.MOV.U32 R18, RZ, RZ, RZ ;  /* 0x000000ffff127224 */ /* 0x000fe400078e00ff */
[----:B------:R-:W-:-:S07]  /*a110*/  IMAD.U32 R19, RZ, RZ, UR4 ;  /* 0x00000004ff137e24 */ /* 0x000fce000f8e00ff */
.L_x_10191:
[----:B------:R-:W-:-:S13]  /*a120*/  ISETP.NE.AND P0, PT, R5, RZ, PT ;  /* 0x000000ff0500720c */ /* 0x000fda0003f05270 */
[----:B------:R-:W0:Y:S01]  /*a130*/  @!P0 S2R R3, SR_CgaCtaId ;  /* 0x0000000000038919 */ /* 0x000e220000008800 */
[----:B------:R-:W-:-:S04]  /*a140*/  @!P0 MOV R0, 0x400 ;  /* 0x0000040000008802 */ /* 0x000fc80000000f00 */
[----:B0-----:R-:W-:-:S05]  /*a150*/  @!P0 LEA R0, R3, R0, 0x18 ;  /* 0x0000000003008211 */ /* 0x001fca00078ec0ff */
[----:B------:R1:W-:Y:S01]  /*a160*/  @!P0 STS.128 [R0+0x324d0], R16 ;  /* 0x0324d01000008388 */ /* 0x0003e20000000c00 */
[----:B------:R-:W-:Y:S06]  /*a170*/  BAR.ARV 0x5, 0x180 ;  /* 0x0146000000007b1d */ /* 0x000fec0000002000 */
.L_x_10184:
[----:B------:R2:W-:Y:S01]  /*a180*/  STL [R1+0x18], RZ ;  /* 0x000018ff01007387 */ /* 0x0005e20000100800 */
[----:B------:R-:W-:Y:S01]  /*a190*/  ULDC UR4, c[0x0][0xd3c] ;  /* 0x00034f0000047ab9 */ /* 0x000fe20000000800 */
[----:B------:R-:W-:Y:S01]  /*a1a0*/  IMAD.MOV.U32 R27, RZ, RZ, 0x1 ;  /* 0x00000001ff1b7424 */ /* 0x000fe200078e00ff */
[----:B0-----:R-:W-:Y:S02]  /*a1b0*/  ISETP.GE.AND P0, PT, R19, UR4, PT ;  /* 0x0000000413007c0c */ /* 0x001fe4000bf06270 */
[----:B------:R-:W-:-:S11]  /*a1c0*/  MOV R24, RZ ;  /* 0x000000ff00187202 */ /* 0x000fd60000000f00 */
        /* <DEDUP_REMOVED lines=9> */
[C---:B-1----:R-:W-:Y:S02]  /*a260*/  LOP3.LUT R4, R5.reuse, 0x7f, RZ, 0xc0, !PT ;  /* 0x0000007f05047812 */ /* 0x042fe400078ec0ff */
[----:B--2---:R-:W-:Y:S01]  /*a270*/  R2UR UR4, R0 ;  /* 0x00000000000472ca */ /* 0x004fe200000e0000 */
[----:B------:R-:W-:-:S05]  /*a280*/  IMAD.SHL.U32 R0, R5, 0x8, RZ ;  /* 0x0000000805007824 */ /* 0x000fca00078e00ff */
        /* <DEDUP_REMOVED lines=11> */
[C---:B------:R-:W-:Y:S01]  /*a340*/  LOP3.LUT R2, R4.reuse, 0x80, RZ, 0xfc, !PT ;  /* 0x0000008004027812 */ /* 0x040fe200078efcff */
[----:B------:R-:W-:Y:S01]  /*a350*/  IMAD.U32 R22, RZ, RZ, UR4 ;  /* 0x00000004ff167e24 */ /* 0x000fe2000f8e00ff */
[----:B------:R-:W-:-:S03]  /*a360*/  LOP3.LUT R0, R4, 0xc0, RZ, 0xfc, !PT ;  /* 0x000000c004007812 */ /* 0x000fc600078efcff */
[----:B---3--:R-:W-:-:S07]  /*a370*/  IMAD R26, R30, 0x2, R22 ;  /* 0x000000021e1a7824 */ /* 0x008fce00078e0216 */
.L_x_10259:
[----:B0-----:R-:W0:Y:S02]  /*a380*/  LDC.64 R34, c[0x0][0xd88] ;  /* 0x00036200ff227b82 */ /* 0x001e240000000a00 */
[----:B0-----:R-:W-:-:S06]  /*a390*/  IMAD.WIDE R34, R19, 0x4, R34 ;  /* 0x0000000413227825 */ /* 0x001fcc00078e0222 */
[----:B--2---:R0:W2:Y:S01]  /*a3a0*/  LDG.E R34, desc[UR36][R34.64] ;  /* 0x0000002422227981 */ /* 0x0040a2000c1e1900 */
[----:B------:R-:W-:Y:S05]  /*a3b0*/  YIELD ;  /* 0x0000000000007946 */ /* 0x000fea0003800000 */
[----:B------:R-:W-:Y:S01]  /*a3c0*/  ULDC.64 UR4, c[0x0][0xb20] ;  /* 0x0002c80000047ab9 */ /* 0x000fe20000000a00 */
[----:B------:R-:W-:Y:S01]  /*a3d0*/  IMAD.MOV.U32 R32, RZ, RZ, RZ ;  /* 0x000000ffff207224 */ /* 0x000fe200078e00ff */
[----:B------:R-:W-:Y:S01]  /*a3e0*/  ISETP.NE.U32.AND P0, PT, RZ, UR4, PT ;  /* 0x00000004ff007c0c */ /* 0x000fe2000bf05070 */
[----:B------:R-:W-:-:S03]  /*a3f0*/  ULDC.64 UR6, c[0x0][0xb10] ;  /* 0x0002c40000067ab9 */ /* 0x000fc60000000a00 */
[----:B------:R-:W-:Y:S01]  /*a400*/  ISETP.NE.AND.EX P0, PT, RZ, UR5, PT, P0 ;  /* 0x00000005ff007c0c */ /* 0x000fe2000bf05300 */
[----:B0-----:R-:W-:Y:S01]  /*a410*/  IMAD.MOV.U32 R35, RZ, RZ, RZ ;  /* 0x000000ffff237224 */ /* 0x001fe200078e00ff */
        /* <DEDUP_REMOVED lines=38> */
.L_x_10193:
        /* <DEDUP_REMOVED lines=9> */
.L_x_10194:
        /* <DEDUP_REMOVED lines=9> */
.L_x_10195:
[----:B-----5:R-:W-:Y:S01]  /*a7a0*/  IMAD.IADD R33, R7, 0x1, -R32 ;  /* 0x0000000107217824 */ /* 0x020fe200078e0a20 */
[----:B------:R-:W-:Y:S03]  /*a7b0*/  BSSY B7, `(.L_x_10196) ;  /* 0x000040f000077945 */ /* 0x000fe60003800000 */
[C---:B012---:R-:W-:Y:S01]  /*a7c0*/  VIADD R0, R33.reuse, 0x5f ;  /* 0x0000005f21007836 */ /* 0x047fe20000000000 */
[----:B------:R0:W-:Y:S01]  /*a7d0*/  STL [R1], R33 ;  /* 0x0000002101007387 */ /* 0x0001e20000100800 */
[----:B------:R-:W-:Y:S02]  /*a7e0*/  ISETP.GT.AND P0, PT, R33, RZ, PT ;  /* 0x000000ff2100720c */ /* 0x000fe40003f04270 */
[----:B------:R-:W-:-:S05]  /*a7f0*/  IMAD.HI R0, R0, 0x2aaaaaab, RZ ;  /* 0x2aaaaaab00007827 */ /* 0x000fca00078e02ff */
[----:B------:R-:W-:-:S04]  /*a800*/  SHF.R.U32.HI R3, RZ, 0x1f, R0 ;  /* 0x0000001fff037819 */ /* 0x000fc80000011600 */
        /* <DEDUP_REMOVED lines=20> */
.L_x_10197:
[----:B0-----:R-:W-:Y:S01]  /*a950*/  IADD3 R0, R22, 0x1c400, RZ ;  /* 0x0001c40016007810 */ /* 0x001fe20007ffe0ff */
        /* <DEDUP_REMOVED lines=19> */
.L_x_10200:
[----:B------:R-:W-:Y:S05]  /*aa90*/  BSYNC B6 ;  /* 0x0000000000067941 */ /* 0x000fea0003800000 */
.L_x_10199:
        /* <DEDUP_REMOVED lines=10> */
[----:B------:R-:W-:Y:S01]  /*ab40*/  MOV R8, 0x70 ;  /* 0x0000007000087802 */ /* 0x000fe20000000f00 */
[----:B------:R-:W-:Y:S02]  /*ab50*/  IMAD.U32 R5, RZ, RZ, UR7 ;  /* 0x00000007ff057e24 */ /* 0x000fe4000f8e00ff */
[----:B------:R-:W-:Y:S02]  /*ab60*/  IMAD.U32 R6, RZ, RZ, UR8 ;  /* 0x00000008ff067e24 */ /* 0x000fe4000f8e00ff */
[----:B------:R-:W-:-:S02]  /*ab70*/  IMAD.U32 R7, RZ, RZ, UR9 ;  /* 0x00000009ff077e24 */ /* 0x000fc4000f8e00ff */
[----:B------:R-:W-:Y:S02]  /*ab80*/  IMAD.U32 R10, RZ, RZ, UR4 ;  /* 0x00000004ff0a7e24 */ /* 0x000fe4000f8e00ff */
[----:B------:R-:W-:Y:S02]  /*ab90*/  IMAD.U32 R11, RZ, RZ, UR5 ;  /* 0x00000005ff0b7e24 */ /* 0x000fe4000f8e00ff */
[----:B------:R-:W-:Y:S02]  /*aba0*/  IMAD.MOV.U32 R12, RZ, RZ, 0x1 ;  /* 0x00000001ff0c7424 */ /* 0x000fe400078e00ff */
[----:B0-----:R-:W-:-:S07]  /*abb0*/  IMAD.MOV.U32 R13, RZ, RZ, RZ ;  /* 0x000000ffff0d7224 */ /* 0x001fce00078e00ff */
[----:B------:R-:W-:-:S07]  /*abc0*/  LEPC R20, `(.L_x_10203) ;  /* 0x000000001014794e */ /* 0x000fce0000000000 */
[----:B-1----:R-:W-:Y:S05]  /*abd0*/  CALL.ABS.NOINC R2 ;  /* 0x0000000002007343 */ /* 0x002fea0003c00000 */
.L_x_10203:
        /* <DEDUP_REMOVED lines=15> */
.L_x_10202:
[----:B------:R-:W-:Y:S05]  /*acd0*/  BSYNC B6 ;  /* 0x0000000000067941 */ /* 0x000fea0003800000 */
.L_x_10201:
[----:B------:R-:W2:Y:S01]  /*ace0*/  LDL R31, [R1+0x1c] ;  /* 0x00001c00011f7983 */ /* 0x000ea20000100800 */
[----:B------:R-:W-:Y:S01]  /*acf0*/  ULDC.64 UR4, c[0x0][0xaf0] ;  /* 0x0002bc0000047ab9 */ /* 0x000fe20000000a00 */
[----:B------:R-:W0:Y:S01]  /*ad00*/  LDC R9, c[0x0][0x430] ;  /* 0x00010c00ff097b82 */ /* 0x000e220000000800 */
[----:B------:R-:W-:Y:S01]  /*ad10*/  ISETP.NE.U32.AND P0, PT, RZ, UR4, PT ;  /* 0x00000004ff007c0c */ /* 0x000fe2000bf05070 */
[----:B------:R-:W1:Y:S03]  /*ad20*/  S2R R20, SR_TID.X ;  /* 0x0000000000147919 */ /* 0x000e660000002100 */
[----:B------:R-:W-:-:S13]  /*ad30*/  ISETP.NE.AND.EX P0, PT, RZ, UR5, PT, P0 ;  /* 0x00000005ff007c0c */ /* 0x000fda000bf05300 */
[----:B------:R-:W-:Y:S01]  /*ad40*/  @P0 IADD3 R2, P1, R25, UR4, RZ ;  /* 0x0000000419020c10 */ /* 0x000fe2000ff3e0ff */
[----:B------:R-:W3:Y:S01]  /*ad50*/  S2R R21, SR_TID.X ;  /* 0x0000000000157919 */ /* 0x000ee20000002100 */
[----:B------:R-:W-:Y:S02]  /*ad60*/  ULDC UR4, c[0x0][0x320] ;  /* 0x0000c80000047ab9 */ /* 0x000fe40000000800 */
[----:B------:R-:W-:-:S05]  /*ad70*/  @P0 IADD3.X R3, R28, UR5, RZ, P1, !PT ;  /* 0x000000051c030c10 */ /* 0x000fca0008ffe4ff */
[----:B------:R4:W4:Y:S01]  /*ad80*/  @P0 LDG.E R29, desc[UR36][R2.64] ;  /* 0x00000024021d0981 */ /* 0x000922000c1e1900 */
[----:B0-----:R-:W-:Y:S01]  /*ad90*/  ISETP.NE.AND P2, PT, R9, 0x1, PT ;  /* 0x000000010900780c */ /* 0x001fe20003f45270 */
[----:B------:R-:W-:Y:S01]  /*ada0*/  IMAD.MOV.U32 R36, RZ, RZ, RZ ;  /* 0x000000ffff247224 */ /* 0x000fe200078e00ff */
[----:B------:R-:W-:Y:S02]  /*adb0*/  LOP3.LUT R23, R23, 0xffff7fff, RZ, 0xc0, !PT ;  /* 0xffff7fff17177812 */ /* 0x000fe400078ec0ff */
[----:B-1----:R-:W-:-:S04]  /*adc0*/  LOP3.LUT R20, R20, 0x7f, RZ, 0xc0, !PT ;  /* 0x0000007f14147812 */ /* 0x002fc800078ec0ff */
[----:B------:R-:W-:-:S05]  /*add0*/  SHF.R.U32.HI R0, RZ, 0x3, R20 ;  /* 0x00000003ff007819 */ /* 0x000fca0000011614 */
[----:B------:R-:W0:Y:S01]  /*ade0*/  @P2 LDC R4, c[0x0][0x434] ;  /* 0x00010d00ff042b82 */ /* 0x000e220000000800 */
[----:B------:R-:W-:-:S07]  /*adf0*/  @P2 LOP3.LUT R23, R23, 0x8000, RZ, 0xfc, !PT ;  /* 0x0000800017172812 */ /* 0x000fce00078efcff */
[----:B------:R-:W1:Y:S01]  /*ae00*/  @P2 LDC R5, c[0x0][0x438] ;  /* 0x00010e00ff052b82 */ /* 0x000e620000000800 */
[----:B---3--:R-:W-:-:S05]  /*ae10*/  IMAD.SHL.U32 R20, R21, 0x10, RZ ;  /* 0x0000001015147824 */ /* 0x008fca00078e00ff */
[----:B------:R-:W-:Y:S02]  /*ae20*/  LOP3.LUT R20, R0, 0x70, R20, 0xf8, !PT ;  /* 0x0000007000147812 */ /* 0x000fe400078ef814 */
[----:B------:R-:W-:Y:S01]  /*ae30*/  LOP3.LUT R23, R23, 0xffffffef, RZ, 0xc0, !PT ;  /* 0xffffffef17177812 */ /* 0x000fe200078ec0ff */
[----:B------:R-:W-:Y:S01]  /*ae40*/  UMOV UR5, 0xffffffff ;  /* 0xffffffff00057882 */ /* 0x000fe20000000000 */
[----:B--2---:R-:W-:Y:S02]  /*ae50*/  VIADD R8, R31, 0xffffffff ;  /* 0xffffffff1f087836 */ /* 0x004fe40000000000 */
[----:B------:R-:W2:Y:S02]  /*ae60*/  S2R R31, SR_TID.X ;  /* 0x00000000001f7919 */ /* 0x000ea40000002100 */
[----:B------:R-:W-:-:S05]  /*ae70*/  IMAD R37, R8, 0x60, R20 ;  /* 0x0000006008257824 */ /* 0x000fca00078e0214 */
[C---:B------:R-:W-:Y:S01]  /*ae80*/  ISETP.GE.AND P0, PT, R37.reuse, R33, PT ;  /* 0x000000212500720c */ /* 0x040fe20003f06270 */
[----:B------:R-:W-:-:S03]  /*ae90*/  IMAD.IADD R37, R37, 0x1, R32 ;  /* 0x0000000125257824 */ /* 0x000fc600078e0220 */
[----:B------:R-:W-:Y:S01]  /*aea0*/  ISETP.GT.U32.OR P0, PT, R20, 0x5f, P0 ;  /* 0x0000005f1400780c */ /* 0x000fe20000704470 */
[----:B0-----:R-:W-:-:S04]  /*aeb0*/  @P2 IMAD.HI.U32 R4, R37, R4, RZ ;  /* 0x0000000425042227 */ /* 0x001fc800078e00ff */
[----:B------:R-:W-:Y:S01]  /*aec0*/  IMAD.MOV.U32 R0, RZ, RZ, R37 ;  /* 0x000000ffff007224 */ /* 0x000fe200078e0025 */
[----:B-1----:R-:W-:-:S07]  /*aed0*/  @P2 SHF.R.U32.HI R0, RZ, R5, R4 ;  /* 0x00000005ff002219 */ /* 0x002fce0000011604 */
[----:B------:R-:W0:Y:S01]  /*aee0*/  @!P0 LDC.64 R4, c[0x0][0x428] ;  /* 0x00010a00ff048b82 */ /* 0x000e220000000a00 */
[--C-:B----4-:R-:W-:Y:S01]  /*aef0*/  @!P0 SHF.R.S32.HI R3, RZ, 0x1f, R0.reuse ;  /* 0x0000001fff038819 */ /* 0x110fe20000011400 */
[----:B------:R-:W-:Y:S01]  /*af00*/  @!P0 IMAD.MOV.U32 R2, RZ, RZ, R0 ;  /* 0x000000ffff028224 */ /* 0x000fe200078e0000 */
[----:B------:R-:W-:-:S05]  /*af10*/  SHF.R.S32.HI R33, RZ, 0x1f, R29 ;  /* 0x0000001fff217819 */ /* 0x000fca000001141d */
[----:B------:R-:W1:Y:S01]  /*af20*/  @!P0 LDC.64 R6, c[0x0][0x418] ;  /* 0x00010600ff068b82 */ /* 0x000e620000000a00 */
[----:B--2---:R-:W-:-:S05]  /*af30*/  IMAD.SHL.U32 R31, R31, 0x8, RZ ;  /* 0x000000081f1f7824 */ /* 0x004fca00078e00ff */
[----:B------:R-:W-:-:S04]  /*af40*/  LOP3.LUT R31, R31, 0x38, RZ, 0xc0, !PT ;  /* 0x000000381f1f7812 */ /* 0x000fc800078ec0ff */
[----:B------:R-:W-:Y:S01]  /*af50*/  LOP3.LUT R11, R31, 0x40, RZ, 0xfc, !PT ;  /* 0x000000401f0b7812 */ /* 0x000fe200078efcff */
[----:B0-----:R-:W-:-:S03]  /*af60*/  @!P0 IMAD.WIDE.U32 R2, R29, R4, R2 ;  /* 0x000000041d028225 */ /* 0x001fc600078e0002 */
[----:B------:R-:W-:Y:S01]  /*af70*/  ISETP.GE.AND P3, PT, R11, UR4, PT ;  /* 0x000000040b007c0c */ /* 0x000fe2000bf66270 */
[----:B------:R-:W-:-:S04]  /*af80*/  @!P0 IMAD R4, R33, R4, RZ ;  /* 0x0000000421048224 */ /* 0x000fc800078e02ff */
[----:B------:R-:W-:Y:S01]  /*af90*/  @!P0 IMAD R5, R29, R5, R4 ;  /* 0x000000051d058224 */ /* 0x000fe200078e0204 */
[----:B-1----:R-:W-:Y:S02]  /*afa0*/  @!P0 LEA R6, P1, R2, R6, 0x2 ;  /* 0x0000000602068211 */ /* 0x002fe400078210ff */
[----:B------:R-:W-:Y:S02]  /*afb0*/  LOP3.LUT R10, R31, 0x80, RZ, 0xfc, !PT ;  /* 0x000000801f0a7812 */ /* 0x000fe400078efcff */
[----:B------:R-:W-:-:S03]  /*afc0*/  @!P0 IADD3 R5, R3, R5, RZ ;  /* 0x0000000503058210 */ /* 0x000fc60007ffe0ff */
[----:B------:R-:W-:Y:S02]  /*afd0*/  @P3 LOP3.LUT R23, R23, 0x10, RZ, 0xfc, !PT ;  /* 0x0000001017173812 */ /* 0x000fe400078efcff */
[----:B------:R-:W-:Y:S02]  /*afe0*/  @!P0 LEA.HI.X R7, R2, R7, R5, 0x2, P1 ;  /* 0x0000000702078211 */ /* 0x000fe400008f1405 */
[----:B------:R-:W-:Y:S01]  /*aff0*/  ISETP.GE.AND P1, PT, R10, UR4, PT ;  /* 0x000000040a007c0c */ /* 0x000fe2000bf26270 */
[----:B------:R-:W-:Y:S01]  /*b000*/  IMAD.MOV R0, RZ, RZ, -R0 ;  /* 0x000000ffff007224 */ /* 0x000fe200078e0a00 */
[----:B------:R-:W-:Y:S01]  /*b010*/  ISETP.GE.AND P2, PT, R31, UR4, PT ;  /* 0x000000041f007c0c */ /* 0x000fe2000bf46270 */
[----:B------:R0:W5:Y:S01]  /*b020*/  @!P0 LDG.E R36, desc[UR36][R6.64] ;  /* 0x0000002406248981 */ /* 0x000162000c1e1900 */
[----:B------:R-:W-:Y:S01]  /*b030*/  LOP3.LUT R23, R23, 0xfffffffe, RZ, 0xc0, !PT ;  /* 0xfffffffe17177812 */ /* 0x000fe200078ec0ff */
[----:B------:R-:W-:Y:S01]  /*b040*/  IMAD R37, R9, R0, R37 ;  /* 0x0000000009257224 */ /* 0x000fe200078e0225 */
[----:B------:R-:W-:-:S02]  /*b050*/  LOP3.LUT R9, R31, 0xc0, RZ, 0xfc, !PT ;  /* 0x000000c01f097812 */ /* 0x000fc400078efcff */
[----:B------:R-:W-:Y:S02]  /*b060*/  LOP3.LUT R23, R23, 0xfffffff7, RZ, 0xc0, !PT ;  /* 0xfffffff717177812 */ /* 0x000fe400078ec0ff */
[----:B------:R-:W-:-:S03]  /*b070*/  ISETP.GE.AND P0, PT, R9, UR4, PT ;  /* 0x0000000409007c0c */ /* 0x000fc6000bf06270 */
[----:B------:R-:W-:-:S04]  /*b080*/  @P1 LOP3.LUT R23, R23, 0x8, RZ, 0xfc, !PT ;  /* 0x0000000817171812 */ /* 0x000fc800078efcff */
[----:B------:R-:W-:-:S04]  /*b090*/  @P2 LOP3.LUT R23, R23, 0x1, RZ, 0xfc, !PT ;  /* 0x0000000117172812 */ /* 0x000fc800078efcff */
[----:B------:R-:W-:-:S04]  /*b0a0*/  LOP3.LUT R23, R23, 0xfffffffb, RZ, 0xc0, !PT ;  /* 0xfffffffb17177812 */ /* 0x000fc800078ec0ff */
[----:B------:R-:W-:Y:S01]  /*b0b0*/  @P0 LOP3.LUT R23, R23, 0x4, RZ, 0xfc, !PT ;  /* 0x0000000417170812 */ /* 0x000fe200078efcff */
[----:B0-----:R-:W-:Y:S06]  /*b0c0*/  BRA.DIV UR5, `(.L_x_10204) ;  /* 0x0000004605f47947 */ /* 0x001fec000b800000 */
.L_x_10277:
[----:B------:R-:W-:Y:S01]  /*b0d0*/  IMAD.U32 R0, RZ, RZ, UR38 ;  /* 0x00000026ff007e24 */ /* 0x000fe2000f8e00ff */
[----:B------:R-:W-:Y:S02]  /*b0e0*/  SEL R2, RZ, 0x1, P2 ;  /* 0x00000001ff027807 */ /* 0x000fe40001000000 */
        /* <DEDUP_REMOVED lines=10> */
.L_x_10205:
[----:B------:R-:W-:Y:S01]  /*b190*/  IMAD R25, R24, 0x8, R22 ;  /* 0x0000000818197824 */ /* 0x000fe200078e0216 */
[----:B------:R-:W-:Y:S01]  /*b1a0*/  SHF.L.U32 R0, R27, 0x1f, RZ ;  /* 0x0000001f1b007819 */ /* 0x000fe200000006ff */
[----:B------:R-:W-:Y:S03]  /*b1b0*/  BSSY B0, `(.L_x_10206) ;  /* 0x0000003000007945 */ /* 0x000fe60003800000 */
[----:B------:R-:W0:Y:S02]  /*b1c0*/  SYNCS.PHASECHK.TRANS64.TRYWAIT P0, [R25+URZ+0x32440], R0 ;  /* 0x03244000190075a7 */ /* 0x000e24000800017f */
[----:B0-----:R-:W-:Y:S05]  /*b1d0*/  @!P0 BRA `(.L_x_10207) ;  /* 0x0000004400e08947 */ /* 0x001fea0003800000 */
.L_x_10278:
[----:B------:R-:W-:Y:S05]  /*b1e0*/  BSYNC B0 ;  /* 0x0000000000007941 */ /* 0x000fea0003800000 */
.L_x_10206:
[----:B------:R-:W2:Y:S01]  /*b1f0*/  LDL R7, [R1] ;  /* 0x0000000001077983 */ /* 0x000ea20000100800 */
        /* <DEDUP_REMOVED lines=29> */
[----:B--2---:R-:W-:-:S02]  /*b3d0*/  IMAD R31, R8, -0x60, R7 ;  /* 0xffffffa0081f7824 */ /* 0x004fc400078e0207 */
[----:B0-----:R-:W-:Y:S02]  /*b3e0*/  IMAD.SHL.U32 R7, R5, 0x8, RZ ;  /* 0x0000000805077824 */ /* 0x001fe400078e00ff */
[----:B------:R-:W-:Y:S02]  /*b3f0*/  IMAD.IADD R31, R31, 0x1, -R6 ;  /* 0x000000011f1f7824 */ /* 0x000fe400078e0a06 */
[----:B------:R-:W-:Y:S01]  /*b400*/  IMAD R5, R24, 0x1800, R30 ;  /* 0x0000180018057824 */ /* 0x000fe200078e021e */
[----:B------:R-:W-:Y:S02]  /*b410*/  LOP3.LUT R7, R7, 0x38, RZ, 0xc0, !PT ;  /* 0x0000003807077812 */ /* 0x000fe400078ec0ff */
[----:B------:R-:W-:Y:S02]  /*b420*/  ISETP.GE.AND P0, PT, R31, 0x1, PT ;  /* 0x000000011f00780c */ /* 0x000fe40003f06270 */
        /* <DEDUP_REMOVED lines=55> */
.L_x_10292:
        /* <DEDUP_REMOVED lines=10> */
.L_x_10209:
        /* <DEDUP_REMOVED lines=10> */
.L_x_10210:
[----:B------:R1:W5:Y:S01]  /*b8e0*/  LDL.LU R0, [R1+0x4] ;  /* 0x0000040001007983 */ /* 0x0003620000300800 */
[----:B------:R-:W-:Y:S01]  /*b8f0*/  LOP3.LUT P0, RZ, R23, 0x40, RZ, 0xc0, !PT ;  /* 0x0000004017ff7812 */ /* 0x000fe2000780c0ff */
[----:B------:R1:W-:-:S12]  /*b900*/  SYNCS.ARRIVE.TRANS64.A1T0 RZ, [R25+URZ+0x32430], RZ ;  /* 0x032430ff19ff79a7 */ /* 0x0003d8000810003f */
[----:B------:R-:W-:Y:S05]  /*b910*/  WARPSYNC.ALL ;  /* 0x0000000000007948 */ /* 0x000fea0003800000 */
[----:B------:R-:W-:Y:S01]  /*b920*/  SEL R34, R34, RZ, !P0 ;  /* 0x000000ff22227207 */ /* 0x000fe20004000000 */
[----:B------:R-:W-:Y:S01]  /*b930*/  BSSY B6, `(.L_x_10211) ;  /* 0x0000019000067945 */ /* 0x000fe20003800000 */
[----:B------:R-:W-:Y:S01]  /*b940*/  BAR.SYNC.DEFER_BLOCKING 0x8, 0x180 ;  /* 0x0206000000007b1d */ /* 0x000fe20000010000 */
[----:B-----5:R-:W-:-:S05]  /*b950*/  SEL R0, R0, RZ, !P0 ;  /* 0x000000ff00007207 */ /* 0x020fca0004000000 */
[----:B------:R2:W-:Y:S02]  /*b960*/  STL [R1+0xc], R0 ;  /* 0x00000c0001007387 */ /* 0x0005e40000100800 */
[----:B--2---:R-:W-:-:S05]  /*b970*/  VIADD R0, R22, 0x18400 ;  /* 0x0001840016007836 */ /* 0x004fca0000000000 */
        /* <DEDUP_REMOVED lines=20> */
.L_x_10212:
[----:B------:R-:W-:Y:S05]  /*bac0*/  BSYNC B6 ;  /* 0x0000000000067941 */ /* 0x000fea0003800000 */
.L_x_10211:
[----:B------:R-:W3:Y:S01]  /*bad0*/  LDL R21, [R1+0x4] ;  /* 0x0000040001157983 */ /* 0x000ee20000100800 */
[----:B------:R-:W4:Y:S03]  /*bae0*/  LDC R7, c[0x0][0x448] ;  /* 0x00011200ff077b82 */ /* 0x000f260000000800 */
[----:B------:R-:W5:Y:S01]  /*baf0*/  LDL R20, [R1+0xc] ;  /* 0x00000c0001147983 */ /* 0x000f620000100800 */
[----:B------:R-:W-:Y:S01]  /*bb00*/  SHF.L.U32 R4, R17, 0x7, RZ ;  /* 0x0000000711047819 */ /* 0x000fe200000006ff */
[----:B------:R-:W-:Y:S01]  /*bb10*/  ULDC.64 UR4, c[0x0][0x298] ;  /* 0x0000a60000047ab9 */ /* 0x000fe20000000a00 */
[----:B------:R-:W-:Y:S01]  /*bb20*/  LOP3.LUT R23, R23, 0xfffeffff, RZ, 0xc0, !PT ;  /* 0xfffeffff17177812 */ /* 0x000fe200078ec0ff */
[----:B0-----:R-:W0:Y:S01]  /*bb30*/  S2R R2, SR_TID.X ;  /* 0x0000000000027919 */ /* 0x001e220000002100 */
[----:B--2---:R-:W2:Y:S01]  /*bb40*/  S2R R0, SR_TID.X ;  /* 0x0000000000007919 */ /* 0x004ea20000002100 */
[----:B------:R-:W1:Y:S01]  /*bb50*/  S2R R6, SR_TID.X ;  /* 0x0000000000067919 */ /* 0x000e620000002100 */
[----:B----4-:R-:W-:-:S13]  /*bb60*/  ISETP.NE.AND P0, PT, R7, 0x1, PT ;  /* 0x000000010700780c */ /* 0x010fda0003f05270 */
[----:B------:R-:W-:Y:S02]  /*bb70*/  @P0 LOP3.LUT R23, R23, 0x10000, RZ, 0xfc, !PT ;  /* 0x0001000017170812 */ /* 0x000fe400078efcff */
[----:B0-----:R-:W-:-:S04]  /*bb80*/  LOP3.LUT R2, R2, 0x7f, RZ, 0xc0, !PT ;  /* 0x0000007f02027812 */ /* 0x001fc800078ec0ff */
[----:B------:R-:W-:Y:S01]  /*bb90*/  SHF.R.U32.HI R2, RZ, 0x3, R2 ;  /* 0x00000003ff027819 */ /* 0x000fe20000011602 */
[----:B--2---:R-:W-:Y:S02]  /*bba0*/  IMAD.SHL.U32 R3, R0, 0x10, RZ ;  /* 0x0000001000037824 */ /* 0x004fe400078e00ff */
[----:B------:R-:W0:Y:S03]  /*bbb0*/  @P0 LDC R0, c[0x0][0x44c] ;  /* 0x00011300ff000b82 */ /* 0x000e260000000800 */
[----:B------:R-:W-:-:S04]  /*bbc0*/  LOP3.LUT R3, R2, 0x70, R3, 0xf8, !PT ;  /* 0x0000007002037812 */ /* 0x000fc800078ef803 */
[----:B------:R-:W-:Y:S01]  /*bbd0*/  LOP3.LUT R17, R3, R4, RZ, 0xfc, !PT ;  /* 0x0000000403117212 */ /* 0x000fe200078efcff */
[----:B------:R-:W2:Y:S04]  /*bbe0*/  @P0 LDC R2, c[0x0][0x450] ;  /* 0x00011400ff020b82 */ /* 0x000ea80000000800 */
[----:B0-----:R-:W-:-:S04]  /*bbf0*/  @P0 IMAD.HI.U32 R3, R17, R0, RZ ;  /* 0x0000000011030227 */ /* 0x001fc800078e00ff */
[----:B------:R-:W-:Y:S01]  /*bc00*/  IMAD.MOV.U32 R0, RZ, RZ, R17 ;  /* 0x000000ffff007224 */ /* 0x000fe200078e0011 */
[----:B--2---:R-:W-:Y:S01]  /*bc10*/  @P0 SHF.R.U32.HI R0, RZ, R2, R3 ;  /* 0x00000002ff000219 */ /* 0x004fe20000011603 */
[----:B------:R-:W-:-:S04]  /*bc20*/  IMAD.WIDE.U32 R2, R35, UR4, RZ ;  /* 0x0000000423027c25 */ /* 0x000fc8000f8e00ff */
[----:B---3--:R-:W-:Y:S01]  /*bc30*/  IMAD R5, R21, UR4, RZ ;  /* 0x0000000415057c24 */ /* 0x008fe2000f8e02ff */
[----:B-1----:R-:W-:-:S03]  /*bc40*/  LOP3.LUT R21, R6, 0x7f, RZ, 0xc0, !PT ;  /* 0x0000007f06157812 */ /* 0x002fc600078ec0ff */
[----:B------:R-:W-:Y:S01]  /*bc50*/  IMAD R5, R35, UR5, R5 ;  /* 0x0000000523057c24 */ /* 0x000fe2000f8e0205 */
[----:B------:R-:W-:Y:S01]  /*bc60*/  ULDC.64 UR4, c[0x0][0x2d8] ;  /* 0x0000b60000047ab9 */ /* 0x000fe20000000a00 */
[----:B------:R-:W-:Y:S02]  /*bc70*/  SHF.R.U32.HI R21, RZ, 0x3, R21 ;  /* 0x00000003ff157819 */ /* 0x000fe40000011615 */
[----:B------:R-:W-:Y:S02]  /*bc80*/  IMAD.IADD R3, R3, 0x1, R5 ;  /* 0x0000000103037824 */ /* 0x000fe400078e0205 */
[----:B------:R-:W-:Y:S02]  /*bc90*/  IMAD R5, R28, UR4, RZ ;  /* 0x000000041c057c24 */ /* 0x000fe4000f8e02ff */
[----:B------:R-:W-:-:S04]  /*bca0*/  IMAD.WIDE.U32 R2, R18, UR4, R2 ;  /* 0x0000000412027c25 */ /* 0x000fc8000f8e0002 */
[----:B------:R-:W-:Y:S01]  /*bcb0*/  IMAD R5, R18, UR5, R5 ;  /* 0x0000000512057c24 */ /* 0x000fe2000f8e0205 */
[----:B------:R-:W-:-:S03]  /*bcc0*/  ULDC.64 UR4, c[0x0][0x2e0] ;  /* 0x0000b80000047ab9 */ /* 0x000fc60000000a00 */
[----:B------:R-:W-:Y:S02]  /*bcd0*/  IMAD.IADD R3, R3, 0x1, R5 ;  /* 0x0000000103037824 */ /* 0x000fe400078e0205 */
[----:B-----5:R-:W-:Y:S02]  /*bce0*/  IMAD R5, R20, UR4, RZ ;  /* 0x0000000414057c24 */ /* 0x020fe4000f8e02ff */
[----:B------:R-:W-:-:S04]  /*bcf0*/  IMAD.WIDE.U32 R2, R34, UR4, R2 ;  /* 0x0000000422027c25 */ /* 0x000fc8000f8e0002 */
[----:B------:R-:W-:Y:S01]  /*bd00*/  IMAD R5, R34, UR5, R5 ;  /* 0x0000000522057c24 */ /* 0x000fe2000f8e0205 */
[----:B------:R-:W-:Y:S01]  /*bd10*/  ULDC.64 UR4, c[0x0][0x2d0] ;  /* 0x0000b40000047ab9 */ /* 0x000fe20000000a00 */
[----:B------:R-:W-:Y:S02]  /*bd20*/  IMAD.SHL.U32 R20, R6, 0x8, RZ ;  /* 0x0000000806147824 */ /* 0x000fe400078e00ff */
[----:B------:R-:W-:Y:S01]  /*bd30*/  IMAD.IADD R3, R3, 0x1, R5 ;  /* 0x0000000103037824 */ /* 0x000fe200078e0205 */
[----:B------:R-:W-:Y:S02]  /*bd40*/  SHF.R.S32.HI R5, RZ, 0x1f, R0 ;  /* 0x0000001fff057819 */ /* 0x000fe40000011400 */
[----:B------:R-:W-:Y:S01]  /*bd50*/  LOP3.LUT R20, R20, 0x38, RZ, 0xc0, !PT ;  /* 0x0000003814147812 */ /* 0x000fe200078ec0ff */
[----:B------:R-:W-:-:S04]  /*bd60*/  IMAD.WIDE.U32 R2, R0, UR4, R2 ;  /* 0x0000000400027c25 */ /* 0x000fc8000f8e0002 */
[----:B------:R-:W-:-:S04]  /*bd70*/  IMAD R5, R5, UR4, RZ ;  /* 0x0000000405057c24 */ /* 0x000fc8000f8e02ff */
[----:B------:R-:W-:Y:S01]  /*bd80*/  IMAD R5, R0, UR5, R5 ;  /* 0x0000000500057c24 */ /* 0x000fe2000f8e0205 */
[----:B------:R-:W-:Y:S01]  /*bd90*/  ULDC.64 UR4, c[0x0][0x2c8] ;  /* 0x0000b20000047ab9 */ /* 0x000fe20000000a00 */
[----:B------:R-:W-:Y:S02]  /*bda0*/  IMAD.MOV R0, RZ, RZ, -R0 ;  /* 0x000000ffff007224 */ /* 0x000fe400078e0a00 */
[----:B------:R-:W-:Y:S02]  /*bdb0*/  IMAD.IADD R3, R3, 0x1, R5 ;  /* 0x0000000103037824 */ /* 0x000fe400078e0205 */
[----:B------:R-:W-:-:S04]  /*bdc0*/  IMAD R0, R7, R0, R17 ;  /* 0x0000000007007224 */ /* 0x000fc800078e0211 */
[----:B------:R-:W-:Y:S01]  /*bdd0*/  IMAD.WIDE.U32 R2, R0, UR4, R2 ;  /* 0x0000000400027c25 */ /* 0x000fe2000f8e0002 */
[----:B------:R-:W-:-:S05]  /*bde0*/  SHF.R.S32.HI R5, RZ, 0x1f, R0 ;  /* 0x0000001fff057819 */ /* 0x000fca0000011400 */
[----:B------:R-:W-:-:S04]  /*bdf0*/  IMAD R5, R5, UR4, RZ ;  /* 0x0000000405057c24 */ /* 0x000fc8000f8e02ff */
        /* <DEDUP_REMOVED lines=9> */
[----:B------:R-:W2:Y:S01]  /*be90*/  LDL.LU R2, [R1+0x8] ;  /* 0x0000080001027983 */ /* 0x000ea20000300800 */
[----:B------:R-:W2:Y:S03]  /*bea0*/  LDC R3, c[0x0][0x448] ;  /* 0x00011200ff037b82 */ /* 0x000ea60000000800 */
[----:B------:R-:W0:Y:S01]  /*beb0*/  SHFL.IDX PT, R10, R0, RZ, 0x181f ;  /* 0x00181fff000a7589 */ /* 0x000e2200000e0000 */
[----:B------:R-:W-:-:S03]  /*bec0*/  IMAD.IADD R4, R21, 0x1, R4 ;  /* 0x0000000115047824 */ /* 0x000fc600078e0204 */
[----:B------:R-:W-:Y:S01]  /*bed0*/  SHFL.IDX PT, R7, R0, 0x1, 0x181f ;  /* 0x00381f0000077f89 */ /* 0x000fe200000e0000 */
[----:B------:R-:W-:-:S03]  /*bee0*/  VIADD R8, R4, 0x10 ;  /* 0x0000001004087836 */ /* 0x000fc60000000000 */
[----:B------:R-:W-:Y:S04]  /*bef0*/  SHFL.IDX PT, R11, R0, 0x2, 0x181f ;  /* 0x00581f00000b7f89 */ /* 0x000fe800000e0000 */
[----:B------:R-:W-:Y:S01]  /*bf00*/  SHFL.IDX PT, R12, R0, 0x3, 0x181f ;  /* 0x00781f00000c7f89 */ /* 0x000fe200000e0000 */
[----:B------:R-:W-:Y:S01]  /*bf10*/  LOP3.LUT R23, R23, 0xffffdfff, RZ, 0xc0, !PT ;  /* 0xffffdfff17177812 */ /* 0x000fe200078ec0ff */
[----:B--2---:R-:W-:Y:S02]  /*bf20*/  IMAD R6, R2, R3, RZ ;  /* 0x0000000302067224 */ /* 0x004fe400078e02ff */
[----:B------:R-:W1:Y:S03]  /*bf30*/  SHFL.IDX PT, R3, R5, RZ, 0x181f ;  /* 0x00181fff05037589 */ /* 0x000e6600000e0000 */
[-C--:B------:R-:W-:Y:S01]  /*bf40*/  ISETP.GE.AND P6, PT, R4, R6.reuse, PT ;  /* 0x000000060400720c */ /* 0x080fe20003fc6270 */
[----:B------:R-:W2:Y:S01]  /*bf50*/  SHFL.IDX PT, R2, R5, 0x1, 0x181f ;  /* 0x00381f0005027f89 */ /* 0x000ea200000e0000 */
[----:B------:R-:W-:-:S11]  /*bf60*/  ISETP.GE.AND P5, PT, R8, R6, PT ;  /* 0x000000060800720c */ /* 0x000fd60003fa6270 */
[----:B0-----:R-:W-:-:S05]  /*bf70*/  @!P6 LEA R10, P1, R20, R10, 0x1 ;  /* 0x0000000a140ae211 */ /* 0x001fca00078208ff */
[----:B-1----:R-:W-:Y:S01]  /*bf80*/  @!P6 IMAD.X R3, RZ, RZ, R3, P1 ;  /* 0x000000ffff03e224 */ /* 0x002fe200008e0603 */
[----:B------:R-:W-:Y:S01]  /*bf90*/  @!P5 LEA R7, P1, R20, R7, 0x1 ;  /* 0x000000071407d211 */ /* 0x000fe200078208ff */
[----:B------:R-:W-:-:S04]  /*bfa0*/  VIADD R8, R4, 0x20 ;  /* 0x0000002004087836 */ /* 0x000fc80000000000 */
[----:B--2---:R-:W-:Y:S02]  /*bfb0*/  @!P5 IMAD.X R9, RZ, RZ, R2, P1 ;  /* 0x000000ffff09d224 */ /* 0x004fe400008e0602 */
[----:B------:R-:W0:Y:S01]  /*bfc0*/  SHFL.IDX PT, R2, R5, 0x2, 0x181f ;  /* 0x00581f0005027f89 */ /* 0x000e2200000e0000 */
[----:B------:R-:W-:-:S13]  /*bfd0*/  ISETP.GE.AND P3, PT, R8, R6, PT ;  /* 0x000000060800720c */ /* 0x000fda0003f66270 */
[----:B------:R-:W-:-:S05]  /*bfe0*/  @!P3 LEA R11, P1, R20, R11, 0x1 ;  /* 0x0000000b140bb211 */ /* 0x000fca00078208ff */
[----:B0-----:R-:W-:Y:S02]  /*bff0*/  @!P3 IMAD.X R8, RZ, RZ, R2, P1 ;  /* 0x000000ffff08b224 */ /* 0x001fe400008e0602 */
[----:B------:R-:W-:-:S05]  /*c000*/  VIADD R2, R4, 0x30 ;  /* 0x0000003004027836 */ /* 0x000fca0000000000 */
[----:B------:R-:W-:Y:S01]  /*c010*/  ISETP.GE.AND P2, PT, R2, R6, PT ;  /* 0x000000060200720c */ /* 0x000fe20003f46270 */
[----:B------:R-:W-:-:S05]  /*c020*/  VIADD R2, R4, 0x40 ;  /* 0x0000004004027836 */ /* 0x000fca0000000000 */
[----:B------:R-:W-:Y:S02]  /*c030*/  ISETP.GE.AND P4, PT, R2, R6, PT ;  /* 0x000000060200720c */ /* 0x000fe40003f86270 */
[----:B------:R-:W0:Y:S05]  /*c040*/  SHFL.IDX PT, R2, R5, 0x3, 0x181f ;  /* 0x00781f0005027f89 */ /* 0x000e2a00000e0000 */
[----:B------:R-:W-:Y:S02]  /*c050*/  @!P2 LEA R14, P1, R20, R12, 0x1 ;  /* 0x0000000c140ea211 */ /* 0x000fe400078208ff */
[----:B------:R-:W1:Y:S02]  /*c060*/  SHFL.IDX PT, R12, R0, 0x4, 0x181f ;  /* 0x00981f00000c7f89 */ /* 0x000e6400000e0000 */
[----:B0-----:R-:W-:-:S02]  /*c070*/  @!P2 IADD3.X R13, RZ, R2, RZ, P1, !PT ;  /* 0x00000002ff0da210 */ /* 0x001fc40000ffe4ff */
[----:B------:R-:W0:Y:S01]  /*c080*/  SHFL.IDX PT, R2, R5, 0x4, 0x181f ;  /* 0x00981f0005027f89 */ /* 0x000e2200000e0000 */
[----:B-1----:R-:W-:Y:S02]  /*c090*/  @!P4 LEA R15, P1, R20, R12, 0x1 ;  /* 0x0000000c140fc211 */ /* 0x002fe400078208ff */
[----:B------:R-:W-:-:S04]  /*c0a0*/  @P6 LOP3.LUT R23, R23, 0x2000, RZ, 0xfc, !PT ;  /* 0x0000200017176812 */ /* 0x000fc800078efcff */
[----:B------:R-:W-:Y:S01]  /*c0b0*/  LOP3.LUT R23, R23, 0xffffefff, RZ, 0xc0, !PT ;  /* 0xffffefff17177812 */ /* 0x000fe200078ec0ff */
[----:B0-----:R-:W-:Y:S02]  /*c0c0*/  @!P4 IMAD.X R12, RZ, RZ, R2, P1 ;  /* 0x000000ffff0cc224 */ /* 0x001fe400008e0602 */
[----:B------:R-:W-:-:S05]  /*c0d0*/  @!P6 IMAD.MOV.U32 R2, RZ, RZ, R10 ;  /* 0x000000ffff02e224 */ /* 0x000fca00078e000a */
[----:B------:R0:W-:Y:S01]  /*c0e0*/  @!P6 LDGSTS.E.BYPASS.LTC128B.128 [R26+0x18400], desc[UR36][R2.64], !P0 ;  /* 0x18400000021aefae */ /* 0x0001e2000c101d64 */
[----:B------:R-:W-:Y:S01]  /*c0f0*/  @P5 LOP3.LUT R23, R23, 0x1000, RZ, 0xfc, !PT ;  /* 0x0000100017175812 */ /* 0x000fe200078efcff */
[----:B0-----:R-:W-:Y:S02]  /*c100*/  @!P5 IMAD.MOV.U32 R2, RZ, RZ, R7 ;  /* 0x000000ffff02d224 */ /* 0x001fe400078e0007 */
[----:B------:R-:W-:-:S05]  /*c110*/  @!P5 IMAD.MOV.U32 R3, RZ, RZ, R9 ;  /* 0x000000ffff03d224 */ /* 0x000fca00078e0009 */
[----:B------:R0:W-:Y:S01]  /*c120*/  @!P5 LDGSTS.E.BYPASS.LTC128B.128 [R26+0x18c00], desc[UR36][R2.64], !P0 ;  /* 0x18c00000021adfae */ /* 0x0001e2000c101d64 */
[----:B------:R-:W-:-:S03]  /*c130*/  LOP3.LUT R23, R23, 0xfffff7ff, RZ, 0xc0, !PT ;  /* 0xfffff7ff17177812 */ /* 0x000fc600078ec0ff */
[----:B------:R-:W1:Y:S01]  /*c140*/  SHFL.IDX PT, R9, R0, 0x5, 0x181f ;  /* 0x00b81f0000097f89 */ /* 0x000e6200000e0000 */
[----:B0-----:R-:W-:Y:S02]  /*c150*/  @!P3 IMAD.MOV.U32 R2, RZ, RZ, R11 ;  /* 0x000000ffff02b224 */ /* 0x001fe400078e000b */
[----:B------:R-:W-:-:S05]  /*c160*/  @!P3 IMAD.MOV.U32 R3, RZ, RZ, R8 ;  /* 0x000000ffff03b224 */ /* 0x000fca00078e0008 */
[----:B------:R0:W-:Y:S01]  /*c170*/  @!P3 LDGSTS.E.BYPASS.LTC128B.128 [R26+0x19400], desc[UR36][R2.64], !P0 ;  /* 0x19400000021abfae */ /* 0x0001e2000c101d64 */
[----:B------:R-:W-:-:S03]  /*c180*/  @P3 LOP3.LUT R23, R23, 0x800, RZ, 0xfc, !PT ;  /* 0x0000080017173812 */ /* 0x000fc600078efcff */
[----:B------:R-:W2:Y:S01]  /*c190*/  SHFL.IDX PT, R8, R5, 0x5, 0x181f ;  /* 0x00b81f0005087f89 */ /* 0x000ea200000e0000 */
[----:B0-----:R-:W-:-:S03]  /*c1a0*/  VIADD R2, R4, 0x50 ;  /* 0x0000005004027836 */ /* 0x001fc60000000000 */
[----:B------:R-:W0:Y:S01]  /*c1b0*/  SHFL.IDX PT, R7, R0, 0x6, 0x181f ;  /* 0x00d81f0000077f89 */ /* 0x000e2200000e0000 */
[----:B------:R-:W-:Y:S01]  /*c1c0*/  @!P2 IMAD.MOV.U32 R3, RZ, RZ, R13 ;  /* 0x000000ffff03a224 */ /* 0x000fe200078e000d */
[----:B------:R-:W-:Y:S01]  /*c1d0*/  ISETP.GE.AND P3, PT, R2, R6, PT ;  /* 0x000000060200720c */ /* 0x000fe20003f66270 */
[----:B------:R-:W-:Y:S01]  /*c1e0*/  @!P2 IMAD.MOV.U32 R2, RZ, RZ, R14 ;  /* 0x000000ffff02a224 */ /* 0x000fe200078e000e */
[----:B------:R-:W-:-:S04]  /*c1f0*/  LOP3.LUT R23, R23, 0xfffffdff, RZ, 0xc0, !PT ;  /* 0xfffffdff17177812 */ /* 0x000fc800078ec0ff */
[----:B------:R3:W-:Y:S01]  /*c200*/  @!P2 LDGSTS.E.BYPASS.LTC128B.128 [R26+0x19c00], desc[UR36][R2.64], !P0 ;  /* 0x19c00000021aafae */ /* 0x0007e2000c101d64 */
[----:B------:R-:W-:-:S03]  /*c210*/  @P2 LOP3.LUT R23, R23, 0x200, RZ, 0xfc, !PT ;  /* 0x0000020017172812 */ /* 0x000fc600078efcff */
[----:B---3--:R-:W3:Y:S01]  /*c220*/  SHFL.IDX PT, R2, R5, 0x6, 0x181f ;  /* 0x00d81f0005027f89 */ /* 0x008ee200000e0000 */
[----:B------:R-:W-:-:S05]  /*c230*/  VIADD R3, R4, 0x60 ;  /* 0x0000006004037836 */ /* 0x000fca0000000000 */
[----:B------:R-:W-:Y:S02]  /*c240*/  ISETP.GE.AND P2, PT, R3, R6, PT ;  /* 0x000000060300720c */ /* 0x000fe40003f46270 */
[----:B-1----:R-:W-:-:S05]  /*c250*/  @!P3 LEA R9, P1, R20, R9, 0x1 ;  /* 0x000000091409b211 */ /* 0x002fca00078208ff */
[----:B--2---:R-:W-:-:S06]  /*c260*/  @!P3 IMAD.X R8, RZ, RZ, R8, P1 ;  /* 0x000000ffff08b224 */ /* 0x004fcc00008e0608 */
[----:B0-----:R-:W-:Y:S01]  /*c270*/  @!P2 LEA R7, P1, R20, R7, 0x1 ;  /* 0x000000071407a211 */ /* 0x001fe200078208ff */
[----:B------:R-:W-:-:S04]  /*c280*/  @!P4 IMAD.MOV.U32 R3, RZ, RZ, R12 ;  /* 0x000000ffff03c224 */ /* 0x000fc800078e000c */
[----:B---3--:R-:W-:Y:S02]  /*c290*/  @!P2 IMAD.X R10, RZ, RZ, R2, P1 ;  /* 0x000000ffff0aa224 */ /* 0x008fe400008e0602 */
[----:B------:R-:W-:-:S05]  /*c2a0*/  @!P4 IMAD.MOV.U32 R2, RZ, RZ, R15 ;  /* 0x000000ffff02c224 */ /* 0x000fca00078e000f */
[----:B------:R0:W-:Y:S01]  /*c2b0*/  @!P4 LDGSTS.E.BYPASS.LTC128B.128 [R26+0x1a400], desc[UR36][R2.64], !P0 ;  /* 0x1a400000021acfae */ /* 0x0001e2000c101d64 */
[----:B------:R-:W-:Y:S01]  /*c2c0*/  LOP3.LUT R23, R23, 0xfffffeff, RZ, 0xc0, !PT ;  /* 0xfffffeff17177812 */ /* 0x000fe200078ec0ff */
[----:B0-----:R-:W-:Y:S02]  /*c2d0*/  @!P3 IMAD.MOV.U32 R2, RZ, RZ, R9 ;  /* 0x000000ffff02b224 */ /* 0x001fe400078e0009 */
[----:B------:R-:W-:-:S05]  /*c2e0*/  @!P3 IMAD.MOV.U32 R3, RZ, RZ, R8 ;  /* 0x000000ffff03b224 */ /* 0x000fca00078e0008 */
[----:B------:R0:W-:Y:S04]  /*c2f0*/  @!P3 LDGSTS.E.BYPASS.LTC128B.128 [R26+0x1ac00], desc[UR36][R2.64], !P0 ;  /* 0x1ac00000021abfae */ /* 0x0001e8000c101d64 */
[----:B------:R-:W1:Y:S01]  /*c300*/  SHFL.IDX PT, R5, R5, 0x7, 0x181f ;  /* 0x00f81f0005057f89 */ /* 0x000e6200000e0000 */
[----:B0-----:R-:W-:Y:S01]  /*c310*/  @!P2 MOV R2, R7 ;  /* 0x000000070002a202 */ /* 0x001fe20000000f00 */
[----:B------:R-:W-:Y:S02]  /*c320*/  @!P2 IMAD.MOV.U32 R3, RZ, RZ, R10 ;  /* 0x000000ffff03a224 */ /* 0x000fe400078e000a */
[----:B------:R-:W0:Y:S04]  /*c330*/  SHFL.IDX PT, R0, R0, 0x7, 0x181f ;  /* 0x00f81f0000007f89 */ /* 0x000e2800000e0000 */
[----:B------:R2:W-:Y:S01]  /*c340*/  @!P2 LDGSTS.E.BYPASS.LTC128B.128 [R26+0x1b400], desc[UR36][R2.64], !P0 ;  /* 0x1b400000021aafae */ /* 0x0005e2000c101d64 */
[----:B------:R-:W-:-:S04]  /*c350*/  @P4 LOP3.LUT R23, R23, 0x100, RZ, 0xfc, !PT ;  /* 0x0000010017174812 */ /* 0x000fc800078efcff */
[----:B------:R-:W-:-:S04]  /*c360*/  LOP3.LUT R23, R23, 0xffffff7f, RZ, 0xc0, !PT ;  /* 0xffffff7f17177812 */ /* 0x000fc800078ec0ff */
[----:B------:R-:W-:-:S04]  /*c370*/  @P3 LOP3.LUT R23, R23, 0x80, RZ, 0xfc, !PT ;  /* 0x0000008017173812 */ /* 0x000fc800078efcff */
[----:B------:R-:W-:-:S04]  /*c380*/  LOP3.LUT R23, R23, 0xffffffbf, RZ, 0xc0, !PT ;  /* 0xffffffbf17177812 */ /* 0x000fc800078ec0ff */
[----:B-12---:R-:W-:-:S07]  /*c390*/  @P2 LOP3.LUT R23, R23, 0x40, RZ, 0xfc, !PT ;  /* 0x0000004017172812 */ /* 0x006fce00078efcff */
.L_x_10309:
[----:B------:R-:W-:Y:S01]  /*c3a0*/  VIADD R4, R4, 0x70 ;  /* 0x0000007004047836 */ /* 0x000fe20000000000 */
[----:B------:R-:W-:-:S04]  /*c3b0*/  LOP3.LUT R23, R23, 0xffffbfff, RZ, 0xc0, !PT ;  /* 0xffffbfff17177812 */ /* 0x000fc800078ec0ff */
[----:B------:R-:W-:-:S13]  /*c3c0*/  ISETP.GE.AND P2, PT, R4, R6, PT ;  /* 0x000000060400720c */ /* 0x000fda0003f46270 */
[----:B0-----:R-:W-:Y:S02]  /*c3d0*/  @!P2 LEA R2, P1, R20, R0, 0x1 ;  /* 0x000000001402a211 */ /* 0x001fe400078208ff */
[----:B------:R-:W-:-:S03]  /*c3e0*/  @P2 LOP3.LUT R23, R23, 0x4000, RZ, 0xfc, !PT ;  /* 0x0000400017172812 */ /* 0x000fc600078efcff */
[----:B------:R-:W-:-:S05]  /*c3f0*/  @!P2 IMAD.X R3, RZ, RZ, R5, P1 ;  /* 0x000000ffff03a224 */ /* 0x000fca00008e0605 */
[----:B------:R-:W-:Y:S01]  /*c400*/  @!PT LDS RZ, [RZ] ;  /* 0x00000000fffff984 */ /* 0x000fe20000000800 */
[----:B------:R-:W-:Y:S01]  /*c410*/  @!PT LDS RZ, [RZ] ;  /* 0x00000000fffff984 */ /* 0x000fe20000000800 */
[----:B------:R-:W-:Y:S01]  /*c420*/  @!PT LDS RZ, [RZ] ;  /* 0x00000000fffff984 */ /* 0x000fe20000000800 */
[----:B------:R0:W-:Y:S01]  /*c430*/  @!P2 LDGSTS.E.BYPASS.LTC128B.128 [R26+0x1bc00], desc[UR36][R2.64], !P0 ;  /* 0x1bc00000021aafae */ /* 0x0001e2000c101d64 */
[----:B------:R-:W-:Y:S01]  /*c440*/  PLOP3.LUT P0, PT, PT, PT, PT, 0x80, 0x0 ;  /* 0x000000000000781c */ /* 0x000fe20003f0f070 */
[----:B------:R-:W-:-:S12]  /*c450*/  NOP ;  /* 0x0000000000007918 */ /* 0x000fd80000000000 */
.L_x_10214:
        /* <DEDUP_REMOVED lines=28> */
.L_x_10216:
[----:B------:R-:W-:Y:S05]  /*c620*/  BSYNC B6 ;  /* 0x0000000000067941 */ /* 0x000fea0003800000 */
.L_x_10215:
[----:B------:R-:W2:Y:S01]  /*c630*/  LDL.LU R21, [R1+0x4] ;  /* 0x0000040001157983 */ /* 0x000ea20000300800 */
[----:B0-----:R-:W0:Y:S01]  /*c640*/  LDC R2, c[0x0][0x448] ;  /* 0x00011200ff027b82 */ /* 0x001e220000000800 */
[----:B------:R-:W-:Y:S02]  /*c650*/  ULDC.64 UR4, c[0x0][0x398] ;  /* 0x0000e60000047ab9 */ /* 0x000fe40000000a00 */
[----:B------:R-:W3:Y:S01]  /*c660*/  LDL.LU R20, [R1+0xc] ;  /* 0x00000c0001147983 */ /* 0x000ee20000300800 */
[----:B0-----:R-:W-:-:S13]  /*c670*/  ISETP.NE.AND P6, PT, R2, 0x1, PT ;  /* 0x000000010200780c */ /* 0x001fda0003fc5270 */
[----:B------:R-:W0:Y:S08]  /*c680*/  @P6 LDC R3, c[0x0][0x44c] ;  /* 0x00011300ff036b82 */ /* 0x000e300000000800 */
[----:B------:R-:W1:Y:S01]  /*c690*/  @P6 LDC R2, c[0x0][0x450] ;  /* 0x00011400ff026b82 */ /* 0x000e620000000800 */
[----:B------:R-:W-:Y:S02]  /*c6a0*/  IMAD.MOV.U32 R0, RZ, RZ, R17 ;  /* 0x000000ffff007224 */ /* 0x000fe400078e0011 */
[----:B0-----:R-:W-:-:S05]  /*c6b0*/  @P6 IMAD.HI.U32 R3, R17, R3, RZ ;  /* 0x0000000311036227 */ /* 0x001fca00078e00ff */
[----:B-1----:R-:W-:Y:S01]  /*c6c0*/  @P6 SHF.R.U32.HI R0, RZ, R2, R3 ;  /* 0x00000002ff006219 */ /* 0x002fe20000011603 */
[----:B------:R-:W-:Y:S01]  /*c6d0*/  IMAD.WIDE.U32 R2, R35, UR4, RZ ;  /* 0x0000000423027c25 */ /* 0x000fe2000f8e00ff */
[----:B------:R-:W0:Y:S02]  /*c6e0*/  S2R R7, SR_TID.X ;  /* 0x0000000000077919 */ /* 0x000e240000002100 */
[----:B------:R-:W-:Y:S01]  /*c6f0*/  SHF.R.S32.HI R5, RZ, 0x1f, R0 ;  /* 0x0000001fff057819 */ /* 0x000fe20000011400 */
        /* <DEDUP_REMOVED lines=12> */
[----:B------:R-:W-:Y:S01]  /*c7c0*/  IMAD.WIDE.U32 R2, R34, UR4, R2 ;  /* 0x0000000422027c25 */ /* 0x000fe2000f8e0002 */
[----:B------:R-:W-:-:S03]  /*c7d0*/  ULDC UR4, c[0x0][0x448] ;  /* 0x0001120000047ab9 */ /* 0x000fc60000000800 */
[----:B------:R-:W-:-:S05]  /*c7e0*/  IMAD R4, R34, UR5, R4 ;  /* 0x0000000522047c24 */ /* 0x000fca000f8e0204 */
[----:B------:R-:W-:Y:S01]  /*c7f0*/  IADD3 R3, R3, R4, RZ ;  /* 0x0000000403037210 */ /* 0x000fe20007ffe0ff */
        /* <DEDUP_REMOVED lines=18> */
[C---:B------:R-:W-:Y:S02]  /*c920*/  LOP3.LUT R9, R20.reuse, 0x40, RZ, 0xfc, !PT ;  /* 0x0000004014097812 */ /* 0x040fe400078efcff */
[C---:B------:R-:W-:Y:S02]  /*c930*/  LOP3.LUT R8, R20.reuse, 0x80, RZ, 0xfc, !PT ;  /* 0x0000008014087812 */ /* 0x040fe400078efcff */
[----:B------:R-:W-:-:S02]  /*c940*/  LOP3.LUT R7, R20, 0xc0, RZ, 0xfc, !PT ;  /* 0x000000c014077812 */ /* 0x000fc400078efcff */
[----:B------:R-:W-:Y:S01]  /*c950*/  LEA.HI.X R4, R2, UR5, R4, 0x1, P0 ;  /* 0x0000000502047c11 */ /* 0x000fe200080f0c04 */
[----:B------:R-:W-:Y:S01]  /*c960*/  UMOV UR5, 0xffffffff ;  /* 0xffffffff00057882 */ /* 0x000fe20000000000 */
[----:B------:R-:W-:Y:S02]  /*c970*/  ISETP.GE.AND P4, PT, R6, UR4, PT ;  /* 0x0000000406007c0c */ /* 0x000fe4000bf86270 */
[----:B------:R-:W-:Y:S02]  /*c980*/  ISETP.GE.AND P3, PT, R9, UR4, PT ;  /* 0x0000000409007c0c */ /* 0x000fe4000bf66270 */
[----:B------:R-:W-:Y:S02]  /*c990*/  ISETP.GE.AND P2, PT, R8, UR4, PT ;  /* 0x0000000408007c0c */ /* 0x000fe4000bf46270 */
[----:B------:R-:W-:Y:S01]  /*c9a0*/  ISETP.GE.AND P1, PT, R7, UR4, PT ;  /* 0x0000000407007c0c */ /* 0x000fe2000bf26270 */
[----:B------:R-:W-:-:S12]  /*c9b0*/  BRA.DIV UR5, `(.L_x_10217) ;  /* 0x0000004205c47947 */ /* 0x000fd8000b800000 */
[----:B------:R-:W0:Y:S01]  /*c9c0*/  SHFL.IDX PT, R3, R0, RZ, 0x181f ;  /* 0x00181fff00037589 */ /* 0x000e2200000e0000 */
[C---:B------:R-:W-:Y:S02]  /*c9d0*/  LOP3.LUT P6, RZ, R23.reuse, 0x2000, RZ, 0xc0, !PT ;  /* 0x0000200017ff7812 */ /* 0x040fe400078cc0ff */
[----:B------:R-:W-:Y:S01]  /*c9e0*/  LOP3.LUT P5, RZ, R23, 0x1000, RZ, 0xc0, !PT ;  /* 0x0000100017ff7812 */ /* 0x000fe200078ac0ff */
[----:B------:R-:W1:Y:S04]  /*c9f0*/  SHFL.IDX PT, R2, R4, RZ, 0x181f ;  /* 0x00181fff04027589 */ /* 0x000e6800000e0000 */
[----:B------:R-:W-:Y:S04]  /*ca00*/  SHFL.IDX PT, R5, R4, 0x1, 0x181f ;  /* 0x00381f0004057f89 */ /* 0x000fe800000e0000 */
[----:B------:R-:W-:Y:S02]  /*ca10*/  SHFL.IDX PT, R14, R0, 0x7, 0x181f ;  /* 0x00f81f00000e7f89 */ /* 0x000fe400000e0000 */
[----:B0-----:R-:W-:-:S05]  /*ca20*/  @!P6 LEA R3, P0, R6, R3, 0x1 ;  /* 0x000000030603e211 */ /* 0x001fca00078008ff */
[----:B-1----:R-:W-:-:S05]  /*ca30*/  @!P6 IMAD.X R2, RZ, RZ, R2, P0 ;  /* 0x000000ffff02e224 */ /* 0x002fca00000e0602 */
[----:B------:R-:W-:-:S04]  /*ca40*/  @!P6 LOP3.LUT R3, R3, R2, RZ, 0x3c, !PT ;  /* 0x000000020303e212 */ /* 0x000fc800078e3cff */
[----:B------:R-:W-:-:S04]  /*ca50*/  @!P6 LOP3.LUT R2, R3, R2, RZ, 0x3c, !PT ;  /* 0x000000020302e212 */ /* 0x000fc800078e3cff */
[----:B------:R-:W-:-:S05]  /*ca60*/  @!P6 LOP3.LUT R3, R3, R2, RZ, 0x3c, !PT ;  /* 0x000000020303e212 */ /* 0x000fca00078e3cff */
[----:B------:R-:W-:Y:S04]  /*ca70*/  @!P6 LDGSTS.E.BYPASS.LTC128B.128 [R26+0x22400], desc[UR36][R2.64], !P4 ;  /* 0x22400000021aefae */ /* 0x000fe8000e101d64 */
[----:B------:R-:W-:Y:S04]  /*ca80*/  @!P6 LDGSTS.E.BYPASS.LTC128B.128 [R26+0x26400], desc[UR36][R2.64+0x80], !P3 ;  /* 0x26400080021aefae */ /* 0x000fe8000d901d64 */
[----:B------:R-:W-:Y:S04]  /*ca90*/  @!P6 LDGSTS.E.BYPASS.LTC128B.128 [R26+0x2a400], desc[UR36][R2.64+0x100], !P2 ;  /* 0x2a400100021aefae */ /* 0x000fe8000d101d64 */
[----:B------:R0:W-:Y:S01]  /*caa0*/  @!P6 LDGSTS.E.BYPASS.LTC128B.128 [R26+0x2e400], desc[UR36][R2.64+0x180], !P1 ;  /* 0x2e400180021aefae */ /* 0x0001e2000c901d64 */
[----:B------:R-:W-:-:S02]  /*cab0*/  LOP3.LUT P6, RZ, R23, 0x80, RZ, 0xc0, !PT ;  /* 0x0000008017ff7812 */ /* 0x000fc400078cc0ff */
[----:B------:R-:W-:Y:S01]  /*cac0*/  LOP3.LUT R23, R23, 0xfff7ffff, RZ, 0xc0, !PT ;  /* 0xfff7ffff17177812 */ /* 0x000fe200078ec0ff */
[----:B0-----:R-:W0:Y:S10]  /*cad0*/  SHFL.IDX PT, R2, R0, 0x1, 0x181f ;  /* 0x00381f0000027f89 */ /* 0x001e3400000e0000 */
[----:B------:R-:W-:-:S04]  /*cae0*/  @P6 LOP3.LUT R23, R23, 0x80000, RZ, 0xfc, !PT ;  /* 0x0008000017176812 */ /* 0x000fc800078efcff */
[----:B------:R-:W-:Y:S02]  /*caf0*/  LOP3.LUT P6, RZ, R23, 0x200, RZ, 0xc0, !PT ;  /* 0x0000020017ff7812 */ /* 0x000fe400078cc0ff */
[----:B0-----:R-:W-:-:S05]  /*cb00*/  @!P5 LEA R2, P0, R6, R2, 0x1 ;  /* 0x000000020602d211 */ /* 0x001fca00078008ff */
[----:B------:R-:W-:Y:S02]  /*cb10*/  @!P5 IMAD.X R3, RZ, RZ, R5, P0 ;  /* 0x000000ffff03d224 */ /* 0x000fe400000e0605 */
[----:B------:R-:W-:Y:S04]  /*cb20*/  SHFL.IDX PT, R5, R4, 0x2, 0x181f ;  /* 0x00581f0004057f89 */ /* 0x000fe800000e0000 */
        /* <DEDUP_REMOVED lines=8> */
[C---:B------:R-:W-:Y:S02]  /*cbb0*/  LOP3.LUT P5, RZ, R23.reuse, 0x100, RZ, 0xc0, !PT ;  /* 0x0000010017ff7812 */ /* 0x040fe400078ac0ff */
[----:B------:R-:W-:-:S11]  /*cbc0*/  LOP3.LUT R23, R23, 0xffefffff, RZ, 0xc0, !PT ;  /* 0xffefffff17177812 */ /* 0x000fd600078ec0ff */
[----:B------:R-:W-:-:S04]  /*cbd0*/  @P5 LOP3.LUT R23, R23, 0x100000, RZ, 0xfc, !PT ;  /* 0x0010000017175812 */ /* 0x000fc800078efcff */
[----:B------:R-:W-:-:S13]  /*cbe0*/  LOP3.LUT P5, RZ, R23, 0x800, RZ, 0xc0, !PT ;  /* 0x0000080017ff7812 */ /* 0x000fda00078ac0ff */
[----:B0-----:R-:W-:-:S05]  /*cbf0*/  @!P5 LEA R2, P0, R6, R2, 0x1 ;  /* 0x000000020602d211 */ /* 0x001fca00078008ff */
[----:B------:R-:W-:Y:S02]  /*cc00*/  @!P5 IMAD.X R3, RZ, RZ, R5, P0 ;  /* 0x000000ffff03d224 */ /* 0x000fe400000e0605 */
[----:B------:R-:W-:Y:S04]  /*cc10*/  SHFL.IDX PT, R5, R4, 0x3, 0x181f ;  /* 0x00781f0004057f89 */ /* 0x000fe800000e0000 */
[----:B------:R-:W-:Y:S04]  /*cc20*/  @!P5 LDGSTS.E.BYPASS.LTC128B.128 [R26+0x23400], desc[UR36][R2.64], !P4 ;  /* 0x23400000021adfae */ /* 0x000fe8000e101d64 */
[----:B------:R-:W-:Y:S04]  /*cc30*/  @!P5 LDGSTS.E.BYPASS.LTC128B.128 [R26+0x27400], desc[UR36][R2.64+0x80], !P3 ;  /* 0x27400080021adfae */ /* 0x000fe8000d901d64 */
[----:B------:R-:W-:Y:S04]  /*cc40*/  @!P5 LDGSTS.E.BYPASS.LTC128B.128 [R26+0x2b400], desc[UR36][R2.64+0x100], !P2 ;  /* 0x2b400100021adfae */ /* 0x000fe8000d101d64 */
[----:B------:R0:W-:Y:S01]  /*cc50*/  @!P5 LDGSTS.E.BYPASS.LTC128B.128 [R26+0x2f400], desc[UR36][R2.64+0x180], !P1 ;  /* 0x2f400180021adfae */ /* 0x0001e2000c901d64 */
[----:B------:R-:W-:-:S03]  /*cc60*/  LOP3.LUT P5, RZ, R23, 0x100000, RZ, 0xc0, !PT ;  /* 0x0010000017ff7812 */ /* 0x000fc600078ac0ff */
[----:B0-----:R-:W0:Y:S02]  /*cc70*/  SHFL.IDX PT, R2, R0, 0x3, 0x181f ;  /* 0x00781f0000027f89 */ /* 0x001e2400000e0000 */
        /* <DEDUP_REMOVED lines=24> */
[----:B------:R0:W-:Y:S04]  /*ce00*/  @!P6 LDGSTS.E.BYPASS.LTC128B.128 [R26+0x30c00], desc[UR36][R2.64+0x180], !P1 ;  /* 0x30c00180021aefae */ /* 0x0001e8000c901d64 */
[----:B0-----:R-:W0:Y:S02]  /*ce10*/  SHFL.IDX PT, R2, R0, 0x6, 0x181f ;  /* 0x00d81f0000027f89 */ /* 0x001e2400000e0000 */
[----:B0-----:R-:W-:-:S05]  /*ce20*/  @!P5 LEA R2, P0, R6, R2, 0x1 ;  /* 0x000000020602d211 */ /* 0x001fca00078008ff */
[----:B------:R-:W-:Y:S02]  /*ce30*/  @!P5 IMAD.X R3, RZ, RZ, R5, P0 ;  /* 0x000000ffff03d224 */ /* 0x000fe400000e0605 */
[----:B------:R0:W1:Y:S04]  /*ce40*/  SHFL.IDX PT, R5, R4, 0x7, 0x181f ;  /* 0x00f81f0004057f89 */ /* 0x00006800000e0000 */
[----:B------:R0:W-:Y:S04]  /*ce50*/  @!P5 LDGSTS.E.BYPASS.LTC128B.128 [R26+0x25400], desc[UR36][R2.64], !P4 ;  /* 0x25400000021adfae */ /* 0x0001e8000e101d64 */
[----:B------:R0:W-:Y:S04]  /*ce60*/  @!P5 LDGSTS.E.BYPASS.LTC128B.128 [R26+0x29400], desc[UR36][R2.64+0x80], !P3 ;  /* 0x29400080021adfae */ /* 0x0001e8000d901d64 */
[----:B------:R0:W-:Y:S04]  /*ce70*/  @!P5 LDGSTS.E.BYPASS.LTC128B.128 [R26+0x2d400], desc[UR36][R2.64+0x100], !P2 ;  /* 0x2d400100021adfae */ /* 0x0001e8000d101d64 */
[----:B------:R0:W-:Y:S02]  /*ce80*/  @!P5 LDGSTS.E.BYPASS.LTC128B.128 [R26+0x31400], desc[UR36][R2.64+0x180], !P1 ;  /* 0x31400180021adfae */ /* 0x0001e4000c901d64 */
.L_x_10327:
[----:B------:R-:W-:Y:S01]  /*ce90*/  LOP3.LUT P0, RZ, R23, 0x4000, RZ, 0xc0, !PT ;  /* 0x0000400017ff7812 */ /* 0x000fe2000780c0ff */
[----:B------:R-:W-:-:S12]  /*cea0*/  BSSY B0, `(.L_x_10218) ;  /* 0x000000b000007945 */ /* 0x000fd80003800000 */
[----:B------:R-:W-:Y:S05]  /*ceb0*/  @P0 BRA `(.L_x_10219) ;  /* 0x0000000000240947 */ /* 0x000fea0003800000 */
[----:B0-----:R-:W-:-:S05]  /*cec0*/  LEA R2, P0, R6, R14, 0x1 ;  /* 0x0000000e06027211 */ /* 0x001fca00078008ff */
[----:B-1----:R-:W-:-:S05]  /*ced0*/  IMAD.X R3, RZ, RZ, R5, P0 ;  /* 0x000000ffff037224 */ /* 0x002fca00000e0605 */
[----:B------:R-:W-:Y:S01]  /*cee0*/  @!PT LDS RZ, [RZ] ;  /* 0x00000000fffff984 */ /* 0x000fe20000000800 */
[----:B------:R-:W-:Y:S01]  /*cef0*/  @!PT LDS RZ, [RZ] ;  /* 0x00000000fffff984 */ /* 0x000fe20000000800 */
[----:B------:R-:W-:Y:S01]  /*cf00*/  @!PT LDS RZ, [RZ] ;  /* 0x00000000fffff984 */ /* 0x000fe20000000800 */
[----:B------:R2:W-:Y:S04]  /*cf10*/  LDGSTS.E.BYPASS.LTC128B.128 [R26+0x25c00], desc[UR36][R2.64], !P4 ;  /* 0x25c00000021a7fae */ /* 0x0005e8000e101d64 */
[----:B------:R2:W-:Y:S04]  /*cf20*/  LDGSTS.E.BYPASS.LTC128B.128 [R26+0x29c00], desc[UR36][R2.64+0x80], !P3 ;  /* 0x29c00080021a7fae */ /* 0x0005e8000d901d64 */
[----:B------:R2:W-:Y:S04]  /*cf30*/  LDGSTS.E.BYPASS.LTC128B.128 [R26+0x2dc00], desc[UR36][R2.64+0x100], !P2 ;  /* 0x2dc00100021a7fae */ /* 0x0005e8000d101d64 */
[----:B------:R2:W-:Y:S02]  /*cf40*/  LDGSTS.E.BYPASS.LTC128B.128 [R26+0x31c00], desc[UR36][R2.64+0x180], !P1 ;  /* 0x31c00180021a7fae */ /* 0x0005e4000c901d64 */
.L_x_10219:
[----:B------:R-:W-:Y:S05]  /*cf50*/  BSYNC B0 ;  /* 0x0000000000007941 */ /* 0x000fea0003800000 */
.L_x_10218:
[----:B------:R-:W-:Y:S01]  /*cf60*/  NOP ;  /* 0x0000000000007918 */ /* 0x000fe20000000000 */
[----:B------:R-:W-:-:S13]  /*cf70*/  PLOP3.LUT P0, PT, PT, PT, PT, 0x80, 0x0 ;  /* 0x000000000000781c */ /* 0x000fda0003f0f070 */
.L_x_10220:
[----:B------:R-:W-:Y:S02]  /*cf80*/  PLOP3.LUT P1, PT, P1, P0, PT, 0xa2, 0x0 ;  /* 0x000000000000781c */ /* 0x000fe40000f21472 */
[----:B------:R-:W-:-:S08]  /*cf90*/  @P0 R2UR P1, UR4, R22 ;  /* 0x00000000160402ca */ /* 0x000fd00000020000 */
[----:B------:R-:W-:-:S05]  /*cfa0*/  @P0 PLOP3.LUT P0, PT, P1, PT, PT, 0x80, 0x0 ;  /* 0x000000000000081c */ /* 0x000fca0000f0f070 */
[----:B------:R-:W-:Y:S01]  /*cfb0*/  @!P1 SYNCS.ARRIVE.TRANS64.RED.A0T1 RZ, [UR4+0x32410], RZ ;  /* 0x032410ffffff99a7 */ /* 0x000fe20008200404 */
[----:B------:R-:W-:Y:S07]  /*cfc0*/  @!P1 ARRIVES.LDGSTSBAR.64.TRANSCNT [UR4+0x32410] ;  /* 0x03241000ff0099b0 */ /* 0x000fee0008000a84 */
[----:B------:R-:W-:Y:S05]  /*cfd0*/  @P0 BRA.U.ANY `(.L_x_10220) ;  /* 0xfffffffd00e80947 */ /* 0x000fea000393ffff */
[----:B0-2---:R-:W2:Y:S02]  /*cfe0*/  LDL.LU R2, [R1+0x18] ;  /* 0x0000180001027983 */ /* 0x005ea40000300800 */
        /* <DEDUP_REMOVED lines=11> */
.L_x_10328:
[----:B------:R-:W-:Y:S05]  /*d0a0*/  BSYNC B0 ;  /* 0x0000000000007941 */ /* 0x000fea0003800000 */
.L_x_10221:
[----:B------:R-:W-:-:S13]  /*d0b0*/  LOP3.LUT P0, RZ, R23, 0x400, RZ, 0xc0, !PT ;  /* 0x0000040017ff7812 */ /* 0x000fda000780c0ff */
[----:B------:R-:W-:Y:S05]  /*d0c0*/  @!P0 BRA `(.L_x_10223) ;  /* 0x0000000000048947 */ /* 0x000fea0003800000 */
[----:B------:R-:W-:Y:S01]  /*d0d0*/  BPT.TRAP 0x1 ;  /* 0x000000040000795c */ /* 0x000fe20000300000 */
.L_x_10223:
[----:B------:R-:W-:Y:S01]  /*d0e0*/  SHF.L.U32 R0, R27, 0x1f, RZ ;  /* 0x0000001f1b007819 */ /* 0x000fe200000006ff */
[----:B------:R-:W-:Y:S03]  /*d0f0*/  BSSY B0, `(.L_x_10224) ;  /* 0x0000003000007945 */ /* 0x000fe60003800000 */
[----:B------:R-:W2:Y:S02]  /*d100*/  SYNCS.PHASECHK.TRANS64.TRYWAIT P0, [R25+URZ+0x32460], R0 ;  /* 0x03246000190075a7 */ /* 0x000ea4000800017f */
[----:B--2---:R-:W-:Y:S05]  /*d110*/  @!P0 BRA `(.L_x_10225) ;  /* 0x0000004400948947 */ /* 0x004fea0003800000 */
.L_x_10329:
[----:B------:R-:W-:Y:S05]  /*d120*/  BSYNC B0 ;  /* 0x0000000000007941 */ /* 0x000fea0003800000 */
.L_x_10224:
[----:B------:R-:W2:Y:S01]  /*d130*/  LDL.LU R2, [R1+0x10] ;  /* 0x0000100001027983 */ /* 0x000ea20000300800 */
[----:B------:R-:W-:-:S03]  /*d140*/  ULDC.64 UR4, c[0x0][0x328] ;  /* 0x0000ca0000047ab9 */ /* 0x000fc60000000a00 */
[----:B------:R-:W3:Y:S04]  /*d150*/  LDL.LU R6, [R1+0x14] ;  /* 0x0000140001067983 */ /* 0x000ee80000300800 */
[----:B------:R-:W4:Y:S01]  /*d160*/  LDL.LU R4, [R1+0x20] ;  /* 0x0000200001047983 */ /* 0x000f220000300800 */
[C---:B------:R-:W-:Y:S02]  /*d170*/  LOP3.LUT P3, RZ, R23.reuse, 0x10, RZ, 0xc0, !PT ;  /* 0x0000001017ff7812 */ /* 0x040fe4000786c0ff */
[C---:B------:R-:W-:Y:S02]  /*d180*/  LOP3.LUT P2, RZ, R23.reuse, 0x8, RZ, 0xc0, !PT ;  /* 0x0000000817ff7812 */ /* 0x040fe4000784c0ff */
[C---:B------:R-:W-:Y:S02]  /*d190*/  LOP3.LUT P1, RZ, R23.reuse, 0x4, RZ, 0xc0, !PT ;  /* 0x0000000417ff7812 */ /* 0x040fe4000782c0ff */
[----:B------:R-:W-:-:S02]  /*d1a0*/  LOP3.LUT P4, RZ, R23, 0x1, RZ, 0xc0, !PT ;  /* 0x0000000117ff7812 */ /* 0x000fc4000788c0ff */
[----:B------:R-:W-:Y:S01]  /*d1b0*/  SEL R7, RZ, 0x8, P1 ;  /* 0x00000008ff077807 */ /* 0x000fe20000800000 */
[----:B--2---:R-:W-:Y:S02]  /*d1c0*/  IMAD R0, R2, UR4, RZ ;  /* 0x0000000402007c24 */ /* 0x004fe4000f8e02ff */
[----:B0-----:R-:W-:-:S04]  /*d1d0*/  IMAD.WIDE.U32 R2, R37, UR4, RZ ;  /* 0x0000000425027c25 */ /* 0x001fc8000f8e00ff */
[----:B-1----:R-:W-:Y:S01]  /*d1e0*/  IMAD R5, R37, UR5, R0 ;  /* 0x0000000525057c24 */ /* 0x002fe2000f8e0200 */
[----:B------:R-:W-:Y:S01]  /*d1f0*/  ULDC.64 UR4, c[0x0][0x338] ;  /* 0x0000ce0000047ab9 */ /* 0x000fe20000000a00 */
[----:B------:R-:W-:Y:S02]  /*d200*/  SEL R0, RZ, 0x2, P3 ;  /* 0x00000002ff007807 */ /* 0x000fe40001800000 */
[----:B------:R-:W-:Y:S02]  /*d210*/  IMAD.IADD R3, R3, 0x1, R5 ;  /* 0x0000000103037824 */ /* 0x000fe400078e0205 */
[----:B---3--:R-:W-:Y:S02]  /*d220*/  IMAD R5, R6, UR4, RZ ;  /* 0x0000000406057c24 */ /* 0x008fe4000f8e02ff */
        /* <DEDUP_REMOVED lines=10> */
[----:B------:R-:W-:-:S03]  /*d2d0*/  UMOV UR4, 0xffffffff ;  /* 0xffffffff00047882 */ /* 0x000fc60000000000 */
[----:B------:R-:W-:Y:S02]  /*d2e0*/  LEA.HI.X R6, R2, UR5, R3, 0x1, P0 ;  /* 0x0000000502067c11 */ /* 0x000fe400080f0c03 */
[----:B------:R-:W-:-:S04]  /*d2f0*/  SEL R3, RZ, 0x4, P2 ;  /* 0x00000004ff037807 */ /* 0x000fc80001000000 */
[----:B----4-:R-:W-:Y:S01]  /*d300*/  IADD3 R0, R3, R0, R4 ;  /* 0x0000000003007210 */ /* 0x010fe20007ffe004 */
[----:B------:R-:W-:-:S04]  /*d310*/  IMAD R4, R24, 0x6000, R30 ;  /* 0x0000600018047824 */ /* 0x000fc800078e021e */
[----:B------:R-:W-:Y:S01]  /*d320*/  IMAD.IADD R7, R0, 0x1, R7 ;  /* 0x0000000100077824 */ /* 0x000fe200078e0207 */
[----:B------:R-:W-:Y:S06]  /*d330*/  BRA.DIV UR4, `(.L_x_10226) ;  /* 0x0000004604207947 */ /* 0x000fec000b800000 */
[----:B------:R-:W0:Y:S01]  /*d340*/  S2R R2, SR_TID.X ;  /* 0x0000000000027919 */ /* 0x000e220000002100 */
[----:B------:R-:W-:Y:S01]  /*d350*/  IMAD R4, R4, 0x2, R22 ;  /* 0x0000000204047824 */ /* 0x000fe200078e0216 */
[C---:B------:R-:W-:Y:S01]  /*d360*/  LOP3.LUT P2, RZ, R7.reuse, 0x2, RZ, 0xc0, !PT ;  /* 0x0000000207ff7812 */ /* 0x040fe2000784c0ff */
[----:B------:R-:W1:Y:S01]  /*d370*/  SHFL.IDX PT, R14, R5, RZ, 0x181f ;  /* 0x00181fff050e7589 */ /* 0x000e6200000e0000 */
[----:B------:R-:W-:-:S03]  /*d380*/  LOP3.LUT P1, RZ, R7, 0x4, RZ, 0xc0, !PT ;  /* 0x0000000407ff7812 */ /* 0x000fc6000782c0ff */
[----:B------:R-:W2:Y:S01]  /*d390*/  SHFL.IDX PT, R3, R6, RZ, 0x181f ;  /* 0x00181fff06037589 */ /* 0x000ea200000e0000 */
[----:B0-----:R-:W-:-:S05]  /*d3a0*/  IMAD.SHL.U32 R2, R2, 0x8, RZ ;  /* 0x0000000802027824 */ /* 0x001fca00078e00ff */
[----:B------:R-:W-:-:S05]  /*d3b0*/  LOP3.LUT R2, R2, 0x38, RZ, 0xc0, !PT ;  /* 0x0000003802027812 */ /* 0x000fca00078ec0ff */
[----:B------:R-:W-:-:S05]  /*d3c0*/  IMAD.SHL.U32 R0, R2, 0x2, RZ ;  /* 0x0000000202007824 */ /* 0x000fca00078e00ff */
[----:B-1----:R-:W-:Y:S02]  /*d3d0*/  IADD3 R2, P0, R14, R0, RZ ;  /* 0x000000000e027210 */ /* 0x002fe40007f1e0ff */
[----:B------:R-:W0:Y:S03]  /*d3e0*/  SHFL.IDX PT, R14, R5, 0x1, 0x181f ;  /* 0x00381f00050e7f89 */ /* 0x000e2600000e0000 */
[----:B--2---:R-:W-:Y:S01]  /*d3f0*/  IMAD.X R3, RZ, RZ, R3, P0 ;  /* 0x000000ffff037224 */ /* 0x004fe200000e0603 */
        /* <DEDUP_REMOVED lines=8> */
[----:B------:R1:W-:Y:S01]  /*d480*/  LDGSTS.E.BYPASS.LTC128B.128 [R4+0x9400], desc[UR36][R2.64+0x180], !P3 ;  /* 0x0940018002047fae */ /* 0x0003e2000d901d64 */
[----:B0-----:R-:W-:-:S03]  /*d490*/  IADD3 R8, P3, R14, R0, RZ ;  /* 0x000000000e087210 */ /* 0x001fc60007f7e0ff */
[----:B------:R-:W-:Y:S04]  /*d4a0*/  SHFL.IDX PT, R14, R5, 0x2, 0x181f ;  /* 0x00581f00050e7f89 */ /* 0x000fe800000e0000 */
[----:B-1----:R-:W0:Y:S02]  /*d4b0*/  SHFL.IDX PT, R3, R6, 0x1, 0x181f ;  /* 0x00381f0006037f89 */ /* 0x002e2400000e0000 */
        /* <DEDUP_REMOVED lines=46> */
.L_x_10343:
[----:B0-2---:R-:W-:Y:S02]  /*d7a0*/  IADD3 R2, P3, R14, R0, RZ ;  /* 0x000000000e027210 */ /* 0x005fe40007f7e0ff */
[C---:B------:R-:W-:Y:S02]  /*d7b0*/  ISETP.LT.OR P2, PT, R31.reuse, 0x51, !P2 ;  /* 0x000000511f00780c */ /* 0x040fe40005741670 */
[C---:B------:R-:W-:Y:S01]  /*d7c0*/  ISETP.LT.OR P1, PT, R31.reuse, 0x51, !P1 ;  /* 0x000000511f00780c */ /* 0x040fe20004f21670 */
[----:B------:R-:W-:Y:S01]  /*d7d0*/  IMAD.X R3, RZ, RZ, R6, P3 ;  /* 0x000000ffff037224 */ /* 0x000fe200018e0606 */
[C---:B------:R-:W-:Y:S02]  /*d7e0*/  ISETP.LT.OR P3, PT, R31.reuse, 0x51, P4 ;  /* 0x000000511f00780c */ /* 0x040fe40002761670 */
[----:B------:R-:W-:-:S11]  /*d7f0*/  ISETP.LT.OR P0, PT, R31, 0x51, !P0 ;  /* 0x000000511f00780c */ /* 0x000fd60004701670 */
        /* <DEDUP_REMOVED lines=9> */
.L_x_10227:
        /* <DEDUP_REMOVED lines=10> */
.L_x_10228:
[----:B0-----:R-:W2:Y:S01]  /*d930*/  LDL.LU R2, [R1] ;  /* 0x0000000001027983 */ /* 0x001ea20000300800 */
[----:B------:R0:W-:Y:S01]  /*d940*/  SYNCS.ARRIVE.TRANS64.A1T0 RZ, [R25+URZ+0x32450], RZ ;  /* 0x032450ff19ff79a7 */ /* 0x0001e2000810003f */
[----:B------:R-:W-:Y:S01]  /*d950*/  BSSY B0, `(.L_x_10229) ;  /* 0x00000dd000007945 */ /* 0x000fe20003800000 */
[----:B--2---:R-:W-:-:S13]  /*d960*/  ISETP.GE.AND P0, PT, R2, 0x61, PT ;  /* 0x000000610200780c */ /* 0x004fda0003f06270 */
[----:B0-----:R-:W-:Y:S05]  /*d970*/  @!P0 BRA `(.L_x_10230) ;  /* 0x0000000c00688947 */ /* 0x001fea0003800000 */
[----:B------:R-:W2:Y:S02]  /*d980*/  LDL.LU R2, [R1+0x1c] ;  /* 0x00001c0001027983 */ /* 0x000ea40000300800 */
[----:B--2---:R-:W-:-:S07]  /*d990*/  VIADD R21, R2, 0xfffffffe ;  /* 0xfffffffe02157836 */ /* 0x004fce0000000000 */
.L_x_10243:
[----:B0-----:R-:W0:Y:S01]  /*d9a0*/  S2R R2, SR_TID.X ;  /* 0x0000000000027919 */ /* 0x001e220000002100 */
[----:B------:R-:W-:Y:S01]  /*d9b0*/  IMAD R8, R21, 0x60, R32 ;  /* 0x0000006015087824 */ /* 0x000fe200078e0220 */
        /* <DEDUP_REMOVED lines=10> */
[----:B-1----:R-:W1:Y:S01]  /*da60*/  @!P2 LDC.64 R4, c[0x0][0x428] ;  /* 0x00010a00ff04ab82 */ /* 0x002e620000000a00 */
[----:B0-----:R-:W-:-:S13]  /*da70*/  ISETP.NE.AND P0, PT, R3, 0x1, PT ;  /* 0x000000010300780c */ /* 0x001fda0003f05270 */
[----:B------:R-:W0:Y:S08]  /*da80*/  @P0 LDC R3, c[0x0][0x434] ;  /* 0x00010d00ff030b82 */ /* 0x000e300000000800 */
[----:B--2---:R-:W2:Y:S01]  /*da90*/  @P0 LDC R7, c[0x0][0x438] ;  /* 0x00010e00ff070b82 */ /* 0x004ea20000000800 */
[----:B0-----:R-:W-:-:S05]  /*daa0*/  @P0 IMAD.HI.U32 R2, R8, R3, RZ ;  /* 0x0000000308020227 */ /* 0x001fca00078e00ff */
[----:B--2---:R-:W-:Y:S01]  /*dab0*/  @P0 SHF.R.U32.HI R9, RZ, R7, R2 ;  /* 0x00000007ff090219 */ /* 0x004fe20000011602 */
[----:B-1----:R-:W-:Y:S01]  /*dac0*/  @!P2 IMAD R2, R33, R4, RZ ;  /* 0x000000042102a224 */ /* 0x002fe200078e02ff */
[----:B------:R-:W0:Y:S02]  /*dad0*/  @!P2 LDC.64 R6, c[0x0][0x418] ;  /* 0x00010600ff06ab82 */ /* 0x000e240000000a00 */
[--C-:B------:R-:W-:Y:S01]  /*dae0*/  @!P2 SHF.R.S32.HI R3, RZ, 0x1f, R9.reuse ;  /* 0x0000001fff03a819 */ /* 0x100fe20000011409 */
[----:B------:R-:W-:Y:S02]  /*daf0*/  @!P2 IMAD R5, R29, R5, R2 ;  /* 0x000000051d05a224 */ /* 0x000fe400078e0202 */
[----:B------:R-:W-:-:S04]  /*db00*/  @!P2 IMAD.MOV.U32 R2, RZ, RZ, R9 ;  /* 0x000000ffff02a224 */ /* 0x000fc800078e0009 */
[----:B------:R-:W-:Y:S01]  /*db10*/  @!P2 IMAD.WIDE.U32 R2, R29, R4, R2 ;  /* 0x000000041d02a225 */ /* 0x000fe200078e0002 */
[----:B------:R-:W-:Y:S05]  /*db20*/  YIELD ;  /* 0x0000000000007946 */ /* 0x000fea0003800000 */
[----:B------:R-:W-:Y:S01]  /*db30*/  @!P2 IADD3 R3, R5, R3, RZ ;  /* 0x000000030503a210 */ /* 0x000fe20007ffe0ff */
[----:B------:R-:W-:Y:S01]  /*db40*/  IMAD.MOV.U32 R4, RZ, RZ, RZ ;  /* 0x000000ffff047224 */ /* 0x000fe200078e00ff */
[----:B------:R-:W-:Y:S01]  /*db50*/  ULDC UR4, c[0x0][0x430] ;  /* 0x00010c0000047ab9 */ /* 0x000fe20000000800 */
[----:B0-----:R-:W-:-:S04]  /*db60*/  @!P2 LEA R6, P0, R2, R6, 0x2 ;  /* 0x000000060206a211 */ /* 0x001fc800078010ff */
[----:B------:R-:W-:Y:S02]  /*db70*/  @!P2 LEA.HI.X R7, R2, R7, R3, 0x2, P0 ;  /* 0x000000070207a211 */ /* 0x000fe400000f1403 */
[C---:B------:R-:W-:Y:S01]  /*db80*/  ISETP.NE.AND P0, PT, R24.reuse, 0x2, PT ;  /* 0x000000021800780c */ /* 0x040fe20003f05270 */
[----:B------:R-:W-:Y:S02]  /*db90*/  IMAD.MOV R5, RZ, RZ, -R9 ;  /* 0x000000ffff057224 */ /* 0x000fe400078e0a09 */
[----:B------:R0:W5:Y:S01]  /*dba0*/  @!P2 LDG.E R4, desc[UR36][R6.64] ;  /* 0x000000240604a981 */ /* 0x000162000c1e1900 */
[----:B------:R-:W-:Y:S01]  /*dbb0*/  SEL R2, RZ, 0x1, P0 ;  /* 0x00000001ff027807 */ /* 0x000fe20000000000 */
[----:B------:R-:W-:Y:S01]  /*dbc0*/  IMAD R5, R5, UR4, R8 ;  /* 0x0000000405057c24 */ /* 0x000fe2000f8e0208 */
[----:B------:R-:W-:Y:S02]  /*dbd0*/  SEL R24, R24, RZ, P0 ;  /* 0x000000ff18187207 */ /* 0x000fe40000000000 */
[----:B------:R-:W-:Y:S01]  /*dbe0*/  LOP3.LUT R27, R27, R2, RZ, 0x3c, !PT ;  /* 0x000000021b1b7212 */ /* 0x000fe200078e3cff */
[----:B------:R-:W-:-:S02]  /*dbf0*/  IMAD.MOV.U32 R2, RZ, RZ, R21 ;  /* 0x000000ffff027224 */ /* 0x000fc400078e0015 */
[----:B------:R-:W-:-:S03]  /*dc00*/  VIADD R21, R21, 0xffffffff ;  /* 0xffffffff15157836 */ /* 0x000fc60000000000 */
[----:B------:R-:W-:Y:S01]  /*dc10*/  ISETP.GT.AND P2, PT, R2, RZ, PT ;  /* 0x000000ff0200720c */ /* 0x000fe20003f44270 */
[----:B0-----:R-:W-:-:S12]  /*dc20*/  @!P1 BRA `(.L_x_10231) ;  /* 0x0000000000049947 */ /* 0x001fd80003800000 */
[----:B------:R-:W-:Y:S01]  /*dc30*/  BPT.TRAP 0x1 ;  /* 0x000000040000795c */ /* 0x000fe20000300000 */
.L_x_10231:
[----:B------:R-:W-:Y:S01]  /*dc40*/  IMAD R10, R24, 0x8, R22 ;  /* 0x00000008180a7824 */ /* 0x000fe200078e0216 */
[----:B------:R-:W-:Y:S01]  /*dc50*/  SHF.L.U32 R20, R27, 0x1f, RZ ;  /* 0x0000001f1b147819 */ /* 0x000fe200000006ff */
[----:B------:R-:W-:Y:S01]  /*dc60*/  BSSY B1, `(.L_x_10232) ;  /* 0x0000004000017945 */ /* 0x000fe20003800000 */
[----:B------:R-:W-:Y:S02]  /*dc70*/  SHF.R.S32.HI R9, RZ, 0x1f, R5 ;  /* 0x0000001fff097819 */ /* 0x000fe40000011405 */
[----:B------:R-:W0:Y:S02]  /*dc80*/  SYNCS.PHASECHK.TRANS64.TRYWAIT P0, [R10+URZ+0x32440], R20 ;  /* 0x032440140a0075a7 */ /* 0x000e24000800017f */
[----:B0-----:R-:W-:Y:S05]  /*dc90*/  @!P0 BRA `(.L_x_10233) ;  /* 0x0000004400088947 */ /* 0x001fea0003800000 */
.L_x_10344:
[----:B------:R-:W-:Y:S05]  /*dca0*/  BSYNC B1 ;  /* 0x0000000000017941 */ /* 0x000fea0003800000 */
.L_x_10232:
        /* <DEDUP_REMOVED lines=25> */
[----:B------:R-:W2:Y:S04]  /*de40*/  SHFL.IDX PT, R3, R8, RZ, 0x181f ;  /* 0x00181fff08037589 */ /* 0x000ea800000e0000 */
[----:B------:R-:W-:Y:S01]  /*de50*/  SHFL.IDX PT, R14, R6, 0x5, 0x181f ;  /* 0x00b81f00060e7f89 */ /* 0x000fe200000e0000 */
        /* <DEDUP_REMOVED lines=24> */
.L_x_10358:
        /* <DEDUP_REMOVED lines=8> */
.L_x_10235:
        /* <DEDUP_REMOVED lines=10> */
.L_x_10236:
[----:B------:R2:W-:Y:S01]  /*e100*/  SYNCS.ARRIVE.TRANS64.A1T0 RZ, [R10+URZ+0x32430], RZ ;  /* 0x032430ff0aff79a7 */ /* 0x0005e2000810003f */
[----:B------:R-:W-:Y:S05]  /*e110*/  @!P3 BRA `(.L_x_10237) ;  /* 0x000000000004b947 */ /* 0x000fea0003800000 */
[----:B------:R-:W-:Y:S01]  /*e120*/  BPT.TRAP 0x1 ;  /* 0x000000040000795c */ /* 0x000fe20000300000 */
.L_x_10237:
[----:B------:R-:W3:Y:S01]  /*e130*/  SYNCS.PHASECHK.TRANS64.TRYWAIT P0, [R10+URZ+0x32460], R20 ;  /* 0x032460140a0075a7 */ /* 0x000ee2000800017f */
[----:B------:R-:W-:Y:S04]  /*e140*/  BSSY B1, `(.L_x_10238) ;  /* 0x0000002000017945 */ /* 0x000fe80003800000 */
[----:B---3--:R-:W-:Y:S05]  /*e150*/  @!P0 BRA `(.L_x_10239) ;  /* 0x00000044008c8947 */ /* 0x008fea0003800000 */
.L_x_10359:
[----:B------:R-:W-:Y:S05]  /*e160*/  BSYNC B1 ;  /* 0x0000000000017941 */ /* 0x000fea0003800000 */
.L_x_10238:
[----:B------:R-:W-:Y:S01]  /*e170*/  ULDC.64 UR4, c[0x0][0x328] ;  /* 0x0000ca0000047ab9 */ /* 0x000fe20000000a00 */
[----:B------:R-:W-:Y:S01]  /*e180*/  LOP3.LUT P5, RZ, R23, 0x1, RZ, 0xc0, !PT ;  /* 0x0000000117ff7812 */ /* 0x000fe200078ac0ff */
[----:B-1----:R-:W-:Y:S01]  /*e190*/  IMAD R2, R9, UR4, RZ ;  /* 0x0000000409027c24 */ /* 0x002fe2000f8e02ff */
[C---:B------:R-:W-:Y:S01]  /*e1a0*/  LOP3.LUT P4, RZ, R23.reuse, 0x10, RZ, 0xc0, !PT ;  /* 0x0000001017ff7812 */ /* 0x040fe2000788c0ff */
[----:B0--3--:R-:W-:Y:S01]  /*e1b0*/  IMAD R20, R24, 0x6000, R30 ;  /* 0x0000600018147824 */ /* 0x009fe200078e021e */
[----:B------:R-:W-:Y:S01]  /*e1c0*/  LOP3.LUT P3, RZ, R23, 0x8, RZ, 0xc0, !PT ;  /* 0x0000000817ff7812 */ /* 0x000fe2000786c0ff */
[----:B------:R-:W-:Y:S01]  /*e1d0*/  IMAD R7, R5, UR5, R2 ;  /* 0x0000000505077c24 */ /* 0x000fe2000f8e0202 */
[----:B------:R-:W-:Y:S01]  /*e1e0*/  LOP3.LUT P1, RZ, R23, 0x4, RZ, 0xc0, !PT ;  /* 0x0000000417ff7812 */ /* 0x000fe2000782c0ff */
        /* <DEDUP_REMOVED lines=19> */
[----:B------:R-:W1:Y:S04]  /*e320*/  SHFL.IDX PT, R3, R25, RZ, 0x181f ;  /* 0x00181fff19037589 */ /* 0x000e6800000e0000 */
[----:B------:R-:W-:Y:S04]  /*e330*/  SHFL.IDX PT, R4, R25, 0x1, 0x181f ;  /* 0x00381f0019047f89 */ /* 0x000fe800000e0000 */
[----:B------:R-:W-:Y:S04]  /*e340*/  SHFL.IDX PT, R8, R17, 0x2, 0x181f ;  /* 0x00581f0011087f89 */ /* 0x000fe800000e0000 */
[----:B------:R-:W-:Y:S01]  /*e350*/  SHFL.IDX PT, R5, R25, 0x3, 0x181f ;  /* 0x00781f0019057f89 */ /* 0x000fe200000e0000 */
[----:B0-----:R-:W-:-:S03]  /*e360*/  IADD3 R2, P0, R14, R0, RZ ;  /* 0x000000000e027210 */ /* 0x001fc60007f1e0ff */
[----:B------:R-:W0:Y:S02]  /*e370*/  SHFL.IDX PT, R14, R17, 0x1, 0x181f ;  /* 0x00381f00110e7f89 */ /* 0x000e2400000e0000 */
[----:B-1----:R-:W-:-:S05]  /*e380*/  IMAD.X R3, RZ, RZ, R3, P0 ;  /* 0x000000ffff037224 */ /* 0x002fca00000e0603 */
        /* <DEDUP_REMOVED lines=9> */
[----:B-1----:R-:W-:Y:S04]  /*e420*/  SHFL.IDX PT, R3, R25, 0x4, 0x181f ;  /* 0x00981f0019037f89 */ /* 0x002fe800000e0000 */
        /* <DEDUP_REMOVED lines=24> */
.L_x_10373:
[----:B01----:R-:W-:-:S05]  /*e5b0*/  IADD3 R2, P0, R14, R0, RZ ;  /* 0x000000000e027210 */ /* 0x003fca0007f1e0ff */
        /* <DEDUP_REMOVED lines=10> */
.L_x_10241:
        /* <DEDUP_REMOVED lines=10> */
.L_x_10242:
[----:B------:R1:W-:Y:S01]  /*e700*/  SYNCS.ARRIVE.TRANS64.A1T0 RZ, [R10+URZ+0x32450], RZ ;  /* 0x032450ff0aff79a7 */ /* 0x0003e2000810003f */
[----:B------:R-:W-:Y:S05]  /*e710*/  @P2 BRA `(.L_x_10243) ;  /* 0xfffffff000a02947 */ /* 0x000fea000383ffff */
.L_x_10230:
[----:B------:R-:W-:Y:S05]  /*e720*/  BSYNC B0 ;  /* 0x0000000000007941 */ /* 0x000fea0003800000 */
.L_x_10229:
[----:B0-----:R-:W0:Y:S01]  /*e730*/  S2R R2, SR_TID.X ;  /* 0x0000000000027919 */ /* 0x001e220000002100 */
[----:B------:R-:W-:Y:S01]  /*e740*/  VIADD R24, R24, 0x1 ;  /* 0x0000000118187836 */ /* 0x000fe20000000000 */
[----:B------:R-:W-:Y:S04]  /*e750*/  BSSY B0, `(.L_x_10244) ;  /* 0x0000012000007945 */ /* 0x000fe80003800000 */
[----:B------:R-:W-:-:S04]  /*e760*/  ISETP.NE.AND P0, PT, R24, 0x2, PT ;  /* 0x000000021800780c */ /* 0x000fc80003f05270 */
[----:B------:R-:W-:Y:S02]  /*e770*/  SEL R0, RZ, 0x1, P0 ;  /* 0x00000001ff007807 */ /* 0x000fe40000000000 */
[----:B0-----:R-:W-:-:S04]  /*e780*/  LOP3.LUT R2, R2, 0x7f, RZ, 0xc0, !PT ;  /* 0x0000007f02027812 */ /* 0x001fc800078ec0ff */
[----:B------:R-:W-:-:S13]  /*e790*/  ISETP.NE.AND P1, PT, R2, RZ, PT ;  /* 0x000000ff0200720c */ /* 0x000fda0003f25270 */
[----:B------:R-:W-:Y:S05]  /*e7a0*/  @P1 BRA `(.L_x_10245) ;  /* 0x0000000000301947 */ /* 0x000fea0003800000 */
[----:B------:R-:W0:Y:S01]  /*e7b0*/  S2R R5, SR_LANEID ;  /* 0x0000000000057919 */ /* 0x000e220000000000 */
[----:B------:R-:W-:Y:S01]  /*e7c0*/  VOTEU.ANY UR4, UPT, PT ;  /* 0x0000000000047886 */ /* 0x000fe200038e0100 */
[----:B------:R-:W3:Y:S01]  /*e7d0*/  LDC.64 R2, c[0x0][0xd60] ;  /* 0x00035800ff027b82 */ /* 0x000ee20000000a00 */
[----:B------:R-:W0:Y:S02]  /*e7e0*/  FLO.U32 R4, UR4 ;  /* 0x0000000400047d00 */ /* 0x000e2400080e0000 */
[----:B0-----:R-:W-:-:S06]  /*e7f0*/  ISETP.EQ.U32.AND P1, PT, R4, R5, PT ;  /* 0x000000050400720c */ /* 0x001fcc0003f22070 */
[----:B------:R-:W3:Y:S07]  /*e800*/  POPC R5, UR4 ;  /* 0x0000000400057d09 */ /* 0x000eee0008000000 */
[----:B---3--:R-:W3:Y:S01]  /*e810*/  @P1 ATOMG.E.ADD.STRONG.GPU PT, R3, desc[UR36][R2.64], R5 ;  /* 0x00000005020319a8 */ /* 0x008ee200081ee1e4 */
[----:B------:R-:W0:Y:S02]  /*e820*/  S2R R6, SR_LTMASK ;  /* 0x0000000000067919 */ /* 0x000e240000003900 */
[----:B0-----:R-:W-:-:S04]  /*e830*/  LOP3.LUT R6, R6, UR4, RZ, 0xc0, !PT ;  /* 0x0000000406067c12 */ /* 0x001fc8000f8ec0ff */
[----:B------:R-:W0:Y:S01]  /*e840*/  POPC R7, R6 ;  /* 0x0000000600077309 */ /* 0x000e220000000000 */
[----:B---3--:R-:W0:Y:S02]  /*e850*/  SHFL.IDX PT, R4, R3, R4, 0x1f ;  /* 0x00001f0403047589 */ /* 0x008e2400000e0000 */
[----:B0-----:R-:W-:-:S07]  /*e860*/  IADD3 R16, R4, UR39, R7 ;  /* 0x0000002704107c10 */ /* 0x001fce000fffe007 */
.L_x_10245:
[----:B------:R-:W-:Y:S05]  /*e870*/  BSYNC B0 ;  /* 0x0000000000007941 */ /* 0x000fea0003800000 */
.L_x_10244:
[----:B------:R-:W-:Y:S02]  /*e880*/  SEL R24, R24, RZ, P0 ;  /* 0x000000ff18187207 */ /* 0x000fe40000000000 */
[----:B------:R-:W-:-:S07]  /*e890*/  LOP3.LUT R27, R27, R0, RZ, 0x3c, !PT ;  /* 0x000000001b1b7212 */ /* 0x000fce00078e3cff */
.L_x_10198:
[----:B------:R-:W-:Y:S05]  /*e8a0*/  BSYNC B7 ;  /* 0x0000000000077941 */ /* 0x000fea0003800000 */
.L_x_10196:
        /* <DEDUP_REMOVED lines=11> */
.L_x_10246:
        /* <DEDUP_REMOVED lines=35> */
[----:B------:R0:W3:Y:S02]  /*eb90*/  SHFL.IDX PT, R14, R6, 0x1f, 0x1f ;  /* 0x03e01f00060e7f89 */ /* 0x0000e400000e0000 */
.L_x_10383:
[----:B------:R-:W-:Y:S02]  /*eba0*/  ULDC UR4, c[0x0][0xd38] ;  /* 0x00034e0000047ab9 */ /* 0x000fe40000000800 */
[----:B------:R-:W-:-:S04]  /*ebb0*/  IMAD.U32 R7, RZ, RZ, UR4 ;  /* 0x00000004ff077e24 */ /* 0x000fc8000f8e00ff */
[----:B---3--:R-:W-:-:S04]  /*ebc0*/  IMAD R3, R14, R7, RZ ;  /* 0x000000070e037224 */ /* 0x008fc800078e02ff */
[----:B------:R-:W-:-:S05]  /*ebd0*/  IMAD.IADD R8, R0, 0x1, R3 ;  /* 0x0000000100087824 */ /* 0x000fca00078e0203 */
[----:B------:R-:W-:-:S13]  /*ebe0*/  ISETP.GT.AND P6, PT, R8, R5, PT ;  /* 0x000000050800720c */ /* 0x000fda0003fc4270 */
[----:B------:R-:W-:Y:S05]  /*ebf0*/  @P6 BRA `(.L_x_10249) ;  /* 0x00000000009c6947 */ /* 0x000fea0003800000 */
.L_x_10254:
[----:B------:R-:W3:Y:S01]  /*ec00*/  LDC R0, c[0x0][0xd3c] ;  /* 0x00034f00ff007b82 */ /* 0x000ee20000000800 */
[----:B------:R-:W-:-:S05]  /*ec10*/  VIADD R19, R19, 0x1f ;  /* 0x0000001f13137836 */ /* 0x000fca0000000000 */
[----:B---3--:R-:W-:-:S13]  /*ec20*/  ISETP.GE.AND P6, PT, R19, R0, PT ;  /* 0x000000001300720c */ /* 0x008fda0003fc6270 */
[----:B------:R-:W-:Y:S05]  /*ec30*/  @P6 BRA `(.L_x_10250) ;  /* 0x0000000400446947 */ /* 0x000fea0003800000 */
[----:B------:R-:W3:Y:S01]  /*ec40*/  S2R R2, SR_TID.X ;  /* 0x0000000000027919 */ /* 0x000ee20000002100 */
[----:B------:R-:W-:Y:S01]  /*ec50*/  BSSY B0, `(.L_x_10251) ;  /* 0x0000009000007945 */ /* 0x000fe20003800000 */
[----:B------:R-:W-:Y:S01]  /*ec60*/  IMAD.MOV.U32 R4, RZ, RZ, RZ ;  /* 0x000000ffff047224 */ /* 0x000fe200078e00ff */
[----:B---3--:R-:W-:-:S05]  /*ec70*/  LOP3.LUT R2, R2, 0x1f, RZ, 0xc0, !PT ;  /* 0x0000001f02027812 */ /* 0x008fca00078ec0ff */
[----:B------:R-:W-:-:S05]  /*ec80*/  IMAD.IADD R7, R19, 0x1, R2 ;  /* 0x0000000113077824 */ /* 0x000fca00078e0202 */
[----:B------:R-:W-:-:S13]  /*ec90*/  ISETP.GE.OR P6, PT, R7, R0, !P0 ;  /* 0x000000000700720c */ /* 0x000fda00047c6670 */
[----:B------:R-:W-:Y:S05]  /*eca0*/  @P6 BRA `(.L_x_10252) ;  /* 0x00000000000c6947 */ /* 0x000fea0003800000 */
[----:B------:R-:W3:Y:S02]  /*ecb0*/  LDC.64 R2, c[0x0][0xd80] ;  /* 0x00036000ff027b82 */ /* 0x000ee40000000a00 */
[----:B---3--:R-:W-:-:S05]  /*ecc0*/  IMAD.WIDE R2, R7, 0x4, R2 ;  /* 0x0000000407027825 */ /* 0x008fca00078e0202 */
[----:B------:R3:W5:Y:S02]  /*ecd0*/  LDG.E R4, desc[UR36][R2.64] ;  /* 0x0000002402047981 */ /* 0x000764000c1e1900 */
.L_x_10252:
[----:B------:R-:W-:Y:S05]  /*ece0*/  BSYNC B0 ;  /* 0x0000000000007941 */ /* 0x000fea0003800000 */
.L_x_10251:
[----:B------:R-:W-:-:S03]  /*ecf0*/  UMOV UR4, 0xffffffff ;  /* 0xffffffff00047882 */ /* 0x000fc60000000000 */
[----:B------:R-:W-:Y:S05]  /*ed00*/  BRA.DIV UR4, `(.L_x_10253) ;  /* 0x0000004604a47947 */ /* 0x000fea000b800000 */
[----:B-----5:R-:W4:Y:S02]  /*ed10*/  SHFL.UP PT, R14, R4, 0x1, RZ ;  /* 0x04200000040e7989 */ /* 0x020f2400000e00ff */
[----:B----4-:R-:W-:-:S05]  /*ed20*/  SEL R13, R14, RZ, P1 ;  /* 0x000000ff0e0d7207 */ /* 0x010fca0000800000 */
[----:B------:R-:W-:-:S05]  /*ed30*/  IMAD.IADD R13, R4, 0x1, R13 ;  /* 0x00000001040d7824 */ /* 0x000fca00078e020d */
[----:B------:R-:W4:Y:S02]  /*ed40*/  SHFL.UP PT, R14, R13, 0x2, RZ ;  /* 0x044000000d0e7989 */ /* 0x000f2400000e00ff */
[----:B----4-:R-:W-:-:S05]  /*ed50*/  SEL R0, R14, RZ, P2 ;  /* 0x000000ff0e007207 */ /* 0x010fca0001000000 */
[----:B------:R-:W-:-:S05]  /*ed60*/  IMAD.IADD R0, R13, 0x1, R0 ;  /* 0x000000010d007824 */ /* 0x000fca00078e0200 */
[----:B------:R-:W3:Y:S02]  /*ed70*/  SHFL.UP PT, R14, R0, 0x4, RZ ;  /* 0x04800000000e7989 */ /* 0x000ee400000e00ff */
[----:B---3--:R-:W-:-:S05]  /*ed80*/  SEL R3, R14, RZ, P3 ;  /* 0x000000ff0e037207 */ /* 0x008fca0001800000 */
[----:B------:R-:W-:-:S05]  /*ed90*/  IMAD.IADD R2, R0, 0x1, R3 ;  /* 0x0000000100027824 */ /* 0x000fca00078e0203 */
[----:B------:R-:W3:Y:S02]  /*eda0*/  SHFL.UP PT, R14, R2, 0x8, RZ ;  /* 0x05000000020e7989 */ /* 0x000ee400000e00ff */
[----:B---3--:R-:W-:-:S05]  /*edb0*/  SEL R3, R14, RZ, P4 ;  /* 0x000000ff0e037207 */ /* 0x008fca0002000000 */
[----:B------:R-:W-:-:S05]  /*edc0*/  IMAD.IADD R3, R2, 0x1, R3 ;  /* 0x0000000102037824 */ /* 0x000fca00078e0203 */
[----:B------:R-:W0:Y:S02]  /*edd0*/  SHFL.UP PT, R14, R3, 0x10, RZ ;  /* 0x06000000030e7989 */ /* 0x000e2400000e00ff */
[----:B0-----:R-:W-:-:S05]  /*ede0*/  SEL R6, R14, RZ, P5 ;  /* 0x000000ff0e067207 */ /* 0x001fca0002800000 */
[----:B------:R-:W-:-:S05]  /*edf0*/  IMAD.IADD R6, R3, 0x1, R6 ;  /* 0x0000000103067824 */ /* 0x000fca00078e0206 */
[----:B------:R0:W3:Y:S02]  /*ee00*/  SHFL.IDX PT, R14, R6, 0x1f, 0x1f ;  /* 0x03e01f00060e7f89 */ /* 0x0000e400000e0000 */
.L_x_10391:
[----:B------:R-:W-:Y:S02]  /*ee10*/  ULDC UR4, c[0x0][0xd38] ;  /* 0x00034e0000047ab9 */ /* 0x000fe40000000800 */
[----:B------:R-:W-:-:S04]  /*ee20*/  IMAD.U32 R7, RZ, RZ, UR4 ;  /* 0x00000004ff077e24 */ /* 0x000fc8000f8e00ff */
[----:B---3--:R-:W-:-:S04]  /*ee30*/  IMAD R3, R14, R7, RZ ;  /* 0x000000070e037224 */ /* 0x008fc800078e02ff */
[----:B------:R-:W-:-:S05]  /*ee40*/  IMAD.IADD R8, R3, 0x1, R8 ;  /* 0x0000000103087824 */ /* 0x000fca00078e0208 */
[----:B------:R-:W-:-:S13]  /*ee50*/  ISETP.GT.AND P6, PT, R8, R5, PT ;  /* 0x000000050800720c */ /* 0x000fda0003fc4270 */
[----:B------:R-:W-:Y:S05]  /*ee60*/  @!P6 BRA `(.L_x_10254) ;  /* 0xfffffffc0064e947 */ /* 0x000fea000383ffff */
.L_x_10249:
[----:B------:R-:W-:Y:S01]  /*ee70*/  IMAD.IADD R8, R8, 0x1, -R3 ;  /* 0x0000000108087824 */ /* 0x000fe200078e0a03 */
[----:B------:R-:W-:-:S03]  /*ee80*/  UMOV UR4, 0xffffffff ;  /* 0xffffffff00047882 */ /* 0x000fc60000000000 */
[----:B------:R-:W-:-:S05]  /*ee90*/  IMAD R0, R6, R7, R8 ;  /* 0x0000000706007224 */ /* 0x000fca00078e0208 */
[----:B------:R-:W-:Y:S01]  /*eea0*/  ISETP.GT.AND P6, PT, R0, R5, PT ;  /* 0x000000050000720c */ /* 0x000fe20003fc4270 */
[----:B------:R-:W-:-:S12]  /*eeb0*/  BRA.DIV UR4, `(.L_x_10255) ;  /* 0x0000004604f47947 */ /* 0x000fd8000b800000 */
[----:B------:R-:W-:-:S04]  /*eec0*/  VOTE.ANY R2, PT, !P6 ;  /* 0x0000000000027806 */ /* 0x000fc800070e0100 */
[----:B------:R-:W3:Y:S02]  /*eed0*/  POPC R0, R2 ;  /* 0x0000000200007309 */ /* 0x000ee40000000000 */
[----:B---3--:R3:W4:Y:S02]  /*eee0*/  SHFL.IDX PT, R4, R4, R0, 0x1f ;  /* 0x00001f0004047589 */ /* 0x00872400000e0000 */
.L_x_10395:
[----:B------:R-:W-:Y:S01]  /*eef0*/  ISETP.NE.AND P0, PT, R2, RZ, PT ;  /* 0x000000ff0200720c */ /* 0x000fe20003f05270 */
[----:B------:R-:W-:-:S12]  /*ef00*/  IMAD.MOV.U32 R14, RZ, RZ, RZ ;  /* 0x000000ffff0e7224 */ /* 0x000fd800078e00ff */
[----:B------:R-:W-:Y:S05]  /*ef10*/  @!P0 BRA `(.L_x_10256) ;  /* 0x0000000000108947 */ /* 0x000fea0003800000 */
[----:B------:R-:W-:Y:S01]  /*ef20*/  UMOV UR4, 0xffffffff ;  /* 0xffffffff00047882 */ /* 0x000fe20000000000 */
[----:B------:R-:W-:Y:S02]  /*ef30*/  IADD3 R12, R0, -0x1, RZ ;  /* 0xffffffff000c7810 */ /* 0x000fe40007ffe0ff */
[----:B------:R-:W-:Y:S05]  /*ef40*/  BRA.DIV UR4, `(.L_x_10257) ;  /* 0x0000004a04187947 */ /* 0x000fea000b800000 */
[----:B------:R0:W0:Y:S02]  /*ef50*/  SHFL.IDX PT, R14, R6, R12, 0x1f ;  /* 0x00001f0c060e7589 */ /* 0x00002400000e0000 */
.L_x_10256:
[----:B0---4-:R-:W-:Y:S01]  /*ef60*/  IABS R6, R4 ;  /* 0x0000000400067213 */ /* 0x011fe20000000000 */
[----:B------:R-:W-:Y:S02]  /*ef70*/  IMAD R16, R14, R7, R8 ;  /* 0x000000070e107224 */ /* 0x000fe400078e0208 */
[----:B------:R-:W-:Y:S01]  /*ef80*/  IMAD.IADD R19, R0, 0x1, R19 ;  /* 0x0000000100137824 */ /* 0x000fe200078e0213 */
[----:B------:R-:W0:Y:S08]  /*ef90*/  I2F.RP R9, R6 ;  /* 0x0000000600097306 */ /* 0x000e300000209400 */
[----:B0-----:R-:W0:Y:S02]  /*efa0*/  MUFU.RCP R9, R9 ;  /* 0x0000000900097308 */ /* 0x001e240000001000 */
[----:B0-----:R-:W-:-:S06]  /*efb0*/  VIADD R2, R9, 0xffffffe ;  /* 0x0ffffffe09027836 */ /* 0x001fcc0000000000 */
[----:B------:R0:W4:Y:S02]  /*efc0*/  F2I.FTZ.U32.TRUNC.NTZ R3, R2 ;  /* 0x0000000200037305 */ /* 0x000124000021f000 */
[----:B0-----:R-:W-:Y:S02]  /*efd0*/  IMAD.MOV.U32 R2, RZ, RZ, RZ ;  /* 0x000000ffff027224 */ /* 0x001fe400078e00ff */
[----:B----4-:R-:W-:-:S04]  /*efe0*/  IMAD.MOV R7, RZ, RZ, -R3 ;  /* 0x000000ffff077224 */ /* 0x010fc800078e0a03 */
        /* <DEDUP_REMOVED lines=22> */
.L_x_10250:
[----:B------:R-:W-:Y:S01]  /*f150*/  UMOV UR4, URZ ;  /* 0x0000003f00047c82 */ /* 0x000fe20008000000 */
[----:B------:R-:W-:Y:S01]  /*f160*/  UMOV UR5, URZ ;  /* 0x0000003f00057c82 */ /* 0x000fe20008000000 */
[----:B------:R-:W-:Y:S01]  /*f170*/  ULDC UR6, c[0x0][0xd3c] ;  /* 0x00034f0000067ab9 */ /* 0x000fe20000000800 */
[----:B------:R-:W-:Y:S02]  /*f180*/  IMAD.MOV.U32 R16, RZ, RZ, R5 ;  /* 0x000000ffff107224 */ /* 0x000fe400078e0005 */
[----:B------:R-:W-:Y:S02]  /*f190*/  IMAD.U32 R17, RZ, RZ, UR4 ;  /* 0x00000004ff117e24 */ /* 0x000fe4000f8e00ff */
[----:B------:R-:W-:Y:S02]  /*f1a0*/  IMAD.U32 R18, RZ, RZ, UR5 ;  /* 0x00000005ff127e24 */ /* 0x000fe4000f8e00ff */
[----:B------:R-:W-:-:S07]  /*f1b0*/  IMAD.U32 R19, RZ, RZ, UR6 ;  /* 0x00000006ff137e24 */ /* 0x000fce000f8e00ff */
.L_x_10258:
[----:B---3--:R-:W3:Y:S01]  /*f1c0*/  S2R R0, SR_TID.X ;  /* 0x0000000000007919 */ /* 0x008ee20000002100 */
[----:B------:R-:W-:Y:S05]  /*f1d0*/  WARPSYNC.ALL ;  /* 0x0000000000007948 */ /* 0x000fea0003800000 */
[----:B------:R-:W-:Y:S01]  /*f1e0*/  BAR.SYNC.DEFER_BLOCKING 0x4, 0x180 ;  /* 0x0106000000007b1d */ /* 0x000fe20000010000 */
[----:B---3--:R-:W-:-:S04]  /*f1f0*/  LOP3.LUT R0, R0, 0x1f, RZ, 0xc0, !PT ;  /* 0x0000001f00007812 */ /* 0x008fc800078ec0ff */
[----:B------:R-:W-:-:S13]  /*f200*/  ISETP.NE.AND P0, PT, R0, RZ, PT ;  /* 0x000000ff0000720c */ /* 0x000fda0003f05270 */
[----:B------:R-:W3:Y:S01]  /*f210*/  @!P0 S2R R3, SR_CgaCtaId ;  /* 0x0000000000038919 */ /* 0x000ee20000008800 */
[----:B------:R-:W-:-:S04]  /*f220*/  @!P0 MOV R0, 0x400 ;  /* 0x0000040000008802 */ /* 0x000fc80000000f00 */
[----:B---3--:R-:W-:-:S05]  /*f230*/  @!P0 LEA R22, R3, R0, 0x18 ;  /* 0x0000000003168211 */ /* 0x008fca00078ec0ff */
[----:B------:R3:W-:Y:S01]  /*f240*/  @!P0 STS.128 [R22+0x324d0], R16 ;  /* 0x0324d01016008388 */ /* 0x0007e20000000c00 */
[----:B------:R-:W-:Y:S06]  /*f250*/  BAR.ARV 0x5, 0x180 ;  /* 0x0146000000007b1d */ /* 0x000fec0000002000 */
.L_x_10247:
[----:B------:R-:W-:Y:S02]  /*f260*/  ULDC UR4, c[0x0][0xd3c] ;  /* 0x00034f0000047ab9 */ /* 0x000fe40000000800 */
[----:B----4-:R-:W-:-:S13]  /*f270*/  ISETP.GE.AND P0, PT, R19, UR4, PT ;  /* 0x0000000413007c0c */ /* 0x010fda000bf06270 */
[----:B------:R-:W-:Y:S05]  /*f280*/  @!P0 BRA `(.L_x_10259) ;  /* 0xffffffb0003c8947 */ /* 0x000fea000383ffff */
[----:B------:R-:W-:Y:S05]  /*f290*/  BSYNC B8 ;  /* 0x0000000000087941 */ /* 0x000fea0003800000 */
.L_x_10192:
[----:B01----:R-:W4:Y:S01]  /*f2a0*/  LDL.LU R0, [R1+0x18] ;  /* 0x0000180001007983 */ /* 0x003f220000300800 */
        /* <DEDUP_REMOVED lines=11> */
.L_x_10398:
[----:B------:R-:W-:Y:S05]  /*f360*/  BSYNC B0 ;  /* 0x0000000000007941 */ /* 0x000fea0003800000 */
.L_x_10260:
[----:B------:R-:W-:-:S03]  /*f370*/  UMOV UR4, 0xffffffff ;  /* 0xffffffff00047882 */ /* 0x000fc60000000000 */
[----:B------:R-:W-:Y:S05]  /*f380*/  BRA.DIV UR4, `(.L_x_10262) ;  /* 0x0000004604407947 */ /* 0x000fea000b800000 */
[----:B0-----:R-:W0:Y:S02]  /*f390*/  S2R R0, SR_TID.X ;  /* 0x0000000000007919 */ /* 0x001e240000002100 */
[----:B0-----:R-:W-:-:S04]  /*f3a0*/  SHF.R.U32.HI R0, RZ, 0x5, R0 ;  /* 0x00000005ff007819 */ /* 0x001fc80000011600 */
[----:B------:R-:W-:-:S05]  /*f3b0*/  LOP3.LUT R0, R0, 0x3, RZ, 0xc0, !PT ;  /* 0x0000000300007812 */ /* 0x000fca00078ec0ff */
[----:B------:R0:W1:Y:S02]  /*f3c0*/  SHFL.IDX PT, R14, R0, RZ, 0x1f ;  /* 0x00001fff000e7589 */ /* 0x00006400000e0000 */
.L_x_10401:
[----:B-1----:R-:W-:Y:S01]  /*f3d0*/  ISETP.NE.AND P0, PT, R14, RZ, PT ;  /* 0x000000ff0e00720c */ /* 0x002fe20003f05270 */
[----:B------:R-:W-:-:S12]  /*f3e0*/  BSSY B0, `(.L_x_10263) ;  /* 0x0000026000007945 */ /* 0x000fd80003800000 */
[----:B------:R-:W-:Y:S05]  /*f3f0*/  @P0 BRA `(.L_x_10264) ;  /* 0x0000000000900947 */ /* 0x000fea0003800000 */
[----:B------:R-:W-:-:S03]  /*f400*/  UMOV UR4, 0xffffffff ;  /* 0xffffffff00047882 */ /* 0x000fc60000000000 */
[----:B------:R-:W-:Y:S05]  /*f410*/  BRA.DIV UR4, `(.L_x_10265) ;  /* 0x0000004604507947 */ /* 0x000fea000b800000 */
[----:B------:R-:W-:-:S13]  /*f420*/  ELECT P6, URZ, PT ;  /* 0x00000000003f782f */ /* 0x000fda00038c0000 */
.L_x_10404:
[----:B------:R-:W-:Y:S05]  /*f430*/  @!P6 BRA `(.L_x_10264) ;  /* 0x000000000080e947 */ /* 0x000fea0003800000 */
[----:B0-----:R-:W4:Y:S02]  /*f440*/  LDL R0, [R1+0x24] ;  /* 0x0000240001007983 */ /* 0x001f240000100800 */
[----:B----4-:R-:W-:-:S13]  /*f450*/  R2UR UR4, R0 ;  /* 0x00000000000472ca */ /* 0x010fda00000e0000 */
[----:B------:R-:W-:-:S06]  /*f460*/  ULOP3.LUT UR4, UR4, 0x2, URZ, 0xfc, !UPT ;  /* 0x0000000204047892 */ /* 0x000fcc000f8efc3f */
[----:B------:R-:W-:-:S05]  /*f470*/  IMAD.U32 R0, RZ, RZ, UR4 ;  /* 0x00000004ff007e24 */ /* 0x000fca000f8e00ff */
[----:B------:R-:W-:-:S13]  /*f480*/  ISETP.NE.AND P0, PT, R0, 0x3, PT ;  /* 0x000000030000780c */ /* 0x000fda0003f05270 */
[----:B------:R-:W-:Y:S05]  /*f490*/  @!P0 BRA `(.L_x_10266) ;  /* 0x0000000000048947 */ /* 0x000fea0003800000 */
[----:B------:R-:W-:Y:S01]  /*f4a0*/  BPT.TRAP 0x1 ;  /* 0x000000040000795c */ /* 0x000fe20000300000 */
.L_x_10266:
[C---:B------:R-:W-:Y:S01]  /*f4b0*/  IMAD R3, R24.reuse, 0x8, R5 ;  /* 0x0000000818037824 */ /* 0x040fe200078e0205 */
[----:B------:R-:W-:Y:S01]  /*f4c0*/  SHF.L.U32 R2, R27, 0x1f, RZ ;  /* 0x0000001f1b027819 */ /* 0x000fe200000006ff */
[----:B------:R-:W-:-:S03]  /*f4d0*/  VIADD R24, R24, 0x1 ;  /* 0x0000000118187836 */ /* 0x000fc60000000000 */
[----:B------:R-:W0:Y:S02]  /*f4e0*/  SYNCS.PHASECHK.TRANS64.TRYWAIT P1, [R3+URZ+0x32440], R2 ;  /* 0x03244002030075a7 */ /* 0x000e24000802017f */
[----:B------:R-:W-:-:S04]  /*f4f0*/  ISETP.NE.AND P2, PT, R24, 0x2, PT ;  /* 0x000000021800780c */ /* 0x000fc80003f45270 */
[----:B------:R-:W-:Y:S01]  /*f500*/  SEL R0, RZ, 0x1, P2 ;  /* 0x00000001ff007807 */ /* 0x000fe20001000000 */
[----:B0-----:R-:W-:Y:S08]  /*f510*/  @!P1 BRA `(.L_x_10267) ;  /* 0x0000004400309947 */ /* 0x001ff00003800000 */
.L_x_10405:
[----:B------:R-:W-:Y:S02]  /*f520*/  SEL R24, R24, RZ, P2 ;  /* 0x000000ff18187207 */ /* 0x000fe40001000000 */
[----:B------:R-:W-:Y:S01]  /*f530*/  LOP3.LUT R0, R27, R0, RZ, 0x3c, !PT ;  /* 0x000000001b007212 */ /* 0x000fe200078e3cff */
[----:B------:R-:W-:Y:S06]  /*f540*/  @!P0 BRA `(.L_x_10268) ;  /* 0x0000000000048947 */ /* 0x000fec0003800000 */
[----:B------:R-:W-:Y:S01]  /*f550*/  BPT.TRAP 0x1 ;  /* 0x000000040000795c */ /* 0x000fe20000300000 */
.L_x_10268:
[----:B------:R-:W-:Y:S01]  /*f560*/  IMAD R5, R24, 0x8, R5 ;  /* 0x0000000818057824 */ /* 0x000fe200078e0205 */
[----:B------:R-:W-:-:S04]  /*f570*/  SHF.L.U32 R0, R0, 0x1f, RZ ;  /* 0x0000001f00007819 */ /* 0x000fc800000006ff */
[----:B------:R-:W1:Y:S02]  /*f580*/  SYNCS.PHASECHK.TRANS64.TRYWAIT P1, [R5+URZ+0x32440], R0 ;  /* 0x03244000050075a7 */ /* 0x000e64000802017f */
[----:B-1----:R-:W-:Y:S05]  /*f590*/  @!P1 BRA `(.L_x_10269) ;  /* 0x0000004400249947 */ /* 0x002fea0003800000 */
.L_x_10406:
[----:B------:R-:W-:Y:S05]  /*f5a0*/  @!P0 BRA `(.L_x_10270) ;  /* 0x0000000000048947 */ /* 0x000fea0003800000 */
[----:B------:R-:W-:Y:S01]  /*f5b0*/  BPT.TRAP 0x1 ;  /* 0x000000040000795c */ /* 0x000fe20000300000 */
.L_x_10270:
[----:B------:R-:W4:Y:S02]  /*f5c0*/  SYNCS.PHASECHK.TRANS64.TRYWAIT P1, [R3+URZ+0x32460], R2 ;  /* 0x03246002030075a7 */ /* 0x000f24000802017f */
[----:B----4-:R-:W-:Y:S05]  /*f5d0*/  @!P1 BRA `(.L_x_10271) ;  /* 0x0000004400289947 */ /* 0x010fea0003800000 */
.L_x_10407:
[----:B------:R-:W-:Y:S05]  /*f5e0*/  @!P0 BRA `(.L_x_10272) ;  /* 0x0000000000048947 */ /* 0x000fea0003800000 */
[----:B------:R-:W-:Y:S01]  /*f5f0*/  BPT.TRAP 0x1 ;  /* 0x000000040000795c */ /* 0x000fe20000300000 */
.L_x_10272:
[----:B------:R0:W0:Y:S02]  /*f600*/  SYNCS.PHASECHK.TRANS64.TRYWAIT P0, [R5+URZ+0x32460], R0 ;  /* 0x03246000050075a7 */ /* 0x000024000800017f */
[----:B0-----:R-:W-:Y:S05]  /*f610*/  @!P0 NANOSLEEP.SYNCS 0x989680 ;  /* 0x009896800000895d */ /* 0x001fea0003900000 */
[----:B------:R-:W0:Y:S02]  /*f620*/  @!P0 SYNCS.PHASECHK.TRANS64 P0, [R5+URZ+0x32460], R0 ;  /* 0x03246000050085a7 */ /* 0x000e24000800007f */
[----:B0-----:R-:W-:Y:S05]  /*f630*/  @!P0 BRA `(.L_x_10272) ;  /* 0xfffffffc00f08947 */ /* 0x001fea000383ffff */
.L_x_10264:
[----:B------:R-:W-:Y:S05]  /*f640*/  BSYNC B0 ;  /* 0x0000000000007941 */ /* 0x000fea0003800000 */
.L_x_10263:
[----:B------:R-:W-:Y:S05]  /*f650*/  EXIT ;  /* 0x000000000000794d */ /* 0x000fea0003800000 */
.L_x_10139:
[----:B-1----:R-:W-:-:S04]  /*f660*/  IMAD.U32 R3, RZ, RZ, UR40 ;  /* 0x00000028ff037e24 */ /* 0x002fc8000f8e00ff */
[----:B------:R1:W2:Y:S03]  /*f670*/  SYNCS.PHASECHK.TRANS64.TRYWAIT P0, [R3+URZ+0x32400], R0 ;  /* 0x03240000030075a7 */ /* 0x0002a6000800017f */
[----:B--2---:R-:W-:Y:S05]  /*f680*/  @!P0 NANOSLEEP.SYNCS 0x989680 ;  /* 0x009896800000895d */ /* 0x004fea0003900000 */
[----:B------:R-:W2:Y:S02]  /*f690*/  @!P0 SYNCS.PHASECHK.TRANS64 P0, [R3+URZ+0x32400], R0 ;  /* 0x03240000030085a7 */ /* 0x000ea4000800007f */
[----:B--2---:R-:W-:Y:S05]  /*f6a0*/  @!P0 BRA `(.L_x_10139) ;  /* 0xfffffffc00ec8947 */ /* 0x004fea000383ffff */
[----:B------:R-:W-:Y:S05]  /*f6b0*/  BRA `(.L_x_10273) ;  /* 0xffffff20005c7947 */ /* 0x000fea000383ffff */
.L_x_10143:
[----:B0-----:R-:W-:-:S04]  /*f6c0*/  IMAD.U32 R4, RZ, RZ, UR52 ;  /* 0x00000034ff047e24 */ /* 0x001fc8000f8e00ff */
[----:B------:R0:W2:Y:S03]  /*f6d0*/  SYNCS.PHASECHK.TRANS64.TRYWAIT P1, [R4+URZ+0x32430], R3 ;  /* 0x03243003040075a7 */ /* 0x0000a6000802017f */
[----:B--2---:R-:W-:Y:S05]  /*f6e0*/  @!P1 NANOSLEEP.SYNCS 0x989680 ;  /* 0x009896800000995d */ /* 0x004fea0003900000 */
[----:B------:R-:W2:Y:S02]  /*f6f0*/  @!P1 SYNCS.PHASECHK.TRANS64 P1, [R4+URZ+0x32430], R3 ;  /* 0x03243003040095a7 */ /* 0x000ea4000802007f */
[----:B--2---:R-:W-:Y:S05]  /*f700*/  @!P1 BRA `(.L_x_10143) ;  /* 0xfffffffc00ec9947 */ /* 0x004fea000383ffff */
[----:B------:R-:W-:Y:S05]  /*f710*/  BRA `(.L_x_10142) ;  /* 0xffffff2000847947 */ /* 0x000fea000383ffff */
.L_x_10144:
[----:B0-----:R-:W-:-:S04]  /*f720*/  IMAD.U32 R5, RZ, RZ, UR40 ;  /* 0x00000028ff057e24 */ /* 0x001fc8000f8e00ff */
[----:B------:R0:W2:Y:S03]  /*f730*/  SYNCS.PHASECHK.TRANS64.TRYWAIT P1, [R5+URZ+0x32410], R0 ;  /* 0x03241000050075a7 */ /* 0x0000a6000802017f */
[----:B--2---:R-:W-:Y:S05]  /*f740*/  @!P1 NANOSLEEP.SYNCS 0x989680 ;  /* 0x009896800000995d */ /* 0x004fea0003900000 */
[----:B------:R-:W2:Y:S02]  /*f750*/  @!P1 SYNCS.PHASECHK.TRANS64 P1, [R5+URZ+0x32410], R0 ;  /* 0x03241000050095a7 */ /* 0x000ea4000802007f */
[----:B--2---:R-:W-:Y:S05]  /*f760*/  @!P1 BRA `(.L_x_10144) ;  /* 0xfffffffc00ec9947 */ /* 0x004fea000383ffff */
[----:B------:R-:W-:Y:S05]  /*f770*/  BRA `(.L_x_10274) ;  /* 0xffffff2400447947 */ /* 0x000fea000383ffff */
.L_x_10148:
[----:B0-----:R-:W-:-:S04]  /*f780*/  IMAD.U32 R0, RZ, RZ, UR52 ;  /* 0x00000034ff007e24 */ /* 0x001fc8000f8e00ff */
[----:B------:R0:W3:Y:S03]  /*f790*/  SYNCS.PHASECHK.TRANS64.TRYWAIT P1, [R0+URZ+0x32450], R3 ;  /* 0x03245003000075a7 */ /* 0x0000e6000802017f */
[----:B---3--:R-:W-:Y:S05]  /*f7a0*/  @!P1 NANOSLEEP.SYNCS 0x989680 ;  /* 0x009896800000995d */ /* 0x008fea0003900000 */
[----:B------:R-:W3:Y:S02]  /*f7b0*/  @!P1 SYNCS.PHASECHK.TRANS64 P1, [R0+URZ+0x32450], R3 ;  /* 0x03245003000095a7 */ /* 0x000ee4000802007f */
[----:B---3--:R-:W-:Y:S05]  /*f7c0*/  @!P1 BRA `(.L_x_10148) ;  /* 0xfffffffc00ec9947 */ /* 0x008fea000383ffff */
[----:B------:R-:W-:Y:S05]  /*f7d0*/  BRA `(.L_x_10147) ;  /* 0xffffff24004c7947 */ /* 0x000fea000383ffff */
.L_x_10155:
[----:B-1----:R-:W-:-:S04]  /*f7e0*/  IMAD.U32 R3, RZ, RZ, UR4 ;  /* 0x00000004ff037e24 */ /* 0x002fc8000f8e00ff */
[----:B------:R1:W2:Y:S03]  /*f7f0*/  SYNCS.PHASECHK.TRANS64.TRYWAIT P2, [R3+URZ+0x32430], R0 ;  /* 0x03243000030075a7 */ /* 0x0002a6000804017f */
[----:B--2---:R-:W-:Y:S05]  /*f800*/  @!P2 NANOSLEEP.SYNCS 0x989680 ;  /* 0x009896800000a95d */ /* 0x004fea0003900000 */
[----:B------:R-:W2:Y:S02]  /*f810*/  @!P2 SYNCS.PHASECHK.TRANS64 P2, [R3+URZ+0x32430], R0 ;  /* 0x032430000300a5a7 */ /* 0x000ea4000804007f */
[----:B--2---:R-:W-:Y:S05]  /*f820*/  @!P2 BRA `(.L_x_10155) ;  /* 0xfffffffc00eca947 */ /* 0x004fea000383ffff */
[----:B------:R-:W-:Y:S05]  /*f830*/  BRA `(.L_x_10154) ;  /* 0xffffff4400407947 */ /* 0x000fea000383ffff */
.L_x_10159:
[----:B-1----:R-:W-:-:S04]  /*f840*/  IMAD.U32 R3, RZ, RZ, UR4 ;  /* 0x00000004ff037e24 */ /* 0x002fc8000f8e00ff */
[----:B------:R1:W3:Y:S03]  /*f850*/  SYNCS.PHASECHK.TRANS64.TRYWAIT P2, [R3+URZ+0x32450], R0 ;  /* 0x03245000030075a7 */ /* 0x0002e6000804017f */
[----:B---3--:R-:W-:Y:S05]  /*f860*/  @!P2 NANOSLEEP.SYNCS 0x989680 ;  /* 0x009896800000a95d */ /* 0x008fea0003900000 */
[----:B------:R-:W3:Y:S02]  /*f870*/  @!P2 SYNCS.PHASECHK.TRANS64 P2, [R3+URZ+0x32450], R0 ;  /* 0x032450000300a5a7 */ /* 0x000ee4000804007f */
[----:B---3--:R-:W-:Y:S05]  /*f880*/  @!P2 BRA `(.L_x_10159) ;  /* 0xfffffffc00eca947 */ /* 0x008fea000383ffff */
[----:B------:R-:W-:Y:S05]  /*f890*/  BRA `(.L_x_10158) ;  /* 0xffffff4400bc7947 */ /* 0x000fea000383ffff */
.L_x_10204:
        /* <DEDUP_REMOVED lines=10> */
.L_x_10276:
[----:B------:R-:W-:Y:S05]  /*f940*/  BSYNC B0 ;  /* 0x0000000000007941 */ /* 0x000fea0003800000 */
.L_x_10275:
[----:B------:R-:W-:Y:S05]  /*f950*/  BRA `(.L_x_10277) ;  /* 0xffffffb400dc7947 */ /* 0x000fea000383ffff */
.L_x_10207:
[----:B0-----:R0:W1:Y:S02]  /*f960*/  SYNCS.PHASECHK.TRANS64.TRYWAIT P0, [R25+URZ+0x32440], R0 ;  /* 0x03244000190075a7 */ /* 0x001064000800017f */
[----:B-1----:R-:W-:Y:S05]  /*f970*/  @!P0 NANOSLEEP.SYNCS 0x989680 ;  /* 0x009896800000895d */ /* 0x002fea0003900000 */
[----:B------:R-:W1:Y:S02]  /*f980*/  @!P0 SYNCS.PHASECHK.TRANS64 P0, [R25+URZ+0x32440], R0 ;  /* 0x03244000190085a7 */ /* 0x000e64000800007f */
[----:B-1----:R-:W-:Y:S05]  /*f990*/  @!P0 BRA `(.L_x_10207) ;  /* 0xfffffffc00f08947 */ /* 0x002fea000383ffff */
[----:B------:R-:W-:Y:S05]  /*f9a0*/  BRA `(.L_x_10278) ;  /* 0xffffffb8000c7947 */ /* 0x000fea000383ffff */
.L_x_10208:
        /* <DEDUP_REMOVED lines=8> */
.L_x_10280:
[----:B------:R-:W-:Y:S05]  /*fa30*/  BSYNC B0 ;  /* 0x0000000000007941 */ /* 0x000fea0003800000 */
.L_x_10279:
        /* <DEDUP_REMOVED lines=9> */
.L_x_10281:
[----:B------:R-:W-:Y:S02]  /*fad0*/  IMAD.MOV.U32 R13, RZ, RZ, R4 ;  /* 0x000000ffff0d7224 */ /* 0x000fe400078e0004 */
[----:B------:R-:W-:Y:S02]  /*fae0*/  IMAD.MOV.U32 R12, RZ, RZ, 0x1 ;  /* 0x00000001ff0c7424 */ /* 0x000fe400078e00ff */
[----:B------:R-:W-:-:S07]  /*faf0*/  IMAD.MOV.U32 R3, RZ, RZ, R14 ;  /* 0x000000ffff037224 */ /* 0x000fce00078e000e */
[----:B------:R-:W-:Y:S05]  /*fb00*/  WARPSYNC.COLLECTIVE R15, `(.L_x_10282) ;  /* 0x000000000f087348 */ /* 0x000fea0003c00000 */
[----:B------:R0:W1:Y:S02]  /*fb10*/  SHFL.IDX P6, R14, R13, R12, R11 ;  /* 0x0000000c0d0e7389 */ /* 0x00006400000c000b */
[----:B01----:R-:W-:Y:S01]  /*fb20*/  ENDCOLLECTIVE ;  /* 0x000000000000791b */ /* 0x003fe20003800000 */
.L_x_10282:
        /* <DEDUP_REMOVED lines=15> */
.L_x_10283:
[----:B------:R-:W-:Y:S01]  /*fc20*/  @P0 LEA R6, R5, R22, 0x1 ;  /* 0x0000001605060211 */ /* 0x000fe200078e08ff */
[----:B------:R-:W-:Y:S02]  /*fc30*/  IMAD.MOV.U32 R13, RZ, RZ, R4 ;  /* 0x000000ffff0d7224 */ /* 0x000fe400078e0004 */
[----:B------:R-:W-:Y:S02]  /*fc40*/  IMAD.MOV.U32 R12, RZ, RZ, 0x2 ;  /* 0x00000002ff0c7424 */ /* 0x000fe400078e00ff */
[----:B------:R-:W-:-:S07]  /*fc50*/  IMAD.MOV.U32 R3, RZ, RZ, R14 ;  /* 0x000000ffff037224 */ /* 0x000fce00078e000e */
[----:B------:R-:W-:Y:S05]  /*fc60*/  WARPSYNC.COLLECTIVE R15, `(.L_x_10284) ;  /* 0x000000000f087348 */ /* 0x000fea0003c00000 */
[----:B------:R0:W1:Y:S02]  /*fc70*/  SHFL.IDX P6, R14, R13, R12, R11 ;  /* 0x0000000c0d0e7389 */ /* 0x00006400000c000b */
[----:B01----:R-:W-:Y:S01]  /*fc80*/  ENDCOLLECTIVE ;  /* 0x000000000000791b */ /* 0x003fe20003800000 */
.L_x_10284:
        /* <DEDUP_REMOVED lines=15> */
.L_x_10285:
[----:B------:R-:W-:Y:S02]  /*fd80*/  @P0 IMAD R6, R5, 0x2, R22 ;  /* 0x0000000205060824 */ /* 0x000fe400078e0216 */
[----:B------:R-:W-:Y:S02]  /*fd90*/  IMAD.MOV.U32 R13, RZ, RZ, R4 ;  /* 0x000000ffff0d7224 */ /* 0x000fe400078e0004 */
[----:B------:R-:W-:Y:S02]  /*fda0*/  IMAD.MOV.U32 R12, RZ, RZ, 0x3 ;  /* 0x00000003ff0c7424 */ /* 0x000fe400078e00ff */
[----:B------:R-:W-:-:S07]  /*fdb0*/  IMAD.MOV.U32 R3, RZ, RZ, R14 ;  /* 0x000000ffff037224 */ /* 0x000fce00078e000e */
[----:B------:R-:W-:Y:S05]  /*fdc0*/  WARPSYNC.COLLECTIVE R15, `(.L_x_10286) ;  /* 0x000000000f087348 */ /* 0x000fea0003c00000 */
[----:B------:R0:W1:Y:S02]  /*fdd0*/  SHFL.IDX P6, R14, R13, R12, R11 ;  /* 0x0000000c0d0e7389 */ /* 0x00006400000c000b */
[----:B01----:R-:W-:Y:S01]  /*fde0*/  ENDCOLLECTIVE ;  /* 0x000000000000791b */ /* 0x003fe20003800000 */
.L_x_10286:
        /* <DEDUP_REMOVED lines=15> */
.L_x_10287:
[----:B------:R-:W-:Y:S02]  /*fee0*/  @P0 IMAD R6, R5, 0x2, R22 ;  /* 0x0000000205060824 */ /* 0x000fe400078e0216 */
[----:B------:R-:W-:Y:S02]  /*fef0*/  IMAD.MOV.U32 R13, RZ, RZ, R4 ;  /* 0x000000ffff0d7224 */ /* 0x000fe400078e0004 */
[----:B------:R-:W-:Y:S02]  /*ff00*/  IMAD.MOV.U32 R12, RZ, RZ, 0x4 ;  /* 0x00000004ff0c7424 */ /* 0x000fe400078e00ff */
[----:B------:R-:W-:-:S07]  /*ff10*/  IMAD.MOV.U32 R3, RZ, RZ, R14 ;  /* 0x000000ffff037224 */ /* 0x000fce00078e000e */
[----:B------:R-:W-:Y:S05]  /*ff20*/  WARPSYNC.COLLECTIVE R15, `(.L_x_10288) ;  /* 0x000000000f087348 */ /* 0x000fea0003c00000 */
[----:B------:R0:W1:Y:S02]  /*ff30*/  SHFL.IDX P6, R14, R13, R12, R11 ;  /* 0x0000000c0d0e7389 */ /* 0x00006400000c000b */
[----:B01----:R-:W-:Y:S01]  /*ff40*/  ENDCOLLECTIVE ;  /* 0x000000000000791b */ /* 0x003fe20003800000 */
.L_x_10288:
        /* <DEDUP_REMOVED lines=10> */
[----:B------:R-:W-:Y:S02]  /*fff0*/  ISETP.GE.AND P0, PT, R31, 0x41, PT ;  /* 0x000000411f00780c */ /* 0x000fe40003f06270 */
[----:B0-----:R-:W-:-:S11]  /*10000*/  MOV R2, R14 ;  /* 0x0000000e00027202 */ /* 0x001fd60000000f00 */
[----:B------:R-:W-:Y:S05]  /*10010*/  WARPSYNC.COLLECTIVE R15, `(.L_x_10289) ;  /* 0x000000000f087348 */ /* 0x000fea0003c00000 */
[----:B------:R0:W1:Y:S02]  /*10020*/  SHFL.IDX P6, R14, R13, R12, R11 ;  /* 0x0000000c0d0e7389 */ /* 0x00006400000c000b */
[----:B01----:R-:W-:Y:S01]  /*10030*/  ENDCOLLECTIVE ;  /* 0x000000000000791b */ /* 0x003fe20003800000 */
.L_x_10289:
[----:B------:R-:W-:Y:S02]  /*10040*/  @P0 IMAD R6, R5, 0x2, R22 ;  /* 0x0000000205060824 */ /* 0x000fe400078e0216 */
[----:B------:R-:W-:Y:S02]  /*10050*/  IMAD.MOV.U32 R13, RZ, RZ, R4 ;  /* 0x000000ffff0d7224 */ /* 0x000fe400078e0004 */
[----:B------:R-:W-:Y:S02]  /*10060*/  IMAD.MOV.U32 R12, RZ, RZ, 0x5 ;  /* 0x00000005ff0c7424 */ /* 0x000fe400078e00ff */
[----:B------:R-:W-:-:S07]  /*10070*/  IMAD.MOV.U32 R3, RZ, RZ, R14 ;  /* 0x000000ffff037224 */ /* 0x000fce00078e000e */
[----:B------:R-:W-:Y:S05]  /*10080*/  WARPSYNC.COLLECTIVE R15, `(.L_x_10290) ;  /* 0x000000000f087348 */ /* 0x000fea0003c00000 */
[----:B------:R0:W1:Y:S02]  /*10090*/  SHFL.IDX P6, R14, R13, R12, R11 ;  /* 0x0000000c0d0e7389 */ /* 0x00006400000c000b */
[----:B01----:R-:W-:Y:S01]  /*100a0*/  ENDCOLLECTIVE ;  /* 0x000000000000791b */ /* 0x003fe20003800000 */
.L_x_10290:
        /* <DEDUP_REMOVED lines=10> */
.L_x_10291:
[----:B------:R-:W-:Y:S01]  /*10150*/  @!PT LDS RZ, [RZ] ;  /* 0x00000000fffff984 */ /* 0x000fe20000000800 */
[----:B------:R-:W-:Y:S01]  /*10160*/  @!PT LDS RZ, [RZ] ;  /* 0x00000000fffff984 */ /* 0x000fe20000000800 */
[----:B------:R-:W-:Y:S01]  /*10170*/  @!PT LDS RZ, [RZ] ;  /* 0x00000000fffff984 */ /* 0x000fe20000000800 */
[----:B------:R0:W-:Y:S01]  /*10180*/  @P0 LDGSTS.E.BYPASS.LTC128B.128 [R6+0x1e400], desc[UR36][R2.64], !P2 ;  /* 0x1e40000002060fae */ /* 0x0001e2000d101d64 */
[----:B------:R-:W-:Y:S01]  /*10190*/  IMAD.MOV.U32 R0, RZ, RZ, R14 ;  /* 0x000000ffff007224 */ /* 0x000fe200078e000e */
[----:B------:R-:W-:Y:S06]  /*101a0*/  BRA `(.L_x_10292) ;  /* 0xffffffb4007c7947 */ /* 0x000fec000383ffff */
.L_x_10213:
[----:B------:R0:W5:Y:S01]  /*101b0*/  LDL.LU R6, [R1+0x8] ;  /* 0x0000080001067983 */ /* 0x0001620000300800 */
[----:B------:R-:W-:Y:S01]  /*101c0*/  IMAD.MOV.U32 R13, RZ, RZ, R5 ;  /* 0x000000ffff0d7224 */ /* 0x000fe200078e0005 */
[----:B------:R-:W-:Y:S01]  /*101d0*/  IADD3 R4, R21, R4, RZ ;  /* 0x0000000415047210 */ /* 0x000fe20007ffe0ff */
[----:B------:R-:W-:Y:S01]  /*101e0*/  IMAD.MOV.U32 R12, RZ, RZ, RZ ;  /* 0x000000ffff0c7224 */ /* 0x000fe200078e00ff */
[----:B------:R-:W-:Y:S01]  /*101f0*/  LOP3.LUT R23, R23, 0xffffdfff, RZ, 0xc0, !PT ;  /* 0xffffdfff17177812 */ /* 0x000fe200078ec0ff */
[----:B------:R-:W-:Y:S02]  /*10200*/  IMAD.MOV.U32 R11, RZ, RZ, 0x181f ;  /* 0x0000181fff0b7424 */ /* 0x000fe400078e00ff */
[----:B------:R-:W-:-:S07]  /*10210*/  IMAD.MOV.U32 R15, RZ, RZ, -0x1 ;  /* 0xffffffffff0f7424 */ /* 0x000fce00078e00ff */
[----:B0----5:R-:W-:Y:S05]  /*10220*/  WARPSYNC.COLLECTIVE R15, `(.L_x_10293) ;  /* 0x000000000f087348 */ /* 0x021fea0003c00000 */
[----:B------:R1:W2:Y:S02]  /*10230*/  SHFL.IDX P6, R14, R13, R12, R11 ;  /* 0x0000000c0d0e7389 */ /* 0x0002a400000c000b */
[----:B012--5:R-:W-:Y:S01]  /*10240*/  ENDCOLLECTIVE ;  /* 0x000000000000791b */ /* 0x027fe20003800000 */
.L_x_10293:
[----:B------:R-:W-:Y:S02]  /*10250*/  IMAD.MOV.U32 R13, RZ, RZ, R0 ;  /* 0x000000ffff0d7224 */ /* 0x000fe400078e0000 */
[----:B------:R-:W-:-:S07]  /*10260*/  IMAD.MOV.U32 R3, RZ, RZ, R14 ;  /* 0x000000ffff037224 */ /* 0x000fce00078e000e */
[----:B------:R-:W-:Y:S05]  /*10270*/  WARPSYNC.COLLECTIVE R15, `(.L_x_10294) ;  /* 0x000000000f087348 */ /* 0x000fea0003c00000 */
[----:B------:R0:W1:Y:S02]  /*10280*/  SHFL.IDX P6, R14, R13, R12, R11 ;  /* 0x0000000c0d0e7389 */ /* 0x00006400000c000b */
[----:B01----:R-:W-:Y:S01]  /*10290*/  ENDCOLLECTIVE ;  /* 0x000000000000791b */ /* 0x003fe20003800000 */
.L_x_10294:
[----:B------:R-:W-:Y:S02]  /*102a0*/  IMAD.MOV.U32 R13, RZ, RZ, R5 ;  /* 0x000000ffff0d7224 */ /* 0x000fe400078e0005 */
[----:B------:R-:W-:Y:S02]  /*102b0*/  IMAD.MOV.U32 R12, RZ, RZ, 0x1 ;  /* 0x00000001ff0c7424 */ /* 0x000fe400078e00ff */
[----:B------:R-:W-:-:S07]  /*102c0*/  IMAD.MOV.U32 R10, RZ, RZ, R14 ;  /* 0x000000ffff0a7224 */ /* 0x000fce00078e000e */
[----:B------:R-:W-:Y:S05]  /*102d0*/  WARPSYNC.COLLECTIVE R15, `(.L_x_10295) ;  /* 0x000000000f087348 */ /* 0x000fea0003c00000 */
[----:B------:R0:W1:Y:S02]  /*102e0*/  SHFL.IDX P6, R14, R13, R12, R11 ;  /* 0x0000000c0d0e7389 */ /* 0x00006400000c000b */
[----:B01----:R-:W-:Y:S01]  /*102f0*/  ENDCOLLECTIVE ;  /* 0x000000000000791b */ /* 0x003fe20003800000 */
.L_x_10295:
[----:B------:R-:W-:Y:S02]  /*10300*/  IMAD.MOV.U32 R13, RZ, RZ, R0 ;  /* 0x000000ffff0d7224 */ /* 0x000fe400078e0000 */
[----:B------:R-:W-:-:S05]  /*10310*/  IMAD R6, R6, R7, RZ ;  /* 0x0000000706067224 */ /* 0x000fca00078e02ff */
[----:B------:R-:W-:-:S13]  /*10320*/  ISETP.GE.AND P2, PT, R4, R6, PT ;  /* 0x000000060400720c */ /* 0x000fda0003f46270 */
[----:B------:R-:W-:Y:S02]  /*10330*/  @!P2 LEA R10, P1, R20, R10, 0x1 ;  /* 0x0000000a140aa211 */ /* 0x000fe400078208ff */
[----:B------:R-:W-:-:S03]  /*10340*/  @P2 LOP3.LUT R23, R23, 0x2000, RZ, 0xfc, !PT ;  /* 0x0000200017172812 */ /* 0x000fc600078efcff */
[----:B------:R-:W-:Y:S01]  /*10350*/  @!P2 IMAD.X R3, RZ, RZ, R3, P1 ;  /* 0x000000ffff03a224 */ /* 0x000fe200008e0603 */
[----:B------:R-:W-:Y:S01]  /*10360*/  LOP3.LUT R23, R23, 0xffffefff, RZ, 0xc0, !PT ;  /* 0xffffefff17177812 */ /* 0x000fe200078ec0ff */
[----:B------:R-:W-:-:S05]  /*10370*/  @!P2 IMAD.MOV.U32 R2, RZ, RZ, R10 ;  /* 0x000000ffff02a224 */ /* 0x000fca00078e000a */
        /* <DEDUP_REMOVED lines=10> */
.L_x_10296:
[----:B------:R-:W-:Y:S01]  /*10420*/  @P2 LOP3.LUT R23, R23, 0x1000, RZ, 0xfc, !PT ;  /* 0x0000100017172812 */ /* 0x000fe200078efcff */
[----:B------:R-:W-:-:S03]  /*10430*/  IMAD.MOV.U32 R13, RZ, RZ, R5 ;  /* 0x000000ffff0d7224 */ /* 0x000fc600078e0005 */
[----:B------:R-:W-:Y:S01]  /*10440*/  LOP3.LUT R23, R23, 0xfffff7ff, RZ, 0xc0, !PT ;  /* 0xfffff7ff17177812 */ /* 0x000fe200078ec0ff */
[----:B------:R-:W-:Y:S02]  /*10450*/  IMAD.MOV.U32 R12, RZ, RZ, 0x2 ;  /* 0x00000002ff0c7424 */ /* 0x000fe400078e00ff */
[----:B------:R-:W-:-:S07]  /*10460*/  IMAD.MOV.U32 R7, RZ, RZ, R14 ;  /* 0x000000ffff077224 */ /* 0x000fce00078e000e */
[----:B------:R-:W-:Y:S05]  /*10470*/  WARPSYNC.COLLECTIVE R15, `(.L_x_10297) ;  /* 0x000000000f087348 */ /* 0x000fea0003c00000 */
[----:B------:R0:W1:Y:S02]  /*10480*/  SHFL.IDX P6, R14, R13, R12, R11 ;  /* 0x0000000c0d0e7389 */ /* 0x00006400000c000b */
[----:B01----:R-:W-:Y:S01]  /*10490*/  ENDCOLLECTIVE ;  /* 0x000000000000791b */ /* 0x003fe20003800000 */
.L_x_10297:
        /* <DEDUP_REMOVED lines=15> */
.L_x_10298:
[----:B------:R-:W-:Y:S01]  /*10590*/  @P2 LOP3.LUT R23, R23, 0x800, RZ, 0xfc, !PT ;  /* 0x0000080017172812 */ /* 0x000fe200078efcff */
[----:B------:R-:W-:-:S03]  /*105a0*/  IMAD.MOV.U32 R13, RZ, RZ, R5 ;  /* 0x000000ffff0d7224 */ /* 0x000fc600078e0005 */
[----:B------:R-:W-:Y:S01]  /*105b0*/  LOP3.LUT R23, R23, 0xfffffdff, RZ, 0xc0, !PT ;  /* 0xfffffdff17177812 */ /* 0x000fe200078ec0ff */
[----:B------:R-:W-:Y:S01]  /*105c0*/  IMAD.MOV.U32 R12, RZ, RZ, 0x3 ;  /* 0x00000003ff0c7424 */ /* 0x000fe200078e00ff */
[----:B------:R-:W-:-:S04]  /*105d0*/  MOV R11, R14 ;  /* 0x0000000e000b7202 */ /* 0x000fc80000000f00 */
[----:B------:R-:W-:-:S05]  /*105e0*/  @!P2 LEA R11, P1, R20, R11, 0x1 ;  /* 0x0000000b140ba211 */ /* 0x000fca00078208ff */
[----:B------:R-:W-:Y:S02]  /*105f0*/  @!P2 IMAD.X R8, RZ, RZ, R2, P1 ;  /* 0x000000ffff08a224 */ /* 0x000fe400008e0602 */
[----:B------:R-:W-:Y:S02]  /*10600*/  @!P2 IMAD.MOV.U32 R2, RZ, RZ, R11 ;  /* 0x000000ffff02a224 */ /* 0x000fe400078e000b */
[----:B------:R-:W-:Y:S02]  /*10610*/  IMAD.MOV.U32 R11, RZ, RZ, 0x181f ;  /* 0x0000181fff0b7424 */ /* 0x000fe400078e00ff */
[----:B------:R-:W-:-:S07]  /*10620*/  @!P2 IMAD.MOV.U32 R3, RZ, RZ, R8 ;  /* 0x000000ffff03a224 */ /* 0x000fce00078e0008 */
[----:B------:R-:W-:Y:S05]  /*10630*/  WARPSYNC.COLLECTIVE R15, `(.L_x_10299) ;  /* 0x000000000f087348 */ /* 0x000fea0003c00000 */
[----:B------:R0:W1:Y:S02]  /*10640*/  SHFL.IDX P6, R14, R13, R12, R11 ;  /* 0x0000000c0d0e7389 */ /* 0x00006400000c000b */
[----:B01----:R-:W-:Y:S01]  /*10650*/  ENDCOLLECTIVE ;  /* 0x000000000000791b */ /* 0x003fe20003800000 */
.L_x_10299:
[----:B------:R-:W-:Y:S01]  /*10660*/  @!PT LDS RZ, [RZ] ;  /* 0x00000000fffff984 */ /* 0x000fe20000000800 */
[----:B------:R-:W-:Y:S01]  /*10670*/  @!PT LDS RZ, [RZ] ;  /* 0x00000000fffff984 */ /* 0x000fe20000000800 */
[----:B------:R-:W-:Y:S01]  /*10680*/  @!PT LDS RZ, [RZ] ;  /* 0x00000000fffff984 */ /* 0x000fe20000000800 */
[----:B------:R0:W-:Y:S01]  /*10690*/  @!P2 LDGSTS.E.BYPASS.LTC128B.128 [R26+0x19400], desc[UR36][R2.64], !P0 ;  /* 0x19400000021aafae */ /* 0x0001e2000c101d64 */
[----:B------:R-:W-:Y:S02]  /*106a0*/  IMAD.MOV.U32 R13, RZ, RZ, R0 ;  /* 0x000000ffff0d7224 */ /* 0x000fe400078e0000 */
[----:B0-----:R-:W-:-:S05]  /*106b0*/  VIADD R2, R4, 0x30 ;  /* 0x0000003004027836 */ /* 0x001fca0000000000 */
[----:B------:R-:W-:Y:S01]  /*106c0*/  ISETP.GE.AND P2, PT, R2, R6, PT ;  /* 0x000000060200720c */ /* 0x000fe20003f46270 */
[----:B------:R-:W-:-:S12]  /*106d0*/  IMAD.MOV.U32 R2, RZ, RZ, R14 ;  /* 0x000000ffff027224 */ /* 0x000fd800078e000e */
[----:B------:R-:W-:Y:S05]  /*106e0*/  WARPSYNC.COLLECTIVE R15, `(.L_x_10300) ;  /* 0x000000000f087348 */ /* 0x000fea0003c00000 */
[----:B------:R0:W1:Y:S02]  /*106f0*/  SHFL.IDX P6, R14, R13, R12, R11 ;  /* 0x0000000c0d0e7389 */ /* 0x00006400000c000b */
[----:B01----:R-:W-:Y:S01]  /*10700*/  ENDCOLLECTIVE ;  /* 0x000000000000791b */ /* 0x003fe20003800000 */
.L_x_10300:
[----:B------:R-:W-:-:S04]  /*10710*/  @P2 LOP3.LUT R23, R23, 0x200, RZ, 0xfc, !PT ;  /* 0x0000020017172812 */ /* 0x000fc800078efcff */
[----:B------:R-:W-:Y:S01]  /*10720*/  LOP3.LUT R23, R23, 0xfffffeff, RZ, 0xc0, !PT ;  /* 0xfffffeff17177812 */ /* 0x000fe200078ec0ff */
[----:B------:R-:W-:-:S05]  /*10730*/  IMAD.MOV.U32 R12, RZ, RZ, R14 ;  /* 0x000000ffff0c7224 */ /* 0x000fca00078e000e */
[----:B------:R-:W-:Y:S01]  /*10740*/  @!P2 LEA R14, P1, R20, R12, 0x1 ;  /* 0x0000000c140ea211 */ /* 0x000fe200078208ff */
[----:B------:R-:W-:-:S04]  /*10750*/  IMAD.MOV.U32 R12, RZ, RZ, 0x4 ;  /* 0x00000004ff0c7424 */ /* 0x000fc800078e00ff */
        /* <DEDUP_REMOVED lines=8> */
[----:B0-----:R-:W-:Y:S05]  /*107e0*/  WARPSYNC.COLLECTIVE R15, `(.L_x_10301) ;  /* 0x000000000f087348 */ /* 0x001fea0003c00000 */
[----:B------:R1:W2:Y:S02]  /*107f0*/  SHFL.IDX P6, R14, R13, R12, R11 ;  /* 0x0000000c0d0e7389 */ /* 0x0002a400000c000b */
[----:B012---:R-:W-:Y:S01]  /*10800*/  ENDCOLLECTIVE ;  /* 0x000000000000791b */ /* 0x007fe20003800000 */
.L_x_10301:
[----:B------:R-:W-:-:S05]  /*10810*/  VIADD R2, R4, 0x40 ;  /* 0x0000004004027836 */ /* 0x000fca0000000000 */
[----:B------:R-:W-:Y:S01]  /*10820*/  ISETP.GE.AND P2, PT, R2, R6, PT ;  /* 0x000000060200720c */ /* 0x000fe20003f46270 */
[----:B------:R-:W-:Y:S01]  /*10830*/  IMAD.MOV.U32 R13, RZ, RZ, R0 ;  /* 0x000000ffff0d7224 */ /* 0x000fe200078e0000 */
[----:B------:R-:W-:-:S11]  /*10840*/  MOV R2, R14 ;  /* 0x0000000e00027202 */ /* 0x000fd60000000f00 */
[----:B------:R-:W-:Y:S05]  /*10850*/  WARPSYNC.COLLECTIVE R15, `(.L_x_10302) ;  /* 0x000000000f087348 */ /* 0x000fea0003c00000 */
[----:B------:R0:W1:Y:S02]  /*10860*/  SHFL.IDX P6, R14, R13, R12, R11 ;  /* 0x0000000c0d0e7389 */ /* 0x00006400000c000b */
[----:B01----:R-:W-:Y:S01]  /*10870*/  ENDCOLLECTIVE ;  /* 0x000000000000791b */ /* 0x003fe20003800000 */
.L_x_10302:
[----:B------:R-:W-:-:S04]  /*10880*/  @P2 LOP3.LUT R23, R23, 0x100, RZ, 0xfc, !PT ;  /* 0x0000010017172812 */ /* 0x000fc800078efcff */
[----:B------:R-:W-:Y:S01]  /*10890*/  LOP3.LUT R23, R23, 0xffffff7f, RZ, 0xc0, !PT ;  /* 0xffffff7f17177812 */ /* 0x000fe200078ec0ff */
[----:B------:R-:W-:Y:S02]  /*108a0*/  IMAD.MOV.U32 R13, RZ, RZ, R5 ;  /* 0x000000ffff0d7224 */ /* 0x000fe400078e0005 */
[----:B------:R-:W-:-:S05]  /*108b0*/  IMAD.MOV.U32 R12, RZ, RZ, R14 ;  /* 0x000000ffff0c7224 */ /* 0x000fca00078e000e */
[----:B------:R-:W-:-:S05]  /*108c0*/  @!P2 LEA R15, P1, R20, R12, 0x1 ;  /* 0x0000000c140fa211 */ /* 0x000fca00078208ff */
[----:B------:R-:W-:Y:S02]  /*108d0*/  @!P2 IMAD.X R12, RZ, RZ, R2, P1 ;  /* 0x000000ffff0ca224 */ /* 0x000fe400008e0602 */
[----:B------:R-:W-:Y:S02]  /*108e0*/  @!P2 IMAD.MOV.U32 R2, RZ, RZ, R15 ;  /* 0x000000ffff02a224 */ /* 0x000fe400078e000f */
[----:B------:R-:W-:Y:S02]  /*108f0*/  @!P2 IMAD.MOV.U32 R3, RZ, RZ, R12 ;  /* 0x000000ffff03a224 */ /* 0x000fe400078e000c */
[----:B------:R-:W-:Y:S02]  /*10900*/  IMAD.MOV.U32 R12, RZ, RZ, 0x5 ;  /* 0x00000005ff0c7424 */ /* 0x000fe400078e00ff */
[----:B------:R-:W-:Y:S01]  /*10910*/  IMAD.MOV.U32 R15, RZ, RZ, -0x1 ;  /* 0xffffffffff0f7424 */ /* 0x000fe200078e00ff */
[----:B------:R-:W-:Y:S01]  /*10920*/  @!PT LDS RZ, [RZ] ;  /* 0x00000000fffff984 */ /* 0x000fe20000000800 */
[----:B------:R-:W-:Y:S01]  /*10930*/  @!PT LDS RZ, [RZ] ;  /* 0x00000000fffff984 */ /* 0x000fe20000000800 */
[----:B------:R-:W-:Y:S01]  /*10940*/  @!PT LDS RZ, [RZ] ;  /* 0x00000000fffff984 */ /* 0x000fe20000000800 */
[----:B------:R0:W-:Y:S06]  /*10950*/  @!P2 LDGSTS.E.BYPASS.LTC128B.128 [R26+0x1a400], desc[UR36][R2.64], !P0 ;  /* 0x1a400000021aafae */ /* 0x0001ec000c101d64 */
[----:B0-----:R-:W-:Y:S05]  /*10960*/  WARPSYNC.COLLECTIVE R15, `(.L_x_10303) ;  /* 0x000000000f087348 */ /* 0x001fea0003c00000 */
[----:B------:R1:W2:Y:S02]  /*10970*/  SHFL.IDX P6, R14, R13, R12, R11 ;  /* 0x0000000c0d0e7389 */ /* 0x0002a400000c000b */
[----:B012---:R-:W-:Y:S01]  /*10980*/  ENDCOLLECTIVE ;  /* 0x000000000000791b */ /* 0x007fe20003800000 */
.L_x_10303:
[----:B------:R-:W-:-:S05]  /*10990*/  VIADD R2, R4, 0x50 ;  /* 0x0000005004027836 */ /* 0x000fca0000000000 */
[----:B------:R-:W-:Y:S01]  /*109a0*/  ISETP.GE.AND P2, PT, R2, R6, PT ;  /* 0x000000060200720c */ /* 0x000fe20003f46270 */
[----:B------:R-:W-:Y:S02]  /*109b0*/  IMAD.MOV.U32 R13, RZ, RZ, R0 ;  /* 0x000000ffff0d7224 */ /* 0x000fe400078e0000 */
[----:B------:R-:W-:-:S10]  /*109c0*/  IMAD.MOV.U32 R8, RZ, RZ, R14 ;  /* 0x000000ffff087224 */ /* 0x000fd400078e000e */
[----:B------:R-:W-:Y:S05]  /*109d0*/  WARPSYNC.COLLECTIVE R15, `(.L_x_10304) ;  /* 0x000000000f087348 */ /* 0x000fea0003c00000 */
[----:B------:R0:W1:Y:S02]  /*109e0*/  SHFL.IDX P6, R14, R13, R12, R11 ;  /* 0x0000000c0d0e7389 */ /* 0x00006400000c000b */
[----:B01----:R-:W-:Y:S01]  /*109f0*/  ENDCOLLECTIVE ;  /* 0x000000000000791b */ /* 0x003fe20003800000 */
.L_x_10304:
[----:B------:R-:W-:-:S04]  /*10a00*/  @P2 LOP3.LUT R23, R23, 0x80, RZ, 0xfc, !PT ;  /* 0x0000008017172812 */ /* 0x000fc800078efcff */
[----:B------:R-:W-:Y:S01]  /*10a10*/  LOP3.LUT R23, R23, 0xffffffbf, RZ, 0xc0, !PT ;  /* 0xffffffbf17177812 */ /* 0x000fe200078ec0ff */
[----:B------:R-:W-:Y:S01]  /*10a20*/  IMAD.MOV.U32 R13, RZ, RZ, R5 ;  /* 0x000000ffff0d7224 */ /* 0x000fe200078e0005 */
[----:B------:R-:W-:Y:S01]  /*10a30*/  MOV R12, 0x6 ;  /* 0x00000006000c7802 */ /* 0x000fe20000000f00 */
[----:B------:R-:W-:-:S07]  /*10a40*/  IMAD.MOV.U32 R9, RZ, RZ, R14 ;  /* 0x000000ffff097224 */ /* 0x000fce00078e000e */
[----:B------:R-:W-:Y:S05]  /*10a50*/  WARPSYNC.COLLECTIVE R15, `(.L_x_10305) ;  /* 0x000000000f087348 */ /* 0x000fea0003c00000 */
[----:B------:R0:W1:Y:S02]  /*10a60*/  SHFL.IDX P6, R14, R13, R12, R11 ;  /* 0x0000000c0d0e7389 */ /* 0x00006400000c000b */
[----:B01----:R-:W-:Y:S01]  /*10a70*/  ENDCOLLECTIVE ;  /* 0x000000000000791b */ /* 0x003fe20003800000 */
.L_x_10305:
        /* <DEDUP_REMOVED lines=13> */
.L_x_10306:
[----:B------:R-:W-:-:S05]  /*10b50*/  VIADD R3, R4, 0x60 ;  /* 0x0000006004037836 */ /* 0x000fca0000000000 */
[----:B------:R-:W-:Y:S01]  /*10b60*/  ISETP.GE.AND P2, PT, R3, R6, PT ;  /* 0x000000060300720c */ /* 0x000fe20003f46270 */
[----:B------:R-:W-:Y:S02]  /*10b70*/  IMAD.MOV.U32 R13, RZ, RZ, R5 ;  /* 0x000000ffff0d7224 */ /* 0x000fe400078e0005 */
[----:B------:R-:W-:-:S10]  /*10b80*/  IMAD.MOV.U32 R12, RZ, RZ, 0x7 ;  /* 0x00000007ff0c7424 */ /* 0x000fd400078e00ff */
[----:B------:R-:W-:Y:S01]  /*10b90*/  @P2 LOP3.LUT R23, R23, 0x40, RZ, 0xfc, !PT ;  /* 0x0000004017172812 */ /* 0x000fe200078efcff */
[----:B------:R-:W-:-:S07]  /*10ba0*/  IMAD.MOV.U32 R7, RZ, RZ, R14 ;  /* 0x000000ffff077224 */ /* 0x000fce00078e000e */
[----:B------:R-:W-:Y:S05]  /*10bb0*/  WARPSYNC.COLLECTIVE R15, `(.L_x_10307) ;  /* 0x000000000f087348 */ /* 0x000fea0003c00000 */
[----:B------:R0:W1:Y:S02]  /*10bc0*/  SHFL.IDX P6, R14, R13, R12, R11 ;  /* 0x0000000c0d0e7389 */ /* 0x00006400000c000b */
[----:B01----:R-:W-:Y:S01]  /*10bd0*/  ENDCOLLECTIVE ;  /* 0x000000000000791b */ /* 0x003fe20003800000 */
.L_x_10307:
        /* <DEDUP_REMOVED lines=13> */
.L_x_10308:
[----:B------:R-:W-:Y:S01]  /*10cb0*/  IMAD.MOV.U32 R0, RZ, RZ, R14 ;  /* 0x000000ffff007224 */ /* 0x000fe200078e000e */
[----:B------:R-:W-:Y:S06]  /*10cc0*/  BRA `(.L_x_10309) ;  /* 0xffffffb400b47947 */ /* 0x000fec000383ffff */
.L_x_10217:
        /* <DEDUP_REMOVED lines=8> */
.L_x_10311:
[----:B------:R-:W-:Y:S05]  /*10d50*/  BSYNC B0 ;  /* 0x0000000000007941 */ /* 0x000fea0003800000 */
.L_x_10310:
[----:B------:R-:W-:Y:S01]  /*10d60*/  IMAD.MOV.U32 R13, RZ, RZ, R0 ;  /* 0x000000ffff0d7224 */ /* 0x000fe200078e0000 */
[----:B------:R-:W-:Y:S01]  /*10d70*/  MOV R2, R14 ;  /* 0x0000000e00027202 */ /* 0x000fe20000000f00 */
[----:B------:R-:W-:Y:S01]  /*10d80*/  IMAD.MOV.U32 R12, RZ, RZ, RZ ;  /* 0x000000ffff0c7224 */ /* 0x000fe200078e00ff */
[----:B------:R-:W-:Y:S01]  /*10d90*/  LOP3.LUT P5, RZ, R23, 0x2000, RZ, 0xc0, !PT ;  /* 0x0000200017ff7812 */ /* 0x000fe200078ac0ff */
[----:B------:R-:W-:Y:S02]  /*10da0*/  IMAD.MOV.U32 R11, RZ, RZ, 0x181f ;  /* 0x0000181fff0b7424 */ /* 0x000fe400078e00ff */
[----:B------:R-:W-:-:S10]  /*10db0*/  IMAD.MOV.U32 R15, RZ, RZ, -0x1 ;  /* 0xffffffffff0f7424 */ /* 0x000fd400078e00ff */
[----:B------:R-:W-:Y:S05]  /*10dc0*/  WARPSYNC.COLLECTIVE R15, `(.L_x_10312) ;  /* 0x000000000f087348 */ /* 0x000fea0003c00000 */
[----:B------:R0:W1:Y:S02]  /*10dd0*/  SHFL.IDX P6, R14, R13, R12, R11 ;  /* 0x0000000c0d0e7389 */ /* 0x00006400000c000b */
[----:B01----:R-:W-:Y:S01]  /*10de0*/  ENDCOLLECTIVE ;  /* 0x000000000000791b */ /* 0x003fe20003800000 */
.L_x_10312:
[----:B------:R-:W-:Y:S02]  /*10df0*/  IMAD.MOV.U32 R13, RZ, RZ, R4 ;  /* 0x000000ffff0d7224 */ /* 0x000fe400078e0004 */
[----:B------:R-:W-:Y:S02]  /*10e00*/  IMAD.MOV.U32 R12, RZ, RZ, 0x1 ;  /* 0x00000001ff0c7424 */ /* 0x000fe400078e00ff */
[----:B------:R-:W-:-:S07]  /*10e10*/  IMAD.MOV.U32 R3, RZ, RZ, R14 ;  /* 0x000000ffff037224 */ /* 0x000fce00078e000e */
[----:B------:R-:W-:Y:S05]  /*10e20*/  WARPSYNC.COLLECTIVE R15, `(.L_x_10313) ;  /* 0x000000000f087348 */ /* 0x000fea0003c00000 */
[----:B------:R0:W1:Y:S02]  /*10e30*/  SHFL.IDX P6, R14, R13, R12, R11 ;  /* 0x0000000c0d0e7389 */ /* 0x00006400000c000b */
[----:B01----:R-:W-:Y:S01]  /*10e40*/  ENDCOLLECTIVE ;  /* 0x000000000000791b */ /* 0x003fe20003800000 */
.L_x_10313:
        /* <DEDUP_REMOVED lines=10> */
.L_x_10314:
[----:B------:R-:W-:Y:S01]  /*10ef0*/  @!PT LDS RZ, [RZ] ;  /* 0x00000000fffff984 */ /* 0x000fe20000000800 */
[----:B------:R-:W-:Y:S01]  /*10f00*/  @!PT LDS RZ, [RZ] ;  /* 0x00000000fffff984 */ /* 0x000fe20000000800 */
[----:B------:R-:W-:Y:S01]  /*10f10*/  @!PT LDS RZ, [RZ] ;  /* 0x00000000fffff984 */ /* 0x000fe20000000800 */
[----:B------:R-:W-:Y:S04]  /*10f20*/  @!P5 LDGSTS.E.BYPASS.LTC128B.128 [R26+0x22400], desc[UR36][R2.64], !P4 ;  /* 0x22400000021adfae */ /* 0x000fe8000e101d64 */
[----:B------:R-:W-:Y:S04]  /*10f30*/  @!P5 LDGSTS.E.BYPASS.LTC128B.128 [R26+0x26400], desc[UR36][R2.64+0x80], !P3 ;  /* 0x26400080021adfae */ /* 0x000fe8000d901d64 */
[----:B------:R-:W-:Y:S01]  /*10f40*/  @!P5 LDGSTS.E.BYPASS.LTC128B.128 [R26+0x2a400], desc[UR36][R2.64+0x100], !P2 ;  /* 0x2a400100021adfae */ /* 0x000fe2000d101d64 */
[----:B------:R-:W-:-:S03]  /*10f50*/  IMAD.MOV.U32 R13, RZ, RZ, R4 ;  /* 0x000000ffff0d7224 */ /* 0x000fc600078e0004 */
[----:B------:R0:W-:Y:S01]  /*10f60*/  @!P5 LDGSTS.E.BYPASS.LTC128B.128 [R26+0x2e400], desc[UR36][R2.64+0x180], !P1 ;  /* 0x2e400180021adfae */ /* 0x0001e2000c901d64 */
[----:B------:R-:W-:Y:S01]  /*10f70*/  IMAD.MOV.U32 R12, RZ, RZ, 0x2 ;  /* 0x00000002ff0c7424 */ /* 0x000fe200078e00ff */
[C---:B------:R-:W-:Y:S02]  /*10f80*/  LOP3.LUT P5, RZ, R23.reuse, 0x800, RZ, 0xc0, !PT ;  /* 0x0000080017ff7812 */ /* 0x040fe400078ac0ff */
[----:B------:R-:W-:Y:S01]  /*10f90*/  LOP3.LUT P6, RZ, R23, 0x1000, RZ, 0xc0, !PT ;  /* 0x0000100017ff7812 */ /* 0x000fe200078cc0ff */
[----:B0-----:R-:W-:-:S12]  /*10fa0*/  IMAD.MOV.U32 R2, RZ, RZ, R14 ;  /* 0x000000ffff027224 */ /* 0x001fd800078e000e */
[----:B------:R-:W-:-:S05]  /*10fb0*/  @!P6 LEA R2, P0, R6, R2, 0x1 ;  /* 0x000000020602e211 */ /* 0x000fca00078008ff */
[----:B------:R-:W-:-:S05]  /*10fc0*/  @!P6 IMAD.X R3, RZ, RZ, R5, P0 ;  /* 0x000000ffff03e224 */ /* 0x000fca00000e0605 */
[----:B------:R0:W-:Y:S04]  /*10fd0*/  @!P6 LDGSTS.E.BYPASS.LTC128B.128 [R26+0x22c00], desc[UR36][R2.64], !P4 ;  /* 0x22c00000021aefae */ /* 0x0001e8000e101d64 */
[----:B------:R0:W-:Y:S04]  /*10fe0*/  @!P6 LDGSTS.E.BYPASS.LTC128B.128 [R26+0x26c00], desc[UR36][R2.64+0x80], !P3 ;  /* 0x26c00080021aefae */ /* 0x0001e8000d901d64 */
[----:B------:R0:W-:Y:S04]  /*10ff0*/  @!P6 LDGSTS.E.BYPASS.LTC128B.128 [R26+0x2ac00], desc[UR36][R2.64+0x100], !P2 ;  /* 0x2ac00100021aefae */ /* 0x0001e8000d101d64 */
[----:B------:R0:W-:Y:S02]  /*11000*/  @!P6 LDGSTS.E.BYPASS.LTC128B.128 [R26+0x2ec00], desc[UR36][R2.64+0x180], !P1 ;  /* 0x2ec00180021aefae */ /* 0x0001e4000c901d64 */
[----:B0-----:R-:W-:Y:S05]  /*11010*/  WARPSYNC.COLLECTIVE R15, `(.L_x_10315) ;  /* 0x000000000f087348 */ /* 0x001fea0003c00000 */
[----:B------:R1:W2:Y:S02]  /*11020*/  SHFL.IDX P6, R14, R13, R12, R11 ;  /* 0x0000000c0d0e7389 */ /* 0x0002a400000c000b */
[----:B012---:R-:W-:Y:S01]  /*11030*/  ENDCOLLECTIVE ;  /* 0x000000000000791b */ /* 0x007fe20003800000 */
.L_x_10315:
[----:B------:R-:W-:Y:S02]  /*11040*/  IMAD.MOV.U32 R13, RZ, RZ, R0 ;  /* 0x000000ffff0d7224 */ /* 0x000fe400078e0000 */
[----:B------:R-:W-:-:S07]  /*11050*/  IMAD.MOV.U32 R5, RZ, RZ, R14 ;  /* 0x000000ffff057224 */ /* 0x000fce00078e000e */
[----:B------:R-:W-:Y:S05]  /*11060*/  WARPSYNC.COLLECTIVE R15, `(.L_x_10316) ;  /* 0x000000000f087348 */ /* 0x000fea0003c00000 */
[----:B------:R0:W1:Y:S02]  /*11070*/  SHFL.IDX P6, R14, R13, R12, R11 ;  /* 0x0000000c0d0e7389 */ /* 0x00006400000c000b */
[----:B01----:R-:W-:Y:S01]  /*11080*/  ENDCOLLECTIVE ;  /* 0x000000000000791b */ /* 0x003fe20003800000 */
.L_x_10316:
[----:B------:R-:W-:Y:S02]  /*11090*/  IMAD.MOV.U32 R13, RZ, RZ, R4 ;  /* 0x000000ffff0d7224 */ /* 0x000fe400078e0004 */
[----:B------:R-:W-:Y:S01]  /*110a0*/  IMAD.MOV.U32 R12, RZ, RZ, 0x3 ;  /* 0x00000003ff0c7424 */ /* 0x000fe200078e00ff */
[----:B------:R-:W-:-:S07]  /*110b0*/  MOV R2, R14 ;  /* 0x0000000e00027202 */ /* 0x000fce0000000f00 */
[----:B------:R-:W-:Y:S05]  /*110c0*/  WARPSYNC.COLLECTIVE R15, `(.L_x_10317) ;  /* 0x000000000f087348 */ /* 0x000fea0003c00000 */
[----:B------:R0:W1:Y:S02]  /*110d0*/  SHFL.IDX P6, R14, R13, R12, R11 ;  /* 0x0000000c0d0e7389 */ /* 0x00006400000c000b */
[----:B01----:R-:W-:Y:S01]  /*110e0*/  ENDCOLLECTIVE ;  /* 0x000000000000791b */ /* 0x003fe20003800000 */
.L_x_10317:
[----:B------:R-:W-:-:S05]  /*110f0*/  @!P5 LEA R2, P0, R6, R2, 0x1 ;  /* 0x000000020602d211 */ /* 0x000fca00078008ff */
[----:B------:R-:W-:-:S05]  /*11100*/  @!P5 IMAD.X R3, RZ, RZ, R5, P0 ;  /* 0x000000ffff03d224 */ /* 0x000fca00000e0605 */
[----:B------:R-:W-:Y:S01]  /*11110*/  @!PT LDS RZ, [RZ] ;  /* 0x00000000fffff984 */ /* 0x000fe20000000800 */
[----:B------:R-:W-:Y:S01]  /*11120*/  @!PT LDS RZ, [RZ] ;  /* 0x00000000fffff984 */ /* 0x000fe20000000800 */
[----:B------:R-:W-:Y:S01]  /*11130*/  @!PT LDS RZ, [RZ] ;  /* 0x00000000fffff984 */ /* 0x000fe20000000800 */
[----:B------:R0:W-:Y:S01]  /*11140*/  @!P5 LDGSTS.E.BYPASS.LTC128B.128 [R26+0x23400], desc[UR36][R2.64], !P4 ;  /* 0x23400000021adfae */ /* 0x0001e2000e101d64 */
[----:B------:R-:W-:-:S03]  /*11150*/  IMAD.MOV.U32 R13, RZ, RZ, R0 ;  /* 0x000000ffff0d7224 */ /* 0x000fc600078e0000 */
[----:B------:R0:W-:Y:S04]  /*11160*/  @!P5 LDGSTS.E.BYPASS.LTC128B.128 [R26+0x27400], desc[UR36][R2.64+0x80], !P3 ;  /* 0x27400080021adfae */ /* 0x0001e8000d901d64 */
[----:B------:R0:W-:Y:S01]  /*11170*/  @!P5 LDGSTS.E.BYPASS.LTC128B.128 [R26+0x2b400], desc[UR36][R2.64+0x100], !P2 ;  /* 0x2b400100021adfae */ /* 0x0001e2000d101d64 */
[----:B------:R-:W-:-:S03]  /*11180*/  IMAD.MOV.U32 R5, RZ, RZ, R14 ;  /* 0x000000ffff057224 */ /* 0x000fc600078e000e */
[----:B------:R0:W-:Y:S01]  /*11190*/  @!P5 LDGSTS.E.BYPASS.LTC128B.128 [R26+0x2f400], desc[UR36][R2.64+0x180], !P1 ;  /* 0x2f400180021adfae */ /* 0x0001e2000c901d64 */
[----:B------:R-:W-:-:S13]  /*111a0*/  LOP3.LUT P5, RZ, R23, 0x100, RZ, 0xc0, !PT ;  /* 0x0000010017ff7812 */ /* 0x000fda00078ac0ff */
[----:B0-----:R-:W-:Y:S05]  /*111b0*/  WARPSYNC.COLLECTIVE R15, `(.L_x_10318) ;  /* 0x000000000f087348 */ /* 0x001fea0003c00000 */
[----:B------:R1:W2:Y:S02]  /*111c0*/  SHFL.IDX P6, R14, R13, R12, R11 ;  /* 0x0000000c0d0e7389 */ /* 0x0002a400000c000b */
[----:B012---:R-:W-:Y:S01]  /*111d0*/  ENDCOLLECTIVE ;  /* 0x000000000000791b */ /* 0x007fe20003800000 */
.L_x_10318:
[----:B------:R-:W-:Y:S02]  /*111e0*/  IMAD.MOV.U32 R13, RZ, RZ, R4 ;  /* 0x000000ffff0d7224 */ /* 0x000fe400078e0004 */
[----:B------:R-:W-:Y:S01]  /*111f0*/  IMAD.MOV.U32 R12, RZ, RZ, 0x4 ;  /* 0x00000004ff0c7424 */ /* 0x000fe200078e00ff */
[----:B------:R-:W-:Y:S01]  /*11200*/  LOP3.LUT P6, RZ, R23, 0x200, RZ, 0xc0, !PT ;  /* 0x0000020017ff7812 */ /* 0x000fe200078cc0ff */
[----:B------:R-:W-:-:S12]  /*11210*/  IMAD.MOV.U32 R2, RZ, RZ, R14 ;  /* 0x000000ffff027224 */ /* 0x000fd800078e000e */
[----:B------:R-:W-:-:S05]  /*11220*/  @!P6 LEA R2, P0, R6, R2, 0x1 ;  /* 0x000000020602e211 */ /* 0x000fca00078008ff */
[----:B------:R-:W-:-:S05]  /*11230*/  @!P6 IMAD.X R3, RZ, RZ, R5, P0 ;  /* 0x000000ffff03e224 */ /* 0x000fca00000e0605 */
        /* <DEDUP_REMOVED lines=10> */
.L_x_10319:
[----:B------:R-:W-:Y:S02]  /*112e0*/  IMAD.MOV.U32 R13, RZ, RZ, R0 ;  /* 0x000000ffff0d7224 */ /* 0x000fe400078e0000 */
[----:B------:R-:W-:-:S07]  /*112f0*/  IMAD.MOV.U32 R5, RZ, RZ, R14 ;  /* 0x000000ffff057224 */ /* 0x000fce00078e000e */
[----:B------:R-:W-:Y:S05]  /*11300*/  WARPSYNC.COLLECTIVE R15, `(.L_x_10320) ;  /* 0x000000000f087348 */ /* 0x000fea0003c00000 */
[----:B------:R0:W1:Y:S02]  /*11310*/  SHFL.IDX P6, R14, R13, R12, R11 ;  /* 0x0000000c0d0e7389 */ /* 0x00006400000c000b */
[----:B01----:R-:W-:Y:S01]  /*11320*/  ENDCOLLECTIVE ;  /* 0x000000000000791b */ /* 0x003fe20003800000 */
.L_x_10320:
[----:B------:R-:W-:Y:S02]  /*11330*/  IMAD.MOV.U32 R13, RZ, RZ, R4 ;  /* 0x000000ffff0d7224 */ /* 0x000fe400078e0004 */
[----:B------:R-:W-:Y:S02]  /*11340*/  IMAD.MOV.U32 R12, RZ, RZ, 0x5 ;  /* 0x00000005ff0c7424 */ /* 0x000fe400078e00ff */
[----:B------:R-:W-:-:S07]  /*11350*/  IMAD.MOV.U32 R2, RZ, RZ, R14 ;  /* 0x000000ffff027224 */ /* 0x000fce00078e000e */
[----:B------:R-:W-:Y:S05]  /*11360*/  WARPSYNC.COLLECTIVE R15, `(.L_x_10321) ;  /* 0x000000000f087348 */ /* 0x000fea0003c00000 */
[----:B------:R0:W1:Y:S02]  /*11370*/  SHFL.IDX P6, R14, R13, R12, R11 ;  /* 0x0000000c0d0e7389 */ /* 0x00006400000c000b */
[----:B01----:R-:W-:Y:S01]  /*11380*/  ENDCOLLECTIVE ;  /* 0x000000000000791b */ /* 0x003fe20003800000 */
.L_x_10321:
[----:B------:R-:W-:-:S05]  /*11390*/  @!P5 LEA R2, P0, R6, R2, 0x1 ;  /* 0x000000020602d211 */ /* 0x000fca00078008ff */
[----:B------:R-:W-:-:S05]  /*113a0*/  @!P5 IMAD.X R3, RZ, RZ, R5, P0 ;  /* 0x000000ffff03d224 */ /* 0x000fca00000e0605 */
[----:B------:R-:W-:Y:S01]  /*113b0*/  @!PT LDS RZ, [RZ] ;  /* 0x00000000fffff984 */ /* 0x000fe20000000800 */
[----:B------:R-:W-:Y:S01]  /*113c0*/  @!PT LDS RZ, [RZ] ;  /* 0x00000000fffff984 */ /* 0x000fe20000000800 */
[----:B------:R-:W-:Y:S01]  /*113d0*/  @!PT LDS RZ, [RZ] ;  /* 0x00000000fffff984 */ /* 0x000fe20000000800 */
[----:B------:R0:W-:Y:S01]  /*113e0*/  @!P5 LDGSTS.E.BYPASS.LTC128B.128 [R26+0x24400], desc[UR36][R2.64], !P4 ;  /* 0x24400000021adfae */ /* 0x0001e2000e101d64 */
[----:B------:R-:W-:-:S03]  /*113f0*/  MOV R13, R0 ;  /* 0x00000000000d7202 */ /* 0x000fc60000000f00 */
        /* <DEDUP_REMOVED lines=8> */
.L_x_10322:
        /* <DEDUP_REMOVED lines=16> */
.L_x_10323:
[----:B------:R-:W-:Y:S02]  /*11580*/  IMAD.MOV.U32 R13, RZ, RZ, R0 ;  /* 0x000000ffff0d7224 */ /* 0x000fe400078e0000 */
[----:B------:R-:W-:-:S07]  /*11590*/  IMAD.MOV.U32 R5, RZ, RZ, R14 ;  /* 0x000000ffff057224 */ /* 0x000fce00078e000e */
[----:B------:R-:W-:Y:S05]  /*115a0*/  WARPSYNC.COLLECTIVE R15, `(.L_x_10324) ;  /* 0x000000000f087348 */ /* 0x000fea0003c00000 */
[----:B------:R0:W1:Y:S02]  /*115b0*/  SHFL.IDX P6, R14, R13, R12, R11 ;  /* 0x0000000c0d0e7389 */ /* 0x00006400000c000b */
[----:B01----:R-:W-:Y:S01]  /*115c0*/  ENDCOLLECTIVE ;  /* 0x000000000000791b */ /* 0x003fe20003800000 */
.L_x_10324:
[----:B------:R-:W-:Y:S02]  /*115d0*/  IMAD.MOV.U32 R13, RZ, RZ, R4 ;  /* 0x000000ffff0d7224 */ /* 0x000fe400078e0004 */
[----:B------:R-:W-:Y:S02]  /*115e0*/  IMAD.MOV.U32 R12, RZ, RZ, 0x7 ;  /* 0x00000007ff0c7424 */ /* 0x000fe400078e00ff */
[----:B------:R-:W-:-:S07]  /*115f0*/  IMAD.MOV.U32 R2, RZ, RZ, R14 ;  /* 0x000000ffff027224 */ /* 0x000fce00078e000e */
[----:B------:R-:W-:Y:S05]  /*11600*/  WARPSYNC.COLLECTIVE R15, `(.L_x_10325) ;  /* 0x000000000f087348 */ /* 0x000fea0003c00000 */
[----:B------:R0:W1:Y:S02]  /*11610*/  SHFL.IDX P6, R14, R13, R12, R11 ;  /* 0x0000000c0d0e7389 */ /* 0x00006400000c000b */
[----:B01----:R-:W-:Y:S01]  /*11620*/  ENDCOLLECTIVE ;  /* 0x000000000000791b */ /* 0x003fe20003800000 */
.L_x_10325:
        /* <DEDUP_REMOVED lines=10> */
[----:B------:R0:W-:Y:S04]  /*116d0*/  @!P5 LDGSTS.E.BYPASS.LTC128B.128 [R26+0x31400], desc[UR36][R2.64+0x180], !P1 ;  /* 0x31400180021adfae */ /* 0x0001e8000c901d64 */
[----:B0-----:R-:W-:Y:S05]  /*116e0*/  WARPSYNC.COLLECTIVE R15, `(.L_x_10326) ;  /* 0x000000000f087348 */ /* 0x001fea0003c00000 */
[----:B------:R1:W2:Y:S02]  /*116f0*/  SHFL.IDX P6, R14, R13, R12, R11 ;  /* 0x0000000c0d0e7389 */ /* 0x0002a400000c000b */
[----:B012---:R-:W-:Y:S01]  /*11700*/  ENDCOLLECTIVE ;  /* 0x000000000000791b */ /* 0x007fe20003800000 */
.L_x_10326:
[----:B------:R-:W-:Y:S05]  /*11710*/  BRA `(.L_x_10327) ;  /* 0xffffffb400dc7947 */ /* 0x000fea000383ffff */
.L_x_10222:
[----:B0-----:R0:W2:Y:S02]  /*11720*/  SYNCS.PHASECHK.TRANS64.TRYWAIT P0, [R22+URZ+0x32420], R3 ;  /* 0x03242003160075a7 */ /* 0x0010a4000800017f */
[----:B--2---:R-:W-:Y:S05]  /*11730*/  @!P0 NANOSLEEP.SYNCS 0x989680 ;  /* 0x009896800000895d */ /* 0x004fea0003900000 */
[----:B------:R-:W2:Y:S02]  /*11740*/  @!P0 SYNCS.PHASECHK.TRANS64 P0, [R22+URZ+0x32420], R3 ;  /* 0x03242003160085a7 */ /* 0x000ea4000800007f */
[----:B--2---:R-:W-:Y:S05]  /*11750*/  @!P0 BRA `(.L_x_10222) ;  /* 0xfffffffc00f08947 */ /* 0x004fea000383ffff */
[----:B------:R-:W-:Y:S05]  /*11760*/  BRA `(.L_x_10328) ;  /* 0xffffffb8004c7947 */ /* 0x000fea000383ffff */
.L_x_10225:
[----:B--2---:R2:W3:Y:S02]  /*11770*/  SYNCS.PHASECHK.TRANS64.TRYWAIT P0, [R25+URZ+0x32460], R0 ;  /* 0x03246000190075a7 */ /* 0x0044e4000800017f */
[----:B---3--:R-:W-:Y:S05]  /*11780*/  @!P0 NANOSLEEP.SYNCS 0x989680 ;  /* 0x009896800000895d */ /* 0x008fea0003900000 */
[----:B------:R-:W3:Y:S02]  /*11790*/  @!P0 SYNCS.PHASECHK.TRANS64 P0, [R25+URZ+0x32460], R0 ;  /* 0x03246000190085a7 */ /* 0x000ee4000800007f */
[----:B---3--:R-:W-:Y:S05]  /*117a0*/  @!P0 BRA `(.L_x_10225) ;  /* 0xfffffffc00f08947 */ /* 0x008fea000383ffff */
[----:B------:R-:W-:Y:S05]  /*117b0*/  BRA `(.L_x_10329) ;  /* 0xffffffb800587947 */ /* 0x000fea000383ffff */
.L_x_10226:
        /* <DEDUP_REMOVED lines=8> */
.L_x_10331:
[----:B------:R-:W-:Y:S05]  /*11840*/  BSYNC B0 ;  /* 0x0000000000007941 */ /* 0x000fea0003800000 */
.L_x_10330:
[----:B------:R-:W0:Y:S01]  /*11850*/  S2R R8, SR_TID.X ;  /* 0x0000000000087919 */ /* 0x000e220000002100 */
[----:B------:R-:W-:Y:S01]  /*11860*/  IMAD.MOV.U32 R13, RZ, RZ, R5 ;  /* 0x000000ffff0d7224 */ /* 0x000fe200078e0005 */
[----:B------:R-:W-:Y:S01]  /*11870*/  MOV R3, R14 ;  /* 0x0000000e00037202 */ /* 0x000fe20000000f00 */
[----:B------:R-:W-:Y:S01]  /*11880*/  IMAD.MOV.U32 R12, RZ, RZ, RZ ;  /* 0x000000ffff0c7224 */ /* 0x000fe200078e00ff */
[C---:B------:R-:W-:Y:S01]  /*11890*/  LOP3.LUT P2, RZ, R7.reuse, 0x2, RZ, 0xc0, !PT ;  /* 0x0000000207ff7812 */ /* 0x040fe2000784c0ff */
[----:B------:R-:W-:Y:S01]  /*118a0*/  IMAD.MOV.U32 R11, RZ, RZ, 0x181f ;  /* 0x0000181fff0b7424 */ /* 0x000fe200078e00ff */
[----:B------:R-:W-:Y:S01]  /*118b0*/  LOP3.LUT P1, RZ, R7, 0x4, RZ, 0xc0, !PT ;  /* 0x0000000407ff7812 */ /* 0x000fe2000782c0ff */
[----:B------:R-:W-:Y:S02]  /*118c0*/  IMAD.MOV.U32 R15, RZ, RZ, -0x1 ;  /* 0xffffffffff0f7424 */ /* 0x000fe400078e00ff */
[----:B------:R-:W-:Y:S01]  /*118d0*/  IMAD R4, R4, 0x2, R22 ;  /* 0x0000000204047824 */ /* 0x000fe200078e0216 */
[----:B------:R-:W-:-:S13]  /*118e0*/  ISETP.LT.OR P3, PT, R31, 0x1, !P1 ;  /* 0x000000011f00780c */ /* 0x000fda0004f61670 */
[----:B0-----:R-:W-:Y:S05]  /*118f0*/  WARPSYNC.COLLECTIVE R15, `(.L_x_10332) ;  /* 0x000000000f087348 */ /* 0x001fea0003c00000 */
[----:B------:R1:W2:Y:S02]  /*11900*/  SHFL.IDX P6, R14, R13, R12, R11 ;  /* 0x0000000c0d0e7389 */ /* 0x0002a400000c000b */
[----:B012---:R-:W-:Y:S01]  /*11910*/  ENDCOLLECTIVE ;  /* 0x000000000000791b */ /* 0x007fe20003800000 */
.L_x_10332:
        /* <DEDUP_REMOVED lines=9> */
.L_x_10333:
        /* <DEDUP_REMOVED lines=17> */
.L_x_10334:
[----:B------:R-:W-:Y:S02]  /*11ac0*/  IMAD.MOV.U32 R13, RZ, RZ, R6 ;  /* 0x000000ffff0d7224 */ /* 0x000fe400078e0006 */
[----:B------:R-:W-:Y:S01]  /*11ad0*/  IMAD.MOV.U32 R12, RZ, RZ, 0x2 ;  /* 0x00000002ff0c7424 */ /* 0x000fe200078e00ff */
[----:B------:R-:W-:-:S13]  /*11ae0*/  IADD3 R2, P3, R14, R0, RZ ;  /* 0x000000000e027210 */ /* 0x000fda0007f7e0ff */
[----:B------:R-:W-:Y:S05]  /*11af0*/  WARPSYNC.COLLECTIVE R15, `(.L_x_10335) ;  /* 0x000000000f087348 */ /* 0x000fea0003c00000 */
[----:B------:R0:W1:Y:S02]  /*11b00*/  SHFL.IDX P6, R14, R13, R12, R11 ;  /* 0x0000000c0d0e7389 */ /* 0x00006400000c000b */
[----:B01----:R-:W-:Y:S01]  /*11b10*/  ENDCOLLECTIVE ;  /* 0x000000000000791b */ /* 0x003fe20003800000 */
.L_x_10335:
        /* <DEDUP_REMOVED lines=17> */
.L_x_10336:
[----:B------:R-:W-:Y:S02]  /*11c30*/  IMAD.MOV.U32 R13, RZ, RZ, R6 ;  /* 0x000000ffff0d7224 */ /* 0x000fe400078e0006 */
[----:B------:R-:W-:Y:S01]  /*11c40*/  IMAD.MOV.U32 R12, RZ, RZ, 0x3 ;  /* 0x00000003ff0c7424 */ /* 0x000fe200078e00ff */
[----:B------:R-:W-:-:S13]  /*11c50*/  IADD3 R2, P3, R14, R0, RZ ;  /* 0x000000000e027210 */ /* 0x000fda0007f7e0ff */
[----:B------:R-:W-:Y:S05]  /*11c60*/  WARPSYNC.COLLECTIVE R15, `(.L_x_10337) ;  /* 0x000000000f087348 */ /* 0x000fea0003c00000 */
[----:B------:R0:W1:Y:S02]  /*11c70*/  SHFL.IDX P6, R14, R13, R12, R11 ;  /* 0x0000000c0d0e7389 */ /* 0x00006400000c000b */
[----:B01----:R-:W-:Y:S01]  /*11c80*/  ENDCOLLECTIVE ;  /* 0x000000000000791b */ /* 0x003fe20003800000 */
.L_x_10337:
        /* <DEDUP_REMOVED lines=17> */
.L_x_10338:
[----:B------:R-:W-:Y:S02]  /*11da0*/  IMAD.MOV.U32 R13, RZ, RZ, R6 ;  /* 0x000000ffff0d7224 */ /* 0x000fe400078e0006 */
[----:B------:R-:W-:Y:S01]  /*11db0*/  IMAD.MOV.U32 R12, RZ, RZ, 0x4 ;  /* 0x00000004ff0c7424 */ /* 0x000fe200078e00ff */
[----:B------:R-:W-:-:S13]  /*11dc0*/  IADD3 R2, P3, R14, R0, RZ ;  /* 0x000000000e027210 */ /* 0x000fda0007f7e0ff */
[----:B------:R-:W-:Y:S05]  /*11dd0*/  WARPSYNC.COLLECTIVE R15, `(.L_x_10339) ;  /* 0x000000000f087348 */ /* 0x000fea0003c00000 */
[----:B------:R0:W1:Y:S02]  /*11de0*/  SHFL.IDX P6, R14, R13, R12, R11 ;  /* 0x0000000c0d0e7389 */ /* 0x00006400000c000b */
[----:B01----:R-:W-:Y:S01]  /*11df0*/  ENDCOLLECTIVE ;  /* 0x000000000000791b */ /* 0x003fe20003800000 */
.L_x_10339:
        /* <DEDUP_REMOVED lines=17> */
.L_x_10340:
[----:B------:R-:W-:Y:S02]  /*11f10*/  IMAD.MOV.U32 R13, RZ, RZ, R6 ;  /* 0x000000ffff0d7224 */ /* 0x000fe400078e0006 */
[----:B------:R-:W-:Y:S01]  /*11f20*/  IMAD.MOV.U32 R12, RZ, RZ, 0x5 ;  /* 0x00000005ff0c7424 */ /* 0x000fe200078e00ff */
[----:B------:R-:W-:-:S13]  /*11f30*/  IADD3 R2, P3, R14, R0, RZ ;  /* 0x000000000e027210 */ /* 0x000fda0007f7e0ff */
[----:B------:R-:W-:Y:S05]  /*11f40*/  WARPSYNC.COLLECTIVE R15, `(.L_x_10341) ;  /* 0x000000000f087348 */ /* 0x000fea0003c00000 */
[----:B------:R0:W1:Y:S02]  /*11f50*/  SHFL.IDX P6, R14, R13, R12, R11 ;  /* 0x0000000c0d0e7389 */ /* 0x00006400000c000b */
[----:B01----:R-:W-:Y:S01]  /*11f60*/  ENDCOLLECTIVE ;  /* 0x000000000000791b */ /* 0x003fe20003800000 */
.L_x_10341:
        /* <DEDUP_REMOVED lines=12> */
.L_x_10342:
        /* <DEDUP_REMOVED lines=9> */
.L_x_10233:
[----:B0-----:R0:W1:Y:S02]  /*120c0*/  SYNCS.PHASECHK.TRANS64.TRYWAIT P0, [R10+URZ+0x32440], R20 ;  /* 0x032440140a0075a7 */ /* 0x001064000800017f */
[----:B-1----:R-:W-:Y:S05]  /*120d0*/  @!P0 NANOSLEEP.SYNCS 0x989680 ;  /* 0x009896800000895d */ /* 0x002fea0003900000 */
[----:B------:R-:W1:Y:S02]  /*120e0*/  @!P0 SYNCS.PHASECHK.TRANS64 P0, [R10+URZ+0x32440], R20 ;  /* 0x032440140a0085a7 */ /* 0x000e64000800007f */
[----:B-1----:R-:W-:Y:S05]  /*120f0*/  @!P0 BRA `(.L_x_10233) ;  /* 0xfffffffc00f08947 */ /* 0x002fea000383ffff */
[----:B------:R-:W-:Y:S05]  /*12100*/  BRA `(.L_x_10344) ;  /* 0xffffffb800e47947 */ /* 0x000fea000383ffff */
.L_x_10234:
        /* <DEDUP_REMOVED lines=8> */
.L_x_10346:
[----:B------:R-:W-:Y:S05]  /*12190*/  BSYNC B1 ;  /* 0x0000000000017941 */ /* 0x000fea0003800000 */
.L_x_10345:
        /* <DEDUP_REMOVED lines=9> */
.L_x_10347:
[----:B------:R-:W-:Y:S02]  /*12230*/  IMAD.MOV.U32 R13, RZ, RZ, R8 ;  /* 0x000000ffff0d7224 */ /* 0x000fe400078e0008 */
[----:B------:R-:W-:Y:S02]  /*12240*/  IMAD.MOV.U32 R12, RZ, RZ, 0x1 ;  /* 0x00000001ff0c7424 */ /* 0x000fe400078e00ff */
[----:B------:R-:W-:-:S07]  /*12250*/  IMAD.MOV.U32 R2, RZ, RZ, R14 ;  /* 0x000000ffff027224 */ /* 0x000fce00078e000e */
[----:B------:R-:W-:Y:S05]  /*12260*/  WARPSYNC.COLLECTIVE R15, `(.L_x_10348) ;  /* 0x000000000f087348 */ /* 0x000fea0003c00000 */
[----:B------:R0:W1:Y:S02]  /*12270*/  SHFL.IDX P6, R14, R13, R12, R11 ;  /* 0x0000000c0d0e7389 */ /* 0x00006400000c000b */
[----:B01----:R-:W-:Y:S01]  /*12280*/  ENDCOLLECTIVE ;  /* 0x000000000000791b */ /* 0x003fe20003800000 */
.L_x_10348:
        /* <DEDUP_REMOVED lines=11> */
.L_x_10349:
[----:B------:R-:W-:Y:S02]  /*12340*/  IMAD.MOV.U32 R13, RZ, RZ, R8 ;  /* 0x000000ffff0d7224 */ /* 0x000fe400078e0008 */
[----:B------:R-:W-:Y:S01]  /*12350*/  IMAD.MOV.U32 R12, RZ, RZ, 0x2 ;  /* 0x00000002ff0c7424 */ /* 0x000fe200078e00ff */
[----:B------:R-:W-:-:S07]  /*12360*/  MOV R2, R14 ;  /* 0x0000000e00027202 */ /* 0x000fce0000000f00 */
[----:B------:R-:W-:Y:S05]  /*12370*/  WARPSYNC.COLLECTIVE R15, `(.L_x_10350) ;  /* 0x000000000f087348 */ /* 0x000fea0003c00000 */
[----:B------:R0:W1:Y:S02]  /*12380*/  SHFL.IDX P6, R14, R13, R12, R11 ;  /* 0x0000000c0d0e7389 */ /* 0x00006400000c000b */
[----:B01----:R-:W-:Y:S01]  /*12390*/  ENDCOLLECTIVE ;  /* 0x000000000000791b */ /* 0x003fe20003800000 */
.L_x_10350:
        /* <DEDUP_REMOVED lines=11> */
.L_x_10351:
[----:B------:R-:W-:Y:S02]  /*12450*/  IMAD.MOV.U32 R13, RZ, RZ, R8 ;  /* 0x000000ffff0d7224 */ /* 0x000fe400078e0008 */
[----:B------:R-:W-:Y:S02]  /*12460*/  IMAD.MOV.U32 R12, RZ, RZ, 0x3 ;  /* 0x00000003ff0c7424 */ /* 0x000fe400078e00ff */
[----:B------:R-:W-:-:S07]  /*12470*/  IMAD.MOV.U32 R2, RZ, RZ, R14 ;  /* 0x000000ffff027224 */ /* 0x000fce00078e000e */
[----:B------:R-:W-:Y:S05]  /*12480*/  WARPSYNC.COLLECTIVE R15, `(.L_x_10352) ;  /* 0x000000000f087348 */ /* 0x000fea0003c00000 */
[----:B------:R0:W1:Y:S02]  /*12490*/  SHFL.IDX P6, R14, R13, R12, R11 ;  /* 0x0000000c0d0e7389 */ /* 0x00006400000c000b */
[----:B01----:R-:W-:Y:S01]  /*124a0*/  ENDCOLLECTIVE ;  /* 0x000000000000791b */ /* 0x003fe20003800000 */
.L_x_10352:
        /* <DEDUP_REMOVED lines=11> */
.L_x_10353:
[----:B------:R-:W-:Y:S02]  /*12560*/  IMAD.MOV.U32 R13, RZ, RZ, R8 ;  /* 0x000000ffff0d7224 */ /* 0x000fe400078e0008 */
[----:B------:R-:W-:Y:S02]  /*12570*/  IMAD.MOV.U32 R12, RZ, RZ, 0x4 ;  /* 0x00000004ff0c7424 */ /* 0x000fe400078e00ff */
[----:B------:R-:W-:-:S07]  /*12580*/  IMAD.MOV.U32 R2, RZ, RZ, R14 ;  /* 0x000000ffff027224 */ /* 0x000fce00078e000e */
[----:B------:R-:W-:Y:S05]  /*12590*/  WARPSYNC.COLLECTIVE R15, `(.L_x_10354) ;  /* 0x000000000f087348 */ /* 0x000fea0003c00000 */
[----:B------:R0:W1:Y:S02]  /*125a0*/  SHFL.IDX P6, R14, R13, R12, R11 ;  /* 0x0000000c0d0e7389 */ /* 0x00006400000c000b */
[----:B01----:R-:W-:Y:S01]  /*125b0*/  ENDCOLLECTIVE ;  /* 0x000000000000791b */ /* 0x003fe20003800000 */
.L_x_10354:
[----:B------:R-:W-:-:S05]  /*125c0*/  IADD3 R2, P0, R2, R0, RZ ;  /* 0x0000000002027210 */ /* 0x000fca0007f1e0ff */
[----:B------:R-:W-:-:S05]  /*125d0*/  IMAD.X R3, RZ, RZ, R3, P0 ;  /* 0x000000ffff037224 */ /* 0x000fca00000e0603 */
[----:B------:R-:W-:Y:S01]  /*125e0*/  @!PT LDS RZ, [RZ] ;  /* 0x00000000fffff984 */ /* 0x000fe20000000800 */
[----:B------:R-:W-:Y:S01]  /*125f0*/  @!PT LDS RZ, [RZ] ;  /* 0x00000000fffff984 */ /* 0x000fe20000000800 */
[----:B------:R-:W-:Y:S01]  /*12600*/  @!PT LDS RZ, [RZ] ;  /* 0x00000000fffff984 */ /* 0x000fe20000000800 */
[----:B------:R0:W-:Y:S01]  /*12610*/  LDGSTS.E.BYPASS.LTC128B.128 [R7+0x1dc00], desc[UR36][R2.64], !P1 ;  /* 0x1dc0000002077fae */ /* 0x0001e2000c901d64 */
[----:B------:R-:W-:Y:S01]  /*12620*/  IMAD.MOV.U32 R13, RZ, RZ, R6 ;  /* 0x000000ffff0d7224 */ /* 0x000fe200078e0006 */
[----:B0-----:R-:W-:-:S07]  /*12630*/  MOV R3, R14 ;  /* 0x0000000e00037202 */ /* 0x001fce0000000f00 */
[----:B------:R-:W-:Y:S05]  /*12640*/  WARPSYNC.COLLECTIVE R15, `(.L_x_10355) ;  /* 0x000000000f087348 */ /* 0x000fea0003c00000 */
[----:B------:R0:W1:Y:S02]  /*12650*/  SHFL.IDX P6, R14, R13, R12, R11 ;  /* 0x0000000c0d0e7389 */ /* 0x00006400000c000b */
[----:B01----:R-:W-:Y:S01]  /*12660*/  ENDCOLLECTIVE ;  /* 0x000000000000791b */ /* 0x003fe20003800000 */
.L_x_10355:
[----:B------:R-:W-:Y:S02]  /*12670*/  IMAD.MOV.U32 R13, RZ, RZ, R8 ;  /* 0x000000ffff0d7224 */ /* 0x000fe400078e0008 */
[----:B------:R-:W-:Y:S02]  /*12680*/  IMAD.MOV.U32 R12, RZ, RZ, 0x5 ;  /* 0x00000005ff0c7424 */ /* 0x000fe400078e00ff */
[----:B------:R-:W-:-:S07]  /*12690*/  IMAD.MOV.U32 R2, RZ, RZ, R14 ;  /* 0x000000ffff027224 */ /* 0x000fce00078e000e */
[----:B------:R-:W-:Y:S05]  /*126a0*/  WARPSYNC.COLLECTIVE R15, `(.L_x_10356) ;  /* 0x000000000f087348 */ /* 0x000fea0003c00000 */
[----:B------:R0:W1:Y:S02]  /*126b0*/  SHFL.IDX P6, R14, R13, R12, R11 ;  /* 0x0000000c0d0e7389 */ /* 0x00006400000c000b */
[----:B01----:R-:W-:Y:S01]  /*126c0*/  ENDCOLLECTIVE ;  /* 0x000000000000791b */ /* 0x003fe20003800000 */
.L_x_10356:
        /* <DEDUP_REMOVED lines=11> */
.L_x_10357:
[----:B------:R-:W-:Y:S05]  /*12780*/  BRA `(.L_x_10358) ;  /* 0xffffffb800147947 */ /* 0x000fea000383ffff */
.L_x_10239:
[----:B---3--:R3:W4:Y:S02]  /*12790*/  SYNCS.PHASECHK.TRANS64.TRYWAIT P0, [R10+URZ+0x32460], R20 ;  /* 0x032460140a0075a7 */ /* 0x008724000800017f */
[----:B----4-:R-:W-:Y:S05]  /*127a0*/  @!P0 NANOSLEEP.SYNCS 0x989680 ;  /* 0x009896800000895d */ /* 0x010fea0003900000 */
[----:B------:R-:W4:Y:S02]  /*127b0*/  @!P0 SYNCS.PHASECHK.TRANS64 P0, [R10+URZ+0x32460], R20 ;  /* 0x032460140a0085a7 */ /* 0x000f24000800007f */
[----:B----4-:R-:W-:Y:S05]  /*127c0*/  @!P0 BRA `(.L_x_10239) ;  /* 0xfffffffc00f08947 */ /* 0x010fea000383ffff */
[----:B------:R-:W-:Y:S05]  /*127d0*/  BRA `(.L_x_10359) ;  /* 0xffffffb800607947 */ /* 0x000fea000383ffff */
.L_x_10240:
        /* <DEDUP_REMOVED lines=8> */
.L_x_10361:
[----:B------:R-:W-:Y:S05]  /*12860*/  BSYNC B1 ;  /* 0x0000000000017941 */ /* 0x000fea0003800000 */
.L_x_10360:
        /* <DEDUP_REMOVED lines=9> */
.L_x_10362:
[----:B------:R-:W-:Y:S02]  /*12900*/  IMAD.MOV.U32 R13, RZ, RZ, R25 ;  /* 0x000000ffff0d7224 */ /* 0x000fe400078e0019 */
[----:B------:R-:W-:Y:S01]  /*12910*/  IMAD.MOV.U32 R12, RZ, RZ, 0x1 ;  /* 0x00000001ff0c7424 */ /* 0x000fe200078e00ff */
[----:B------:R-:W-:-:S13]  /*12920*/  IADD3 R2, P0, R14, R0, RZ ;  /* 0x000000000e027210 */ /* 0x000fda0007f1e0ff */
[----:B------:R-:W-:Y:S05]  /*12930*/  WARPSYNC.COLLECTIVE R15, `(.L_x_10363) ;  /* 0x000000000f087348 */ /* 0x000fea0003c00000 */
[----:B------:R0:W1:Y:S02]  /*12940*/  SHFL.IDX P6, R14, R13, R12, R11 ;  /* 0x0000000c0d0e7389 */ /* 0x00006400000c000b */
[----:B01----:R-:W-:Y:S01]  /*12950*/  ENDCOLLECTIVE ;  /* 0x000000000000791b */ /* 0x003fe20003800000 */
.L_x_10363:
        /* <DEDUP_REMOVED lines=13> */
.L_x_10364:
[----:B------:R-:W-:Y:S02]  /*12a30*/  IMAD.MOV.U32 R13, RZ, RZ, R25 ;  /* 0x000000ffff0d7224 */ /* 0x000fe400078e0019 */
[----:B------:R-:W-:Y:S01]  /*12a40*/  IMAD.MOV.U32 R12, RZ, RZ, 0x2 ;  /* 0x00000002ff0c7424 */ /* 0x000fe200078e00ff */
[----:B------:R-:W-:-:S13]  /*12a50*/  IADD3 R2, P0, R14, R0, RZ ;  /* 0x000000000e027210 */ /* 0x000fda0007f1e0ff */
[----:B------:R-:W-:Y:S05]  /*12a60*/  WARPSYNC.COLLECTIVE R15, `(.L_x_10365) ;  /* 0x000000000f087348 */ /* 0x000fea0003c00000 */
[----:B------:R0:W1:Y:S02]  /*12a70*/  SHFL.IDX P6, R14, R13, R12, R11 ;  /* 0x0000000c0d0e7389 */ /* 0x00006400000c000b */
[----:B01----:R-:W-:Y:S01]  /*12a80*/  ENDCOLLECTIVE ;  /* 0x000000000000791b */ /* 0x003fe20003800000 */
.L_x_10365:
        /* <DEDUP_REMOVED lines=13> */
.L_x_10366:
[----:B------:R-:W-:Y:S02]  /*12b60*/  IMAD.MOV.U32 R13, RZ, RZ, R25 ;  /* 0x000000ffff0d7224 */ /* 0x000fe400078e0019 */
[----:B------:R-:W-:Y:S02]  /*12b70*/  IMAD.MOV.U32 R12, RZ, RZ, 0x3 ;  /* 0x00000003ff0c7424 */ /* 0x000fe400078e00ff */
[----:B------:R-:W-:-:S07]  /*12b80*/  IMAD.MOV.U32 R8, RZ, RZ, R14 ;  /* 0x000000ffff087224 */ /* 0x000fce00078e000e */
[----:B------:R-:W-:Y:S05]  /*12b90*/  WARPSYNC.COLLECTIVE R15, `(.L_x_10367) ;  /* 0x000000000f087348 */ /* 0x000fea0003c00000 */
[----:B------:R0:W1:Y:S02]  /*12ba0*/  SHFL.IDX P6, R14, R13, R12, R11 ;  /* 0x0000000c0d0e7389 */ /* 0x00006400000c000b */
[----:B01----:R-:W-:Y:S01]  /*12bb0*/  ENDCOLLECTIVE ;  /* 0x000000000000791b */ /* 0x003fe20003800000 */
.L_x_10367:
        /* <DEDUP_REMOVED lines=9> */
[----:B------:R-:W-:-:S03]  /*12c50*/  MOV R5, R14 ;  /* 0x0000000e00057202 */ /* 0x000fc60000000f00 */
[----:B------:R0:W-:Y:S04]  /*12c60*/  LDGSTS.E.BYPASS.LTC128B.128 [R20+0xa400], desc[UR36][R2.64+0x180], !P1 ;  /* 0x0a40018002147fae */ /* 0x0001e8000c901d64 */
[----:B0-----:R-:W-:Y:S05]  /*12c70*/  WARPSYNC.COLLECTIVE R15, `(.L_x_10368) ;  /* 0x000000000f087348 */ /* 0x001fea0003c00000 */
[----:B------:R1:W2:Y:S02]  /*12c80*/  SHFL.IDX P6, R14, R13, R12, R11 ;  /* 0x0000000c0d0e7389 */ /* 0x0002a400000c000b */
[----:B012---:R-:W-:Y:S01]  /*12c90*/  ENDCOLLECTIVE ;  /* 0x000000000000791b */ /* 0x007fe20003800000 */
.L_x_10368:
[----:B------:R-:W-:Y:S02]  /*12ca0*/  IMAD.MOV.U32 R13, RZ, RZ, R25 ;  /* 0x000000ffff0d7224 */ /* 0x000fe400078e0019 */
[----:B------:R-:W-:Y:S01]  /*12cb0*/  IMAD.MOV.U32 R12, RZ, RZ, 0x4 ;  /* 0x00000004ff0c7424 */ /* 0x000fe200078e00ff */
[----:B------:R-:W-:-:S13]  /*12cc0*/  IADD3 R2, P0, R14, R0, RZ ;  /* 0x000000000e027210 */ /* 0x000fda0007f1e0ff */
[----:B------:R-:W-:Y:S05]  /*12cd0*/  WARPSYNC.COLLECTIVE R15, `(.L_x_10369) ;  /* 0x000000000f087348 */ /* 0x000fea0003c00000 */
[----:B------:R0:W1:Y:S02]  /*12ce0*/  SHFL.IDX P6, R14, R13, R12, R11 ;  /* 0x0000000c0d0e7389 */ /* 0x00006400000c000b */
[----:B01----:R-:W-:Y:S01]  /*12cf0*/  ENDCOLLECTIVE ;  /* 0x000000000000791b */ /* 0x003fe20003800000 */
.L_x_10369:
        /* <DEDUP_REMOVED lines=13> */
.L_x_10370:
[----:B------:R-:W-:Y:S02]  /*12dd0*/  IMAD.MOV.U32 R13, RZ, RZ, R25 ;  /* 0x000000ffff0d7224 */ /* 0x000fe400078e0019 */
[----:B------:R-:W-:Y:S01]  /*12de0*/  IMAD.MOV.U32 R12, RZ, RZ, 0x5 ;  /* 0x00000005ff0c7424 */ /* 0x000fe200078e00ff */
[----:B------:R-:W-:-:S13]  /*12df0*/  IADD3 R2, P0, R14, R0, RZ ;  /* 0x000000000e027210 */ /* 0x000fda0007f1e0ff */
[----:B------:R-:W-:Y:S05]  /*12e00*/  WARPSYNC.COLLECTIVE R15, `(.L_x_10371) ;  /* 0x000000000f087348 */ /* 0x000fea0003c00000 */
[----:B------:R0:W1:Y:S02]  /*12e10*/  SHFL.IDX P6, R14, R13, R12, R11 ;  /* 0x0000000c0d0e7389 */ /* 0x00006400000c000b */
[----:B01----:R-:W-:Y:S01]  /*12e20*/  ENDCOLLECTIVE ;  /* 0x000000000000791b */ /* 0x003fe20003800000 */
.L_x_10371:
        /* <DEDUP_REMOVED lines=13> */
.L_x_10372:
[----:B------:R-:W-:Y:S05]  /*12f00*/  BRA `(.L_x_10373) ;  /* 0xffffffb400a87947 */ /* 0x000fea000383ffff */
.L_x_10248:
        /* <DEDUP_REMOVED lines=8> */
.L_x_10375:
[----:B------:R-:W-:Y:S05]  /*12f90*/  BSYNC B0 ;  /* 0x0000000000007941 */ /* 0x000fea0003800000 */
.L_x_10374:
        /* <DEDUP_REMOVED lines=9> */
.L_x_10376:
        /* <DEDUP_REMOVED lines=18> */
.L_x_10377:
[----:B------:R-:W-:Y:S01]  /*13150*/  IMAD.MOV.U32 R12, RZ, RZ, 0x2 ;  /* 0x00000002ff0c7424 */ /* 0x000fe200078e00ff */
[----:B------:R-:W-:-:S05]  /*13160*/  SEL R7, R14, RZ, P1 ;  /* 0x000000ff0e077207 */ /* 0x000fca0000800000 */
[----:B------:R-:W-:-:S04]  /*13170*/  IMAD.IADD R6, R4, 0x1, R7 ;  /* 0x0000000104067824 */ /* 0x000fc800078e0207 */
[----:B------:R-:W-:-:S07]  /*13180*/  IMAD.MOV.U32 R13, RZ, RZ, R6 ;  /* 0x000000ffff0d7224 */ /* 0x000fce00078e0006 */
[----:B------:R-:W-:Y:S05]  /*13190*/  WARPSYNC.COLLECTIVE R15, `(.L_x_10378) ;  /* 0x000000000f087348 */ /* 0x000fea0003c00000 */
[----:B------:R0:W1:Y:S02]  /*131a0*/  SHFL.UP P6, R14, R13, R12, R11 ;  /* 0x0400000c0d0e7389 */ /* 0x00006400000c000b */
[----:B01----:R-:W-:Y:S01]  /*131b0*/  ENDCOLLECTIVE ;  /* 0x000000000000791b */ /* 0x003fe20003800000 */
.L_x_10378:
[----:B------:R-:W-:Y:S02]  /*131c0*/  MOV R12, 0x4 ;  /* 0x00000004000c7802 */ /* 0x000fe40000000f00 */
[----:B------:R-:W-:-:S05]  /*131d0*/  SEL R7, R14, RZ, P2 ;  /* 0x000000ff0e077207 */ /* 0x000fca0001000000 */
[----:B------:R-:W-:-:S04]  /*131e0*/  IMAD.IADD R7, R6, 0x1, R7 ;  /* 0x0000000106077824 */ /* 0x000fc800078e0207 */
[----:B------:R-:W-:-:S07]  /*131f0*/  IMAD.MOV.U32 R13, RZ, RZ, R7 ;  /* 0x000000ffff0d7224 */ /* 0x000fce00078e0007 */
[----:B------:R-:W-:Y:S05]  /*13200*/  WARPSYNC.COLLECTIVE R15, `(.L_x_10379) ;  /* 0x000000000f087348 */ /* 0x000fea0003c00000 */
[----:B------:R0:W1:Y:S02]  /*13210*/  SHFL.UP P6, R14, R13, R12, R11 ;  /* 0x0400000c0d0e7389 */ /* 0x00006400000c000b */
[----:B01----:R-:W-:Y:S01]  /*13220*/  ENDCOLLECTIVE ;  /* 0x000000000000791b */ /* 0x003fe20003800000 */
.L_x_10379:
[----:B------:R-:W-:Y:S01]  /*13230*/  IMAD.MOV.U32 R12, RZ, RZ, 0x8 ;  /* 0x00000008ff0c7424 */ /* 0x000fe200078e00ff */
[----:B------:R-:W-:-:S05]  /*13240*/  SEL R2, R14, RZ, P3 ;  /* 0x000000ff0e027207 */ /* 0x000fca0001800000 */
[----:B------:R-:W-:-:S04]  /*13250*/  IMAD.IADD R2, R7, 0x1, R2 ;  /* 0x0000000107027824 */ /* 0x000fc800078e0202 */
[----:B------:R-:W-:-:S07]  /*13260*/  IMAD.MOV.U32 R13, RZ, RZ, R2 ;  /* 0x000000ffff0d7224 */ /* 0x000fce00078e0002 */
[----:B------:R-:W-:Y:S05]  /*13270*/  WARPSYNC.COLLECTIVE R15, `(.L_x_10380) ;  /* 0x000000000f087348 */ /* 0x000fea0003c00000 */
[----:B------:R0:W1:Y:S02]  /*13280*/  SHFL.UP P6, R14, R13, R12, R11 ;  /* 0x0400000c0d0e7389 */ /* 0x00006400000c000b */
[----:B01----:R-:W-:Y:S01]  /*13290*/  ENDCOLLECTIVE ;  /* 0x000000000000791b */ /* 0x003fe20003800000 */
.L_x_10380:
[----:B------:R-:W-:Y:S01]  /*132a0*/  IMAD.MOV.U32 R12, RZ, RZ, 0x10 ;  /* 0x00000010ff0c7424 */ /* 0x000fe200078e00ff */
[----:B------:R-:W-:-:S05]  /*132b0*/  SEL R3, R14, RZ, P4 ;  /* 0x000000ff0e037207 */ /* 0x000fca0002000000 */
[----:B------:R-:W-:-:S04]  /*132c0*/  IMAD.IADD R3, R2, 0x1, R3 ;  /* 0x0000000102037824 */ /* 0x000fc800078e0203 */
[----:B------:R-:W-:-:S07]  /*132d0*/  IMAD.MOV.U32 R13, RZ, RZ, R3 ;  /* 0x000000ffff0d7224 */ /* 0x000fce00078e0003 */
[----:B------:R-:W-:Y:S05]  /*132e0*/  WARPSYNC.COLLECTIVE R15, `(.L_x_10381) ;  /* 0x000000000f087348 */ /* 0x000fea0003c00000 */
[----:B------:R0:W1:Y:S02]  /*132f0*/  SHFL.UP P6, R14, R13, R12, R11 ;  /* 0x0400000c0d0e7389 */ /* 0x00006400000c000b */
[----:B01----:R-:W-:Y:S01]  /*13300*/  ENDCOLLECTIVE ;  /* 0x000000000000791b */ /* 0x003fe20003800000 */
.L_x_10381:
        /* <DEDUP_REMOVED lines=8> */
.L_x_10382:
[----:B------:R-:W-:Y:S05]  /*13390*/  BRA `(.L_x_10383) ;  /* 0xffffffb800007947 */ /* 0x000fea000383ffff */
.L_x_10253:
[----:B------:R-:W-:Y:S01]  /*133a0*/  BSSY B0, `(.L_x_10384) ;  /* 0x0000008000007945 */ /* 0x000fe20003800000 */
[----:B-----5:R-:W-:Y:S02]  /*133b0*/  IMAD.MOV.U32 R13, RZ, RZ, R4 ;  /* 0x000000ffff0d7224 */ /* 0x020fe400078e0004 */
[----:B------:R-:W-:Y:S02]  /*133c0*/  IMAD.MOV.U32 R12, RZ, RZ, 0x1 ;  /* 0x00000001ff0c7424 */ /* 0x000fe400078e00ff */
[----:B------:R-:W-:Y:S02]  /*133d0*/  IMAD.MOV.U32 R11, RZ, RZ, RZ ;  /* 0x000000ffff0b7224 */ /* 0x000fe400078e00ff */
[----:B------:R-:W-:-:S07]  /*133e0*/  IMAD.MOV.U32 R15, RZ, RZ, -0x1 ;  /* 0xffffffffff0f7424 */ /* 0x000fce00078e00ff */
[----:B0123--:R-:W-:Y:S05]  /*133f0*/  WARPSYNC.COLLECTIVE R15, `(.L_x_10385) ;  /* 0x000000000f087348 */ /* 0x00ffea0003c00000 */
[----:B------:R4:W0:Y:S02]  /*13400*/  SHFL.UP P6, R14, R13, R12, R11 ;  /* 0x0400000c0d0e7389 */ /* 0x00082400000c000b */
[----:B01234-:R-:W-:Y:S01]  /*13410*/  ENDCOLLECTIVE ;  /* 0x000000000000791b */ /* 0x01ffe20003800000 */
.L_x_10385:
[----:B------:R-:W-:Y:S05]  /*13420*/  BSYNC B0 ;  /* 0x0000000000007941 */ /* 0x000fea0003800000 */
.L_x_10384:
        /* <DEDUP_REMOVED lines=8> */
.L_x_10386:
[----:B------:R-:W-:Y:S01]  /*134b0*/  IMAD.MOV.U32 R12, RZ, RZ, 0x4 ;  /* 0x00000004ff0c7424 */ /* 0x000fe200078e00ff */
[----:B------:R-:W-:-:S05]  /*134c0*/  SEL R0, R14, RZ, P2 ;  /* 0x000000ff0e007207 */ /* 0x000fca0001000000 */
[----:B------:R-:W-:-:S04]  /*134d0*/  IMAD.IADD R0, R13, 0x1, R0 ;  /* 0x000000010d007824 */ /* 0x000fc800078e0200 */
[----:B------:R-:W-:-:S07]  /*134e0*/  IMAD.MOV.U32 R13, RZ, RZ, R0 ;  /* 0x000000ffff0d7224 */ /* 0x000fce00078e0000 */
[----:B------:R-:W-:Y:S05]  /*134f0*/  WARPSYNC.COLLECTIVE R15, `(.L_x_10387) ;  /* 0x000000000f087348 */ /* 0x000fea0003c00000 */
[----:B------:R0:W1:Y:S02]  /*13500*/  SHFL.UP P6, R14, R13, R12, R11 ;  /* 0x0400000c0d0e7389 */ /* 0x00006400000c000b */
[----:B01----:R-:W-:Y:S01]  /*13510*/  ENDCOLLECTIVE ;  /* 0x000000000000791b */ /* 0x003fe20003800000 */
.L_x_10387:
[----:B------:R-:W-:Y:S01]  /*13520*/  IMAD.MOV.U32 R12, RZ, RZ, 0x8 ;  /* 0x00000008ff0c7424 */ /* 0x000fe200078e00ff */
[----:B------:R-:W-:-:S05]  /*13530*/  SEL R3, R14, RZ, P3 ;  /* 0x000000ff0e037207 */ /* 0x000fca0001800000 */
[----:B------:R-:W-:-:S04]  /*13540*/  IMAD.IADD R2, R0, 0x1, R3 ;  /* 0x0000000100027824 */ /* 0x000fc800078e0203 */
[----:B------:R-:W-:-:S07]  /*13550*/  IMAD.MOV.U32 R13, RZ, RZ, R2 ;  /* 0x000000ffff0d7224 */ /* 0x000fce00078e0002 */
[----:B------:R-:W-:Y:S05]  /*13560*/  WARPSYNC.COLLECTIVE R15, `(.L_x_10388) ;  /* 0x000000000f087348 */ /* 0x000fea0003c00000 */
[----:B------:R0:W1:Y:S02]  /*13570*/  SHFL.UP P6, R14, R13, R12, R11 ;  /* 0x0400000c0d0e7389 */ /* 0x00006400000c000b */
[----:B01----:R-:W-:Y:S01]  /*13580*/  ENDCOLLECTIVE ;  /* 0x000000000000791b */ /* 0x003fe20003800000 */
.L_x_10388:
[----:B------:R-:W-:Y:S01]  /*13590*/  IMAD.MOV.U32 R12, RZ, RZ, 0x10 ;  /* 0x00000010ff0c7424 */ /* 0x000fe200078e00ff */
[----:B------:R-:W-:-:S05]  /*135a0*/  SEL R3, R14, RZ, P4 ;  /* 0x000000ff0e037207 */ /* 0x000fca0002000000 */
[----:B------:R-:W-:-:S04]  /*135b0*/  IMAD.IADD R3, R2, 0x1, R3 ;  /* 0x0000000102037824 */ /* 0x000fc800078e0203 */
[----:B------:R-:W-:-:S07]  /*135c0*/  IMAD.MOV.U32 R13, RZ, RZ, R3 ;  /* 0x000000ffff0d7224 */ /* 0x000fce00078e0003 */
[----:B------:R-:W-:Y:S05]  /*135d0*/  WARPSYNC.COLLECTIVE R15, `(.L_x_10389) ;  /* 0x000000000f087348 */ /* 0x000fea0003c00000 */
[----:B------:R0:W1:Y:S02]  /*135e0*/  SHFL.UP P6, R14, R13, R12, R11 ;  /* 0x0400000c0d0e7389 */ /* 0x00006400000c000b */
[----:B01----:R-:W-:Y:S01]  /*135f0*/  ENDCOLLECTIVE ;  /* 0x000000000000791b */ /* 0x003fe20003800000 */
.L_x_10389:
        /* <DEDUP_REMOVED lines=8> */
.L_x_10390:
[----:B------:R-:W-:Y:S05]  /*13680*/  BRA `(.L_x_10391) ;  /* 0xffffffb400e07947 */ /* 0x000fea000383ffff */
.L_x_10255:
[----:B------:R-:W-:Y:S01]  /*13690*/  BSSY B0, `(.L_x_10392) ;  /* 0x0000006000007945 */ /* 0x000fe20003800000 */
[----:B------:R-:W-:Y:S02]  /*136a0*/  PLOP3.LUT P6, PT, P6, PT, PT, 0x8, 0x0 ;  /* 0x000000000000781c */ /* 0x000fe400037ce170 */
[----:B------:R-:W-:-:S11]  /*136b0*/  MOV R15, 0xffffffff ;  /* 0xffffffff000f7802 */ /* 0x000fd60000000f00 */
[----:B012---:R-:W-:Y:S05]  /*136c0*/  WARPSYNC.COLLECTIVE R15, `(.L_x_10393) ;  /* 0x000000000f087348 */ /* 0x007fea0003c00000 */
[----:B------:R-:W-:Y:S01]  /*136d0*/  VOTE.ANY R14, PT, P6 ;  /* 0x00000000000e7806 */ /* 0x000fe200030e0100 */
[----:B012---:R-:W-:Y:S06]  /*136e0*/  ENDCOLLECTIVE ;  /* 0x000000000000791b */ /* 0x007fec0003800000 */
.L_x_10393:
[----:B------:R-:W-:Y:S05]  /*136f0*/  BSYNC B0 ;  /* 0x0000000000007941 */ /* 0x000fea0003800000 */
.L_x_10392:
        /* <DEDUP_REMOVED lines=9> */
.L_x_10394:
[----:B------:R-:W-:Y:S01]  /*13790*/  IMAD.MOV.U32 R4, RZ, RZ, R14 ;  /* 0x000000ffff047224 */ /* 0x000fe200078e000e */
[----:B------:R-:W-:Y:S06]  /*137a0*/  BRA `(.L_x_10395) ;  /* 0xffffffb400d07947 */ /* 0x000fec000383ffff */
.L_x_10257:
[----:B------:R-:W-:Y:S01]  /*137b0*/  BSSY B0, `(.L_x_10396) ;  /* 0x0000007000007945 */ /* 0x000fe20003800000 */
[----:B------:R-:W-:Y:S02]  /*137c0*/  IMAD.MOV.U32 R13, RZ, RZ, R6 ;  /* 0x000000ffff0d7224 */ /* 0x000fe400078e0006 */
[----:B------:R-:W-:Y:S02]  /*137d0*/  IMAD.MOV.U32 R11, RZ, RZ, 0x1f ;  /* 0x0000001fff0b7424 */ /* 0x000fe400078e00ff */
[----:B------:R-:W-:-:S07]  /*137e0*/  IMAD.MOV.U32 R15, RZ, RZ, -0x1 ;  /* 0xffffffffff0f7424 */ /* 0x000fce00078e00ff */
[----:B01234-:R-:W-:Y:S05]  /*137f0*/  WARPSYNC.COLLECTIVE R15, `(.L_x_10397) ;  /* 0x000000000f087348 */ /* 0x01ffea0003c00000 */
[----:B------:R0:W0:Y:S02]  /*13800*/  SHFL.IDX P6, R14, R13, R12, R11 ;  /* 0x0000000c0d0e7389 */ /* 0x00002400000c000b */
[----:B01234-:R-:W-:Y:S01]  /*13810*/  ENDCOLLECTIVE ;  /* 0x000000000000791b */ /* 0x01ffe20003800000 */
.L_x_10397:
[----:B------:R-:W-:Y:S05]  /*13820*/  BSYNC B0 ;  /* 0x0000000000007941 */ /* 0x000fea0003800000 */
.L_x_10396:
[----:B------:R-:W-:Y:S05]  /*13830*/  BRA `(.L_x_10256) ;  /* 0xffffffb400c87947 */ /* 0x000fea000383ffff */
.L_x_10261:
[----:B0-----:R0:W1:Y:S02]  /*13840*/  SYNCS.PHASECHK.TRANS64.TRYWAIT P0, [R5+URZ+0x32420], R0 ;  /* 0x03242000050075a7 */ /* 0x001064000800017f */
[----:B-1----:R-:W-:Y:S05]  /*13850*/  @!P0 NANOSLEEP.SYNCS 0x989680 ;  /* 0x009896800000895d */ /* 0x002fea0003900000 */
[----:B------:R-:W1:Y:S02]  /*13860*/  @!P0 SYNCS.PHASECHK.TRANS64 P0, [R5+URZ+0x32420], R0 ;  /* 0x03242000050085a7 */ /* 0x000e64000800007f */
[----:B-1----:R-:W-:Y:S05]  /*13870*/  @!P0 BRA `(.L_x_10261) ;  /* 0xfffffffc00f08947 */ /* 0x002fea000383ffff */
[----:B------:R-:W-:Y:S05]  /*13880*/  BRA `(.L_x_10398) ;  /* 0xffffffb800b47947 */ /* 0x000fea000383ffff */
.L_x_10262:
        /* <DEDUP_REMOVED lines=11> */
.L_x_10400:
[----:B------:R-:W-:Y:S05]  /*13940*/  BSYNC B0 ;  /* 0x0000000000007941 */ /* 0x000fea0003800000 */
.L_x_10399:
[----:B------:R-:W-:Y:S05]  /*13950*/  BRA `(.L_x_10401) ;  /* 0xffffffb8009c7947 */ /* 0x000fea000383ffff */
.L_x_10265:
[----:B------:R-:W-:Y:S01]  /*13960*/  BSSY B1, `(.L_x_10402) ;  /* 0x0000006000017945 */ /* 0x000fe20003800000 */
[----:B------:R-:W-:-:S07]  /*13970*/  IMAD.MOV.U32 R15, RZ, RZ, -0x1 ;  /* 0xffffffffff0f7424 */ /* 0x000fce00078e00ff */
[----:B0-23--:R-:W-:Y:S05]  /*13980*/  WARPSYNC.COLLECTIVE R15, `(.L_x_10403) ;  /* 0x000000000f0c7348 */ /* 0x00dfea0003c00000 */
[----:B------:R-:W-:Y:S02]  /*13990*/  ELECT P6, UR62, PT ;  /* 0x00000000003e782f */ /* 0x000fe400038c0000 */
[----:B------:R-:W-:Y:S01]  /*139a0*/  MOV R14, UR62 ;  /* 0x0000003e000e7c02 */ /* 0x000fe20008000f00 */
[----:B0-23--:R-:W-:Y:S10]  /*139b0*/  ENDCOLLECTIVE ;  /* 0x000000000000791b */ /* 0x00dff40003800000 */
.L_x_10403:
[----:B------:R-:W-:Y:S05]  /*139c0*/  BSYNC B1 ;  /* 0x0000000000017941 */ /* 0x000fea0003800000 */
.L_x_10402:
[----:B------:R-:W-:Y:S05]  /*139d0*/  BRA `(.L_x_10404) ;  /* 0xffffffb800947947 */ /* 0x000fea000383ffff */
.L_x_10267:
[----:B0-----:R0:W1:Y:S02]  /*139e0*/  SYNCS.PHASECHK.TRANS64.TRYWAIT P1, [R3+URZ+0x32440], R2 ;  /* 0x03244002030075a7 */ /* 0x001064000802017f */
[----:B-1----:R-:W-:Y:S05]  /*139f0*/  @!P1 NANOSLEEP.SYNCS 0x989680 ;  /* 0x009896800000995d */ /* 0x002fea0003900000 */
[----:B------:R-:W1:Y:S02]  /*13a00*/  @!P1 SYNCS.PHASECHK.TRANS64 P1, [R3+URZ+0x32440], R2 ;  /* 0x03244002030095a7 */ /* 0x000e64000802007f */
[----:B-1----:R-:W-:Y:S05]  /*13a10*/  @!P1 BRA `(.L_x_10267) ;  /* 0xfffffffc00f09947 */ /* 0x002fea000383ffff */
[----:B------:R-:W-:Y:S05]  /*13a20*/  BRA `(.L_x_10405) ;  /* 0xffffffb800bc7947 */ /* 0x000fea000383ffff */
.L_x_10269:
[----:B-1----:R1:W4:Y:S02]  /*13a30*/  SYNCS.PHASECHK.TRANS64.TRYWAIT P1, [R5+URZ+0x32440], R0 ;  /* 0x03244000050075a7 */ /* 0x002324000802017f */
[----:B----4-:R-:W-:Y:S05]  /*13a40*/  @!P1 NANOSLEEP.SYNCS 0x989680 ;  /* 0x009896800000995d */ /* 0x010fea0003900000 */
[----:B------:R-:W4:Y:S02]  /*13a50*/  @!P1 SYNCS.PHASECHK.TRANS64 P1, [R5+URZ+0x32440], R0 ;  /* 0x03244000050095a7 */ /* 0x000f24000802007f */
[----:B----4-:R-:W-:Y:S05]  /*13a60*/  @!P1 BRA `(.L_x_10269) ;  /* 0xfffffffc00f09947 */ /* 0x010fea000383ffff */
[----:B------:R-:W-:Y:S05]  /*13a70*/  BRA `(.L_x_10406) ;  /* 0xffffffb800c87947 */ /* 0x000fea000383ffff */
.L_x_10271:
[----:B----4-:R4:W0:Y:S02]  /*13a80*/  SYNCS.PHASECHK.TRANS64.TRYWAIT P1, [R3+URZ+0x32460], R2 ;  /* 0x03246002030075a7 */ /* 0x010824000802017f */
[----:B0-----:R-:W-:Y:S05]  /*13a90*/  @!P1 NANOSLEEP.SYNCS 0x989680 ;  /* 0x009896800000995d */ /* 0x001fea0003900000 */
[----:B------:R-:W0:Y:S02]  /*13aa0*/  @!P1 SYNCS.PHASECHK.TRANS64 P1, [R3+URZ+0x32460], R2 ;  /* 0x03246002030095a7 */ /* 0x000e24000802007f */
[----:B0-----:R-:W-:Y:S05]  /*13ab0*/  @!P1 BRA `(.L_x_10271) ;  /* 0xfffffffc00f09947 */ /* 0x001fea000383ffff */
[----:B------:R-:W-:Y:S05]  /*13ac0*/  BRA `(.L_x_10407) ;  /* 0xffffffb800c47947 */ /* 0x000fea000383ffff */
.L_x_10408:
        /* <DEDUP_REMOVED lines=11> */
.L_x_15555:


//--------------------- .text._ZN7cutlass13device_kernelIN5flash11enable_sm90INS1_16FlashAttnFwdSm90INS1_25CollectiveMainloopFwdSm90ILi2EN4cute5tupleIJNS5_1CILi1EEES8_S8_EEENS6_IJNS7_ILi128EEENS7_ILi96EEENS7_ILi64EEEEEELi256ENS_10bfloat16_tEfNS_4arch4Sm90ELb0ELb0ELb0ELb1ELb1ELb1ELb1ELb1ELb0ELb1ELb0ELb0EEENS1_21CollectiveEpilogueFwdINS6_IJSA_NS7_ILi256EEESB_EEES9_SE_SG_Li256ELb1ELb1ELb0ELb0EEENS1_36VarlenDynamicPersistentTileSchedulerILi128ELi96ELi256ELi128ELb0ELb1ELb1ELb0ELb1ELb1EEEEEEEEEvNT_6ParamsE --------------------------
	.section	.text._ZN7cutlass13device_kernelIN5flash11enable_sm90INS1_16FlashAttnFwdSm90INS1_25CollectiveMainloopFwdSm90ILi2EN4cute5tupleIJNS5_1CILi1EEES8_S8_EEENS6_IJNS7_ILi128EEENS7_ILi96EEENS7_ILi64EEEEEELi256ENS_10bfloat16_tEfNS_4arch4Sm90ELb0ELb0ELb0ELb1ELb1ELb1ELb1ELb1ELb0ELb1ELb0ELb0EEENS1_21CollectiveEpilogueFwdINS6_IJSA_NS7_ILi256EEESB_EEES9_SE_SG_Li256ELb1ELb1ELb0ELb0EEENS1_36VarlenDynamicPersistentTileSchedulerILi128ELi96ELi256ELi128ELb0ELb1ELb1ELb0ELb1ELb1EEEEEEEEEvNT_6ParamsE,"ax",@progbits
	.align	128
.text._ZN7cutlass13device_kernelIN5flash11enable_sm90INS1_16FlashAttnFwdSm90INS1_25CollectiveMainloopFwdSm90ILi2EN4cute5tupleIJNS5_1CILi1EEES8_S8_EEENS6_IJNS7_ILi128EEENS7_ILi96EEENS7_ILi64EEEEEELi256ENS_10bfloat16_tEfNS_4arch4Sm90ELb0ELb0ELb0ELb1ELb1ELb1ELb1ELb1ELb0ELb1ELb0ELb0EEENS1_21CollectiveEpilogueFwdINS6_IJSA_NS7_ILi256EEESB_EEES9_SE_SG_Li256ELb1ELb1ELb0ELb0EEENS1_36VarlenDynamicPersistentTileSchedulerILi128ELi96ELi256ELi128ELb0ELb1ELb1ELb0ELb1ELb1EEEEEEEEEvNT_6ParamsE:
        .type           _ZN7cutlass13device_kernelIN5flash11enable_sm90INS1_16FlashAttnFwdSm90INS1_25CollectiveMainloopFwdSm90ILi2EN4cute5tupleIJNS5_1CILi1EEES8_S8_EEENS6_IJNS7_ILi128EEENS7_ILi96EEENS7_ILi64EEEEEELi256ENS_10bfloat16_tEfNS_4arch4Sm90ELb0ELb0ELb0ELb1ELb1ELb1ELb1ELb1ELb0ELb1ELb0ELb0EEENS1_21CollectiveEpilogueFwdINS6_IJSA_NS7_ILi256EEESB_EEES9_SE_SG_Li256ELb1ELb1ELb0ELb0EEENS1_36VarlenDynamicPersistentTileSchedulerILi128ELi96ELi256ELi128ELb0ELb1ELb1ELb0ELb1ELb1EEEEEEEEEvNT_6ParamsE,@function
        .size           _ZN7cutlass13device_kernelIN5flash11enable_sm90INS1_16FlashAttnFwdSm90INS1_25CollectiveMainloopFwdSm90ILi2EN4cute5tupleIJNS5_1CILi1EEES8_S8_EEENS6_IJNS7_ILi128EEENS7_ILi96EEENS7_ILi64EEEEEELi256ENS_10bfloat16_tEfNS_4arch4Sm90ELb0ELb0ELb0ELb1ELb1ELb1ELb1ELb1ELb0ELb1ELb0ELb0EEENS1_21CollectiveEpilogueFwdINS6_IJSA_NS7_ILi256EEESB_EEES9_SE_SG_Li256ELb1ELb1ELb0ELb0EEENS1_36VarlenDynamicPersistentTileSchedulerILi128ELi96ELi256ELi128ELb0ELb1ELb1ELb0ELb1ELb1EEEEEEEEEvNT_6ParamsE,(.L_x_15556 - _ZN7cutlass13device_kernelIN5flash11enable_sm90INS1_16FlashAttnFwdSm90INS1_25CollectiveMainloopFwdSm90ILi2EN4cute5tupleIJNS5_1CILi1EEES8_S8_EEENS6_IJNS7_ILi128EEENS7_ILi96EEENS7_ILi64EEEEEELi256ENS_10bfloat16_tEfNS_4arch4Sm90ELb0ELb0ELb0ELb1ELb1ELb1ELb1ELb1ELb0ELb1ELb0ELb0EEENS1_21CollectiveEpilogueFwdINS6_IJSA_NS7_ILi256EEESB_EEES9_SE_SG_Li256ELb1ELb1ELb0ELb0EEENS1_36VarlenDynamicPersistentTileSchedulerILi128ELi96ELi256ELi128ELb0ELb1ELb1ELb0ELb1ELb1EEEEEEEEEvNT_6ParamsE)
        .other          _ZN7cutlass13device_kernelIN5flash11enable_sm90INS1_16FlashAttnFwdSm90INS1_25CollectiveMainloopFwdSm90ILi2EN4cute5tupleIJNS5_1CILi1EEES8_S8_EEENS6_IJNS7_ILi128EEENS7_ILi96EEENS7_ILi64EEEEEELi256ENS_10bfloat16_tEfNS_4arch4Sm90ELb0ELb0ELb0ELb1ELb1ELb1ELb1ELb1ELb0ELb1ELb0ELb0EEENS1_21CollectiveEpilogueFwdINS6_IJSA_NS7_ILi256EEESB_EEES9_SE_SG_Li256ELb1ELb1ELb0ELb0EEENS1_36VarlenDynamicPersistentTileSchedulerILi128ELi96ELi256ELi128ELb0ELb1ELb1ELb0ELb1ELb1EEEEEEEEEvNT_6ParamsE,@"STO_CUDA_ENTRY STV_DEFAULT"
_ZN7cutlass13device_kernelIN5flash11enable_sm90INS1_16FlashAttnFwdSm90INS1_25CollectiveMainloopFwdSm90ILi2EN4cute5tupleIJNS5_1CILi1EEES8_S8_EEENS6_IJNS7_ILi128EEENS7_ILi96EEENS7_ILi64EEEEEELi256ENS_10bfloat16_tEfNS_4arch4Sm90ELb0ELb0ELb0ELb1ELb1ELb1ELb1ELb1ELb0ELb1ELb0ELb0EEENS1_21CollectiveEpilogueFwdINS6_IJSA_NS7_ILi256EEESB_EEES9_SE_SG_Li256ELb1ELb1ELb0ELb0EEENS1_36VarlenDynamicPersistentTileSchedulerILi128ELi96ELi256ELi128ELb0ELb1ELb1ELb0ELb1ELb1EEEEEEEEEvNT_6ParamsE:
        /* <DEDUP_REMOVED lines=17> */
.L_x_10410:
[----:B------:R-:W-:Y:S05]  /*0110*/  BSYNC B0 ;  /* 0x0000000000007941 */ /* 0x000fea0003800000 */
.L_x_10409:
[----:B------:R-:W-:Y:S01]  /*0120*/  VOTEU.ANY UP0, P0 ;  /* 0x00000000003f7886 */ /* 0x000fe20000000100 */
[----:B------:R-:W0:Y:S01]  /*0130*/  SHFL.IDX PT, R2, R0, RZ, 0x1f ;  /* 0x00001fff00027589 */ /* 0x000e2200000e0000 */
[----:B------:R-:W-:Y:S01]  /*0140*/  UMOV UR4, 0x80 ;  /* 0x0000008000047882 */ /* 0x000fe20000000000 */
[----:B------:R-:W-:Y:S01]  /*0150*/  UMOV UR7, 0x100 ;  /* 0x0000010000077882 */ /* 0x000fe20000000000 */
[----:B------:R-:W-:Y:S01]  /*0160*/  VOTEU.ANY UP1, P0 ;  /* 0x00000000003f7886 */ /* 0x000fe20000020100 */
[----:B------:R-:W1:Y:S01]  /*0170*/  @UP0 S2UR UR8, SR_CgaCtaId ;  /* 0x00000000000809c3 */ /* 0x000e620000008800 */
[----:B------:R-:W-:Y:S01]  /*0180*/  @UP0 UMOV UR6, 0x400 ;  /* 0x0000040000060882 */ /* 0x000fe20000000000 */
[----:B------:R-:W-:-:S04]  /*0190*/  @UP0 UIADD3 UR4, -UR4, 0x100000, URZ ;  /* 0x0010000004040890 */ /* 0x000fc8000fffe13f */
[----:B------:R-:W-:Y:S02]  /*01a0*/  @UP0 USHF.L.U32 UR5, UR4, 0xb, URZ ;  /* 0x0000000b04050899 */ /* 0x000fe4000800063f */
[----:B------:R-:W-:Y:S01]  /*01b0*/  @UP0 USHF.L.U32 UR4, UR4, 0x1, URZ ;  /* 0x0000000104040899 */ /* 0x000fe2000800063f */
[----:B------:R-:W-:Y:S01]  /*01c0*/  SHF.R.U32.HI R3, RZ, 0x7, R3 ;  /* 0x00000007ff037819 */ /* 0x000fe20000011603 */
[----:B------:R-:W-:Y:S01]  /*01d0*/  VOTEU.ANY UP2, P0 ;  /* 0x00000000003f7886 */ /* 0x000fe20000040100 */
[----:B0-----:R-:W-:-:S03]  /*01e0*/  ISETP.NE.AND P1, PT, R2, RZ, PT ;  /* 0x000000ff0200720c */ /* 0x001fc60003f25270 */
[----:B------:R0:W2:Y:S01]  /*01f0*/  SHFL.IDX PT, R2, R3, RZ, 0x1f ;  /* 0x00001fff03027589 */ /* 0x0000a200000e0000 */
[----:B-1----:R-:W-:Y:S02]  /*0200*/  @UP0 ULEA UR8, UR8, UR6, 0x18 ;  /* 0x0000000608080291 */ /* 0x002fe4000f8ec03f */
[----:B------:R-:W-:-:S04]  /*0210*/  @UP0 UIADD3 UR6, -UR7, 0x100000, URZ ;  /* 0x0010000007060890 */ /* 0x000fc8000fffe13f */
[----:B------:R-:W-:Y:S02]  /*0220*/  @UP0 USHF.L.U32 UR7, UR6, 0xb, URZ ;  /* 0x0000000b06070899 */ /* 0x000fe4000800063f */
[----:B------:R-:W-:Y:S01]  /*0230*/  @UP0 USHF.L.U32 UR6, UR6, 0x1, URZ ;  /* 0x0000000106060899 */ /* 0x000fe2000800063f */
[----:B------:R-:W-:Y:S01]  /*0240*/  VOTEU.ANY UP0, P0 ;  /* 0x00000000003f7886 */ /* 0x000fe20000000100 */
[----:B------:R-:W1:Y:S04]  /*0250*/  FENCE.VIEW.ASYNC.S ;  /* 0x00000000000073c6 */ /* 0x000e680000000000 */
[----:B-1----:R0:W1:Y:S01]  /*0260*/  @UP0 SYNCS.EXCH.64 URZ, [UR8+0x32400], UR4 ;  /* 0x03240004083f05b2 */ /* 0x0020620008000100 */
[----:B------:R0:W3:Y:S05]  /*0270*/  @UP1 SYNCS.EXCH.64 URZ, [UR8+0x32410], UR4 ;  /* 0x03241004083f15b2 */ /* 0x0000ea0008000100 */
[----:B------:R0:W4:Y:S02]  /*0280*/  @UP2 SYNCS.EXCH.64 URZ, [UR8+0x32420], UR6 ;  /* 0x03242006083f25b2 */ /* 0x0001240008000100 */
        /* <DEDUP_REMOVED lines=19> */
.L_x_10411:
        /* <DEDUP_REMOVED lines=22> */
.L_x_10412:
        /* <DEDUP_REMOVED lines=18> */
.L_x_10413:
        /* <DEDUP_REMOVED lines=22> */
.L_x_10414:
        /* <DEDUP_REMOVED lines=22> */
.L_x_10415:
[----:B--2---:R-:W-:Y:S01]  /*0900*/  ISETP.NE.AND P0, PT, R2, RZ, PT ;  /* 0x000000ff0200720c */ /* 0x004fe20003f05270 */
[----:B------:R-:W-:Y:S01]  /*0910*/  IMAD.MOV.U32 R2, RZ, RZ, 0x1 ;  /* 0x00000001ff027424 */ /* 0x000fe200078e00ff */
[----:B------:R-:W-:Y:S01]  /*0920*/  NOP ;  /* 0x0000000000007918 */ /* 0x000fe20000000000 */
[----:B------:R-:W-:Y:S01]  /*0930*/  ULDC.64 UR60, c[0x0][0x208] ;  /* 0x00008200003c7ab9 */ /* 0x000fe20000000a00 */
[----:B------:R-:W-:Y:S02]  /*0940*/  BSSY B9, `(.L_x_10416) ;  /* 0x00017e7000097945 */ /* 0x000fe40003800000 */
[----:B------:R-:W-:-:S05]  /*0950*/  SEL R2, R2, 0x2, !P0 ;  /* 0x0000000202027807 */ /* 0x000fca0004000000 */
[----:B------:R2:W-:Y:S01]  /*0960*/  STL [R1+0x8], R2 ;  /* 0x0000080201007387 */ /* 0x0005e20000100800 */
[----:B01-34-:R-:W-:Y:S06]  /*0970*/  BAR.SYNC.DEFER_BLOCKING 0x0 ;  /* 0x0000000000007b1d */ /* 0x01bfec0000010000 */
[----:B------:R-:W-:Y:S05]  /*0980*/  @!P0 BRA `(.L_x_10417) ;  /* 0x0000010800dc8947 */ /* 0x000fea0003800000 */
.L_x_10418:
[----:B------:R-:W-:-:S08]  /*0990*/  NOP ;  /* 0x0000000000007918 */ /* 0x000fd00000000000 */
[----:B------:R-:W0:Y:S02]  /*09a0*/  USETMAXREG.TRY_ALLOC.CTAPOOL UP0, 0xe8 ;  /* 0x000000e8000079c8 */ /* 0x000e240008000600 */
[----:B0-----:R-:W-:-:S13]  /*09b0*/  PLOP3.LUT P0, PT, PT, PT, UP0, 0x80, 0x0 ;  /* 0x000000000000781c */ /* 0x001fda0003f0f008 */
[----:B------:R-:W-:Y:S05]  /*09c0*/  @!P0 BRA `(.L_x_10418) ;  /* 0xfffffffc00f08947 */ /* 0x000fea000383ffff */
[----:B------:R-:W2:Y:S01]  /*09d0*/  S2R R0, SR_TID.X ;  /* 0x0000000000007919 */ /* 0x000ea20000002100 */
[----:B------:R-:W-:Y:S01]  /*09e0*/  MOV R19, 0x400 ;  /* 0x0000040000137802 */ /* 0x000fe20000000f00 */
[----:B------:R-:W-:Y:S01]  /*09f0*/  ULDC UR4, c[0x0][0xd3c] ;  /* 0x00034f0000047ab9 */ /* 0x000fe20000000800 */
[----:B--2---:R-:W-:Y:S02]  /*0a00*/  SHF.R.U32.HI R2, RZ, 0x7, R0 ;  /* 0x00000007ff027819 */ /* 0x004fe40000011600 */
[----:B------:R-:W0:Y:S01]  /*0a10*/  S2R R0, SR_CgaCtaId ;  /* 0x0000000000007919 */ /* 0x000e220000008800 */
        /* <DEDUP_REMOVED lines=9> */
[----:B------:R-:W2:Y:S01]  /*0ab0*/  LDL.LU R13, [R1+0x8] ;  /* 0x00000800010d7983 */ /* 0x000ea20000300800 */
[----:B------:R-:W0:Y:S02]  /*0ac0*/  S2R R0, SR_TID.X ;  /* 0x0000000000007919 */ /* 0x000e240000002100 */
[----:B0-----:R-:W-:-:S05]  /*0ad0*/  VIADD R12, R0, 0xffffff80 ;  /* 0xffffff80000c7836 */ /* 0x001fca0000000000 */
[----:B------:R-:W-:-:S04]  /*0ae0*/  SHF.R.S32.HI R0, RZ, 0x1f, R12 ;  /* 0x0000001fff007819 */ /* 0x000fc8000001140c */
[----:B------:R-:W-:-:S04]  /*0af0*/  LEA.HI R2, R0, R12, RZ, 0x7 ;  /* 0x0000000c00027211 */ /* 0x000fc800078f38ff */
[----:B------:R-:W-:-:S05]  /*0b00*/  LOP3.LUT R3, R2, 0xffffff80, RZ, 0xc0, !PT ;  /* 0xffffff8002037812 */ /* 0x000fca00078ec0ff */
[----:B------:R-:W-:-:S05]  /*0b10*/  IMAD.IADD R11, R12, 0x1, -R3 ;  /* 0x000000010c0b7824 */ /* 0x000fca00078e0a03 */
[----:B------:R-:W-:-:S04]  /*0b20*/  SHF.R.S32.HI R7, RZ, 0x1f, R11 ;  /* 0x0000001fff077819 */ /* 0x000fc8000001140b */
[----:B------:R-:W-:-:S04]  /*0b30*/  LEA.HI R8, R7, R11, RZ, 0x2 ;  /* 0x0000000b07087211 */ /* 0x000fc800078f10ff */
[--C-:B------:R-:W-:Y:S02]  /*0b40*/  SHF.R.S32.HI R4, RZ, 0x2, R8.reuse ;  /* 0x00000002ff047819 */ /* 0x100fe40000011408 */
[----:B------:R-:W-:-:S04]  /*0b50*/  SHF.R.S32.HI R3, RZ, 0x1f, R8 ;  /* 0x0000001fff037819 */ /* 0x000fc80000011408 */
[----:B------:R-:W-:Y:S02]  /*0b60*/  LEA.HI R5, R3, R4, RZ, 0x3 ;  /* 0x0000000403057211 */ /* 0x000fe400078f18ff */
[----:B------:R-:W-:Y:S02]  /*0b70*/  LEA.HI R3, R0, R12, RZ, 0x4 ;  /* 0x0000000c00037211 */ /* 0x000fe400078f20ff */
[----:B------:R-:W-:Y:S02]  /*0b80*/  LOP3.LUT R9, R5, 0xfffffff8, RZ, 0xc0, !PT ;  /* 0xfffffff805097812 */ /* 0x000fe400078ec0ff */
[----:B------:R-:W-:Y:S02]  /*0b90*/  SHF.R.S32.HI R14, RZ, 0x7, R2 ;  /* 0x00000007ff0e7819 */ /* 0x000fe40000011402 */
[----:B------:R-:W-:Y:S01]  /*0ba0*/  SHF.R.S32.HI R6, RZ, 0x4, R3 ;  /* 0x00000004ff067819 */ /* 0x000fe20000011403 */
[----:B------:R-:W-:Y:S01]  /*0bb0*/  IMAD.IADD R10, R4, 0x1, -R9 ;  /* 0x00000001040a7824 */ /* 0x000fe200078e0a09 */
[----:B------:R-:W-:-:S02]  /*0bc0*/  LEA.HI R7, R7, R11, RZ, 0x5 ;  /* 0x0000000b07077211 */ /* 0x000fc400078f28ff */
[----:B------:R-:W-:Y:S02]  /*0bd0*/  LEA.HI R2, R2, R14, RZ, 0x1 ;  /* 0x0000000e02027211 */ /* 0x000fe400078f08ff */
[C---:B------:R-:W-:Y:S02]  /*0be0*/  LOP3.LUT R4, R3.reuse, 0x3fffff0, RZ, 0xc0, !PT ;  /* 0x03fffff003047812 */ /* 0x040fe400078ec0ff */
[----:B------:R-:W-:Y:S02]  /*0bf0*/  LEA.HI R3, R3, R6, RZ, 0x1 ;  /* 0x0000000603037211 */ /* 0x000fe400078f08ff */
[----:B------:R-:W-:Y:S02]  /*0c00*/  SHF.R.S32.HI R7, RZ, 0x5, R7 ;  /* 0x00000005ff077819 */ /* 0x000fe40000011407 */
[----:B------:R-:W-:Y:S02]  /*0c10*/  LOP3.LUT R2, R2, 0x3fffffe, RZ, 0xc0, !PT ;  /* 0x03fffffe02027812 */ /* 0x000fe400078ec0ff */
[----:B------:R-:W-:Y:S01]  /*0c20*/  LOP3.LUT R3, R3, 0x1ffffffe, RZ, 0xc0, !PT ;  /* 0x1ffffffe03037812 */ /* 0x000fe200078ec0ff */
[----:B------:R-:W-:Y:S01]  /*0c30*/  IMAD R7, R7, 0x10, R10 ;  /* 0x0000001007077824 */ /* 0x000fe200078e020a */
[----:B------:R-:W-:Y:S01]  /*0c40*/  LEA.HI R5, R0, R12, RZ, 0x5 ;  /* 0x0000000c00057211 */ /* 0x000fe200078f28ff */
[----:B------:R-:W-:-:S02]  /*0c50*/  IMAD.IADD R2, R14, 0x1, -R2 ;  /* 0x000000010e027824 */ /* 0x000fc400078e0a02 */
[----:B------:R-:W-:Y:S01]  /*0c60*/  IMAD.IADD R3, R6, 0x1, -R3 ;  /* 0x0000000106037824 */ /* 0x000fe200078e0a03 */
[----:B------:R-:W-:Y:S01]  /*0c70*/  SHF.R.S32.HI R15, RZ, 0x5, R5 ;  /* 0x00000005ff0f7819 */ /* 0x000fe20000011405 */
[----:B------:R-:W-:Y:S02]  /*0c80*/  IMAD.IADD R4, R12, 0x1, -R4 ;  /* 0x000000010c047824 */ /* 0x000fe400078e0a04 */
[----:B------:R-:W-:Y:S01]  /*0c90*/  IMAD R6, R2, 0x40, R7 ;  /* 0x0000004002067824 */ /* 0x000fe200078e0207 */
[----:B------:R-:W-:Y:S01]  /*0ca0*/  LEA.HI R2, R0, R12, RZ, 0x2 ;  /* 0x0000000c00027211 */ /* 0x000fe200078f10ff */
[----:B------:R-:W-:-:S03]  /*0cb0*/  IMAD R4, R15, 0x10, R4 ;  /* 0x000000100f047824 */ /* 0x000fc600078e0204 */
[--C-:B------:R-:W-:Y:S01]  /*0cc0*/  SHF.R.S32.HI R204, RZ, 0x2, R2.reuse ;  /* 0x00000002ffcc7819 */ /* 0x100fe20000011402 */
[----:B------:R-:W-:Y:S01]  /*0cd0*/  IMAD R5, R4, 0x8, R3 ;  /* 0x0000000804057824 */ /* 0x000fe200078e0203 */
[----:B------:R-:W-:Y:S02]  /*0ce0*/  LEA.HI R0, R0, R12, RZ, 0x3 ;  /* 0x0000000c00007211 */ /* 0x000fe400078f18ff */
[----:B------:R-:W-:Y:S01]  /*0cf0*/  SHF.R.S32.HI R3, RZ, 0x1f, R2 ;  /* 0x0000001fff037819 */ /* 0x000fe20000011402 */
[----:B------:R-:W-:Y:S01]  /*0d00*/  VIADD R9, R204, 0x40 ;  /* 0x00000040cc097836 */ /* 0x000fe20000000000 */
[----:B------:R-:W-:Y:S02]  /*0d10*/  LOP3.LUT R2, R2, 0xfffffffc, RZ, 0xc0, !PT ;  /* 0xfffffffc02027812 */ /* 0x000fe400078ec0ff */
[----:B------:R-:W-:Y:S02]  /*0d20*/  SHF.R.S32.HI R4, RZ, 0x3, R0 ;  /* 0x00000003ff047819 */ /* 0x000fe40000011400 */
[----:B------:R-:W-:Y:S01]  /*0d30*/  LOP3.LUT R0, R0, 0xfffffff8, RZ, 0xc0, !PT ;  /* 0xfffffff800007812 */ /* 0x000fe200078ec0ff */
[----:B------:R-:W-:Y:S01]  /*0d40*/  IMAD.IADD R7, R12, 0x1, -R2 ;  /* 0x000000010c077824 */ /* 0x000fe200078e0a02 */
[----:B------:R-:W-:-:S02]  /*0d50*/  SHF.R.S32.HI R4, RZ, 0x1f, R9 ;  /* 0x0000001fff047819 */ /* 0x000fc40000011409 */
[----:B------:R-:W-:Y:S01]  /*0d60*/  LEA.HI R3, R3, R204, RZ, 0x3 ;  /* 0x000000cc03037211 */ /* 0x000fe200078f18ff */
[----:B------:R-:W-:Y:S01]  /*0d70*/  IMAD.IADD R0, R12, 0x1, -R0 ;  /* 0x000000010c007824 */ /* 0x000fe200078e0a00 */
[----:B------:R-:W-:Y:S01]  /*0d80*/  LEA.HI R4, R4, R9, RZ, 0x3 ;  /* 0x0000000904047211 */ /* 0x000fe200078f18ff */
[----:B------:R-:W-:Y:S01]  /*0d90*/  IMAD.SHL.U32 R2, R9, 0x40, RZ ;  /* 0x0000004009027824 */ /* 0x000fe200078e00ff */
[----:B------:R-:W-:Y:S02]  /*0da0*/  LOP3.LUT R3, R3, 0xfffffff8, RZ, 0xc0, !PT ;  /* 0xfffffff803037812 */ /* 0x000fe400078ec0ff */
[C---:B------:R-:W-:Y:S01]  /*0db0*/  LEA.HI R0, R7.reuse, R7, RZ, 0x1 ;  /* 0x0000000707007211 */ /* 0x040fe200078f08ff */
[----:B------:R-:W-:Y:S02]  /*0dc0*/  IMAD.SHL.U32 R4, R4, 0x40, RZ ;  /* 0x0000004004047824 */ /* 0x000fe400078e00ff */
[----:B------:R-:W-:Y:S01]  /*0dd0*/  IMAD.IADD R10, R204, 0x1, -R3 ;  /* 0x00000001cc0a7824 */ /* 0x000fe200078e0a03 */
[----:B------:R-:W-:Y:S01]  /*0de0*/  LOP3.LUT R0, R0, 0x1ffffffe, RZ, 0xc0, !PT ;  /* 0x1ffffffe00007812 */ /* 0x000fe200078ec0ff */
[C---:B------:R-:W-:Y:S01]  /*0df0*/  IMAD.SHL.U32 R16, R7.reuse, 0x8, RZ ;  /* 0x0000000807107824 */ /* 0x040fe200078e00ff */
[----:B------:R-:W-:Y:S01]  /*0e00*/  LOP3.LUT R3, R2, 0x1c0, RZ, 0xc0, !PT ;  /* 0x000001c002037812 */ /* 0x000fe200078ec0ff */
[C---:B------:R-:W-:Y:S01]  /*0e10*/  IMAD.SHL.U32 R22, R7.reuse, 0x4, RZ ;  /* 0x0000000407167824 */ /* 0x040fe200078e00ff */
[----:B------:R-:W-:Y:S01]  /*0e20*/  LOP3.LUT R4, R4, 0xfffffe00, RZ, 0xc0, !PT ;  /* 0xfffffe0004047812 */ /* 0x000fe200078ec0ff */
[----:B------:R-:W-:Y:S01]  /*0e30*/  IMAD.IADD R0, R7, 0x1, -R0 ;  /* 0x0000000107007824 */ /* 0x000fe200078e0a00 */
[----:B------:R-:W-:Y:S01]  /*0e40*/  SHF.R.U32.HI R7, RZ, 0x3, R3 ;  /* 0x00000003ff077819 */ /* 0x000fe20000011603 */
[----:B------:R-:W-:Y:S01]  /*0e50*/  STL [R1+0x78], R6 ;  /* 0x0000780601007387 */ /* 0x000fe20000100800 */
[----:B------:R-:W-:-:S02]  /*0e60*/  LOP3.LUT R3, R3, 0x38, R16, 0xf8, !PT ;  /* 0x0000003803037812 */ /* 0x000fc400078ef810 */
[----:B------:R-:W-:Y:S01]  /*0e70*/  LOP3.LUT R8, R8, 0x7ffffffc, RZ, 0xc0, !PT ;  /* 0x7ffffffc08087812 */ /* 0x000fe200078ec0ff */
[----:B------:R-:W-:Y:S04]  /*0e80*/  STL [R1+0x68], RZ ;  /* 0x000068ff01007387 */ /* 0x000fe80000100800 */
[----:B------:R-:W-:Y:S04]  /*0e90*/  STL [R1+0x70], R10 ;  /* 0x0000700a01007387 */ /* 0x000fe80000100800 */
[----:B------:R0:W-:Y:S01]  /*0ea0*/  STL [R1+0x58], R4 ;  /* 0x0000580401007387 */ /* 0x0001e20000100800 */
[----:B------:R-:W-:-:S02]  /*0eb0*/  IMAD.SHL.U32 R5, R5, 0x8, RZ ;  /* 0x0000000805057824 */ /* 0x000fc400078e00ff */
[----:B------:R-:W-:Y:S01]  /*0ec0*/  IMAD R0, R0, 0x8, R6 ;  /* 0x0000000800007824 */ /* 0x000fe200078e0206 */
[----:B0-----:R-:W-:Y:S01]  /*0ed0*/  LOP3.LUT R4, R4, R3, R7, 0xf6, !PT ;  /* 0x0000000304047212 */ /* 0x001fe200078ef607 */
[----:B------:R-:W-:-:S04]  /*0ee0*/  IMAD.IADD R7, R11, 0x1, -R8 ;  /* 0x000000010b077824 */ /* 0x000fc800078e0a08 */
[----:B------:R-:W-:Y:S01]  /*0ef0*/  IMAD R3, R4, 0x2, R19 ;  /* 0x0000000204037824 */ /* 0x000fe200078e0213 */
[----:B------:R0:W-:Y:S04]  /*0f00*/  STL [R1+0x7c], R7 ;  /* 0x00007c0701007387 */ /* 0x0001e80000100800 */
[----:B------:R0:W-:Y:S04]  /*0f10*/  STL [R1+0x84], R5 ;  /* 0x0000840501007387 */ /* 0x0001e80000100800 */
[----:B------:R0:W-:Y:S04]  /*0f20*/  STL [R1+0x80], R0 ;  /* 0x0000800001007387 */ /* 0x0001e80000100800 */
[----:B------:R0:W-:Y:S01]  /*0f30*/  STL [R1+0x74], R3 ;  /* 0x0000740301007387 */ /* 0x0001e20000100800 */
[----:B------:R-:W-:-:S02]  /*0f40*/  VIADD R2, R16, 0x20 ;  /* 0x0000002010027836 */ /* 0x000fc40000000000 */
[C---:B------:R-:W-:Y:S02]  /*0f50*/  VIADD R213, R16.reuse, 0x40 ;  /* 0x0000004010d57836 */ /* 0x040fe40000000000 */
[C---:B------:R-:W-:Y:S02]  /*0f60*/  VIADD R212, R16.reuse, 0x60 ;  /* 0x0000006010d47836 */ /* 0x040fe40000000000 */
[C---:B------:R-:W-:Y:S02]  /*0f70*/  VIADD R211, R16.reuse, 0x80 ;  /* 0x0000008010d37836 */ /* 0x040fe40000000000 */
[C---:B------:R-:W-:Y:S02]  /*0f80*/  VIADD R210, R16.reuse, 0xa0 ;  /* 0x000000a010d27836 */ /* 0x040fe40000000000 */
[C---:B------:R-:W-:Y:S02]  /*0f90*/  VIADD R215, R16.reuse, 0xc0 ;  /* 0x000000c010d77836 */ /* 0x040fe40000000000 */
[----:B------:R-:W-:Y:S01]  /*0fa0*/  VIADD R214, R16, 0xe0 ;  /* 0x000000e010d67836 */ /* 0x000fe20000000000 */
[----:B------:R-:W-:Y:S01]  /*0fb0*/  SHF.R.S32.HI R17, RZ, 0x1f, R16 ;  /* 0x0000001fff117819 */ /* 0x000fe20000011410 */
[----:B------:R-:W-:Y:S01]  /*0fc0*/  IMAD.MOV.U32 R18, RZ, RZ, RZ ;  /* 0x000000ffff127224 */ /* 0x000fe200078e00ff */
[----:B------:R-:W-:Y:S01]  /*0fd0*/  SHF.R.S32.HI R206, RZ, 0x1f, R2 ;  /* 0x0000001fffce7819 */ /* 0x000fe20000011402 */
[----:B------:R-:W-:Y:S01]  /*0fe0*/  IMAD.MOV.U32 R207, RZ, RZ, RZ ;  /* 0x000000ffffcf7224 */ /* 0x000fe200078e00ff */
[----:B------:R-:W-:Y:S01]  /*0ff0*/  SHF.R.S32.HI R222, RZ, 0x1f, R213 ;  /* 0x0000001fffde7819 */ /* 0x000fe200000114d5 */
[----:B------:R-:W-:Y:S01]  /*1000*/  IMAD.MOV.U32 R216, RZ, RZ, RZ ;  /* 0x000000ffffd87224 */ /* 0x000fe200078e00ff */
[----:B------:R-:W-:Y:S01]  /*1010*/  SHF.R.S32.HI R221, RZ, 0x1f, R212 ;  /* 0x0000001fffdd7819 */ /* 0x000fe200000114d4 */
[----:B------:R-:W-:Y:S01]  /*1020*/  IMAD.MOV.U32 R205, RZ, RZ, RZ ;  /* 0x000000ffffcd7224 */ /* 0x000fe200078e00ff */
[----:B------:R-:W-:Y:S01]  /*1030*/  SHF.R.S32.HI R220, RZ, 0x1f, R211 ;  /* 0x0000001fffdc7819 */ /* 0x000fe200000114d3 */
[----:B------:R-:W-:Y:S01]  /*1040*/  VIADD R208, R22, 0x10 ;  /* 0x0000001016d07836 */ /* 0x000fe20000000000 */
[----:B------:R-:W-:-:S02]  /*1050*/  SHF.R.S32.HI R219, RZ, 0x1f, R210 ;  /* 0x0000001fffdb7819 */ /* 0x000fc400000114d2 */
[----:B------:R-:W-:Y:S02]  /*1060*/  SHF.R.S32.HI R218, RZ, 0x1f, R215 ;  /* 0x0000001fffda7819 */ /* 0x000fe400000114d7 */
[----:B------:R-:W-:Y:S02]  /*1070*/  SHF.R.S32.HI R217, RZ, 0x1f, R214 ;  /* 0x0000001fffd97819 */ /* 0x000fe400000114d6 */
[----:B0-2---:R-:W-:-:S07]  /*1080*/  LOP3.LUT R209, R13, 0x1, RZ, 0xfc, !PT ;  /* 0x000000010dd17812 */ /* 0x005fce00078efcff */
.L_x_10562:
[----:B0-----:R-:W0:Y:S02]  /*1090*/  LDC.64 R4, c[0x0][0xd88] ;  /* 0x00036200ff047b82 */ /* 0x001e240000000a00 */
[----:B0-----:R-:W-:-:S05]  /*10a0*/  IMAD.WIDE R4, R35, 0x4, R4 ;  /* 0x0000000423047825 */ /* 0x001fca00078e0204 */
[----:B--2---:R-:W2:Y:S01]  /*10b0*/  LDG.E R3, desc[UR60][R4.64] ;  /* 0x0000003c04037981 */ /* 0x004ea2000c1e1900 */
        /* <DEDUP_REMOVED lines=10> */
[----:B---3--:R-:W-:-:S08]  /*1160*/  IMAD.SHL.U32 R32, R3, 0x4, RZ ;  /* 0x0000000403207824 */ /* 0x008fd000078e00ff */
[C---:B------:R-:W-:Y:S01]  /*1170*/  @P1 LEA R6, P2, R3.reuse, UR4, 0x2 ;  /* 0x0000000403061c11 */ /* 0x040fe2000f8410ff */
[----:B------:R0:W-:Y:S01]  /*1180*/  STL [R1+0x5c], R3 ;  /* 0x00005c0301007387 */ /* 0x0001e20000100800 */
[C-C-:B------:R-:W-:Y:S02]  /*1190*/  SHF.L.U64.HI R35, R3.reuse, 0x2, R0.reuse ;  /* 0x0000000203237819 */ /* 0x140fe40000010200 */
[----:B------:R-:W-:Y:S01]  /*11a0*/  @P1 LEA.HI.X R7, R3, UR5, R0, 0x2, P2 ;  /* 0x0000000503071c11 */ /* 0x000fe200090f1400 */
[----:B------:R-:W-:Y:S01]  /*11b0*/  IMAD.MOV.U32 R0, RZ, RZ, RZ ;  /* 0x000000ffff007224 */ /* 0x000fe200078e00ff */
[----:B------:R-:W-:Y:S02]  /*11c0*/  ISETP.NE.U32.AND P2, PT, RZ, UR8, PT ;  /* 0x00000008ff007c0c */ /* 0x000fe4000bf45070 */
[----:B------:R-:W-:Y:S02]  /*11d0*/  IADD3 R8, P3, R32, UR6, RZ ;  /* 0x0000000620087c10 */ /* 0x000fe4000ff7e0ff */
[----:B------:R-:W-:Y:S01]  /*11e0*/  ISETP.NE.AND.EX P2, PT, RZ, UR9, PT, P2 ;  /* 0x00000009ff007c0c */ /* 0x000fe2000bf45320 */
[----:B------:R0:W5:Y:S01]  /*11f0*/  @P1 LDG.E R0, desc[UR60][R6.64] ;  /* 0x0000003c06001981 */ /* 0x000162000c1e1900 */
[----:B------:R-:W-:Y:S01]  /*1200*/  ULDC UR4, c[0x0][0x288] ;  /* 0x0000a20000047ab9 */ /* 0x000fe20000000800 */
[----:B------:R-:W-:Y:S01]  /*1210*/  IADD3.X R9, R35, UR7, RZ, P3, !PT ;  /* 0x0000000723097c10 */ /* 0x000fe20009ffe4ff */
[----:B------:R-:W-:Y:S01]  /*1220*/  IMAD.U32 R90, RZ, RZ, UR4 ;  /* 0x00000004ff5a7e24 */ /* 0x000fe2000f8e00ff */
[----:B------:R-:W-:-:S03]  /*1230*/  ULDC.64 UR4, c[0x0][0x418] ;  /* 0x0001060000047ab9 */ /* 0x000fc60000000a00 */
[----:B------:R0:W5:Y:S05]  /*1240*/  @P0 LDG.E R88, desc[UR60][R8.64] ;  /* 0x0000003c08580981 */ /* 0x00016a000c1e1900 */
[----:B------:R-:W-:-:S04]  /*1250*/  @P2 IADD3 R4, P1, R32, UR8, RZ ;  /* 0x0000000820042c10 */ /* 0x000fc8000ff3e0ff */
[----:B------:R-:W-:-:S05]  /*1260*/  @P2 IADD3.X R5, R35, UR9, RZ, P1, !PT ;  /* 0x0000000923052c10 */ /* 0x000fca0008ffe4ff */
[----:B------:R0:W5:Y:S01]  /*1270*/  @P2 LDG.E R90, desc[UR60][R4.64] ;  /* 0x0000003c045a2981 */ /* 0x000162000c1e1900 */
[----:B------:R-:W-:-:S03]  /*1280*/  UISETP.NE.U32.AND UP0, UPT, UR4, URZ, UPT ;  /* 0x0000003f0400728c */ /* 0x000fc6000bf05070 */
[----:B------:R-:W-:Y:S01]  /*1290*/  ULDC UR4, c[0x0][0x424] ;  /* 0x0001090000047ab9 */ /* 0x000fe20000000800 */
[----:B------:R-:W-:-:S03]  /*12a0*/  UISETP.NE.AND.EX UP0, UPT, UR5, URZ, UPT, UP0 ;  /* 0x0000003f0500728c */ /* 0x000fc6000bf05300 */
[----:B------:R-:W-:Y:S01]  /*12b0*/  ULDC UR5, c[0x0][0x2f0] ;  /* 0x0000bc0000057ab9 */ /* 0x000fe20000000800 */
[----:B------:R-:W-:-:S04]  /*12c0*/  USEL UR4, UR4, 0x1, UP0 ;  /* 0x0000000104047887 */ /* 0x000fc80008000000 */
[----:B------:R-:W-:-:S03]  /*12d0*/  UIMAD UR4, UR4, UR5, URZ ;  /* 0x00000005040472a4 */ /* 0x000fc6000f8e023f */
[----:B------:R-:W-:Y:S02]  /*12e0*/  ULDC UR5, c[0x0][0x348] ;  /* 0x0000d20000057ab9 */ /* 0x000fe40000000800 */
[----:B----4-:R-:W-:Y:S02]  /*12f0*/  IMAD.U32 R30, RZ, RZ, UR5 ;  /* 0x00000005ff1e7e24 */ /* 0x010fe4000f8e00ff */
[----:B------:R-:W-:Y:S02]  /*1300*/  IMAD.U32 R31, RZ, RZ, UR4 ;  /* 0x00000004ff1f7e24 */ /* 0x000fe4000f8e00ff */
[----:B------:R-:W-:Y:S01]  /*1310*/  IMAD.MOV.U32 R29, RZ, RZ, R3 ;  /* 0x000000ffff1d7224 */ /* 0x000fe200078e0003 */
[----:B01----:R-:W-:Y:S06]  /*1320*/  @P2 BRA `(.L_x_10420) ;  /* 0x0000000000242947 */ /* 0x003fec0003800000 */
        /* <DEDUP_REMOVED lines=9> */
.L_x_10420:
        /* <DEDUP_REMOVED lines=10> */
.L_x_10421:
[----:B------:R-:W-:Y:S05]  /*1460*/  @!P0 BRA `(.L_x_10422) ;  /* 0x00000000000c8947 */ /* 0x000fea0003800000 */
[----:B------:R-:W2:Y:S04]  /*1470*/  LDG.E R4, desc[UR60][R8.64] ;  /* 0x0000003c08047981 */ /* 0x000ea8000c1e1900 */
[----:B------:R-:W2:Y:S02]  /*1480*/  LDG.E R31, desc[UR60][R8.64+0x4] ;  /* 0x0000043c081f7981 */ /* 0x000ea4000c1e1900 */
[----:B--2---:R-:W-:-:S07]  /*1490*/  IMAD.IADD R31, R31, 0x1, -R4 ;  /* 0x000000011f1f7824 */ /* 0x004fce00078e0a04 */
.L_x_10422:
        /* <DEDUP_REMOVED lines=56> */
.L_x_10425:
[----:B------:R-:W-:Y:S05]  /*1820*/  BSYNC B6 ;  /* 0x0000000000067941 */ /* 0x000fea0003800000 */
.L_x_10424:
        /* <DEDUP_REMOVED lines=20> */
.L_x_10427:
[----:B------:R-:W-:Y:S05]  /*1970*/  BSYNC B6 ;  /* 0x0000000000067941 */ /* 0x000fea0003800000 */
.L_x_10426:
[----:B------:R-:W-:Y:S01]  /*1980*/  ULDC.64 UR4, c[0x0][0xaf0] ;  /* 0x0002bc0000047ab9 */ /* 0x000fe20000000a00 */
[----:B------:R-:W2:Y:S01]  /*1990*/  LDL R36, [R1+0x70] ;  /* 0x0000700001247983 */ /* 0x000ea20000100800 */
[----:B------:R-:W-:Y:S01]  /*19a0*/  ISETP.NE.U32.AND P0, PT, RZ, UR4, PT ;  /* 0x00000004ff007c0c */ /* 0x000fe2000bf05070 */
[----:B------:R-:W0:Y:S03]  /*19b0*/  LDC.64 R66, c[0x0][0x408] ;  /* 0x00010200ff427b82 */ /* 0x000e260000000a00 */
[----:B------:R-:W-:-:S05]  /*19c0*/  ISETP.NE.AND.EX P0, PT, RZ, UR5, PT, P0 ;  /* 0x00000005ff007c0c */ /* 0x000fca000bf05300 */
[----:B------:R-:W1:Y:S08]  /*19d0*/  LDC.64 R60, c[0x0][0x3f8] ;  /* 0x0000fe00ff3c7b82 */ /* 0x000e700000000a00 */
[----:B------:R-:W-:Y:S01]  /*19e0*/  @P0 IADD3 R4, P1, R32, UR4, RZ ;  /* 0x0000000420040c10 */ /* 0x000fe2000ff3e0ff */
[----:B------:R-:W-:Y:S01]  /*19f0*/  ULDC UR4, c[0x0][0x320] ;  /* 0x0000c80000047ab9 */ /* 0x000fe20000000800 */
[----:B------:R-:W3:Y:S02]  /*1a00*/  LDC R89, c[0x0][0x3f4] ;  /* 0x0000fd00ff597b82 */ /* 0x000ee40000000800 */
[----:B------:R-:W-:-:S02]  /*1a10*/  @P0 IADD3.X R5, R35, UR5, RZ, P1, !PT ;  /* 0x0000000523050c10 */ /* 0x000fc40008ffe4ff */
[----:B------:R-:W-:-:S03]  /*1a20*/  ISETP.GE.AND P1, PT, R2, UR4, PT ;  /* 0x0000000402007c0c */ /* 0x000fc6000bf26270 */
[----:B------:R4:W2:Y:S01]  /*1a30*/  @P0 LDG.E R29, desc[UR60][R4.64] ;  /* 0x0000003c041d0981 */ /* 0x0008a2000c1e1900 */
[----:B------:R-:W-:Y:S01]  /*1a40*/  SEL R3, RZ, 0xffffffff, P1 ;  /* 0xffffffffff037807 */ /* 0x000fe20000800000 */
[--C-:B0-----:R-:W-:Y:S01]  /*1a50*/  IMAD.WIDE.U32 R10, R204, R66, R16.reuse ;  /* 0x00000042cc0a7225 */ /* 0x101fe200078e0010 */
[----:B------:R-:W-:Y:S01]  /*1a60*/  ISETP.GE.AND P0, PT, R16, UR4, PT ;  /* 0x0000000410007c0c */ /* 0x000fe2000bf06270 */
[----:B------:R-:W0:Y:S01]  /*1a70*/  S2R R21, SR_TID.X ;  /* 0x0000000000157919 */ /* 0x000e220000002100 */
[----:B------:R-:W-:Y:S01]  /*1a80*/  ISETP.GE.AND P1, PT, R212, UR4, PT ;  /* 0x00000004d4007c0c */ /* 0x000fe2000bf26270 */
[----:B------:R-:W-:Y:S01]  /*1a90*/  IMAD.SHL.U32 R3, R3, 0x2, RZ ;  /* 0x0000000203037824 */ /* 0x000fe200078e00ff */
[----:B------:R-:W-:Y:S01]  /*1aa0*/  SEL R0, RZ, 0x1, P0 ;  /* 0x00000001ff007807 */ /* 0x000fe20000000000 */
[----:B------:R-:W3:Y:S01]  /*1ab0*/  S2R R20, SR_TID.X ;  /* 0x0000000000147919 */ /* 0x000ee20000002100 */
[----:B------:R-:W-:Y:S01]  /*1ac0*/  ISETP.GE.AND P0, PT, R213, UR4, PT ;  /* 0x00000004d5007c0c */ /* 0x000fe2000bf06270 */
[----:B-1----:R-:W-:Y:S01]  /*1ad0*/  IMAD.WIDE.U32 R8, R204, R60, R16 ;  /* 0x0000003ccc087225 */ /* 0x002fe200078e0010 */
[----:B------:R-:W-:-:S02]  /*1ae0*/  LOP3.LUT R0, R3, 0x2, R0, 0xe2, !PT ;  /* 0x0000000203007812 */ /* 0x000fc400078ee200 */
[----:B------:R-:W-:Y:S02]  /*1af0*/  SEL R3, RZ, 0x4, P0 ;  /* 0x00000004ff037807 */ /* 0x000fe40000000000 */
[----:B------:R-:W-:Y:S02]  /*1b00*/  SHF.R.S32.HI R7, RZ, 0x1f, R204 ;  /* 0x0000001fff077819 */ /* 0x000fe400000114cc */
[----:B------:R-:W-:Y:S01]  /*1b10*/  SHF.R.S32.HI R23, RZ, 0x1f, R22 ;  /* 0x0000001fff177819 */ /* 0x000fe20000011416 */
[----:B------:R-:W-:Y:S01]  /*1b20*/  IMAD.MOV.U32 R78, RZ, RZ, 0x20 ;  /* 0x00000020ff4e7424 */ /* 0x000fe200078e00ff */
[----:B----4-:R-:W-:Y:S01]  /*1b30*/  SEL R4, RZ, 0x8, P1 ;  /* 0x00000008ff047807 */ /* 0x010fe20000800000 */
[----:B------:R-:W-:Y:S01]  /*1b40*/  IMAD.IADD R88, R88, 0x1, R31 ;  /* 0x0000000158587824 */ /* 0x000fe200078e021f */
[----:B------:R-:W-:Y:S01]  /*1b50*/  ISETP.GE.AND P0, PT, R211, UR4, PT ;  /* 0x00000004d3007c0c */ /* 0x000fe2000bf06270 */
[----:B------:R-:W-:Y:S01]  /*1b60*/  IMAD.SHL.U32 R83, R66, 0x40, RZ ;  /* 0x0000004042537824 */ /* 0x000fe200078e00ff */
[----:B------:R-:W-:Y:S01]  /*1b70*/  ISETP.GE.AND P1, PT, R210, UR4, PT ;  /* 0x00000004d2007c0c */ /* 0x000fe2000bf26270 */
[----:B------:R-:W-:Y:S01]  /*1b80*/  IMAD R77, R61, 0x60, RZ ;  /* 0x000000603d4d7824 */ /* 0x000fe200078e02ff */
[----:B------:R-:W-:Y:S01]  /*1b90*/  LOP3.LUT R0, R4, R0, R3, 0xfe, !PT ;  /* 0x0000000004007212 */ /* 0x000fe200078efe03 */
[----:B------:R-:W-:Y:S01]  /*1ba0*/  IMAD.SHL.U32 R85, R60, 0x40, RZ ;  /* 0x000000403c557824 */ /* 0x000fe200078e00ff */
[----:B------:R-:W-:-:S02]  /*1bb0*/  SEL R3, RZ, 0x10, P0 ;  /* 0x00000010ff037807 */ /* 0x000fc40000000000 */
[----:B------:R-:W-:Y:S02]  /*1bc0*/  SEL R4, RZ, 0x20, P1 ;  /* 0x00000020ff047807 */ /* 0x000fe40000800000 */
[----:B------:R-:W-:Y:S02]  /*1bd0*/  ISETP.GE.AND P0, PT, R215, UR4, PT ;  /* 0x00000004d7007c0c */ /* 0x000fe4000bf06270 */
[----:B------:R-:W-:Y:S02]  /*1be0*/  ISETP.GE.AND P1, PT, R214, UR4, PT ;  /* 0x00000004d6007c0c */ /* 0x000fe4000bf26270 */
[----:B------:R-:W-:Y:S01]  /*1bf0*/  LOP3.LUT R0, R4, R0, R3, 0xfe, !PT ;  /* 0x0000000004007212 */ /* 0x000fe200078efe03 */
[----:B------:R-:W-:Y:S01]  /*1c00*/  IMAD R4, R7, R60, RZ ;  /* 0x0000003c07047224 */ /* 0x000fe200078e02ff */
[----:B------:R-:W-:Y:S02]  /*1c10*/  SEL R87, RZ, 0x40, P0 ;  /* 0x00000040ff577807 */ /* 0x000fe40000000000 */
[----:B------:R-:W-:Y:S01]  /*1c20*/  SEL R3, RZ, 0x7fff80, P1 ;  /* 0x007fff80ff037807 */ /* 0x000fe20000800000 */
[----:B0-----:R-:W-:Y:S01]  /*1c30*/  VIADD R37, R21, 0xffffff80 ;  /* 0xffffff8015257836 */ /* 0x001fe20000000000 */
[----:B---3--:R-:W-:Y:S01]  /*1c40*/  ISETP.GE.AND P0, PT, R16, R89, PT ;  /* 0x000000591000720c */ /* 0x008fe20003f06270 */
[C---:B------:R-:W-:Y:S01]  /*1c50*/  IMAD R13, R204.reuse, R61, R4 ;  /* 0x0000003dcc0d7224 */ /* 0x040fe200078e0204 */
[----:B------:R-:W-:Y:S01]  /*1c60*/  LOP3.LUT R87, R3, R0, R87, 0xfe, !PT ;  /* 0x0000000003577212 */ /* 0x000fe200078efe57 */
[-C--:B------:R-:W-:Y:S01]  /*1c70*/  IMAD R0, R7, R66.reuse, RZ ;  /* 0x0000004207007224 */ /* 0x080fe200078e02ff */
[----:B------:R-:W-:Y:S01]  /*1c80*/  SHF.R.U32.HI R21, RZ, 0x7, R20 ;  /* 0x00000007ff157819 */ /* 0x000fe20000011614 */
[----:B------:R-:W-:Y:S01]  /*1c90*/  IMAD.WIDE.U32 R6, R204, R66, R22 ;  /* 0x00000042cc067225 */ /* 0x000fe200078e0016 */
[----:B------:R-:W-:-:S02]  /*1ca0*/  SEL R3, R89, RZ, P0 ;  /* 0x000000ff59037207 */ /* 0x000fc40000000000 */
[----:B------:R-:W-:Y:S01]  /*1cb0*/  SHF.L.U64.HI R84, R66, 0x6, R67 ;  /* 0x0000000642547819 */ /* 0x000fe20000010243 */
[C---:B------:R-:W-:Y:S01]  /*1cc0*/  IMAD R15, R204.reuse, R67, R0 ;  /* 0x00000043cc0f7224 */ /* 0x040fe200078e0200 */
[----:B------:R-:W-:Y:S01]  /*1cd0*/  ISETP.NE.AND P6, PT, R21, 0x1, PT ;  /* 0x000000011500780c */ /* 0x000fe20003fc5270 */
[----:B------:R-:W-:Y:S01]  /*1ce0*/  IMAD.WIDE.U32 R4, R204, R60, R22 ;  /* 0x0000003ccc047225 */ /* 0x000fe200078e0016 */
[----:B------:R-:W-:-:S03]  /*1cf0*/  SHF.L.U64.HI R86, R60, 0x6, R61 ;  /* 0x000000063c567819 */ /* 0x000fc6000001023d */
[----:B------:R-:W-:Y:S02]  /*1d00*/  IMAD.IADD R7, R7, 0x1, R15 ;  /* 0x0000000107077824 */ /* 0x000fe400078e020f */
[----:B------:R-:W-:Y:S02]  /*1d10*/  IMAD.IADD R5, R5, 0x1, R13 ;  /* 0x0000000105057824 */ /* 0x000fe400078e020d */
[----:B-----5:R-:W-:Y:S02]  /*1d20*/  IMAD.WIDE.U32 R62, R28, R66, R6 ;  /* 0x000000421c3e7225 */ /* 0x020fe400078e0006 */
[----:B------:R-:W3:Y:S02]  /*1d30*/  LDL R6, [R1+0x58] ;  /* 0x0000580001067983 */ /* 0x000ee40000100800 */
[----:B------:R-:W-:Y:S02]  /*1d40*/  VIADD R91, R21, 0x8 ;  /* 0x00000008155b7836 */ /* 0x000fe40000000000 */
[----:B------:R-:W-:-:S02]  /*1d50*/  IMAD.IADD R3, R16, 0x1, R3 ;  /* 0x0000000110037824 */ /* 0x000fc400078e0203 */
[C---:B------:R-:W-:Y:S02]  /*1d60*/  VIADD R21, R204.reuse, 0x40 ;  /* 0x00000040cc157836 */ /* 0x040fe40000000000 */
[----:B------:R-:W-:Y:S01]  /*1d70*/  VIADD R7, R204, 0x40 ;  /* 0x00000040cc077836 */ /* 0x000fe20000000000 */
[----:B------:R-:W-:Y:S05]  /*1d80*/  @!P6 WARPSYNC.ALL ;  /* 0x000000000000e948 */ /* 0x000fea0003800000 */
[----:B------:R-:W-:Y:S01]  /*1d90*/  IMAD.WIDE.U32 R52, R28, R60, R4 ;  /* 0x0000003c1c347225 */ /* 0x000fe200078e0004 */
[----:B------:R-:W-:Y:S01]  /*1da0*/  SHF.R.S32.HI R0, RZ, 0x1f, R3 ;  /* 0x0000001fff007819 */ /* 0x000fe20000011403 */
[----:B------:R-:W-:-:S02]  /*1db0*/  ULDC UR4, c[0x0][0x2f4] ;  /* 0x0000bd0000047ab9 */ /* 0x000fc40000000800 */
[----:B------:R-:W-:Y:S01]  /*1dc0*/  IMAD.SHL.U32 R21, R21, 0x40, RZ ;  /* 0x0000004015157824 */ /* 0x000fe200078e00ff */
[----:B------:R-:W-:Y:S01]  /*1dd0*/  LEA.HI R3, R0, R3, RZ, 0x3 ;  /* 0x0000000300037211 */ /* 0x000fe200078f18ff */
[----:B------:R-:W-:Y:S02]  /*1de0*/  IMAD.SHL.U32 R7, R7, 0x40, RZ ;  /* 0x0000004007077824 */ /* 0x000fe400078e00ff */
[----:B------:R-:W-:Y:S01]  /*1df0*/  IMAD.IADD R9, R13, 0x1, R9 ;  /* 0x000000010d097824 */ /* 0x000fe200078e0209 */
[----:B------:R-:W-:Y:S01]  /*1e00*/  SHF.R.S32.HI R13, RZ, 0x1f, R28 ;  /* 0x0000001fff0d7819 */ /* 0x000fe2000001141c */
[----:B------:R-:W-:Y:S01]  /*1e10*/  IMAD.IADD R11, R15, 0x1, R11 ;  /* 0x000000010f0b7824 */ /* 0x000fe200078e020b */
[----:B------:R-:W-:Y:S01]  /*1e20*/  LOP3.LUT R21, R21, 0x1c0, RZ, 0xc0, !PT ;  /* 0x000001c015157812 */ /* 0x000fe200078ec0ff */
[-C--:B------:R-:W-:Y:S01]  /*1e30*/  IMAD.WIDE.U32 R54, R28, R60.reuse, R8 ;  /* 0x0000003c1c367225 */ /* 0x080fe200078e0008 */
[----:B------:R-:W-:Y:S02]  /*1e40*/  LOP3.LUT R7, R7, 0x1c0, RZ, 0xc0, !PT ;  /* 0x000001c007077812 */ /* 0x000fe400078ec0ff */
[----:B------:R-:W-:Y:S01]  /*1e50*/  LOP3.LUT R0, R21, 0x38, R3, 0xf8, !PT ;  /* 0x0000003815007812 */ /* 0x000fe200078ef803 */
[C---:B------:R-:W-:Y:S01]  /*1e60*/  IMAD R12, R13.reuse, R60, RZ ;  /* 0x0000003c0d0c7224 */ /* 0x040fe200078e02ff */
[----:B------:R-:W-:Y:S01]  /*1e70*/  SHF.R.U32.HI R7, RZ, 0x3, R7 ;  /* 0x00000003ff077819 */ /* 0x000fe20000011607 */
[----:B------:R-:W-:Y:S01]  /*1e80*/  IMAD R13, R13, R66, RZ ;  /* 0x000000420d0d7224 */ /* 0x000fe200078e02ff */
[----:B------:R-:W-:Y:S01]  /*1e90*/  PRMT R4, R87, 0x8880, RZ ;  /* 0x0000888057047816 */ /* 0x000fe200000000ff */
[----:B------:R-:W-:Y:S01]  /*1ea0*/  IMAD R9, R67, 0x60, RZ ;  /* 0x0000006043097824 */ /* 0x000fe200078e02ff */
[----:B------:R-:W-:Y:S01]  /*1eb0*/  LOP3.LUT R0, R0, R7, RZ, 0x3c, !PT ;  /* 0x0000000700007212 */ /* 0x000fe200078e3cff */
[----:B------:R-:W-:-:S02]  /*1ec0*/  IMAD R13, R28, R67, R13 ;  /* 0x000000431c0d7224 */ /* 0x000fc400078e020d */
[----:B------:R-:W-:Y:S01]  /*1ed0*/  IMAD.WIDE.U32 R64, R28, R66, R10 ;  /* 0x000000421c407225 */ /* 0x000fe200078e000a */
[----:B------:R-:W-:-:S03]  /*1ee0*/  LOP3.LUT R68, R3, 0xfffffff8, RZ, 0xc0, !PT ;  /* 0xfffffff803447812 */ /* 0x000fc600078ec0ff */
[----:B------:R-:W-:Y:S01]  /*1ef0*/  IMAD.WIDE.U32 R66, R66, 0x60, RZ ;  /* 0x0000006042427825 */ /* 0x000fe200078e00ff */
[----:B------:R-:W-:-:S03]  /*1f00*/  ISETP.GE.AND P2, PT, R2, UR4, PT ;  /* 0x0000000402007c0c */ /* 0x000fc6000bf46270 */
[----:B------:R-:W-:Y:S02]  /*1f10*/  IMAD R15, R28, R61, R12 ;  /* 0x0000003d1c0f7224 */ /* 0x000fe400078e020c */
[----:B------:R-:W-:Y:S01]  /*1f20*/  IMAD.WIDE.U32 R60, R60, 0x60, RZ ;  /* 0x000000603c3c7825 */ /* 0x000fe200078e00ff */
[----:B------:R-:W-:-:S03]  /*1f30*/  SHF.R.S32.HI R69, RZ, 0x3, R3 ;  /* 0x00000003ff457819 */ /* 0x000fc60000011403 */
[----:B------:R-:W-:Y:S01]  /*1f40*/  IMAD.IADD R76, R67, 0x1, R9 ;  /* 0x00000001434c7824 */ /* 0x000fe200078e0209 */
[----:B------:R-:W-:Y:S01]  /*1f50*/  SHF.R.S32.HI R81, RZ, 0x1f, R34 ;  /* 0x0000001fff517819 */ /* 0x000fe20000011422 */
[----:B------:R-:W-:Y:S01]  /*1f60*/  IMAD.SHL.U32 R89, R89, 0x2, RZ ;  /* 0x0000000259597824 */ /* 0x000fe200078e00ff */
[----:B------:R-:W-:Y:S01]  /*1f70*/  SHF.R.S32.HI R32, RZ, 0x1f, R68 ;  /* 0x0000001fff207819 */ /* 0x000fe20000011444 */
[----:B------:R-:W-:Y:S02]  /*1f80*/  IMAD.IADD R77, R61, 0x1, R77 ;  /* 0x000000013d4d7824 */ /* 0x000fe400078e024d */
[----:B------:R-:W-:Y:S02]  /*1f90*/  IMAD.IADD R73, R53, 0x1, R15 ;  /* 0x0000000135497824 */ /* 0x000fe400078e020f */
[----:B------:R-:W-:Y:S02]  /*1fa0*/  IMAD.IADD R72, R15, 0x1, R55 ;  /* 0x000000010f487824 */ /* 0x000fe400078e0237 */
[----:B------:R-:W-:-:S02]  /*1fb0*/  IMAD.IADD R71, R63, 0x1, R13 ;  /* 0x000000013f477824 */ /* 0x000fc400078e020d */
[----:B------:R-:W-:Y:S02]  /*1fc0*/  IMAD.IADD R70, R13, 0x1, R65 ;  /* 0x000000010d467824 */ /* 0x000fe400078e0241 */
[C---:B--2---:R-:W-:Y:S01]  /*1fd0*/  IMAD.SHL.U32 R82, R36.reuse, 0x40, RZ ;  /* 0x0000004024527824 */ /* 0x044fe200078e00ff */
[----:B------:R-:W-:Y:S01]  /*1fe0*/  @!P6 BAR.SYNC.DEFER_BLOCKING 0x9, 0x100 ;  /* 0x024400000000eb1d */ /* 0x000fe20000010000 */
[----:B------:R-:W-:Y:S02]  /*1ff0*/  LOP3.LUT P1, RZ, R36, 0x4, RZ, 0xc0, !PT ;  /* 0x0000000424ff7812 */ /* 0x000fe4000782c0ff */
[----:B------:R-:W-:Y:S02]  /*2000*/  SHF.R.S32.HI R36, RZ, 0x1f, R37 ;  /* 0x0000001fff247819 */ /* 0x000fe40000011425 */
[----:B------:R-:W-:Y:S02]  /*2010*/  LOP3.LUT R82, R82, 0x1c0, RZ, 0xc0, !PT ;  /* 0x000001c052527812 */ /* 0x000fe400078ec0ff */
[----:B------:R-:W-:-:S04]  /*2020*/  LEA.HI R36, R36, R37, RZ, 0x2 ;  /* 0x0000002524247211 */ /* 0x000fc800078f10ff */
[----:B------:R-:W-:-:S05]  /*2030*/  LOP3.LUT R36, R36, 0xfffffffc, RZ, 0xc0, !PT ;  /* 0xfffffffc24247812 */ /* 0x000fca00078ec0ff */
[----:B------:R-:W-:-:S04]  /*2040*/  IMAD.IADD R36, R37, 0x1, -R36 ;  /* 0x0000000125247824 */ /* 0x000fc800078e0a24 */
[----:B------:R-:W-:Y:S02]  /*2050*/  IMAD R79, R36, 0x40, R204 ;  /* 0x00000040244f7824 */ /* 0x000fe400078e02cc */
[----:B------:R-:W-:Y:S01]  /*2060*/  VIADD R36, R20, 0xffffff80 ;  /* 0xffffff8014247836 */ /* 0x000fe20000000000 */
[----:B------:R-:W-:-:S04]  /*2070*/  SHF.R.U32.HI R80, RZ, 0x3, R82 ;  /* 0x00000003ff507819 */ /* 0x000fc80000011652 */
[----:B------:R-:W-:Y:S02]  /*2080*/  SHF.R.S32.HI R20, RZ, 0x1f, R36 ;  /* 0x0000001fff147819 */ /* 0x000fe40000011424 */
[----:B------:R-:W-:Y:S02]  /*2090*/  LOP3.LUT R5, R82, 0x18, R16, 0xf8, !PT ;  /* 0x0000001852057812 */ /* 0x000fe400078ef810 */
[----:B------:R-:W-:Y:S02]  /*20a0*/  LEA.HI R20, R20, R36, RZ, 0x5 ;  /* 0x0000002414147211 */ /* 0x000fe400078f28ff */
[----:B------:R-:W-:Y:S02]  /*20b0*/  LOP3.LUT R5, R5, R80, RZ, 0x3c, !PT ;  /* 0x0000005005057212 */ /* 0x000fe400078e3cff */
[----:B------:R-:W-:-:S05]  /*20c0*/  SHF.R.S32.HI R20, RZ, 0x5, R20 ;  /* 0x00000005ff147819 */ /* 0x000fca0000011414 */
[----:B------:R-:W-:Y:S01]  /*20d0*/  IMAD R75, R20, 0x200, R5 ;  /* 0x00000200144b7824 */ /* 0x000fe200078e0205 */
[----:B------:R-:W-:Y:S02]  /*20e0*/  LOP3.LUT R5, R82, 0x38, R3, 0xf8, !PT ;  /* 0x0000003852057812 */ /* 0x000fe400078ef803 */
[----:B------:R-:W-:Y:S02]  /*20f0*/  SEL R78, R78, 0xffffffe0, !P1 ;  /* 0xffffffe04e4e7807 */ /* 0x000fe40004800000 */
[----:B------:R-:W-:Y:S02]  /*2100*/  LOP3.LUT R31, R5, R80, RZ, 0x3c, !PT ;  /* 0x00000050051f7212 */ /* 0x000fe400078e3cff */
[----:B------:R-:W-:Y:S01]  /*2110*/  PRMT R5, R4, 0x7710, RZ ;  /* 0x0000771004057816 */ /* 0x000fe200000000ff */
[----:B------:R-:W-:Y:S02]  /*2120*/  IMAD.IADD R74, R78, 0x1, R75 ;  /* 0x000000014e4a7824 */ /* 0x000fe400078e024b */
[----:B------:R-:W-:Y:S01]  /*2130*/  IMAD R31, R20, 0x200, R31 ;  /* 0x00000200141f7824 */ /* 0x000fe200078e021f */
[----:B------:R-:W-:-:S02]  /*2140*/  LOP3.LUT R20, R5, 0x1, RZ, 0xc0, !PT ;  /* 0x0000000105147812 */ /* 0x000fc400078ec0ff */
[C---:B------:R-:W-:Y:S02]  /*2150*/  LOP3.LUT R10, R5.reuse, 0x2, RZ, 0xc0, !PT ;  /* 0x00000002050a7812 */ /* 0x040fe400078ec0ff */
[C---:B------:R-:W-:Y:S02]  /*2160*/  LOP3.LUT R9, R5.reuse, 0x4, RZ, 0xc0, !PT ;  /* 0x0000000405097812 */ /* 0x040fe400078ec0ff */
[C---:B------:R-:W-:Y:S02]  /*2170*/  LOP3.LUT R8, R5.reuse, 0x8, RZ, 0xc0, !PT ;  /* 0x0000000805087812 */ /* 0x040fe400078ec0ff */
[----:B------:R-:W-:Y:S02]  /*2180*/  LOP3.LUT R7, R5, 0x10, RZ, 0xc0, !PT ;  /* 0x0000001005077812 */ /* 0x000fe400078ec0ff */
[----:B------:R-:W-:Y:S02]  /*2190*/  ISETP.GE.AND P1, PT, R16, UR4, PT ;  /* 0x0000000410007c0c */ /* 0x000fe4000bf26270 */
[----:B------:R-:W-:-:S02]  /*21a0*/  SHF.R.S32.HI R35, RZ, 0x1f, R29 ;  /* 0x0000001fff237819 */ /* 0x000fc4000001141d */
[----:B------:R-:W-:Y:S01]  /*21b0*/  P2R R3, PR, RZ, 0x4 ;  /* 0x00000004ff037803 */ /* 0x000fe20000000000 */
[----:B---3--:R-:W-:Y:S01]  /*21c0*/  IMAD.IADD R21, R6, 0x1, R0 ;  /* 0x0000000106157824 */ /* 0x008fe200078e0200 */
[C---:B------:R-:W-:Y:S02]  /*21d0*/  LOP3.LUT R6, R5.reuse, 0x20, RZ, 0xc0, !PT ;  /* 0x0000002005067812 */ /* 0x040fe400078ec0ff */
[----:B------:R-:W-:-:S07]  /*21e0*/  LOP3.LUT R5, R5, 0x40, RZ, 0xc0, !PT ;  /* 0x0000004005057812 */ /* 0x000fce00078ec0ff */
.L_x_10481:
        /* <DEDUP_REMOVED lines=58> */
[----:B------:R-:W-:Y:S01]  /*2590*/  IMAD R39, R11, R60, R4 ;  /* 0x0000003c0b277224 */ /* 0x000fe200078e0204 */
[----:B------:R-:W-:Y:S01]  /*25a0*/  LEA R102, P3, R36, UR4, 0x1 ;  /* 0x0000000424667c11 */ /* 0x000fe2000f8608ff */
[----:B------:R-:W-:Y:S02]  /*25b0*/  IMAD.IADD R103, R37, 0x1, R15 ;  /* 0x0000000125677824 */ /* 0x000fe400078e020f */
        /* <DEDUP_REMOVED lines=20> */
[----:B------:R-:W-:Y:S02]  /*2700*/  CS2R R50, SRZ ;  /* 0x0000000000327805 */ /* 0x000fe4000001ff00 */
[----:B------:R-:W-:Y:S02]  /*2710*/  IADD3.X R11, R57, R73, RZ, P3, !PT ;  /* 0x00000049390b7210 */ /* 0x000fe40001ffe4ff */
        /* <DEDUP_REMOVED lines=15> */
.L_x_10432:
[----:B------:R-:W-:Y:S05]  /*2810*/  BSYNC B1 ;  /* 0x0000000000017941 */ /* 0x000fea0003800000 */
.L_x_10431:
        /* <DEDUP_REMOVED lines=29> */
.L_x_10434:
[----:B------:R-:W-:Y:S05]  /*29f0*/  BSYNC B1 ;  /* 0x0000000000017941 */ /* 0x000fea0003800000 */
.L_x_10433:
[----:B------:R-:W-:Y:S01]  /*2a00*/  IMAD.MOV.U32 R4, RZ, RZ, R48 ;  /* 0x000000ffff047224 */ /* 0x000fe200078e0030 */
[----:B------:R-:W-:Y:S01]  /*2a10*/  PRMT R121, R11, 0x7610, R121 ;  /* 0x000076100b797816 */ /* 0x000fe20000000079 */
[----:B0-----:R-:W-:Y:S01]  /*2a20*/  IMAD.MOV.U32 R12, RZ, RZ, R49 ;  /* 0x000000ffff0c7224 */ /* 0x001fe200078e0031 */
[----:B------:R-:W-:Y:S01]  /*2a30*/  ISETP.NE.AND P3, PT, R209, 0x3, PT ;  /* 0x00000003d100780c */ /* 0x000fe20003f65270 */
        /* <DEDUP_REMOVED lines=29> */
.L_x_10435:
[----:B------:R-:W-:Y:S01]  /*2c10*/  IMAD R4, R18, 0x8, R19 ;  /* 0x0000000812047824 */ /* 0x000fe200078e0213 */
[----:B------:R-:W-:Y:S01]  /*2c20*/  SHF.L.U32 R101, R207, 0x1f, RZ ;  /* 0x0000001fcf657819 */ /* 0x000fe200000006ff */
[----:B------:R-:W-:Y:S03]  /*2c30*/  BSSY B1, `(.L_x_10436) ;  /* 0x0000003000017945 */ /* 0x000fe60003800000 */
[----:B------:R-:W0:Y:S02]  /*2c40*/  SYNCS.PHASECHK.TRANS64.TRYWAIT P5, [R4+URZ+0x32490], R101 ;  /* 0x03249065040075a7 */ /* 0x000e2400080a017f */
[----:B0-----:R-:W-:Y:S05]  /*2c50*/  @!P5 BRA `(.L_x_10437) ;  /* 0x0000015800dcd947 */ /* 0x001fea0003800000 */
.L_x_10689:
[----:B------:R-:W-:Y:S05]  /*2c60*/  BSYNC B1 ;  /* 0x0000000000017941 */ /* 0x000fea0003800000 */
.L_x_10436:
[----:B------:R-:W-:-:S03]  /*2c70*/  UMOV UR4, 0xffffffff ;  /* 0xffffffff00047882 */ /* 0x000fc60000000000 */
[----:B------:R-:W-:Y:S05]  /*2c80*/  BRA.DIV UR4, `(.L_x_10438) ;  /* 0x0000015a04e47947 */ /* 0x000fea000b800000 */
[----:B------:R1:W2:Y:S04]  /*2c90*/  SHFL.IDX PT, R93, R103, RZ, 0x1c1f ;  /* 0x001c1fff675d7589 */ /* 0x0002a800000e0000 */
[----:B------:R1:W3:Y:S02]  /*2ca0*/  SHFL.IDX PT, R95, R102, RZ, 0x1c1f ;  /* 0x001c1fff665f7589 */ /* 0x0002e400000e0000 */
.L_x_10693:
        /* <DEDUP_REMOVED lines=20> */
[C---:B------:R-:W-:Y:S01]  /*2df0*/  IMAD.U32 R14, R13.reuse, 0x10000, RZ ;  /* 0x000100000d0e7824 */ /* 0x040fe200078e00ff */
        /* <DEDUP_REMOVED lines=35> */
.L_x_10444:
[----:B------:R-:W-:Y:S05]  /*3030*/  BSYNC B3 ;  /* 0x0000000000037941 */ /* 0x000fea0003800000 */
.L_x_10443:
[----:B0-----:R4:W-:Y:S02]  /*3040*/  ST.E.128 desc[UR60][R56.64], R12 ;  /* 0x0000000c38007985 */ /* 0x0019e4000c101d3c */
.L_x_10442:
[----:B------:R-:W-:Y:S05]  /*3050*/  BSYNC B2 ;  /* 0x0000000000027941 */ /* 0x000fea0003800000 */
.L_x_10441:
        /* <DEDUP_REMOVED lines=54> */
.L_x_10446:
[----:B------:R-:W-:Y:S05]  /*33c0*/  BSYNC B2 ;  /* 0x0000000000027941 */ /* 0x000fea0003800000 */
.L_x_10445:
[----:B0-----:R0:W-:Y:S02]  /*33d0*/  ST.E.128 desc[UR60][R48.64], R12 ;  /* 0x0000000c30007985 */ /* 0x0011e4000c101d3c */
.L_x_10440:
[----:B------:R-:W-:Y:S05]  /*33e0*/  BSYNC B1 ;  /* 0x0000000000017941 */ /* 0x000fea0003800000 */
.L_x_10439:
[----:B------:R-:W-:-:S03]  /*33f0*/  UMOV UR4, 0xffffffff ;  /* 0xffffffff00047882 */ /* 0x000fc60000000000 */
[----:B------:R-:W-:Y:S05]  /*3400*/  BRA.DIV UR4, `(.L_x_10447) ;  /* 0x0000015604507947 */ /* 0x000fea000b800000 */
[----:B-1----:R-:W1:Y:S04]  /*3410*/  SHFL.IDX PT, R103, R103, 0x1, 0x1c1f ;  /* 0x003c1f0067677f89 */ /* 0x002e6800000e0000 */
[----:B------:R0:W0:Y:S02]  /*3420*/  SHFL.IDX PT, R47, R102, 0x1, 0x1c1f ;  /* 0x003c1f00662f7f89 */ /* 0x00002400000e0000 */
.L_x_10697:
        /* <DEDUP_REMOVED lines=55> */
.L_x_10452:
[----:B------:R-:W-:Y:S05]  /*37a0*/  BSYNC B2 ;  /* 0x0000000000027941 */ /* 0x000fea0003800000 */
.L_x_10451:
[----:B----4-:R0:W-:Y:S02]  /*37b0*/  ST.E.128 desc[UR60][R44.64], R12 ;  /* 0x0000000c2c007985 */ /* 0x0101e4000c101d3c */
.L_x_10450:
[----:B------:R-:W-:Y:S05]  /*37c0*/  BSYNC B1 ;  /* 0x0000000000017941 */ /* 0x000fea0003800000 */
.L_x_10449:
        /* <DEDUP_REMOVED lines=22> */
[C---:B------:R-:W-:Y:S01]  /*3930*/  LOP3.LUT R43, R105.reuse, 0xffff0000, RZ, 0xc0, !PT ;  /* 0xffff0000692b7812 */ /* 0x040fe200078ec0ff */
        /* <DEDUP_REMOVED lines=31> */
.L_x_10454:
[----:B------:R-:W-:Y:S05]  /*3b30*/  BSYNC B1 ;  /* 0x0000000000017941 */ /* 0x000fea0003800000 */
.L_x_10453:
[----:B----4-:R0:W-:Y:S01]  /*3b40*/  ST.E.128 desc[UR60][R40.64], R12 ;  /* 0x0000000c28007985 */ /* 0x0101e2000c101d3c */
[----:B------:R-:W-:Y:S05]  /*3b50*/  BRA `(.L_x_10448) ;  /* 0x0000001800687947 */ /* 0x000fea0003800000 */
.L_x_10430:
[----:B------:R-:W-:Y:S01]  /*3b60*/  VIADD R11, R204, 0x40 ;  /* 0x00000040cc0b7836 */ /* 0x000fe20000000000 */
[----:B------:R-:W-:Y:S02]  /*3b70*/  CS2R R38, SRZ ;  /* 0x0000000000267805 */ /* 0x000fe4000001ff00 */
[----:B------:R-:W-:Y:S02]  /*3b80*/  CS2R R36, SRZ ;  /* 0x0000000000247805 */ /* 0x000fe4000001ff00 */
[----:B------:R-:W-:Y:S02]  /*3b90*/  CS2R R42, SRZ ;  /* 0x00000000002a7805 */ /* 0x000fe4000001ff00 */
[----:B------:R-:W-:Y:S02]  /*3ba0*/  CS2R R40, SRZ ;  /* 0x0000000000287805 */ /* 0x000fe4000001ff00 */
[----:B------:R-:W-:-:S04]  /*3bb0*/  ISETP.GE.AND P2, PT, R11, R100, PT ;  /* 0x000000640b00720c */ /* 0x000fc80003f46270 */
[----:B------:R-:W-:-:S13]  /*3bc0*/  ISETP.GE.OR P2, PT, R16, R58, P2 ;  /* 0x0000003a1000720c */ /* 0x000fda0001746670 */
[----:B------:R-:W-:-:S04]  /*3bd0*/  @!P2 IADD3 R48, P3, P4, R54, R12, R85 ;  /* 0x0000000c3630a210 */ /* 0x000fc80007c7e055 */
[----:B------:R-:W-:Y:S02]  /*3be0*/  @!P2 IADD3.X R49, R72, R57, R86, P3, P4 ;  /* 0x000000394831a210 */ /* 0x000fe40001fe8456 */
[----:B------:R-:W-:-:S04]  /*3bf0*/  @!P2 IADD3 R4, P3, P4, R64, R14, R83 ;  /* 0x0000000e4004a210 */ /* 0x000fc80007c7e053 */
[----:B------:R-:W-:Y:S02]  /*3c00*/  @!P2 IADD3.X R11, R70, R93, R84, P3, P4 ;  /* 0x0000005d460ba210 */ /* 0x000fe40001fe8454 */
[----:B------:R-:W-:-:S04]  /*3c10*/  ISETP.GE.AND P3, PT, R204, R100, PT ;  /* 0x00000064cc00720c */ /* 0x000fc80003f66270 */
[----:B------:R-:W-:-:S13]  /*3c20*/  ISETP.GE.OR P3, PT, R16, R58, P3 ;  /* 0x0000003a1000720c */ /* 0x000fda0001f66670 */
[----:B------:R-:W0:Y:S01]  /*3c30*/  @!P3 LDC.64 R44, c[0x0][0x3e8] ;  /* 0x0000fa00ff2cbb82 */ /* 0x000e220000000a00 */
[----:B------:R-:W-:-:S05]  /*3c40*/  @!P3 IADD3 R12, P4, R54, R12, RZ ;  /* 0x0000000c360cb210 */ /* 0x000fca0007f9e0ff */
[----:B------:R-:W-:Y:S02]  /*3c50*/  @!P3 IMAD.X R13, R57, 0x1, R72, P4 ;  /* 0x00000001390db824 */ /* 0x000fe400020e0648 */
[----:B------:R-:W1:Y:S01]  /*3c60*/  @!P3 LDC.64 R46, c[0x0][0x400] ;  /* 0x00010000ff2ebb82 */ /* 0x000e620000000a00 */
[----:B0-----:R-:W-:-:S04]  /*3c70*/  @!P3 LEA R44, P4, R12, R44, 0x1 ;  /* 0x0000002c0c2cb211 */ /* 0x001fc800078808ff */
[----:B------:R-:W-:Y:S02]  /*3c80*/  @!P3 LEA.HI.X R45, R12, R45, R13, 0x1, P4 ;  /* 0x0000002d0c2db211 */ /* 0x000fe400020f0c0d */
[----:B------:R-:W-:-:S03]  /*3c90*/  @!P3 IADD3 R14, P4, R64, R14, RZ ;  /* 0x0000000e400eb210 */ /* 0x000fc60007f9e0ff */
[----:B------:R0:W2:Y:S02]  /*3ca0*/  @!P3 LDG.E.128 R36, desc[UR60][R44.64] ;  /* 0x0000003c2c24b981 */ /* 0x0000a4000c1e1d00 */
[----:B------:R-:W-:Y:S01]  /*3cb0*/  @!P3 IMAD.X R12, R93, 0x1, R70, P4 ;  /* 0x000000015d0cb824 */ /* 0x000fe200020e0646 */
[----:B-1----:R-:W-:-:S04]  /*3cc0*/  @!P3 LEA R46, P4, R14, R46, 0x1 ;  /* 0x0000002e0e2eb211 */ /* 0x002fc800078808ff */
[----:B------:R-:W-:Y:S02]  /*3cd0*/  @!P3 LEA.HI.X R47, R14, R47, R12, 0x1, P4 ;  /* 0x0000002f0e2fb211 */ /* 0x000fe400020f0c0c */
[----:B------:R-:W1:Y:S03]  /*3ce0*/  @!P2 LDC.64 R14, c[0x0][0x3e8] ;  /* 0x0000fa00ff0eab82 */ /* 0x000e660000000a00 */
[----:B------:R3:W4:Y:S05]  /*3cf0*/  @!P3 LDG.E.128 R40, desc[UR60][R46.64] ;  /* 0x0000003c2e28b981 */ /* 0x00072a000c1e1d00 */
[----:B------:R-:W5:Y:S01]  /*3d00*/  @!P2 LDC.64 R12, c[0x0][0x400] ;  /* 0x00010000ff0cab82 */ /* 0x000f620000000a00 */
[----:B0-----:R-:W-:-:S02]  /*3d10*/  CS2R R44, SRZ ;  /* 0x00000000002c7805 */ /* 0x001fc4000001ff00 */
[----:B---3--:R-:W-:Y:S02]  /*3d20*/  CS2R R46, SRZ ;  /* 0x00000000002e7805 */ /* 0x008fe4000001ff00 */
[----:B------:R-:W-:Y:S02]  /*3d30*/  CS2R R50, SRZ ;  /* 0x0000000000327805 */ /* 0x000fe4000001ff00 */
[----:B-1----:R-:W-:-:S04]  /*3d40*/  @!P2 LEA R14, P3, R48, R14, 0x1 ;  /* 0x0000000e300ea211 */ /* 0x002fc800078608ff */
[----:B------:R-:W-:Y:S02]  /*3d50*/  @!P2 LEA.HI.X R15, R48, R15, R49, 0x1, P3 ;  /* 0x0000000f300fa211 */ /* 0x000fe400018f0c31 */
[----:B------:R-:W-:Y:S02]  /*3d60*/  CS2R R48, SRZ ;  /* 0x0000000000307805 */ /* 0x000fe4000001ff00 */
[C---:B-----5:R-:W-:Y:S01]  /*3d70*/  @!P2 LEA R12, P3, R4.reuse, R12, 0x1 ;  /* 0x0000000c040ca211 */ /* 0x060fe200078608ff */
[----:B------:R-:W3:Y:S03]  /*3d80*/  @!P2 LDG.E.128 R44, desc[UR60][R14.64] ;  /* 0x0000003c0e2ca981 */ /* 0x000ee6000c1e1d00 */
[----:B------:R-:W-:-:S05]  /*3d90*/  @!P2 LEA.HI.X R13, R4, R13, R11, 0x1, P3 ;  /* 0x0000000d040da211 */ /* 0x000fca00018f0c0b */
[----:B------:R0:W5:Y:S01]  /*3da0*/  @!P2 LDG.E.128 R48, desc[UR60][R12.64] ;  /* 0x0000003c0c30a981 */ /* 0x000162000c1e1d00 */
[----:B------:R-:W-:Y:S02]  /*3db0*/  ISETP.NE.AND P3, PT, R209, 0x3, PT ;  /* 0x00000003d100780c */ /* 0x000fe40003f65270 */
[----:B------:R-:W-:Y:S01]  /*3dc0*/  ISETP.GE.AND P2, PT, R16, R58, PT ;  /* 0x0000003a1000720c */ /* 0x000fe20003f46270 */
[----:B--2---:R-:W-:Y:S02]  /*3dd0*/  IMAD.MOV.U32 R4, RZ, RZ, R38 ;  /* 0x000000ffff047224 */ /* 0x004fe400078e0026 */
[----:B------:R-:W-:-:S03]  /*3de0*/  IMAD.MOV.U32 R11, RZ, RZ, R39 ;  /* 0x000000ffff0b7224 */ /* 0x000fc600078e0027 */
[----:B------:R-:W-:Y:S02]  /*3df0*/  PRMT R105, R105, 0x5410, R4 ;  /* 0x0000541069697816 */ /* 0x000fe40000000004 */
[----:B------:R-:W-:Y:S01]  /*3e00*/  PRMT R107, R107, 0x5410, R11 ;  /* 0x000054106b6b7816 */ /* 0x000fe2000000000b */
[----:B------:R-:W-:Y:S02]  /*3e10*/  IMAD.MOV.U32 R57, RZ, RZ, R37 ;  /* 0x000000ffff397224 */ /* 0x000fe400078e0025 */
[----:B----4-:R-:W-:Y:S02]  /*3e20*/  IMAD.MOV.U32 R4, RZ, RZ, R42 ;  /* 0x000000ffff047224 */ /* 0x010fe400078e002a */
[----:B------:R-:W-:Y:S02]  /*3e30*/  IMAD.MOV.U32 R11, RZ, RZ, R43 ;  /* 0x000000ffff0b7224 */ /* 0x000fe400078e002b */
[----:B0-----:R-:W-:Y:S02]  /*3e40*/  IMAD.MOV.U32 R12, RZ, RZ, R40 ;  /* 0x000000ffff0c7224 */ /* 0x001fe400078e0028 */
[----:B------:R-:W-:Y:S01]  /*3e50*/  IMAD.MOV.U32 R13, RZ, RZ, R41 ;  /* 0x000000ffff0d7224 */ /* 0x000fe200078e0029 */
[----:B------:R-:W-:-:S02]  /*3e60*/  PRMT R126, R4, 0x7610, R126 ;  /* 0x00007610047e7816 */ /* 0x000fc4000000007e */
[----:B------:R-:W-:Y:S02]  /*3e70*/  PRMT R109, R109, 0x5410, R11 ;  /* 0x000054106d6d7816 */ /* 0x000fe4000000000b */
[----:B------:R-:W-:Y:S02]  /*3e80*/  PRMT R127, R12, 0x7610, R127 ;  /* 0x000076100c7f7816 */ /* 0x000fe4000000007f */
[----:B------:R-:W-:Y:S02]  /*3e90*/  PRMT R128, R13, 0x7610, R128 ;  /* 0x000076100d807816 */ /* 0x000fe40000000080 */
[----:B------:R-:W-:Y:S01]  /*3ea0*/  PRMT R108, R108, 0x5410, R57 ;  /* 0x000054106c6c7816 */ /* 0x000fe20000000039 */
[----:B------:R-:W-:Y:S02]  /*3eb0*/  IMAD.MOV.U32 R56, RZ, RZ, R36 ;  /* 0x000000ffff387224 */ /* 0x000fe400078e0024 */
[----:B---3--:R-:W-:Y:S02]  /*3ec0*/  IMAD.MOV.U32 R4, RZ, RZ, R46 ;  /* 0x000000ffff047224 */ /* 0x008fe400078e002e */
[----:B------:R-:W-:-:S02]  /*3ed0*/  IMAD.MOV.U32 R11, RZ, RZ, R47 ;  /* 0x000000ffff0b7224 */ /* 0x000fc400078e002f */
[----:B------:R-:W-:Y:S02]  /*3ee0*/  IMAD.MOV.U32 R12, RZ, RZ, R44 ;  /* 0x000000ffff0c7224 */ /* 0x000fe400078e002c */
        /* <DEDUP_REMOVED lines=12> */
[----:B------:R-:W-:Y:S02]  /*3fb0*/  PRMT R112, R12, 0x7610, R112 ;  /* 0x000076100c707816 */ /* 0x000fe40000000070 */
[----:B------:R-:W-:Y:S01]  /*3fc0*/  PRMT R113, R13, 0x7610, R113 ;  /* 0x000076100d717816 */ /* 0x000fe20000000071 */
[----:B------:R-:W-:Y:S06]  /*3fd0*/  @!P3 BRA `(.L_x_10455) ;  /* 0x000000000004b947 */ /* 0x000fec0003800000 */
[----:B------:R-:W-:Y:S01]  /*3fe0*/  BPT.TRAP 0x1 ;  /* 0x000000040000795c */ /* 0x000fe20000300000 */
.L_x_10455:
[----:B------:R-:W-:Y:S01]  /*3ff0*/  IMAD R4, R18, 0x8, R19 ;  /* 0x0000000812047824 */ /* 0x000fe200078e0213 */
[----:B------:R-:W-:Y:S01]  /*4000*/  SHF.L.U32 R101, R207, 0x1f, RZ ;  /* 0x0000001fcf657819 */ /* 0x000fe200000006ff */
[----:B------:R-:W0:Y:S01]  /*4010*/  LDC R104, c[0x0][0x2f4] ;  /* 0x0000bd00ff687b82 */ /* 0x000e220000000800 */
[----:B------:R-:W-:Y:S02]  /*4020*/  BSSY B1, `(.L_x_10456) ;  /* 0x0000003000017945 */ /* 0x000fe40003800000 */
[----:B------:R-:W1:Y:S02]  /*4030*/  SYNCS.PHASECHK.TRANS64.TRYWAIT P4, [R4+URZ+0x32490], R101 ;  /* 0x03249065040075a7 */ /* 0x000e64000808017f */
[----:B-1----:R-:W-:Y:S05]  /*4040*/  @!P4 BRA `(.L_x_10457) ;  /* 0x00000148008cc947 */ /* 0x002fea0003800000 */
.L_x_10698:
[----:B------:R-:W-:Y:S05]  /*4050*/  BSYNC B1 ;  /* 0x0000000000017941 */ /* 0x000fea0003800000 */
.L_x_10456:
[----:B------:R-:W-:Y:S01]  /*4060*/  UMOV UR4, 0xffffffff ;  /* 0xffffffff00047882 */ /* 0x000fe20000000000 */
[----:B0-----:R-:W-:Y:S02]  /*4070*/  IMAD.IADD R106, R104, 0x1, -R89 ;  /* 0x00000001686a7824 */ /* 0x001fe400078e0a59 */
[----:B------:R-:W-:Y:S05]  /*4080*/  BRA.DIV UR4, `(.L_x_10458) ;  /* 0x0000014a04907947 */ /* 0x000fea000b800000 */
[----:B------:R0:W2:Y:S04]  /*4090*/  SHFL.IDX PT, R95, R103, RZ, 0x1c1f ;  /* 0x001c1fff675f7589 */ /* 0x0000a800000e0000 */
[----:B------:R0:W3:Y:S02]  /*40a0*/  SHFL.IDX PT, R94, R102, RZ, 0x1c1f ;  /* 0x001c1fff665e7589 */ /* 0x0000e400000e0000 */
.L_x_10702:
[----:B------:R-:W-:Y:S01]  /*40b0*/  ISETP.GE.OR P4, PT, R204, R100, P1 ;  /* 0x00000064cc00720c */ /* 0x000fe20000f86670 */
[----:B------:R-:W-:-:S12]  /*40c0*/  BSSY B1, `(.L_x_10459) ;  /* 0x000007a000017945 */ /* 0x000fd80003800000 */
[----:B------:R-:W-:Y:S05]  /*40d0*/  @P4 BRA `(.L_x_10460) ;  /* 0x0000000400e04947 */ /* 0x000fea0003800000 */
[----:B------:R-:W4:Y:S01]  /*40e0*/  S2R R12, SR_TID.X ;  /* 0x00000000000c7919 */ /* 0x000f220000002100 */
[----:B------:R-:W-:Y:S01]  /*40f0*/  SEL R11, R89, R106, !P0 ;  /* 0x0000006a590b7207 */ /* 0x000fe20004000000 */
[----:B------:R-:W-:Y:S01]  /*4100*/  BSSY B2, `(.L_x_10461) ;  /* 0x0000071000027945 */ /* 0x000fe20003800000 */
[----:B---3--:R-:W-:-:S04]  /*4110*/  LEA R92, P4, R68, R94, 0x1 ;  /* 0x0000005e445c7211 */ /* 0x008fc800078808ff */
[----:B--2---:R-:W-:Y:S01]  /*4120*/  LEA.HI.X R93, R68, R95, R32, 0x1, P4 ;  /* 0x0000005f445d7211 */ /* 0x004fe200020f0c20 */
[----:B----4-:R-:W-:Y:S01]  /*4130*/  VIADD R13, R12, 0xffffff80 ;  /* 0xffffff800c0d7836 */ /* 0x010fe20000000000 */
[----:B------:R-:W-:-:S04]  /*4140*/  SHF.R.S32.HI R12, RZ, 0x1f, R11 ;  /* 0x0000001fff0c7819 */ /* 0x000fc8000001140b */
[----:B------:R-:W-:Y:S02]  /*4150*/  LEA.HI R12, R12, R11, RZ, 0x4 ;  /* 0x0000000b0c0c7211 */ /* 0x000fe400078f20ff */
[----:B------:R-:W-:Y:S02]  /*4160*/  SHF.R.S32.HI R14, RZ, 0x1f, R13 ;  /* 0x0000001fff0e7819 */ /* 0x000fe4000001140d */
[----:B------:R-:W-:Y:S01]  /*4170*/  LEA.HI.SX32 R11, R12, R69, 0x1c ;  /* 0x000000450c0b7211 */ /* 0x000fe200078fe2ff */
[----:B------:R-:W-:Y:S01]  /*4180*/  IMAD R12, R18, 0x1800, R31 ;  /* 0x00001800120c7824 */ /* 0x000fe200078e021f */
[----:B------:R-:W-:-:S03]  /*4190*/  LEA.HI R14, R14, R13, RZ, 0x5 ;  /* 0x0000000d0e0e7211 */ /* 0x000fc600078f28ff */
[----:B------:R-:W-:Y:S01]  /*41a0*/  IMAD.SHL.U32 R11, R11, 0x8, RZ ;  /* 0x000000080b0b7824 */ /* 0x000fe200078e00ff */
[----:B------:R-:W-:Y:S01]  /*41b0*/  SHF.R.S32.HI R14, RZ, 0x5, R14 ;  /* 0x00000005ff0e7819 */ /* 0x000fe2000001140e */
[----:B------:R-:W-:-:S03]  /*41c0*/  IMAD R12, R12, 0x2, R19 ;  /* 0x000000020c0c7824 */ /* 0x000fc600078e0213 */
[----:B------:R-:W-:-:S04]  /*41d0*/  LOP3.LUT R13, R82, 0x38, R11, 0xf8, !PT ;  /* 0x00000038520d7812 */ /* 0x000fc800078ef80b */
[----:B------:R-:W-:-:S05]  /*41e0*/  LOP3.LUT R13, R13, R80, RZ, 0x3c, !PT ;  /* 0x000000500d0d7212 */ /* 0x000fca00078e3cff */
[----:B------:R-:W-:-:S04]  /*41f0*/  IMAD R13, R14, 0x200, R13 ;  /* 0x000002000e0d7824 */ /* 0x000fc800078e020d */
[----:B------:R-:W-:-:S04]  /*4200*/  IMAD R14, R18, 0x1800, R13 ;  /* 0x00001800120e7824 */ /* 0x000fc800078e020d */
[----:B------:R-:W-:Y:S02]  /*4210*/  IMAD R56, R14, 0x2, R19 ;  /* 0x000000020e387824 */ /* 0x000fe400078e0213 */
[----:B------:R-:W2:Y:S04]  /*4220*/  LDS.128 R12, [R12+0x1c400] ;  /* 0x01c400000c0c7984 */ /* 0x000ea80000000c00 */
[----:B------:R-:W3:Y:S01]  /*4230*/  LDS.128 R56, [R56+0x1c400] ;  /* 0x01c4000038387984 */ /* 0x000ee20000000c00 */
[----:B------:R-:W-:Y:S05]  /*4240*/  @P2 BRA `(.L_x_10462) ;  /* 0x0000000400702947 */ /* 0x000fea0003800000 */
[----:B------:R-:W-:Y:S01]  /*4250*/  SHF.R.U32.HI R119, RZ, 0x10, R41 ;  /* 0x00000010ff777819 */ /* 0x000fe20000011629 */
[----:B--2---:R-:W-:Y:S01]  /*4260*/  IMAD.U32 R115, R15, 0x10000, RZ ;  /* 0x000100000f737824 */ /* 0x004fe200078e00ff */
[----:B------:R-:W-:Y:S01]  /*4270*/  SHF.R.U32.HI R118, RZ, 0x10, R37 ;  /* 0x00000010ff767819 */ /* 0x000fe20000011625 */
[----:B---3--:R-:W-:Y:S01]  /*4280*/  IMAD.U32 R117, R59, 0x10000, RZ ;  /* 0x000100003b757824 */ /* 0x008fe200078e00ff */
[----:B------:R-:W-:Y:S01]  /*4290*/  SHF.R.U64 R122, R38, 0x10, R39 ;  /* 0x00000010267a7819 */ /* 0x000fe20000001227 */
[----:B------:R-:W-:Y:S01]  /*42a0*/  IMAD.U32 R38, R12, 0x10000, RZ ;  /* 0x000100000c267824 */ /* 0x000fe200078e00ff */
[----:B------:R-:W-:Y:S02]  /*42b0*/  PRMT R119, R128, 0x5410, R119 ;  /* 0x0000541080777816 */ /* 0x000fe40000000077 */
[----:B------:R-:W-:Y:S02]  /*42c0*/  SHF.R.U32.HI R120, RZ, 0x10, R39 ;  /* 0x00000010ff787819 */ /* 0x000fe40000011627 */
[----:B------:R-:W-:Y:S01]  /*42d0*/  SHF.R.U64 R121, R40, 0x10, R41 ;  /* 0x0000001028797819 */ /* 0x000fe20000001229 */
[----:B------:R-:W-:Y:S01]  /*42e0*/  IMAD.U32 R40, R57, 0x10000, RZ ;  /* 0x0001000039287824 */ /* 0x000fe200078e00ff */
[----:B------:R-:W-:-:S02]  /*42f0*/  PRMT R118, R108, 0x5432, R118 ;  /* 0x000054326c767816 */ /* 0x000fc40000000076 */
[--C-:B------:R-:W-:Y:S01]  /*4300*/  SHF.R.U64 R41, R42, 0x10, R43.reuse ;  /* 0x000000102a297819 */ /* 0x100fe2000000122b */
[----:B------:R-:W-:Y:S01]  /*4310*/  IMAD.U32 R42, R56, 0x10000, RZ ;  /* 0x00010000382a7824 */ /* 0x000fe200078e00ff */
[----:B------:R-:W-:Y:S01]  /*4320*/  PRMT R39, R105, 0x5432, R122 ;  /* 0x0000543269277816 */ /* 0x000fe2000000007a */
[----:B------:R-:W-:Y:S01]  /*4330*/  IMAD.U32 R122, R119, 0x10000, RZ ;  /* 0x00010000777a7824 */ /* 0x000fe200078e00ff */
[----:B------:R-:W-:Y:S02]  /*4340*/  SHF.R.U32.HI R124, RZ, 0x10, R43 ;  /* 0x00000010ff7c7819 */ /* 0x000fe4000001162b */
[----:B------:R-:W-:Y:S01]  /*4350*/  SHF.R.U64 R123, R36, 0x10, R37 ;  /* 0x00000010247b7819 */ /* 0x000fe20000001225 */
[----:B------:R-:W-:Y:S01]  /*4360*/  IMAD.U32 R37, R13, 0x10000, RZ ;  /* 0x000100000d257824 */ /* 0x000fe200078e00ff */
[----:B------:R-:W-:Y:S01]  /*4370*/  LOP3.LUT R43, R15, 0xffff0000, RZ, 0xc0, !PT ;  /* 0xffff00000f2b7812 */ /* 0x000fe200078ec0ff */
[----:B------:R-:W-:Y:S01]  /*4380*/  IMAD.U32 R15, R118, 0x10000, RZ ;  /* 0x00010000760f7824 */ /* 0x000fe200078e00ff */
[----:B------:R-:W-:Y:S01]  /*4390*/  LOP3.LUT R116, R57, 0xffff0000, RZ, 0xc0, !PT ;  /* 0xffff000039747812 */ /* 0x000fe200078ec0ff */
[----:B------:R-:W-:Y:S01]  /*43a0*/  IMAD.U32 R36, R58, 0x10000, RZ ;  /* 0x000100003a247824 */ /* 0x000fe200078e00ff */
[----:B------:R-:W-:Y:S01]  /*43b0*/  PRMT R41, R126, 0x5410, R41 ;  /* 0x000054107e297816 */ /* 0x000fe20000000029 */
[CC--:B------:R-:W-:Y:S01]  /*43c0*/  FMUL.FTZ R126, R40.reuse, R122.reuse ;  /* 0x0000007a287e7220 */ /* 0x0c0fe20000410000 */
[----:B------:R-:W-:Y:S01]  /*43d0*/  LOP3.LUT R57, R59, 0xffff0000, RZ, 0xc0, !PT ;  /* 0xffff00003b397812 */ /* 0x000fe200078ec0ff */
[-C--:B------:R-:W-:Y:S01]  /*43e0*/  FMUL.FTZ R40, R40, R15.reuse ;  /* 0x0000000f28287220 */ /* 0x080fe20000410000 */
[----:B------:R-:W-:Y:S01]  /*43f0*/  PRMT R124, R109, 0x5432, R124 ;  /* 0x000054326d7c7816 */ /* 0x000fe2000000007c */
[----:B------:R-:W-:Y:S01]  /*4400*/  FFMA.FTZ R15, R37, R15, -R126 ;  /* 0x0000000f250f7223 */ /* 0x000fe2000001087e */
[----:B------:R-:W-:Y:S01]  /*4410*/  PRMT R59, R125, 0x5410, R123 ;  /* 0x000054107d3b7816 */ /* 0x000fe2000000007b */
[----:B------:R-:W-:Y:S01]  /*4420*/  FFMA.FTZ R37, R37, R122, R40 ;  /* 0x0000007a25257223 */ /* 0x000fe20000010028 */
[----:B------:R-:W-:Y:S01]  /*4430*/  PRMT R120, R107, 0x5432, R120 ;  /* 0x000054326b787816 */ /* 0x000fe20000000078 */
[----:B------:R-:W-:Y:S01]  /*4440*/  IMAD.U32 R126, R124, 0x10000, RZ ;  /* 0x000100007c7e7824 */ /* 0x000fe200078e00ff */
[----:B------:R-:W-:-:S02]  /*4450*/  LOP3.LUT R123, R119, 0xffff0000, RZ, 0xc0, !PT ;  /* 0xffff0000777b7812 */ /* 0x000fc400078ec0ff */
[----:B------:R-:W-:Y:S01]  /*4460*/  LOP3.LUT R119, R118, 0xffff0000, RZ, 0xc0, !PT ;  /* 0xffff000076777812 */ /* 0x000fe200078ec0ff */
[----:B------:R-:W-:Y:S01]  /*4470*/  IMAD.U32 R118, R120, 0x10000, RZ ;  /* 0x0001000078767824 */ /* 0x000fe200078e00ff */
[----:B------:R-:W-:Y:S01]  /*4480*/  PRMT R121, R127, 0x5410, R121 ;  /* 0x000054107f797816 */ /* 0x000fe20000000079 */
[----:B------:R-:W-:Y:S01]  /*4490*/  FMUL.FTZ R125, R116, R123 ;  /* 0x0000007b747d7220 */ /* 0x000fe20000410000 */
[----:B------:R-:W-:Y:S01]  /*44a0*/  LOP3.LUT R124, R124, 0xffff0000, RZ, 0xc0, !PT ;  /* 0xffff00007c7c7812 */ /* 0x000fe200078ec0ff */
[----:B------:R-:W-:Y:S01]  /*44b0*/  FMUL.FTZ R127, R116, R119 ;  /* 0x00000077747f7220 */ /* 0x000fe20000410000 */
[C---:B------:R-:W-:Y:S01]  /*44c0*/  FMUL.FTZ R116, R117.reuse, R126 ;  /* 0x0000007e75747220 */ /* 0x040fe20000410000 */
[-C--:B------:R-:W-:Y:S01]  /*44d0*/  FMUL.FTZ R117, R117, R118.reuse ;  /* 0x0000007675757220 */ /* 0x080fe20000410000 */
[----:B------:R-:W-:Y:S02]  /*44e0*/  LOP3.LUT R120, R120, 0xffff0000, RZ, 0xc0, !PT ;  /* 0xffff000078787812 */ /* 0x000fe400078ec0ff */
[C---:B------:R-:W-:Y:S01]  /*44f0*/  FFMA.FTZ R118, R115.reuse, R118, -R116 ;  /* 0x0000007673767223 */ /* 0x040fe20000010874 */
[----:B------:R-:W-:Y:S01]  /*4500*/  FFMA.FTZ R126, R115, R126, R117 ;  /* 0x0000007e737e7223 */ /* 0x000fe20000010075 */
[----:B------:R-:W-:Y:S01]  /*4510*/  IMAD.U32 R117, R121, 0x10000, RZ ;  /* 0x0001000079757824 */ /* 0x000fe200078e00ff */
[----:B------:R-:W-:Y:S01]  /*4520*/  LOP3.LUT R114, R13, 0xffff0000, RZ, 0xc0, !PT ;  /* 0xffff00000d727812 */ /* 0x000fe200078ec0ff */
[----:B------:R-:W-:-:S02]  /*4530*/  IMAD.U32 R115, R59, 0x10000, RZ ;  /* 0x000100003b737824 */ /* 0x000fc400078e00ff */
[C---:B------:R-:W-:Y:S01]  /*4540*/  FMUL.FTZ R116, R57.reuse, R124 ;  /* 0x0000007c39747220 */ /* 0x040fe20000410000 */
[-C--:B------:R-:W-:Y:S01]  /*4550*/  FMUL.FTZ R122, R57, R120.reuse ;  /* 0x00000078397a7220 */ /* 0x080fe20000410000 */
[C---:B------:R-:W-:Y:S01]  /*4560*/  FMUL.FTZ R57, R42.reuse, R117 ;  /* 0x000000752a397220 */ /* 0x040fe20000410000 */
[----:B------:R-:W-:Y:S01]  /*4570*/  FMUL.FTZ R42, R42, R115 ;  /* 0x000000732a2a7220 */ /* 0x000fe20000410000 */
[----:B------:R-:W-:Y:S01]  /*4580*/  LOP3.LUT R56, R56, 0xffff0000, RZ, 0xc0, !PT ;  /* 0xffff000038387812 */ /* 0x000fe200078ec0ff */
[C---:B------:R-:W-:Y:S01]  /*4590*/  FFMA.FTZ R40, R114.reuse, R119, -R125 ;  /* 0x0000007772287223 */ /* 0x040fe2000001087d */
[----:B------:R-:W-:Y:S01]  /*45a0*/  LOP3.LUT R121, R121, 0xffff0000, RZ, 0xc0, !PT ;  /* 0xffff000079797812 */ /* 0x000fe200078ec0ff */
[----:B------:R-:W-:Y:S01]  /*45b0*/  FFMA.FTZ R114, R114, R123, R127 ;  /* 0x0000007b72727223 */ /* 0x000fe2000001007f */
[----:B------:R-:W-:Y:S01]  /*45c0*/  LOP3.LUT R59, R59, 0xffff0000, RZ, 0xc0, !PT ;  /* 0xffff00003b3b7812 */ /* 0x000fe200078ec0ff */
[----:B------:R-:W-:Y:S01]  /*45d0*/  FFMA.FTZ R117, R38, R117, R42 ;  /* 0x0000007526757223 */ /* 0x000fe2000001002a */
[----:B------:R-:W-:Y:S01]  /*45e0*/  LOP3.LUT R12, R12, 0xffff0000, RZ, 0xc0, !PT ;  /* 0xffff00000c0c7812 */ /* 0x000fe200078ec0ff */
[C---:B------:R-:W-:Y:S01]  /*45f0*/  FFMA.FTZ R119, R43.reuse, R120, -R116 ;  /* 0x000000782b777223 */ /* 0x040fe20000010874 */
[----:B------:R-:W-:Y:S01]  /*4600*/  FFMA.FTZ R123, R43, R124, R122 ;  /* 0x0000007c2b7b7223 */ /* 0x000fe2000001007a */
[----:B------:R-:W-:Y:S01]  /*4610*/  FFMA.FTZ R57, R38, R115, -R57 ;  /* 0x0000007326397223 */ /* 0x000fe20000010839 */
[----:B------:R-:W-:Y:S01]  /*4620*/  IMAD.U32 R42, R41, 0x10000, RZ ;  /* 0x00010000292a7824 */ /* 0x000fe200078e00ff */
[----:B------:R-:W-:Y:S01]  /*4630*/  LOP3.LUT R58, R58, 0xffff0000, RZ, 0xc0, !PT ;  /* 0xffff00003a3a7812 */ /* 0x000fe200078ec0ff */
[C---:B------:R-:W-:Y:S01]  /*4640*/  FMUL.FTZ R43, R56.reuse, R121 ;  /* 0x00000079382b7220 */ /* 0x040fe20000410000 */
[----:B------:R-:W-:Y:S01]  /*4650*/  IMAD.U32 R38, R39, 0x10000, RZ ;  /* 0x0001000027267824 */ /* 0x000fe200078e00ff */
[----:B------:R-:W-:Y:S01]  /*4660*/  LOP3.LUT R41, R41, 0xffff0000, RZ, 0xc0, !PT ;  /* 0xffff000029297812 */ /* 0x000fe200078ec0ff */
[-C--:B------:R-:W-:Y:S01]  /*4670*/  FMUL.FTZ R115, R56, R59.reuse ;  /* 0x0000003b38737220 */ /* 0x080fe20000410000 */
[----:B------:R-:W-:Y:S01]  /*4680*/  LOP3.LUT R39, R39, 0xffff0000, RZ, 0xc0, !PT ;  /* 0xffff000027277812 */ /* 0x000fe200078ec0ff */
[C---:B------:R-:W-:Y:S01]  /*4690*/  IMAD.U32 R13, R14.reuse, 0x10000, RZ ;  /* 0x000100000e0d7824 */ /* 0x040fe200078e00ff */
[----:B------:R-:W-:Y:S01]  /*46a0*/  LOP3.LUT R14, R14, 0xffff0000, RZ, 0xc0, !PT ;  /* 0xffff00000e0e7812 */ /* 0x000fe200078ec0ff */
[C---:B------:R-:W-:Y:S01]  /*46b0*/  FFMA.FTZ R56, R12.reuse, R59, -R43 ;  /* 0x0000003b0c387223 */ /* 0x040fe2000001082b */
[----:B------:R-:W-:Y:S01]  /*46c0*/  FFMA.FTZ R12, R12, R121, R115 ;  /* 0x000000790c0c7223 */ /* 0x000fe20000010073 */
[----:B------:R-:W-:Y:S01]  /*46d0*/  FMUL.FTZ R116, R36, R42 ;  /* 0x0000002a24747220 */ /* 0x000fe20000410000 */
[----:B------:R-:W-:Y:S01]  /*46e0*/  FMUL.FTZ R59, R58, R41 ;  /* 0x000000293a3b7220 */ /* 0x000fe20000410000 */
[-C--:B------:R-:W-:Y:S01]  /*46f0*/  FMUL.FTZ R43, R36, R38.reuse ;  /* 0x00000026242b7220 */ /* 0x080fe20000410000 */
[-C--:B------:R-:W-:Y:S01]  /*4700*/  FMUL.FTZ R58, R58, R39.reuse ;  /* 0x000000273a3a7220 */ /* 0x080fe20000410000 */
[C---:B------:R-:W-:Y:S01]  /*4710*/  FFMA.FTZ R116, R13.reuse, R38, -R116 ;  /* 0x000000260d747223 */ /* 0x040fe20000010874 */
[----:B------:R-:W-:Y:S01]  /*4720*/  FFMA.FTZ R59, R14, R39, -R59 ;  /* 0x000000270e3b7223 */ /* 0x000fe2000001083b */
        /* <DEDUP_REMOVED lines=14> */
.L_x_10462:
[----:B------:R-:W-:Y:S05]  /*4810*/  BSYNC B2 ;  /* 0x0000000000027941 */ /* 0x000fea0003800000 */
.L_x_10461:
[----:B------:R-:W-:Y:S01]  /*4820*/  ISETP.GE.AND P4, PT, R11, R104, PT ;  /* 0x000000680b00720c */ /* 0x000fe20003f86270 */
[----:B--2---:R4:W-:-:S12]  /*4830*/  ST.E.128 desc[UR60][R92.64], R12 ;  /* 0x0000000c5c007985 */ /* 0x0049d8000c101d3c */
[----:B------:R-:W-:-:S05]  /*4840*/  @!P4 IMAD.WIDE R94, R11, 0x2, R94 ;  /* 0x000000020b5ec825 */ /* 0x000fca00078e025e */
[----:B---3--:R4:W-:Y:S02]  /*4850*/  @!P4 ST.E.128 desc[UR60][R94.64], R56 ;  /* 0x000000385e00c985 */ /* 0x0089e4000c101d3c */
.L_x_10460:
[----:B------:R-:W-:Y:S05]  /*4860*/  BSYNC B1 ;  /* 0x0000000000017941 */ /* 0x000fea0003800000 */
.L_x_10459:
[----:B------:R-:W-:-:S03]  /*4870*/  UMOV UR4, 0xffffffff ;  /* 0xffffffff00047882 */ /* 0x000fc60000000000 */
[----:B------:R-:W-:Y:S05]  /*4880*/  BRA.DIV UR4, `(.L_x_10463) ;  /* 0x0000014204dc7947 */ /* 0x000fea000b800000 */
[----:B0-----:R-:W0:Y:S04]  /*4890*/  SHFL.IDX PT, R103, R103, 0x1, 0x1c1f ;  /* 0x003c1f0067677f89 */ /* 0x001e2800000e0000 */
[----:B------:R-:W0:Y:S02]  /*48a0*/  SHFL.IDX PT, R102, R102, 0x1, 0x1c1f ;  /* 0x003c1f0066667f89 */ /* 0x000e2400000e0000 */
.L_x_10706:
[----:B------:R-:W-:-:S05]  /*48b0*/  VIADD R11, R204, 0x40 ;  /* 0x00000040cc0b7836 */ /* 0x000fca0000000000 */
[----:B------:R-:W-:-:S13]  /*48c0*/  ISETP.GE.OR P4, PT, R11, R100, P1 ;  /* 0x000000640b00720c */ /* 0x000fda0000f86670 */
[----:B------:R-:W-:Y:S05]  /*48d0*/  @P4 BRA `(.L_x_10448) ;  /* 0x0000000c00084947 */ /* 0x000fea0003800000 */
[----:B----4-:R-:W4:Y:S01]  /*48e0*/  LDL R13, [R1+0x58] ;  /* 0x00005800010d7983 */ /* 0x010f220000100800 */
[----:B------:R-:W-:Y:S01]  /*48f0*/  SEL R106, R89, R106, !P0 ;  /* 0x0000006a596a7207 */ /* 0x000fe20004000000 */
[----:B------:R-:W-:Y:S01]  /*4900*/  VIADD R14, R204, 0x40 ;  /* 0x00000040cc0e7836 */ /* 0x000fe20000000000 */
[----:B0-----:R-:W-:Y:S01]  /*4910*/  LEA R40, P4, R68, R102, 0x1 ;  /* 0x0000006644287211 */ /* 0x001fe200078808ff */
[----:B------:R-:W-:Y:S01]  /*4920*/  VIADD R12, R204, 0x40 ;  /* 0x00000040cc0c7836 */ /* 0x000fe20000000000 */
[----:B------:R-:W-:Y:S01]  /*4930*/  SHF.R.S32.HI R11, RZ, 0x1f, R106 ;  /* 0x0000001fff0b7819 */ /* 0x000fe2000001146a */
[----:B------:R-:W-:Y:S01]  /*4940*/  IMAD.SHL.U32 R14, R14, 0x40, RZ ;  /* 0x000000400e0e7824 */ /* 0x000fe200078e00ff */
[----:B------:R-:W-:Y:S01]  /*4950*/  BSSY B1, `(.L_x_10464) ;  /* 0x000006e000017945 */ /* 0x000fe20003800000 */
[----:B------:R-:W-:Y:S01]  /*4960*/  IMAD.SHL.U32 R12, R12, 0x40, RZ ;  /* 0x000000400c0c7824 */ /* 0x000fe200078e00ff */
[----:B------:R-:W-:Y:S02]  /*4970*/  LEA.HI R106, R11, R106, RZ, 0x4 ;  /* 0x0000006a0b6a7211 */ /* 0x000fe400078f20ff */
[----:B------:R-:W-:-:S02]  /*4980*/  LOP3.LUT R14, R14, 0x1c0, RZ, 0xc0, !PT ;  /* 0x000001c00e0e7812 */ /* 0x000fc400078ec0ff */
[----:B------:R-:W-:Y:S02]  /*4990*/  LEA.HI.SX32 R11, R106, R69, 0x1c ;  /* 0x000000456a0b7211 */ /* 0x000fe400078fe2ff */
[----:B------:R-:W-:Y:S02]  /*49a0*/  LOP3.LUT R12, R12, 0x1c0, RZ, 0xc0, !PT ;  /* 0x000001c00c0c7812 */ /* 0x000fe400078ec0ff */
[----:B------:R-:W-:Y:S01]  /*49b0*/  SHF.R.U32.HI R14, RZ, 0x3, R14 ;  /* 0x00000003ff0e7819 */ /* 0x000fe2000001160e */
[----:B------:R-:W-:Y:S01]  /*49c0*/  IMAD.SHL.U32 R11, R11, 0x8, RZ ;  /* 0x000000080b0b7824 */ /* 0x000fe200078e00ff */
[----:B------:R-:W-:-:S04]  /*49d0*/  LEA.HI.X R41, R68, R103, R32, 0x1, P4 ;  /* 0x0000006744297211 */ /* 0x000fc800020f0c20 */
        /* <DEDUP_REMOVED lines=8> */
[----:B------:R-:W4:Y:S01]  /*4a60*/  LDS.128 R36, [R36+0x1c400] ;  /* 0x01c4000024247984 */ /* 0x000f220000000c00 */
[----:B------:R-:W-:Y:S05]  /*4a70*/  @P2 BRA `(.L_x_10465) ;  /* 0x00000004006c2947 */ /* 0x000fea0003800000 */
[----:B------:R-:W-:Y:S01]  /*4a80*/  SHF.R.U32.HI R106, RZ, 0x10, R45 ;  /* 0x00000010ff6a7819 */ /* 0x000fe2000001162d */
[----:B0-----:R-:W-:Y:S01]  /*4a90*/  IMAD.U32 R43, R13, 0x10000, RZ ;  /* 0x000100000d2b7824 */ /* 0x001fe200078e00ff */
[----:B------:R-:W-:Y:S02]  /*4aa0*/  SHF.R.U32.HI R56, RZ, 0x10, R49 ;  /* 0x00000010ff387819 */ /* 0x000fe40000011631 */
[----:B------:R-:W-:Y:S02]  /*4ab0*/  PRMT R109, R109, 0x5410, R106 ;  /* 0x000054106d6d7816 */ /* 0x000fe4000000006a */
[----:B------:R-:W-:Y:S02]  /*4ac0*/  PRMT R113, R113, 0x5410, R56 ;  /* 0x0000541071717816 */ /* 0x000fe40000000038 */
[----:B------:R-:W-:Y:S02]  /*4ad0*/  SHF.R.U32.HI R92, RZ, 0x10, R51 ;  /* 0x00000010ff5c7819 */ /* 0x000fe40000011633 */
[--C-:B---3--:R-:W-:Y:S01]  /*4ae0*/  SHF.R.U64 R94, R46, 0x10, R47.reuse ;  /* 0x000000102e5e7819 */ /* 0x108fe2000000122f */
[----:B------:R-:W-:Y:S01]  /*4af0*/  IMAD.U32 R56, R113, 0x10000, RZ ;  /* 0x0001000071387824 */ /* 0x000fe200078e00ff */
[----:B------:R-:W-:Y:S01]  /*4b00*/  SHF.R.U32.HI R58, RZ, 0x10, R47 ;  /* 0x00000010ff3a7819 */ /* 0x000fe2000001162f */
[----:B----4-:R-:W-:Y:S01]  /*4b10*/  IMAD.U32 R47, R37, 0x10000, RZ ;  /* 0x00010000252f7824 */ /* 0x010fe200078e00ff */
[----:B------:R-:W-:Y:S01]  /*4b20*/  SHF.R.U64 R57, R50, 0x10, R51 ;  /* 0x0000001032397819 */ /* 0x000fe20000001233 */
[----:B------:R-:W-:Y:S01]  /*4b30*/  IMAD.U32 R50, R109, 0x10000, RZ ;  /* 0x000100006d327824 */ /* 0x000fe200078e00ff */
[----:B------:R-:W-:-:S02]  /*4b40*/  PRMT R111, R111, 0x5410, R92 ;  /* 0x000054106f6f7816 */ /* 0x000fc4000000005c */
[----:B------:R-:W-:Y:S01]  /*4b50*/  SHF.R.U64 R59, R48, 0x10, R49 ;  /* 0x00000010303b7819 */ /* 0x000fe20000001231 */
[----:B------:R-:W-:Y:S01]  /*4b60*/  FMUL.FTZ R92, R47, R50 ;  /* 0x000000322f5c7220 */ /* 0x000fe20000410000 */
[----:B------:R-:W-:Y:S01]  /*4b70*/  LOP3.LUT R48, R37, 0xffff0000, RZ, 0xc0, !PT ;  /* 0xffff000025307812 */ /* 0x000fe200078ec0ff */
[----:B------:R-:W-:Y:S01]  /*4b80*/  IMAD.U32 R49, R39, 0x10000, RZ ;  /* 0x0001000027317824 */ /* 0x000fe200078e00ff */
[----:B------:R-:W-:Y:S01]  /*4b90*/  PRMT R107, R107, 0x5410, R58 ;  /* 0x000054106b6b7816 */ /* 0x000fe2000000003a */
[----:B------:R-:W-:Y:S01]  /*4ba0*/  FMUL.FTZ R58, R47, R56 ;  /* 0x000000382f3a7220 */ /* 0x000fe20000410000 */
[----:B------:R-:W-:Y:S01]  /*4bb0*/  LOP3.LUT R113, R113, 0xffff0000, RZ, 0xc0, !PT ;  /* 0xffff000071717812 */ /* 0x000fe200078ec0ff */
[----:B------:R-:W-:Y:S01]  /*4bc0*/  IMAD.U32 R47, R111, 0x10000, RZ ;  /* 0x000100006f2f7824 */ /* 0x000fe200078e00ff */
[----:B------:R-:W-:Y:S01]  /*4bd0*/  LOP3.LUT R109, R109, 0xffff0000, RZ, 0xc0, !PT ;  /* 0xffff00006d6d7812 */ /* 0x000fe200078ec0ff */
[----:B------:R-:W-:Y:S01]  /*4be0*/  FFMA.FTZ R58, R43, R50, -R58 ;  /* 0x000000322b3a7223 */ /* 0x000fe2000001083a */
[----:B------:R-:W-:Y:S01]  /*4bf0*/  SHF.R.U64 R93, R44, 0x10, R45 ;  /* 0x000000102c5d7819 */ /* 0x000fe2000000122d */
[----:B------:R-:W-:Y:S01]  /*4c00*/  FMUL.FTZ R51, R48, R113 ;  /* 0x0000007130337220 */ /* 0x000fe20000410000 */
[----:B------:R-:W-:Y:S01]  /*4c10*/  LOP3.LUT R44, R13, 0xffff0000, RZ, 0xc0, !PT ;  /* 0xffff00000d2c7812 */ /* 0x000fe200078ec0ff */
[----:B------:R-:W-:Y:S01]  /*4c20*/  FFMA.FTZ R92, R43, R56, R92 ;  /* 0x000000382b5c7223 */ /* 0x000fe2000001005c */
[----:B------:R-:W-:Y:S01]  /*4c30*/  PRMT R110, R110, 0x5410, R57 ;  /* 0x000054106e6e7816 */ /* 0x000fe20000000039 */
[----:B------:R-:W-:Y:S01]  /*4c40*/  FMUL.FTZ R57, R48, R109 ;  /* 0x0000006d30397220 */ /* 0x000fe20000410000 */
[C---:B------:R-:W-:Y:S01]  /*4c50*/  IMAD.U32 R45, R36.reuse, 0x10000, RZ ;  /* 0x00010000242d7824 */ /* 0x040fe200078e00ff */
[----:B------:R-:W-:Y:S01]  /*4c60*/  LOP3.LUT R46, R36, 0xffff0000, RZ, 0xc0, !PT ;  /* 0xffff0000242e7812 */ /* 0x000fe200078ec0ff */
[----:B------:R-:W-:Y:S01]  /*4c70*/  IMAD.U32 R43, R107, 0x10000, RZ ;  /* 0x000100006b2b7824 */ /* 0x000fe200078e00ff */
[----:B------:R-:W-:Y:S01]  /*4c80*/  PRMT R112, R112, 0x5410, R59 ;  /* 0x0000541070707816 */ /* 0x000fe2000000003b */
[----:B------:R-:W-:-:S02]  /*4c90*/  IMAD.U32 R36, R15, 0x10000, RZ ;  /* 0x000100000f247824 */ /* 0x000fc400078e00ff */
[----:B------:R-:W-:Y:S01]  /*4ca0*/  FMUL.FTZ R59, R49, R47 ;  /* 0x0000002f313b7220 */ /* 0x000fe20000410000 */
        /* <DEDUP_REMOVED lines=8> */
[----:B------:R-:W-:Y:S01]  /*4d30*/  PRMT R108, R108, 0x5410, R93 ;  /* 0x000054106c6c7816 */ /* 0x000fe2000000005d */
[----:B------:R-:W-:Y:S01]  /*4d40*/  FFMA.FTZ R47, R36, R47, R50 ;  /* 0x0000002f242f7223 */ /* 0x000fe20000010032 */
[----:B------:R-:W-:Y:S01]  /*4d50*/  LOP3.LUT R37, R15, 0xffff0000, RZ, 0xc0, !PT ;  /* 0xffff00000f257812 */ /* 0x000fe200078ec0ff */
[----:B------:R-:W-:Y:S01]  /*4d60*/  FMUL.FTZ R50, R39, R48 ;  /* 0x0000003027327220 */ /* 0x000fe20000410000 */
[----:B------:R-:W-:Y:S01]  /*4d70*/  PRMT R105, R105, 0x5410, R94 ;  /* 0x0000541069697816 */ /* 0x000fe2000000005e */
[----:B------:R-:W-:Y:S01]  /*4d80*/  FMUL.FTZ R94, R39, R44 ;  /* 0x0000002c275e7220 */ /* 0x000fe20000410000 */
[----:B------:R-:W-:Y:S01]  /*4d90*/  SHF.L.U32 R42, R12, 0x10, RZ ;  /* 0x000000100c2a7819 */ /* 0x000fe200000006ff */
[----:B------:R-:W-:-:S02]  /*4da0*/  IMAD.U32 R36, R108, 0x10000, RZ ;  /* 0x000100006c247824 */ /* 0x000fc400078e00ff */
[-C--:B------:R-:W-:Y:S01]  /*4db0*/  FMUL.FTZ R39, R45, R43.reuse ;  /* 0x0000002b2d277220 */ /* 0x080fe20000410000 */
[----:B------:R-:W-:Y:S01]  /*4dc0*/  LOP3.LUT R112, R112, 0xffff0000, RZ, 0xc0, !PT ;  /* 0xffff000070707812 */ /* 0x000fe200078ec0ff */
[----:B------:R-:W-:Y:S01]  /*4dd0*/  FFMA.FTZ R56, R37, R44, -R50 ;  /* 0x0000002c25387223 */ /* 0x000fe20000010832 */
[----:B------:R-:W-:Y:S02]  /*4de0*/  IMAD.U32 R15, R38, 0x10000, RZ ;  /* 0x00010000260f7824 */ /* 0x000fe400078e00ff */
[----:B------:R-:W-:Y:S01]  /*4df0*/  FMUL.FTZ R50, R45, R36 ;  /* 0x000000242d327220 */ /* 0x000fe20000410000 */
[----:B------:R-:W-:Y:S01]  /*4e00*/  FFMA.FTZ R94, R37, R48, R94 ;  /* 0x00000030255e7223 */ /* 0x000fe2000001005e */
[----:B------:R-:W-:Y:S01]  /*4e10*/  FFMA.FTZ R44, R42, R36, -R39 ;  /* 0x000000242a2c7223 */ /* 0x000fe20000010827 */
[----:B------:R-:W-:Y:S01]  /*4e20*/  LOP3.LUT R38, R38, 0xffff0000, RZ, 0xc0, !PT ;  /* 0xffff000026267812 */ /* 0x000fe200078ec0ff */
[C---:B------:R-:W-:Y:S01]  /*4e30*/  IMAD.U32 R37, R110.reuse, 0x10000, RZ ;  /* 0x000100006e257824 */ /* 0x040fe200078e00ff */
[----:B------:R-:W-:Y:S01]  /*4e40*/  LOP3.LUT R39, R110, 0xffff0000, RZ, 0xc0, !PT ;  /* 0xffff00006e277812 */ /* 0x000fe200078ec0ff */
[C---:B------:R-:W-:Y:S01]  /*4e50*/  IMAD.U32 R36, R105.reuse, 0x10000, RZ ;  /* 0x0001000069247824 */ /* 0x040fe200078e00ff */
[----:B------:R-:W-:Y:S01]  /*4e60*/  LOP3.LUT R13, R12, 0xffff0000, RZ, 0xc0, !PT ;  /* 0xffff00000c0d7812 */ /* 0x000fe200078ec0ff */
[----:B------:R-:W-:Y:S01]  /*4e70*/  FMUL.FTZ R48, R46, R112 ;  /* 0x000000702e307220 */ /* 0x000fe20000410000 */
[----:B------:R-:W-:Y:S01]  /*4e80*/  LOP3.LUT R108, R108, 0xffff0000, RZ, 0xc0, !PT ;  /* 0xffff00006c6c7812 */ /* 0x000fe200078ec0ff */
[----:B------:R-:W-:Y:S01]  /*4e90*/  FFMA.FTZ R50, R42, R43, R50 ;  /* 0x0000002b2a327223 */ /* 0x000fe20000010032 */
[----:B------:R-:W-:Y:S01]  /*4ea0*/  LOP3.LUT R105, R105, 0xffff0000, RZ, 0xc0, !PT ;  /* 0xffff000069697812 */ /* 0x000fe200078ec0ff */
[----:B------:R-:W-:-:S02]  /*4eb0*/  IMAD.U32 R12, R14, 0x10000, RZ ;  /* 0x000100000e0c7824 */ /* 0x000fc400078e00ff */
[C---:B------:R-:W-:Y:S01]  /*4ec0*/  FMUL.FTZ R45, R15.reuse, R37 ;  /* 0x000000250f2d7220 */ /* 0x040fe20000410000 */
[----:B------:R-:W-:Y:S01]  /*4ed0*/  FMUL.FTZ R42, R15, R36 ;  /* 0x000000240f2a7220 */ /* 0x000fe20000410000 */
[----:B------:R-:W-:Y:S01]  /*4ee0*/  LOP3.LUT R14, R14, 0xffff0000, RZ, 0xc0, !PT ;  /* 0xffff00000e0e7812 */ /* 0x000fe200078ec0ff */
[----:B------:R-:W-:Y:S01]  /*4ef0*/  FMUL.FTZ R15, R38, R39 ;  /* 0x00000027260f7220 */ /* 0x000fe20000410000 */
[-C--:B------:R-:W-:Y:S01]  /*4f00*/  FMUL.FTZ R46, R46, R108.reuse ;  /* 0x0000006c2e2e7220 */ /* 0x080fe20000410000 */
[C---:B------:R-:W-:Y:S01]  /*4f10*/  FFMA.FTZ R43, R13.reuse, R108, -R48 ;  /* 0x0000006c0d2b7223 */ /* 0x040fe20000010830 */
[----:B------:R-:W-:Y:S01]  /*4f20*/  FMUL.FTZ R38, R38, R105 ;  /* 0x0000006926267220 */ /* 0x000fe20000410000 */
[C---:B------:R-:W-:Y:S01]  /*4f30*/  FFMA.FTZ R45, R12.reuse, R36, -R45 ;  /* 0x000000240c2d7223 */ /* 0x040fe2000001082d */
[----:B------:R-:W-:Y:S01]  /*4f40*/  FFMA.FTZ R42, R12, R37, R42 ;  /* 0x000000250c2a7223 */ /* 0x000fe2000001002a */
[----:B------:R-:W-:Y:S01]  /*4f50*/  FFMA.FTZ R13, R13, R112, R46 ;  /* 0x000000700d0d7223 */ /* 0x000fe2000001002e */
[C---:B------:R-:W-:Y:S01]  /*4f60*/  FFMA.FTZ R12, R14.reuse, R105, -R15 ;  /* 0x000000690e0c7223 */ /* 0x040fe2000001080f */
        /* <DEDUP_REMOVED lines=12> */
.L_x_10465:
[----:B------:R-:W-:Y:S05]  /*5030*/  BSYNC B1 ;  /* 0x0000000000017941 */ /* 0x000fea0003800000 */
.L_x_10464:
[----:B------:R-:W-:Y:S01]  /*5040*/  ISETP.GE.AND P2, PT, R11, R104, PT ;  /* 0x000000680b00720c */ /* 0x000fe20003f46270 */
[----:B0-----:R0:W-:Y:S02]  /*5050*/  ST.E.128 desc[UR60][R40.64], R12 ;  /* 0x0000000c28007985 */ /* 0x0011e4000c101d3c */
[----:B0-----:R-:W-:Y:S02]  /*5060*/  IMAD.MOV.U32 R12, RZ, RZ, R102 ;  /* 0x000000ffff0c7224 */ /* 0x001fe400078e0066 */
[----:B------:R-:W-:-:S08]  /*5070*/  IMAD.MOV.U32 R13, RZ, RZ, R103 ;  /* 0x000000ffff0d7224 */ /* 0x000fd000078e0067 */
[----:B------:R-:W-:Y:S05]  /*5080*/  @P2 BRA `(.L_x_10448) ;  /* 0x00000004001c2947 */ /* 0x000fea0003800000 */
[----:B------:R-:W-:-:S05]  /*5090*/  IMAD.WIDE R12, R11, 0x2, R12 ;  /* 0x000000020b0c7825 */ /* 0x000fca00078e020c */
[----:B----4-:R0:W-:Y:S01]  /*50a0*/  ST.E.128 desc[UR60][R12.64], R36 ;  /* 0x000000240c007985 */ /* 0x0101e2000c101d3c */
[----:B------:R-:W-:Y:S05]  /*50b0*/  BRA `(.L_x_10448) ;  /* 0x0000000400107947 */ /* 0x000fea0003800000 */
.L_x_10429:
[----:B------:R-:W-:-:S13]  /*50c0*/  ISETP.NE.AND P3, PT, R209, 0x3, PT ;  /* 0x00000003d100780c */ /* 0x000fda0003f65270 */
[----:B------:R-:W-:Y:S05]  /*50d0*/  @!P3 BRA `(.L_x_10466) ;  /* 0x000000000004b947 */ /* 0x000fea0003800000 */
[----:B------:R-:W-:Y:S01]  /*50e0*/  BPT.TRAP 0x1 ;  /* 0x000000040000795c */ /* 0x000fe20000300000 */
.L_x_10466:
[----:B------:R-:W-:Y:S01]  /*50f0*/  IMAD R4, R18, 0x8, R19 ;  /* 0x0000000812047824 */ /* 0x000fe200078e0213 */
[----:B------:R-:W-:Y:S01]  /*5100*/  SHF.L.U32 R101, R207, 0x1f, RZ ;  /* 0x0000001fcf657819 */ /* 0x000fe200000006ff */
[----:B------:R-:W-:Y:S01]  /*5110*/  BSSY B1, `(.L_x_10467) ;  /* 0x0000004000017945 */ /* 0x000fe20003800000 */
[----:B------:R-:W-:Y:S02]  /*5120*/  SHF.R.S32.HI R98, RZ, 0x1f, R97 ;  /* 0x0000001fff627819 */ /* 0x000fe40000011461 */
[----:B------:R-:W0:Y:S02]  /*5130*/  SYNCS.PHASECHK.TRANS64.TRYWAIT P2, [R4+URZ+0x32490], R101 ;  /* 0x03249065040075a7 */ /* 0x000e24000804017f */
[----:B0-----:R-:W-:Y:S05]  /*5140*/  @!P2 BRA `(.L_x_10468) ;  /* 0x0000013800f8a947 */ /* 0x001fea0003800000 */
.L_x_10707:
[----:B------:R-:W-:Y:S05]  /*5150*/  BSYNC B1 ;  /* 0x0000000000017941 */ /* 0x000fea0003800000 */
.L_x_10467:
        /* <DEDUP_REMOVED lines=27> */
.L_x_10711:
        /* <DEDUP_REMOVED lines=13> */
.L_x_10471:
[----:B------:R-:W-:Y:S05]  /*53e0*/  BSYNC B1 ;  /* 0x0000000000017941 */ /* 0x000fea0003800000 */
.L_x_10470:
[----:B------:R-:W-:-:S03]  /*53f0*/  UMOV UR4, 0xffffffff ;  /* 0xffffffff00047882 */ /* 0x000fc60000000000 */
[----:B------:R-:W-:Y:S05]  /*5400*/  BRA.DIV UR4, `(.L_x_10472) ;  /* 0x0000013a04a47947 */ /* 0x000fea000b800000 */
[----:B--2-4-:R2:W4:Y:S04]  /*5410*/  SHFL.IDX PT, R37, R41, 0x1, 0x1c1f ;  /* 0x003c1f0029257f89 */ /* 0x01452800000e0000 */
[----:B---3--:R2:W3:Y:S02]  /*5420*/  SHFL.IDX PT, R14, R40, 0x1, 0x1c1f ;  /* 0x003c1f00280e7f89 */ /* 0x0084e400000e0000 */
.L_x_10715:
        /* <DEDUP_REMOVED lines=13> */
.L_x_10448:
[----:B------:R-:W-:Y:S05]  /*5500*/  BSYNC B0 ;  /* 0x0000000000007941 */ /* 0x000fea0003800000 */
.L_x_10428:
        /* <DEDUP_REMOVED lines=9> */
[----:B--2---:R2:W-:Y:S01]  /*55a0*/  BAR.SYNC.DEFER_BLOCKING R91, 0x80 ;  /* 0x0002005b0000751d */ /* 0x0045e20000010000 */
[----:B-----5:R-:W-:-:S13]  /*55b0*/  LOP3.LUT P2, RZ, R11, 0x7f, RZ, 0xc0, !PT ;  /* 0x0000007f0bff7812 */ /* 0x020fda000784c0ff */
[----:B------:R-:W-:-:S05]  /*55c0*/  @!P2 VIADD R11, R4, 0x324a0 ;  /* 0x000324a0040ba836 */ /* 0x000fca0000000000 */
[----:B------:R-:W-:-:S04]  /*55d0*/  @!P2 PRMT R11, RZ, 0x654, R11 ;  /* 0x00000654ff0ba816 */ /* 0x000fc8000000000b */
[----:B------:R2:W-:Y:S01]  /*55e0*/  @!P2 SYNCS.ARRIVE.TRANS64.RED.A1T0 RZ, [R11+URZ], RZ ;  /* 0x000000ff0bffa9a7 */ /* 0x0005e2000810043f */
[----:B------:R-:W-:Y:S05]  /*55f0*/  @!P3 BRA `(.L_x_10474) ;  /* 0x000000000004b947 */ /* 0x000fea0003800000 */
[----:B------:R-:W-:Y:S01]  /*5600*/  BPT.TRAP 0x1 ;  /* 0x000000040000795c */ /* 0x000fe20000300000 */
.L_x_10474:
[----:B------:R-:W-:Y:S05]  /*5610*/  BSYNC B0 ;  /* 0x0000000000007941 */ /* 0x000fea0003800000 */
.L_x_10473:
[----:B------:R-:W5:Y:S01]  /*5620*/  SYNCS.PHASECHK.TRANS64.TRYWAIT P3, [R4+URZ+0x324b0], R101 ;  /* 0x0324b065040075a7 */ /* 0x000f62000806017f */
[----:B------:R-:W-:Y:S04]  /*5630*/  BSSY B0, `(.L_x_10475) ;  /* 0x0000002000007945 */ /* 0x000fe80003800000 */
[----:B-----5:R-:W-:Y:S05]  /*5640*/  @!P3 BRA `(.L_x_10476) ;  /* 0x00000138005cb947 */ /* 0x020fea0003800000 */
.L_x_10716:
[----:B------:R-:W-:Y:S05]  /*5650*/  BSYNC B0 ;  /* 0x0000000000007941 */ /* 0x000fea0003800000 */
.L_x_10475:
        /* <DEDUP_REMOVED lines=18> */
[----:B------:R-:W-:Y:S01]  /*5780*/  LEA R44, P3, R12, UR4, 0x1 ;  /* 0x000000040c2c7c11 */ /* 0x000fe2000f8608ff */
[----:B------:R-:W-:-:S03]  /*5790*/  IMAD R11, R18, 0x6000, R75 ;  /* 0x00006000120b7824 */ /* 0x000fc600078e024b */
[----:B------:R-:W-:Y:S01]  /*57a0*/  LEA.HI.X R45, R12, UR5, R13, 0x1, P3 ;  /* 0x000000050c2d7c11 */ /* 0x000fe200098f0c0d */
[----:B------:R-:W-:Y:S01]  /*57b0*/  IMAD.IADD R13, R78, 0x1, R11 ;  /* 0x000000014e0d7824 */ /* 0x000fe200078e020b */
[----:B------:R-:W-:Y:S01]  /*57c0*/  ISETP.GE.AND P3, PT, R100, 0x1, PT ;  /* 0x000000016400780c */ /* 0x000fe20003f66270 */
[----:B------:R0:W2:Y:S01]  /*57d0*/  SHFL.IDX PT, R49, R44, RZ, 0x1c1f ;  /* 0x001c1fff2c317589 */ /* 0x0000a200000e0000 */
[--C-:B------:R-:W-:Y:S02]  /*57e0*/  IMAD R42, R11, 0x2, R24.reuse ;  /* 0x000000020b2a7824 */ /* 0x100fe400078e0218 */
[----:B------:R-:W-:Y:S01]  /*57f0*/  IMAD R11, R13, 0x2, R24 ;  /* 0x000000020d0b7824 */ /* 0x000fe200078e0218 */
[----:B------:R0:W3:Y:S08]  /*5800*/  SHFL.IDX PT, R47, R45, RZ, 0x1c1f ;  /* 0x001c1fff2d2f7589 */ /* 0x0000f000000e0000 */
[----:B0-----:R-:W-:Y:S05]  /*5810*/  @!P3 BRA `(.L_x_10478) ;  /* 0x0000000000a4b947 */ /* 0x001fea0003800000 */
[----:B------:R-:W-:Y:S02]  /*5820*/  ISETP.NE.AND P5, PT, R20, RZ, PT ;  /* 0x000000ff1400720c */ /* 0x000fe40003fa5270 */
[----:B------:R-:W-:Y:S02]  /*5830*/  ISETP.NE.AND P4, PT, R10, RZ, PT ;  /* 0x000000ff0a00720c */ /* 0x000fe40003f85270 */
[----:B------:R-:W-:-:S09]  /*5840*/  PRMT R43, R87, 0x8880, RZ ;  /* 0x00008880572b7816 */ /* 0x000fd200000000ff */
[----:B------:R-:W0:Y:S01]  /*5850*/  @P5 LDS.128 R12, [R42] ;  /* 0x000000002a0c5984 */ /* 0x000e220000000c00 */
[----:B-12---:R-:W-:-:S04]  /*5860*/  @P5 LEA R40, P3, R16, R49, 0x1 ;  /* 0x0000003110285211 */ /* 0x006fc800078608ff */
        /* <DEDUP_REMOVED lines=36> */
.L_x_10478:
[----:B------:R-:W-:Y:S05]  /*5ab0*/  BSYNC B0 ;  /* 0x0000000000007941 */ /* 0x000fea0003800000 */
.L_x_10477:
[----:B------:R-:W-:Y:S01]  /*5ac0*/  ISETP.GE.AND P3, PT, R100, 0x41, PT ;  /* 0x000000416400780c */ /* 0x000fe20003f66270 */
[----:B------:R-:W4:Y:S01]  /*5ad0*/  SHFL.IDX PT, R45, R45, 0x1, 0x1c1f ;  /* 0x003c1f002d2d7f89 */ /* 0x000f2200000e0000 */
[----:B------:R-:W-:Y:S03]  /*5ae0*/  BSSY B0, `(.L_x_10479) ;  /* 0x000002c000007945 */ /* 0x000fe60003800000 */
[----:B------:R0:W0:Y:S08]  /*5af0*/  SHFL.IDX PT, R43, R44, 0x1, 0x1c1f ;  /* 0x003c1f002c2b7f89 */ /* 0x00003000000e0000 */
[----:B------:R-:W-:Y:S05]  /*5b00*/  @!P3 BRA `(.L_x_10480) ;  /* 0x0000000000a4b947 */ /* 0x000fea0003800000 */
[----:B------:R-:W-:Y:S02]  /*5b10*/  ISETP.NE.AND P5, PT, R20, RZ, PT ;  /* 0x000000ff1400720c */ /* 0x000fe40003fa5270 */
[----:B------:R-:W-:Y:S02]  /*5b20*/  ISETP.NE.AND P4, PT, R10, RZ, PT ;  /* 0x000000ff0a00720c */ /* 0x000fe40003f85270 */
[----:B0-----:R-:W-:-:S09]  /*5b30*/  PRMT R44, R87, 0x8880, RZ ;  /* 0x00008880572c7816 */ /* 0x001fd200000000ff */
[----:B------:R-:W0:Y:S01]  /*5b40*/  @P5 LDS.128 R12, [R42+0x2000] ;  /* 0x002000002a0c5984 */ /* 0x000e220000000c00 */
[----:B-1----:R-:W-:-:S04]  /*5b50*/  @P5 LEA R40, P3, R16, R43, 0x1 ;  /* 0x0000002b10285211 */ /* 0x002fc800078608ff */
[----:B----4-:R-:W-:Y:S02]  /*5b60*/  @P5 LEA.HI.X R41, R16, R45, R17, 0x1, P3 ;  /* 0x0000002d10295211 */ /* 0x010fe400018f0c11 */
[----:B------:R-:W-:-:S04]  /*5b70*/  @P4 LEA R38, P3, R2, R43, 0x1 ;  /* 0x0000002b02264211 */ /* 0x000fc800078608ff */
[----:B------:R-:W-:Y:S02]  /*5b80*/  @P4 LEA.HI.X R39, R2, R45, R206, 0x1, P3 ;  /* 0x0000002d02274211 */ /* 0x000fe400018f0cce */
[----:B------:R-:W-:-:S13]  /*5b90*/  ISETP.NE.AND P3, PT, R9, RZ, PT ;  /* 0x000000ff0900720c */ /* 0x000fda0003f65270 */
[----:B------:R-:W-:-:S04]  /*5ba0*/  @P3 LEA R36, P6, R213, R43, 0x1 ;  /* 0x0000002bd5243211 */ /* 0x000fc800078c08ff */
[----:B------:R-:W-:Y:S01]  /*5bb0*/  @P3 LEA.HI.X R37, R213, R45, R222, 0x1, P6 ;  /* 0x0000002dd5253211 */ /* 0x000fe200030f0cde */
[----:B0-----:R0:W-:Y:S01]  /*5bc0*/  @P5 ST.E.128 desc[UR60][R40.64], R12 ;  /* 0x0000000c28005985 */ /* 0x0011e2000c101d3c */
        /* <DEDUP_REMOVED lines=29> */
.L_x_10480:
[----:B------:R-:W-:Y:S05]  /*5da0*/  BSYNC B0 ;  /* 0x0000000000007941 */ /* 0x000fea0003800000 */
.L_x_10479:
[----:B------:R-:W-:Y:S01]  /*5db0*/  @!PT LDS RZ, [RZ] ;  /* 0x00000000fffff984 */ /* 0x000fe20000000800 */
[----:B------:R-:W-:Y:S01]  /*5dc0*/  @!PT LDS RZ, [RZ] ;  /* 0x00000000fffff984 */ /* 0x000fe20000000800 */
[----:B------:R-:W-:Y:S01]  /*5dd0*/  @!PT LDS RZ, [RZ] ;  /* 0x00000000fffff984 */ /* 0x000fe20000000800 */
[----:B------:R-:W-:Y:S01]  /*5de0*/  @!PT LDS RZ, [RZ] ;  /* 0x00000000fffff984 */ /* 0x000fe20000000800 */
[----:B------:R5:W-:Y:S06]  /*5df0*/  MEMBAR.ALL.CTA ;  /* 0x0000000000007992 */ /* 0x000bec0000008000 */
[----:B-----5:R-:W5:Y:S01]  /*5e00*/  FENCE.VIEW.ASYNC.S ;  /* 0x00000000000073c6 */ /* 0x020f620000000000 */
[----:B-1----:R-:W-:Y:S01]  /*5e10*/  @!P2 VIADD R4, R4, 0x324c0 ;  /* 0x000324c00404a836 */ /* 0x002fe20000000000 */
[----:B-----5:R1:W-:Y:S01]  /*5e20*/  BAR.SYNC.DEFER_BLOCKING R91, 0x80 ;  /* 0x0002005b0000751d */ /* 0x0203e20000010000 */
[----:B------:R-:W-:Y:S01]  /*5e30*/  ISETP.NE.AND P3, PT, R0, RZ, PT ;  /* 0x000000ff0000720c */ /* 0x000fe20003f65270 */
[----:B------:R-:W-:-:S02]  /*5e40*/  VIADD R18, R18, 0x1 ;  /* 0x0000000112127836 */ /* 0x000fc40000000000 */
[----:B------:R-:W-:-:S04]  /*5e50*/  @!P2 PRMT R4, RZ, 0x654, R4 ;  /* 0x00000654ff04a816 */ /* 0x000fc80000000004 */
[----:B------:R1:W-:Y:S01]  /*5e60*/  @!P2 SYNCS.ARRIVE.TRANS64.RED.A1T0 RZ, [R4+URZ], RZ ;  /* 0x000000ff04ffa9a7 */ /* 0x0003e2000810043f */
[----:B------:R-:W-:-:S04]  /*5e70*/  ISETP.NE.AND P2, PT, R18, 0x2, PT ;  /* 0x000000021200780c */ /* 0x000fc80003f45270 */
[----:B------:R-:W-:Y:S02]  /*5e80*/  SEL R0, RZ, 0x1, P2 ;  /* 0x00000001ff007807 */ /* 0x000fe40001000000 */
[----:B------:R-:W-:Y:S02]  /*5e90*/  SEL R18, R18, RZ, P2 ;  /* 0x000000ff12127207 */ /* 0x000fe40001000000 */
[----:B------:R-:W-:Y:S01]  /*5ea0*/  LOP3.LUT R207, R207, R0, RZ, 0x3c, !PT ;  /* 0x00000000cfcf7212 */ /* 0x000fe200078e3cff */
[----:B-1----:R-:W-:Y:S06]  /*5eb0*/  @P3 BRA `(.L_x_10481) ;  /* 0xffffffc000cc3947 */ /* 0x002fec000383ffff */
[----:B------:R-:W1:Y:S01]  /*5ec0*/  S2R R11, SR_TID.X ;  /* 0x00000000000b7919 */ /* 0x000e620000002100 */
[----:B------:R-:W-:Y:S02]  /*5ed0*/  PLOP3.LUT P0, PT, PT, PT, PT, 0x8, 0x0 ;  /* 0x000000000000781c */ /* 0x000fe40003f0e170 */
[----:B-1----:R-:W-:-:S04]  /*5ee0*/  SHF.R.U32.HI R11, RZ, 0x7, R11 ;  /* 0x00000007ff0b7819 */ /* 0x002fc8000001160b */
[----:B------:R-:W-:-:S13]  /*5ef0*/  ISETP.NE.AND P3, PT, R11, 0x1, PT ;  /* 0x000000010b00780c */ /* 0x000fda0003f65270 */
[----:B------:R-:W-:Y:S06]  /*5f00*/  @!P3 BAR.ARV 0x9, 0x100 ;  /* 0x024400000000bb1d */ /* 0x000fec0000002000 */
.L_x_10423:
[----:B------:R-:W-:Y:S02]  /*5f10*/  ISETP.GE.AND P2, PT, R188, 0x1, PT ;  /* 0x00000001bc00780c */ /* 0x000fe40003f46270 */
[----:B------:R-:W-:Y:S02]  /*5f20*/  CS2R R4, SRZ ;  /* 0x0000000000047805 */ /* 0x000fe4000001ff00 */
[----:B------:R-:W-:Y:S01]  /*5f30*/  PLOP3.LUT P1, PT, PT, PT, PT, 0x80, 0x0 ;  /* 0x000000000000781c */ /* 0x000fe20003f2f070 */
        /* <DEDUP_REMOVED lines=61> */
[----:B0-----:R-:W-:Y:S01]  /*6310*/  CS2R R14, SRZ ;  /* 0x00000000000e7805 */ /* 0x001fe2000001ff00 */
[----:B------:R-:W-:Y:S01]  /*6320*/  IMAD.MOV.U32 R46, RZ, RZ, RZ ;  /* 0x000000ffff2e7224 */ /* 0x000fe200078e00ff */
        /* <DEDUP_REMOVED lines=8> */
[----:B------:R-:W-:Y:S06]  /*63b0*/  @P0 BRA `(.L_x_10482) ;  /* 0x00000000000c0947 */ /* 0x000fec0003800000 */
[----:B------:R-:W0:Y:S01]  /*63c0*/  FENCE.VIEW.ASYNC.G ;  /* 0x00000000000073c6 */ /* 0x000e220000000100 */
[----:B------:R-:W-:Y:S05]  /*63d0*/  WARPSYNC.ALL ;  /* 0x0000000000007948 */ /* 0x000fea0003800000 */
[----:B0-----:R-:W-:Y:S06]  /*63e0*/  BAR.ARV 0xc, 0x180 ;  /* 0x0306000000007b1d */ /* 0x001fec0000002000 */
.L_x_10482:
[----:B------:R-:W-:Y:S02]  /*63f0*/  IMAD.MOV.U32 R24, RZ, RZ, RZ ;  /* 0x000000ffff187224 */ /* 0x000fe400078e00ff */
[----:B------:R-:W-:Y:S01]  /*6400*/  IMAD.MOV.U32 R169, RZ, RZ, RZ ;  /* 0x000000ffffa97224 */ /* 0x000fe200078e00ff */
        /* <DEDUP_REMOVED lines=9> */
.L_x_10719:
[----:B------:R-:W-:Y:S01]  /*64a0*/  VIADD R24, R19, 0x18400 ;  /* 0x0001840013187836 */ /* 0x000fe20000000000 */
[----:B01----:R-:W-:Y:S01]  /*64b0*/  LEA.HI R0, R14, R14, RZ, 0x1 ;  /* 0x0000000e0e007211 */ /* 0x003fe200078f08ff */
[----:B------:R-:W-:Y:S03]  /*64c0*/  BSSY B6, `(.L_x_10485) ;  /* 0x0000015000067945 */ /* 0x000fe60003800000 */
[----:B------:R-:W-:Y:S02]  /*64d0*/  LOP3.LUT P0, RZ, R24, 0x1bf, RZ, 0xc0, !PT ;  /* 0x000001bf18ff7812 */ /* 0x000fe4000780c0ff */
[----:B------:R-:W-:-:S05]  /*64e0*/  LOP3.LUT R3, R0, 0xffffe, RZ, 0xc0, !PT ;  /* 0x000ffffe00037812 */ /* 0x000fca00078ec0ff */
[----:B------:R-:W-:-:S06]  /*64f0*/  IMAD.IADD R30, R14, 0x1, -R3 ;  /* 0x000000010e1e7824 */ /* 0x000fcc00078e0a03 */
        /* <DEDUP_REMOVED lines=16> */
[----:B-12345:R-:W-:Y:S05]  /*6600*/  CALL.ABS.NOINC R14 ;  /* 0x000000000e007343 */ /* 0x03efea0003c00000 */
.L_x_10486:
[----:B------:R-:W-:Y:S05]  /*6610*/  BSYNC B6 ;  /* 0x0000000000067941 */ /* 0x000fea0003800000 */
.L_x_10485:
        /* <DEDUP_REMOVED lines=13> */
.L_x_10490:
[----:B-1----:R1:W2:Y:S02]  /*66f0*/  SYNCS.PHASECHK.TRANS64.TRYWAIT P0, [R19+URZ+0x32400], R0 ;  /* 0x03240000130075a7 */ /* 0x0022a4000800017f */
[----:B--2---:R-:W-:Y:S05]  /*6700*/  @!P0 NANOSLEEP.SYNCS 0x989680 ;  /* 0x009896800000895d */ /* 0x004fea0003900000 */
[----:B------:R-:W2:Y:S02]  /*6710*/  @!P0 SYNCS.PHASECHK.TRANS64 P0, [R19+URZ+0x32400], R0 ;  /* 0x03240000130085a7 */ /* 0x000ea4000800007f */
[----:B--2---:R-:W-:Y:S05]  /*6720*/  @!P0 BRA `(.L_x_10490) ;  /* 0xfffffffc00f08947 */ /* 0x004fea000383ffff */
.L_x_10489:
[----:B------:R-:W-:Y:S05]  /*6730*/  BSYNC B0 ;  /* 0x0000000000007941 */ /* 0x000fea0003800000 */
.L_x_10488:
[----:B------:R-:W-:Y:S05]  /*6740*/  BRA `(.L_x_10491) ;  /* 0x0000002000e87947 */ /* 0x000fea0003800000 */
.L_x_10487:
        /* <DEDUP_REMOVED lines=35> */
[----:B-1234-:R-:W-:Y:S05]  /*6980*/  CALL.ABS.NOINC R14 ;  /* 0x000000000e007343 */ /* 0x01efea0003c00000 */
.L_x_10493:
[----:B------:R-:W-:Y:S05]  /*6990*/  BSYNC B6 ;  /* 0x0000000000067941 */ /* 0x000fea0003800000 */
.L_x_10492:
        /* <DEDUP_REMOVED lines=8> */
[----:B------:R0:W0:Y:S04]  /*6a20*/  SHFL.IDX PT, R0, R24, RZ, 0x1c1f ;  /* 0x001c1fff18007589 */ /* 0x00002800000e0000 */
[----:B------:R0:W0:Y:S04]  /*6a30*/  SHFL.IDX PT, R5, R27, RZ, 0x1c1f ;  /* 0x001c1fff1b057589 */ /* 0x00002800000e0000 */
[----:B------:R0:W0:Y:S02]  /*6a40*/  SHFL.IDX PT, R14, R26, RZ, 0x1c1f ;  /* 0x001c1fff1a0e7589 */ /* 0x00002400000e0000 */
.L_x_10725:
[----:B------:R-:W5:Y:S01]  /*6a50*/  LDL R10, [R1+0x68] ;  /* 0x00006800010a7983 */ /* 0x000f620000100800 */
[----:B------:R-:W-:-:S03]  /*6a60*/  ULDC UR4, c[0x0][0x448] ;  /* 0x0001120000047ab9 */ /* 0x000fc60000000800 */
[----:B------:R-:W2:Y:S01]  /*6a70*/  LDL R31, [R1+0x70] ;  /* 0x00007000011f7983 */ /* 0x000ea20000100800 */
[----:B------:R-:W-:Y:S01]  /*6a80*/  IMAD R90, R90, UR4, RZ ;  /* 0x000000045a5a7c24 */ /* 0x000fe2000f8e02ff */
[----:B------:R-:W-:Y:S01]  /*6a90*/  BSSY B1, `(.L_x_10497) ;  /* 0x0000022000017945 */ /* 0x000fe20003800000 */
[----:B------:R-:W-:Y:S02]  /*6aa0*/  CS2R R8, SRZ ;  /* 0x0000000000087805 */ /* 0x000fe4000001ff00 */
[----:B------:R-:W-:Y:S02]  /*6ab0*/  CS2R R12, SRZ ;  /* 0x00000000000c7805 */ /* 0x000fe4000001ff00 */
[----:B------:R-:W-:Y:S02]  /*6ac0*/  CS2R R20, SRZ ;  /* 0x0000000000147805 */ /* 0x000fe4000001ff00 */
[----:B------:R-:W-:Y:S02]  /*6ad0*/  ISETP.GE.AND P0, PT, R6, R90, PT ;  /* 0x0000005a0600720c */ /* 0x000fe40003f06270 */
[----:B-----5:R-:W-:-:S04]  /*6ae0*/  LEA.HI R4, R10, R10, RZ, 0x1 ;  /* 0x0000000a0a047211 */ /* 0x020fc800078f08ff */
[----:B------:R-:W-:Y:S01]  /*6af0*/  LOP3.LUT R4, R4, 0xfffffffe, RZ, 0xc0, !PT ;  /* 0xfffffffe04047812 */ /* 0x000fe200078ec0ff */
[----:B--2---:R-:W-:-:S04]  /*6b00*/  IMAD.SHL.U32 R7, R31, 0x40, RZ ;  /* 0x000000401f077824 */ /* 0x004fc800078e00ff */
[----:B------:R-:W-:Y:S01]  /*6b10*/  IMAD.IADD R6, R10, 0x1, -R4 ;  /* 0x000000010a067824 */ /* 0x000fe200078e0a04 */
[----:B------:R-:W-:Y:S02]  /*6b20*/  CS2R R10, SRZ ;  /* 0x00000000000a7805 */ /* 0x000fe4000001ff00 */
[----:B------:R-:W-:Y:S02]  /*6b30*/  LOP3.LUT R7, R7, 0x1c0, RZ, 0xc0, !PT ;  /* 0x000001c007077812 */ /* 0x000fe400078ec0ff */
[----:B------:R-:W-:Y:S01]  /*6b40*/  SHF.L.U32 R28, R6, 0x1f, RZ ;  /* 0x0000001f061c7819 */ /* 0x000fe200000006ff */
[----:B------:R-:W-:Y:S06]  /*6b50*/  @P0 BRA `(.L_x_10498) ;  /* 0x0000000000540947 */ /* 0x000fec0003800000 */
[----:B------:R-:W-:Y:S01]  /*6b60*/  ULDC UR4, c[0x0][0x3f4] ;  /* 0x0000fd0000047ab9 */ /* 0x000fe20000000800 */
[C---:B------:R-:W-:Y:S01]  /*6b70*/  IMAD.SHL.U32 R13, R208.reuse, 0x2, RZ ;  /* 0x00000002d00d7824 */ /* 0x040fe200078e00ff */
[----:B------:R-:W-:Y:S01]  /*6b80*/  ISETP.GE.AND P3, PT, R208, UR4, PT ;  /* 0x00000004d0007c0c */ /* 0x000fe2000bf66270 */
[----:B0-----:R-:W-:Y:S01]  /*6b90*/  IMAD.MOV.U32 R8, RZ, RZ, R0 ;  /* 0x000000ffff087224 */ /* 0x001fe200078e0000 */
[----:B------:R-:W-:Y:S01]  /*6ba0*/  ISETP.GE.AND P2, PT, R22, UR4, PT ;  /* 0x0000000416007c0c */ /* 0x000fe2000bf46270 */
[----:B-1----:R-:W-:Y:S01]  /*6bb0*/  IMAD.MOV.U32 R9, RZ, RZ, R3 ;  /* 0x000000ffff097224 */ /* 0x002fe200078e0003 */
[----:B------:R-:W-:-:S04]  /*6bc0*/  SHF.R.S32.HI R15, RZ, 0x1f, R208 ;  /* 0x0000001fff0f7819 */ /* 0x000fc800000114d0 */
[----:B------:R-:W-:Y:S01]  /*6bd0*/  SHF.L.U64.HI R12, R208, 0x1, R15 ;  /* 0x00000001d00c7819 */ /* 0x000fe2000001020f */
[----:B------:R-:W-:-:S04]  /*6be0*/  IMAD.MOV.U32 R15, RZ, RZ, R5 ;  /* 0x000000ffff0f7224 */ /* 0x000fc800078e0005 */
[-C--:B------:R-:W-:Y:S02]  /*6bf0*/  @!P3 IADD3 R26, P0, R0, R13.reuse, RZ ;  /* 0x0000000d001ab210 */ /* 0x080fe40007f1e0ff */
[----:B------:R-:W-:Y:S01]  /*6c00*/  @!P3 IADD3 R4, P1, R14, R13, RZ ;  /* 0x0000000d0e04b210 */ /* 0x000fe20007f3e0ff */
[----:B------:R-:W-:Y:S01]  /*6c10*/  @!P2 IMAD.WIDE R24, R22, 0x2, R8 ;  /* 0x000000021618a825 */ /* 0x000fe200078e0208 */
[----:B------:R-:W-:-:S03]  /*6c20*/  CS2R R8, SRZ ;  /* 0x0000000000087805 */ /* 0x000fc6000001ff00 */
[--C-:B------:R-:W-:Y:S01]  /*6c30*/  @!P3 IMAD.X R27, R3, 0x1, R12.reuse, P0 ;  /* 0x00000001031bb824 */ /* 0x100fe200000e060c */
[----:B------:R2:W5:Y:S01]  /*6c40*/  @!P2 LD.E.64 R10, desc[UR60][R24.64] ;  /* 0x0000003c180aa980 */ /* 0x000562000c101b00 */
[----:B------:R-:W-:Y:S01]  /*6c50*/  @!P3 IMAD.X R5, R5, 0x1, R12, P1 ;  /* 0x000000010505b824 */ /* 0x000fe200008e060c */
[----:B------:R-:W-:Y:S01]  /*6c60*/  CS2R R12, SRZ ;  /* 0x00000000000c7805 */ /* 0x000fe2000001ff00 */
[----:B------:R-:W-:Y:S01]  /*6c70*/  @!P2 IMAD.WIDE R14, R22, 0x2, R14 ;  /* 0x00000002160ea825 */ /* 0x000fe200078e020e */
[----:B------:R2:W5:Y:S04]  /*6c80*/  @!P3 LD.E.64 R8, desc[UR60][R26.64] ;  /* 0x0000003c1a08b980 */ /* 0x000568000c101b00 */
[----:B------:R2:W5:Y:S04]  /*6c90*/  @!P2 LD.E.64 R20, desc[UR60][R14.64] ;  /* 0x0000003c0e14a980 */ /* 0x000568000c101b00 */
[----:B------:R2:W5:Y:S02]  /*6ca0*/  @!P3 LD.E.64 R12, desc[UR60][R4.64] ;  /* 0x0000003c040cb980 */ /* 0x000564000c101b00 */
.L_x_10498:
[----:B------:R-:W-:Y:S05]  /*6cb0*/  BSYNC B1 ;  /* 0x0000000000017941 */ /* 0x000fea0003800000 */
.L_x_10497:
[----:B0-2---:R-:W0:Y:S01]  /*6cc0*/  S2R R14, SR_TID.X ;  /* 0x00000000000e7919 */ /* 0x005e220000002100 */
[----:B------:R-:W2:Y:S01]  /*6cd0*/  SYNCS.PHASECHK.TRANS64.TRYWAIT P0, [R19+URZ+0x32400], R28 ;  /* 0x0324001c130075a7 */ /* 0x000ea2000800017f */
[----:B-1----:R-:W-:Y:S01]  /*6ce0*/  LOP3.LUT R3, R7, 0x18, R16, 0xf8, !PT ;  /* 0x0000001807037812 */ /* 0x002fe200078ef810 */
[----:B------:R-:W-:Y:S01]  /*6cf0*/  IMAD R0, R33, -0x80, R90 ;  /* 0xffffff8021007824 */ /* 0x000fe200078e025a */
[----:B------:R-:W-:Y:S01]  /*6d00*/  SHF.R.U32.HI R4, RZ, 0x3, R7 ;  /* 0x00000003ff047819 */ /* 0x000fe20000011607 */
[--C-:B-----5:R-:W-:Y:S01]  /*6d10*/  IMAD.MOV.U32 R7, RZ, RZ, R11.reuse ;  /* 0x000000ffff077224 */ /* 0x120fe200078e000b */
[----:B------:R-:W-:Y:S01]  /*6d20*/  SHF.R.U64 R32, R10, 0x10, R11 ;  /* 0x000000100a207819 */ /* 0x000fe2000000120b */
[--C-:B------:R-:W-:Y:S01]  /*6d30*/  IMAD.MOV.U32 R5, RZ, RZ, R9.reuse ;  /* 0x000000ffff057224 */ /* 0x100fe200078e0009 */
[----:B------:R-:W-:Y:S01]  /*6d40*/  LOP3.LUT R29, R3, R4, RZ, 0x3c, !PT ;  /* 0x00000004031d7212 */ /* 0x000fe200078e3cff */
[----:B------:R-:W-:Y:S01]  /*6d50*/  IMAD.MOV.U32 R3, RZ, RZ, R10 ;  /* 0x000000ffff037224 */ /* 0x000fe200078e000a */
[----:B------:R-:W-:Y:S01]  /*6d60*/  VIMNMX R37, R0, 0x80, PT ;  /* 0x0000008000257848 */ /* 0x000fe20003fe0100 */
[----:B------:R-:W-:Y:S01]  /*6d70*/  IMAD.MOV.U32 R4, RZ, RZ, R8 ;  /* 0x000000ffff047224 */ /* 0x000fe200078e0008 */
[----:B------:R-:W-:Y:S01]  /*6d80*/  SHF.R.U64 R27, R8, 0x10, R9 ;  /* 0x00000010081b7819 */ /* 0x000fe20000001209 */
[----:B------:R-:W-:Y:S01]  /*6d90*/  IMAD.MOV.U32 R10, RZ, RZ, R20 ;  /* 0x000000ffff0a7224 */ /* 0x000fe200078e0014 */
[----:B------:R-:W-:Y:S01]  /*6da0*/  PRMT R32, R3, 0x5410, R32 ;  /* 0x0000541003207816 */ /* 0x000fe20000000020 */
[----:B------:R-:W-:Y:S01]  /*6db0*/  BSSY B1, `(.L_x_10499) ;  /* 0x0000019000017945 */ /* 0x000fe20003800000 */
[----:B------:R-:W-:Y:S01]  /*6dc0*/  SHF.R.U32.HI R26, RZ, 0x10, R11 ;  /* 0x00000010ff1a7819 */ /* 0x000fe2000001160b */
[----:B------:R-:W-:Y:S01]  /*6dd0*/  IMAD.MOV.U32 R8, RZ, RZ, R12 ;  /* 0x000000ffff087224 */ /* 0x000fe200078e000c */
[----:B------:R-:W-:Y:S01]  /*6de0*/  SHF.R.U32.HI R24, RZ, 0x10, R9 ;  /* 0x00000010ff187819 */ /* 0x000fe20000011609 */
[--C-:B------:R-:W-:Y:S01]  /*6df0*/  IMAD.MOV.U32 R11, RZ, RZ, R21.reuse ;  /* 0x000000ffff0b7224 */ /* 0x100fe200078e0015 */
[----:B------:R-:W-:Y:S01]  /*6e00*/  SHF.R.U64 R25, R20, 0x10, R21 ;  /* 0x0000001014197819 */ /* 0x000fe20000001215 */
[--C-:B------:R-:W-:Y:S01]  /*6e10*/  IMAD.MOV.U32 R9, RZ, RZ, R13.reuse ;  /* 0x000000ffff097224 */ /* 0x100fe200078e000d */
[----:B------:R-:W-:-:S02]  /*6e20*/  SHF.R.U64 R15, R12, 0x10, R13 ;  /* 0x000000100c0f7819 */ /* 0x000fc4000000120d */
[----:B------:R-:W-:Y:S02]  /*6e30*/  LOP3.LUT P2, RZ, R31, 0x4, RZ, 0xc0, !PT ;  /* 0x000000041fff7812 */ /* 0x000fe4000784c0ff */
[----:B------:R-:W-:Y:S02]  /*6e40*/  PRMT R27, R4, 0x5410, R27 ;  /* 0x00005410041b7816 */ /* 0x000fe4000000001b */
[----:B------:R-:W-:Y:S02]  /*6e50*/  SHF.R.U32.HI R12, RZ, 0x10, R13 ;  /* 0x00000010ff0c7819 */ /* 0x000fe4000001160d */
[----:B------:R-:W-:Y:S01]  /*6e60*/  ISETP.GE.AND P1, PT, R204, R37, PT ;  /* 0x00000025cc00720c */ /* 0x000fe20003f26270 */
[----:B0-----:R-:W-:Y:S01]  /*6e70*/  VIADD R35, R14, 0xffffff80 ;  /* 0xffffff800e237836 */ /* 0x001fe20000000000 */
[----:B------:R-:W-:Y:S02]  /*6e80*/  SHF.R.U32.HI R14, RZ, 0x10, R21 ;  /* 0x00000010ff0e7819 */ /* 0x000fe40000011615 */
[----:B------:R-:W-:-:S02]  /*6e90*/  PRMT R31, R5, 0x5410, R24 ;  /* 0x00005410051f7816 */ /* 0x000fc40000000018 */
[----:B------:R-:W-:Y:S02]  /*6ea0*/  SHF.R.S32.HI R34, RZ, 0x1f, R35 ;  /* 0x0000001fff227819 */ /* 0x000fe40000011423 */
[----:B------:R-:W-:Y:S02]  /*6eb0*/  PRMT R33, R10, 0x5410, R25 ;  /* 0x000054100a217816 */ /* 0x000fe40000000019 */
[----:B------:R-:W-:-:S04]  /*6ec0*/  LEA.HI R34, R34, R35, RZ, 0x5 ;  /* 0x0000002322227211 */ /* 0x000fc800078f28ff */
[----:B------:R-:W-:-:S05]  /*6ed0*/  SHF.R.S32.HI R34, RZ, 0x5, R34 ;  /* 0x00000005ff227819 */ /* 0x000fca0000011422 */
[----:B------:R-:W-:Y:S01]  /*6ee0*/  IMAD R0, R34, 0x200, R29 ;  /* 0x0000020022007824 */ /* 0x000fe200078e021d */
[----:B------:R-:W-:-:S03]  /*6ef0*/  PRMT R29, R7, 0x5410, R26 ;  /* 0x00005410071d7816 */ /* 0x000fc6000000001a */
[----:B------:R-:W-:-:S04]  /*6f00*/  IMAD R3, R0, 0x2, R19 ;  /* 0x0000000200037824 */ /* 0x000fc800078e0213 */
[C---:B------:R-:W-:Y:S02]  /*6f10*/  VIADD R4, R3.reuse, 0x18400 ;  /* 0x0001840003047836 */ /* 0x040fe40000000000 */
[----:B------:R-:W-:Y:S01]  /*6f20*/  VIADD R0, R3, 0x18440 ;  /* 0x0001844003007836 */ /* 0x000fe20000000000 */
[----:B--2---:R-:W-:Y:S06]  /*6f30*/  @!P0 BRA `(.L_x_10500) ;  /* 0x0000012000e08947 */ /* 0x004fec0003800000 */
.L_x_10726:
[----:B------:R-:W-:Y:S05]  /*6f40*/  BSYNC B1 ;  /* 0x0000000000017941 */ /* 0x000fea0003800000 */
.L_x_10499:
        /* <DEDUP_REMOVED lines=15> */
[----:B------:R-:W-:Y:S02]  /*7040*/  LOP3.LUT R14, R32, 0xffff0000, RZ, 0xc0, !PT ;  /* 0xffff0000200e7812 */ /* 0x000fe400078ec0ff */
[C---:B-1----:R-:W-:Y:S01]  /*7050*/  LOP3.LUT R5, R8.reuse, 0xffff0000, RZ, 0xc0, !PT ;  /* 0xffff000008057812 */ /* 0x042fe200078ec0ff */
[----:B------:R-:W-:Y:S01]  /*7060*/  IMAD.U32 R4, R8, 0x10000, RZ ;  /* 0x0001000008047824 */ /* 0x000fe200078e00ff */
[C---:B------:R-:W-:Y:S01]  /*7070*/  LOP3.LUT R8, R9.reuse, 0xffff0000, RZ, 0xc0, !PT ;  /* 0xffff000009087812 */ /* 0x040fe200078ec0ff */
[----:B------:R-:W-:Y:S02]  /*7080*/  IMAD.U32 R7, R9, 0x10000, RZ ;  /* 0x0001000009077824 */ /* 0x000fe400078e00ff */
[C---:B------:R-:W-:Y:S01]  /*7090*/  FMUL.FTZ R21, R5.reuse, R15 ;  /* 0x0000000f05157220 */ /* 0x040fe20000410000 */
[----:B------:R-:W-:Y:S01]  /*70a0*/  FMUL.FTZ R24, R5, R13 ;  /* 0x0000000d05187220 */ /* 0x000fe20000410000 */
[----:B------:R-:W-:-:S02]  /*70b0*/  IMAD.U32 R9, R10, 0x10000, RZ ;  /* 0x000100000a097824 */ /* 0x000fc400078e00ff */
[----:B------:R-:W-:Y:S01]  /*70c0*/  FMUL.FTZ R26, R8, R20 ;  /* 0x00000014081a7220 */ /* 0x000fe20000410000 */
[C---:B------:R-:W-:Y:S02]  /*70d0*/  IMAD.U32 R12, R11.reuse, 0x10000, RZ ;  /* 0x000100000b0c7824 */ /* 0x040fe400078e00ff */
[----:B------:R-:W-:Y:S01]  /*70e0*/  FFMA.FTZ R21, R4, R13, -R21 ;  /* 0x0000000d04157223 */ /* 0x000fe20000010815 */
[----:B------:R-:W-:Y:S01]  /*70f0*/  LOP3.LUT R10, R10, 0xffff0000, RZ, 0xc0, !PT ;  /* 0xffff00000a0a7812 */ /* 0x000fe200078ec0ff */
[----:B------:R-:W-:Y:S01]  /*7100*/  FFMA.FTZ R24, R4, R15, R24 ;  /* 0x0000000f04187223 */ /* 0x000fe20000010018 */
[----:B------:R-:W-:Y:S01]  /*7110*/  LOP3.LUT R11, R11, 0xffff0000, RZ, 0xc0, !PT ;  /* 0xffff00000b0b7812 */ /* 0x000fe200078ec0ff */
[----:B0-----:R-:W-:Y:S01]  /*7120*/  FMUL.FTZ R28, R8, R14 ;  /* 0x0000000e081c7220 */ /* 0x001fe20000410000 */
        /* <DEDUP_REMOVED lines=19> */
.L_x_10504:
[----:B------:R-:W-:Y:S05]  /*7260*/  BSYNC B2 ;  /* 0x0000000000027941 */ /* 0x000fea0003800000 */
.L_x_10503:
[----:B------:R-:W-:Y:S05]  /*7270*/  @P1 BRA `(.L_x_10502) ;  /* 0x0000000000981947 */ /* 0x000fea0003800000 */
[----:B-1----:R-:W1:Y:S01]  /*7280*/  LDS.128 R8, [R0] ;  /* 0x0000000000087984 */ /* 0x002e620000000c00 */
        /* <DEDUP_REMOVED lines=37> */
.L_x_10502:
[----:B------:R-:W-:Y:S05]  /*74e0*/  BSYNC B1 ;  /* 0x0000000000017941 */ /* 0x000fea0003800000 */
.L_x_10501:
[----:B------:R-:W-:-:S04]  /*74f0*/  IADD3 R4, R204, 0x40, RZ ;  /* 0x00000040cc047810 */ /* 0x000fc80007ffe0ff */
[----:B------:R-:W-:-:S13]  /*7500*/  ISETP.GE.AND P0, PT, R4, R37, PT ;  /* 0x000000250400720c */ /* 0x000fda0003f06270 */
[----:B------:R-:W-:Y:S05]  /*7510*/  @P0 BRA `(.L_x_10505) ;  /* 0x0000001400500947 */ /* 0x000fea0003800000 */
[----:B------:R-:W5:Y:S01]  /*7520*/  LDC R5, c[0x0][0x3f4] ;  /* 0x0000fd00ff057b82 */ /* 0x000f620000000800 */
[----:B------:R-:W-:Y:S01]  /*7530*/  BSSY B1, `(.L_x_10506) ;  /* 0x000002a000017945 */ /* 0x000fe20003800000 */
[-C--:B-----5:R-:W-:Y:S02]  /*7540*/  ISETP.GE.AND P0, PT, R22, R5.reuse, PT ;  /* 0x000000051600720c */ /* 0x0a0fe40003f06270 */
[----:B------:R-:W-:-:S11]  /*7550*/  ISETP.GE.AND P1, PT, R208, R5, PT ;  /* 0x00000005d000720c */ /* 0x000fd60003f26270 */
[----:B------:R-:W-:Y:S05]  /*7560*/  @P0 BRA `(.L_x_10507) ;  /* 0x0000000000980947 */ /* 0x000fea0003800000 */
[----:B-12---:R-:W1:Y:S01]  /*7570*/  LDS.128 R8, [R3+0x1a400] ;  /* 0x01a4000003087984 */ /* 0x006e620000000c00 */
[C---:B------:R-:W-:Y:S01]  /*7580*/  IMAD.U32 R24, R33.reuse, 0x10000, RZ ;  /* 0x0001000021187824 */ /* 0x040fe200078e00ff */
[----:B------:R-:W-:Y:S01]  /*7590*/  LOP3.LUT R33, R33, 0xffff0000, RZ, 0xc0, !PT ;  /* 0xffff000021217812 */ /* 0x000fe200078ec0ff */
[C---:B------:R-:W-:Y:S01]  /*75a0*/  IMAD.U32 R20, R32.reuse, 0x10000, RZ ;  /* 0x0001000020147824 */ /* 0x040fe200078e00ff */
[----:B------:R-:W-:Y:S01]  /*75b0*/  LOP3.LUT R15, R32, 0xffff0000, RZ, 0xc0, !PT ;  /* 0xffff0000200f7812 */ /* 0x000fe200078ec0ff */
[C---:B------:R-:W-:Y:S01]  /*75c0*/  IMAD.U32 R25, R34.reuse, 0x10000, RZ ;  /* 0x0001000022197824 */ /* 0x040fe200078e00ff */
[----:B------:R-:W-:Y:S02]  /*75d0*/  LOP3.LUT R34, R34, 0xffff0000, RZ, 0xc0, !PT ;  /* 0xffff000022227812 */ /* 0x000fe400078ec0ff */
[C---:B-1----:R-:W-:Y:S01]  /*75e0*/  LOP3.LUT R5, R8.reuse, 0xffff0000, RZ, 0xc0, !PT ;  /* 0xffff000008057812 */ /* 0x042fe200078ec0ff */
[----:B------:R-:W-:Y:S01]  /*75f0*/  IMAD.U32 R4, R8, 0x10000, RZ ;  /* 0x0001000008047824 */ /* 0x000fe200078e00ff */
[C---:B------:R-:W-:Y:S01]  /*7600*/  LOP3.LUT R8, R9.reuse, 0xffff0000, RZ, 0xc0, !PT ;  /* 0xffff000009087812 */ /* 0x040fe200078ec0ff */
[----:B------:R-:W-:-:S02]  /*7610*/  IMAD.U32 R7, R9, 0x10000, RZ ;  /* 0x0001000009077824 */ /* 0x000fc400078e00ff */
[-C--:B------:R-:W-:Y:S01]  /*7620*/  FMUL.FTZ R13, R24, R5.reuse ;  /* 0x00000005180d7220 */ /* 0x080fe20000410000 */
[----:B------:R-:W-:Y:S01]  /*7630*/  FMUL.FTZ R5, R20, R5 ;  /* 0x0000000514057220 */ /* 0x000fe20000410000 */
[----:B------:R-:W-:Y:S02]  /*7640*/  IMAD.U32 R9, R10, 0x10000, RZ ;  /* 0x000100000a097824 */ /* 0x000fe400078e00ff */
[----:B------:R-:W-:Y:S01]  /*7650*/  FMUL.FTZ R14, R33, R8 ;  /* 0x00000008210e7220 */ /* 0x000fe20000410000 */
[C---:B------:R-:W-:Y:S02]  /*7660*/  IMAD.U32 R12, R11.reuse, 0x10000, RZ ;  /* 0x000100000b0c7824 */ /* 0x040fe400078e00ff */
[-C--:B------:R-:W-:Y:S01]  /*7670*/  FFMA.FTZ R13, R20, R4.reuse, -R13 ;  /* 0x00000004140d7223 */ /* 0x080fe2000001080d */
[----:B------:R-:W-:Y:S01]  /*7680*/  LOP3.LUT R10, R10, 0xffff0000, RZ, 0xc0, !PT ;  /* 0xffff00000a0a7812 */ /* 0x000fe200078ec0ff */
[----:B------:R-:W-:Y:S01]  /*7690*/  FFMA.FTZ R4, R24, R4, R5 ;  /* 0x0000000418047223 */ /* 0x000fe20000010005 */
[----:B------:R-:W-:Y:S01]  /*76a0*/  LOP3.LUT R11, R11, 0xffff0000, RZ, 0xc0, !PT ;  /* 0xffff00000b0b7812 */ /* 0x000fe200078ec0ff */
[----:B------:R-:W-:Y:S01]  /*76b0*/  FMUL.FTZ R8, R15, R8 ;  /* 0x000000080f087220 */ /* 0x000fe20000410000 */
[C---:B------:R-:W-:Y:S01]  /*76c0*/  LOP3.LUT R24, R29.reuse, 0xffff0000, RZ, 0xc0, !PT ;  /* 0xffff00001d187812 */ /* 0x040fe200078ec0ff */
[----:B------:R-:W-:-:S02]  /*76d0*/  IMAD.U32 R5, R29, 0x10000, RZ ;  /* 0x000100001d057824 */ /* 0x000fc400078e00ff */
[-C--:B------:R-:W-:Y:S01]  /*76e0*/  FFMA.FTZ R14, R15, R7.reuse, -R14 ;  /* 0x000000070f0e7223 */ /* 0x080fe2000001080e */
[----:B------:R-:W-:Y:S01]  /*76f0*/  FFMA.FTZ R7, R33, R7, R8 ;  /* 0x0000000721077223 */ /* 0x000fe20000010008 */
        /* <DEDUP_REMOVED lines=13> */
.L_x_10507:
[----:B------:R-:W-:Y:S05]  /*77d0*/  BSYNC B1 ;  /* 0x0000000000017941 */ /* 0x000fea0003800000 */
.L_x_10506:
        /* <DEDUP_REMOVED lines=8> */
[----:B------:R-:W-:Y:S02]  /*7860*/  LOP3.LUT R20, R31, 0xffff0000, RZ, 0xc0, !PT ;  /* 0xffff00001f147812 */ /* 0x000fe400078ec0ff */
[C---:B-1----:R-:W-:Y:S01]  /*7870*/  LOP3.LUT R4, R8.reuse, 0xffff0000, RZ, 0xc0, !PT ;  /* 0xffff000008047812 */ /* 0x042fe200078ec0ff */
[----:B------:R-:W-:Y:S01]  /*7880*/  IMAD.U32 R3, R8, 0x10000, RZ ;  /* 0x0001000008037824 */ /* 0x000fe200078e00ff */
[C---:B------:R-:W-:Y:S01]  /*7890*/  LOP3.LUT R8, R9.reuse, 0xffff0000, RZ, 0xc0, !PT ;  /* 0xffff000009087812 */ /* 0x040fe200078ec0ff */
[----:B------:R-:W-:Y:S01]  /*78a0*/  IMAD.U32 R5, R9, 0x10000, RZ ;  /* 0x0001000009057824 */ /* 0x000fe200078e00ff */
[C---:B------:R-:W-:Y:S01]  /*78b0*/  LOP3.LUT R9, R10.reuse, 0xffff0000, RZ, 0xc0, !PT ;  /* 0xffff00000a097812 */ /* 0x040fe200078ec0ff */
[-C--:B------:R-:W-:Y:S01]  /*78c0*/  FMUL.FTZ R12, R15, R4.reuse ;  /* 0x000000040f0c7220 */ /* 0x080fe20000410000 */
[----:B------:R-:W-:Y:S01]  /*78d0*/  FMUL.FTZ R4, R13, R4 ;  /* 0x000000040d047220 */ /* 0x000fe20000410000 */
[----:B------:R-:W-:-:S02]  /*78e0*/  IMAD.U32 R7, R10, 0x10000, RZ ;  /* 0x000100000a077824 */ /* 0x000fc400078e00ff */
[-C--:B------:R-:W-:Y:S01]  /*78f0*/  FMUL.FTZ R14, R35, R8.reuse ;  /* 0x00000008230e7220 */ /* 0x080fe20000410000 */
[-C--:B------:R-:W-:Y:S01]  /*7900*/  FFMA.FTZ R12, R13, R3.reuse, -R12 ;  /* 0x000000030d0c7223 */ /* 0x080fe2000001080c */
[----:B------:R-:W-:Y:S02]  /*7910*/  IMAD.U32 R10, R11, 0x10000, RZ ;  /* 0x000100000b0a7824 */ /* 0x000fe400078e00ff */
[----:B------:R-:W-:Y:S01]  /*7920*/  FFMA.FTZ R3, R15, R3, R4 ;  /* 0x000000030f037223 */ /* 0x000fe20000010004 */
[----:B------:R-:W-:Y:S01]  /*7930*/  FMUL.FTZ R8, R27, R8 ;  /* 0x000000081b087220 */ /* 0x000fe20000410000 */
[----:B------:R-:W-:Y:S01]  /*7940*/  LOP3.LUT R11, R11, 0xffff0000, RZ, 0xc0, !PT ;  /* 0xffff00000b0b7812 */ /* 0x000fe200078ec0ff */
[----:B------:R-:W-:Y:S02]  /*7950*/  IMAD.U32 R15, R31, 0x10000, RZ ;  /* 0x000100001f0f7824 */ /* 0x000fe400078e00ff */
[-C--:B------:R-:W-:Y:S01]  /*7960*/  FFMA.FTZ R14, R27, R5.reuse, -R14 ;  /* 0x000000051b0e7223 */ /* 0x080fe2000001080e */
[----:B------:R-:W-:Y:S01]  /*7970*/  FFMA.FTZ R5, R35, R5, R8 ;  /* 0x0000000523057223 */ /* 0x000fe20000010008 */
[-C--:B------:R-:W-:Y:S01]  /*7980*/  FMUL.FTZ R4, R21, R9.reuse ;  /* 0x0000000915047220 */ /* 0x080fe20000410000 */
[C---:B------:R-:W-:Y:S01]  /*7990*/  FMUL.FTZ R8, R15.reuse, R9 ;  /* 0x000000090f087220 */ /* 0x040fe20000410000 */
[-C--:B------:R-:W-:Y:S01]  /*79a0*/  FMUL.FTZ R9, R36, R11.reuse ;  /* 0x0000000b24097220 */ /* 0x080fe20000410000 */
[C---:B------:R-:W-:Y:S01]  /*79b0*/  FMUL.FTZ R13, R20.reuse, R11 ;  /* 0x0000000b140d7220 */ /* 0x040fe20000410000 */
        /* <DEDUP_REMOVED lines=10> */
.L_x_10495:
[----:B------:R-:W-:-:S03]  /*7a60*/  UMOV UR4, 0xffffffff ;  /* 0xffffffff00047882 */ /* 0x000fc60000000000 */
[----:B------:R-:W-:Y:S05]  /*7a70*/  BRA.DIV UR4, `(.L_x_10508) ;  /* 0x0000011a04247947 */ /* 0x000fea000b800000 */
[----:B------:R0:W1:Y:S04]  /*7a80*/  SHFL.IDX PT, R0, R25, RZ, 0x1c1f ;  /* 0x001c1fff19007589 */ /* 0x00006800000e0000 */
[----:B------:R0:W0:Y:S04]  /*7a90*/  SHFL.IDX PT, R3, R24, RZ, 0x1c1f ;  /* 0x001c1fff18037589 */ /* 0x00002800000e0000 */
[----:B------:R0:W0:Y:S04]  /*7aa0*/  SHFL.IDX PT, R4, R27, RZ, 0x1c1f ;  /* 0x001c1fff1b047589 */ /* 0x00002800000e0000 */
[----:B------:R0:W0:Y:S02]  /*7ab0*/  SHFL.IDX PT, R5, R26, RZ, 0x1c1f ;  /* 0x001c1fff1a057589 */ /* 0x00002400000e0000 */
.L_x_10732:
[----:B------:R-:W5:Y:S01]  /*7ac0*/  LDL R8, [R1+0x68] ;  /* 0x0000680001087983 */ /* 0x000f620000100800 */
[----:B------:R-:W-:Y:S01]  /*7ad0*/  ULDC UR4, c[0x0][0x448] ;  /* 0x0001120000047ab9 */ /* 0x000fe20000000800 */
[----:B----4-:R-:W4:Y:S01]  /*7ae0*/  LDC R45, c[0x0][0x3f4] ;  /* 0x0000fd00ff2d7b82 */ /* 0x010f220000000800 */
[----:B------:R-:W-:Y:S01]  /*7af0*/  IMAD R90, R90, UR4, RZ ;  /* 0x000000045a5a7c24 */ /* 0x000fe2000f8e02ff */
[----:B------:R-:W-:Y:S01]  /*7b00*/  BSSY B1, `(.L_x_10509) ;  /* 0x0000017000017945 */ /* 0x000fe20003800000 */
[----:B------:R-:W-:Y:S02]  /*7b10*/  CS2R R10, SRZ ;  /* 0x00000000000a7805 */ /* 0x000fe4000001ff00 */
[----:B------:R-:W-:Y:S02]  /*7b20*/  CS2R R12, SRZ ;  /* 0x00000000000c7805 */ /* 0x000fe4000001ff00 */
[----:B------:R-:W-:Y:S02]  /*7b30*/  CS2R R14, SRZ ;  /* 0x00000000000e7805 */ /* 0x000fe4000001ff00 */
[----:B------:R-:W-:-:S02]  /*7b40*/  ISETP.GE.AND P0, PT, R6, R90, PT ;  /* 0x0000005a0600720c */ /* 0x000fc40003f06270 */
[----:B-----5:R-:W-:-:S04]  /*7b50*/  LEA.HI R7, R8, R8, RZ, 0x1 ;  /* 0x0000000808077211 */ /* 0x020fc800078f08ff */
[----:B------:R-:W-:-:S05]  /*7b60*/  LOP3.LUT R7, R7, 0xfffffffe, RZ, 0xc0, !PT ;  /* 0xfffffffe07077812 */ /* 0x000fca00078ec0ff */
[----:B------:R-:W-:Y:S01]  /*7b70*/  IMAD.IADD R6, R8, 0x1, -R7 ;  /* 0x0000000108067824 */ /* 0x000fe200078e0a07 */
[----:B------:R-:W-:-:S04]  /*7b80*/  CS2R R8, SRZ ;  /* 0x0000000000087805 */ /* 0x000fc8000001ff00 */
[----:B0-----:R-:W-:Y:S01]  /*7b90*/  SHF.L.U32 R26, R6, 0x1f, RZ ;  /* 0x0000001f061a7819 */ /* 0x001fe200000006ff */
[----:B----4-:R-:W-:Y:S06]  /*7ba0*/  @P0 BRA `(.L_x_10510) ;  /* 0x0000000000300947 */ /* 0x010fec0003800000 */
[----:B------:R-:W-:Y:S01]  /*7bb0*/  ULDC UR4, c[0x0][0x3f4] ;  /* 0x0000fd0000047ab9 */ /* 0x000fe20000000800 */
[C---:B------:R-:W-:Y:S01]  /*7bc0*/  IMAD.SHL.U32 R24, R16.reuse, 0x2, RZ ;  /* 0x0000000210187824 */ /* 0x040fe200078e00ff */
[C---:B------:R-:W-:Y:S02]  /*7bd0*/  ISETP.GE.AND P2, PT, R16.reuse, UR4, PT ;  /* 0x0000000410007c0c */ /* 0x040fe4000bf46270 */
[----:B------:R-:W-:Y:S02]  /*7be0*/  CS2R R8, SRZ ;  /* 0x0000000000087805 */ /* 0x000fe4000001ff00 */
[----:B------:R-:W-:Y:S02]  /*7bf0*/  SHF.L.U64.HI R7, R16, 0x1, R17 ;  /* 0x0000000110077819 */ /* 0x000fe40000010211 */
[-C--:B------:R-:W-:Y:S02]  /*7c00*/  IADD3 R20, P0, R3, R24.reuse, RZ ;  /* 0x0000001803147210 */ /* 0x080fe40007f1e0ff */
[----:B------:R-:W-:-:S03]  /*7c10*/  IADD3 R24, P1, R5, R24, RZ ;  /* 0x0000001805187210 */ /* 0x000fc60007f3e0ff */
[--C-:B-1----:R-:W-:Y:S02]  /*7c20*/  IMAD.X R21, R0, 0x1, R7.reuse, P0 ;  /* 0x0000000100157824 */ /* 0x102fe400000e0607 */
[----:B------:R-:W-:Y:S01]  /*7c30*/  IMAD.X R25, R4, 0x1, R7, P1 ;  /* 0x0000000104197824 */ /* 0x000fe200008e0607 */
[----:B------:R-:W-:Y:S07]  /*7c40*/  @P2 BRA `(.L_x_10510) ;  /* 0x0000000000082947 */ /* 0x000fee0003800000 */
[----:B------:R0:W5:Y:S04]  /*7c50*/  LD.E.128 R8, desc[UR60][R20.64] ;  /* 0x0000003c14087980 */ /* 0x000168000c101d00 */
[----:B------:R0:W5:Y:S02]  /*7c60*/  LD.E.128 R12, desc[UR60][R24.64] ;  /* 0x0000003c180c7980 */ /* 0x000164000c101d00 */
.L_x_10510:
[----:B------:R-:W-:Y:S05]  /*7c70*/  BSYNC B1 ;  /* 0x0000000000017941 */ /* 0x000fea0003800000 */
.L_x_10509:
[----:B------:R-:W4:Y:S01]  /*7c80*/  SYNCS.PHASECHK.TRANS64.TRYWAIT P1, [R19+URZ+0x32400], R26 ;  /* 0x0324001a130075a7 */ /* 0x000f22000802017f */
[----:B-1----:R-:W-:Y:S01]  /*7c90*/  IMAD R0, R33, -0x80, R90 ;  /* 0xffffff8021007824 */ /* 0x002fe200078e025a */
[--C-:B-----5:R-:W-:Y:S01]  /*7ca0*/  SHF.R.U64 R32, R8, 0x10, R9.reuse ;  /* 0x0000001008207819 */ /* 0x120fe20000001209 */
[----:B------:R-:W-:Y:S01]  /*7cb0*/  IMAD.MOV.U32 R3, RZ, RZ, R8 ;  /* 0x000000ffff037224 */ /* 0x000fe200078e0008 */
[--C-:B0-----:R-:W-:Y:S01]  /*7cc0*/  SHF.R.U32.HI R25, RZ, 0x10, R9.reuse ;  /* 0x00000010ff197819 */ /* 0x101fe20000011609 */
[----:B------:R-:W-:Y:S01]  /*7cd0*/  IMAD.MOV.U32 R4, RZ, RZ, R9 ;  /* 0x000000ffff047224 */ /* 0x000fe200078e0009 */
[--C-:B------:R-:W-:Y:S01]  /*7ce0*/  SHF.R.U64 R28, R10, 0x10, R11.reuse ;  /* 0x000000100a1c7819 */ /* 0x100fe2000000120b */
[----:B------:R-:W-:Y:S01]  /*7cf0*/  IMAD.MOV.U32 R5, RZ, RZ, R10 ;  /* 0x000000ffff057224 */ /* 0x000fe200078e000a */
[--C-:B------:R-:W-:Y:S01]  /*7d00*/  SHF.R.U32.HI R24, RZ, 0x10, R11.reuse ;  /* 0x00000010ff187819 */ /* 0x100fe2000001160b */
[----:B------:R-:W-:Y:S01]  /*7d10*/  IMAD.MOV.U32 R7, RZ, RZ, R11 ;  /* 0x000000ffff077224 */ /* 0x000fe200078e000b */
[--C-:B------:R-:W-:Y:S01]  /*7d20*/  SHF.R.U64 R21, R12, 0x10, R13.reuse ;  /* 0x000000100c157819 */ /* 0x100fe2000000120d */
[----:B------:R-:W-:Y:S01]  /*7d30*/  IMAD.MOV.U32 R8, RZ, RZ, R12 ;  /* 0x000000ffff087224 */ /* 0x000fe200078e000c */
[--C-:B------:R-:W-:Y:S01]  /*7d40*/  SHF.R.U32.HI R20, RZ, 0x10, R13.reuse ;  /* 0x00000010ff147819 */ /* 0x100fe2000001160d */
        /* <DEDUP_REMOVED lines=19> */
[----:B----4-:R-:W-:Y:S06]  /*7e80*/  @!P1 BRA `(.L_x_10512) ;  /* 0x0000011400949947 */ /* 0x010fec0003800000 */
.L_x_10733:
[----:B------:R-:W-:Y:S05]  /*7e90*/  BSYNC B1 ;  /* 0x0000000000017941 */ /* 0x000fea0003800000 */
.L_x_10511:
[----:B------:R-:W-:Y:S04]  /*7ea0*/  BSSY B1, `(.L_x_10513) ;  /* 0x0000060000017945 */ /* 0x000fe80003800000 */
[----:B------:R-:W-:Y:S05]  /*7eb0*/  @P2 BRA `(.L_x_10514) ;  /* 0x0000000400782947 */ /* 0x000fea0003800000 */
[----:B------:R-:W4:Y:S01]  /*7ec0*/  LDL R4, [R1+0x70] ;  /* 0x0000700001047983 */ /* 0x000f220000100800 */
[C---:B------:R-:W-:Y:S01]  /*7ed0*/  IMAD.U32 R28, R41.reuse, 0x10000, RZ ;  /* 0x00010000291c7824 */ /* 0x040fe200078e00ff */
[----:B------:R-:W-:Y:S01]  /*7ee0*/  LOP3.LUT R29, R41, 0xffff0000, RZ, 0xc0, !PT ;  /* 0xffff0000291d7812 */ /* 0x000fe200078ec0ff */
[----:B------:R-:W-:Y:S01]  /*7ef0*/  IMAD.U32 R27, R39, 0x10000, RZ ;  /* 0x00010000271b7824 */ /* 0x000fe200078e00ff */
[----:B------:R-:W1:Y:S01]  /*7f00*/  S2R R5, SR_TID.X ;  /* 0x0000000000057919 */ /* 0x000e620000002100 */
[----:B------:R-:W-:Y:S02]  /*7f10*/  IMAD.U32 R32, R43, 0x10000, RZ ;  /* 0x000100002b207824 */ /* 0x000fe400078e00ff */
[----:B-1----:R-:W-:-:S05]  /*7f20*/  VIADD R5, R5, 0xffffff80 ;  /* 0xffffff8005057836 */ /* 0x002fca0000000000 */
[----:B------:R-:W-:-:S04]  /*7f30*/  SHF.R.S32.HI R9, RZ, 0x1f, R5 ;  /* 0x0000001fff097819 */ /* 0x000fc80000011405 */
[----:B------:R-:W-:Y:S01]  /*7f40*/  LEA.HI R9, R9, R5, RZ, 0x5 ;  /* 0x0000000509097211 */ /* 0x000fe200078f28ff */
[----:B------:R-:W-:-:S03]  /*7f50*/  IMAD.IADD R5, R16, 0x1, R45 ;  /* 0x0000000110057824 */ /* 0x000fc600078e022d */
[----:B------:R-:W-:Y:S01]  /*7f60*/  SHF.R.S32.HI R9, RZ, 0x5, R9 ;  /* 0x00000005ff097819 */ /* 0x000fe20000011409 */
[----:B----4-:R-:W-:-:S05]  /*7f70*/  IMAD.SHL.U32 R4, R4, 0x40, RZ ;  /* 0x0000004004047824 */ /* 0x010fca00078e00ff */
[----:B------:R-:W-:-:S04]  /*7f80*/  LOP3.LUT R7, R4, 0x1c0, RZ, 0xc0, !PT ;  /* 0x000001c004077812 */ /* 0x000fc800078ec0ff */
[C---:B------:R-:W-:Y:S02]  /*7f90*/  LOP3.LUT R4, R7.reuse, 0x38, R16, 0xf8, !PT ;  /* 0x0000003807047812 */ /* 0x040fe400078ef810 */
[----:B------:R-:W-:Y:S02]  /*7fa0*/  SHF.R.U32.HI R8, RZ, 0x3, R7 ;  /* 0x00000003ff087819 */ /* 0x000fe40000011607 */
[----:B------:R-:W-:Y:S02]  /*7fb0*/  LOP3.LUT R5, R7, 0x38, R5, 0xf8, !PT ;  /* 0x0000003807057812 */ /* 0x000fe400078ef805 */
[-C--:B------:R-:W-:Y:S02]  /*7fc0*/  LOP3.LUT R4, R4, R8.reuse, RZ, 0x3c, !PT ;  /* 0x0000000804047212 */ /* 0x080fe400078e3cff */
[----:B------:R-:W-:-:S03]  /*7fd0*/  LOP3.LUT R5, R5, R8, RZ, 0x3c, !PT ;  /* 0x0000000805057212 */ /* 0x000fc600078e3cff */
[----:B------:R-:W-:-:S04]  /*7fe0*/  IMAD R4, R9, 0x200, R4 ;  /* 0x0000020009047824 */ /* 0x000fc800078e0204 */
[----:B------:R-:W-:Y:S02]  /*7ff0*/  IMAD R37, R4, 0x2, R19 ;  /* 0x0000000204257824 */ /* 0x000fe400078e0213 */
[----:B------:R-:W-:-:S03]  /*8000*/  IMAD R4, R9, 0x200, R5 ;  /* 0x0000020009047824 */ /* 0x000fc600078e0205 */
[----:B------:R-:W1:Y:S01]  /*8010*/  LDS.128 R8, [R37+0x18400] ;  /* 0x0184000025087984 */ /* 0x000e620000000c00 */
[----:B------:R-:W-:-:S05]  /*8020*/  IMAD R38, R4, 0x2, R19 ;  /* 0x0000000204267824 */ /* 0x000fca00078e0213 */
[----:B------:R-:W4:Y:S01]  /*8030*/  LDS.128 R12, [R38+0x18400] ;  /* 0x01840000260c7984 */ /* 0x000f220000000c00 */
[C---:B-1----:R-:W-:Y:S01]  /*8040*/  IMAD.U32 R4, R8.reuse, 0x10000, RZ ;  /* 0x0001000008047824 */ /* 0x042fe200078e00ff */
[----:B------:R-:W-:Y:S01]  /*8050*/  LOP3.LUT R5, R8, 0xffff0000, RZ, 0xc0, !PT ;  /* 0xffff000008057812 */ /* 0x000fe200078ec0ff */
[C---:B------:R-:W-:Y:S01]  /*8060*/  IMAD.U32 R7, R9.reuse, 0x10000, RZ ;  /* 0x0001000009077824 */ /* 0x040fe200078e00ff */
[----:B------:R-:W-:Y:S01]  /*8070*/  LOP3.LUT R8, R9, 0xffff0000, RZ, 0xc0, !PT ;  /* 0xffff000009087812 */ /* 0x000fe200078ec0ff */
[C---:B------:R-:W-:Y:S01]  /*8080*/  IMAD.U32 R9, R10.reuse, 0x10000, RZ ;  /* 0x000100000a097824 */ /* 0x040fe200078e00ff */
[----:B------:R-:W-:Y:S01]  /*8090*/  LOP3.LUT R10, R10, 0xffff0000, RZ, 0xc0, !PT ;  /* 0xffff00000a0a7812 */ /* 0x000fe200078ec0ff */
[C---:B----4-:R-:W-:Y:S01]  /*80a0*/  IMAD.U32 R21, R12.reuse, 0x10000, RZ ;  /* 0x000100000c157824 */ /* 0x050fe200078e00ff */
[----:B------:R-:W-:Y:S01]  /*80b0*/  LOP3.LUT R12, R12, 0xffff0000, RZ, 0xc0, !PT ;  /* 0xffff00000c0c7812 */ /* 0x000fe200078ec0ff */
[C---:B------:R-:W-:Y:S01]  /*80c0*/  IMAD.U32 R25, R14.reuse, 0x10000, RZ ;  /* 0x000100000e197824 */ /* 0x040fe200078e00ff */
[----:B------:R-:W-:Y:S01]  /*80d0*/  LOP3.LUT R14, R14, 0xffff0000, RZ, 0xc0, !PT ;  /* 0xffff00000e0e7812 */ /* 0x000fe200078ec0ff */
[CC--:B------:R-:W-:Y:S01]  /*80e0*/  FMUL.FTZ R31, R21.reuse, R28.reuse ;  /* 0x0000001c151f7220 */ /* 0x0c0fe20000410000 */
[----:B------:R-:W-:Y:S01]  /*80f0*/  FMUL.FTZ R33, R21, R27 ;  /* 0x0000001b15217220 */ /* 0x000fe20000410000 */
        /* <DEDUP_REMOVED lines=8> */
[----:B------:R-:W-:Y:S01]  /*8180*/  LOP3.LUT R21, R43, 0xffff0000, RZ, 0xc0, !PT ;  /* 0xffff00002b157812 */ /* 0x000fe200078ec0ff */
[-C--:B------:R-:W-:Y:S01]  /*8190*/  FMUL.FTZ R25, R25, R4.reuse ;  /* 0x0000000419197220 */ /* 0x080fe20000410000 */
[----:B------:R-:W-:Y:S01]  /*81a0*/  FFMA.FTZ R28, R5, R29, R12 ;  /* 0x0000001d051c7223 */ /* 0x000fe2000001000c */
[----:B------:R-:W-:Y:S01]  /*81b0*/  LOP3.LUT R5, R40, 0xffff0000, RZ, 0xc0, !PT ;  /* 0xffff000028057812 */ /* 0x000fe200078ec0ff */
[C---:B------:R-:W-:Y:S01]  /*81c0*/  FFMA.FTZ R36, R9.reuse, R4, -R36 ;  /* 0x0000000409247223 */ /* 0x040fe20000010824 */
[----:B------:R-:W-:Y:S01]  /*81d0*/  FFMA.FTZ R32, R9, R32, R25 ;  /* 0x0000002009207223 */ /* 0x000fe20000010019 */
[----:B------:R-:W-:Y:S01]  /*81e0*/  FMUL.FTZ R25, R14, R21 ;  /* 0x000000150e197220 */ /* 0x000fe20000410000 */
[----:B------:R-:W-:-:S02]  /*81f0*/  IMAD.U32 R24, R13, 0x10000, RZ ;  /* 0x000100000d187824 */ /* 0x000fc400078e00ff */
[-C--:B------:R-:W-:Y:S01]  /*8200*/  FMUL.FTZ R29, R14, R5.reuse ;  /* 0x000000050e1d7220 */ /* 0x080fe20000410000 */
[----:B------:R-:W-:Y:S02]  /*8210*/  IMAD.U32 R9, R42, 0x10000, RZ ;  /* 0x000100002a097824 */ /* 0x000fe400078e00ff */
[----:B------:R-:W-:Y:S01]  /*8220*/  FFMA.FTZ R27, R10, R5, -R25 ;  /* 0x000000050a1b7223 */ /* 0x000fe20000010819 */
[----:B------:R-:W-:Y:S02]  /*8230*/  IMAD.U32 R4, R0, 0x10000, RZ ;  /* 0x0001000000047824 */ /* 0x000fe400078e00ff */
[----:B------:R-:W-:Y:S01]  /*8240*/  FFMA.FTZ R29, R10, R21, R29 ;  /* 0x000000150a1d7223 */ /* 0x000fe2000001001d */
[----:B0-----:R-:W-:Y:S02]  /*8250*/  IMAD.U32 R26, R15, 0x10000, RZ ;  /* 0x000100000f1a7824 */ /* 0x001fe400078e00ff */
[----:B------:R-:W-:Y:S01]  /*8260*/  FMUL.FTZ R12, R24, R9 ;  /* 0x00000009180c7220 */ /* 0x000fe20000410000 */
[----:B------:R-:W-:-:S02]  /*8270*/  IMAD.U32 R25, R44, 0x10000, RZ ;  /* 0x000100002c197824 */ /* 0x000fc400078e00ff */
[-C--:B------:R-:W-:Y:S01]  /*8280*/  FMUL.FTZ R24, R24, R4.reuse ;  /* 0x0000000418187220 */ /* 0x080fe20000410000 */
[----:B------:R-:W-:Y:S02]  /*8290*/  IMAD.U32 R20, R11, 0x10000, RZ ;  /* 0x000100000b147824 */ /* 0x000fe400078e00ff */
[----:B------:R-:W-:Y:S01]  /*82a0*/  FFMA.FTZ R21, R7, R4, -R12 ;  /* 0x0000000407157223 */ /* 0x000fe2000001080c */
[----:B------:R-:W-:Y:S02]  /*82b0*/  IMAD.U32 R5, R3, 0x10000, RZ ;  /* 0x0001000003057824 */ /* 0x000fe400078e00ff */
[C---:B------:R-:W-:Y:S01]  /*82c0*/  FMUL.FTZ R35, R26.reuse, R25 ;  /* 0x000000191a237220 */ /* 0x040fe20000410000 */
[----:B------:R-:W-:Y:S01]  /*82d0*/  FFMA.FTZ R24, R7, R9, R24 ;  /* 0x0000000907187223 */ /* 0x000fe20000010018 */
[----:B------:R-:W-:Y:S01]  /*82e0*/  LOP3.LUT R13, R13, 0xffff0000, RZ, 0xc0, !PT ;  /* 0xffff00000d0d7812 */ /* 0x000fe200078ec0ff */
[-C--:B------:R-:W-:Y:S01]  /*82f0*/  FMUL.FTZ R7, R26, R5.reuse ;  /* 0x000000051a077220 */ /* 0x080fe20000410000 */
[----:B------:R-:W-:Y:S01]  /*8300*/  FFMA.FTZ R35, R20, R5, -R35 ;  /* 0x0000000514237223 */ /* 0x000fe20000010823 */
[----:B------:R-:W-:-:S02]  /*8310*/  LOP3.LUT R15, R15, 0xffff0000, RZ, 0xc0, !PT ;  /* 0xffff00000f0f7812 */ /* 0x000fc400078ec0ff */
[----:B------:R-:W-:Y:S01]  /*8320*/  LOP3.LUT R5, R42, 0xffff0000, RZ, 0xc0, !PT ;  /* 0xffff00002a057812 */ /* 0x000fe200078ec0ff */
[----:B------:R-:W-:Y:S01]  /*8330*/  FFMA.FTZ R20, R20, R25, R7 ;  /* 0x0000001914147223 */ /* 0x000fe20000010007 */
[----:B------:R-:W-:Y:S02]  /*8340*/  LOP3.LUT R12, R44, 0xffff0000, RZ, 0xc0, !PT ;  /* 0xffff00002c0c7812 */ /* 0x000fe400078ec0ff */
[----:B------:R-:W-:Y:S01]  /*8350*/  LOP3.LUT R4, R0, 0xffff0000, RZ, 0xc0, !PT ;  /* 0xffff000000047812 */ /* 0x000fe200078ec0ff */
[----:B------:R-:W-:Y:S01]  /*8360*/  FMUL.FTZ R7, R13, R5 ;  /* 0x000000050d077220 */ /* 0x000fe20000410000 */
[----:B------:R-:W-:Y:S01]  /*8370*/  LOP3.LUT R10, R3, 0xffff0000, RZ, 0xc0, !PT ;  /* 0xffff0000030a7812 */ /* 0x000fe200078ec0ff */
[----:B------:R-:W-:Y:S01]  /*8380*/  FMUL.FTZ R26, R15, R12 ;  /* 0x0000000c0f1a7220 */ /* 0x000fe20000410000 */
[----:B------:R-:W-:Y:S01]  /*8390*/  LOP3.LUT R11, R11, 0xffff0000, RZ, 0xc0, !PT ;  /* 0xffff00000b0b7812 */ /* 0x000fe200078ec0ff */
[-C--:B------:R-:W-:Y:S01]  /*83a0*/  FMUL.FTZ R14, R13, R4.reuse ;  /* 0x000000040d0e7220 */ /* 0x080fe20000410000 */
[----:B------:R-:W-:Y:S01]  /*83b0*/  FFMA.FTZ R4, R8, R4, -R7 ;  /* 0x0000000408047223 */ /* 0x000fe20000010807 */
[----:B------:R-:W-:-:S02]  /*83c0*/  FMUL.FTZ R15, R15, R10 ;  /* 0x0000000a0f0f7220 */ /* 0x000fc40000410000 */
[C---:B------:R-:W-:Y:S01]  /*83d0*/  FFMA.FTZ R26, R11.reuse, R10, -R26 ;  /* 0x0000000a0b1a7223 */ /* 0x040fe2000001081a */
[----:B------:R-:W-:Y:S01]  /*83e0*/  FFMA.FTZ R13, R8, R5, R14 ;  /* 0x00000005080d7223 */ /* 0x000fe2000001000e */
[----:B------:R-:W-:Y:S01]  /*83f0*/  FFMA.FTZ R15, R11, R12, R15 ;  /* 0x0000000c0b0f7223 */ /* 0x000fe2000001000f */
[----:B------:R-:W-:Y:S02]  /*8400*/  F2FP.BF16.F32.PACK_AB R8, R34, R31 ;  /* 0x0000001f2208723e */ /* 0x000fe400000010ff */
[----:B------:R-:W-:Y:S02]  /*8410*/  F2FP.BF16.F32.PACK_AB R10, R27, R36 ;  /* 0x000000241b0a723e */ /* 0x000fe400000010ff */
[----:B------:R-:W-:Y:S02]  /*8420*/  F2FP.BF16.F32.PACK_AB R9, R4, R21 ;  /* 0x000000150409723e */ /* 0x000fe400000010ff */
[----:B------:R-:W-:Y:S02]  /*8430*/  F2FP.BF16.F32.PACK_AB R11, R26, R35 ;  /* 0x000000231a0b723e */ /* 0x000fe400000010ff */
[----:B------:R-:W-:-:S02]  /*8440*/  F2FP.BF16.F32.PACK_AB R12, R28, R33 ;  /* 0x000000211c0c723e */ /* 0x000fc400000010ff */
[----:B------:R-:W-:Y:S01]  /*8450*/  F2FP.BF16.F32.PACK_AB R14, R29, R32 ;  /* 0x000000201d0e723e */ /* 0x000fe200000010ff */
[----:B------:R1:W-:Y:S01]  /*8460*/  STS.128 [R37+0x18400], R8 ;  /* 0x0184000825007388 */ /* 0x0003e20000000c00 */
[----:B------:R-:W-:Y:S02]  /*8470*/  F2FP.BF16.F32.PACK_AB R13, R13, R24 ;  /* 0x000000180d0d723e */ /* 0x000fe400000010ff */
[----:B------:R-:W-:-:S05]  /*8480*/  F2FP.BF16.F32.PACK_AB R15, R15, R20 ;  /* 0x000000140f0f723e */ /* 0x000fca00000010ff */
[----:B------:R1:W-:Y:S02]  /*8490*/  STS.128 [R38+0x18400], R12 ;  /* 0x0184000c26007388 */ /* 0x0003e40000000c00 */
.L_x_10514:
[----:B------:R-:W-:Y:S05]  /*84a0*/  BSYNC B1 ;  /* 0x0000000000017941 */ /* 0x000fea0003800000 */
.L_x_10513:
[----:B------:R-:W-:Y:S05]  /*84b0*/  @P0 BRA `(.L_x_10505) ;  /* 0x0000000400680947 */ /* 0x000fea0003800000 */
[----:B------:R-:W4:Y:S01]  /*84c0*/  LDL R5, [R1+0x58] ;  /* 0x0000580001057983 */ /* 0x000f220000100800 */
[C---:B------:R-:W-:Y:S02]  /*84d0*/  VIADD R7, R204.reuse, 0x40 ;  /* 0x00000040cc077836 */ /* 0x040fe40000000000 */
[----:B-1----:R-:W-:Y:S01]  /*84e0*/  VIADD R8, R204, 0x40 ;  /* 0x00000040cc087836 */ /* 0x002fe20000000000 */
[----:B------:R-:W5:Y:S01]  /*84f0*/  LDL R38, [R1+0x74] ;  /* 0x0000740001267983 */ /* 0x000f620000100800 */
        /* <DEDUP_REMOVED lines=12> */
[----:B------:R-:W-:Y:S02]  /*85c0*/  IMAD.U32 R36, R42, 0x10000, RZ ;  /* 0x000100002a247824 */ /* 0x000fe400078e00ff */
[----:B------:R-:W-:Y:S01]  /*85d0*/  IMAD.U32 R34, R0, 0x10000, RZ ;  /* 0x0001000000227824 */ /* 0x000fe200078e00ff */
[----:B----4-:R-:W-:Y:S01]  /*85e0*/  IADD3 R4, R5, R4, RZ ;  /* 0x0000000405047210 */ /* 0x010fe20007ffe0ff */
[----:B-----5:R-:W1:Y:S04]  /*85f0*/  LDS.128 R8, [R38+0x18400] ;  /* 0x0184000026087984 */ /* 0x020e680000000c00 */
[----:B------:R-:W-:-:S05]  /*8600*/  IMAD R4, R4, 0x2, R19 ;  /* 0x0000000204047824 */ /* 0x000fca00078e0213 */
[----:B------:R-:W4:Y:S01]  /*8610*/  LDS.128 R12, [R4+0x18400] ;  /* 0x01840000040c7984 */ /* 0x000f220000000c00 */
[----:B-1----:R-:W-:Y:S02]  /*8620*/  IMAD.U32 R5, R8, 0x10000, RZ ;  /* 0x0001000008057824 */ /* 0x002fe400078e00ff */
[C---:B----4-:R-:W-:Y:S01]  /*8630*/  IMAD.U32 R24, R12.reuse, 0x10000, RZ ;  /* 0x000100000c187824 */ /* 0x050fe200078e00ff */
[----:B------:R-:W-:Y:S01]  /*8640*/  LOP3.LUT R12, R12, 0xffff0000, RZ, 0xc0, !PT ;  /* 0xffff00000c0c7812 */ /* 0x000fe200078ec0ff */
[----:B------:R-:W-:Y:S02]  /*8650*/  IMAD.U32 R25, R13, 0x10000, RZ ;  /* 0x000100000d197824 */ /* 0x000fe400078e00ff */
[-C--:B------:R-:W-:Y:S01]  /*8660*/  FMUL.FTZ R28, R31, R24.reuse ;  /* 0x000000181f1c7220 */ /* 0x080fe20000410000 */
[----:B------:R-:W-:Y:S01]  /*8670*/  LOP3.LUT R7, R8, 0xffff0000, RZ, 0xc0, !PT ;  /* 0xffff000008077812 */ /* 0x000fe200078ec0ff */
[----:B------:R-:W-:Y:S01]  /*8680*/  FMUL.FTZ R24, R29, R24 ;  /* 0x000000181d187220 */ /* 0x000fe20000410000 */
[-C--:B------:R-:W-:Y:S01]  /*8690*/  FMUL.FTZ R32, R41, R12.reuse ;  /* 0x0000000c29207220 */ /* 0x080fe20000410000 */
[----:B------:R-:W-:Y:S01]  /*86a0*/  FFMA.FTZ R28, R29, R5, -R28 ;  /* 0x000000051d1c7223 */ /* 0x000fe2000001081c */
[----:B------:R-:W-:Y:S01]  /*86b0*/  FMUL.FTZ R12, R39, R12 ;  /* 0x0000000c270c7220 */ /* 0x000fe20000410000 */
[----:B------:R-:W-:-:S02]  /*86c0*/  IMAD.U32 R8, R9, 0x10000, RZ ;  /* 0x0001000009087824 */ /* 0x000fc400078e00ff */
[----:B------:R-:W-:Y:S01]  /*86d0*/  FMUL.FTZ R29, R36, R25 ;  /* 0x00000019241d7220 */ /* 0x000fe20000410000 */
[----:B------:R-:W-:Y:S01]  /*86e0*/  FFMA.FTZ R24, R31, R5, R24 ;  /* 0x000000051f187223 */ /* 0x000fe20000010018 */
[-C--:B------:R-:W-:Y:S01]  /*86f0*/  FFMA.FTZ R5, R39, R7.reuse, -R32 ;  /* 0x0000000727057223 */ /* 0x080fe20000010820 */
[----:B------:R-:W-:Y:S01]  /*8700*/  FFMA.FTZ R7, R41, R7, R12 ;  /* 0x0000000729077223 */ /* 0x000fe2000001000c */
[----:B0-----:R-:W-:Y:S02]  /*8710*/  IMAD.U32 R26, R14, 0x10000, RZ ;  /* 0x000100000e1a7824 */ /* 0x001fe400078e00ff */
[C---:B------:R-:W-:Y:S01]  /*8720*/  FMUL.FTZ R25, R34.reuse, R25 ;  /* 0x0000001922197220 */ /* 0x040fe20000410000 */
[----:B------:R-:W-:Y:S01]  /*8730*/  FFMA.FTZ R29, R34, R8, -R29 ;  /* 0x00000008221d7223 */ /* 0x000fe2000001081d */
[----:B------:R-:W-:Y:S01]  /*8740*/  IMAD.U32 R12, R40, 0x10000, RZ ;  /* 0x00010000280c7824 */ /* 0x000fe200078e00ff */
[----:B------:R-:W-:Y:S01]  /*8750*/  LOP3.LUT R14, R14, 0xffff0000, RZ, 0xc0, !PT ;  /* 0xffff00000e0e7812 */ /* 0x000fe200078ec0ff */
[----:B------:R-:W-:Y:S01]  /*8760*/  IMAD.U32 R32, R43, 0x10000, RZ ;  /* 0x000100002b207824 */ /* 0x000fe200078e00ff */
[----:B------:R-:W-:-:S02]  /*8770*/  LOP3.LUT R40, R40, 0xffff0000, RZ, 0xc0, !PT ;  /* 0xffff000028287812 */ /* 0x000fc400078ec0ff */
[----:B------:R-:W-:Y:S01]  /*8780*/  LOP3.LUT R34, R43, 0xffff0000, RZ, 0xc0, !PT ;  /* 0xffff00002b227812 */ /* 0x000fe200078ec0ff */
[C---:B------:R-:W-:Y:S01]  /*8790*/  IMAD.U32 R20, R10.reuse, 0x10000, RZ ;  /* 0x000100000a147824 */ /* 0x040fe200078e00ff */
[----:B------:R-:W-:Y:S01]  /*87a0*/  LOP3.LUT R10, R10, 0xffff0000, RZ, 0xc0, !PT ;  /* 0xffff00000a0a7812 */ /* 0x000fe200078ec0ff */
[-C--:B------:R-:W-:Y:S01]  /*87b0*/  FMUL.FTZ R31, R32, R26.reuse ;  /* 0x0000001a201f7220 */ /* 0x080fe20000410000 */
[----:B------:R-:W-:Y:S02]  /*87c0*/  IMAD.U32 R27, R15, 0x10000, RZ ;  /* 0x000100000f1b7824 */ /* 0x000fe400078e00ff */
[----:B------:R-:W-:Y:S01]  /*87d0*/  FMUL.FTZ R33, R12, R26 ;  /* 0x0000001a0c217220 */ /* 0x000fe20000410000 */
[----:B------:R-:W-:Y:S02]  /*87e0*/  IMAD.U32 R41, R44, 0x10000, RZ ;  /* 0x000100002c297824 */ /* 0x000fe400078e00ff */
[-C--:B------:R-:W-:Y:S01]  /*87f0*/  FMUL.FTZ R35, R34, R14.reuse ;  /* 0x0000000e22237220 */ /* 0x080fe20000410000 */
[----:B------:R-:W-:Y:S01]  /*8800*/  FMUL.FTZ R37, R40, R14 ;  /* 0x0000000e28257220 */ /* 0x000fe20000410000 */
[----:B------:R-:W-:-:S02]  /*8810*/  IMAD.U32 R39, R3, 0x10000, RZ ;  /* 0x0001000003277824 */ /* 0x000fc400078e00ff */
[----:B------:R-:W-:Y:S01]  /*8820*/  FFMA.FTZ R25, R36, R8, R25 ;  /* 0x0000000824197223 */ /* 0x000fe20000010019 */
[-C--:B------:R-:W-:Y:S01]  /*8830*/  FFMA.FTZ R31, R12, R20.reuse, -R31 ;  /* 0x000000140c1f7223 */ /* 0x080fe2000001081f */
[----:B------:R-:W-:Y:S02]  /*8840*/  IMAD.U32 R21, R11, 0x10000, RZ ;  /* 0x000100000b157824 */ /* 0x000fe400078e00ff */
[----:B------:R-:W-:Y:S01]  /*8850*/  FFMA.FTZ R14, R32, R20, R33 ;  /* 0x00000014200e7223 */ /* 0x000fe20000010021 */
[-C--:B------:R-:W-:Y:S01]  /*8860*/  FMUL.FTZ R8, R41, R27.reuse ;  /* 0x0000001b29087220 */ /* 0x080fe20000410000 */
[-C--:B------:R-:W-:Y:S01]  /*8870*/  FFMA.FTZ R12, R40, R10.reuse, -R35 ;  /* 0x0000000a280c7223 */ /* 0x080fe20000010823 */
[----:B------:R-:W-:Y:S01]  /*8880*/  FFMA.FTZ R37, R34, R10, R37 ;  /* 0x0000000a22257223 */ /* 0x000fe20000010025 */
[----:B------:R-:W-:Y:S01]  /*8890*/  LOP3.LUT R13, R13, 0xffff0000, RZ, 0xc0, !PT ;  /* 0xffff00000d0d7812 */ /* 0x000fe200078ec0ff */
[----:B------:R-:W-:Y:S01]  /*88a0*/  FMUL.FTZ R10, R39, R27 ;  /* 0x0000001b270a7220 */ /* 0x000fe20000410000 */
[----:B------:R-:W-:-:S02]  /*88b0*/  LOP3.LUT R15, R15, 0xffff0000, RZ, 0xc0, !PT ;  /* 0xffff00000f0f7812 */ /* 0x000fc400078ec0ff */
[----:B------:R-:W-:Y:S02]  /*88c0*/  LOP3.LUT R33, R42, 0xffff0000, RZ, 0xc0, !PT ;  /* 0xffff00002a217812 */ /* 0x000fe400078ec0ff */
[----:B------:R-:W-:Y:S02]  /*88d0*/  LOP3.LUT R35, R44, 0xffff0000, RZ, 0xc0, !PT ;  /* 0xffff00002c237812 */ /* 0x000fe400078ec0ff */
[----:B------:R-:W-:Y:S02]  /*88e0*/  LOP3.LUT R27, R0, 0xffff0000, RZ, 0xc0, !PT ;  /* 0xffff0000001b7812 */ /* 0x000fe400078ec0ff */
        /* <DEDUP_REMOVED lines=23> */
.L_x_10505:
[----:B------:R-:W-:Y:S05]  /*8a60*/  BSYNC B0 ;  /* 0x0000000000007941 */ /* 0x000fea0003800000 */
.L_x_10494:
        /* <DEDUP_REMOVED lines=8> */
.L_x_10491:
[----:B012---:R-:W0:Y:S01]  /*8af0*/  S2R R0, SR_TID.X ;  /* 0x0000000000007919 */ /* 0x007e220000002100 */
[----:B------:R-:W-:Y:S01]  /*8b00*/  ISETP.NE.AND P0, PT, R209, 0x3, PT ;  /* 0x00000003d100780c */ /* 0x000fe20003f05270 */
[----:B------:R-:W-:Y:S05]  /*8b10*/  WARPSYNC.ALL ;  /* 0x0000000000007948 */ /* 0x000fea0003800000 */
[----:B0-----:R-:W-:-:S05]  /*8b20*/  SHF.R.U32.HI R0, RZ, 0x7, R0 ;  /* 0x00000007ff007819 */ /* 0x001fca0000011600 */
[----:B------:R-:W-:-:S05]  /*8b30*/  VIADD R72, R0, 0x8 ;  /* 0x0000000800487836 */ /* 0x000fca0000000000 */
[----:B------:R0:W-:Y:S06]  /*8b40*/  BAR.SYNC.DEFER_BLOCKING R72, 0x100 ;  /* 0x000400480000751d */ /* 0x0001ec0000010000 */
[----:B------:R-:W-:Y:S05]  /*8b50*/  @!P0 BRA `(.L_x_10515) ;  /* 0x0000000000048947 */ /* 0x000fea0003800000 */
[----:B------:R-:W-:Y:S01]  /*8b60*/  BPT.TRAP 0x1 ;  /* 0x000000040000795c */ /* 0x000fe20000300000 */
.L_x_10515:
[----:B------:R-:W-:Y:S01]  /*8b70*/  IMAD R3, R205, 0x8, R19 ;  /* 0x00000008cd037824 */ /* 0x000fe200078e0213 */
[----:B------:R-:W-:-:S04]  /*8b80*/  SHF.L.U32 R8, R216, 0x1f, RZ ;  /* 0x0000001fd8087819 */ /* 0x000fc800000006ff */
[----:B------:R1:W2:Y:S01]  /*8b90*/  SYNCS.PHASECHK.TRANS64.TRYWAIT P1, [R3+URZ+0x32430], R8 ;  /* 0x03243008030075a7 */ /* 0x0002a2000802017f */
[----:B------:R-:W-:Y:S05]  /*8ba0*/  @!P0 BRA `(.L_x_10516) ;  /* 0x0000000000048947 */ /* 0x000fea0003800000 */
[----:B------:R-:W-:Y:S01]  /*8bb0*/  BPT.TRAP 0x1 ;  /* 0x000000040000795c */ /* 0x000fe20000300000 */
.L_x_10516:
[----:B------:R-:W-:-:S05]  /*8bc0*/  VIADD R0, R19, 0x1c400 ;  /* 0x0001c40013007836 */ /* 0x000fca0000000000 */
[----:B------:R-:W-:-:S04]  /*8bd0*/  SHF.R.U32.HI R0, RZ, 0x4, R0 ;  /* 0x00000004ff007819 */ /* 0x000fc80000011600 */
[----:B------:R-:W-:Y:S01]  /*8be0*/  LOP3.LUT R0, R0, 0x3fff, RZ, 0xc0, !PT ;  /* 0x00003fff00007812 */ /* 0x000fe200078ec0ff */
[----:B--2---:R-:W-:Y:S06]  /*8bf0*/  @P1 BRA `(.L_x_10517) ;  /* 0x0000000000081947 */ /* 0x004fec0003800000 */
[----:B------:R-:W2:Y:S02]  /*8c00*/  SYNCS.PHASECHK.TRANS64.TRYWAIT P1, [R3+URZ+0x32430], R8 ;  /* 0x03243008030075a7 */ /* 0x000ea4000802017f */
[----:B--2---:R-:W-:Y:S05]  /*8c10*/  @!P1 BRA `(.L_x_10518) ;  /* 0x0000010800449947 */ /* 0x004fea0003800000 */
.L_x_10517:
[----:B------:R-:W-:Y:S05]  /*8c20*/  WARPSYNC.ALL ;  /* 0x0000000000007948 */ /* 0x000fea0003800000 */
[----:B------:R-:W-:Y:S01]  /*8c30*/  LOP3.LUT R21, R0, 0x10000, RZ, 0xfc, !PT ;  /* 0x0001000000157812 */ /* 0x000fe200078efcff */
[----:B------:R-:W-:Y:S01]  /*8c40*/  IMAD R30, R30, 0x2000, R19 ;  /* 0x000020001e1e7824 */ /* 0x000fe200078e0213 */
[----:B------:R-:W-:-:S03]  /*8c50*/  UMOV UR9, 0x40000040 ;  /* 0x4000004000097882 */ /* 0x000fc60000000000 */
[----:B------:R-:W-:Y:S01]  /*8c60*/  IMAD R4, R205, 0x300, R21 ;  /* 0x00000300cd047824 */ /* 0x000fe200078e0215 */
[----:B------:R-:W-:Y:S01]  /*8c70*/  SHF.L.U32 R6, R6, 0x1f, RZ ;  /* 0x0000001f06067819 */ /* 0x000fe200000006ff */
[----:B------:R-:W-:Y:S01]  /*8c80*/  IMAD.MOV.U32 R5, RZ, RZ, 0x40000040 ;  /* 0x40000040ff057424 */ /* 0x000fe200078e00ff */
[----:B------:R-:W-:Y:S01]  /*8c90*/  R2UR UR4, R30 ;  /* 0x000000001e0472ca */ /* 0x000fe200000e0000 */
[C---:B------:R-:W-:Y:S01]  /*8ca0*/  VIADD R10, R4.reuse, 0x2 ;  /* 0x00000002040a7836 */ /* 0x040fe20000000000 */
[----:B------:R-:W-:Y:S01]  /*8cb0*/  R2UR UR10, R4 ;  /* 0x00000000040a72ca */ /* 0x000fe200000e0000 */
[----:B---345:R-:W-:Y:S01]  /*8cc0*/  WARPGROUP.ARRIVE ;  /* 0x00000000000079c5 */ /* 0x038fe20000000000 */
[----:B------:R-:W-:Y:S01]  /*8cd0*/  R2UR UR11, R5 ;  /* 0x00000000050b72ca */ /* 0x000fe200000e0000 */
[----:B------:R-:W-:Y:S01]  /*8ce0*/  IMAD.MOV.U32 R11, RZ, RZ, 0x40000040 ;  /* 0x40000040ff0b7424 */ /* 0x000fe200078e00ff */
[----:B------:R-:W-:Y:S01]  /*8cf0*/  BSSY B0, `(.L_x_10519) ;  /* 0x0000032000007945 */ /* 0x000fe20003800000 */
[----:B------:R-:W-:-:S02]  /*8d00*/  IMAD.U32 R13, RZ, RZ, UR9 ;  /* 0x00000009ff0d7e24 */ /* 0x000fc4000f8e00ff */
[----:B------:R-:W-:-:S04]  /*8d10*/  IMAD.MOV.U32 R5, RZ, RZ, 0x40000040 ;  /* 0x40000040ff057424 */ /* 0x000fc800078e00ff */
[----:B------:R-:W-:-:S04]  /*8d20*/  UIADD3 UR5, UR4, 0x18400, URZ ;  /* 0x0001840004057890 */ /* 0x000fc8000fffe03f */
[----:B------:R-:W-:-:S04]  /*8d30*/  USHF.R.U32.HI UR5, URZ, 0x4, UR5 ;  /* 0x000000043f057899 */ /* 0x000fc80008011605 */
[----:B------:R-:W-:-:S04]  /*8d40*/  ULOP3.LUT UR5, UR5, 0x3fff, URZ, 0xc0, !UPT ;  /* 0x00003fff05057892 */ /* 0x000fc8000f8ec03f */
[----:B------:R-:W-:-:S04]  /*8d50*/  ULOP3.LUT UR6, UR5, 0x10000, URZ, 0xfc, !UPT ;  /* 0x0001000005067892 */ /* 0x000fc8000f8efc3f */
[----:B------:R-:W-:-:S03]  /*8d60*/  UIADD3 UR5, UR6, 0x2, URZ ;  /* 0x0000000206057890 */ /* 0x000fc6000fffe03f */
[----:B------:R-:W-:Y:S02]  /*8d70*/  UMOV UR8, UR6 ;  /* 0x0000000600087c82 */ /* 0x000fe40008000000 */
[----:B------:R-:W-:Y:S01]  /*8d80*/  HGMMA.64x96x16.F32.BF16 R24, gdesc[UR8], RZ, !UPT, gsb0 ;  /* 0x01600000081879f0 */ /* 0x000fe2000c0018ff */
[----:B------:R-:W-:Y:S01]  /*8d90*/  R2UR UR10, R10 ;  /* 0x000000000a0a72ca */ /* 0x000fe200000e0000 */
[----:B------:R-:W-:Y:S01]  /*8da0*/  IMAD.U32 R12, RZ, RZ, UR8 ;  /* 0x00000008ff0c7e24 */ /* 0x000fe2000f8e00ff */
[----:B------:R-:W-:Y:S01]  /*8db0*/  R2UR UR11, R11 ;  /* 0x000000000b0b72ca */ /* 0x000fe200000e0000 */
[----:B------:R-:W-:Y:S01]  /*8dc0*/  UMOV UR8, UR5 ;  /* 0x0000000500087c82 */ /* 0x000fe20008000000 */
[----:B------:R-:W-:Y:S01]  /*8dd0*/  UMOV UR9, 0x40000040 ;  /* 0x4000004000097882 */ /* 0x000fe20000000000 */
[C---:B------:R-:W-:Y:S01]  /*8de0*/  VIADD R10, R4.reuse, 0x4 ;  /* 0x00000004040a7836 */ /* 0x040fe20000000000 */
[----:B------:R-:W-:Y:S01]  /*8df0*/  UIADD3 UR5, UR6, 0x4, URZ ;  /* 0x0000000406057890 */ /* 0x000fe2000fffe03f */
[----:B------:R-:W-:Y:S01]  /*8e00*/  IMAD.MOV.U32 R11, RZ, RZ, 0x40000040 ;  /* 0x40000040ff0b7424 */ /* 0x000fe200078e00ff */
[----:B------:R3:W-:Y:S01]  /*8e10*/  STL.64 [R1+0x50], R12 ;  /* 0x0000500c01007387 */ /* 0x0007e20000100a00 */
[----:B------:R-:W-:-:S02]  /*8e20*/  VIADD R4, R4, 0x6 ;  /* 0x0000000604047836 */ /* 0x000fc40000000000 */
[----:B---3--:R-:W-:Y:S02]  /*8e30*/  IMAD.U32 R12, RZ, RZ, UR8 ;  /* 0x00000008ff0c7e24 */ /* 0x008fe4000f8e00ff */
        /* <DEDUP_REMOVED lines=9> */
[----:B------:R-:W-:Y:S01]  /*8ed0*/  UIADD3 UR5, UR6, 0x6, URZ ;  /* 0x0000000606057890 */ /* 0x000fe2000fffe03f */
[----:B------:R-:W-:Y:S02]  /*8ee0*/  IMAD.U32 R10, RZ, RZ, UR8 ;  /* 0x00000008ff0a7e24 */ /* 0x000fe4000f8e00ff */
        /* <DEDUP_REMOVED lines=9> */
[----:B------:R-:W-:Y:S02]  /*8f80*/  IMAD.U32 R4, RZ, RZ, UR8 ;  /* 0x00000008ff047e24 */ /* 0x000fe4000f8e00ff */
[----:B------:R-:W-:-:S05]  /*8f90*/  IMAD.U32 R5, RZ, RZ, UR9 ;  /* 0x00000009ff057e24 */ /* 0x000fca000f8e00ff */
[----:B------:R3:W-:Y:S01]  /*8fa0*/  STL.64 [R1+0x38], R4 ;  /* 0x0000380401007387 */ /* 0x0007e20000100a00 */
[----:B------:R-:W-:Y:S02]  /*8fb0*/  WARPGROUP.DEPBAR.LE gsb0, 0x0 ;  /* 0x00008000000079c5 */ /* 0x000fe40000010000 */
[----:B------:R-:W-:-:S06]  /*8fc0*/  WARPGROUP.ARRIVE ;  /* 0x00000000000079c5 */ /* 0x000fcc0000000000 */
[----:B------:R-:W-:Y:S03]  /*8fd0*/  HGMMA.64x96x16.F32.BF16 R24, gdesc[UR8], R24, gsb0 ;  /* 0x01600000081879f0 */ /* 0x000fe60008001818 */
[----:B------:R-:W-:Y:S02]  /*8fe0*/  WARPGROUP.DEPBAR.LE gsb0, 0x0 ;  /* 0x00008000000079c5 */ /* 0x000fe40000010000 */
[----:B------:R-:W4:Y:S02]  /*8ff0*/  SYNCS.PHASECHK.TRANS64.TRYWAIT P1, [R19+URZ+0x32410], R6 ;  /* 0x03241006130075a7 */ /* 0x000f24000802017f */
[----:B---34-:R-:W-:Y:S05]  /*9000*/  @!P1 BRA `(.L_x_10520) ;  /* 0x00000104005c9947 */ /* 0x018fea0003800000 */
.L_x_10734:
[----:B------:R-:W-:Y:S05]  /*9010*/  BSYNC B0 ;  /* 0x0000000000007941 */ /* 0x000fea0003800000 */
.L_x_10519:
[----:B------:R-:W-:Y:S05]  /*9020*/  @!P0 BRA `(.L_x_10521) ;  /* 0x0000000000048947 */ /* 0x000fea0003800000 */
[----:B------:R-:W-:Y:S01]  /*9030*/  BPT.TRAP 0x1 ;  /* 0x000000040000795c */ /* 0x000fe20000300000 */
.L_x_10521:
[----:B------:R4:W0:Y:S01]  /*9040*/  SYNCS.PHASECHK.TRANS64.TRYWAIT P1, [R3+URZ+0x32450], R8 ;  /* 0x03245008030075a7 */ /* 0x000822000802017f */
[----:B------:R-:W-:Y:S05]  /*9050*/  @!P0 BRA `(.L_x_10522) ;  /* 0x0000000000048947 */ /* 0x000fea0003800000 */
[----:B------:R-:W-:Y:S01]  /*9060*/  BPT.TRAP 0x1 ;  /* 0x000000040000795c */ /* 0x000fe20000300000 */
.L_x_10522:
[----:B0-----:R-:W-:Y:S05]  /*9070*/  @P1 BRA `(.L_x_10523) ;  /* 0x0000000000081947 */ /* 0x001fea0003800000 */
[----:B------:R-:W0:Y:S02]  /*9080*/  SYNCS.PHASECHK.TRANS64.TRYWAIT P1, [R3+URZ+0x32450], R8 ;  /* 0x03245008030075a7 */ /* 0x000e24000802017f */
[----:B0-----:R-:W-:Y:S05]  /*9090*/  @!P1 BRA `(.L_x_10524) ;  /* 0x00000104004c9947 */ /* 0x001fea0003800000 */
.L_x_10523:
[----:B------:R-:W-:Y:S05]  /*90a0*/  WARPSYNC.ALL ;  /* 0x0000000000007948 */ /* 0x000fea0003800000 */
[----:B------:R-:W-:Y:S01]  /*90b0*/  VIADD R20, R19, 0x400 ;  /* 0x0000040013147836 */ /* 0x000fe20000000000 */
[----:B------:R-:W-:Y:S01]  /*90c0*/  UIADD3 UR4, UR4, 0x22400, URZ ;  /* 0x0002240004047890 */ /* 0x000fe2000fffe03f */
[----:B------:R-:W-:Y:S01]  /*90d0*/  IMAD.MOV.U32 R5, RZ, RZ, 0x40000040 ;  /* 0x40000040ff057424 */ /* 0x000fe200078e00ff */
[----:B------:R-:W-:Y:S01]  /*90e0*/  WARPGROUP.ARRIVE ;  /* 0x00000000000079c5 */ /* 0x000fe20000000000 */
[----:B------:R-:W-:Y:S01]  /*90f0*/  UMOV UR9, 0x40000040 ;  /* 0x4000004000097882 */ /* 0x000fe20000000000 */
[----:B------:R-:W-:Y:S01]  /*9100*/  SHF.R.U32.HI R20, RZ, 0x4, R20 ;  /* 0x00000004ff147819 */ /* 0x000fe20000011614 */
[----:B------:R-:W-:Y:S01]  /*9110*/  USHF.R.U32.HI UR4, URZ, 0x4, UR4 ;  /* 0x000000043f047899 */ /* 0x000fe20008011604 */
[----:B------:R-:W-:Y:S01]  /*9120*/  R2UR UR11, R5 ;  /* 0x00000000050b72ca */ /* 0x000fe200000e0000 */
[----:B------:R-:W-:Y:S01]  /*9130*/  IMAD.MOV.U32 R7, RZ, RZ, 0x40000040 ;  /* 0x40000040ff077424 */ /* 0x000fe200078e00ff */
[----:B------:R-:W-:Y:S01]  /*9140*/  LOP3.LUT R20, R20, 0x3fff, RZ, 0xc0, !PT ;  /* 0x00003fff14147812 */ /* 0x000fe200078ec0ff */
[----:B------:R-:W-:Y:S01]  /*9150*/  ULOP3.LUT UR4, UR4, 0x3fff, URZ, 0xc0, !UPT ;  /* 0x00003fff04047892 */ /* 0x000fe2000f8ec03f */
[----:B------:R-:W-:Y:S01]  /*9160*/  IMAD.U32 R9, RZ, RZ, UR9 ;  /* 0x00000009ff097e24 */ /* 0x000fe2000f8e00ff */
        /* <DEDUP_REMOVED lines=10> */
[C---:B---3--:R-:W-:Y:S01]  /*9210*/  VIADD R6, R4.reuse, 0x2 ;  /* 0x0000000204067836 */ /* 0x048fe20000000000 */
[----:B------:R-:W-:Y:S01]  /*9220*/  R2UR UR10, R4 ;  /* 0x00000000040a72ca */ /* 0x000fe200000e0000 */
[----:B-12-4-:R-:W-:Y:S01]  /*9230*/  IMAD.U32 R8, RZ, RZ, UR8 ;  /* 0x00000008ff087e24 */ /* 0x016fe2000f8e00ff */
[----:B------:R-:W-:Y:S01]  /*9240*/  UIADD3 UR56, UR4, 0x804, URZ ;  /* 0x0000080404387890 */ /* 0x000fe2000fffe03f */
[----:B------:R-:W0:Y:S01]  /*9250*/  S2R R0, SR_TID.X ;  /* 0x0000000000007919 */ /* 0x000e220000002100 */
[----:B------:R-:W-:-:S02]  /*9260*/  UIADD3 UR52, UR4, 0x806, URZ ;  /* 0x0000080604347890 */ /* 0x000fc4000fffe03f */
[----:B------:R-:W-:Y:S01]  /*9270*/  UIADD3 UR48, UR4, 0xc00, URZ ;  /* 0x00000c0004307890 */ /* 0x000fe2000fffe03f */
[----:B------:R1:W-:Y:S01]  /*9280*/  STL.64 [R1+0x30], R8 ;  /* 0x0000300801007387 */ /* 0x0003e20000100a00 */
[----:B------:R-:W-:Y:S01]  /*9290*/  UIADD3 UR44, UR4, 0xc02, URZ ;  /* 0x00000c02042c7890 */ /* 0x000fe2000fffe03f */
[----:B------:R-:W-:Y:S01]  /*92a0*/  UMOV UR45, 0x40000040 ;  /* 0x40000040002d7882 */ /* 0x000fe20000000000 */
[----:B------:R-:W-:-:S03]  /*92b0*/  UIADD3 UR40, UR4, 0xc04, URZ ;  /* 0x00000c0404287890 */ /* 0x000fc6000fffe03f */
[----:B------:R-:W-:Y:S01]  /*92c0*/  HGMMA.64x96x16.F32.BF16 R24, gdesc[UR8], R24, gsb0 ;  /* 0x01600000081879f0 */ /* 0x000fe20008001818 */
[----:B------:R-:W-:Y:S01]  /*92d0*/  R2UR UR10, R6 ;  /* 0x00000000060a72ca */ /* 0x000fe200000e0000 */
[----:B------:R-:W-:Y:S01]  /*92e0*/  UMOV UR8, UR5 ;  /* 0x0000000500087c82 */ /* 0x000fe20008000000 */
[----:B------:R-:W-:Y:S01]  /*92f0*/  R2UR UR11, R7 ;  /* 0x00000000070b72ca */ /* 0x000fe200000e0000 */
[----:B------:R-:W-:Y:S01]  /*9300*/  UMOV UR9, 0x40000040 ;  /* 0x4000004000097882 */ /* 0x000fe20000000000 */
[----:B------:R-:W-:Y:S01]  /*9310*/  VIADD R6, R4, 0x4 ;  /* 0x0000000404067836 */ /* 0x000fe20000000000 */
[----:B------:R-:W-:Y:S01]  /*9320*/  UIADD3 UR5, UR4, 0x4, URZ ;  /* 0x0000000404057890 */ /* 0x000fe2000fffe03f */
[----:B------:R-:W-:Y:S01]  /*9330*/  IMAD.MOV.U32 R7, RZ, RZ, 0x40000040 ;  /* 0x40000040ff077424 */ /* 0x000fe200078e00ff */
[----:B------:R-:W-:Y:S01]  /*9340*/  UMOV UR41, 0x40000040 ;  /* 0x4000004000297882 */ /* 0x000fe20000000000 */
[----:B-1----:R-:W-:Y:S01]  /*9350*/  IMAD.U32 R8, RZ, RZ, UR8 ;  /* 0x00000008ff087e24 */ /* 0x002fe2000f8e00ff */
[----:B------:R-:W-:Y:S01]  /*9360*/  UIADD3 UR36, UR4, 0xc06, URZ ;  /* 0x00000c0604247890 */ /* 0x000fe2000fffe03f */
[----:B------:R-:W-:Y:S01]  /*9370*/  IMAD.U32 R9, RZ, RZ, UR9 ;  /* 0x00000009ff097e24 */ /* 0x000fe2000f8e00ff */
[----:B------:R-:W-:-:S04]  /*9380*/  UMOV UR37, 0x40000040 ;  /* 0x4000004000257882 */ /* 0x000fc80000000000 */
[----:B------:R1:W-:Y:S01]  /*9390*/  STL.64 [R1+0x28], R8 ;  /* 0x0000280801007387 */ /* 0x0003e20000100a00 */
[----:B0-----:R-:W-:-:S04]  /*93a0*/  SHF.R.U32.HI R0, RZ, 0x7, R0 ;  /* 0x00000007ff007819 */ /* 0x001fc80000011600 */
[----:B------:R-:W-:Y:S01]  /*93b0*/  IADD3 R0, -R0, 0xb, RZ ;  /* 0x0000000b00007810 */ /* 0x000fe20007ffe1ff */
        /* <DEDUP_REMOVED lines=10> */
[----:B-1----:R-:W-:Y:S02]  /*9460*/  IMAD.U32 R8, RZ, RZ, UR8 ;  /* 0x00000008ff087e24 */ /* 0x002fe4000f8e00ff */
        /* <DEDUP_REMOVED lines=53> */
[----:B------:R0:W-:Y:S01]  /*97c0*/  STL.64 [R1], R8 ;  /* 0x0000000801007387 */ /* 0x0001e20000100a00 */
        /* <DEDUP_REMOVED lines=10> */
[----:B------:R-:W-:Y:S02]  /*9870*/  IMAD.U32 R228, RZ, RZ, UR8 ;  /* 0x00000008ffe47e24 */ /* 0x000fe4000f8e00ff */
[----:B------:R-:W-:Y:S01]  /*9880*/  IMAD.U32 R229, RZ, RZ, UR9 ;  /* 0x00000009ffe57e24 */ /* 0x000fe2000f8e00ff */
[----:B------:R-:W-:-:S02]  /*9890*/  WARPGROUP.DEPBAR.LE gsb0, 0x0 ;  /* 0x00008000000079c5 */ /* 0x000fc40000010000 */
        /* <DEDUP_REMOVED lines=20> */
[----:B------:R-:W-:Y:S01]  /*99e0*/  IMAD.U32 R224, RZ, RZ, UR8 ;  /* 0x00000008ffe07e24 */ /* 0x000fe2000f8e00ff */
        /* <DEDUP_REMOVED lines=8> */
[----:B------:R-:W-:-:S03]  /*9a70*/  IMAD.MOV.U32 R7, RZ, RZ, 0x40000040 ;  /* 0x40000040ff077424 */ /* 0x000fc600078e00ff */
        /* <DEDUP_REMOVED lines=37> */
.L_x_10525:
[----:B------:R-:W2:Y:S01]  /*9cd0*/  LDL R5, [R1+0x7c] ;  /* 0x00007c0001057983 */ /* 0x000ea20000100800 */
[----:B------:R-:W-:Y:S01]  /*9ce0*/  IMAD R4, R189, -0x60, R188 ;  /* 0xffffffa0bd047824 */ /* 0x000fe200078e02bc */
[----:B------:R-:W-:Y:S01]  /*9cf0*/  ULDC UR4, c[0x0][0xa80] ;  /* 0x0002a00000047ab9 */ /* 0x000fe20000000800 */
[----:B------:R-:W-:Y:S01]  /*9d00*/  LOP3.LUT R20, R20, 0x3000000, RZ, 0xfc, !PT ;  /* 0x0300000014147812 */ /* 0x000fe200078efcff */
[----:B------:R-:W1:Y:S01]  /*9d10*/  S2R R190, SR_CgaCtaId ;  /* 0x0000000000be7919 */ /* 0x000e620000008800 */
[----:B------:R-:W-:-:S04]  /*9d20*/  VIADD R4, R4, 0x60 ;  /* 0x0000006004047836 */ /* 0x000fc80000000000 */
[----:B--2---:R-:W-:-:S05]  /*9d30*/  IMAD R5, R5, -0x2, R4 ;  /* 0xfffffffe05057824 */ /* 0x004fca00078e0204 */
[C---:B------:R-:W-:Y:S02]  /*9d40*/  ISETP.GT.AND P2, PT, R5.reuse, RZ, PT ;  /* 0x000000ff0500720c */ /* 0x040fe40003f44270 */
[C---:B------:R-:W-:Y:S02]  /*9d50*/  ISETP.GT.AND P3, PT, R5.reuse, 0x1, PT ;  /* 0x000000010500780c */ /* 0x040fe40003f64270 */
[----:B------:R-:W-:Y:S02]  /*9d60*/  ISETP.GT.AND P4, PT, R5, 0x8, PT ;  /* 0x000000080500780c */ /* 0x000fe40003f84270 */
[----:B------:R-:W-:Y:S02]  /*9d70*/  FSEL R24, R24, -INF , P2 ;  /* 0xff80000018187808 */ /* 0x000fe40001000000 */
[----:B0-----:R-:W-:Y:S02]  /*9d80*/  FSEL R8, R25, -INF , P3 ;  /* 0xff80000019087808 */ /* 0x001fe40001800000 */
[----:B------:R-:W-:-:S02]  /*9d90*/  ISETP.GT.AND P5, PT, R5, 0x9, PT ;  /* 0x000000090500780c */ /* 0x000fc40003fa4270 */
[----:B------:R-:W-:Y:S02]  /*9da0*/  FSEL R28, R28, -INF , P4 ;  /* 0xff8000001c1c7808 */ /* 0x000fe40002000000 */
[----:B------:R-:W-:Y:S02]  /*9db0*/  FMNMX.FTZ R7, R24, R8, !PT ;  /* 0x0000000818077209 */ /* 0x000fe40007810000 */
[----:B------:R-:W-:Y:S02]  /*9dc0*/  FSEL R9, R26, -INF , P2 ;  /* 0xff8000001a097808 */ /* 0x000fe40001000000 */
[----:B------:R-:W-:Y:S02]  /*9dd0*/  ISETP.GT.AND P1, PT, R5, 0x10, PT ;  /* 0x000000100500780c */ /* 0x000fe40003f24270 */
[----:B------:R-:W-:Y:S02]  /*9de0*/  FSEL R26, R29, -INF , P5 ;  /* 0xff8000001d1a7808 */ /* 0x000fe40002800000 */
[----:B------:R-:W-:-:S02]  /*9df0*/  FMNMX.FTZ R7, R28, R7, !PT ;  /* 0x000000071c077209 */ /* 0x000fc40007810000 */
[----:B------:R-:W-:Y:S02]  /*9e00*/  ISETP.GT.AND P2, PT, R5, 0x11, PT ;  /* 0x000000110500780c */ /* 0x000fe40003f44270 */
[----:B------:R-:W-:Y:S02]  /*9e10*/  FSEL R32, R32, -INF , P1 ;  /* 0xff80000020207808 */ /* 0x000fe40000800000 */
[----:B------:R-:W-:Y:S02]  /*9e20*/  FMNMX.FTZ R7, R26, R7, !PT ;  /* 0x000000071a077209 */ /* 0x000fe40007810000 */
        /* <DEDUP_REMOVED lines=9> */
[----:B------:R-:W-:Y:S02]  /*9ec0*/  FSEL R31, R34, -INF , P1 ;  /* 0xff800000221f7808 */ /* 0x000fe40000800000 */
[----:B------:R-:W-:Y:S02]  /*9ed0*/  ISETP.GT.AND P5, PT, R5, 0x20, PT ;  /* 0x000000200500780c */ /* 0x000fe40003fa4270 */
[----:B------:R-:W-:Y:S02]  /*9ee0*/  FSEL R34, R37, -INF , P4 ;  /* 0xff80000025227808 */ /* 0x000fe40002000000 */
[----:B------:R-:W-:Y:S02]  /*9ef0*/  FMNMX.FTZ R7, R36, R7, !PT ;  /* 0x0000000724077209 */ /* 0x000fe40007810000 */
        /* <DEDUP_REMOVED lines=11> */
[----:B------:R-:W-:Y:S02]  /*9fb0*/  FMNMX.FTZ R6, R9, R27, !PT ;  /* 0x0000001b09067209 */ /* 0x000fe40007810000 */
[----:B------:R-:W-:Y:S02]  /*9fc0*/  FSEL R39, R39, -INF , P4 ;  /* 0xff80000027277808 */ /* 0x000fe40002000000 */
[----:B------:R-:W-:-:S02]  /*9fd0*/  ISETP.GT.AND P4, PT, R5, 0x30, PT ;  /* 0x000000300500780c */ /* 0x000fc40003f84270 */
[----:B------:R-:W-:Y:S02]  /*9fe0*/  FSEL R10, R45, -INF , P3 ;  /* 0xff8000002d0a7808 */ /* 0x000fe40001800000 */
[----:B------:R-:W-:Y:S02]  /*9ff0*/  FMNMX.FTZ R7, R15, R4, !PT ;  /* 0x000000040f077209 */ /* 0x000fe40007810000 */
[----:B------:R-:W-:Y:S02]  /*a000*/  FMNMX.FTZ R6, R25, R6, !PT ;  /* 0x0000000619067209 */ /* 0x000fe40007810000 */
[----:B------:R-:W-:Y:S02]  /*a010*/  FSEL R166, R42, -INF , P5 ;  /* 0xff8000002aa67808 */ /* 0x000fe40002800000 */
[----:B------:R-:W-:Y:S02]  /*a020*/  ISETP.GT.AND P5, PT, R5, 0x31, PT ;  /* 0x000000310500780c */ /* 0x000fe40003fa4270 */
[----:B------:R-:W-:-:S02]  /*a030*/  FSEL R14, R48, -INF , P4 ;  /* 0xff800000300e7808 */ /* 0x000fc40002000000 */
[----:B------:R-:W-:Y:S02]  /*a040*/  FMNMX.FTZ R7, R10, R7, !PT ;  /* 0x000000070a077209 */ /* 0x000fe40007810000 */
[----:B------:R-:W-:Y:S02]  /*a050*/  FMNMX.FTZ R6, R73, R6, !PT ;  /* 0x0000000649067209 */ /* 0x000fe40007810000 */
[----:B------:R-:W-:Y:S02]  /*a060*/  FSEL R158, R43, -INF , P1 ;  /* 0xff8000002b9e7808 */ /* 0x000fe40000800000 */
[----:B------:R-:W-:Y:S02]  /*a070*/  ISETP.GT.AND P1, PT, R5, 0x38, PT ;  /* 0x000000380500780c */ /* 0x000fe40003f24270 */
[----:B------:R-:W-:Y:S02]  /*a080*/  FSEL R4, R49, -INF , P5 ;  /* 0xff80000031047808 */ /* 0x000fe40002800000 */
[----:B------:R-:W-:-:S02]  /*a090*/  FMNMX.FTZ R11, R14, R7, !PT ;  /* 0x000000070e0b7209 */ /* 0x000fc40007810000 */
[----:B------:R-:W-:Y:S02]  /*a0a0*/  FMNMX.FTZ R6, R31, R6, !PT ;  /* 0x000000061f067209 */ /* 0x000fe40007810000 */
[----:B------:R-:W-:Y:S02]  /*a0b0*/  FSEL R156, R46, -INF , P2 ;  /* 0xff8000002e9c7808 */ /* 0x000fe40001000000 */
[----:B------:R-:W-:Y:S02]  /*a0c0*/  ISETP.GT.AND P2, PT, R5, 0x39, PT ;  /* 0x000000390500780c */ /* 0x000fe40003f44270 */
[----:B------:R-:W-:Y:S02]  /*a0d0*/  FSEL R7, R52, -INF , P1 ;  /* 0xff80000034077808 */ /* 0x000fe40000800000 */
[----:B------:R-:W-:Y:S02]  /*a0e0*/  FMNMX.FTZ R38, R4, R11, !PT ;  /* 0x0000000b04267209 */ /* 0x000fe40007810000 */
[----:B------:R-:W-:-:S02]  /*a0f0*/  FMNMX.FTZ R6, R35, R6, !PT ;  /* 0x0000000623067209 */ /* 0x000fc40007810000 */
[----:B------:R-:W-:Y:S02]  /*a100*/  FSEL R12, R53, -INF , P2 ;  /* 0xff800000350c7808 */ /* 0x000fe40001000000 */
[----:B------:R-:W-:Y:S02]  /*a110*/  FMNMX.FTZ R11, R7, R38, !PT ;  /* 0x00000026070b7209 */ /* 0x000fe40007810000 */
[----:B------:R-:W-:Y:S02]  /*a120*/  FMNMX.FTZ R6, R29, R6, !PT ;  /* 0x000000061d067209 */ /* 0x000fe40007810000 */
[----:B------:R-:W-:Y:S02]  /*a130*/  FSEL R13, R47, -INF , P3 ;  /* 0xff8000002f0d7808 */ /* 0x000fe40001800000 */
[----:B------:R-:W-:Y:S02]  /*a140*/  ISETP.GT.AND P3, PT, R5, 0x40, PT ;  /* 0x000000400500780c */ /* 0x000fe40003f64270 */
[----:B------:R-:W-:-:S02]  /*a150*/  FMNMX.FTZ R38, R12, R11, !PT ;  /* 0x0000000b0c267209 */ /* 0x000fc40007810000 */
        /* <DEDUP_REMOVED lines=16> */
[----:B------:R-:W-:Y:S02]  /*a260*/  FSEL R171, R55, -INF , P2 ;  /* 0xff80000037ab7808 */ /* 0x000fe40001000000 */
[----:B------:R-:W-:-:S02]  /*a270*/  ISETP.GT.AND P3, PT, R5, 0x50, PT ;  /* 0x000000500500780c */ /* 0x000fc40003f64270 */
[----:B------:R-:W-:Y:S02]  /*a280*/  FSEL R183, R59, -INF , P4 ;  /* 0xff8000003bb77808 */ /* 0x000fe40002000000 */
[----:B------:R-:W-:Y:S02]  /*a290*/  FSEL R172, R61, -INF , P1 ;  /* 0xff8000003dac7808 */ /* 0x000fe40000800000 */
[----:B------:R-:W-:Y:S02]  /*a2a0*/  FMNMX.FTZ R33, R178, R33, !PT ;  /* 0x00000021b2217209 */ /* 0x000fe40007810000 */
[----:B------:R-:W-:Y:S02]  /*a2b0*/  FSEL R179, R62, -INF , P5 ;  /* 0xff8000003eb37808 */ /* 0x000fe40002800000 */
[C---:B------:R-:W-:Y:S02]  /*a2c0*/  ISETP.GT.AND P2, PT, R5.reuse, 0x51, PT ;  /* 0x000000510500780c */ /* 0x040fe40003f44270 */
[----:B------:R-:W-:-:S02]  /*a2d0*/  ISETP.GT.AND P4, PT, R5, 0x58, PT ;  /* 0x000000580500780c */ /* 0x000fc40003f84270 */
[----:B------:R-:W-:Y:S02]  /*a2e0*/  ISETP.GT.AND P5, PT, R5, 0x59, PT ;  /* 0x000000590500780c */ /* 0x000fe40003fa4270 */
[----:B------:R-:W-:Y:S02]  /*a2f0*/  FMNMX.FTZ R5, R13, R6, !PT ;  /* 0x000000060d057209 */ /* 0x000fe40007810000 */
[----:B------:R-:W-:Y:S02]  /*a300*/  FSEL R184, R64, -INF , P3 ;  /* 0xff80000040b87808 */ /* 0x000fe40001800000 */
[----:B------:R-:W-:Y:S02]  /*a310*/  FMNMX.FTZ R33, R172, R33, !PT ;  /* 0x00000021ac217209 */ /* 0x000fe40007810000 */
[----:B------:R-:W-:Y:S02]  /*a320*/  FMNMX.FTZ R6, R170, R5, !PT ;  /* 0x00000005aa067209 */ /* 0x000fe40007810000 */
[----:B------:R-:W-:-:S02]  /*a330*/  FSEL R182, R65, -INF , P2 ;  /* 0xff80000041b67808 */ /* 0x000fc40001000000 */
[----:B------:R-:W-:Y:S02]  /*a340*/  FMNMX.FTZ R33, R184, R33, !PT ;  /* 0x00000021b8217209 */ /* 0x000fe40007810000 */
[----:B------:R-:W-:Y:S02]  /*a350*/  FMNMX.FTZ R5, R169, R6, !PT ;  /* 0x00000006a9057209 */ /* 0x000fe40007810000 */
[----:B------:R-:W-:Y:S02]  /*a360*/  FSEL R177, R68, -INF , P4 ;  /* 0xff80000044b17808 */ /* 0x000fe40002000000 */
[----:B------:R-:W-:Y:S02]  /*a370*/  FMNMX.FTZ R38, R182, R33, !PT ;  /* 0x00000021b6267209 */ /* 0x000fe40007810000 */
        /* <DEDUP_REMOVED lines=16> */
[----:B------:R-:W-:-:S04]  /*a480*/  FMNMX.FTZ R6, R173, R6, !PT ;  /* 0x00000006ad067209 */ /* 0x000fc80007810000 */
[----:B------:R-:W-:Y:S02]  /*a490*/  FMNMX.FTZ R5, R159, R6, !PT ;  /* 0x000000069f057209 */ /* 0x000fe40007810000 */
[----:B0-----:R-:W-:Y:S02]  /*a4a0*/  FMNMX.FTZ R38, R11, R38, !PT ;  /* 0x000000260b267209 */ /* 0x001fe40007810000 */
[----:B------:R-:W-:Y:S01]  /*a4b0*/  FMNMX.FTZ R11, R160, R5, !PT ;  /* 0x00000005a00b7209 */ /* 0x000fe20007810000 */
[----:B------:R-:W-:Y:S02]  /*a4c0*/  IMAD.U32 R5, RZ, RZ, UR4 ;  /* 0x00000004ff057e24 */ /* 0x000fe4000f8e00ff */
[----:B------:R-:W0:Y:S04]  /*a4d0*/  SHFL.BFLY PT, R33, R38, 0x1, 0x1f ;  /* 0x0c201f0026217f89 */ /* 0x000e2800000e0000 */
[----:B------:R-:W2:Y:S01]  /*a4e0*/  SHFL.BFLY PT, R40, R11, 0x2, 0x1f ;  /* 0x0c401f000b287f89 */ /* 0x000ea200000e0000 */
[----:B0-----:R-:W-:-:S02]  /*a4f0*/  FMNMX.FTZ R6, R38, R33, !PT ;  /* 0x0000002126067209 */ /* 0x001fc40007810000 */
[----:B--2---:R-:W-:-:S03]  /*a500*/  FMNMX.FTZ R40, R11, R40, !PT ;  /* 0x000000280b287209 */ /* 0x004fc60007810000 */
[C---:B------:R-:W-:Y:S01]  /*a510*/  FMUL.FTZ R161, R6.reuse, R5 ;  /* 0x0000000506a17220 */ /* 0x040fe20000410000 */
[----:B------:R-:W-:Y:S01]  /*a520*/  FSETP.NEU.FTZ.AND P1, PT, R6, -INF , PT ;  /* 0xff8000000600780b */ /* 0x000fe20003f3d000 */
[----:B------:R-:W0:Y:S03]  /*a530*/  SHFL.BFLY PT, R33, R40, 0x1, 0x1f ;  /* 0x0c201f0028217f89 */ /* 0x000e2600000e0000 */
[----:B------:R-:W-:-:S05]  /*a540*/  FSEL R161, R161, RZ, P1 ;  /* 0x000000ffa1a17208 */ /* 0x000fca0000800000 */
        /* <DEDUP_REMOVED lines=12> */
[----:B------:R2:W3:Y:S01]  /*a610*/  MUFU.EX2 R37, R8 ;  /* 0x0000000800257308 */ /* 0x0004e20000000800 */
[-CC-:B------:R-:W-:Y:S01]  /*a620*/  FFMA.FTZ R15, R15, R5.reuse, -R161.reuse ;  /* 0x000000050f0f7223 */ /* 0x180fe200000108a1 */
[-CC-:B------:R-:W-:Y:S01]  /*a630*/  FFMA.FTZ R7, R7, R5.reuse, -R161.reuse ;  /* 0x0000000507077223 */ /* 0x180fe200000108a1 */
[-CC-:B------:R-:W-:Y:S01]  /*a640*/  FFMA.FTZ R12, R12, R5.reuse, -R161.reuse ;  /* 0x000000050c0c7223 */ /* 0x180fe200000108a1 */
[-CC-:B------:R-:W-:Y:S01]  /*a650*/  FFMA.FTZ R184, R184, R5.reuse, -R161.reuse ;  /* 0x00000005b8b87223 */ /* 0x180fe200000108a1 */
[--C-:B------:R-:W-:Y:S01]  /*a660*/  FFMA.FTZ R182, R182, R5, -R161.reuse ;  /* 0x00000005b6b67223 */ /* 0x100fe200000108a1 */
[----:B0-----:R-:W-:Y:S01]  /*a670*/  FMNMX.FTZ R11, R40, R33, !PT ;  /* 0x00000021280b7209 */ /* 0x001fe20007810000 */
[-C--:B------:R-:W-:Y:S01]  /*a680*/  FFMA.FTZ R177, R177, R5.reuse, -R161 ;  /* 0x00000005b1b17223 */ /* 0x080fe200000108a1 */
[----:B------:R-:W-:Y:S01]  /*a690*/  MUFU.EX2 R33, R30 ;  /* 0x0000001e00217308 */ /* 0x000fe20000000800 */
[----:B--2---:R-:W-:Y:S01]  /*a6a0*/  VIADD R8, R3, 0x32440 ;  /* 0x0003244003087836 */ /* 0x004fe20000000000 */
[C---:B------:R-:W-:Y:S01]  /*a6b0*/  FSETP.NEU.FTZ.AND P1, PT, R11.reuse, -INF , PT ;  /* 0xff8000000b00780b */ /* 0x040fe20003f3d000 */
[----:B------:R-:W-:-:S05]  /*a6c0*/  FMUL.FTZ R162, R11, R5 ;  /* 0x000000050ba27220 */ /* 0x000fca0000410000 */
[----:B------:R-:W-:Y:S01]  /*a6d0*/  FSEL R162, R162, RZ, P1 ;  /* 0x000000ffa2a27208 */ /* 0x000fe20000800000 */
[----:B------:R-:W0:Y:S04]  /*a6e0*/  MUFU.EX2 R28, R28 ;  /* 0x0000001c001c7308 */ /* 0x000e280000000800 */
[-CC-:B------:R-:W-:Y:S01]  /*a6f0*/  FFMA.FTZ R24, R9, R5.reuse, -R162.reuse ;  /* 0x0000000509187223 */ /* 0x180fe200000108a2 */
[-CC-:B------:R-:W-:Y:S01]  /*a700*/  FFMA.FTZ R27, R27, R5.reuse, -R162.reuse ;  /* 0x000000051b1b7223 */ /* 0x180fe200000108a2 */
[-CC-:B------:R-:W-:Y:S01]  /*a710*/  FFMA.FTZ R25, R25, R5.reuse, -R162.reuse ;  /* 0x0000000519197223 */ /* 0x180fe200000108a2 */
[-C--:B------:R-:W-:Y:S01]  /*a720*/  FFMA.FTZ R73, R73, R5.reuse, -R162 ;  /* 0x0000000549497223 */ /* 0x080fe200000108a2 */
[----:B------:R2:W-:Y:S01]  /*a730*/  MUFU.EX2 R201, R24 ;  /* 0x0000001800c97308 */ /* 0x0005e20000000800 */
[----:B-1----:R-:W-:Y:S01]  /*a740*/  PRMT R9, R190, 0x654, R8 ;  /* 0x00000654be097816 */ /* 0x002fe20000000008 */
[----:B------:R-:W-:Y:S01]  /*a750*/  FFMA.FTZ R31, R31, R5, -R162 ;  /* 0x000000051f1f7223 */ /* 0x000fe200000108a2 */
[----:B------:R-:W-:-:S02]  /*a760*/  IMAD R8, R205, 0xc00, R20 ;  /* 0x00000c00cd087824 */ /* 0x000fc400078e0214 */
[-CC-:B------:R-:W-:Y:S01]  /*a770*/  FFMA.FTZ R35, R35, R5.reuse, -R162.reuse ;  /* 0x0000000523237223 */ /* 0x180fe200000108a2 */
[----:B------:R1:W-:Y:S01]  /*a780*/  SYNCS.ARRIVE.TRANS64.RED.A1T0 RZ, [R9+URZ], RZ ;  /* 0x000000ff09ff79a7 */ /* 0x0003e2000810043f */
[-CC-:B------:R-:W-:Y:S01]  /*a790*/  FFMA.FTZ R29, R29, R5.reuse, -R162.reuse ;  /* 0x000000051d1d7223 */ /* 0x180fe200000108a2 */
[-CC-:B------:R-:W-:Y:S01]  /*a7a0*/  FFMA.FTZ R164, R39, R5.reuse, -R162.reuse ;  /* 0x0000000527a47223 */ /* 0x180fe200000108a2 */
[----:B------:R4:W5:Y:S01]  /*a7b0*/  MUFU.EX2 R30, R27 ;  /* 0x0000001b001e7308 */ /* 0x0009620000000800 */
[C---:B--2---:R-:W-:Y:S01]  /*a7c0*/  VIADD R24, R8.reuse, 0x100 ;  /* 0x0000010008187836 */ /* 0x044fe20000000000 */
[----:B------:R-:W-:Y:S01]  /*a7d0*/  R2UR UR6, R8 ;  /* 0x00000000080672ca */ /* 0x000fe200000e0000 */
[-CC-:B------:R-:W-:Y:S01]  /*a7e0*/  FFMA.FTZ R166, R166, R5.reuse, -R162.reuse ;  /* 0x00000005a6a67223 */ /* 0x180fe200000108a2 */
[-CC-:B------:R-:W-:Y:S01]  /*a7f0*/  FFMA.FTZ R158, R158, R5.reuse, -R162.reuse ;  /* 0x000000059e9e7223 */ /* 0x180fe200000108a2 */
[----:B-1----:R-:W-:Y:S01]  /*a800*/  IMAD.MOV.U32 R9, RZ, RZ, 0x40000040 ;  /* 0x40000040ff097424 */ /* 0x002fe200078e00ff */
[----:B------:R-:W-:Y:S01]  /*a810*/  R2UR UR14, R24 ;  /* 0x00000000180e72ca */ /* 0x000fe200000e0000 */
[----:B------:R-:W-:Y:S01]  /*a820*/  VIADD R24, R8, 0x200 ;  /* 0x0000020008187836 */ /* 0x000fe20000000000 */
[----:B------:R1:W2:Y:S01]  /*a830*/  MUFU.EX2 R203, R25 ;  /* 0x0000001900cb7308 */ /* 0x0002a20000000800 */
[----:B----4-:R-:W-:Y:S01]  /*a840*/  IMAD.MOV.U32 R27, RZ, RZ, 0x40000040 ;  /* 0x40000040ff1b7424 */ /* 0x010fe200078e00ff */
[----:B------:R-:W-:Y:S01]  /*a850*/  R2UR UR7, R9 ;  /* 0x00000000090772ca */ /* 0x000fe200000e0000 */
[----:B---3--:R-:W-:Y:S01]  /*a860*/  FADD.FTZ R9, R200, R37 ;  /* 0x00000025c8097221 */ /* 0x008fe20000010000 */
[----:B------:R-:W-:Y:S01]  /*a870*/  R2UR UR22, R24 ;  /* 0x00000000181672ca */ /* 0x000fe200000e0000 */
[-C--:B------:R-:W-:Y:S01]  /*a880*/  FFMA.FTZ R156, R156, R5.reuse, -R162 ;  /* 0x000000059c9c7223 */ /* 0x080fe200000108a2 */
[----:B------:R-:W-:Y:S01]  /*a890*/  R2UR UR11, R27 ;  /* 0x000000001b0b72ca */ /* 0x000fe200000e0000 */
[----:B0-----:R-:W-:Y:S01]  /*a8a0*/  FADD.FTZ R42, R28, R9 ;  /* 0x000000091c2a7221 */ /* 0x001fe20000010000 */
[----:B------:R0:W3:Y:S01]  /*a8b0*/  MUFU.EX2 R41, R26 ;  /* 0x0000001a00297308 */ /* 0x0000e20000000800 */
[----:B-----5:R-:W-:Y:S01]  /*a8c0*/  FADD.FTZ R40, R201, R30 ;  /* 0x0000001ec9287221 */ /* 0x020fe20000010000 */
[----:B------:R-:W-:Y:S01]  /*a8d0*/  R2UR UR19, R27 ;  /* 0x000000001b1372ca */ /* 0x000fe200000e0000 */
[----:B-1----:R-:W-:Y:S01]  /*a8e0*/  IMAD.MOV.U32 R25, RZ, RZ, 0x40000040 ;  /* 0x40000040ff197424 */ /* 0x002fe200078e00ff */
[----:B------:R-:W-:Y:S01]  /*a8f0*/  F2FP.BF16.F32.PACK_AB R200, R37, R200 ;  /* 0x000000c825c8723e */ /* 0x000fe200000010ff */
[----:B------:R-:W-:Y:S01]  /*a900*/  FFMA.FTZ R10, R13, R5, -R162 ;  /* 0x000000050d0a7223 */ /* 0x000fe200000108a2 */
[----:B------:R-:W-:Y:S01]  /*a910*/  F2FP.BF16.F32.PACK_AB R201, R30, R201 ;  /* 0x000000c91ec9723e */ /* 0x000fe200000010ff */
[----:B------:R-:W-:Y:S01]  /*a920*/  FFMA.FTZ R13, R14, R5, -R161 ;  /* 0x000000050e0d7223 */ /* 0x000fe200000108a1 */
[----:B------:R-:W1:Y:S01]  /*a930*/  MUFU.EX2 R34, R73 ;  /* 0x0000004900227308 */ /* 0x000e620000000800 */
[----:B0-----:R-:W-:-:S02]  /*a940*/  VIADD R26, R8, 0x80 ;  /* 0x00000080081a7836 */ /* 0x001fc40000000000 */
[----:B--2---:R-:W-:Y:S01]  /*a950*/  FADD.FTZ R9, R203, R40 ;  /* 0x00000028cb097221 */ /* 0x004fe20000010000 */
[C---:B------:R-:W-:Y:S01]  /*a960*/  R2UR UR15, R25.reuse ;  /* 0x00000000190f72ca */ /* 0x040fe200000e0000 */
[-C--:B------:R-:W-:Y:S01]  /*a970*/  FFMA.FTZ R14, R4, R5.reuse, -R161 ;  /* 0x00000005040e7223 */ /* 0x080fe200000108a1 */
[----:B------:R-:W-:Y:S01]  /*a980*/  R2UR UR23, R25 ;  /* 0x00000000191772ca */ /* 0x000fe200000e0000 */
[-C--:B------:R-:W-:Y:S01]  /*a990*/  FFMA.FTZ R170, R170, R5.reuse, -R162 ;  /* 0x00000005aaaa7223 */ /* 0x080fe200000108a2 */
[----:B------:R-:W-:Y:S01]  /*a9a0*/  R2UR UR10, R26 ;  /* 0x000000001a0a72ca */ /* 0x000fe200000e0000 */
[----:B------:R-:W0:Y:S01]  /*a9b0*/  MUFU.EX2 R32, R32 ;  /* 0x0000002000207308 */ /* 0x000e220000000800 */
[----:B------:R-:W-:Y:S02]  /*a9c0*/  VIADD R26, R8, 0x180 ;  /* 0x00000180081a7836 */ /* 0x000fe40000000000 */
[C---:B---3--:R-:W-:Y:S01]  /*a9d0*/  FADD.FTZ R27, R41.reuse, R42 ;  /* 0x0000002a291b7221 */ /* 0x048fe20000010000 */
[----:B------:R-:W-:Y:S01]  /*a9e0*/  F2FP.BF16.F32.PACK_AB R202, R41, R28 ;  /* 0x0000001c29ca723e */ /* 0x000fe200000010ff */
[-CC-:B------:R-:W-:Y:S01]  /*a9f0*/  FFMA.FTZ R169, R169, R5.reuse, -R162.reuse ;  /* 0x00000005a9a97223 */ /* 0x180fe200000108a2 */
[-CC-:B------:R-:W-:Y:S01]  /*aa00*/  FFMA.FTZ R168, R168, R5.reuse, -R162.reuse ;  /* 0x00000005a8a87223 */ /* 0x180fe200000108a2 */
[----:B------:R-:W-:Y:S01]  /*aa10*/  R2UR UR18, R26 ;  /* 0x000000001a1272ca */ /* 0x000fe200000e0000 */
[----:B------:R-:W-:Y:S01]  /*aa20*/  FFMA.FTZ R4, R171, R5, -R162 ;  /* 0x00000005ab047223 */ /* 0x000fe200000108a2 */
[----:B------:R-:W2:Y:S01]  /*aa30*/  MUFU.EX2 R31, R31 ;  /* 0x0000001f001f7308 */ /* 0x000ea20000000800 */
[C---:B-1----:R-:W-:Y:S01]  /*aa40*/  FADD.FTZ R24, R34.reuse, R9 ;  /* 0x0000000922187221 */ /* 0x042fe20000010000 */
[----:B------:R-:W-:Y:S01]  /*aa50*/  F2FP.BF16.F32.PACK_AB R203, R34, R203 ;  /* 0x000000cb22cb723e */ /* 0x000fe200000010ff */
[----:B------:R-:W-:-:S02]  /*aa60*/  VIADD R8, R8, 0x280 ;  /* 0x0000028008087836 */ /* 0x000fc40000000000 */
[-CC-:B------:R-:W-:Y:S01]  /*aa70*/  FFMA.FTZ R171, R183, R5.reuse, -R162.reuse ;  /* 0x00000005b7ab7223 */ /* 0x180fe200000108a2 */
[-CC-:B------:R-:W-:Y:S01]  /*aa80*/  FFMA.FTZ R175, R175, R5.reuse, -R162.reuse ;  /* 0x00000005afaf7223 */ /* 0x180fe200000108a2 */
[-CC-:B------:R-:W-:Y:S01]  /*aa90*/  FFMA.FTZ R174, R174, R5.reuse, -R162.reuse ;  /* 0x00000005aeae7223 */ /* 0x180fe200000108a2 */
[-CC-:B------:R-:W-:Y:S01]  /*aaa0*/  FFMA.FTZ R173, R173, R5.reuse, -R162.reuse ;  /* 0x00000005adad7223 */ /* 0x180fe200000108a2 */
[----:B------:R-:W1:Y:S01]  /*aab0*/  MUFU.EX2 R38, R35 ;  /* 0x0000002300267308 */ /* 0x000e620000000800 */
[----:B0-----:R-:W-:Y:S01]  /*aac0*/  FADD.FTZ R26, R32, R27 ;  /* 0x0000001b201a7221 */ /* 0x001fe20000010000 */
[----:B------:R-:W-:Y:S01]  /*aad0*/  F2FP.BF16.F32.PACK_AB R152, R33, R32 ;  /* 0x000000202198723e */ /* 0x000fe200000010ff */
[-CC-:B------:R-:W-:Y:S01]  /*aae0*/  FFMA.FTZ R159, R159, R5.reuse, -R162.reuse ;  /* 0x000000059f9f7223 */ /* 0x180fe200000108a2 */
[----:B------:R-:W-:Y:S01]  /*aaf0*/  FFMA.FTZ R160, R160, R5, -R162 ;  /* 0x00000005a0a07223 */ /* 0x000fe200000108a2 */
[----:B------:R-:W-:-:S03]  /*ab00*/  FADD.FTZ R25, R33, R26 ;  /* 0x0000001a21197221 */ /* 0x000fc60000010000 */
[----:B------:R-:W0:Y:S01]  /*ab10*/  MUFU.EX2 R36, R36 ;  /* 0x0000002400247308 */ /* 0x000e220000000800 */
[----:B--2---:R-:W-:-:S07]  /*ab20*/  FADD.FTZ R9, R31, R24 ;  /* 0x000000181f097221 */ /* 0x004fce0000010000 */
[----:B------:R-:W2:Y:S01]  /*ab30*/  MUFU.EX2 R165, R165 ;  /* 0x000000a500a57308 */ /* 0x000ea20000000800 */
[C---:B-1----:R-:W-:Y:S01]  /*ab40*/  FADD.FTZ R24, R38.reuse, R9 ;  /* 0x0000000926187221 */ /* 0x042fe20000010000 */
[----:B------:R-:W-:-:S06]  /*ab50*/  F2FP.BF16.F32.PACK_AB R153, R38, R31 ;  /* 0x0000001f2699723e */ /* 0x000fcc00000010ff */
[----:B------:R-:W1:Y:S01]  /*ab60*/  MUFU.EX2 R29, R29 ;  /* 0x0000001d001d7308 */ /* 0x000e620000000800 */
[----:B0-----:R-:W-:-:S07]  /*ab70*/  FADD.FTZ R9, R36, R25 ;  /* 0x0000001924097221 */ /* 0x001fce0000010000 */
[----:B------:R-:W0:Y:S01]  /*ab80*/  MUFU.EX2 R164, R164 ;  /* 0x000000a400a47308 */ /* 0x000e220000000800 */
[C---:B--2---:R-:W-:Y:S01]  /*ab90*/  F2FP.BF16.F32.PACK_AB R154, R165.reuse, R36 ;  /* 0x00000024a59a723e */ /* 0x044fe200000010ff */
[----:B------:R-:W-:Y:S01]  /*aba0*/  FADD.FTZ R165, R165, R9 ;  /* 0x00000009a5a57221 */ /* 0x000fe20000010000 */
[----:B------:R-:W-:-:S05]  /*abb0*/  IMAD.MOV.U32 R9, RZ, RZ, 0x40000040 ;  /* 0x40000040ff097424 */ /* 0x000fca00078e00ff */
[----:B------:R-:W2:Y:S01]  /*abc0*/  MUFU.EX2 R167, R167 ;  /* 0x000000a700a77308 */ /* 0x000ea20000000800 */
[----:B-1----:R-:W-:-:S07]  /*abd0*/  FADD.FTZ R187, R29, R24 ;  /* 0x000000181dbb7221 */ /* 0x002fce0000010000 */
[----:B------:R-:W1:Y:S01]  /*abe0*/  MUFU.EX2 R157, R157 ;  /* 0x0000009d009d7308 */ /* 0x000e620000000800 */
[C---:B0-----:R-:W-:Y:S01]  /*abf0*/  F2FP.BF16.F32.PACK_AB R155, R164.reuse, R29 ;  /* 0x0000001da49b723e */ /* 0x041fe200000010ff */
[----:B------:R-:W-:Y:S01]  /*ac00*/  FADD.FTZ R187, R164, R187 ;  /* 0x000000bba4bb7221 */ /* 0x000fe20000010000 */
[----:B------:R-:W-:-:S05]  /*ac10*/  FFMA.FTZ R164, R178, R5, -R161 ;  /* 0x00000005b2a47223 */ /* 0x000fca00000108a1 */
[----:B------:R-:W-:Y:S01]  /*ac20*/  MUFU.EX2 R15, R15 ;  /* 0x0000000f000f7308 */ /* 0x000fe20000000800 */
[----:B--2---:R-:W-:Y:S01]  /*ac30*/  FADD.FTZ R186, R167, R165 ;  /* 0x000000a5a7ba7221 */ /* 0x004fe20000010000 */
[-C--:B------:R-:W-:Y:S01]  /*ac40*/  FFMA.FTZ R165, R172, R5.reuse, -R161 ;  /* 0x00000005aca57223 */ /* 0x080fe200000108a1 */
[----:B------:R-:W-:-:S05]  /*ac50*/  FFMA.FTZ R172, R179, R5, -R162 ;  /* 0x00000005b3ac7223 */ /* 0x000fca00000108a2 */
[----:B------:R-:W-:Y:S08]  /*ac60*/  MUFU.EX2 R163, R163 ;  /* 0x000000a300a37308 */ /* 0x000ff00000000800 */
[----:B------:R-:W-:Y:S08]  /*ac70*/  MUFU.EX2 R166, R166 ;  /* 0x000000a600a67308 */ /* 0x000ff00000000800 */
[----:B------:R-:W0:Y:S08]  /*ac80*/  MUFU.EX2 R158, R158 ;  /* 0x0000009e009e7308 */ /* 0x000e300000000800 */
[----:B------:R-:W-:Y:S08]  /*ac90*/  MUFU.EX2 R156, R156 ;  /* 0x0000009c009c7308 */ /* 0x000ff00000000800 */
[----:B------:R-:W2:Y:S08]  /*aca0*/  MUFU.EX2 R10, R10 ;  /* 0x0000000a000a7308 */ /* 0x000eb00000000800 */
[----:B------:R-:W-:Y:S08]  /*acb0*/  MUFU.EX2 R13, R13 ;  /* 0x0000000d000d7308 */ /* 0x000ff00000000800 */
[----:B------:R-:W-:Y:S08]  /*acc0*/  MUFU.EX2 R14, R14 ;  /* 0x0000000e000e7308 */ /* 0x000ff00000000800 */
[----:B------:R-:W-:Y:S08]  /*acd0*/  MUFU.EX2 R7, R7 ;  /* 0x0000000700077308 */ /* 0x000ff00000000800 */
[----:B------:R-:W-:Y:S08]  /*ace0*/  MUFU.EX2 R12, R12 ;  /* 0x0000000c000c7308 */ /* 0x000ff00000000800 */
[----:B------:R-:W3:Y:S08]  /*acf0*/  MUFU.EX2 R170, R170 ;  /* 0x000000aa00aa7308 */ /* 0x000ef00000000800 */
[----:B------:R-:W4:Y:S08]  /*ad00*/  MUFU.EX2 R169, R169 ;  /* 0x000000a900a97308 */ /* 0x000f300000000800 */
[----:B------:R-:W-:Y:S08]  /*ad10*/  MUFU.EX2 R168, R168 ;  /* 0x000000a800a87308 */ /* 0x000ff00000000800 */
[----:B------:R-:W5:Y:S08]  /*ad20*/  MUFU.EX2 R4, R4 ;  /* 0x0000000400047308 */ /* 0x000f700000000800 */
[----:B------:R-:W-:Y:S08]  /*ad30*/  MUFU.EX2 R164, R164 ;  /* 0x000000a400a47308 */ /* 0x000ff00000000800 */
        /* <DEDUP_REMOVED lines=9> */
[----:B------:R-:W-:Y:S01]  /*add0*/  MUFU.EX2 R160, R160 ;  /* 0x000000a000a07308 */ /* 0x000fe20000000800 */
[----:B------:R1:W-:Y:S06]  /*ade0*/  BAR.SYNC.DEFER_BLOCKING R72, 0x100 ;  /* 0x000400480000751d */ /* 0x0003ec0000010000 */
[----:B-1----:R-:W-:-:S06]  /*adf0*/  WARPGROUP.ARRIVE ;  /* 0x00000000000079c5 */ /* 0x002fcc0000000000 */
[----:B------:R-:W-:Y:S01]  /*ae00*/  HGMMA.64x256x16.F32.BF16 R24, R200, gdesc[UR4].tnspB, RZ, !UPT, gsb0 ;  /* 0x43e00004c8187df0 */ /* 0x000fe2000c0018ff */
[----:B------:R-:W-:Y:S01]  /*ae10*/  R2UR UR6, R8 ;  /* 0x00000000080672ca */ /* 0x000fe200000e0000 */
[-CC-:B------:R-:W-:Y:S01]  /*ae20*/  FFMA.FTZ R8, R181, R5.reuse, -R161.reuse ;  /* 0x00000005b5087223 */ /* 0x180fe200000108a1 */
[----:B------:R-:W-:Y:S01]  /*ae30*/  R2UR UR7, R9 ;  /* 0x00000000090772ca */ /* 0x000fe200000e0000 */
[-CC-:B------:R-:W-:Y:S01]  /*ae40*/  FFMA.FTZ R9, R180, R5.reuse, -R161.reuse ;  /* 0x00000005b4097223 */ /* 0x180fe200000108a1 */
[----:B------:R-:W-:-:S03]  /*ae50*/  FFMA.FTZ R161, R176, R5, -R161 ;  /* 0x00000005b0a17223 */ /* 0x000fc600000108a1 */
[----:B------:R-:W-:Y:S08]  /*ae60*/  MUFU.EX2 R8, R8 ;  /* 0x0000000800087308 */ /* 0x000ff00000000800 */
[----:B------:R-:W-:Y:S08]  /*ae70*/  MUFU.EX2 R9, R9 ;  /* 0x0000000900097308 */ /* 0x000ff00000000800 */
[----:B------:R-:W-:Y:S01]  /*ae80*/  MUFU.EX2 R161, R161 ;  /* 0x000000a100a17308 */ /* 0x000fe20000000800 */
[----:B------:R-:W-:-:S02]  /*ae90*/  WARPGROUP.DEPBAR.LE gsb0, 0x0 ;  /* 0x00008000000079c5 */ /* 0x000fc40000010000 */
[----:B------:R-:W-:-:S06]  /*aea0*/  WARPGROUP.ARRIVE ;  /* 0x00000000000079c5 */ /* 0x000fcc0000000000 */
[----:B------:R-:W-:Y:S03]  /*aeb0*/  HGMMA.64x256x16.F32.BF16 R24, R152, gdesc[UR8].tnspB, R24, gsb0 ;  /* 0x43e0000898187df0 */ /* 0x000fe60008001818 */
[----:B------:R-:W-:Y:S02]  /*aec0*/  WARPGROUP.DEPBAR.LE gsb0, 0x0 ;  /* 0x00008000000079c5 */ /* 0x000fe40000010000 */
[----:B------:R-:W-:Y:S01]  /*aed0*/  F2FP.BF16.F32.PACK_AB R152, R157, R167 ;  /* 0x000000a79d98723e */ /* 0x000fe200000010ff */
[----:B------:R-:W-:Y:S01]  /*aee0*/  FFMA.FTZ R167, R185, R5, -R162 ;  /* 0x00000005b9a77223 */ /* 0x000fe200000108a2 */
[----:B0-----:R-:W-:Y:S01]  /*aef0*/  F2FP.BF16.F32.PACK_AB R153, R158, R166 ;  /* 0x000000a69e99723e */ /* 0x001fe200000010ff */
[----:B------:R-:W-:Y:S01]  /*af00*/  FADD.FTZ R166, R166, R187 ;  /* 0x000000bba6a67221 */ /* 0x000fe20000010000 */
[----:B------:R-:W-:Y:S02]  /*af10*/  F2FP.BF16.F32.PACK_AB R154, R163, R15 ;  /* 0x0000000fa39a723e */ /* 0x000fe400000010ff */
[----:B--2---:R-:W-:Y:S01]  /*af20*/  F2FP.BF16.F32.PACK_AB R155, R10, R156 ;  /* 0x0000009c0a9b723e */ /* 0x004fe200000010ff */
[----:B------:R-:W0:Y:S01]  /*af30*/  MUFU.EX2 R167, R167 ;  /* 0x000000a700a77308 */ /* 0x000e220000000800 */
[----:B------:R-:W-:-:S02]  /*af40*/  FADD.FTZ R166, R158, R166 ;  /* 0x000000a69ea67221 */ /* 0x000fc40000010000 */
[----:B------:R-:W-:Y:S02]  /*af50*/  WARPGROUP.ARRIVE ;  /* 0x00000000000079c5 */ /* 0x000fe40000000000 */
[----:B------:R-:W-:-:S11]  /*af60*/  FADD.FTZ R166, R156, R166 ;  /* 0x000000a69ca67221 */ /* 0x000fd60000010000 */
[----:B------:R-:W-:Y:S01]  /*af70*/  HGMMA.64x256x16.F32.BF16 R24, R152, gdesc[UR12].tnspB, R24, gsb0 ;  /* 0x43e0000c98187df0 */ /* 0x000fe20008001818 */
[----:B------:R-:W-:-:S04]  /*af80*/  FADD.FTZ R166, R10, R166 ;  /* 0x000000a60aa67221 */ /* 0x000fc80000010000 */
[----:B---3--:R-:W-:-:S04]  /*af90*/  FADD.FTZ R166, R170, R166 ;  /* 0x000000a6aaa67221 */ /* 0x008fc80000010000 */
[C---:B----4-:R-:W-:Y:S01]  /*afa0*/  FADD.FTZ R166, R169.reuse, R166 ;  /* 0x000000a6a9a67221 */ /* 0x050fe20000010000 */
[----:B------:R-:W-:Y:S02]  /*afb0*/  WARPGROUP.DEPBAR.LE gsb0, 0x0 ;  /* 0x00008000000079c5 */ /* 0x000fe40000010000 */
[----:B------:R-:W-:Y:S02]  /*afc0*/  F2FP.BF16.F32.PACK_AB R152, R14, R13 ;  /* 0x0000000d0e98723e */ /* 0x000fe400000010ff */
[----:B------:R-:W-:Y:S02]  /*afd0*/  F2FP.BF16.F32.PACK_AB R153, R169, R170 ;  /* 0x000000aaa999723e */ /* 0x000fe400000010ff */
[----:B------:R-:W-:Y:S02]  /*afe0*/  F2FP.BF16.F32.PACK_AB R154, R12, R7 ;  /* 0x000000070c9a723e */ /* 0x000fe400000010ff */
[----:B-----5:R-:W-:Y:S01]  /*aff0*/  F2FP.BF16.F32.PACK_AB R155, R4, R168 ;  /* 0x000000a8049b723e */ /* 0x020fe200000010ff */
[----:B------:R-:W-:-:S03]  /*b000*/  FADD.FTZ R168, R168, R166 ;  /* 0x000000a6a8a87221 */ /* 0x000fc60000010000 */
[----:B------:R-:W-:Y:S01]  /*b010*/  WARPGROUP.ARRIVE ;  /* 0x00000000000079c5 */ /* 0x000fe20000000000 */
[----:B------:R-:W-:-:S04]  /*b020*/  FADD.FTZ R168, R4, R168 ;  /* 0x000000a804a87221 */ /* 0x000fc80000010000 */
[----:B0-----:R-:W-:Y:S01]  /*b030*/  FADD.FTZ R168, R167, R168 ;  /* 0x000000a8a7a87221 */ /* 0x001fe20000010000 */
[----:B------:R-:W-:Y:S03]  /*b040*/  HGMMA.64x256x16.F32.BF16 R24, R152, gdesc[UR16].tnspB, R24, gsb0 ;  /* 0x43e0001098187df0 */ /* 0x000fe60008001818 */
[----:B------:R-:W-:-:S04]  /*b050*/  FADD.FTZ R168, R171, R168 ;  /* 0x000000a8aba87221 */ /* 0x000fc80000010000 */
[----:B------:R-:W-:Y:S01]  /*b060*/  FADD.FTZ R168, R172, R168 ;  /* 0x000000a8aca87221 */ /* 0x000fe20000010000 */
[----:B------:R-:W-:Y:S02]  /*b070*/  WARPGROUP.DEPBAR.LE gsb0, 0x0 ;  /* 0x00008000000079c5 */ /* 0x000fe40000010000 */
[----:B------:R-:W-:Y:S01]  /*b080*/  FADD.FTZ R152, R157, R186 ;  /* 0x000000ba9d987221 */ /* 0x000fe20000010000 */
[----:B------:R-:W-:Y:S01]  /*b090*/  F2FP.BF16.F32.PACK_AB R153, R171, R167 ;  /* 0x000000a7ab99723e */ /* 0x000fe200000010ff */
[----:B------:R-:W0:Y:S01]  /*b0a0*/  MUFU.EX2 R157, R175 ;  /* 0x000000af009d7308 */ /* 0x000e220000000800 */
[----:B------:R-:W-:Y:S01]  /*b0b0*/  F2FP.BF16.F32.PACK_AB R154, R165, R164 ;  /* 0x000000a4a59a723e */ /* 0x000fe200000010ff */
[----:B------:R-:W-:-:S04]  /*b0c0*/  FADD.FTZ R152, R15, R152 ;  /* 0x000000980f987221 */ /* 0x000fc80000010000 */
[----:B------:R-:W-:Y:S01]  /*b0d0*/  FADD.FTZ R163, R163, R152 ;  /* 0x00000098a3a37221 */ /* 0x000fe20000010000 */
[----:B------:R-:W-:-:S03]  /*b0e0*/  F2FP.BF16.F32.PACK_AB R152, R9, R8 ;  /* 0x000000080998723e */ /* 0x000fc600000010ff */
[----:B------:R-:W-:-:S04]  /*b0f0*/  FADD.FTZ R163, R13, R163 ;  /* 0x000000a30da37221 */ /* 0x000fc80000010000 */
[----:B------:R-:W-:Y:S01]  /*b100*/  FADD.FTZ R163, R14, R163 ;  /* 0x000000a30ea37221 */ /* 0x000fe20000010000 */
[----:B0-----:R-:W-:-:S03]  /*b110*/  F2FP.BF16.F32.PACK_AB R155, R157, R172 ;  /* 0x000000ac9d9b723e */ /* 0x001fc600000010ff */
[----:B------:R-:W-:Y:S01]  /*b120*/  FADD.FTZ R163, R7, R163 ;  /* 0x000000a307a37221 */ /* 0x000fe20000010000 */
[----:B------:R-:W-:Y:S01]  /*b130*/  FADD.FTZ R157, R157, R168 ;  /* 0x000000a89d9d7221 */ /* 0x000fe20000010000 */
[----:B------:R-:W-:Y:S02]  /*b140*/  WARPGROUP.ARRIVE ;  /* 0x00000000000079c5 */ /* 0x000fe40000000000 */
[----:B------:R-:W-:-:S04]  /*b150*/  FADD.FTZ R12, R12, R163 ;  /* 0x000000a30c0c7221 */ /* 0x000fc80000010000 */
[----:B------:R-:W-:Y:S01]  /*b160*/  FADD.FTZ R12, R8, R12 ;  /* 0x0000000c080c7221 */ /* 0x000fe20000010000 */
[----:B------:R-:W-:Y:S03]  /*b170*/  HGMMA.64x256x16.F32.BF16 R24, R152, gdesc[UR20].tnspB, R24, gsb0 ;  /* 0x43e0001498187df0 */ /* 0x000fe60008001818 */
[----:B------:R-:W-:-:S04]  /*b180*/  FADD.FTZ R12, R9, R12 ;  /* 0x0000000c090c7221 */ /* 0x000fc80000010000 */
[----:B------:R-:W-:-:S04]  /*b190*/  FADD.FTZ R12, R164, R12 ;  /* 0x0000000ca40c7221 */ /* 0x000fc80000010000 */
[----:B------:R-:W-:-:S04]  /*b1a0*/  FADD.FTZ R165, R165, R12 ;  /* 0x0000000ca5a57221 */ /* 0x000fc80000010000 */
[----:B------:R-:W-:Y:S01]  /*b1b0*/  FADD.FTZ R165, R184, R165 ;  /* 0x000000a5b8a57221 */ /* 0x000fe20000010000 */
[----:B------:R-:W-:Y:S02]  /*b1c0*/  WARPGROUP.DEPBAR.LE gsb0, 0x0 ;  /* 0x00008000000079c5 */ /* 0x000fe40000010000 */
[C---:B------:R-:W-:Y:S01]  /*b1d0*/  F2FP.BF16.F32.PACK_AB R152, R182.reuse, R184 ;  /* 0x000000b8b698723e */ /* 0x040fe200000010ff */
        /* <DEDUP_REMOVED lines=9> */
[----:B------:R-:W-:-:S04]  /*b270*/  FADD.FTZ R159, R159, R174 ;  /* 0x000000ae9f9f7221 */ /* 0x000fc80000010000 */
[----:B------:R-:W-:Y:S01]  /*b280*/  FADD.FTZ R8, R160, R159 ;  /* 0x0000009fa0087221 */ /* 0x000fe20000010000 */
[----:B------:R-:W-:Y:S03]  /*b290*/  HGMMA.64x256x16.F32.BF16 R24, R152, gdesc[UR4].tnspB, R24, gsb0 ;  /* 0x43e0000498187df0 */ /* 0x000fe60008001818 */
[----:B------:R-:W-:Y:S02]  /*b2a0*/  WARPGROUP.DEPBAR.LE gsb0, 0x0 ;  /* 0x00008000000079c5 */ /* 0x000fe40000010000 */
[----:B------:R-:W-:Y:S05]  /*b2b0*/  @!P0 BRA `(.L_x_10526) ;  /* 0x0000000000048947 */ /* 0x000fea0003800000 */
[----:B------:R-:W-:Y:S01]  /*b2c0*/  BPT.TRAP 0x1 ;  /* 0x000000040000795c */ /* 0x000fe20000300000 */
.L_x_10526:
[----:B------:R-:W-:Y:S01]  /*b2d0*/  ISETP.GE.AND P1, PT, R188, 0x61, PT ;  /* 0x00000061bc00780c */ /* 0x000fe20003f26270 */
[----:B------:R-:W-:-:S05]  /*b2e0*/  VIADD R3, R3, 0x32460 ;  /* 0x0003246003037836 */ /* 0x000fca0000000000 */
[----:B------:R-:W-:-:S04]  /*b2f0*/  PRMT R3, R190, 0x654, R3 ;  /* 0x00000654be037816 */ /* 0x000fc80000000003 */
[----:B------:R0:W-:Y:S03]  /*b300*/  SYNCS.ARRIVE.TRANS64.RED.A1T0 RZ, [R3+URZ], RZ ;  /* 0x000000ff03ff79a7 */ /* 0x0001e6000810043f */
[----:B------:R-:W-:Y:S05]  /*b310*/  @!P1 BRA `(.L_x_10527) ;  /* 0x0000002400ec9947 */ /* 0x000fea0003800000 */
[----:B------:R-:W-:Y:S02]  /*b320*/  VIADD R4, R189, 0xfffffffe ;  /* 0xfffffffebd047836 */ /* 0x000fe40000000000 */
[----:B------:R-:W-:Y:S02]  /*b330*/  IMAD.MOV.U32 R9, RZ, RZ, R11 ;  /* 0x000000ffff097224 */ /* 0x000fe400078e000b */
[----:B------:R-:W-:-:S07]  /*b340*/  IMAD.MOV.U32 R10, RZ, RZ, R6 ;  /* 0x000000ffff0a7224 */ /* 0x000fce00078e0006 */
.L_x_10538:
[----:B------:R-:W-:Y:S01]  /*b350*/  VIADD R205, R205, 0x1 ;  /* 0x00000001cdcd7836 */ /* 0x000fe20000000000 */
[----:B------:R-:W-:Y:S05]  /*b360*/  YIELD ;  /* 0x0000000000007946 */ /* 0x000fea0003800000 */
[----:B------:R-:W-:Y:S02]  /*b370*/  ISETP.NE.AND P2, PT, R205, 0x2, PT ;  /* 0x00000002cd00780c */ /* 0x000fe40003f45270 */
[C---:B------:R-:W-:Y:S01]  /*b380*/  ISETP.GT.AND P1, PT, R4.reuse, RZ, PT ;  /* 0x000000ff0400720c */ /* 0x040fe20003f24270 */
[----:B------:R-:W-:Y:S01]  /*b390*/  VIADD R4, R4, 0xffffffff ;  /* 0xffffffff04047836 */ /* 0x000fe20000000000 */
[----:B01----:R-:W-:-:S02]  /*b3a0*/  SEL R3, RZ, 0x1, P2 ;  /* 0x00000001ff037807 */ /* 0x003fc40001000000 */
[----:B------:R-:W-:Y:S02]  /*b3b0*/  SEL R205, R205, RZ, P2 ;  /* 0x000000ffcdcd7207 */ /* 0x000fe40001000000 */
[----:B------:R-:W-:Y:S01]  /*b3c0*/  LOP3.LUT R216, R216, R3, RZ, 0x3c, !PT ;  /* 0x00000003d8d87212 */ /* 0x000fe200078e3cff */
[----:B------:R-:W-:Y:S06]  /*b3d0*/  @!P0 BRA `(.L_x_10528) ;  /* 0x0000000000048947 */ /* 0x000fec0003800000 */
[----:B------:R-:W-:Y:S01]  /*b3e0*/  BPT.TRAP 0x1 ;  /* 0x000000040000795c */ /* 0x000fe20000300000 */
.L_x_10528:
[----:B------:R-:W-:Y:S01]  /*b3f0*/  IMAD R3, R205, 0x8, R19 ;  /* 0x00000008cd037824 */ /* 0x000fe200078e0213 */
[----:B------:R-:W-:-:S04]  /*b400*/  SHF.L.U32 R0, R216, 0x1f, RZ ;  /* 0x0000001fd8007819 */ /* 0x000fc800000006ff */
[----:B------:R0:W1:Y:S01]  /*b410*/  SYNCS.PHASECHK.TRANS64.TRYWAIT P2, [R3+URZ+0x32430], R0 ;  /* 0x03243000030075a7 */ /* 0x000062000804017f */
[----:B------:R-:W-:Y:S05]  /*b420*/  @!P0 BRA `(.L_x_10529) ;  /* 0x0000000000048947 */ /* 0x000fea0003800000 */
[----:B------:R-:W-:Y:S01]  /*b430*/  BPT.TRAP 0x1 ;  /* 0x000000040000795c */ /* 0x000fe20000300000 */
.L_x_10529:
[----:B------:R-:W-:Y:S02]  /*b440*/  IMAD R152, R205, 0x300, R21 ;  /* 0x00000300cd987824 */ /* 0x000fe400078e0215 */
[----:B------:R-:W-:Y:S01]  /*b450*/  IMAD.MOV.U32 R153, RZ, RZ, 0x40000040 ;  /* 0x40000040ff997424 */ /* 0x000fe200078e00ff */
[----:B-1----:R-:W-:Y:S06]  /*b460*/  @P2 BRA `(.L_x_10530) ;  /* 0x0000000000082947 */ /* 0x002fec0003800000 */
[----:B------:R-:W1:Y:S02]  /*b470*/  SYNCS.PHASECHK.TRANS64.TRYWAIT P2, [R3+URZ+0x32430], R0 ;  /* 0x03243000030075a7 */ /* 0x000e64000804017f */
[----:B-1----:R-:W-:Y:S05]  /*b480*/  @!P2 BRA `(.L_x_10531) ;  /* 0x000000e00064a947 */ /* 0x002fea0003800000 */
.L_x_10530:
[----:B------:R-:W2:Y:S01]  /*b490*/  LDL.64 R154, [R1+0x50] ;  /* 0x00005000019a7983 */ /* 0x000ea20000100a00 */
[----:B------:R-:W-:Y:S02]  /*b4a0*/  VIADD R14, R152, 0x2 ;  /* 0x00000002980e7836 */ /* 0x000fe40000000000 */
[----:B------:R-:W-:Y:S01]  /*b4b0*/  IMAD.MOV.U32 R15, RZ, RZ, 0x40000040 ;  /* 0x40000040ff0f7424 */ /* 0x000fe200078e00ff */
[----:B------:R-:W-:Y:S05]  /*b4c0*/  WARPSYNC.ALL ;  /* 0x0000000000007948 */ /* 0x000fea0003800000 */
[----:B------:R-:W-:Y:S01]  /*b4d0*/  R2UR UR14, R14 ;  /* 0x000000000e0e72ca */ /* 0x000fe200000e0000 */
[----:B------:R-:W3:Y:S01]  /*b4e0*/  LDL.64 R202, [R1+0x40] ;  /* 0x0000400001ca7983 */ /* 0x000ee20000100a00 */
[----:B------:R-:W-:-:S03]  /*b4f0*/  R2UR UR15, R15 ;  /* 0x000000000f0f72ca */ /* 0x000fc600000e0000 */
[----:B------:R-:W4:Y:S01]  /*b500*/  LDL.64 R14, [R1+0x48] ;  /* 0x00004800010e7983 */ /* 0x000f220000100a00 */
[----:B------:R-:W-:-:S03]  /*b510*/  R2UR UR18, R152 ;  /* 0x00000000981272ca */ /* 0x000fc600000e0000 */
[----:B------:R-:W5:Y:S01]  /*b520*/  LDL.64 R200, [R1+0x38] ;  /* 0x0000380001c87983 */ /* 0x000f620000100a00 */
[----:B------:R-:W-:Y:S01]  /*b530*/  R2UR UR19, R153 ;  /* 0x00000000991372ca */ /* 0x000fe200000e0000 */
[C---:B------:R-:W-:Y:S02]  /*b540*/  VIADD R12, R152.reuse, 0x4 ;  /* 0x00000004980c7836 */ /* 0x040fe40000000000 */
[----:B------:R-:W-:Y:S02]  /*b550*/  VIADD R152, R152, 0x6 ;  /* 0x0000000698987836 */ /* 0x000fe40000000000 */
[----:B------:R-:W-:-:S03]  /*b560*/  IMAD.MOV.U32 R153, RZ, RZ, 0x40000040 ;  /* 0x40000040ff997424 */ /* 0x000fc600078e00ff */
[----:B------:R-:W-:Y:S02]  /*b570*/  R2UR UR6, R152 ;  /* 0x00000000980672ca */ /* 0x000fe400000e0000 */
[----:B------:R-:W-:Y:S01]  /*b580*/  R2UR UR7, R153 ;  /* 0x00000000990772ca */ /* 0x000fe200000e0000 */
[----:B------:R-:W-:Y:S01]  /*b590*/  IMAD.MOV.U32 R13, RZ, RZ, 0x40000040 ;  /* 0x40000040ff0d7424 */ /* 0x000fe200078e00ff */
[----:B------:R-:W-:-:S04]  /*b5a0*/  R2UR UR10, R12 ;  /* 0x000000000c0a72ca */ /* 0x000fc800000e0000 */
[----:B------:R-:W-:Y:S02]  /*b5b0*/  R2UR UR11, R13 ;  /* 0x000000000d0b72ca */ /* 0x000fe400000e0000 */
[----:B--2---:R-:W-:Y:S02]  /*b5c0*/  R2UR UR16, R154 ;  /* 0x000000009a1072ca */ /* 0x004fe400000e0000 */
[----:B------:R-:W-:Y:S02]  /*b5d0*/  R2UR UR17, R155 ;  /* 0x000000009b1172ca */ /* 0x000fe400000e0000 */
[----:B------:R-:W-:-:S11]  /*b5e0*/  WARPGROUP.ARRIVE ;  /* 0x00000000000079c5 */ /* 0x000fd60000000000 */
[----:B------:R-:W-:Y:S01]  /*b5f0*/  HGMMA.64x96x16.F32.BF16 R152, gdesc[UR16], RZ, !UPT, gsb0 ;  /* 0x01600000109879f0 */ /* 0x000fe2000c0018ff */
[----:B----4-:R-:W-:Y:S02]  /*b600*/  R2UR UR12, R14 ;  /* 0x000000000e0c72ca */ /* 0x010fe400000e0000 */
[----:B------:R-:W-:Y:S02]  /*b610*/  R2UR UR13, R15 ;  /* 0x000000000f0d72ca */ /* 0x000fe400000e0000 */
[----:B---3--:R-:W-:Y:S02]  /*b620*/  R2UR UR8, R202 ;  /* 0x00000000ca0872ca */ /* 0x008fe400000e0000 */
[----:B------:R-:W-:Y:S01]  /*b630*/  R2UR UR9, R203 ;  /* 0x00000000cb0972ca */ /* 0x000fe200000e0000 */
[----:B------:R-:W-:Y:S02]  /*b640*/  WARPGROUP.DEPBAR.LE gsb0, 0x0 ;  /* 0x00008000000079c5 */ /* 0x000fe40000010000 */
[----:B------:R-:W-:-:S06]  /*b650*/  WARPGROUP.ARRIVE ;  /* 0x00000000000079c5 */ /* 0x000fcc0000000000 */
[----:B------:R-:W-:Y:S01]  /*b660*/  HGMMA.64x96x16.F32.BF16 R152, gdesc[UR12], R152, gsb0 ;  /* 0x016000000c9879f0 */ /* 0x000fe20008001898 */
[----:B-----5:R-:W-:Y:S02]  /*b670*/  R2UR UR4, R200 ;  /* 0x00000000c80472ca */ /* 0x020fe400000e0000 */
[----:B------:R-:W-:Y:S01]  /*b680*/  R2UR UR5, R201 ;  /* 0x00000000c90572ca */ /* 0x000fe200000e0000 */
        /* <DEDUP_REMOVED lines=9> */
.L_x_10532:
[----:B------:R2:W3:Y:S01]  /*b720*/  SYNCS.PHASECHK.TRANS64.TRYWAIT P2, [R3+URZ+0x32450], R0 ;  /* 0x03245000030075a7 */ /* 0x0004e2000804017f */
[----:B------:R-:W-:Y:S05]  /*b730*/  @!P0 BRA `(.L_x_10533) ;  /* 0x0000000000048947 */ /* 0x000fea0003800000 */
[----:B------:R-:W-:Y:S01]  /*b740*/  BPT.TRAP 0x1 ;  /* 0x000000040000795c */ /* 0x000fe20000300000 */
.L_x_10533:
[----:B---3--:R-:W-:Y:S05]  /*b750*/  @P2 BRA `(.L_x_10534) ;  /* 0x0000000000082947 */ /* 0x008fea0003800000 */
[----:B------:R-:W3:Y:S02]  /*b760*/  SYNCS.PHASECHK.TRANS64.TRYWAIT P2, [R3+URZ+0x32450], R0 ;  /* 0x03245000030075a7 */ /* 0x000ee4000804017f */
[----:B---3--:R-:W-:Y:S05]  /*b770*/  @!P2 BRA `(.L_x_10535) ;  /* 0x000000dc00bca947 */ /* 0x008fea0003800000 */
.L_x_10534:
[----:B------:R-:W4:Y:S04]  /*b780*/  LDL.64 R200, [R1+0x30] ;  /* 0x0000300001c87983 */ /* 0x000f280000100a00 */
[----:B------:R-:W4:Y:S04]  /*b790*/  LDL.64 R202, [R1+0x20] ;  /* 0x0000200001ca7983 */ /* 0x000f280000100a00 */
[----:B------:R0:W-:Y:S04]  /*b7a0*/  STL.64 [R1+0x88], R2 ;  /* 0x0000880201007387 */ /* 0x0001e80000100a00 */
[----:B0123--:R-:W2:Y:S01]  /*b7b0*/  LDL.64 R2, [R1+0x28] ;  /* 0x0000280001027983 */ /* 0x00fea20000100a00 */
[----:B------:R-:W-:Y:S05]  /*b7c0*/  WARPSYNC.ALL ;  /* 0x0000000000007948 */ /* 0x000fea0003800000 */
[----:B------:R-:W-:-:S02]  /*b7d0*/  IMAD R12, R205, 0xc00, R223 ;  /* 0x00000c00cd0c7824 */ /* 0x000fc400078e02df */
[----:B------:R-:W-:-:S03]  /*b7e0*/  IMAD.MOV.U32 R13, RZ, RZ, 0x40000040 ;  /* 0x40000040ff0d7424 */ /* 0x000fc600078e00ff */
[C---:B------:R-:W-:Y:S02]  /*b7f0*/  R2UR UR6, R12.reuse ;  /* 0x000000000c0672ca */ /* 0x040fe400000e0000 */
[----:B------:R-:W-:Y:S01]  /*b800*/  R2UR UR7, R13 ;  /* 0x000000000d0772ca */ /* 0x000fe200000e0000 */
[----:B------:R-:W-:Y:S01]  /*b810*/  WARPGROUP.ARRIVE ;  /* 0x00000000000079c5 */ /* 0x000fe20000000000 */
[----:B------:R-:W-:Y:S01]  /*b820*/  IMAD.MOV.U32 R15, RZ, RZ, 0x40000040 ;  /* 0x40000040ff0f7424 */ /* 0x000fe200078e00ff */
[----:B------:R-:W-:Y:S02]  /*b830*/  IADD3 R14, R12, 0x2, RZ ;  /* 0x000000020c0e7810 */ /* 0x000fe40007ffe0ff */
[----:B----4-:R-:W-:Y:S02]  /*b840*/  R2UR UR4, R200 ;  /* 0x00000000c80472ca */ /* 0x010fe400000e0000 */
[----:B------:R-:W-:Y:S02]  /*b850*/  R2UR UR5, R201 ;  /* 0x00000000c90572ca */ /* 0x000fe400000e0000 */
[----:B------:R-:W3:Y:S11]  /*b860*/  LDL.64 R200, [R1+0x18] ;  /* 0x0000180001c87983 */ /* 0x000ef60000100a00 */
[----:B------:R-:W-:Y:S01]  /*b870*/  HGMMA.64x96x16.F32.BF16 R152, gdesc[UR4], R152, gsb0 ;  /* 0x01600000049879f0 */ /* 0x000fe20008001898 */
[----:B------:R-:W-:-:S02]  /*b880*/  R2UR UR6, R14 ;  /* 0x000000000e0672ca */ /* 0x000fc400000e0000 */
[----:B------:R-:W-:Y:S02]  /*b890*/  R2UR UR7, R15 ;  /* 0x000000000f0772ca */ /* 0x000fe400000e0000 */
[----:B--2---:R-:W-:Y:S02]  /*b8a0*/  R2UR UR4, R2 ;  /* 0x00000000020472ca */ /* 0x004fe400000e0000 */
[----:B------:R-:W-:Y:S02]  /*b8b0*/  R2UR UR5, R3 ;  /* 0x00000000030572ca */ /* 0x000fe400000e0000 */
[----:B------:R-:W2:Y:S01]  /*b8c0*/  LDL.64 R2, [R1+0x10] ;  /* 0x0000100001027983 */ /* 0x000ea20000100a00 */
[----:B------:R-:W-:Y:S02]  /*b8d0*/  VIADD R14, R12, 0x4 ;  /* 0x000000040c0e7836 */ /* 0x000fe40000000000 */
[----:B------:R-:W-:Y:S01]  /*b8e0*/  IMAD.MOV.U32 R15, RZ, RZ, 0x40000040 ;  /* 0x40000040ff0f7424 */ /* 0x000fe200078e00ff */
[----:B------:R-:W-:-:S02]  /*b8f0*/  WARPGROUP.DEPBAR.LE gsb0, 0x0 ;  /* 0x00008000000079c5 */ /* 0x000fc40000010000 */
[----:B------:R-:W-:-:S06]  /*b900*/  WARPGROUP.ARRIVE ;  /* 0x00000000000079c5 */ /* 0x000fcc0000000000 */
[----:B------:R-:W-:Y:S01]  /*b910*/  HGMMA.64x96x16.F32.BF16 R152, gdesc[UR4], R152, gsb0 ;  /* 0x01600000049879f0 */ /* 0x000fe20008001898 */
[----:B------:R-:W-:Y:S02]  /*b920*/  R2UR UR4, R202 ;  /* 0x00000000ca0472ca */ /* 0x000fe400000e0000 */
[----:B------:R-:W-:Y:S02]  /*b930*/  R2UR UR5, R203 ;  /* 0x00000000cb0572ca */ /* 0x000fe400000e0000 */
[----:B------:R-:W4:Y:S01]  /*b940*/  LDL.64 R202, [R1+0x8] ;  /* 0x0000080001ca7983 */ /* 0x000f220000100a00 */
        /* <DEDUP_REMOVED lines=10> */
[----:B------:R-:W-:Y:S02]  /*b9f0*/  R2UR UR5, R201 ;  /* 0x00000000c90572ca */ /* 0x000fe400000e0000 */
[----:B------:R-:W3:Y:S01]  /*ba00*/  LDL.64 R200, [R1] ;  /* 0x0000000001c87983 */ /* 0x000ee20000100a00 */
[----:B------:R-:W-:-:S02]  /*ba10*/  WARPGROUP.DEPBAR.LE gsb0, 0x0 ;  /* 0x00008000000079c5 */ /* 0x000fc40000010000 */
[----:B------:R-:W-:-:S08]  /*ba20*/  WARPGROUP.ARRIVE ;  /* 0x00000000000079c5 */ /* 0x000fd00000000000 */
[----:B------:R-:W-:Y:S01]  /*ba30*/  HGMMA.64x96x16.F32.BF16 R152, gdesc[UR4], R152, gsb0 ;  /* 0x01600000049879f0 */ /* 0x000fe20008001898 */
[----:B------:R-:W-:Y:S02]  /*ba40*/  VIADD R14, R12, 0x300 ;  /* 0x000003000c0e7836 */ /* 0x000fe40000000000 */
[----:B------:R-:W-:Y:S01]  /*ba50*/  IMAD.MOV.U32 R15, RZ, RZ, 0x40000040 ;  /* 0x40000040ff0f7424 */ /* 0x000fe200078e00ff */
[----:B--2---:R-:W-:Y:S02]  /*ba60*/  R2UR UR4, R2 ;  /* 0x00000000020472ca */ /* 0x004fe400000e0000 */
        /* <DEDUP_REMOVED lines=22> */
[----:B------:R-:W-:Y:S02]  /*bbd0*/  WARPGROUP.DEPBAR.LE gsb0, 0x0 ;  /* 0x00008000000079c5 */ /* 0x000fe40000010000 */
[----:B------:R-:W-:-:S10]  /*bbe0*/  WARPGROUP.ARRIVE ;  /* 0x00000000000079c5 */ /* 0x000fd40000000000 */
[----:B------:R-:W-:Y:S01]  /*bbf0*/  HGMMA.64x96x16.F32.BF16 R152, gdesc[UR4], R152, gsb0 ;  /* 0x01600000049879f0 */ /* 0x000fe20008001898 */
[----:B------:R-:W-:Y:S02]  /*bc00*/  VIADD R14, R12, 0x306 ;  /* 0x000003060c0e7836 */ /* 0x000fe40000000000 */
[----:B------:R-:W-:Y:S01]  /*bc10*/  IMAD.MOV.U32 R15, RZ, RZ, 0x40000040 ;  /* 0x40000040ff0f7424 */ /* 0x000fe200078e00ff */
[----:B------:R-:W-:Y:S02]  /*bc20*/  R2UR UR4, R228 ;  /* 0x00000000e40472ca */ /* 0x000fe400000e0000 */
[----:B------:R-:W-:Y:S02]  /*bc30*/  R2UR UR6, R14 ;  /* 0x000000000e0672ca */ /* 0x000fe400000e0000 */
[----:B------:R-:W-:Y:S02]  /*bc40*/  R2UR UR7, R15 ;  /* 0x000000000f0772ca */ /* 0x000fe400000e0000 */
[----:B------:R-:W-:Y:S01]  /*bc50*/  R2UR UR5, R229 ;  /* 0x00000000e50572ca */ /* 0x000fe200000e0000 */
[----:B------:R-:W-:-:S02]  /*bc60*/  VIADD R14, R12, 0x600 ;  /* 0x000006000c0e7836 */ /* 0x000fc40000000000 */
[----:B------:R-:W-:Y:S01]  /*bc70*/  IMAD.MOV.U32 R15, RZ, RZ, 0x40000040 ;  /* 0x40000040ff0f7424 */ /* 0x000fe200078e00ff */
[----:B------:R-:W-:Y:S02]  /*bc80*/  WARPGROUP.DEPBAR.LE gsb0, 0x0 ;  /* 0x00008000000079c5 */ /* 0x000fe40000010000 */
        /* <DEDUP_REMOVED lines=22> */
[----:B------:R-:W-:Y:S02]  /*bdf0*/  VIADD R14, R12, 0x606 ;  /* 0x000006060c0e7836 */ /* 0x000fe40000000000 */
[----:B------:R-:W-:-:S03]  /*be00*/  IMAD.MOV.U32 R15, RZ, RZ, 0x40000040 ;  /* 0x40000040ff0f7424 */ /* 0x000fc600078e00ff */
[----:B------:R-:W-:Y:S01]  /*be10*/  R2UR UR54, R14 ;  /* 0x000000000e3672ca */ /* 0x000fe200000e0000 */
[----:B------:R-:W-:Y:S02]  /*be20*/  WARPGROUP.DEPBAR.LE gsb0, 0x0 ;  /* 0x00008000000079c5 */ /* 0x000fe40000010000 */
[----:B------:R-:W-:-:S06]  /*be30*/  WARPGROUP.ARRIVE ;  /* 0x00000000000079c5 */ /* 0x000fcc0000000000 */
[----:B------:R-:W-:Y:S01]  /*be40*/  HGMMA.64x96x16.F32.BF16 R152, gdesc[UR56], R152, gsb0 ;  /* 0x01600000389879f0 */ /* 0x000fe20008001898 */
[----:B------:R-:W-:Y:S01]  /*be50*/  R2UR UR55, R15 ;  /* 0x000000000f3772ca */ /* 0x000fe200000e0000 */
[----:B------:R-:W-:Y:S02]  /*be60*/  VIADD R14, R12, 0x900 ;  /* 0x000009000c0e7836 */ /* 0x000fe40000000000 */
[----:B------:R-:W-:-:S03]  /*be70*/  IMAD.MOV.U32 R15, RZ, RZ, 0x40000040 ;  /* 0x40000040ff0f7424 */ /* 0x000fc600078e00ff */
[----:B------:R-:W-:Y:S02]  /*be80*/  R2UR UR50, R14 ;  /* 0x000000000e3272ca */ /* 0x000fe400000e0000 */
[----:B------:R-:W-:Y:S01]  /*be90*/  R2UR UR51, R15 ;  /* 0x000000000f3372ca */ /* 0x000fe200000e0000 */
[----:B------:R-:W-:Y:S02]  /*bea0*/  WARPGROUP.DEPBAR.LE gsb0, 0x0 ;  /* 0x00008000000079c5 */ /* 0x000fe40000010000 */
[----:B------:R-:W-:-:S06]  /*beb0*/  WARPGROUP.ARRIVE ;  /* 0x00000000000079c5 */ /* 0x000fcc0000000000 */
[----:B------:R-:W-:Y:S01]  /*bec0*/  HGMMA.64x96x16.F32.BF16 R152, gdesc[UR52], R152, gsb0 ;  /* 0x01600000349879f0 */ /* 0x000fe20008001898 */
        /* <DEDUP_REMOVED lines=20> */
[----:B------:R-:W-:Y:S03]  /*c010*/  HGMMA.64x96x16.F32.BF16 R152, gdesc[UR40], R152, gsb0 ;  /* 0x01600000289879f0 */ /* 0x000fe60008001898 */
[----:B------:R-:W1:Y:S01]  /*c020*/  S2R R5, SR_TID.X ;  /* 0x0000000000057919 */ /* 0x000e620000002100 */
[----:B------:R-:W-:Y:S02]  /*c030*/  WARPGROUP.DEPBAR.LE gsb0, 0x0 ;  /* 0x00008000000079c5 */ /* 0x000fe40000010000 */
[----:B------:R-:W-:-:S06]  /*c040*/  WARPGROUP.ARRIVE ;  /* 0x00000000000079c5 */ /* 0x000fcc0000000000 */
[----:B------:R-:W-:Y:S01]  /*c050*/  HGMMA.64x96x16.F32.BF16 R152, gdesc[UR36], R152, gsb0 ;  /* 0x01600000249879f0 */ /* 0x000fe20008001898 */
[----:B-1----:R-:W-:-:S04]  /*c060*/  SHF.R.U32.HI R203, RZ, 0x7, R5 ;  /* 0x00000007ffcb7819 */ /* 0x002fc80000011605 */
[----:B------:R-:W-:Y:S01]  /*c070*/  IADD3 R0, -R203, 0xb, RZ ;  /* 0x0000000bcb007810 */ /* 0x000fe20007ffe1ff */
[----:B------:R-:W-:-:S04]  /*c080*/  WARPGROUP.DEPBAR.LE gsb0, 0x0 ;  /* 0x00008000000079c5 */ /* 0x000fc80000010000 */
[----:B------:R0:W-:Y:S06]  /*c090*/  BAR.ARV R0, 0x100 ;  /* 0x000400000000751d */ /* 0x0001ec0000002000 */
[----:B------:R-:W-:Y:S05]  /*c0a0*/  @!P0 BRA `(.L_x_10536) ;  /* 0x0000000000048947 */ /* 0x000fea0003800000 */
[----:B------:R-:W-:Y:S01]  /*c0b0*/  BPT.TRAP 0x1 ;  /* 0x000000040000795c */ /* 0x000fe20000300000 */
.L_x_10536:
[----:B------:R-:W-:Y:S01]  /*c0c0*/  FMNMX.FTZ R5, R152, R10, !PT ;  /* 0x0000000a98057209 */ /* 0x000fe20007810000 */
[----:B------:R-:W-:Y:S01]  /*c0d0*/  IMAD.MOV.U32 R15, RZ, RZ, 0x40000040 ;  /* 0x40000040ff0f7424 */ /* 0x000fe200078e00ff */
        /* <DEDUP_REMOVED lines=54> */
[----:B------:R-:W1:Y:S01]  /*c440*/  LDC R5, c[0x0][0xa80] ;  /* 0x0002a000ff057b82 */ /* 0x000e620000000800 */
[----:B--2---:R-:W-:Y:S02]  /*c450*/  FMNMX.FTZ R11, R11, R13, !PT ;  /* 0x0000000d0b0b7209 */ /* 0x004fe40007810000 */
[----:B------:R-:W-:-:S03]  /*c460*/  FADD.FTZ R10, -R6, R10 ;  /* 0x0000000a060a7221 */ /* 0x000fc60000010100 */
[----:B------:R-:W-:Y:S01]  /*c470*/  FADD.FTZ R9, -R11, R9 ;  /* 0x000000090b097221 */ /* 0x000fe20000010100 */
[----:B-1----:R-:W-:-:S03]  /*c480*/  FMUL.FTZ R12, R6, R5 ;  /* 0x00000005060c7220 */ /* 0x002fc60000410000 */
        /* <DEDUP_REMOVED lines=27> */
[----:B------:R1:W-:Y:S01]  /*c640*/  MUFU.EX2 R13, R9 ;  /* 0x00000009000d7308 */ /* 0x0003e20000000800 */
[----:B------:R-:W2:Y:S01]  /*c650*/  S2R R197, SR_CgaCtaId ;  /* 0x0000000000c57919 */ /* 0x000ea20000008800 */
[-CC-:B------:R-:W-:Y:S01]  /*c660*/  FFMA.FTZ R154, R154, R5.reuse, -R14.reuse ;  /* 0x000000059a9a7223 */ /* 0x180fe2000001080e */
[-CC-:B------:R-:W-:Y:S01]  /*c670*/  FFMA.FTZ R155, R155, R5.reuse, -R14.reuse ;  /* 0x000000059b9b7223 */ /* 0x180fe2000001080e */
[-CC-:B------:R-:W-:Y:S01]  /*c680*/  FFMA.FTZ R158, R158, R5.reuse, -R14.reuse ;  /* 0x000000059e9e7223 */ /* 0x180fe2000001080e */
[-CC-:B------:R-:W-:Y:S01]  /*c690*/  FFMA.FTZ R159, R159, R5.reuse, -R14.reuse ;  /* 0x000000059f9f7223 */ /* 0x180fe2000001080e */
[-CC-:B------:R-:W-:Y:S01]  /*c6a0*/  FFMA.FTZ R162, R162, R5.reuse, -R14.reuse ;  /* 0x00000005a2a27223 */ /* 0x180fe2000001080e */
[----:B------:R-:W-:Y:S01]  /*c6b0*/  FFMA.FTZ R163, R163, R5, -R14 ;  /* 0x00000005a3a37223 */ /* 0x000fe2000001080e */
[----:B------:R-:W3:Y:S01]  /*c6c0*/  MUFU.EX2 R154, R154 ;  /* 0x0000009a009a7308 */ /* 0x000ee20000000800 */
[----:B-1----:R-:W-:-:S02]  /*c6d0*/  IMAD.MOV.U32 R9, RZ, RZ, 0x40000040 ;  /* 0x40000040ff097424 */ /* 0x002fc400078e00ff */
[-CC-:B------:R-:W-:Y:S01]  /*c6e0*/  FFMA.FTZ R166, R166, R5.reuse, -R14.reuse ;  /* 0x00000005a6a67223 */ /* 0x180fe2000001080e */
[-CC-:B------:R-:W-:Y:S01]  /*c6f0*/  FFMA.FTZ R167, R167, R5.reuse, -R14.reuse ;  /* 0x00000005a7a77223 */ /* 0x180fe2000001080e */
[-CC-:B------:R-:W-:Y:S01]  /*c700*/  FFMA.FTZ R170, R170, R5.reuse, -R14.reuse ;  /* 0x00000005aaaa7223 */ /* 0x180fe2000001080e */
[-CC-:B------:R-:W-:Y:S01]  /*c710*/  FFMA.FTZ R171, R171, R5.reuse, -R14.reuse ;  /* 0x00000005abab7223 */ /* 0x180fe2000001080e */
[----:B------:R-:W-:Y:S01]  /*c720*/  R2UR UR7, R9 ;  /* 0x00000000090772ca */ /* 0x000fe200000e0000 */
[----:B-----5:R-:W-:Y:S01]  /*c730*/  VIADD R9, R3, 0x32440 ;  /* 0x0003244003097836 */ /* 0x020fe20000000000 */
        /* <DEDUP_REMOVED lines=16> */
[----:B------:R-:W4:Y:S01]  /*c840*/  MUFU.EX2 R153, R153 ;  /* 0x0000009900997308 */ /* 0x000f220000000800 */
[----:B--2---:R-:W-:Y:S01]  /*c850*/  PRMT R9, R197, 0x654, R9 ;  /* 0x00000654c5097816 */ /* 0x004fe20000000009 */
[----:B---3--:R-:W-:Y:S01]  /*c860*/  FFMA.FTZ R14, R13, R8, R154 ;  /* 0x000000080d0e7223 */ /* 0x008fe2000001009a */
[----:B------:R-:W-:-:S02]  /*c870*/  IMAD R8, R205, 0xc00, R20 ;  /* 0x00000c00cd087824 */ /* 0x000fc400078e0214 */
[-C--:B-1----:R-:W-:Y:S01]  /*c880*/  FMUL.FTZ R24, R24, R10.reuse ;  /* 0x0000000a18187220 */ /* 0x082fe20000410000 */
[----:B------:R1:W-:Y:S01]  /*c890*/  SYNCS.ARRIVE.TRANS64.RED.A1T0 RZ, [R9+URZ], RZ ;  /* 0x000000ff09ff79a7 */ /* 0x0003e2000810043f */
[-C--:B------:R-:W-:Y:S01]  /*c8a0*/  FMUL.FTZ R25, R25, R10.reuse ;  /* 0x0000000a19197220 */ /* 0x080fe20000410000 */
[-C--:B------:R-:W-:Y:S01]  /*c8b0*/  FMUL.FTZ R28, R28, R10.reuse ;  /* 0x0000000a1c1c7220 */ /* 0x080fe20000410000 */
[----:B------:R-:W-:Y:S01]  /*c8c0*/  MUFU.EX2 R156, R156 ;  /* 0x0000009c009c7308 */ /* 0x000fe20000000800 */
[----:B------:R-:W-:Y:S01]  /*c8d0*/  R2UR UR6, R8 ;  /* 0x00000000080672ca */ /* 0x000fe200000e0000 */
[-C--:B------:R-:W-:Y:S01]  /*c8e0*/  FMUL.FTZ R29, R29, R10.reuse ;  /* 0x0000000a1d1d7220 */ /* 0x080fe20000410000 */
[-C--:B------:R-:W-:Y:S01]  /*c8f0*/  FMUL.FTZ R32, R32, R10.reuse ;  /* 0x0000000a20207220 */ /* 0x080fe20000410000 */
[-C--:B------:R-:W-:Y:S01]  /*c900*/  FMUL.FTZ R33, R33, R10.reuse ;  /* 0x0000000a21217220 */ /* 0x080fe20000410000 */
[----:B-1----:R-:W-:Y:S02]  /*c910*/  VIADD R9, R203, 0x8 ;  /* 0x00000008cb097836 */ /* 0x002fe40000000000 */
        /* <DEDUP_REMOVED lines=126> */
[----:B----4-:R-:W-:Y:S01]  /*d100*/  F2FP.BF16.F32.PACK_AB R200, R153, R152 ;  /* 0x0000009899c8723e */ /* 0x010fe200000010ff */
[----:B------:R-:W-:Y:S01]  /*d110*/  FFMA.FTZ R7, R10, R7, R152 ;  /* 0x000000070a077223 */ /* 0x000fe20000010098 */
[----:B-1----:R-:W-:Y:S01]  /*d120*/  F2FP.BF16.F32.PACK_AB R202, R157, R156 ;  /* 0x0000009c9dca723e */ /* 0x002fe200000010ff */
[----:B------:R-:W1:Y:S01]  /*d130*/  MUFU.EX2 R152, R160 ;  /* 0x000000a000987308 */ /* 0x000e620000000800 */
[----:B--2---:R-:W-:Y:S01]  /*d140*/  F2FP.BF16.F32.PACK_AB R201, R155, R154 ;  /* 0x0000009a9bc9723e */ /* 0x004fe200000010ff */
[----:B------:R-:W-:Y:S01]  /*d150*/  FADD.FTZ R7, R153, R7 ;  /* 0x0000000799077221 */ /* 0x000fe20000010000 */
[----:B---3--:R-:W-:Y:S01]  /*d160*/  F2FP.BF16.F32.PACK_AB R203, R159, R158 ;  /* 0x0000009e9fcb723e */ /* 0x008fe200000010ff */
[----:B------:R2:W-:Y:S01]  /*d170*/  BAR.SYNC.DEFER_BLOCKING R9, 0x100 ;  /* 0x000400090000751d */ /* 0x0005e20000010000 */
[----:B------:R-:W-:Y:S01]  /*d180*/  FADD.FTZ R14, R155, R14 ;  /* 0x0000000e9b0e7221 */ /* 0x000fe20000010000 */
[----:B------:R-:W-:Y:S01]  /*d190*/  FADD.FTZ R7, R156, R7 ;  /* 0x000000079c077221 */ /* 0x000fe20000010000 */
[----:B------:R-:W-:-:S03]  /*d1a0*/  IMAD.MOV.U32 R13, RZ, RZ, 0x40000040 ;  /* 0x40000040ff0d7424 */ /* 0x000fc600078e00ff */
[----:B------:R-:W3:Y:S01]  /*d1b0*/  MUFU.EX2 R161, R161 ;  /* 0x000000a100a17308 */ /* 0x000ee20000000800 */
[----:B------:R-:W-:Y:S01]  /*d1c0*/  FADD.FTZ R7, R157, R7 ;  /* 0x000000079d077221 */ /* 0x000fe20000010000 */
[----:B--2---:R-:W-:Y:S01]  /*d1d0*/  FADD.FTZ R9, R158, R14 ;  /* 0x0000000e9e097221 */ /* 0x004fe20000010000 */
[----:B------:R-:W-:-:S03]  /*d1e0*/  VIADD R14, R8, 0x80 ;  /* 0x00000080080e7836 */ /* 0x000fc60000000000 */
[----:B------:R-:W-:Y:S01]  /*d1f0*/  FADD.FTZ R9, R159, R9 ;  /* 0x000000099f097221 */ /* 0x000fe20000010000 */
[----:B-1----:R-:W-:Y:S01]  /*d200*/  FADD.FTZ R7, R152, R7 ;  /* 0x0000000798077221 */ /* 0x002fe20000010000 */
[----:B------:R-:W1:Y:S08]  /*d210*/  MUFU.EX2 R154, R164 ;  /* 0x000000a4009a7308 */ /* 0x000e700000000800 */
[----:B------:R-:W2:Y:S01]  /*d220*/  MUFU.EX2 R165, R165 ;  /* 0x000000a500a57308 */ /* 0x000ea20000000800 */
[C---:B---3--:R-:W-:Y:S01]  /*d230*/  FADD.FTZ R7, R161.reuse, R7 ;  /* 0x00000007a1077221 */ /* 0x048fe20000010000 */
[----:B------:R-:W-:Y:S01]  /*d240*/  WARPGROUP.ARRIVE ;  /* 0x00000000000079c5 */ /* 0x000fe20000000000 */
[----:B------:R-:W-:-:S05]  /*d250*/  F2FP.BF16.F32.PACK_AB R152, R161, R152 ;  /* 0x00000098a198723e */ /* 0x000fca00000010ff */
[----:B------:R-:W-:Y:S01]  /*d260*/  HGMMA.64x256x16.F32.BF16 R24, R200, gdesc[UR4].tnspB, R24, gsb0 ;  /* 0x43e00004c8187df0 */ /* 0x000fe20008001818 */
[----:B------:R-:W3:Y:S01]  /*d270*/  MUFU.EX2 R162, R162 ;  /* 0x000000a200a27308 */ /* 0x000ee20000000800 */
[----:B------:R-:W-:Y:S01]  /*d280*/  R2UR UR6, R14 ;  /* 0x000000000e0672ca */ /* 0x000fe200000e0000 */
[----:B-1----:R-:W-:Y:S01]  /*d290*/  FADD.FTZ R7, R154, R7 ;  /* 0x000000079a077221 */ /* 0x002fe20000010000 */
[----:B------:R-:W-:Y:S01]  /*d2a0*/  R2UR UR7, R15 ;  /* 0x000000000f0772ca */ /* 0x000fe200000e0000 */
[----:B------:R-:W-:Y:S02]  /*d2b0*/  VIADD R14, R8, 0x100 ;  /* 0x00000100080e7836 */ /* 0x000fe40000000000 */
[----:B------:R-:W-:Y:S02]  /*d2c0*/  IMAD.MOV.U32 R15, RZ, RZ, 0x40000040 ;  /* 0x40000040ff0f7424 */ /* 0x000fe400078e00ff */
[----:B------:R-:W1:Y:S01]  /*d2d0*/  MUFU.EX2 R163, R163 ;  /* 0x000000a300a37308 */ /* 0x000e620000000800 */
[C---:B--2---:R-:W-:Y:S01]  /*d2e0*/  F2FP.BF16.F32.PACK_AB R154, R165.reuse, R154 ;  /* 0x0000009aa59a723e */ /* 0x044fe200000010ff */
[----:B------:R-:W-:-:S06]  /*d2f0*/  FADD.FTZ R7, R165, R7 ;  /* 0x00000007a5077221 */ /* 0x000fcc0000010000 */
[----:B------:R-:W2:Y:S01]  /*d300*/  MUFU.EX2 R166, R166 ;  /* 0x000000a600a67308 */ /* 0x000ea20000000800 */
[----:B---3--:R-:W-:-:S07]  /*d310*/  FADD.FTZ R9, R162, R9 ;  /* 0x00000009a2097221 */ /* 0x008fce0000010000 */
[----:B------:R-:W3:Y:S01]  /*d320*/  MUFU.EX2 R167, R167 ;  /* 0x000000a700a77308 */ /* 0x000ee20000000800 */
[C---:B-1----:R-:W-:Y:S01]  /*d330*/  F2FP.BF16.F32.PACK_AB R153, R163.reuse, R162 ;  /* 0x000000a2a399723e */ /* 0x042fe200000010ff */
[----:B------:R-:W-:-:S06]  /*d340*/  FADD.FTZ R9, R163, R9 ;  /* 0x00000009a3097221 */ /* 0x000fcc0000010000 */
[----:B------:R-:W-:Y:S01]  /*d350*/  MUFU.EX2 R169, R169 ;  /* 0x000000a900a97308 */ /* 0x000fe20000000800 */
[----:B--2---:R-:W-:-:S07]  /*d360*/  FADD.FTZ R9, R166, R9 ;  /* 0x00000009a6097221 */ /* 0x004fce0000010000 */
[----:B------:R-:W-:Y:S01]  /*d370*/  MUFU.EX2 R173, R173 ;  /* 0x000000ad00ad7308 */ /* 0x000fe20000000800 */
[C---:B---3--:R-:W-:Y:S01]  /*d380*/  F2FP.BF16.F32.PACK_AB R155, R167.reuse, R166 ;  /* 0x000000a6a79b723e */ /* 0x048fe200000010ff */
[----:B------:R-:W-:-:S06]  /*d390*/  FADD.FTZ R9, R167, R9 ;  /* 0x00000009a7097221 */ /* 0x000fcc0000010000 */
[----:B------:R-:W1:Y:S08]  /*d3a0*/  MUFU.EX2 R170, R170 ;  /* 0x000000aa00aa7308 */ /* 0x000e700000000800 */
[----:B------:R-:W2:Y:S08]  /*d3b0*/  MUFU.EX2 R171, R171 ;  /* 0x000000ab00ab7308 */ /* 0x000eb00000000800 */
[----:B------:R-:W3:Y:S01]  /*d3c0*/  MUFU.EX2 R174, R174 ;  /* 0x000000ae00ae7308 */ /* 0x000ee20000000800 */
[----:B-1----:R-:W-:-:S07]  /*d3d0*/  FADD.FTZ R9, R170, R9 ;  /* 0x00000009aa097221 */ /* 0x002fce0000010000 */
[----:B------:R-:W1:Y:S01]  /*d3e0*/  MUFU.EX2 R175, R175 ;  /* 0x000000af00af7308 */ /* 0x000e620000000800 */
[----:B--2---:R-:W-:-:S07]  /*d3f0*/  FADD.FTZ R9, R171, R9 ;  /* 0x00000009ab097221 */ /* 0x004fce0000010000 */
[----:B------:R-:W-:Y:S01]  /*d400*/  MUFU.EX2 R177, R177 ;  /* 0x000000b100b17308 */ /* 0x000fe20000000800 */
[----:B---3--:R-:W-:-:S07]  /*d410*/  FADD.FTZ R9, R174, R9 ;  /* 0x00000009ae097221 */ /* 0x008fce0000010000 */
[----:B------:R-:W-:Y:S01]  /*d420*/  MUFU.EX2 R181, R181 ;  /* 0x000000b500b57308 */ /* 0x000fe20000000800 */
[----:B-1----:R-:W-:-:S07]  /*d430*/  FADD.FTZ R9, R175, R9 ;  /* 0x00000009af097221 */ /* 0x002fce0000010000 */
        /* <DEDUP_REMOVED lines=11> */
[----:B------:R1:W-:Y:S08]  /*d4f0*/  MUFU.EX2 R10, R12 ;  /* 0x0000000c000a7308 */ /* 0x0003f00000000800 */
[----:B------:R-:W-:Y:S01]  /*d500*/  MUFU.EX2 R194, R194 ;  /* 0x000000c200c27308 */ /* 0x000fe20000000800 */
[----:B-1----:R-:W-:-:S07]  /*d510*/  VIADD R12, R8, 0x280 ;  /* 0x00000280080c7836 */ /* 0x002fce0000000000 */
[----:B------:R-:W-:Y:S08]  /*d520*/  MUFU.EX2 R195, R195 ;  /* 0x000000c300c37308 */ /* 0x000ff00000000800 */
[----:B------:R-:W-:Y:S08]  /*d530*/  MUFU.EX2 R198, R198 ;  /* 0x000000c600c67308 */ /* 0x000ff00000000800 */
[----:B------:R-:W-:Y:S01]  /*d540*/  MUFU.EX2 R199, R199 ;  /* 0x000000c700c77308 */ /* 0x000fe20000000800 */
[----:B------:R-:W-:-:S02]  /*d550*/  WARPGROUP.DEPBAR.LE gsb0, 0x0 ;  /* 0x00008000000079c5 */ /* 0x000fc40000010000 */
[----:B------:R-:W-:-:S06]  /*d560*/  WARPGROUP.ARRIVE ;  /* 0x00000000000079c5 */ /* 0x000fcc0000000000 */
[----:B------:R-:W-:Y:S01]  /*d570*/  HGMMA.64x256x16.F32.BF16 R24, R152, gdesc[UR4].tnspB, R24, gsb0 ;  /* 0x43e0000498187df0 */ /* 0x000fe20008001818 */
[----:B------:R-:W-:Y:S01]  /*d580*/  R2UR UR6, R14 ;  /* 0x000000000e0672ca */ /* 0x000fe200000e0000 */
[----:B------:R-:W-:Y:S01]  /*d590*/  VIADD R14, R8, 0x180 ;  /* 0x00000180080e7836 */ /* 0x000fe20000000000 */
[----:B------:R-:W-:Y:S01]  /*d5a0*/  R2UR UR7, R15 ;  /* 0x000000000f0772ca */ /* 0x000fe200000e0000 */
[----:B------:R-:W-:Y:S01]  /*d5b0*/  IMAD.MOV.U32 R15, RZ, RZ, 0x40000040 ;  /* 0x40000040ff0f7424 */ /* 0x000fe200078e00ff */
[----:B------:R-:W-:Y:S02]  /*d5c0*/  WARPGROUP.DEPBAR.LE gsb0, 0x0 ;  /* 0x00008000000079c5 */ /* 0x000fe40000010000 */
[----:B------:R-:W1:Y:S01]  /*d5d0*/  MUFU.EX2 R152, R168 ;  /* 0x000000a800987308 */ /* 0x000e620000000800 */
[----:B------:R-:W-:Y:S02]  /*d5e0*/  F2FP.BF16.F32.PACK_AB R153, R171, R170 ;  /* 0x000000aaab99723e */ /* 0x000fe400000010ff */
[----:B------:R-:W-:-:S05]  /*d5f0*/  F2FP.BF16.F32.PACK_AB R155, R175, R174 ;  /* 0x000000aeaf9b723e */ /* 0x000fca00000010ff */
[----:B------:R-:W2:Y:S01]  /*d600*/  MUFU.EX2 R154, R172 ;  /* 0x000000ac009a7308 */ /* 0x000ea20000000800 */
[----:B-1----:R-:W-:Y:S01]  /*d610*/  FADD.FTZ R7, R152, R7 ;  /* 0x0000000798077221 */ /* 0x002fe20000010000 */
[----:B------:R-:W-:-:S03]  /*d620*/  F2FP.BF16.F32.PACK_AB R152, R169, R152 ;  /* 0x00000098a998723e */ /* 0x000fc600000010ff */
[----:B------:R-:W-:-:S04]  /*d630*/  FADD.FTZ R7, R169, R7 ;  /* 0x00000007a9077221 */ /* 0x000fc80000010000 */
[----:B--2---:R-:W-:Y:S01]  /*d640*/  FADD.FTZ R7, R154, R7 ;  /* 0x000000079a077221 */ /* 0x004fe20000010000 */
[----:B------:R-:W-:-:S03]  /*d650*/  F2FP.BF16.F32.PACK_AB R154, R173, R154 ;  /* 0x0000009aad9a723e */ /* 0x000fc600000010ff */
[----:B------:R-:W-:Y:S01]  /*d660*/  FADD.FTZ R7, R173, R7 ;  /* 0x00000007ad077221 */ /* 0x000fe20000010000 */
        /* <DEDUP_REMOVED lines=8> */
[----:B------:R-:W-:Y:S01]  /*d6f0*/  F2FP.BF16.F32.PACK_AB R153, R179, R178 ;  /* 0x000000b2b399723e */ /* 0x000fe200000010ff */
[----:B------:R-:W-:Y:S01]  /*d700*/  FADD.FTZ R178, R178, R9 ;  /* 0x00000009b2b27221 */ /* 0x000fe20000010000 */
[----:B------:R-:W-:-:S03]  /*d710*/  F2FP.BF16.F32.PACK_AB R155, R183, R182 ;  /* 0x000000b6b79b723e */ /* 0x000fc600000010ff */
[----:B------:R-:W-:Y:S02]  /*d720*/  FADD.FTZ R179, R179, R178 ;  /* 0x000000b2b3b37221 */ /* 0x000fe40000010000 */
[----:B------:R-:W2:Y:S02]  /*d730*/  MUFU.EX2 R154, R180 ;  /* 0x000000b4009a7308 */ /* 0x000ea40000000800 */
[----:B------:R-:W-:-:S04]  /*d740*/  FADD.FTZ R182, R182, R179 ;  /* 0x000000b3b6b67221 */ /* 0x000fc80000010000 */
[----:B------:R-:W-:Y:S01]  /*d750*/  FADD.FTZ R183, R183, R182 ;  /* 0x000000b6b7b77221 */ /* 0x000fe20000010000 */
        /* <DEDUP_REMOVED lines=8> */
[----:B------:R-:W-:Y:S02]  /*d7e0*/  R2UR UR6, R14 ;  /* 0x000000000e0672ca */ /* 0x000fe400000e0000 */
[----:B------:R-:W-:Y:S01]  /*d7f0*/  R2UR UR7, R15 ;  /* 0x000000000f0772ca */ /* 0x000fe200000e0000 */
        /* <DEDUP_REMOVED lines=35> */
[----:B------:R-:W-:Y:S03]  /*da30*/  HGMMA.64x256x16.F32.BF16 R24, R152, gdesc[UR4].tnspB, R24, gsb0 ;  /* 0x43e0000498187df0 */ /* 0x000fe60008001818 */
[----:B------:R-:W-:Y:S02]  /*da40*/  WARPGROUP.DEPBAR.LE gsb0, 0x0 ;  /* 0x00008000000079c5 */ /* 0x000fe40000010000 */
[----:B------:R-:W-:Y:S05]  /*da50*/  @!P0 BRA `(.L_x_10537) ;  /* 0x0000000000048947 */ /* 0x000fea0003800000 */
[----:B------:R-:W-:Y:S01]  /*da60*/  BPT.TRAP 0x1 ;  /* 0x000000040000795c */ /* 0x000fe20000300000 */
.L_x_10537:
[----:B------:R-:W-:Y:S02]  /*da70*/  VIADD R3, R3, 0x32460 ;  /* 0x0003246003037836 */ /* 0x000fe40000000000 */
[----:B------:R-:W-:Y:S02]  /*da80*/  IMAD.MOV.U32 R9, RZ, RZ, R11 ;  /* 0x000000ffff097224 */ /* 0x000fe400078e000b */
[----:B------:R-:W-:Y:S01]  /*da90*/  IMAD.MOV.U32 R10, RZ, RZ, R6 ;  /* 0x000000ffff0a7224 */ /* 0x000fe200078e0006 */
[----:B------:R-:W-:-:S04]  /*daa0*/  PRMT R3, R197, 0x654, R3 ;  /* 0x00000654c5037816 */ /* 0x000fc80000000003 */
[----:B------:R1:W-:Y:S01]  /*dab0*/  SYNCS.ARRIVE.TRANS64.RED.A1T0 RZ, [R3+URZ], RZ ;  /* 0x000000ff03ff79a7 */ /* 0x0003e2000810043f */
[----:B------:R-:W-:Y:S05]  /*dac0*/  @P1 BRA `(.L_x_10538) ;  /* 0xffffffd800201947 */ /* 0x000fea000383ffff */
.L_x_10527:
[----:B------:R-:W2:Y:S01]  /*dad0*/  LDL.LU R187, [R1+0x68] ;  /* 0x0000680001bb7983 */ /* 0x000ea20000300800 */
[----:B------:R-:W-:Y:S05]  /*dae0*/  WARPSYNC.ALL ;  /* 0x0000000000007948 */ /* 0x000fea0003800000 */
[----:B------:R-:W3:Y:S01]  /*daf0*/  SHFL.BFLY PT, R9, R8, 0x2, 0x1f ;  /* 0x0c401f0008097f89 */ /* 0x000ee200000e0000 */
[----:B------:R-:W-:Y:S01]  /*db00*/  VIADD R205, R205, 0x1 ;  /* 0x00000001cdcd7836 */ /* 0x000fe20000000000 */
[----:B------:R0:W-:Y:S08]  /*db10*/  BAR.ARV R0, 0x100 ;  /* 0x000400000000751d */ /* 0x0001f00000002000 */
[----:B------:R-:W-:Y:S06]  /*db20*/  BAR.ARV 0x8, 0x180 ;  /* 0x0206000000007b1d */ /* 0x000fec0000002000 */
[----:B------:R-:W-:Y:S01]  /*db30*/  ISETP.NE.AND P0, PT, R205, 0x2, PT ;  /* 0x00000002cd00780c */ /* 0x000fe20003f05270 */
[----:B0-----:R-:W-:Y:S01]  /*db40*/  IMAD.MOV.U32 R0, RZ, RZ, -0x800000 ;  /* 0xff800000ff007424 */ /* 0x001fe200078e00ff */
[----:B------:R-:W1:Y:S01]  /*db50*/  SHFL.BFLY PT, R4, R7, 0x2, 0x1f ;  /* 0x0c401f0007047f89 */ /* 0x000e6200000e0000 */
[----:B------:R-:W-:-:S02]  /*db60*/  PLOP3.LUT P1, PT, PT, PT, PT, 0x8, 0x0 ;  /* 0x000000000000781c */ /* 0x000fc40003f2e170 */
[----:B------:R-:W-:Y:S01]  /*db70*/  SEL R13, RZ, 0x1, P0 ;  /* 0x00000001ff0d7807 */ /* 0x000fe20000000000 */
[----:B---3--:R-:W-:Y:S01]  /*db80*/  FADD.FTZ R9, R9, R8 ;  /* 0x0000000809097221 */ /* 0x008fe20000010000 */
[----:B------:R-:W-:Y:S02]  /*db90*/  SEL R205, R205, RZ, P0 ;  /* 0x000000ffcdcd7207 */ /* 0x000fe40000000000 */
[----:B------:R-:W-:Y:S02]  /*dba0*/  LOP3.LUT R216, R216, R13, RZ, 0x3c, !PT ;  /* 0x0000000dd8d87212 */ /* 0x000fe400078e3cff */
[----:B------:R-:W0:Y:S01]  /*dbb0*/  SHFL.BFLY PT, R10, R9, 0x1, 0x1f ;  /* 0x0c201f00090a7f89 */ /* 0x000e2200000e0000 */
[----:B-1----:R-:W-:-:S05]  /*dbc0*/  FADD.FTZ R3, R4, R7 ;  /* 0x0000000704037221 */ /* 0x002fca0000010000 */
[----:B------:R-:W1:Y:S01]  /*dbd0*/  SHFL.BFLY PT, R4, R3, 0x1, 0x1f ;  /* 0x0c201f0003047f89 */ /* 0x000e6200000e0000 */
[----:B0-----:R-:W-:-:S05]  /*dbe0*/  FADD.FTZ R8, R9, R10 ;  /* 0x0000000a09087221 */ /* 0x001fca0000010000 */
[----:B------:R-:W-:-:S13]  /*dbf0*/  FSETP.NE.FTZ.AND P3, PT, R8, RZ, PT ;  /* 0x000000ff0800720b */ /* 0x000fda0003f75000 */
[----:B------:R-:W-:Y:S01]  /*dc00*/  @P3 FMUL.FTZ R19, R5, 0.69314718246459960938 ;  /* 0x3f31721805133820 */ /* 0x000fe20000410000 */
[----:B-1----:R-:W-:Y:S01]  /*dc10*/  FADD.FTZ R7, R3, R4 ;  /* 0x0000000403077221 */ /* 0x002fe20000010000 */
[----:B------:R-:W-:Y:S02]  /*dc20*/  IMAD.MOV.U32 R3, RZ, RZ, RZ ;  /* 0x000000ffff037224 */ /* 0x000fe400078e00ff */
[----:B------:R-:W-:Y:S02]  /*dc30*/  IMAD.MOV.U32 R4, RZ, RZ, RZ ;  /* 0x000000ffff047224 */ /* 0x000fe400078e00ff */
[----:B------:R-:W-:Y:S02]  /*dc40*/  FSETP.NE.FTZ.AND P2, PT, R7, RZ, PT ;  /* 0x000000ff0700720b */ /* 0x000fe40003f55000 */
[----:B------:R-:W0:Y:S08]  /*dc50*/  @P3 MUFU.RCP R3, R8 ;  /* 0x0000000800033308 */ /* 0x000e300000001000 */
[----:B------:R-:W1:Y:S03]  /*dc60*/  @P3 MUFU.LG2 R8, R8 ;  /* 0x0000000800083308 */ /* 0x000e660000000c00 */
[----:B------:R-:W-:-:S05]  /*dc70*/  @P2 FMUL.FTZ R20, R5, 0.69314718246459960938 ;  /* 0x3f31721805142820 */ /* 0x000fca0000410000 */
        /* <DEDUP_REMOVED lines=8> */
[----:B------:R-:W0:Y:S01]  /*dd00*/  @P2 MUFU.RCP R4, R7 ;  /* 0x0000000700042308 */ /* 0x000e220000001000 */
        /* <DEDUP_REMOVED lines=126> */
[----:B--2---:R-:W-:-:S05]  /*e4f0*/  VIADD R187, R187, 0x1 ;  /* 0x00000001bbbb7836 */ /* 0x004fca0000000000 */
[----:B------:R0:W-:Y:S02]  /*e500*/  STL [R1+0x68], R187 ;  /* 0x000068bb01007387 */ /* 0x0001e40000100800 */
.L_x_10483:
[----:B------:R-:W-:Y:S05]  /*e510*/  WARPSYNC.ALL ;  /* 0x0000000000007948 */ /* 0x000fea0003800000 */
[----:B------:R-:W1:Y:S01]  /*e520*/  S2R R6, SR_CgaCtaId ;  /* 0x0000000000067919 */ /* 0x000e620000008800 */
[----:B------:R-:W-:Y:S01]  /*e530*/  MOV R19, 0x400 ;  /* 0x0000040000137802 */ /* 0x000fe20000000f00 */
[----:B------:R-:W-:Y:S01]  /*e540*/  BSSY B0, `(.L_x_10539) ;  /* 0x00002f7000007945 */ /* 0x000fe20003800000 */
[----:B------:R-:W-:Y:S02]  /*e550*/  BAR.SYNC.DEFER_BLOCKING 0x5, 0x180 ;  /* 0x0146000000007b1d */ /* 0x000fe40000010000 */
[----:B-1----:R-:W-:-:S05]  /*e560*/  LEA R19, R6, R19, 0x18 ;  /* 0x0000001306137211 */ /* 0x002fca00078ec0ff */
[----:B------:R1:W0:Y:S01]  /*e570*/  LDS.128 R32, [R19+0x324d0] ;  /* 0x0324d00013207984 */ /* 0x0002220000000c00 */
[----:B------:R-:W-:Y:S06]  /*e580*/  BAR.ARV 0x4, 0x180 ;  /* 0x0106000000007b1d */ /* 0x000fec0000002000 */
[----:B------:R-:W-:Y:S05]  /*e590*/  @P1 BRA `(.L_x_10540) ;  /* 0x00000020001c1947 */ /* 0x000fea0003800000 */
[----:B------:R-:W2:Y:S04]  /*e5a0*/  LDL R8, [R1+0x84] ;  /* 0x0000840001087983 */ /* 0x000ea80000100800 */
[----:B------:R-:W4:Y:S01]  /*e5b0*/  LDL R51, [R1+0x5c] ;  /* 0x00005c0001337983 */ /* 0x000f220000100800 */
[----:B------:R-:W3:Y:S01]  /*e5c0*/  S2R R6, SR_SWINHI ;  /* 0x0000000000067919 */ /* 0x000ee20000002f00 */
[----:B------:R-:W-:Y:S05]  /*e5d0*/  WARPSYNC.ALL ;  /* 0x0000000000007948 */ /* 0x000fea0003800000 */
[----:B------:R-:W-:Y:S01]  /*e5e0*/  F2FP.BF16.F32.PACK_AB R11, R14, R30 ;  /* 0x0000001e0e0b723e */ /* 0x000fe200000010ff */
[----:B------:R-:W-:Y:S01]  /*e5f0*/  ULDC.64 UR4, c[0x0][0xd00] ;  /* 0x0003400000047ab9 */ /* 0x000fe20000000a00 */
[----:B------:R-:W-:Y:S01]  /*e600*/  F2FP.BF16.F32.PACK_AB R13, R13, R42 ;  /* 0x0000002a0d0d723e */ /* 0x000fe200000010ff */
[----:B------:R-:W4:Y:S01]  /*e610*/  LDL R55, [R1+0x80] ;  /* 0x0000800001377983 */ /* 0x000f220000100800 */
[----:B------:R-:W-:Y:S01]  /*e620*/  F2FP.BF16.F32.PACK_AB R15, R15, R46 ;  /* 0x0000002e0f0f723e */ /* 0x000fe200000010ff */
[----:B0-----:R-:W0:Y:S02]  /*e630*/  LDC R32, c[0x0][0xce8] ;  /* 0x00033a00ff207b82 */ /* 0x001e240000000800 */
[----:B------:R-:W4:Y:S01]  /*e640*/  LDL R90, [R1+0x6c] ;  /* 0x00006c00015a7983 */ /* 0x000f220000100800 */
[----:B------:R-:W-:-:S02]  /*e650*/  MOV R20, R19 ;  /* 0x0000001300147202 */ /* 0x000fc40000000f00 */
[----:B---3--:R-:W-:Y:S02]  /*e660*/  MOV R21, R6 ;  /* 0x0000000600157202 */ /* 0x008fe40000000f00 */
[----:B------:R-:W-:Y:S02]  /*e670*/  F2FP.BF16.F32.PACK_AB R14, R156, R174 ;  /* 0x000000ae9c0e723e */ /* 0x000fe400000010ff */
[----:B------:R-:W-:Y:S02]  /*e680*/  F2FP.BF16.F32.PACK_AB R25, R25, R50 ;  /* 0x000000321919723e */ /* 0x000fe400000010ff */
[----:B------:R-:W-:Y:S02]  /*e690*/  F2FP.BF16.F32.PACK_AB R27, R27, R54 ;  /* 0x000000361b1b723e */ /* 0x000fe400000010ff */
[----:B-----5:R-:W-:Y:S02]  /*e6a0*/  F2FP.BF16.F32.PACK_AB R28, R159, R177 ;  /* 0x000000b19f1c723e */ /* 0x020fe400000010ff */
[----:B------:R-:W-:-:S02]  /*e6b0*/  F2FP.BF16.F32.PACK_AB R29, R29, R58 ;  /* 0x0000003a1d1d723e */ /* 0x000fc400000010ff */
[----:B------:R-:W-:Y:S02]  /*e6c0*/  F2FP.BF16.F32.PACK_AB R30, R160, R178 ;  /* 0x000000b2a01e723e */ /* 0x000fe400000010ff */
[----:B------:R-:W-:Y:S02]  /*e6d0*/  F2FP.BF16.F32.PACK_AB R31, R31, R62 ;  /* 0x0000003e1f1f723e */ /* 0x000fe400000010ff */
[----:B------:R-:W-:Y:S02]  /*e6e0*/  F2FP.BF16.F32.PACK_AB R42, R168, R186 ;  /* 0x000000baa82a723e */ /* 0x000fe400000010ff */
[----:B------:R-:W-:Y:S02]  /*e6f0*/  F2FP.BF16.F32.PACK_AB R43, R95, R94 ;  /* 0x0000005e5f2b723e */ /* 0x000fe400000010ff */
[----:B------:R-:W-:Y:S02]  /*e700*/  F2FP.BF16.F32.PACK_AB R46, R101, R100 ;  /* 0x00000064652e723e */ /* 0x000fe400000010ff */
[----:B------:R-:W-:Y:S01]  /*e710*/  F2FP.BF16.F32.PACK_AB R47, R103, R102 ;  /* 0x00000066672f723e */ /* 0x000fe200000010ff */
[----:B------:R-:W-:Y:S01]  /*e720*/  BAR.SYNC.DEFER_BLOCKING 0x1, 0x100 ;  /* 0x0044000000007b1d */ /* 0x000fe20000010000 */
[----:B--2---:R-:W-:-:S03]  /*e730*/  IMAD.WIDE R40, R8, 0x2, R20 ;  /* 0x0000000208287825 */ /* 0x004fc600078e0214 */
[----:B------:R-:W-:-:S04]  /*e740*/  IADD3 R52, P3, R40, 0x60, RZ ;  /* 0x0000006028347810 */ /* 0x000fc80007f7e0ff */
[----:B------:R-:W-:Y:S02]  /*e750*/  LOP3.LUT R53, R52, 0x380, RZ, 0xc0, !PT ;  /* 0x0000038034357812 */ /* 0x000fe400078ec0ff */
[C---:B----4-:R-:W-:Y:S02]  /*e760*/  IADD3 R45, P1, R40.reuse, 0x20, RZ ;  /* 0x00000020282d7810 */ /* 0x050fe40007f3e0ff */
[----:B------:R-:W-:Y:S02]  /*e770*/  IADD3 R48, P2, R40, 0x40, RZ ;  /* 0x0000004028307810 */ /* 0x000fe40007f5e0ff */
[----:B------:R-:W-:Y:S02]  /*e780*/  SHF.R.U64 R53, R53, 0x3, RZ ;  /* 0x0000000335357819 */ /* 0x000fe400000012ff */
[----:B------:R-:W-:Y:S02]  /*e790*/  LOP3.LUT R44, R45, 0x380, RZ, 0xc0, !PT ;  /* 0x000003802d2c7812 */ /* 0x000fe400078ec0ff */
[----:B------:R-:W-:-:S02]  /*e7a0*/  LOP3.LUT R49, R48, 0x380, RZ, 0xc0, !PT ;  /* 0x0000038030317812 */ /* 0x000fc400078ec0ff */
[----:B------:R-:W-:Y:S01]  /*e7b0*/  LOP3.LUT R52, R53, R52, RZ, 0x3c, !PT ;  /* 0x0000003435347212 */ /* 0x000fe200078e3cff */
[--C-:B------:R-:W-:Y:S01]  /*e7c0*/  IMAD.X R53, RZ, RZ, R41.reuse, P3 ;  /* 0x000000ffff357224 */ /* 0x100fe200018e0629 */
[----:B------:R-:W-:Y:S02]  /*e7d0*/  IADD3 R76, P3, R40, 0x8020, RZ ;  /* 0x00008020284c7810 */ /* 0x000fe40007f7e0ff */
[----:B------:R-:W-:Y:S02]  /*e7e0*/  SHF.R.U64 R44, R44, 0x3, RZ ;  /* 0x000000032c2c7819 */ /* 0x000fe400000012ff */
[----:B------:R-:W-:Y:S02]  /*e7f0*/  SHF.R.U64 R49, R49, 0x3, RZ ;  /* 0x0000000331317819 */ /* 0x000fe400000012ff */
[----:B------:R-:W-:Y:S02]  /*e800*/  LOP3.LUT R77, R76, 0x380, RZ, 0xc0, !PT ;  /* 0x000003804c4d7812 */ /* 0x000fe400078ec0ff */
        /* <DEDUP_REMOVED lines=17> */
[----:B------:R-:W-:-:S02]  /*e920*/  LOP3.LUT R8, R40, 0x380, RZ, 0xc0, !PT ;  /* 0x0000038028087812 */ /* 0x000fc400078ec0ff */
[----:B------:R-:W-:Y:S02]  /*e930*/  IADD3 R6, P3, R40, 0xc060, RZ ;  /* 0x0000c06028067810 */ /* 0x000fe40007f7e0ff */
[----:B------:R-:W-:Y:S02]  /*e940*/  SHF.R.U64 R57, R57, 0x3, RZ ;  /* 0x0000000339397819 */ /* 0x000fe400000012ff */
[----:B------:R-:W-:Y:S02]  /*e950*/  SHF.R.U64 R61, R61, 0x3, RZ ;  /* 0x000000033d3d7819 */ /* 0x000fe400000012ff */
[----:B------:R-:W-:Y:S02]  /*e960*/  SHF.R.U64 R65, R65, 0x3, RZ ;  /* 0x0000000341417819 */ /* 0x000fe400000012ff */
[----:B------:R-:W-:Y:S02]  /*e970*/  SHF.R.U64 R69, R69, 0x3, RZ ;  /* 0x0000000345457819 */ /* 0x000fe400000012ff */
[----:B------:R-:W-:-:S02]  /*e980*/  SHF.R.U64 R73, R73, 0x3, RZ ;  /* 0x0000000349497819 */ /* 0x000fc400000012ff */
[----:B------:R-:W-:Y:S02]  /*e990*/  SHF.R.U64 R8, R8, 0x3, RZ ;  /* 0x0000000308087819 */ /* 0x000fe400000012ff */
[----:B------:R-:W-:Y:S02]  /*e9a0*/  LOP3.LUT R9, R6, 0x380, RZ, 0xc0, !PT ;  /* 0x0000038006097812 */ /* 0x000fe400078ec0ff */
        /* <DEDUP_REMOVED lines=8> */
[----:B------:R-:W-:Y:S01]  /*ea30*/  IMAD.X R73, RZ, RZ, R41, P2 ;  /* 0x000000ffff497224 */ /* 0x000fe200010e0629 */
[----:B------:R-:W-:Y:S02]  /*ea40*/  IADD3.X R69, RZ, R41, RZ, P1, !PT ;  /* 0x00000029ff457210 */ /* 0x000fe40000ffe4ff */
[C---:B------:R-:W-:Y:S02]  /*ea50*/  IADD3 R80, P4, R40.reuse, 0x8040, RZ ;  /* 0x0000804028507810 */ /* 0x040fe40007f9e0ff */
[C---:B------:R-:W-:Y:S02]  /*ea60*/  IADD3 R84, P5, R40.reuse, 0x8060, RZ ;  /* 0x0000806028547810 */ /* 0x040fe40007fbe0ff */
[C---:B------:R-:W-:Y:S02]  /*ea70*/  IADD3 R88, P0, R40.reuse, 0xc000, RZ ;  /* 0x0000c00028587810 */ /* 0x040fe40007f1e0ff */
[----:B------:R-:W-:-:S02]  /*ea80*/  IADD3 R92, P1, R40, 0xc020, RZ ;  /* 0x0000c020285c7810 */ /* 0x000fc40007f3e0ff */
[----:B------:R-:W-:Y:S02]  /*ea90*/  IADD3 R36, P2, R40, 0xc040, RZ ;  /* 0x0000c04028247810 */ /* 0x000fe40007f5e0ff */
[----:B------:R-:W-:Y:S02]  /*eaa0*/  LOP3.LUT R8, R8, R40, RZ, 0x3c, !PT ;  /* 0x0000002808087212 */ /* 0x000fe400078e3cff */
[----:B------:R-:W-:Y:S01]  /*eab0*/  SHF.R.U64 R40, R9, 0x3, RZ ;  /* 0x0000000309287819 */ /* 0x000fe200000012ff */
[----:B------:R-:W-:-:S03]  /*eac0*/  IMAD.MOV.U32 R9, RZ, RZ, R41 ;  /* 0x000000ffff097224 */ /* 0x000fc600078e0029 */
[----:B------:R-:W-:Y:S02]  /*ead0*/  LOP3.LUT R40, R40, R6, RZ, 0x3c, !PT ;  /* 0x0000000628287212 */ /* 0x000fe400078e3cff */
[----:B------:R-:W-:Y:S02]  /*eae0*/  MOV R6, R8 ;  /* 0x0000000800067202 */ /* 0x000fe40000000f00 */
[----:B------:R-:W-:Y:S02]  /*eaf0*/  F2FP.BF16.F32.PACK_AB R9, R10, R26 ;  /* 0x0000001a0a09723e */ /* 0x000fe400000010ff */
        /* <DEDUP_REMOVED lines=13> */
[----:B------:R-:W-:Y:S02]  /*ebd0*/  MOV R44, R44 ;  /* 0x0000002c002c7202 */ /* 0x000fe40000000f00 */
[----:B------:R-:W-:Y:S02]  /*ebe0*/  MOV R48, R48 ;  /* 0x0000003000307202 */ /* 0x000fe40000000f00 */
[----:B------:R-:W-:Y:S01]  /*ebf0*/  LOP3.LUT R80, R81, R80, RZ, 0x3c, !PT ;  /* 0x0000005051507212 */ /* 0x000fe200078e3cff */
[----:B------:R-:W-:Y:S01]  /*ec00*/  IMAD.X R81, RZ, RZ, R41, P4 ;  /* 0x000000ffff517224 */ /* 0x000fe200020e0629 */
[----:B------:R-:W-:-:S02]  /*ec10*/  LOP3.LUT R84, R85, R84, RZ, 0x3c, !PT ;  /* 0x0000005455547212 */ /* 0x000fc400078e3cff */
[----:B--2---:R-:W-:Y:S02]  /*ec20*/  F2FP.BF16.F32.PACK_AB R8, R153, R171 ;  /* 0x000000ab9908723e */ /* 0x004fe400000010ff */
[----:B------:R-:W-:Y:S02]  /*ec30*/  F2FP.BF16.F32.PACK_AB R9, R12, R5 ;  /* 0x000000050c09723e */ /* 0x000fe400000010ff */
[----:B------:R-:W-:Y:S02]  /*ec40*/  F2FP.BF16.F32.PACK_AB R10, R154, R172 ;  /* 0x000000ac9a0a723e */ /* 0x000fe400000010ff */
[----:B------:R-:W-:Y:S02]  /*ec50*/  F2FP.BF16.F32.PACK_AB R11, R39, R38 ;  /* 0x00000026270b723e */ /* 0x000fe400000010ff */
[----:B------:R-:W-:Y:S01]  /*ec60*/  F2FP.BF16.F32.PACK_AB R12, R155, R173 ;  /* 0x000000ad9b0c723e */ /* 0x000fe200000010ff */
[--C-:B------:R-:W-:Y:S01]  /*ec70*/  IMAD.X R85, RZ, RZ, R41.reuse, P5 ;  /* 0x000000ffff557224 */ /* 0x100fe200028e0629 */
[----:B------:R-:W-:Y:S01]  /*ec80*/  LOP3.LUT R88, R89, R88, RZ, 0x3c, !PT ;  /* 0x0000005859587212 */ /* 0x000fe200078e3cff */
[--C-:B------:R-:W-:Y:S01]  /*ec90*/  IMAD.X R89, RZ, RZ, R41.reuse, P0 ;  /* 0x000000ffff597224 */ /* 0x100fe200000e0629 */
[----:B------:R-:W-:Y:S01]  /*eca0*/  LOP3.LUT R92, R93, R92, RZ, 0x3c, !PT ;  /* 0x0000005c5d5c7212 */ /* 0x000fe200078e3cff */
[--C-:B------:R-:W-:Y:S01]  /*ecb0*/  IMAD.X R93, RZ, RZ, R41.reuse, P1 ;  /* 0x000000ffff5d7224 */ /* 0x100fe200008e0629 */
[----:B------:R-:W-:Y:S01]  /*ecc0*/  LOP3.LUT R36, R37, R36, RZ, 0x3c, !PT ;  /* 0x0000002425247212 */ /* 0x000fe200078e3cff */
[--C-:B------:R-:W-:Y:S01]  /*ecd0*/  IMAD.X R37, RZ, RZ, R41.reuse, P2 ;  /* 0x000000ffff257224 */ /* 0x100fe200010e0629 */
[----:B------:R-:W-:Y:S01]  /*ece0*/  MOV R52, R52 ;  /* 0x0000003400347202 */ /* 0x000fe20000000f00 */
[----:B------:R-:W-:Y:S01]  /*ecf0*/  IMAD.X R41, RZ, RZ, R41, P3 ;  /* 0x000000ffff297224 */ /* 0x000fe200018e0629 */
[----:B------:R-:W-:Y:S01]  /*ed00*/  F2FP.BF16.F32.PACK_AB R24, R157, R175 ;  /* 0x000000af9d18723e */ /* 0x000fe200000010ff */
[----:B------:R2:W-:Y:S01]  /*ed10*/  STSM.16.M88.4 [R44], R8 ;  /* 0x000000082c007844 */ /* 0x0005e20000000200 */
[----:B------:R-:W-:-:S02]  /*ed20*/  F2FP.BF16.F32.PACK_AB R26, R158, R176 ;  /* 0x000000b09e1a723e */ /* 0x000fc400000010ff */
[----:B------:R-:W-:Y:S01]  /*ed30*/  MOV R56, R56 ;  /* 0x0000003800387202 */ /* 0x000fe20000000f00 */
[----:B------:R3:W-:Y:S01]  /*ed40*/  STSM.16.M88.4 [R48], R12 ;  /* 0x0000000c30007844 */ /* 0x0007e20000000200 */
[----:B------:R-:W-:Y:S02]  /*ed50*/  MOV R60, R60 ;  /* 0x0000003c003c7202 */ /* 0x000fe40000000f00 */
[----:B------:R-:W-:Y:S01]  /*ed60*/  MOV R64, R64 ;  /* 0x0000004000407202 */ /* 0x000fe20000000f00 */
[----:B------:R-:W-:Y:S01]  /*ed70*/  STSM.16.M88.4 [R52], R24 ;  /* 0x0000001834007844 */ /* 0x000fe20000000200 */
[----:B------:R-:W-:Y:S02]  /*ed80*/  MOV R5, R36 ;  /* 0x0000002400057202 */ /* 0x000fe40000000f00 */
[----:B------:R-:W-:Y:S01]  /*ed90*/  MOV R68, R68 ;  /* 0x0000004400447202 */ /* 0x000fe20000000f00 */
[----:B------:R-:W-:Y:S01]  /*eda0*/  STSM.16.M88.4 [R56], R28 ;  /* 0x0000001c38007844 */ /* 0x000fe20000000200 */
[----:B------:R-:W-:-:S02]  /*edb0*/  MOV R6, R40 ;  /* 0x0000002800067202 */ /* 0x000fc40000000f00 */
[----:B--2---:R-:W-:Y:S02]  /*edc0*/  F2FP.BF16.F32.PACK_AB R8, R161, R179 ;  /* 0x000000b3a108723e */ /* 0x004fe400000010ff */
[----:B------:R-:W-:Y:S02]  /*edd0*/  F2FP.BF16.F32.PACK_AB R9, R67, R66 ;  /* 0x000000424309723e */ /* 0x000fe400000010ff */
[----:B------:R-:W-:Y:S02]  /*ede0*/  F2FP.BF16.F32.PACK_AB R10, R162, R180 ;  /* 0x000000b4a20a723e */ /* 0x000fe400000010ff */
[----:B------:R-:W-:Y:S02]  /*edf0*/  F2FP.BF16.F32.PACK_AB R11, R71, R70 ;  /* 0x00000046470b723e */ /* 0x000fe400000010ff */
[----:B---3--:R-:W-:Y:S02]  /*ee00*/  F2FP.BF16.F32.PACK_AB R12, R163, R181 ;  /* 0x000000b5a30c723e */ /* 0x008fe400000010ff */
[----:B------:R-:W-:-:S02]  /*ee10*/  F2FP.BF16.F32.PACK_AB R13, R75, R74 ;  /* 0x0000004a4b0d723e */ /* 0x000fc400000010ff */
[----:B------:R-:W-:Y:S02]  /*ee20*/  F2FP.BF16.F32.PACK_AB R14, R164, R182 ;  /* 0x000000b6a40e723e */ /* 0x000fe400000010ff */
[----:B------:R-:W-:Y:S02]  /*ee30*/  F2FP.BF16.F32.PACK_AB R15, R79, R78 ;  /* 0x0000004e4f0f723e */ /* 0x000fe400000010ff */
[----:B------:R-:W-:Y:S02]  /*ee40*/  F2FP.BF16.F32.PACK_AB R36, R165, R183 ;  /* 0x000000b7a524723e */ /* 0x000fe400000010ff */
[----:B------:R-:W-:Y:S02]  /*ee50*/  F2FP.BF16.F32.PACK_AB R37, R83, R82 ;  /* 0x000000525325723e */ /* 0x000fe400000010ff */
[----:B------:R-:W-:Y:S02]  /*ee60*/  F2FP.BF16.F32.PACK_AB R38, R166, R184 ;  /* 0x000000b8a626723e */ /* 0x000fe400000010ff */
[----:B------:R-:W-:Y:S01]  /*ee70*/  F2FP.BF16.F32.PACK_AB R39, R87, R86 ;  /* 0x000000565727723e */ /* 0x000fe200000010ff */
[----:B------:R2:W-:Y:S01]  /*ee80*/  STSM.16.M88.4 [R60], R8 ;  /* 0x000000083c007844 */ /* 0x0005e20000000200 */
[----:B------:R-:W-:-:S02]  /*ee90*/  MOV R72, R72 ;  /* 0x0000004800487202 */ /* 0x000fc40000000f00 */
[----:B------:R-:W-:Y:S02]  /*eea0*/  F2FP.BF16.F32.PACK_AB R40, R167, R185 ;  /* 0x000000b9a728723e */ /* 0x000fe400000010ff */
[----:B------:R-:W-:Y:S01]  /*eeb0*/  F2FP.BF16.F32.PACK_AB R41, R91, R7 ;  /* 0x000000075b29723e */ /* 0x000fe200000010ff */
[----:B------:R3:W-:Y:S01]  /*eec0*/  STSM.16.M88.4 [R64], R12 ;  /* 0x0000000c40007844 */ /* 0x0007e20000000200 */
[----:B------:R-:W-:Y:S02]  /*eed0*/  MOV R76, R76 ;  /* 0x0000004c004c7202 */ /* 0x000fe40000000f00 */
[----:B------:R-:W-:Y:S02]  /*eee0*/  F2FP.BF16.F32.PACK_AB R44, R97, R96 ;  /* 0x00000060612c723e */ /* 0x000fe400000010ff */
[----:B------:R-:W-:Y:S02]  /*eef0*/  F2FP.BF16.F32.PACK_AB R45, R99, R98 ;  /* 0x00000062632d723e */ /* 0x000fe400000010ff */
        /* <DEDUP_REMOVED lines=10> */
[----:B------:R-:W-:Y:S01]  /*efa0*/  F2FP.BF16.F32.PACK_AB R15, R119, R118 ;  /* 0x00000076770f723e */ /* 0x000fe200000010ff */
[----:B------:R-:W-:Y:S04]  /*efb0*/  STSM.16.M88.4 [R72], R40 ;  /* 0x0000002848007844 */ /* 0x000fe80000000200 */
[----:B------:R-:W-:Y:S01]  /*efc0*/  STSM.16.M88.4 [R76], R44 ;  /* 0x0000002c4c007844 */ /* 0x000fe20000000200 */
[----:B------:R-:W-:-:S03]  /*efd0*/  SHF.R.S32.HI R82, RZ, 0x1f, R51 ;  /* 0x0000001fff527819 */ /* 0x000fc60000011433 */
[----:B------:R-:W-:Y:S04]  /*efe0*/  STSM.16.M88.4 [R80], R8 ;  /* 0x0000000850007844 */ /* 0x000fe80000000200 */
[----:B------:R2:W-:Y:S01]  /*eff0*/  STSM.16.M88.4 [R84], R12 ;  /* 0x0000000c54007844 */ /* 0x0005e20000000200 */
[----:B------:R-:W-:Y:S02]  /*f000*/  MOV R88, R88 ;  /* 0x0000005800587202 */ /* 0x000fe40000000f00 */
[----:B------:R-:W-:Y:S02]  /*f010*/  F2FP.BF16.F32.PACK_AB R24, R121, R120 ;  /* 0x000000787918723e */ /* 0x000fe400000010ff */
[----:B------:R-:W-:Y:S02]  /*f020*/  F2FP.BF16.F32.PACK_AB R25, R123, R122 ;  /* 0x0000007a7b19723e */ /* 0x000fe400000010ff */
[----:B------:R-:W-:-:S02]  /*f030*/  F2FP.BF16.F32.PACK_AB R26, R125, R124 ;  /* 0x0000007c7d1a723e */ /* 0x000fc400000010ff */
[----:B------:R-:W-:Y:S02]  /*f040*/  F2FP.BF16.F32.PACK_AB R27, R127, R126 ;  /* 0x0000007e7f1b723e */ /* 0x000fe400000010ff */
[----:B------:R-:W-:Y:S01]  /*f050*/  ISETP.NE.U32.AND P0, PT, RZ, UR4, PT ;  /* 0x00000004ff007c0c */ /* 0x000fe2000bf05070 */
[C---:B--2---:R-:W-:Y:S01]  /*f060*/  IMAD.SHL.U32 R12, R51.reuse, 0x4, RZ ;  /* 0x00000004330c7824 */ /* 0x044fe200078e00ff */
[----:B------:R-:W-:Y:S02]  /*f070*/  SHF.L.U64.HI R7, R51, 0x2, R82 ;  /* 0x0000000233077819 */ /* 0x000fe40000010252 */
[----:B------:R-:W-:Y:S02]  /*f080*/  MOV R92, R92 ;  /* 0x0000005c005c7202 */ /* 0x000fe40000000f00 */
[----:B------:R-:W-:Y:S02]  /*f090*/  IADD3 R14, P1, R12, UR4, RZ ;  /* 0x000000040c0e7c10 */ /* 0x000fe4000ff3e0ff */
        /* <DEDUP_REMOVED lines=18> */
[----:B------:R2:W-:Y:S01]  /*f1c0*/  STSM.16.M88.4 [R5], R36 ;  /* 0x0000002405007844 */ /* 0x0005e20000000200 */
[----:B------:R-:W-:-:S03]  /*f1d0*/  ISETP.NE.AND.EX P2, PT, RZ, UR5, PT, P2 ;  /* 0x00000005ff007c0c */ /* 0x000fc6000bf45320 */
[----:B------:R3:W-:Y:S01]  /*f1e0*/  STSM.16.M88.4 [R6], R8 ;  /* 0x0000000806007844 */ /* 0x0007e20000000200 */
[----:B------:R-:W-:Y:S01]  /*f1f0*/  IMAD.MOV.U32 R80, RZ, RZ, RZ ;  /* 0x000000ffff507224 */ /* 0x000fe200078e00ff */
[----:B------:R-:W-:Y:S08]  /*f200*/  BAR.SYNC.DEFER_BLOCKING 0x1, 0x100 ;  /* 0x0044000000007b1d */ /* 0x000ff00000010000 */
[----:B------:R-:W-:Y:S01]  /*f210*/  @P2 IADD3 R12, P3, R12, UR4, RZ ;  /* 0x000000040c0c2c10 */ /* 0x000fe2000ff7e0ff */
[----:B------:R-:W-:-:S02]  /*f220*/  ULDC UR4, c[0x0][0xb88] ;  /* 0x0002e20000047ab9 */ /* 0x000fc40000000800 */
[----:B--2---:R-:W-:Y:S01]  /*f230*/  IMAD.U32 R5, RZ, RZ, UR4 ;  /* 0x00000004ff057e24 */ /* 0x004fe2000f8e00ff */
[----:B------:R-:W-:Y:S01]  /*f240*/  @P2 IADD3.X R13, R7, UR5, RZ, P3, !PT ;  /* 0x00000005070d2c10 */ /* 0x000fe20009ffe4ff */
[----:B------:R2:W5:Y:S04]  /*f250*/  @P0 LDG.E R80, desc[UR60][R14.64] ;  /* 0x0000003c0e500981 */ /* 0x000568000c1e1900 */
[----:B------:R2:W5:Y:S01]  /*f260*/  @P2 LDG.E R5, desc[UR60][R12.64] ;  /* 0x0000003c0c052981 */ /* 0x000562000c1e1900 */
[----:B0-----:R-:W-:-:S13]  /*f270*/  ISETP.NE.AND P1, PT, R32, 0x1, PT ;  /* 0x000000012000780c */ /* 0x001fda0003f25270 */
[----:B------:R-:W0:Y:S08]  /*f280*/  @P1 LDC R3, c[0x0][0xcec] ;  /* 0x00033b00ff031b82 */ /* 0x000e300000000800 */
[----:B------:R-:W4:Y:S01]  /*f290*/  @P1 LDC R24, c[0x0][0xcf0] ;  /* 0x00033c00ff181b82 */ /* 0x000f220000000800 */
[----:B---3--:R-:W-:Y:S01]  /*f2a0*/  IMAD R8, R90, 0x80, R55 ;  /* 0x000000805a087824 */ /* 0x008fe200078e0237 */
[----:B--2---:R-:W-:Y:S06]  /*f2b0*/  @P2 BRA `(.L_x_10541) ;  /* 0x0000000000102947 */ /* 0x004fec0003800000 */
[----:B------:R-:W-:Y:S05]  /*f2c0*/  @!P0 BRA `(.L_x_10541) ;  /* 0x00000000000c8947 */ /* 0x000fea0003800000 */
[----:B------:R-:W2:Y:S04]  /*f2d0*/  LDG.E R6, desc[UR60][R14.64] ;  /* 0x0000003c0e067981 */ /* 0x000ea8000c1e1900 */
[----:B-----5:R-:W2:Y:S02]  /*f2e0*/  LDG.E R5, desc[UR60][R14.64+0x4] ;  /* 0x0000043c0e057981 */ /* 0x020ea4000c1e1900 */
[----:B--2---:R-:W-:-:S07]  /*f2f0*/  IMAD.IADD R5, R5, 0x1, -R6 ;  /* 0x0000000105057824 */ /* 0x004fce00078e0a06 */
.L_x_10541:
[----:B------:R-:W2:Y:S01]  /*f300*/  LDL.LU R89, [R1+0x64] ;  /* 0x0000640001597983 */ /* 0x000ea20000300800 */
[----:B------:R-:W3:Y:S01]  /*f310*/  S2R R6, SR_TID.X ;  /* 0x0000000000067919 */ /* 0x000ee20000002100 */
[----:B0-----:R-:W-:Y:S01]  /*f320*/  @P1 IMAD.HI.U32 R3, R8, R3, RZ ;  /* 0x0000000308031227 */ /* 0x001fe200078e00ff */
[----:B------:R-:W-:Y:S01]  /*f330*/  ULDC.64 UR4, c[0x0][0xc90] ;  /* 0x0003240000047ab9 */ /* 0x000fe20000000a00 */
[----:B-----5:R-:W-:Y:S01]  /*f340*/  SHF.R.S32.HI R81, RZ, 0x1f, R80 ;  /* 0x0000001fff517819 */ /* 0x020fe20000011450 */
[----:B------:R-:W2:Y:S01]  /*f350*/  LDL R26, [R1+0x78] ;  /* 0x00007800011a7983 */ /* 0x000ea20000100800 */
[----:B------:R-:W-:Y:S01]  /*f360*/  IMAD.MOV.U32 R11, RZ, RZ, R8 ;  /* 0x000000ffff0b7224 */ /* 0x000fe200078e0008 */
[----:B----4-:R-:W-:Y:S01]  /*f370*/  @P1 SHF.R.U32.HI R11, RZ, R24, R3 ;  /* 0x00000018ff0b1219 */ /* 0x010fe20000011603 */
[----:B------:R-:W0:Y:S01]  /*f380*/  @P1 LDC R85, c[0x0][0xcec] ;  /* 0x00033b00ff551b82 */ /* 0x000e220000000800 */
[----:B------:R-:W-:Y:S02]  /*f390*/  SEL R82, R82, RZ, !P0 ;  /* 0x000000ff52527207 */ /* 0x000fe40004000000 */
[----:B------:R-:W-:Y:S01]  /*f3a0*/  SEL R83, R51, RZ, !P0 ;  /* 0x000000ff33537207 */ /* 0x000fe20004000000 */
[----:B------:R-:W-:-:S04]  /*f3b0*/  IMAD.MOV R13, RZ, RZ, -R11 ;  /* 0x000000ffff0d7224 */ /* 0x000fc800078e0a0b */
[----:B------:R-:W4:Y:S01]  /*f3c0*/  @P1 LDC R87, c[0x0][0xcf0] ;  /* 0x00033c00ff571b82 */ /* 0x000f220000000800 */
[----:B---3--:R-:W-:-:S05]  /*f3d0*/  VIADD R30, R6, 0xffffff80 ;  /* 0xffffff80061e7836 */ /* 0x008fca0000000000 */
[----:B------:R-:W-:-:S04]  /*f3e0*/  SHF.R.S32.HI R86, RZ, 0x1f, R30 ;  /* 0x0000001fff567819 */ /* 0x000fc8000001141e */
[-C--:B------:R-:W-:Y:S02]  /*f3f0*/  LEA.HI R86, R86, R30.reuse, RZ, 0x3 ;  /* 0x0000001e56567211 */ /* 0x080fe400078f18ff */
[----:B------:R-:W-:Y:S02]  /*f400*/  SHF.R.S32.HI R88, RZ, 0x1f, R30 ;  /* 0x0000001fff587819 */ /* 0x000fe4000001141e */
[----:B------:R-:W-:Y:S02]  /*f410*/  LOP3.LUT R86, R86, 0xfffffff8, RZ, 0xc0, !PT ;  /* 0xfffffff856567812 */ /* 0x000fe400078ec0ff */
[----:B------:R-:W-:-:S03]  /*f420*/  LEA.HI R88, R88, R30, RZ, 0x3 ;  /* 0x0000001e58587211 */ /* 0x000fc600078f18ff */
[----:B------:R-:W-:Y:S01]  /*f430*/  IMAD.IADD R86, R30, 0x1, -R86 ;  /* 0x000000011e567824 */ /* 0x000fe200078e0a56 */
[----:B------:R-:W-:-:S03]  /*f440*/  SHF.R.S32.HI R88, RZ, 0x3, R88 ;  /* 0x00000003ff587819 */ /* 0x000fc60000011458 */
[----:B------:R-:W-:Y:S02]  /*f450*/  IMAD.SHL.U32 R3, R86, 0x8, RZ ;  /* 0x0000000856037824 */ /* 0x000fe400078e00ff */
[----:B------:R-:W-:Y:S02]  /*f460*/  IMAD R13, R32, R13, R8 ;  /* 0x0000000d200d7224 */ /* 0x000fe400078e0208 */
[----:B------:R-:W-:-:S03]  /*f470*/  IMAD R15, R88, 0x40, R3 ;  /* 0x00000040580f7824 */ /* 0x000fc600078e0203 */
[----:B------:R-:W-:Y:S02]  /*f480*/  SHF.R.S32.HI R12, RZ, 0x1f, R13 ;  /* 0x0000001fff0c7819 */ /* 0x000fe4000001140d */
[----:B------:R-:W-:-:S04]  /*f490*/  SHF.R.S32.HI R27, RZ, 0x1f, R30 ;  /* 0x0000001fff1b7819 */ /* 0x000fc8000001141e */
[----:B------:R-:W-:-:S04]  /*f4a0*/  LEA.HI R27, R27, R30, RZ, 0x7 ;  /* 0x0000001e1b1b7211 */ /* 0x000fc800078f38ff */
[----:B------:R-:W-:-:S05]  /*f4b0*/  LOP3.LUT R27, R27, 0xffffff80, RZ, 0xc0, !PT ;  /* 0xffffff801b1b7812 */ /* 0x000fca00078ec0ff */
[----:B------:R-:W-:Y:S02]  /*f4c0*/  IMAD.IADD R27, R30, 0x1, -R27 ;  /* 0x000000011e1b7824 */ /* 0x000fe400078e0a1b */
[C---:B------:R-:W-:Y:S02]  /*f4d0*/  VIADD R95, R3.reuse, 0x40 ;  /* 0x00000040035f7836 */ /* 0x040fe40000000000 */
[C---:B------:R-:W-:Y:S02]  /*f4e0*/  VIADD R91, R3.reuse, 0x80 ;  /* 0x00000080035b7836 */ /* 0x040fe40000000000 */
[----:B------:R-:W-:Y:S01]  /*f4f0*/  VIADD R93, R3, 0xc0 ;  /* 0x000000c0035d7836 */ /* 0x000fe20000000000 */
[----:B------:R-:W-:Y:S02]  /*f500*/  BSSY B1, `(.L_x_10542) ;  /* 0x00000cc000017945 */ /* 0x000fe40003800000 */
[----:B------:R-:W-:Y:S02]  /*f510*/  SHF.R.S32.HI R92, RZ, 0x1f, R91 ;  /* 0x0000001fff5c7819 */ /* 0x000fe4000001145b */
[----:B------:R-:W-:-:S02]  /*f520*/  SHF.R.S32.HI R94, RZ, 0x1f, R93 ;  /* 0x0000001fff5e7819 */ /* 0x000fc4000001145d */
[----:B--2---:R-:W-:-:S05]  /*f530*/  SHF.R.S32.HI R84, RZ, 0x1f, R89 ;  /* 0x0000001fff547819 */ /* 0x004fca0000011459 */
[----:B------:R-:W-:-:S04]  /*f540*/  IMAD R6, R84, UR4, RZ ;  /* 0x0000000454067c24 */ /* 0x000fc8000f8e02ff */
[C---:B------:R-:W-:Y:S02]  /*f550*/  IMAD R9, R89.reuse, UR5, R6 ;  /* 0x0000000559097c24 */ /* 0x040fe4000f8e0206 */
[----:B------:R-:W-:Y:S01]  /*f560*/  IMAD.WIDE.U32 R6, R89, UR4, R80 ;  /* 0x0000000459067c25 */ /* 0x000fe2000f8e0050 */
[----:B------:R-:W-:-:S03]  /*f570*/  ULDC.64 UR4, c[0x0][0xc98] ;  /* 0x0003260000047ab9 */ /* 0x000fc60000000a00 */
[----:B------:R-:W-:Y:S02]  /*f580*/  IMAD.IADD R7, R7, 0x1, R9 ;  /* 0x0000000107077824 */ /* 0x000fe400078e0209 */
[----:B------:R-:W-:Y:S02]  /*f590*/  IMAD R10, R82, UR4, RZ ;  /* 0x00000004520a7c24 */ /* 0x000fe4000f8e02ff */
[----:B------:R-:W-:-:S04]  /*f5a0*/  IMAD.WIDE.U32 R8, R83, UR4, R6 ;  /* 0x0000000453087c25 */ /* 0x000fc8000f8e0006 */
[----:B------:R-:W-:Y:S01]  /*f5b0*/  IMAD.WIDE R6, R15, 0x2, R20 ;  /* 0x000000020f067825 */ /* 0x000fe200078e0214 */
[----:B------:R-:W-:-:S03]  /*f5c0*/  SHF.R.S32.HI R15, RZ, 0x1f, R11 ;  /* 0x0000001fff0f7819 */ /* 0x000fc6000001140b */
[----:B------:R-:W-:Y:S01]  /*f5d0*/  IMAD R14, R83, UR5, R10 ;  /* 0x00000005530e7c24 */ /* 0x000fe2000f8e020a */
[----:B------:R-:W-:Y:S01]  /*f5e0*/  IADD3 R10, P0, R11, R8, RZ ;  /* 0x000000080b0a7210 */ /* 0x000fe20007f1e0ff */
[----:B------:R-:W-:Y:S02]  /*f5f0*/  ULDC.64 UR4, c[0x0][0xc88] ;  /* 0x0003220000047ab9 */ /* 0x000fe40000000a00 */
[----:B------:R-:W-:Y:S01]  /*f600*/  IMAD R12, R12, UR4, RZ ;  /* 0x000000040c0c7c24 */ /* 0x000fe2000f8e02ff */
[----:B------:R-:W-:-:S03]  /*f610*/  IADD3.X R11, R15, R9, R14, P0, !PT ;  /* 0x000000090f0b7210 */ /* 0x000fc600007fe40e */
[C---:B------:R-:W-:Y:S02]  /*f620*/  IMAD R9, R13.reuse, UR5, R12 ;  /* 0x000000050d097c24 */ /* 0x040fe4000f8e020c */
[----:B------:R-:W-:Y:S01]  /*f630*/  IMAD.WIDE.U32 R10, R13, UR4, R10 ;  /* 0x000000040d0a7c25 */ /* 0x000fe2000f8e000a */
[----:B------:R-:W-:-:S03]  /*f640*/  ULDC.64 UR4, c[0x0][0xc50] ;  /* 0x0003140000047ab9 */ /* 0x000fc60000000a00 */
[----:B------:R-:W-:Y:S01]  /*f650*/  IMAD.IADD R9, R11, 0x1, R9 ;  /* 0x000000010b097824 */ /* 0x000fe200078e0209 */
[----:B------:R-:W-:Y:S02]  /*f660*/  LEA R14, P0, R10, UR4, 0x2 ;  /* 0x000000040a0e7c11 */ /* 0x000fe4000f8010ff */
[----:B------:R-:W-:Y:S02]  /*f670*/  IADD3 R21, P2, R6, 0x1000, RZ ;  /* 0x0000100006157810 */ /* 0x000fe40007f5e0ff */
[----:B------:R-:W-:Y:S02]  /*f680*/  LEA.HI.X R15, R10, UR5, R9, 0x2, P0 ;  /* 0x000000050a0f7c11 */ /* 0x000fe400080f1409 */
[C---:B------:R-:W-:Y:S01]  /*f690*/  IADD3 R13, P3, R6.reuse, 0x2000, RZ ;  /* 0x00002000060d7810 */ /* 0x040fe20007f7e0ff */
[----:B------:R-:W-:Y:S01]  /*f6a0*/  SHFL.IDX PT, R54, R14, RZ, 0x1c1f ;  /* 0x001c1fff0e367589 */ /* 0x000fe200000e0000 */
[C---:B------:R-:W-:Y:S01]  /*f6b0*/  IADD3 R29, P0, R6.reuse, 0x4000, RZ ;  /* 0x00004000061d7810 */ /* 0x040fe20007f1e0ff */
[----:B------:R-:W-:Y:S01]  /*f6c0*/  IMAD.X R9, RZ, RZ, R7, P2 ;  /* 0x000000ffff097224 */ /* 0x000fe200010e0607 */
[----:B------:R-:W-:Y:S01]  /*f6d0*/  IADD3 R41, P2, R6, 0x6000, RZ ;  /* 0x0000600006297810 */ /* 0x000fe20007f5e0ff */
[----:B------:R-:W-:Y:S01]  /*f6e0*/  IMAD R11, R90, 0x80, R26 ;  /* 0x000000805a0b7824 */ /* 0x000fe200078e021a */
[----:B------:R-:W-:Y:S01]  /*f6f0*/  LOP3.LUT R28, R29, 0x380, RZ, 0xc0, !PT ;  /* 0x000003801d1c7812 */ /* 0x000fe200078ec0ff */
[----:B------:R-:W-:Y:S01]  /*f700*/  IMAD R20, R5, R32, RZ ;  /* 0x0000002005147224 */ /* 0x000fe200078e02ff */
[----:B------:R-:W-:Y:S01]  /*f710*/  LOP3.LUT R40, R41, 0x380, RZ, 0xc0, !PT ;  /* 0x0000038029287812 */ /* 0x000fe200078ec0ff */
[----:B------:R-:W-:Y:S01]  /*f720*/  ULDC.64 UR4, c[0x0][0xba0] ;  /* 0x0002e80000047ab9 */ /* 0x000fe20000000a00 */
[----:B------:R-:W-:-:S02]  /*f730*/  SHF.R.U64 R28, R28, 0x3, RZ ;  /* 0x000000031c1c7819 */ /* 0x000fc400000012ff */
[----:B------:R-:W-:Y:S02]  /*f740*/  SHF.R.U64 R40, R40, 0x3, RZ ;  /* 0x0000000328287819 */ /* 0x000fe400000012ff */
[----:B------:R-:W-:Y:S01]  /*f750*/  LOP3.LUT R28, R28, R29, RZ, 0x3c, !PT ;  /* 0x0000001d1c1c7212 */ /* 0x000fe200078e3cff */
[--C-:B------:R-:W-:Y:S01]  /*f760*/  IMAD.X R29, RZ, RZ, R7.reuse, P0 ;  /* 0x000000ffff1d7224 */ /* 0x100fe200000e0607 */
[----:B------:R-:W-:Y:S02]  /*f770*/  IADD3 R53, P0, R6, 0x9000, RZ ;  /* 0x0000900006357810 */ /* 0x000fe40007f1e0ff */
[----:B------:R-:W-:Y:S01]  /*f780*/  LOP3.LUT R40, R40, R41, RZ, 0x3c, !PT ;  /* 0x0000002928287212 */ /* 0x000fe200078e3cff */
[----:B------:R-:W-:Y:S01]  /*f790*/  IMAD.X R41, RZ, RZ, R7, P2 ;  /* 0x000000ffff297224 */ /* 0x000fe200010e0607 */
[----:B------:R-:W-:Y:S02]  /*f7a0*/  LOP3.LUT R52, R53, 0x380, RZ, 0xc0, !PT ;  /* 0x0000038035347812 */ /* 0x000fe400078ec0ff */
[----:B------:R-:W-:Y:S01]  /*f7b0*/  IADD3 R61, P2, R6, 0xb000, RZ ;  /* 0x0000b000063d7810 */ /* 0x000fe20007f5e0ff */
[----:B------:R-:W2:Y:S01]  /*f7c0*/  SHFL.IDX PT, R55, R15, RZ, 0x1c1f ;  /* 0x001c1fff0f377589 */ /* 0x000ea200000e0000 */
[----:B------:R-:W-:-:S02]  /*f7d0*/  LOP3.LUT R12, R13, 0x380, RZ, 0xc0, !PT ;  /* 0x000003800d0c7812 */ /* 0x000fc400078ec0ff */
[----:B------:R-:W-:Y:S02]  /*f7e0*/  SHF.R.U64 R52, R52, 0x3, RZ ;  /* 0x0000000334347819 */ /* 0x000fe400000012ff */
[----:B------:R-:W-:Y:S02]  /*f7f0*/  LOP3.LUT R60, R61, 0x380, RZ, 0xc0, !PT ;  /* 0x000003803d3c7812 */ /* 0x000fe400078ec0ff */
[----:B------:R-:W-:Y:S02]  /*f800*/  SHF.R.U64 R12, R12, 0x3, RZ ;  /* 0x000000030c0c7819 */ /* 0x000fe400000012ff */
[----:B------:R-:W-:Y:S01]  /*f810*/  LOP3.LUT R52, R52, R53, RZ, 0x3c, !PT ;  /* 0x0000003534347212 */ /* 0x000fe200078e3cff */
[----:B------:R-:W-:Y:S01]  /*f820*/  IMAD.X R53, RZ, RZ, R7, P0 ;  /* 0x000000ffff357224 */ /* 0x000fe200000e0607 */
[----:B------:R-:W-:Y:S02]  /*f830*/  SHF.R.U64 R60, R60, 0x3, RZ ;  /* 0x000000033c3c7819 */ /* 0x000fe400000012ff */
[----:B------:R-:W-:-:S02]  /*f840*/  LOP3.LUT P0, RZ, R27, 0x3, RZ, 0xc0, !PT ;  /* 0x000000031bff7812 */ /* 0x000fc4000780c0ff */
[----:B------:R-:W-:Y:S01]  /*f850*/  LOP3.LUT R12, R12, R13, RZ, 0x3c, !PT ;  /* 0x0000000d0c0c7212 */ /* 0x000fe200078e3cff */
[--C-:B------:R-:W-:Y:S01]  /*f860*/  IMAD.X R13, RZ, RZ, R7.reuse, P3 ;  /* 0x000000ffff0d7224 */ /* 0x100fe200018e0607 */
[----:B------:R-:W-:Y:S01]  /*f870*/  LOP3.LUT R60, R60, R61, RZ, 0x3c, !PT ;  /* 0x0000003d3c3c7212 */ /* 0x000fe200078e3cff */
[----:B------:R-:W-:Y:S01]  /*f880*/  IMAD.X R61, RZ, RZ, R7, P2 ;  /* 0x000000ffff3d7224 */ /* 0x000fe200010e0607 */
[----:B------:R-:W-:Y:S02]  /*f890*/  LOP3.LUT R8, R21, 0x380, RZ, 0xc0, !PT ;  /* 0x0000038015087812 */ /* 0x000fe400078ec0ff */
[C---:B------:R-:W-:Y:S02]  /*f8a0*/  IADD3 R25, P5, R6.reuse, 0x3000, RZ ;  /* 0x0000300006197810 */ /* 0x040fe40007fbe0ff */
[C---:B------:R-:W-:Y:S02]  /*f8b0*/  IADD3 R37, P4, R6.reuse, 0x5000, RZ ;  /* 0x0000500006257810 */ /* 0x040fe40007f9e0ff */
[----:B------:R-:W-:-:S02]  /*f8c0*/  IADD3 R45, P3, R6, 0x7000, RZ ;  /* 0x00007000062d7810 */ /* 0x000fc40007f7e0ff */
[----:B------:R-:W-:Y:S02]  /*f8d0*/  ISETP.GE.OR P2, PT, R11, R20, P0 ;  /* 0x000000140b00720c */ /* 0x000fe40000746670 */
[----:B------:R-:W-:Y:S02]  /*f8e0*/  SHF.R.U64 R8, R8, 0x3, RZ ;  /* 0x0000000308087819 */ /* 0x000fe400000012ff */
[----:B------:R-:W-:Y:S02]  /*f8f0*/  LOP3.LUT R24, R25, 0x380, RZ, 0xc0, !PT ;  /* 0x0000038019187812 */ /* 0x000fe400078ec0ff */
[----:B------:R-:W-:Y:S02]  /*f900*/  LOP3.LUT R36, R37, 0x380, RZ, 0xc0, !PT ;  /* 0x0000038025247812 */ /* 0x000fe400078ec0ff */
[----:B------:R-:W-:Y:S02]  /*f910*/  LOP3.LUT R44, R45, 0x380, RZ, 0xc0, !PT ;  /* 0x000003802d2c7812 */ /* 0x000fe400078ec0ff */
[----:B------:R-:W-:Y:S01]  /*f920*/  LOP3.LUT R8, R8, R21, RZ, 0x3c, !PT ;  /* 0x0000001508087212 */ /* 0x000fe200078e3cff */
[----:B------:R-:W-:Y:S01]  /*f930*/  IMAD R21, R81, UR4, RZ ;  /* 0x0000000451157c24 */ /* 0x000fe2000f8e02ff */
[----:B------:R-:W-:-:S02]  /*f940*/  SHF.R.U64 R24, R24, 0x3, RZ ;  /* 0x0000000318187819 */ /* 0x000fc400000012ff */
[----:B------:R-:W-:Y:S02]  /*f950*/  SHF.R.U64 R36, R36, 0x3, RZ ;  /* 0x0000000324247819 */ /* 0x000fe400000012ff */
[----:B------:R-:W-:Y:S01]  /*f960*/  SHF.R.U64 R44, R44, 0x3, RZ ;  /* 0x000000032c2c7819 */ /* 0x000fe200000012ff */
[----:B------:R-:W-:Y:S01]  /*f970*/  IMAD R21, R80, UR5, R21 ;  /* 0x0000000550157c24 */ /* 0x000fe2000f8e0215 */
[----:B------:R-:W-:Y:S01]  /*f980*/  LOP3.LUT R24, R24, R25, RZ, 0x3c, !PT ;  /* 0x0000001918187212 */ /* 0x000fe200078e3cff */
[--C-:B------:R-:W-:Y:S01]  /*f990*/  IMAD.X R25, RZ, RZ, R7.reuse, P5 ;  /* 0x000000ffff197224 */ /* 0x100fe200028e0607 */
[----:B------:R-:W-:Y:S01]  /*f9a0*/  LOP3.LUT R36, R36, R37, RZ, 0x3c, !PT ;  /* 0x0000002524247212 */ /* 0x000fe200078e3cff */
[--C-:B------:R-:W-:Y:S01]  /*f9b0*/  IMAD.X R37, RZ, RZ, R7.reuse, P4 ;  /* 0x000000ffff257224 */ /* 0x100fe200020e0607 */
[----:B------:R-:W-:Y:S01]  /*f9c0*/  LOP3.LUT R44, R44, R45, RZ, 0x3c, !PT ;  /* 0x0000002d2c2c7212 */ /* 0x000fe200078e3cff */
[----:B------:R-:W-:Y:S01]  /*f9d0*/  IMAD.X R45, RZ, RZ, R7, P3 ;  /* 0x000000ffff2d7224 */ /* 0x000fe200018e0607 */
[C---:B------:R-:W-:Y:S01]  /*f9e0*/  IADD3 R49, P5, R6.reuse, 0x8000, RZ ;  /* 0x0000800006317810 */ /* 0x040fe20007fbe0ff */
[----:B--2---:R2:W-:Y:S01]  /*f9f0*/  @!P2 ST.E desc[UR60][R54.64], R0 ;  /* 0x000000003600a985 */ /* 0x0045e2000c10193c */
[----:B------:R-:W-:Y:S01]  /*fa00*/  IADD3 R57, P4, R6, 0xa000, RZ ;  /* 0x0000a00006397810 */ /* 0x000fe20007f9e0ff */
[----:B------:R-:W-:Y:S01]  /*fa10*/  IMAD.WIDE.U32 R80, R80, UR4, RZ ;  /* 0x0000000450507c25 */ /* 0x000fe2000f8e00ff */
[----:B------:R-:W-:Y:S01]  /*fa20*/  IADD3 R65, P3, R6, 0xc000, RZ ;  /* 0x0000c00006417810 */ /* 0x000fe20007f7e0ff */
[----:B------:R-:W-:Y:S01]  /*fa30*/  ULDC.64 UR4, c[0x0][0xbe8] ;  /* 0x0002fa0000047ab9 */ /* 0x000fe20000000a00 */
[----:B------:R-:W-:Y:S01]  /*fa40*/  LOP3.LUT R48, R49, 0x380, RZ, 0xc0, !PT ;  /* 0x0000038031307812 */ /* 0x000fe200078ec0ff */
[----:B------:R-:W-:Y:S01]  /*fa50*/  IMAD.IADD R81, R81, 0x1, R21 ;  /* 0x0000000151517824 */ /* 0x000fe200078e0215 */
[----:B------:R-:W-:Y:S01]  /*fa60*/  LOP3.LUT R56, R57, 0x380, RZ, 0xc0, !PT ;  /* 0x0000038039387812 */ /* 0x000fe200078ec0ff */
[----:B------:R-:W-:-:S02]  /*fa70*/  IMAD R84, R84, UR4, RZ ;  /* 0x0000000454547c24 */ /* 0x000fc4000f8e02ff */
[----:B--2---:R-:W-:Y:S01]  /*fa80*/  IMAD R0, R86, 0x20, R88 ;  /* 0x0000002056007824 */ /* 0x004fe200078e0258 */
[----:B------:R-:W-:-:S03]  /*fa90*/  LOP3.LUT R64, R65, 0x380, RZ, 0xc0, !PT ;  /* 0x0000038041407812 */ /* 0x000fc600078ec0ff */
[----:B------:R-:W-:Y:S01]  /*faa0*/  IMAD R86, R90, 0x80, R0 ;  /* 0x000000805a567824 */ /* 0x000fe200078e0200 */
[----:B------:R-:W-:Y:S01]  /*fab0*/  SHF.R.U64 R48, R48, 0x3, RZ ;  /* 0x0000000330307819 */ /* 0x000fe200000012ff */
[----:B------:R-:W-:Y:S01]  /*fac0*/  SHFL.IDX PT, R58, R14, 0x1, 0x1c1f ;  /* 0x003c1f000e3a7f89 */ /* 0x000fe200000e0000 */
[----:B------:R-:W-:Y:S01]  /*fad0*/  SHF.R.U64 R56, R56, 0x3, RZ ;  /* 0x0000000338387819 */ /* 0x000fe200000012ff */
[C---:B------:R-:W-:Y:S01]  /*fae0*/  IMAD R21, R89.reuse, UR5, R84 ;  /* 0x0000000559157c24 */ /* 0x040fe2000f8e0254 */
[----:B------:R-:W-:Y:S01]  /*faf0*/  SHF.R.U64 R64, R64, 0x3, RZ ;  /* 0x0000000340407819 */ /* 0x000fe200000012ff */
[----:B------:R-:W2:Y:S01]  /*fb00*/  SHFL.IDX PT, R59, R15, 0x1, 0x1c1f ;  /* 0x003c1f000f3b7f89 */ /* 0x000ea200000e0000 */
[----:B------:R-:W-:Y:S01]  /*fb10*/  IMAD.WIDE.U32 R80, R89, UR4, R80 ;  /* 0x0000000459507c25 */ /* 0x000fe2000f8e0050 */
[----:B------:R-:W-:Y:S01]  /*fb20*/  LOP3.LUT R48, R48, R49, RZ, 0x3c, !PT ;  /* 0x0000003130307212 */ /* 0x000fe200078e3cff */
[----:B------:R-:W-:Y:S02]  /*fb30*/  ULDC.64 UR4, c[0x0][0xbf0] ;  /* 0x0002fc0000047ab9 */ /* 0x000fe40000000a00 */
[----:B0-----:R-:W-:Y:S01]  /*fb40*/  @P1 IMAD.HI.U32 R0, R86, R85, RZ ;  /* 0x0000005556001227 */ /* 0x001fe200078e00ff */
[----:B------:R-:W-:-:S02]  /*fb50*/  LOP3.LUT R56, R56, R57, RZ, 0x3c, !PT ;  /* 0x0000003938387212 */ /* 0x000fc400078e3cff */
[----:B------:R-:W-:Y:S01]  /*fb60*/  LOP3.LUT R64, R64, R65, RZ, 0x3c, !PT ;  /* 0x0000004140407212 */ /* 0x000fe200078e3cff */
[----:B------:R-:W-:Y:S02]  /*fb70*/  IMAD.IADD R81, R81, 0x1, R21 ;  /* 0x0000000151517824 */ /* 0x000fe400078e0215 */
[--C-:B------:R-:W-:Y:S01]  /*fb80*/  IMAD.X R49, RZ, RZ, R7.reuse, P5 ;  /* 0x000000ffff317224 */ /* 0x100fe200028e0607 */
[C---:B------:R-:W-:Y:S01]  /*fb90*/  IADD3 R69, P5, R6.reuse, 0xd000, RZ ;  /* 0x0000d00006457810 */ /* 0x040fe20007fbe0ff */
[--C-:B------:R-:W-:Y:S01]  /*fba0*/  IMAD.X R57, RZ, RZ, R7.reuse, P4 ;  /* 0x000000ffff397224 */ /* 0x100fe200020e0607 */
[C---:B------:R-:W-:Y:S01]  /*fbb0*/  IADD3 R73, P4, R6.reuse, 0xe000, RZ ;  /* 0x0000e00006497810 */ /* 0x040fe20007f9e0ff */
[----:B------:R-:W-:Y:S02]  /*fbc0*/  VIADD R5, R11, 0x8 ;  /* 0x000000080b057836 */ /* 0x000fe40000000000 */
[----:B------:R-:W-:Y:S01]  /*fbd0*/  IMAD.MOV.U32 R21, RZ, RZ, R86 ;  /* 0x000000ffff157224 */ /* 0x000fe200078e0056 */
[----:B----4-:R-:W-:Y:S01]  /*fbe0*/  @P1 SHF.R.U32.HI R21, RZ, R87, R0 ;  /* 0x00000057ff151219 */ /* 0x010fe20000011600 */
[----:B------:R-:W-:Y:S01]  /*fbf0*/  IMAD.X R65, RZ, RZ, R7, P3 ;  /* 0x000000ffff417224 */ /* 0x000fe200018e0607 */
[----:B------:R-:W-:Y:S01]  /*fc00*/  IADD3 R10, P3, R6, 0xf000, RZ ;  /* 0x0000f000060a7810 */ /* 0x000fe20007f7e0ff */
[----:B------:R-:W-:Y:S01]  /*fc10*/  IMAD R82, R82, UR4, RZ ;  /* 0x0000000452527c24 */ /* 0x000fe2000f8e02ff */
[----:B------:R-:W-:Y:S01]  /*fc20*/  LOP3.LUT R68, R69, 0x380, RZ, 0xc0, !PT ;  /* 0x0000038045447812 */ /* 0x000fe200078ec0ff */
[----:B------:R-:W-:Y:S01]  /*fc30*/  IMAD.WIDE.U32 R80, R83, UR4, R80 ;  /* 0x0000000453507c25 */ /* 0x000fe2000f8e0050 */
[----:B------:R-:W-:-:S02]  /*fc40*/  LOP3.LUT R72, R73, 0x380, RZ, 0xc0, !PT ;  /* 0x0000038049487812 */ /* 0x000fc400078ec0ff */
[----:B------:R-:W-:Y:S01]  /*fc50*/  ISETP.GE.OR P0, PT, R5, R20, P0 ;  /* 0x000000140500720c */ /* 0x000fe20000706670 */
[----:B------:R-:W-:Y:S01]  /*fc60*/  IMAD R85, R83, UR5, R82 ;  /* 0x0000000553557c24 */ /* 0x000fe2000f8e0252 */
[--C-:B------:R-:W-:Y:S01]  /*fc70*/  SHF.R.S32.HI R0, RZ, 0x1f, R21.reuse ;  /* 0x0000001fff007819 */ /* 0x100fe20000011415 */
[----:B------:R-:W-:Y:S01]  /*fc80*/  IMAD.MOV R83, RZ, RZ, -R21 ;  /* 0x000000ffff537224 */ /* 0x000fe200078e0a15 */
[----:B------:R-:W-:Y:S01]  /*fc90*/  LOP3.LUT R11, R6, 0x380, RZ, 0xc0, !PT ;  /* 0x00000380060b7812 */ /* 0x000fe200078ec0ff */
[----:B------:R-:W-:Y:S01]  /*fca0*/  ULDC.64 UR4, c[0x0][0xbe0] ;  /* 0x0002f80000047ab9 */ /* 0x000fe20000000a00 */
[----:B------:R-:W-:Y:S01]  /*fcb0*/  LOP3.LUT R5, R10, 0x380, RZ, 0xc0, !PT ;  /* 0x000003800a057812 */ /* 0x000fe200078ec0ff */
[----:B------:R-:W-:Y:S01]  /*fcc0*/  IMAD R0, R0, UR4, RZ ;  /* 0x0000000400007c24 */ /* 0x000fe2000f8e02ff */
[----:B------:R-:W-:Y:S01]  /*fcd0*/  SHF.R.U64 R68, R68, 0x3, RZ ;  /* 0x0000000344447819 */ /* 0x000fe200000012ff */
[----:B------:R-:W-:Y:S01]  /*fce0*/  IMAD R83, R32, R83, R86 ;  /* 0x0000005320537224 */ /* 0x000fe200078e0256 */
[----:B------:R-:W-:-:S02]  /*fcf0*/  SHF.R.U64 R72, R72, 0x3, RZ ;  /* 0x0000000348487819 */ /* 0x000fc400000012ff */
[----:B------:R-:W-:Y:S02]  /*fd00*/  SHF.R.U64 R11, R11, 0x3, RZ ;  /* 0x000000030b0b7819 */ /* 0x000fe400000012ff */
[----:B------:R-:W-:Y:S01]  /*fd10*/  SHF.R.U64 R5, R5, 0x3, RZ ;  /* 0x0000000305057819 */ /* 0x000fe200000012ff */
[----:B------:R-:W-:Y:S01]  /*fd20*/  IMAD.IADD R81, R81, 0x1, R85 ;  /* 0x0000000151517824 */ /* 0x000fe200078e0255 */
[----:B------:R-:W-:Y:S01]  /*fd30*/  LOP3.LUT R68, R68, R69, RZ, 0x3c, !PT ;  /* 0x0000004544447212 */ /* 0x000fe200078e3cff */
[--C-:B------:R-:W-:Y:S01]  /*fd40*/  IMAD.X R69, RZ, RZ, R7.reuse, P5 ;  /* 0x000000ffff457224 */ /* 0x100fe200028e0607 */
[----:B------:R-:W-:Y:S01]  /*fd50*/  LOP3.LUT R72, R72, R73, RZ, 0x3c, !PT ;  /* 0x0000004948487212 */ /* 0x000fe200078e3cff */
[--C-:B------:R-:W-:Y:S01]  /*fd60*/  IMAD.X R73, RZ, RZ, R7.reuse, P4 ;  /* 0x000000ffff497224 */ /* 0x100fe200020e0607 */
[----:B------:R-:W-:Y:S01]  /*fd70*/  LOP3.LUT R6, R11, R6, RZ, 0x3c, !PT ;  /* 0x000000060b067212 */ /* 0x000fe200078e3cff */
[----:B------:R-:W-:Y:S01]  /*fd80*/  IMAD.X R77, RZ, RZ, R7, P3 ;  /* 0x000000ffff4d7224 */ /* 0x000fe200018e0607 */
[----:B------:R-:W-:Y:S01]  /*fd90*/  LOP3.LUT R76, R5, R10, RZ, 0x3c, !PT ;  /* 0x0000000a054c7212 */ /* 0x000fe200078e3cff */
[C---:B------:R-:W-:Y:S01]  /*fda0*/  IMAD R85, R21.reuse, UR5, R0 ;  /* 0x0000000515557c24 */ /* 0x040fe2000f8e0200 */
[----:B------:R-:W-:Y:S01]  /*fdb0*/  SHF.R.S32.HI R0, RZ, 0x1f, R83 ;  /* 0x0000001fff007819 */ /* 0x000fe20000011453 */
[----:B------:R-:W-:Y:S01]  /*fdc0*/  IMAD.WIDE.U32 R80, R21, UR4, R80 ;  /* 0x0000000415507c25 */ /* 0x000fe2000f8e0050 */
[----:B------:R-:W-:Y:S01]  /*fdd0*/  ULDC.64 UR4, c[0x0][0xbd8] ;  /* 0x0002f60000047ab9 */ /* 0x000fe20000000a00 */
[----:B--2---:R0:W-:Y:S02]  /*fde0*/  @!P0 ST.E desc[UR60][R58.64], R4 ;  /* 0x000000043a008985 */ /* 0x0041e4000c10193c */
[----:B------:R-:W-:-:S02]  /*fdf0*/  IMAD.IADD R81, R81, 0x1, R85 ;  /* 0x0000000151517824 */ /* 0x000fc400078e0255 */
[----:B------:R-:W5:Y:S01]  /*fe00*/  LD.E.128 R8, desc[UR60][R8.64] ;  /* 0x0000003c08087980 */ /* 0x000f62000c101d00 */
[----:B------:R-:W-:-:S03]  /*fe10*/  IMAD R0, R0, UR4, RZ ;  /* 0x0000000400007c24 */ /* 0x000fc6000f8e02ff */
[----:B------:R-:W5:Y:S01]  /*fe20*/  LD.E.128 R12, desc[UR60][R12.64] ;  /* 0x0000003c0c0c7980 */ /* 0x000f62000c101d00 */
[----:B------:R-:W-:-:S03]  /*fe30*/  IMAD R89, R90, 0x80, R88 ;  /* 0x000000805a597824 */ /* 0x000fc600078e0258 */
[----:B0-----:R-:W5:Y:S04]  /*fe40*/  LD.E.128 R4, desc[UR60][R6.64] ;  /* 0x0000003c06047980 */ /* 0x001f68000c101d00 */
[----:B------:R-:W5:Y:S04]  /*fe50*/  LD.E.128 R24, desc[UR60][R24.64] ;  /* 0x0000003c18187980 */ /* 0x000f68000c101d00 */
        /* <DEDUP_REMOVED lines=11> */
[----:B------:R-:W5:Y:S01]  /*ff10*/  LD.E.128 R76, desc[UR60][R76.64] ;  /* 0x0000003c4c4c7980 */ /* 0x000f62000c101d00 */
[C---:B------:R-:W-:Y:S01]  /*ff20*/  IMAD R85, R83.reuse, UR5, R0 ;  /* 0x0000000553557c24 */ /* 0x040fe2000f8e0200 */
[----:B------:R-:W-:Y:S01]  /*ff30*/  @!PT LDS RZ, [RZ] ;  /* 0x00000000fffff984 */ /* 0x000fe20000000800 */
[----:B------:R-:W-:Y:S01]  /*ff40*/  @!PT LDS RZ, [RZ] ;  /* 0x00000000fffff984 */ /* 0x000fe20000000800 */
[----:B------:R-:W-:Y:S01]  /*ff50*/  @!PT LDS RZ, [RZ] ;  /* 0x00000000fffff984 */ /* 0x000fe20000000800 */
[----:B------:R-:W-:Y:S01]  /*ff60*/  @!PT LDS RZ, [RZ] ;  /* 0x00000000fffff984 */ /* 0x000fe20000000800 */
[----:B------:R0:W-:Y:S06]  /*ff70*/  MEMBAR.ALL.CTA ;  /* 0x0000000000007992 */ /* 0x0001ec0000008000 */
[----:B0-----:R-:W0:Y:S01]  /*ff80*/  FENCE.VIEW.ASYNC.S ;  /* 0x00000000000073c6 */ /* 0x001e220000000000 */
[----:B------:R-:W-:Y:S01]  /*ff90*/  IMAD.WIDE.U32 R80, R83, UR4, R80 ;  /* 0x0000000453507c25 */ /* 0x000fe2000f8e0050 */
[----:B------:R-:W-:-:S03]  /*ffa0*/  ULDC.64 UR4, c[0x0][0xb80] ;  /* 0x0002e00000047ab9 */ /* 0x000fc60000000a00 */
[----:B------:R-:W-:Y:S01]  /*ffb0*/  VIADD R21, R89, 0x20 ;  /* 0x0000002059157836 */ /* 0x000fe20000000000 */
[----:B------:R-:W-:Y:S01]  /*ffc0*/  LEA R32, P2, R80, UR4, 0x1 ;  /* 0x0000000450207c11 */ /* 0x000fe2000f8408ff */
[----:B------:R-:W-:-:S03]  /*ffd0*/  IMAD.IADD R81, R81, 0x1, R85 ;  /* 0x0000000151517824 */ /* 0x000fc600078e0255 */
[-C--:B------:R-:W-:Y:S02]  /*ffe0*/  ISETP.GE.AND P1, PT, R21, R20.reuse, PT ;  /* 0x000000141500720c */ /* 0x080fe40003f26270 */
[----:B------:R-:W-:Y:S01]  /*fff0*/  LEA.HI.X R21, R80, UR5, R81, 0x1, P2 ;  /* 0x0000000550157c11 */ /* 0x000fe200090f0c51 */
[----:B------:R-:W-:Y:S01]  /*10000*/  VIADD R0, R19, 0x32420 ;  /* 0x0003242013007836 */ /* 0x000fe20000000000 */
[----:B------:R-:W-:-:S04]  /*10010*/  ISETP.GE.AND P2, PT, R89, R20, PT ;  /* 0x000000145900720c */ /* 0x000fc80003f46270 */
[----:B------:R-:W-:Y:S01]  /*10020*/  PRMT R0, RZ, 0x654, R0 ;  /* 0x00000654ff007816 */ /* 0x000fe20000000000 */
[----:B------:R-:W-:Y:S01]  /*10030*/  VIADD R83, R89, 0x40 ;  /* 0x0000004059537836 */ /* 0x000fe20000000000 */
[----:B0-----:R0:W2:Y:S02]  /*10040*/  SHFL.IDX PT, R86, R32, RZ, 0x181f ;  /* 0x00181fff20567589 */ /* 0x0010a400000e0000 */
[----:B------:R3:W-:Y:S02]  /*10050*/  SYNCS.ARRIVE.TRANS64.RED.A1T0 RZ, [R0+URZ], RZ ;  /* 0x000000ff00ff79a7 */ /* 0x0007e4000810043f */
[----:B------:R-:W-:Y:S02]  /*10060*/  ISETP.GE.AND P0, PT, R83, R20, PT ;  /* 0x000000145300720c */ /* 0x000fe40003f06270 */
[----:B------:R-:W-:Y:S02]  /*10070*/  SHF.R.S32.HI R88, RZ, 0x1f, R3 ;  /* 0x0000001fff587819 */ /* 0x000fe40000011403 */
[----:B------:R-:W-:Y:S01]  /*10080*/  SHF.R.S32.HI R90, RZ, 0x1f, R95 ;  /* 0x0000001fff5a7819 */ /* 0x000fe2000001145f */
[----:B---3--:R0:W3:Y:S01]  /*10090*/  SHFL.IDX PT, R0, R21, RZ, 0x181f ;  /* 0x00181fff15007589 */ /* 0x0080e200000e0000 */
[----:B------:R-:W-:Y:S07]  /*100a0*/  @P2 BRA `(.L_x_10543) ;  /* 0x0000000000442947 */ /* 0x000fee0003800000 */
[----:B------:R-:W-:Y:S02]  /*100b0*/  ULDC UR4, c[0x0][0xbc8] ;  /* 0x0002f20000047ab9 */ /* 0x000fe40000000800 */
[----:B------:R-:W-:Y:S02]  /*100c0*/  ISETP.GE.AND P2, PT, R3, UR4, PT ;  /* 0x0000000403007c0c */ /* 0x000fe4000bf46270 */
[----:B------:R-:W-:Y:S02]  /*100d0*/  ISETP.GE.AND P3, PT, R95, UR4, PT ;  /* 0x000000045f007c0c */ /* 0x000fe4000bf66270 */
[----:B------:R-:W-:-:S09]  /*100e0*/  ISETP.GE.AND P4, PT, R91, UR4, PT ;  /* 0x000000045b007c0c */ /* 0x000fd2000bf86270 */
[----:B--2---:R-:W-:-:S04]  /*100f0*/  @!P2 LEA R80, P5, R3, R86, 0x1 ;  /* 0x000000560350a211 */ /* 0x004fc800078a08ff */
[----:B---3--:R-:W-:Y:S02]  /*10100*/  @!P2 LEA.HI.X R81, R3, R0, R88, 0x1, P5 ;  /* 0x000000000351a211 */ /* 0x008fe400028f0c58 */
        /* <DEDUP_REMOVED lines=11> */
.L_x_10543:
[----:B------:R-:W-:Y:S05]  /*101c0*/  BSYNC B1 ;  /* 0x0000000000017941 */ /* 0x000fea0003800000 */
.L_x_10542:
[----:B---3--:R3:W0:Y:S01]  /*101d0*/  SHFL.IDX PT, R0, R21, 0x1, 0x181f ;  /* 0x00381f0015007f89 */ /* 0x00862200000e0000 */
[----:B------:R-:W-:Y:S03]  /*101e0*/  BSSY B1, `(.L_x_10544) ;  /* 0x0000014000017945 */ /* 0x000fe60003800000 */
[----:B----45:R3:W4:Y:S01]  /*101f0*/  SHFL.IDX PT, R30, R32, 0x1, 0x181f ;  /* 0x00381f00201e7f89 */ /* 0x03072200000e0000 */
[----:B------:R-:W-:Y:S05]  /*10200*/  @P1 BRA `(.L_x_10545) ;  /* 0x0000000000441947 */ /* 0x000fea0003800000 */
[----:B------:R-:W-:Y:S02]  /*10210*/  ULDC UR4, c[0x0][0xbc8] ;  /* 0x0002f20000047ab9 */ /* 0x000fe40000000800 */
[----:B------:R-:W-:Y:S02]  /*10220*/  ISETP.GE.AND P4, PT, R3, UR4, PT ;  /* 0x0000000403007c0c */ /* 0x000fe4000bf86270 */
[----:B------:R-:W-:Y:S02]  /*10230*/  ISETP.GE.AND P3, PT, R95, UR4, PT ;  /* 0x000000045f007c0c */ /* 0x000fe4000bf66270 */
[----:B------:R-:W-:Y:S02]  /*10240*/  ISETP.GE.AND P2, PT, R91, UR4, PT ;  /* 0x000000045b007c0c */ /* 0x000fe4000bf46270 */
[----:B------:R-:W-:-:S07]  /*10250*/  ISETP.GE.AND P1, PT, R93, UR4, PT ;  /* 0x000000045d007c0c */ /* 0x000fce000bf26270 */
[----:B----4-:R-:W-:-:S04]  /*10260*/  @!P4 LEA R4, P5, R3, R30, 0x1 ;  /* 0x0000001e0304c211 */ /* 0x010fc800078a08ff */
[----:B0-----:R-:W-:Y:S02]  /*10270*/  @!P4 LEA.HI.X R5, R3, R0, R88, 0x1, P5 ;  /* 0x000000000305c211 */ /* 0x001fe400028f0c58 */
        /* <DEDUP_REMOVED lines=10> */
.L_x_10545:
[----:B------:R-:W-:Y:S05]  /*10320*/  BSYNC B1 ;  /* 0x0000000000017941 */ /* 0x000fea0003800000 */
.L_x_10544:
        /* <DEDUP_REMOVED lines=21> */
.L_x_10547:
[----:B------:R-:W-:Y:S05]  /*10480*/  BSYNC B1 ;  /* 0x0000000000017941 */ /* 0x000fea0003800000 */
.L_x_10546:
[----:B0-----:R-:W-:Y:S01]  /*10490*/  VIADD R5, R89, 0x60 ;  /* 0x0000006059057836 */ /* 0x001fe20000000000 */
[----:B------:R0:W0:Y:S04]  /*104a0*/  SHFL.IDX PT, R0, R21, 0x3, 0x181f ;  /* 0x00781f0015007f89 */ /* 0x00002800000e0000 */
[----:B------:R-:W-:Y:S01]  /*104b0*/  ISETP.GE.AND P0, PT, R5, R20, PT ;  /* 0x000000140500720c */ /* 0x000fe20003f06270 */
[----:B---3--:R-:W3:-:S12]  /*104c0*/  SHFL.IDX PT, R32, R32, 0x3, 0x181f ;  /* 0x00781f0020207f89 */ /* 0x008ed800000e0000 */
[----:B------:R-:W-:Y:S05]  /*104d0*/  @P0 BRA `(.L_x_10548) ;  /* 0x0000000c00f40947 */ /* 0x000fea0003800000 */
[----:B------:R-:W-:Y:S02]  /*104e0*/  ULDC UR4, c[0x0][0xbc8] ;  /* 0x0002f20000047ab9 */ /* 0x000fe40000000800 */
[----:B------:R-:W-:Y:S02]  /*104f0*/  ISETP.GE.AND P3, PT, R3, UR4, PT ;  /* 0x0000000403007c0c */ /* 0x000fe4000bf66270 */
[----:B------:R-:W-:Y:S02]  /*10500*/  ISETP.GE.AND P4, PT, R95, UR4, PT ;  /* 0x000000045f007c0c */ /* 0x000fe4000bf86270 */
[----:B------:R-:W-:-:S09]  /*10510*/  ISETP.GE.AND P5, PT, R91, UR4, PT ;  /* 0x000000045b007c0c */ /* 0x000fd2000bfa6270 */
[-C--:B---3--:R-:W-:Y:S02]  /*10520*/  @!P3 LEA R4, P0, R3, R32.reuse, 0x1 ;  /* 0x000000200304b211 */ /* 0x088fe400078008ff */
[-C--:B------:R-:W-:Y:S02]  /*10530*/  @!P4 LEA R6, P1, R95, R32.reuse, 0x1 ;  /* 0x000000205f06c211 */ /* 0x080fe400078208ff */
[----:B------:R-:W-:Y:S02]  /*10540*/  @!P5 LEA R8, P2, R91, R32, 0x1 ;  /* 0x000000205b08d211 */ /* 0x000fe400078408ff */
[-C--:B0-----:R-:W-:Y:S02]  /*10550*/  @!P3 LEA.HI.X R5, R3, R0.reuse, R88, 0x1, P0 ;  /* 0x000000000305b211 */ /* 0x081fe400000f0c58 */
        /* <DEDUP_REMOVED lines=11> */
.L_x_10540:
[----:B------:R-:W2:Y:S01]  /*10610*/  LDL R11, [R1+0x5c] ;  /* 0x00005c00010b7983 */ /* 0x000ea20000100800 */
[----:B------:R-:W-:Y:S01]  /*10620*/  ULDC.64 UR4, c[0x0][0xd00] ;  /* 0x0003400000047ab9 */ /* 0x000fe20000000a00 */
[----:B------:R-:W-:Y:S01]  /*10630*/  IMAD.MOV.U32 R0, RZ, RZ, RZ ;  /* 0x000000ffff007224 */ /* 0x000fe200078e00ff */
[----:B------:R-:W-:Y:S01]  /*10640*/  ISETP.NE.U32.AND P0, PT, RZ, UR4, PT ;  /* 0x00000004ff007c0c */ /* 0x000fe2000bf05070 */
[----:B------:R-:W3:Y:S03]  /*10650*/  LDC R21, c[0x0][0xce8] ;  /* 0x00033a00ff157b82 */ /* 0x000ee60000000800 */
[----:B------:R-:W-:Y:S02]  /*10660*/  ISETP.NE.AND.EX P0, PT, RZ, UR5, PT, P0 ;  /* 0x00000005ff007c0c */ /* 0x000fe4000bf05300 */
[----:B--2---:R-:W-:Y:S02]  /*10670*/  SHF.L.U32 R6, R11, 0x2, RZ ;  /* 0x000000020b067819 */ /* 0x004fe400000006ff */
[----:B------:R-:W-:-:S02]  /*10680*/  SHF.R.S32.HI R12, RZ, 0x1f, R11 ;  /* 0x0000001fff0c7819 */ /* 0x000fc4000001140b */
[----:B------:R-:W-:Y:S02]  /*10690*/  IADD3 R4, P1, R6, UR4, RZ ;  /* 0x0000000406047c10 */ /* 0x000fe4000ff3e0ff */
[----:B------:R-:W-:-:S04]  /*106a0*/  SHF.L.U64.HI R3, R11, 0x2, R12 ;  /* 0x000000020b037819 */ /* 0x000fc8000001020c */
[----:B------:R-:W-:Y:S01]  /*106b0*/  IADD3.X R5, R3, UR5, RZ, P1, !PT ;  /* 0x0000000503057c10 */ /* 0x000fe20008ffe4ff */
[----:B------:R-:W-:Y:S02]  /*106c0*/  ULDC.64 UR4, c[0x0][0xd08] ;  /* 0x0003420000047ab9 */ /* 0x000fe40000000a00 */
[----:B------:R-:W-:Y:S02]  /*106d0*/  ISETP.NE.U32.AND P1, PT, RZ, UR4, PT ;  /* 0x00000004ff007c0c */ /* 0x000fe4000bf25070 */
[----:B------:R2:W5:Y:S02]  /*106e0*/  @P0 LDG.E R0, desc[UR60][R4.64] ;  /* 0x0000003c04000981 */ /* 0x000564000c1e1900 */
[----:B------:R-:W-:Y:S01]  /*106f0*/  ISETP.NE.AND.EX P1, PT, RZ, UR5, PT, P1 ;  /* 0x00000005ff007c0c */ /* 0x000fe2000bf25310 */
[----:B------:R-:W4:-:S12]  /*10700*/  S2R R9, SR_TID.X ;  /* 0x0000000000097919 */ /* 0x000f180000002100 */
[----:B------:R-:W-:Y:S01]  /*10710*/  @P1 IADD3 R6, P2, R6, UR4, RZ ;  /* 0x0000000406061c10 */ /* 0x000fe2000ff5e0ff */
[----:B------:R-:W-:Y:S02]  /*10720*/  ULDC UR4, c[0x0][0xb88] ;  /* 0x0002e20000047ab9 */ /* 0x000fe40000000800 */
[----:B------:R-:W-:Y:S01]  /*10730*/  IMAD.U32 R8, RZ, RZ, UR4 ;  /* 0x00000004ff087e24 */ /* 0x000fe2000f8e00ff */
[----:B------:R-:W-:-:S05]  /*10740*/  @P1 IADD3.X R7, R3, UR5, RZ, P2, !PT ;  /* 0x0000000503071c10 */ /* 0x000fca00097fe4ff */
[----:B------:R2:W5:Y:S01]  /*10750*/  @P1 LDG.E R8, desc[UR60][R6.64] ;  /* 0x0000003c06081981 */ /* 0x000562000c1e1900 */
[----:B---3--:R-:W-:Y:S01]  /*10760*/  ISETP.NE.AND P2, PT, R21, 0x1, PT ;  /* 0x000000011500780c */ /* 0x008fe20003f45270 */
[----:B----4-:R-:W-:-:S12]  /*10770*/  VIADD R24, R9, 0xffffff80 ;  /* 0xffffff8009187836 */ /* 0x010fd80000000000 */
[----:B------:R-:W3:Y:S01]  /*10780*/  @P2 LDC R25, c[0x0][0xcec] ;  /* 0x00033b00ff192b82 */ /* 0x000ee20000000800 */
[----:B------:R-:W-:Y:S01]  /*10790*/  ISETP.GE.AND P3, PT, R24, 0x80, PT ;  /* 0x000000801800780c */ /* 0x000fe20003f66270 */
[----:B--2---:R-:W-:-:S12]  /*107a0*/  @P1 BRA `(.L_x_10549) ;  /* 0x0000000000101947 */ /* 0x004fd80003800000 */
[----:B------:R-:W-:Y:S05]  /*107b0*/  @!P0 BRA `(.L_x_10549) ;  /* 0x00000000000c8947 */ /* 0x000fea0003800000 */
[----:B------:R-:W2:Y:S04]  /*107c0*/  LDG.E R3, desc[UR60][R4.64] ;  /* 0x0000003c04037981 */ /* 0x000ea8000c1e1900 */
[----:B-----5:R-:W2:Y:S02]  /*107d0*/  LDG.E R8, desc[UR60][R4.64+0x4] ;  /* 0x0000043c04087981 */ /* 0x020ea4000c1e1900 */
[----:B--2---:R-:W-:-:S07]  /*107e0*/  IMAD.IADD R8, R8, 0x1, -R3 ;  /* 0x0000000108087824 */ /* 0x004fce00078e0a03 */
.L_x_10549:
[----:B------:R-:W2:Y:S04]  /*107f0*/  LDL R20, [R1+0x64] ;  /* 0x0000640001147983 */ /* 0x000ea80000100800 */
[----:B------:R4:W5:Y:S01]  /*10800*/  LDL R26, [R1+0x6c] ;  /* 0x00006c00011a7983 */ /* 0x0009620000100800 */
[----:B------:R-:W-:Y:S01]  /*10810*/  BSSY B1, `(.L_x_10550) ;  /* 0x000002d000017945 */ /* 0x000fe20003800000 */
[----:B------:R-:W-:Y:S02]  /*10820*/  SEL R13, R11, RZ, !P0 ;  /* 0x000000ff0b0d7207 */ /* 0x000fe40004000000 */
[----:B------:R-:W-:Y:S02]  /*10830*/  SEL R12, R12, RZ, !P0 ;  /* 0x000000ff0c0c7207 */ /* 0x000fe40004000000 */
[----:B-----5:R-:W-:-:S02]  /*10840*/  SHF.R.S32.HI R11, RZ, 0x1f, R0 ;  /* 0x0000001fff0b7819 */ /* 0x020fc40000011400 */
[----:B--2---:R-:W-:Y:S01]  /*10850*/  SHF.R.S32.HI R10, RZ, 0x1f, R20 ;  /* 0x0000001fff0a7819 */ /* 0x004fe20000011414 */
[----:B----4-:R-:W-:Y:S06]  /*10860*/  @P3 BRA `(.L_x_10551) ;  /* 0x00000000009c3947 */ /* 0x010fec0003800000 */
[----:B------:R-:W2:Y:S01]  /*10870*/  LDC R14, c[0x0][0xce8] ;  /* 0x00033a00ff0e7b82 */ /* 0x000ea20000000800 */
[----:B------:R-:W-:-:S04]  /*10880*/  IMAD R3, R26, 0x80, R9 ;  /* 0x000000801a037824 */ /* 0x000fc800078e0209 */
[----:B------:R-:W-:Y:S02]  /*10890*/  VIADD R9, R3, 0xffffff80 ;  /* 0xffffff8003097836 */ /* 0x000fe40000000000 */
        /* <DEDUP_REMOVED lines=36> */
.L_x_10551:
[----:B------:R-:W-:Y:S05]  /*10ae0*/  BSYNC B1 ;  /* 0x0000000000017941 */ /* 0x000fea0003800000 */
.L_x_10550:
[--C-:B------:R-:W-:Y:S01]  /*10af0*/  SHF.R.S32.HI R14, RZ, 0x1f, R24.reuse ;  /* 0x0000001fff0e7819 */ /* 0x100fe20000011418 */
[----:B------:R-:W4:Y:S01]  /*10b00*/  @P2 LDC R9, c[0x0][0xcf0] ;  /* 0x00033c00ff092b82 */ /* 0x000f220000000800 */
[----:B------:R-:W-:Y:S01]  /*10b10*/  SHF.R.S32.HI R28, RZ, 0x1f, R24 ;  /* 0x0000001fff1c7819 */ /* 0x000fe20000011418 */
[----:B------:R-:W-:Y:S01]  /*10b20*/  ULDC.64 UR4, c[0x0][0xba0] ;  /* 0x0002e80000047ab9 */ /* 0x000fe20000000a00 */
[-C--:B------:R-:W-:Y:S01]  /*10b30*/  LEA.HI R14, R14, R24.reuse, RZ, 0x3 ;  /* 0x000000180e0e7211 */ /* 0x080fe200078f18ff */
[----:B--2---:R-:W-:Y:S01]  /*10b40*/  IMAD R3, R11, UR4, RZ ;  /* 0x000000040b037c24 */ /* 0x004fe2000f8e02ff */
[----:B------:R-:W-:Y:S01]  /*10b50*/  LEA.HI R28, R28, R24, RZ, 0x3 ;  /* 0x000000181c1c7211 */ /* 0x000fe200078f18ff */
[----:B------:R-:W-:Y:S01]  /*10b60*/  IMAD.WIDE.U32 R4, R0, UR4, RZ ;  /* 0x0000000400047c25 */ /* 0x000fe2000f8e00ff */
[----:B------:R-:W-:Y:S02]  /*10b70*/  LOP3.LUT R14, R14, 0xfffffff8, RZ, 0xc0, !PT ;  /* 0xfffffff80e0e7812 */ /* 0x000fe400078ec0ff */
[----:B------:R-:W-:Y:S01]  /*10b80*/  SHF.R.S32.HI R28, RZ, 0x3, R28 ;  /* 0x00000003ff1c7819 */ /* 0x000fe2000001141c */
[----:B------:R-:W-:Y:S01]  /*10b90*/  IMAD R3, R0, UR5, R3 ;  /* 0x0000000500037c24 */ /* 0x000fe2000f8e0203 */
[----:B------:R-:W-:Y:S01]  /*10ba0*/  ULDC.64 UR4, c[0x0][0xbe8] ;  /* 0x0002fa0000047ab9 */ /* 0x000fe20000000a00 */
[----:B------:R-:W-:-:S02]  /*10bb0*/  IMAD.IADD R14, R24, 0x1, -R14 ;  /* 0x00000001180e7824 */ /* 0x000fc400078e0a0e */
[----:B------:R-:W-:Y:S02]  /*10bc0*/  IMAD R0, R10, UR4, RZ ;  /* 0x000000040a007c24 */ /* 0x000fe4000f8e02ff */
[----:B------:R-:W-:Y:S02]  /*10bd0*/  IMAD R6, R14, 0x20, R28 ;  /* 0x000000200e067824 */ /* 0x000fe400078e021c */
[----:B------:R-:W-:Y:S02]  /*10be0*/  IMAD R7, R20, UR5, R0 ;  /* 0x0000000514077c24 */ /* 0x000fe4000f8e0200 */
[----:B------:R-:W-:Y:S02]  /*10bf0*/  IMAD R10, R26, 0x80, R6 ;  /* 0x000000801a0a7824 */ /* 0x000fe400078e0206 */
[----:B------:R-:W-:Y:S02]  /*10c00*/  IMAD.IADD R5, R5, 0x1, R3 ;  /* 0x0000000105057824 */ /* 0x000fe400078e0203 */
[----:B---3--:R-:W-:-:S04]  /*10c10*/  @P2 IMAD.HI.U32 R0, R10, R25, RZ ;  /* 0x000000190a002227 */ /* 0x008fc800078e00ff */
[----:B------:R-:W-:Y:S01]  /*10c20*/  IMAD.WIDE.U32 R4, R20, UR4, R4 ;  /* 0x0000000414047c25 */ /* 0x000fe2000f8e0004 */
[----:B------:R-:W-:-:S03]  /*10c30*/  ULDC.64 UR4, c[0x0][0xbf0] ;  /* 0x0002fc0000047ab9 */ /* 0x000fc60000000a00 */
[----:B------:R-:W-:Y:S01]  /*10c40*/  IMAD.MOV.U32 R3, RZ, RZ, R10 ;  /* 0x000000ffff037224 */ /* 0x000fe200078e000a */
[----:B----4-:R-:W-:Y:S01]  /*10c50*/  @P2 SHF.R.U32.HI R3, RZ, R9, R0 ;  /* 0x00000009ff032219 */ /* 0x010fe20000011600 */
[----:B------:R-:W-:Y:S02]  /*10c60*/  IMAD.IADD R5, R5, 0x1, R7 ;  /* 0x0000000105057824 */ /* 0x000fe400078e0207 */
[----:B------:R-:W-:Y:S01]  /*10c70*/  IMAD R6, R12, UR4, RZ ;  /* 0x000000040c067c24 */ /* 0x000fe2000f8e02ff */
[--C-:B------:R-:W-:Y:S01]  /*10c80*/  SHF.R.S32.HI R0, RZ, 0x1f, R3.reuse ;  /* 0x0000001fff007819 */ /* 0x100fe20000011403 */
[----:B------:R-:W-:Y:S02]  /*10c90*/  IMAD.MOV R7, RZ, RZ, -R3 ;  /* 0x000000ffff077224 */ /* 0x000fe400078e0a03 */
[C---:B------:R-:W-:Y:S02]  /*10ca0*/  IMAD R9, R13.reuse, UR5, R6 ;  /* 0x000000050d097c24 */ /* 0x040fe4000f8e0206 */
[----:B------:R-:W-:Y:S01]  /*10cb0*/  IMAD.WIDE.U32 R4, R13, UR4, R4 ;  /* 0x000000040d047c25 */ /* 0x000fe2000f8e0004 */
[----:B------:R-:W-:-:S03]  /*10cc0*/  ULDC.64 UR4, c[0x0][0xbe0] ;  /* 0x0002f80000047ab9 */ /* 0x000fc60000000a00 */
[----:B------:R-:W-:Y:S02]  /*10cd0*/  IMAD R7, R21, R7, R10 ;  /* 0x0000000715077224 */ /* 0x000fe400078e020a */
[----:B------:R-:W-:Y:S02]  /*10ce0*/  IMAD R6, R0, UR4, RZ ;  /* 0x0000000400067c24 */ /* 0x000fe4000f8e02ff */
[----:B------:R-:W-:Y:S01]  /*10cf0*/  IMAD.IADD R5, R5, 0x1, R9 ;  /* 0x0000000105057824 */ /* 0x000fe200078e0209 */
[----:B------:R-:W-:Y:S01]  /*10d00*/  SHF.R.S32.HI R0, RZ, 0x1f, R7 ;  /* 0x0000001fff007819 */ /* 0x000fe20000011407 */
        /* <DEDUP_REMOVED lines=8> */
[----:B------:R-:W-:Y:S02]  /*10d90*/  IMAD.SHL.U32 R9, R14, 0x8, RZ ;  /* 0x000000080e097824 */ /* 0x000fe400078e00ff */
[----:B------:R-:W-:Y:S01]  /*10da0*/  IMAD.IADD R5, R5, 0x1, R3 ;  /* 0x0000000105057824 */ /* 0x000fe200078e0203 */
[C---:B------:R-:W-:Y:S01]  /*10db0*/  LEA R3, P0, R4.reuse, UR4, 0x1 ;  /* 0x0000000404037c11 */ /* 0x040fe2000f8008ff */
[C---:B------:R-:W-:Y:S01]  /*10dc0*/  VIADD R25, R9.reuse, 0x80 ;  /* 0x0000008009197836 */ /* 0x040fe20000000000 */
[----:B------:R-:W-:Y:S01]  /*10dd0*/  UMOV UR4, 0xffffffff ;  /* 0xffffffff00047882 */ /* 0x000fe20000000000 */
[C---:B------:R-:W-:Y:S01]  /*10de0*/  VIADD R27, R9.reuse, 0x40 ;  /* 0x00000040091b7836 */ /* 0x040fe20000000000 */
[----:B------:R-:W-:Y:S01]  /*10df0*/  LEA.HI.X R4, R4, UR5, R5, 0x1, P0 ;  /* 0x0000000504047c11 */ /* 0x000fe200080f0c05 */
[----:B------:R-:W-:Y:S01]  /*10e00*/  VIADD R29, R9, 0xc0 ;  /* 0x000000c0091d7836 */ /* 0x000fe20000000000 */
[----:B------:R-:W-:Y:S02]  /*10e10*/  SHF.R.S32.HI R10, RZ, 0x1f, R9 ;  /* 0x0000001fff0a7819 */ /* 0x000fe40000011409 */
[----:B------:R-:W-:-:S02]  /*10e20*/  SHF.R.S32.HI R6, RZ, 0x1f, R25 ;  /* 0x0000001fff067819 */ /* 0x000fc40000011419 */
[----:B------:R-:W-:Y:S02]  /*10e30*/  SHF.R.S32.HI R20, RZ, 0x1f, R27 ;  /* 0x0000001fff147819 */ /* 0x000fe4000001141b */
[----:B------:R-:W-:Y:S01]  /*10e40*/  SHF.R.S32.HI R24, RZ, 0x1f, R29 ;  /* 0x0000001fff187819 */ /* 0x000fe2000001141d */
[----:B------:R-:W-:Y:S06]  /*10e50*/  BRA.DIV UR4, `(.L_x_10552) ;  /* 0x0000008a04187947 */ /* 0x000fec000b800000 */
[----:B------:R2:W3:Y:S04]  /*10e60*/  SHFL.IDX PT, R0, R4, RZ, 0x181f ;  /* 0x00181fff04007589 */ /* 0x0004e800000e0000 */
[----:B------:R2:W4:Y:S02]  /*10e70*/  SHFL.IDX PT, R14, R3, RZ, 0x181f ;  /* 0x00181fff030e7589 */ /* 0x00052400000e0000 */
.L_x_10737:
[----:B------:R-:W-:Y:S01]  /*10e80*/  IMAD R8, R8, R21, RZ ;  /* 0x0000001508087224 */ /* 0x000fe200078e02ff */
[----:B------:R-:W-:Y:S01]  /*10e90*/  BSSY B1, `(.L_x_10553) ;  /* 0x0000015000017945 */ /* 0x000fe20003800000 */
[----:B------:R-:W-:-:S05]  /*10ea0*/  IMAD R7, R26, 0x80, R28 ;  /* 0x000000801a077824 */ /* 0x000fca00078e021c */
[----:B------:R-:W-:-:S13]  /*10eb0*/  ISETP.GE.AND P0, PT, R7, R8, PT ;  /* 0x000000080700720c */ /* 0x000fda0003f06270 */
[----:B------:R-:W-:Y:S05]  /*10ec0*/  @P0 BRA `(.L_x_10554) ;  /* 0x0000000000440947 */ /* 0x000fea0003800000 */
[----:B------:R-:W-:Y:S02]  /*10ed0*/  ULDC UR4, c[0x0][0xbc8] ;  /* 0x0002f20000047ab9 */ /* 0x000fe40000000800 */
[----:B------:R-:W-:Y:S02]  /*10ee0*/  ISETP.GE.AND P3, PT, R9, UR4, PT ;  /* 0x0000000409007c0c */ /* 0x000fe4000bf66270 */
[----:B------:R-:W-:Y:S02]  /*10ef0*/  ISETP.GE.AND P2, PT, R27, UR4, PT ;  /* 0x000000041b007c0c */ /* 0x000fe4000bf46270 */
[----:B------:R-:W-:Y:S02]  /*10f00*/  ISETP.GE.AND P1, PT, R25, UR4, PT ;  /* 0x0000000419007c0c */ /* 0x000fe4000bf26270 */
[----:B------:R-:W-:-:S07]  /*10f10*/  ISETP.GE.AND P0, PT, R29, UR4, PT ;  /* 0x000000041d007c0c */ /* 0x000fce000bf06270 */
[-C--:B----4-:R-:W-:Y:S02]  /*10f20*/  @!P3 LEA R12, P5, R9, R14.reuse, 0x1 ;  /* 0x0000000e090cb211 */ /* 0x090fe400078a08ff */
[----:B------:R-:W-:Y:S02]  /*10f30*/  @!P2 LEA R30, P4, R27, R14, 0x1 ;  /* 0x0000000e1b1ea211 */ /* 0x000fe400078808ff */
        /* <DEDUP_REMOVED lines=10> */
.L_x_10554:
[----:B------:R-:W-:Y:S05]  /*10fe0*/  BSYNC B1 ;  /* 0x0000000000017941 */ /* 0x000fea0003800000 */
.L_x_10553:
[----:B------:R-:W-:-:S03]  /*10ff0*/  UMOV UR4, 0xffffffff ;  /* 0xffffffff00047882 */ /* 0x000fc60000000000 */
[----:B------:R-:W-:Y:S05]  /*11000*/  BRA.DIV UR4, `(.L_x_10555) ;  /* 0x0000008604e07947 */ /* 0x000fea000b800000 */
[----:B---3--:R3:W0:Y:S04]  /*11010*/  SHFL.IDX PT, R0, R4, 0x1, 0x181f ;  /* 0x00381f0004007f89 */ /* 0x00862800000e0000 */
[----:B----4-:R3:W4:Y:S02]  /*11020*/  SHFL.IDX PT, R14, R3, 0x1, 0x181f ;  /* 0x00381f00030e7f89 */ /* 0x01072400000e0000 */
.L_x_10741:
[----:B------:R-:W-:Y:S01]  /*11030*/  VIADD R5, R7, 0x20 ;  /* 0x0000002007057836 */ /* 0x000fe20000000000 */
[----:B------:R-:W-:Y:S04]  /*11040*/  BSSY B1, `(.L_x_10556) ;  /* 0x0000014000017945 */ /* 0x000fe80003800000 */
        /* <DEDUP_REMOVED lines=9> */
[----:B0-----:R-:W-:Y:S02]  /*110e0*/  @!P3 LEA.HI.X R13, R9, R0, R10, 0x1, P5 ;  /* 0x00000000090db211 */ /* 0x001fe400028f0c0a */
        /* <DEDUP_REMOVED lines=9> */
.L_x_10557:
[----:B------:R-:W-:Y:S05]  /*11180*/  BSYNC B1 ;  /* 0x0000000000017941 */ /* 0x000fea0003800000 */
.L_x_10556:
[----:B------:R-:W-:-:S03]  /*11190*/  UMOV UR4, 0xffffffff ;  /* 0xffffffff00047882 */ /* 0x000fc60000000000 */
[----:B------:R-:W-:Y:S05]  /*111a0*/  BRA.DIV UR4, `(.L_x_10558) ;  /* 0x0000008604c07947 */ /* 0x000fea000b800000 */
[----:B0-----:R0:W0:Y:S04]  /*111b0*/  SHFL.IDX PT, R0, R4, 0x2, 0x181f ;  /* 0x00581f0004007f89 */ /* 0x00102800000e0000 */
[----:B----4-:R4:W0:Y:S02]  /*111c0*/  SHFL.IDX PT, R14, R3, 0x2, 0x181f ;  /* 0x00581f00030e7f89 */ /* 0x01082400000e0000 */
.L_x_10745:
        /* <DEDUP_REMOVED lines=21> */
.L_x_10560:
[----:B------:R-:W-:Y:S05]  /*11320*/  BSYNC B1 ;  /* 0x0000000000017941 */ /* 0x000fea0003800000 */
.L_x_10559:
[----:B------:R-:W-:-:S03]  /*11330*/  UMOV UR4, 0xffffffff ;  /* 0xffffffff00047882 */ /* 0x000fc60000000000 */
[----:B------:R-:W-:Y:S05]  /*11340*/  BRA.DIV UR4, `(.L_x_10561) ;  /* 0x0000008604a07947 */ /* 0x000fea000b800000 */
[----:B0-----:R0:W0:Y:S04]  /*11350*/  SHFL.IDX PT, R0, R4, 0x3, 0x181f ;  /* 0x00781f0004007f89 */ /* 0x00102800000e0000 */
[----:B------:R0:W0:Y:S02]  /*11360*/  SHFL.IDX PT, R14, R3, 0x3, 0x181f ;  /* 0x00781f00030e7f89 */ /* 0x00002400000e0000 */
.L_x_10749:
[----:B0-234-:R-:W-:-:S05]  /*11370*/  VIADD R3, R7, 0x60 ;  /* 0x0000006007037836 */ /* 0x01dfca0000000000 */
[----:B------:R-:W-:-:S13]  /*11380*/  ISETP.GE.AND P0, PT, R3, R8, PT ;  /* 0x000000080300720c */ /* 0x000fda0003f06270 */
[----:B------:R-:W-:Y:S05]  /*11390*/  @P0 BRA `(.L_x_10548) ;  /* 0x0000000000440947 */ /* 0x000fea0003800000 */
[----:B------:R-:W-:Y:S02]  /*113a0*/  ULDC UR4, c[0x0][0xbc8] ;  /* 0x0002f20000047ab9 */ /* 0x000fe40000000800 */
[----:B------:R-:W-:Y:S02]  /*113b0*/  ISETP.GE.AND P3, PT, R9, UR4, PT ;  /* 0x0000000409007c0c */ /* 0x000fe4000bf66270 */
[----:B------:R-:W-:Y:S02]  /*113c0*/  ISETP.GE.AND P2, PT, R27, UR4, PT ;  /* 0x000000041b007c0c */ /* 0x000fe4000bf46270 */
[----:B------:R-:W-:Y:S02]  /*113d0*/  ISETP.GE.AND P1, PT, R25, UR4, PT ;  /* 0x0000000419007c0c */ /* 0x000fe4000bf26270 */
[----:B------:R-:W-:-:S07]  /*113e0*/  ISETP.GE.AND P0, PT, R29, UR4, PT ;  /* 0x000000041d007c0c */ /* 0x000fce000bf06270 */
[-C--:B------:R-:W-:Y:S02]  /*113f0*/  @!P3 LEA R4, P4, R9, R14.reuse, 0x1 ;  /* 0x0000000e0904b211 */ /* 0x080fe400078808ff */
[----:B------:R-:W-:Y:S02]  /*11400*/  @!P2 LEA R8, P5, R27, R14, 0x1 ;  /* 0x0000000e1b08a211 */ /* 0x000fe400078a08ff */
[-C--:B------:R-:W-:Y:S02]  /*11410*/  @!P3 LEA.HI.X R5, R9, R0.reuse, R10, 0x1, P4 ;  /* 0x000000000905b211 */ /* 0x080fe400020f0c0a */
[----:B------:R-:W-:Y:S02]  /*11420*/  @!P2 LEA.HI.X R9, R27, R0, R20, 0x1, P5 ;  /* 0x000000001b09a211 */ /* 0x000fe400028f0c14 */
[-C--:B------:R-:W-:Y:S01]  /*11430*/  @!P1 LEA R10, P4, R25, R14.reuse, 0x1 ;  /* 0x0000000e190a9211 */ /* 0x080fe200078808ff */
[----:B------:R0:W-:Y:S01]  /*11440*/  @!P3 ST.E.128 desc[UR60][R4.64], RZ ;  /* 0x000000ff0400b985 */ /* 0x0001e2000c101d3c */
[----:B------:R-:W-:-:S02]  /*11450*/  @!P0 LEA R14, P5, R29, R14, 0x1 ;  /* 0x0000000e1d0e8211 */ /* 0x000fc400078a08ff */
[-C--:B------:R-:W-:Y:S01]  /*11460*/  @!P1 LEA.HI.X R11, R25, R0.reuse, R6, 0x1, P4 ;  /* 0x00000000190b9211 */ /* 0x080fe200020f0c06 */
[----:B------:R0:W-:Y:S01]  /*11470*/  @!P2 ST.E.128 desc[UR60][R8.64], RZ ;  /* 0x000000ff0800a985 */ /* 0x0001e2000c101d3c */
[----:B------:R-:W-:-:S03]  /*11480*/  @!P0 LEA.HI.X R15, R29, R0, R24, 0x1, P5 ;  /* 0x000000001d0f8211 */ /* 0x000fc600028f0c18 */
[----:B------:R0:W-:Y:S04]  /*11490*/  @!P1 ST.E.128 desc[UR60][R10.64], RZ ;  /* 0x000000ff0a009985 */ /* 0x0001e8000c101d3c */
[----:B------:R0:W-:Y:S02]  /*114a0*/  @!P0 ST.E.128 desc[UR60][R14.64], RZ ;  /* 0x000000ff0e008985 */ /* 0x0001e4000c101d3c */
.L_x_10548:
[----:B------:R-:W-:Y:S05]  /*114b0*/  BSYNC B0 ;  /* 0x0000000000007941 */ /* 0x000fea0003800000 */
.L_x_10539:
[----:B------:R-:W-:Y:S02]  /*114c0*/  ULDC UR4, c[0x0][0xd3c] ;  /* 0x00034f0000047ab9 */ /* 0x000fe40000000800 */
[----:B------:R-:W-:-:S13]  /*114d0*/  ISETP.GE.AND P0, PT, R35, UR4, PT ;  /* 0x0000000423007c0c */ /* 0x000fda000bf06270 */
[----:B------:R-:W-:Y:S05]  /*114e0*/  @!P0 BRA `(.L_x_10562) ;  /* 0xfffffef800e88947 */ /* 0x000fea000383ffff */
[----:B------:R-:W-:Y:S05]  /*114f0*/  BRA `(.L_x_10419) ;  /* 0x0000007000ac7947 */ /* 0x000fea0003800000 */
.L_x_10417:
[----:B------:R-:W-:-:S08]  /*11500*/  NOP ;  /* 0x0000000000007918 */ /* 0x000fd00000000000 */
[----:B--2---:R-:W0:-:S00]  /*11510*/  USETMAXREG.DEALLOC.CTAPOOL 0x28 ;  /* 0x00000028000079c8 */ /* 0x004e0000080e0500 */
        /* <DEDUP_REMOVED lines=14> */
.L_x_10563:
        /* <DEDUP_REMOVED lines=42> */
.L_x_10569:
        /* <DEDUP_REMOVED lines=12> */
.L_x_10568:
[----:B------:R-:W-:Y:S05]  /*11960*/  BSYNC B0 ;  /* 0x0000000000007941 */ /* 0x000fea0003800000 */
.L_x_10567:
        /* <DEDUP_REMOVED lines=21> */
.L_x_10565:
        /* <DEDUP_REMOVED lines=15> */
.L_x_10570:
        /* <DEDUP_REMOVED lines=28> */
.L_x_10566:
[----:B------:R-:W-:Y:S02]  /*11d70*/  IMAD.MOV.U32 R17, RZ, RZ, RZ ;  /* 0x000000ffff117224 */ /* 0x000fe400078e00ff */
[----:B------:R-:W-:Y:S02]  /*11d80*/  IMAD.U32 R16, RZ, RZ, UR6 ;  /* 0x00000006ff107e24 */ /* 0x000fe4000f8e00ff */
[----:B------:R-:W-:-:S07]  /*11d90*/  IMAD.MOV.U32 R18, RZ, RZ, RZ ;  /* 0x000000ffff127224 */ /* 0x000fce00078e00ff */
.L_x_10571:
[----:B------:R-:W-:-:S13]  /*11da0*/  ISETP.NE.AND P0, PT, R5, RZ, PT ;  /* 0x000000ff0500720c */ /* 0x000fda0003f05270 */
[----:B------:R-:W0:Y:S01]  /*11db0*/  @!P0 S2R R3, SR_CgaCtaId ;  /* 0x0000000000038919 */ /* 0x000e220000008800 */
[----:B------:R-:W-:-:S04]  /*11dc0*/  @!P0 MOV R0, 0x400 ;  /* 0x0000040000008802 */ /* 0x000fc80000000f00 */
[----:B0-----:R-:W-:-:S05]  /*11dd0*/  @!P0 LEA R0, R3, R0, 0x18 ;  /* 0x0000000003008211 */ /* 0x001fca00078ec0ff */
[----:B------:R1:W-:Y:S01]  /*11de0*/  @!P0 STS.128 [R0+0x324d0], R16 ;  /* 0x0324d01000008388 */ /* 0x0003e20000000c00 */
[----:B------:R-:W-:Y:S06]  /*11df0*/  BAR.ARV 0x5, 0x180 ;  /* 0x0146000000007b1d */ /* 0x000fec0000002000 */
.L_x_10564:
[----:B------:R2:W-:Y:S01]  /*11e00*/  STL [R1+0x40], RZ ;  /* 0x000040ff01007387 */ /* 0x0005e20000100800 */
[----:B------:R-:W-:Y:S01]  /*11e10*/  ULDC UR4, c[0x0][0xd3c] ;  /* 0x00034f0000047ab9 */ /* 0x000fe20000000800 */
[----:B------:R-:W-:Y:S01]  /*11e20*/  IMAD.MOV.U32 R27, RZ, RZ, 0x1 ;  /* 0x00000001ff1b7424 */ /* 0x000fe200078e00ff */
[----:B0-----:R-:W-:Y:S01]  /*11e30*/  ISETP.GE.AND P0, PT, R19, UR4, PT ;  /* 0x0000000413007c0c */ /* 0x001fe2000bf06270 */
[----:B------:R-:W-:-:S12]  /*11e40*/  IMAD.MOV.U32 R25, RZ, RZ, RZ ;  /* 0x000000ffff197224 */ /* 0x000fd800078e00ff */
[----:B--2---:R-:W-:Y:S05]  /*11e50*/  @P0 BRA `(.L_x_10572) ;  /* 0x0000006400780947 */ /* 0x004fea0003800000 */
[----:B------:R-:W2:Y:S01]  /*11e60*/  LDL R4, [R1+0x8] ;  /* 0x0000080001047983 */ /* 0x000ea20000100800 */
[----:B------:R-:W1:Y:S01]  /*11e70*/  S2R R5, SR_TID.X ;  /* 0x0000000000057919 */ /* 0x000e620000002100 */
[----:B------:R-:W0:Y:S01]  /*11e80*/  S2UR UR5, SR_CgaCtaId ;  /* 0x00000000000579c3 */ /* 0x000e220000008800 */
[----:B------:R-:W-:Y:S01]  /*11e90*/  UMOV UR4, 0x400 ;  /* 0x0000040000047882 */ /* 0x000fe20000000000 */
[----:B------:R-:W-:Y:S01]  /*11ea0*/  BSSY B8, `(.L_x_10572) ;  /* 0x0000659000087945 */ /* 0x000fe20003800000 */
[----:B------:R-:W-:Y:S01]  /*11eb0*/  IMAD.MOV.U32 R28, RZ, RZ, 0x1 ;  /* 0x00000001ff1c7424 */ /* 0x000fe200078e00ff */
[----:B------:R-:W-:Y:S01]  /*11ec0*/  CS2R R24, SRZ ;  /* 0x0000000000187805 */ /* 0x000fe2000001ff00 */
[----:B------:R-:W-:Y:S01]  /*11ed0*/  IMAD.MOV.U32 R27, RZ, RZ, 0x1 ;  /* 0x00000001ff1b7424 */ /* 0x000fe200078e00ff */
[----:B------:R-:W-:Y:S01]  /*11ee0*/  ULDC.64 UR38, c[0x0][0x198] ;  /* 0x0000660000267ab9 */ /* 0x000fe20000000a00 */
[----:B------:R-:W-:Y:S01]  /*11ef0*/  ULDC UR36, c[0x0][0xc] ;  /* 0x0000030000247ab9 */ /* 0x000fe20000000800 */
[C---:B-1----:R-:W-:Y:S01]  /*11f00*/  IMAD.SHL.U32 R0, R5.reuse, 0x8, RZ ;  /* 0x0000000805007824 */ /* 0x042fe200078e00ff */
[----:B------:R-:W-:-:S04]  /*11f10*/  LOP3.LUT R3, R5, 0x7f, RZ, 0xc0, !PT ;  /* 0x0000007f05037812 */ /* 0x000fc800078ec0ff */
[----:B------:R-:W-:Y:S01]  /*11f20*/  LOP3.LUT R2, R0, 0x1f8, RZ, 0xc0, !PT ;  /* 0x000001f800027812 */ /* 0x000fe200078ec0ff */
[----:B------:R-:W-:Y:S01]  /*11f30*/  IMAD.SHL.U32 R33, R3, 0x8, RZ ;  /* 0x0000000803217824 */ /* 0x000fe200078e00ff */
[----:B0-----:R-:W-:Y:S02]  /*11f40*/  ULEA UR4, UR5, UR4, 0x18 ;  /* 0x0000000405047291 */ /* 0x001fe4000f8ec03f */
[----:B------:R-:W-:Y:S02]  /*11f50*/  LOP3.LUT R2, R2, 0x38, R5, 0x78, !PT ;  /* 0x0000003802027812 */ /* 0x000fe400078e7805 */
[----:B------:R-:W-:Y:S02]  /*11f60*/  SHF.R.U32.HI R3, RZ, 0x3, R3 ;  /* 0x00000003ff037819 */ /* 0x000fe40000011603 */
[----:B------:R-:W-:Y:S01]  /*11f70*/  LOP3.LUT R33, R2, 0x200, R33, 0xf8, !PT ;  /* 0x0000020002217812 */ /* 0x000fe200078ef821 */
[----:B------:R-:W-:Y:S01]  /*11f80*/  IMAD.SHL.U32 R2, R5, 0x10, RZ ;  /* 0x0000001005027824 */ /* 0x000fe200078e00ff */
[----:B------:R-:W-:Y:S01]  /*11f90*/  LOP3.LUT R0, R0, 0x38, RZ, 0xc0, !PT ;  /* 0x0000003800007812 */ /* 0x000fe200078ec0ff */
[----:B------:R-:W-:-:S03]  /*11fa0*/  IMAD.U32 R23, RZ, RZ, UR4 ;  /* 0x00000004ff177e24 */ /* 0x000fc6000f8e00ff */
[----:B------:R-:W-:Y:S01]  /*11fb0*/  LOP3.LUT R2, R3, 0x70, R2, 0xf8, !PT ;  /* 0x0000007003027812 */ /* 0x000fe200078ef802 */
[----:B------:R-:W-:Y:S01]  /*11fc0*/  IMAD R26, R33, 0x2, R23 ;  /* 0x00000002211a7824 */ /* 0x000fe200078e0217 */
[C---:B------:R-:W-:Y:S02]  /*11fd0*/  LOP3.LUT R3, R0.reuse, 0x40, RZ, 0xfc, !PT ;  /* 0x0000004000037812 */ /* 0x040fe400078efcff */
[C---:B------:R-:W-:Y:S02]  /*11fe0*/  LOP3.LUT R2, R0.reuse, 0x80, RZ, 0xfc, !PT ;  /* 0x0000008000027812 */ /* 0x040fe400078efcff */
[----:B------:R-:W-:Y:S02]  /*11ff0*/  LOP3.LUT R0, R0, 0xc0, RZ, 0xfc, !PT ;  /* 0x000000c000007812 */ /* 0x000fe400078efcff */
[----:B--2---:R-:W-:-:S05]  /*12000*/  LOP3.LUT R4, R4, 0x2, RZ, 0xfc, !PT ;  /* 0x0000000204047812 */ /* 0x004fca00078efcff */
[----:B------:R0:W-:Y:S04]  /*12010*/  STL [R1+0x64], R4 ;  /* 0x0000640401007387 */ /* 0x0001e80000100800 */
[----:B------:R0:W-:Y:S02]  /*12020*/  STL [R1+0x40], RZ ;  /* 0x000040ff01007387 */ /* 0x0001e40000100800 */
.L_x_10677:
[----:B------:R-:W1:Y:S02]  /*12030*/  LDC.64 R36, c[0x0][0xd88] ;  /* 0x00036200ff247b82 */ /* 0x000e640000000a00 */
[----:B-1----:R-:W-:-:S06]  /*12040*/  IMAD.WIDE R36, R19, 0x4, R36 ;  /* 0x0000000413247825 */ /* 0x002fcc00078e0224 */
[----:B--2---:R1:W2:Y:S01]  /*12050*/  LDG.E R36, desc[UR60][R36.64] ;  /* 0x0000003c24247981 */ /* 0x0042a2000c1e1900 */
        /* <DEDUP_REMOVED lines=9> */
[----:B-1----:R-:W-:Y:S01]  /*120f0*/  IMAD.MOV.U32 R37, RZ, RZ, RZ ;  /* 0x000000ffff257224 */ /* 0x002fe200078e00ff */
[----:B--2---:R-:W-:-:S05]  /*12100*/  SHF.R.S32.HI R0, RZ, 0x1f, R36 ;  /* 0x0000001fff007819 */ /* 0x004fca0000011424 */
        /* <DEDUP_REMOVED lines=9> */
[----:B-1----:R-:W-:Y:S01]  /*121a0*/  IMAD.MOV.U32 R0, RZ, RZ, RZ ;  /* 0x000000ffff007224 */ /* 0x002fe200078e00ff */
[----:B------:R-:W-:Y:S02]  /*121b0*/  ISETP.NE.AND.EX P0, PT, RZ, UR5, PT, P0 ;  /* 0x00000005ff007c0c */ /* 0x000fe4000bf05300 */
[----:B------:R-:W-:Y:S02]  /*121c0*/  ISETP.NE.AND.EX P1, PT, RZ, UR7, PT, P1 ;  /* 0x00000007ff007c0c */ /* 0x000fe4000bf25310 */
[C---:B0--3--:R-:W-:Y:S02]  /*121d0*/  IADD3 R4, P4, R29.reuse, UR6, RZ ;  /* 0x000000061d047c10 */ /* 0x049fe4000ff9e0ff */
[----:B--2---:R-:W-:Y:S01]  /*121e0*/  IADD3 R2, P3, R29, UR4, RZ ;  /* 0x000000041d027c10 */ /* 0x004fe2000ff7e0ff */
        /* <DEDUP_REMOVED lines=26> */
.L_x_10573:
        /* <DEDUP_REMOVED lines=9> */
.L_x_10574:
        /* <DEDUP_REMOVED lines=9> */
.L_x_10575:
        /* <DEDUP_REMOVED lines=34> */
.L_x_10752:
[----:B-1----:R-:W-:Y:S02]  /*126d0*/  ISETP.NE.AND P0, PT, R14, RZ, PT ;  /* 0x000000ff0e00720c */ /* 0x002fe40003f05270 */
[----:B------:R-:W-:-:S11]  /*126e0*/  PLOP3.LUT P6, PT, PT, PT, PT, 0x8, 0x0 ;  /* 0x000000000000781c */ /* 0x000fd60003fce170 */
[----:B------:R-:W-:Y:S05]  /*126f0*/  @P0 BRA `(.L_x_10579) ;  /* 0x00000000000c0947 */ /* 0x000fea0003800000 */
[----:B------:R-:W-:-:S03]  /*12700*/  UMOV UR4, 0xffffffff ;  /* 0xffffffff00047882 */ /* 0x000fc60000000000 */
[----:B------:R-:W-:Y:S05]  /*12710*/  BRA.DIV UR4, `(.L_x_10580) ;  /* 0x0000007604287947 */ /* 0x000fea000b800000 */
[----:B------:R-:W-:-:S13]  /*12720*/  ELECT P6, URZ, PT ;  /* 0x00000000003f782f */ /* 0x000fda00038c0000 */
.L_x_10579:
        /* <DEDUP_REMOVED lines=9> */
.L_x_10755:
[----:B------:R-:W-:Y:S05]  /*127c0*/  BSYNC B1 ;  /* 0x0000000000017941 */ /* 0x000fea0003800000 */
.L_x_10581:
        /* <DEDUP_REMOVED lines=10> */
.L_x_10756:
[----:B------:R-:W-:Y:S05]  /*12870*/  BSYNC B2 ;  /* 0x0000000000027941 */ /* 0x000fea0003800000 */
.L_x_10585:
        /* <DEDUP_REMOVED lines=9> */
.L_x_10588:
[----:B------:R-:W-:Y:S05]  /*12910*/  BSYNC B2 ;  /* 0x0000000000027941 */ /* 0x000fea0003800000 */
.L_x_10587:
        /* <DEDUP_REMOVED lines=12> */
.L_x_10589:
        /* <DEDUP_REMOVED lines=13> */
.L_x_10757:
[----:B------:R-:W-:Y:S05]  /*12ab0*/  BSYNC B2 ;  /* 0x0000000000027941 */ /* 0x000fea0003800000 */
.L_x_10590:
        /* <DEDUP_REMOVED lines=11> */
.L_x_10593:
[----:B------:R-:W-:Y:S05]  /*12b70*/  BSYNC B2 ;  /* 0x0000000000027941 */ /* 0x000fea0003800000 */
.L_x_10592:
        /* <DEDUP_REMOVED lines=9> */
.L_x_10594:
        /* <DEDUP_REMOVED lines=15> */
.L_x_10595:
        /* <DEDUP_REMOVED lines=15> */
.L_x_10596:
        /* <DEDUP_REMOVED lines=15> */
.L_x_10597:
        /* <DEDUP_REMOVED lines=10> */
.L_x_10584:
[----:B------:R-:W-:Y:S05]  /*12f80*/  BSYNC B1 ;  /* 0x0000000000017941 */ /* 0x000fea0003800000 */
.L_x_10583:
        /* <DEDUP_REMOVED lines=9> */
.L_x_10613:
        /* <DEDUP_REMOVED lines=11> */
.L_x_10758:
[----:B------:R-:W-:Y:S05]  /*130d0*/  BSYNC B2 ;  /* 0x0000000000027941 */ /* 0x000fea0003800000 */
.L_x_10600:
        /* <DEDUP_REMOVED lines=9> */
.L_x_10603:
[----:B------:R-:W-:Y:S05]  /*13170*/  BSYNC B2 ;  /* 0x0000000000027941 */ /* 0x000fea0003800000 */
.L_x_10602:
[----:B------:R-:W-:Y:S01]  /*13180*/  IMAD.MOV.U32 R10, RZ, RZ, RZ ;  /* 0x000000ffff0a7224 */ /* 0x000fe200078e00ff */
[----:B------:R-:W-:Y:S01]  /*13190*/  UIADD3 UR4, UP0, UR38, 0x570, URZ ;  /* 0x0000057026047890 */ /* 0x000fe2000ff1e03f */
[----:B------:R-:W-:Y:S01]  /*131a0*/  IMAD R3, R24, 0x3000, R23 ;  /* 0x0000300018037824 */ /* 0x000fe200078e0217 */
[----:B------:R-:W-:Y:S01]  /*131b0*/  PLOP3.LUT P1, PT, PT, PT, PT, 0x80, 0x0 ;  /* 0x000000000000781c */ /* 0x000fe20003f2f070 */
[----:B------:R-:W-:Y:S01]  /*131c0*/  IMAD R8, R9, 0x60, R0 ;  /* 0x0000006009087824 */ /* 0x000fe200078e0200 */
[----:B------:R-:W-:Y:S01]  /*131d0*/  R2UR UR10, R10 ;  /* 0x000000000a0a72ca */ /* 0x000fe200000e0000 */
[----:B------:R-:W-:Y:S01]  /*131e0*/  VIADD R7, R6, 0x32490 ;  /* 0x0003249006077836 */ /* 0x000fe20000000000 */
[----:B------:R-:W-:Y:S01]  /*131f0*/  IADD3 R3, R3, 0x1c400, RZ ;  /* 0x0001c40003037810 */ /* 0x000fe20007ffe0ff */
[----:B------:R-:W-:Y:S01]  /*13200*/  UIADD3.X UR5, URZ, UR39, URZ, UP0, !UPT ;  /* 0x000000273f057290 */ /* 0x000fe200087fe43f */
[----:B------:R-:W-:Y:S01]  /*13210*/  UMOV UR6, 0x0 ;  /* 0x0000000000067882 */ /* 0x000fe20000000000 */
[----:B------:R-:W-:-:S10]  /*13220*/  UMOV UR7, 0x12f00000 ;  /* 0x12f0000000077882 */ /* 0x000fd40000000000 */
.L_x_10604:
        /* <DEDUP_REMOVED lines=13> */
.L_x_10759:
[----:B------:R-:W-:Y:S05]  /*13300*/  BSYNC B2 ;  /* 0x0000000000027941 */ /* 0x000fea0003800000 */
.L_x_10605:
        /* <DEDUP_REMOVED lines=11> */
.L_x_10608:
[----:B------:R-:W-:Y:S05]  /*133c0*/  BSYNC B2 ;  /* 0x0000000000027941 */ /* 0x000fea0003800000 */
.L_x_10607:
        /* <DEDUP_REMOVED lines=9> */
.L_x_10609:
        /* <DEDUP_REMOVED lines=15> */
.L_x_10610:
        /* <DEDUP_REMOVED lines=15> */
.L_x_10611:
        /* <DEDUP_REMOVED lines=15> */
.L_x_10612:
        /* <DEDUP_REMOVED lines=10> */
.L_x_10599:
[----:B------:R-:W-:Y:S05]  /*137d0*/  BSYNC B1 ;  /* 0x0000000000017941 */ /* 0x000fea0003800000 */
.L_x_10598:
        /* <DEDUP_REMOVED lines=8> */
.L_x_10577:
[----:B------:R-:W-:Y:S05]  /*13860*/  BSYNC B0 ;  /* 0x0000000000007941 */ /* 0x000fea0003800000 */
.L_x_10576:
        /* <DEDUP_REMOVED lines=23> */
.L_x_10615:
        /* <DEDUP_REMOVED lines=20> */
.L_x_10618:
[----:B------:R-:W-:Y:S05]  /*13b20*/  BSYNC B6 ;  /* 0x0000000000067941 */ /* 0x000fea0003800000 */
.L_x_10617:
        /* <DEDUP_REMOVED lines=20> */
.L_x_10621:
        /* <DEDUP_REMOVED lines=15> */
.L_x_10620:
[----:B------:R-:W-:Y:S05]  /*13d60*/  BSYNC B6 ;  /* 0x0000000000067941 */ /* 0x000fea0003800000 */
.L_x_10619:
        /* <DEDUP_REMOVED lines=8> */
[----:B------:R-:W-:Y:S02]  /*13df0*/  ULDC UR4, c[0x0][0x2f4] ;  /* 0x0000bd0000047ab9 */ /* 0x000fe40000000800 */
[----:B0-----:R-:W-:Y:S01]  /*13e00*/  @P0 IADD3.X R3, R30, UR5, RZ, P1, !PT ;  /* 0x000000051e030c10 */ /* 0x001fe20008ffe4ff */
[----:B------:R-:W-:-:S04]  /*13e10*/  ULDC UR5, c[0x0][0x320] ;  /* 0x0000c80000057ab9 */ /* 0x000fc80000000800 */
[----:B------:R0:W4:Y:S01]  /*13e20*/  @P0 LDG.E R32, desc[UR60][R2.64] ;  /* 0x0000003c02200981 */ /* 0x000122000c1e1900 */
[----:B-1----:R-:W-:Y:S02]  /*13e30*/  ISETP.NE.AND P1, PT, R10, 0x1, PT ;  /* 0x000000010a00780c */ /* 0x002fe40003f25270 */
[C---:B---3--:R-:W-:Y:S01]  /*13e40*/  LOP3.LUT R31, R21.reuse, 0x7f, RZ, 0xc0, !PT ;  /* 0x0000007f151f7812 */ /* 0x048fe200078ec0ff */
[----:B------:R-:W-:-:S03]  /*13e50*/  IMAD.SHL.U32 R21, R21, 0x10, RZ ;  /* 0x0000001015157824 */ /* 0x000fc600078e00ff */
[----:B------:R-:W-:-:S07]  /*13e60*/  SHF.R.U32.HI R31, RZ, 0x3, R31 ;  /* 0x00000003ff1f7819 */ /* 0x000fce000001161f */
[----:B------:R-:W1:Y:S01]  /*13e70*/  @P1 LDC R5, c[0x0][0x434] ;  /* 0x00010d00ff051b82 */ /* 0x000e620000000800 */
[----:B------:R-:W-:-:S07]  /*13e80*/  LOP3.LUT R21, R31, 0x70, R21, 0xf8, !PT ;  /* 0x000000701f157812 */ /* 0x000fce00078ef815 */
[----:B0-----:R-:W0:Y:S01]  /*13e90*/  @P1 LDC R2, c[0x0][0x438] ;  /* 0x00010e00ff021b82 */ /* 0x001e220000000800 */
[----:B--2---:R-:W-:-:S04]  /*13ea0*/  VIADD R8, R20, 0xffffffff ;  /* 0xffffffff14087836 */ /* 0x004fc80000000000 */
[----:B------:R-:W-:-:S05]  /*13eb0*/  IMAD R7, R8, 0x60, R21 ;  /* 0x0000006008077824 */ /* 0x000fca00078e0215 */
[C---:B------:R-:W-:Y:S01]  /*13ec0*/  ISETP.GE.AND P0, PT, R7.reuse, R35, PT ;  /* 0x000000230700720c */ /* 0x040fe20003f06270 */
[----:B------:R-:W-:-:S03]  /*13ed0*/  IMAD.IADD R0, R7, 0x1, R34 ;  /* 0x0000000107007824 */ /* 0x000fc600078e0222 */
[----:B------:R-:W-:Y:S01]  /*13ee0*/  ISETP.GT.U32.OR P0, PT, R21, 0x5f, P0 ;  /* 0x0000005f1500780c */ /* 0x000fe20000704470 */
[----:B-1----:R-:W-:-:S04]  /*13ef0*/  @P1 IMAD.HI.U32 R3, R0, R5, RZ ;  /* 0x0000000500031227 */ /* 0x002fc800078e00ff */
[----:B------:R-:W-:Y:S01]  /*13f00*/  IMAD.MOV.U32 R9, RZ, RZ, R0 ;  /* 0x000000ffff097224 */ /* 0x000fe200078e0000 */
[----:B0-----:R-:W-:-:S07]  /*13f10*/  @P1 SHF.R.U32.HI R9, RZ, R2, R3 ;  /* 0x00000002ff091219 */ /* 0x001fce0000011603 */
[----:B------:R-:W0:Y:S08]  /*13f20*/  @!P0 LDC.64 R2, c[0x0][0x428] ;  /* 0x00010a00ff028b82 */ /* 0x000e300000000a00 */
[----:B------:R-:W1:Y:S01]  /*13f30*/  @!P0 LDC.64 R4, c[0x0][0x418] ;  /* 0x00010600ff048b82 */ /* 0x000e620000000a00 */
[--C-:B------:R-:W-:Y:S01]  /*13f40*/  @!P0 SHF.R.S32.HI R7, RZ, 0x1f, R9.reuse ;  /* 0x0000001fff078819 */ /* 0x100fe20000011409 */
[----:B------:R-:W-:Y:S01]  /*13f50*/  @!P0 IMAD.MOV.U32 R6, RZ, RZ, R9 ;  /* 0x000000ffff068224 */ /* 0x000fe200078e0009 */
[----:B----4-:R-:W-:-:S03]  /*13f60*/  SHF.R.S32.HI R35, RZ, 0x1f, R32 ;  /* 0x0000001fff237819 */ /* 0x010fc60000011420 */
[----:B0-----:R-:W-:-:S04]  /*13f70*/  @!P0 IMAD.WIDE.U32 R6, R32, R2, R6 ;  /* 0x0000000220068225 */ /* 0x001fc800078e0006 */
[----:B------:R-:W-:-:S04]  /*13f80*/  @!P0 IMAD R2, R35, R2, RZ ;  /* 0x0000000223028224 */ /* 0x000fc800078e02ff */
[----:B------:R-:W-:Y:S01]  /*13f90*/  @!P0 IMAD R3, R32, R3, R2 ;  /* 0x0000000320038224 */ /* 0x000fe200078e0202 */
[----:B-1----:R-:W-:-:S03]  /*13fa0*/  @!P0 LEA R4, P1, R6, R4, 0x2 ;  /* 0x0000000406048211 */ /* 0x002fc600078210ff */
[----:B------:R-:W-:-:S05]  /*13fb0*/  @!P0 IMAD.IADD R3, R7, 0x1, R3 ;  /* 0x0000000107038824 */ /* 0x000fca00078e0203 */
[----:B------:R-:W-:-:S05]  /*13fc0*/  @!P0 LEA.HI.X R5, R6, R5, R3, 0x2, P1 ;  /* 0x0000000506058211 */ /* 0x000fca00008f1403 */
[----:B------:R-:W2:Y:S01]  /*13fd0*/  @!P0 LDG.E R11, desc[UR60][R4.64] ;  /* 0x0000003c040b8981 */ /* 0x000ea2000c1e1900 */
[----:B------:R-:W0:Y:S01]  /*13fe0*/  S2R R20, SR_TID.X ;  /* 0x0000000000147919 */ /* 0x000e220000002100 */
[----:B------:R-:W-:-:S04]  /*13ff0*/  IMAD.MOV R2, RZ, RZ, -R9 ;  /* 0x000000ffff027224 */ /* 0x000fc800078e0a09 */
[----:B------:R-:W-:Y:S01]  /*14000*/  IMAD R0, R10, R2, R0 ;  /* 0x000000020a007224 */ /* 0x000fe200078e0200 */
[----:B------:R-:W-:-:S04]  /*14010*/  ISETP.GT.U32.AND P0, PT, R21, 0x5f, PT ;  /* 0x0000005f1500780c */ /* 0x000fc80003f04070 */
[----:B------:R-:W-:Y:S01]  /*14020*/  STL [R1+0x4], R0 ;  /* 0x0000040001007387 */ /* 0x000fe20000100800 */
[----:B------:R-:W-:-:S08]  /*14030*/  LOP3.LUT R22, R22, 0xffffffdf, RZ, 0xc0, !PT ;  /* 0xffffffdf16167812 */ /* 0x000fd000078ec0ff */
[----:B------:R-:W-:-:S04]  /*14040*/  @P0 LOP3.LUT R22, R22, 0x20, RZ, 0xfc, !PT ;  /* 0x0000002016160812 */ /* 0x000fc800078efcff */
[----:B------:R-:W-:Y:S01]  /*14050*/  LOP3.LUT R22, R22, 0xfffffffd, RZ, 0xc0, !PT ;  /* 0xfffffffd16167812 */ /* 0x000fe200078ec0ff */
[----:B------:R-:W-:Y:S01]  /*14060*/  UMOV UR6, 0xffffffff ;  /* 0xffffffff00067882 */ /* 0x000fe20000000000 */
[----:B--2---:R0:W-:Y:S02]  /*14070*/  STL [R1], R11 ;  /* 0x0000000b01007387 */ /* 0x0041e40000100800 */
[C---:B0-----:R-:W-:Y:S02]  /*14080*/  IMAD.SHL.U32 R11, R20.reuse, 0x8, RZ ;  /* 0x00000008140b7824 */ /* 0x041fe400078e00ff */
[----:B------:R-:W-:-:S03]  /*14090*/  IMAD.SHL.U32 R20, R20, 0x8, RZ ;  /* 0x0000000814147824 */ /* 0x000fc600078e00ff */
[----:B------:R-:W-:Y:S02]  /*140a0*/  LOP3.LUT R11, R11, 0x38, RZ, 0xc0, !PT ;  /* 0x000000380b0b7812 */ /* 0x000fe400078ec0ff */
[----:B------:R-:W-:Y:S02]  /*140b0*/  LOP3.LUT R20, R20, 0x38, RZ, 0xc0, !PT ;  /* 0x0000003814147812 */ /* 0x000fe400078ec0ff */
[----:B------:R-:W-:Y:S02]  /*140c0*/  ISETP.GE.AND P1, PT, R11, UR4, PT ;  /* 0x000000040b007c0c */ /* 0x000fe4000bf26270 */
[----:B------:R-:W-:-:S04]  /*140d0*/  LOP3.LUT R12, R20, 0x40, RZ, 0xfc, !PT ;  /* 0x00000040140c7812 */ /* 0x000fc800078efcff */
[----:B------:R-:W-:Y:S02]  /*140e0*/  ISETP.GE.AND P3, PT, R12, UR5, PT ;  /* 0x000000050c007c0c */ /* 0x000fe4000bf66270 */
[----:B------:R-:W-:-:S05]  /*140f0*/  LOP3.LUT R12, R11, 0x80, RZ, 0xfc, !PT ;  /* 0x000000800b0c7812 */ /* 0x000fca00078efcff */
[----:B------:R-:W-:-:S04]  /*14100*/  @P1 LOP3.LUT R22, R22, 0x2, RZ, 0xfc, !PT ;  /* 0x0000000216161812 */ /* 0x000fc800078efcff */
[----:B------:R-:W-:Y:S02]  /*14110*/  LOP3.LUT R22, R22, 0xffffffef, RZ, 0xc0, !PT ;  /* 0xffffffef16167812 */ /* 0x000fe400078ec0ff */
[----:B------:R-:W-:Y:S02]  /*14120*/  ISETP.GE.AND P2, PT, R12, UR5, PT ;  /* 0x000000050c007c0c */ /* 0x000fe4000bf46270 */
[----:B------:R-:W-:Y:S02]  /*14130*/  @P3 LOP3.LUT R22, R22, 0x10, RZ, 0xfc, !PT ;  /* 0x0000001016163812 */ /* 0x000fe400078efcff */
[C---:B------:R-:W-:Y:S02]  /*14140*/  ISETP.GE.AND P0, PT, R11.reuse, UR5, PT ;  /* 0x000000050b007c0c */ /* 0x040fe4000bf06270 */
[----:B------:R-:W-:Y:S02]  /*14150*/  LOP3.LUT R22, R22, 0xfffffffe, RZ, 0xc0, !PT ;  /* 0xfffffffe16167812 */ /* 0x000fe400078ec0ff */
[----:B------:R-:W-:-:S02]  /*14160*/  LOP3.LUT R11, R11, 0xc0, RZ, 0xfc, !PT ;  /* 0x000000c00b0b7812 */ /* 0x000fc400078efcff */
[----:B------:R-:W-:Y:S02]  /*14170*/  LOP3.LUT R22, R22, 0xfffffff7, RZ, 0xc0, !PT ;  /* 0xfffffff716167812 */ /* 0x000fe400078ec0ff */
[----:B------:R-:W-:Y:S02]  /*14180*/  ISETP.GE.AND P1, PT, R11, UR5, PT ;  /* 0x000000050b007c0c */ /* 0x000fe4000bf26270 */
[----:B------:R-:W-:-:S04]  /*14190*/  @P2 LOP3.LUT R22, R22, 0x8, RZ, 0xfc, !PT ;  /* 0x0000000816162812 */ /* 0x000fc800078efcff */
[----:B------:R-:W-:-:S04]  /*141a0*/  @P0 LOP3.LUT R22, R22, 0x1, RZ, 0xfc, !PT ;  /* 0x0000000116160812 */ /* 0x000fc800078efcff */
[----:B------:R-:W-:-:S04]  /*141b0*/  LOP3.LUT R22, R22, 0xfffffffb, RZ, 0xc0, !PT ;  /* 0xfffffffb16167812 */ /* 0x000fc800078ec0ff */
[----:B------:R-:W-:Y:S01]  /*141c0*/  @P1 LOP3.LUT R22, R22, 0x4, RZ, 0xfc, !PT ;  /* 0x0000000416161812 */ /* 0x000fe200078efcff */
[----:B------:R-:W-:Y:S06]  /*141d0*/  BRA.DIV UR6, `(.L_x_10622) ;  /* 0x0000005a06fc7947 */ /* 0x000fec000b800000 */
.L_x_10762:
[----:B------:R-:W2:Y:S01]  /*141e0*/  LDL R0, [R1+0x64] ;  /* 0x0000640001007983 */ /* 0x000ea20000100800 */
[----:B------:R-:W-:Y:S02]  /*141f0*/  SEL R2, RZ, 0x1, P0 ;  /* 0x00000001ff027807 */ /* 0x000fe40000000000 */
[----:B------:R-:W-:Y:S02]  /*14200*/  LOP3.LUT R22, R22, 0xffffffbf, RZ, 0xc0, !PT ;  /* 0xffffffbf16167812 */ /* 0x000fe400078ec0ff */
[----:B------:R-:W-:Y:S01]  /*14210*/  SHF.R.S32.HI R29, RZ, 0x1f, R18 ;  /* 0x0000001fff1d7819 */ /* 0x000fe20000011412 */
[----:B------:R0:W-:Y:S01]  /*14220*/  STL [R1+0x60], R2 ;  /* 0x0000600201007387 */ /* 0x0001e20000100800 */
[----:B--2---:R-:W-:-:S13]  /*14230*/  ISETP.NE.AND P0, PT, R0, 0x3, PT ;  /* 0x000000030000780c */ /* 0x004fda0003f05270 */
[----:B------:R-:W-:Y:S01]  /*14240*/  @P0 LOP3.LUT R22, R22, 0x40, RZ, 0xfc, !PT ;  /* 0x0000004016160812 */ /* 0x000fe200078efcff */
[----:B0-----:R-:W-:Y:S06]  /*14250*/  @!P0 BRA `(.L_x_10623) ;  /* 0x0000000000048947 */ /* 0x001fec0003800000 */
[----:B------:R-:W-:Y:S01]  /*14260*/  BPT.TRAP 0x1 ;  /* 0x000000040000795c */ /* 0x000fe20000300000 */
.L_x_10623:
[----:B------:R-:W-:Y:S01]  /*14270*/  IMAD R30, R25, 0x8, R23 ;  /* 0x00000008191e7824 */ /* 0x000fe200078e0217 */
[----:B------:R-:W-:Y:S01]  /*14280*/  SHF.L.U32 R0, R27, 0x1f, RZ ;  /* 0x0000001f1b007819 */ /* 0x000fe200000006ff */
[----:B------:R-:W-:Y:S03]  /*14290*/  BSSY B0, `(.L_x_10624) ;  /* 0x0000003000007945 */ /* 0x000fe60003800000 */
[----:B------:R-:W0:Y:S02]  /*142a0*/  SYNCS.PHASECHK.TRANS64.TRYWAIT P0, [R30+URZ+0x32440], R0 ;  /* 0x032440001e0075a7 */ /* 0x000e24000800017f */
[----:B0-----:R-:W-:Y:S05]  /*142b0*/  @!P0 BRA `(.L_x_10625) ;  /* 0x0000005800f88947 */ /* 0x001fea0003800000 */
.L_x_10763:
[----:B------:R-:W-:Y:S05]  /*142c0*/  BSYNC B0 ;  /* 0x0000000000007941 */ /* 0x000fea0003800000 */
.L_x_10624:
[----:B------:R-:W0:Y:S01]  /*142d0*/  LDL R2, [R1+0x4] ;  /* 0x0000040001027983 */ /* 0x000e220000100800 */
[----:B------:R-:W-:-:S03]  /*142e0*/  ULDC.64 UR4, c[0x0][0x300] ;  /* 0x0000c00000047ab9 */ /* 0x000fc60000000a00 */
[----:B------:R-:W2:Y:S04]  /*142f0*/  LDL R4, [R1] ;  /* 0x0000000001047983 */ /* 0x000ea80000100800 */
[----:B------:R-:W3:Y:S01]  /*14300*/  LDL R6, [R1+0x14] ;  /* 0x0000140001067983 */ /* 0x000ee20000100800 */
[----:B------:R-:W-:Y:S02]  /*14310*/  LOP3.LUT P2, RZ, R22, 0x2, RZ, 0xc0, !PT ;  /* 0x0000000216ff7812 */ /* 0x000fe4000784c0ff */
[----:B0-----:R-:W-:Y:S02]  /*14320*/  SHF.R.S32.HI R0, RZ, 0x1f, R2 ;  /* 0x0000001fff007819 */ /* 0x001fe40000011402 */
[----:B--2---:R-:W-:-:S03]  /*14330*/  SHF.R.S32.HI R5, RZ, 0x1f, R4 ;  /* 0x0000001fff057819 */ /* 0x004fc60000011404 */
[----:B------:R0:W-:Y:S01]  /*14340*/  STL [R1+0x4c], R0 ;  /* 0x00004c0001007387 */ /* 0x0001e20000100800 */
[----:B---3--:R-:W-:-:S03]  /*14350*/  IMAD R31, R8, -0x60, R6 ;  /* 0xffffffa0081f7824 */ /* 0x008fc600078e0206 */
[----:B------:R1:W-:Y:S01]  /*14360*/  STL [R1+0x54], R5 ;  /* 0x0000540501007387 */ /* 0x0003e20000100800 */
[----:B------:R-:W2:Y:S01]  /*14370*/  S2R R6, SR_TID.X ;  /* 0x0000000000067919 */ /* 0x000ea20000002100 */
        /* <DEDUP_REMOVED lines=9> */
[----:B------:R-:W1:Y:S02]  /*14410*/  S2R R4, SR_TID.X ;  /* 0x0000000000047919 */ /* 0x000e640000002100 */
[----:B------:R-:W-:Y:S02]  /*14420*/  IMAD.IADD R3, R3, 0x1, R0 ;  /* 0x0000000103037824 */ /* 0x000fe400078e0200 */
[----:B------:R-:W-:Y:S02]  /*14430*/  IMAD R0, R29, UR4, RZ ;  /* 0x000000041d007c24 */ /* 0x000fe4000f8e02ff */
[----:B------:R-:W-:-:S04]  /*14440*/  IMAD.WIDE.U32 R2, R18, UR4, R2 ;  /* 0x0000000412027c25 */ /* 0x000fc8000f8e0002 */
[----:B------:R-:W-:Y:S01]  /*14450*/  IMAD R0, R18, UR5, R0 ;  /* 0x0000000512007c24 */ /* 0x000fe2000f8e0200 */
[----:B------:R-:W-:Y:S01]  /*14460*/  ULDC.64 UR4, c[0x0][0x2e8] ;  /* 0x0000ba0000047ab9 */ /* 0x000fe20000000a00 */
[----:B--2---:R-:W-:-:S05]  /*14470*/  IMAD.SHL.U32 R7, R6, 0x8, RZ ;  /* 0x0000000806077824 */ /* 0x004fca00078e00ff */
[----:B------:R-:W-:Y:S02]  /*14480*/  LOP3.LUT R7, R7, 0x38, RZ, 0xc0, !PT ;  /* 0x0000003807077812 */ /* 0x000fe400078ec0ff */
[----:B-1----:R-:W-:Y:S01]  /*14490*/  LOP3.LUT R5, R4, 0x7f, RZ, 0xc0, !PT ;  /* 0x0000007f04057812 */ /* 0x002fe200078ec0ff */
[----:B------:R-:W-:Y:S01]  /*144a0*/  IMAD.IADD R4, R3, 0x1, R0 ;  /* 0x0000000103047824 */ /* 0x000fe200078e0200 */
[C---:B------:R-:W-:Y:S01]  /*144b0*/  LEA R0, P0, R2.reuse, UR4, 0x1 ;  /* 0x0000000402007c11 */ /* 0x040fe2000f8008ff */
[----:B------:R-:W-:Y:S01]  /*144c0*/  UMOV UR4, 0xffffffff ;  /* 0xffffffff00047882 */ /* 0x000fe20000000000 */
[----:B------:R-:W-:Y:S02]  /*144d0*/  SHF.R.U32.HI R5, RZ, 0x3, R5 ;  /* 0x00000003ff057819 */ /* 0x000fe40000011605 */
[----:B------:R-:W-:-:S03]  /*144e0*/  LEA.HI.X R4, R2, UR5, R4, 0x1, P0 ;  /* 0x0000000502047c11 */ /* 0x000fc600080f0c04 */
[----:B------:R-:W-:Y:S02]  /*144f0*/  IMAD.IADD R31, R31, 0x1, -R5 ;  /* 0x000000011f1f7824 */ /* 0x000fe400078e0a05 */
[----:B------:R-:W-:-:S03]  /*14500*/  IMAD R5, R25, 0x1800, R33 ;  /* 0x0000180019057824 */ /* 0x000fc600078e0221 */
[----:B------:R-:W-:Y:S01]  /*14510*/  ISETP.GE.AND P0, PT, R31, 0x1, PT ;  /* 0x000000011f00780c */ /* 0x000fe20003f06270 */
[----:B------:R-:W-:-:S12]  /*14520*/  BRA.DIV UR4, `(.L_x_10626) ;  /* 0x0000005a04707947 */ /* 0x000fd8000b800000 */
[----:B------:R-:W0:Y:S01]  /*14530*/  SHFL.IDX PT, R3, R0, RZ, 0x181f ;  /* 0x00181fff00037589 */ /* 0x000e2200000e0000 */
[----:B------:R-:W-:-:S03]  /*14540*/  @P0 LEA R6, R5, R23, 0x1 ;  /* 0x0000001705060211 */ /* 0x000fc600078e08ff */
        /* <DEDUP_REMOVED lines=50> */
.L_x_10777:
        /* <DEDUP_REMOVED lines=10> */
.L_x_10627:
        /* <DEDUP_REMOVED lines=11> */
.L_x_10628:
[----:B------:R1:W5:Y:S01]  /*149c0*/  LDL.LU R0, [R1+0x20] ;  /* 0x0000200001007983 */ /* 0x0003620000300800 */
[----:B------:R1:W-:Y:S02]  /*149d0*/  SYNCS.ARRIVE.TRANS64.A1T0 RZ, [R30+URZ+0x32430], RZ ;  /* 0x032430ff1eff79a7 */ /* 0x0003e4000810003f */
[----:B------:R-:W-:Y:S05]  /*149e0*/  WARPSYNC.ALL ;  /* 0x0000000000007948 */ /* 0x000fea0003800000 */
[----:B------:R-:W-:Y:S01]  /*149f0*/  ULDC.64 UR4, c[0x0][0xaf8] ;  /* 0x0002be0000047ab9 */ /* 0x000fe20000000a00 */
[----:B------:R-:W-:Y:S01]  /*14a00*/  BSSY B6, `(.L_x_10629) ;  /* 0x000001d000067945 */ /* 0x000fe20003800000 */
[----:B------:R-:W-:Y:S01]  /*14a10*/  BAR.SYNC.DEFER_BLOCKING 0x8, 0x180 ;  /* 0x0206000000007b1d */ /* 0x000fe20000010000 */
[----:B------:R-:W-:-:S04]  /*14a20*/  ISETP.NE.U32.AND P0, PT, RZ, UR4, PT ;  /* 0x00000004ff007c0c */ /* 0x000fc8000bf05070 */
[----:B------:R-:W-:-:S04]  /*14a30*/  ISETP.NE.AND.EX P0, PT, RZ, UR5, PT, P0 ;  /* 0x00000005ff007c0c */ /* 0x000fc8000bf05300 */
[----:B0-----:R-:W-:-:S05]  /*14a40*/  SEL R3, R36, RZ, !P0 ;  /* 0x000000ff24037207 */ /* 0x001fca0004000000 */
        /* <DEDUP_REMOVED lines=24> */
.L_x_10630:
[----:B------:R-:W-:Y:S05]  /*14bd0*/  BSYNC B6 ;  /* 0x0000000000067941 */ /* 0x000fea0003800000 */
.L_x_10629:
[----:B0-----:R-:W2:Y:S01]  /*14be0*/  LDL R0, [R1+0x34] ;  /* 0x0000340001007983 */ /* 0x001ea20000100800 */
[----:B------:R-:W0:Y:S03]  /*14bf0*/  LDC R6, c[0x0][0x448] ;  /* 0x00011200ff067b82 */ /* 0x000e260000000800 */
[----:B------:R-:W3:Y:S04]  /*14c00*/  LDL R21, [R1+0x3c] ;  /* 0x00003c0001157983 */ /* 0x000ee80000100800 */
[----:B------:R-:W4:Y:S01]  /*14c10*/  LDL R20, [R1+0x10] ;  /* 0x0000100001147983 */ /* 0x000f220000100800 */
[----:B------:R-:W1:Y:S01]  /*14c20*/  S2R R2, SR_TID.X ;  /* 0x0000000000027919 */ /* 0x000e620000002100 */
[----:B------:R-:W-:Y:S01]  /*14c30*/  IMAD.SHL.U32 R17, R17, 0x80, RZ ;  /* 0x0000008011117824 */ /* 0x000fe200078e00ff */
[----:B------:R-:W-:Y:S01]  /*14c40*/  ULDC.64 UR4, c[0x0][0x298] ;  /* 0x0000a60000047ab9 */ /* 0x000fe20000000a00 */
[----:B------:R0:W5:Y:S02]  /*14c50*/  LDL R9, [R1+0x18] ;  /* 0x0000180001097983 */ /* 0x0001640000100800 */
[----:B0-----:R-:W-:-:S13]  /*14c60*/  ISETP.NE.AND P0, PT, R6, 0x1, PT ;  /* 0x000000010600780c */ /* 0x001fda0003f05270 */
[----:B------:R-:W0:Y:S01]  /*14c70*/  @P0 LDC R3, c[0x0][0x450] ;  /* 0x00011400ff030b82 */ /* 0x000e220000000800 */
[----:B-1----:R-:W-:-:S04]  /*14c80*/  LOP3.LUT R2, R2, 0x7f, RZ, 0xc0, !PT ;  /* 0x0000007f02027812 */ /* 0x002fc800078ec0ff */
[----:B------:R-:W-:Y:S01]  /*14c90*/  SHF.R.U32.HI R2, RZ, 0x3, R2 ;  /* 0x00000003ff027819 */ /* 0x000fe20000011602 */
[----:B------:R-:W1:Y:S02]  /*14ca0*/  S2R R5, SR_TID.X ;  /* 0x0000000000057919 */ /* 0x000e640000002100 */
[----:B-1----:R-:W-:-:S05]  /*14cb0*/  IMAD.SHL.U32 R7, R5, 0x8, RZ ;  /* 0x0000000805077824 */ /* 0x002fca00078e00ff */
[----:B------:R-:W-:Y:S01]  /*14cc0*/  LOP3.LUT R7, R7, 0x38, RZ, 0xc0, !PT ;  /* 0x0000003807077812 */ /* 0x000fe200078ec0ff */
[----:B--2---:R-:W-:Y:S02]  /*14cd0*/  IMAD.MOV.U32 R4, RZ, RZ, R0 ;  /* 0x000000ffff047224 */ /* 0x004fe400078e0000 */
[----:B------:R-:W1:Y:S02]  /*14ce0*/  S2R R0, SR_TID.X ;  /* 0x0000000000007919 */ /* 0x000e640000002100 */
[----:B-1----:R-:W-:-:S05]  /*14cf0*/  IMAD.SHL.U32 R0, R0, 0x10, RZ ;  /* 0x0000001000007824 */ /* 0x002fca00078e00ff */
[----:B------:R-:W-:Y:S02]  /*14d00*/  LOP3.LUT R0, R2, 0x70, R0, 0xf8, !PT ;  /* 0x0000007002007812 */ /* 0x000fe400078ef800 */
[----:B------:R-:W1:Y:S02]  /*14d10*/  @P0 LDC R2, c[0x0][0x44c] ;  /* 0x00011300ff020b82 */ /* 0x000e640000000800 */
[----:B------:R-:W-:Y:S01]  /*14d20*/  LOP3.LUT R36, R0, R17, RZ, 0xfc, !PT ;  /* 0x0000001100247212 */ /* 0x000fe200078efcff */
[----:B------:R-:W-:-:S04]  /*14d30*/  IMAD R4, R4, UR4, RZ ;  /* 0x0000000404047c24 */ /* 0x000fc8000f8e02ff */
[----:B------:R-:W-:Y:S02]  /*14d40*/  IMAD.MOV.U32 R0, RZ, RZ, R36 ;  /* 0x000000ffff007224 */ /* 0x000fe400078e0024 */
[----:B------:R-:W-:Y:S02]  /*14d50*/  IMAD R4, R37, UR5, R4 ;  /* 0x0000000525047c24 */ /* 0x000fe4000f8e0204 */
[----:B-1----:R-:W-:-:S05]  /*14d60*/  @P0 IMAD.HI.U32 R2, R36, R2, RZ ;  /* 0x0000000224020227 */ /* 0x002fca00078e00ff */
[----:B0-----:R-:W-:Y:S01]  /*14d70*/  @P0 SHF.R.U32.HI R0, RZ, R3, R2 ;  /* 0x00000003ff000219 */ /* 0x001fe20000011602 */
        /* <DEDUP_REMOVED lines=42> */
[----:B------:R2:W-:Y:S09]  /*15020*/  STL [R1+0x20], R6 ;  /* 0x0000200601007387 */ /* 0x0005f20000100800 */
        /* <DEDUP_REMOVED lines=8> */
[----:B--2---:R-:W-:-:S05]  /*150b0*/  VIADD R6, R17, 0x20 ;  /* 0x0000002011067836 */ /* 0x004fca0000000000 */
[----:B------:R-:W-:Y:S04]  /*150c0*/  STL [R1+0x24], R6 ;  /* 0x0000240601007387 */ /* 0x000fe80000100800 */
[----:B------:R-:W-:Y:S04]  /*150d0*/  STL [R1+0x28], R8 ;  /* 0x0000280801007387 */ /* 0x000fe80000100800 */
[----:B0-----:R-:W0:Y:S04]  /*150e0*/  SHFL.IDX PT, R5, R0, 0x1, 0x181f ;  /* 0x00381f0000057f89 */ /* 0x001e2800000e0000 */
[----:B------:R-:W1:Y:S01]  /*150f0*/  SHFL.IDX PT, R4, R3, 0x1, 0x181f ;  /* 0x00381f0003047f89 */ /* 0x000e6200000e0000 */
[----:B0-----:R-:W-:-:S05]  /*15100*/  @!P0 LEA R5, P2, R7, R5, 0x1 ;  /* 0x0000000507058211 */ /* 0x001fca00078408ff */
[----:B-1----:R-:W-:-:S05]  /*15110*/  @!P0 IMAD.X R4, RZ, RZ, R4, P2 ;  /* 0x000000ffff048224 */ /* 0x002fca00010e0604 */
[----:B------:R-:W-:-:S04]  /*15120*/  @!P0 LOP3.LUT R5, R5, R4, RZ, 0x3c, !PT ;  /* 0x0000000405058212 */ /* 0x000fc800078e3cff */
[----:B------:R-:W-:-:S04]  /*15130*/  @!P0 LOP3.LUT R4, R5, R4, RZ, 0x3c, !PT ;  /* 0x0000000405048212 */ /* 0x000fc800078e3cff */
[----:B------:R-:W-:-:S05]  /*15140*/  @!P0 LOP3.LUT R5, R5, R4, RZ, 0x3c, !PT ;  /* 0x0000000405058212 */ /* 0x000fca00078e3cff */
[----:B------:R0:W-:Y:S01]  /*15150*/  @!P0 LDGSTS.E.BYPASS.LTC128B.128 [R26+0x18c00], desc[UR60][R4.64], !P1 ;  /* 0x18c00000041a8fae */ /* 0x0001e2000c901d7c */
[----:B------:R-:W-:-:S03]  /*15160*/  ISETP.GE.AND P0, PT, R6, R2, PT ;  /* 0x000000020600720c */ /* 0x000fc60003f06270 */
[----:B------:R-:W-:Y:S04]  /*15170*/  SHFL.IDX PT, R6, R3, 0x3, 0x181f ;  /* 0x00781f0003067f89 */ /* 0x000fe800000e0000 */
[----:B0-----:R-:W0:Y:S04]  /*15180*/  SHFL.IDX PT, R5, R0, 0x2, 0x181f ;  /* 0x00581f0000057f89 */ /* 0x001e2800000e0000 */
[----:B------:R-:W1:Y:S02]  /*15190*/  SHFL.IDX PT, R4, R3, 0x2, 0x181f ;  /* 0x00581f0003047f89 */ /* 0x000e6400000e0000 */
[----:B0-----:R-:W-:-:S05]  /*151a0*/  @!P0 LEA R5, P2, R7, R5, 0x1 ;  /* 0x0000000507058211 */ /* 0x001fca00078408ff */
[----:B-1----:R-:W-:-:S05]  /*151b0*/  @!P0 IMAD.X R4, RZ, RZ, R4, P2 ;  /* 0x000000ffff048224 */ /* 0x002fca00010e0604 */
[----:B------:R-:W-:-:S04]  /*151c0*/  @!P0 LOP3.LUT R5, R5, R4, RZ, 0x3c, !PT ;  /* 0x0000000405058212 */ /* 0x000fc800078e3cff */
[----:B------:R-:W-:-:S04]  /*151d0*/  @!P0 LOP3.LUT R4, R5, R4, RZ, 0x3c, !PT ;  /* 0x0000000405048212 */ /* 0x000fc800078e3cff */
[----:B------:R-:W-:-:S05]  /*151e0*/  @!P0 LOP3.LUT R5, R5, R4, RZ, 0x3c, !PT ;  /* 0x0000000405058212 */ /* 0x000fca00078e3cff */
[----:B------:R0:W-:Y:S01]  /*151f0*/  @!P0 LDGSTS.E.BYPASS.LTC128B.128 [R26+0x19400], desc[UR60][R4.64], !P1 ;  /* 0x19400000041a8fae */ /* 0x0001e2000c901d7c */
[----:B------:R-:W-:Y:S01]  /*15200*/  ISETP.GE.AND P0, PT, R8, R2, PT ;  /* 0x000000020800720c */ /* 0x000fe20003f06270 */
[----:B------:R-:W-:-:S05]  /*15210*/  VIADD R8, R17, 0x40 ;  /* 0x0000004011087836 */ /* 0x000fca0000000000 */
[----:B------:R-:W-:Y:S04]  /*15220*/  STL [R1+0x2c], R8 ;  /* 0x00002c0801007387 */ /* 0x000fe80000100800 */
[----:B0-----:R-:W0:Y:S03]  /*15230*/  SHFL.IDX PT, R4, R0, 0x3, 0x181f ;  /* 0x00781f0000047f89 */ /* 0x001e2600000e0000 */
[----:B0-----:R-:W-:-:S05]  /*15240*/  @!P0 LEA R5, P2, R7, R4, 0x1 ;  /* 0x0000000407058211 */ /* 0x001fca00078408ff */
[----:B------:R-:W-:Y:S02]  /*15250*/  @!P0 IMAD.X R4, RZ, RZ, R6, P2 ;  /* 0x000000ffff048224 */ /* 0x000fe400010e0606 */
[----:B------:R-:W-:Y:S03]  /*15260*/  SHFL.IDX PT, R6, R3, 0x4, 0x181f ;  /* 0x00981f0003067f89 */ /* 0x000fe600000e0000 */
        /* <DEDUP_REMOVED lines=22> */
[-C--:B------:R-:W-:Y:S01]  /*153d0*/  @!P0 LOP3.LUT R5, R5, R4.reuse, RZ, 0x3c, !PT ;  /* 0x0000000405058212 */ /* 0x080fe200078e3cff */
[----:B------:R-:W-:Y:S03]  /*153e0*/  SHFL.IDX PT, R3, R3, 0x7, 0x181f ;  /* 0x00f81f0003037f89 */ /* 0x000fe600000e0000 */
        /* <DEDUP_REMOVED lines=12> */
.L_x_10794:
        /* <DEDUP_REMOVED lines=11> */
.L_x_10632:
        /* <DEDUP_REMOVED lines=28> */
.L_x_10634:
[----:B------:R-:W-:Y:S05]  /*15720*/  BSYNC B6 ;  /* 0x0000000000067941 */ /* 0x000fea0003800000 */
.L_x_10633:
[----:B0-----:R-:W2:Y:S01]  /*15730*/  LDL.LU R2, [R1+0x34] ;  /* 0x0000340001027983 */ /* 0x001ea20000300800 */
[----:B------:R-:W0:Y:S01]  /*15740*/  LDC R6, c[0x0][0x448] ;  /* 0x00011200ff067b82 */ /* 0x000e220000000800 */
[----:B------:R-:W-:Y:S02]  /*15750*/  ULDC.64 UR4, c[0x0][0x398] ;  /* 0x0000e60000047ab9 */ /* 0x000fe40000000a00 */
[----:B------:R-:W3:Y:S04]  /*15760*/  LDL.LU R21, [R1+0x3c] ;  /* 0x00003c0001157983 */ /* 0x000ee80000300800 */
[----:B------:R-:W4:Y:S01]  /*15770*/  LDL.LU R20, [R1+0x10] ;  /* 0x0000100001147983 */ /* 0x000f220000300800 */
[----:B------:R-:W-:Y:S01]  /*15780*/  IMAD.MOV.U32 R4, RZ, RZ, R36 ;  /* 0x000000ffff047224 */ /* 0x000fe200078e0024 */
[----:B------:R-:W1:Y:S01]  /*15790*/  S2R R8, SR_TID.X ;  /* 0x0000000000087919 */ /* 0x000e620000002100 */
[----:B0-----:R-:W-:-:S13]  /*157a0*/  ISETP.NE.AND P0, PT, R6, 0x1, PT ;  /* 0x000000010600780c */ /* 0x001fda0003f05270 */
[----:B------:R-:W0:Y:S01]  /*157b0*/  @P0 LDC R5, c[0x0][0x450] ;  /* 0x00011400ff050b82 */ /* 0x000e220000000800 */
[----:B-1----:R-:W-:-:S05]  /*157c0*/  IMAD.SHL.U32 R7, R8, 0x8, RZ ;  /* 0x0000000808077824 */ /* 0x002fca00078e00ff */
[----:B------:R-:W-:Y:S01]  /*157d0*/  LOP3.LUT R7, R7, 0x38, RZ, 0xc0, !PT ;  /* 0x0000003807077812 */ /* 0x000fe200078ec0ff */
[----:B--2---:R-:W-:Y:S02]  /*157e0*/  IMAD R0, R2, UR4, RZ ;  /* 0x0000000402007c24 */ /* 0x004fe4000f8e02ff */
        /* <DEDUP_REMOVED lines=9> */
[----:B---3--:R-:W-:Y:S02]  /*15880*/  IMAD R0, R21, UR4, RZ ;  /* 0x0000000415007c24 */ /* 0x008fe4000f8e02ff */
[----:B----4-:R-:W-:-:S04]  /*15890*/  IMAD.WIDE.U32 R2, R20, UR4, R2 ;  /* 0x0000000414027c25 */ /* 0x010fc8000f8e0002 */
[----:B------:R-:W-:Y:S01]  /*158a0*/  IMAD R0, R20, UR5, R0 ;  /* 0x0000000514007c24 */ /* 0x000fe2000f8e0200 */
[----:B------:R-:W-:Y:S01]  /*158b0*/  ULDC.64 UR4, c[0x0][0x3d0] ;  /* 0x0000f40000047ab9 */ /* 0x000fe20000000a00 */
[----:B------:R-:W-:Y:S02]  /*158c0*/  IMAD.SHL.U32 R20, R8, 0x8, RZ ;  /* 0x0000000808147824 */ /* 0x000fe400078e00ff */
[----:B------:R-:W-:Y:S02]  /*158d0*/  IMAD.IADD R3, R3, 0x1, R0 ;  /* 0x0000000103037824 */ /* 0x000fe400078e0200 */
[----:B------:R-:W1:Y:S01]  /*158e0*/  @P0 LDC R0, c[0x0][0x44c] ;  /* 0x00011300ff000b82 */ /* 0x000e620000000800 */
[----:B------:R-:W-:-:S04]  /*158f0*/  LOP3.LUT R20, R20, 0x38, RZ, 0xc0, !PT ;  /* 0x0000003814147812 */ /* 0x000fc800078ec0ff */
[C---:B------:R-:W-:Y:S02]  /*15900*/  LOP3.LUT R10, R20.reuse, 0x40, RZ, 0xfc, !PT ;  /* 0x00000040140a7812 */ /* 0x040fe400078efcff */
[C---:B------:R-:W-:Y:S02]  /*15910*/  LOP3.LUT R9, R20.reuse, 0x80, RZ, 0xfc, !PT ;  /* 0x0000008014097812 */ /* 0x040fe400078efcff */
[----:B------:R-:W-:Y:S01]  /*15920*/  LOP3.LUT R8, R20, 0xc0, RZ, 0xfc, !PT ;  /* 0x000000c014087812 */ /* 0x000fe200078efcff */
[----:B-1----:R-:W-:-:S05]  /*15930*/  @P0 IMAD.HI.U32 R0, R36, R0, RZ ;  /* 0x0000000024000227 */ /* 0x002fca00078e00ff */
[----:B0-----:R-:W-:-:S04]  /*15940*/  @P0 SHF.R.U32.HI R4, RZ, R5, R0 ;  /* 0x00000005ff040219 */ /* 0x001fc80000011600 */
[--C-:B------:R-:W-:Y:S01]  /*15950*/  SHF.R.S32.HI R5, RZ, 0x1f, R4.reuse ;  /* 0x0000001fff057819 */ /* 0x100fe20000011404 */
[----:B------:R-:W-:Y:S02]  /*15960*/  IMAD.MOV R0, RZ, RZ, -R4 ;  /* 0x000000ffff007224 */ /* 0x000fe400078e0a04 */
[----:B------:R-:W-:-:S04]  /*15970*/  IMAD.WIDE.U32 R2, R4, UR4, R2 ;  /* 0x0000000404027c25 */ /* 0x000fc8000f8e0002 */
        /* <DEDUP_REMOVED lines=18> */
[----:B------:R-:W-:Y:S01]  /*15aa0*/  ISETP.GE.AND P1, PT, R8, UR4, PT ;  /* 0x0000000408007c0c */ /* 0x000fe2000bf26270 */
[----:B------:R-:W-:-:S12]  /*15ab0*/  BRA.DIV UR5, `(.L_x_10635) ;  /* 0x0000005605c87947 */ /* 0x000fd8000b800000 */
[----:B------:R-:W2:Y:S04]  /*15ac0*/  LDL.LU R3, [R1+0x28] ;  /* 0x0000280001037983 */ /* 0x000ea80000300800 */
[----:B------:R-:W3:Y:S04]  /*15ad0*/  LDL.LU R10, [R1+0x20] ;  /* 0x00002000010a7983 */ /* 0x000ee80000300800 */
[----:B------:R-:W4:Y:S04]  /*15ae0*/  LDL.LU R9, [R1+0x2c] ;  /* 0x00002c0001097983 */ /* 0x000f280000300800 */
[----:B------:R-:W5:Y:S04]  /*15af0*/  LDL.LU R8, [R1+0x24] ;  /* 0x0000240001087983 */ /* 0x000f680000300800 */
[----:B------:R-:W2:Y:S04]  /*15b00*/  LDL.LU R11, [R1+0x18] ;  /* 0x00001800010b7983 */ /* 0x000ea80000300800 */
[----:B------:R-:W-:Y:S01]  /*15b10*/  SHFL.IDX PT, R2, R0, RZ, 0x181f ;  /* 0x00181fff00027589 */ /* 0x000fe200000e0000 */
[----:B--2---:R-:W-:-:S02]  /*15b20*/  IMAD R5, R11, R6, RZ ;  /* 0x000000060b057224 */ /* 0x004fc400078e02ff */
[----:B------:R-:W-:Y:S01]  /*15b30*/  IMAD.MOV.U32 R11, RZ, RZ, R3 ;  /* 0x000000ffff0b7224 */ /* 0x000fe200078e0003 */
[----:B------:R-:W-:Y:S02]  /*15b40*/  SHFL.IDX PT, R6, R0, 0x1, 0x181f ;  /* 0x00381f0000067f89 */ /* 0x000fe400000e0000 */
[----:B------:R-:W-:Y:S02]  /*15b50*/  ISETP.GE.AND P0, PT, R17, R5, PT ;  /* 0x000000051100720c */ /* 0x000fe40003f06270 */
[----:B------:R-:W0:Y:S11]  /*15b60*/  SHFL.IDX PT, R3, R4, RZ, 0x181f ;  /* 0x00181fff04037589 */ /* 0x000e3600000e0000 */
[----:B0-----:R-:W-:-:S05]  /*15b70*/  @!P0 LEA R3, P6, R7, R3, 0x1 ;  /* 0x0000000307038211 */ /* 0x001fca00078c08ff */
[----:B------:R-:W-:-:S05]  /*15b80*/  @!P0 IMAD.X R2, RZ, RZ, R2, P6 ;  /* 0x000000ffff028224 */ /* 0x000fca00030e0602 */
[----:B------:R-:W-:-:S04]  /*15b90*/  @!P0 LOP3.LUT R3, R3, R2, RZ, 0x3c, !PT ;  /* 0x0000000203038212 */ /* 0x000fc800078e3cff */
[----:B------:R-:W-:-:S04]  /*15ba0*/  @!P0 LOP3.LUT R2, R3, R2, RZ, 0x3c, !PT ;  /* 0x0000000203028212 */ /* 0x000fc800078e3cff */
[----:B------:R-:W-:-:S05]  /*15bb0*/  @!P0 LOP3.LUT R3, R3, R2, RZ, 0x3c, !PT ;  /* 0x0000000203038212 */ /* 0x000fca00078e3cff */
[----:B------:R-:W-:Y:S04]  /*15bc0*/  @!P0 LDGSTS.E.BYPASS.LTC128B.128 [R26+0x22400], desc[UR60][R2.64], !P4 ;  /* 0x22400000021a8fae */ /* 0x000fe8000e101d7c */
[----:B------:R-:W-:Y:S04]  /*15bd0*/  @!P0 LDGSTS.E.BYPASS.LTC128B.128 [R26+0x26400], desc[UR60][R2.64+0x80], !P3 ;  /* 0x26400080021a8fae */ /* 0x000fe8000d901d7c */
[----:B------:R-:W-:Y:S04]  /*15be0*/  @!P0 LDGSTS.E.BYPASS.LTC128B.128 [R26+0x2a400], desc[UR60][R2.64+0x100], !P2 ;  /* 0x2a400100021a8fae */ /* 0x000fe8000d101d7c */
[----:B------:R0:W-:Y:S01]  /*15bf0*/  @!P0 LDGSTS.E.BYPASS.LTC128B.128 [R26+0x2e400], desc[UR60][R2.64+0x180], !P1 ;  /* 0x2e400180021a8fae */ /* 0x0001e2000c901d7c */
[----:B---3--:R-:W-:Y:S01]  /*15c00*/  ISETP.GE.AND P0, PT, R10, R5, PT ;  /* 0x000000050a00720c */ /* 0x008fe20003f06270 */
[----:B----4-:R-:W-:-:S02]  /*15c10*/  IMAD.MOV.U32 R10, RZ, RZ, R9 ;  /* 0x000000ffff0a7224 */ /* 0x010fc400078e0009 */
[----:B------:R-:W2:Y:S04]  /*15c20*/  LDL.LU R9, [R1+0x30] ;  /* 0x0000300001097983 */ /* 0x000ea80000300800 */
[----:B0-----:R-:W0:Y:S06]  /*15c30*/  SHFL.IDX PT, R2, R4, 0x1, 0x181f ;  /* 0x00381f0004027f89 */ /* 0x001e2c00000e0000 */
[----:B0-----:R-:W-:-:S05]  /*15c40*/  @!P0 LEA R2, P6, R7, R2, 0x1 ;  /* 0x0000000207028211 */ /* 0x001fca00078c08ff */
[----:B------:R-:W-:Y:S02]  /*15c50*/  @!P0 IMAD.X R3, RZ, RZ, R6, P6 ;  /* 0x000000ffff038224 */ /* 0x000fe400030e0606 */
[----:B------:R-:W-:Y:S04]  /*15c60*/  SHFL.IDX PT, R6, R0, 0x2, 0x181f ;  /* 0x00581f0000067f89 */ /* 0x000fe800000e0000 */
[----:B------:R-:W-:Y:S04]  /*15c70*/  @!P0 LDGSTS.E.BYPASS.LTC128B.128 [R26+0x22c00], desc[UR60][R2.64], !P4 ;  /* 0x22c00000021a8fae */ /* 0x000fe8000e101d7c */
[----:B------:R-:W-:Y:S04]  /*15c80*/  @!P0 LDGSTS.E.BYPASS.LTC128B.128 [R26+0x26c00], desc[UR60][R2.64+0x80], !P3 ;  /* 0x26c00080021a8fae */ /* 0x000fe8000d901d7c */
[----:B------:R-:W-:Y:S04]  /*15c90*/  @!P0 LDGSTS.E.BYPASS.LTC128B.128 [R26+0x2ac00], desc[UR60][R2.64+0x100], !P2 ;  /* 0x2ac00100021a8fae */ /* 0x000fe8000d101d7c */
[----:B------:R0:W-:Y:S01]  /*15ca0*/  @!P0 LDGSTS.E.BYPASS.LTC128B.128 [R26+0x2ec00], desc[UR60][R2.64+0x180], !P1 ;  /* 0x2ec00180021a8fae */ /* 0x0001e2000c901d7c */
[----:B-----5:R-:W-:-:S03]  /*15cb0*/  ISETP.GE.AND P0, PT, R8, R5, PT ;  /* 0x000000050800720c */ /* 0x020fc60003f06270 */
[----:B------:R-:W3:Y:S04]  /*15cc0*/  LDL.LU R8, [R1+0x38] ;  /* 0x0000380001087983 */ /* 0x000ee80000300800 */
[----:B0-----:R-:W0:Y:S06]  /*15cd0*/  SHFL.IDX PT, R2, R4, 0x2, 0x181f ;  /* 0x00581f0004027f89 */ /* 0x001e2c00000e0000 */
[----:B0-----:R-:W-:-:S05]  /*15ce0*/  @!P0 LEA R2, P6, R7, R2, 0x1 ;  /* 0x0000000207028211 */ /* 0x001fca00078c08ff */
[----:B------:R-:W-:-:S05]  /*15cf0*/  @!P0 IMAD.X R3, RZ, RZ, R6, P6 ;  /* 0x000000ffff038224 */ /* 0x000fca00030e0606 */
[----:B------:R-:W-:Y:S04]  /*15d00*/  @!P0 LDGSTS.E.BYPASS.LTC128B.128 [R26+0x23400], desc[UR60][R2.64], !P4 ;  /* 0x23400000021a8fae */ /* 0x000fe8000e101d7c */
[----:B------:R-:W-:Y:S04]  /*15d10*/  @!P0 LDGSTS.E.BYPASS.LTC128B.128 [R26+0x27400], desc[UR60][R2.64+0x80], !P3 ;  /* 0x27400080021a8fae */ /* 0x000fe8000d901d7c */
[----:B------:R-:W-:Y:S04]  /*15d20*/  @!P0 LDGSTS.E.BYPASS.LTC128B.128 [R26+0x2b400], desc[UR60][R2.64+0x100], !P2 ;  /* 0x2b400100021a8fae */ /* 0x000fe8000d101d7c */
[----:B------:R0:W-:Y:S04]  /*15d30*/  @!P0 LDGSTS.E.BYPASS.LTC128B.128 [R26+0x2f400], desc[UR60][R2.64+0x180], !P1 ;  /* 0x2f400180021a8fae */ /* 0x0001e8000c901d7c */
[----:B------:R-:W-:Y:S04]  /*15d40*/  SHFL.IDX PT, R6, R0, 0x3, 0x181f ;  /* 0x00781f0000067f89 */ /* 0x000fe800000e0000 */
[----:B0-----:R-:W0:Y:S01]  /*15d50*/  SHFL.IDX PT, R2, R4, 0x3, 0x181f ;  /* 0x00781f0004027f89 */ /* 0x001e2200000e0000 */
[----:B------:R-:W-:-:S13]  /*15d60*/  ISETP.GE.AND P0, PT, R11, R5, PT ;  /* 0x000000050b00720c */ /* 0x000fda0003f06270 */
        /* <DEDUP_REMOVED lines=17> */
[----:B--2---:R-:W-:-:S13]  /*15e80*/  ISETP.GE.AND P0, PT, R9, R5, PT ;  /* 0x000000050900720c */ /* 0x004fda0003f06270 */
        /* <DEDUP_REMOVED lines=8> */
[----:B---3--:R-:W-:-:S13]  /*15f10*/  ISETP.GE.AND P0, PT, R8, R5, PT ;  /* 0x000000050800720c */ /* 0x008fda0003f06270 */
[----:B0-----:R-:W-:-:S05]  /*15f20*/  @!P0 LEA R2, P5, R7, R2, 0x1 ;  /* 0x0000000207028211 */ /* 0x001fca00078a08ff */
[----:B------:R-:W-:-:S05]  /*15f30*/  @!P0 IMAD.X R3, RZ, RZ, R6, P5 ;  /* 0x000000ffff038224 */ /* 0x000fca00028e0606 */
[----:B------:R-:W-:Y:S04]  /*15f40*/  @!P0 LDGSTS.E.BYPASS.LTC128B.128 [R26+0x25400], desc[UR60][R2.64], !P4 ;  /* 0x25400000021a8fae */ /* 0x000fe8000e101d7c */
[----:B------:R-:W-:Y:S04]  /*15f50*/  @!P0 LDGSTS.E.BYPASS.LTC128B.128 [R26+0x29400], desc[UR60][R2.64+0x80], !P3 ;  /* 0x29400080021a8fae */ /* 0x000fe8000d901d7c */
[----:B------:R-:W-:Y:S04]  /*15f60*/  @!P0 LDGSTS.E.BYPASS.LTC128B.128 [R26+0x2d400], desc[UR60][R2.64+0x100], !P2 ;  /* 0x2d400100021a8fae */ /* 0x000fe8000d101d7c */
[----:B------:R0:W-:Y:S04]  /*15f70*/  @!P0 LDGSTS.E.BYPASS.LTC128B.128 [R26+0x31400], desc[UR60][R2.64+0x180], !P1 ;  /* 0x31400180021a8fae */ /* 0x0001e8000c901d7c */
[----:B------:R1:W2:Y:S04]  /*15f80*/  SHFL.IDX PT, R6, R0, 0x7, 0x181f ;  /* 0x00f81f0000067f89 */ /* 0x0002a800000e0000 */
[----:B0-----:R1:W0:Y:S02]  /*15f90*/  SHFL.IDX PT, R2, R4, 0x7, 0x181f ;  /* 0x00f81f0004027f89 */ /* 0x00122400000e0000 */
.L_x_10812:
[----:B-1----:R-:W3:Y:S01]  /*15fa0*/  LDL.LU R0, [R1+0x44] ;  /* 0x0000440001007983 */ /* 0x002ee20000300800 */
[----:B------:R-:W-:Y:S01]  /*15fb0*/  BSSY B0, `(.L_x_10636) ;  /* 0x000000c000007945 */ /* 0x000fe20003800000 */
[----:B---3--:R-:W-:-:S13]  /*15fc0*/  ISETP.GE.AND P0, PT, R0, R5, PT ;  /* 0x000000050000720c */ /* 0x008fda0003f06270 */
[----:B------:R-:W-:Y:S05]  /*15fd0*/  @P0 BRA `(.L_x_10637) ;  /* 0x0000000000240947 */ /* 0x000fea0003800000 */
[----:B0-----:R-:W-:-:S05]  /*15fe0*/  LEA R2, P0, R7, R2, 0x1 ;  /* 0x0000000207027211 */ /* 0x001fca00078008ff */
[----:B--2---:R-:W-:-:S05]  /*15ff0*/  IMAD.X R3, RZ, RZ, R6, P0 ;  /* 0x000000ffff037224 */ /* 0x004fca00000e0606 */
[----:B------:R-:W-:Y:S01]  /*16000*/  @!PT LDS RZ, [RZ] ;  /* 0x00000000fffff984 */ /* 0x000fe20000000800 */
[----:B------:R-:W-:Y:S01]  /*16010*/  @!PT LDS RZ, [RZ] ;  /* 0x00000000fffff984 */ /* 0x000fe20000000800 */
[----:B------:R-:W-:Y:S01]  /*16020*/  @!PT LDS RZ, [RZ] ;  /* 0x00000000fffff984 */ /* 0x000fe20000000800 */
[----:B------:R1:W-:Y:S04]  /*16030*/  LDGSTS.E.BYPASS.LTC128B.128 [R26+0x25c00], desc[UR60][R2.64], !P4 ;  /* 0x25c00000021a7fae */ /* 0x0003e8000e101d7c */
[----:B------:R1:W-:Y:S04]  /*16040*/  LDGSTS.E.BYPASS.LTC128B.128 [R26+0x29c00], desc[UR60][R2.64+0x80], !P3 ;  /* 0x29c00080021a7fae */ /* 0x0003e8000d901d7c */
[----:B------:R1:W-:Y:S04]  /*16050*/  LDGSTS.E.BYPASS.LTC128B.128 [R26+0x2dc00], desc[UR60][R2.64+0x100], !P2 ;  /* 0x2dc00100021a7fae */ /* 0x0003e8000d101d7c */
[----:B------:R1:W-:Y:S02]  /*16060*/  LDGSTS.E.BYPASS.LTC128B.128 [R26+0x31c00], desc[UR60][R2.64+0x180], !P1 ;  /* 0x31c00180021a7fae */ /* 0x0003e4000c901d7c */
.L_x_10637:
[----:B------:R-:W-:Y:S05]  /*16070*/  BSYNC B0 ;  /* 0x0000000000007941 */ /* 0x000fea0003800000 */
.L_x_10636:
[----:B------:R-:W-:Y:S01]  /*16080*/  NOP ;  /* 0x0000000000007918 */ /* 0x000fe20000000000 */
[----:B------:R-:W-:-:S13]  /*16090*/  PLOP3.LUT P0, PT, PT, PT, PT, 0x80, 0x0 ;  /* 0x000000000000781c */ /* 0x000fda0003f0f070 */
.L_x_10638:
[----:B------:R-:W-:Y:S02]  /*160a0*/  PLOP3.LUT P1, PT, P1, P0, PT, 0xa2, 0x0 ;  /* 0x000000000000781c */ /* 0x000fe40000f21472 */
[----:B------:R-:W-:-:S08]  /*160b0*/  @P0 R2UR P1, UR4, R23 ;  /* 0x00000000170402ca */ /* 0x000fd00000020000 */
[----:B------:R-:W-:-:S05]  /*160c0*/  @P0 PLOP3.LUT P0, PT, P1, PT, PT, 0x80, 0x0 ;  /* 0x000000000000081c */ /* 0x000fca0000f0f070 */
[----:B------:R-:W-:Y:S01]  /*160d0*/  @!P1 SYNCS.ARRIVE.TRANS64.RED.A0T1 RZ, [UR4+0x32410], RZ ;  /* 0x032410ffffff99a7 */ /* 0x000fe20008200404 */
[----:B------:R-:W-:Y:S07]  /*160e0*/  @!P1 ARRIVES.LDGSTSBAR.64.TRANSCNT [UR4+0x32410] ;  /* 0x03241000ff0099b0 */ /* 0x000fee0008000a84 */
[----:B------:R-:W-:Y:S05]  /*160f0*/  @P0 BRA.U.ANY `(.L_x_10638) ;  /* 0xfffffffd00e80947 */ /* 0x000fea000393ffff */
[----:B01----:R-:W3:Y:S02]  /*16100*/  LDL.LU R2, [R1+0x40] ;  /* 0x0000400001027983 */ /* 0x003ee40000300800 */
        /* <DEDUP_REMOVED lines=11> */
.L_x_10813:
[----:B------:R-:W-:Y:S05]  /*161c0*/  BSYNC B0 ;  /* 0x0000000000007941 */ /* 0x000fea0003800000 */
.L_x_10639:
[----:B------:R-:W3:Y:S02]  /*161d0*/  LDL R2, [R1+0x64] ;  /* 0x0000640001027983 */ /* 0x000ee40000100800 */
[----:B---3--:R-:W-:-:S13]  /*161e0*/  ISETP.NE.AND P0, PT, R2, 0x3, PT ;  /* 0x000000030200780c */ /* 0x008fda0003f05270 */
[----:B------:R-:W-:Y:S05]  /*161f0*/  @!P0 BRA `(.L_x_10641) ;  /* 0x0000000000048947 */ /* 0x000fea0003800000 */
[----:B------:R-:W-:Y:S01]  /*16200*/  BPT.TRAP 0x1 ;  /* 0x000000040000795c */ /* 0x000fe20000300000 */
.L_x_10641:
[----:B------:R-:W3:Y:S01]  /*16210*/  LDL.LU R2, [R1+0x60] ;  /* 0x0000600001027983 */ /* 0x000ee20000300800 */
[C---:B------:R-:W-:Y:S01]  /*16220*/  LOP3.LUT P0, RZ, R22.reuse, 0x8, RZ, 0xc0, !PT ;  /* 0x0000000816ff7812 */ /* 0x040fe2000780c0ff */
[----:B------:R-:W-:Y:S01]  /*16230*/  BSSY B0, `(.L_x_10642) ;  /* 0x0000008000007945 */ /* 0x000fe20003800000 */
[----:B------:R-:W-:Y:S02]  /*16240*/  SHF.L.U32 R3, R27, 0x1f, RZ ;  /* 0x0000001f1b037819 */ /* 0x000fe400000006ff */
[----:B0-----:R-:W-:Y:S02]  /*16250*/  SEL R0, RZ, 0x4, P0 ;  /* 0x00000004ff007807 */ /* 0x001fe40000000000 */
[----:B------:R-:W-:-:S04]  /*16260*/  LOP3.LUT P1, RZ, R22, 0x10, RZ, 0xc0, !PT ;  /* 0x0000001016ff7812 */ /* 0x000fc8000782c0ff */
[----:B------:R-:W-:Y:S02]  /*16270*/  SEL R7, RZ, 0x2, P1 ;  /* 0x00000002ff077807 */ /* 0x000fe40000800000 */
[----:B------:R-:W0:Y:S02]  /*16280*/  SYNCS.PHASECHK.TRANS64.TRYWAIT P0, [R30+URZ+0x32460], R3 ;  /* 0x032460031e0075a7 */ /* 0x000e24000800017f */
[----:B---3--:R-:W-:Y:S01]  /*16290*/  IADD3 R7, R0, R7, R2 ;  /* 0x0000000700077210 */ /* 0x008fe20007ffe002 */
[----:B0-----:R-:W-:Y:S06]  /*162a0*/  @!P0 BRA `(.L_x_10643) ;  /* 0x0000005c00348947 */ /* 0x001fec0003800000 */
.L_x_10814:
[----:B------:R-:W-:Y:S05]  /*162b0*/  BSYNC B0 ;  /* 0x0000000000007941 */ /* 0x000fea0003800000 */
.L_x_10642:
[----:B------:R-:W3:Y:S01]  /*162c0*/  LDL.LU R0, [R1+0x4c] ;  /* 0x00004c0001007983 */ /* 0x000ee20000300800 */
[----:B------:R-:W-:-:S03]  /*162d0*/  ULDC.64 UR4, c[0x0][0x328] ;  /* 0x0000ca0000047ab9 */ /* 0x000fc60000000a00 */
[----:B------:R-:W4:Y:S04]  /*162e0*/  LDL.LU R2, [R1+0x4] ;  /* 0x0000040001027983 */ /* 0x000f280000300800 */
[----:B------:R-:W5:Y:S04]  /*162f0*/  LDL.LU R5, [R1+0x54] ;  /* 0x0000540001057983 */ /* 0x000f680000300800 */
[----:B------:R-:W2:Y:S01]  /*16300*/  LDL.LU R4, [R1] ;  /* 0x0000000001047983 */ /* 0x000ea20000300800 */
[C---:B------:R-:W-:Y:S02]  /*16310*/  LOP3.LUT P1, RZ, R22.reuse, 0x4, RZ, 0xc0, !PT ;  /* 0x0000000416ff7812 */ /* 0x040fe4000782c0ff */
[----:B------:R-:W-:Y:S01]  /*16320*/  LOP3.LUT P4, RZ, R22, 0x1, RZ, 0xc0, !PT ;  /* 0x0000000116ff7812 */ /* 0x000fe2000788c0ff */
[----:B---3--:R-:W-:-:S04]  /*16330*/  IMAD R0, R0, UR4, RZ ;  /* 0x0000000400007c24 */ /* 0x008fc8000f8e02ff */
[C---:B----4-:R-:W-:Y:S02]  /*16340*/  IMAD R0, R2.reuse, UR5, R0 ;  /* 0x0000000502007c24 */ /* 0x050fe4000f8e0200 */
[----:B0-----:R-:W-:Y:S01]  /*16350*/  IMAD.WIDE.U32 R2, R2, UR4, RZ ;  /* 0x0000000402027c25 */ /* 0x001fe2000f8e00ff */
[----:B------:R-:W-:-:S03]  /*16360*/  ULDC.64 UR4, c[0x0][0x338] ;  /* 0x0000ce0000047ab9 */ /* 0x000fc60000000a00 */
[----:B------:R-:W-:Y:S02]  /*16370*/  IMAD.IADD R3, R3, 0x1, R0 ;  /* 0x0000000103037824 */ /* 0x000fe400078e0200 */
[----:B-----5:R-:W-:Y:S02]  /*16380*/  IMAD R0, R5, UR4, RZ ;  /* 0x0000000405007c24 */ /* 0x020fe4000f8e02ff */
[----:B--2---:R-:W-:-:S04]  /*16390*/  IMAD.WIDE.U32 R2, R4, UR4, R2 ;  /* 0x0000000404027c25 */ /* 0x004fc8000f8e0002 */
[----:B------:R-:W-:Y:S01]  /*163a0*/  IMAD R5, R4, UR5, R0 ;  /* 0x0000000504057c24 */ /* 0x000fe2000f8e0200 */
[----:B------:R-:W-:Y:S01]  /*163b0*/  ULDC.64 UR4, c[0x0][0x330] ;  /* 0x0000cc0000047ab9 */ /* 0x000fe20000000a00 */
[----:B------:R-:W-:Y:S01]  /*163c0*/  SEL R0, RZ, 0x8, P1 ;  /* 0x00000008ff007807 */ /* 0x000fe20000800000 */
[----:B------:R-:W-:Y:S02]  /*163d0*/  IMAD R4, R25, 0x6000, R33 ;  /* 0x0000600019047824 */ /* 0x000fe400078e0221 */
[----:B------:R-:W-:Y:S02]  /*163e0*/  IMAD.IADD R3, R3, 0x1, R5 ;  /* 0x0000000103037824 */ /* 0x000fe400078e0205 */
[----:B------:R-:W-:Y:S02]  /*163f0*/  IMAD R5, R29, UR4, RZ ;  /* 0x000000041d057c24 */ /* 0x000fe4000f8e02ff */
[----:B------:R-:W-:-:S04]  /*16400*/  IMAD.WIDE.U32 R2, R18, UR4, R2 ;  /* 0x0000000412027c25 */ /* 0x000fc8000f8e0002 */
[----:B------:R-:W-:Y:S01]  /*16410*/  IMAD R5, R18, UR5, R5 ;  /* 0x0000000512057c24 */ /* 0x000fe2000f8e0205 */
[----:B------:R-:W-:Y:S01]  /*16420*/  ULDC.64 UR4, c[0x0][0x318] ;  /* 0x0000c60000047ab9 */ /* 0x000fe20000000a00 */
[----:B------:R-:W-:Y:S02]  /*16430*/  IMAD.IADD R7, R7, 0x1, R0 ;  /* 0x0000000107077824 */ /* 0x000fe400078e0200 */
        /* <DEDUP_REMOVED lines=8> */
[----:B------:R-:W-:Y:S01]  /*164c0*/  SHFL.IDX PT, R3, R6, RZ, 0x181f ;  /* 0x00181fff06037589 */ /* 0x000fe200000e0000 */
[----:B------:R-:W-:-:S03]  /*164d0*/  LOP3.LUT P1, RZ, R7, 0x4, RZ, 0xc0, !PT ;  /* 0x0000000407ff7812 */ /* 0x000fc6000782c0ff */
[----:B------:R-:W-:Y:S01]  /*164e0*/  SHFL.IDX PT, R14, R5, 0x1, 0x181f ;  /* 0x00381f00050e7f89 */ /* 0x000fe200000e0000 */
[----:B------:R-:W-:Y:S01]  /*164f0*/  ISETP.LT.OR P3, PT, R31, 0x1, !P1 ;  /* 0x000000011f00780c */ /* 0x000fe20004f61670 */
[----:B0-----:R-:W-:Y:S02]  /*16500*/  IMAD.SHL.U32 R8, R2, 0x8, RZ ;  /* 0x0000000802087824 */ /* 0x001fe400078e00ff */
[----:B------:R-:W0:Y:S03]  /*16510*/  SHFL.IDX PT, R2, R5, RZ, 0x181f ;  /* 0x00181fff05027589 */ /* 0x000e2600000e0000 */
[----:B------:R-:W-:-:S05]  /*16520*/  LOP3.LUT R8, R8, 0x38, RZ, 0xc0, !PT ;  /* 0x0000003808087812 */ /* 0x000fca00078ec0ff */
[----:B------:R-:W-:-:S05]  /*16530*/  IMAD.SHL.U32 R0, R8, 0x2, RZ ;  /* 0x0000000208007824 */ /* 0x000fca00078e00ff */
[----:B0-----:R-:W-:-:S05]  /*16540*/  IADD3 R2, P0, R2, R0, RZ ;  /* 0x0000000002027210 */ /* 0x001fca0007f1e0ff */
[----:B------:R-:W-:Y:S01]  /*16550*/  IMAD.X R3, RZ, RZ, R3, P0 ;  /* 0x000000ffff037224 */ /* 0x000fe200000e0603 */
        /* <DEDUP_REMOVED lines=8> */
[----:B------:R-:W-:-:S03]  /*165e0*/  IADD3 R8, P3, R14, R0, RZ ;  /* 0x000000000e087210 */ /* 0x000fc60007f7e0ff */
        /* <DEDUP_REMOVED lines=48> */
.L_x_10828:
        /* <DEDUP_REMOVED lines=15> */
.L_x_10645:
        /* <DEDUP_REMOVED lines=11> */
.L_x_10646:
[----:B------:R-:W2:Y:S01]  /*16a90*/  LDL.LU R2, [R1+0x14] ;  /* 0x0000140001027983 */ /* 0x000ea20000300800 */
[----:B------:R0:W-:Y:S01]  /*16aa0*/  SYNCS.ARRIVE.TRANS64.A1T0 RZ, [R30+URZ+0x32450], RZ ;  /* 0x032450ff1eff79a7 */ /* 0x0001e2000810003f */
[----:B------:R-:W-:Y:S01]  /*16ab0*/  BSSY B0, `(.L_x_10647) ;  /* 0x00000e1000007945 */ /* 0x000fe20003800000 */
[----:B--2---:R-:W-:-:S13]  /*16ac0*/  ISETP.GE.AND P0, PT, R2, 0x61, PT ;  /* 0x000000610200780c */ /* 0x004fda0003f06270 */
[----:B0-----:R-:W-:Y:S05]  /*16ad0*/  @!P0 BRA `(.L_x_10648) ;  /* 0x0000000c00788947 */ /* 0x001fea0003800000 */
[----:B------:R-:W2:Y:S02]  /*16ae0*/  LDL.LU R2, [R1+0x48] ;  /* 0x0000480001027983 */ /* 0x000ea40000300800 */
[----:B--2---:R-:W-:-:S07]  /*16af0*/  VIADD R10, R2, 0xfffffffe ;  /* 0xfffffffe020a7836 */ /* 0x004fce0000000000 */
.L_x_10661:
[----:B--2---:R-:W2:Y:S01]  /*16b00*/  LDL R12, [R1+0x64] ;  /* 0x00006400010c7983 */ /* 0x004ea20000100800 */
[----:B0-----:R-:W0:Y:S01]  /*16b10*/  LDC R6, c[0x0][0x430] ;  /* 0x00010c00ff067b82 */ /* 0x001e220000000800 */
[----:B------:R-:W1:Y:S01]  /*16b20*/  S2R R2, SR_TID.X ;  /* 0x0000000000027919 */ /* 0x000e620000002100 */
[----:B---3--:R-:W3:Y:S01]  /*16b30*/  S2R R3, SR_TID.X ;  /* 0x0000000000037919 */ /* 0x008ee20000002100 */
[----:B0-----:R-:W-:Y:S02]  /*16b40*/  ISETP.NE.AND P0, PT, R6, 0x1, PT ;  /* 0x000000010600780c */ /* 0x001fe40003f05270 */
[----:B-1----:R-:W-:Y:S01]  /*16b50*/  LOP3.LUT R2, R2, 0x7f, RZ, 0xc0, !PT ;  /* 0x0000007f02027812 */ /* 0x002fe200078ec0ff */
[----:B---3--:R-:W-:-:S03]  /*16b60*/  IMAD.SHL.U32 R4, R3, 0x10, RZ ;  /* 0x0000001003047824 */ /* 0x008fc600078e00ff */
[----:B------:R-:W-:-:S07]  /*16b70*/  SHF.R.U32.HI R2, RZ, 0x3, R2 ;  /* 0x00000003ff027819 */ /* 0x000fce0000011602 */
[----:B------:R-:W0:Y:S01]  /*16b80*/  @P0 LDC R3, c[0x0][0x438] ;  /* 0x00010e00ff030b82 */ /* 0x000e220000000800 */
[----:B------:R-:W-:-:S04]  /*16b90*/  LOP3.LUT R4, R2, 0x70, R4, 0xf8, !PT ;  /* 0x0000007002047812 */ /* 0x000fc800078ef804 */
[----:B------:R-:W-:-:S03]  /*16ba0*/  ISETP.GT.U32.AND P1, PT, R4, 0x5f, PT ;  /* 0x0000005f0400780c */ /* 0x000fc60003f24070 */
[----:B------:R-:W1:Y:S01]  /*16bb0*/  @P0 LDC R2, c[0x0][0x434] ;  /* 0x00010d00ff020b82 */ /* 0x000e620000000800 */
[----:B------:R-:W-:-:S04]  /*16bc0*/  IMAD R7, R10, 0x60, R34 ;  /* 0x000000600a077824 */ /* 0x000fc800078e0222 */
[----:B------:R-:W-:-:S05]  /*16bd0*/  IMAD.IADD R7, R4, 0x1, R7 ;  /* 0x0000000104077824 */ /* 0x000fca00078e0207 */
        /* <DEDUP_REMOVED lines=16> */
[----:B------:R-:W-:-:S04]  /*16ce0*/  ISETP.NE.AND P0, PT, R25, 0x2, PT ;  /* 0x000000021900780c */ /* 0x000fc80003f05270 */
[----:B------:R-:W-:Y:S01]  /*16cf0*/  SEL R2, RZ, 0x1, P0 ;  /* 0x00000001ff027807 */ /* 0x000fe20000000000 */
[----:B------:R-:W-:-:S03]  /*16d00*/  IMAD.MOV R3, RZ, RZ, -R11 ;  /* 0x000000ffff037224 */ /* 0x000fc600078e0a0b */
[----:B------:R-:W-:Y:S01]  /*16d10*/  LOP3.LUT R27, R27, R2, RZ, 0x3c, !PT ;  /* 0x000000021b1b7212 */ /* 0x000fe200078e3cff */
[----:B------:R-:W-:Y:S01]  /*16d20*/  IMAD.MOV.U32 R2, RZ, RZ, R10 ;  /* 0x000000ffff027224 */ /* 0x000fe200078e000a */
[----:B------:R-:W-:Y:S05]  /*16d30*/  YIELD ;  /* 0x0000000000007946 */ /* 0x000fea0003800000 */
[----:B------:R-:W-:Y:S01]  /*16d40*/  SEL R25, R25, RZ, P0 ;  /* 0x000000ff19197207 */ /* 0x000fe20000000000 */
[----:B------:R-:W-:Y:S01]  /*16d50*/  IMAD R6, R6, R3, R7 ;  /* 0x0000000306067224 */ /* 0x000fe200078e0207 */
[----:B------:R-:W-:Y:S01]  /*16d60*/  ISETP.GT.AND P2, PT, R2, RZ, PT ;  /* 0x000000ff0200720c */ /* 0x000fe20003f44270 */
[----:B------:R-:W-:Y:S01]  /*16d70*/  VIADD R10, R10, 0xffffffff ;  /* 0xffffffff0a0a7836 */ /* 0x000fe20000000000 */
[----:B--2---:R-:W-:-:S13]  /*16d80*/  ISETP.NE.AND P1, PT, R12, 0x3, PT ;  /* 0x000000030c00780c */ /* 0x004fda0003f25270 */
[----:B0-----:R-:W-:Y:S05]  /*16d90*/  @!P1 BRA `(.L_x_10649) ;  /* 0x0000000000049947 */ /* 0x001fea0003800000 */
[----:B------:R-:W-:Y:S01]  /*16da0*/  BPT.TRAP 0x1 ;  /* 0x000000040000795c */ /* 0x000fe20000300000 */
.L_x_10649:
[----:B------:R-:W-:Y:S01]  /*16db0*/  IMAD R4, R25, 0x8, R23 ;  /* 0x0000000819047824 */ /* 0x000fe200078e0217 */
[----:B------:R-:W-:Y:S01]  /*16dc0*/  SHF.L.U32 R21, R27, 0x1f, RZ ;  /* 0x0000001f1b157819 */ /* 0x000fe200000006ff */
[----:B------:R-:W-:Y:S01]  /*16dd0*/  BSSY B1, `(.L_x_10650) ;  /* 0x0000004000017945 */ /* 0x000fe20003800000 */
[----:B------:R-:W-:Y:S02]  /*16de0*/  SHF.R.S32.HI R17, RZ, 0x1f, R6 ;  /* 0x0000001fff117819 */ /* 0x000fe40000011406 */
[----:B------:R-:W0:Y:S02]  /*16df0*/  SYNCS.PHASECHK.TRANS64.TRYWAIT P0, [R4+URZ+0x32440], R21 ;  /* 0x03244015040075a7 */ /* 0x000e24000800017f */
[----:B0-----:R-:W-:Y:S05]  /*16e00*/  @!P0 BRA `(.L_x_10651) ;  /* 0x0000005800b48947 */ /* 0x001fea0003800000 */
.L_x_10829:
[----:B------:R-:W-:Y:S05]  /*16e10*/  BSYNC B1 ;  /* 0x0000000000017941 */ /* 0x000fea0003800000 */
.L_x_10650:
        /* <DEDUP_REMOVED lines=52> */
.L_x_10843:
        /* <DEDUP_REMOVED lines=8> */
.L_x_10653:
        /* <DEDUP_REMOVED lines=11> */
.L_x_10654:
[----:B------:R2:W-:Y:S01]  /*17290*/  SYNCS.ARRIVE.TRANS64.A1T0 RZ, [R4+URZ+0x32430], RZ ;  /* 0x032430ff04ff79a7 */ /* 0x0005e2000810003f */
[----:B------:R-:W-:Y:S05]  /*172a0*/  @!P3 BRA `(.L_x_10655) ;  /* 0x000000000004b947 */ /* 0x000fea0003800000 */
[----:B------:R-:W-:Y:S01]  /*172b0*/  BPT.TRAP 0x1 ;  /* 0x000000040000795c */ /* 0x000fe20000300000 */
.L_x_10655:
[----:B------:R-:W3:Y:S01]  /*172c0*/  SYNCS.PHASECHK.TRANS64.TRYWAIT P0, [R4+URZ+0x32460], R21 ;  /* 0x03246015040075a7 */ /* 0x000ee2000800017f */
[----:B------:R-:W-:Y:S04]  /*172d0*/  BSSY B1, `(.L_x_10656) ;  /* 0x0000002000017945 */ /* 0x000fe80003800000 */
[----:B---3--:R-:W-:Y:S05]  /*172e0*/  @!P0 BRA `(.L_x_10657) ;  /* 0x0000005c00348947 */ /* 0x008fea0003800000 */
.L_x_10844:
[----:B------:R-:W-:Y:S05]  /*172f0*/  BSYNC B1 ;  /* 0x0000000000017941 */ /* 0x000fea0003800000 */
.L_x_10656:
[----:B------:R-:W-:Y:S01]  /*17300*/  ULDC.64 UR4, c[0x0][0x328] ;  /* 0x0000ca0000047ab9 */ /* 0x000fe20000000a00 */
[C---:B------:R-:W-:Y:S01]  /*17310*/  LOP3.LUT P5, RZ, R22.reuse, 0x1, RZ, 0xc0, !PT ;  /* 0x0000000116ff7812 */ /* 0x040fe200078ac0ff */
[----:B------:R-:W-:Y:S01]  /*17320*/  IMAD R17, R17, UR4, RZ ;  /* 0x0000000411117c24 */ /* 0x000fe2000f8e02ff */
[----:B------:R-:W-:Y:S01]  /*17330*/  LOP3.LUT P4, RZ, R22, 0x10, RZ, 0xc0, !PT ;  /* 0x0000001016ff7812 */ /* 0x000fe2000788c0ff */
[----:B------:R-:W-:Y:S01]  /*17340*/  IMAD.WIDE.U32 R2, R6, UR4, RZ ;  /* 0x0000000406027c25 */ /* 0x000fe2000f8e00ff */
[C---:B------:R-:W-:Y:S02]  /*17350*/  LOP3.LUT P3, RZ, R22.reuse, 0x8, RZ, 0xc0, !PT ;  /* 0x0000000816ff7812 */ /* 0x040fe4000786c0ff */
[----:B------:R-:W-:Y:S01]  /*17360*/  LOP3.LUT P1, RZ, R22, 0x4, RZ, 0xc0, !PT ;  /* 0x0000000416ff7812 */ /* 0x000fe2000782c0ff */
[----:B------:R-:W-:Y:S01]  /*17370*/  IMAD R17, R6, UR5, R17 ;  /* 0x0000000506117c24 */ /* 0x000fe2000f8e0211 */
[----:B------:R-:W-:Y:S01]  /*17380*/  ULDC.64 UR4, c[0x0][0x338] ;  /* 0x0000ce0000047ab9 */ /* 0x000fe20000000a00 */
[----:B------:R-:W-:-:S02]  /*17390*/  IMAD R6, R25, 0x6000, R33 ;  /* 0x0000600019067824 */ /* 0x000fc400078e0221 */
        /* <DEDUP_REMOVED lines=10> */
[----:B------:R-:W-:Y:S02]  /*17440*/  IADD3 R7, R5, R3, RZ ;  /* 0x0000000305077210 */ /* 0x000fe40007ffe0ff */
[----:B------:R-:W-:Y:S01]  /*17450*/  LEA R5, P0, R2, UR4, 0x1 ;  /* 0x0000000402057c11 */ /* 0x000fe2000f8008ff */
[----:B------:R-:W-:-:S03]  /*17460*/  UMOV UR4, 0xffffffff ;  /* 0xffffffff00047882 */ /* 0x000fc60000000000 */
[----:B------:R-:W-:Y:S01]  /*17470*/  LEA.HI.X R7, R2, UR5, R7, 0x1, P0 ;  /* 0x0000000502077c11 */ /* 0x000fe200080f0c07 */
[----:B------:R-:W-:Y:S08]  /*17480*/  BRA.DIV UR4, `(.L_x_10658) ;  /* 0x0000005a04e07947 */ /* 0x000ff0000b800000 */
        /* <DEDUP_REMOVED lines=43> */
.L_x_10858:
        /* <DEDUP_REMOVED lines=11> */
.L_x_10659:
        /* <DEDUP_REMOVED lines=11> */
.L_x_10660:
[----:B------:R0:W-:Y:S01]  /*178a0*/  SYNCS.ARRIVE.TRANS64.A1T0 RZ, [R4+URZ+0x32450], RZ ;  /* 0x032450ff04ff79a7 */ /* 0x0001e2000810003f */
[----:B------:R-:W-:Y:S05]  /*178b0*/  @P2 BRA `(.L_x_10661) ;  /* 0xfffffff000902947 */ /* 0x000fea000383ffff */
.L_x_10648:
[----:B------:R-:W-:Y:S05]  /*178c0*/  BSYNC B0 ;  /* 0x0000000000007941 */ /* 0x000fea0003800000 */
.L_x_10647:
        /* <DEDUP_REMOVED lines=21> */
.L_x_10663:
[----:B------:R-:W-:Y:S05]  /*17a20*/  BSYNC B0 ;  /* 0x0000000000007941 */ /* 0x000fea0003800000 */
.L_x_10662:
[----:B------:R-:W-:-:S07]  /*17a30*/  SEL R25, R25, RZ, P0 ;  /* 0x000000ff19197207 */ /* 0x000fce0000000000 */
.L_x_10616:
[----:B------:R-:W-:Y:S05]  /*17a40*/  BSYNC B7 ;  /* 0x0000000000077941 */ /* 0x000fea0003800000 */
.L_x_10614:
        /* <DEDUP_REMOVED lines=8> */
[----:B------:R0:W1:Y:S01]  /*17ad0*/  LDS.128 R16, [R23+0x324d0] ;  /* 0x0324d00017107984 */ /* 0x0000620000000c00 */
[----:B------:R-:W-:Y:S06]  /*17ae0*/  BAR.ARV 0x4, 0x180 ;  /* 0x0106000000007b1d */ /* 0x000fec0000002000 */
[----:B------:R-:W-:Y:S05]  /*17af0*/  BRA `(.L_x_10665) ;  /* 0x0000000800407947 */ /* 0x000fea0003800000 */
.L_x_10664:
        /* <DEDUP_REMOVED lines=36> */
.L_x_10868:
[----:B------:R-:W-:Y:S02]  /*17d40*/  ULDC UR4, c[0x0][0xd38] ;  /* 0x00034e0000047ab9 */ /* 0x000fe40000000800 */
[----:B------:R-:W-:-:S04]  /*17d50*/  IMAD.U32 R7, RZ, RZ, UR4 ;  /* 0x00000004ff077e24 */ /* 0x000fc8000f8e00ff */
[----:B-1----:R-:W-:-:S04]  /*17d60*/  IMAD R14, R14, R7, RZ ;  /* 0x000000070e0e7224 */ /* 0x002fc800078e02ff */
[----:B------:R-:W-:-:S05]  /*17d70*/  IMAD.IADD R9, R4, 0x1, R14 ;  /* 0x0000000104097824 */ /* 0x000fca00078e020e */
[----:B------:R-:W-:-:S13]  /*17d80*/  ISETP.GT.AND P6, PT, R9, R0, PT ;  /* 0x000000000900720c */ /* 0x000fda0003fc4270 */
[----:B------:R-:W-:Y:S05]  /*17d90*/  @P6 BRA `(.L_x_10667) ;  /* 0x00000000009c6947 */ /* 0x000fea0003800000 */
.L_x_10672:
        /* <DEDUP_REMOVED lines=14> */
.L_x_10670:
[----:B------:R-:W-:Y:S05]  /*17e80*/  BSYNC B0 ;  /* 0x0000000000007941 */ /* 0x000fea0003800000 */
.L_x_10669:
        /* <DEDUP_REMOVED lines=18> */
.L_x_10876:
[----:B------:R-:W-:Y:S02]  /*17fb0*/  ULDC UR4, c[0x0][0xd38] ;  /* 0x00034e0000047ab9 */ /* 0x000fe40000000800 */
[----:B------:R-:W-:-:S04]  /*17fc0*/  IMAD.U32 R7, RZ, RZ, UR4 ;  /* 0x00000004ff077e24 */ /* 0x000fc8000f8e00ff */
[----:B-1----:R-:W-:-:S04]  /*17fd0*/  IMAD R14, R14, R7, RZ ;  /* 0x000000070e0e7224 */ /* 0x002fc800078e02ff */
[----:B------:R-:W-:-:S05]  /*17fe0*/  IMAD.IADD R9, R14, 0x1, R9 ;  /* 0x000000010e097824 */ /* 0x000fca00078e0209 */
[----:B------:R-:W-:-:S13]  /*17ff0*/  ISETP.GT.AND P6, PT, R9, R0, PT ;  /* 0x000000000900720c */ /* 0x000fda0003fc4270 */
[----:B------:R-:W-:Y:S05]  /*18000*/  @!P6 BRA `(.L_x_10672) ;  /* 0xfffffffc0064e947 */ /* 0x000fea000383ffff */
.L_x_10667:
        /* <DEDUP_REMOVED lines=8> */
.L_x_10880:
[----:B------:R-:W-:Y:S01]  /*18090*/  ISETP.NE.AND P0, PT, R3, RZ, PT ;  /* 0x000000ff0300720c */ /* 0x000fe20003f05270 */
[----:B------:R-:W-:-:S12]  /*180a0*/  IMAD.MOV.U32 R14, RZ, RZ, RZ ;  /* 0x000000ffff0e7224 */ /* 0x000fd800078e00ff */
[----:B------:R-:W-:Y:S05]  /*180b0*/  @!P0 BRA `(.L_x_10674) ;  /* 0x0000000000108947 */ /* 0x000fea0003800000 */
[----:B------:R-:W-:Y:S01]  /*180c0*/  UMOV UR4, 0xffffffff ;  /* 0xffffffff00047882 */ /* 0x000fe20000000000 */
[----:B------:R-:W-:Y:S02]  /*180d0*/  VIADD R12, R4, 0xffffffff ;  /* 0xffffffff040c7836 */ /* 0x000fe40000000000 */
[----:B------:R-:W-:Y:S05]  /*180e0*/  BRA.DIV UR4, `(.L_x_10675) ;  /* 0x0000005e04b87947 */ /* 0x000fea000b800000 */
[----:B------:R3:W4:Y:S02]  /*180f0*/  SHFL.IDX PT, R14, R2, R12, 0x1f ;  /* 0x00001f0c020e7589 */ /* 0x00072400000e0000 */
.L_x_10674:
        /* <DEDUP_REMOVED lines=31> */
.L_x_10668:
[----:B------:R-:W-:Y:S01]  /*182f0*/  UMOV UR4, URZ ;  /* 0x0000003f00047c82 */ /* 0x000fe20008000000 */
[----:B------:R-:W-:Y:S01]  /*18300*/  UMOV UR5, URZ ;  /* 0x0000003f00057c82 */ /* 0x000fe20008000000 */
[----:B------:R-:W-:Y:S01]  /*18310*/  ULDC UR6, c[0x0][0xd3c] ;  /* 0x00034f0000067ab9 */ /* 0x000fe20000000800 */
[----:B------:R-:W-:Y:S02]  /*18320*/  IMAD.MOV.U32 R16, RZ, RZ, R0 ;  /* 0x000000ffff107224 */ /* 0x000fe400078e0000 */
[----:B------:R-:W-:Y:S02]  /*18330*/  IMAD.U32 R17, RZ, RZ, UR4 ;  /* 0x00000004ff117e24 */ /* 0x000fe4000f8e00ff */
[----:B------:R-:W-:Y:S02]  /*18340*/  IMAD.U32 R18, RZ, RZ, UR5 ;  /* 0x00000005ff127e24 */ /* 0x000fe4000f8e00ff */
[----:B------:R-:W-:-:S07]  /*18350*/  IMAD.U32 R19, RZ, RZ, UR6 ;  /* 0x00000006ff137e24 */ /* 0x000fce000f8e00ff */
.L_x_10676:
        /* <DEDUP_REMOVED lines=10> */
.L_x_10665:
[----:B------:R-:W-:Y:S02]  /*18400*/  ULDC UR4, c[0x0][0xd3c] ;  /* 0x00034f0000047ab9 */ /* 0x000fe40000000800 */
[----:B-1----:R-:W-:-:S13]  /*18410*/  ISETP.GE.AND P0, PT, R19, UR4, PT ;  /* 0x0000000413007c0c */ /* 0x002fda000bf06270 */
[----:B------:R-:W-:Y:S05]  /*18420*/  @!P0 BRA `(.L_x_10677) ;  /* 0xffffff9c00008947 */ /* 0x000fea000383ffff */
[----:B------:R-:W-:Y:S05]  /*18430*/  BSYNC B8 ;  /* 0x0000000000087941 */ /* 0x000fea0003800000 */
.L_x_10572:
[----:B-1----:R-:W5:Y:S01]  /*18440*/  LDL.LU R0, [R1+0x40] ;  /* 0x0000400001007983 */ /* 0x002f620000300800 */
[----:B------:R-:W-:Y:S01]  /*18450*/  BSSY B0, `(.L_x_10678) ;  /* 0x000000b000007945 */ /* 0x000fe20003800000 */
[----:B------:R-:W1:Y:S01]  /*18460*/  S2R R5, SR_CgaCtaId ;  /* 0x0000000000057919 */ /* 0x000e620000008800 */
[----:B-----5:R-:W-:-:S05]  /*18470*/  VIADD R0, R0, 0x1 ;  /* 0x0000000100007836 */ /* 0x020fca0000000000 */
        /* <DEDUP_REMOVED lines=8> */
.L_x_10883:
[----:B------:R-:W-:Y:S05]  /*18500*/  BSYNC B0 ;  /* 0x0000000000007941 */ /* 0x000fea0003800000 */
.L_x_10678:
[----:B------:R-:W-:-:S03]  /*18510*/  UMOV UR4, 0xffffffff ;  /* 0xffffffff00047882 */ /* 0x000fc60000000000 */
[----:B------:R-:W-:Y:S05]  /*18520*/  BRA.DIV UR4, `(.L_x_10680) ;  /* 0x0000005a04e07947 */ /* 0x000fea000b800000 */
[----:B-1----:R-:W1:Y:S02]  /*18530*/  S2R R0, SR_TID.X ;  /* 0x0000000000007919 */ /* 0x002e640000002100 */
[----:B-1----:R-:W-:-:S04]  /*18540*/  SHF.R.U32.HI R0, RZ, 0x5, R0 ;  /* 0x00000005ff007819 */ /* 0x002fc80000011600 */
[----:B------:R-:W-:-:S05]  /*18550*/  LOP3.LUT R0, R0, 0x3, RZ, 0xc0, !PT ;  /* 0x0000000300007812 */ /* 0x000fca00078ec0ff */
[----:B------:R1:W0:Y:S02]  /*18560*/  SHFL.IDX PT, R14, R0, RZ, 0x1f ;  /* 0x00001fff000e7589 */ /* 0x00022400000e0000 */
.L_x_10886:
[----:B0-----:R-:W-:-:S13]  /*18570*/  ISETP.NE.AND P0, PT, R14, RZ, PT ;  /* 0x000000ff0e00720c */ /* 0x001fda0003f05270 */
[----:B------:R-:W-:Y:S05]  /*18580*/  @P0 BRA `(.L_x_10419) ;  /* 0x0000000000880947 */ /* 0x000fea0003800000 */
[----:B------:R-:W-:-:S03]  /*18590*/  UMOV UR4, 0xffffffff ;  /* 0xffffffff00047882 */ /* 0x000fc60000000000 */
[----:B------:R-:W-:Y:S05]  /*185a0*/  BRA.DIV UR4, `(.L_x_10681) ;  /* 0x0000005a04f47947 */ /* 0x000fea000b800000 */
[----:B------:R-:W-:-:S13]  /*185b0*/  ELECT P6, URZ, PT ;  /* 0x00000000003f782f */ /* 0x000fda00038c0000 */
.L_x_10889:
[----:B------:R-:W-:Y:S05]  /*185c0*/  @!P6 BRA `(.L_x_10419) ;  /* 0x000000000078e947 */ /* 0x000fea0003800000 */
[----:B-1----:R-:W5:Y:S02]  /*185d0*/  LDL.LU R0, [R1+0x8] ;  /* 0x0000080001007983 */ /* 0x002f640000300800 */
[----:B-----5:R-:W-:-:S04]  /*185e0*/  LOP3.LUT R0, R0, 0x2, RZ, 0xfc, !PT ;  /* 0x0000000200007812 */ /* 0x020fc800078efcff */
[----:B------:R-:W-:-:S13]  /*185f0*/  ISETP.NE.AND P0, PT, R0, 0x3, PT ;  /* 0x000000030000780c */ /* 0x000fda0003f05270 */
[----:B------:R-:W-:Y:S05]  /*18600*/  @!P0 BRA `(.L_x_10682) ;  /* 0x0000000000048947 */ /* 0x000fea0003800000 */
[----:B------:R-:W-:Y:S01]  /*18610*/  BPT.TRAP 0x1 ;  /* 0x000000040000795c */ /* 0x000fe20000300000 */
.L_x_10682:
[----:B------:R-:W-:Y:S01]  /*18620*/  IMAD R3, R25, 0x8, R5 ;  /* 0x0000000819037824 */ /* 0x000fe200078e0205 */
[----:B------:R-:W-:Y:S01]  /*18630*/  SHF.L.U32 R2, R27, 0x1f, RZ ;  /* 0x0000001f1b027819 */ /* 0x000fe200000006ff */
[----:B------:R-:W-:-:S03]  /*18640*/  VIADD R25, R25, 0x1 ;  /* 0x0000000119197836 */ /* 0x000fc60000000000 */
[----:B------:R-:W0:Y:S02]  /*18650*/  SYNCS.PHASECHK.TRANS64.TRYWAIT P1, [R3+URZ+0x32440], R2 ;  /* 0x03244002030075a7 */ /* 0x000e24000802017f */
[----:B------:R-:W-:-:S04]  /*18660*/  ISETP.NE.AND P2, PT, R25, 0x2, PT ;  /* 0x000000021900780c */ /* 0x000fc80003f45270 */
[----:B------:R-:W-:Y:S01]  /*18670*/  SEL R0, RZ, 0x1, P2 ;  /* 0x00000001ff007807 */ /* 0x000fe20001000000 */
[----:B0-----:R-:W-:Y:S08]  /*18680*/  @!P1 BRA `(.L_x_10683) ;  /* 0x0000005800dc9947 */ /* 0x001ff00003800000 */
.L_x_10890:
[----:B------:R-:W-:Y:S02]  /*18690*/  SEL R25, R25, RZ, P2 ;  /* 0x000000ff19197207 */ /* 0x000fe40001000000 */
[----:B------:R-:W-:Y:S01]  /*186a0*/  LOP3.LUT R0, R27, R0, RZ, 0x3c, !PT ;  /* 0x000000001b007212 */ /* 0x000fe200078e3cff */
[----:B------:R-:W-:Y:S06]  /*186b0*/  @!P0 BRA `(.L_x_10684) ;  /* 0x0000000000048947 */ /* 0x000fec0003800000 */
[----:B------:R-:W-:Y:S01]  /*186c0*/  BPT.TRAP 0x1 ;  /* 0x000000040000795c */ /* 0x000fe20000300000 */
.L_x_10684:
[----:B------:R-:W-:Y:S01]  /*186d0*/  IMAD R25, R25, 0x8, R5 ;  /* 0x0000000819197824 */ /* 0x000fe200078e0205 */
[----:B------:R-:W-:-:S04]  /*186e0*/  SHF.L.U32 R0, R0, 0x1f, RZ ;  /* 0x0000001f00007819 */ /* 0x000fc800000006ff */
[----:B------:R-:W1:Y:S02]  /*186f0*/  SYNCS.PHASECHK.TRANS64.TRYWAIT P1, [R25+URZ+0x32440], R0 ;  /* 0x03244000190075a7 */ /* 0x000e64000802017f */
[----:B-1----:R-:W-:Y:S05]  /*18700*/  @!P1 BRA `(.L_x_10685) ;  /* 0x0000005800d09947 */ /* 0x002fea0003800000 */
.L_x_10891:
[----:B------:R-:W-:Y:S05]  /*18710*/  @!P0 BRA `(.L_x_10686) ;  /* 0x0000000000048947 */ /* 0x000fea0003800000 */
[----:B------:R-:W-:Y:S01]  /*18720*/  BPT.TRAP 0x1 ;  /* 0x000000040000795c */ /* 0x000fe20000300000 */
.L_x_10686:
[----:B------:R-:W5:Y:S02]  /*18730*/  SYNCS.PHASECHK.TRANS64.TRYWAIT P1, [R3+URZ+0x32460], R2 ;  /* 0x03246002030075a7 */ /* 0x000f64000802017f */
[----:B-----5:R-:W-:Y:S05]  /*18740*/  @!P1 BRA `(.L_x_10687) ;  /* 0x0000005800d49947 */ /* 0x020fea0003800000 */
.L_x_10892:
[----:B------:R-:W-:Y:S05]  /*18750*/  @!P0 BRA `(.L_x_10688) ;  /* 0x0000000000048947 */ /* 0x000fea0003800000 */
[----:B------:R-:W-:Y:S01]  /*18760*/  BPT.TRAP 0x1 ;  /* 0x000000040000795c */ /* 0x000fe20000300000 */
.L_x_10688:
[----:B------:R0:W0:Y:S02]  /*18770*/  SYNCS.PHASECHK.TRANS64.TRYWAIT P0, [R25+URZ+0x32460], R0 ;  /* 0x03246000190075a7 */ /* 0x000024000800017f */
[----:B0-----:R-:W-:Y:S05]  /*18780*/  @!P0 NANOSLEEP.SYNCS 0x989680 ;  /* 0x009896800000895d */ /* 0x001fea0003900000 */
[----:B------:R-:W0:Y:S02]  /*18790*/  @!P0 SYNCS.PHASECHK.TRANS64 P0, [R25+URZ+0x32460], R0 ;  /* 0x03246000190085a7 */ /* 0x000e24000800007f */
[----:B0-----:R-:W-:Y:S05]  /*187a0*/  @!P0 BRA `(.L_x_10688) ;  /* 0xfffffffc00f08947 */ /* 0x001fea000383ffff */
.L_x_10419:
[----:B------:R-:W-:Y:S05]  /*187b0*/  BSYNC B9 ;  /* 0x0000000000097941 */ /* 0x000fea0003800000 */
.L_x_10416:
[----:B------:R-:W-:Y:S05]  /*187c0*/  EXIT ;  /* 0x000000000000794d */ /* 0x000fea0003800000 */
.L_x_10437:
[----:B0-----:R0:W1:Y:S02]  /*187d0*/  SYNCS.PHASECHK.TRANS64.TRYWAIT P5, [R4+URZ+0x32490], R101 ;  /* 0x03249065040075a7 */ /* 0x00106400080a017f */
[----:B-1----:R-:W-:Y:S05]  /*187e0*/  @!P5 NANOSLEEP.SYNCS 0x989680 ;  /* 0x009896800000d95d */ /* 0x002fea0003900000 */
[----:B------:R-:W1:Y:S02]  /*187f0*/  @!P5 SYNCS.PHASECHK.TRANS64 P5, [R4+URZ+0x32490], R101 ;  /* 0x032490650400d5a7 */ /* 0x000e6400080a007f */
[----:B-1----:R-:W-:Y:S05]  /*18800*/  @!P5 BRA `(.L_x_10437) ;  /* 0xfffffffc00f0d947 */ /* 0x002fea000383ffff */
[----:B------:R-:W-:Y:S05]  /*18810*/  BRA `(.L_x_10689) ;  /* 0xfffffea400107947 */ /* 0x000fea000383ffff */
.L_x_10438:
        /* <DEDUP_REMOVED lines=8> */
.L_x_10691:
[----:B------:R-:W-:Y:S05]  /*188a0*/  BSYNC B1 ;  /* 0x0000000000017941 */ /* 0x000fea0003800000 */
.L_x_10690:
[----:B------:R-:W-:Y:S01]  /*188b0*/  IMAD.MOV.U32 R13, RZ, RZ, R102 ;  /* 0x000000ffff0d7224 */ /* 0x000fe200078e0066 */
[----:B------:R-:W-:Y:S01]  /*188c0*/  MOV R93, R14 ;  /* 0x0000000e005d7202 */ /* 0x000fe20000000f00 */
[----:B------:R-:W-:Y:S02]  /*188d0*/  IMAD.MOV.U32 R12, RZ, RZ, RZ ;  /* 0x000000ffff0c7224 */ /* 0x000fe400078e00ff */
[----:B------:R-:W-:Y:S02]  /*188e0*/  IMAD.MOV.U32 R11, RZ, RZ, 0x1c1f ;  /* 0x00001c1fff0b7424 */ /* 0x000fe400078e00ff */
[----:B------:R-:W-:-:S07]  /*188f0*/  IMAD.MOV.U32 R15, RZ, RZ, -0x1 ;  /* 0xffffffffff0f7424 */ /* 0x000fce00078e00ff */
[----:B------:R-:W-:Y:S05]  /*18900*/  WARPSYNC.COLLECTIVE R15, `(.L_x_10692) ;  /* 0x000000000f087348 */ /* 0x000fea0003c00000 */
[----:B------:R0:W1:Y:S02]  /*18910*/  SHFL.IDX P6, R14, R13, R12, R11 ;  /* 0x0000000c0d0e7389 */ /* 0x00006400000c000b */
[----:B01----:R-:W-:Y:S01]  /*18920*/  ENDCOLLECTIVE ;  /* 0x000000000000791b */ /* 0x003fe20003800000 */
.L_x_10692:
[----:B------:R-:W-:Y:S01]  /*18930*/  IMAD.MOV.U32 R95, RZ, RZ, R14 ;  /* 0x000000ffff5f7224 */ /* 0x000fe200078e000e */
[----:B------:R-:W-:Y:S06]  /*18940*/  BRA `(.L_x_10693) ;  /* 0xfffffea000d87947 */ /* 0x000fec000383ffff */
.L_x_10447:
        /* <DEDUP_REMOVED lines=8> */
.L_x_10695:
[----:B------:R-:W-:Y:S05]  /*189d0*/  BSYNC B1 ;  /* 0x0000000000017941 */ /* 0x000fea0003800000 */
.L_x_10694:
        /* <DEDUP_REMOVED lines=8> */
.L_x_10696:
[----:B------:R-:W-:Y:S01]  /*18a60*/  IMAD.MOV.U32 R47, RZ, RZ, R14 ;  /* 0x000000ffff2f7224 */ /* 0x000fe200078e000e */
[----:B------:R-:W-:Y:S06]  /*18a70*/  BRA `(.L_x_10697) ;  /* 0xfffffea8006c7947 */ /* 0x000fec000383ffff */
.L_x_10457:
[----:B-1----:R1:W2:Y:S02]  /*18a80*/  SYNCS.PHASECHK.TRANS64.TRYWAIT P4, [R4+URZ+0x32490], R101 ;  /* 0x03249065040075a7 */ /* 0x0022a4000808017f */
[----:B--2---:R-:W-:Y:S05]  /*18a90*/  @!P4 NANOSLEEP.SYNCS 0x989680 ;  /* 0x009896800000c95d */ /* 0x004fea0003900000 */
[----:B------:R-:W2:Y:S02]  /*18aa0*/  @!P4 SYNCS.PHASECHK.TRANS64 P4, [R4+URZ+0x32490], R101 ;  /* 0x032490650400c5a7 */ /* 0x000ea4000808007f */
[----:B--2---:R-:W-:Y:S05]  /*18ab0*/  @!P4 BRA `(.L_x_10457) ;  /* 0xfffffffc00f0c947 */ /* 0x004fea000383ffff */
[----:B------:R-:W-:Y:S05]  /*18ac0*/  BRA `(.L_x_10698) ;  /* 0xfffffeb400607947 */ /* 0x000fea000383ffff */
.L_x_10458:
        /* <DEDUP_REMOVED lines=8> */
.L_x_10700:
[----:B------:R-:W-:Y:S05]  /*18b50*/  BSYNC B1 ;  /* 0x0000000000017941 */ /* 0x000fea0003800000 */
.L_x_10699:
        /* <DEDUP_REMOVED lines=8> */
.L_x_10701:
[----:B------:R-:W-:Y:S01]  /*18be0*/  IMAD.MOV.U32 R94, RZ, RZ, R14 ;  /* 0x000000ffff5e7224 */ /* 0x000fe200078e000e */
[----:B------:R-:W-:Y:S06]  /*18bf0*/  BRA `(.L_x_10702) ;  /* 0xfffffeb4002c7947 */ /* 0x000fec000383ffff */
.L_x_10463:
        /* <DEDUP_REMOVED lines=8> */
.L_x_10704:
[----:B------:R-:W-:Y:S05]  /*18c80*/  BSYNC B1 ;  /* 0x0000000000017941 */ /* 0x000fea0003800000 */
.L_x_10703:
        /* <DEDUP_REMOVED lines=8> */
.L_x_10705:
[----:B------:R-:W-:Y:S01]  /*18d10*/  IMAD.MOV.U32 R102, RZ, RZ, R14 ;  /* 0x000000ffff667224 */ /* 0x000fe200078e000e */
[----:B------:R-:W-:Y:S06]  /*18d20*/  BRA `(.L_x_10706) ;  /* 0xfffffeb800e07947 */ /* 0x000fec000383ffff */
.L_x_10468:
[----:B0-----:R0:W1:Y:S02]  /*18d30*/  SYNCS.PHASECHK.TRANS64.TRYWAIT P2, [R4+URZ+0x32490], R101 ;  /* 0x03249065040075a7 */ /* 0x001064000804017f */
[----:B-1----:R-:W-:Y:S05]  /*18d40*/  @!P2 NANOSLEEP.SYNCS 0x989680 ;  /* 0x009896800000a95d */ /* 0x002fea0003900000 */
[----:B------:R-:W1:Y:S02]  /*18d50*/  @!P2 SYNCS.PHASECHK.TRANS64 P2, [R4+URZ+0x32490], R101 ;  /* 0x032490650400a5a7 */ /* 0x000e64000804007f */
[----:B-1----:R-:W-:Y:S05]  /*18d60*/  @!P2 BRA `(.L_x_10468) ;  /* 0xfffffffc00f0a947 */ /* 0x002fea000383ffff */
[----:B------:R-:W-:Y:S05]  /*18d70*/  BRA `(.L_x_10707) ;  /* 0xfffffec000f47947 */ /* 0x000fea000383ffff */
.L_x_10469:
        /* <DEDUP_REMOVED lines=8> */
.L_x_10709:
[----:B------:R-:W-:Y:S05]  /*18e00*/  BSYNC B1 ;  /* 0x0000000000017941 */ /* 0x000fea0003800000 */
.L_x_10708:
        /* <DEDUP_REMOVED lines=8> */
.L_x_10710:
[----:B------:R-:W-:Y:S05]  /*18e90*/  BRA `(.L_x_10711) ;  /* 0xfffffec4001c7947 */ /* 0x000fea000383ffff */
.L_x_10472:
        /* <DEDUP_REMOVED lines=8> */
.L_x_10713:
[----:B------:R-:W-:Y:S05]  /*18f20*/  BSYNC B1 ;  /* 0x0000000000017941 */ /* 0x000fea0003800000 */
.L_x_10712:
        /* <DEDUP_REMOVED lines=8> */
.L_x_10714:
[----:B------:R-:W-:Y:S05]  /*18fb0*/  BRA `(.L_x_10715) ;  /* 0xfffffec4001c7947 */ /* 0x000fea000383ffff */
.L_x_10476:
[----:B------:R0:W0:Y:S02]  /*18fc0*/  SYNCS.PHASECHK.TRANS64.TRYWAIT P3, [R4+URZ+0x324b0], R101 ;  /* 0x0324b065040075a7 */ /* 0x000024000806017f */
[----:B0-----:R-:W-:Y:S05]  /*18fd0*/  @!P3 NANOSLEEP.SYNCS 0x989680 ;  /* 0x009896800000b95d */ /* 0x001fea0003900000 */
[----:B------:R-:W0:Y:S02]  /*18fe0*/  @!P3 SYNCS.PHASECHK.TRANS64 P3, [R4+URZ+0x324b0], R101 ;  /* 0x0324b0650400b5a7 */ /* 0x000e24000806007f */
[----:B0-----:R-:W-:Y:S05]  /*18ff0*/  @!P3 BRA `(.L_x_10476) ;  /* 0xfffffffc00f0b947 */ /* 0x001fea000383ffff */
[----:B------:R-:W-:Y:S05]  /*19000*/  BRA `(.L_x_10716) ;  /* 0xfffffec400907947 */ /* 0x000fea000383ffff */
.L_x_10484:
[----:B------:R-:W0:Y:S01]  /*19010*/  S2R R6, SR_TID.X ;  /* 0x0000000000067919 */ /* 0x000e220000002100 */
[----:B------:R-:W-:Y:S01]  /*19020*/  BSSY B0, `(.L_x_10717) ;  /* 0x000000c000007945 */ /* 0x000fe20003800000 */
[----:B------:R-:W-:Y:S01]  /*19030*/  IMAD.MOV.U32 R12, RZ, RZ, RZ ;  /* 0x000000ffff0c7224 */ /* 0x000fe200078e00ff */
[----:B------:R-:W-:Y:S01]  /*19040*/  MOV R15, 0xffffffff ;  /* 0xffffffff000f7802 */ /* 0x000fe20000000f00 */
[----:B------:R-:W-:Y:S02]  /*19050*/  IMAD.MOV.U32 R11, RZ, RZ, 0x1f ;  /* 0x0000001fff0b7424 */ /* 0x000fe400078e00ff */
[----:B0-----:R-:W-:-:S05]  /*19060*/  VIADD R8, R6, 0xffffff80 ;  /* 0xffffff8006087836 */ /* 0x001fca0000000000 */
[----:B------:R-:W-:-:S04]  /*19070*/  SHF.R.S32.HI R6, RZ, 0x1f, R8 ;  /* 0x0000001fff067819 */ /* 0x000fc80000011408 */
[----:B------:R-:W-:-:S04]  /*19080*/  LEA.HI R6, R6, R8, RZ, 0x7 ;  /* 0x0000000806067211 */ /* 0x000fc800078f38ff */
[----:B------:R-:W-:-:S05]  /*19090*/  SHF.R.S32.HI R6, RZ, 0x7, R6 ;  /* 0x00000007ff067819 */ /* 0x000fca0000011406 */
[----:B------:R-:W-:-:S07]  /*190a0*/  IMAD.MOV.U32 R13, RZ, RZ, R6 ;  /* 0x000000ffff0d7224 */ /* 0x000fce00078e0006 */
[----:B--2345:R-:W-:Y:S05]  /*190b0*/  WARPSYNC.COLLECTIVE R15, `(.L_x_10718) ;  /* 0x000000000f087348 */ /* 0x03cfea0003c00000 */
[----:B------:R0:W1:Y:S02]  /*190c0*/  SHFL.IDX P6, R14, R13, R12, R11 ;  /* 0x0000000c0d0e7389 */ /* 0x00006400000c000b */
[----:B012345:R-:W-:Y:S01]  /*190d0*/  ENDCOLLECTIVE ;  /* 0x000000000000791b */ /* 0x03ffe20003800000 */
.L_x_10718:
[----:B------:R-:W-:Y:S05]  /*190e0*/  BSYNC B0 ;  /* 0x0000000000007941 */ /* 0x000fea0003800000 */
.L_x_10717:
[----:B------:R-:W-:Y:S05]  /*190f0*/  BRA `(.L_x_10719) ;  /* 0xfffffed000e87947 */ /* 0x000fea000383ffff */
.L_x_10496:
[----:B------:R-:W-:Y:S01]  /*19100*/  BSSY B1, `(.L_x_10720) ;  /* 0x0000008000017945 */ /* 0x000fe20003800000 */
[----:B------:R-:W-:Y:S02]  /*19110*/  IMAD.MOV.U32 R13, RZ, RZ, R25 ;  /* 0x000000ffff0d7224 */ /* 0x000fe400078e0019 */
[----:B------:R-:W-:Y:S02]  /*19120*/  IMAD.MOV.U32 R12, RZ, RZ, RZ ;  /* 0x000000ffff0c7224 */ /* 0x000fe400078e00ff */
[----:B------:R-:W-:Y:S02]  /*19130*/  IMAD.MOV.U32 R11, RZ, RZ, 0x1c1f ;  /* 0x00001c1fff0b7424 */ /* 0x000fe400078e00ff */
[----:B------:R-:W-:-:S07]  /*19140*/  IMAD.MOV.U32 R15, RZ, RZ, -0x1 ;  /* 0xffffffffff0f7424 */ /* 0x000fce00078e00ff */
[----:B--234-:R-:W-:Y:S05]  /*19150*/  WARPSYNC.COLLECTIVE R15, `(.L_x_10721) ;  /* 0x000000000f087348 */ /* 0x01cfea0003c00000 */
[----:B------:R0:W1:Y:S02]  /*19160*/  SHFL.IDX P6, R14, R13, R12, R11 ;  /* 0x0000000c0d0e7389 */ /* 0x00006400000c000b */
[----:B01234-:R-:W-:Y:S01]  /*19170*/  ENDCOLLECTIVE ;  /* 0x000000000000791b */ /* 0x01ffe20003800000 */
.L_x_10721:
[----:B------:R-:W-:Y:S05]  /*19180*/  BSYNC B1 ;  /* 0x0000000000017941 */ /* 0x000fea0003800000 */
.L_x_10720:
        /* <DEDUP_REMOVED lines=8> */
.L_x_10722:
[----:B------:R-:W-:Y:S02]  /*19210*/  IMAD.MOV.U32 R13, RZ, RZ, R27 ;  /* 0x000000ffff0d7224 */ /* 0x000fe400078e001b */
[----:B------:R-:W-:-:S07]  /*19220*/  IMAD.MOV.U32 R0, RZ, RZ, R14 ;  /* 0x000000ffff007224 */ /* 0x000fce00078e000e */
[----:B------:R-:W-:Y:S05]  /*19230*/  WARPSYNC.COLLECTIVE R15, `(.L_x_10723) ;  /* 0x000000000f087348 */ /* 0x000fea0003c00000 */
[----:B------:R0:W1:Y:S02]  /*19240*/  SHFL.IDX P6, R14, R13, R12, R11 ;  /* 0x0000000c0d0e7389 */ /* 0x00006400000c000b */
[----:B01----:R-:W-:Y:S01]  /*19250*/  ENDCOLLECTIVE ;  /* 0x000000000000791b */ /* 0x003fe20003800000 */
.L_x_10723:
[----:B------:R-:W-:Y:S02]  /*19260*/  IMAD.MOV.U32 R13, RZ, RZ, R26 ;  /* 0x000000ffff0d7224 */ /* 0x000fe400078e001a */
[----:B------:R-:W-:-:S07]  /*19270*/  IMAD.MOV.U32 R5, RZ, RZ, R14 ;  /* 0x000000ffff057224 */ /* 0x000fce00078e000e */
[----:B------:R-:W-:Y:S05]  /*19280*/  WARPSYNC.COLLECTIVE R15, `(.L_x_10724) ;  /* 0x000000000f087348 */ /* 0x000fea0003c00000 */
[----:B------:R0:W1:Y:S02]  /*19290*/  SHFL.IDX P6, R14, R13, R12, R11 ;  /* 0x0000000c0d0e7389 */ /* 0x00006400000c000b */
[----:B01----:R-:W-:Y:S01]  /*192a0*/  ENDCOLLECTIVE ;  /* 0x000000000000791b */ /* 0x003fe20003800000 */
.L_x_10724:
[----:B------:R-:W-:Y:S05]  /*192b0*/  BRA `(.L_x_10725) ;  /* 0xfffffed400e47947 */ /* 0x000fea000383ffff */
.L_x_10500:
[----:B0-----:R0:W1:Y:S02]  /*192c0*/  SYNCS.PHASECHK.TRANS64.TRYWAIT P0, [R19+URZ+0x32400], R28 ;  /* 0x0324001c130075a7 */ /* 0x001064000800017f */
[----:B-1----:R-:W-:Y:S05]  /*192d0*/  @!P0 NANOSLEEP.SYNCS 0x989680 ;  /* 0x009896800000895d */ /* 0x002fea0003900000 */
[----:B------:R-:W1:Y:S02]  /*192e0*/  @!P0 SYNCS.PHASECHK.TRANS64 P0, [R19+URZ+0x32400], R28 ;  /* 0x0324001c130085a7 */ /* 0x000e64000800007f */
[----:B-1----:R-:W-:Y:S05]  /*192f0*/  @!P0 BRA `(.L_x_10500) ;  /* 0xfffffffc00f08947 */ /* 0x002fea000383ffff */
[----:B------:R-:W-:Y:S05]  /*19300*/  BRA `(.L_x_10726) ;  /* 0xfffffedc000c7947 */ /* 0x000fea000383ffff */
.L_x_10508:
        /* <DEDUP_REMOVED lines=8> */
.L_x_10728:
[----:B------:R-:W-:Y:S05]  /*19390*/  BSYNC B1 ;  /* 0x0000000000017941 */ /* 0x000fea0003800000 */
.L_x_10727:
        /* <DEDUP_REMOVED lines=8> */
.L_x_10729:
[----:B------:R-:W-:Y:S02]  /*19420*/  IMAD.MOV.U32 R13, RZ, RZ, R27 ;  /* 0x000000ffff0d7224 */ /* 0x000fe400078e001b */
[----:B------:R-:W-:-:S07]  /*19430*/  IMAD.MOV.U32 R3, RZ, RZ, R14 ;  /* 0x000000ffff037224 */ /* 0x000fce00078e000e */
[----:B------:R-:W-:Y:S05]  /*19440*/  WARPSYNC.COLLECTIVE R15, `(.L_x_10730) ;  /* 0x000000000f087348 */ /* 0x000fea0003c00000 */
[----:B------:R0:W1:Y:S02]  /*19450*/  SHFL.IDX P6, R14, R13, R12, R11 ;  /* 0x0000000c0d0e7389 */ /* 0x00006400000c000b */
[----:B01----:R-:W-:Y:S01]  /*19460*/  ENDCOLLECTIVE ;  /* 0x000000000000791b */ /* 0x003fe20003800000 */
.L_x_10730:
[----:B------:R-:W-:Y:S02]  /*19470*/  IMAD.MOV.U32 R13, RZ, RZ, R26 ;  /* 0x000000ffff0d7224 */ /* 0x000fe400078e001a */
[----:B------:R-:W-:-:S07]  /*19480*/  IMAD.MOV.U32 R4, RZ, RZ, R14 ;  /* 0x000000ffff047224 */ /* 0x000fce00078e000e */
[----:B------:R-:W-:Y:S05]  /*19490*/  WARPSYNC.COLLECTIVE R15, `(.L_x_10731) ;  /* 0x000000000f087348 */ /* 0x000fea0003c00000 */
[----:B------:R0:W1:Y:S02]  /*194a0*/  SHFL.IDX P6, R14, R13, R12, R11 ;  /* 0x0000000c0d0e7389 */ /* 0x00006400000c000b */
[----:B01----:R-:W-:Y:S01]  /*194b0*/  ENDCOLLECTIVE ;  /* 0x000000000000791b */ /* 0x003fe20003800000 */
.L_x_10731:
[----:B------:R-:W-:Y:S01]  /*194c0*/  IMAD.MOV.U32 R5, RZ, RZ, R14 ;  /* 0x000000ffff057224 */ /* 0x000fe200078e000e */
[----:B------:R-:W-:Y:S06]  /*194d0*/  BRA `(.L_x_10732) ;  /* 0xfffffee400787947 */ /* 0x000fec000383ffff */
.L_x_10512:
[----:B0-----:R0:W1:Y:S02]  /*194e0*/  SYNCS.PHASECHK.TRANS64.TRYWAIT P1, [R19+URZ+0x32400], R26 ;  /* 0x0324001a130075a7 */ /* 0x001064000802017f */
[----:B-1----:R-:W-:Y:S05]  /*194f0*/  @!P1 NANOSLEEP.SYNCS 0x989680 ;  /* 0x009896800000995d */ /* 0x002fea0003900000 */
[----:B------:R-:W1:Y:S02]  /*19500*/  @!P1 SYNCS.PHASECHK.TRANS64 P1, [R19+URZ+0x32400], R26 ;  /* 0x0324001a130095a7 */ /* 0x000e64000802007f */
[----:B-1----:R-:W-:Y:S05]  /*19510*/  @!P1 BRA `(.L_x_10512) ;  /* 0xfffffffc00f09947 */ /* 0x002fea000383ffff */
[----:B------:R-:W-:Y:S05]  /*19520*/  BRA `(.L_x_10733) ;  /* 0xfffffee800587947 */ /* 0x000fea000383ffff */
.L_x_10518:
[----:B--2---:R2:W0:Y:S02]  /*19530*/  SYNCS.PHASECHK.TRANS64.TRYWAIT P1, [R3+URZ+0x32430], R8 ;  /* 0x03243008030075a7 */ /* 0x004424000802017f */
[----:B0-----:R-:W-:Y:S05]  /*19540*/  @!P1 NANOSLEEP.SYNCS 0x989680 ;  /* 0x009896800000995d */ /* 0x001fea0003900000 */
[----:B------:R-:W0:Y:S02]  /*19550*/  @!P1 SYNCS.PHASECHK.TRANS64 P1, [R3+URZ+0x32430], R8 ;  /* 0x03243008030095a7 */ /* 0x000e24000802007f */
[----:B0-----:R-:W-:Y:S05]  /*19560*/  @!P1 BRA `(.L_x_10518) ;  /* 0xfffffffc00f09947 */ /* 0x001fea000383ffff */
[----:B------:R-:W-:Y:S05]  /*19570*/  BRA `(.L_x_10517) ;  /* 0xfffffef400a87947 */ /* 0x000fea000383ffff */
.L_x_10520:
[----:B---3--:R3:W4:Y:S02]  /*19580*/  SYNCS.PHASECHK.TRANS64.TRYWAIT P1, [R19+URZ+0x32410], R6 ;  /* 0x03241006130075a7 */ /* 0x008724000802017f */
[----:B----4-:R-:W-:Y:S05]  /*19590*/  @!P1 NANOSLEEP.SYNCS 0x989680 ;  /* 0x009896800000995d */ /* 0x010fea0003900000 */
[----:B------:R-:W4:Y:S02]  /*195a0*/  @!P1 SYNCS.PHASECHK.TRANS64 P1, [R19+URZ+0x32410], R6 ;  /* 0x03241006130095a7 */ /* 0x000f24000802007f */
[----:B----4-:R-:W-:Y:S05]  /*195b0*/  @!P1 BRA `(.L_x_10520) ;  /* 0xfffffffc00f09947 */ /* 0x010fea000383ffff */
[----:B------:R-:W-:Y:S05]  /*195c0*/  BRA `(.L_x_10734) ;  /* 0xfffffef800907947 */ /* 0x000fea000383ffff */
.L_x_10524:
[----:B------:R0:W0:Y:S02]  /*195d0*/  SYNCS.PHASECHK.TRANS64.TRYWAIT P1, [R3+URZ+0x32450], R8 ;  /* 0x03245008030075a7 */ /* 0x000024000802017f */
[----:B0-----:R-:W-:Y:S05]  /*195e0*/  @!P1 NANOSLEEP.SYNCS 0x989680 ;  /* 0x009896800000995d */ /* 0x001fea0003900000 */
[----:B------:R-:W0:Y:S02]  /*195f0*/  @!P1 SYNCS.PHASECHK.TRANS64 P1, [R3+URZ+0x32450], R8 ;  /* 0x03245008030095a7 */ /* 0x000e24000802007f */
[----:B0-----:R-:W-:Y:S05]  /*19600*/  @!P1 BRA `(.L_x_10524) ;  /* 0xfffffffc00f09947 */ /* 0x001fea000383ffff */
[----:B------:R-:W-:Y:S05]  /*19610*/  BRA `(.L_x_10523) ;  /* 0xfffffef800a07947 */ /* 0x000fea000383ffff */
.L_x_10531:
[----:B-1----:R1:W2:Y:S02]  /*19620*/  SYNCS.PHASECHK.TRANS64.TRYWAIT P2, [R3+URZ+0x32430], R0 ;  /* 0x03243000030075a7 */ /* 0x0022a4000804017f */
[----:B--2---:R-:W-:Y:S05]  /*19630*/  @!P2 NANOSLEEP.SYNCS 0x989680 ;  /* 0x009896800000a95d */ /* 0x004fea0003900000 */
[----:B------:R-:W2:Y:S02]  /*19640*/  @!P2 SYNCS.PHASECHK.TRANS64 P2, [R3+URZ+0x32430], R0 ;  /* 0x032430000300a5a7 */ /* 0x000ea4000804007f */
[----:B--2---:R-:W-:Y:S05]  /*19650*/  @!P2 BRA `(.L_x_10531) ;  /* 0xfffffffc00f0a947 */ /* 0x004fea000383ffff */
[----:B------:R-:W-:Y:S05]  /*19660*/  BRA `(.L_x_10530) ;  /* 0xffffff1c00887947 */ /* 0x000fea000383ffff */
.L_x_10535:
[----:B---3--:R3:W4:Y:S02]  /*19670*/  SYNCS.PHASECHK.TRANS64.TRYWAIT P2, [R3+URZ+0x32450], R0 ;  /* 0x03245000030075a7 */ /* 0x008724000804017f */
[----:B----4-:R-:W-:Y:S05]  /*19680*/  @!P2 NANOSLEEP.SYNCS 0x989680 ;  /* 0x009896800000a95d */ /* 0x010fea0003900000 */
[----:B------:R-:W4:Y:S02]  /*19690*/  @!P2 SYNCS.PHASECHK.TRANS64 P2, [R3+URZ+0x32450], R0 ;  /* 0x032450000300a5a7 */ /* 0x000f24000804007f */
[----:B----4-:R-:W-:Y:S05]  /*196a0*/  @!P2 BRA `(.L_x_10535) ;  /* 0xfffffffc00f0a947 */ /* 0x010fea000383ffff */
[----:B------:R-:W-:Y:S05]  /*196b0*/  BRA `(.L_x_10534) ;  /* 0xffffff2000307947 */ /* 0x000fea000383ffff */
.L_x_10552:
[----:B------:R-:W-:Y:S02]  /*196c0*/  IMAD.MOV.U32 R13, RZ, RZ, R4 ;  /* 0x000000ffff0d7224 */ /* 0x000fe400078e0004 */
[----:B------:R-:W-:Y:S02]  /*196d0*/  IMAD.MOV.U32 R12, RZ, RZ, RZ ;  /* 0x000000ffff0c7224 */ /* 0x000fe400078e00ff */
[----:B------:R-:W-:Y:S02]  /*196e0*/  IMAD.MOV.U32 R11, RZ, RZ, 0x181f ;  /* 0x0000181fff0b7424 */ /* 0x000fe400078e00ff */
[----:B------:R-:W-:-:S07]  /*196f0*/  IMAD.MOV.U32 R15, RZ, RZ, -0x1 ;  /* 0xffffffffff0f7424 */ /* 0x000fce00078e00ff */
[----:B01----:R-:W-:Y:S05]  /*19700*/  WARPSYNC.COLLECTIVE R15, `(.L_x_10735) ;  /* 0x000000000f087348 */ /* 0x003fea0003c00000 */
[----:B------:R2:W3:Y:S02]  /*19710*/  SHFL.IDX P6, R14, R13, R12, R11 ;  /* 0x0000000c0d0e7389 */ /* 0x0004e400000c000b */
[----:B0123--:R-:W-:Y:S01]  /*19720*/  ENDCOLLECTIVE ;  /* 0x000000000000791b */ /* 0x00ffe20003800000 */
.L_x_10735:
[----:B------:R-:W-:Y:S02]  /*19730*/  IMAD.MOV.U32 R13, RZ, RZ, R3 ;  /* 0x000000ffff0d7224 */ /* 0x000fe400078e0003 */
[----:B------:R-:W-:-:S07]  /*19740*/  IMAD.MOV.U32 R0, RZ, RZ, R14 ;  /* 0x000000ffff007224 */ /* 0x000fce00078e000e */
[----:B------:R-:W-:Y:S05]  /*19750*/  WARPSYNC.COLLECTIVE R15, `(.L_x_10736) ;  /* 0x000000000f087348 */ /* 0x000fea0003c00000 */
[----:B------:R0:W1:Y:S02]  /*19760*/  SHFL.IDX P6, R14, R13, R12, R11 ;  /* 0x0000000c0d0e7389 */ /* 0x00006400000c000b */
[----:B01----:R-:W-:Y:S01]  /*19770*/  ENDCOLLECTIVE ;  /* 0x000000000000791b */ /* 0x003fe20003800000 */
.L_x_10736:
[----:B------:R-:W-:Y:S05]  /*19780*/  BRA `(.L_x_10737) ;  /* 0xffffff7400bc7947 */ /* 0x000fea000383ffff */
.L_x_10555:
[----:B------:R-:W-:Y:S01]  /*19790*/  BSSY B1, `(.L_x_10738) ;  /* 0x0000008000017945 */ /* 0x000fe20003800000 */
[----:B---3--:R-:W-:Y:S02]  /*197a0*/  IMAD.MOV.U32 R13, RZ, RZ, R4 ;  /* 0x000000ffff0d7224 */ /* 0x008fe400078e0004 */
[----:B------:R-:W-:Y:S02]  /*197b0*/  IMAD.MOV.U32 R12, RZ, RZ, 0x1 ;  /* 0x00000001ff0c7424 */ /* 0x000fe400078e00ff */
[----:B------:R-:W-:Y:S02]  /*197c0*/  IMAD.MOV.U32 R11, RZ, RZ, 0x181f ;  /* 0x0000181fff0b7424 */ /* 0x000fe400078e00ff */
[----:B------:R-:W-:-:S07]  /*197d0*/  IMAD.MOV.U32 R15, RZ, RZ, -0x1 ;  /* 0xffffffffff0f7424 */ /* 0x000fce00078e00ff */
[----:B012-4-:R-:W-:Y:S05]  /*197e0*/  WARPSYNC.COLLECTIVE R15, `(.L_x_10739) ;  /* 0x000000000f087348 */ /* 0x017fea0003c00000 */
[----:B----4-:R3:W4:Y:S02]  /*197f0*/  SHFL.IDX P6, R14, R13, R12, R11 ;  /* 0x0000000c0d0e7389 */ /* 0x01072400000c000b */
[----:B01234-:R-:W-:Y:S01]  /*19800*/  ENDCOLLECTIVE ;  /* 0x000000000000791b */ /* 0x01ffe20003800000 */
.L_x_10739:
[----:B------:R-:W-:Y:S05]  /*19810*/  BSYNC B1 ;  /* 0x0000000000017941 */ /* 0x000fea0003800000 */
.L_x_10738:
        /* <DEDUP_REMOVED lines=8> */
.L_x_10740:
[----:B------:R-:W-:Y:S05]  /*198a0*/  BRA `(.L_x_10741) ;  /* 0xffffff7400e07947 */ /* 0x000fea000383ffff */
.L_x_10558:
        /* <DEDUP_REMOVED lines=8> */
.L_x_10743:
[----:B------:R-:W-:Y:S05]  /*19930*/  BSYNC B1 ;  /* 0x0000000000017941 */ /* 0x000fea0003800000 */
.L_x_10742:
        /* <DEDUP_REMOVED lines=8> */
.L_x_10744:
[----:B------:R-:W-:Y:S05]  /*199c0*/  BRA `(.L_x_10745) ;  /* 0xffffff7800007947 */ /* 0x000fea000383ffff */
.L_x_10561:
[----:B------:R-:W-:Y:S01]  /*199d0*/  BSSY B1, `(.L_x_10746) ;  /* 0x0000008000017945 */ /* 0x000fe20003800000 */
[----:B0-----:R-:W-:Y:S02]  /*199e0*/  IMAD.MOV.U32 R13, RZ, RZ, R4 ;  /* 0x000000ffff0d7224 */ /* 0x001fe400078e0004 */
[----:B------:R-:W-:Y:S02]  /*199f0*/  IMAD.MOV.U32 R12, RZ, RZ, 0x3 ;  /* 0x00000003ff0c7424 */ /* 0x000fe400078e00ff */
[----:B------:R-:W-:Y:S02]  /*19a00*/  IMAD.MOV.U32 R11, RZ, RZ, 0x181f ;  /* 0x0000181fff0b7424 */ /* 0x000fe400078e00ff */
[----:B------:R-:W-:-:S07]  /*19a10*/  IMAD.MOV.U32 R15, RZ, RZ, -0x1 ;  /* 0xffffffffff0f7424 */ /* 0x000fce00078e00ff */
[----:B-1234-:R-:W-:Y:S05]  /*19a20*/  WARPSYNC.COLLECTIVE R15, `(.L_x_10747) ;  /* 0x000000000f087348 */ /* 0x01efea0003c00000 */
[----:B------:R0:W0:Y:S02]  /*19a30*/  SHFL.IDX P6, R14, R13, R12, R11 ;  /* 0x0000000c0d0e7389 */ /* 0x00002400000c000b */
[----:B01234-:R-:W-:Y:S01]  /*19a40*/  ENDCOLLECTIVE ;  /* 0x000000000000791b */ /* 0x01ffe20003800000 */
.L_x_10747:
[----:B------:R-:W-:Y:S05]  /*19a50*/  BSYNC B1 ;  /* 0x0000000000017941 */ /* 0x000fea0003800000 */
.L_x_10746:
[----:B------:R-:W-:Y:S01]  /*19a60*/  IMAD.MOV.U32 R13, RZ, RZ, R3 ;  /* 0x000000ffff0d7224 */ /* 0x000fe200078e0003 */
[----:B------:R-:W-:Y:S01]  /*19a70*/  MOV R12, 0x3 ;  /* 0x00000003000c7802 */ /* 0x000fe20000000f00 */
[----:B------:R-:W-:Y:S02]  /*19a80*/  IMAD.MOV.U32 R11, RZ, RZ, 0x181f ;  /* 0x0000181fff0b7424 */ /* 0x000fe400078e00ff */
[----:B------:R-:W-:Y:S02]  /*19a90*/  IMAD.MOV.U32 R15, RZ, RZ, -0x1 ;  /* 0xffffffffff0f7424 */ /* 0x000fe400078e00ff */
[----:B------:R-:W-:-:S07]  /*19aa0*/  IMAD.MOV.U32 R0, RZ, RZ, R14 ;  /* 0x000000ffff007224 */ /* 0x000fce00078e000e */
[----:B------:R-:W-:Y:S05]  /*19ab0*/  WARPSYNC.COLLECTIVE R15, `(.L_x_10748) ;  /* 0x000000000f087348 */ /* 0x000fea0003c00000 */
[----:B------:R0:W1:Y:S02]  /*19ac0*/  SHFL.IDX P6, R14, R13, R12, R11 ;  /* 0x0000000c0d0e7389 */ /* 0x00006400000c000b */
[----:B01----:R-:W-:Y:S01]  /*19ad0*/  ENDCOLLECTIVE ;  /* 0x000000000000791b */ /* 0x003fe20003800000 */
.L_x_10748:
[----:B------:R-:W-:Y:S05]  /*19ae0*/  BRA `(.L_x_10749) ;  /* 0xffffff7800207947 */ /* 0x000fea000383ffff */
.L_x_10578:
        /* <DEDUP_REMOVED lines=11> */
.L_x_10751:
[----:B------:R-:W-:Y:S05]  /*19ba0*/  BSYNC B1 ;  /* 0x0000000000017941 */ /* 0x000fea0003800000 */
.L_x_10750:
[----:B------:R-:W-:Y:S05]  /*19bb0*/  BRA `(.L_x_10752) ;  /* 0xffffff8800c47947 */ /* 0x000fea000383ffff */
.L_x_10580:
[----:B------:R-:W-:Y:S01]  /*19bc0*/  BSSY B1, `(.L_x_10753) ;  /* 0x0000006000017945 */ /* 0x000fe20003800000 */
[----:B------:R-:W-:-:S07]  /*19bd0*/  IMAD.MOV.U32 R15, RZ, RZ, -0x1 ;  /* 0xffffffffff0f7424 */ /* 0x000fce00078e00ff */
[----:B0-----:R-:W-:Y:S05]  /*19be0*/  WARPSYNC.COLLECTIVE R15, `(.L_x_10754) ;  /* 0x000000000f0c7348 */ /* 0x001fea0003c00000 */
[----:B------:R-:W-:Y:S02]  /*19bf0*/  ELECT P6, UR62, PT ;  /* 0x00000000003e782f */ /* 0x000fe400038c0000 */
[----:B------:R-:W-:Y:S01]  /*19c00*/  MOV R14, UR62 ;  /* 0x0000003e000e7c02 */ /* 0x000fe20008000f00 */
[----:B0-----:R-:W-:Y:S10]  /*19c10*/  ENDCOLLECTIVE ;  /* 0x000000000000791b */ /* 0x001ff40003800000 */
.L_x_10754:
[----:B------:R-:W-:Y:S05]  /*19c20*/  BSYNC B1 ;  /* 0x0000000000017941 */ /* 0x000fea0003800000 */
.L_x_10753:
[----:B------:R-:W-:Y:S05]  /*19c30*/  BRA `(.L_x_10579) ;  /* 0xffffff8800bc7947 */ /* 0x000fea000383ffff */
.L_x_10582:
[----:B0-----:R0:W1:Y:S02]  /*19c40*/  SYNCS.PHASECHK.TRANS64.TRYWAIT P0, [R23+URZ+0x32420], R3 ;  /* 0x03242003170075a7 */ /* 0x001064000800017f */
[----:B-1----:R-:W-:Y:S05]  /*19c50*/  @!P0 NANOSLEEP.SYNCS 0x989680 ;  /* 0x009896800000895d */ /* 0x002fea0003900000 */
[----:B------:R-:W1:Y:S02]  /*19c60*/  @!P0 SYNCS.PHASECHK.TRANS64 P0, [R23+URZ+0x32420], R3 ;  /* 0x03242003170085a7 */ /* 0x000e64000800007f */
[----:B-1----:R-:W-:Y:S05]  /*19c70*/  @!P0 BRA `(.L_x_10582) ;  /* 0xfffffffc00f08947 */ /* 0x002fea000383ffff */
[----:B------:R-:W-:Y:S05]  /*19c80*/  BRA `(.L_x_10755) ;  /* 0xffffff8800cc7947 */ /* 0x000fea000383ffff */
.L_x_10586:
[----:B0-----:R0:W1:Y:S02]  /*19c90*/  SYNCS.PHASECHK.TRANS64.TRYWAIT P0, [R3+URZ+0x324a0], R6 ;  /* 0x0324a006030075a7 */ /* 0x001064000800017f */
[----:B-1----:R-:W-:Y:S05]  /*19ca0*/  @!P0 NANOSLEEP.SYNCS 0x989680 ;  /* 0x009896800000895d */ /* 0x002fea0003900000 */
[----:B------:R-:W1:Y:S02]  /*19cb0*/  @!P0 SYNCS.PHASECHK.TRANS64 P0, [R3+URZ+0x324a0], R6 ;  /* 0x0324a006030085a7 */ /* 0x000e64000800007f */
[----:B-1----:R-:W-:Y:S05]  /*19cc0*/  @!P0 BRA `(.L_x_10586) ;  /* 0xfffffffc00f08947 */ /* 0x002fea000383ffff */
[----:B------:R-:W-:Y:S05]  /*19cd0*/  BRA `(.L_x_10756) ;  /* 0xffffff8800e47947 */ /* 0x000fea000383ffff */
.L_x_10591:
[----:B-1----:R1:W2:Y:S02]  /*19ce0*/  SYNCS.PHASECHK.TRANS64.TRYWAIT P0, [R3+URZ+0x324c0], R6 ;  /* 0x0324c006030075a7 */ /* 0x0022a4000800017f */
[----:B--2---:R-:W-:Y:S05]  /*19cf0*/  @!P0 NANOSLEEP.SYNCS 0x989680 ;  /* 0x009896800000895d */ /* 0x004fea0003900000 */
[----:B------:R-:W2:Y:S02]  /*19d00*/  @!P0 SYNCS.PHASECHK.TRANS64 P0, [R3+URZ+0x324c0], R6 ;  /* 0x0324c006030085a7 */ /* 0x000ea4000800007f */
[----:B--2---:R-:W-:Y:S05]  /*19d10*/  @!P0 BRA `(.L_x_10591) ;  /* 0xfffffffc00f08947 */ /* 0x004fea000383ffff */
[----:B------:R-:W-:Y:S05]  /*19d20*/  BRA `(.L_x_10757) ;  /* 0xffffff8c00607947 */ /* 0x000fea000383ffff */
.L_x_10601:
[----:B0-----:R0:W1:Y:S02]  /*19d30*/  SYNCS.PHASECHK.TRANS64.TRYWAIT P1, [R6+URZ+0x324a0], R2 ;  /* 0x0324a002060075a7 */ /* 0x001064000802017f */
[----:B-1----:R-:W-:Y:S05]  /*19d40*/  @!P1 NANOSLEEP.SYNCS 0x989680 ;  /* 0x009896800000995d */ /* 0x002fea0003900000 */
[----:B------:R-:W1:Y:S02]  /*19d50*/  @!P1 SYNCS.PHASECHK.TRANS64 P1, [R6+URZ+0x324a0], R2 ;  /* 0x0324a002060095a7 */ /* 0x000e64000802007f */
[----:B-1----:R-:W-:Y:S05]  /*19d60*/  @!P1 BRA `(.L_x_10601) ;  /* 0xfffffffc00f09947 */ /* 0x002fea000383ffff */
[----:B------:R-:W-:Y:S05]  /*19d70*/  BRA `(.L_x_10758) ;  /* 0xffffff9000d47947 */ /* 0x000fea000383ffff */
.L_x_10606:
[----:B-1----:R1:W2:Y:S02]  /*19d80*/  SYNCS.PHASECHK.TRANS64.TRYWAIT P1, [R6+URZ+0x324c0], R2 ;  /* 0x0324c002060075a7 */ /* 0x0022a4000802017f */
[----:B--2---:R-:W-:Y:S05]  /*19d90*/  @!P1 NANOSLEEP.SYNCS 0x989680 ;  /* 0x009896800000995d */ /* 0x004fea0003900000 */
[----:B------:R-:W2:Y:S02]  /*19da0*/  @!P1 SYNCS.PHASECHK.TRANS64 P1, [R6+URZ+0x324c0], R2 ;  /* 0x0324c002060095a7 */ /* 0x000ea4000802007f */
[----:B--2---:R-:W-:Y:S05]  /*19db0*/  @!P1 BRA `(.L_x_10606) ;  /* 0xfffffffc00f09947 */ /* 0x004fea000383ffff */
[----:B------:R-:W-:Y:S05]  /*19dc0*/  BRA `(.L_x_10759) ;  /* 0xffffff94004c7947 */ /* 0x000fea000383ffff */
.L_x_10622:
        /* <DEDUP_REMOVED lines=11> */
.L_x_10761:
[----:B------:R-:W-:Y:S05]  /*19e80*/  BSYNC B0 ;  /* 0x0000000000007941 */ /* 0x000fea0003800000 */
.L_x_10760:
[----:B------:R-:W-:Y:S05]  /*19e90*/  BRA `(.L_x_10762) ;  /* 0xffffffa000d07947 */ /* 0x000fea000383ffff */
.L_x_10625:
[----:B0-----:R0:W1:Y:S02]  /*19ea0*/  SYNCS.PHASECHK.TRANS64.TRYWAIT P0, [R30+URZ+0x32440], R0 ;  /* 0x032440001e0075a7 */ /* 0x001064000800017f */
[----:B-1----:R-:W-:Y:S05]  /*19eb0*/  @!P0 NANOSLEEP.SYNCS 0x989680 ;  /* 0x009896800000895d */ /* 0x002fea0003900000 */
[----:B------:R-:W1:Y:S02]  /*19ec0*/  @!P0 SYNCS.PHASECHK.TRANS64 P0, [R30+URZ+0x32440], R0 ;  /* 0x032440001e0085a7 */ /* 0x000e64000800007f */
[----:B-1----:R-:W-:Y:S05]  /*19ed0*/  @!P0 BRA `(.L_x_10625) ;  /* 0xfffffffc00f08947 */ /* 0x002fea000383ffff */
[----:B------:R-:W-:Y:S05]  /*19ee0*/  BRA `(.L_x_10763) ;  /* 0xffffffa000f47947 */ /* 0x000fea000383ffff */
.L_x_10626:
        /* <DEDUP_REMOVED lines=8> */
.L_x_10765:
[----:B------:R-:W-:Y:S05]  /*19f70*/  BSYNC B0 ;  /* 0x0000000000007941 */ /* 0x000fea0003800000 */
.L_x_10764:
        /* <DEDUP_REMOVED lines=9> */
.L_x_10766:
[----:B------:R-:W-:Y:S02]  /*1a010*/  IMAD.MOV.U32 R13, RZ, RZ, R4 ;  /* 0x000000ffff0d7224 */ /* 0x000fe400078e0004 */
[----:B------:R-:W-:Y:S02]  /*1a020*/  IMAD.MOV.U32 R12, RZ, RZ, 0x1 ;  /* 0x00000001ff0c7424 */ /* 0x000fe400078e00ff */
[----:B------:R-:W-:-:S07]  /*1a030*/  IMAD.MOV.U32 R3, RZ, RZ, R14 ;  /* 0x000000ffff037224 */ /* 0x000fce00078e000e */
[----:B------:R-:W-:Y:S05]  /*1a040*/  WARPSYNC.COLLECTIVE R15, `(.L_x_10767) ;  /* 0x000000000f087348 */ /* 0x000fea0003c00000 */
[----:B------:R0:W1:Y:S02]  /*1a050*/  SHFL.IDX P6, R14, R13, R12, R11 ;  /* 0x0000000c0d0e7389 */ /* 0x00006400000c000b */
[----:B01----:R-:W-:Y:S01]  /*1a060*/  ENDCOLLECTIVE ;  /* 0x000000000000791b */ /* 0x003fe20003800000 */
.L_x_10767:
        /* <DEDUP_REMOVED lines=15> */
.L_x_10768:
[----:B------:R-:W-:Y:S02]  /*1a160*/  @P0 IMAD R6, R5, 0x2, R23 ;  /* 0x0000000205060824 */ /* 0x000fe400078e0217 */
[----:B------:R-:W-:Y:S02]  /*1a170*/  IMAD.MOV.U32 R13, RZ, RZ, R4 ;  /* 0x000000ffff0d7224 */ /* 0x000fe400078e0004 */
[----:B------:R-:W-:Y:S02]  /*1a180*/  IMAD.MOV.U32 R12, RZ, RZ, 0x2 ;  /* 0x00000002ff0c7424 */ /* 0x000fe400078e00ff */
[----:B------:R-:W-:-:S07]  /*1a190*/  IMAD.MOV.U32 R3, RZ, RZ, R14 ;  /* 0x000000ffff037224 */ /* 0x000fce00078e000e */
[----:B------:R-:W-:Y:S05]  /*1a1a0*/  WARPSYNC.COLLECTIVE R15, `(.L_x_10769) ;  /* 0x000000000f087348 */ /* 0x000fea0003c00000 */
[----:B------:R0:W1:Y:S02]  /*1a1b0*/  SHFL.IDX P6, R14, R13, R12, R11 ;  /* 0x0000000c0d0e7389 */ /* 0x00006400000c000b */
[----:B01----:R-:W-:Y:S01]  /*1a1c0*/  ENDCOLLECTIVE ;  /* 0x000000000000791b */ /* 0x003fe20003800000 */
.L_x_10769:
        /* <DEDUP_REMOVED lines=15> */
.L_x_10770:
[----:B------:R-:W-:Y:S02]  /*1a2c0*/  @P0 IMAD R6, R5, 0x2, R23 ;  /* 0x0000000205060824 */ /* 0x000fe400078e0217 */
[----:B------:R-:W-:Y:S02]  /*1a2d0*/  IMAD.MOV.U32 R13, RZ, RZ, R4 ;  /* 0x000000ffff0d7224 */ /* 0x000fe400078e0004 */
[----:B------:R-:W-:Y:S02]  /*1a2e0*/  IMAD.MOV.U32 R12, RZ, RZ, 0x3 ;  /* 0x00000003ff0c7424 */ /* 0x000fe400078e00ff */
[----:B------:R-:W-:-:S07]  /*1a2f0*/  IMAD.MOV.U32 R3, RZ, RZ, R14 ;  /* 0x000000ffff037224 */ /* 0x000fce00078e000e */
[----:B------:R-:W-:Y:S05]  /*1a300*/  WARPSYNC.COLLECTIVE R15, `(.L_x_10771) ;  /* 0x000000000f087348 */ /* 0x000fea0003c00000 */
[----:B------:R0:W1:Y:S02]  /*1a310*/  SHFL.IDX P6, R14, R13, R12, R11 ;  /* 0x0000000c0d0e7389 */ /* 0x00006400000c000b */
[----:B01----:R-:W-:Y:S01]  /*1a320*/  ENDCOLLECTIVE ;  /* 0x000000000000791b */ /* 0x003fe20003800000 */
.L_x_10771:
        /* <DEDUP_REMOVED lines=15> */
.L_x_10772:
[----:B------:R-:W-:Y:S02]  /*1a420*/  @P0 IMAD R6, R5, 0x2, R23 ;  /* 0x0000000205060824 */ /* 0x000fe400078e0217 */
[----:B------:R-:W-:Y:S02]  /*1a430*/  IMAD.MOV.U32 R13, RZ, RZ, R4 ;  /* 0x000000ffff0d7224 */ /* 0x000fe400078e0004 */
[----:B------:R-:W-:Y:S02]  /*1a440*/  IMAD.MOV.U32 R12, RZ, RZ, 0x4 ;  /* 0x00000004ff0c7424 */ /* 0x000fe400078e00ff */
[----:B------:R-:W-:-:S07]  /*1a450*/  IMAD.MOV.U32 R3, RZ, RZ, R14 ;  /* 0x000000ffff037224 */ /* 0x000fce00078e000e */
[----:B------:R-:W-:Y:S05]  /*1a460*/  WARPSYNC.COLLECTIVE R15, `(.L_x_10773) ;  /* 0x000000000f087348 */ /* 0x000fea0003c00000 */
[----:B------:R0:W1:Y:S02]  /*1a470*/  SHFL.IDX P6, R14, R13, R12, R11 ;  /* 0x0000000c0d0e7389 */ /* 0x00006400000c000b */
[----:B01----:R-:W-:Y:S01]  /*1a480*/  ENDCOLLECTIVE ;  /* 0x000000000000791b */ /* 0x003fe20003800000 */
.L_x_10773:
        /* <DEDUP_REMOVED lines=15> */
.L_x_10774:
[----:B------:R-:W-:Y:S02]  /*1a580*/  @P0 IMAD R6, R5, 0x2, R23 ;  /* 0x0000000205060824 */ /* 0x000fe400078e0217 */
[----:B------:R-:W-:Y:S02]  /*1a590*/  IMAD.MOV.U32 R13, RZ, RZ, R4 ;  /* 0x000000ffff0d7224 */ /* 0x000fe400078e0004 */
[----:B------:R-:W-:Y:S02]  /*1a5a0*/  IMAD.MOV.U32 R12, RZ, RZ, 0x5 ;  /* 0x00000005ff0c7424 */ /* 0x000fe400078e00ff */
[----:B------:R-:W-:-:S07]  /*1a5b0*/  IMAD.MOV.U32 R3, RZ, RZ, R14 ;  /* 0x000000ffff037224 */ /* 0x000fce00078e000e */
[----:B------:R-:W-:Y:S05]  /*1a5c0*/  WARPSYNC.COLLECTIVE R15, `(.L_x_10775) ;  /* 0x000000000f087348 */ /* 0x000fea0003c00000 */
[----:B------:R0:W1:Y:S02]  /*1a5d0*/  SHFL.IDX P6, R14, R13, R12, R11 ;  /* 0x0000000c0d0e7389 */ /* 0x00006400000c000b */
[----:B01----:R-:W-:Y:S01]  /*1a5e0*/  ENDCOLLECTIVE ;  /* 0x000000000000791b */ /* 0x003fe20003800000 */
.L_x_10775:
        /* <DEDUP_REMOVED lines=10> */
.L_x_10776:
[----:B------:R-:W-:Y:S01]  /*1a690*/  @!PT LDS RZ, [RZ] ;  /* 0x00000000fffff984 */ /* 0x000fe20000000800 */
[----:B------:R-:W-:Y:S01]  /*1a6a0*/  @!PT LDS RZ, [RZ] ;  /* 0x00000000fffff984 */ /* 0x000fe20000000800 */
[----:B------:R-:W-:Y:S01]  /*1a6b0*/  @!PT LDS RZ, [RZ] ;  /* 0x00000000fffff984 */ /* 0x000fe20000000800 */
[----:B------:R0:W-:Y:S01]  /*1a6c0*/  @P0 LDGSTS.E.BYPASS.LTC128B.128 [R6+0x1e400], desc[UR60][R2.64], !P2 ;  /* 0x1e40000002060fae */ /* 0x0001e2000d101d7c */
[----:B------:R-:W-:Y:S01]  /*1a6d0*/  IMAD.MOV.U32 R0, RZ, RZ, R14 ;  /* 0x000000ffff007224 */ /* 0x000fe200078e000e */
[----:B------:R-:W-:Y:S06]  /*1a6e0*/  BRA `(.L_x_10777) ;  /* 0xffffffa000607947 */ /* 0x000fec000383ffff */
.L_x_10631:
[----:B------:R-:W-:Y:S01]  /*1a6f0*/  IMAD.MOV.U32 R13, RZ, RZ, R3 ;  /* 0x000000ffff0d7224 */ /* 0x000fe200078e0003 */
[----:B------:R-:W-:Y:S01]  /*1a700*/  MOV R12, RZ ;  /* 0x000000ff000c7202 */ /* 0x000fe20000000f00 */
[----:B------:R-:W-:Y:S02]  /*1a710*/  IMAD.MOV.U32 R11, RZ, RZ, 0x181f ;  /* 0x0000181fff0b7424 */ /* 0x000fe400078e00ff */
[----:B------:R-:W-:Y:S02]  /*1a720*/  IMAD.MOV.U32 R15, RZ, RZ, -0x1 ;  /* 0xffffffffff0f7424 */ /* 0x000fe400078e00ff */
[----:B-----5:R-:W-:Y:S02]  /*1a730*/  IMAD R2, R9, R6, RZ ;  /* 0x0000000609027224 */ /* 0x020fe400078e02ff */
[----:B------:R-:W-:-:S07]  /*1a740*/  IMAD.IADD R17, R8, 0x1, R17 ;  /* 0x0000000108117824 */ /* 0x000fce00078e0211 */
[----:B------:R-:W-:Y:S05]  /*1a750*/  WARPSYNC.COLLECTIVE R15, `(.L_x_10778) ;  /* 0x000000000f087348 */ /* 0x000fea0003c00000 */
[----:B------:R0:W1:Y:S02]  /*1a760*/  SHFL.IDX P6, R14, R13, R12, R11 ;  /* 0x0000000c0d0e7389 */ /* 0x00006400000c000b */
[----:B01----:R-:W-:Y:S01]  /*1a770*/  ENDCOLLECTIVE ;  /* 0x000000000000791b */ /* 0x003fe20003800000 */
.L_x_10778:
[C---:B------:R-:W-:Y:S01]  /*1a780*/  VIADD R10, R17.reuse, 0x10 ;  /* 0x00000010110a7836 */ /* 0x040fe20000000000 */
[C---:B------:R-:W-:Y:S01]  /*1a790*/  ISETP.GE.AND P0, PT, R17.reuse, R2, PT ;  /* 0x000000021100720c */ /* 0x040fe20003f06270 */
[C---:B------:R-:W-:Y:S02]  /*1a7a0*/  VIADD R6, R17.reuse, 0x20 ;  /* 0x0000002011067836 */ /* 0x040fe40000000000 */
[----:B------:R-:W-:Y:S01]  /*1a7b0*/  VIADD R8, R17, 0x30 ;  /* 0x0000003011087836 */ /* 0x000fe20000000000 */
[----:B------:R0:W-:Y:S04]  /*1a7c0*/  STL [R1+0x20], R10 ;  /* 0x0000200a01007387 */ /* 0x0001e80000100800 */
[----:B------:R0:W-:Y:S01]  /*1a7d0*/  STL [R1+0x24], R6 ;  /* 0x0000240601007387 */ /* 0x0001e20000100800 */
[----:B------:R-:W-:-:S03]  /*1a7e0*/  IMAD.MOV.U32 R13, RZ, RZ, R0 ;  /* 0x000000ffff0d7224 */ /* 0x000fc600078e0000 */
[----:B------:R0:W-:Y:S01]  /*1a7f0*/  STL [R1+0x28], R8 ;  /* 0x0000280801007387 */ /* 0x0001e20000100800 */
[----:B------:R-:W-:-:S07]  /*1a800*/  IMAD.MOV.U32 R4, RZ, RZ, R14 ;  /* 0x000000ffff047224 */ /* 0x000fce00078e000e */
[----:B0-----:R-:W-:Y:S05]  /*1a810*/  WARPSYNC.COLLECTIVE R15, `(.L_x_10779) ;  /* 0x000000000f087348 */ /* 0x001fea0003c00000 */
[----:B------:R1:W2:Y:S02]  /*1a820*/  SHFL.IDX P6, R14, R13, R12, R11 ;  /* 0x0000000c0d0e7389 */ /* 0x0002a400000c000b */
[----:B012---:R-:W-:Y:S01]  /*1a830*/  ENDCOLLECTIVE ;  /* 0x000000000000791b */ /* 0x007fe20003800000 */
.L_x_10779:
[----:B------:R-:W-:Y:S02]  /*1a840*/  IMAD.MOV.U32 R13, RZ, RZ, R3 ;  /* 0x000000ffff0d7224 */ /* 0x000fe400078e0003 */
[----:B------:R-:W-:Y:S02]  /*1a850*/  IMAD.MOV.U32 R12, RZ, RZ, 0x1 ;  /* 0x00000001ff0c7424 */ /* 0x000fe400078e00ff */
[----:B------:R-:W-:-:S07]  /*1a860*/  IMAD.MOV.U32 R5, RZ, RZ, R14 ;  /* 0x000000ffff057224 */ /* 0x000fce00078e000e */
[----:B------:R-:W-:Y:S05]  /*1a870*/  WARPSYNC.COLLECTIVE R15, `(.L_x_10780) ;  /* 0x000000000f087348 */ /* 0x000fea0003c00000 */
[----:B------:R0:W1:Y:S02]  /*1a880*/  SHFL.IDX P6, R14, R13, R12, R11 ;  /* 0x0000000c0d0e7389 */ /* 0x00006400000c000b */
[----:B01----:R-:W-:Y:S01]  /*1a890*/  ENDCOLLECTIVE ;  /* 0x000000000000791b */ /* 0x003fe20003800000 */
.L_x_10780:
        /* <DEDUP_REMOVED lines=15> */
.L_x_10781:
[----:B------:R-:W-:Y:S02]  /*1a990*/  IMAD.MOV.U32 R13, RZ, RZ, R3 ;  /* 0x000000ffff0d7224 */ /* 0x000fe400078e0003 */
[----:B------:R-:W-:Y:S02]  /*1a9a0*/  IMAD.MOV.U32 R12, RZ, RZ, 0x2 ;  /* 0x00000002ff0c7424 */ /* 0x000fe400078e00ff */
[----:B------:R-:W-:-:S07]  /*1a9b0*/  IMAD.MOV.U32 R5, RZ, RZ, R14 ;  /* 0x000000ffff057224 */ /* 0x000fce00078e000e */
[----:B------:R-:W-:Y:S05]  /*1a9c0*/  WARPSYNC.COLLECTIVE R15, `(.L_x_10782) ;  /* 0x000000000f087348 */ /* 0x000fea0003c00000 */
[----:B------:R0:W1:Y:S02]  /*1a9d0*/  SHFL.IDX P6, R14, R13, R12, R11 ;  /* 0x0000000c0d0e7389 */ /* 0x00006400000c000b */
[----:B01----:R-:W-:Y:S01]  /*1a9e0*/  ENDCOLLECTIVE ;  /* 0x000000000000791b */ /* 0x003fe20003800000 */
.L_x_10782:
        /* <DEDUP_REMOVED lines=15> */
.L_x_10783:
[----:B------:R-:W-:Y:S02]  /*1aae0*/  IMAD.MOV.U32 R13, RZ, RZ, R3 ;  /* 0x000000ffff0d7224 */ /* 0x000fe400078e0003 */
[----:B------:R-:W-:Y:S02]  /*1aaf0*/  IMAD.MOV.U32 R12, RZ, RZ, 0x3 ;  /* 0x00000003ff0c7424 */ /* 0x000fe400078e00ff */
[----:B------:R-:W-:-:S07]  /*1ab00*/  IMAD.MOV.U32 R5, RZ, RZ, R14 ;  /* 0x000000ffff057224 */ /* 0x000fce00078e000e */
[----:B------:R-:W-:Y:S05]  /*1ab10*/  WARPSYNC.COLLECTIVE R15, `(.L_x_10784) ;  /* 0x000000000f087348 */ /* 0x000fea0003c00000 */
[----:B------:R0:W1:Y:S02]  /*1ab20*/  SHFL.IDX P6, R14, R13, R12, R11 ;  /* 0x0000000c0d0e7389 */ /* 0x00006400000c000b */
[----:B01----:R-:W-:Y:S01]  /*1ab30*/  ENDCOLLECTIVE ;  /* 0x000000000000791b */ /* 0x003fe20003800000 */
.L_x_10784:
        /* <DEDUP_REMOVED lines=10> */
.L_x_10785:
[----:B------:R-:W-:Y:S01]  /*1abe0*/  @!PT LDS RZ, [RZ] ;  /* 0x00000000fffff984 */ /* 0x000fe20000000800 */
[----:B------:R-:W-:Y:S01]  /*1abf0*/  @!PT LDS RZ, [RZ] ;  /* 0x00000000fffff984 */ /* 0x000fe20000000800 */
[----:B------:R-:W-:Y:S01]  /*1ac00*/  @!PT LDS RZ, [RZ] ;  /* 0x00000000fffff984 */ /* 0x000fe20000000800 */
[----:B------:R0:W-:Y:S01]  /*1ac10*/  @!P0 LDGSTS.E.BYPASS.LTC128B.128 [R26+0x19400], desc[UR60][R4.64], !P1 ;  /* 0x19400000041a8fae */ /* 0x0001e2000c901d7c */
[----:B------:R-:W-:Y:S01]  /*1ac20*/  ISETP.GE.AND P0, PT, R8, R2, PT ;  /* 0x000000020800720c */ /* 0x000fe20003f06270 */
[----:B------:R-:W-:-:S05]  /*1ac30*/  VIADD R8, R17, 0x40 ;  /* 0x0000004011087836 */ /* 0x000fca0000000000 */
[----:B------:R1:W-:Y:S01]  /*1ac40*/  STL [R1+0x2c], R8 ;  /* 0x00002c0801007387 */ /* 0x0003e20000100800 */
[----:B------:R-:W-:Y:S02]  /*1ac50*/  IMAD.MOV.U32 R13, RZ, RZ, R3 ;  /* 0x000000ffff0d7224 */ /* 0x000fe400078e0003 */
[----:B------:R-:W-:Y:S02]  /*1ac60*/  IMAD.MOV.U32 R12, RZ, RZ, 0x4 ;  /* 0x00000004ff0c7424 */ /* 0x000fe400078e00ff */
[----:B0-----:R-:W-:-:S07]  /*1ac70*/  IMAD.MOV.U32 R4, RZ, RZ, R14 ;  /* 0x000000ffff047224 */ /* 0x001fce00078e000e */
[----:B-1----:R-:W-:Y:S05]  /*1ac80*/  WARPSYNC.COLLECTIVE R15, `(.L_x_10786) ;  /* 0x000000000f087348 */ /* 0x002fea0003c00000 */
[----:B------:R0:W2:Y:S02]  /*1ac90*/  SHFL.IDX P6, R14, R13, R12, R11 ;  /* 0x0000000c0d0e7389 */ /* 0x0000a400000c000b */
[----:B012---:R-:W-:Y:S01]  /*1aca0*/  ENDCOLLECTIVE ;  /* 0x000000000000791b */ /* 0x007fe20003800000 */
.L_x_10786:
        /* <DEDUP_REMOVED lines=10> */
.L_x_10787:
        /* <DEDUP_REMOVED lines=13> */
.L_x_10788:
        /* <DEDUP_REMOVED lines=10> */
.L_x_10789:
        /* <DEDUP_REMOVED lines=13> */
.L_x_10790:
        /* <DEDUP_REMOVED lines=10> */
.L_x_10791:
        /* <DEDUP_REMOVED lines=11> */
.L_x_10792:
        /* <DEDUP_REMOVED lines=10> */
.L_x_10793:
[----:B------:R-:W-:Y:S01]  /*1b180*/  @!PT LDS RZ, [RZ] ;  /* 0x00000000fffff984 */ /* 0x000fe20000000800 */
[----:B------:R-:W-:Y:S01]  /*1b190*/  @!PT LDS RZ, [RZ] ;  /* 0x00000000fffff984 */ /* 0x000fe20000000800 */
[----:B------:R-:W-:Y:S01]  /*1b1a0*/  @!PT LDS RZ, [RZ] ;  /* 0x00000000fffff984 */ /* 0x000fe20000000800 */
[----:B------:R0:W-:Y:S01]  /*1b1b0*/  @!P0 LDGSTS.E.BYPASS.LTC128B.128 [R26+0x1b400], desc[UR60][R4.64], !P1 ;  /* 0x1b400000041a8fae */ /* 0x0001e2000c901d7c */
[----:B------:R-:W-:Y:S01]  /*1b1c0*/  IMAD.MOV.U32 R0, RZ, RZ, R14 ;  /* 0x000000ffff007224 */ /* 0x000fe200078e000e */
[----:B------:R-:W-:Y:S06]  /*1b1d0*/  BRA `(.L_x_10794) ;  /* 0xffffffa000b47947 */ /* 0x000fec000383ffff */
.L_x_10635:
[----:B------:R-:W2:Y:S04]  /*1b1e0*/  LDL.LU R14, [R1+0x18] ;  /* 0x00001800010e7983 */ /* 0x000ea80000300800 */
[----:B------:R-:W3:Y:S04]  /*1b1f0*/  LDL.LU R13, [R1+0x20] ;  /* 0x00002000010d7983 */ /* 0x000ee80000300800 */
[----:B------:R-:W4:Y:S04]  /*1b200*/  LDL.LU R12, [R1+0x24] ;  /* 0x00002400010c7983 */ /* 0x000f280000300800 */
[----:B------:R-:W5:Y:S04]  /*1b210*/  LDL.LU R11, [R1+0x28] ;  /* 0x00002800010b7983 */ /* 0x000f680000300800 */
[----:B------:R-:W5:Y:S04]  /*1b220*/  LDL.LU R10, [R1+0x2c] ;  /* 0x00002c00010a7983 */ /* 0x000f680000300800 */
[----:B------:R-:W5:Y:S04]  /*1b230*/  LDL.LU R9, [R1+0x30] ;  /* 0x0000300001097983 */ /* 0x000f680000300800 */
[----:B------:R-:W5:Y:S01]  /*1b240*/  LDL.LU R8, [R1+0x38] ;  /* 0x0000380001087983 */ /* 0x000f620000300800 */
[----:B------:R-:W-:Y:S01]  /*1b250*/  LOP3.LUT R22, R22, 0xfffff7ff, RZ, 0xc0, !PT ;  /* 0xfffff7ff16167812 */ /* 0x000fe200078ec0ff */
[----:B------:R-:W-:Y:S01]  /*1b260*/  BSSY B0, `(.L_x_10795) ;  /* 0x0000019000007945 */ /* 0x000fe20003800000 */
[----:B------:R-:W-:Y:S01]  /*1b270*/  MOV R15, 0xffffffff ;  /* 0xffffffff000f7802 */ /* 0x000fe20000000f00 */
[----:B--2---:R-:W-:-:S05]  /*1b280*/  IMAD R5, R14, R6, RZ ;  /* 0x000000060e057224 */ /* 0x004fca00078e02ff */
[-C--:B------:R-:W-:Y:S02]  /*1b290*/  ISETP.GE.AND P0, PT, R17, R5.reuse, PT ;  /* 0x000000051100720c */ /* 0x080fe40003f06270 */
[-C--:B---3--:R-:W-:Y:S01]  /*1b2a0*/  ISETP.GE.AND P6, PT, R13, R5.reuse, PT ;  /* 0x000000050d00720c */ /* 0x088fe20003fc6270 */
[----:B------:R-:W-:Y:S01]  /*1b2b0*/  IMAD.MOV.U32 R13, RZ, RZ, R0 ;  /* 0x000000ffff0d7224 */ /* 0x000fe200078e0000 */
[----:B----4-:R-:W-:Y:S01]  /*1b2c0*/  ISETP.GE.AND P5, PT, R12, R5, PT ;  /* 0x000000050c00720c */ /* 0x010fe20003fa6270 */
[----:B------:R-:W-:-:S08]  /*1b2d0*/  IMAD.MOV.U32 R12, RZ, RZ, RZ ;  /* 0x000000ffff0c7224 */ /* 0x000fd000078e00ff */
[----:B------:R-:W-:Y:S02]  /*1b2e0*/  @P0 LOP3.LUT R22, R22, 0x800, RZ, 0xfc, !PT ;  /* 0x0000080016160812 */ /* 0x000fe400078efcff */
[----:B-----5:R-:W-:Y:S01]  /*1b2f0*/  ISETP.GE.AND P0, PT, R11, R5, PT ;  /* 0x000000050b00720c */ /* 0x020fe20003f06270 */
[----:B------:R-:W-:Y:S01]  /*1b300*/  IMAD.MOV.U32 R11, RZ, RZ, 0x181f ;  /* 0x0000181fff0b7424 */ /* 0x000fe200078e00ff */
[----:B------:R-:W-:-:S04]  /*1b310*/  LOP3.LUT R22, R22, 0xfffffbff, RZ, 0xc0, !PT ;  /* 0xfffffbff16167812 */ /* 0x000fc800078ec0ff */
[----:B------:R-:W-:Y:S02]  /*1b320*/  @P6 LOP3.LUT R22, R22, 0x400, RZ, 0xfc, !PT ;  /* 0x0000040016166812 */ /* 0x000fe400078efcff */
[----:B------:R-:W-:Y:S02]  /*1b330*/  ISETP.GE.AND P6, PT, R10, R5, PT ;  /* 0x000000050a00720c */ /* 0x000fe40003fc6270 */
[----:B------:R-:W-:-:S04]  /*1b340*/  LOP3.LUT R22, R22, 0xfffffdff, RZ, 0xc0, !PT ;  /* 0xfffffdff16167812 */ /* 0x000fc800078ec0ff */
[----:B------:R-:W-:Y:S02]  /*1b350*/  @P5 LOP3.LUT R22, R22, 0x200, RZ, 0xfc, !PT ;  /* 0x0000020016165812 */ /* 0x000fe400078efcff */
[----:B------:R-:W-:Y:S02]  /*1b360*/  ISETP.GE.AND P5, PT, R9, R5, PT ;  /* 0x000000050900720c */ /* 0x000fe40003fa6270 */
[----:B------:R-:W-:-:S04]  /*1b370*/  LOP3.LUT R22, R22, 0xfffffeff, RZ, 0xc0, !PT ;  /* 0xfffffeff16167812 */ /* 0x000fc800078ec0ff */
[----:B------:R-:W-:Y:S02]  /*1b380*/  @P0 LOP3.LUT R22, R22, 0x100, RZ, 0xfc, !PT ;  /* 0x0000010016160812 */ /* 0x000fe400078efcff */
[----:B------:R-:W-:Y:S02]  /*1b390*/  ISETP.GE.AND P0, PT, R8, R5, PT ;  /* 0x000000050800720c */ /* 0x000fe40003f06270 */
[----:B------:R-:W-:-:S04]  /*1b3a0*/  LOP3.LUT R22, R22, 0xffffff7f, RZ, 0xc0, !PT ;  /* 0xffffff7f16167812 */ /* 0x000fc800078ec0ff */
[----:B------:R-:W-:-:S07]  /*1b3b0*/  @P6 LOP3.LUT R22, R22, 0x80, RZ, 0xfc, !PT ;  /* 0x0000008016166812 */ /* 0x000fce00078efcff */
[----:B------:R-:W-:Y:S05]  /*1b3c0*/  WARPSYNC.COLLECTIVE R15, `(.L_x_10796) ;  /* 0x000000000f087348 */ /* 0x000fea0003c00000 */
[----:B------:R0:W1:Y:S02]  /*1b3d0*/  SHFL.IDX P6, R14, R13, R12, R11 ;  /* 0x0000000c0d0e7389 */ /* 0x00006400000c000b */
[----:B01----:R-:W-:Y:S01]  /*1b3e0*/  ENDCOLLECTIVE ;  /* 0x000000000000791b */ /* 0x003fe20003800000 */
.L_x_10796:
[----:B------:R-:W-:Y:S05]  /*1b3f0*/  BSYNC B0 ;  /* 0x0000000000007941 */ /* 0x000fea0003800000 */
.L_x_10795:
        /* <DEDUP_REMOVED lines=11> */
.L_x_10797:
[----:B------:R-:W-:-:S04]  /*1b4b0*/  LOP3.LUT R22, R22, 0xffffdfff, RZ, 0xc0, !PT ;  /* 0xffffdfff16167812 */ /* 0x000fc800078ec0ff */
[----:B------:R-:W-:-:S04]  /*1b4c0*/  @P0 LOP3.LUT R22, R22, 0x2000, RZ, 0xfc, !PT ;  /* 0x0000200016160812 */ /* 0x000fc800078efcff */
[----:B------:R-:W-:Y:S01]  /*1b4d0*/  LOP3.LUT P0, RZ, R22, 0x800, RZ, 0xc0, !PT ;  /* 0x0000080016ff7812 */ /* 0x000fe2000780c0ff */
[----:B------:R-:W-:Y:S02]  /*1b4e0*/  IMAD.MOV.U32 R13, RZ, RZ, R0 ;  /* 0x000000ffff0d7224 */ /* 0x000fe400078e0000 */
[----:B------:R-:W-:Y:S02]  /*1b4f0*/  IMAD.MOV.U32 R12, RZ, RZ, 0x1 ;  /* 0x00000001ff0c7424 */ /* 0x000fe400078e00ff */
[----:B------:R-:W-:-:S08]  /*1b500*/  IMAD.MOV.U32 R3, RZ, RZ, R14 ;  /* 0x000000ffff037224 */ /* 0x000fd000078e000e */
[----:B------:R-:W-:-:S05]  /*1b510*/  @!P0 LEA R3, P6, R7, R3, 0x1 ;  /* 0x0000000307038211 */ /* 0x000fca00078c08ff */
[----:B------:R-:W-:-:S05]  /*1b520*/  @!P0 IMAD.X R2, RZ, RZ, R2, P6 ;  /* 0x000000ffff028224 */ /* 0x000fca00030e0602 */
[----:B------:R-:W-:-:S07]  /*1b530*/  @!P0 LOP3.LUT R3, R3, R2, RZ, 0x3c, !PT ;  /* 0x0000000203038212 */ /* 0x000fce00078e3cff */
[----:B------:R-:W-:Y:S05]  /*1b540*/  WARPSYNC.COLLECTIVE R15, `(.L_x_10798) ;  /* 0x000000000f087348 */ /* 0x000fea0003c00000 */
[----:B------:R0:W1:Y:S02]  /*1b550*/  SHFL.IDX P6, R14, R13, R12, R11 ;  /* 0x0000000c0d0e7389 */ /* 0x00006400000c000b */
[----:B01----:R-:W-:Y:S01]  /*1b560*/  ENDCOLLECTIVE ;  /* 0x000000000000791b */ /* 0x003fe20003800000 */
.L_x_10798:
[----:B------:R-:W-:-:S04]  /*1b570*/  @!P0 LOP3.LUT R2, R3, R2, RZ, 0x3c, !PT ;  /* 0x0000000203028212 */ /* 0x000fc800078e3cff */
[----:B------:R-:W-:-:S05]  /*1b580*/  @!P0 LOP3.LUT R3, R3, R2, RZ, 0x3c, !PT ;  /* 0x0000000203038212 */ /* 0x000fca00078e3cff */
        /* <DEDUP_REMOVED lines=13> */
.L_x_10799:
[----:B------:R-:W-:Y:S02]  /*1b660*/  IMAD.MOV.U32 R13, RZ, RZ, R0 ;  /* 0x000000ffff0d7224 */ /* 0x000fe400078e0000 */
[----:B------:R-:W-:Y:S02]  /*1b670*/  IMAD.MOV.U32 R12, RZ, RZ, 0x2 ;  /* 0x00000002ff0c7424 */ /* 0x000fe400078e00ff */
[----:B------:R-:W-:-:S05]  /*1b680*/  IMAD.MOV.U32 R2, RZ, RZ, R14 ;  /* 0x000000ffff027224 */ /* 0x000fca00078e000e */
[----:B------:R-:W-:-:S05]  /*1b690*/  @!P5 LEA R2, P6, R7, R2, 0x1 ;  /* 0x000000020702d211 */ /* 0x000fca00078c08ff */
[----:B------:R-:W-:-:S05]  /*1b6a0*/  @!P5 IMAD.X R3, RZ, RZ, R6, P6 ;  /* 0x000000ffff03d224 */ /* 0x000fca00030e0606 */
[----:B------:R-:W-:Y:S01]  /*1b6b0*/  @!PT LDS RZ, [RZ] ;  /* 0x00000000fffff984 */ /* 0x000fe20000000800 */
[----:B------:R-:W-:Y:S01]  /*1b6c0*/  @!PT LDS RZ, [RZ] ;  /* 0x00000000fffff984 */ /* 0x000fe20000000800 */
[----:B------:R-:W-:Y:S01]  /*1b6d0*/  @!PT LDS RZ, [RZ] ;  /* 0x00000000fffff984 */ /* 0x000fe20000000800 */
[----:B------:R0:W-:Y:S03]  /*1b6e0*/  @!P5 LDGSTS.E.BYPASS.LTC128B.128 [R26+0x22c00], desc[UR60][R2.64], !P4 ;  /* 0x22c00000021adfae */ /* 0x0001e6000e101d7c */
[----:B0-----:R-:W-:Y:S05]  /*1b6f0*/  WARPSYNC.COLLECTIVE R15, `(.L_x_10800) ;  /* 0x000000000f087348 */ /* 0x001fea0003c00000 */
[----:B------:R1:W2:Y:S02]  /*1b700*/  SHFL.IDX P6, R14, R13, R12, R11 ;  /* 0x0000000c0d0e7389 */ /* 0x0002a400000c000b */
[----:B012---:R-:W-:Y:S01]  /*1b710*/  ENDCOLLECTIVE ;  /* 0x000000000000791b */ /* 0x007fe20003800000 */
.L_x_10800:
[----:B------:R-:W-:Y:S01]  /*1b720*/  @!PT LDS RZ, [RZ] ;  /* 0x00000000fffff984 */ /* 0x000fe20000000800 */
[----:B------:R-:W-:Y:S01]  /*1b730*/  @!PT LDS RZ, [RZ] ;  /* 0x00000000fffff984 */ /* 0x000fe20000000800 */
[----:B------:R-:W-:Y:S01]  /*1b740*/  @!PT LDS RZ, [RZ] ;  /* 0x00000000fffff984 */ /* 0x000fe20000000800 */
[----:B------:R0:W-:Y:S04]  /*1b750*/  @!P5 LDGSTS.E.BYPASS.LTC128B.128 [R26+0x26c00], desc[UR60][R2.64+0x80], !P3 ;  /* 0x26c00080021adfae */ /* 0x0001e8000d901d7c */
[----:B------:R0:W-:Y:S04]  /*1b760*/  @!P5 LDGSTS.E.BYPASS.LTC128B.128 [R26+0x2ac00], desc[UR60][R2.64+0x100], !P2 ;  /* 0x2ac00100021adfae */ /* 0x0001e8000d101d7c */
[----:B------:R0:W-:Y:S01]  /*1b770*/  @!P5 LDGSTS.E.BYPASS.LTC128B.128 [R26+0x2ec00], desc[UR60][R2.64+0x180], !P1 ;  /* 0x2ec00180021adfae */ /* 0x0001e2000c901d7c */
[----:B------:R-:W-:Y:S01]  /*1b780*/  LOP3.LUT P5, RZ, R22, 0x100, RZ, 0xc0, !PT ;  /* 0x0000010016ff7812 */ /* 0x000fe200078ac0ff */
[----:B------:R-:W-:-:S02]  /*1b790*/  IMAD.MOV.U32 R13, RZ, RZ, R4 ;  /* 0x000000ffff0d7224 */ /* 0x000fc400078e0004 */
[----:B------:R-:W-:-:S10]  /*1b7a0*/  IMAD.MOV.U32 R6, RZ, RZ, R14 ;  /* 0x000000ffff067224 */ /* 0x000fd400078e000e */
[----:B0-----:R-:W-:Y:S05]  /*1b7b0*/  WARPSYNC.COLLECTIVE R15, `(.L_x_10801) ;  /* 0x000000000f087348 */ /* 0x001fea0003c00000 */
[----:B------:R1:W2:Y:S02]  /*1b7c0*/  SHFL.IDX P6, R14, R13, R12, R11 ;  /* 0x0000000c0d0e7389 */ /* 0x0002a400000c000b */
[----:B012---:R-:W-:Y:S01]  /*1b7d0*/  ENDCOLLECTIVE ;  /* 0x000000000000791b */ /* 0x007fe20003800000 */
.L_x_10801:
        /* <DEDUP_REMOVED lines=12> */
.L_x_10802:
        /* <DEDUP_REMOVED lines=12> */
.L_x_10803:
        /* <DEDUP_REMOVED lines=12> */
.L_x_10804:
        /* <DEDUP_REMOVED lines=12> */
.L_x_10805:
        /* <DEDUP_REMOVED lines=12> */
.L_x_10806:
        /* <DEDUP_REMOVED lines=12> */
.L_x_10807:
        /* <DEDUP_REMOVED lines=12> */
.L_x_10808:
[----:B------:R-:W-:Y:S01]  /*1bd20*/  @!PT LDS RZ, [RZ] ;  /* 0x00000000fffff984 */ /* 0x000fe20000000800 */
[----:B------:R-:W-:Y:S01]  /*1bd30*/  @!PT LDS RZ, [RZ] ;  /* 0x00000000fffff984 */ /* 0x000fe20000000800 */
[----:B------:R-:W-:Y:S01]  /*1bd40*/  @!PT LDS RZ, [RZ] ;  /* 0x00000000fffff984 */ /* 0x000fe20000000800 */
[----:B------:R0:W-:Y:S04]  /*1bd50*/  @!P5 LDGSTS.E.BYPASS.LTC128B.128 [R26+0x28c00], desc[UR60][R2.64+0x80], !P3 ;  /* 0x28c00080021adfae */ /* 0x0001e8000d901d7c */
[----:B------:R0:W-:Y:S04]  /*1bd60*/  @!P5 LDGSTS.E.BYPASS.LTC128B.128 [R26+0x2cc00], desc[UR60][R2.64+0x100], !P2 ;  /* 0x2cc00100021adfae */ /* 0x0001e8000d101d7c */
[----:B------:R0:W-:Y:S01]  /*1bd70*/  @!P5 LDGSTS.E.BYPASS.LTC128B.128 [R26+0x30c00], desc[UR60][R2.64+0x180], !P1 ;  /* 0x30c00180021adfae */ /* 0x0001e2000c901d7c */
[----:B------:R-:W-:Y:S02]  /*1bd80*/  IMAD.MOV.U32 R13, RZ, RZ, R4 ;  /* 0x000000ffff0d7224 */ /* 0x000fe400078e0004 */
[----:B------:R-:W-:-:S07]  /*1bd90*/  IMAD.MOV.U32 R6, RZ, RZ, R14 ;  /* 0x000000ffff067224 */ /* 0x000fce00078e000e */
[----:B0-----:R-:W-:Y:S05]  /*1bda0*/  WARPSYNC.COLLECTIVE R15, `(.L_x_10809) ;  /* 0x000000000f087348 */ /* 0x001fea0003c00000 */
[----:B------:R1:W2:Y:S02]  /*1bdb0*/  SHFL.IDX P6, R14, R13, R12, R11 ;  /* 0x0000000c0d0e7389 */ /* 0x0002a400000c000b */
[----:B012---:R-:W-:Y:S01]  /*1bdc0*/  ENDCOLLECTIVE ;  /* 0x000000000000791b */ /* 0x007fe20003800000 */
.L_x_10809:
[----:B------:R-:W-:Y:S02]  /*1bdd0*/  IMAD.MOV.U32 R13, RZ, RZ, R0 ;  /* 0x000000ffff0d7224 */ /* 0x000fe400078e0000 */
[----:B------:R-:W-:Y:S02]  /*1bde0*/  IMAD.MOV.U32 R12, RZ, RZ, 0x7 ;  /* 0x00000007ff0c7424 */ /* 0x000fe400078e00ff */
[----:B------:R-:W-:-:S07]  /*1bdf0*/  IMAD.MOV.U32 R2, RZ, RZ, R14 ;  /* 0x000000ffff027224 */ /* 0x000fce00078e000e */
[----:B------:R-:W-:Y:S05]  /*1be00*/  WARPSYNC.COLLECTIVE R15, `(.L_x_10810) ;  /* 0x000000000f087348 */ /* 0x000fea0003c00000 */
[----:B------:R0:W1:Y:S02]  /*1be10*/  SHFL.IDX P6, R14, R13, R12, R11 ;  /* 0x0000000c0d0e7389 */ /* 0x00006400000c000b */
[----:B01----:R-:W-:Y:S01]  /*1be20*/  ENDCOLLECTIVE ;  /* 0x000000000000791b */ /* 0x003fe20003800000 */
.L_x_10810:
        /* <DEDUP_REMOVED lines=14> */
.L_x_10811:
[----:B------:R-:W-:Y:S01]  /*1bf10*/  IMAD.MOV.U32 R2, RZ, RZ, R14 ;  /* 0x000000ffff027224 */ /* 0x000fe200078e000e */
[----:B------:R-:W-:Y:S06]  /*1bf20*/  BRA `(.L_x_10812) ;  /* 0xffffffa0001c7947 */ /* 0x000fec000383ffff */
.L_x_10640:
[----:B0-----:R0:W1:Y:S02]  /*1bf30*/  SYNCS.PHASECHK.TRANS64.TRYWAIT P0, [R23+URZ+0x32420], R0 ;  /* 0x03242000170075a7 */ /* 0x001064000800017f */
[----:B-1----:R-:W-:Y:S05]  /*1bf40*/  @!P0 NANOSLEEP.SYNCS 0x989680 ;  /* 0x009896800000895d */ /* 0x002fea0003900000 */
[----:B------:R-:W1:Y:S02]  /*1bf50*/  @!P0 SYNCS.PHASECHK.TRANS64 P0, [R23+URZ+0x32420], R0 ;  /* 0x03242000170085a7 */ /* 0x000e64000800007f */
[----:B-1----:R-:W-:Y:S05]  /*1bf60*/  @!P0 BRA `(.L_x_10640) ;  /* 0xfffffffc00f08947 */ /* 0x002fea000383ffff */
[----:B------:R-:W-:Y:S05]  /*1bf70*/  BRA `(.L_x_10813) ;  /* 0xffffffa000907947 */ /* 0x000fea000383ffff */
.L_x_10643:
[----:B0-----:R0:W1:Y:S02]  /*1bf80*/  SYNCS.PHASECHK.TRANS64.TRYWAIT P0, [R30+URZ+0x32460], R3 ;  /* 0x032460031e0075a7 */ /* 0x001064000800017f */
[----:B-1----:R-:W-:Y:S05]  /*1bf90*/  @!P0 NANOSLEEP.SYNCS 0x989680 ;  /* 0x009896800000895d */ /* 0x002fea0003900000 */
[----:B------:R-:W1:Y:S02]  /*1bfa0*/  @!P0 SYNCS.PHASECHK.TRANS64 P0, [R30+URZ+0x32460], R3 ;  /* 0x032460031e0085a7 */ /* 0x000e64000800007f */
[----:B-1----:R-:W-:Y:S05]  /*1bfb0*/  @!P0 BRA `(.L_x_10643) ;  /* 0xfffffffc00f08947 */ /* 0x002fea000383ffff */
[----:B------:R-:W-:Y:S05]  /*1bfc0*/  BRA `(.L_x_10814) ;  /* 0xffffffa000b87947 */ /* 0x000fea000383ffff */
.L_x_10644:
        /* <DEDUP_REMOVED lines=8> */
.L_x_10816:
[----:B------:R-:W-:Y:S05]  /*1c050*/  BSYNC B0 ;  /* 0x0000000000007941 */ /* 0x000fea0003800000 */
.L_x_10815:
[----:B------:R-:W0:Y:S01]  /*1c060*/  S2R R8, SR_TID.X ;  /* 0x0000000000087919 */ /* 0x000e220000002100 */
[----:B------:R-:W-:Y:S01]  /*1c070*/  IMAD.MOV.U32 R13, RZ, RZ, R5 ;  /* 0x000000ffff0d7224 */ /* 0x000fe200078e0005 */
[----:B------:R-:W-:Y:S01]  /*1c080*/  MOV R15, 0xffffffff ;  /* 0xffffffff000f7802 */ /* 0x000fe20000000f00 */
[----:B------:R-:W-:Y:S01]  /*1c090*/  IMAD.MOV.U32 R12, RZ, RZ, RZ ;  /* 0x000000ffff0c7224 */ /* 0x000fe200078e00ff */
[C---:B------:R-:W-:Y:S01]  /*1c0a0*/  LOP3.LUT P2, RZ, R7.reuse, 0x2, RZ, 0xc0, !PT ;  /* 0x0000000207ff7812 */ /* 0x040fe2000784c0ff */
[----:B------:R-:W-:Y:S01]  /*1c0b0*/  IMAD.MOV.U32 R11, RZ, RZ, 0x181f ;  /* 0x0000181fff0b7424 */ /* 0x000fe200078e00ff */
[----:B------:R-:W-:Y:S01]  /*1c0c0*/  LOP3.LUT P1, RZ, R7, 0x4, RZ, 0xc0, !PT ;  /* 0x0000000407ff7812 */ /* 0x000fe2000782c0ff */
[----:B------:R-:W-:Y:S02]  /*1c0d0*/  IMAD.MOV.U32 R3, RZ, RZ, R14 ;  /* 0x000000ffff037224 */ /* 0x000fe400078e000e */
[----:B------:R-:W-:-:S10]  /*1c0e0*/  IMAD R4, R4, 0x2, R23 ;  /* 0x0000000204047824 */ /* 0x000fd400078e0217 */
[----:B0-----:R-:W-:Y:S05]  /*1c0f0*/  WARPSYNC.COLLECTIVE R15, `(.L_x_10817) ;  /* 0x000000000f087348 */ /* 0x001fea0003c00000 */
[----:B------:R1:W2:Y:S02]  /*1c100*/  SHFL.IDX P6, R14, R13, R12, R11 ;  /* 0x0000000c0d0e7389 */ /* 0x0002a400000c000b */
[----:B012---:R-:W-:Y:S01]  /*1c110*/  ENDCOLLECTIVE ;  /* 0x000000000000791b */ /* 0x007fe20003800000 */
.L_x_10817:
[----:B------:R-:W-:Y:S01]  /*1c120*/  ISETP.LT.OR P3, PT, R31, 0x1, !P1 ;  /* 0x000000011f00780c */ /* 0x000fe20004f61670 */
[----:B------:R-:W-:Y:S02]  /*1c130*/  IMAD.MOV.U32 R13, RZ, RZ, R6 ;  /* 0x000000ffff0d7224 */ /* 0x000fe400078e0006 */
[----:B------:R-:W-:Y:S02]  /*1c140*/  IMAD.MOV.U32 R12, RZ, RZ, 0x1 ;  /* 0x00000001ff0c7424 */ /* 0x000fe400078e00ff */
[----:B------:R-:W-:Y:S02]  /*1c150*/  IMAD.SHL.U32 R8, R8, 0x8, RZ ;  /* 0x0000000808087824 */ /* 0x000fe400078e00ff */
[----:B------:R-:W-:-:S07]  /*1c160*/  IMAD.MOV.U32 R2, RZ, RZ, R14 ;  /* 0x000000ffff027224 */ /* 0x000fce00078e000e */
[----:B------:R-:W-:Y:S05]  /*1c170*/  WARPSYNC.COLLECTIVE R15, `(.L_x_10818) ;  /* 0x000000000f087348 */ /* 0x000fea0003c00000 */
[----:B------:R0:W1:Y:S02]  /*1c180*/  SHFL.IDX P6, R14, R13, R12, R11 ;  /* 0x0000000c0d0e7389 */ /* 0x00006400000c000b */
[----:B01----:R-:W-:Y:S01]  /*1c190*/  ENDCOLLECTIVE ;  /* 0x000000000000791b */ /* 0x003fe20003800000 */
.L_x_10818:
[----:B------:R-:W-:-:S05]  /*1c1a0*/  LOP3.LUT R8, R8, 0x38, RZ, 0xc0, !PT ;  /* 0x0000003808087812 */ /* 0x000fca00078ec0ff */
[----:B------:R-:W-:-:S05]  /*1c1b0*/  IMAD.SHL.U32 R0, R8, 0x2, RZ ;  /* 0x0000000208007824 */ /* 0x000fca00078e00ff */
[----:B------:R-:W-:Y:S01]  /*1c1c0*/  IADD3 R2, P0, R2, R0, RZ ;  /* 0x0000000002027210 */ /* 0x000fe20007f1e0ff */
[----:B------:R-:W-:-:S04]  /*1c1d0*/  IMAD.MOV.U32 R13, RZ, RZ, R5 ;  /* 0x000000ffff0d7224 */ /* 0x000fc800078e0005 */
[----:B------:R-:W-:Y:S01]  /*1c1e0*/  IMAD.X R3, RZ, RZ, R3, P0 ;  /* 0x000000ffff037224 */ /* 0x000fe200000e0603 */
[----:B------:R-:W-:-:S13]  /*1c1f0*/  ISETP.LT.OR P0, PT, R31, 0x1, P4 ;  /* 0x000000011f00780c */ /* 0x000fda0002701670 */
        /* <DEDUP_REMOVED lines=14> */
.L_x_10819:
[----:B------:R-:W-:Y:S02]  /*1c2e0*/  IMAD.MOV.U32 R13, RZ, RZ, R6 ;  /* 0x000000ffff0d7224 */ /* 0x000fe400078e0006 */
[----:B------:R-:W-:Y:S01]  /*1c2f0*/  IMAD.MOV.U32 R12, RZ, RZ, 0x2 ;  /* 0x00000002ff0c7424 */ /* 0x000fe200078e00ff */
[----:B------:R-:W-:-:S13]  /*1c300*/  IADD3 R2, P3, R14, R0, RZ ;  /* 0x000000000e027210 */ /* 0x000fda0007f7e0ff */
[----:B------:R-:W-:Y:S05]  /*1c310*/  WARPSYNC.COLLECTIVE R15, `(.L_x_10820) ;  /* 0x000000000f087348 */ /* 0x000fea0003c00000 */
[----:B------:R0:W1:Y:S02]  /*1c320*/  SHFL.IDX P6, R14, R13, R12, R11 ;  /* 0x0000000c0d0e7389 */ /* 0x00006400000c000b */
[----:B01----:R-:W-:Y:S01]  /*1c330*/  ENDCOLLECTIVE ;  /* 0x000000000000791b */ /* 0x003fe20003800000 */
.L_x_10820:
        /* <DEDUP_REMOVED lines=17> */
.L_x_10821:
[----:B------:R-:W-:Y:S02]  /*1c450*/  IMAD.MOV.U32 R13, RZ, RZ, R6 ;  /* 0x000000ffff0d7224 */ /* 0x000fe400078e0006 */
[----:B------:R-:W-:Y:S01]  /*1c460*/  IMAD.MOV.U32 R12, RZ, RZ, 0x3 ;  /* 0x00000003ff0c7424 */ /* 0x000fe200078e00ff */
[----:B------:R-:W-:-:S13]  /*1c470*/  IADD3 R2, P3, R14, R0, RZ ;  /* 0x000000000e027210 */ /* 0x000fda0007f7e0ff */
[----:B------:R-:W-:Y:S05]  /*1c480*/  WARPSYNC.COLLECTIVE R15, `(.L_x_10822) ;  /* 0x000000000f087348 */ /* 0x000fea0003c00000 */
[----:B------:R0:W1:Y:S02]  /*1c490*/  SHFL.IDX P6, R14, R13, R12, R11 ;  /* 0x0000000c0d0e7389 */ /* 0x00006400000c000b */
[----:B01----:R-:W-:Y:S01]  /*1c4a0*/  ENDCOLLECTIVE ;  /* 0x000000000000791b */ /* 0x003fe20003800000 */
.L_x_10822:
        /* <DEDUP_REMOVED lines=17> */
.L_x_10823:
[----:B------:R-:W-:Y:S02]  /*1c5c0*/  IMAD.MOV.U32 R13, RZ, RZ, R6 ;  /* 0x000000ffff0d7224 */ /* 0x000fe400078e0006 */
[----:B------:R-:W-:Y:S01]  /*1c5d0*/  IMAD.MOV.U32 R12, RZ, RZ, 0x4 ;  /* 0x00000004ff0c7424 */ /* 0x000fe200078e00ff */
[----:B------:R-:W-:-:S13]  /*1c5e0*/  IADD3 R2, P3, R14, R0, RZ ;  /* 0x000000000e027210 */ /* 0x000fda0007f7e0ff */
[----:B------:R-:W-:Y:S05]  /*1c5f0*/  WARPSYNC.COLLECTIVE R15, `(.L_x_10824) ;  /* 0x000000000f087348 */ /* 0x000fea0003c00000 */
[----:B------:R0:W1:Y:S02]  /*1c600*/  SHFL.IDX P6, R14, R13, R12, R11 ;  /* 0x0000000c0d0e7389 */ /* 0x00006400000c000b */
[----:B01----:R-:W-:Y:S01]  /*1c610*/  ENDCOLLECTIVE ;  /* 0x000000000000791b */ /* 0x003fe20003800000 */
.L_x_10824:
        /* <DEDUP_REMOVED lines=17> */
.L_x_10825:
[----:B------:R-:W-:Y:S02]  /*1c730*/  IMAD.MOV.U32 R13, RZ, RZ, R6 ;  /* 0x000000ffff0d7224 */ /* 0x000fe400078e0006 */
[----:B------:R-:W-:Y:S01]  /*1c740*/  IMAD.MOV.U32 R12, RZ, RZ, 0x5 ;  /* 0x00000005ff0c7424 */ /* 0x000fe200078e00ff */
[----:B------:R-:W-:-:S13]  /*1c750*/  IADD3 R2, P3, R14, R0, RZ ;  /* 0x000000000e027210 */ /* 0x000fda0007f7e0ff */
[----:B------:R-:W-:Y:S05]  /*1c760*/  WARPSYNC.COLLECTIVE R15, `(.L_x_10826) ;  /* 0x000000000f087348 */ /* 0x000fea0003c00000 */
[----:B------:R0:W1:Y:S02]  /*1c770*/  SHFL.IDX P6, R14, R13, R12, R11 ;  /* 0x0000000c0d0e7389 */ /* 0x00006400000c000b */
[----:B01----:R-:W-:Y:S01]  /*1c780*/  ENDCOLLECTIVE ;  /* 0x000000000000791b */ /* 0x003fe20003800000 */
.L_x_10826:
        /* <DEDUP_REMOVED lines=12> */
.L_x_10827:
        /* <DEDUP_REMOVED lines=9> */
.L_x_10651:
[----:B0-----:R0:W1:Y:S02]  /*1c8e0*/  SYNCS.PHASECHK.TRANS64.TRYWAIT P0, [R4+URZ+0x32440], R21 ;  /* 0x03244015040075a7 */ /* 0x001064000800017f */
[----:B-1----:R-:W-:Y:S05]  /*1c8f0*/  @!P0 NANOSLEEP.SYNCS 0x989680 ;  /* 0x009896800000895d */ /* 0x002fea0003900000 */
[----:B------:R-:W1:Y:S02]  /*1c900*/  @!P0 SYNCS.PHASECHK.TRANS64 P0, [R4+URZ+0x32440], R21 ;  /* 0x03244015040085a7 */ /* 0x000e64000800007f */
[----:B-1----:R-:W-:Y:S05]  /*1c910*/  @!P0 BRA `(.L_x_10651) ;  /* 0xfffffffc00f08947 */ /* 0x002fea000383ffff */
[----:B------:R-:W-:Y:S05]  /*1c920*/  BRA `(.L_x_10829) ;  /* 0xffffffa400387947 */ /* 0x000fea000383ffff */
.L_x_10652:
        /* <DEDUP_REMOVED lines=8> */
.L_x_10831:
[----:B------:R-:W-:Y:S05]  /*1c9b0*/  BSYNC B1 ;  /* 0x0000000000017941 */ /* 0x000fea0003800000 */
.L_x_10830:
        /* <DEDUP_REMOVED lines=9> */
.L_x_10832:
[----:B------:R-:W-:Y:S02]  /*1ca50*/  IMAD.MOV.U32 R13, RZ, RZ, R9 ;  /* 0x000000ffff0d7224 */ /* 0x000fe400078e0009 */
[----:B------:R-:W-:Y:S02]  /*1ca60*/  IMAD.MOV.U32 R12, RZ, RZ, 0x1 ;  /* 0x00000001ff0c7424 */ /* 0x000fe400078e00ff */
[----:B------:R-:W-:-:S07]  /*1ca70*/  IMAD.MOV.U32 R2, RZ, RZ, R14 ;  /* 0x000000ffff027224 */ /* 0x000fce00078e000e */
[----:B------:R-:W-:Y:S05]  /*1ca80*/  WARPSYNC.COLLECTIVE R15, `(.L_x_10833) ;  /* 0x000000000f087348 */ /* 0x000fea0003c00000 */
[----:B------:R0:W1:Y:S02]  /*1ca90*/  SHFL.IDX P6, R14, R13, R12, R11 ;  /* 0x0000000c0d0e7389 */ /* 0x00006400000c000b */
[----:B01----:R-:W-:Y:S01]  /*1caa0*/  ENDCOLLECTIVE ;  /* 0x000000000000791b */ /* 0x003fe20003800000 */
.L_x_10833:
        /* <DEDUP_REMOVED lines=11> */
.L_x_10834:
[----:B------:R-:W-:Y:S02]  /*1cb60*/  IMAD.MOV.U32 R13, RZ, RZ, R9 ;  /* 0x000000ffff0d7224 */ /* 0x000fe400078e0009 */
[----:B------:R-:W-:Y:S02]  /*1cb70*/  IMAD.MOV.U32 R12, RZ, RZ, 0x2 ;  /* 0x00000002ff0c7424 */ /* 0x000fe400078e00ff */
[----:B------:R-:W-:-:S07]  /*1cb80*/  IMAD.MOV.U32 R2, RZ, RZ, R14 ;  /* 0x000000ffff027224 */ /* 0x000fce00078e000e */
[----:B------:R-:W-:Y:S05]  /*1cb90*/  WARPSYNC.COLLECTIVE R15, `(.L_x_10835) ;  /* 0x000000000f087348 */ /* 0x000fea0003c00000 */
[----:B------:R0:W1:Y:S02]  /*1cba0*/  SHFL.IDX P6, R14, R13, R12, R11 ;  /* 0x0000000c0d0e7389 */ /* 0x00006400000c000b */
[----:B01----:R-:W-:Y:S01]  /*1cbb0*/  ENDCOLLECTIVE ;  /* 0x000000000000791b */ /* 0x003fe20003800000 */
.L_x_10835:
        /* <DEDUP_REMOVED lines=11> */
.L_x_10836:
[----:B------:R-:W-:Y:S02]  /*1cc70*/  IMAD.MOV.U32 R13, RZ, RZ, R9 ;  /* 0x000000ffff0d7224 */ /* 0x000fe400078e0009 */
[----:B------:R-:W-:Y:S02]  /*1cc80*/  IMAD.MOV.U32 R12, RZ, RZ, 0x3 ;  /* 0x00000003ff0c7424 */ /* 0x000fe400078e00ff */
[----:B------:R-:W-:-:S07]  /*1cc90*/  IMAD.MOV.U32 R2, RZ, RZ, R14 ;  /* 0x000000ffff027224 */ /* 0x000fce00078e000e */
[----:B------:R-:W-:Y:S05]  /*1cca0*/  WARPSYNC.COLLECTIVE R15, `(.L_x_10837) ;  /* 0x000000000f087348 */ /* 0x000fea0003c00000 */
[----:B------:R0:W1:Y:S02]  /*1ccb0*/  SHFL.IDX P6, R14, R13, R12, R11 ;  /* 0x0000000c0d0e7389 */ /* 0x00006400000c000b */
[----:B01----:R-:W-:Y:S01]  /*1ccc0*/  ENDCOLLECTIVE ;  /* 0x000000000000791b */ /* 0x003fe20003800000 */
.L_x_10837:
        /* <DEDUP_REMOVED lines=11> */
.L_x_10838:
[----:B------:R-:W-:Y:S02]  /*1cd80*/  IMAD.MOV.U32 R13, RZ, RZ, R9 ;  /* 0x000000ffff0d7224 */ /* 0x000fe400078e0009 */
[----:B------:R-:W-:Y:S02]  /*1cd90*/  IMAD.MOV.U32 R12, RZ, RZ, 0x4 ;  /* 0x00000004ff0c7424 */ /* 0x000fe400078e00ff */
[----:B------:R-:W-:-:S07]  /*1cda0*/  IMAD.MOV.U32 R2, RZ, RZ, R14 ;  /* 0x000000ffff027224 */ /* 0x000fce00078e000e */
[----:B------:R-:W-:Y:S05]  /*1cdb0*/  WARPSYNC.COLLECTIVE R15, `(.L_x_10839) ;  /* 0x000000000f087348 */ /* 0x000fea0003c00000 */
[----:B------:R0:W1:Y:S02]  /*1cdc0*/  SHFL.IDX P6, R14, R13, R12, R11 ;  /* 0x0000000c0d0e7389 */ /* 0x00006400000c000b */
[----:B01----:R-:W-:Y:S01]  /*1cdd0*/  ENDCOLLECTIVE ;  /* 0x000000000000791b */ /* 0x003fe20003800000 */
.L_x_10839:
[----:B------:R-:W-:-:S04]  /*1cde0*/  IADD3 R2, P0, R2, R0, RZ ;  /* 0x0000000002027210 */ /* 0x000fc80007f1e0ff */
[----:B------:R-:W-:-:S05]  /*1cdf0*/  IADD3.X R3, RZ, R3, RZ, P0, !PT ;  /* 0x00000003ff037210 */ /* 0x000fca00007fe4ff */
        /* <DEDUP_REMOVED lines=9> */
.L_x_10840:
[----:B------:R-:W-:Y:S02]  /*1ce90*/  IMAD.MOV.U32 R13, RZ, RZ, R9 ;  /* 0x000000ffff0d7224 */ /* 0x000fe400078e0009 */
[----:B------:R-:W-:Y:S02]  /*1cea0*/  IMAD.MOV.U32 R12, RZ, RZ, 0x5 ;  /* 0x00000005ff0c7424 */ /* 0x000fe400078e00ff */
[----:B------:R-:W-:-:S07]  /*1ceb0*/  IMAD.MOV.U32 R2, RZ, RZ, R14 ;  /* 0x000000ffff027224 */ /* 0x000fce00078e000e */
[----:B------:R-:W-:Y:S05]  /*1cec0*/  WARPSYNC.COLLECTIVE R15, `(.L_x_10841) ;  /* 0x000000000f087348 */ /* 0x000fea0003c00000 */
[----:B------:R0:W1:Y:S02]  /*1ced0*/  SHFL.IDX P6, R14, R13, R12, R11 ;  /* 0x0000000c0d0e7389 */ /* 0x00006400000c000b */
[----:B01----:R-:W-:Y:S01]  /*1cee0*/  ENDCOLLECTIVE ;  /* 0x000000000000791b */ /* 0x003fe20003800000 */
.L_x_10841:
        /* <DEDUP_REMOVED lines=11> */
.L_x_10842:
[----:B------:R-:W-:Y:S01]  /*1cfa0*/  IMAD.MOV.U32 R2, RZ, RZ, R14 ;  /* 0x000000ffff027224 */ /* 0x000fe200078e000e */
[----:B------:R-:W-:Y:S06]  /*1cfb0*/  BRA `(.L_x_10843) ;  /* 0xffffffa000687947 */ /* 0x000fec000383ffff */
.L_x_10657:
[----:B---3--:R3:W4:Y:S02]  /*1cfc0*/  SYNCS.PHASECHK.TRANS64.TRYWAIT P0, [R4+URZ+0x32460], R21 ;  /* 0x03246015040075a7 */ /* 0x008724000800017f */
[----:B----4-:R-:W-:Y:S05]  /*1cfd0*/  @!P0 NANOSLEEP.SYNCS 0x989680 ;  /* 0x009896800000895d */ /* 0x010fea0003900000 */
[----:B------:R-:W4:Y:S02]  /*1cfe0*/  @!P0 SYNCS.PHASECHK.TRANS64 P0, [R4+URZ+0x32460], R21 ;  /* 0x03246015040085a7 */ /* 0x000f24000800007f */
[----:B----4-:R-:W-:Y:S05]  /*1cff0*/  @!P0 BRA `(.L_x_10657) ;  /* 0xfffffffc00f08947 */ /* 0x010fea000383ffff */
[----:B------:R-:W-:Y:S05]  /*1d000*/  BRA `(.L_x_10844) ;  /* 0xffffffa000b87947 */ /* 0x000fea000383ffff */
.L_x_10658:
        /* <DEDUP_REMOVED lines=8> */
.L_x_10846:
[----:B------:R-:W-:Y:S05]  /*1d090*/  BSYNC B1 ;  /* 0x0000000000017941 */ /* 0x000fea0003800000 */
.L_x_10845:
        /* <DEDUP_REMOVED lines=9> */
.L_x_10847:
[----:B------:R-:W-:Y:S02]  /*1d130*/  IMAD.MOV.U32 R13, RZ, RZ, R7 ;  /* 0x000000ffff0d7224 */ /* 0x000fe400078e0007 */
[----:B------:R-:W-:Y:S01]  /*1d140*/  IMAD.MOV.U32 R12, RZ, RZ, 0x1 ;  /* 0x00000001ff0c7424 */ /* 0x000fe200078e00ff */
[----:B------:R-:W-:-:S13]  /*1d150*/  IADD3 R2, P0, R14, R0, RZ ;  /* 0x000000000e027210 */ /* 0x000fda0007f1e0ff */
[----:B------:R-:W-:Y:S05]  /*1d160*/  WARPSYNC.COLLECTIVE R15, `(.L_x_10848) ;  /* 0x000000000f087348 */ /* 0x000fea0003c00000 */
[----:B------:R0:W1:Y:S02]  /*1d170*/  SHFL.IDX P6, R14, R13, R12, R11 ;  /* 0x0000000c0d0e7389 */ /* 0x00006400000c000b */
[----:B01----:R-:W-:Y:S01]  /*1d180*/  ENDCOLLECTIVE ;  /* 0x000000000000791b */ /* 0x003fe20003800000 */
.L_x_10848:
        /* <DEDUP_REMOVED lines=13> */
.L_x_10849:
[----:B------:R-:W-:Y:S02]  /*1d260*/  IMAD.MOV.U32 R13, RZ, RZ, R7 ;  /* 0x000000ffff0d7224 */ /* 0x000fe400078e0007 */
[----:B------:R-:W-:Y:S01]  /*1d270*/  IMAD.MOV.U32 R12, RZ, RZ, 0x2 ;  /* 0x00000002ff0c7424 */ /* 0x000fe200078e00ff */
[----:B------:R-:W-:-:S13]  /*1d280*/  IADD3 R2, P0, R14, R0, RZ ;  /* 0x000000000e027210 */ /* 0x000fda0007f1e0ff */
[----:B------:R-:W-:Y:S05]  /*1d290*/  WARPSYNC.COLLECTIVE R15, `(.L_x_10850) ;  /* 0x000000000f087348 */ /* 0x000fea0003c00000 */
[----:B------:R0:W1:Y:S02]  /*1d2a0*/  SHFL.IDX P6, R14, R13, R12, R11 ;  /* 0x0000000c0d0e7389 */ /* 0x00006400000c000b */
[----:B01----:R-:W-:Y:S01]  /*1d2b0*/  ENDCOLLECTIVE ;  /* 0x000000000000791b */ /* 0x003fe20003800000 */
.L_x_10850:
        /* <DEDUP_REMOVED lines=13> */
.L_x_10851:
[----:B------:R-:W-:Y:S02]  /*1d390*/  IMAD.MOV.U32 R13, RZ, RZ, R7 ;  /* 0x000000ffff0d7224 */ /* 0x000fe400078e0007 */
[----:B------:R-:W-:Y:S01]  /*1d3a0*/  IMAD.MOV.U32 R12, RZ, RZ, 0x3 ;  /* 0x00000003ff0c7424 */ /* 0x000fe200078e00ff */
[----:B------:R-:W-:-:S13]  /*1d3b0*/  IADD3 R2, P0, R14, R0, RZ ;  /* 0x000000000e027210 */ /* 0x000fda0007f1e0ff */
[----:B------:R-:W-:Y:S05]  /*1d3c0*/  WARPSYNC.COLLECTIVE R15, `(.L_x_10852) ;  /* 0x000000000f087348 */ /* 0x000fea0003c00000 */
[----:B------:R0:W1:Y:S02]  /*1d3d0*/  SHFL.IDX P6, R14, R13, R12, R11 ;  /* 0x0000000c0d0e7389 */ /* 0x00006400000c000b */
[----:B01----:R-:W-:Y:S01]  /*1d3e0*/  ENDCOLLECTIVE ;  /* 0x000000000000791b */ /* 0x003fe20003800000 */
.L_x_10852:
        /* <DEDUP_REMOVED lines=13> */
.L_x_10853:
[----:B------:R-:W-:Y:S02]  /*1d4c0*/  IMAD.MOV.U32 R13, RZ, RZ, R7 ;  /* 0x000000ffff0d7224 */ /* 0x000fe400078e0007 */
[----:B------:R-:W-:Y:S01]  /*1d4d0*/  IMAD.MOV.U32 R12, RZ, RZ, 0x4 ;  /* 0x00000004ff0c7424 */ /* 0x000fe200078e00ff */
[----:B------:R-:W-:-:S13]  /*1d4e0*/  IADD3 R2, P0, R14, R0, RZ ;  /* 0x000000000e027210 */ /* 0x000fda0007f1e0ff */
[----:B------:R-:W-:Y:S05]  /*1d4f0*/  WARPSYNC.COLLECTIVE R15, `(.L_x_10854) ;  /* 0x000000000f087348 */ /* 0x000fea0003c00000 */
[----:B------:R0:W1:Y:S02]  /*1d500*/  SHFL.IDX P6, R14, R13, R12, R11 ;  /* 0x0000000c0d0e7389 */ /* 0x00006400000c000b */
[----:B01----:R-:W-:Y:S01]  /*1d510*/  ENDCOLLECTIVE ;  /* 0x000000000000791b */ /* 0x003fe20003800000 */
.L_x_10854:
        /* <DEDUP_REMOVED lines=13> */
.L_x_10855:
[----:B------:R-:W-:Y:S02]  /*1d5f0*/  IMAD.MOV.U32 R13, RZ, RZ, R7 ;  /* 0x000000ffff0d7224 */ /* 0x000fe400078e0007 */
[----:B------:R-:W-:Y:S01]  /*1d600*/  IMAD.MOV.U32 R12, RZ, RZ, 0x5 ;  /* 0x00000005ff0c7424 */ /* 0x000fe200078e00ff */
[----:B------:R-:W-:-:S13]  /*1d610*/  IADD3 R2, P0, R14, R0, RZ ;  /* 0x000000000e027210 */ /* 0x000fda0007f1e0ff */
[----:B------:R-:W-:Y:S05]  /*1d620*/  WARPSYNC.COLLECTIVE R15, `(.L_x_10856) ;  /* 0x000000000f087348 */ /* 0x000fea0003c00000 */
[----:B------:R0:W1:Y:S02]  /*1d630*/  SHFL.IDX P6, R14, R13, R12, R11 ;  /* 0x0000000c0d0e7389 */ /* 0x00006400000c000b */
[----:B01----:R-:W-:Y:S01]  /*1d640*/  ENDCOLLECTIVE ;  /* 0x000000000000791b */ /* 0x003fe20003800000 */
.L_x_10856:
        /* <DEDUP_REMOVED lines=13> */
.L_x_10857:
[----:B------:R-:W-:Y:S05]  /*1d720*/  BRA `(.L_x_10858) ;  /* 0xffffffa000047947 */ /* 0x000fea000383ffff */
.L_x_10666:
        /* <DEDUP_REMOVED lines=8> */
.L_x_10860:
[----:B------:R-:W-:Y:S05]  /*1d7b0*/  BSYNC B0 ;  /* 0x0000000000007941 */ /* 0x000fea0003800000 */
.L_x_10859:
        /* <DEDUP_REMOVED lines=9> */
.L_x_10861:
[----:B------:R-:W-:Y:S02]  /*1d850*/  ULDC UR4, c[0x0][0xd3c] ;  /* 0x00034f0000047ab9 */ /* 0x000fe40000000800 */
[----:B------:R-:W-:-:S13]  /*1d860*/  ISETP.GE.OR P1, PT, R5, UR4, !P0 ;  /* 0x0000000405007c0c */ /* 0x000fda000c726670 */
[----:B------:R-:W0:Y:S01]  /*1d870*/  @!P1 LDC.64 R2, c[0x0][0xd80] ;  /* 0x00036000ff029b82 */ /* 0x000e220000000a00 */
[----:B------:R-:W-:Y:S02]  /*1d880*/  IMAD.MOV.U32 R11, RZ, RZ, RZ ;  /* 0x000000ffff0b7224 */ /* 0x000fe400078e00ff */
[----:B------:R-:W-:Y:S02]  /*1d890*/  IMAD.MOV.U32 R4, RZ, RZ, R14 ;  /* 0x000000ffff047224 */ /* 0x000fe400078e000e */
[----:B0-----:R-:W-:-:S06]  /*1d8a0*/  @!P1 IMAD.WIDE R2, R5, 0x4, R2 ;  /* 0x0000000405029825 */ /* 0x001fcc00078e0202 */
[----:B------:R-:W2:Y:S01]  /*1d8b0*/  @!P1 LDG.E R2, desc[UR60][R2.64] ;  /* 0x0000003c02029981 */ /* 0x000ea2000c1e1900 */
[----:B------:R-:W-:Y:S02]  /*1d8c0*/  MOV R5, RZ ;  /* 0x000000ff00057202 */ /* 0x000fe40000000f00 */
        /* <DEDUP_REMOVED lines=10> */
.L_x_10862:
[----:B------:R-:W-:Y:S01]  /*1d970*/  IMAD.MOV.U32 R12, RZ, RZ, 0x2 ;  /* 0x00000002ff0c7424 */ /* 0x000fe200078e00ff */
[----:B------:R-:W-:-:S05]  /*1d980*/  SEL R6, R14, RZ, P1 ;  /* 0x000000ff0e067207 */ /* 0x000fca0000800000 */
[----:B------:R-:W-:-:S04]  /*1d990*/  IMAD.IADD R6, R5, 0x1, R6 ;  /* 0x0000000105067824 */ /* 0x000fc800078e0206 */
[----:B------:R-:W-:-:S07]  /*1d9a0*/  IMAD.MOV.U32 R13, RZ, RZ, R6 ;  /* 0x000000ffff0d7224 */ /* 0x000fce00078e0006 */
[----:B------:R-:W-:Y:S05]  /*1d9b0*/  WARPSYNC.COLLECTIVE R15, `(.L_x_10863) ;  /* 0x000000000f087348 */ /* 0x000fea0003c00000 */
[----:B------:R0:W1:Y:S02]  /*1d9c0*/  SHFL.UP P6, R14, R13, R12, R11 ;  /* 0x0400000c0d0e7389 */ /* 0x00006400000c000b */
[----:B01----:R-:W-:Y:S01]  /*1d9d0*/  ENDCOLLECTIVE ;  /* 0x000000000000791b */ /* 0x003fe20003800000 */
.L_x_10863:
[----:B------:R-:W-:Y:S01]  /*1d9e0*/  IMAD.MOV.U32 R12, RZ, RZ, 0x4 ;  /* 0x00000004ff0c7424 */ /* 0x000fe200078e00ff */
[----:B------:R-:W-:-:S05]  /*1d9f0*/  SEL R7, R14, RZ, P2 ;  /* 0x000000ff0e077207 */ /* 0x000fca0001000000 */
[----:B------:R-:W-:-:S04]  /*1da00*/  IMAD.IADD R7, R6, 0x1, R7 ;  /* 0x0000000106077824 */ /* 0x000fc800078e0207 */
[----:B------:R-:W-:-:S07]  /*1da10*/  IMAD.MOV.U32 R13, RZ, RZ, R7 ;  /* 0x000000ffff0d7224 */ /* 0x000fce00078e0007 */
[----:B------:R-:W-:Y:S05]  /*1da20*/  WARPSYNC.COLLECTIVE R15, `(.L_x_10864) ;  /* 0x000000000f087348 */ /* 0x000fea0003c00000 */
[----:B------:R0:W1:Y:S02]  /*1da30*/  SHFL.UP P6, R14, R13, R12, R11 ;  /* 0x0400000c0d0e7389 */ /* 0x00006400000c000b */
[----:B01----:R-:W-:Y:S01]  /*1da40*/  ENDCOLLECTIVE ;  /* 0x000000000000791b */ /* 0x003fe20003800000 */
.L_x_10864:
[----:B------:R-:W-:Y:S01]  /*1da50*/  IMAD.MOV.U32 R12, RZ, RZ, 0x8 ;  /* 0x00000008ff0c7424 */ /* 0x000fe200078e00ff */
[----:B------:R-:W-:-:S05]  /*1da60*/  SEL R2, R14, RZ, P3 ;  /* 0x000000ff0e027207 */ /* 0x000fca0001800000 */
[----:B------:R-:W-:-:S04]  /*1da70*/  IMAD.IADD R2, R7, 0x1, R2 ;  /* 0x0000000107027824 */ /* 0x000fc800078e0202 */
[----:B------:R-:W-:-:S07]  /*1da80*/  IMAD.MOV.U32 R13, RZ, RZ, R2 ;  /* 0x000000ffff0d7224 */ /* 0x000fce00078e0002 */
[----:B------:R-:W-:Y:S05]  /*1da90*/  WARPSYNC.COLLECTIVE R15, `(.L_x_10865) ;  /* 0x000000000f087348 */ /* 0x000fea0003c00000 */
[----:B------:R0:W1:Y:S02]  /*1daa0*/  SHFL.UP P6, R14, R13, R12, R11 ;  /* 0x0400000c0d0e7389 */ /* 0x00006400000c000b */
[----:B01----:R-:W-:Y:S01]  /*1dab0*/  ENDCOLLECTIVE ;  /* 0x000000000000791b */ /* 0x003fe20003800000 */
.L_x_10865:
[----:B------:R-:W-:Y:S01]  /*1dac0*/  IMAD.MOV.U32 R12, RZ, RZ, 0x10 ;  /* 0x00000010ff0c7424 */ /* 0x000fe200078e00ff */
[----:B------:R-:W-:-:S05]  /*1dad0*/  SEL R3, R14, RZ, P4 ;  /* 0x000000ff0e037207 */ /* 0x000fca0002000000 */
[----:B------:R-:W-:-:S04]  /*1dae0*/  IMAD.IADD R3, R2, 0x1, R3 ;  /* 0x0000000102037824 */ /* 0x000fc800078e0203 */
[----:B------:R-:W-:-:S07]  /*1daf0*/  IMAD.MOV.U32 R13, RZ, RZ, R3 ;  /* 0x000000ffff0d7224 */ /* 0x000fce00078e0003 */
[----:B------:R-:W-:Y:S05]  /*1db00*/  WARPSYNC.COLLECTIVE R15, `(.L_x_10866) ;  /* 0x000000000f087348 */ /* 0x000fea0003c00000 */
[----:B------:R0:W1:Y:S02]  /*1db10*/  SHFL.UP P6, R14, R13, R12, R11 ;  /* 0x0400000c0d0e7389 */ /* 0x00006400000c000b */
[----:B01----:R-:W-:Y:S01]  /*1db20*/  ENDCOLLECTIVE ;  /* 0x000000000000791b */ /* 0x003fe20003800000 */
.L_x_10866:
        /* <DEDUP_REMOVED lines=8> */
.L_x_10867:
[----:B------:R-:W-:Y:S05]  /*1dbb0*/  BRA `(.L_x_10868) ;  /* 0xffffffa000607947 */ /* 0x000fea000383ffff */
.L_x_10671:
        /* <DEDUP_REMOVED lines=8> */
.L_x_10870:
[----:B------:R-:W-:Y:S05]  /*1dc40*/  BSYNC B0 ;  /* 0x0000000000007941 */ /* 0x000fea0003800000 */
.L_x_10869:
        /* <DEDUP_REMOVED lines=8> */
.L_x_10871:
[----:B------:R-:W-:Y:S01]  /*1dcd0*/  IMAD.MOV.U32 R12, RZ, RZ, 0x4 ;  /* 0x00000004ff0c7424 */ /* 0x000fe200078e00ff */
[----:B------:R-:W-:-:S05]  /*1dce0*/  SEL R2, R14, RZ, P2 ;  /* 0x000000ff0e027207 */ /* 0x000fca0001000000 */
[----:B------:R-:W-:-:S04]  /*1dcf0*/  IMAD.IADD R2, R13, 0x1, R2 ;  /* 0x000000010d027824 */ /* 0x000fc800078e0202 */
[----:B------:R-:W-:-:S07]  /*1dd00*/  IMAD.MOV.U32 R13, RZ, RZ, R2 ;  /* 0x000000ffff0d7224 */ /* 0x000fce00078e0002 */
[----:B------:R-:W-:Y:S05]  /*1dd10*/  WARPSYNC.COLLECTIVE R15, `(.L_x_10872) ;  /* 0x000000000f087348 */ /* 0x000fea0003c00000 */
[----:B------:R0:W1:Y:S02]  /*1dd20*/  SHFL.UP P6, R14, R13, R12, R11 ;  /* 0x0400000c0d0e7389 */ /* 0x00006400000c000b */
[----:B01----:R-:W-:Y:S01]  /*1dd30*/  ENDCOLLECTIVE ;  /* 0x000000000000791b */ /* 0x003fe20003800000 */
.L_x_10872:
[----:B------:R-:W-:Y:S01]  /*1dd40*/  IMAD.MOV.U32 R12, RZ, RZ, 0x8 ;  /* 0x00000008ff0c7424 */ /* 0x000fe200078e00ff */
[----:B------:R-:W-:-:S05]  /*1dd50*/  SEL R3, R14, RZ, P3 ;  /* 0x000000ff0e037207 */ /* 0x000fca0001800000 */
[----:B------:R-:W-:-:S04]  /*1dd60*/  IMAD.IADD R3, R2, 0x1, R3 ;  /* 0x0000000102037824 */ /* 0x000fc800078e0203 */
[----:B------:R-:W-:-:S07]  /*1dd70*/  IMAD.MOV.U32 R13, RZ, RZ, R3 ;  /* 0x000000ffff0d7224 */ /* 0x000fce00078e0003 */
[----:B------:R-:W-:Y:S05]  /*1dd80*/  WARPSYNC.COLLECTIVE R15, `(.L_x_10873) ;  /* 0x000000000f087348 */ /* 0x000fea0003c00000 */
[----:B------:R0:W1:Y:S02]  /*1dd90*/  SHFL.UP P6, R14, R13, R12, R11 ;  /* 0x0400000c0d0e7389 */ /* 0x00006400000c000b */
[----:B01----:R-:W-:Y:S01]  /*1dda0*/  ENDCOLLECTIVE ;  /* 0x000000000000791b */ /* 0x003fe20003800000 */
.L_x_10873:
[----:B------:R-:W-:Y:S01]  /*1ddb0*/  IMAD.MOV.U32 R12, RZ, RZ, 0x10 ;  /* 0x00000010ff0c7424 */ /* 0x000fe200078e00ff */
[----:B------:R-:W-:-:S05]  /*1ddc0*/  SEL R4, R14, RZ, P4 ;  /* 0x000000ff0e047207 */ /* 0x000fca0002000000 */
[----:B------:R-:W-:-:S04]  /*1ddd0*/  IMAD.IADD R4, R3, 0x1, R4 ;  /* 0x0000000103047824 */ /* 0x000fc800078e0204 */
[----:B------:R-:W-:-:S07]  /*1dde0*/  IMAD.MOV.U32 R13, RZ, RZ, R4 ;  /* 0x000000ffff0d7224 */ /* 0x000fce00078e0004 */
[----:B------:R-:W-:Y:S05]  /*1ddf0*/  WARPSYNC.COLLECTIVE R15, `(.L_x_10874) ;  /* 0x000000000f087348 */ /* 0x000fea0003c00000 */
[----:B------:R0:W1:Y:S02]  /*1de00*/  SHFL.UP P6, R14, R13, R12, R11 ;  /* 0x0400000c0d0e7389 */ /* 0x00006400000c000b */
[----:B01----:R-:W-:Y:S01]  /*1de10*/  ENDCOLLECTIVE ;  /* 0x000000000000791b */ /* 0x003fe20003800000 */
.L_x_10874:
        /* <DEDUP_REMOVED lines=8> */
.L_x_10875:
[----:B------:R-:W-:Y:S05]  /*1dea0*/  BRA `(.L_x_10876) ;  /* 0xffffffa000407947 */ /* 0x000fea000383ffff */
.L_x_10673:
[----:B------:R-:W-:Y:S01]  /*1deb0*/  BSSY B0, `(.L_x_10877) ;  /* 0x0000006000007945 */ /* 0x000fe20003800000 */
[----:B------:R-:W-:Y:S01]  /*1dec0*/  PLOP3.LUT P6, PT, P6, PT, PT, 0x8, 0x0 ;  /* 0x000000000000781c */ /* 0x000fe200037ce170 */
[----:B------:R-:W-:-:S12]  /*1ded0*/  IMAD.MOV.U32 R15, RZ, RZ, -0x1 ;  /* 0xffffffffff0f7424 */ /* 0x000fd800078e00ff */
[----:B0-----:R-:W-:Y:S05]  /*1dee0*/  WARPSYNC.COLLECTIVE R15, `(.L_x_10878) ;  /* 0x000000000f087348 */ /* 0x001fea0003c00000 */
[----:B------:R-:W-:Y:S01]  /*1def0*/  VOTE.ANY R14, PT, P6 ;  /* 0x00000000000e7806 */ /* 0x000fe200030e0100 */
[----:B0-----:R-:W-:Y:S06]  /*1df00*/  ENDCOLLECTIVE ;  /* 0x000000000000791b */ /* 0x001fec0003800000 */
.L_x_10878:
[----:B------:R-:W-:Y:S05]  /*1df10*/  BSYNC B0 ;  /* 0x0000000000007941 */ /* 0x000fea0003800000 */
.L_x_10877:
        /* <DEDUP_REMOVED lines=9> */
.L_x_10879:
[----:B------:R-:W-:Y:S01]  /*1dfb0*/  IMAD.MOV.U32 R5, RZ, RZ, R14 ;  /* 0x000000ffff057224 */ /* 0x000fe200078e000e */
[----:B------:R-:W-:Y:S06]  /*1dfc0*/  BRA `(.L_x_10880) ;  /* 0xffffffa000307947 */ /* 0x000fec000383ffff */
.L_x_10675:
[----:B------:R-:W-:Y:S01]  /*1dfd0*/  BSSY B0, `(.L_x_10881) ;  /* 0x0000007000007945 */ /* 0x000fe20003800000 */
[----:B------:R-:W-:Y:S02]  /*1dfe0*/  IMAD.MOV.U32 R13, RZ, RZ, R2 ;  /* 0x000000ffff0d7224 */ /* 0x000fe400078e0002 */
[----:B------:R-:W-:Y:S02]  /*1dff0*/  IMAD.MOV.U32 R11, RZ, RZ, 0x1f ;  /* 0x0000001fff0b7424 */ /* 0x000fe400078e00ff */
[----:B------:R-:W-:-:S07]  /*1e000*/  IMAD.MOV.U32 R15, RZ, RZ, -0x1 ;  /* 0xffffffffff0f7424 */ /* 0x000fce00078e00ff */
[----:B012---:R-:W-:Y:S05]  /*1e010*/  WARPSYNC.COLLECTIVE R15, `(.L_x_10882) ;  /* 0x000000000f087348 */ /* 0x007fea0003c00000 */
[----:B------:R3:W4:Y:S02]  /*1e020*/  SHFL.IDX P6, R14, R13, R12, R11 ;  /* 0x0000000c0d0e7389 */ /* 0x00072400000c000b */
[----:B01234-:R-:W-:Y:S01]  /*1e030*/  ENDCOLLECTIVE ;  /* 0x000000000000791b */ /* 0x01ffe20003800000 */
.L_x_10882:
[----:B------:R-:W-:Y:S05]  /*1e040*/  BSYNC B0 ;  /* 0x0000000000007941 */ /* 0x000fea0003800000 */
.L_x_10881:
[----:B------:R-:W-:Y:S05]  /*1e050*/  BRA `(.L_x_10674) ;  /* 0xffffffa000287947 */ /* 0x000fea000383ffff */
.L_x_10679:
[----:B-1----:R1:W0:Y:S02]  /*1e060*/  SYNCS.PHASECHK.TRANS64.TRYWAIT P0, [R5+URZ+0x32420], R0 ;  /* 0x03242000050075a7 */ /* 0x002224000800017f */
[----:B0-----:R-:W-:Y:S05]  /*1e070*/  @!P0 NANOSLEEP.SYNCS 0x989680 ;  /* 0x009896800000895d */ /* 0x001fea0003900000 */
[----:B------:R-:W0:Y:S02]  /*1e080*/  @!P0 SYNCS.PHASECHK.TRANS64 P0, [R5+URZ+0x32420], R0 ;  /* 0x03242000050085a7 */ /* 0x000e24000800007f */
[----:B0-----:R-:W-:Y:S05]  /*1e090*/  @!P0 BRA `(.L_x_10679) ;  /* 0xfffffffc00f08947 */ /* 0x001fea000383ffff */
[----:B------:R-:W-:Y:S05]  /*1e0a0*/  BRA `(.L_x_10883) ;  /* 0xffffffa400147947 */ /* 0x000fea000383ffff */
.L_x_10680:
[----:B------:R-:W5:Y:S01]  /*1e0b0*/  S2R R2, SR_TID.X ;  /* 0x0000000000027919 */ /* 0x000f620000002100 */
[----:B------:R-:W-:Y:S01]  /*1e0c0*/  BSSY B0, `(.L_x_10884) ;  /* 0x000000a000007945 */ /* 0x000fe20003800000 */
[----:B------:R-:W-:Y:S02]  /*1e0d0*/  IMAD.MOV.U32 R12, RZ, RZ, RZ ;  /* 0x000000ffff0c7224 */ /* 0x000fe400078e00ff */
[----:B------:R-:W-:Y:S02]  /*1e0e0*/  IMAD.MOV.U32 R11, RZ, RZ, 0x1f ;  /* 0x0000001fff0b7424 */ /* 0x000fe400078e00ff */
[----:B------:R-:W-:Y:S01]  /*1e0f0*/  IMAD.MOV.U32 R15, RZ, RZ, -0x1 ;  /* 0xffffffffff0f7424 */ /* 0x000fe200078e00ff */
[----:B-----5:R-:W-:-:S04]  /*1e100*/  SHF.R.U32.HI R2, RZ, 0x5, R2 ;  /* 0x00000005ff027819 */ /* 0x020fc80000011602 */
[----:B------:R-:W-:-:S05]  /*1e110*/  LOP3.LUT R2, R2, 0x3, RZ, 0xc0, !PT ;  /* 0x0000000302027812 */ /* 0x000fca00078ec0ff */
[----:B------:R-:W-:-:S07]  /*1e120*/  IMAD.MOV.U32 R13, RZ, RZ, R2 ;  /* 0x000000ffff0d7224 */ /* 0x000fce00078e0002 */
[----:B01234-:R-:W-:Y:S05]  /*1e130*/  WARPSYNC.COLLECTIVE R15, `(.L_x_10885) ;  /* 0x000000000f087348 */ /* 0x01ffea0003c00000 */
[----:B------:R0:W0:Y:S02]  /*1e140*/  SHFL.IDX P6, R14, R13, R12, R11 ;  /* 0x0000000c0d0e7389 */ /* 0x00002400000c000b */
[----:B01234-:R-:W-:Y:S01]  /*1e150*/  ENDCOLLECTIVE ;  /* 0x000000000000791b */ /* 0x01ffe20003800000 */
.L_x_10885:
[----:B------:R-:W-:Y:S05]  /*1e160*/  BSYNC B0 ;  /* 0x0000000000007941 */ /* 0x000fea0003800000 */
.L_x_10884:
[----:B------:R-:W-:Y:S05]  /*1e170*/  BRA `(.L_x_10886) ;  /* 0xffffffa000fc7947 */ /* 0x000fea000383ffff */
.L_x_10681:
[----:B------:R-:W-:Y:S01]  /*1e180*/  BSSY B0, `(.L_x_10887) ;  /* 0x0000006000007945 */ /* 0x000fe20003800000 */
[----:B------:R-:W-:-:S07]  /*1e190*/  IMAD.MOV.U32 R15, RZ, RZ, -0x1 ;  /* 0xffffffffff0f7424 */ /* 0x000fce00078e00ff */
[----:B-1234-:R-:W-:Y:S05]  /*1e1a0*/  WARPSYNC.COLLECTIVE R15, `(.L_x_10888) ;  /* 0x000000000f0c7348 */ /* 0x01efea0003c00000 */
[----:B------:R-:W-:Y:S02]  /*1e1b0*/  ELECT P6, UR62, PT ;  /* 0x00000000003e782f */ /* 0x000fe400038c0000 */
[----:B------:R-:W-:Y:S01]  /*1e1c0*/  MOV R14, UR62 ;  /* 0x0000003e000e7c02 */ /* 0x000fe20008000f00 */
[----:B-1234-:R-:W-:Y:S10]  /*1e1d0*/  ENDCOLLECTIVE ;  /* 0x000000000000791b */ /* 0x01eff40003800000 */
.L_x_10888:
[----:B------:R-:W-:Y:S05]  /*1e1e0*/  BSYNC B0 ;  /* 0x0000000000007941 */ /* 0x000fea0003800000 */
.L_x_10887:
[----:B------:R-:W-:Y:S05]  /*1e1f0*/  BRA `(.L_x_10889) ;  /* 0xffffffa000f07947 */ /* 0x000fea000383ffff */
.L_x_10683:
[----:B0-----:R0:W1:Y:S02]  /*1e200*/  SYNCS.PHASECHK.TRANS64.TRYWAIT P1, [R3+URZ+0x32440], R2 ;  /* 0x03244002030075a7 */ /* 0x001064000802017f */
[----:B-1----:R-:W-:Y:S05]  /*1e210*/  @!P1 NANOSLEEP.SYNCS 0x989680 ;  /* 0x009896800000995d */ /* 0x002fea0003900000 */
[----:B------:R-:W1:Y:S02]  /*1e220*/  @!P1 SYNCS.PHASECHK.TRANS64 P1, [R3+URZ+0x32440], R2 ;  /* 0x03244002030095a7 */ /* 0x000e64000802007f */
[----:B-1----:R-:W-:Y:S05]  /*1e230*/  @!P1 BRA `(.L_x_10683) ;  /* 0xfffffffc00f09947 */ /* 0x002fea000383ffff */
[----:B------:R-:W-:Y:S05]  /*1e240*/  BRA `(.L_x_10890) ;  /* 0xffffffa400107947 */ /* 0x000fea000383ffff */
.L_x_10685:
[----:B-1----:R1:W0:Y:S02]  /*1e250*/  SYNCS.PHASECHK.TRANS64.TRYWAIT P1, [R25+URZ+0x32440], R0 ;  /* 0x03244000190075a7 */ /* 0x002224000802017f */
[----:B0-----:R-:W-:Y:S05]  /*1e260*/  @!P1 NANOSLEEP.SYNCS 0x989680 ;  /* 0x009896800000995d */ /* 0x001fea0003900000 */
[----:B------:R-:W0:Y:S02]  /*1e270*/  @!P1 SYNCS.PHASECHK.TRANS64 P1, [R25+URZ+0x32440], R0 ;  /* 0x03244000190095a7 */ /* 0x000e24000802007f */
[----:B0-----:R-:W-:Y:S05]  /*1e280*/  @!P1 BRA `(.L_x_10685) ;  /* 0xfffffffc00f09947 */ /* 0x001fea000383ffff */
[----:B------:R-:W-:Y:S05]  /*1e290*/  BRA `(.L_x_10891) ;  /* 0xffffffa4001c7947 */ /* 0x000fea000383ffff */
.L_x_10687:
[----:B------:R0:W0:Y:S02]  /*1e2a0*/  SYNCS.PHASECHK.TRANS64.TRYWAIT P1, [R3+URZ+0x32460], R2 ;  /* 0x03246002030075a7 */ /* 0x000024000802017f */
[----:B0-----:R-:W-:Y:S05]  /*1e2b0*/  @!P1 NANOSLEEP.SYNCS 0x989680 ;  /* 0x009896800000995d */ /* 0x001fea0003900000 */
[----:B------:R-:W0:Y:S02]  /*1e2c0*/  @!P1 SYNCS.PHASECHK.TRANS64 P1, [R3+URZ+0x32460], R2 ;  /* 0x03246002030095a7 */ /* 0x000e24000802007f */
[----:B0-----:R-:W-:Y:S05]  /*1e2d0*/  @!P1 BRA `(.L_x_10687) ;  /* 0xfffffffc00f09947 */ /* 0x001fea000383ffff */
[----:B------:R-:W-:Y:S05]  /*1e2e0*/  BRA `(.L_x_10892) ;  /* 0xffffffa400187947 */ /* 0x000fea000383ffff */
.L_x_10893:
        /* <DEDUP_REMOVED lines=9> */
.L_x_15556:


//--------------------- .text._ZN7cutlass13device_kernelIN5flash11enable_sm90INS1_16FlashAttnFwdSm90INS1_25CollectiveMainloopFwdSm90ILi2EN4cute5tupleIJNS5_1CILi1EEES8_S8_EEENS6_IJNS7_ILi128EEENS7_ILi96EEENS7_ILi64EEEEEELi256ENS_10bfloat16_tEfNS_4arch4Sm90ELb0ELb1ELb0ELb0ELb1ELb0ELb0ELb1ELb0ELb1ELb0ELb0EEENS1_21CollectiveEpilogueFwdINS6_IJSA_NS7_ILi256EEESB_EEES9_SE_SG_Li256ELb0ELb1ELb0ELb0EEENS1_30DynamicPersistentTileSchedulerILi256ELi128ELb0ELb1ELb1EEEEEEEEEvNT_6ParamsE --------------------------
	.section	.text._ZN7cutlass13device_kernelIN5flash11enable_sm90INS1_16FlashAttnFwdSm90INS1_25CollectiveMainloopFwdSm90ILi2EN4cute5tupleIJNS5_1CILi1EEES8_S8_EEENS6_IJNS7_ILi128EEENS7_ILi96EEENS7_ILi64EEEEEELi256ENS_10bfloat16_tEfNS_4arch4Sm90ELb0ELb1ELb0ELb0ELb1ELb0ELb0ELb1ELb0ELb1ELb0ELb0EEENS1_21CollectiveEpilogueFwdINS6_IJSA_NS7_ILi256EEESB_EEES9_SE_SG_Li256ELb0ELb1ELb0ELb0EEENS1_30DynamicPersistentTileSchedulerILi256ELi128ELb0ELb1ELb1EEEEEEEEEvNT_6ParamsE,"ax",@progbits
	.align	128
.text._ZN7cutlass13device_kernelIN5flash11enable_sm90INS1_16FlashAttnFwdSm90INS1_25CollectiveMainloopFwdSm90ILi2EN4cute5tupleIJNS5_1CILi1EEES8_S8_EEENS6_IJNS7_ILi128EEENS7_ILi96EEENS7_ILi64EEEEEELi256ENS_10bfloat16_tEfNS_4arch4Sm90ELb0ELb1ELb0ELb0ELb1ELb0ELb0ELb1ELb0ELb1ELb0ELb0EEENS1_21CollectiveEpilogueFwdINS6_IJSA_NS7_ILi256EEESB_EEES9_SE_SG_Li256ELb0ELb1ELb0ELb0EEENS1_30DynamicPersistentTileSchedulerILi256ELi128ELb0ELb1ELb1EEEEEEEEEvNT_6ParamsE:
        .type           _ZN7cutlass13device_kernelIN5flash11enable_sm90INS1_16FlashAttnFwdSm90INS1_25CollectiveMainloopFwdSm90ILi2EN4cute5tupleIJNS5_1CILi1EEES8_S8_EEENS6_IJNS7_ILi128EEENS7_ILi96EEENS7_ILi64EEEEEELi256ENS_10bfloat16_tEfNS_4arch4Sm90ELb0ELb1ELb0ELb0ELb1ELb0ELb0ELb1ELb0ELb1ELb0ELb0EEENS1_21CollectiveEpilogueFwdINS6_IJSA_NS7_ILi256EEESB_EEES9_SE_SG_Li256ELb0ELb1ELb0ELb0EEENS1_30DynamicPersistentTileSchedulerILi256ELi128ELb0ELb1ELb1EEEEEEEEEvNT_6ParamsE,@function
        .size           _ZN7cutlass13device_kernelIN5flash11enable_sm90INS1_16FlashAttnFwdSm90INS1_25CollectiveMainloopFwdSm90ILi2EN4cute5tupleIJNS5_1CILi1EEES8_S8_EEENS6_IJNS7_ILi128EEENS7_ILi96EEENS7_ILi64EEEEEELi256ENS_10bfloat16_tEfNS_4arch4Sm90ELb0ELb1ELb0ELb0ELb1ELb0ELb0ELb1ELb0ELb1ELb0ELb0EEENS1_21CollectiveEpilogueFwdINS6_IJSA_NS7_ILi256EEESB_EEES9_SE_SG_Li256ELb0ELb1ELb0ELb0EEENS1_30DynamicPersistentTileSchedulerILi256ELi128ELb0ELb1ELb1EEEEEEEEEvNT_6ParamsE,(.L_x_15557 - _ZN7cutlass13device_kernelIN5flash11enable_sm90INS1_16FlashAttnFwdSm90INS1_25CollectiveMainloopFwdSm90ILi2EN4cute5tupleIJNS5_1CILi1EEES8_S8_EEENS6_IJNS7_ILi128EEENS7_ILi96EEENS7_ILi64EEEEEELi256ENS_10bfloat16_tEfNS_4arch4Sm90ELb0ELb1ELb0ELb0ELb1ELb0ELb0ELb1ELb0ELb1ELb0ELb0EEENS1_21CollectiveEpilogueFwdINS6_IJSA_NS7_ILi256EEESB_EEES9_SE_SG_Li256ELb0ELb1ELb0ELb0EEENS1_30DynamicPersistentTileSchedulerILi256ELi128ELb0ELb1ELb1EEEEEEEEEvNT_6ParamsE)
        .other          _ZN7cutlass13device_kernelIN5flash11enable_sm90INS1_16FlashAttnFwdSm90INS1_25CollectiveMainloopFwdSm90ILi2EN4cute5tupleIJNS5_1CILi1EEES8_S8_EEENS6_IJNS7_ILi128EEENS7_ILi96EEENS7_ILi64EEEEEELi256ENS_10bfloat16_tEfNS_4arch4Sm90ELb0ELb1ELb0ELb0ELb1ELb0ELb0ELb1ELb0ELb1ELb0ELb0EEENS1_21CollectiveEpilogueFwdINS6_IJSA_NS7_ILi256EEESB_EEES9_SE_SG_Li256ELb0ELb1ELb0ELb0EEENS1_30DynamicPersistentTileSchedulerILi256ELi128ELb0ELb1ELb1EEEEEEEEEvNT_6ParamsE,@"STO_CUDA_ENTRY STV_DEFAULT"
_ZN7cutlass13device_kernelIN5flash11enable_sm90INS1_16FlashAttnFwdSm90INS1_25CollectiveMainloopFwdSm90ILi2EN4cute5tupleIJNS5_1CILi1EEES8_S8_EEENS6_IJNS7_ILi128EEENS7_ILi96EEENS7_ILi64EEEEEELi256ENS_10bfloat16_tEfNS_4arch4Sm90ELb0ELb1ELb0ELb0ELb1ELb0ELb0ELb1ELb0ELb1ELb0ELb0EEENS1_21CollectiveEpilogueFwdINS6_IJSA_NS7_ILi256EEESB_EEES9_SE_SG_Li256ELb0ELb1ELb0ELb0EEENS1_30DynamicPersistentTileSchedulerILi256ELi128ELb0ELb1ELb1EEEEEEEEEvNT_6ParamsE:
        /* <DEDUP_REMOVED lines=45> */
.L_x_10894:
        /* <DEDUP_REMOVED lines=22> */
.L_x_10895:
        /* <DEDUP_REMOVED lines=18> */
.L_x_10896:
        /* <DEDUP_REMOVED lines=22> */
.L_x_10897:
        /* <DEDUP_REMOVED lines=23> */
.L_x_10898:
        /* <DEDUP_REMOVED lines=8> */
.L_x_10900:
[----:B------:R-:W-:-:S08]  /*08a0*/  NOP ;  /* 0x0000000000007918 */ /* 0x000fd00000000000 */
[----:B------:R-:W0:Y:S02]  /*08b0*/  USETMAXREG.TRY_ALLOC.CTAPOOL UP0, 0xe8 ;  /* 0x000000e8000079c8 */ /* 0x000e240008000600 */
[----:B0-----:R-:W-:-:S13]  /*08c0*/  PLOP3.LUT P0, PT, PT, PT, UP0, 0x80, 0x0 ;  /* 0x000000000000781c */ /* 0x001fda0003f0f008 */
[----:B------:R-:W-:Y:S05]  /*08d0*/  @!P0 BRA `(.L_x_10900) ;  /* 0xfffffffc00f08947 */ /* 0x000fea000383ffff */
[----:B------:R-:W-:Y:S01]  /*08e0*/  SHF.R.U32.HI R0, RZ, 0x7, R5 ;  /* 0x00000007ff007819 */ /* 0x000fe20000011605 */
[----:B------:R-:W0:Y:S08]  /*08f0*/  S2UR UR4, SR_CTAID.X ;  /* 0x00000000000479c3 */ /* 0x000e300000002500 */
[----:B------:R-:W-:Y:S08]  /*0900*/  BAR.ARV 0x4, 0x180 ;  /* 0x0106000000007b1d */ /* 0x000ff00000002000 */
        /* <DEDUP_REMOVED lines=15> */
[----:B------:R-:W-:Y:S01]  /*0a00*/  LEA.HI R2, R0, R213, RZ, 0x4 ;  /* 0x000000d500027211 */ /* 0x000fe200078f20ff */
[----:B------:R-:W-:Y:S01]  /*0a10*/  IMAD.SHL.U32 R6, R4, 0x20, RZ ;  /* 0x0000002004067824 */ /* 0x000fe200078e00ff */
[----:B------:R-:W-:Y:S01]  /*0a20*/  SHF.R.S32.HI R206, RZ, 0x7, R3 ;  /* 0x00000007ffce7819 */ /* 0x000fe20000011403 */
[----:B------:R-:W-:Y:S01]  /*0a30*/  IMAD.IADD R204, R213, 0x1, -R204 ;  /* 0x00000001d5cc7824 */ /* 0x000fe200078e0acc */
[----:B------:R-:W-:-:S02]  /*0a40*/  SHF.R.S32.HI R5, RZ, 0x4, R2 ;  /* 0x00000004ff057819 */ /* 0x000fc40000011402 */
[----:B------:R-:W-:Y:S02]  /*0a50*/  LOP3.LUT R7, R6, 0xfffffc00, RZ, 0xc0, !PT ;  /* 0xfffffc0006077812 */ /* 0x000fe400078ec0ff */
[----:B------:R-:W-:Y:S02]  /*0a60*/  SHF.R.S32.HI R9, RZ, 0x1f, R204 ;  /* 0x0000001fff097819 */ /* 0x000fe400000114cc */
[----:B------:R-:W-:Y:S02]  /*0a70*/  LEA.HI R6, R0, R213, RZ, 0x2 ;  /* 0x000000d500067211 */ /* 0x000fe400078f10ff */
[----:B------:R-:W-:Y:S02]  /*0a80*/  LEA.HI R8, R9, R204, RZ, 0x2 ;  /* 0x000000cc09087211 */ /* 0x000fe400078f10ff */
[----:B------:R-:W-:Y:S02]  /*0a90*/  LOP3.LUT R4, R2, 0x3fffff0, RZ, 0xc0, !PT ;  /* 0x03fffff002047812 */ /* 0x000fe400078ec0ff */
[----:B------:R-:W-:-:S02]  /*0aa0*/  SHF.R.S32.HI R10, RZ, 0x2, R8 ;  /* 0x00000002ff0a7819 */ /* 0x000fc40000011408 */
[----:B------:R-:W-:Y:S01]  /*0ab0*/  SHF.R.S32.HI R11, RZ, 0x1f, R8 ;  /* 0x0000001fff0b7819 */ /* 0x000fe20000011408 */
[----:B------:R-:W-:Y:S01]  /*0ac0*/  IMAD.IADD R4, R213, 0x1, -R4 ;  /* 0x00000001d5047824 */ /* 0x000fe200078e0a04 */
[----:B------:R-:W-:Y:S02]  /*0ad0*/  LOP3.LUT R6, R6, 0xfffffffc, RZ, 0xc0, !PT ;  /* 0xfffffffc06067812 */ /* 0x000fe400078ec0ff */
[----:B------:R-:W-:Y:S01]  /*0ae0*/  LEA.HI R11, R11, R10, RZ, 0x3 ;  /* 0x0000000a0b0b7211 */ /* 0x000fe200078f18ff */
[----:B------:R-:W-:Y:S01]  /*0af0*/  IMAD R7, R4, 0x40, R7 ;  /* 0x0000004004077824 */ /* 0x000fe200078e0207 */
[----:B------:R-:W-:Y:S01]  /*0b00*/  LEA.HI R0, R0, R213, RZ, 0x3 ;  /* 0x000000d500007211 */ /* 0x000fe200078f18ff */
[----:B------:R-:W-:Y:S01]  /*0b10*/  IMAD.IADD R6, R213, 0x1, -R6 ;  /* 0x00000001d5067824 */ /* 0x000fe200078e0a06 */
[----:B------:R-:W-:Y:S02]  /*0b20*/  LEA.HI R2, R2, R5, RZ, 0x1 ;  /* 0x0000000502027211 */ /* 0x000fe400078f08ff */
[----:B------:R-:W-:-:S02]  /*0b30*/  LOP3.LUT R11, R11, 0xfffffff8, RZ, 0xc0, !PT ;  /* 0xfffffff80b0b7812 */ /* 0x000fc400078ec0ff */
[----:B------:R-:W-:Y:S02]  /*0b40*/  LEA.HI R9, R9, R204, RZ, 0x5 ;  /* 0x000000cc09097211 */ /* 0x000fe400078f28ff */
[----:B------:R-:W-:Y:S01]  /*0b50*/  LEA.HI R3, R3, R206, RZ, 0x1 ;  /* 0x000000ce03037211 */ /* 0x000fe200078f08ff */
[----:B------:R-:W-:Y:S01]  /*0b60*/  IMAD.IADD R10, R10, 0x1, -R11 ;  /* 0x000000010a0a7824 */ /* 0x000fe200078e0a0b */
[----:B------:R-:W-:Y:S02]  /*0b70*/  LOP3.LUT R202, R0, 0xfffffff8, RZ, 0xc0, !PT ;  /* 0xfffffff800ca7812 */ /* 0x000fe400078ec0ff */
[----:B------:R-:W-:Y:S02]  /*0b80*/  LOP3.LUT R2, R2, 0x1ffffffe, RZ, 0xc0, !PT ;  /* 0x1ffffffe02027812 */ /* 0x000fe400078ec0ff */
[----:B------:R-:W-:Y:S01]  /*0b90*/  SHF.R.S32.HI R9, RZ, 0x5, R9 ;  /* 0x00000005ff097819 */ /* 0x000fe20000011409 */
[----:B------:R-:W-:Y:S01]  /*0ba0*/  IMAD.IADD R202, R213, 0x1, -R202 ;  /* 0x00000001d5ca7824 */ /* 0x000fe200078e0aca */
[----:B------:R-:W-:Y:S01]  /*0bb0*/  LOP3.LUT R3, R3, 0x3fffffe, RZ, 0xc0, !PT ;  /* 0x03fffffe03037812 */ /* 0x000fe200078ec0ff */
[----:B------:R-:W-:Y:S01]  /*0bc0*/  IMAD.IADD R2, R5, 0x1, -R2 ;  /* 0x0000000105027824 */ /* 0x000fe200078e0a02 */
[----:B------:R-:W-:Y:S01]  /*0bd0*/  LEA.HI R4, R6, R6, RZ, 0x1 ;  /* 0x0000000606047211 */ /* 0x000fe200078f08ff */
[----:B------:R-:W-:Y:S01]  /*0be0*/  IMAD R10, R9, 0x10, R10 ;  /* 0x00000010090a7824 */ /* 0x000fe200078e020a */
[----:B------:R-:W-:Y:S01]  /*0bf0*/  SHF.R.S32.HI R203, RZ, 0x3, R0 ;  /* 0x00000003ffcb7819 */ /* 0x000fe20000011400 */
[----:B------:R-:W-:Y:S01]  /*0c00*/  IMAD.IADD R3, R206, 0x1, -R3 ;  /* 0x00000001ce037824 */ /* 0x000fe200078e0a03 */
[----:B------:R-:W-:Y:S01]  /*0c10*/  LOP3.LUT R5, R4, 0x1ffffffe, RZ, 0xc0, !PT ;  /* 0x1ffffffe04057812 */ /* 0x000fe200078ec0ff */
[----:B------:R-:W-:-:S02]  /*0c20*/  IMAD.SHL.U32 R19, R202, 0x8, RZ ;  /* 0x00000008ca137824 */ /* 0x000fc400078e00ff */
[----:B------:R-:W-:Y:S01]  /*0c30*/  IMAD R207, R3, 0x40, R10 ;  /* 0x0000004003cf7824 */ /* 0x000fe200078e020a */
[----:B------:R-:W-:Y:S01]  /*0c40*/  LOP3.LUT R3, R8, 0x7ffffffc, RZ, 0xc0, !PT ;  /* 0x7ffffffc08037812 */ /* 0x000fe200078ec0ff */
[C---:B------:R-:W-:Y:S01]  /*0c50*/  VIADD R200, R19.reuse, 0x40 ;  /* 0x0000004013c87836 */ /* 0x040fe20000000000 */
[----:B------:R-:W-:Y:S01]  /*0c60*/  SHF.R.S32.HI R212, RZ, 0x1f, R19 ;  /* 0x0000001fffd47819 */ /* 0x000fe20000011413 */
[C---:B------:R-:W-:Y:S02]  /*0c70*/  VIADD R23, R19.reuse, 0x80 ;  /* 0x0000008013177836 */ /* 0x040fe40000000000 */
[----:B------:R-:W-:Y:S01]  /*0c80*/  VIADD R201, R19, 0xc0 ;  /* 0x000000c013c97836 */ /* 0x000fe20000000000 */
[----:B------:R-:W-:Y:S01]  /*0c90*/  SHF.R.S32.HI R211, RZ, 0x1f, R200 ;  /* 0x0000001fffd37819 */ /* 0x000fe200000114c8 */
[----:B------:R-:W-:Y:S01]  /*0ca0*/  IMAD.IADD R22, R6, 0x1, -R5 ;  /* 0x0000000106167824 */ /* 0x000fe200078e0a05 */
[----:B------:R-:W-:Y:S01]  /*0cb0*/  SHF.R.S32.HI R210, RZ, 0x1f, R23 ;  /* 0x0000001fffd27819 */ /* 0x000fe20000011417 */
[----:B------:R-:W-:Y:S01]  /*0cc0*/  IMAD R208, R2, 0x8, R7 ;  /* 0x0000000802d07824 */ /* 0x000fe200078e0207 */
[----:B------:R-:W-:Y:S01]  /*0cd0*/  SHF.R.S32.HI R209, RZ, 0x1f, R201 ;  /* 0x0000001fffd17819 */ /* 0x000fe200000114c9 */
[----:B------:R-:W-:-:S02]  /*0ce0*/  IMAD.IADD R18, R204, 0x1, -R3 ;  /* 0x00000001cc127824 */ /* 0x000fc400078e0a03 */
[----:B------:R-:W-:-:S07]  /*0cf0*/  IMAD R22, R22, 0x8, R207 ;  /* 0x0000000816167824 */ /* 0x000fce00078e02cf */
.L_x_11005:
        /* <DEDUP_REMOVED lines=21> */
.L_x_10901:
[----:B------:R-:W-:Y:S01]  /*0e50*/  ULDC UR7, c[0x0][0xc54] ;  /* 0x0003150000077ab9 */ /* 0x000fe20000000800 */
[----:B------:R-:W-:Y:S01]  /*0e60*/  UMOV UR6, UR9 ;  /* 0x0000000900067c82 */ /* 0x000fe20008000000 */
[----:B------:R-:W-:-:S11]  /*0e70*/  UISETP.NE.AND UP0, UPT, UR7, 0x1, UPT ;  /* 0x000000010700788c */ /* 0x000fd6000bf05270 */
[----:B------:R-:W-:Y:S02]  /*0e80*/  @UP0 ULDC.64 UR10, c[0x0][0xc58] ;  /* 0x00031600000a0ab9 */ /* 0x000fe40000000a00 */
[----:B------:R-:W-:-:S04]  /*0e90*/  UIMAD.WIDE.U32 UR4, UR9, UR10, URZ ;  /* 0x0000000a090472a5 */ /* 0x000fc8000f8e003f */
[----:B------:R-:W-:-:S04]  /*0ea0*/  @UP0 USHF.R.U32.HI UR6, URZ, UR11, UR5 ;  /* 0x0000000b3f060299 */ /* 0x000fc80008011605 */
[----:B------:R-:W-:-:S12]  /*0eb0*/  UIMAD UR4, UR6, UR7, URZ ;  /* 0x00000007060472a4 */ /* 0x000fd8000f8e023f */
.L_x_10902:
[----:B------:R-:W0:Y:S01]  /*0ec0*/  LDC R205, c[0x0][0x448] ;  /* 0x00011200ffcd7b82 */ /* 0x000e220000000800 */
[----:B------:R-:W-:Y:S01]  /*0ed0*/  ULOP3.LUT UR6, URZ, UR6, URZ, 0x33, !UPT ;  /* 0x000000063f067292 */ /* 0x000fe2000f8e333f */
[----:B------:R-:W-:Y:S01]  /*0ee0*/  LOP3.LUT R16, R16, 0xffefffff, RZ, 0xc0, !PT ;  /* 0xffefffff10107812 */ /* 0x000fe200078ec0ff */
[----:B------:R-:W-:Y:S01]  /*0ef0*/  ULDC UR43, c[0x0][0xc48] ;  /* 0x00031200002b7ab9 */ /* 0x000fe20000000800 */
[----:B------:R-:W-:Y:S01]  /*0f00*/  ULDC UR5, c[0x0][0xc3c] ;  /* 0x00030f0000057ab9 */ /* 0x000fe20000000800 */
[----:B------:R-:W-:Y:S02]  /*0f10*/  UISETP.NE.AND UP0, UPT, UR43, 0x1, UPT ;  /* 0x000000012b00788c */ /* 0x000fe4000bf05270 */
[----:B------:R-:W-:Y:S01]  /*0f20*/  UIADD3 UR6, UR6, UR5, URZ ;  /* 0x0000000506067290 */ /* 0x000fe2000fffe03f */
[----:B------:R-:W1:Y:S01]  /*0f30*/  LDC.64 R8, c[0x0][0x9e0] ;  /* 0x00027800ff087b82 */ /* 0x000e620000000a00 */
[----:B------:R-:W-:Y:S02]  /*0f40*/  UIADD3 UR4, UR9, -UR4, URZ ;  /* 0x8000000409047290 */ /* 0x000fe4000fffe03f */
[----:B------:R-:W-:Y:S01]  /*0f50*/  USHF.L.U32 UR41, UR6, 0x7, URZ ;  /* 0x0000000706297899 */ /* 0x000fe2000800063f */
[----:B------:R-:W-:Y:S01]  /*0f60*/  ULDC.64 UR10, c[0x0][0x418] ;  /* 0x00010600000a7ab9 */ /* 0x000fe20000000a00 */
[----:B------:R-:W-:Y:S01]  /*0f70*/  ULDC UR7, c[0x0][0xc54] ;  /* 0x0003150000077ab9 */ /* 0x000fe20000000800 */
[----:B------:R-:W-:-:S02]  /*0f80*/  ISETP.NE.U32.AND P0, PT, RZ, UR10, PT ;  /* 0x0000000aff007c0c */ /* 0x000fc4000bf05070 */
[----:B------:R-:W2:Y:S01]  /*0f90*/  LDC R6, c[0x0][0x288] ;  /* 0x0000a200ff067b82 */ /* 0x000ea20000000800 */
[----:B------:R-:W-:Y:S02]  /*0fa0*/  UIADD3 UR6, UR41, 0x7f, URZ ;  /* 0x0000007f29067890 */ /* 0x000fe4000fffe03f */
[----:B------:R-:W-:Y:S01]  /*0fb0*/  UIMAD UR8, UR8, UR7, UR4 ;  /* 0x00000007080872a4 */ /* 0x000fe2000f8e0204 */
[----:B------:R-:W-:Y:S02]  /*0fc0*/  ISETP.NE.AND.EX P0, PT, RZ, UR11, PT, P0 ;  /* 0x0000000bff007c0c */ /* 0x000fe4000bf05300 */
[----:B------:R-:W-:Y:S01]  /*0fd0*/  @UP0 ULDC UR4, c[0x0][0xc4c] ;  /* 0x0003130000040ab9 */ /* 0x000fe20000000800 */
[----:B------:R-:W-:Y:S01]  /*0fe0*/  @UP0 ULDC UR7, c[0x0][0xc50] ;  /* 0x0003140000070ab9 */ /* 0x000fe20000000800 */
[----:B0-----:R-:W-:Y:S01]  /*0ff0*/  ISETP.NE.AND P2, PT, R205, 0x1, PT ;  /* 0x00000001cd00780c */ /* 0x001fe20003f45270 */
[----:B------:R-:W0:Y:S01]  /*1000*/  LDC R0, c[0x0][0x424] ;  /* 0x00010900ff007b82 */ /* 0x000e220000000800 */
[----:B------:R-:W-:Y:S01]  /*1010*/  UIMAD.WIDE.U32 UR4, UR8, UR4, URZ ;  /* 0x00000004080472a5 */ /* 0x000fe2000f8e003f */
[----:B------:R-:W-:Y:S01]  /*1020*/  IMAD.U32 R2, RZ, RZ, UR6 ;  /* 0x00000006ff027e24 */ /* 0x000fe2000f8e00ff */
[----:B------:R-:W-:-:S02]  /*1030*/  UMOV UR42, UR8 ;  /* 0x00000008002a7c82 */ /* 0x000fc40008000000 */
[----:B------:R-:W-:Y:S01]  /*1040*/  @UP0 USHF.R.U32.HI UR42, URZ, UR7, UR5 ;  /* 0x000000073f2a0299 */ /* 0x000fe20008011605 */
[----:B-1----:R-:W-:Y:S02]  /*1050*/  ISETP.GE.AND P1, PT, R9, 0x1, PT ;  /* 0x000000010900780c */ /* 0x002fe40003f26270 */
[----:B------:R-:W1:Y:S01]  /*1060*/  LDC R7, c[0x0][0x2f0] ;  /* 0x0000bc00ff077b82 */ /* 0x000e620000000800 */
[----:B------:R-:W-:-:S03]  /*1070*/  UIADD3 UR4, -UR42, URZ, URZ ;  /* 0x0000003f2a047290 */ /* 0x000fc6000fffe13f */
[----:B------:R-:W-:Y:S01]  /*1080*/  @P2 LOP3.LUT R16, R16, 0x100000, RZ, 0xfc, !PT ;  /* 0x0010000010102812 */ /* 0x000fe200078efcff */
[----:B------:R-:W-:Y:S01]  /*1090*/  UIMAD UR43, UR43, UR4, UR8 ;  /* 0x000000042b2b72a4 */ /* 0x000fe2000f8e0208 */
[----:B--2---:R-:W-:Y:S02]  /*10a0*/  IADD3 R5, -R6, 0x1, RZ ;  /* 0x0000000106057810 */ /* 0x004fe40007ffe1ff */
[----:B------:R-:W2:Y:S01]  /*10b0*/  @P2 LDC R3, c[0x0][0x44c] ;  /* 0x00011300ff032b82 */ /* 0x000ea20000000800 */
[----:B------:R-:W-:-:S04]  /*10c0*/  LOP3.LUT R16, R16, 0xfff7ffff, RZ, 0xc0, !PT ;  /* 0xfff7ffff10107812 */ /* 0x000fc800078ec0ff */
[----:B------:R-:W-:-:S03]  /*10d0*/  @P1 LOP3.LUT R16, R16, 0x80000, RZ, 0xfc, !PT ;  /* 0x0008000010101812 */ /* 0x000fc600078efcff */
[----:B------:R-:W3:Y:S01]  /*10e0*/  @P2 LDC R4, c[0x0][0x450] ;  /* 0x00011400ff042b82 */ /* 0x000ee20000000800 */
[----:B0-----:R-:W-:-:S05]  /*10f0*/  SEL R0, R0, 0x1, P0 ;  /* 0x0000000100007807 */ /* 0x001fca0000000000 */
[CC--:B-1----:R-:W-:Y:S02]  /*1100*/  IMAD R5, R0.reuse, R7.reuse, R5 ;  /* 0x0000000700057224 */ /* 0x0c2fe400078e0205 */
[----:B------:R-:W-:Y:S02]  /*1110*/  IMAD R17, R0, R7, RZ ;  /* 0x0000000700117224 */ /* 0x000fe400078e02ff */
[----:B--2---:R-:W-:-:S05]  /*1120*/  @P2 IMAD.HI.U32 R3, R3, UR6, RZ ;  /* 0x0000000603032c27 */ /* 0x004fca000f8e00ff */
[----:B---3--:R-:W-:-:S05]  /*1130*/  @P2 SHF.R.U32.HI R2, RZ, R4, R3 ;  /* 0x00000004ff022219 */ /* 0x008fca0000011603 */
        /* <DEDUP_REMOVED lines=13> */
.L_x_10904:
[----:B------:R-:W-:-:S13]  /*1210*/  ISETP.NE.AND P0, PT, R9, 0x1, PT ;  /* 0x000000010900780c */ /* 0x000fda0003f05270 */
[----:B------:R-:W0:Y:S02]  /*1220*/  @P0 LDC.64 R4, c[0x0][0x9e8] ;  /* 0x00027a00ff040b82 */ /* 0x000e240000000a00 */
[----:B0-----:R-:W-:-:S05]  /*1230*/  @P0 IMAD.HI.U32 R4, R3, R4, RZ ;  /* 0x0000000403040227 */ /* 0x001fca00078e00ff */
[----:B------:R-:W-:-:S07]  /*1240*/  @P0 SHF.R.U32.HI R3, RZ, R5, R4 ;  /* 0x00000005ff030219 */ /* 0x000fce0000011604 */
.L_x_10905:
[----:B------:R-:W-:-:S05]  /*1250*/  IMAD R3, R3, R9, R9 ;  /* 0x0000000903037224 */ /* 0x000fca00078e0209 */
[----:B------:R-:W-:-:S07]  /*1260*/  VIMNMX R2, R2, R3, PT ;  /* 0x0000000302027248 */ /* 0x000fce0003fe0100 */
.L_x_10903:
[----:B------:R-:W0:Y:S01]  /*1270*/  @P2 LDC R4, c[0x0][0x44c] ;  /* 0x00011300ff042b82 */ /* 0x000e220000000800 */
[----:B------:R-:W-:Y:S01]  /*1280*/  IMAD.U32 R3, RZ, RZ, UR41 ;  /* 0x00000029ff037e24 */ /* 0x000fe2000f8e00ff */
[----:B------:R-:W-:Y:S01]  /*1290*/  ULDC UR4, c[0x0][0x9dc] ;  /* 0x0002770000047ab9 */ /* 0x000fe20000000800 */
[-C--:B------:R-:W-:Y:S02]  /*12a0*/  IMAD R6, R0, R7.reuse, -R6 ;  /* 0x0000000700067224 */ /* 0x080fe400078e0a06 */
[----:B------:R-:W-:Y:S02]  /*12b0*/  VIADD R2, R2, 0x5f ;  /* 0x0000005f02027836 */ /* 0x000fe40000000000 */
[----:B------:R-:W-:Y:S01]  /*12c0*/  IMAD R0, R0, R7, 0x5f ;  /* 0x0000005f00007424 */ /* 0x000fe200078e0207 */
[----:B------:R-:W1:Y:S01]  /*12d0*/  @P2 LDC R5, c[0x0][0x450] ;  /* 0x00011400ff052b82 */ /* 0x000e620000000800 */
[----:B------:R-:W-:-:S04]  /*12e0*/  IMAD.HI R2, R2, 0x2aaaaaab, RZ ;  /* 0x2aaaaaab02027827 */ /* 0x000fc800078e02ff */
[----:B------:R-:W-:-:S04]  /*12f0*/  IMAD.HI R0, R0, 0x2aaaaaab, RZ ;  /* 0x2aaaaaab00007827 */ /* 0x000fc800078e02ff */
[----:B0-----:R-:W-:-:S05]  /*1300*/  @P2 IMAD.HI.U32 R4, R4, UR41, RZ ;  /* 0x0000002904042c27 */ /* 0x001fca000f8e00ff */
[----:B-1----:R-:W-:Y:S02]  /*1310*/  @P2 SHF.R.U32.HI R3, RZ, R5, R4 ;  /* 0x00000005ff032219 */ /* 0x002fe40000011604 */
[----:B------:R-:W-:-:S03]  /*1320*/  SHF.R.U32.HI R5, RZ, 0x1f, R2 ;  /* 0x0000001fff057819 */ /* 0x000fc60000011602 */
[----:B------:R-:W-:Y:S01]  /*1330*/  IMAD.IADD R6, R6, 0x1, R3 ;  /* 0x0000000106067824 */ /* 0x000fe200078e0203 */
[----:B------:R-:W-:Y:S02]  /*1340*/  SHF.R.U32.HI R3, RZ, 0x1f, R0 ;  /* 0x0000001fff037819 */ /* 0x000fe40000011600 */
[----:B------:R-:W-:Y:S01]  /*1350*/  LEA.HI.SX32 R176, R2, R5, 0x1c ;  /* 0x0000000502b07211 */ /* 0x000fe200078fe2ff */
[----:B------:R-:W-:Y:S01]  /*1360*/  VIADD R4, R6, -UR4 ;  /* 0x8000000406047c36 */ /* 0x000fe20008000000 */
[----:B------:R-:W-:-:S04]  /*1370*/  LEA.HI.SX32 R3, R0, R3, 0x1c ;  /* 0x0000000300037211 */ /* 0x000fc800078fe2ff */
[----:B------:R-:W-:Y:S02]  /*1380*/  R2UR UR4, R4 ;  /* 0x00000000040472ca */ /* 0x000fe400000e0000 */
[----:B------:R-:W-:Y:S01]  /*1390*/  VIMNMX R176, R3, R176, PT ;  /* 0x000000b003b07248 */ /* 0x000fe20003fe0100 */
[----:B------:R-:W-:-:S12]  /*13a0*/  @!P1 BRA `(.L_x_10906) ;  /* 0x0000000000449947 */ /* 0x000fd80003800000 */
        /* <DEDUP_REMOVED lines=9> */
.L_x_10907:
[----:B------:R-:W-:-:S13]  /*1440*/  ISETP.NE.AND P0, PT, R9, 0x1, PT ;  /* 0x000000010900780c */ /* 0x000fda0003f05270 */
[----:B------:R-:W0:Y:S02]  /*1450*/  @P0 LDC.64 R2, c[0x0][0x9e8] ;  /* 0x00027a00ff020b82 */ /* 0x000e240000000a00 */
[----:B0-----:R-:W-:-:S05]  /*1460*/  @P0 IMAD.HI.U32 R0, R6, R2, RZ ;  /* 0x0000000206000227 */ /* 0x001fca00078e00ff */
[----:B------:R-:W-:-:S07]  /*1470*/  @P0 SHF.R.U32.HI R6, RZ, R3, R0 ;  /* 0x00000003ff060219 */ /* 0x000fce0000011600 */
.L_x_10908:
[----:B------:R-:W-:-:S05]  /*1480*/  IMAD R6, R6, R9, RZ ;  /* 0x0000000906067224 */ /* 0x000fca00078e02ff */
[----:B------:R-:W-:-:S13]  /*1490*/  R2UR UR5, R6 ;  /* 0x00000000060572ca */ /* 0x000fda00000e0000 */
[----:B------:R-:W-:-:S04]  /*14a0*/  UISETP.LT.AND UP0, UPT, UR4, UR5, UPT ;  /* 0x000000050400728c */ /* 0x000fc8000bf01270 */
[----:B------:R-:W-:-:S12]  /*14b0*/  USEL UR4, UR4, UR5, !UP0 ;  /* 0x0000000504047287 */ /* 0x000fd8000c000000 */
.L_x_10906:
[----:B------:R-:W-:Y:S01]  /*14c0*/  UIMAD.WIDE UR4, UR4, 0x2aaaaaab, URZ ;  /* 0x2aaaaaab040478a5 */ /* 0x000fe2000f8e023f */
[----:B------:R-:W-:Y:S02]  /*14d0*/  PLOP3.LUT P0, PT, PT, PT, PT, 0x80, 0x0 ;  /* 0x000000000000781c */ /* 0x000fe40003f0f070 */
[----:B------:R-:W-:Y:S01]  /*14e0*/  CS2R R2, SRZ ;  /* 0x0000000000027805 */ /* 0x000fe2000001ff00 */
[----:B------:R-:W-:Y:S01]  /*14f0*/  IMAD.MOV.U32 R0, RZ, RZ, RZ ;  /* 0x000000ffff007224 */ /* 0x000fe200078e00ff */
[----:B------:R-:W-:Y:S01]  /*1500*/  USHF.R.U32.HI UR4, URZ, 0x1f, UR5 ;  /* 0x0000001f3f047899 */ /* 0x000fe20008011605 */
[----:B------:R-:W-:Y:S02]  /*1510*/  CS2R R168, SRZ ;  /* 0x0000000000a87805 */ /* 0x000fe4000001ff00 */
[----:B------:R-:W-:Y:S02]  /*1520*/  CS2R R148, SRZ ;  /* 0x0000000000947805 */ /* 0x000fe4000001ff00 */
[----:B------:R-:W-:Y:S01]  /*1530*/  CS2R R166, SRZ ;  /* 0x0000000000a67805 */ /* 0x000fe2000001ff00 */
[----:B------:R-:W-:Y:S01]  /*1540*/  ULEA.HI.SX32 UR4, UR5, UR4, 0x1c ;  /* 0x0000000405047291 */ /* 0x000fe2000f8fe23f */
        /* <DEDUP_REMOVED lines=96> */
.L_x_10910:
[----:B------:R-:W0:Y:S01]  /*1b50*/  S2R R0, SR_CgaCtaId ;  /* 0x0000000000007919 */ /* 0x000e220000008800 */
[----:B------:R-:W-:Y:S01]  /*1b60*/  ULEA.HI UR4, UR36, UR36, URZ, 0x1 ;  /* 0x0000002424047291 */ /* 0x000fe2000f8f083f */
[----:B------:R-:W-:Y:S01]  /*1b70*/  MOV R7, 0x400 ;  /* 0x0000040000077802 */ /* 0x000fe20000000f00 */
[----:B------:R-:W1:Y:S02]  /*1b80*/  S2R R20, SR_TID.X ;  /* 0x0000000000147919 */ /* 0x000e640000002100 */
[----:B------:R-:W-:-:S04]  /*1b90*/  ULOP3.LUT UR4, UR4, 0xfffffffe, URZ, 0xc0, !UPT ;  /* 0xfffffffe04047892 */ /* 0x000fc8000f8ec03f */
[----:B------:R-:W-:-:S06]  /*1ba0*/  UIADD3 UR4, UR36, -UR4, URZ ;  /* 0x8000000424047290 */ /* 0x000fcc000fffe03f */
[----:B------:R-:W-:Y:S01]  /*1bb0*/  IMAD.U32 R2, RZ, RZ, UR4 ;  /* 0x00000004ff027e24 */ /* 0x000fe2000f8e00ff */
[----:B0-----:R-:W-:-:S04]  /*1bc0*/  LEA R7, R0, R7, 0x18 ;  /* 0x0000000700077211 */ /* 0x001fc800078ec0ff */
[----:B------:R-:W-:Y:S02]  /*1bd0*/  SHF.L.U32 R0, R2, 0x1f, RZ ;  /* 0x0000001f02007819 */ /* 0x000fe400000006ff */
[----:B-1----:R-:W-:Y:S02]  /*1be0*/  SHF.R.U32.HI R20, RZ, 0x7, R20 ;  /* 0x00000007ff147819 */ /* 0x002fe40000011614 */
[----:B------:R-:W0:Y:S03]  /*1bf0*/  SYNCS.PHASECHK.TRANS64.TRYWAIT P0, [R7+URZ+0x22800], R0 ;  /* 0x02280000070075a7 */ /* 0x000e26000800017f */
[----:B------:R-:W-:Y:S01]  /*1c00*/  VIADD R8, R20, 0x8 ;  /* 0x0000000814087836 */ /* 0x000fe20000000000 */
[----:B0-----:R-:W-:Y:S06]  /*1c10*/  @!P0 BRA `(.L_x_10911) ;  /* 0x0000011c00d88947 */ /* 0x001fec0003800000 */
.L_x_11075:
[----:B0-----:R-:W-:Y:S01]  /*1c20*/  IMAD.U32 R0, RZ, RZ, UR40 ;  /* 0x00000028ff007e24 */ /* 0x001fe2000f8e00ff */
[----:B------:R-:W-:Y:S05]  /*1c30*/  WARPSYNC.ALL ;  /* 0x0000000000007948 */ /* 0x000fea0003800000 */
[----:B------:R0:W-:Y:S01]  /*1c40*/  BAR.SYNC.DEFER_BLOCKING R8, 0x100 ;  /* 0x000400080000751d */ /* 0x0001e20000010000 */
[----:B------:R-:W-:-:S13]  /*1c50*/  ISETP.NE.AND P0, PT, R0, 0x3, PT ;  /* 0x000000030000780c */ /* 0x000fda0003f05270 */
[----:B0-----:R-:W-:Y:S05]  /*1c60*/  @!P0 BRA `(.L_x_10912) ;  /* 0x0000000000048947 */ /* 0x001fea0003800000 */
[----:B------:R-:W-:Y:S01]  /*1c70*/  BPT.TRAP 0x1 ;  /* 0x000000040000795c */ /* 0x000fe20000300000 */
.L_x_10912:
[----:B------:R-:W-:Y:S01]  /*1c80*/  R2UR UR24, R7 ;  /* 0x00000000071872ca */ /* 0x000fe200000e0000 */
[----:B------:R-:W-:-:S05]  /*1c90*/  IMAD.U32 R9, RZ, RZ, UR37 ;  /* 0x00000025ff097e24 */ /* 0x000fca000f8e00ff */
[----:B------:R-:W-:-:S07]  /*1ca0*/  SHF.L.U32 R9, R9, 0x1f, RZ ;  /* 0x0000001f09097819 */ /* 0x000fce00000006ff */
[----:B------:R-:W-:-:S09]  /*1cb0*/  ULEA UR24, UR38, UR24, 0x3 ;  /* 0x0000001826187291 */ /* 0x000fd2000f8e183f */
[----:B------:R0:W1:Y:S01]  /*1cc0*/  SYNCS.PHASECHK.TRANS64.TRYWAIT P1, [UR24+0x22830], R9 ;  /* 0x02283009ff0075a7 */ /* 0x0000620008020158 */
[----:B------:R-:W-:Y:S05]  /*1cd0*/  @!P0 BRA `(.L_x_10913) ;  /* 0x0000000000048947 */ /* 0x000fea0003800000 */
[----:B------:R-:W-:Y:S01]  /*1ce0*/  BPT.TRAP 0x1 ;  /* 0x000000040000795c */ /* 0x000fe20000300000 */
.L_x_10913:
[----:B-1----:R-:W-:Y:S05]  /*1cf0*/  @P1 BRA `(.L_x_10914) ;  /* 0x0000000000081947 */ /* 0x002fea0003800000 */
[----:B------:R-:W1:Y:S02]  /*1d00*/  SYNCS.PHASECHK.TRANS64.TRYWAIT P1, [UR24+0x22830], R9 ;  /* 0x02283009ff0075a7 */ /* 0x000e640008020158 */
[----:B-1----:R-:W-:Y:S05]  /*1d10*/  @!P1 BRA `(.L_x_10915) ;  /* 0x0000011c00ac9947 */ /* 0x002fea0003800000 */
.L_x_10914:
[----:B------:R-:W-:Y:S01]  /*1d20*/  R2UR UR4, R7 ;  /* 0x00000000070472ca */ /* 0x000fe200000e0000 */
[----:B------:R-:W-:Y:S01]  /*1d30*/  ULOP3.LUT UR20, UR45, 0x10000, URZ, 0xfc, !UPT ;  /* 0x000100002d147892 */ /* 0x000fe2000f8efc3f */
[----:B------:R-:W-:Y:S01]  /*1d40*/  WARPGROUP.ARRIVE ;  /* 0x00000000000079c5 */ /* 0x000fe20000000000 */
[----:B------:R-:W-:Y:S01]  /*1d50*/  UMOV UR21, 0x40000040 ;  /* 0x4000004000157882 */ /* 0x000fe20000000000 */
[----:B------:R-:W-:Y:S01]  /*1d60*/  UMOV UR23, 0x40000040 ;  /* 0x4000004000177882 */ /* 0x000fe20000000000 */
[----:B------:R-:W-:-:S03]  /*1d70*/  UIADD3 UR8, UR20, 0x2, URZ ;  /* 0x0000000214087890 */ /* 0x000fc6000fffe03f */
[----:B-1----:R-:W1:Y:S01]  /*1d80*/  S2R R0, SR_TID.X ;  /* 0x0000000000007919 */ /* 0x002e620000002100 */
[----:B------:R-:W-:Y:S01]  /*1d90*/  UMOV UR9, 0x40000040 ;  /* 0x4000004000097882 */ /* 0x000fe20000000000 */
[----:B------:R-:W-:Y:S01]  /*1da0*/  UMOV UR11, 0x40000040 ;  /* 0x40000040000b7882 */ /* 0x000fe20000000000 */
[----:B------:R-:W-:Y:S01]  /*1db0*/  UIADD3 UR12, UR20, 0x4, URZ ;  /* 0x00000004140c7890 */ /* 0x000fe2000fffe03f */
[----:B------:R-:W-:Y:S01]  /*1dc0*/  UMOV UR13, 0x40000040 ;  /* 0x40000040000d7882 */ /* 0x000fe20000000000 */
[----:B------:R-:W-:Y:S01]  /*1dd0*/  UMOV UR15, 0x40000040 ;  /* 0x40000040000f7882 */ /* 0x000fe20000000000 */
[----:B------:R-:W-:Y:S02]  /*1de0*/  UIADD3 UR4, UR4, 0x1c400, URZ ;  /* 0x0001c40004047890 */ /* 0x000fe4000fffe03f */
[----:B------:R-:W-:Y:S02]  /*1df0*/  UIADD3 UR16, UR20, 0x6, URZ ;  /* 0x0000000614107890 */ /* 0x000fe4000fffe03f */
[----:B------:R-:W-:Y:S01]  /*1e00*/  USHF.R.U32.HI UR4, URZ, 0x4, UR4 ;  /* 0x000000043f047899 */ /* 0x000fe20008011604 */
[----:B------:R-:W-:Y:S01]  /*1e10*/  UMOV UR17, 0x40000040 ;  /* 0x4000004000117882 */ /* 0x000fe20000000000 */
[----:B------:R-:W-:-:S02]  /*1e20*/  UMOV UR19, 0x40000040 ;  /* 0x4000004000137882 */ /* 0x000fc40000000000 */
[----:B------:R-:W-:-:S04]  /*1e30*/  ULOP3.LUT UR4, UR4, 0x3fff, URZ, 0xc0, !UPT ;  /* 0x00003fff04047892 */ /* 0x000fc8000f8ec03f */
[----:B------:R-:W-:-:S04]  /*1e40*/  ULOP3.LUT UR4, UR4, 0x10000, URZ, 0xfc, !UPT ;  /* 0x0001000004047892 */ /* 0x000fc8000f8efc3f */
[----:B------:R-:W-:-:S04]  /*1e50*/  UIMAD UR22, UR38, 0x300, UR4 ;  /* 0x00000300261678a4 */ /* 0x000fc8000f8e0204 */
[----:B------:R-:W-:Y:S02]  /*1e60*/  UIADD3 UR10, UR22, 0x2, URZ ;  /* 0x00000002160a7890 */ /* 0x000fe4000fffe03f */
[----:B------:R-:W-:Y:S02]  /*1e70*/  UIADD3 UR14, UR22, 0x4, URZ ;  /* 0x00000004160e7890 */ /* 0x000fe4000fffe03f */
[----:B------:R-:W-:Y:S02]  /*1e80*/  UIADD3 UR18, UR22, 0x6, URZ ;  /* 0x0000000616127890 */ /* 0x000fe4000fffe03f */
[----:B------:R-:W-:Y:S01]  /*1e90*/  HGMMA.64x96x16.F32.BF16 R24, gdesc[UR20], RZ, !UPT, gsb0 ;  /* 0x01600000141879f0 */ /* 0x000fe2000c0018ff */
[----:B-1----:R-:W-:-:S04]  /*1ea0*/  SHF.R.U32.HI R0, RZ, 0x7, R0 ;  /* 0x00000007ff007819 */ /* 0x002fc80000011600 */
        /* <DEDUP_REMOVED lines=14> */
.L_x_10916:
[----:B------:R-:W-:Y:S01]  /*1f90*/  ISETP.NE.AND P2, PT, R205, 0x1, PT ;  /* 0x00000001cd00780c */ /* 0x000fe20003f45270 */
[----:B------:R-:W2:Y:S01]  /*1fa0*/  S2UR UR6, SR_CgaCtaId ;  /* 0x00000000000679c3 */ /* 0x000ea20000008800 */
[----:B------:R-:W-:Y:S01]  /*1fb0*/  VIADD R0, R22, UR41 ;  /* 0x0000002916007c36 */ /* 0x000fe20008000000 */
[----:B------:R-:W-:Y:S01]  /*1fc0*/  UIADD3 UR5, UR24, 0x22840, URZ ;  /* 0x0002284018057890 */ /* 0x000fe2000fffe03f */
[----:B------:R-:W-:Y:S01]  /*1fd0*/  LOP3.LUT P1, RZ, R16, 0x80000, RZ, 0xc0, !PT ;  /* 0x0008000010ff7812 */ /* 0x000fe2000782c0ff */
[----:B------:R-:W-:Y:S01]  /*1fe0*/  ULDC UR7, c[0x0][0x9dc] ;  /* 0x0002770000077ab9 */ /* 0x000fe20000000800 */
[----:B------:R-:W-:Y:S01]  /*1ff0*/  IMAD.MOV.U32 R2, RZ, RZ, R0 ;  /* 0x000000ffff027224 */ /* 0x000fe200078e0000 */
[----:B------:R-:W-:Y:S01]  /*2000*/  ULDC UR15, c[0x0][0x9e0] ;  /* 0x00027800000f7ab9 */ /* 0x000fe20000000800 */
[----:B------:R-:W-:Y:S01]  /*2010*/  IMAD.MOV.U32 R13, RZ, RZ, -0x60 ;  /* 0xffffffa0ff0d7424 */ /* 0x000fe200078e00ff */
[----:B------:R-:W3:Y:S03]  /*2020*/  LDC R6, c[0x0][0x288] ;  /* 0x0000a200ff067b82 */ /* 0x000ee60000000800 */
[----:B------:R-:W-:-:S04]  /*2030*/  IMAD R15, R176, R13, 0x60 ;  /* 0x00000060b00f7424 */ /* 0x000fc800078e020d */
[----:B------:R-:W-:Y:S01]  /*2040*/  IMAD R14, R18, -0x2, R15 ;  /* 0xfffffffe120e7824 */ /* 0x000fe200078e020f */
[----:B------:R-:W4:Y:S08]  /*2050*/  @P2 LDC R5, c[0x0][0x44c] ;  /* 0x00011300ff052b82 */ /* 0x000f300000000800 */
[----:B------:R-:W5:Y:S01]  /*2060*/  @P2 LDC R11, c[0x0][0x450] ;  /* 0x00011400ff0b2b82 */ /* 0x000f620000000800 */
[----:B--2---:R-:W-:-:S09]  /*2070*/  UPRMT UR5, UR6, 0x654, UR5 ;  /* 0x0000065406057896 */ /* 0x004fd20008000005 */
[----:B------:R-:W-:Y:S01]  /*2080*/  SYNCS.ARRIVE.TRANS64.RED.A1T0 RZ, [UR5], RZ ;  /* 0x000000ffffff79a7 */ /* 0x000fe20008100405 */
[----:B------:R-:W-:Y:S01]  /*2090*/  ULOP3.LUT UR5, URZ, UR7, URZ, 0x33, !UPT ;  /* 0x000000073f057292 */ /* 0x000fe2000f8e333f */
[----:B----4-:R-:W-:-:S04]  /*20a0*/  @P2 IMAD.HI.U32 R4, R0, R5, RZ ;  /* 0x0000000500042227 */ /* 0x010fc800078e00ff */
[----:B------:R-:W-:Y:S01]  /*20b0*/  IMAD R0, R176, -0x60, R17 ;  /* 0xffffffa0b0007824 */ /* 0x000fe200078e0211 */
[----:B-----5:R-:W-:-:S03]  /*20c0*/  @P2 SHF.R.U32.HI R2, RZ, R11, R4 ;  /* 0x0000000bff022219 */ /* 0x020fc60000011604 */
[----:B------:R-:W-:Y:S02]  /*20d0*/  VIADD R5, R0, 0x61 ;  /* 0x0000006100057836 */ /* 0x000fe40000000000 */
[----:B------:R-:W2:Y:S02]  /*20e0*/  SHFL.IDX PT, R10, R2, RZ, 0x1c1f ;  /* 0x001c1fff020a7589 */ /* 0x000ea400000e0000 */
[----:B------:R-:W-:Y:S02]  /*20f0*/  IMAD R11, R18, -0x2, R5 ;  /* 0xfffffffe120b7824 */ /* 0x000fe400078e0205 */
[----:B------:R-:W-:Y:S02]  /*2100*/  VIADD R5, R0, 0x60 ;  /* 0x0000006000057836 */ /* 0x000fe40000000000 */
[----:B---3--:R-:W-:Y:S02]  /*2110*/  IMAD.IADD R11, R11, 0x1, -R6 ;  /* 0x000000010b0b7824 */ /* 0x008fe400078e0a06 */
[----:B------:R-:W-:-:S02]  /*2120*/  IMAD R12, R18, -0x2, R5 ;  /* 0xfffffffe120c7824 */ /* 0x000fc400078e0205 */
[C---:B------:R-:W-:Y:S02]  /*2130*/  VIADD R13, R11.reuse, UR15 ;  /* 0x0000000f0b0d7c36 */ /* 0x040fe40008000000 */
[----:B------:R-:W-:-:S03]  /*2140*/  VIADD R11, R11, UR5 ;  /* 0x000000050b0b7c36 */ /* 0x000fc60008000000 */
[----:B--2---:R-:W-:Y:S01]  /*2150*/  VIADDMNMX R0, R10, R13, R12, PT ;  /* 0x0000000d0a007246 */ /* 0x004fe2000380010c */
        /* <DEDUP_REMOVED lines=10> */
[----:B------:R-:W2:Y:S02]  /*2200*/  @P1 LDC.64 R72, c[0x0][0x9e8] ;  /* 0x00027a00ff481b82 */ /* 0x000ea40000000a00 */
[----:B--2---:R-:W-:-:S05]  /*2210*/  @P1 IMAD.HI.U32 R10, R5, R72, RZ ;  /* 0x00000048050a1227 */ /* 0x004fca00078e00ff */
[----:B------:R-:W-:-:S04]  /*2220*/  @P1 SHF.R.U32.HI R5, RZ, R73, R10 ;  /* 0x00000049ff051219 */ /* 0x000fc8000001160a */
[----:B------:R-:W-:Y:S01]  /*2230*/  LOP3.LUT R5, RZ, R5, RZ, 0x33, !PT ;  /* 0x00000005ff057212 */ /* 0x000fe200078e33ff */
[----:B------:R-:W-:Y:S06]  /*2240*/  BRA `(.L_x_10920) ;  /* 0x0000000000187947 */ /* 0x000fec0003800000 */
.L_x_10919:
[----:B------:R-:W-:Y:S02]  /*2250*/  ULDC UR5, c[0x0][0x9e4] ;  /* 0x0002790000057ab9 */ /* 0x000fe40000000800 */
[----:B------:R-:W-:-:S05]  /*2260*/  IMAD.U32 R20, RZ, RZ, UR5 ;  /* 0x00000005ff147e24 */ /* 0x000fca000f8e00ff */
[----:B------:R-:W-:-:S13]  /*2270*/  ISETP.NE.AND P1, PT, R20, 0x1, PT ;  /* 0x000000011400780c */ /* 0x000fda0003f25270 */
[----:B------:R-:W2:Y:S02]  /*2280*/  @P1 LDC.64 R72, c[0x0][0x9e8] ;  /* 0x00027a00ff481b82 */ /* 0x000ea40000000a00 */
[----:B--2---:R-:W-:-:S05]  /*2290*/  @P1 IMAD.HI.U32 R10, R5, R72, RZ ;  /* 0x00000048050a1227 */ /* 0x004fca00078e00ff */
[----:B------:R-:W-:-:S07]  /*22a0*/  @P1 SHF.R.U32.HI R5, RZ, R73, R10 ;  /* 0x00000049ff051219 */ /* 0x000fce000001160a */
.L_x_10920:
[----:B------:R-:W-:Y:S05]  /*22b0*/  BSYNC B0 ;  /* 0x0000000000007941 */ /* 0x000fea0003800000 */
.L_x_10918:
[----:B------:R-:W-:-:S05]  /*22c0*/  IMAD R5, R5, R20, R14 ;  /* 0x0000001405057224 */ /* 0x000fca00078e020e */
[----:B------:R-:W-:Y:S02]  /*22d0*/  VIADDMNMX R0, R5, R20, R0, PT ;  /* 0x0000001405007246 */ /* 0x000fe40003800100 */
[----:B------:R-:W-:-:S07]  /*22e0*/  VIMNMX R4, R4, R5, !PT ;  /* 0x0000000504047248 */ /* 0x000fce0007fe0100 */
.L_x_10917:
[C---:B------:R-:W-:Y:S01]  /*22f0*/  ISETP.GE.AND P6, PT, R15.reuse, 0x9, PT ;  /* 0x000000090f00780c */ /* 0x040fe20003fc6270 */
[----:B------:R-:W2:Y:S01]  /*2300*/  SHFL.IDX PT, R2, R2, 0x1, 0x1c1f ;  /* 0x003c1f0002027f89 */ /* 0x000ea200000e0000 */
[C---:B------:R-:W-:Y:S02]  /*2310*/  ISETP.GE.AND P1, PT, R15.reuse, 0x2, PT ;  /* 0x000000020f00780c */ /* 0x040fe40003f26270 */
        /* <DEDUP_REMOVED lines=10> */
[----:B------:R-:W-:Y:S01]  /*23c0*/  FSEL R29, R29, -INF , !P2 ;  /* 0xff8000001d1d7808 */ /* 0x000fe20005000000 */
[----:B--2---:R-:W-:Y:S01]  /*23d0*/  IMAD.IADD R5, R11, 0x1, R2 ;  /* 0x000000010b057824 */ /* 0x004fe200078e0202 */
        /* <DEDUP_REMOVED lines=103> */
[----:B------:R-:W-:-:S13]  /*2a50*/  LOP3.LUT P5, RZ, R16, 0x80000, RZ, 0xc0, !PT ;  /* 0x0008000010ff7812 */ /* 0x000fda00078ac0ff */
        /* <DEDUP_REMOVED lines=14> */
.L_x_10923:
[----:B------:R-:W-:Y:S02]  /*2b40*/  ULDC UR5, c[0x0][0x9e4] ;  /* 0x0002790000057ab9 */ /* 0x000fe40000000800 */
[----:B------:R-:W-:-:S05]  /*2b50*/  IMAD.U32 R4, RZ, RZ, UR5 ;  /* 0x00000005ff047e24 */ /* 0x000fca000f8e00ff */
[----:B------:R-:W-:-:S13]  /*2b60*/  ISETP.NE.AND P5, PT, R4, 0x1, PT ;  /* 0x000000010400780c */ /* 0x000fda0003fa5270 */
[----:B------:R-:W2:Y:S02]  /*2b70*/  @P5 LDC.64 R12, c[0x0][0x9e8] ;  /* 0x00027a00ff0c5b82 */ /* 0x000ea40000000a00 */
[----:B--2---:R-:W-:-:S05]  /*2b80*/  @P5 IMAD.HI.U32 R2, R11, R12, RZ ;  /* 0x0000000c0b025227 */ /* 0x004fca00078e00ff */
[----:B------:R-:W-:-:S07]  /*2b90*/  @P5 SHF.R.U32.HI R11, RZ, R13, R2 ;  /* 0x0000000dff0b5219 */ /* 0x000fce0000011602 */
.L_x_10924:
[----:B------:R-:W-:Y:S05]  /*2ba0*/  BSYNC B0 ;  /* 0x0000000000007941 */ /* 0x000fea0003800000 */
.L_x_10922:
[----:B------:R-:W-:-:S05]  /*2bb0*/  IMAD R11, R11, R4, R14 ;  /* 0x000000040b0b7224 */ /* 0x000fca00078e020e */
[----:B------:R-:W-:Y:S02]  /*2bc0*/  VIADDMNMX R0, R11, R4, R0, PT ;  /* 0x000000040b007246 */ /* 0x000fe40003800100 */
[----:B------:R-:W-:-:S07]  /*2bd0*/  VIMNMX R5, R5, R11, !PT ;  /* 0x0000000b05057248 */ /* 0x000fce0007fe0100 */
.L_x_10921:
        /* <DEDUP_REMOVED lines=11> */
[----:B------:R-:W-:Y:S02]  /*2c90*/  FMNMX.FTZ R2, R21, R25, !PT ;  /* 0x0000001915027209 */ /* 0x000fe40007810000 */
[----:B------:R-:W-:-:S02]  /*2ca0*/  FSEL R31, R31, -INF , !P1 ;  /* 0xff8000001f1f7808 */ /* 0x000fc40004800000 */
[----:B------:R-:W-:Y:S02]  /*2cb0*/  ISETP.NE.AND P1, PT, R20, RZ, PT ;  /* 0x000000ff1400720c */ /* 0x000fe40003f25270 */
[----:B------:R-:W-:Y:S02]  /*2cc0*/  ISETP.NE.AND P5, PT, R36, RZ, PT ;  /* 0x000000ff2400720c */ /* 0x000fe40003fa5270 */
        /* <DEDUP_REMOVED lines=53> */
[----:B------:R-:W-:Y:S01]  /*3020*/  ISETP.NE.AND P6, PT, R84, RZ, PT ;  /* 0x000000ff5400720c */ /* 0x000fe20003fc5270 */
[----:B------:R-:W2:Y:S01]  /*3030*/  SHFL.BFLY PT, R11, R2, 0x2, 0x1f ;  /* 0x0c401f00020b7f89 */ /* 0x000ea200000e0000 */
[----:B------:R-:W-:Y:S02]  /*3040*/  ISETP.LT.OR P1, PT, R0, 0x31, P1 ;  /* 0x000000310000780c */ /* 0x000fe40000f21670 */
[----:B------:R-:W-:Y:S02]  /*3050*/  ISETP.NE.AND P5, PT, R85, RZ, PT ;  /* 0x000000ff5500720c */ /* 0x000fe40003fa5270 */
[----:B------:R-:W-:Y:S02]  /*3060*/  FSEL R50, R50, -INF , !P1 ;  /* 0xff80000032327808 */ /* 0x000fe40004800000 */
[----:B------:R-:W-:-:S02]  /*3070*/  ISETP.NE.AND P1, PT, R48, RZ, PT ;  /* 0x000000ff3000720c */ /* 0x000fc40003f25270 */
[C---:B------:R-:W-:Y:S02]  /*3080*/  ISETP.GT.AND P4, PT, R5.reuse, RZ, !P4 ;  /* 0x000000ff0500720c */ /* 0x040fe40006784270 */
[----:B------:R-:W-:Y:S02]  /*3090*/  ISETP.GT.AND P1, PT, R5, 0x31, !P1 ;  /* 0x000000310500780c */ /* 0x000fe40004f24270 */
[C---:B------:R-:W-:Y:S02]  /*30a0*/  ISETP.LT.OR P4, PT, R0.reuse, 0x1, P4 ;  /* 0x000000010000780c */ /* 0x040fe40002781670 */
[----:B------:R-:W-:Y:S02]  /*30b0*/  ISETP.LT.OR P1, PT, R0, 0x32, P1 ;  /* 0x000000320000780c */ /* 0x000fe40000f21670 */
[----:B------:R-:W-:Y:S02]  /*30c0*/  FSEL R26, R26, -INF , !P4 ;  /* 0xff8000001a1a7808 */ /* 0x000fe40006000000 */
[----:B------:R-:W-:-:S02]  /*30d0*/  FSEL R51, R51, -INF , !P1 ;  /* 0xff80000033337808 */ /* 0x000fc40004800000 */
[----:B------:R-:W-:Y:S02]  /*30e0*/  ISETP.NE.AND P1, PT, R78, RZ, PT ;  /* 0x000000ff4e00720c */ /* 0x000fe40003f25270 */
[C---:B------:R-:W-:Y:S02]  /*30f0*/  ISETP.GT.AND P2, PT, R5.reuse, 0x51, !P2 ;  /* 0x000000510500780c */ /* 0x040fe40005744270 */
[C---:B------:R-:W-:Y:S02]  /*3100*/  ISETP.GT.AND P1, PT, R5.reuse, 0x38, !P1 ;  /* 0x000000380500780c */ /* 0x040fe40004f24270 */
[----:B--2---:R-:W-:Y:S02]  /*3110*/  FMNMX.FTZ R10, R2, R11, !PT ;  /* 0x0000000b020a7209 */ /* 0x004fe40007810000 */
[----:B------:R-:W-:Y:S02]  /*3120*/  ISETP.LT.OR P1, PT, R0, 0x39, P1 ;  /* 0x000000390000780c */ /* 0x000fe40000f21670 */
[----:B------:R-:W-:Y:S01]  /*3130*/  ISETP.GT.AND P3, PT, R5, 0x58, !P3 ;  /* 0x000000580500780c */ /* 0x000fe20005f64270 */
[----:B------:R-:W2:Y:S01]  /*3140*/  SHFL.BFLY PT, R11, R10, 0x1, 0x1f ;  /* 0x0c201f000a0b7f89 */ /* 0x000ea200000e0000 */
[----:B------:R-:W-:-:S02]  /*3150*/  FSEL R54, R54, -INF , !P1 ;  /* 0xff80000036367808 */ /* 0x000fc40004800000 */
[----:B------:R-:W-:Y:S02]  /*3160*/  ISETP.NE.AND P1, PT, R80, RZ, PT ;  /* 0x000000ff5000720c */ /* 0x000fe40003f25270 */
[C---:B------:R-:W-:Y:S02]  /*3170*/  ISETP.LT.OR P2, PT, R0.reuse, 0x52, P2 ;  /* 0x000000520000780c */ /* 0x040fe40001741670 */
[----:B------:R-:W-:Y:S02]  /*3180*/  ISETP.GT.AND P1, PT, R5, 0x39, !P1 ;  /* 0x000000390500780c */ /* 0x000fe40004f24270 */
[C---:B------:R-:W-:Y:S02]  /*3190*/  ISETP.LT.OR P3, PT, R0.reuse, 0x59, P3 ;  /* 0x000000590000780c */ /* 0x040fe40001f61670 */
[----:B------:R-:W-:Y:S02]  /*31a0*/  ISETP.LT.OR P1, PT, R0, 0x3a, P1 ;  /* 0x0000003a0000780c */ /* 0x000fe40000f21670 */
[----:B------:R-:W-:-:S02]  /*31b0*/  FSEL R67, R67, -INF , !P2 ;  /* 0xff80000043437808 */ /* 0x000fc40005000000 */
[----:B------:R-:W-:Y:S02]  /*31c0*/  FSEL R55, R55, -INF , !P1 ;  /* 0xff80000037377808 */ /* 0x000fe40004800000 */
[----:B------:R-:W-:Y:S02]  /*31d0*/  ISETP.NE.AND P1, PT, R82, RZ, PT ;  /* 0x000000ff5200720c */ /* 0x000fe40003f25270 */
[----:B------:R-:W-:Y:S02]  /*31e0*/  FSEL R70, R70, -INF , !P3 ;  /* 0xff80000046467808 */ /* 0x000fe40005800000 */
[----:B------:R-:W-:Y:S02]  /*31f0*/  ISETP.GT.AND P1, PT, R5, 0x40, !P1 ;  /* 0x000000400500780c */ /* 0x000fe40004f24270 */
[----:B--2---:R-:W-:Y:S02]  /*3200*/  FMNMX.FTZ R4, R10, R11, !PT ;  /* 0x0000000b0a047209 */ /* 0x004fe40007810000 */
[----:B------:R-:W-:-:S03]  /*3210*/  ISETP.LT.OR P1, PT, R0, 0x41, P1 ;  /* 0x000000410000780c */ /* 0x000fc60000f21670 */
[----:B------:R-:W-:Y:S01]  /*3220*/  FMUL.FTZ R11, R4, UR6 ;  /* 0x00000006040b7c20 */ /* 0x000fe20008410000 */
[----:B------:R-:W-:Y:S02]  /*3230*/  FSEL R58, R58, -INF , !P1 ;  /* 0xff8000003a3a7808 */ /* 0x000fe40004800000 */
[----:B------:R-:W-:Y:S02]  /*3240*/  ISETP.GT.AND P1, PT, R5, 0x41, !P6 ;  /* 0x000000410500780c */ /* 0x000fe40007724270 */
[----:B------:R-:W-:Y:S02]  /*3250*/  ISETP.NE.AND P6, PT, R87, RZ, PT ;  /* 0x000000ff5700720c */ /* 0x000fe40003fc5270 */
[----:B------:R-:W-:-:S04]  /*3260*/  ISETP.LT.OR P1, PT, R0, 0x42, P1 ;  /* 0x000000420000780c */ /* 0x000fc80000f21670 */
[----:B------:R-:W-:Y:S02]  /*3270*/  FSEL R59, R59, -INF , !P1 ;  /* 0xff8000003b3b7808 */ /* 0x000fe40004800000 */
[----:B------:R-:W-:Y:S02]  /*3280*/  ISETP.GT.AND P1, PT, R5, 0x48, !P5 ;  /* 0x000000480500780c */ /* 0x000fe40006f24270 */
[----:B------:R-:W-:Y:S02]  /*3290*/  ISETP.NE.AND P5, PT, R86, RZ, PT ;  /* 0x000000ff5600720c */ /* 0x000fe40003fa5270 */
[----:B------:R-:W-:-:S04]  /*32a0*/  ISETP.LT.OR P1, PT, R0, 0x49, P1 ;  /* 0x000000490000780c */ /* 0x000fc80000f21670 */
[----:B------:R-:W-:Y:S02]  /*32b0*/  FSEL R62, R62, -INF , !P1 ;  /* 0xff8000003e3e7808 */ /* 0x000fe40004800000 */
[----:B------:R-:W-:-:S04]  /*32c0*/  FSETP.NEU.FTZ.AND P1, PT, R4, -INF , PT ;  /* 0xff8000000400780b */ /* 0x000fc80003f3d000 */
[----:B------:R-:W-:Y:S02]  /*32d0*/  FSEL R12, R11, RZ, P1 ;  /* 0x000000ff0b0c7208 */ /* 0x000fe40000800000 */
[----:B------:R-:W-:Y:S02]  /*32e0*/  FMNMX.FTZ R11, R26, R27, !PT ;  /* 0x0000001b1a0b7209 */ /* 0x000fe40007810000 */
[----:B------:R-:W-:Y:S01]  /*32f0*/  ISETP.GT.AND P1, PT, R5, 0x49, !P5 ;  /* 0x000000490500780c */ /* 0x000fe20006f24270 */
[--C-:B------:R-:W-:Y:S01]  /*3300*/  FFMA.FTZ R13, R21, UR6, -R12.reuse ;  /* 0x00000006150d7c23 */ /* 0x100fe2000801080c */
[----:B------:R-:W-:Y:S01]  /*3310*/  FMNMX.FTZ R2, R30, R11, !PT ;  /* 0x0000000b1e027209 */ /* 0x000fe20007810000 */
[--C-:B------:R-:W-:Y:S01]  /*3320*/  FFMA.FTZ R10, R25, UR6, -R12.reuse ;  /* 0x00000006190a7c23 */ /* 0x100fe2000801080c */
[----:B------:R-:W-:Y:S01]  /*3330*/  ISETP.LT.OR P1, PT, R0, 0x4a, P1 ;  /* 0x0000004a0000780c */ /* 0x000fe20000f21670 */
[--C-:B------:R-:W-:Y:S01]  /*3340*/  FFMA.FTZ R14, R73, UR6, -R12.reuse ;  /* 0x00000006490e7c23 */ /* 0x100fe2000801080c */
[----:B------:R-:W-:Y:S01]  /*3350*/  FMNMX.FTZ R11, R31, R2, !PT ;  /* 0x000000021f0b7209 */ /* 0x000fe20007810000 */
[----:B------:R-:W-:Y:S01]  /*3360*/  MUFU.EX2 R13, R13 ;  /* 0x0000000d000d7308 */ /* 0x000fe20000000800 */
[----:B------:R-:W-:Y:S01]  /*3370*/  FSEL R63, R63, -INF , !P1 ;  /* 0xff8000003f3f7808 */ /* 0x000fe20004800000 */
[--C-:B------:R-:W-:Y:S01]  /*3380*/  FFMA.FTZ R20, R75, UR6, -R12.reuse ;  /* 0x000000064b147c23 */ /* 0x100fe2000801080c */
[----:B------:R-:W-:Y:S01]  /*3390*/  FMNMX.FTZ R2, R34, R11, !PT ;  /* 0x0000000b22027209 */ /* 0x000fe20007810000 */
[--C-:B------:R-:W-:Y:S01]  /*33a0*/  FFMA.FTZ R21, R33, UR6, -R12.reuse ;  /* 0x0000000621157c23 */ /* 0x100fe2000801080c */
[----:B------:R-:W-:Y:S01]  /*33b0*/  ISETP.GT.AND P1, PT, R5, 0x50, !P6 ;  /* 0x000000500500780c */ /* 0x000fe20007724270 */
[--C-:B------:R-:W-:Y:S01]  /*33c0*/  FFMA.FTZ R24, R77, UR6, -R12.reuse ;  /* 0x000000064d187c23 */ /* 0x100fe2000801080c */
[----:B------:R-:W-:Y:S01]  /*33d0*/  FMNMX.FTZ R11, R35, R2, !PT ;  /* 0x00000002230b7209 */ /* 0x000fe20007810000 */
[----:B------:R-:W2:Y:S01]  /*33e0*/  MUFU.EX2 R10, R10 ;  /* 0x0000000a000a7308 */ /* 0x000ea20000000800 */
[----:B------:R-:W-:Y:S01]  /*33f0*/  ISETP.NE.AND P5, PT, R15, RZ, PT ;  /* 0x000000ff0f00720c */ /* 0x000fe20003fa5270 */
[--C-:B------:R-:W-:Y:S01]  /*3400*/  FFMA.FTZ R15, R29, UR6, -R12.reuse ;  /* 0x000000061d0f7c23 */ /* 0x100fe2000801080c */
[----:B------:R-:W-:Y:S01]  /*3410*/  FMNMX.FTZ R2, R38, R11, !PT ;  /* 0x0000000b26027209 */ /* 0x000fe20007810000 */
[--C-:B------:R-:W-:Y:S01]  /*3420*/  FFMA.FTZ R25, R37, UR6, -R12.reuse ;  /* 0x0000000625197c23 */ /* 0x100fe2000801080c */
[----:B------:R-:W-:Y:S01]  /*3430*/  ISETP.LT.OR P1, PT, R0, 0x51, P1 ;  /* 0x000000510000780c */ /* 0x000fe20000f21670 */
[--C-:B------:R-:W-:Y:S01]  /*3440*/  FFMA.FTZ R28, R79, UR6, -R12.reuse ;  /* 0x000000064f1c7c23 */ /* 0x100fe2000801080c */
[----:B------:R-:W-:Y:S01]  /*3450*/  FMNMX.FTZ R11, R39, R2, !PT ;  /* 0x00000002270b7209 */ /* 0x000fe20007810000 */
[----:B------:R-:W-:Y:S01]  /*3460*/  MUFU.EX2 R14, R14 ;  /* 0x0000000e000e7308 */ /* 0x000fe20000000800 */
[----:B------:R-:W-:Y:S01]  /*3470*/  ISETP.GT.AND P4, PT, R5, 0x59, !P5 ;  /* 0x000000590500780c */ /* 0x000fe20006f84270 */
[--C-:B------:R-:W-:Y:S01]  /*3480*/  FFMA.FTZ R29, R45, UR6, -R12.reuse ;  /* 0x000000062d1d7c23 */ /* 0x100fe2000801080c */
[----:B------:R-:W-:Y:S01]  /*3490*/  FMNMX.FTZ R2, R42, R11, !PT ;  /* 0x0000000b2a027209 */ /* 0x000fe20007810000 */
[--C-:B------:R-:W-:Y:S01]  /*34a0*/  FFMA.FTZ R32, R83, UR6, -R12.reuse ;  /* 0x0000000653207c23 */ /* 0x100fe2000801080c */
[----:B------:R-:W-:Y:S01]  /*34b0*/  FSEL R66, R66, -INF , !P1 ;  /* 0xff80000042427808 */ /* 0x000fe20004800000 */
[--C-:B------:R-:W-:Y:S01]  /*34c0*/  FFMA.FTZ R33, R49, UR6, -R12.reuse ;  /* 0x0000000631217c23 */ /* 0x100fe2000801080c */
[----:B------:R-:W-:Y:S01]  /*34d0*/  FMNMX.FTZ R11, R43, R2, !PT ;  /* 0x000000022b0b7209 */ /* 0x000fe20007810000 */
[----:B------:R-:W3:Y:S01]  /*34e0*/  MUFU.EX2 R15, R15 ;  /* 0x0000000f000f7308 */ /* 0x000ee20000000800 */
        /* <DEDUP_REMOVED lines=15> */
[----:B------:R-:W4:Y:S01]  /*35e0*/  MUFU.EX2 R21, R21 ;  /* 0x0000001500157308 */ /* 0x000f220000000800 */
[----:B------:R-:W-:Y:S01]  /*35f0*/  FFMA.FTZ R68, R68, UR6, -R12 ;  /* 0x0000000644447c23 */ /* 0x000fe2000801080c */
[----:B--2---:R-:W-:-:S02]  /*3600*/  F2FP.BF16.F32.PACK_AB R152, R10, R13 ;  /* 0x0000000d0a98723e */ /* 0x004fc400000010ff */
[----:B------:R-:W-:Y:S02]  /*3610*/  FMNMX.FTZ R2, R54, R11, !PT ;  /* 0x0000000b36027209 */ /* 0x000fe40007810000 */
[----:B---3--:R-:W-:Y:S02]  /*3620*/  F2FP.BF16.F32.PACK_AB R154, R15, R14 ;  /* 0x0000000e0f9a723e */ /* 0x008fe400000010ff */
[----:B------:R-:W-:Y:S01]  /*3630*/  FMNMX.FTZ R11, R55, R2, !PT ;  /* 0x00000002370b7209 */ /* 0x000fe20007810000 */
[----:B------:R-:W-:Y:S03]  /*3640*/  MUFU.EX2 R24, R24 ;  /* 0x0000001800187308 */ /* 0x000fe60000000800 */
[----:B------:R-:W-:-:S04]  /*3650*/  FMNMX.FTZ R2, R58, R11, !PT ;  /* 0x0000000b3a027209 */ /* 0x000fc80007810000 */
[----:B------:R-:W-:Y:S01]  /*3660*/  FMNMX.FTZ R11, R59, R2, !PT ;  /* 0x000000023b0b7209 */ /* 0x000fe20007810000 */
[----:B------:R-:W2:Y:S01]  /*3670*/  MUFU.EX2 R25, R25 ;  /* 0x0000001900197308 */ /* 0x000ea20000000800 */
[----:B----4-:R-:W-:Y:S02]  /*3680*/  F2FP.BF16.F32.PACK_AB R156, R21, R20 ;  /* 0x00000014159c723e */ /* 0x010fe400000010ff */
[----:B------:R-:W-:Y:S01]  /*3690*/  FMNMX.FTZ R2, R62, R11, !PT ;  /* 0x0000000b3e027209 */ /* 0x000fe20007810000 */
[----:B------:R-:W-:Y:S01]  /*36a0*/  FFMA.FTZ R11, R41, UR6, -R12 ;  /* 0x00000006290b7c23 */ /* 0x000fe2000801080c */
[----:B------:R-:W-:Y:S02]  /*36b0*/  FADD.FTZ R41, R13, R10 ;  /* 0x0000000a0d297221 */ /* 0x000fe40000010000 */
[----:B------:R-:W-:Y:S01]  /*36c0*/  FMNMX.FTZ R5, R63, R2, !PT ;  /* 0x000000023f057209 */ /* 0x000fe20007810000 */
[----:B------:R-:W-:Y:S03]  /*36d0*/  MUFU.EX2 R28, R28 ;  /* 0x0000001c001c7308 */ /* 0x000fe60000000800 */
[----:B------:R-:W-:-:S04]  /*36e0*/  FMNMX.FTZ R2, R66, R5, !PT ;  /* 0x0000000542027209 */ /* 0x000fc80007810000 */
[----:B------:R-:W-:Y:S01]  /*36f0*/  FMNMX.FTZ R5, R67, R2, !PT ;  /* 0x0000000243057209 */ /* 0x000fe20007810000 */
[--C-:B------:R-:W-:Y:S01]  /*3700*/  FFMA.FTZ R2, R81, UR6, -R12.reuse ;  /* 0x0000000651027c23 */ /* 0x100fe2000801080c */
[----:B------:R-:W3:Y:S01]  /*3710*/  MUFU.EX2 R11, R11 ;  /* 0x0000000b000b7308 */ /* 0x000ee20000000800 */
[----:B------:R-:W-:Y:S01]  /*3720*/  FFMA.FTZ R12, R69, UR6, -R12 ;  /* 0x00000006450c7c23 */ /* 0x000fe2000801080c */
[----:B------:R-:W-:Y:S02]  /*3730*/  FMNMX.FTZ R0, R70, R5, !PT ;  /* 0x0000000546007209 */ /* 0x000fe40007810000 */
[----:B--2---:R-:W-:Y:S02]  /*3740*/  F2FP.BF16.F32.PACK_AB R158, R25, R24 ;  /* 0x00000018199e723e */ /* 0x004fe400000010ff */
[----:B------:R-:W-:Y:S02]  /*3750*/  FMNMX.FTZ R0, R71, R0, !PT ;  /* 0x0000000047007209 */ /* 0x000fe40007810000 */
[----:B------:R2:W-:Y:S03]  /*3760*/  MUFU.EX2 R162, R2 ;  /* 0x0000000200a27308 */ /* 0x0005e60000000800 */
[----:B------:R-:W2:Y:S05]  /*3770*/  SHFL.BFLY PT, R5, R0, 0x2, 0x1f ;  /* 0x0c401f0000057f89 */ /* 0x000eaa00000e0000 */
[----:B------:R-:W-:Y:S01]  /*3780*/  MUFU.EX2 R37, R12 ;  /* 0x0000000c00257308 */ /* 0x000fe20000000800 */
[----:B---3--:R-:W-:-:S07]  /*3790*/  F2FP.BF16.F32.PACK_AB R160, R11, R28 ;  /* 0x0000001c0ba0723e */ /* 0x008fce00000010ff */
[----:B------:R-:W-:Y:S08]  /*37a0*/  MUFU.EX2 R29, R29 ;  /* 0x0000001d001d7308 */ /* 0x000ff00000000800 */
[----:B------:R-:W-:Y:S01]  /*37b0*/  MUFU.EX2 R32, R32 ;  /* 0x0000002000207308 */ /* 0x000fe20000000800 */
[----:B--2---:R-:W-:-:S05]  /*37c0*/  FMNMX.FTZ R2, R0, R5, !PT ;  /* 0x0000000500027209 */ /* 0x004fca0007810000 */
[----:B------:R-:W2:Y:S02]  /*37d0*/  SHFL.BFLY PT, R5, R2, 0x1, 0x1f ;  /* 0x0c201f0002057f89 */ /* 0x000ea400000e0000 */
[----:B------:R-:W3:Y:S08]  /*37e0*/  MUFU.EX2 R33, R33 ;  /* 0x0000002100217308 */ /* 0x000ef00000000800 */
[----:B------:R-:W-:Y:S08]  /*37f0*/  MUFU.EX2 R52, R52 ;  /* 0x0000003400347308 */ /* 0x000ff00000000800 */
[----:B------:R-:W4:Y:S01]  /*3800*/  MUFU.EX2 R53, R53 ;  /* 0x0000003500357308 */ /* 0x000f220000000800 */
[----:B---3--:R-:W-:-:S02]  /*3810*/  F2FP.BF16.F32.PACK_AB R164, R33, R32 ;  /* 0x0000002021a4723e */ /* 0x008fc400000010ff */
[----:B--2---:R-:W-:Y:S01]  /*3820*/  FMNMX.FTZ R5, R2, R5, !PT ;  /* 0x0000000502057209 */ /* 0x004fe20007810000 */
[----:B------:R-:W-:-:S04]  /*3830*/  FADD.FTZ R2, R14, R41 ;  /* 0x000000290e027221 */ /* 0x000fc80000010000 */
[----:B------:R-:W-:Y:S01]  /*3840*/  MUFU.EX2 R56, R56 ;  /* 0x0000003800387308 */ /* 0x000fe20000000800 */
[C---:B------:R-:W-:Y:S01]  /*3850*/  FSETP.NEU.FTZ.AND P1, PT, R5.reuse, -INF , PT ;  /* 0xff8000000500780b */ /* 0x040fe20003f3d000 */
[----:B------:R-:W-:Y:S01]  /*3860*/  FMUL.FTZ R0, R5, UR6 ;  /* 0x0000000605007c20 */ /* 0x000fe20008410000 */
[----:B------:R-:W-:-:S04]  /*3870*/  FADD.FTZ R41, R15, R2 ;  /* 0x000000020f297221 */ /* 0x000fc80000010000 */
[----:B------:R-:W-:Y:S01]  /*3880*/  FSEL R0, R0, RZ, P1 ;  /* 0x000000ff00007208 */ /* 0x000fe20000800000 */
[----:B------:R-:W-:Y:S01]  /*3890*/  FADD.FTZ R2, R20, R41 ;  /* 0x0000002914027221 */ /* 0x000fe20000010000 */
[----:B------:R-:W-:Y:S01]  /*38a0*/  MUFU.EX2 R57, R57 ;  /* 0x0000003900397308 */ /* 0x000fe20000000800 */
[----:B----4-:R-:W-:Y:S02]  /*38b0*/  F2FP.BF16.F32.PACK_AB R166, R53, R52 ;  /* 0x0000003435a6723e */ /* 0x010fe400000010ff */
        /* <DEDUP_REMOVED lines=8> */
[----:B------:R-:W-:Y:S01]  /*3940*/  FFMA.FTZ R39, R39, UR6, -R0 ;  /* 0x0000000627277c23 */ /* 0x000fe20008010800 */
[----:B------:R-:W-:Y:S01]  /*3950*/  FADD.FTZ R45, R21, R2 ;  /* 0x00000002152d7221 */ /* 0x000fe20000010000 */
[--C-:B------:R-:W-:Y:S01]  /*3960*/  FFMA.FTZ R42, R42, UR6, -R0.reuse ;  /* 0x000000062a2a7c23 */ /* 0x100fe20008010800 */
[--C-:B------:R-:W-:Y:S01]  /*3970*/  FFMA.FTZ R43, R43, UR6, -R0.reuse ;  /* 0x000000062b2b7c23 */ /* 0x100fe20008010800 */
[--C-:B------:R-:W-:Y:S01]  /*3980*/  FFMA.FTZ R46, R46, UR6, -R0.reuse ;  /* 0x000000062e2e7c23 */ /* 0x100fe20008010800 */
[----:B------:R-:W-:Y:S01]  /*3990*/  FADD.FTZ R12, R24, R45 ;  /* 0x0000002d180c7221 */ /* 0x000fe20000010000 */
[----:B------:R-:W2:Y:S01]  /*39a0*/  MUFU.EX2 R27, R27 ;  /* 0x0000001b001b7308 */ /* 0x000ea20000000800 */
[--C-:B------:R-:W-:Y:S01]  /*39b0*/  FFMA.FTZ R47, R47, UR6, -R0.reuse ;  /* 0x000000062f2f7c23 */ /* 0x100fe20008010800 */
[----:B------:R-:W-:Y:S01]  /*39c0*/  FFMA.FTZ R50, R50, UR6, -R0 ;  /* 0x0000000632327c23 */ /* 0x000fe20008010800 */
[----:B------:R-:W-:Y:S01]  /*39d0*/  FADD.FTZ R45, R25, R12 ;  /* 0x0000000c192d7221 */ /* 0x000fe20000010000 */
        /* <DEDUP_REMOVED lines=9> */
[--C-:B------:R-:W-:Y:S01]  /*3a70*/  FFMA.FTZ R63, R63, UR6, -R0.reuse ;  /* 0x000000063f3f7c23 */ /* 0x100fe20008010800 */
[--C-:B------:R-:W-:Y:S01]  /*3a80*/  FFMA.FTZ R66, R66, UR6, -R0.reuse ;  /* 0x0000000642427c23 */ /* 0x100fe20008010800 */
[----:B------:R-:W-:Y:S01]  /*3a90*/  FADD.FTZ R12, R162, R45 ;  /* 0x0000002da20c7221 */ /* 0x000fe20000010000 */
[----:B------:R-:W4:Y:S01]  /*3aa0*/  MUFU.EX2 R31, R31 ;  /* 0x0000001f001f7308 */ /* 0x000f220000000800 */
[----:B--2---:R-:W-:Y:S01]  /*3ab0*/  FADD.FTZ R41, R26, R27 ;  /* 0x0000001b1a297221 */ /* 0x004fe20000010000 */
[----:B------:R-:W-:Y:S01]  /*3ac0*/  FFMA.FTZ R67, R67, UR6, -R0 ;  /* 0x0000000643437c23 */ /* 0x000fe20008010800 */
[----:B------:R-:W-:Y:S01]  /*3ad0*/  FADD.FTZ R45, R29, R12 ;  /* 0x0000000c1d2d7221 */ /* 0x000fe20000010000 */
[--C-:B------:R-:W-:Y:S01]  /*3ae0*/  FFMA.FTZ R70, R70, UR6, -R0.reuse ;  /* 0x0000000646467c23 */ /* 0x100fe20008010800 */
[----:B------:R-:W-:Y:S01]  /*3af0*/  FFMA.FTZ R0, R71, UR6, -R0 ;  /* 0x0000000647007c23 */ /* 0x000fe20008010800 */
[----:B------:R-:W-:Y:S01]  /*3b00*/  F2FP.BF16.F32.PACK_AB R162, R29, R162 ;  /* 0x000000a21da2723e */ /* 0x000fe200000010ff */
[----:B------:R-:W-:Y:S01]  /*3b10*/  FADD.FTZ R12, R32, R45 ;  /* 0x0000002d200c7221 */ /* 0x000fe20000010000 */
[----:B------:R-:W2:Y:S01]  /*3b20*/  MUFU.EX2 R34, R34 ;  /* 0x0000002200227308 */ /* 0x000ea20000000800 */
[----:B---3--:R-:W-:Y:S01]  /*3b30*/  FADD.FTZ R2, R30, R41 ;  /* 0x000000291e027221 */ /* 0x008fe20000010000 */
[----:B------:R-:W-:Y:S01]  /*3b40*/  F2FP.BF16.F32.PACK_AB R168, R57, R56 ;  /* 0x0000003839a8723e */ /* 0x000fe200000010ff */
[----:B------:R-:W-:Y:S01]  /*3b50*/  FADD.FTZ R45, R33, R12 ;  /* 0x0000000c212d7221 */ /* 0x000fe20000010000 */
[----:B------:R-:W-:-:S03]  /*3b60*/  F2FP.BF16.F32.PACK_AB R153, R27, R26 ;  /* 0x0000001a1b99723e */ /* 0x000fc600000010ff */
[----:B------:R-:W-:Y:S01]  /*3b70*/  FADD.FTZ R12, R52, R45 ;  /* 0x0000002d340c7221 */ /* 0x000fe20000010000 */
[----:B------:R-:W3:Y:S01]  /*3b80*/  MUFU.EX2 R35, R35 ;  /* 0x0000002300237308 */ /* 0x000ee20000000800 */
[C---:B----4-:R-:W-:Y:S01]  /*3b90*/  FADD.FTZ R41, R31.reuse, R2 ;  /* 0x000000021f297221 */ /* 0x050fe20000010000 */
[----:B------:R-:W-:Y:S01]  /*3ba0*/  F2FP.BF16.F32.PACK_AB R155, R31, R30 ;  /* 0x0000001e1f9b723e */ /* 0x000fe200000010ff */
[----:B------:R-:W-:-:S04]  /*3bb0*/  FADD.FTZ R45, R53, R12 ;  /* 0x0000000c352d7221 */ /* 0x000fc80000010000 */
[----:B------:R-:W-:Y:S01]  /*3bc0*/  FADD.FTZ R10, R56, R45 ;  /* 0x0000002d380a7221 */ /* 0x000fe20000010000 */
[----:B------:R-:W4:Y:S01]  /*3bd0*/  MUFU.EX2 R38, R38 ;  /* 0x0000002600267308 */ /* 0x000f220000000800 */
[----:B--2---:R-:W-:Y:S02]  /*3be0*/  FADD.FTZ R2, R34, R41 ;  /* 0x0000002922027221 */ /* 0x004fe40000010000 */
[----:B------:R-:W-:-:S05]  /*3bf0*/  FADD.FTZ R15, R57, R10 ;  /* 0x0000000a390f7221 */ /* 0x000fca0000010000 */
[----:B------:R-:W2:Y:S01]  /*3c00*/  MUFU.EX2 R39, R39 ;  /* 0x0000002700277308 */ /* 0x000ea20000000800 */
[C---:B---3--:R-:W-:Y:S01]  /*3c10*/  FADD.FTZ R41, R35.reuse, R2 ;  /* 0x0000000223297221 */ /* 0x048fe20000010000 */
[----:B------:R-:W-:-:S06]  /*3c20*/  F2FP.BF16.F32.PACK_AB R157, R35, R34 ;  /* 0x00000022239d723e */ /* 0x000fcc00000010ff */
[----:B------:R-:W3:Y:S01]  /*3c30*/  MUFU.EX2 R42, R42 ;  /* 0x0000002a002a7308 */ /* 0x000ee20000000800 */
[----:B----4-:R-:W-:-:S07]  /*3c40*/  FADD.FTZ R2, R38, R41 ;  /* 0x0000002926027221 */ /* 0x010fce0000010000 */
[----:B------:R-:W4:Y:S01]  /*3c50*/  MUFU.EX2 R43, R43 ;  /* 0x0000002b002b7308 */ /* 0x000f220000000800 */
[C---:B--2---:R-:W-:Y:S01]  /*3c60*/  FADD.FTZ R41, R39.reuse, R2 ;  /* 0x0000000227297221 */ /* 0x044fe20000010000 */
[----:B------:R-:W-:-:S06]  /*3c70*/  F2FP.BF16.F32.PACK_AB R159, R39, R38 ;  /* 0x00000026279f723e */ /* 0x000fcc00000010ff */
[----:B------:R-:W2:Y:S01]  /*3c80*/  MUFU.EX2 R46, R46 ;  /* 0x0000002e002e7308 */ /* 0x000ea20000000800 */
[----:B---3--:R-:W-:-:S07]  /*3c90*/  FADD.FTZ R2, R42, R41 ;  /* 0x000000292a027221 */ /* 0x008fce0000010000 */
[----:B------:R-:W3:Y:S01]  /*3ca0*/  MUFU.EX2 R47, R47 ;  /* 0x0000002f002f7308 */ /* 0x000ee20000000800 */
[C---:B----4-:R-:W-:Y:S01]  /*3cb0*/  FADD.FTZ R41, R43.reuse, R2 ;  /* 0x000000022b297221 */ /* 0x050fe20000010000 */
[----:B------:R-:W-:-:S06]  /*3cc0*/  F2FP.BF16.F32.PACK_AB R161, R43, R42 ;  /* 0x0000002a2ba1723e */ /* 0x000fcc00000010ff */
[----:B------:R-:W4:Y:S01]  /*3cd0*/  MUFU.EX2 R50, R50 ;  /* 0x0000003200327308 */ /* 0x000f220000000800 */
[----:B--2---:R-:W-:-:S07]  /*3ce0*/  FADD.FTZ R2, R46, R41 ;  /* 0x000000292e027221 */ /* 0x004fce0000010000 */
        /* <DEDUP_REMOVED lines=11> */
[----:B----4-:R-:W-:-:S07]  /*3da0*/  FADD.FTZ R10, R60, R15 ;  /* 0x0000000f3c0a7221 */ /* 0x010fce0000010000 */
[----:B------:R-:W4:Y:S01]  /*3db0*/  MUFU.EX2 R58, R58 ;  /* 0x0000003a003a7308 */ /* 0x000f220000000800 */
[C---:B--2---:R-:W-:Y:S01]  /*3dc0*/  FADD.FTZ R11, R55.reuse, R2 ;  /* 0x00000002370b7221 */ /* 0x044fe20000010000 */
[----:B------:R-:W-:-:S06]  /*3dd0*/  F2FP.BF16.F32.PACK_AB R167, R55, R54 ;  /* 0x0000003637a7723e */ /* 0x000fcc00000010ff */
[----:B------:R-:W2:Y:S01]  /*3de0*/  MUFU.EX2 R64, R64 ;  /* 0x0000004000407308 */ /* 0x000ea20000000800 */
[C---:B---3--:R-:W-:Y:S01]  /*3df0*/  FADD.FTZ R13, R61.reuse, R10 ;  /* 0x0000000a3d0d7221 */ /* 0x048fe20000010000 */
[----:B------:R-:W-:-:S06]  /*3e00*/  F2FP.BF16.F32.PACK_AB R170, R61, R60 ;  /* 0x0000003c3daa723e */ /* 0x000fcc00000010ff */
[----:B------:R-:W3:Y:S01]  /*3e10*/  MUFU.EX2 R59, R59 ;  /* 0x0000003b003b7308 */ /* 0x000ee20000000800 */
[----:B----4-:R-:W-:-:S07]  /*3e20*/  FADD.FTZ R2, R58, R11 ;  /* 0x0000000b3a027221 */ /* 0x010fce0000010000 */
[----:B------:R-:W4:Y:S01]  /*3e30*/  MUFU.EX2 R65, R65 ;  /* 0x0000004100417308 */ /* 0x000f220000000800 */
[----:B--2---:R-:W-:-:S07]  /*3e40*/  FADD.FTZ R10, R64, R13 ;  /* 0x0000000d400a7221 */ /* 0x004fce0000010000 */
[----:B------:R-:W2:Y:S01]  /*3e50*/  MUFU.EX2 R62, R62 ;  /* 0x0000003e003e7308 */ /* 0x000ea20000000800 */
[C---:B---3--:R-:W-:Y:S01]  /*3e60*/  FADD.FTZ R11, R59.reuse, R2 ;  /* 0x000000023b0b7221 */ /* 0x048fe20000010000 */
[----:B------:R-:W-:-:S06]  /*3e70*/  F2FP.BF16.F32.PACK_AB R169, R59, R58 ;  /* 0x0000003a3ba9723e */ /* 0x000fcc00000010ff */
[----:B------:R-:W3:Y:S01]  /*3e80*/  MUFU.EX2 R68, R68 ;  /* 0x0000004400447308 */ /* 0x000ee20000000800 */
[C---:B----4-:R-:W-:Y:S01]  /*3e90*/  FADD.FTZ R13, R65.reuse, R10 ;  /* 0x0000000a410d7221 */ /* 0x050fe20000010000 */
[----:B------:R-:W-:-:S06]  /*3ea0*/  F2FP.BF16.F32.PACK_AB R172, R65, R64 ;  /* 0x0000004041ac723e */ /* 0x000fcc00000010ff */
[----:B------:R-:W4:Y:S01]  /*3eb0*/  MUFU.EX2 R63, R63 ;  /* 0x0000003f003f7308 */ /* 0x000f220000000800 */
[----:B--2---:R-:W-:-:S07]  /*3ec0*/  FADD.FTZ R2, R62, R11 ;  /* 0x0000000b3e027221 */ /* 0x004fce0000010000 */
[----:B------:R-:W2:Y:S01]  /*3ed0*/  MUFU.EX2 R66, R66 ;  /* 0x0000004200427308 */ /* 0x000ea20000000800 */
[----:B---3--:R-:W-:Y:S01]  /*3ee0*/  FADD.FTZ R10, R68, R13 ;  /* 0x0000000d440a7221 */ /* 0x008fe20000010000 */
[----:B------:R-:W-:-:S06]  /*3ef0*/  F2FP.BF16.F32.PACK_AB R174, R37, R68 ;  /* 0x0000004425ae723e */ /* 0x000fcc00000010ff */
[----:B------:R-:W3:Y:S01]  /*3f00*/  MUFU.EX2 R67, R67 ;  /* 0x0000004300437308 */ /* 0x000ee20000000800 */
[----:B----4-:R-:W-:Y:S01]  /*3f10*/  FADD.FTZ R11, R63, R2 ;  /* 0x000000023f0b7221 */ /* 0x010fe20000010000 */
[----:B------:R-:W-:Y:S01]  /*3f20*/  FADD.FTZ R2, R37, R10 ;  /* 0x0000000a25027221 */ /* 0x000fe20000010000 */
[----:B------:R-:W-:-:S05]  /*3f30*/  F2FP.BF16.F32.PACK_AB R171, R63, R62 ;  /* 0x0000003e3fab723e */ /* 0x000fca00000010ff */
[----:B------:R-:W4:Y:S01]  /*3f40*/  MUFU.EX2 R70, R70 ;  /* 0x0000004600467308 */ /* 0x000f220000000800 */
[----:B--2---:R-:W-:-:S07]  /*3f50*/  FADD.FTZ R10, R66, R11 ;  /* 0x0000000b420a7221 */ /* 0x004fce0000010000 */
[----:B------:R4:W2:Y:S01]  /*3f60*/  MUFU.EX2 R175, R0 ;  /* 0x0000000000af7308 */ /* 0x0008a20000000800 */
[C---:B---3--:R-:W-:Y:S01]  /*3f70*/  FADD.FTZ R11, R67.reuse, R10 ;  /* 0x0000000a430b7221 */ /* 0x048fe20000010000 */
[----:B------:R-:W-:-:S03]  /*3f80*/  F2FP.BF16.F32.PACK_AB R173, R67, R66 ;  /* 0x0000004243ad723e */ /* 0x000fc600000010ff */
[----:B----4-:R-:W-:-:S04]  /*3f90*/  FADD.FTZ R0, R70, R11 ;  /* 0x0000000b46007221 */ /* 0x010fc80000010000 */
[C---:B--2---:R-:W-:Y:S01]  /*3fa0*/  FADD.FTZ R0, R175.reuse, R0 ;  /* 0x00000000af007221 */ /* 0x044fe20000010000 */
[----:B------:R-:W-:Y:S01]  /*3fb0*/  F2FP.BF16.F32.PACK_AB R175, R175, R70 ;  /* 0x00000046afaf723e */ /* 0x000fe200000010ff */
[----:B------:R-:W-:Y:S06]  /*3fc0*/  @!P0 BRA `(.L_x_10925) ;  /* 0x0000000000048947 */ /* 0x000fec0003800000 */
[----:B------:R-:W-:Y:S01]  /*3fd0*/  BPT.TRAP 0x1 ;  /* 0x000000040000795c */ /* 0x000fe20000300000 */
.L_x_10925:
[----:B------:R2:W3:Y:S01]  /*3fe0*/  SYNCS.PHASECHK.TRANS64.TRYWAIT P1, [UR24+0x22850], R9 ;  /* 0x02285009ff0075a7 */ /* 0x0004e20008020158 */
[----:B------:R-:W-:Y:S05]  /*3ff0*/  @!P0 BRA `(.L_x_10926) ;  /* 0x0000000000048947 */ /* 0x000fea0003800000 */
[----:B------:R-:W-:Y:S01]  /*4000*/  BPT.TRAP 0x1 ;  /* 0x000000040000795c */ /* 0x000fe20000300000 */
.L_x_10926:
[----:B---3--:R-:W-:Y:S05]  /*4010*/  @P1 BRA `(.L_x_10927) ;  /* 0x0000000000081947 */ /* 0x008fea0003800000 */
[----:B------:R-:W3:Y:S02]  /*4020*/  SYNCS.PHASECHK.TRANS64.TRYWAIT P1, [UR24+0x22850], R9 ;  /* 0x02285009ff0075a7 */ /* 0x000ee40008020158 */
[----:B---3--:R-:W-:Y:S05]  /*4030*/  @!P1 BRA `(.L_x_10928) ;  /* 0x000000f800fc9947 */ /* 0x008fea0003800000 */
.L_x_10927:
[----:B------:R-:W-:Y:S01]  /*4040*/  R2UR UR5, R7 ;  /* 0x00000000070572ca */ /* 0x000fe200000e0000 */
[----:B------:R4:W-:Y:S06]  /*4050*/  BAR.SYNC.DEFER_BLOCKING R8, 0x100 ;  /* 0x000400080000751d */ /* 0x0009ec0000010000 */
[----:B------:R-:W-:-:S06]  /*4060*/  UMOV UR11, 0x40000040 ;  /* 0x40000040000b7882 */ /* 0x000fcc0000000000 */
[----:B------:R-:W-:-:S04]  /*4070*/  UIADD3 UR5, UR5, 0x400, URZ ;  /* 0x0000040005057890 */ /* 0x000fc8000fffe03f */
[----:B------:R-:W-:-:S04]  /*4080*/  USHF.R.U32.HI UR5, URZ, 0x4, UR5 ;  /* 0x000000043f057899 */ /* 0x000fc80008011605 */
[----:B------:R-:W-:-:S04]  /*4090*/  ULOP3.LUT UR5, UR5, 0x3fff, URZ, 0xc0, !UPT ;  /* 0x00003fff05057892 */ /* 0x000fc8000f8ec03f */
[----:B------:R-:W-:Y:S01]  /*40a0*/  ULOP3.LUT UR5, UR5, 0x3000000, URZ, 0xfc, !UPT ;  /* 0x0300000005057892 */ /* 0x000fe2000f8efc3f */
[----:B------:R-:W-:-:S03]  /*40b0*/  WARPGROUP.ARRIVE ;  /* 0x00000000000079c5 */ /* 0x000fc60000000000 */
[----:B------:R-:W-:-:S07]  /*40c0*/  UIMAD UR14, UR38, 0xc00, UR5 ;  /* 0x00000c00260e78a4 */ /* 0x000fce000f8e0205 */
        /* <DEDUP_REMOVED lines=35> */
.L_x_10929:
[----:B------:R-:W-:Y:S01]  /*4300*/  ISETP.NE.AND P2, PT, R205, 0x1, PT ;  /* 0x00000001cd00780c */ /* 0x000fe20003f45270 */
[----:B------:R-:W4:Y:S01]  /*4310*/  S2UR UR10, SR_CgaCtaId ;  /* 0x00000000000a79c3 */ /* 0x000f220000008800 */
[----:B------:R-:W-:Y:S01]  /*4320*/  UIADD3 UR24, UR24, 0x22860, URZ ;  /* 0x0002286018187890 */ /* 0x000fe2000fffe03f */
[----:B------:R-:W-:-:S10]  /*4330*/  LOP3.LUT P1, RZ, R16, 0x80000, RZ, 0xc0, !PT ;  /* 0x0008000010ff7812 */ /* 0x000fd4000782c0ff */
[----:B------:R-:W5:Y:S08]  /*4340*/  @P2 LDC R7, c[0x0][0x44c] ;  /* 0x00011300ff072b82 */ /* 0x000f700000000800 */
[----:B0-23--:R-:W0:Y:S01]  /*4350*/  @P2 LDC R9, c[0x0][0x450] ;  /* 0x00011400ff092b82 */ /* 0x00de220000000800 */
[----:B----4-:R-:W-:-:S09]  /*4360*/  UPRMT UR24, UR10, 0x654, UR24 ;  /* 0x000006540a187896 */ /* 0x010fd20008000018 */
[----:B------:R-:W-:Y:S01]  /*4370*/  SYNCS.ARRIVE.TRANS64.RED.A1T0 RZ, [UR24], RZ ;  /* 0x000000ffffff79a7 */ /* 0x000fe20008100418 */
[----:B-----5:R-:W-:-:S04]  /*4380*/  @P2 IMAD.HI.U32 R8, R7, UR41, RZ ;  /* 0x0000002907082c27 */ /* 0x020fc8000f8e00ff */
[----:B------:R-:W-:Y:S01]  /*4390*/  IMAD.U32 R7, RZ, RZ, UR41 ;  /* 0x00000029ff077e24 */ /* 0x000fe2000f8e00ff */
[----:B0-----:R-:W-:-:S04]  /*43a0*/  @P2 SHF.R.U32.HI R7, RZ, R9, R8 ;  /* 0x00000009ff072219 */ /* 0x001fc80000011608 */
[----:B------:R-:W-:-:S05]  /*43b0*/  IADD3 R8, R7, -R6, R17 ;  /* 0x8000000607087210 */ /* 0x000fca0007ffe011 */
[----:B------:R-:W-:-:S05]  /*43c0*/  VIADD R7, R8, UR15 ;  /* 0x0000000f08077c36 */ /* 0x000fca0008000000 */
[----:B------:R-:W-:Y:S01]  /*43d0*/  R2UR UR14, R7 ;  /* 0x00000000070e72ca */ /* 0x000fe200000e0000 */
[----:B------:R-:W-:Y:S01]  /*43e0*/  VIADD R7, R176, 0xfffffffe ;  /* 0xfffffffeb0077836 */ /* 0x000fe20000000000 */
[----:B------:R-:W-:-:S13]  /*43f0*/  @!P1 BRA `(.L_x_10930) ;  /* 0x0000000000549947 */ /* 0x000fda0003800000 */
        /* <DEDUP_REMOVED lines=13> */
.L_x_10931:
[----:B------:R-:W-:Y:S02]  /*44d0*/  ULDC UR18, c[0x0][0x9e4] ;  /* 0x0002790000127ab9 */ /* 0x000fe40000000800 */
[----:B------:R-:W-:-:S11]  /*44e0*/  UISETP.NE.AND UP0, UPT, UR18, 0x1, UPT ;  /* 0x000000011200788c */ /* 0x000fd6000bf05270 */
[----:B------:R-:W-:Y:S02]  /*44f0*/  @UP0 ULDC.64 UR22, c[0x0][0x9e8] ;  /* 0x00027a0000160ab9 */ /* 0x000fe40000000a00 */
[----:B------:R-:W-:-:S04]  /*4500*/  UIMAD.WIDE.U32 UR10, UR15, UR22, URZ ;  /* 0x000000160f0a72a5 */ /* 0x000fc8000f8e003f */
[----:B------:R-:W-:-:S12]  /*4510*/  @UP0 USHF.R.U32.HI UR15, URZ, UR23, UR11 ;  /* 0x000000173f0f0299 */ /* 0x000fd8000801160b */
.L_x_10932:
[----:B------:R-:W-:-:S04]  /*4520*/  UIMAD UR15, UR15, UR18, UR18 ;  /* 0x000000120f0f72a4 */ /* 0x000fc8000f8e0212 */
[----:B------:R-:W-:-:S04]  /*4530*/  UISETP.LT.AND UP0, UPT, UR14, UR15, UPT ;  /* 0x0000000f0e00728c */ /* 0x000fc8000bf01270 */
[----:B------:R-:W-:-:S12]  /*4540*/  USEL UR14, UR14, UR15, UP0 ;  /* 0x0000000f0e0e7287 */ /* 0x000fd80008000000 */
.L_x_10930:
[----:B------:R-:W-:-:S04]  /*4550*/  UIMAD.WIDE UR10, UR14, 0x2aaaaaab, URZ ;  /* 0x2aaaaaab0e0a78a5 */ /* 0x000fc8000f8e023f */
[----:B------:R-:W-:-:S04]  /*4560*/  USHF.R.U32.HI UR10, URZ, 0x1f, UR11 ;  /* 0x0000001f3f0a7899 */ /* 0x000fc8000801160b */
[----:B------:R-:W-:-:S04]  /*4570*/  ULEA.HI.SX32 UR10, UR11, UR10, 0x1c ;  /* 0x0000000a0b0a7291 */ /* 0x000fc8000f8fe23f */
[----:B------:R-:W-:-:S04]  /*4580*/  UISETP.LT.AND UP0, UPT, UR44, UR10, UPT ;  /* 0x0000000a2c00728c */ /* 0x000fc8000bf01270 */
[----:B------:R-:W-:-:S06]  /*4590*/  USEL UR24, UR44, UR10, !UP0 ;  /* 0x0000000a2c187287 */ /* 0x000fcc000c000000 */
[----:B------:R-:W-:-:S13]  /*45a0*/  ISETP.GE.AND P1, PT, R7, UR24, PT ;  /* 0x0000001807007c0c */ /* 0x000fda000bf26270 */
[----:B------:R-:W-:Y:S05]  /*45b0*/  @!P1 BRA `(.L_x_10933) ;  /* 0x0000003000049947 */ /* 0x000fea0003800000 */
[----:B------:R-:W-:Y:S01]  /*45c0*/  IMAD.MOV.U32 R10, RZ, RZ, R5 ;  /* 0x000000ffff0a7224 */ /* 0x000fe200078e0005 */
[----:B------:R-:W-:Y:S01]  /*45d0*/  ULDC UR28, c[0x0][0x9e4] ;  /* 0x00027900001c7ab9 */ /* 0x000fe20000000800 */
[----:B------:R-:W-:Y:S01]  /*45e0*/  IMAD.MOV.U32 R9, RZ, RZ, R4 ;  /* 0x000000ffff097224 */ /* 0x000fe200078e0004 */
[----:B------:R-:W-:Y:S01]  /*45f0*/  ULDC UR7, c[0x0][0x9dc] ;  /* 0x0002770000077ab9 */ /* 0x000fe20000000800 */
[----:B------:R-:W-:Y:S01]  /*4600*/  ULDC UR6, c[0x0][0x988] ;  /* 0x0002620000067ab9 */ /* 0x000fe20000000800 */
[----:B------:R-:W-:-:S05]  /*4610*/  ULDC UR27, c[0x0][0x9e0] ;  /* 0x00027800001b7ab9 */ /* 0x000fca0000000800 */
.L_x_10952:
[----:B------:R-:W-:-:S04]  /*4620*/  UIADD3 UR38, UR38, 0x1, URZ ;  /* 0x0000000126267890 */ /* 0x000fc8000fffe03f */
[----:B------:R-:W-:-:S04]  /*4630*/  UISETP.NE.AND UP0, UPT, UR38, 0x2, UPT ;  /* 0x000000022600788c */ /* 0x000fc8000bf05270 */
[----:B------:R-:W-:Y:S02]  /*4640*/  USEL UR10, URZ, 0x1, UP0 ;  /* 0x000000013f0a7887 */ /* 0x000fe40008000000 */
[----:B------:R-:W-:Y:S02]  /*4650*/  USEL UR38, UR38, URZ, UP0 ;  /* 0x0000003f26267287 */ /* 0x000fe40008000000 */
[----:B------:R-:W-:Y:S01]  /*4660*/  ULOP3.LUT UR37, UR37, UR10, URZ, 0x3c, !UPT ;  /* 0x0000000a25257292 */ /* 0x000fe2000f8e3c3f */
[----:B0-2---:R-:W-:Y:S11]  /*4670*/  @!P0 BRA `(.L_x_10934) ;  /* 0x0000000000048947 */ /* 0x005ff60003800000 */
[----:B------:R-:W-:Y:S01]  /*4680*/  BPT.TRAP 0x1 ;  /* 0x000000040000795c */ /* 0x000fe20000300000 */
.L_x_10934:
[----:B------:R-:W0:Y:S01]  /*4690*/  S2UR UR26, SR_CgaCtaId ;  /* 0x00000000001a79c3 */ /* 0x000e220000008800 */
[----:B------:R-:W-:Y:S01]  /*46a0*/  UMOV UR10, 0x400 ;  /* 0x00000400000a7882 */ /* 0x000fe20000000000 */
[----:B------:R-:W-:-:S05]  /*46b0*/  IMAD.U32 R8, RZ, RZ, UR37 ;  /* 0x00000025ff087e24 */ /* 0x000fca000f8e00ff */
[----:B------:R-:W-:Y:S01]  /*46c0*/  SHF.L.U32 R8, R8, 0x1f, RZ ;  /* 0x0000001f08087819 */ /* 0x000fe200000006ff */
[----:B0-----:R-:W-:-:S04]  /*46d0*/  ULEA UR10, UR26, UR10, 0x18 ;  /* 0x0000000a1a0a7291 */ /* 0x001fc8000f8ec03f */
[----:B------:R-:W-:-:S09]  /*46e0*/  ULEA UR25, UR38, UR10, 0x3 ;  /* 0x0000000a26197291 */ /* 0x000fd2000f8e183f */
[----:B------:R0:W2:Y:S01]  /*46f0*/  SYNCS.PHASECHK.TRANS64.TRYWAIT P1, [UR25+0x22830], R8 ;  /* 0x02283008ff0075a7 */ /* 0x0000a20008020159 */
[----:B------:R-:W-:Y:S05]  /*4700*/  @!P0 BRA `(.L_x_10935) ;  /* 0x0000000000048947 */ /* 0x000fea0003800000 */
[----:B------:R-:W-:Y:S01]  /*4710*/  BPT.TRAP 0x1 ;  /* 0x000000040000795c */ /* 0x000fe20000300000 */
.L_x_10935:
[----:B--2---:R-:W-:Y:S05]  /*4720*/  @P1 BRA `(.L_x_10936) ;  /* 0x0000000000081947 */ /* 0x004fea0003800000 */
[----:B------:R-:W2:Y:S02]  /*4730*/  SYNCS.PHASECHK.TRANS64.TRYWAIT P1, [UR25+0x22830], R8 ;  /* 0x02283008ff0075a7 */ /* 0x000ea40008020159 */
[----:B--2---:R-:W-:Y:S05]  /*4740*/  @!P1 BRA `(.L_x_10937) ;  /* 0x000000f400509947 */ /* 0x004fea0003800000 */
.L_x_10936:
        /* <DEDUP_REMOVED lines=12> */
[----:B-1----:R-:W-:Y:S01]  /*4810*/  IADD3 R3, -R215, 0xb, RZ ;  /* 0x0000000bd7037810 */ /* 0x002fe20007ffe1ff */
        /* <DEDUP_REMOVED lines=13> */
.L_x_10938:
[----:B------:R-:W-:Y:S01]  /*48f0*/  ISETP.NE.AND P2, PT, R205, 0x1, PT ;  /* 0x00000001cd00780c */ /* 0x000fe20003f45270 */
[----:B------:R-:W-:Y:S01]  /*4900*/  VIADD R20, R22, UR41 ;  /* 0x0000002916147c36 */ /* 0x000fe20008000000 */
[----:B------:R-:W2:Y:S01]  /*4910*/  LDC R6, c[0x0][0x288] ;  /* 0x0000a200ff067b82 */ /* 0x000ea20000000800 */
[----:B------:R-:W-:Y:S01]  /*4920*/  UIADD3 UR10, UR25, 0x22840, URZ ;  /* 0x00022840190a7890 */ /* 0x000fe2000fffe03f */
[----:B------:R-:W-:Y:S01]  /*4930*/  IMAD R11, R7, -0x60, RZ ;  /* 0xffffffa0070b7824 */ /* 0x000fe200078e02ff */
[----:B------:R-:W-:Y:S02]  /*4940*/  LOP3.LUT P1, RZ, R16, 0x80000, RZ, 0xc0, !PT ;  /* 0x0008000010ff7812 */ /* 0x000fe4000782c0ff */
[----:B------:R-:W-:-:S06]  /*4950*/  UPRMT UR10, UR26, 0x654, UR10 ;  /* 0x000006541a0a7896 */ /* 0x000fcc000800000a */
[----:B------:R-:W3:Y:S08]  /*4960*/  @P2 LDC R5, c[0x0][0x44c] ;  /* 0x00011300ff052b82 */ /* 0x000ef00000000800 */
[----:B------:R-:W4:Y:S01]  /*4970*/  @P2 LDC R4, c[0x0][0x450] ;  /* 0x00011400ff042b82 */ /* 0x000f220000000800 */
[----:B------:R-:W-:Y:S01]  /*4980*/  SYNCS.ARRIVE.TRANS64.RED.A1T0 RZ, [UR10], RZ ;  /* 0x000000ffffff79a7 */ /* 0x000fe2000810040a */
[----:B------:R-:W-:Y:S01]  /*4990*/  ULOP3.LUT UR10, URZ, UR7, URZ, 0x33, !UPT ;  /* 0x000000073f0a7292 */ /* 0x000fe2000f8e333f */
[----:B---3--:R-:W-:-:S05]  /*49a0*/  @P2 IMAD.HI.U32 R5, R20, R5, RZ ;  /* 0x0000000514052227 */ /* 0x008fca00078e00ff */
[----:B----4-:R-:W-:Y:S01]  /*49b0*/  @P2 SHF.R.U32.HI R20, RZ, R4, R5 ;  /* 0x00000004ff142219 */ /* 0x010fe20000011605 */
[----:B------:R-:W-:-:S04]  /*49c0*/  VIADD R5, R11, 0x1 ;  /* 0x000000010b057836 */ /* 0x000fc80000000000 */
[----:B------:R-:W3:Y:S01]  /*49d0*/  SHFL.IDX PT, R21, R20, RZ, 0x1c1f ;  /* 0x001c1fff14157589 */ /* 0x000ee200000e0000 */
[----:B------:R-:W-:-:S05]  /*49e0*/  IMAD R5, R18, -0x2, R5 ;  /* 0xfffffffe12057824 */ /* 0x000fca00078e0205 */
[----:B--2---:R-:W-:-:S05]  /*49f0*/  IADD3 R5, R5, -R6, R17 ;  /* 0x8000000605057210 */ /* 0x004fca0007ffe011 */
[C---:B------:R-:W-:Y:S02]  /*4a00*/  VIADD R15, R5.reuse, UR27 ;  /* 0x0000001b050f7c36 */ /* 0x040fe40008000000 */
[----:B------:R-:W-:Y:S02]  /*4a10*/  VIADD R14, R5, UR10 ;  /* 0x0000000a050e7c36 */ /* 0x000fe40008000000 */
[----:B---3--:R-:W-:Y:S02]  /*4a20*/  IMAD.IADD R13, R15, 0x1, R21 ;  /* 0x000000010f0d7824 */ /* 0x008fe400078e0215 */
        /* <DEDUP_REMOVED lines=14> */
.L_x_10941:
[----:B------:R-:W-:-:S05]  /*4b10*/  IMAD.U32 R214, RZ, RZ, UR28 ;  /* 0x0000001cffd67e24 */ /* 0x000fca000f8e00ff */
[----:B------:R-:W-:-:S13]  /*4b20*/  ISETP.NE.AND P1, PT, R214, 0x1, PT ;  /* 0x00000001d600780c */ /* 0x000fda0003f25270 */
[----:B------:R-:W2:Y:S02]  /*4b30*/  @P1 LDC.64 R4, c[0x0][0x9e8] ;  /* 0x00027a00ff041b82 */ /* 0x000ea40000000a00 */
[----:B--2---:R-:W-:-:S05]  /*4b40*/  @P1 IMAD.HI.U32 R4, R21, R4, RZ ;  /* 0x0000000415041227 */ /* 0x004fca00078e00ff */
[----:B------:R-:W-:-:S07]  /*4b50*/  @P1 SHF.R.U32.HI R21, RZ, R5, R4 ;  /* 0x00000005ff151219 */ /* 0x000fce0000011604 */
.L_x_10942:
[----:B------:R-:W-:Y:S05]  /*4b60*/  BSYNC B0 ;  /* 0x0000000000007941 */ /* 0x000fea0003800000 */
.L_x_10940:
[----:B------:R-:W-:-:S04]  /*4b70*/  IMAD R4, R18, -0x2, R11 ;  /* 0xfffffffe12047824 */ /* 0x000fc800078e020b */
[----:B------:R-:W-:-:S05]  /*4b80*/  IMAD R4, R21, R214, R4 ;  /* 0x000000d615047224 */ /* 0x000fca00078e0204 */
[----:B------:R-:W-:Y:S02]  /*4b90*/  VIADDMNMX R13, R4, R214, R13, PT ;  /* 0x000000d6040d7246 */ /* 0x000fe4000380010d */
[----:B------:R-:W-:-:S07]  /*4ba0*/  VIMNMX R12, R12, R4, !PT ;  /* 0x000000040c0c7248 */ /* 0x000fce0007fe0100 */
.L_x_10939:
[C---:B------:R-:W-:Y:S02]  /*4bb0*/  ISETP.GE.AND P2, PT, R11.reuse, 0x1, PT ;  /* 0x000000010b00780c */ /* 0x040fe40003f46270 */
[----:B------:R-:W-:Y:S02]  /*4bc0*/  LOP3.LUT R16, R16, 0xfffbffff, RZ, 0xc0, !PT ;  /* 0xfffbffff10107812 */ /* 0x000fe400078ec0ff */
[C---:B------:R-:W-:Y:S02]  /*4bd0*/  ISETP.GE.AND P1, PT, R11.reuse, 0x2, PT ;  /* 0x000000020b00780c */ /* 0x040fe40003f26270 */
[----:B------:R-:W-:Y:S02]  /*4be0*/  ISETP.GT.AND P3, PT, R12, RZ, !P2 ;  /* 0x000000ff0c00720c */ /* 0x000fe40005764270 */
[----:B------:R-:W-:Y:S02]  /*4bf0*/  ISETP.GE.AND P4, PT, R11, 0x9, PT ;  /* 0x000000090b00780c */ /* 0x000fe40003f86270 */
[----:B------:R-:W-:-:S03]  /*4c00*/  ISETP.LT.OR P3, PT, R13, 0x1, P3 ;  /* 0x000000010d00780c */ /* 0x000fc60001f61670 */
[----:B------:R-:W-:Y:S02]  /*4c10*/  @P2 LOP3.LUT R16, R16, 0x40000, RZ, 0xfc, !PT ;  /* 0x0004000010102812 */ /* 0x000fe400078efcff */
[----:B------:R-:W-:Y:S02]  /*4c20*/  ISETP.GT.AND P2, PT, R12, 0x1, !P1 ;  /* 0x000000010c00780c */ /* 0x000fe40004f44270 */
[----:B------:R-:W-:Y:S02]  /*4c30*/  FSEL R152, R152, -INF , !P3 ;  /* 0xff80000098987808 */ /* 0x000fe40005800000 */
[----:B------:R-:W-:Y:S02]  /*4c40*/  ISETP.LT.OR P2, PT, R13, 0x2, P2 ;  /* 0x000000020d00780c */ /* 0x000fe40001741670 */
[----:B------:R-:W-:Y:S02]  /*4c50*/  ISETP.GE.AND P3, PT, R11, 0xa, PT ;  /* 0x0000000a0b00780c */ /* 0x000fe40003f66270 */
[----:B------:R-:W-:-:S02]  /*4c60*/  LOP3.LUT R16, R16, 0xfffffffd, RZ, 0xc0, !PT ;  /* 0xfffffffd10107812 */ /* 0x000fc400078ec0ff */
[----:B------:R-:W-:Y:S02]  /*4c70*/  FSEL R153, R153, -INF , !P2 ;  /* 0xff80000099997808 */ /* 0x000fe40005000000 */
[----:B------:R-:W-:Y:S02]  /*4c80*/  ISETP.GT.AND P2, PT, R12, 0x8, !P4 ;  /* 0x000000080c00780c */ /* 0x000fe40006744270 */
[----:B------:R-:W-:Y:S02]  /*4c90*/  @P4 LOP3.LUT R16, R16, 0x2, RZ, 0xfc, !PT ;  /* 0x0000000210104812 */ /* 0x000fe400078efcff */
[----:B------:R-:W-:Y:S02]  /*4ca0*/  ISETP.LT.OR P2, PT, R13, 0x9, P2 ;  /* 0x000000090d00780c */ /* 0x000fe40001741670 */
[----:B------:R-:W-:Y:S02]  /*4cb0*/  LOP3.LUT R16, R16, 0xfffffffb, RZ, 0xc0, !PT ;  /* 0xfffffffb10107812 */ /* 0x000fe400078ec0ff */
[----:B------:R-:W-:-:S02]  /*4cc0*/  FSEL R156, R156, -INF , !P2 ;  /* 0xff8000009c9c7808 */ /* 0x000fc40005000000 */
[----:B------:R-:W-:Y:S02]  /*4cd0*/  @P3 LOP3.LUT R16, R16, 0x4, RZ, 0xfc, !PT ;  /* 0x0000000410103812 */ /* 0x000fe400078efcff */
[----:B------:R-:W-:Y:S02]  /*4ce0*/  ISETP.GT.AND P2, PT, R12, 0x9, !P3 ;  /* 0x000000090c00780c */ /* 0x000fe40005f44270 */
[----:B------:R-:W-:Y:S02]  /*4cf0*/  ISETP.GE.AND P3, PT, R11, 0x11, PT ;  /* 0x000000110b00780c */ /* 0x000fe40003f66270 */
[----:B------:R-:W-:Y:S02]  /*4d00*/  ISETP.LT.OR P2, PT, R13, 0xa, P2 ;  /* 0x0000000a0d00780c */ /* 0x000fe40001741670 */
[----:B------:R-:W-:Y:S02]  /*4d10*/  LOP3.LUT R16, R16, 0xfffffff7, RZ, 0xc0, !PT ;  /* 0xfffffff710107812 */ /* 0x000fe400078ec0ff */
[----:B------:R-:W-:-:S02]  /*4d20*/  FSEL R157, R157, -INF , !P2 ;  /* 0xff8000009d9d7808 */ /* 0x000fc40005000000 */
        /* <DEDUP_REMOVED lines=107> */
[----:B------:R-:W-:-:S04]  /*53e0*/  ISETP.GT.AND P6, PT, R12, 0x59, !P6 ;  /* 0x000000590c00780c */ /* 0x000fc800077c4270 */
[----:B------:R-:W-:Y:S02]  /*53f0*/  ISETP.LT.OR P6, PT, R13, 0x5a, P6 ;  /* 0x0000005a0d00780c */ /* 0x000fe400037c1670 */
[----:B------:R-:W2:Y:S02]  /*5400*/  SHFL.IDX PT, R13, R20, 0x1, 0x1c1f ;  /* 0x003c1f00140d7f89 */ /* 0x000ea400000e0000 */
[----:B------:R-:W-:Y:S02]  /*5410*/  FSEL R197, R197, -INF , !P6 ;  /* 0xff800000c5c57808 */ /* 0x000fe40007000000 */
[----:B------:R-:W-:Y:S01]  /*5420*/  LOP3.LUT P6, RZ, R16, 0x80000, RZ, 0xc0, !PT ;  /* 0x0008000010ff7812 */ /* 0x000fe200078cc0ff */
[--C-:B--2---:R-:W-:Y:S02]  /*5430*/  IMAD.IADD R15, R15, 0x1, R13.reuse ;  /* 0x000000010f0f7824 */ /* 0x104fe400078e020d */
[----:B------:R-:W-:-:S10]  /*5440*/  IMAD.IADD R14, R14, 0x1, R13 ;  /* 0x000000010e0e7824 */ /* 0x000fd400078e020d */
        /* <DEDUP_REMOVED lines=13> */
.L_x_10945:
[----:B------:R-:W-:-:S05]  /*5520*/  IMAD.U32 R12, RZ, RZ, UR28 ;  /* 0x0000001cff0c7e24 */ /* 0x000fca000f8e00ff */
[----:B------:R-:W-:-:S13]  /*5530*/  ISETP.NE.AND P6, PT, R12, 0x1, PT ;  /* 0x000000010c00780c */ /* 0x000fda0003fc5270 */
[----:B------:R-:W2:Y:S02]  /*5540*/  @P6 LDC.64 R4, c[0x0][0x9e8] ;  /* 0x00027a00ff046b82 */ /* 0x000ea40000000a00 */
[----:B--2---:R-:W-:-:S05]  /*5550*/  @P6 IMAD.HI.U32 R4, R13, R4, RZ ;  /* 0x000000040d046227 */ /* 0x004fca00078e00ff */
[----:B------:R-:W-:-:S07]  /*5560*/  @P6 SHF.R.U32.HI R13, RZ, R5, R4 ;  /* 0x00000005ff0d6219 */ /* 0x000fce0000011604 */
.L_x_10946:
[----:B------:R-:W-:Y:S05]  /*5570*/  BSYNC B0 ;  /* 0x0000000000007941 */ /* 0x000fea0003800000 */
.L_x_10944:
[----:B------:R-:W-:-:S04]  /*5580*/  IMAD R11, R18, -0x2, R11 ;  /* 0xfffffffe120b7824 */ /* 0x000fc800078e020b */
[----:B------:R-:W-:-:S05]  /*5590*/  IMAD R13, R13, R12, R11 ;  /* 0x0000000c0d0d7224 */ /* 0x000fca00078e020b */
[----:B------:R-:W-:Y:S02]  /*55a0*/  VIADDMNMX R15, R13, R12, R15, PT ;  /* 0x0000000c0d0f7246 */ /* 0x000fe4000380010f */
[----:B------:R-:W-:-:S07]  /*55b0*/  VIMNMX R14, R14, R13, !PT ;  /* 0x0000000d0e0e7248 */ /* 0x000fce0007fe0100 */
.L_x_10943:
[----:B------:R-:W-:Y:S02]  /*55c0*/  ISETP.GT.AND P1, PT, R14, 0x1, !P1 ;  /* 0x000000010e00780c */ /* 0x000fe40004f24270 */
[----:B------:R-:W-:Y:S02]  /*55d0*/  LOP3.LUT P6, RZ, R16, 0x10000, RZ, 0xc0, !PT ;  /* 0x0001000010ff7812 */ /* 0x000fe400078cc0ff */
[----:B------:R-:W-:Y:S02]  /*55e0*/  ISETP.LT.OR P1, PT, R15, 0x2, P1 ;  /* 0x000000020f00780c */ /* 0x000fe40000f21670 */
[----:B------:R-:W-:Y:S02]  /*55f0*/  FMNMX.FTZ R4, R152, R9, !PT ;  /* 0x0000000998047209 */ /* 0x000fe40007810000 */
[----:B------:R-:W-:Y:S02]  /*5600*/  FSEL R155, R155, -INF , !P1 ;  /* 0xff8000009b9b7808 */ /* 0x000fe40004800000 */
[----:B------:R-:W-:-:S02]  /*5610*/  LOP3.LUT P1, RZ, R16, 0x2, RZ, 0xc0, !PT ;  /* 0x0000000210ff7812 */ /* 0x000fc4000782c0ff */
[----:B------:R-:W-:Y:S02]  /*5620*/  FMNMX.FTZ R5, R153, R4, !PT ;  /* 0x0000000499057209 */ /* 0x000fe40007810000 */
[----:B------:R-:W-:Y:S02]  /*5630*/  ISETP.GT.AND P1, PT, R14, 0x8, !P1 ;  /* 0x000000080e00780c */ /* 0x000fe40004f24270 */
[----:B------:R-:W-:Y:S02]  /*5640*/  FMNMX.FTZ R4, R156, R5, !PT ;  /* 0x000000059c047209 */ /* 0x000fe40007810000 */
[----:B------:R-:W-:Y:S02]  /*5650*/  ISETP.LT.OR P1, PT, R15, 0x9, P1 ;  /* 0x000000090f00780c */ /* 0x000fe40000f21670 */
[----:B------:R-:W-:Y:S02]  /*5660*/  FMNMX.FTZ R5, R157, R4, !PT ;  /* 0x000000049d057209 */ /* 0x000fe40007810000 */
        /* <DEDUP_REMOVED lines=46> */
[----:B------:R-:W-:Y:S02]  /*5950*/  FMNMX.FTZ R5, R197, R4, !PT ;  /* 0x00000004c5057209 */ /* 0x000fe40007810000 */
[----:B------:R-:W-:Y:S02]  /*5960*/  FSEL R171, R171, -INF , !P1 ;  /* 0xff800000abab7808 */ /* 0x000fe40004800000 */
[C---:B------:R-:W-:Y:S01]  /*5970*/  LOP3.LUT P1, RZ, R16.reuse, 0x2000, RZ, 0xc0, !PT ;  /* 0x0000200010ff7812 */ /* 0x040fe2000782c0ff */
[----:B------:R-:W2:Y:S01]  /*5980*/  SHFL.BFLY PT, R4, R5, 0x2, 0x1f ;  /* 0x0c401f0005047f89 */ /* 0x000ea200000e0000 */
[----:B------:R-:W-:-:S02]  /*5990*/  LOP3.LUT P6, RZ, R16, 0x20, RZ, 0xc0, !PT ;  /* 0x0000002010ff7812 */ /* 0x000fc400078cc0ff */
[C---:B------:R-:W-:Y:S02]  /*59a0*/  ISETP.GT.AND P1, PT, R14.reuse, 0x28, !P1 ;  /* 0x000000280e00780c */ /* 0x040fe40004f24270 */
[----:B------:R-:W-:Y:S02]  /*59b0*/  ISETP.GT.AND P2, PT, R14, 0x49, !P2 ;  /* 0x000000490e00780c */ /* 0x000fe40005744270 */
[C---:B------:R-:W-:Y:S02]  /*59c0*/  ISETP.LT.OR P1, PT, R15.reuse, 0x29, P1 ;  /* 0x000000290f00780c */ /* 0x040fe40000f21670 */
[----:B------:R-:W-:Y:S02]  /*59d0*/  ISETP.LT.OR P2, PT, R15, 0x4a, P2 ;  /* 0x0000004a0f00780c */ /* 0x000fe40001741670 */
[----:B------:R-:W-:Y:S02]  /*59e0*/  FSEL R174, R174, -INF , !P1 ;  /* 0xff800000aeae7808 */ /* 0x000fe40004800000 */
[----:B------:R-:W-:-:S02]  /*59f0*/  LOP3.LUT P1, RZ, R16, 0x1000, RZ, 0xc0, !PT ;  /* 0x0000100010ff7812 */ /* 0x000fc4000782c0ff */
[C---:B------:R-:W-:Y:S02]  /*5a00*/  ISETP.GT.AND P3, PT, R14.reuse, 0x50, !P3 ;  /* 0x000000500e00780c */ /* 0x040fe40005f64270 */
[----:B------:R-:W-:Y:S02]  /*5a10*/  ISETP.GT.AND P1, PT, R14, 0x29, !P1 ;  /* 0x000000290e00780c */ /* 0x000fe40004f24270 */
[----:B------:R-:W-:Y:S02]  /*5a20*/  FSEL R191, R191, -INF , !P2 ;  /* 0xff800000bfbf7808 */ /* 0x000fe40005000000 */
[C---:B------:R-:W-:Y:S02]  /*5a30*/  ISETP.LT.OR P1, PT, R15.reuse, 0x2a, P1 ;  /* 0x0000002a0f00780c */ /* 0x040fe40000f21670 */
[----:B------:R-:W-:Y:S02]  /*5a40*/  ISETP.LT.OR P3, PT, R15, 0x51, P3 ;  /* 0x000000510f00780c */ /* 0x000fe40001f61670 */
[----:B------:R-:W-:-:S02]  /*5a50*/  FSEL R175, R175, -INF , !P1 ;  /* 0xff800000afaf7808 */ /* 0x000fc40004800000 */
[----:B------:R-:W-:Y:S02]  /*5a60*/  LOP3.LUT P1, RZ, R16, 0x800, RZ, 0xc0, !PT ;  /* 0x0000080010ff7812 */ /* 0x000fe4000782c0ff */
[----:B--2---:R-:W-:Y:S02]  /*5a70*/  FMNMX.FTZ R20, R5, R4, !PT ;  /* 0x0000000405147209 */ /* 0x004fe40007810000 */
[C---:B------:R-:W-:Y:S02]  /*5a80*/  ISETP.GT.AND P1, PT, R14.reuse, 0x30, !P1 ;  /* 0x000000300e00780c */ /* 0x040fe40004f24270 */
[----:B------:R-:W-:Y:S01]  /*5a90*/  ISETP.GT.AND P4, PT, R14, 0x51, !P4 ;  /* 0x000000510e00780c */ /* 0x000fe20006784270 */
[----:B------:R-:W2:Y:S01]  /*5aa0*/  SHFL.BFLY PT, R11, R20, 0x1, 0x1f ;  /* 0x0c201f00140b7f89 */ /* 0x000ea200000e0000 */
[----:B------:R-:W-:Y:S02]  /*5ab0*/  ISETP.LT.OR P1, PT, R15, 0x31, P1 ;  /* 0x000000310f00780c */ /* 0x000fe40000f21670 */
[----:B------:R-:W-:-:S02]  /*5ac0*/  FSEL R194, R194, -INF , !P3 ;  /* 0xff800000c2c27808 */ /* 0x000fc40005800000 */
[----:B------:R-:W-:Y:S02]  /*5ad0*/  FSEL R178, R178, -INF , !P1 ;  /* 0xff800000b2b27808 */ /* 0x000fe40004800000 */
[----:B------:R-:W-:Y:S02]  /*5ae0*/  LOP3.LUT P1, RZ, R16, 0x400, RZ, 0xc0, !PT ;  /* 0x0000040010ff7812 */ /* 0x000fe4000782c0ff */
        /* <DEDUP_REMOVED lines=8> */
[----:B------:R-:W-:Y:S02]  /*5b70*/  ISETP.GT.AND P1, PT, R14, 0x38, !P1 ;  /* 0x000000380e00780c */ /* 0x000fe40004f24270 */
[----:B--2---:R-:W-:-:S02]  /*5b80*/  FMNMX.FTZ R4, R20, R11, !PT ;  /* 0x0000000b14047209 */ /* 0x004fc40007810000 */
[----:B------:R-:W-:Y:S02]  /*5b90*/  ISETP.LT.OR P1, PT, R15, 0x39, P1 ;  /* 0x000000390f00780c */ /* 0x000fe40000f21670 */
[----:B------:R-:W-:Y:S01]  /*5ba0*/  FSEL R198, R198, -INF , !P5 ;  /* 0xff800000c6c67808 */ /* 0x000fe20006800000 */
[----:B------:R-:W-:Y:S01]  /*5bb0*/  FMUL.FTZ R12, R4, UR6 ;  /* 0x00000006040c7c20 */ /* 0x000fe20008410000 */
[----:B------:R-:W-:Y:S02]  /*5bc0*/  FSEL R182, R182, -INF , !P1 ;  /* 0xff800000b6b67808 */ /* 0x000fe40004800000 */
[----:B------:R-:W-:-:S04]  /*5bd0*/  LOP3.LUT P1, RZ, R16, 0x100, RZ, 0xc0, !PT ;  /* 0x0000010010ff7812 */ /* 0x000fc8000782c0ff */
[----:B------:R-:W-:-:S04]  /*5be0*/  ISETP.GT.AND P1, PT, R14, 0x39, !P1 ;  /* 0x000000390e00780c */ /* 0x000fc80004f24270 */
[----:B------:R-:W-:-:S04]  /*5bf0*/  ISETP.LT.OR P1, PT, R15, 0x3a, P1 ;  /* 0x0000003a0f00780c */ /* 0x000fc80000f21670 */
        /* <DEDUP_REMOVED lines=9> */
[----:B------:R-:W-:Y:S02]  /*5c90*/  ISETP.GT.AND P1, PT, R14, 0x48, !P6 ;  /* 0x000000480e00780c */ /* 0x000fe40007724270 */
[----:B------:R-:W-:Y:S02]  /*5ca0*/  LOP3.LUT P6, RZ, R16, 0x40000, RZ, 0xc0, !PT ;  /* 0x0004000010ff7812 */ /* 0x000fe400078cc0ff */
[----:B------:R-:W-:-:S04]  /*5cb0*/  ISETP.LT.OR P1, PT, R15, 0x49, P1 ;  /* 0x000000490f00780c */ /* 0x000fc80000f21670 */
[----:B------:R-:W-:Y:S02]  /*5cc0*/  FSEL R190, R190, -INF , !P1 ;  /* 0xff800000bebe7808 */ /* 0x000fe40004800000 */
[----:B------:R-:W-:Y:S02]  /*5cd0*/  ISETP.GT.AND P1, PT, R14, RZ, !P6 ;  /* 0x000000ff0e00720c */ /* 0x000fe40007724270 */
        /* <DEDUP_REMOVED lines=17> */
[----:B------:R-:W-:Y:S01]  /*5df0*/  FSEL R199, R199, -INF , !P2 ;  /* 0xff800000c7c77808 */ /* 0x000fe20005000000 */
        /* <DEDUP_REMOVED lines=18> */
[----:B------:R-:W-:-:S03]  /*5f20*/  FFMA.FTZ R196, R196, UR6, -R12 ;  /* 0x00000006c4c47c23 */ /* 0x000fc6000801080c */
        /* <DEDUP_REMOVED lines=19> */
[----:B------:R2:W-:Y:S03]  /*6060*/  MUFU.EX2 R160, R168 ;  /* 0x000000a800a07308 */ /* 0x0005e60000000800 */
[----:B------:R-:W-:-:S04]  /*6070*/  FMNMX.FTZ R164, R198, R5, !PT ;  /* 0x00000005c6a47209 */ /* 0x000fc80007810000 */
[----:B------:R-:W-:Y:S01]  /*6080*/  FMNMX.FTZ R5, R199, R164, !PT ;  /* 0x000000a4c7057209 */ /* 0x000fe20007810000 */
[----:B------:R3:W-:Y:S01]  /*6090*/  MUFU.EX2 R161, R169 ;  /* 0x000000a900a17308 */ /* 0x0007e20000000800 */
[--C-:B--2---:R-:W-:Y:S01]  /*60a0*/  FFMA.FTZ R168, R180, UR6, -R12.reuse ;  /* 0x00000006b4a87c23 */ /* 0x104fe2000801080c */
[--C-:B------:R-:W-:Y:S02]  /*60b0*/  FFMA.FTZ R180, R192, UR6, -R12.reuse ;  /* 0x00000006c0b47c23 */ /* 0x100fe4000801080c */
[----:B------:R-:W2:Y:S04]  /*60c0*/  SHFL.BFLY PT, R176, R5, 0x2, 0x1f ;  /* 0x0c401f0005b07f89 */ /* 0x000ea800000e0000 */
[----:B------:R-:W-:Y:S01]  /*60d0*/  MUFU.EX2 R164, R173 ;  /* 0x000000ad00a47308 */ /* 0x000fe20000000800 */
[--C-:B---3--:R-:W-:Y:S01]  /*60e0*/  FFMA.FTZ R169, R181, UR6, -R12.reuse ;  /* 0x00000006b5a97c23 */ /* 0x108fe2000801080c */
[----:B------:R-:W-:-:S06]  /*60f0*/  FFMA.FTZ R181, R193, UR6, -R12 ;  /* 0x00000006c1b57c23 */ /* 0x000fcc000801080c */
[----:B------:R-:W-:Y:S08]  /*6100*/  MUFU.EX2 R173, R185 ;  /* 0x000000b900ad7308 */ /* 0x000ff00000000800 */
[----:B------:R-:W-:Y:S01]  /*6110*/  MUFU.EX2 R14, R14 ;  /* 0x0000000e000e7308 */ /* 0x000fe20000000800 */
[----:B--2---:R-:W-:Y:S01]  /*6120*/  FMNMX.FTZ R184, R5, R176, !PT ;  /* 0x000000b005b87209 */ /* 0x004fe20007810000 */
[--C-:B------:R-:W-:Y:S01]  /*6130*/  FFMA.FTZ R176, R188, UR6, -R12.reuse ;  /* 0x00000006bcb07c23 */ /* 0x100fe2000801080c */
[----:B------:R-:W-:Y:S01]  /*6140*/  FSEL R188, R4, RZ, P1 ;  /* 0x000000ff04bc7208 */ /* 0x000fe20000800000 */
[----:B------:R-:W-:-:S04]  /*6150*/  FFMA.FTZ R12, R197, UR6, -R12 ;  /* 0x00000006c50c7c23 */ /* 0x000fc8000801080c */
[----:B------:R-:W-:Y:S01]  /*6160*/  MUFU.EX2 R15, R15 ;  /* 0x0000000f000f7308 */ /* 0x000fe20000000800 */
[----:B------:R-:W2:Y:S01]  /*6170*/  SHFL.BFLY PT, R5, R184, 0x1, 0x1f ;  /* 0x0c201f00b8057f89 */ /* 0x000ea200000e0000 */
[----:B------:R-:W-:-:S06]  /*6180*/  FADD.FTZ R188, -R188, R9 ;  /* 0x00000009bcbc7221 */ /* 0x000fcc0000010100 */
[----:B------:R-:W-:Y:S08]  /*6190*/  MUFU.EX2 R165, R165 ;  /* 0x000000a500a57308 */ /* 0x000ff00000000800 */
[----:B------:R-:W-:Y:S08]  /*61a0*/  MUFU.EX2 R168, R168 ;  /* 0x000000a800a87308 */ /* 0x000ff00000000800 */
[----:B------:R-:W-:Y:S01]  /*61b0*/  MUFU.EX2 R169, R169 ;  /* 0x000000a900a97308 */ /* 0x000fe20000000800 */
[----:B--2---:R-:W-:Y:S01]  /*61c0*/  FMNMX.FTZ R5, R184, R5, !PT ;  /* 0x00000005b8057209 */ /* 0x004fe20007810000 */
[----:B------:R-:W-:-:S03]  /*61d0*/  FMUL.FTZ R184, R188, UR6 ;  /* 0x00000006bcb87c20 */ /* 0x000fc60008410000 */
[C---:B------:R-:W-:Y:S01]  /*61e0*/  FSETP.NEU.FTZ.AND P1, PT, R5.reuse, -INF , PT ;  /* 0xff8000000500780b */ /* 0x040fe20003f3d000 */
[----:B------:R-:W-:Y:S02]  /*61f0*/  FMUL.FTZ R214, R5, UR6 ;  /* 0x0000000605d67c20 */ /* 0x000fe40008410000 */
[----:B------:R-:W2:Y:S03]  /*6200*/  MUFU.EX2 R184, R184 ;  /* 0x000000b800b87308 */ /* 0x000ea60000000800 */
[----:B------:R-:W-:-:S05]  /*6210*/  FSEL R214, R214, RZ, P1 ;  /* 0x000000ffd6d67208 */ /* 0x000fca0000800000 */
[--C-:B------:R-:W-:Y:S01]  /*6220*/  FFMA.FTZ R188, R155, UR6, -R214.reuse ;  /* 0x000000069bbc7c23 */ /* 0x100fe200080108d6 */
[--C-:B------:R-:W-:Y:S01]  /*6230*/  FFMA.FTZ R192, R159, UR6, -R214.reuse ;  /* 0x000000069fc07c23 */ /* 0x100fe200080108d6 */
[----:B------:R-:W3:Y:S01]  /*6240*/  MUFU.EX2 R172, R172 ;  /* 0x000000ac00ac7308 */ /* 0x000ee20000000800 */
[--C-:B------:R-:W-:Y:S01]  /*6250*/  FFMA.FTZ R159, R162, UR6, -R214.reuse ;  /* 0x00000006a29f7c23 */ /* 0x100fe200080108d6 */
[--C-:B------:R-:W-:Y:S01]  /*6260*/  FFMA.FTZ R11, R11, UR6, -R214.reuse ;  /* 0x000000060b0b7c23 */ /* 0x100fe200080108d6 */
[--C-:B------:R-:W-:Y:S01]  /*6270*/  FFMA.FTZ R174, R174, UR6, -R214.reuse ;  /* 0x00000006aeae7c23 */ /* 0x100fe200080108d6 */
[--C-:B------:R-:W-:Y:S01]  /*6280*/  FFMA.FTZ R175, R175, UR6, -R214.reuse ;  /* 0x00000006afaf7c23 */ /* 0x100fe200080108d6 */
[--C-:B------:R-:W-:Y:S01]  /*6290*/  FFMA.FTZ R178, R178, UR6, -R214.reuse ;  /* 0x00000006b2b27c23 */ /* 0x100fe200080108d6 */
[--C-:B------:R-:W-:Y:S01]  /*62a0*/  FFMA.FTZ R179, R179, UR6, -R214.reuse ;  /* 0x00000006b3b37c23 */ /* 0x100fe200080108d6 */
[----:B--2---:R-:W-:Y:S01]  /*62b0*/  FFMA.FTZ R155, R184, R2, R13 ;  /* 0x00000002b89b7223 */ /* 0x004fe2000001000d */
[----:B------:R-:W-:Y:S01]  /*62c0*/  MUFU.EX2 R176, R176 ;  /* 0x000000b000b07308 */ /* 0x000fe20000000800 */
[--C-:B------:R-:W-:Y:S01]  /*62d0*/  FFMA.FTZ R182, R182, UR6, -R214.reuse ;  /* 0x00000006b6b67c23 */ /* 0x100fe200080108d6 */
[--C-:B------:R-:W-:Y:S01]  /*62e0*/  FFMA.FTZ R183, R183, UR6, -R214.reuse ;  /* 0x00000006b7b77c23 */ /* 0x100fe200080108d6 */
[----:B------:R-:W-:Y:S01]  /*62f0*/  FADD.FTZ R185, R152, R155 ;  /* 0x0000009b98b97221 */ /* 0x000fe20000010000 */
[--C-:B------:R-:W-:Y:S01]  /*6300*/  FFMA.FTZ R155, R158, UR6, -R214.reuse ;  /* 0x000000069e9b7c23 */ /* 0x100fe200080108d6 */
[--C-:B------:R-:W-:Y:S01]  /*6310*/  FFMA.FTZ R158, R171, UR6, -R214.reuse ;  /* 0x00000006ab9e7c23 */ /* 0x100fe200080108d6 */
[----:B------:R-:W-:Y:S01]  /*6320*/  F2FP.BF16.F32.PACK_AB R152, R152, R13 ;  /* 0x0000000d9898723e */ /* 0x000fe200000010ff */
[----:B------:R-:W-:Y:S01]  /*6330*/  FADD.FTZ R2, R154, R185 ;  /* 0x000000b99a027221 */ /* 0x000fe20000010000 */
[----:B------:R-:W-:Y:S01]  /*6340*/  MUFU.EX2 R177, R177 ;  /* 0x000000b100b17308 */ /* 0x000fe20000000800 */
[C---:B------:R-:W-:Y:S01]  /*6350*/  F2FP.BF16.F32.PACK_AB R154, R21.reuse, R154 ;  /* 0x0000009a159a723e */ /* 0x040fe200000010ff */
[----:B------:R-:W-:Y:S01]  /*6360*/  FFMA.FTZ R186, R186, UR6, -R214 ;  /* 0x00000006baba7c23 */ /* 0x000fe200080108d6 */
[----:B------:R-:W-:Y:S01]  /*6370*/  FADD.FTZ R185, R21, R2 ;  /* 0x0000000215b97221 */ /* 0x000fe20000010000 */
[--C-:B------:R-:W-:Y:S01]  /*6380*/  FFMA.FTZ R187, R187, UR6, -R214.reuse ;  /* 0x00000006bbbb7c23 */ /* 0x100fe200080108d6 */
[--C-:B------:R-:W-:Y:S01]  /*6390*/  FFMA.FTZ R191, R191, UR6, -R214.reuse ;  /* 0x00000006bfbf7c23 */ /* 0x100fe200080108d6 */
[--C-:B------:R-:W-:Y:S01]  /*63a0*/  FFMA.FTZ R194, R194, UR6, -R214.reuse ;  /* 0x00000006c2c27c23 */ /* 0x100fe200080108d6 */
[----:B------:R-:W-:Y:S01]  /*63b0*/  FADD.FTZ R2, R156, R185 ;  /* 0x000000b99c027221 */ /* 0x000fe20000010000 */
[----:B------:R-:W-:Y:S01]  /*63c0*/  MUFU.EX2 R180, R180 ;  /* 0x000000b400b47308 */ /* 0x000fe20000000800 */
[--C-:B------:R-:W-:Y:S01]  /*63d0*/  FFMA.FTZ R195, R195, UR6, -R214.reuse ;  /* 0x00000006c3c37c23 */ /* 0x100fe200080108d6 */
[----:B------:R-:W-:Y:S01]  /*63e0*/  FFMA.FTZ R198, R198, UR6, -R214 ;  /* 0x00000006c6c67c23 */ /* 0x000fe200080108d6 */
[----:B------:R-:W-:Y:S01]  /*63f0*/  FADD.FTZ R185, R153, R2 ;  /* 0x0000000299b97221 */ /* 0x000fe20000010000 */
[----:B------:R-:W-:Y:S01]  /*6400*/  FFMA.FTZ R199, R199, UR6, -R214 ;  /* 0x00000006c7c77c23 */ /* 0x000fe200080108d6 */
[----:B------:R-:W-:Y:S01]  /*6410*/  F2FP.BF16.F32.PACK_AB R156, R153, R156 ;  /* 0x0000009c999c723e */ /* 0x000fe200000010ff */
[-C--:B------:R-:W-:Y:S01]  /*6420*/  FMUL.FTZ R24, R24, R184.reuse ;  /* 0x000000b818187220 */ /* 0x080fe20000410000 */
[----:B------:R-:W-:Y:S01]  /*6430*/  FADD.FTZ R2, R20, R185 ;  /* 0x000000b914027221 */ /* 0x000fe20000010000 */
[----:B------:R-:W2:Y:S01]  /*6440*/  MUFU.EX2 R181, R181 ;  /* 0x000000b500b57308 */ /* 0x000ea20000000800 */
[-C--:B------:R-:W-:Y:S01]  /*6450*/  FMUL.FTZ R25, R25, R184.reuse ;  /* 0x000000b819197220 */ /* 0x080fe20000410000 */
[-C--:B------:R-:W-:Y:S01]  /*6460*/  FMUL.FTZ R28, R28, R184.reuse ;  /* 0x000000b81c1c7220 */ /* 0x080fe20000410000 */
[----:B------:R-:W-:Y:S01]  /*6470*/  FADD.FTZ R185, R157, R2 ;  /* 0x000000029db97221 */ /* 0x000fe20000010000 */
[-C--:B------:R-:W-:Y:S01]  /*6480*/  FMUL.FTZ R29, R29, R184.reuse ;  /* 0x000000b81d1d7220 */ /* 0x080fe20000410000 */
[-C--:B------:R-:W-:Y:S01]  /*6490*/  FMUL.FTZ R32, R32, R184.reuse ;  /* 0x000000b820207220 */ /* 0x080fe20000410000 */
[----:B------:R-:W-:Y:S01]  /*64a0*/  FMUL.FTZ R33, R33, R184 ;  /* 0x000000b821217220 */ /* 0x000fe20000410000 */
[----:B------:R-:W-:Y:S01]  /*64b0*/  FADD.FTZ R2, R160, R185 ;  /* 0x000000b9a0027221 */ /* 0x000fe20000010000 */
[----:B------:R-:W-:Y:S01]  /*64c0*/  FSEL R185, R5, RZ, P1 ;  /* 0x000000ff05b97208 */ /* 0x000fe20000800000 */
[----:B------:R4:W5:Y:S01]  /*64d0*/  MUFU.EX2 R9, R196 ;  /* 0x000000c400097308 */ /* 0x0009620000000800 */
[C---:B------:R-:W-:Y:S01]  /*64e0*/  F2FP.BF16.F32.PACK_AB R160, R161.reuse, R160 ;  /* 0x000000a0a1a0723e */ /* 0x040fe200000010ff */
[----:B------:R-:W-:Y:S01]  /*64f0*/  FADD.FTZ R189, R161, R2 ;  /* 0x00000002a1bd7221 */ /* 0x000fe20000010000 */
[-C--:B------:R-:W-:Y:S01]  /*6500*/  FMUL.FTZ R36, R36, R184.reuse ;  /* 0x000000b824247220 */ /* 0x080fe20000410000 */
[-C--:B------:R-:W-:Y:S01]  /*6510*/  FMUL.FTZ R37, R37, R184.reuse ;  /* 0x000000b825257220 */ /* 0x080fe20000410000 */
[-C--:B------:R-:W-:Y:S01]  /*6520*/  FMUL.FTZ R40, R40, R184.reuse ;  /* 0x000000b828287220 */ /* 0x080fe20000410000 */
[----:B------:R-:W-:Y:S01]  /*6530*/  FADD.FTZ R2, R14, R189 ;  /* 0x000000bd0e027221 */ /* 0x000fe20000010000 */
[----:B------:R-:W-:Y:S01]  /*6540*/  FMUL.FTZ R41, R41, R184 ;  /* 0x000000b829297220 */ /* 0x000fe20000410000 */
[----:B------:R-:W0:Y:S01]  /*6550*/  MUFU.EX2 R12, R12 ;  /* 0x0000000c000c7308 */ /* 0x000e220000000800 */
[----:B----4-:R-:W-:Y:S01]  /*6560*/  FFMA.FTZ R196, R163, UR6, -R214 ;  /* 0x00000006a3c47c23 */ /* 0x010fe200080108d6 */
[----:B------:R-:W-:Y:S01]  /*6570*/  FADD.FTZ R189, R15, R2 ;  /* 0x000000020fbd7221 */ /* 0x000fe20000010000 */
[----:B------:R-:W-:Y:S01]  /*6580*/  FADD.FTZ R2, -R185, R10 ;  /* 0x0000000ab9027221 */ /* 0x000fe20000010100 */
[--C-:B------:R-:W-:Y:S01]  /*6590*/  FFMA.FTZ R10, R167, UR6, -R214.reuse ;  /* 0x00000006a70a7c23 */ /* 0x100fe200080108d6 */
[--C-:B------:R-:W-:Y:S01]  /*65a0*/  FFMA.FTZ R167, R170, UR6, -R214.reuse ;  /* 0x00000006aaa77c23 */ /* 0x100fe200080108d6 */
[----:B------:R-:W-:Y:S01]  /*65b0*/  FADD.FTZ R162, R164, R189 ;  /* 0x000000bda4a27221 */ /* 0x000fe20000010000 */
[----:B------:R-:W-:Y:S01]  /*65c0*/  FFMA.FTZ R163, R166, UR6, -R214 ;  /* 0x00000006a6a37c23 */ /* 0x000fe200080108d6 */
[----:B------:R-:W-:Y:S01]  /*65d0*/  MUFU.EX2 R11, R11 ;  /* 0x0000000b000b7308 */ /* 0x000fe20000000800 */
[C---:B------:R-:W-:Y:S01]  /*65e0*/  F2FP.BF16.F32.PACK_AB R164, R165.reuse, R164 ;  /* 0x000000a4a5a4723e */ /* 0x040fe200000010ff */
[----:B------:R-:W-:Y:S01]  /*65f0*/  FADD.FTZ R171, R165, R162 ;  /* 0x000000a2a5ab7221 */ /* 0x000fe20000010000 */
[----:B------:R-:W-:Y:S01]  /*6600*/  F2FP.BF16.F32.PACK_AB R166, R169, R168 ;  /* 0x000000a8a9a6723e */ /* 0x000fe200000010ff */
[-C--:B------:R-:W-:Y:S01]  /*6610*/  FMUL.FTZ R44, R44, R184.reuse ;  /* 0x000000b82c2c7220 */ /* 0x080fe20000410000 */
[----:B------:R-:W-:Y:S01]  /*6620*/  FMUL.FTZ R45, R45, R184 ;  /* 0x000000b82d2d7220 */ /* 0x000fe20000410000 */
[----:B------:R-:W-:Y:S01]  /*6630*/  FADD.FTZ R162, R168, R171 ;  /* 0x000000aba8a27221 */ /* 0x000fe20000010000 */
[----:B------:R-:W-:Y:S01]  /*6640*/  FFMA.FTZ R171, R190, UR6, -R214 ;  /* 0x00000006beab7c23 */ /* 0x000fe200080108d6 */
[----:B------:R-:W-:Y:S01]  /*6650*/  MUFU.EX2 R188, R188 ;  /* 0x000000bc00bc7308 */ /* 0x000fe20000000800 */
[----:B---3--:R-:W-:Y:S01]  /*6660*/  F2FP.BF16.F32.PACK_AB R168, R173, R172 ;  /* 0x000000acada8723e */ /* 0x008fe200000010ff */
[----:B------:R-:W-:Y:S01]  /*6670*/  FADD.FTZ R185, R169, R162 ;  /* 0x000000a2a9b97221 */ /* 0x000fe20000010000 */
[-C--:B------:R-:W-:Y:S01]  /*6680*/  FMUL.FTZ R48, R48, R184.reuse ;  /* 0x000000b830307220 */ /* 0x080fe20000410000 */
[-C--:B------:R-:W-:Y:S01]  /*6690*/  FMUL.FTZ R49, R49, R184.reuse ;  /* 0x000000b831317220 */ /* 0x080fe20000410000 */
[----:B------:R-:W-:Y:S01]  /*66a0*/  FMUL.FTZ R52, R52, R184 ;  /* 0x000000b834347220 */ /* 0x000fe20000410000 */
[----:B------:R-:W-:Y:S01]  /*66b0*/  FADD.FTZ R162, R172, R185 ;  /* 0x000000b9aca27221 */ /* 0x000fe20000010000 */
[----:B--2---:R-:W-:Y:S01]  /*66c0*/  F2FP.BF16.F32.PACK_AB R172, R181, R180 ;  /* 0x000000b4b5ac723e */ /* 0x004fe200000010ff */
        /* <DEDUP_REMOVED lines=9> */
[----:B--2---:R-:W-:Y:S01]  /*6760*/  F2FP.BF16.F32.PACK_AB R158, R157, R20 ;  /* 0x000000149d9e723e */ /* 0x004fe200000010ff */
[----:B------:R-:W-:Y:S01]  /*6770*/  FADD.FTZ R21, R177, R162 ;  /* 0x000000a2b1157221 */ /* 0x000fe20000010000 */
[----:B------:R-:W-:Y:S01]  /*6780*/  F2FP.BF16.F32.PACK_AB R162, R15, R14 ;  /* 0x0000000e0fa2723e */ /* 0x000fe200000010ff */
[-C--:B------:R-:W-:Y:S01]  /*6790*/  FMUL.FTZ R64, R64, R184.reuse ;  /* 0x000000b840407220 */ /* 0x080fe20000410000 */
[-C--:B------:R-:W-:Y:S01]  /*67a0*/  FMUL.FTZ R65, R65, R184.reuse ;  /* 0x000000b841417220 */ /* 0x080fe20000410000 */
[----:B------:R-:W-:Y:S01]  /*67b0*/  FADD.FTZ R20, R180, R21 ;  /* 0x00000015b4147221 */ /* 0x000fe20000010000 */
[-C--:B------:R-:W-:Y:S01]  /*67c0*/  FMUL.FTZ R68, R68, R184.reuse ;  /* 0x000000b844447220 */ /* 0x080fe20000410000 */
[----:B------:R-:W-:Y:S01]  /*67d0*/  MUFU.EX2 R192, R192 ;  /* 0x000000c000c07308 */ /* 0x000fe20000000800 */
[-C--:B------:R-:W-:Y:S01]  /*67e0*/  FMUL.FTZ R69, R69, R184.reuse ;  /* 0x000000b845457220 */ /* 0x080fe20000410000 */
[----:B------:R-:W-:Y:S01]  /*67f0*/  FADD.FTZ R170, R181, R20 ;  /* 0x00000014b5aa7221 */ /* 0x000fe20000010000 */
[----:B------:R-:W-:Y:S01]  /*6800*/  FMUL.FTZ R20, R2, UR6 ;  /* 0x0000000602147c20 */ /* 0x000fe20008410000 */
[-C--:B------:R-:W-:Y:S01]  /*6810*/  FMUL.FTZ R72, R72, R184.reuse ;  /* 0x000000b848487220 */ /* 0x080fe20000410000 */
[----:B------:R-:W-:Y:S01]  /*6820*/  FMUL.FTZ R73, R73, R184 ;  /* 0x000000b849497220 */ /* 0x000fe20000410000 */
[----:B-----5:R-:W-:Y:S01]  /*6830*/  FADD.FTZ R15, R9, R170 ;  /* 0x000000aa090f7221 */ /* 0x020fe20000010000 */
[----:B------:R-:W-:Y:S01]  /*6840*/  F2FP.BF16.F32.PACK_AB R170, R177, R176 ;  /* 0x000000b0b1aa723e */ /* 0x000fe200000010ff */
[----:B------:R2:W-:Y:S01]  /*6850*/  MUFU.EX2 R13, R174 ;  /* 0x000000ae000d7308 */ /* 0x0005e20000000800 */
[-C--:B------:R-:W-:Y:S01]  /*6860*/  FMUL.FTZ R76, R76, R184.reuse ;  /* 0x000000b84c4c7220 */ /* 0x080fe20000410000 */
[----:B0-----:R-:W-:Y:S01]  /*6870*/  FADD.FTZ R2, R12, R15 ;  /* 0x0000000f0c027221 */ /* 0x001fe20000010000 */
[-C--:B------:R-:W-:Y:S01]  /*6880*/  FMUL.FTZ R77, R77, R184.reuse ;  /* 0x000000b84d4d7220 */ /* 0x080fe20000410000 */
[-C--:B------:R-:W-:Y:S01]  /*6890*/  FMUL.FTZ R80, R80, R184.reuse ;  /* 0x000000b850507220 */ /* 0x080fe20000410000 */
[-C--:B------:R-:W-:Y:S01]  /*68a0*/  FMUL.FTZ R81, R81, R184.reuse ;  /* 0x000000b851517220 */ /* 0x080fe20000410000 */
[-C--:B------:R-:W-:Y:S01]  /*68b0*/  FMUL.FTZ R84, R84, R184.reuse ;  /* 0x000000b854547220 */ /* 0x080fe20000410000 */
[-C--:B------:R-:W-:Y:S01]  /*68c0*/  FMUL.FTZ R85, R85, R184.reuse ;  /* 0x000000b855557220 */ /* 0x080fe20000410000 */
[----:B------:R-:W0:Y:S01]  /*68d0*/  MUFU.EX2 R20, R20 ;  /* 0x0000001400147308 */ /* 0x000e220000000800 */
[----:B--2---:R-:W-:Y:S01]  /*68e0*/  F2FP.BF16.F32.PACK_AB R174, R12, R9 ;  /* 0x000000090cae723e */ /* 0x004fe200000010ff */
        /* <DEDUP_REMOVED lines=19> */
[----:B------:R-:W-:Y:S01]  /*6a20*/  FADD.FTZ R0, R188, R9 ;  /* 0x00000009bc007221 */ /* 0x000fe20000010000 */
[-C--:B------:R-:W-:Y:S01]  /*6a30*/  FMUL.FTZ R120, R120, R184.reuse ;  /* 0x000000b878787220 */ /* 0x080fe20000410000 */
[-C--:B------:R-:W-:Y:S01]  /*6a40*/  FMUL.FTZ R121, R121, R184.reuse ;  /* 0x000000b879797220 */ /* 0x080fe20000410000 */
[----:B------:R-:W0:Y:S01]  /*6a50*/  MUFU.EX2 R163, R163 ;  /* 0x000000a300a37308 */ /* 0x000e220000000800 */
[----:B------:R-:W-:Y:S01]  /*6a60*/  FADD.FTZ R9, R155, R0 ;  /* 0x000000009b097221 */ /* 0x000fe20000010000 */
[-C--:B------:R-:W-:Y:S01]  /*6a70*/  FMUL.FTZ R124, R124, R184.reuse ;  /* 0x000000b87c7c7220 */ /* 0x080fe20000410000 */
[-C--:B------:R-:W-:Y:S01]  /*6a80*/  FMUL.FTZ R125, R125, R184.reuse ;  /* 0x000000b87d7d7220 */ /* 0x080fe20000410000 */
[-C--:B------:R-:W-:Y:S01]  /*6a90*/  FMUL.FTZ R128, R128, R184.reuse ;  /* 0x000000b880807220 */ /* 0x080fe20000410000 */
[----:B------:R-:W-:Y:S01]  /*6aa0*/  FADD.FTZ R0, R192, R9 ;  /* 0x00000009c0007221 */ /* 0x000fe20000010000 */
[-C--:B------:R-:W-:Y:S01]  /*6ab0*/  FMUL.FTZ R129, R129, R184.reuse ;  /* 0x000000b881817220 */ /* 0x080fe20000410000 */
[-C--:B------:R-:W-:Y:S01]  /*6ac0*/  FMUL.FTZ R132, R132, R184.reuse ;  /* 0x000000b884847220 */ /* 0x080fe20000410000 */
[----:B------:R-:W4:Y:S01]  /*6ad0*/  MUFU.EX2 R10, R10 ;  /* 0x0000000a000a7308 */ /* 0x000f220000000800 */
[----:B--2---:R-:W-:Y:S01]  /*6ae0*/  FADD.FTZ R9, R159, R0 ;  /* 0x000000009f097221 */ /* 0x004fe20000010000 */
[----:B---3--:R-:W-:Y:S01]  /*6af0*/  F2FP.BF16.F32.PACK_AB R157, R196, R159 ;  /* 0x0000009fc49d723e */ /* 0x008fe200000010ff */
[-C--:B------:R-:W-:Y:S01]  /*6b00*/  FMUL.FTZ R133, R133, R184.reuse ;  /* 0x000000b885857220 */ /* 0x080fe20000410000 */
[-C--:B------:R-:W-:Y:S01]  /*6b10*/  FMUL.FTZ R136, R136, R184.reuse ;  /* 0x000000b888887220 */ /* 0x080fe20000410000 */
[----:B------:R-:W-:Y:S01]  /*6b20*/  FADD.FTZ R0, R196, R9 ;  /* 0x00000009c4007221 */ /* 0x000fe20000010000 */
        /* <DEDUP_REMOVED lines=8> */
[----:B------:R-:W-:Y:S01]  /*6bb0*/  FMUL.FTZ R149, R149, R184 ;  /* 0x000000b895957220 */ /* 0x000fe20000410000 */
[----:B------:R-:W-:Y:S01]  /*6bc0*/  F2FP.BF16.F32.PACK_AB R153, R188, R11 ;  /* 0x0000000bbc99723e */ /* 0x000fe200000010ff */
[----:B------:R-:W0:Y:S01]  /*6bd0*/  MUFU.EX2 R14, R175 ;  /* 0x000000af000e7308 */ /* 0x000e220000000800 */
[C---:B----4-:R-:W-:Y:S01]  /*6be0*/  FADD.FTZ R176, R10.reuse, R9 ;  /* 0x000000090ab07221 */ /* 0x050fe20000010000 */
[----:B------:R-:W-:Y:S01]  /*6bf0*/  F2FP.BF16.F32.PACK_AB R159, R10, R163 ;  /* 0x000000a30a9f723e */ /* 0x000fe200000010ff */
[-C--:B------:R-:W-:Y:S01]  /*6c00*/  FMUL.FTZ R26, R26, R20.reuse ;  /* 0x000000141a1a7220 */ /* 0x080fe20000410000 */
[----:B------:R-:W-:Y:S01]  /*6c10*/  F2FP.BF16.F32.PACK_AB R155, R192, R155 ;  /* 0x0000009bc09b723e */ /* 0x000fe200000010ff */
[-C--:B------:R-:W-:Y:S01]  /*6c20*/  FMUL.FTZ R27, R27, R20.reuse ;  /* 0x000000141b1b7220 */ /* 0x080fe20000410000 */
[-C--:B------:R-:W-:Y:S01]  /*6c30*/  FMUL.FTZ R30, R30, R20.reuse ;  /* 0x000000141e1e7220 */ /* 0x080fe20000410000 */
[-C--:B------:R-:W-:Y:S01]  /*6c40*/  FMUL.FTZ R31, R31, R20.reuse ;  /* 0x000000141f1f7220 */ /* 0x080fe20000410000 */
[----:B------:R3:W4:Y:S01]  /*6c50*/  MUFU.EX2 R165, R178 ;  /* 0x000000b200a57308 */ /* 0x0007220000000800 */
[----:B--2---:R-:W-:Y:S01]  /*6c60*/  FADD.FTZ R9, R167, R176 ;  /* 0x000000b0a7097221 */ /* 0x004fe20000010000 */
[----:B------:R-:W-:Y:S01]  /*6c70*/  F2FP.BF16.F32.PACK_AB R161, R190, R167 ;  /* 0x000000a7bea1723e */ /* 0x000fe200000010ff */
[-C--:B------:R-:W-:Y:S01]  /*6c80*/  FMUL.FTZ R34, R34, R20.reuse ;  /* 0x0000001422227220 */ /* 0x080fe20000410000 */
[-C--:B------:R-:W-:Y:S01]  /*6c90*/  FMUL.FTZ R35, R35, R20.reuse ;  /* 0x0000001423237220 */ /* 0x080fe20000410000 */
[----:B------:R-:W-:Y:S01]  /*6ca0*/  FADD.FTZ R176, R190, R9 ;  /* 0x00000009beb07221 */ /* 0x000fe20000010000 */
[-C--:B------:R-:W-:Y:S01]  /*6cb0*/  FMUL.FTZ R38, R38, R20.reuse ;  /* 0x0000001426267220 */ /* 0x080fe20000410000 */
[-C--:B------:R-:W-:Y:S01]  /*6cc0*/  FMUL.FTZ R39, R39, R20.reuse ;  /* 0x0000001427277220 */ /* 0x080fe20000410000 */
[----:B------:R-:W2:Y:S01]  /*6cd0*/  MUFU.EX2 R12, R179 ;  /* 0x000000b3000c7308 */ /* 0x000ea20000000800 */
[----:B------:R-:W-:Y:S01]  /*6ce0*/  FADD.FTZ R9, R13, R176 ;  /* 0x000000b00d097221 */ /* 0x000fe20000010000 */
[----:B0-----:R-:W-:Y:S01]  /*6cf0*/  F2FP.BF16.F32.PACK_AB R163, R14, R13 ;  /* 0x0000000d0ea3723e */ /* 0x001fe200000010ff */
[-C--:B------:R-:W-:Y:S01]  /*6d00*/  FMUL.FTZ R42, R42, R20.reuse ;  /* 0x000000142a2a7220 */ /* 0x080fe20000410000 */
[-C--:B------:R-:W-:Y:S01]  /*6d10*/  FMUL.FTZ R43, R43, R20.reuse ;  /* 0x000000142b2b7220 */ /* 0x080fe20000410000 */
[----:B---3--:R-:W-:Y:S01]  /*6d20*/  FADD.FTZ R178, R14, R9 ;  /* 0x000000090eb27221 */ /* 0x008fe20000010000 */
        /* <DEDUP_REMOVED lines=77> */
[-C--:B------:R-:W-:Y:S01]  /*7200*/  FMUL.FTZ R150, R150, R20.reuse ;  /* 0x0000001496967220 */ /* 0x080fe20000410000 */
[----:B------:R-:W-:Y:S01]  /*7210*/  FMUL.FTZ R151, R151, R20 ;  /* 0x0000001497977220 */ /* 0x000fe20000410000 */
[----:B--2---:R-:W-:-:S04]  /*7220*/  FADD.FTZ R9, R175, R10 ;  /* 0x0000000aaf097221 */ /* 0x004fc80000010000 */
[C---:B0-----:R-:W-:Y:S01]  /*7230*/  FADD.FTZ R0, R180.reuse, R9 ;  /* 0x00000009b4007221 */ /* 0x041fe20000010000 */
[----:B------:R-:W-:Y:S01]  /*7240*/  F2FP.BF16.F32.PACK_AB R175, R180, R175 ;  /* 0x000000afb4af723e */ /* 0x000fe200000010ff */
[----:B------:R-:W-:Y:S06]  /*7250*/  @!P0 BRA `(.L_x_10947) ;  /* 0x0000000000048947 */ /* 0x000fec0003800000 */
[----:B------:R-:W-:Y:S01]  /*7260*/  BPT.TRAP 0x1 ;  /* 0x000000040000795c */ /* 0x000fe20000300000 */
.L_x_10947:
[----:B------:R0:W2:Y:S01]  /*7270*/  SYNCS.PHASECHK.TRANS64.TRYWAIT P1, [UR25+0x22850], R8 ;  /* 0x02285008ff0075a7 */ /* 0x0000a20008020159 */
[----:B------:R-:W-:Y:S05]  /*7280*/  @!P0 BRA `(.L_x_10948) ;  /* 0x0000000000048947 */ /* 0x000fea0003800000 */
[----:B------:R-:W-:Y:S01]  /*7290*/  BPT.TRAP 0x1 ;  /* 0x000000040000795c */ /* 0x000fe20000300000 */
.L_x_10948:
[----:B------:R-:W-:Y:S01]  /*72a0*/  VIADD R9, R215, 0x8 ;  /* 0x00000008d7097836 */ /* 0x000fe20000000000 */
[----:B--2---:R-:W-:Y:S06]  /*72b0*/  @P1 BRA `(.L_x_10949) ;  /* 0x0000000000081947 */ /* 0x004fec0003800000 */
[----:B------:R-:W2:Y:S02]  /*72c0*/  SYNCS.PHASECHK.TRANS64.TRYWAIT P1, [UR25+0x22850], R8 ;  /* 0x02285008ff0075a7 */ /* 0x000ea40008020159 */
[----:B--2---:R-:W-:Y:S05]  /*72d0*/  @!P1 BRA `(.L_x_10950) ;  /* 0x000000c800849947 */ /* 0x004fea0003800000 */
.L_x_10949:
        /* <DEDUP_REMOVED lines=37> */
[----:B---3--:R-:W-:Y:S05]  /*7530*/  @!P0 BRA `(.L_x_10951) ;  /* 0x0000000000048947 */ /* 0x008fea0003800000 */
[----:B------:R-:W-:Y:S01]  /*7540*/  BPT.TRAP 0x1 ;  /* 0x000000040000795c */ /* 0x000fe20000300000 */
.L_x_10951:
[----:B------:R-:W-:Y:S01]  /*7550*/  UIADD3 UR25, UR25, 0x22860, URZ ;  /* 0x0002286019197890 */ /* 0x000fe2000fffe03f */
[C---:B------:R-:W-:Y:S01]  /*7560*/  ISETP.GT.AND P1, PT, R7.reuse, UR24, PT ;  /* 0x0000001807007c0c */ /* 0x040fe2000bf24270 */
[----:B------:R-:W-:Y:S02]  /*7570*/  VIADD R7, R7, 0xffffffff ;  /* 0xffffffff07077836 */ /* 0x000fe40000000000 */
[----:B------:R-:W-:Y:S01]  /*7580*/  UPRMT UR25, UR26, 0x654, UR25 ;  /* 0x000006541a197896 */ /* 0x000fe20008000019 */
[----:B------:R-:W-:Y:S02]  /*7590*/  IMAD.MOV.U32 R10, RZ, RZ, R5 ;  /* 0x000000ffff0a7224 */ /* 0x000fe400078e0005 */
[----:B------:R-:W-:-:S06]  /*75a0*/  IMAD.MOV.U32 R9, RZ, RZ, R4 ;  /* 0x000000ffff097224 */ /* 0x000fcc00078e0004 */
[----:B------:R-:W-:Y:S01]  /*75b0*/  SYNCS.ARRIVE.TRANS64.RED.A1T0 RZ, [UR25], RZ ;  /* 0x000000ffffff79a7 */ /* 0x000fe20008100419 */
[----:B------:R-:W-:Y:S05]  /*75c0*/  @P1 BRA `(.L_x_10952) ;  /* 0xffffffd000141947 */ /* 0x000fea000383ffff */
.L_x_10933:
[----:B------:R-:W-:Y:S01]  /*75d0*/  ISETP.NE.AND P2, PT, R205, 0x1, PT ;  /* 0x00000001cd00780c */ /* 0x000fe20003f45270 */
[----:B------:R-:W-:Y:S01]  /*75e0*/  UIADD3 UR10, UR41, 0x7f, URZ ;  /* 0x0000007f290a7890 */ /* 0x000fe2000fffe03f */
[----:B------:R-:W-:Y:S02]  /*75f0*/  IADD3 R9, R17, 0x1, -R6 ;  /* 0x0000000111097810 */ /* 0x000fe40007ffe806 */
[----:B------:R-:W-:-:S09]  /*7600*/  LOP3.LUT P1, RZ, R16, 0x80000, RZ, 0xc0, !PT ;  /* 0x0008000010ff7812 */ /* 0x000fd2000782c0ff */
[----:B0-2---:R-:W0:Y:S08]  /*7610*/  @P2 LDC R8, c[0x0][0x44c] ;  /* 0x00011300ff082b82 */ /* 0x005e300000000800 */
[----:B------:R-:W2:Y:S01]  /*7620*/  @P2 LDC R11, c[0x0][0x450] ;  /* 0x00011400ff0b2b82 */ /* 0x000ea20000000800 */
[----:B0-----:R-:W-:-:S04]  /*7630*/  @P2 IMAD.HI.U32 R10, R8, UR10, RZ ;  /* 0x0000000a080a2c27 */ /* 0x001fc8000f8e00ff */
[----:B------:R-:W-:Y:S01]  /*7640*/  IMAD.U32 R8, RZ, RZ, UR10 ;  /* 0x0000000aff087e24 */ /* 0x000fe2000f8e00ff */
[----:B--2---:R-:W-:-:S05]  /*7650*/  @P2 SHF.R.U32.HI R8, RZ, R11, R10 ;  /* 0x0000000bff082219 */ /* 0x004fca000001160a */
[----:B------:R-:W-:-:S04]  /*7660*/  IMAD.IADD R8, R9, 0x1, R8 ;  /* 0x0000000109087824 */ /* 0x000fc800078e0208 */
[----:B------:R-:W-:-:S05]  /*7670*/  VIADD R6, R8, -UR7 ;  /* 0x8000000708067c36 */ /* 0x000fca0008000000 */
[----:B------:R-:W-:Y:S01]  /*7680*/  R2UR UR14, R6 ;  /* 0x00000000060e72ca */ /* 0x000fe200000e0000 */
[----:B------:R-:W-:-:S14]  /*7690*/  @!P1 BRA `(.L_x_10953) ;  /* 0x0000000000509947 */ /* 0x000fdc0003800000 */
[----:B------:R-:W-:-:S13]  /*76a0*/  R2UR UR7, R8 ;  /* 0x00000000080772ca */ /* 0x000fda00000e0000 */
        /* <DEDUP_REMOVED lines=11> */
.L_x_10954:
[----:B------:R-:W-:Y:S02]  /*7760*/  ULDC UR15, c[0x0][0x9e4] ;  /* 0x00027900000f7ab9 */ /* 0x000fe40000000800 */
[----:B------:R-:W-:-:S11]  /*7770*/  UISETP.NE.AND UP0, UPT, UR15, 0x1, UPT ;  /* 0x000000010f00788c */ /* 0x000fd6000bf05270 */
[----:B------:R-:W-:Y:S02]  /*7780*/  @UP0 ULDC.64 UR18, c[0x0][0x9e8] ;  /* 0x00027a0000120ab9 */ /* 0x000fe40000000a00 */
[----:B------:R-:W-:-:S04]  /*7790*/  UIMAD.WIDE.U32 UR10, UR7, UR18, URZ ;  /* 0x00000012070a72a5 */ /* 0x000fc8000f8e003f */
[----:B------:R-:W-:-:S12]  /*77a0*/  @UP0 USHF.R.U32.HI UR7, URZ, UR19, UR11 ;  /* 0x000000133f070299 */ /* 0x000fd8000801160b */
.L_x_10955:
[----:B------:R-:W-:-:S04]  /*77b0*/  UIMAD UR7, UR7, UR15, URZ ;  /* 0x0000000f070772a4 */ /* 0x000fc8000f8e023f */
[----:B------:R-:W-:-:S04]  /*77c0*/  UISETP.LT.AND UP0, UPT, UR14, UR7, UPT ;  /* 0x000000070e00728c */ /* 0x000fc8000bf01270 */
[----:B------:R-:W-:-:S12]  /*77d0*/  USEL UR14, UR14, UR7, !UP0 ;  /* 0x000000070e0e7287 */ /* 0x000fd8000c000000 */
.L_x_10953:
[----:B------:R-:W-:-:S04]  /*77e0*/  UIADD3 UR10, UR14, 0x5f, URZ ;  /* 0x0000005f0e0a7890 */ /* 0x000fc8000fffe03f */
        /* <DEDUP_REMOVED lines=9> */
[----:B------:R-:W-:Y:S02]  /*7880*/  IMAD.MOV.U32 R11, RZ, RZ, R4 ;  /* 0x000000ffff0b7224 */ /* 0x000fe400078e0004 */
[----:B------:R-:W-:-:S07]  /*7890*/  IMAD.MOV.U32 R8, RZ, RZ, R7 ;  /* 0x000000ffff087224 */ /* 0x000fce00078e0007 */
.L_x_10967:
[----:B------:R-:W-:Y:S01]  /*78a0*/  UIADD3 UR38, UR38, 0x1, URZ ;  /* 0x0000000126267890 */ /* 0x000fe2000fffe03f */
[C---:B------:R-:W-:Y:S01]  /*78b0*/  ISETP.GT.AND P1, PT, R8.reuse, UR7, PT ;  /* 0x0000000708007c0c */ /* 0x040fe2000bf24270 */
[----:B------:R-:W-:Y:S02]  /*78c0*/  VIADD R8, R8, 0xffffffff ;  /* 0xffffffff08087836 */ /* 0x000fe40000000000 */
[----:B------:R-:W-:-:S04]  /*78d0*/  UISETP.NE.AND UP0, UPT, UR38, 0x2, UPT ;  /* 0x000000022600788c */ /* 0x000fc8000bf05270 */
[----:B------:R-:W-:Y:S02]  /*78e0*/  USEL UR10, URZ, 0x1, UP0 ;  /* 0x000000013f0a7887 */ /* 0x000fe40008000000 */
[----:B------:R-:W-:Y:S02]  /*78f0*/  USEL UR38, UR38, URZ, UP0 ;  /* 0x0000003f26267287 */ /* 0x000fe40008000000 */
[----:B------:R-:W-:Y:S01]  /*7900*/  ULOP3.LUT UR37, UR37, UR10, URZ, 0x3c, !UPT ;  /* 0x0000000a25257292 */ /* 0x000fe2000f8e3c3f */
[----:B0-2---:R-:W-:Y:S11]  /*7910*/  @!P0 BRA `(.L_x_10957) ;  /* 0x0000000000048947 */ /* 0x005ff60003800000 */
[----:B------:R-:W-:Y:S01]  /*7920*/  BPT.TRAP 0x1 ;  /* 0x000000040000795c */ /* 0x000fe20000300000 */
.L_x_10957:
        /* <DEDUP_REMOVED lines=9> */
.L_x_10958:
[----:B--2---:R-:W-:Y:S05]  /*79c0*/  @P2 BRA `(.L_x_10959) ;  /* 0x0000000000082947 */ /* 0x004fea0003800000 */
[----:B------:R-:W2:Y:S02]  /*79d0*/  SYNCS.PHASECHK.TRANS64.TRYWAIT P2, [UR25+0x22830], R6 ;  /* 0x02283006ff0075a7 */ /* 0x000ea40008040159 */
[----:B--2---:R-:W-:Y:S05]  /*79e0*/  @!P2 BRA `(.L_x_10960) ;  /* 0x000000c000d8a947 */ /* 0x004fea0003800000 */
.L_x_10959:
        /* <DEDUP_REMOVED lines=26> */
.L_x_10961:
[----:B------:R-:W-:Y:S01]  /*7b90*/  FMNMX.FTZ R4, R152, R11, !PT ;  /* 0x0000000b98047209 */ /* 0x000fe20007810000 */
[----:B------:R-:W-:Y:S01]  /*7ba0*/  UIADD3 UR10, UR25, 0x22840, URZ ;  /* 0x00022840190a7890 */ /* 0x000fe2000fffe03f */
[----:B------:R-:W-:Y:S02]  /*7bb0*/  FMNMX.FTZ R12, R154, R9, !PT ;  /* 0x000000099a0c7209 */ /* 0x000fe40007810000 */
        /* <DEDUP_REMOVED lines=26> */
[----:B--2---:R-:W-:Y:S02]  /*7d60*/  FMNMX.FTZ R13, R5, R4, !PT ;  /* 0x00000004050d7209 */ /* 0x004fe40007810000 */
[----:B------:R-:W-:-:S03]  /*7d70*/  FMNMX.FTZ R5, R155, R12, !PT ;  /* 0x0000000c9b057209 */ /* 0x000fc60007810000 */
[----:B------:R-:W2:Y:S01]  /*7d80*/  SHFL.BFLY PT, R4, R13, 0x1, 0x1f ;  /* 0x0c201f000d047f89 */ /* 0x000ea200000e0000 */
[----:B------:R-:W-:-:S04]  /*7d90*/  FMNMX.FTZ R12, R158, R5, !PT ;  /* 0x000000059e0c7209 */ /* 0x000fc80007810000 */
[----:B------:R-:W-:-:S04]  /*7da0*/  FMNMX.FTZ R5, R159, R12, !PT ;  /* 0x0000000c9f057209 */ /* 0x000fc80007810000 */
[----:B------:R-:W-:-:S04]  /*7db0*/  FMNMX.FTZ R12, R162, R5, !PT ;  /* 0x00000005a20c7209 */ /* 0x000fc80007810000 */
[----:B------:R-:W-:-:S04]  /*7dc0*/  FMNMX.FTZ R5, R163, R12, !PT ;  /* 0x0000000ca3057209 */ /* 0x000fc80007810000 */
[----:B------:R-:W-:-:S04]  /*7dd0*/  FMNMX.FTZ R12, R166, R5, !PT ;  /* 0x00000005a60c7209 */ /* 0x000fc80007810000 */
[----:B------:R-:W-:Y:S02]  /*7de0*/  FMNMX.FTZ R5, R167, R12, !PT ;  /* 0x0000000ca7057209 */ /* 0x000fe40007810000 */
[----:B--2---:R-:W-:Y:S02]  /*7df0*/  FMNMX.FTZ R4, R13, R4, !PT ;  /* 0x000000040d047209 */ /* 0x004fe40007810000 */
        /* <DEDUP_REMOVED lines=38> */
[----:B------:R-:W4:Y:S01]  /*8060*/  MUFU.EX2 R20, R20 ;  /* 0x0000001400147308 */ /* 0x000f220000000800 */
[----:B--2---:R-:W-:Y:S01]  /*8070*/  FFMA.FTZ R2, R7, R2, R152 ;  /* 0x0000000207027223 */ /* 0x004fe20000010098 */
[--C-:B------:R-:W-:Y:S01]  /*8080*/  FFMA.FTZ R196, R196, UR6, -R10.reuse ;  /* 0x00000006c4c47c23 */ /* 0x100fe2000801080a */
[----:B------:R-:W-:Y:S01]  /*8090*/  FMNMX.FTZ R5, R191, R12, !PT ;  /* 0x0000000cbf057209 */ /* 0x000fe20007810000 */
[-C--:B------:R-:W-:Y:S01]  /*80a0*/  FMUL.FTZ R24, R24, R7.reuse ;  /* 0x0000000718187220 */ /* 0x080fe20000410000 */
[-C--:B------:R-:W-:Y:S01]  /*80b0*/  FMUL.FTZ R25, R25, R7.reuse ;  /* 0x0000000719197220 */ /* 0x080fe20000410000 */
[----:B------:R-:W-:Y:S01]  /*80c0*/  FMUL.FTZ R28, R28, R7 ;  /* 0x000000071c1c7220 */ /* 0x000fe20000410000 */
[----:B------:R-:W-:Y:S01]  /*80d0*/  FMNMX.FTZ R12, R194, R5, !PT ;  /* 0x00000005c20c7209 */ /* 0x000fe20007810000 */
[----:B------:R-:W-:Y:S01]  /*80e0*/  MUFU.EX2 R153, R153 ;  /* 0x0000009900997308 */ /* 0x000fe20000000800 */
[----:B---3--:R-:W-:Y:S01]  /*80f0*/  F2FP.BF16.F32.PACK_AB R152, R21, R152 ;  /* 0x000000981598723e */ /* 0x008fe200000010ff */
        /* <DEDUP_REMOVED lines=14> */
[----:B------:R-:W2:Y:S01]  /*81e0*/  SHFL.BFLY PT, R5, R12, 0x2, 0x1f ;  /* 0x0c401f000c057f89 */ /* 0x000ea200000e0000 */
        /* <DEDUP_REMOVED lines=23> */
[----:B--2---:R-:W-:Y:S01]  /*8360*/  FMNMX.FTZ R11, R12, R5, !PT ;  /* 0x000000050c0b7209 */ /* 0x004fe20007810000 */
[--C-:B------:R-:W-:Y:S01]  /*8370*/  FFMA.FTZ R12, R188, UR6, -R10.reuse ;  /* 0x00000006bc0c7c23 */ /* 0x100fe2000801080a */
[----:B------:R-:W-:Y:S01]  /*8380*/  MUFU.EX2 R160, R160 ;  /* 0x000000a000a07308 */ /* 0x000fe20000000800 */
[----:B------:R-:W-:Y:S01]  /*8390*/  FFMA.FTZ R10, R197, UR6, -R10 ;  /* 0x00000006c50a7c23 */ /* 0x000fe2000801080a */
        /* <DEDUP_REMOVED lines=25> */
[----:B--2---:R-:W-:Y:S01]  /*8530*/  FMNMX.FTZ R5, R11, R180, !PT ;  /* 0x000000b40b057209 */ /* 0x004fe20007810000 */
[-C--:B------:R-:W-:Y:S01]  /*8540*/  FMUL.FTZ R132, R132, R7.reuse ;  /* 0x0000000784847220 */ /* 0x080fe20000410000 */
[-C--:B------:R-:W-:Y:S01]  /*8550*/  FMUL.FTZ R133, R133, R7.reuse ;  /* 0x0000000785857220 */ /* 0x080fe20000410000 */
[-C--:B------:R-:W-:Y:S01]  /*8560*/  FMUL.FTZ R136, R136, R7.reuse ;  /* 0x0000000788887220 */ /* 0x080fe20000410000 */
[-C--:B------:R-:W-:Y:S01]  /*8570*/  FMUL.FTZ R137, R137, R7.reuse ;  /* 0x0000000789897220 */ /* 0x080fe20000410000 */
[C---:B------:R-:W-:Y:S01]  /*8580*/  FADD.FTZ R9, -R5.reuse, R9 ;  /* 0x0000000905097221 */ /* 0x040fe20000010100 */
[----:B------:R-:W-:Y:S01]  /*8590*/  FMUL.FTZ R192, R5, UR6 ;  /* 0x0000000605c07c20 */ /* 0x000fe20008410000 */
[----:B------:R-:W-:Y:S01]  /*85a0*/  MUFU.EX2 R164, R164 ;  /* 0x000000a400a47308 */ /* 0x000fe20000000800 */
[-C--:B------:R-:W-:Y:S01]  /*85b0*/  FMUL.FTZ R140, R140, R7.reuse ;  /* 0x000000078c8c7220 */ /* 0x080fe20000410000 */
[----:B------:R-:W-:Y:S01]  /*85c0*/  FMUL.FTZ R9, R9, UR6 ;  /* 0x0000000609097c20 */ /* 0x000fe20008410000 */
        /* <DEDUP_REMOVED lines=11> */
[----:B------:R-:W-:Y:S01]  /*8680*/  FFMA.FTZ R167, R179, UR6, -R192 ;  /* 0x00000006b3a77c23 */ /* 0x000fe200080108c0 */
[----:B------:R-:W-:Y:S01]  /*8690*/  FADD.FTZ R175, R21, R2 ;  /* 0x0000000215af7221 */ /* 0x000fe20000010000 */
[----:B------:R-:W2:Y:S01]  /*86a0*/  MUFU.EX2 R180, R180 ;  /* 0x000000b400b47308 */ /* 0x000ea20000000800 */
[--C-:B------:R-:W-:Y:S01]  /*86b0*/  FFMA.FTZ R171, R171, UR6, -R192.reuse ;  /* 0x00000006abab7c23 */ /* 0x100fe200080108c0 */
[--C-:B------:R-:W-:Y:S01]  /*86c0*/  FFMA.FTZ R163, R174, UR6, -R192.reuse ;  /* 0x00000006aea37c23 */ /* 0x100fe200080108c0 */
[----:B----4-:R-:W-:Y:S01]  /*86d0*/  FADD.FTZ R2, R20, R175 ;  /* 0x000000af14027221 */ /* 0x010fe20000010000 */
[--C-:B------:R-:W-:Y:S01]  /*86e0*/  FFMA.FTZ R175, R183, UR6, -R192.reuse ;  /* 0x00000006b7af7c23 */ /* 0x100fe200080108c0 */
[--C-:B------:R-:W-:Y:S01]  /*86f0*/  FFMA.FTZ R166, R178, UR6, -R192.reuse ;  /* 0x00000006b2a67c23 */ /* 0x100fe200080108c0 */
[--C-:B------:R-:W-:Y:S01]  /*8700*/  FFMA.FTZ R182, R182, UR6, -R192.reuse ;  /* 0x00000006b6b67c23 */ /* 0x100fe200080108c0 */
[--C-:B------:R-:W-:Y:S01]  /*8710*/  FFMA.FTZ R190, R190, UR6, -R192.reuse ;  /* 0x00000006bebe7c23 */ /* 0x100fe200080108c0 */
[----:B------:R-:W3:Y:S01]  /*8720*/  MUFU.EX2 R155, R155 ;  /* 0x0000009b009b7308 */ /* 0x000ee20000000800 */
[--C-:B------:R-:W-:Y:S01]  /*8730*/  FFMA.FTZ R191, R191, UR6, -R192.reuse ;  /* 0x00000006bfbf7c23 */ /* 0x100fe200080108c0 */
[--C-:B------:R-:W-:Y:S01]  /*8740*/  FFMA.FTZ R194, R194, UR6, -R192.reuse ;  /* 0x00000006c2c27c23 */ /* 0x100fe200080108c0 */
[--C-:B------:R-:W-:Y:S01]  /*8750*/  FFMA.FTZ R195, R195, UR6, -R192.reuse ;  /* 0x00000006c3c37c23 */ /* 0x100fe200080108c0 */
[----:B------:R-:W-:Y:S01]  /*8760*/  FFMA.FTZ R198, R198, UR6, -R192 ;  /* 0x00000006c6c67c23 */ /* 0x000fe200080108c0 */
[-C--:B------:R-:W-:Y:S01]  /*8770*/  FMUL.FTZ R141, R141, R7.reuse ;  /* 0x000000078d8d7220 */ /* 0x080fe20000410000 */
[-C--:B------:R-:W-:Y:S01]  /*8780*/  FMUL.FTZ R144, R144, R7.reuse ;  /* 0x0000000790907220 */ /* 0x080fe20000410000 */
[-C--:B------:R-:W-:Y:S01]  /*8790*/  FMUL.FTZ R145, R145, R7.reuse ;  /* 0x0000000791917220 */ /* 0x080fe20000410000 */
[----:B------:R-:W4:Y:S01]  /*87a0*/  MUFU.EX2 R184, R184 ;  /* 0x000000b800b87308 */ /* 0x000f220000000800 */
[----:B--2---:R-:W-:Y:S01]  /*87b0*/  FFMA.FTZ R154, R9, R0, R180 ;  /* 0x00000000099a7223 */ /* 0x004fe200000100b4 */
[-C--:B------:R-:W-:Y:S01]  /*87c0*/  FMUL.FTZ R148, R148, R7.reuse ;  /* 0x0000000794947220 */ /* 0x080fe20000410000 */
[----:B------:R-:W-:Y:S01]  /*87d0*/  FMUL.FTZ R149, R149, R7 ;  /* 0x0000000795957220 */ /* 0x000fe20000410000 */
        /* <DEDUP_REMOVED lines=14> */
[----:B------:R-:W-:Y:S01]  /*88c0*/  FADD.FTZ R179, R153, R2 ;  /* 0x0000000299b37221 */ /* 0x000fe20000010000 */
[----:B------:R-:W-:Y:S01]  /*88d0*/  FFMA.FTZ R2, R186, UR6, -R192 ;  /* 0x00000006ba027c23 */ /* 0x000fe200080108c0 */
[-C--:B------:R-:W-:Y:S01]  /*88e0*/  FMUL.FTZ R46, R46, R9.reuse ;  /* 0x000000092e2e7220 */ /* 0x080fe20000410000 */
[-C--:B------:R-:W-:Y:S01]  /*88f0*/  FMUL.FTZ R47, R47, R9.reuse ;  /* 0x000000092f2f7220 */ /* 0x080fe20000410000 */
[-C--:B------:R-:W-:Y:S01]  /*8900*/  FMUL.FTZ R50, R50, R9.reuse ;  /* 0x0000000932327220 */ /* 0x080fe20000410000 */
[-C--:B------:R-:W-:Y:S01]  /*8910*/  FMUL.FTZ R51, R51, R9.reuse ;  /* 0x0000000933337220 */ /* 0x080fe20000410000 */
[----:B------:R-:W4:Y:S01]  /*8920*/  MUFU.EX2 R185, R185 ;  /* 0x000000b900b97308 */ /* 0x000f220000000800 */
[----:B--2---:R-:W-:Y:S01]  /*8930*/  FADD.FTZ R183, R189, R154 ;  /* 0x0000009abdb77221 */ /* 0x004fe20000010000 */
[----:B------:R-:W-:Y:S01]  /*8940*/  FADD.FTZ R154, R156, R179 ;  /* 0x000000b39c9a7221 */ /* 0x000fe20000010000 */
[--C-:B------:R-:W-:Y:S01]  /*8950*/  FFMA.FTZ R179, R187, UR6, -R192.reuse ;  /* 0x00000006bbb37c23 */ /* 0x100fe200080108c0 */
[----:B------:R-:W-:Y:S01]  /*8960*/  F2FP.BF16.F32.PACK_AB R156, R157, R156 ;  /* 0x0000009c9d9c723e */ /* 0x000fe200000010ff */
[----:B------:R-:W-:Y:S01]  /*8970*/  FFMA.FTZ R192, R199, UR6, -R192 ;  /* 0x00000006c7c07c23 */ /* 0x000fe200080108c0 */
[----:B------:R-:W-:Y:S01]  /*8980*/  FADD.FTZ R154, R157, R154 ;  /* 0x0000009a9d9a7221 */ /* 0x000fe20000010000 */
[-C--:B------:R-:W-:Y:S01]  /*8990*/  FMUL.FTZ R54, R54, R9.reuse ;  /* 0x0000000936367220 */ /* 0x080fe20000410000 */
[----:B------:R-:W2:Y:S01]  /*89a0*/  MUFU.EX2 R159, R159 ;  /* 0x0000009f009f7308 */ /* 0x000ea20000000800 */
[----:B---3--:R-:W-:Y:S01]  /*89b0*/  FADD.FTZ R174, R158, R183 ;  /* 0x000000b79eae7221 */ /* 0x008fe20000010000 */
[----:B------:R-:W-:Y:S01]  /*89c0*/  FADD.FTZ R183, R15, R154 ;  /* 0x0000009a0fb77221 */ /* 0x000fe20000010000 */
[-C--:B------:R-:W-:Y:S01]  /*89d0*/  FMUL.FTZ R55, R55, R9.reuse ;  /* 0x0000000937377220 */ /* 0x080fe20000410000 */
[-C--:B------:R-:W-:Y:S01]  /*89e0*/  FMUL.FTZ R58, R58, R9.reuse ;  /* 0x000000093a3a7220 */ /* 0x080fe20000410000 */
[-C--:B------:R-:W-:Y:S01]  /*89f0*/  FMUL.FTZ R59, R59, R9.reuse ;  /* 0x000000093b3b7220 */ /* 0x080fe20000410000 */
[----:B------:R-:W-:Y:S01]  /*8a00*/  FADD.FTZ R183, R214, R183 ;  /* 0x000000b7d6b77221 */ /* 0x000fe20000010000 */
[-C--:B------:R-:W-:Y:S01]  /*8a10*/  FMUL.FTZ R62, R62, R9.reuse ;  /* 0x000000093e3e7220 */ /* 0x080fe20000410000 */
[----:B------:R-:W3:Y:S01]  /*8a20*/  MUFU.EX2 R188, R188 ;  /* 0x000000bc00bc7308 */ /* 0x000ee20000000800 */
[C---:B----4-:R-:W-:Y:S01]  /*8a30*/  FADD.FTZ R174, R185.reuse, R174 ;  /* 0x000000aeb9ae7221 */ /* 0x050fe20000010000 */
[----:B------:R-:W-:Y:S01]  /*8a40*/  FADD.FTZ R154, R160, R183 ;  /* 0x000000b7a09a7221 */ /* 0x000fe20000010000 */
[----:B------:R-:W-:Y:S01]  /*8a50*/  F2FP.BF16.F32.PACK_AB R157, R185, R158 ;  /* 0x0000009eb99d723e */ /* 0x000fe200000010ff */
[----:B------:R-:W-:Y:S01]  /*8a60*/  FMUL.FTZ R63, R63, R9 ;  /* 0x000000093f3f7220 */ /* 0x000fe20000410000 */
[----:B------:R-:W-:Y:S01]  /*8a70*/  F2FP.BF16.F32.PACK_AB R158, R214, R15 ;  /* 0x0000000fd69e723e */ /* 0x000fe200000010ff */
[----:B------:R-:W-:Y:S01]  /*8a80*/  FADD.FTZ R183, R161, R154 ;  /* 0x0000009aa1b77221 */ /* 0x000fe20000010000 */
[----:B------:R-:W-:Y:S01]  /*8a90*/  F2FP.BF16.F32.PACK_AB R154, R153, R20 ;  /* 0x00000014999a723e */ /* 0x000fe200000010ff */
[----:B------:R-:W4:Y:S01]  /*8aa0*/  MUFU.EX2 R162, R162 ;  /* 0x000000a200a27308 */ /* 0x000f220000000800 */
[----:B--2---:R-:W-:Y:S01]  /*8ab0*/  FADD.FTZ R187, R159, R174 ;  /* 0x000000ae9fbb7221 */ /* 0x004fe20000010000 */
[----:B------:R-:W-:Y:S01]  /*8ac0*/  FADD.FTZ R20, R14, R183 ;  /* 0x000000b70e147221 */ /* 0x000fe20000010000 */
[----:B------:R-:W-:Y:S01]  /*8ad0*/  F2FP.BF16.F32.PACK_AB R160, R161, R160 ;  /* 0x000000a0a1a0723e */ /* 0x000fe200000010ff */
[-C--:B------:R-:W-:Y:S01]  /*8ae0*/  FMUL.FTZ R66, R66, R9.reuse ;  /* 0x0000000942427220 */ /* 0x080fe20000410000 */
[----:B------:R-:W-:Y:S01]  /*8af0*/  F2FP.BF16.F32.PACK_AB R153, R155, R180 ;  /* 0x000000b49b99723e */ /* 0x000fe200000010ff */
[----:B------:R-:W-:Y:S01]  /*8b00*/  FMUL.FTZ R67, R67, R9 ;  /* 0x0000000943437220 */ /* 0x000fe20000410000 */
[----:B------:R-:W-:Y:S01]  /*8b10*/  F2FP.BF16.F32.PACK_AB R155, R189, R184 ;  /* 0x000000b8bd9b723e */ /* 0x000fe200000010ff */
        /* <DEDUP_REMOVED lines=20> */
[----:B------:R-:W-:Y:S01]  /*8c60*/  F2FP.BF16.F32.PACK_AB R162, R165, R14 ;  /* 0x0000000ea5a2723e */ /* 0x000fe200000010ff */
[-C--:B------:R-:W-:Y:S01]  /*8c70*/  FMUL.FTZ R91, R91, R9.reuse ;  /* 0x000000095b5b7220 */ /* 0x080fe20000410000 */
[-C--:B------:R-:W-:Y:S01]  /*8c80*/  FMUL.FTZ R94, R94, R9.reuse ;  /* 0x000000095e5e7220 */ /* 0x080fe20000410000 */
[-C--:B------:R-:W-:Y:S01]  /*8c90*/  FMUL.FTZ R95, R95, R9.reuse ;  /* 0x000000095f5f7220 */ /* 0x080fe20000410000 */
[----:B------:R-:W2:Y:S01]  /*8ca0*/  MUFU.EX2 R166, R166 ;  /* 0x000000a600a67308 */ /* 0x000ea20000000800 */
[----:B---3--:R-:W-:Y:S01]  /*8cb0*/  FADD.FTZ R183, R163, R174 ;  /* 0x000000aea3b77221 */ /* 0x008fe20000010000 */
[----:B------:R-:W-:Y:S01]  /*8cc0*/  FADD.FTZ R174, R164, R187 ;  /* 0x000000bba4ae7221 */ /* 0x000fe20000010000 */
        /* <DEDUP_REMOVED lines=42> */
[----:B---3--:R-:W-:-:S07]  /*8f70*/  FADD.FTZ R174, R0, R15 ;  /* 0x0000000f00ae7221 */ /* 0x008fce0000010000 */
[----:B------:R-:W3:Y:S01]  /*8f80*/  MUFU.EX2 R168, R168 ;  /* 0x000000a800a87308 */ /* 0x000ee20000000800 */
[C---:B----4-:R-:W-:Y:S01]  /*8f90*/  FADD.FTZ R183, R176.reuse, R183 ;  /* 0x000000b7b0b77221 */ /* 0x050fe20000010000 */
[----:B------:R-:W-:-:S06]  /*8fa0*/  F2FP.BF16.F32.PACK_AB R166, R176, R13 ;  /* 0x0000000db0a6723e */ /* 0x000fcc00000010ff */
        /* <DEDUP_REMOVED lines=36> */
[----:B----4-:R-:W-:-:S04]  /*91f0*/  FADD.FTZ R0, R198, R13 ;  /* 0x0000000dc6007221 */ /* 0x010fc80000010000 */
[C---:B--2---:R-:W-:Y:S01]  /*9200*/  FADD.FTZ R0, R175.reuse, R0 ;  /* 0x00000000af007221 */ /* 0x044fe20000010000 */
[----:B------:R-:W-:Y:S01]  /*9210*/  F2FP.BF16.F32.PACK_AB R175, R175, R198 ;  /* 0x000000c6afaf723e */ /* 0x000fe200000010ff */
[C---:B---3--:R-:W-:Y:S01]  /*9220*/  FADD.FTZ R2, R10.reuse, R15 ;  /* 0x0000000f0a027221 */ /* 0x048fe20000010000 */
[----:B------:R-:W-:Y:S01]  /*9230*/  F2FP.BF16.F32.PACK_AB R174, R10, R11 ;  /* 0x0000000b0aae723e */ /* 0x000fe200000010ff */
[----:B------:R-:W-:Y:S06]  /*9240*/  @!P0 BRA `(.L_x_10962) ;  /* 0x0000000000048947 */ /* 0x000fec0003800000 */
[----:B------:R-:W-:Y:S01]  /*9250*/  BPT.TRAP 0x1 ;  /* 0x000000040000795c */ /* 0x000fe20000300000 */
.L_x_10962:
[----:B------:R2:W3:Y:S01]  /*9260*/  SYNCS.PHASECHK.TRANS64.TRYWAIT P2, [UR25+0x22850], R6 ;  /* 0x02285006ff0075a7 */ /* 0x0004e20008040159 */
[----:B------:R-:W-:Y:S05]  /*9270*/  @!P0 BRA `(.L_x_10963) ;  /* 0x0000000000048947 */ /* 0x000fea0003800000 */
[----:B------:R-:W-:Y:S01]  /*9280*/  BPT.TRAP 0x1 ;  /* 0x000000040000795c */ /* 0x000fe20000300000 */
.L_x_10963:
[----:B------:R-:W-:Y:S01]  /*9290*/  VIADD R7, R215, 0x8 ;  /* 0x00000008d7077836 */ /* 0x000fe20000000000 */
[----:B---3--:R-:W-:Y:S06]  /*92a0*/  @P2 BRA `(.L_x_10964) ;  /* 0x0000000000082947 */ /* 0x008fec0003800000 */
[----:B------:R-:W3:Y:S02]  /*92b0*/  SYNCS.PHASECHK.TRANS64.TRYWAIT P2, [UR25+0x22850], R6 ;  /* 0x02285006ff0075a7 */ /* 0x000ee40008040159 */
[----:B---3--:R-:W-:Y:S05]  /*92c0*/  @!P2 BRA `(.L_x_10965) ;  /* 0x000000a800b8a947 */ /* 0x008fea0003800000 */
.L_x_10964:
        /* <DEDUP_REMOVED lines=39> */
.L_x_10966:
[----:B------:R-:W-:Y:S01]  /*9540*/  UIADD3 UR25, UR25, 0x22860, URZ ;  /* 0x0002286019197890 */ /* 0x000fe2000fffe03f */
[----:B---3--:R-:W-:Y:S02]  /*9550*/  IMAD.MOV.U32 R9, RZ, RZ, R5 ;  /* 0x000000ffff097224 */ /* 0x008fe400078e0005 */
[----:B------:R-:W-:Y:S01]  /*9560*/  IMAD.MOV.U32 R11, RZ, RZ, R4 ;  /* 0x000000ffff0b7224 */ /* 0x000fe200078e0004 */
[----:B------:R-:W-:-:S09]  /*9570*/  UPRMT UR25, UR24, 0x654, UR25 ;  /* 0x0000065418197896 */ /* 0x000fd20008000019 */
[----:B------:R-:W-:Y:S01]  /*9580*/  SYNCS.ARRIVE.TRANS64.RED.A1T0 RZ, [UR25], RZ ;  /* 0x000000ffffff79a7 */ /* 0x000fe20008100419 */
[----:B------:R-:W-:Y:S05]  /*9590*/  @P1 BRA `(.L_x_10967) ;  /* 0xffffffe000c01947 */ /* 0x000fea000383ffff */
[----:B------:R-:W-:-:S07]  /*95a0*/  IMAD.MOV.U32 R7, RZ, RZ, R8 ;  /* 0x000000ffff077224 */ /* 0x000fce00078e0008 */
.L_x_10956:
[----:B------:R-:W-:-:S13]  /*95b0*/  ISETP.GE.AND P1, PT, R7, UR44, PT ;  /* 0x0000002c07007c0c */ /* 0x000fda000bf26270 */
[----:B------:R-:W-:Y:S05]  /*95c0*/  @!P1 BRA `(.L_x_10968) ;  /* 0x0000003000049947 */ /* 0x000fea0003800000 */
[----:B------:R-:W-:Y:S01]  /*95d0*/  IMAD.MOV.U32 R9, RZ, RZ, R5 ;  /* 0x000000ffff097224 */ /* 0x000fe200078e0005 */
[----:B------:R-:W-:Y:S01]  /*95e0*/  ULDC UR25, c[0x0][0x9e4] ;  /* 0x0002790000197ab9 */ /* 0x000fe20000000800 */
[----:B------:R-:W-:Y:S01]  /*95f0*/  IMAD.MOV.U32 R8, RZ, RZ, R4 ;  /* 0x000000ffff087224 */ /* 0x000fe200078e0004 */
[----:B------:R-:W-:Y:S01]  /*9600*/  ULDC UR26, c[0x0][0x9dc] ;  /* 0x00027700001a7ab9 */ /* 0x000fe20000000800 */
[----:B------:R-:W-:Y:S01]  /*9610*/  ULDC UR27, c[0x0][0x288] ;  /* 0x0000a200001b7ab9 */ /* 0x000fe20000000800 */
[----:B------:R-:W-:Y:S01]  /*9620*/  ULDC UR6, c[0x0][0x988] ;  /* 0x0002620000067ab9 */ /* 0x000fe20000000800 */
[----:B------:R-:W-:-:S05]  /*9630*/  ULDC UR28, c[0x0][0x9e0] ;  /* 0x00027800001c7ab9 */ /* 0x000fca0000000800 */
.L_x_10987:
[----:B------:R-:W-:-:S04]  /*9640*/  UIADD3 UR38, UR38, 0x1, URZ ;  /* 0x0000000126267890 */ /* 0x000fc8000fffe03f */
[----:B------:R-:W-:-:S04]  /*9650*/  UISETP.NE.AND UP0, UPT, UR38, 0x2, UPT ;  /* 0x000000022600788c */ /* 0x000fc8000bf05270 */
[----:B------:R-:W-:Y:S02]  /*9660*/  USEL UR7, URZ, 0x1, UP0 ;  /* 0x000000013f077887 */ /* 0x000fe40008000000 */
[----:B------:R-:W-:Y:S02]  /*9670*/  USEL UR38, UR38, URZ, UP0 ;  /* 0x0000003f26267287 */ /* 0x000fe40008000000 */
[----:B------:R-:W-:Y:S01]  /*9680*/  ULOP3.LUT UR37, UR37, UR7, URZ, 0x3c, !UPT ;  /* 0x0000000725257292 */ /* 0x000fe2000f8e3c3f */
[----:B------:R-:W-:Y:S11]  /*9690*/  @!P0 BRA `(.L_x_10969) ;  /* 0x0000000000048947 */ /* 0x000ff60003800000 */
[----:B------:R-:W-:Y:S01]  /*96a0*/  BPT.TRAP 0x1 ;  /* 0x000000040000795c */ /* 0x000fe20000300000 */
.L_x_10969:
[----:B------:R-:W3:Y:S01]  /*96b0*/  S2UR UR7, SR_CgaCtaId ;  /* 0x00000000000779c3 */ /* 0x000ee20000008800 */
[----:B------:R-:W-:Y:S01]  /*96c0*/  UMOV UR10, 0x400 ;  /* 0x00000400000a7882 */ /* 0x000fe20000000000 */
[----:B0-2---:R-:W-:-:S05]  /*96d0*/  IMAD.U32 R6, RZ, RZ, UR37 ;  /* 0x00000025ff067e24 */ /* 0x005fca000f8e00ff */
[----:B------:R-:W-:Y:S01]  /*96e0*/  SHF.L.U32 R6, R6, 0x1f, RZ ;  /* 0x0000001f06067819 */ /* 0x000fe200000006ff */
[----:B---3--:R-:W-:-:S04]  /*96f0*/  ULEA UR10, UR7, UR10, 0x18 ;  /* 0x0000000a070a7291 */ /* 0x008fc8000f8ec03f */
[----:B------:R-:W-:-:S09]  /*9700*/  ULEA UR24, UR38, UR10, 0x3 ;  /* 0x0000000a26187291 */ /* 0x000fd2000f8e183f */
[----:B------:R0:W2:Y:S01]  /*9710*/  SYNCS.PHASECHK.TRANS64.TRYWAIT P1, [UR24+0x22830], R6 ;  /* 0x02283006ff0075a7 */ /* 0x0000a20008020158 */
[----:B------:R-:W-:Y:S05]  /*9720*/  @!P0 BRA `(.L_x_10970) ;  /* 0x0000000000048947 */ /* 0x000fea0003800000 */
[----:B------:R-:W-:Y:S01]  /*9730*/  BPT.TRAP 0x1 ;  /* 0x000000040000795c */ /* 0x000fe20000300000 */
.L_x_10970:
[----:B--2---:R-:W-:Y:S05]  /*9740*/  @P1 BRA `(.L_x_10971) ;  /* 0x0000000000081947 */ /* 0x004fea0003800000 */
[----:B------:R-:W2:Y:S02]  /*9750*/  SYNCS.PHASECHK.TRANS64.TRYWAIT P1, [UR24+0x22830], R6 ;  /* 0x02283006ff0075a7 */ /* 0x000ea40008020158 */
[----:B--2---:R-:W-:Y:S05]  /*9760*/  @!P1 BRA `(.L_x_10972) ;  /* 0x000000a400a89947 */ /* 0x004fea0003800000 */
.L_x_10971:
        /* <DEDUP_REMOVED lines=26> */
.L_x_10973:
[----:B------:R-:W-:Y:S01]  /*9910*/  ISETP.NE.AND P2, PT, R205, 0x1, PT ;  /* 0x00000001cd00780c */ /* 0x000fe20003f45270 */
[----:B------:R-:W-:Y:S01]  /*9920*/  VIADD R20, R22, UR41 ;  /* 0x0000002916147c36 */ /* 0x000fe20008000000 */
[----:B------:R-:W-:Y:S01]  /*9930*/  UIADD3 UR10, UR24, 0x22840, URZ ;  /* 0x00022840180a7890 */ /* 0x000fe2000fffe03f */
[----:B------:R-:W-:Y:S01]  /*9940*/  IMAD R11, R7, -0x60, RZ ;  /* 0xffffffa0070b7824 */ /* 0x000fe200078e02ff */
[----:B------:R-:W-:Y:S02]  /*9950*/  LOP3.LUT P1, RZ, R16, 0x80000, RZ, 0xc0, !PT ;  /* 0x0008000010ff7812 */ /* 0x000fe4000782c0ff */
[----:B------:R-:W-:-:S07]  /*9960*/  UPRMT UR10, UR7, 0x654, UR10 ;  /* 0x00000654070a7896 */ /* 0x000fce000800000a */
[----:B------:R-:W2:Y:S08]  /*9970*/  @P2 LDC R5, c[0x0][0x44c] ;  /* 0x00011300ff052b82 */ /* 0x000eb00000000800 */
[----:B------:R-:W3:Y:S01]  /*9980*/  @P2 LDC R4, c[0x0][0x450] ;  /* 0x00011400ff042b82 */ /* 0x000ee20000000800 */
[----:B------:R-:W-:Y:S01]  /*9990*/  SYNCS.ARRIVE.TRANS64.RED.A1T0 RZ, [UR10], RZ ;  /* 0x000000ffffff79a7 */ /* 0x000fe2000810040a */
[----:B------:R-:W-:Y:S01]  /*99a0*/  ULOP3.LUT UR10, URZ, UR26, URZ, 0x33, !UPT ;  /* 0x0000001a3f0a7292 */ /* 0x000fe2000f8e333f */
[----:B--2---:R-:W-:-:S05]  /*99b0*/  @P2 IMAD.HI.U32 R5, R20, R5, RZ ;  /* 0x0000000514052227 */ /* 0x004fca00078e00ff */
[----:B---3--:R-:W-:Y:S01]  /*99c0*/  @P2 SHF.R.U32.HI R20, RZ, R4, R5 ;  /* 0x00000004ff142219 */ /* 0x008fe20000011605 */
[----:B------:R-:W-:-:S04]  /*99d0*/  VIADD R5, R11, 0x1 ;  /* 0x000000010b057836 */ /* 0x000fc80000000000 */
[----:B------:R-:W2:Y:S01]  /*99e0*/  SHFL.IDX PT, R214, R20, RZ, 0x1c1f ;  /* 0x001c1fff14d67589 */ /* 0x000ea200000e0000 */
[----:B------:R-:W-:-:S05]  /*99f0*/  IMAD R4, R18, -0x2, R5 ;  /* 0xfffffffe12047824 */ /* 0x000fca00078e0205 */
[----:B------:R-:W-:-:S05]  /*9a00*/  IADD3 R4, R4, -UR27, R17 ;  /* 0x8000001b04047c10 */ /* 0x000fca000fffe011 */
[C---:B------:R-:W-:Y:S02]  /*9a10*/  VIADD R15, R4.reuse, UR28 ;  /* 0x0000001c040f7c36 */ /* 0x040fe40008000000 */
[----:B------:R-:W-:Y:S02]  /*9a20*/  VIADD R14, R4, UR10 ;  /* 0x0000000a040e7c36 */ /* 0x000fe40008000000 */
[----:B--2---:R-:W-:Y:S02]  /*9a30*/  IMAD.IADD R12, R15, 0x1, R214 ;  /* 0x000000010f0c7824 */ /* 0x004fe400078e02d6 */
        /* <DEDUP_REMOVED lines=14> */
.L_x_10976:
[----:B------:R-:W-:-:S05]  /*9b20*/  IMAD.U32 R21, RZ, RZ, UR25 ;  /* 0x00000019ff157e24 */ /* 0x000fca000f8e00ff */
[----:B------:R-:W-:-:S13]  /*9b30*/  ISETP.NE.AND P1, PT, R21, 0x1, PT ;  /* 0x000000011500780c */ /* 0x000fda0003f25270 */
[----:B------:R-:W2:Y:S02]  /*9b40*/  @P1 LDC.64 R4, c[0x0][0x9e8] ;  /* 0x00027a00ff041b82 */ /* 0x000ea40000000a00 */
[----:B--2---:R-:W-:-:S05]  /*9b50*/  @P1 IMAD.HI.U32 R4, R13, R4, RZ ;  /* 0x000000040d041227 */ /* 0x004fca00078e00ff */
[----:B------:R-:W-:-:S07]  /*9b60*/  @P1 SHF.R.U32.HI R13, RZ, R5, R4 ;  /* 0x00000005ff0d1219 */ /* 0x000fce0000011604 */
.L_x_10977:
[----:B------:R-:W-:Y:S05]  /*9b70*/  BSYNC B0 ;  /* 0x0000000000007941 */ /* 0x000fea0003800000 */
.L_x_10975:
[----:B------:R-:W-:-:S04]  /*9b80*/  IMAD R4, R18, -0x2, R11 ;  /* 0xfffffffe12047824 */ /* 0x000fc800078e020b */
[----:B------:R-:W-:-:S05]  /*9b90*/  IMAD R13, R13, R21, R4 ;  /* 0x000000150d0d7224 */ /* 0x000fca00078e0204 */
[----:B------:R-:W-:Y:S02]  /*9ba0*/  VIADDMNMX R12, R13, R21, R12, PT ;  /* 0x000000150d0c7246 */ /* 0x000fe4000380010c */
[----:B------:R-:W-:-:S07]  /*9bb0*/  VIMNMX R10, R10, R13, !PT ;  /* 0x0000000d0a0a7248 */ /* 0x000fce0007fe0100 */
.L_x_10974:
[C---:B------:R-:W-:Y:S01]  /*9bc0*/  ISETP.GE.AND P2, PT, R11.reuse, 0x1, PT ;  /* 0x000000010b00780c */ /* 0x040fe20003f46270 */
[----:B------:R-:W2:Y:S01]  /*9bd0*/  SHFL.IDX PT, R20, R20, 0x1, 0x1c1f ;  /* 0x003c1f0014147f89 */ /* 0x000ea200000e0000 */
        /* <DEDUP_REMOVED lines=11> */
[----:B------:R-:W-:Y:S01]  /*9c90*/  FSEL R153, R153, -INF , !P2 ;  /* 0xff80000099997808 */ /* 0x000fe20005000000 */
[--C-:B--2---:R-:W-:Y:S01]  /*9ca0*/  IMAD.IADD R15, R15, 0x1, R20.reuse ;  /* 0x000000010f0f7824 */ /* 0x104fe200078e0214 */
[----:B------:R-:W-:Y:S01]  /*9cb0*/  ISETP.GT.AND P2, PT, R10, 0x8, !P4 ;  /* 0x000000080a00780c */ /* 0x000fe20006744270 */
[----:B------:R-:W-:Y:S01]  /*9cc0*/  IMAD.IADD R14, R14, 0x1, R20 ;  /* 0x000000010e0e7824 */ /* 0x000fe200078e0214 */
        /* <DEDUP_REMOVED lines=134> */
.L_x_10980:
[----:B------:R-:W-:-:S05]  /*a530*/  IMAD.U32 R10, RZ, RZ, UR25 ;  /* 0x00000019ff0a7e24 */ /* 0x000fca000f8e00ff */
[----:B------:R-:W-:-:S13]  /*a540*/  ISETP.NE.AND P6, PT, R10, 0x1, PT ;  /* 0x000000010a00780c */ /* 0x000fda0003fc5270 */
[----:B------:R-:W2:Y:S02]  /*a550*/  @P6 LDC.64 R4, c[0x0][0x9e8] ;  /* 0x00027a00ff046b82 */ /* 0x000ea40000000a00 */
[----:B--2---:R-:W-:-:S05]  /*a560*/  @P6 IMAD.HI.U32 R4, R21, R4, RZ ;  /* 0x0000000415046227 */ /* 0x004fca00078e00ff */
[----:B------:R-:W-:-:S07]  /*a570*/  @P6 SHF.R.U32.HI R21, RZ, R5, R4 ;  /* 0x00000005ff156219 */ /* 0x000fce0000011604 */
.L_x_10981:
[----:B------:R-:W-:Y:S05]  /*a580*/  BSYNC B0 ;  /* 0x0000000000007941 */ /* 0x000fea0003800000 */
.L_x_10979:
[----:B------:R-:W-:-:S04]  /*a590*/  IMAD R11, R18, -0x2, R11 ;  /* 0xfffffffe120b7824 */ /* 0x000fc800078e020b */
[----:B------:R-:W-:-:S05]  /*a5a0*/  IMAD R21, R21, R10, R11 ;  /* 0x0000000a15157224 */ /* 0x000fca00078e020b */
[----:B------:R-:W-:Y:S02]  /*a5b0*/  VIADDMNMX R15, R21, R10, R15, PT ;  /* 0x0000000a150f7246 */ /* 0x000fe4000380010f */
[----:B------:R-:W-:-:S07]  /*a5c0*/  VIMNMX R14, R14, R21, !PT ;  /* 0x000000150e0e7248 */ /* 0x000fce0007fe0100 */
.L_x_10978:
[----:B------:R-:W-:Y:S02]  /*a5d0*/  ISETP.GT.AND P1, PT, R14, 0x1, !P1 ;  /* 0x000000010e00780c */ /* 0x000fe40004f24270 */
[C---:B------:R-:W-:Y:S02]  /*a5e0*/  LOP3.LUT P6, RZ, R16.reuse, 0x10000, RZ, 0xc0, !PT ;  /* 0x0001000010ff7812 */ /* 0x040fe400078cc0ff */
        /* <DEDUP_REMOVED lines=135> */
[--C-:B------:R-:W-:Y:S01]  /*ae60*/  FFMA.FTZ R152, R153, UR6, -R10.reuse ;  /* 0x0000000699987c23 */ /* 0x100fe2000801080a */
[----:B------:R-:W-:Y:S01]  /*ae70*/  MUFU.EX2 R11, R11 ;  /* 0x0000000b000b7308 */ /* 0x000fe20000000800 */
        /* <DEDUP_REMOVED lines=11> */
[----:B------:R-:W-:-:S02]  /*af30*/  FFMA.FTZ R196, R196, UR6, -R10 ;  /* 0x00000006c4c47c23 */ /* 0x000fc4000801080a */
[----:B------:R-:W-:Y:S02]  /*af40*/  FMNMX.FTZ R5, R171, R20, !PT ;  /* 0x00000014ab057209 */ /* 0x000fe40007810000 */
[----:B------:R-:W-:Y:S02]  /*af50*/  MUFU.EX2 R12, R21 ;  /* 0x00000015000c7308 */ /* 0x000fe40000000800 */
[----:B------:R-:W-:-:S04]  /*af60*/  FMNMX.FTZ R20, R174, R5, !PT ;  /* 0x00000005ae147209 */ /* 0x000fc80007810000 */
[----:B------:R-:W-:Y:S02]  /*af70*/  FMNMX.FTZ R5, R175, R20, !PT ;  /* 0x00000014af057209 */ /* 0x000fe40007810000 */
[----:B------:R-:W-:Y:S02]  /*af80*/  MUFU.EX2 R20, R157 ;  /* 0x0000009d00147308 */ /* 0x000fe40000000800 */
[----:B------:R-:W-:-:S04]  /*af90*/  FMNMX.FTZ R160, R178, R5, !PT ;  /* 0x00000005b2a07209 */ /* 0x000fc80007810000 */
[----:B------:R-:W-:Y:S02]  /*afa0*/  FMNMX.FTZ R5, R179, R160, !PT ;  /* 0x000000a0b3057209 */ /* 0x000fe40007810000 */
[----:B------:R2:W-:Y:S02]  /*afb0*/  MUFU.EX2 R157, R169 ;  /* 0x000000a9009d7308 */ /* 0x0005e40000000800 */
[----:B------:R-:W-:-:S04]  /*afc0*/  FMNMX.FTZ R160, R182, R5, !PT ;  /* 0x00000005b6a07209 */ /* 0x000fc80007810000 */
[----:B------:R-:W-:Y:S02]  /*afd0*/  FMNMX.FTZ R5, R183, R160, !PT ;  /* 0x000000a0b7057209 */ /* 0x000fe40007810000 */
[----:B------:R3:W-:Y:S01]  /*afe0*/  MUFU.EX2 R160, R168 ;  /* 0x000000a800a07308 */ /* 0x0007e20000000800 */
[----:B--2---:R-:W-:Y:S01]  /*aff0*/  FFMA.FTZ R169, R184, UR6, -R10 ;  /* 0x00000006b8a97c23 */ /* 0x004fe2000801080a */
[----:B------:R-:W-:-:S04]  /*b000*/  FMNMX.FTZ R164, R186, R5, !PT ;  /* 0x00000005baa47209 */ /* 0x000fc80007810000 */
[----:B------:R-:W-:Y:S02]  /*b010*/  FMNMX.FTZ R5, R187, R164, !PT ;  /* 0x000000a4bb057209 */ /* 0x000fe40007810000 */
[----:B------:R-:W-:Y:S01]  /*b020*/  MUFU.EX2 R13, R13 ;  /* 0x0000000d000d7308 */ /* 0x000fe20000000800 */
[----:B---3--:R-:W-:Y:S01]  /*b030*/  FFMA.FTZ R168, R181, UR6, -R10 ;  /* 0x00000006b5a87c23 */ /* 0x008fe2000801080a */
[----:B------:R-:W-:Y:S02]  /*b040*/  FMNMX.FTZ R164, R190, R5, !PT ;  /* 0x00000005bea47209 */ /* 0x000fe40007810000 */
[----:B------:R-:W-:Y:S02]  /*b050*/  FSEL R181, R4, RZ, P1 ;  /* 0x000000ff04b57208 */ /* 0x000fe40000800000 */
[----:B------:R-:W-:Y:S02]  /*b060*/  FMNMX.FTZ R5, R191, R164, !PT ;  /* 0x000000a4bf057209 */ /* 0x000fe40007810000 */
[----:B------:R-:W-:Y:S01]  /*b070*/  MUFU.EX2 R156, R156 ;  /* 0x0000009c009c7308 */ /* 0x000fe20000000800 */
[----:B------:R-:W-:Y:S01]  /*b080*/  FADD.FTZ R8, -R181, R8 ;  /* 0x00000008b5087221 */ /* 0x000fe20000010100 */
[----:B------:R-:W-:-:S03]  /*b090*/  FMNMX.FTZ R164, R194, R5, !PT ;  /* 0x00000005c2a47209 */ /* 0x000fc60007810000 */
[----:B------:R-:W-:Y:S01]  /*b0a0*/  FMUL.FTZ R8, R8, UR6 ;  /* 0x0000000608087c20 */ /* 0x000fe20008410000 */
[----:B------:R-:W-:Y:S02]  /*b0b0*/  FMNMX.FTZ R5, R195, R164, !PT ;  /* 0x000000a4c3057209 */ /* 0x000fe40007810000 */
[----:B------:R2:W-:Y:S02]  /*b0c0*/  MUFU.EX2 R21, R161 ;  /* 0x000000a100157308 */ /* 0x0005e40000000800 */
[----:B------:R-:W-:-:S04]  /*b0d0*/  FMNMX.FTZ R164, R198, R5, !PT ;  /* 0x00000005c6a47209 */ /* 0x000fc80007810000 */
[----:B------:R-:W-:Y:S02]  /*b0e0*/  FMNMX.FTZ R5, R199, R164, !PT ;  /* 0x000000a4c7057209 */ /* 0x000fe40007810000 */
[----:B------:R-:W3:Y:S01]  /*b0f0*/  MUFU.EX2 R8, R8 ;  /* 0x0000000800087308 */ /* 0x000ee20000000800 */
[--C-:B--2---:R-:W-:Y:S01]  /*b100*/  FFMA.FTZ R161, R177, UR6, -R10.reuse ;  /* 0x00000006b1a17c23 */ /* 0x104fe2000801080a */
[--C-:B------:R-:W-:Y:S01]  /*b110*/  FFMA.FTZ R177, R192, UR6, -R10.reuse ;  /* 0x00000006c0b17c23 */ /* 0x100fe2000801080a */
[----:B------:R-:W2:Y:S05]  /*b120*/  SHFL.BFLY PT, R176, R5, 0x2, 0x1f ;  /* 0x0c401f0005b07f89 */ /* 0x000eaa00000e0000 */
[----:B------:R-:W-:Y:S08]  /*b130*/  MUFU.EX2 R153, R153 ;  /* 0x0000009900997308 */ /* 0x000ff00000000800 */
[----:B------:R-:W-:Y:S01]  /*b140*/  MUFU.EX2 R14, R14 ;  /* 0x0000000e000e7308 */ /* 0x000fe20000000800 */
[-C--:B---3--:R-:W-:Y:S01]  /*b150*/  FMUL.FTZ R24, R24, R8.reuse ;  /* 0x0000000818187220 */ /* 0x088fe20000410000 */
        /* <DEDUP_REMOVED lines=9> */
[----:B--2---:R-:W-:Y:S01]  /*b1f0*/  FMNMX.FTZ R184, R5, R176, !PT ;  /* 0x000000b005b87209 */ /* 0x004fe20007810000 */
[--C-:B------:R-:W-:Y:S01]  /*b200*/  FFMA.FTZ R176, R189, UR6, -R10.reuse ;  /* 0x00000006bdb07c23 */ /* 0x100fe2000801080a */
[----:B------:R-:W-:Y:S01]  /*b210*/  FFMA.FTZ R10, R197, UR6, -R10 ;  /* 0x00000006c50a7c23 */ /* 0x000fe2000801080a */
        /* <DEDUP_REMOVED lines=26> */
[----:B--2---:R-:W-:Y:S01]  /*b3c0*/  FMNMX.FTZ R5, R184, R5, !PT ;  /* 0x00000005b8057209 */ /* 0x004fe20007810000 */
[----:B------:R-:W-:Y:S01]  /*b3d0*/  MUFU.EX2 R165, R165 ;  /* 0x000000a500a57308 */ /* 0x000fe20000000800 */
[-C--:B------:R-:W-:Y:S01]  /*b3e0*/  FMUL.FTZ R85, R85, R8.reuse ;  /* 0x0000000855557220 */ /* 0x080fe20000410000 */
[-C--:B------:R-:W-:Y:S01]  /*b3f0*/  FMUL.FTZ R88, R88, R8.reuse ;  /* 0x0000000858587220 */ /* 0x080fe20000410000 */
[C---:B------:R-:W-:Y:S01]  /*b400*/  FSETP.NEU.FTZ.AND P1, PT, R5.reuse, -INF , PT ;  /* 0xff8000000500780b */ /* 0x040fe20003f3d000 */
[----:B------:R-:W-:Y:S01]  /*b410*/  FMUL.FTZ R189, R5, UR6 ;  /* 0x0000000605bd7c20 */ /* 0x000fe20008410000 */
[-C--:B------:R-:W-:Y:S01]  /*b420*/  FMUL.FTZ R89, R89, R8.reuse ;  /* 0x0000000859597220 */ /* 0x080fe20000410000 */
[-C--:B------:R-:W-:Y:S01]  /*b430*/  FMUL.FTZ R92, R92, R8.reuse ;  /* 0x000000085c5c7220 */ /* 0x080fe20000410000 */
[-C--:B------:R-:W-:Y:S01]  /*b440*/  FMUL.FTZ R93, R93, R8.reuse ;  /* 0x000000085d5d7220 */ /* 0x080fe20000410000 */
[----:B------:R-:W2:Y:S01]  /*b450*/  MUFU.EX2 R168, R168 ;  /* 0x000000a800a87308 */ /* 0x000ea20000000800 */
[----:B------:R-:W-:Y:S01]  /*b460*/  FSEL R189, R189, RZ, P1 ;  /* 0x000000ffbdbd7208 */ /* 0x000fe20000800000 */
[-C--:B------:R-:W-:Y:S01]  /*b470*/  FMUL.FTZ R96, R96, R8.reuse ;  /* 0x0000000860607220 */ /* 0x080fe20000410000 */
[-C--:B------:R-:W-:Y:S01]  /*b480*/  FMUL.FTZ R97, R97, R8.reuse ;  /* 0x0000000861617220 */ /* 0x080fe20000410000 */
[-C--:B------:R-:W-:Y:S01]  /*b490*/  FMUL.FTZ R100, R100, R8.reuse ;  /* 0x0000000864647220 */ /* 0x080fe20000410000 */
[----:B------:R-:W-:Y:S01]  /*b4a0*/  FMUL.FTZ R101, R101, R8 ;  /* 0x0000000865657220 */ /* 0x000fe20000410000 */
[----:B------:R-:W-:Y:S01]  /*b4b0*/  FFMA.FTZ R184, R155, UR6, -R189 ;  /* 0x000000069bb87c23 */ /* 0x000fe200080108bd */
[----:B------:R-:W-:Y:S01]  /*b4c0*/  FFMA.FTZ R155, R8, R2, R11 ;  /* 0x00000002089b7223 */ /* 0x000fe2000001000b */
[--C-:B----4-:R-:W-:Y:S01]  /*b4d0*/  FFMA.FTZ R185, R154, UR6, -R189.reuse ;  /* 0x000000069ab97c23 */ /* 0x110fe200080108bd */
[----:B------:R-:W-:Y:S01]  /*b4e0*/  MUFU.EX2 R169, R169 ;  /* 0x000000a900a97308 */ /* 0x000fe20000000800 */
[----:B------:R-:W-:Y:S01]  /*b4f0*/  FFMA.FTZ R188, R159, UR6, -R189 ;  /* 0x000000069fbc7c23 */ /* 0x000fe200080108bd */
[----:B------:R-:W-:Y:S01]  /*b500*/  FADD.FTZ R193, R152, R155 ;  /* 0x0000009b98c17221 */ /* 0x000fe20000010000 */
[--C-:B------:R-:W-:Y:S01]  /*b510*/  FFMA.FTZ R159, R162, UR6, -R189.reuse ;  /* 0x00000006a29f7c23 */ /* 0x100fe200080108bd */
[----:B---3--:R-:W-:Y:S01]  /*b520*/  F2FP.BF16.F32.PACK_AB R162, R15, R14 ;  /* 0x0000000e0fa2723e */ /* 0x008fe200000010ff */
[----:B------:R-:W-:Y:S01]  /*b530*/  FFMA.FTZ R155, R158, UR6, -R189 ;  /* 0x000000069e9b7c23 */ /* 0x000fe200080108bd */
[----:B------:R-:W-:Y:S01]  /*b540*/  FADD.FTZ R2, R12, R193 ;  /* 0x000000c10c027221 */ /* 0x000fe20000010000 */
[----:B------:R-:W-:Y:S01]  /*b550*/  F2FP.BF16.F32.PACK_AB R158, R153, R20 ;  /* 0x00000014999e723e */ /* 0x000fe200000010ff */
[----:B------:R3:W-:Y:S01]  /*b560*/  MUFU.EX2 R181, R196 ;  /* 0x000000c400b57308 */ /* 0x0007e20000000800 */
[--C-:B------:R-:W-:Y:S01]  /*b570*/  FFMA.FTZ R192, R163, UR6, -R189.reuse ;  /* 0x00000006a3c07c23 */ /* 0x100fe200080108bd */
[----:B------:R-:W-:Y:S01]  /*b580*/  FADD.FTZ R193, R13, R2 ;  /* 0x000000020dc17221 */ /* 0x000fe20000010000 */
[--C-:B------:R-:W-:Y:S01]  /*b590*/  FFMA.FTZ R163, R166, UR6, -R189.reuse ;  /* 0x00000006a6a37c23 */ /* 0x100fe200080108bd */
[--C-:B------:R-:W-:Y:S01]  /*b5a0*/  FFMA.FTZ R171, R171, UR6, -R189.reuse ;  /* 0x00000006abab7c23 */ /* 0x100fe200080108bd */
[----:B------:R-:W-:Y:S01]  /*b5b0*/  FFMA.FTZ R174, R174, UR6, -R189 ;  /* 0x00000006aeae7c23 */ /* 0x000fe200080108bd */
[----:B------:R-:W-:Y:S01]  /*b5c0*/  FADD.FTZ R2, R156, R193 ;  /* 0x000000c19c027221 */ /* 0x000fe20000010000 */
[----:B------:R-:W-:Y:S01]  /*b5d0*/  F2FP.BF16.F32.PACK_AB R152, R152, R11 ;  /* 0x0000000b9898723e */ /* 0x000fe200000010ff */
[----:B------:R-:W-:Y:S01]  /*b5e0*/  MUFU.EX2 R173, R173 ;  /* 0x000000ad00ad7308 */ /* 0x000fe20000000800 */
[--C-:B---3--:R-:W-:Y:S01]  /*b5f0*/  FFMA.FTZ R196, R167, UR6, -R189.reuse ;  /* 0x00000006a7c47c23 */ /* 0x108fe200080108bd */
[----:B------:R-:W-:Y:S01]  /*b600*/  FADD.FTZ R193, R21, R2 ;  /* 0x0000000215c17221 */ /* 0x000fe20000010000 */
[--C-:B------:R-:W-:Y:S01]  /*b610*/  FFMA.FTZ R175, R175, UR6, -R189.reuse ;  /* 0x00000006afaf7c23 */ /* 0x100fe200080108bd */
[----:B------:R-:W-:Y:S01]  /*b620*/  FFMA.FTZ R178, R178, UR6, -R189 ;  /* 0x00000006b2b27c23 */ /* 0x000fe200080108bd */
[----:B--2---:R-:W-:Y:S01]  /*b630*/  F2FP.BF16.F32.PACK_AB R166, R168, R165 ;  /* 0x000000a5a8a6723e */ /* 0x004fe200000010ff */
[----:B------:R-:W-:Y:S01]  /*b640*/  FADD.FTZ R2, R20, R193 ;  /* 0x000000c114027221 */ /* 0x000fe20000010000 */
[--C-:B------:R-:W-:Y:S01]  /*b650*/  FFMA.FTZ R179, R179, UR6, -R189.reuse ;  /* 0x00000006b3b37c23 */ /* 0x100fe200080108bd */
[----:B------:R-:W2:Y:S01]  /*b660*/  MUFU.EX2 R176, R176 ;  /* 0x000000b000b07308 */ /* 0x000ea20000000800 */
[--C-:B------:R-:W-:Y:S01]  /*b670*/  FFMA.FTZ R182, R182, UR6, -R189.reuse ;  /* 0x00000006b6b67c23 */ /* 0x100fe200080108bd */
[----:B------:R-:W-:Y:S01]  /*b680*/  FADD.FTZ R193, R153, R2 ;  /* 0x0000000299c17221 */ /* 0x000fe20000010000 */
[--C-:B------:R-:W-:Y:S01]  /*b690*/  FFMA.FTZ R183, R183, UR6, -R189.reuse ;  /* 0x00000006b7b77c23 */ /* 0x100fe200080108bd */
[--C-:B------:R-:W-:Y:S01]  /*b6a0*/  FFMA.FTZ R187, R187, UR6, -R189.reuse ;  /* 0x00000006bbbb7c23 */ /* 0x100fe200080108bd */
[----:B------:R-:W-:Y:S01]  /*b6b0*/  FFMA.FTZ R190, R190, UR6, -R189 ;  /* 0x00000006bebe7c23 */ /* 0x000fe200080108bd */
[----:B------:R-:W-:Y:S01]  /*b6c0*/  FADD.FTZ R2, R160, R193 ;  /* 0x000000c1a0027221 */ /* 0x000fe20000010000 */
[--C-:B------:R-:W-:Y:S01]  /*b6d0*/  FFMA.FTZ R191, R191, UR6, -R189.reuse ;  /* 0x00000006bfbf7c23 */ /* 0x100fe200080108bd */
[----:B------:R-:W-:Y:S01]  /*b6e0*/  MUFU.EX2 R177, R177 ;  /* 0x000000b100b17308 */ /* 0x000fe20000000800 */
[--C-:B------:R-:W-:Y:S01]  /*b6f0*/  FFMA.FTZ R194, R194, UR6, -R189.reuse ;  /* 0x00000006c2c27c23 */ /* 0x100fe200080108bd */
[----:B------:R-:W-:Y:S01]  /*b700*/  FADD.FTZ R193, R157, R2 ;  /* 0x000000029dc17221 */ /* 0x000fe20000010000 */
[----:B------:R-:W-:Y:S01]  /*b710*/  FSEL R2, R5, RZ, P1 ;  /* 0x000000ff05027208 */ /* 0x000fe20000800000 */
[--C-:B------:R-:W-:Y:S01]  /*b720*/  FFMA.FTZ R195, R195, UR6, -R189.reuse ;  /* 0x00000006c3c37c23 */ /* 0x100fe200080108bd */
[----:B------:R-:W-:Y:S01]  /*b730*/  FFMA.FTZ R198, R198, UR6, -R189 ;  /* 0x00000006c6c67c23 */ /* 0x000fe200080108bd */
[----:B------:R-:W-:Y:S01]  /*b740*/  FADD.FTZ R154, R14, R193 ;  /* 0x000000c10e9a7221 */ /* 0x000fe20000010000 */
[-C--:B------:R-:W-:Y:S01]  /*b750*/  FMUL.FTZ R104, R104, R8.reuse ;  /* 0x0000000868687220 */ /* 0x080fe20000410000 */
[----:B------:R-:W-:Y:S01]  /*b760*/  FADD.FTZ R2, -R2, R9 ;  /* 0x0000000902027221 */ /* 0x000fe20000010100 */
[----:B------:R-:W3:Y:S01]  /*b770*/  MUFU.EX2 R180, R180 ;  /* 0x000000b400b47308 */ /* 0x000ee20000000800 */
[----:B------:R-:W-:Y:S01]  /*b780*/  FADD.FTZ R193, R15, R154 ;  /* 0x0000009a0fc17221 */ /* 0x000fe20000010000 */
[----:B------:R-:W-:Y:S01]  /*b790*/  FFMA.FTZ R9, R170, UR6, -R189 ;  /* 0x00000006aa097c23 */ /* 0x000fe200080108bd */
[----:B------:R-:W-:Y:S01]  /*b7a0*/  FMUL.FTZ R14, R2, UR6 ;  /* 0x00000006020e7c20 */ /* 0x000fe20008410000 */
[----:B--2---:R-:W-:Y:S01]  /*b7b0*/  F2FP.BF16.F32.PACK_AB R170, R176, R173 ;  /* 0x000000adb0aa723e */ /* 0x004fe200000010ff */
[----:B------:R-:W-:Y:S01]  /*b7c0*/  FADD.FTZ R154, R164, R193 ;  /* 0x000000c1a49a7221 */ /* 0x000fe20000010000 */
[-C--:B------:R-:W-:Y:S01]  /*b7d0*/  FMUL.FTZ R105, R105, R8.reuse ;  /* 0x0000000869697220 */ /* 0x080fe20000410000 */
[-C--:B------:R-:W-:Y:S01]  /*b7e0*/  FMUL.FTZ R108, R108, R8.reuse ;  /* 0x000000086c6c7220 */ /* 0x080fe20000410000 */
[----:B------:R-:W2:Y:S01]  /*b7f0*/  MUFU.EX2 R10, R10 ;  /* 0x0000000a000a7308 */ /* 0x000ea20000000800 */
[----:B------:R-:W-:Y:S01]  /*b800*/  FADD.FTZ R154, R161, R154 ;  /* 0x0000009aa19a7221 */ /* 0x000fe20000010000 */
[-C--:B------:R-:W-:Y:S01]  /*b810*/  FMUL.FTZ R109, R109, R8.reuse ;  /* 0x000000086d6d7220 */ /* 0x080fe20000410000 */
[-C--:B------:R-:W-:Y:S01]  /*b820*/  FMUL.FTZ R112, R112, R8.reuse ;  /* 0x0000000870707220 */ /* 0x080fe20000410000 */
[-C--:B------:R-:W-:Y:S01]  /*b830*/  FMUL.FTZ R113, R113, R8.reuse ;  /* 0x0000000871717220 */ /* 0x080fe20000410000 */
[----:B------:R-:W-:Y:S01]  /*b840*/  FADD.FTZ R167, R165, R154 ;  /* 0x0000009aa5a77221 */ /* 0x000fe20000010000 */
[-C--:B------:R-:W-:Y:S01]  /*b850*/  FMUL.FTZ R116, R116, R8.reuse ;  /* 0x0000000874747220 */ /* 0x080fe20000410000 */
[-C--:B------:R-:W-:Y:S01]  /*b860*/  FMUL.FTZ R117, R117, R8.reuse ;  /* 0x0000000875757220 */ /* 0x080fe20000410000 */
[----:B------:R-:W-:Y:S01]  /*b870*/  MUFU.EX2 R185, R185 ;  /* 0x000000b900b97308 */ /* 0x000fe20000000800 */
[----:B------:R-:W-:Y:S01]  /*b880*/  FADD.FTZ R154, R168, R167 ;  /* 0x000000a7a89a7221 */ /* 0x000fe20000010000 */
[--C-:B------:R-:W-:Y:S01]  /*b890*/  FFMA.FTZ R167, R186, UR6, -R189.reuse ;  /* 0x00000006baa77c23 */ /* 0x100fe200080108bd */
[----:B------:R-:W-:Y:S01]  /*b8a0*/  F2FP.BF16.F32.PACK_AB R168, R172, R169 ;  /* 0x000000a9aca8723e */ /* 0x000fe200000010ff */
[----:B------:R-:W-:Y:S01]  /*b8b0*/  FFMA.FTZ R189, R199, UR6, -R189 ;  /* 0x00000006c7bd7c23 */ /* 0x000fe200080108bd */
[----:B------:R-:W-:Y:S01]  /*b8c0*/  FADD.FTZ R193, R169, R154 ;  /* 0x0000009aa9c17221 */ /* 0x000fe20000010000 */
[-C--:B------:R-:W-:Y:S01]  /*b8d0*/  FMUL.FTZ R120, R120, R8.reuse ;  /* 0x0000000878787220 */ /* 0x080fe20000410000 */
[-C--:B------:R-:W-:Y:S01]  /*b8e0*/  FMUL.FTZ R121, R121, R8.reuse ;  /* 0x0000000879797220 */ /* 0x080fe20000410000 */
[----:B------:R-:W4:Y:S01]  /*b8f0*/  MUFU.EX2 R14, R14 ;  /* 0x0000000e000e7308 */ /* 0x000f220000000800 */
[----:B------:R-:W-:Y:S01]  /*b900*/  FADD.FTZ R154, R172, R193 ;  /* 0x000000c1ac9a7221 */ /* 0x000fe20000010000 */
[----:B---3--:R-:W-:Y:S01]  /*b910*/  F2FP.BF16.F32.PACK_AB R172, R180, R177 ;  /* 0x000000b1b4ac723e */ /* 0x008fe200000010ff */
[-C--:B------:R-:W-:Y:S01]  /*b920*/  FMUL.FTZ R124, R124, R8.reuse ;  /* 0x000000087c7c7220 */ /* 0x080fe20000410000 */
[----:B------:R-:W-:Y:S01]  /*b930*/  FMUL.FTZ R125, R125, R8 ;  /* 0x000000087d7d7220 */ /* 0x000fe20000410000 */
[----:B------:R-:W-:Y:S01]  /*b940*/  FADD.FTZ R193, R173, R154 ;  /* 0x0000009aadc17221 */ /* 0x000fe20000010000 */
[----:B------:R-:W-:Y:S01]  /*b950*/  F2FP.BF16.F32.PACK_AB R154, R13, R12 ;  /* 0x0000000c0d9a723e */ /* 0x000fe200000010ff */
[-C--:B------:R-:W-:Y:S01]  /*b960*/  FMUL.FTZ R128, R128, R8.reuse ;  /* 0x0000000880807220 */ /* 0x080fe20000410000 */
[----:B------:R-:W3:Y:S01]  /*b970*/  MUFU.EX2 R184, R184 ;  /* 0x000000b800b87308 */ /* 0x000ee20000000800 */
[----:B------:R-:W-:Y:S01]  /*b980*/  FADD.FTZ R12, R176, R193 ;  /* 0x000000c1b00c7221 */ /* 0x000fe20000010000 */
[-C--:B------:R-:W-:Y:S01]  /*b990*/  FMUL.FTZ R129, R129, R8.reuse ;  /* 0x0000000881817220 */ /* 0x080fe20000410000 */
[-C--:B------:R-:W-:Y:S01]  /*b9a0*/  FMUL.FTZ R132, R132, R8.reuse ;  /* 0x0000000884847220 */ /* 0x080fe20000410000 */
[-C--:B------:R-:W-:Y:S01]  /*b9b0*/  FMUL.FTZ R133, R133, R8.reuse ;  /* 0x0000000885857220 */ /* 0x080fe20000410000 */
[----:B------:R-:W-:Y:S01]  /*b9c0*/  FADD.FTZ R13, R177, R12 ;  /* 0x0000000cb10d7221 */ /* 0x000fe20000010000 */
[-C--:B------:R-:W-:Y:S01]  /*b9d0*/  FMUL.FTZ R136, R136, R8.reuse ;  /* 0x0000000888887220 */ /* 0x080fe20000410000 */
[-C--:B------:R-:W-:Y:S01]  /*b9e0*/  FMUL.FTZ R137, R137, R8.reuse ;  /* 0x0000000889897220 */ /* 0x080fe20000410000 */
[----:B------:R-:W5:Y:S01]  /*b9f0*/  MUFU.EX2 R155, R155 ;  /* 0x0000009b009b7308 */ /* 0x000f620000000800 */
[----:B------:R-:W-:Y:S01]  /*ba00*/  FADD.FTZ R20, R180, R13 ;  /* 0x0000000db4147221 */ /* 0x000fe20000010000 */
[-C--:B------:R-:W-:Y:S01]  /*ba10*/  FMUL.FTZ R140, R140, R8.reuse ;  /* 0x000000088c8c7220 */ /* 0x080fe20000410000 */
[-C--:B------:R-:W-:Y:S01]  /*ba20*/  FMUL.FTZ R141, R141, R8.reuse ;  /* 0x000000088d8d7220 */ /* 0x080fe20000410000 */
[-C--:B------:R-:W-:Y:S01]  /*ba30*/  FMUL.FTZ R144, R144, R8.reuse ;  /* 0x0000000890907220 */ /* 0x080fe20000410000 */
[----:B------:R-:W-:Y:S01]  /*ba40*/  FADD.FTZ R13, R181, R20 ;  /* 0x00000014b50d7221 */ /* 0x000fe20000010000 */
[-C--:B------:R-:W-:Y:S01]  /*ba50*/  FMUL.FTZ R145, R145, R8.reuse ;  /* 0x0000000891917220 */ /* 0x080fe20000410000 */
[----:B------:R-:W-:Y:S01]  /*ba60*/  FMUL.FTZ R148, R148, R8 ;  /* 0x0000000894947220 */ /* 0x000fe20000410000 */
[----:B------:R-:W0:Y:S01]  /*ba70*/  MUFU.EX2 R188, R188 ;  /* 0x000000bc00bc7308 */ /* 0x000e220000000800 */
[----:B--2---:R-:W-:Y:S01]  /*ba80*/  FADD.FTZ R2, R10, R13 ;  /* 0x0000000d0a027221 */ /* 0x004fe20000010000 */
[----:B----4-:R-:W-:Y:S01]  /*ba90*/  FFMA.FTZ R13, R14, R0, R185 ;  /* 0x000000000e0d7223 */ /* 0x010fe200000100b9 */
[----:B------:R-:W-:Y:S01]  /*baa0*/  FMUL.FTZ R149, R149, R8 ;  /* 0x0000000895957220 */ /* 0x000fe20000410000 */
[----:B------:R-:W-:Y:S01]  /*bab0*/  F2FP.BF16.F32.PACK_AB R164, R161, R164 ;  /* 0x000000a4a1a4723e */ /* 0x000fe200000010ff */
[----:B------:R-:W-:Y:S01]  /*bac0*/  FMUL.FTZ R26, R26, R14 ;  /* 0x0000000e1a1a7220 */ /* 0x000fe20000410000 */
[C---:B---3--:R-:W-:Y:S01]  /*bad0*/  FADD.FTZ R0, R184.reuse, R13 ;  /* 0x0000000db8007221 */ /* 0x048fe20000010000 */
[----:B------:R-:W-:Y:S01]  /*bae0*/  F2FP.BF16.F32.PACK_AB R160, R157, R160 ;  /* 0x000000a09da0723e */ /* 0x000fe200000010ff */
[----:B------:R-:W2:Y:S01]  /*baf0*/  MUFU.EX2 R159, R159 ;  /* 0x0000009f009f7308 */ /* 0x000ea20000000800 */
[----:B------:R-:W-:Y:S01]  /*bb00*/  F2FP.BF16.F32.PACK_AB R156, R21, R156 ;  /* 0x0000009c159c723e */ /* 0x000fe200000010ff */
[----:B-----5:R-:W-:Y:S01]  /*bb10*/  FADD.FTZ R13, R155, R0 ;  /* 0x000000009b0d7221 */ /* 0x020fe20000010000 */
[----:B------:R-:W-:Y:S01]  /*bb20*/  F2FP.BF16.F32.PACK_AB R153, R184, R185 ;  /* 0x000000b9b899723e */ /* 0x000fe200000010ff */
        /* <DEDUP_REMOVED lines=37> */
[C---:B--2---:R-:W-:Y:S01]  /*bd80*/  FADD.FTZ R20, R196.reuse, R13 ;  /* 0x0000000dc4147221 */ /* 0x044fe20000010000 */
[----:B------:R-:W-:Y:S01]  /*bd90*/  F2FP.BF16.F32.PACK_AB R159, R196, R163 ;  /* 0x000000a3c49f723e */ /* 0x000fe200000010ff */
[-C--:B------:R-:W-:Y:S01]  /*bda0*/  FMUL.FTZ R79, R79, R14.reuse ;  /* 0x0000000e4f4f7220 */ /* 0x080fe20000410000 */
[-C--:B------:R-:W-:Y:S01]  /*bdb0*/  FMUL.FTZ R82, R82, R14.reuse ;  /* 0x0000000e52527220 */ /* 0x080fe20000410000 */
[-C--:B------:R-:W-:Y:S01]  /*bdc0*/  FMUL.FTZ R83, R83, R14.reuse ;  /* 0x0000000e53537220 */ /* 0x080fe20000410000 */
[-C--:B------:R-:W-:Y:S01]  /*bdd0*/  FMUL.FTZ R86, R86, R14.reuse ;  /* 0x0000000e56567220 */ /* 0x080fe20000410000 */
[-C--:B------:R-:W-:Y:S01]  /*bde0*/  FMUL.FTZ R87, R87, R14.reuse ;  /* 0x0000000e57577220 */ /* 0x080fe20000410000 */
[----:B------:R2:W4:Y:S01]  /*bdf0*/  MUFU.EX2 R11, R174 ;  /* 0x000000ae000b7308 */ /* 0x0005220000000800 */
        /* <DEDUP_REMOVED lines=8> */
[----:B--2---:R-:W-:Y:S01]  /*be80*/  F2FP.BF16.F32.PACK_AB R174, R10, R181 ;  /* 0x000000b50aae723e */ /* 0x004fe200000010ff */
[C---:B0-----:R-:W-:Y:S01]  /*be90*/  FADD.FTZ R20, R186.reuse, R13 ;  /* 0x0000000dba147221 */ /* 0x041fe20000010000 */
[----:B------:R-:W-:Y:S01]  /*bea0*/  F2FP.BF16.F32.PACK_AB R161, R186, R9 ;  /* 0x00000009baa1723e */ /* 0x000fe200000010ff */
        /* <DEDUP_REMOVED lines=35> */
[----:B------:R-:W-:Y:S01]  /*c0e0*/  FMUL.FTZ R151, R151, R14 ;  /* 0x0000000e97977220 */ /* 0x000fe20000410000 */
[----:B------:R2:W4:Y:S01]  /*c0f0*/  MUFU.EX2 R169, R167 ;  /* 0x000000a700a97308 */ /* 0x0005220000000800 */
[----:B---3--:R-:W-:-:S07]  /*c100*/  FADD.FTZ R178, R182, R13 ;  /* 0x0000000db6b27221 */ /* 0x008fce0000010000 */
[----:B------:R-:W3:Y:S01]  /*c110*/  MUFU.EX2 R0, R187 ;  /* 0x000000bb00007308 */ /* 0x000ee20000000800 */
[C---:B0-----:R-:W-:Y:S01]  /*c120*/  FADD.FTZ R178, R183.reuse, R178 ;  /* 0x000000b2b7b27221 */ /* 0x041fe20000010000 */
[----:B--2---:R-:W-:-:S06]  /*c130*/  F2FP.BF16.F32.PACK_AB R167, R183, R182 ;  /* 0x000000b6b7a7723e */ /* 0x004fcc00000010ff */
[----:B------:R-:W0:Y:S01]  /*c140*/  MUFU.EX2 R171, R190 ;  /* 0x000000be00ab7308 */ /* 0x000e220000000800 */
[----:B----4-:R-:W-:-:S07]  /*c150*/  FADD.FTZ R13, R169, R178 ;  /* 0x000000b2a90d7221 */ /* 0x010fce0000010000 */
[----:B------:R-:W2:Y:S01]  /*c160*/  MUFU.EX2 R20, R191 ;  /* 0x000000bf00147308 */ /* 0x000ea20000000800 */
[C---:B---3--:R-:W-:Y:S01]  /*c170*/  FADD.FTZ R178, R0.reuse, R13 ;  /* 0x0000000d00b27221 */ /* 0x048fe20000010000 */
[----:B------:R-:W-:-:S06]  /*c180*/  F2FP.BF16.F32.PACK_AB R169, R0, R169 ;  /* 0x000000a900a9723e */ /* 0x000fcc00000010ff */
[----:B------:R-:W3:Y:S01]  /*c190*/  MUFU.EX2 R173, R194 ;  /* 0x000000c200ad7308 */ /* 0x000ee20000000800 */
[----:B0-----:R-:W-:-:S07]  /*c1a0*/  FADD.FTZ R13, R171, R178 ;  /* 0x000000b2ab0d7221 */ /* 0x001fce0000010000 */
[----:B------:R-:W0:Y:S01]  /*c1b0*/  MUFU.EX2 R176, R195 ;  /* 0x000000c300b07308 */ /* 0x000e220000000800 */
[C---:B--2---:R-:W-:Y:S01]  /*c1c0*/  FADD.FTZ R180, R20.reuse, R13 ;  /* 0x0000000d14b47221 */ /* 0x044fe20000010000 */
[----:B------:R-:W-:-:S06]  /*c1d0*/  F2FP.BF16.F32.PACK_AB R171, R20, R171 ;  /* 0x000000ab14ab723e */ /* 0x000fcc00000010ff */
[----:B------:R-:W2:Y:S01]  /*c1e0*/  MUFU.EX2 R175, R198 ;  /* 0x000000c600af7308 */ /* 0x000ea20000000800 */
[----:B---3--:R-:W-:-:S07]  /*c1f0*/  FADD.FTZ R13, R173, R180 ;  /* 0x000000b4ad0d7221 */ /* 0x008fce0000010000 */
[----:B------:R-:W3:Y:S01]  /*c200*/  MUFU.EX2 R178, R189 ;  /* 0x000000bd00b27308 */ /* 0x000ee20000000800 */
[C---:B0-----:R-:W-:Y:S01]  /*c210*/  FADD.FTZ R8, R176.reuse, R13 ;  /* 0x0000000db0087221 */ /* 0x041fe20000010000 */
[----:B------:R-:W-:-:S03]  /*c220*/  F2FP.BF16.F32.PACK_AB R173, R176, R173 ;  /* 0x000000adb0ad723e */ /* 0x000fc600000010ff */
[----:B--2---:R-:W-:-:S04]  /*c230*/  FADD.FTZ R9, R175, R8 ;  /* 0x00000008af097221 */ /* 0x004fc80000010000 */
[C---:B---3--:R-:W-:Y:S01]  /*c240*/  FADD.FTZ R0, R178.reuse, R9 ;  /* 0x00000009b2007221 */ /* 0x048fe20000010000 */
[----:B------:R-:W-:Y:S01]  /*c250*/  F2FP.BF16.F32.PACK_AB R175, R178, R175 ;  /* 0x000000afb2af723e */ /* 0x000fe200000010ff */
[----:B------:R-:W-:Y:S06]  /*c260*/  @!P0 BRA `(.L_x_10982) ;  /* 0x0000000000048947 */ /* 0x000fec0003800000 */
[----:B------:R-:W-:Y:S01]  /*c270*/  BPT.TRAP 0x1 ;  /* 0x000000040000795c */ /* 0x000fe20000300000 */
.L_x_10982:
[----:B------:R0:W2:Y:S01]  /*c280*/  SYNCS.PHASECHK.TRANS64.TRYWAIT P1, [UR24+0x22850], R6 ;  /* 0x02285006ff0075a7 */ /* 0x0000a20008020158 */
[----:B------:R-:W-:Y:S05]  /*c290*/  @!P0 BRA `(.L_x_10983) ;  /* 0x0000000000048947 */ /* 0x000fea0003800000 */
[----:B------:R-:W-:Y:S01]  /*c2a0*/  BPT.TRAP 0x1 ;  /* 0x000000040000795c */ /* 0x000fe20000300000 */
.L_x_10983:
[----:B------:R-:W-:Y:S01]  /*c2b0*/  VIADD R8, R215, 0x8 ;  /* 0x00000008d7087836 */ /* 0x000fe20000000000 */
[----:B--2---:R-:W-:Y:S06]  /*c2c0*/  @P1 BRA `(.L_x_10984) ;  /* 0x0000000000081947 */ /* 0x004fec0003800000 */
[----:B------:R-:W2:Y:S02]  /*c2d0*/  SYNCS.PHASECHK.TRANS64.TRYWAIT P1, [UR24+0x22850], R6 ;  /* 0x02285006ff0075a7 */ /* 0x000ea40008020158 */
[----:B--2---:R-:W-:Y:S05]  /*c2e0*/  @!P1 BRA `(.L_x_10985) ;  /* 0x0000007800e09947 */ /* 0x004fea0003800000 */
.L_x_10984:
        /* <DEDUP_REMOVED lines=39> */
.L_x_10986:
[----:B------:R-:W-:Y:S01]  /*c560*/  UIADD3 UR24, UR24, 0x22860, URZ ;  /* 0x0002286018187890 */ /* 0x000fe2000fffe03f */
[C---:B------:R-:W-:Y:S01]  /*c570*/  ISETP.GT.AND P1, PT, R7.reuse, UR44, PT ;  /* 0x0000002c07007c0c */ /* 0x040fe2000bf24270 */
[----:B------:R-:W-:Y:S02]  /*c580*/  VIADD R7, R7, 0xffffffff ;  /* 0xffffffff07077836 */ /* 0x000fe40000000000 */
[----:B------:R-:W-:Y:S01]  /*c590*/  UPRMT UR24, UR7, 0x654, UR24 ;  /* 0x0000065407187896 */ /* 0x000fe20008000018 */
[----:B--2---:R-:W-:Y:S02]  /*c5a0*/  IMAD.MOV.U32 R9, RZ, RZ, R5 ;  /* 0x000000ffff097224 */ /* 0x004fe400078e0005 */
[----:B------:R-:W-:-:S06]  /*c5b0*/  IMAD.MOV.U32 R8, RZ, RZ, R4 ;  /* 0x000000ffff087224 */ /* 0x000fcc00078e0004 */
[----:B------:R-:W-:Y:S01]  /*c5c0*/  SYNCS.ARRIVE.TRANS64.RED.A1T0 RZ, [UR24], RZ ;  /* 0x000000ffffff79a7 */ /* 0x000fe20008100418 */
[----:B------:R-:W-:Y:S05]  /*c5d0*/  @P1 BRA `(.L_x_10987) ;  /* 0xffffffd000181947 */ /* 0x000fea000383ffff */
.L_x_10968:
[----:B------:R-:W3:Y:S01]  /*c5e0*/  SHFL.BFLY PT, R7, R2, 0x2, 0x1f ;  /* 0x0c401f0002077f89 */ /* 0x000ee200000e0000 */
[----:B------:R-:W-:Y:S01]  /*c5f0*/  IMAD.MOV.U32 R8, RZ, RZ, RZ ;  /* 0x000000ffff087224 */ /* 0x000fe200078e00ff */
[----:B------:R-:W-:Y:S01]  /*c600*/  UIADD3 UR38, UR38, 0x1, URZ ;  /* 0x0000000126267890 */ /* 0x000fe2000fffe03f */
[----:B------:R1:W-:Y:S06]  /*c610*/  BAR.ARV R3, 0x100 ;  /* 0x000400030000751d */ /* 0x0003ec0000002000 */
[----:B------:R-:W-:Y:S02]  /*c620*/  UISETP.NE.AND UP0, UPT, UR38, 0x2, UPT ;  /* 0x000000022600788c */ /* 0x000fe4000bf05270 */
[----:B------:R-:W-:Y:S06]  /*c630*/  BAR.ARV 0x8, 0x180 ;  /* 0x0206000000007b1d */ /* 0x000fec0000002000 */
[----:B-1----:R-:W-:Y:S01]  /*c640*/  IMAD.MOV.U32 R3, RZ, RZ, -0x800000 ;  /* 0xff800000ff037424 */ /* 0x002fe200078e00ff */
[----:B------:R-:W-:Y:S01]  /*c650*/  USEL UR4, URZ, 0x1, UP0 ;  /* 0x000000013f047887 */ /* 0x000fe20008000000 */
[----:B------:R-:W1:Y:S01]  /*c660*/  SHFL.BFLY PT, R9, R0, 0x2, 0x1f ;  /* 0x0c401f0000097f89 */ /* 0x000e6200000e0000 */
[----:B------:R-:W-:Y:S01]  /*c670*/  PLOP3.LUT P0, PT, PT, PT, PT, 0x8, 0x0 ;  /* 0x000000000000781c */ /* 0x000fe20003f0e170 */
[----:B------:R-:W-:Y:S01]  /*c680*/  UIADD3 UR36, UR36, 0x1, URZ ;  /* 0x0000000124247890 */ /* 0x000fe2000fffe03f */
[----:B---3--:R-:W-:Y:S01]  /*c690*/  FADD.FTZ R7, R7, R2 ;  /* 0x0000000207077221 */ /* 0x008fe20000010000 */
[----:B------:R-:W-:Y:S01]  /*c6a0*/  IMAD.MOV.U32 R2, RZ, RZ, -0x800000 ;  /* 0xff800000ff027424 */ /* 0x000fe200078e00ff */
[----:B------:R-:W-:-:S02]  /*c6b0*/  USEL UR38, UR38, URZ, UP0 ;  /* 0x0000003f26267287 */ /* 0x000fc40008000000 */
[----:B------:R-:W-:Y:S01]  /*c6c0*/  ULOP3.LUT UR37, UR37, UR4, URZ, 0x3c, !UPT ;  /* 0x0000000425257292 */ /* 0x000fe2000f8e3c3f */
[----:B0-2---:R-:W0:Y:S01]  /*c6d0*/  SHFL.BFLY PT, R6, R7, 0x1, 0x1f ;  /* 0x0c201f0007067f89 */ /* 0x005e2200000e0000 */
[----:B-1----:R-:W-:Y:S01]  /*c6e0*/  FADD.FTZ R9, R9, R0 ;  /* 0x0000000009097221 */ /* 0x002fe20000010000 */
[----:B------:R-:W-:Y:S02]  /*c6f0*/  IMAD.MOV.U32 R0, RZ, RZ, RZ ;  /* 0x000000ffff007224 */ /* 0x000fe400078e00ff */
[----:B0-----:R-:W-:Y:S01]  /*c700*/  FADD.FTZ R10, R7, R6 ;  /* 0x00000006070a7221 */ /* 0x001fe20000010000 */
[----:B------:R-:W-:Y:S01]  /*c710*/  IMAD.U32 R7, RZ, RZ, UR6 ;  /* 0x00000006ff077e24 */ /* 0x000fe2000f8e00ff */
[----:B------:R-:W0:Y:S03]  /*c720*/  SHFL.BFLY PT, R6, R9, 0x1, 0x1f ;  /* 0x0c201f0009067f89 */ /* 0x000e2600000e0000 */
[----:B------:R-:W-:-:S13]  /*c730*/  FSETP.NE.FTZ.AND P1, PT, R10, RZ, PT ;  /* 0x000000ff0a00720b */ /* 0x000fda0003f35000 */
[----:B------:R-:W1:Y:S01]  /*c740*/  @P1 MUFU.RCP R8, R10 ;  /* 0x0000000a00081308 */ /* 0x000e620000001000 */
[----:B------:R-:W-:Y:S01]  /*c750*/  @P1 FMUL.FTZ R7, R7, 0.69314718246459960938 ;  /* 0x3f31721807071820 */ /* 0x000fe20000410000 */
[----:B0-----:R-:W-:Y:S01]  /*c760*/  FADD.FTZ R11, R9, R6 ;  /* 0x00000006090b7221 */ /* 0x001fe20000010000 */
[----:B------:R-:W-:-:S05]  /*c770*/  IMAD.U32 R9, RZ, RZ, UR6 ;  /* 0x00000006ff097e24 */ /* 0x000fca000f8e00ff */
[----:B------:R-:W0:Y:S01]  /*c780*/  @P1 MUFU.LG2 R6, R10 ;  /* 0x0000000a00061308 */ /* 0x000e220000000c00 */
[----:B------:R-:W-:Y:S01]  /*c790*/  FSETP.NE.FTZ.AND P2, PT, R11, RZ, PT ;  /* 0x000000ff0b00720b */ /* 0x000fe20003f55000 */
        /* <DEDUP_REMOVED lines=64> */
[----:B------:R-:W1:Y:S01]  /*cba0*/  @P2 MUFU.RCP R0, R11 ;  /* 0x0000000b00002308 */ /* 0x000e620000001000 */
[----:B------:R-:W-:Y:S01]  /*cbb0*/  @P2 FMUL.FTZ R9, R9, 0.69314718246459960938 ;  /* 0x3f31721809092820 */ /* 0x000fe20000410000 */
[----:B0-----:R-:W-:-:S04]  /*cbc0*/  @P1 FMUL.FTZ R6, R6, 0.69314718246459960938 ;  /* 0x3f31721806061820 */ /* 0x001fc80000410000 */
[----:B------:R-:W-:Y:S02]  /*cbd0*/  @P1 FFMA.FTZ R3, R7, R4, R6 ;  /* 0x0000000407031223 */ /* 0x000fe40000010006 */
[----:B------:R-:W0:Y:S01]  /*cbe0*/  @P2 MUFU.LG2 R8, R11 ;  /* 0x0000000b00082308 */ /* 0x000e220000000c00 */
        /* <DEDUP_REMOVED lines=66> */
.L_x_10909:
        /* <DEDUP_REMOVED lines=10> */
[----:B------:R-:W1:Y:S01]  /*d0b0*/  LDC R205, c[0x0][0xbe8] ;  /* 0x0002fa00ffcd7b82 */ /* 0x000e620000000800 */
[----:B------:R-:W-:Y:S01]  /*d0c0*/  F2FP.BF16.F32.PACK_AB R24, R25, R24 ;  /* 0x000000181918723e */ /* 0x000fe200000010ff */
[----:B------:R-:W-:Y:S01]  /*d0d0*/  USHF.R.S32.HI UR10, URZ, 0x1f, UR43 ;  /* 0x0000001f3f0a7899 */ /* 0x000fe2000801142b */
[----:B------:R-:W-:Y:S01]  /*d0e0*/  F2FP.BF16.F32.PACK_AB R25, R27, R26 ;  /* 0x0000001a1b19723e */ /* 0x000fe200000010ff */
[----:B------:R-:W-:Y:S01]  /*d0f0*/  ULDC.64 UR8, c[0x0][0xb90] ;  /* 0x0002e40000087ab9 */ /* 0x000fe20000000a00 */
[----:B------:R-:W-:Y:S01]  /*d100*/  F2FP.BF16.F32.PACK_AB R27, R31, R30 ;  /* 0x0000001e1f1b723e */ /* 0x000fe200000010ff */
[----:B------:R-:W-:Y:S01]  /*d110*/  UIMAD UR5, UR10, UR8, URZ ;  /* 0x000000080a0572a4 */ /* 0x000fe2000f8e023f */
[----:B------:R-:W-:Y:S01]  /*d120*/  F2FP.BF16.F32.PACK_AB R26, R29, R28 ;  /* 0x0000001c1d1a723e */ /* 0x000fe200000010ff */
[----:B------:R-:W-:Y:S01]  /*d130*/  UIMAD.WIDE.U32 UR6, UR43, UR8, URZ ;  /* 0x000000082b0672a5 */ /* 0x000fe2000f8e003f */
[----:B------:R-:W-:Y:S01]  /*d140*/  F2FP.BF16.F32.PACK_AB R136, R137, R136 ;  /* 0x000000888988723e */ /* 0x000fe200000010ff */
[----:B------:R-:W-:Y:S01]  /*d150*/  UIMAD UR5, UR43, UR9, UR5 ;  /* 0x000000092b0572a4 */ /* 0x000fe2000f8e0205 */
[----:B------:R-:W-:Y:S01]  /*d160*/  F2FP.BF16.F32.PACK_AB R137, R128, R124 ;  /* 0x0000007c8089723e */ /* 0x000fe200000010ff */
[----:B------:R-:W-:Y:S01]  /*d170*/  USHF.R.S32.HI UR12, URZ, 0x1f, UR42 ;  /* 0x0000001f3f0c7899 */ /* 0x000fe2000801142a */
[----:B------:R-:W-:Y:S01]  /*d180*/  F2FP.BF16.F32.PACK_AB R144, R145, R144 ;  /* 0x000000909190723e */ /* 0x000fe200000010ff */
[----:B------:R-:W-:Y:S01]  /*d190*/  ULDC.64 UR8, c[0x0][0xb98] ;  /* 0x0002e60000087ab9 */ /* 0x000fe20000000a00 */
[----:B------:R-:W-:Y:S01]  /*d1a0*/  UIADD3 UR7, UR7, UR5, URZ ;  /* 0x0000000507077290 */ /* 0x000fe2000fffe03f */
[----:B------:R-:W-:Y:S01]  /*d1b0*/  F2FP.BF16.F32.PACK_AB R145, R167, R166 ;  /* 0x000000a6a791723e */ /* 0x000fe200000010ff */
[----:B------:R-:W-:-:S02]  /*d1c0*/  UIMAD UR5, UR12, UR8, URZ ;  /* 0x000000080c0572a4 */ /* 0x000fc4000f8e023f */
[----:B------:R-:W-:Y:S02]  /*d1d0*/  UIMAD.WIDE.U32 UR6, UR42, UR8, UR6 ;  /* 0x000000082a0672a5 */ /* 0x000fe4000f8e0006 */
[----:B------:R-:W-:-:S03]  /*d1e0*/  UIMAD UR5, UR42, UR9, UR5 ;  /* 0x000000092a0572a4 */ /* 0x000fc6000f8e0205 */
[----:B------:R-:W-:Y:S01]  /*d1f0*/  ULDC.64 UR8, c[0x0][0xae8] ;  /* 0x0002ba0000087ab9 */ /* 0x000fe20000000a00 */
[----:B------:R-:W-:Y:S02]  /*d200*/  MOV R160, R176 ;  /* 0x000000b000a07202 */ /* 0x000fe40000000f00 */
[----:B0-----:R-:W-:Y:S01]  /*d210*/  MOV R161, R5 ;  /* 0x0000000500a17202 */ /* 0x001fe20000000f00 */
[----:B------:R-:W-:Y:S02]  /*d220*/  IMAD R5, R203, 0x40, R19 ;  /* 0x00000040cb057824 */ /* 0x000fe400078e0213 */
[----:B------:R-:W-:-:S04]  /*d230*/  IMAD.WIDE R20, R208, 0x2, R160 ;  /* 0x00000002d0147825 */ /* 0x000fc800078e02a0 */
[----:B------:R-:W-:Y:S01]  /*d240*/  IMAD.WIDE R160, R5, 0x2, R160 ;  /* 0x0000000205a07825 */ /* 0x000fe200078e02a0 */
[C---:B------:R-:W-:Y:S02]  /*d250*/  IADD3 R109, P0, R20.reuse, 0x8060, RZ ;  /* 0x00008060146d7810 */ /* 0x040fe40007f1e0ff */
[C---:B------:R-:W-:Y:S02]  /*d260*/  IADD3 R113, P5, R20.reuse, 0xc020, RZ ;  /* 0x0000c02014717810 */ /* 0x040fe40007fbe0ff */
[----:B------:R-:W-:Y:S01]  /*d270*/  LOP3.LUT R12, R109, 0x380, RZ, 0xc0, !PT ;  /* 0x000003806d0c7812 */ /* 0x000fe200078ec0ff */
[--C-:B------:R-:W-:Y:S01]  /*d280*/  IMAD.X R13, RZ, RZ, R21.reuse, P0 ;  /* 0x000000ffff0d7224 */ /* 0x100fe200000e0615 */
[C---:B------:R-:W-:Y:S01]  /*d290*/  IADD3 R7, P3, R20.reuse, 0xc060, RZ ;  /* 0x0000c06014077810 */ /* 0x040fe20007f7e0ff */
[--C-:B------:R-:W-:Y:S01]  /*d2a0*/  IMAD.X R9, RZ, RZ, R21.reuse, P5 ;  /* 0x000000ffff097224 */ /* 0x100fe200028e0615 */
[----:B------:R-:W-:Y:S02]  /*d2b0*/  IADD3 R112, P2, R20, 0x8040, RZ ;  /* 0x0000804014707810 */ /* 0x000fe40007f5e0ff */
[----:B------:R-:W-:Y:S01]  /*d2c0*/  SHF.R.U64 R12, R12, 0x3, RZ ;  /* 0x000000030c0c7819 */ /* 0x000fe200000012ff */
[--C-:B------:R-:W-:Y:S01]  /*d2d0*/  IMAD.X R5, RZ, RZ, R21.reuse, P3 ;  /* 0x000000ffff057224 */ /* 0x100fe200018e0615 */
[----:B------:R-:W-:Y:S01]  /*d2e0*/  LOP3.LUT R8, R113, 0x380, RZ, 0xc0, !PT ;  /* 0x0000038071087812 */ /* 0x000fe200078ec0ff */
[----:B------:R-:W-:Y:S01]  /*d2f0*/  IMAD.X R139, RZ, RZ, R21, P2 ;  /* 0x000000ffff8b7224 */ /* 0x000fe200010e0615 */
[----:B------:R-:W-:-:S02]  /*d300*/  LOP3.LUT R4, R7, 0x380, RZ, 0xc0, !PT ;  /* 0x0000038007047812 */ /* 0x000fc400078ec0ff */
[----:B------:R-:W-:Y:S02]  /*d310*/  IADD3 R17, P2, R20, 0x4000, RZ ;  /* 0x0000400014117810 */ /* 0x000fe40007f5e0ff */
[----:B------:R-:W-:Y:S02]  /*d320*/  LOP3.LUT R12, R12, R109, RZ, 0x3c, !PT ;  /* 0x0000006d0c0c7212 */ /* 0x000fe400078e3cff */
[----:B------:R-:W-:Y:S01]  /*d330*/  SHF.R.U64 R8, R8, 0x3, RZ ;  /* 0x0000000308087819 */ /* 0x000fe200000012ff */
[----:B------:R-:W-:Y:S01]  /*d340*/  IMAD.X R135, RZ, RZ, R21, P2 ;  /* 0x000000ffff877224 */ /* 0x000fe200010e0615 */
[----:B------:R-:W-:Y:S02]  /*d350*/  LOP3.LUT R109, R112, 0x380, RZ, 0xc0, !PT ;  /* 0x00000380706d7812 */ /* 0x000fe400078ec0ff */
[----:B------:R-:W-:Y:S02]  /*d360*/  SHF.R.U64 R4, R4, 0x3, RZ ;  /* 0x0000000304047819 */ /* 0x000fe400000012ff */
[----:B------:R-:W-:-:S02]  /*d370*/  IADD3 R115, P4, R20, 0xc040, RZ ;  /* 0x0000c04014737810 */ /* 0x000fc40007f9e0ff */
[C---:B------:R-:W-:Y:S02]  /*d380*/  IADD3 R111, P6, R20.reuse, 0xc000, RZ ;  /* 0x0000c000146f7810 */ /* 0x040fe40007fde0ff */
[C---:B------:R-:W-:Y:S02]  /*d390*/  IADD3 R103, P1, R20.reuse, 0x20, RZ ;  /* 0x0000002014677810 */ /* 0x040fe40007f3e0ff */
[C---:B------:R-:W-:Y:S01]  /*d3a0*/  IADD3 R110, P3, R20.reuse, 0x8020, RZ ;  /* 0x00008020146e7810 */ /* 0x040fe20007f7e0ff */
[--C-:B------:R-:W-:Y:S01]  /*d3b0*/  IMAD.X R11, RZ, RZ, R21.reuse, P6 ;  /* 0x000000ffff0b7224 */ /* 0x100fe200030e0615 */
[----:B------:R-:W-:Y:S01]  /*d3c0*/  LOP3.LUT R163, R20, 0x380, RZ, 0xc0, !PT ;  /* 0x0000038014a37812 */ /* 0x000fe200078ec0ff */
[--C-:B------:R-:W-:Y:S01]  /*d3d0*/  IMAD.X R15, RZ, RZ, R21.reuse, P1 ;  /* 0x000000ffff0f7224 */ /* 0x100fe200008e0615 */
[----:B------:R-:W-:Y:S01]  /*d3e0*/  LOP3.LUT R8, R8, R113, RZ, 0x3c, !PT ;  /* 0x0000007108087212 */ /* 0x000fe200078e3cff */
[----:B------:R-:W-:Y:S01]  /*d3f0*/  IMAD.X R143, RZ, RZ, R21, P3 ;  /* 0x000000ffff8f7224 */ /* 0x000fe200018e0615 */
[----:B------:R-:W-:-:S02]  /*d400*/  SHF.R.U64 R109, R109, 0x3, RZ ;  /* 0x000000036d6d7819 */ /* 0x000fc400000012ff */
[----:B------:R-:W-:Y:S01]  /*d410*/  LOP3.LUT R4, R4, R7, RZ, 0x3c, !PT ;  /* 0x0000000704047212 */ /* 0x000fe200078e3cff */
[--C-:B------:R-:W-:Y:S01]  /*d420*/  IMAD.X R7, RZ, RZ, R21.reuse, P4 ;  /* 0x000000ffff077224 */ /* 0x100fe200020e0615 */
[----:B------:R-:W-:Y:S02]  /*d430*/  IADD3 R113, P2, R160, 0x7000, RZ ;  /* 0x00007000a0717810 */ /* 0x000fe40007f5e0ff */
        /* <DEDUP_REMOVED lines=12> */
[----:B------:R-:W-:Y:S01]  /*d500*/  LOP3.LUT R138, R109, R112, RZ, 0x3c, !PT ;  /* 0x000000706d8a7212 */ /* 0x000fe200078e3cff */
[----:B------:R-:W-:Y:S01]  /*d510*/  IMAD.X R159, RZ, RZ, R21, P3 ;  /* 0x000000ffff9f7224 */ /* 0x000fe200018e0615 */
[----:B------:R-:W-:-:S02]  /*d520*/  LOP3.LUT R112, R113, 0x380, RZ, 0xc0, !PT ;  /* 0x0000038071707812 */ /* 0x000fc400078ec0ff */
[----:B------:R-:W-:Y:S01]  /*d530*/  LOP3.LUT R162, R163, R20, RZ, 0x3c, !PT ;  /* 0x00000014a3a27212 */ /* 0x000fe200078e3cff */
[----:B------:R-:W-:Y:S01]  /*d540*/  IMAD.MOV.U32 R163, RZ, RZ, R21 ;  /* 0x000000ffffa37224 */ /* 0x000fe200078e0015 */
[----:B------:R-:W-:Y:S02]  /*d550*/  LOP3.LUT R21, R110, 0x380, RZ, 0xc0, !PT ;  /* 0x000003806e157812 */ /* 0x000fe400078ec0ff */
[----:B------:R-:W-:Y:S02]  /*d560*/  SHF.R.U64 R112, R112, 0x3, RZ ;  /* 0x0000000370707819 */ /* 0x000fe400000012ff */
[----:B------:R-:W-:Y:S02]  /*d570*/  LOP3.LUT R20, R107, 0x380, RZ, 0xc0, !PT ;  /* 0x000003806b147812 */ /* 0x000fe400078ec0ff */
[----:B------:R-:W-:Y:S02]  /*d580*/  SHF.R.U64 R21, R21, 0x3, RZ ;  /* 0x0000000315157819 */ /* 0x000fe400000012ff */
[----:B------:R-:W-:Y:S01]  /*d590*/  LOP3.LUT R112, R112, R113, RZ, 0x3c, !PT ;  /* 0x0000007170707212 */ /* 0x000fe200078e3cff */
[----:B------:R-:W-:Y:S01]  /*d5a0*/  IMAD.X R113, RZ, RZ, R161, P2 ;  /* 0x000000ffff717224 */ /* 0x000fe200010e06a1 */
[----:B------:R-:W-:-:S02]  /*d5b0*/  IADD3 R131, P2, R160, 0xe000, RZ ;  /* 0x0000e000a0837810 */ /* 0x000fc40007f5e0ff */
[----:B------:R-:W-:Y:S02]  /*d5c0*/  LOP3.LUT R14, R103, 0x380, RZ, 0xc0, !PT ;  /* 0x00000380670e7812 */ /* 0x000fe400078ec0ff */
[----:B------:R-:W-:Y:S02]  /*d5d0*/  SHF.R.U64 R20, R20, 0x3, RZ ;  /* 0x0000000314147819 */ /* 0x000fe400000012ff */
[----:B------:R-:W-:Y:S02]  /*d5e0*/  LOP3.LUT R142, R21, R110, RZ, 0x3c, !PT ;  /* 0x0000006e158e7212 */ /* 0x000fe400078e3cff */
[----:B------:R-:W-:Y:S02]  /*d5f0*/  LOP3.LUT R21, R104, 0x380, RZ, 0xc0, !PT ;  /* 0x0000038068157812 */ /* 0x000fe400078ec0ff */
[----:B------:R-:W-:Y:S02]  /*d600*/  LOP3.LUT R130, R131, 0x380, RZ, 0xc0, !PT ;  /* 0x0000038083827812 */ /* 0x000fe400078ec0ff */
[----:B------:R-:W-:-:S02]  /*d610*/  SHF.R.U64 R14, R14, 0x3, RZ ;  /* 0x000000030e0e7819 */ /* 0x000fc400000012ff */
[----:B------:R-:W-:Y:S02]  /*d620*/  LOP3.LUT R146, R20, R107, RZ, 0x3c, !PT ;  /* 0x0000006b14927212 */ /* 0x000fe400078e3cff */
[----:B------:R-:W-:Y:S02]  /*d630*/  LOP3.LUT R20, R105, 0x380, RZ, 0xc0, !PT ;  /* 0x0000038069147812 */ /* 0x000fe400078ec0ff */
[----:B------:R-:W-:Y:S02]  /*d640*/  SHF.R.U64 R21, R21, 0x3, RZ ;  /* 0x0000000315157819 */ /* 0x000fe400000012ff */
[----:B------:R-:W-:Y:S02]  /*d650*/  SHF.R.U64 R130, R130, 0x3, RZ ;  /* 0x0000000382827819 */ /* 0x000fe400000012ff */
[----:B------:R-:W-:Y:S02]  /*d660*/  LOP3.LUT R14, R14, R103, RZ, 0x3c, !PT ;  /* 0x000000670e0e7212 */ /* 0x000fe400078e3cff */
[----:B------:R-:W-:-:S02]  /*d670*/  LOP3.LUT R103, R106, 0x380, RZ, 0xc0, !PT ;  /* 0x000003806a677812 */ /* 0x000fc400078ec0ff */
[----:B------:R-:W-:Y:S02]  /*d680*/  SHF.R.U64 R20, R20, 0x3, RZ ;  /* 0x0000000314147819 */ /* 0x000fe400000012ff */
[----:B------:R-:W-:Y:S02]  /*d690*/  LOP3.LUT R156, R21, R104, RZ, 0x3c, !PT ;  /* 0x00000068159c7212 */ /* 0x000fe400078e3cff */
[----:B------:R-:W-:Y:S02]  /*d6a0*/  IADD3 R21, P3, R160, 0x1000, RZ ;  /* 0x00001000a0157810 */ /* 0x000fe40007f7e0ff */
[----:B------:R-:W-:Y:S01]  /*d6b0*/  LOP3.LUT R130, R130, R131, RZ, 0x3c, !PT ;  /* 0x0000008382827212 */ /* 0x000fe200078e3cff */
[----:B------:R-:W-:Y:S01]  /*d6c0*/  IMAD.X R131, RZ, RZ, R161, P2 ;  /* 0x000000ffff837224 */ /* 0x000fe200010e06a1 */
[----:B------:R-:W-:Y:S02]  /*d6d0*/  SHF.R.U64 R103, R103, 0x3, RZ ;  /* 0x0000000367677819 */ /* 0x000fe400000012ff */
[----:B------:R-:W-:-:S02]  /*d6e0*/  LOP3.LUT R152, R20, R105, RZ, 0x3c, !PT ;  /* 0x0000006914987212 */ /* 0x000fc400078e3cff */
[----:B-1----:R-:W-:Y:S02]  /*d6f0*/  ISETP.NE.AND P2, PT, R205, 0x1, PT ;  /* 0x00000001cd00780c */ /* 0x002fe40003f45270 */
[----:B------:R-:W-:Y:S02]  /*d700*/  LOP3.LUT R10, R111, 0x380, RZ, 0xc0, !PT ;  /* 0x000003806f0a7812 */ /* 0x000fe400078ec0ff */
[----:B------:R-:W-:Y:S02]  /*d710*/  LOP3.LUT R107, R108, 0x380, RZ, 0xc0, !PT ;  /* 0x000003806c6b7812 */ /* 0x000fe400078ec0ff */
[----:B------:R-:W-:Y:S02]  /*d720*/  IADD3 R104, P4, R160, 0x2000, RZ ;  /* 0x00002000a0687810 */ /* 0x000fe40007f9e0ff */
[----:B------:R-:W-:Y:S02]  /*d730*/  LOP3.LUT R105, R102, 0x380, RZ, 0xc0, !PT ;  /* 0x0000038066697812 */ /* 0x000fe400078ec0ff */
[----:B------:R-:W-:-:S02]  /*d740*/  LOP3.LUT R20, R21, 0x380, RZ, 0xc0, !PT ;  /* 0x0000038015147812 */ /* 0x000fc400078ec0ff */
[----:B------:R-:W-:Y:S02]  /*d750*/  LOP3.LUT R6, R115, 0x380, RZ, 0xc0, !PT ;  /* 0x0000038073067812 */ /* 0x000fe400078ec0ff */
[----:B------:R-:W-:Y:S02]  /*d760*/  LOP3.LUT R154, R103, R106, RZ, 0x3c, !PT ;  /* 0x0000006a679a7212 */ /* 0x000fe400078e3cff */
[----:B------:R-:W-:Y:S02]  /*d770*/  SHF.R.U64 R10, R10, 0x3, RZ ;  /* 0x000000030a0a7819 */ /* 0x000fe400000012ff */
[----:B------:R-:W-:Y:S02]  /*d780*/  SHF.R.U64 R107, R107, 0x3, RZ ;  /* 0x000000036b6b7819 */ /* 0x000fe400000012ff */
[----:B------:R-:W-:Y:S02]  /*d790*/  LOP3.LUT R106, R17, 0x380, RZ, 0xc0, !PT ;  /* 0x00000380116a7812 */ /* 0x000fe400078ec0ff */
[----:B------:R-:W-:-:S02]  /*d7a0*/  LOP3.LUT R103, R104, 0x380, RZ, 0xc0, !PT ;  /* 0x0000038068677812 */ /* 0x000fc400078ec0ff */
[----:B------:R-:W-:Y:S02]  /*d7b0*/  SHF.R.U64 R105, R105, 0x3, RZ ;  /* 0x0000000369697819 */ /* 0x000fe400000012ff */
[----:B------:R-:W-:Y:S02]  /*d7c0*/  SHF.R.U64 R20, R20, 0x3, RZ ;  /* 0x0000000314147819 */ /* 0x000fe400000012ff */
[----:B------:R-:W-:Y:S02]  /*d7d0*/  SHF.R.U64 R6, R6, 0x3, RZ ;  /* 0x0000000306067819 */ /* 0x000fe400000012ff */
[----:B------:R-:W-:Y:S02]  /*d7e0*/  LOP3.LUT R10, R10, R111, RZ, 0x3c, !PT ;  /* 0x0000006f0a0a7212 */ /* 0x000fe400078e3cff */
[----:B------:R-:W-:Y:S02]  /*d7f0*/  LOP3.LUT R150, R107, R108, RZ, 0x3c, !PT ;  /* 0x0000006c6b967212 */ /* 0x000fe400078e3cff */
[----:B------:R-:W-:-:S02]  /*d800*/  SHF.R.U64 R106, R106, 0x3, RZ ;  /* 0x000000036a6a7819 */ /* 0x000fc400000012ff */
[----:B------:R-:W-:Y:S02]  /*d810*/  SHF.R.U64 R103, R103, 0x3, RZ ;  /* 0x0000000367677819 */ /* 0x000fe400000012ff */
[----:B------:R-:W-:Y:S02]  /*d820*/  LOP3.LUT R158, R105, R102, RZ, 0x3c, !PT ;  /* 0x00000066699e7212 */ /* 0x000fe400078e3cff */
[----:B------:R-:W-:Y:S01]  /*d830*/  LOP3.LUT R20, R20, R21, RZ, 0x3c, !PT ;  /* 0x0000001514147212 */ /* 0x000fe200078e3cff */
[----:B------:R-:W-:Y:S01]  /*d840*/  IMAD.X R21, RZ, RZ, R161, P3 ;  /* 0x000000ffff157224 */ /* 0x000fe200018e06a1 */
[C---:B------:R-:W-:Y:S02]  /*d850*/  IADD3 R105, P5, R160.reuse, 0x3000, RZ ;  /* 0x00003000a0697810 */ /* 0x040fe40007fbe0ff */
[C---:B------:R-:W-:Y:S02]  /*d860*/  IADD3 R107, P6, R160.reuse, 0x4000, RZ ;  /* 0x00004000a06b7810 */ /* 0x040fe40007fde0ff */
[----:B------:R-:W-:-:S02]  /*d870*/  IADD3 R109, P0, R160, 0x5000, RZ ;  /* 0x00005000a06d7810 */ /* 0x000fc40007f1e0ff */
[----:B------:R-:W-:Y:S02]  /*d880*/  IADD3 R111, P1, R160, 0x6000, RZ ;  /* 0x00006000a06f7810 */ /* 0x000fe40007f3e0ff */
[----:B------:R-:W-:Y:S01]  /*d890*/  MOV R215, R162 ;  /* 0x000000a200d77202 */ /* 0x000fe20000000f00 */
[----:B------:R-:W-:Y:S01]  /*d8a0*/  BAR.SYNC.DEFER_BLOCKING 0x1, 0x100 ;  /* 0x0044000000007b1d */ /* 0x000fe20000010000 */
[----:B------:R-:W-:Y:S02]  /*d8b0*/  LOP3.LUT R6, R6, R115, RZ, 0x3c, !PT ;  /* 0x0000007306067212 */ /* 0x000fe400078e3cff */
[----:B------:R-:W-:Y:S02]  /*d8c0*/  MOV R163, R4 ;  /* 0x0000000400a37202 */ /* 0x000fe40000000f00 */
[----:B------:R-:W-:Y:S02]  /*d8d0*/  IADD3 R115, P3, R160, 0x8000, RZ ;  /* 0x00008000a0737810 */ /* 0x000fe40007f7e0ff */
[----:B------:R-:W-:-:S02]  /*d8e0*/  F2FP.BF16.F32.PACK_AB R5, R35, R34 ;  /* 0x000000222305723e */ /* 0x000fc400000010ff */
[----:B------:R-:W-:Y:S01]  /*d8f0*/  LOP3.LUT R134, R106, R17, RZ, 0x3c, !PT ;  /* 0x000000116a867212 */ /* 0x000fe200078e3cff */
[----:B------:R-:W0:Y:S01]  /*d900*/  @P2 LDC R34, c[0x0][0xbec] ;  /* 0x0002fb00ff222b82 */ /* 0x000e220000000800 */
[----:B------:R-:W-:Y:S01]  /*d910*/  LOP3.LUT R102, R103, R104, RZ, 0x3c, !PT ;  /* 0x0000006867667212 */ /* 0x000fe200078e3cff */
[----:B------:R-:W-:Y:S01]  /*d920*/  IMAD.X R103, RZ, RZ, R161, P4 ;  /* 0x000000ffff677224 */ /* 0x000fe200020e06a1 */
[----:B------:R-:W-:Y:S02]  /*d930*/  LOP3.LUT R104, R105, 0x380, RZ, 0xc0, !PT ;  /* 0x0000038069687812 */ /* 0x000fe400078ec0ff */
[----:B------:R-:W-:Y:S02]  /*d940*/  LOP3.LUT R106, R107, 0x380, RZ, 0xc0, !PT ;  /* 0x000003806b6a7812 */ /* 0x000fe400078ec0ff */
[----:B------:R-:W-:Y:S01]  /*d950*/  LOP3.LUT R108, R109, 0x380, RZ, 0xc0, !PT ;  /* 0x000003806d6c7812 */ /* 0x000fe200078ec0ff */
[----:B------:R-:W1:Y:S01]  /*d960*/  @P2 LDC R35, c[0x0][0xbf0] ;  /* 0x0002fc00ff232b82 */ /* 0x000e620000000800 */
[----:B------:R-:W-:-:S02]  /*d970*/  LOP3.LUT R110, R111, 0x380, RZ, 0xc0, !PT ;  /* 0x000003806f6e7812 */ /* 0x000fc400078ec0ff */
[----:B------:R-:W-:Y:S02]  /*d980*/  LOP3.LUT R114, R115, 0x380, RZ, 0xc0, !PT ;  /* 0x0000038073727812 */ /* 0x000fe400078ec0ff */
[----:B------:R-:W-:Y:S01]  /*d990*/  SHF.R.U64 R104, R104, 0x3, RZ ;  /* 0x0000000368687819 */ /* 0x000fe200000012ff */
[----:B------:R2:W-:Y:S01]  /*d9a0*/  STSM.16.M88.4 [R215], R24 ;  /* 0x00000018d7007844 */ /* 0x0005e20000000200 */
[----:B------:R-:W-:Y:S02]  /*d9b0*/  SHF.R.U64 R106, R106, 0x3, RZ ;  /* 0x000000036a6a7819 */ /* 0x000fe400000012ff */
[----:B------:R-:W-:Y:S02]  /*d9c0*/  SHF.R.U64 R108, R108, 0x3, RZ ;  /* 0x000000036c6c7819 */ /* 0x000fe400000012ff */
[----:B------:R-:W-:Y:S02]  /*d9d0*/  SHF.R.U64 R110, R110, 0x3, RZ ;  /* 0x000000036e6e7819 */ /* 0x000fe400000012ff */
[----:B------:R-:W-:-:S02]  /*d9e0*/  SHF.R.U64 R114, R114, 0x3, RZ ;  /* 0x0000000372727819 */ /* 0x000fc400000012ff */
        /* <DEDUP_REMOVED lines=8> */
[C---:B------:R-:W-:Y:S02]  /*da70*/  IADD3 R117, P4, R160.reuse, 0x9000, RZ ;  /* 0x00009000a0757810 */ /* 0x040fe40007f9e0ff */
[----:B------:R-:W-:-:S02]  /*da80*/  IADD3 R119, P5, R160, 0xa000, RZ ;  /* 0x0000a000a0777810 */ /* 0x000fc40007fbe0ff */
[----:B------:R-:W-:Y:S01]  /*da90*/  LOP3.LUT R114, R114, R115, RZ, 0x3c, !PT ;  /* 0x0000007372727212 */ /* 0x000fe200078e3cff */
[----:B------:R-:W-:Y:S01]  /*daa0*/  IMAD.X R115, RZ, RZ, R161, P3 ;  /* 0x000000ffff737224 */ /* 0x000fe200018e06a1 */
        /* <DEDUP_REMOVED lines=12> */
[----:B------:R-:W-:Y:S02]  /*db70*/  MOV R162, R6 ;  /* 0x0000000600a27202 */ /* 0x000fe40000000f00 */
[----:B------:R-:W-:Y:S02]  /*db80*/  SHF.R.U64 R116, R116, 0x3, RZ ;  /* 0x0000000374747819 */ /* 0x000fe400000012ff */
[----:B------:R-:W-:Y:S02]  /*db90*/  SHF.R.U64 R118, R118, 0x3, RZ ;  /* 0x0000000376767819 */ /* 0x000fe400000012ff */
[----:B------:R-:W-:Y:S02]  /*dba0*/  SHF.R.U64 R120, R120, 0x3, RZ ;  /* 0x0000000378787819 */ /* 0x000fe400000012ff */
[----:B------:R-:W-:Y:S02]  /*dbb0*/  SHF.R.U64 R122, R122, 0x3, RZ ;  /* 0x000000037a7a7819 */ /* 0x000fe400000012ff */
[----:B------:R-:W-:-:S02]  /*dbc0*/  SHF.R.U64 R126, R126, 0x3, RZ ;  /* 0x000000037e7e7819 */ /* 0x000fc400000012ff */
[----:B------:R-:W-:Y:S02]  /*dbd0*/  SHF.R.U64 R29, R29, 0x3, RZ ;  /* 0x000000031d1d7819 */ /* 0x000fe400000012ff */
[----:B------:R-:W-:Y:S01]  /*dbe0*/  F2FP.BF16.F32.PACK_AB R6, R37, R175 ;  /* 0x000000af2506723e */ /* 0x000fe200000010ff */
[----:B------:R-:W-:Y:S01]  /*dbf0*/  VIADD R37, R22, UR41 ;  /* 0x0000002916257c36 */ /* 0x000fe20008000000 */
        /* <DEDUP_REMOVED lines=14> */
[----:B0-----:R-:W-:Y:S01]  /*dce0*/  @P2 IMAD.HI.U32 R34, R37, R34, RZ ;  /* 0x0000002225222227 */ /* 0x001fe200078e00ff */
[----:B------:R-:W-:-:S02]  /*dcf0*/  MOV R161, R8 ;  /* 0x0000000800a17202 */ /* 0x000fc40000000f00 */
[----:B------:R-:W-:Y:S02]  /*dd00*/  MOV R160, R10 ;  /* 0x0000000a00a07202 */ /* 0x000fe40000000f00 */
[----:B------:R-:W-:Y:S02]  /*dd10*/  MOV R214, R14 ;  /* 0x0000000e00d67202 */ /* 0x000fe40000000f00 */
[----:B------:R-:W-:Y:S01]  /*dd20*/  F2FP.BF16.F32.PACK_AB R4, R33, R174 ;  /* 0x000000ae2104723e */ /* 0x000fe200000010ff */
[----:B------:R-:W-:Y:S01]  /*dd30*/  IMAD.MOV.U32 R33, RZ, RZ, R37 ;  /* 0x000000ffff217224 */ /* 0x000fe200078e0025 */
        /* <DEDUP_REMOVED lines=10> */
[----:B------:R3:W-:Y:S01]  /*dde0*/  STSM.16.M88.4 [R152], R8 ;  /* 0x0000000898007844 */ /* 0x0007e20000000200 */
[----:B------:R-:W-:-:S02]  /*ddf0*/  F2FP.BF16.F32.PACK_AB R13, R51, R50 ;  /* 0x00000032330d723e */ /* 0x000fc400000010ff */
[----:B------:R-:W-:Y:S02]  /*de00*/  F2FP.BF16.F32.PACK_AB R14, R53, R180 ;  /* 0x000000b4350e723e */ /* 0x000fe400000010ff */
[----:B------:R-:W-:Y:S02]  /*de10*/  F2FP.BF16.F32.PACK_AB R15, R55, R54 ;  /* 0x00000036370f723e */ /* 0x000fe400000010ff */
[----:B------:R-:W-:Y:S02]  /*de20*/  MOV R134, R134 ;  /* 0x0000008600867202 */ /* 0x000fe40000000f00 */
[----:B--2---:R-:W-:Y:S01]  /*de30*/  F2FP.BF16.F32.PACK_AB R24, R57, R181 ;  /* 0x000000b53918723e */ /* 0x004fe200000010ff */
[----:B------:R-:W-:Y:S01]  /*de40*/  STSM.16.M88.4 [R158], R12 ;  /* 0x0000000c9e007844 */ /* 0x000fe20000000200 */
[----:B------:R-:W-:Y:S02]  /*de50*/  F2FP.BF16.F32.PACK_AB R25, R59, R58 ;  /* 0x0000003a3b19723e */ /* 0x000fe400000010ff */
[----:B------:R-:W-:-:S02]  /*de60*/  F2FP.BF16.F32.PACK_AB R26, R61, R182 ;  /* 0x000000b63d1a723e */ /* 0x000fc400000010ff */
[----:B------:R-:W-:Y:S02]  /*de70*/  F2FP.BF16.F32.PACK_AB R27, R63, R62 ;  /* 0x0000003e3f1b723e */ /* 0x000fe400000010ff */
[----:B-1----:R-:W-:Y:S02]  /*de80*/  @P2 SHF.R.U32.HI R33, RZ, R35, R34 ;  /* 0x00000023ff212219 */ /* 0x002fe40000011622 */
[----:B------:R-:W-:Y:S01]  /*de90*/  MOV R156, R156 ;  /* 0x0000009c009c7202 */ /* 0x000fe20000000f00 */
[----:B------:R1:W-:Y:S01]  /*dea0*/  STSM.16.M88.4 [R134], R24 ;  /* 0x0000001886007844 */ /* 0x0003e20000000200 */
[----:B0-----:R-:W-:Y:S02]  /*deb0*/  F2FP.BF16.F32.PACK_AB R4, R65, R183 ;  /* 0x000000b74104723e */ /* 0x001fe400000010ff */
[----:B------:R-:W-:Y:S02]  /*dec0*/  F2FP.BF16.F32.PACK_AB R5, R67, R66 ;  /* 0x000000424305723e */ /* 0x000fe400000010ff */
[----:B------:R-:W-:-:S02]  /*ded0*/  F2FP.BF16.F32.PACK_AB R6, R69, R184 ;  /* 0x000000b84506723e */ /* 0x000fc400000010ff */
[----:B------:R-:W-:Y:S02]  /*dee0*/  F2FP.BF16.F32.PACK_AB R7, R71, R70 ;  /* 0x000000464707723e */ /* 0x000fe400000010ff */
[----:B------:R-:W-:Y:S02]  /*def0*/  MOV R154, R154 ;  /* 0x0000009a009a7202 */ /* 0x000fe40000000f00 */
[----:B---3--:R-:W-:Y:S01]  /*df00*/  F2FP.BF16.F32.PACK_AB R8, R73, R185 ;  /* 0x000000b94908723e */ /* 0x008fe200000010ff */
[----:B------:R-:W-:Y:S01]  /*df10*/  STSM.16.M88.4 [R156], R4 ;  /* 0x000000049c007844 */ /* 0x000fe20000000200 */
[----:B------:R-:W-:Y:S02]  /*df20*/  F2FP.BF16.F32.PACK_AB R9, R75, R74 ;  /* 0x0000004a4b09723e */ /* 0x000fe400000010ff */
[----:B------:R-:W-:Y:S01]  /*df30*/  F2FP.BF16.F32.PACK_AB R10, R77, R186 ;  /* 0x000000ba4d0a723e */ /* 0x000fe200000010ff */
[----:B-1----:R-:W-:Y:S01]  /*df40*/  IMAD.MOV R24, RZ, RZ, -R33 ;  /* 0x000000ffff187224 */ /* 0x002fe200078e0a21 */
[----:B------:R-:W-:-:S02]  /*df50*/  F2FP.BF16.F32.PACK_AB R11, R79, R78 ;  /* 0x0000004e4f0b723e */ /* 0x000fc400000010ff */
[----:B------:R-:W-:Y:S01]  /*df60*/  MOV R150, R150 ;  /* 0x0000009600967202 */ /* 0x000fe20000000f00 */
[----:B------:R-:W-:Y:S01]  /*df70*/  IMAD R35, R205, R24, R37 ;  /* 0x00000018cd237224 */ /* 0x000fe200078e0225 */
[----:B------:R-:W-:Y:S01]  /*df80*/  F2FP.BF16.F32.PACK_AB R12, R81, R187 ;  /* 0x000000bb510c723e */ /* 0x000fe200000010ff */
[----:B------:R0:W-:Y:S01]  /*df90*/  STSM.16.M88.4 [R154], R8 ;  /* 0x000000089a007844 */ /* 0x0001e20000000200 */
        /* <DEDUP_REMOVED lines=8> */
[----:B------:R-:W-:Y:S01]  /*e020*/  F2FP.BF16.F32.PACK_AB R27, R95, R94 ;  /* 0x0000005e5f1b723e */ /* 0x000fe200000010ff */
[----:B0-----:R-:W-:Y:S01]  /*e030*/  IMAD.U32 R10, RZ, RZ, UR5 ;  /* 0x00000005ff0a7e24 */ /* 0x001fe2000f8e00ff */
[----:B------:R-:W-:Y:S01]  /*e040*/  SHF.R.S32.HI R9, RZ, 0x1f, R33 ;  /* 0x0000001fff097819 */ /* 0x000fe20000011421 */
[----:B------:R-:W-:Y:S01]  /*e050*/  ULDC UR5, c[0x0][0xa88] ;  /* 0x0002a20000057ab9 */ /* 0x000fe20000000800 */
[----:B------:R-:W-:Y:S01]  /*e060*/  SHF.R.S32.HI R8, RZ, 0x1f, R35 ;  /* 0x0000001fff087819 */ /* 0x000fe20000011423 */
[----:B------:R0:W-:Y:S01]  /*e070*/  STSM.16.M88.4 [R146], R24 ;  /* 0x0000001892007844 */ /* 0x0001e20000000200 */
[----:B------:R-:W-:-:S02]  /*e080*/  MOV R142, R142 ;  /* 0x0000008e008e7202 */ /* 0x000fc40000000f00 */
[----:B------:R-:W-:Y:S02]  /*e090*/  F2FP.BF16.F32.PACK_AB R4, R97, R191 ;  /* 0x000000bf6104723e */ /* 0x000fe400000010ff */
[----:B------:R-:W-:Y:S01]  /*e0a0*/  F2FP.BF16.F32.PACK_AB R5, R99, R98 ;  /* 0x000000626305723e */ /* 0x000fe200000010ff */
[----:B-1----:R-:W-:Y:S01]  /*e0b0*/  VIADD R15, R207, UR41 ;  /* 0x00000029cf0f7c36 */ /* 0x002fe20008000000 */
[----:B------:R-:W-:Y:S02]  /*e0c0*/  IADD3 R12, P0, R33, UR6, RZ ;  /* 0x00000006210c7c10 */ /* 0x000fe4000ff1e0ff */
[----:B------:R-:W-:Y:S02]  /*e0d0*/  F2FP.BF16.F32.PACK_AB R6, R101, R192 ;  /* 0x000000c06506723e */ /* 0x000fe400000010ff */
[----:B------:R-:W-:Y:S01]  /*e0e0*/  IADD3.X R13, R9, UR7, R10, P0, !PT ;  /* 0x00000007090d7c10 */ /* 0x000fe200087fe40a */
[----:B------:R-:W-:Y:S01]  /*e0f0*/  ULDC.64 UR6, c[0x0][0xb88] ;  /* 0x0002e20000067ab9 */ /* 0x000fe20000000a00 */
[----:B------:R-:W-:Y:S01]  /*e100*/  F2FP.BF16.F32.PACK_AB R7, R36, R32 ;  /* 0x000000202407723e */ /* 0x000fe200000010ff */
[----:B------:R-:W-:Y:S01]  /*e110*/  IMAD R8, R8, UR6, RZ ;  /* 0x0000000608087c24 */ /* 0x000fe2000f8e02ff */
[----:B------:R-:W-:Y:S01]  /*e120*/  F2FP.BF16.F32.PACK_AB R11, R52, R48 ;  /* 0x00000030340b723e */ /* 0x000fe200000010ff */
[C---:B------:R-:W-:Y:S01]  /*e130*/  IMAD.WIDE.U32 R12, R35.reuse, UR6, R12 ;  /* 0x00000006230c7c25 */ /* 0x040fe2000f8e000c */
[----:B------:R-:W-:Y:S01]  /*e140*/  LOP3.LUT P0, RZ, R204, 0x3, RZ, 0xc0, !PT ;  /* 0x00000003ccff7812 */ /* 0x000fe2000780c0ff */
[----:B------:R1:W-:Y:S01]  /*e150*/  STSM.16.M88.4 [R142], R4 ;  /* 0x000000048e007844 */ /* 0x0003e20000000200 */
[----:B------:R-:W-:Y:S01]  /*e160*/  MOV R138, R138 ;  /* 0x0000008a008a7202 */ /* 0x000fe20000000f00 */
[----:B------:R-:W-:Y:S01]  /*e170*/  IMAD R35, R35, UR7, R8 ;  /* 0x0000000723237c24 */ /* 0x000fe2000f8e0208 */
[----:B------:R-:W-:Y:S01]  /*e180*/  ULDC.64 UR6, c[0x0][0xb50] ;  /* 0x0002d40000067ab9 */ /* 0x000fe20000000a00 */
[----:B------:R-:W-:Y:S01]  /*e190*/  IMAD R52, R205, UR5, RZ ;  /* 0x00000005cd347c24 */ /* 0x000fe2000f8e02ff */
[----:B------:R-:W-:-:S02]  /*e1a0*/  F2FP.BF16.F32.PACK_AB R8, R169, R193 ;  /* 0x000000c1a908723e */ /* 0x000fc400000010ff */
[----:B------:R-:W-:Y:S02]  /*e1b0*/  F2FP.BF16.F32.PACK_AB R9, R44, R40 ;  /* 0x000000282c09723e */ /* 0x000fe400000010ff */
[----:B------:R-:W-:Y:S02]  /*e1c0*/  F2FP.BF16.F32.PACK_AB R10, R170, R194 ;  /* 0x000000c2aa0a723e */ /* 0x000fe400000010ff */
[----:B0-----:R-:W-:Y:S02]  /*e1d0*/  LEA R24, P3, R12, UR6, 0x2 ;  /* 0x000000060c187c11 */ /* 0x001fe4000f8610ff */
[----:B------:R-:W-:Y:S01]  /*e1e0*/  ISETP.GE.OR P1, PT, R15, R52, P0 ;  /* 0x000000340f00720c */ /* 0x000fe20000726670 */
[----:B------:R0:W-:Y:S01]  /*e1f0*/  STSM.16.M88.4 [R138], R8 ;  /* 0x000000088a007844 */ /* 0x0001e20000000200 */
[----:B------:R-:W-:Y:S01]  /*e200*/  F2FP.BF16.F32.PACK_AB R14, R133, R132 ;  /* 0x00000084850e723e */ /* 0x000fe200000010ff */
[----:B-1----:R-:W-:Y:S01]  /*e210*/  VIADD R5, R15, 0x8 ;  /* 0x000000080f057836 */ /* 0x002fe20000000000 */
[----:B------:R-:W-:Y:S01]  /*e220*/  F2FP.BF16.F32.PACK_AB R4, R171, R195 ;  /* 0x000000c3ab04723e */ /* 0x000fe200000010ff */
[----:B------:R-:W-:Y:S01]  /*e230*/  IMAD.IADD R7, R13, 0x1, R35 ;  /* 0x000000010d077824 */ /* 0x000fe200078e0223 */
[----:B------:R-:W-:Y:S01]  /*e240*/  F2FP.BF16.F32.PACK_AB R6, R172, R196 ;  /* 0x000000c4ac06723e */ /* 0x000fe200000010ff */
[----:B------:R-:W-:Y:S01]  /*e250*/  SHFL.IDX PT, R44, R24, RZ, 0x1c1f ;  /* 0x001c1fff182c7589 */ /* 0x000fe200000e0000 */
[----:B------:R-:W-:-:S02]  /*e260*/  ISETP.GE.OR P0, PT, R5, R52, P0 ;  /* 0x000000340500720c */ /* 0x000fc40000706670 */
[----:B------:R-:W-:Y:S01]  /*e270*/  LEA.HI.X R25, R12, UR7, R7, 0x2, P3 ;  /* 0x000000070c197c11 */ /* 0x000fe200098f1407 */
[----:B------:R-:W-:Y:S01]  /*e280*/  SHFL.IDX PT, R46, R24, 0x1, 0x1c1f ;  /* 0x003c1f00182e7f89 */ /* 0x000fe200000e0000 */
[----:B------:R-:W-:Y:S02]  /*e290*/  F2FP.BF16.F32.PACK_AB R5, R60, R56 ;  /* 0x000000383c05723e */ /* 0x000fe400000010ff */
[----:B------:R-:W-:Y:S01]  /*e2a0*/  F2FP.BF16.F32.PACK_AB R7, R68, R64 ;  /* 0x000000404407723e */ /* 0x000fe200000010ff */
[----:B------:R-:W1:Y:S01]  /*e2b0*/  SHFL.IDX PT, R45, R25, RZ, 0x1c1f ;  /* 0x001c1fff192d7589 */ /* 0x000e6200000e0000 */
[----:B------:R-:W-:Y:S02]  /*e2c0*/  F2FP.BF16.F32.PACK_AB R12, R129, R199 ;  /* 0x000000c7810c723e */ /* 0x000fe400000010ff */
[----:B0-----:R-:W-:Y:S01]  /*e2d0*/  F2FP.BF16.F32.PACK_AB R8, R173, R197 ;  /* 0x000000c5ad08723e */ /* 0x001fe200000010ff */
[----:B------:R-:W-:Y:S01]  /*e2e0*/  STSM.16.M88.4 [R17], R4 ;  /* 0x0000000411007844 */ /* 0x000fe20000000200 */
[----:B------:R-:W-:-:S02]  /*e2f0*/  F2FP.BF16.F32.PACK_AB R9, R76, R72 ;  /* 0x000000484c09723e */ /* 0x000fc400000010ff */
[----:B------:R-:W-:Y:S01]  /*e300*/  F2FP.BF16.F32.PACK_AB R10, R125, R198 ;  /* 0x000000c67d0a723e */ /* 0x000fe200000010ff */
[----:B------:R-:W0:Y:S01]  /*e310*/  SHFL.IDX PT, R47, R25, 0x1, 0x1c1f ;  /* 0x003c1f00192f7f89 */ /* 0x000e2200000e0000 */
[----:B------:R-:W-:Y:S02]  /*e320*/  F2FP.BF16.F32.PACK_AB R11, R84, R80 ;  /* 0x00000050540b723e */ /* 0x000fe400000010ff */
[----:B------:R-:W-:Y:S02]  /*e330*/  F2FP.BF16.F32.PACK_AB R13, R92, R88 ;  /* 0x000000585c0d723e */ /* 0x000fe400000010ff */
[----:B------:R-:W-:Y:S01]  /*e340*/  F2FP.BF16.F32.PACK_AB R15, R100, R96 ;  /* 0x00000060640f723e */ /* 0x000fe200000010ff */
[----:B------:R-:W-:Y:S01]  /*e350*/  STSM.16.M88.4 [R160], R8 ;  /* 0x00000008a0007844 */ /* 0x000fe20000000200 */
[----:B------:R-:W-:Y:S02]  /*e360*/  F2FP.BF16.F32.PACK_AB R138, R141, R140 ;  /* 0x0000008c8d8a723e */ /* 0x000fe400000010ff */
[----:B------:R-:W-:Y:S01]  /*e370*/  F2FP.BF16.F32.PACK_AB R139, R165, R164 ;  /* 0x000000a4a58b723e */ /* 0x000fe200000010ff */
[----:B------:R-:W-:Y:S01]  /*e380*/  STSM.16.M88.4 [R161], R12 ;  /* 0x0000000ca1007844 */ /* 0x000fe20000000200 */
[----:B------:R-:W-:-:S02]  /*e390*/  F2FP.BF16.F32.PACK_AB R146, R149, R148 ;  /* 0x000000949592723e */ /* 0x000fc400000010ff */
[----:B------:R-:W-:Y:S01]  /*e3a0*/  F2FP.BF16.F32.PACK_AB R147, R0, R168 ;  /* 0x000000a80093723e */ /* 0x000fe200000010ff */
[----:B------:R-:W-:Y:S04]  /*e3b0*/  STSM.16.M88.4 [R162], R136 ;  /* 0x00000088a2007844 */ /* 0x000fe80000000200 */
[----:B------:R-:W-:Y:S01]  /*e3c0*/  STSM.16.M88.4 [R163], R144 ;  /* 0x00000090a3007844 */ /* 0x000fe20000000200 */
[----:B------:R-:W-:Y:S01]  /*e3d0*/  BAR.SYNC.DEFER_BLOCKING 0x1, 0x100 ;  /* 0x0044000000007b1d */ /* 0x000fe20000010000 */
[----:B------:R-:W-:Y:S01]  /*e3e0*/  IMAD R0, R202, 0x20, R203 ;  /* 0x00000020ca007824 */ /* 0x000fe200078e02cb */
[----:B------:R-:W-:-:S04]  /*e3f0*/  UIMAD UR5, UR10, UR8, URZ ;  /* 0x000000080a0572a4 */ /* 0x000fc8000f8e023f */
[----:B-1----:R1:W-:Y:S01]  /*e400*/  @!P1 ST.E desc[UR46][R44.64], R3 ;  /* 0x000000032c009985 */ /* 0x0023e2000c10192e */
[----:B------:R-:W-:Y:S01]  /*e410*/  UIMAD.WIDE.U32 UR6, UR43, UR8, URZ ;  /* 0x000000082b0672a5 */ /* 0x000fe2000f8e003f */
[----:B------:R-:W-:Y:S02]  /*e420*/  ULDC.64 UR10, c[0x0][0xaf0] ;  /* 0x0002bc00000a7ab9 */ /* 0x000fe40000000a00 */
[----:B0-----:R0:W-:Y:S01]  /*e430*/  @!P0 ST.E desc[UR46][R46.64], R2 ;  /* 0x000000022e008985 */ /* 0x0011e2000c10192e */
[----:B------:R-:W-:-:S03]  /*e440*/  UIMAD UR5, UR43, UR9, UR5 ;  /* 0x000000092b0572a4 */ /* 0x000fc6000f8e0205 */
[----:B------:R2:W5:Y:S01]  /*e450*/  LD.E.128 R32, desc[UR46][R20.64] ;  /* 0x0000002e14207980 */ /* 0x000562000c101d00 */
[----:B-1----:R-:W1:Y:S01]  /*e460*/  @P2 LDC R3, c[0x0][0xbf0] ;  /* 0x0002fc00ff032b82 */ /* 0x002e620000000800 */
[----:B------:R-:W-:Y:S02]  /*e470*/  UIMAD UR8, UR12, UR10, URZ ;  /* 0x0000000a0c0872a4 */ /* 0x000fe4000f8e023f */
[----:B------:R3:W5:Y:S05]  /*e480*/  LD.E.128 R24, desc[UR46][R28.64] ;  /* 0x0000002e1c187980 */ /* 0x00076a000c101d00 */
[----:B0-----:R-:W0:Y:S01]  /*e490*/  @P2 LDC R2, c[0x0][0xbec] ;  /* 0x0002fb00ff022b82 */ /* 0x001e220000000800 */
[----:B--2---:R-:W-:Y:S01]  /*e4a0*/  VIADD R21, R0, UR41 ;  /* 0x0000002900157c36 */ /* 0x004fe20008000000 */
[----:B------:R-:W-:Y:S01]  /*e4b0*/  UIADD3 UR7, UR7, UR5, URZ ;  /* 0x0000000507077290 */ /* 0x000fe2000fffe03f */
[----:B------:R-:W5:Y:S01]  /*e4c0*/  LD.E.128 R100, desc[UR46][R102.64] ;  /* 0x0000002e66647980 */ /* 0x000f62000c101d00 */
[----:B------:R-:W-:Y:S01]  /*e4d0*/  UIMAD UR5, UR42, UR11, UR8 ;  /* 0x0000000b2a0572a4 */ /* 0x000fe2000f8e0208 */
[----:B------:R-:W-:Y:S01]  /*e4e0*/  IMAD.MOV.U32 R17, RZ, RZ, R21 ;  /* 0x000000ffff117224 */ /* 0x000fe200078e0015 */
[----:B------:R-:W-:Y:S01]  /*e4f0*/  UIMAD.WIDE.U32 UR42, UR42, UR10, UR6 ;  /* 0x0000000a2a2a72a5 */ /* 0x000fe2000f8e0006 */
[----:B------:R3:W5:Y:S02]  /*e500*/  LD.E.128 R4, desc[UR46][R104.64] ;  /* 0x0000002e68047980 */ /* 0x000764000c101d00 */
[----:B------:R-:W-:Y:S01]  /*e510*/  ULDC.64 UR6, c[0x0][0xae0] ;  /* 0x0002b80000067ab9 */ /* 0x000fe20000000a00 */
[----:B------:R-:W-:Y:S01]  /*e520*/  UIADD3 UR5, UR43, UR5, URZ ;  /* 0x000000052b057290 */ /* 0x000fe2000fffe03f */
[----:B------:R3:W5:Y:S04]  /*e530*/  LD.E.128 R8, desc[UR46][R106.64] ;  /* 0x0000002e6a087980 */ /* 0x000768000c101d00 */
[----:B------:R3:W5:Y:S04]  /*e540*/  LD.E.128 R12, desc[UR46][R108.64] ;  /* 0x0000002e6c0c7980 */ /* 0x000768000c101d00 */
[----:B------:R3:W5:Y:S04]  /*e550*/  LD.E.128 R36, desc[UR46][R110.64] ;  /* 0x0000002e6e247980 */ /* 0x000768000c101d00 */
[----:B------:R3:W5:Y:S01]  /*e560*/  LD.E.128 R40, desc[UR46][R112.64] ;  /* 0x0000002e70287980 */ /* 0x000762000c101d00 */
[----:B0-----:R-:W-:-:S03]  /*e570*/  @P2 IMAD.HI.U32 R0, R21, R2, RZ ;  /* 0x0000000215002227 */ /* 0x001fc600078e00ff */
[----:B------:R3:W5:Y:S02]  /*e580*/  LD.E.128 R60, desc[UR46][R114.64] ;  /* 0x0000002e723c7980 */ /* 0x000764000c101d00 */
[----:B-1----:R-:W-:Y:S02]  /*e590*/  @P2 SHF.R.U32.HI R17, RZ, R3, R0 ;  /* 0x00000003ff112219 */ /* 0x002fe40000011600 */
[----:B------:R3:W5:Y:S02]  /*e5a0*/  LD.E.128 R56, desc[UR46][R116.64] ;  /* 0x0000002e74387980 */ /* 0x000764000c101d00 */
[--C-:B------:R-:W-:Y:S01]  /*e5b0*/  SHF.R.S32.HI R0, RZ, 0x1f, R17.reuse ;  /* 0x0000001fff007819 */ /* 0x100fe20000011411 */
[----:B------:R-:W-:Y:S01]  /*e5c0*/  IMAD.MOV R20, RZ, RZ, -R17 ;  /* 0x000000ffff147224 */ /* 0x000fe200078e0a11 */
[----:B------:R3:W5:Y:S01]  /*e5d0*/  LD.E.128 R44, desc[UR46][R118.64] ;  /* 0x0000002e762c7980 */ /* 0x000762000c101d00 */
[----:B------:R-:W-:Y:S02]  /*e5e0*/  IMAD.U32 R3, RZ, RZ, UR43 ;  /* 0x0000002bff037e24 */ /* 0x000fe4000f8e00ff */
[----:B------:R-:W-:Y:S01]  /*e5f0*/  IMAD R0, R0, UR6, RZ ;  /* 0x0000000600007c24 */ /* 0x000fe2000f8e02ff */
[----:B------:R3:W5:Y:S01]  /*e600*/  LD.E.128 R48, desc[UR46][R120.64] ;  /* 0x0000002e78307980 */ /* 0x000762000c101d00 */
[----:B------:R-:W-:-:S02]  /*e610*/  IMAD R205, R205, R20, R21 ;  /* 0x00000014cdcd7224 */ /* 0x000fc400078e0215 */
[----:B------:R-:W-:Y:S01]  /*e620*/  IMAD.U32 R2, RZ, RZ, UR42 ;  /* 0x0000002aff027e24 */ /* 0x000fe2000f8e00ff */
[----:B------:R3:W5:Y:S01]  /*e630*/  LD.E.128 R64, desc[UR46][R122.64] ;  /* 0x0000002e7a407980 */ /* 0x000762000c101d00 */
[----:B------:R-:W-:Y:S02]  /*e640*/  IMAD.U32 R3, RZ, RZ, UR5 ;  /* 0x00000005ff037e24 */ /* 0x000fe4000f8e00ff */
[----:B------:R-:W-:Y:S01]  /*e650*/  IMAD R21, R17, UR7, R0 ;  /* 0x0000000711157c24 */ /* 0x000fe2000f8e0200 */
[----:B------:R-:W5:Y:S01]  /*e660*/  LD.E.128 R124, desc[UR46][R126.64] ;  /* 0x0000002e7e7c7980 */ /* 0x000f62000c101d00 */
[----:B------:R-:W-:-:S03]  /*e670*/  SHF.R.S32.HI R0, RZ, 0x1f, R205 ;  /* 0x0000001fff007819 */ /* 0x000fc600000114cd */
[----:B------:R-:W5:Y:S01]  /*e680*/  LD.E.128 R128, desc[UR46][R130.64] ;  /* 0x0000002e82807980 */ /* 0x000f62000c101d00 */
[----:B------:R-:W-:Y:S01]  /*e690*/  IMAD.WIDE.U32 R2, R17, UR6, R2 ;  /* 0x0000000611027c25 */ /* 0x000fe2000f8e0002 */
[----:B------:R-:W-:Y:S02]  /*e6a0*/  ULDC.64 UR6, c[0x0][0xad8] ;  /* 0x0002b60000067ab9 */ /* 0x000fe40000000a00 */
[----:B------:R-:W5:Y:S01]  /*e6b0*/  LD.E.128 R28, desc[UR46][R30.64] ;  /* 0x0000002e1e1c7980 */ /* 0x000f62000c101d00 */
[----:B------:R-:W-:Y:S01]  /*e6c0*/  VIADD R53, R203, UR41 ;  /* 0x00000029cb357c36 */ /* 0x000fe20008000000 */
        /* <DEDUP_REMOVED lines=8> */
[----:B------:R-:W-:Y:S02]  /*e750*/  VIADD R17, R53, 0x20 ;  /* 0x0000002035117836 */ /* 0x000fe40000000000 */
[C---:B------:R-:W-:Y:S02]  /*e760*/  IMAD R21, R205.reuse, UR7, R0 ;  /* 0x00000007cd157c24 */ /* 0x040fe4000f8e0200 */
[----:B------:R-:W-:Y:S01]  /*e770*/  IMAD.WIDE.U32 R2, R205, UR6, R2 ;  /* 0x00000006cd027c25 */ /* 0x000fe2000f8e0002 */
[-C--:B------:R-:W-:Y:S01]  /*e780*/  ISETP.GE.AND P1, PT, R17, R52.reuse, PT ;  /* 0x000000341100720c */ /* 0x080fe20003f26270 */
[----:B------:R-:W-:Y:S01]  /*e790*/  ULDC.64 UR6, c[0x0][0xa80] ;  /* 0x0002a00000067ab9 */ /* 0x000fe20000000a00 */
[C---:B------:R-:W-:Y:S01]  /*e7a0*/  ISETP.GE.AND P2, PT, R53.reuse, R52, PT ;  /* 0x000000343500720c */ /* 0x040fe20003f46270 */
[----:B------:R-:W-:Y:S01]  /*e7b0*/  VIADD R17, R53, 0x40 ;  /* 0x0000004035117836 */ /* 0x000fe20000000000 */
[----:B------:R-:W-:Y:S01]  /*e7c0*/  LEA R0, P3, R2, UR6, 0x1 ;  /* 0x0000000602007c11 */ /* 0x000fe2000f8608ff */
[----:B------:R-:W-:-:S02]  /*e7d0*/  IMAD.IADD R3, R3, 0x1, R21 ;  /* 0x0000000103037824 */ /* 0x000fc400078e0215 */
[----:B------:R-:W-:Y:S01]  /*e7e0*/  VIADD R176, R176, 0x22820 ;  /* 0x00022820b0b07836 */ /* 0x000fe20000000000 */
[----:B------:R-:W-:Y:S02]  /*e7f0*/  ISETP.GE.AND P0, PT, R17, R52, PT ;  /* 0x000000341100720c */ /* 0x000fe40003f06270 */
[----:B------:R-:W-:Y:S02]  /*e800*/  LEA.HI.X R17, R2, UR7, R3, 0x1, P3 ;  /* 0x0000000702117c11 */ /* 0x000fe400098f0c03 */
[----:B------:R-:W-:Y:S01]  /*e810*/  PRMT R176, RZ, 0x654, R176 ;  /* 0x00000654ffb07816 */ /* 0x000fe200000000b0 */
[----:B0-----:R3:W0:Y:S01]  /*e820*/  SHFL.IDX PT, R68, R0, RZ, 0x181f ;  /* 0x00181fff00447589 */ /* 0x00162200000e0000 */
[----:B------:R-:W-:Y:S02]  /*e830*/  BSSY B1, `(.L_x_10990) ;  /* 0x0000015000017945 */ /* 0x000fe40003800000 */
[----:B------:R3:W-:Y:S01]  /*e840*/  SYNCS.ARRIVE.TRANS64.RED.A1T0 RZ, [R176+URZ], RZ ;  /* 0x000000ffb0ff79a7 */ /* 0x0007e2000810043f */
[----:B------:R3:W1:Y:S01]  /*e850*/  SHFL.IDX PT, R70, R17, RZ, 0x181f ;  /* 0x00181fff11467589 */ /* 0x00066200000e0000 */
[----:B------:R-:W-:Y:S05]  /*e860*/  @P2 BRA `(.L_x_10991) ;  /* 0x0000000000442947 */ /* 0x000fea0003800000 */
[----:B------:R-:W-:Y:S02]  /*e870*/  ULDC UR5, c[0x0][0xac8] ;  /* 0x0002b20000057ab9 */ /* 0x000fe40000000800 */
[----:B------:R-:W-:Y:S02]  /*e880*/  ISETP.GE.AND P5, PT, R19, UR5, PT ;  /* 0x0000000513007c0c */ /* 0x000fe4000bfa6270 */
[----:B------:R-:W-:Y:S02]  /*e890*/  ISETP.GE.AND P4, PT, R200, UR5, PT ;  /* 0x00000005c8007c0c */ /* 0x000fe4000bf86270 */
[----:B------:R-:W-:Y:S02]  /*e8a0*/  ISETP.GE.AND P3, PT, R23, UR5, PT ;  /* 0x0000000517007c0c */ /* 0x000fe4000bf66270 */
[----:B------:R-:W-:-:S07]  /*e8b0*/  ISETP.GE.AND P2, PT, R201, UR5, PT ;  /* 0x00000005c9007c0c */ /* 0x000fce000bf46270 */
[----:B0-----:R-:W-:-:S04]  /*e8c0*/  @!P5 LEA R2, P6, R19, R68, 0x1 ;  /* 0x000000441302d211 */ /* 0x001fc800078c08ff */
[----:B-1----:R-:W-:Y:S02]  /*e8d0*/  @!P5 LEA.HI.X R3, R19, R70, R212, 0x1, P6 ;  /* 0x000000461303d211 */ /* 0x002fe400030f0cd4 */
        /* <DEDUP_REMOVED lines=10> */
.L_x_10991:
[----:B------:R-:W-:Y:S05]  /*e980*/  BSYNC B1 ;  /* 0x0000000000017941 */ /* 0x000fea0003800000 */
.L_x_10990:
[----:B--2--5:R2:W4:Y:S01]  /*e990*/  SHFL.IDX PT, R24, R17, 0x1, 0x181f ;  /* 0x00381f0011187f89 */ /* 0x02452200000e0000 */
        /* <DEDUP_REMOVED lines=9> */
[C---:B------:R-:W-:Y:S02]  /*ea30*/  @!P3 LEA R8, P5, R200.reuse, R20, 0x1 ;  /* 0x00000014c808b211 */ /* 0x040fe400078a08ff */
        /* <DEDUP_REMOVED lines=10> */
.L_x_10993:
[----:B------:R-:W-:Y:S05]  /*eae0*/  BSYNC B1 ;  /* 0x0000000000017941 */ /* 0x000fea0003800000 */
.L_x_10992:
        /* <DEDUP_REMOVED lines=11> */
[----:B------:R-:W-:Y:S02]  /*eba0*/  @!P1 LEA R10, P4, R23, R12, 0x1 ;  /* 0x0000000c170a9211 */ /* 0x000fe400078808ff */
[----:B------:R-:W-:Y:S02]  /*ebb0*/  @!P3 LEA.HI.X R3, R19, R14, R212, 0x1, P6 ;  /* 0x0000000e1303b211 */ /* 0x000fe400030f0cd4 */
        /* <DEDUP_REMOVED lines=8> */
.L_x_10995:
[----:B------:R-:W-:Y:S05]  /*ec40*/  BSYNC B1 ;  /* 0x0000000000017941 */ /* 0x000fea0003800000 */
.L_x_10994:
[----:B0-----:R-:W-:Y:S01]  /*ec50*/  VIADD R3, R53, 0x60 ;  /* 0x0000006035037836 */ /* 0x001fe20000000000 */
[----:B------:R0:W0:Y:S04]  /*ec60*/  SHFL.IDX PT, R12, R17, 0x3, 0x181f ;  /* 0x00781f00110c7f89 */ /* 0x00002800000e0000 */
[----:B------:R-:W-:Y:S01]  /*ec70*/  ISETP.GE.AND P0, PT, R3, R52, PT ;  /* 0x000000340300720c */ /* 0x000fe20003f06270 */
[----:B--23--:R-:W2:-:S12]  /*ec80*/  SHFL.IDX PT, R0, R0, 0x3, 0x181f ;  /* 0x00781f0000007f89 */ /* 0x00ce9800000e0000 */
[----:B------:R-:W-:Y:S05]  /*ec90*/  @P0 BRA `(.L_x_10996) ;  /* 0x0000000c00200947 */ /* 0x000fea0003800000 */
[----:B------:R-:W-:Y:S02]  /*eca0*/  ULDC UR5, c[0x0][0xac8] ;  /* 0x0002b20000057ab9 */ /* 0x000fe40000000800 */
[----:B------:R-:W-:Y:S02]  /*ecb0*/  ISETP.GE.AND P3, PT, R19, UR5, PT ;  /* 0x0000000513007c0c */ /* 0x000fe4000bf66270 */
[----:B------:R-:W-:Y:S02]  /*ecc0*/  ISETP.GE.AND P4, PT, R200, UR5, PT ;  /* 0x00000005c8007c0c */ /* 0x000fe4000bf86270 */
[----:B------:R-:W-:-:S09]  /*ecd0*/  ISETP.GE.AND P5, PT, R23, UR5, PT ;  /* 0x0000000517007c0c */ /* 0x000fd2000bfa6270 */
[-C--:B--2---:R-:W-:Y:S02]  /*ece0*/  @!P3 LEA R2, P0, R19, R0.reuse, 0x1 ;  /* 0x000000001302b211 */ /* 0x084fe400078008ff */
[CC--:B------:R-:W-:Y:S02]  /*ecf0*/  @!P4 LEA R8, P1, R200.reuse, R0.reuse, 0x1 ;  /* 0x00000000c808c211 */ /* 0x0c0fe400078208ff */
        /* <DEDUP_REMOVED lines=9> */
[----:B---3--:R-:W-:-:S04]  /*ed90*/  LEA R2, P0, R201, R0, 0x1 ;  /* 0x00000000c9027211 */ /* 0x008fc800078008ff */
[----:B------:R-:W-:-:S05]  /*eda0*/  LEA.HI.X R3, R201, R12, R209, 0x1, P0 ;  /* 0x0000000cc9037211 */ /* 0x000fca00000f0cd1 */
[----:B------:R0:W-:Y:S01]  /*edb0*/  ST.E.128 desc[UR46][R2.64], R28 ;  /* 0x0000001c02007985 */ /* 0x0001e2000c101d2e */
[----:B------:R-:W-:Y:S05]  /*edc0*/  BRA `(.L_x_10996) ;  /* 0x0000000800d47947 */ /* 0x000fea0003800000 */
.L_x_10989:
[----:B------:R-:W0:Y:S01]  /*edd0*/  LDC R8, c[0x0][0xbe8] ;  /* 0x0002fa00ff087b82 */ /* 0x000e220000000800 */
[----:B------:R-:W-:Y:S01]  /*ede0*/  ISETP.GE.AND P0, PT, R213, 0x80, PT ;  /* 0x00000080d500780c */ /* 0x000fe20003f06270 */
[----:B------:R-:W-:Y:S01]  /*edf0*/  USHF.R.S32.HI UR8, URZ, 0x1f, UR43 ;  /* 0x0000001f3f087899 */ /* 0x000fe2000801142b */
[----:B------:R-:W-:Y:S01]  /*ee00*/  BSSY B1, `(.L_x_10997) ;  /* 0x000002f000017945 */ /* 0x000fe20003800000 */
[----:B------:R-:W-:Y:S01]  /*ee10*/  USHF.R.S32.HI UR9, URZ, 0x1f, UR42 ;  /* 0x0000001f3f097899 */ /* 0x000fe2000801142a */
[----:B------:R-:W-:Y:S01]  /*ee20*/  IMAD R6, R202, 0x20, R203 ;  /* 0x00000020ca067824 */ /* 0x000fe200078e02cb */
        /* <DEDUP_REMOVED lines=44> */
.L_x_10998:
[----:B------:R-:W-:Y:S05]  /*f0f0*/  BSYNC B1 ;  /* 0x0000000000017941 */ /* 0x000fea0003800000 */
.L_x_10997:
[----:B------:R-:W-:Y:S01]  /*f100*/  ULDC.64 UR10, c[0x0][0xae8] ;  /* 0x0002ba00000a7ab9 */ /* 0x000fe20000000a00 */
[----:B------:R-:W-:Y:S01]  /*f110*/  VIADD R6, R6, UR41 ;  /* 0x0000002906067c36 */ /* 0x000fe20008000000 */
[----:B------:R-:W-:Y:S01]  /*f120*/  UIMAD UR5, UR8, UR10, URZ ;  /* 0x0000000a080572a4 */ /* 0x000fe2000f8e023f */
[----:B------:R-:W-:Y:S01]  /*f130*/  BSSY B1, `(.L_x_10999) ;  /* 0x000003c000017945 */ /* 0x000fe20003800000 */
[----:B------:R-:W-:Y:S01]  /*f140*/  UIMAD.WIDE.U32 UR6, UR43, UR10, URZ ;  /* 0x0000000a2b0672a5 */ /* 0x000fe2000f8e003f */
[----:B0-----:R-:W-:Y:S01]  /*f150*/  @P1 IMAD.HI.U32 R0, R6, R9, RZ ;  /* 0x0000000906001227 */ /* 0x001fe200078e00ff */
[----:B------:R-:W-:-:S03]  /*f160*/  UIMAD UR5, UR43, UR11, UR5 ;  /* 0x0000000b2b0572a4 */ /* 0x000fc6000f8e0205 */
[----:B------:R-:W-:Y:S01]  /*f170*/  ULDC.64 UR10, c[0x0][0xaf0] ;  /* 0x0002bc00000a7ab9 */ /* 0x000fe20000000a00 */
[----:B------:R-:W-:Y:S01]  /*f180*/  UIADD3 UR7, UR7, UR5, URZ ;  /* 0x0000000507077290 */ /* 0x000fe2000fffe03f */
[----:B--2---:R-:W-:Y:S01]  /*f190*/  IMAD.MOV.U32 R5, RZ, RZ, R6 ;  /* 0x000000ffff057224 */ /* 0x004fe200078e0006 */
[----:B------:R-:W-:Y:S01]  /*f1a0*/  UIMAD UR5, UR9, UR10, URZ ;  /* 0x0000000a090572a4 */ /* 0x000fe2000f8e023f */
[----:B-1----:R-:W-:-:S03]  /*f1b0*/  @P1 SHF.R.U32.HI R5, RZ, R11, R0 ;  /* 0x0000000bff051219 */ /* 0x002fc60000011600 */
[----:B------:R-:W-:Y:S01]  /*f1c0*/  UIMAD UR5, UR42, UR11, UR5 ;  /* 0x0000000b2a0572a4 */ /* 0x000fe2000f8e0205 */
[--C-:B------:R-:W-:Y:S01]  /*f1d0*/  SHF.R.S32.HI R0, RZ, 0x1f, R5.reuse ;  /* 0x0000001fff007819 */ /* 0x100fe20000011405 */
[----:B------:R-:W-:Y:S01]  /*f1e0*/  UIMAD.WIDE.U32 UR42, UR42, UR10, UR6 ;  /* 0x0000000a2a2a72a5 */ /* 0x000fe2000f8e0006 */
[----:B------:R-:W-:Y:S02]  /*f1f0*/  IMAD.MOV R7, RZ, RZ, -R5 ;  /* 0x000000ffff077224 */ /* 0x000fe400078e0a05 */
[----:B------:R-:W-:Y:S01]  /*f200*/  ULDC.64 UR6, c[0x0][0xae0] ;  /* 0x0002b80000067ab9 */ /* 0x000fe20000000a00 */
[----:B------:R-:W-:Y:S01]  /*f210*/  UIADD3 UR5, UR43, UR5, URZ ;  /* 0x000000052b057290 */ /* 0x000fe2000fffe03f */
[----:B------:R-:W-:Y:S02]  /*f220*/  IMAD R0, R0, UR6, RZ ;  /* 0x0000000600007c24 */ /* 0x000fe4000f8e02ff */
[----:B------:R-:W-:Y:S02]  /*f230*/  IMAD R7, R8, R7, R6 ;  /* 0x0000000708077224 */ /* 0x000fe400078e0206 */
[----:B------:R-:W-:-:S02]  /*f240*/  IMAD.U32 R3, RZ, RZ, UR43 ;  /* 0x0000002bff037e24 */ /* 0x000fc4000f8e00ff */
[----:B------:R-:W-:Y:S02]  /*f250*/  IMAD.U32 R2, RZ, RZ, UR42 ;  /* 0x0000002aff027e24 */ /* 0x000fe4000f8e00ff */
[----:B------:R-:W-:Y:S01]  /*f260*/  IMAD.U32 R3, RZ, RZ, UR5 ;  /* 0x00000005ff037e24 */ /* 0x000fe2000f8e00ff */
[----:B------:R-:W-:Y:S01]  /*f270*/  ULDC UR5, c[0x0][0xa88] ;  /* 0x0002a20000057ab9 */ /* 0x000fe20000000800 */
[C---:B------:R-:W-:Y:S01]  /*f280*/  IMAD R9, R5.reuse, UR7, R0 ;  /* 0x0000000705097c24 */ /* 0x040fe2000f8e0200 */
[----:B------:R-:W-:Y:S01]  /*f290*/  SHF.R.S32.HI R0, RZ, 0x1f, R7 ;  /* 0x0000001fff007819 */ /* 0x000fe20000011407 */
[----:B------:R-:W-:Y:S01]  /*f2a0*/  IMAD.WIDE.U32 R2, R5, UR6, R2 ;  /* 0x0000000605027c25 */ /* 0x000fe2000f8e0002 */
[----:B------:R-:W-:-:S03]  /*f2b0*/  ULDC.64 UR6, c[0x0][0xad8] ;  /* 0x0002b60000067ab9 */ /* 0x000fc60000000a00 */
[----:B------:R-:W-:Y:S02]  /*f2c0*/  IMAD.IADD R3, R3, 0x1, R9 ;  /* 0x0000000103037824 */ /* 0x000fe400078e0209 */
[----:B------:R-:W-:Y:S02]  /*f2d0*/  IMAD R4, R0, UR6, RZ ;  /* 0x0000000600047c24 */ /* 0x000fe4000f8e02ff */
[----:B------:R-:W-:Y:S02]  /*f2e0*/  VIADD R6, R203, UR41 ;  /* 0x00000029cb067c36 */ /* 0x000fe40008000000 */
        /* <DEDUP_REMOVED lines=32> */
.L_x_11000:
[----:B------:R-:W-:Y:S05]  /*f4f0*/  BSYNC B1 ;  /* 0x0000000000017941 */ /* 0x000fea0003800000 */
.L_x_10999:
        /* <DEDUP_REMOVED lines=21> */
.L_x_11002:
[----:B------:R-:W-:Y:S05]  /*f650*/  BSYNC B1 ;  /* 0x0000000000017941 */ /* 0x000fea0003800000 */
.L_x_11001:
        /* <DEDUP_REMOVED lines=21> */
.L_x_11004:
[----:B------:R-:W-:Y:S05]  /*f7b0*/  BSYNC B1 ;  /* 0x0000000000017941 */ /* 0x000fea0003800000 */
.L_x_11003:
[----:B---3--:R-:W-:Y:S01]  /*f7c0*/  VIADD R3, R6, 0x60 ;  /* 0x0000006006037836 */ /* 0x008fe20000000000 */
[----:B0-----:R0:W3:Y:S04]  /*f7d0*/  SHFL.IDX PT, R0, R5, 0x3, 0x181f ;  /* 0x00781f0005007f89 */ /* 0x0010e800000e0000 */
        /* <DEDUP_REMOVED lines=8> */
[-C--:B-12-4-:R-:W-:Y:S02]  /*f860*/  @!P3 LEA R4, P6, R19, R2.reuse, 0x1 ;  /* 0x000000021304b211 */ /* 0x096fe400078c08ff */
[CC--:B------:R-:W-:Y:S02]  /*f870*/  @!P2 LEA R6, P5, R200.reuse, R2.reuse, 0x1 ;  /* 0x00000002c806a211 */ /* 0x0c0fe400078a08ff */
        /* <DEDUP_REMOVED lines=10> */
.L_x_10996:
[----:B------:R-:W-:Y:S05]  /*f920*/  BSYNC B0 ;  /* 0x0000000000007941 */ /* 0x000fea0003800000 */
.L_x_10988:
[----:B------:R-:W-:Y:S02]  /*f930*/  ULDC UR5, c[0x0][0xc38] ;  /* 0x00030e0000057ab9 */ /* 0x000fe40000000800 */
[----:B------:R-:W-:-:S06]  /*f940*/  UISETP.GE.AND UP0, UPT, UR4, UR5, UPT ;  /* 0x000000050400728c */ /* 0x000fcc000bf06270 */
[----:B------:R-:W-:-:S13]  /*f950*/  PLOP3.LUT P0, PT, PT, PT, UP0, 0x80, 0x0 ;  /* 0x000000000000781c */ /* 0x000fda0003f0f008 */
[----:B------:R-:W-:Y:S05]  /*f960*/  @!P0 BRA `(.L_x_11005) ;  /* 0xffffff1000e48947 */ /* 0x000fea000383ffff */
[----:B------:R-:W-:Y:S05]  /*f970*/  EXIT ;  /* 0x000000000000794d */ /* 0x000fea0003800000 */
.L_x_10899:
[----:B------:R-:W-:-:S08]  /*f980*/  NOP ;  /* 0x0000000000007918 */ /* 0x000fd00000000000 */
[----:B------:R-:W0:-:S00]  /*f990*/  USETMAXREG.DEALLOC.CTAPOOL 0x28 ;  /* 0x00000028000079c8 */ /* 0x000e0000080e0500 */
        /* <DEDUP_REMOVED lines=17> */
[----:B------:R-:W-:Y:S01]  /*fab0*/  ULDC.64 UR36, c[0x0][0x2f0] ;  /* 0x0000bc0000247ab9 */ /* 0x000fe20000000a00 */
[C---:B------:R-:W-:Y:S01]  /*fac0*/  LOP3.LUT R0, R28.reuse, 0x1f8, RZ, 0xc0, !PT ;  /* 0x000001f81c007812 */ /* 0x040fe200078ec0ff */
[----:B------:R-:W-:Y:S01]  /*fad0*/  ULDC.64 UR6, c[0x0][0x418] ;  /* 0x0001060000067ab9 */ /* 0x000fe20000000a00 */
[----:B------:R-:W-:Y:S01]  /*fae0*/  LOP3.LUT R7, R28, 0x38, RZ, 0xc0, !PT ;  /* 0x000000381c077812 */ /* 0x000fe200078ec0ff */
[----:B------:R-:W-:Y:S01]  /*faf0*/  UISETP.NE.U32.AND UP0, UPT, UR6, URZ, UPT ;  /* 0x0000003f0600728c */ /* 0x000fe2000bf05070 */
[----:B------:R-:W-:Y:S01]  /*fb00*/  LOP3.LUT R3, R0, 0x38, R5, 0x78, !PT ;  /* 0x0000003800037812 */ /* 0x000fe200078e7805 */
[----:B------:R-:W-:Y:S01]  /*fb10*/  ULDC UR9, c[0x0][0x2b8] ;  /* 0x0000ae0000097ab9 */ /* 0x000fe20000000800 */
[C---:B------:R-:W-:Y:S01]  /*fb20*/  LOP3.LUT R0, R7.reuse, 0x40, RZ, 0xfc, !PT ;  /* 0x0000004007007812 */ /* 0x040fe200078efcff */
[----:B------:R-:W-:Y:S01]  /*fb30*/  UISETP.NE.AND.EX UP0, UPT, UR7, URZ, UPT, UP0 ;  /* 0x0000003f0700728c */ /* 0x000fe2000bf05300 */
[C---:B------:R-:W-:Y:S01]  /*fb40*/  LOP3.LUT R2, R7.reuse, 0x80, RZ, 0xfc, !PT ;  /* 0x0000008007027812 */ /* 0x040fe200078efcff */
[----:B------:R-:W-:Y:S01]  /*fb50*/  IMAD.U32 R31, RZ, RZ, UR5 ;  /* 0x00000005ff1f7e24 */ /* 0x000fe2000f8e00ff */
[----:B------:R-:W-:Y:S01]  /*fb60*/  ISETP.GE.AND P2, PT, R0, UR4, PT ;  /* 0x0000000400007c0c */ /* 0x000fe2000bf46270 */
[----:B------:R-:W-:Y:S01]  /*fb70*/  UMOV UR7, 0x400 ;  /* 0x0000040000077882 */ /* 0x000fe20000000000 */
[----:B------:R-:W-:Y:S01]  /*fb80*/  ISETP.GE.AND P1, PT, R2, UR4, PT ;  /* 0x0000000402007c0c */ /* 0x000fe2000bf26270 */
[----:B------:R-:W-:Y:S01]  /*fb90*/  ULDC UR38, c[0x0][0x288] ;  /* 0x0000a20000267ab9 */ /* 0x000fe20000000800 */
[C---:B------:R-:W-:Y:S01]  /*fba0*/  ISETP.GE.AND P0, PT, R7.reuse, UR4, PT ;  /* 0x0000000407007c0c */ /* 0x040fe2000bf06270 */
[----:B------:R-:W-:Y:S01]  /*fbb0*/  ULDC UR6, c[0x0][0x448] ;  /* 0x0001120000067ab9 */ /* 0x000fe20000000800 */
[----:B------:R-:W-:Y:S01]  /*fbc0*/  SEL R2, RZ, 0xffffffff, P2 ;  /* 0xffffffffff027807 */ /* 0x000fe20001000000 */
[----:B------:R-:W-:Y:S01]  /*fbd0*/  IMAD.MOV.U32 R25, RZ, RZ, 0x1 ;  /* 0x00000001ff197424 */ /* 0x000fe200078e00ff */
[----:B------:R-:W-:Y:S01]  /*fbe0*/  LOP3.LUT R4, R7, 0xc0, RZ, 0xfc, !PT ;  /* 0x000000c007047812 */ /* 0x000fe200078efcff */
[----:B------:R-:W-:Y:S01]  /*fbf0*/  IMAD.MOV.U32 R18, RZ, RZ, RZ ;  /* 0x000000ffff127224 */ /* 0x000fe200078e00ff */
[----:B------:R-:W-:Y:S01]  /*fc00*/  LOP3.LUT R28, R3, 0x200, R28, 0xf8, !PT ;  /* 0x00000200031c7812 */ /* 0x000fe200078ef81c */
[----:B------:R-:W-:Y:S01]  /*fc10*/  IMAD.SHL.U32 R3, R2, 0x2, RZ ;  /* 0x0000000202037824 */ /* 0x000fe200078e00ff */
[----:B------:R-:W-:Y:S01]  /*fc20*/  SEL R0, RZ, 0x1, P0 ;  /* 0x00000001ff007807 */ /* 0x000fe20000000000 */
[----:B0-----:R-:W-:Y:S01]  /*fc30*/  ULEA UR7, UR8, UR7, 0x18 ;  /* 0x0000000708077291 */ /* 0x001fe2000f8ec03f */
[----:B------:R-:W-:Y:S01]  /*fc40*/  @P2 LOP3.LUT R16, R16, 0x10, RZ, 0xfc, !PT ;  /* 0x0000001010102812 */ /* 0x000fe200078efcff */
[----:B------:R-:W-:Y:S01]  /*fc50*/  ULOP3.LUT UR48, UR39, 0x2, URZ, 0xfc, !UPT ;  /* 0x0000000227307892 */ /* 0x000fe2000f8efc3f */
[----:B------:R-:W-:Y:S01]  /*fc60*/  LOP3.LUT R0, R3, 0x2, R0, 0xe2, !PT ;  /* 0x0000000203007812 */ /* 0x000fe200078ee200 */
[----:B------:R-:W-:Y:S01]  /*fc70*/  ULDC UR50, c[0x0][0xc] ;  /* 0x0000030000327ab9 */ /* 0x000fe20000000800 */
[----:B------:R-:W-:Y:S01]  /*fc80*/  LOP3.LUT R16, R16, 0xfffffff7, RZ, 0xc0, !PT ;  /* 0xfffffff710107812 */ /* 0x000fe200078ec0ff */
[----:B------:R-:W-:Y:S01]  /*fc90*/  IMAD.U32 R17, RZ, RZ, UR7 ;  /* 0x00000007ff117e24 */ /* 0x000fe2000f8e00ff */
[----:B------:R-:W-:-:S02]  /*fca0*/  SEL R3, RZ, 0x4, P1 ;  /* 0x00000004ff037807 */ /* 0x000fc40000800000 */
[----:B------:R-:W-:Y:S01]  /*fcb0*/  @P1 LOP3.LUT R16, R16, 0x8, RZ, 0xfc, !PT ;  /* 0x0000000810101812 */ /* 0x000fe200078efcff */
[----:B------:R-:W-:Y:S01]  /*fcc0*/  IMAD R32, R28, 0x2, R17 ;  /* 0x000000021c207824 */ /* 0x000fe200078e0211 */
[----:B------:R-:W-:Y:S01]  /*fcd0*/  ISETP.GE.AND P1, PT, R7, UR37, PT ;  /* 0x0000002507007c0c */ /* 0x000fe2000bf26270 */
[----:B------:R-:W-:Y:S01]  /*fce0*/  UIMAD UR37, UR6, UR38, URZ ;  /* 0x00000026062572a4 */ /* 0x000fe2000f8e023f */
[----:B------:R-:W-:Y:S02]  /*fcf0*/  LOP3.LUT R16, R16, 0xffffffdf, RZ, 0xc0, !PT ;  /* 0xffffffdf10107812 */ /* 0x000fe400078ec0ff */
[----:B------:R-:W-:Y:S01]  /*fd00*/  LOP3.LUT R6, R0, R3, RZ, 0xfc, !PT ;  /* 0x0000000300067212 */ /* 0x000fe200078efcff */
[C---:B------:R-:W-:Y:S01]  /*fd10*/  IMAD.SHL.U32 R0, R5.reuse, 0x10, RZ ;  /* 0x0000001005007824 */ /* 0x040fe200078e00ff */
[----:B------:R-:W-:Y:S02]  /*fd20*/  @P0 LOP3.LUT R16, R16, 0x20, RZ, 0xfc, !PT ;  /* 0x0000002010100812 */ /* 0x000fe400078efcff */
[----:B------:R-:W-:Y:S01]  /*fd30*/  ISETP.GE.AND P0, PT, R4, UR4, PT ;  /* 0x0000000404007c0c */ /* 0x000fe2000bf06270 */
[----:B------:R0:W-:Y:S01]  /*fd40*/  STL [R1+0x4], R6 ;  /* 0x0000040601007387 */ /* 0x0001e20000100800 */
[----:B------:R-:W-:Y:S01]  /*fd50*/  LOP3.LUT R16, R16, 0xfffffffb, RZ, 0xc0, !PT ;  /* 0xfffffffb10107812 */ /* 0x000fe200078ec0ff */
[----:B------:R-:W-:Y:S01]  /*fd60*/  ULDC UR4, c[0x0][0x424] ;  /* 0x0001090000047ab9 */ /* 0x000fe20000000800 */
[----:B------:R-:W-:Y:S01]  /*fd70*/  LOP3.LUT R8, R5, 0x7f, RZ, 0xc0, !PT ;  /* 0x0000007f05087812 */ /* 0x000fe200078ec0ff */
[----:B------:R0:W-:Y:S01]  /*fd80*/  STL [R1], RZ ;  /* 0x000000ff01007387 */ /* 0x0001e20000100800 */
[----:B------:R-:W-:Y:S01]  /*fd90*/  USEL UR4, UR4, 0x1, UP0 ;  /* 0x0000000104047887 */ /* 0x000fe20008000000 */
[----:B------:R-:W-:-:S02]  /*fda0*/  SEL R35, RZ, 0x8, P0 ;  /* 0x00000008ff237807 */ /* 0x000fc40000000000 */
[----:B------:R-:W-:Y:S01]  /*fdb0*/  SHF.R.U32.HI R33, RZ, 0x3, R8 ;  /* 0x00000003ff217819 */ /* 0x000fe20000011608 */
[----:B------:R-:W-:Y:S01]  /*fdc0*/  UIMAD UR36, UR4, UR36, URZ ;  /* 0x00000024042472a4 */ /* 0x000fe2000f8e023f */
[----:B------:R-:W-:Y:S02]  /*fdd0*/  LOP3.LUT R35, R6, R35, RZ, 0xfc, !PT ;  /* 0x0000002306237212 */ /* 0x000fe400078efcff */
[----:B------:R-:W-:Y:S01]  /*fde0*/  @P0 LOP3.LUT R16, R16, 0x4, RZ, 0xfc, !PT ;  /* 0x0000000410100812 */ /* 0x000fe200078efcff */
[----:B------:R-:W-:Y:S01]  /*fdf0*/  UIADD3 UR4, UR36, 0x5f, URZ ;  /* 0x0000005f24047890 */ /* 0x000fe2000fffe03f */
[----:B------:R-:W-:Y:S01]  /*fe00*/  LOP3.LUT R0, R33, 0x70, R0, 0xf8, !PT ;  /* 0x0000007021007812 */ /* 0x000fe200078ef800 */
[----:B------:R-:W-:Y:S01]  /*fe10*/  UIADD3 UR49, UR36, 0x1, -UR38 ;  /* 0x0000000124317890 */ /* 0x000fe2000fffe826 */
[----:B------:R-:W-:Y:S01]  /*fe20*/  LOP3.LUT R16, R16, 0xfffffffe, RZ, 0xc0, !PT ;  /* 0xfffffffe10107812 */ /* 0x000fe200078ec0ff */
[----:B------:R-:W-:Y:S02]  /*fe30*/  UIMAD.WIDE UR4, UR4, 0x2aaaaaab, URZ ;  /* 0x2aaaaaab040478a5 */ /* 0x000fe4000f8e023f */
[----:B------:R-:W-:Y:S01]  /*fe40*/  UIADD3 UR38, UR36, -UR38, URZ ;  /* 0x8000002624267290 */ /* 0x000fe2000fffe03f */
[----:B------:R-:W-:Y:S01]  /*fe50*/  @P1 LOP3.LUT R16, R16, 0x1, RZ, 0xfc, !PT ;  /* 0x0000000110101812 */ /* 0x000fe200078efcff */
[----:B------:R-:W-:Y:S01]  /*fe60*/  USHF.R.U32.HI UR40, URZ, 0x1f, UR5 ;  /* 0x0000001f3f287899 */ /* 0x000fe20008011605 */
[----:B------:R-:W-:-:S02]  /*fe70*/  ISETP.GE.AND P1, PT, R7, UR9, PT ;  /* 0x0000000907007c0c */ /* 0x000fc4000bf26270 */
[----:B------:R-:W-:Y:S01]  /*fe80*/  LOP3.LUT R16, R16, 0xfffffeff, RZ, 0xc0, !PT ;  /* 0xfffffeff10107812 */ /* 0x000fe200078ec0ff */
[----:B------:R-:W-:-:S10]  /*fe90*/  ULEA.HI.SX32 UR40, UR5, UR40, 0x1c ;  /* 0x0000002805287291 */ /* 0x000fd4000f8fe23f */
[----:B0-----:R-:W-:-:S07]  /*fea0*/  @P1 LOP3.LUT R16, R16, 0x100, RZ, 0xfc, !PT ;  /* 0x0000010010101812 */ /* 0x001fce00078efcff */
.L_x_11061:
        /* <DEDUP_REMOVED lines=22> */
.L_x_11007:
[----:B------:R-:W-:Y:S01]  /*10010*/  ULDC UR8, c[0x0][0xc54] ;  /* 0x0003150000087ab9 */ /* 0x000fe20000000800 */
[----:B------:R-:W-:Y:S01]  /*10020*/  UMOV UR6, UR7 ;  /* 0x0000000700067c82 */ /* 0x000fe20008000000 */
[----:B------:R-:W-:-:S11]  /*10030*/  UISETP.NE.AND UP0, UPT, UR8, 0x1, UPT ;  /* 0x000000010800788c */ /* 0x000fd6000bf05270 */
[----:B------:R-:W-:Y:S02]  /*10040*/  @UP0 ULDC.64 UR10, c[0x0][0xc58] ;  /* 0x00031600000a0ab9 */ /* 0x000fe40000000a00 */
[----:B------:R-:W-:-:S04]  /*10050*/  UIMAD.WIDE.U32 UR4, UR7, UR10, URZ ;  /* 0x0000000a070472a5 */ /* 0x000fc8000f8e003f */
[----:B------:R-:W-:-:S04]  /*10060*/  @UP0 USHF.R.U32.HI UR6, URZ, UR11, UR5 ;  /* 0x0000000b3f060299 */ /* 0x000fc80008011605 */
[----:B------:R-:W-:-:S12]  /*10070*/  UIMAD UR4, UR6, UR8, URZ ;  /* 0x00000008060472a4 */ /* 0x000fd8000f8e023f */
.L_x_11008:
        /* <DEDUP_REMOVED lines=48> */
.L_x_11010:
[----:B------:R-:W-:-:S11]  /*10380*/  UISETP.NE.AND UP1, UPT, UR5, 0x1, UPT ;  /* 0x000000010500788c */ /* 0x000fd6000bf25270 */
[----:B------:R-:W-:Y:S02]  /*10390*/  @UP1 ULDC.64 UR10, c[0x0][0x9e8] ;  /* 0x00027a00000a1ab9 */ /* 0x000fe40000000a00 */
[----:B------:R-:W-:-:S04]  /*103a0*/  UIMAD.WIDE.U32 UR6, UR8, UR10, URZ ;  /* 0x0000000a080672a5 */ /* 0x000fc8000f8e003f */
[----:B------:R-:W-:-:S12]  /*103b0*/  @UP1 USHF.R.U32.HI UR8, URZ, UR11, UR7 ;  /* 0x0000000b3f081299 */ /* 0x000fd80008011607 */
.L_x_11011:
[----:B------:R-:W-:-:S04]  /*103c0*/  UIMAD UR8, UR8, UR5, UR5 ;  /* 0x00000005080872a4 */ /* 0x000fc8000f8e0205 */
[----:B------:R-:W-:-:S04]  /*103d0*/  UISETP.LT.AND UP1, UPT, UR4, UR8, UPT ;  /* 0x000000080400728c */ /* 0x000fc8000bf21270 */
[----:B------:R-:W-:-:S12]  /*103e0*/  USEL UR4, UR4, UR8, UP1 ;  /* 0x0000000804047287 */ /* 0x000fd80008800000 */
.L_x_11009:
        /* <DEDUP_REMOVED lines=28> */
.L_x_11013:
[----:B------:R-:W-:-:S11]  /*105b0*/  UISETP.NE.AND UP0, UPT, UR5, 0x1, UPT ;  /* 0x000000010500788c */ /* 0x000fd6000bf05270 */
[----:B------:R-:W-:Y:S02]  /*105c0*/  @UP0 ULDC.64 UR10, c[0x0][0x9e8] ;  /* 0x00027a00000a0ab9 */ /* 0x000fe40000000a00 */
[----:B------:R-:W-:-:S04]  /*105d0*/  UIMAD.WIDE.U32 UR6, UR4, UR10, URZ ;  /* 0x0000000a040672a5 */ /* 0x000fc8000f8e003f */
[----:B------:R-:W-:-:S12]  /*105e0*/  @UP0 USHF.R.U32.HI UR4, URZ, UR11, UR7 ;  /* 0x0000000b3f040299 */ /* 0x000fd80008011607 */
.L_x_11014:
[----:B------:R-:W-:-:S04]  /*105f0*/  UIMAD UR4, UR4, UR5, URZ ;  /* 0x00000005040472a4 */ /* 0x000fc8000f8e023f */
[----:B------:R-:W-:-:S04]  /*10600*/  UISETP.LT.AND UP0, UPT, UR8, UR4, UPT ;  /* 0x000000040800728c */ /* 0x000fc8000bf01270 */
[----:B------:R-:W-:-:S12]  /*10610*/  USEL UR8, UR8, UR4, !UP0 ;  /* 0x0000000408087287 */ /* 0x000fd8000c000000 */
.L_x_11012:
        /* <DEDUP_REMOVED lines=26> */
.L_x_11016:
        /* <DEDUP_REMOVED lines=20> */
.L_x_11019:
[----:B------:R-:W-:Y:S05]  /*10900*/  BSYNC B6 ;  /* 0x0000000000067941 */ /* 0x000fea0003800000 */
.L_x_11018:
        /* <DEDUP_REMOVED lines=20> */
.L_x_11022:
        /* <DEDUP_REMOVED lines=15> */
.L_x_11021:
[----:B------:R-:W-:Y:S05]  /*10b40*/  BSYNC B6 ;  /* 0x0000000000067941 */ /* 0x000fea0003800000 */
.L_x_11020:
        /* <DEDUP_REMOVED lines=14> */
[----:B------:R-:W-:Y:S02]  /*10c30*/  IMAD.U32 R19, RZ, RZ, UR4 ;  /* 0x00000004ff137e24 */ /* 0x000fe4000f8e00ff */
[----:B------:R-:W-:Y:S01]  /*10c40*/  VIADD R0, R0, 0xffffffff ;  /* 0xffffffff00007836 */ /* 0x000fe20000000000 */
[----:B------:R-:W-:Y:S06]  /*10c50*/  BRA.DIV UR5, `(.L_x_11023) ;  /* 0x00000032059c7947 */ /* 0x000fec000b800000 */
.L_x_11077:
[----:B------:R-:W2:Y:S01]  /*10c60*/  S2R R8, SR_TID.X ;  /* 0x0000000000087919 */ /* 0x000ea20000002100 */
[----:B0-----:R-:W-:Y:S01]  /*10c70*/  ISETP.NE.AND P1, PT, R10, 0x1, PT ;  /* 0x000000010a00780c */ /* 0x001fe20003f25270 */
[----:B------:R-:W-:Y:S01]  /*10c80*/  IMAD.MOV.U32 R24, RZ, RZ, RZ ;  /* 0x000000ffff187224 */ /* 0x000fe200078e00ff */
[----:B-----5:R-:W-:Y:S02]  /*10c90*/  SHF.R.S32.HI R29, RZ, 0x1f, R27 ;  /* 0x0000001fff1d7819 */ /* 0x020fe4000001141b */
[----:B------:R-:W-:-:S09]  /*10ca0*/  LOP3.LUT R16, R16, 0xffffff7f, RZ, 0xc0, !PT ;  /* 0xffffff7f10107812 */ /* 0x000fd200078ec0ff */
        /* <DEDUP_REMOVED lines=20> */
[----:B-1----:R-:W-:-:S04]  /*10df0*/  @!P0 LEA R4, P1, R2, R4, 0x2 ;  /* 0x0000000402048211 */ /* 0x002fc800078210ff */
[----:B------:R-:W-:-:S05]  /*10e00*/  @!P0 LEA.HI.X R5, R2, R5, R3, 0x2, P1 ;  /* 0x0000000502058211 */ /* 0x000fca00008f1403 */
[----:B------:R0:W5:Y:S01]  /*10e10*/  @!P0 LDG.E R24, desc[UR46][R4.64] ;  /* 0x0000002e04188981 */ /* 0x000162000c1e1900 */
[----:B------:R-:W-:Y:S01]  /*10e20*/  ISETP.GT.U32.AND P0, PT, R8, 0x5f, PT ;  /* 0x0000005f0800780c */ /* 0x000fe20003f04070 */
[----:B------:R-:W-:Y:S01]  /*10e30*/  IMAD R2, RZ, RZ, -UR42 ;  /* 0x8000002aff027e24 */ /* 0x000fe2000f8e02ff */
[----:B------:R-:W-:Y:S01]  /*10e40*/  LOP3.LUT R16, R16, 0xffffffbf, RZ, 0xc0, !PT ;  /* 0xffffffbf10107812 */ /* 0x000fe200078ec0ff */
[----:B------:R-:W-:Y:S02]  /*10e50*/  IMAD.MOV R3, RZ, RZ, -R9 ;  /* 0x000000ffff037224 */ /* 0x000fe400078e0a09 */
[----:B------:R-:W-:Y:S02]  /*10e60*/  IMAD R19, R19, R2, UR41 ;  /* 0x0000002913137e24 */ /* 0x000fe4000f8e0202 */
[----:B------:R-:W-:Y:S02]  /*10e70*/  IMAD R34, R10, R3, R34 ;  /* 0x000000030a227224 */ /* 0x000fe400078e0222 */
[----:B0-----:R-:W-:Y:S01]  /*10e80*/  IMAD.U32 R4, RZ, RZ, UR48 ;  /* 0x00000030ff047e24 */ /* 0x001fe2000f8e00ff */
[----:B------:R-:W-:-:S04]  /*10e90*/  SHF.R.S32.HI R26, RZ, 0x1f, R19 ;  /* 0x0000001fff1a7819 */ /* 0x000fc80000011413 */
[----:B------:R-:W-:-:S13]  /*10ea0*/  ISETP.NE.AND P2, PT, R4, 0x3, PT ;  /* 0x000000030400780c */ /* 0x000fda0003f45270 */
[----:B------:R-:W-:-:S04]  /*10eb0*/  @P2 LOP3.LUT R16, R16, 0x40, RZ, 0xfc, !PT ;  /* 0x0000004010102812 */ /* 0x000fc800078efcff */
[----:B------:R-:W-:-:S04]  /*10ec0*/  LOP3.LUT R16, R16, 0xfffffffd, RZ, 0xc0, !PT ;  /* 0xfffffffd10107812 */ /* 0x000fc800078ec0ff */
[----:B------:R-:W-:Y:S01]  /*10ed0*/  @P0 LOP3.LUT R16, R16, 0x2, RZ, 0xfc, !PT ;  /* 0x0000000210100812 */ /* 0x000fe200078efcff */
[----:B------:R-:W-:Y:S06]  /*10ee0*/  @!P2 BRA `(.L_x_11024) ;  /* 0x000000000004a947 */ /* 0x000fec0003800000 */
[----:B------:R-:W-:Y:S01]  /*10ef0*/  BPT.TRAP 0x1 ;  /* 0x000000040000795c */ /* 0x000fe20000300000 */
.L_x_11024:
[----:B------:R-:W-:Y:S01]  /*10f00*/  IMAD R22, R18, 0x8, R17 ;  /* 0x0000000812167824 */ /* 0x000fe200078e0211 */
[----:B------:R-:W-:Y:S01]  /*10f10*/  SHF.L.U32 R3, R25, 0x1f, RZ ;  /* 0x0000001f19037819 */ /* 0x000fe200000006ff */
[----:B------:R-:W-:Y:S03]  /*10f20*/  BSSY B0, `(.L_x_11025) ;  /* 0x0000003000007945 */ /* 0x000fe60003800000 */
[----:B------:R-:W0:Y:S02]  /*10f30*/  SYNCS.PHASECHK.TRANS64.TRYWAIT P0, [R22+URZ+0x22840], R3 ;  /* 0x02284003160075a7 */ /* 0x000e24000800017f */
[----:B0-----:R-:W-:Y:S05]  /*10f40*/  @!P0 BRA `(.L_x_11026) ;  /* 0x00000030000c8947 */ /* 0x001fea0003800000 */
.L_x_11078:
[----:B------:R-:W-:Y:S05]  /*10f50*/  BSYNC B0 ;  /* 0x0000000000007941 */ /* 0x000fea0003800000 */
.L_x_11025:
[----:B------:R-:W-:Y:S01]  /*10f60*/  SHF.R.S32.HI R36, RZ, 0x1f, R34 ;  /* 0x0000001fff247819 */ /* 0x000fe20000011422 */
[----:B------:R-:W-:Y:S01]  /*10f70*/  ULDC.64 UR4, c[0x0][0x300] ;  /* 0x0000c00000047ab9 */ /* 0x000fe20000000a00 */
[----:B------:R-:W1:Y:S01]  /*10f80*/  S2R R8, SR_TID.X ;  /* 0x0000000000087919 */ /* 0x000e620000002100 */
[----:B-----5:R-:W-:Y:S02]  /*10f90*/  SHF.R.S32.HI R37, RZ, 0x1f, R24 ;  /* 0x0000001fff257819 */ /* 0x020fe40000011418 */
[----:B0-----:R-:W-:Y:S01]  /*10fa0*/  IMAD R3, R36, UR4, RZ ;  /* 0x0000000424037c24 */ /* 0x001fe2000f8e02ff */
        /* <DEDUP_REMOVED lines=16> */
[----:B------:R-:W-:Y:S01]  /*110b0*/  IMAD.MOV.U32 R3, RZ, RZ, -0x60 ;  /* 0xffffffa0ff037424 */ /* 0x000fe200078e00ff */
[----:B------:R-:W-:Y:S01]  /*110c0*/  UMOV UR4, 0xffffffff ;  /* 0xffffffff00047882 */ /* 0x000fe20000000000 */
[----:B-1----:R-:W-:Y:S01]  /*110d0*/  IMAD.SHL.U32 R8, R8, 0x8, RZ ;  /* 0x0000000808087824 */ /* 0x002fe200078e00ff */
[----:B------:R-:W-:Y:S01]  /*110e0*/  LEA.HI.X R5, R2, UR5, R5, 0x1, P0 ;  /* 0x0000000502057c11 */ /* 0x000fe200080f0c05 */
[----:B------:R-:W-:-:S03]  /*110f0*/  IMAD R0, R0, R3, UR36 ;  /* 0x0000002400007e24 */ /* 0x000fc6000f8e0203 */
[----:B------:R-:W-:Y:S01]  /*11100*/  LOP3.LUT R8, R8, 0x38, RZ, 0xc0, !PT ;  /* 0x0000003808087812 */ /* 0x000fe200078ec0ff */
[----:B------:R-:W-:Y:S02]  /*11110*/  IMAD.IADD R23, R0, 0x1, -R33 ;  /* 0x0000000100177824 */ /* 0x000fe400078e0a21 */
[----:B------:R-:W-:-:S03]  /*11120*/  IMAD R0, R18, 0x1800, R28 ;  /* 0x0000180012007824 */ /* 0x000fc600078e021c */
        /* <DEDUP_REMOVED lines=10> */
[----:B------:R0:W-:Y:S01]  /*111d0*/  @P0 LDGSTS.E.BYPASS.LTC128B.128 [R7+0x1c400], desc[UR46][R2.64], !P2 ;  /* 0x1c40000002070fae */ /* 0x0001e2000d101d6e */
[----:B------:R-:W-:-:S13]  /*111e0*/  ISETP.GE.AND P0, PT, R23, 0x11, PT ;  /* 0x000000111700780c */ /* 0x000fda0003f06270 */
[----:B------:R-:W-:Y:S01]  /*111f0*/  @P0 IMAD R9, R0, 0x2, R17 ;  /* 0x0000000200090824 */ /* 0x000fe200078e0211 */
[----:B0-----:R-:W-:Y:S02]  /*11200*/  @P0 LEA R2, P1, R8, R14, 0x1 ;  /* 0x0000000e08020211 */ /* 0x001fe400078208ff */
[----:B------:R-:W0:Y:S03]  /*11210*/  SHFL.IDX PT, R14, R4, 0x2, 0x181f ;  /* 0x00581f00040e7f89 */ /* 0x000e2600000e0000 */
[----:B------:R-:W-:Y:S02]  /*11220*/  @P0 IMAD.X R3, RZ, RZ, R6, P1 ;  /* 0x000000ffff030224 */ /* 0x000fe400008e0606 */
[----:B------:R-:W1:Y:S04]  /*11230*/  SHFL.IDX PT, R6, R5, 0x2, 0x181f ;  /* 0x00581f0005067f89 */ /* 0x000e6800000e0000 */
[----:B------:R0:W-:Y:S01]  /*11240*/  @P0 LDGSTS.E.BYPASS.LTC128B.128 [R9+0x1cc00], desc[UR46][R2.64], !P2 ;  /* 0x1cc0000002090fae */ /* 0x0001e2000d101d6e */
[----:B------:R-:W-:-:S13]  /*11250*/  ISETP.GE.AND P0, PT, R23, 0x21, PT ;  /* 0x000000211700780c */ /* 0x000fda0003f06270 */
[----:B------:R-:W-:Y:S01]  /*11260*/  @P0 IMAD R7, R0, 0x2, R17 ;  /* 0x0000000200070824 */ /* 0x000fe200078e0211 */
[----:B0-----:R-:W-:Y:S02]  /*11270*/  @P0 LEA R2, P1, R8, R14, 0x1 ;  /* 0x0000000e08020211 */ /* 0x001fe400078208ff */
[----:B------:R-:W0:Y:S03]  /*11280*/  SHFL.IDX PT, R14, R4, 0x3, 0x181f ;  /* 0x00781f00040e7f89 */ /* 0x000e2600000e0000 */
[----:B-1----:R-:W-:Y:S02]  /*11290*/  @P0 IMAD.X R3, RZ, RZ, R6, P1 ;  /* 0x000000ffff030224 */ /* 0x002fe400008e0606 */
        /* <DEDUP_REMOVED lines=9> */
[----:B------:R-:W-:-:S03]  /*11330*/  ISETP.GE.AND P0, PT, R23, 0x41, PT ;  /* 0x000000411700780c */ /* 0x000fc60003f06270 */
[----:B------:R-:W2:Y:S10]  /*11340*/  SHFL.IDX PT, R5, R5, 0x5, 0x181f ;  /* 0x00b81f0005057f89 */ /* 0x000eb400000e0000 */
[----:B------:R-:W-:Y:S01]  /*11350*/  @P0 IMAD R7, R0, 0x2, R17 ;  /* 0x0000000200070824 */ /* 0x000fe200078e0211 */
[----:B0-----:R-:W-:-:S02]  /*11360*/  @P0 LEA R2, P1, R8, R14, 0x1 ;  /* 0x0000000e08020211 */ /* 0x001fc400078208ff */
[----:B------:R0:W3:Y:S03]  /*11370*/  SHFL.IDX PT, R14, R4, 0x5, 0x181f ;  /* 0x00b81f00040e7f89 */ /* 0x0000e600000e0000 */
[----:B-1----:R-:W-:-:S05]  /*11380*/  @P0 IMAD.X R3, RZ, RZ, R6, P1 ;  /* 0x000000ffff030224 */ /* 0x002fca00008e0606 */
[----:B------:R0:W-:Y:S03]  /*11390*/  @P0 LDGSTS.E.BYPASS.LTC128B.128 [R7+0x1e400], desc[UR46][R2.64], !P2 ;  /* 0x1e40000002070fae */ /* 0x0001e6000d101d6e */
.L_x_11092:
[----:B------:R-:W-:-:S13]  /*113a0*/  ISETP.GE.AND P0, PT, R23, 0x51, PT ;  /* 0x000000511700780c */ /* 0x000fda0003f06270 */
[----:B0--3--:R-:W-:-:S05]  /*113b0*/  @P0 LEA R2, P1, R8, R14, 0x1 ;  /* 0x0000000e08020211 */ /* 0x009fca00078208ff */
[----:B--2---:R-:W-:Y:S02]  /*113c0*/  @P0 IMAD.X R3, RZ, RZ, R5, P1 ;  /* 0x000000ffff030224 */ /* 0x004fe400008e0605 */
[----:B------:R-:W-:-:S05]  /*113d0*/  @P0 IMAD R5, R0, 0x2, R17 ;  /* 0x0000000200050824 */ /* 0x000fca00078e0211 */
[----:B------:R-:W-:Y:S01]  /*113e0*/  @!PT LDS RZ, [RZ] ;  /* 0x00000000fffff984 */ /* 0x000fe20000000800 */
[----:B------:R-:W-:Y:S01]  /*113f0*/  @!PT LDS RZ, [RZ] ;  /* 0x00000000fffff984 */ /* 0x000fe20000000800 */
[----:B------:R-:W-:Y:S01]  /*11400*/  @!PT LDS RZ, [RZ] ;  /* 0x00000000fffff984 */ /* 0x000fe20000000800 */
[----:B------:R0:W-:Y:S01]  /*11410*/  @P0 LDGSTS.E.BYPASS.LTC128B.128 [R5+0x1ec00], desc[UR46][R2.64], !P2 ;  /* 0x1ec0000002050fae */ /* 0x0001e2000d101d6e */
[----:B------:R-:W-:Y:S01]  /*11420*/  PLOP3.LUT P0, PT, PT, PT, PT, 0x80, 0x0 ;  /* 0x000000000000781c */ /* 0x000fe20003f0f070 */
[----:B------:R-:W-:-:S12]  /*11430*/  NOP ;  /* 0x0000000000007918 */ /* 0x000fd80000000000 */
.L_x_11028:
        /* <DEDUP_REMOVED lines=11> */
.L_x_11029:
        /* <DEDUP_REMOVED lines=23> */
.L_x_11031:
[----:B------:R-:W-:Y:S05]  /*11660*/  BSYNC B6 ;  /* 0x0000000000067941 */ /* 0x000fea0003800000 */
.L_x_11030:
        /* <DEDUP_REMOVED lines=10> */
[----:B------:R-:W-:Y:S02]  /*11710*/  UIMAD UR7, UR7, UR9, UR6 ;  /* 0x00000009070772a4 */ /* 0x000fe4000f8e0206 */
[----:B------:R-:W-:Y:S01]  /*11720*/  USHF.R.S32.HI UR6, URZ, 0x1f, UR42 ;  /* 0x0000001f3f067899 */ /* 0x000fe2000801142a */
[----:B0-----:R-:W-:-:S05]  /*11730*/  IMAD.SHL.U32 R2, R2, 0x10, RZ ;  /* 0x0000001002027824 */ /* 0x001fca00078e00ff */
[----:B------:R-:W-:Y:S01]  /*11740*/  LOP3.LUT R2, R33, 0x70, R2, 0xf8, !PT ;  /* 0x0000007021027812 */ /* 0x000fe200078ef802 */
[----:B--2---:R-:W-:-:S04]  /*11750*/  IMAD.SHL.U32 R8, R8, 0x8, RZ ;  /* 0x0000000808087824 */ /* 0x004fc800078e00ff */
[----:B------:R-:W-:Y:S01]  /*11760*/  VIADD R0, R2, UR43 ;  /* 0x0000002b02007c36 */ /* 0x000fe20008000000 */
[----:B------:R-:W-:-:S03]  /*11770*/  LOP3.LUT R8, R8, 0x38, RZ, 0xc0, !PT ;  /* 0x0000003808087812 */ /* 0x000fc600078ec0ff */
        /* <DEDUP_REMOVED lines=86> */
.L_x_11109:
        /* <DEDUP_REMOVED lines=8> */
[----:B------:R-:W-:Y:S01]  /*11d60*/  PLOP3.LUT P0, PT, PT, PT, PT, 0x80, 0x0 ;  /* 0x000000000000781c */ /* 0x000fe20003f0f070 */
[----:B------:R-:W-:-:S12]  /*11d70*/  NOP ;  /* 0x0000000000007918 */ /* 0x000fd80000000000 */
.L_x_11033:
        /* <DEDUP_REMOVED lines=18> */
.L_x_11110:
[----:B------:R-:W-:Y:S05]  /*11ea0*/  BSYNC B0 ;  /* 0x0000000000007941 */ /* 0x000fea0003800000 */
.L_x_11034:
[----:B------:R-:W-:-:S05]  /*11eb0*/  IMAD.U32 R2, RZ, RZ, UR48 ;  /* 0x00000030ff027e24 */ /* 0x000fca000f8e00ff */
[----:B------:R-:W-:-:S13]  /*11ec0*/  ISETP.NE.AND P0, PT, R2, 0x3, PT ;  /* 0x000000030200780c */ /* 0x000fda0003f05270 */
[----:B------:R-:W-:Y:S05]  /*11ed0*/  @!P0 BRA `(.L_x_11036) ;  /* 0x0000000000048947 */ /* 0x000fea0003800000 */
[----:B------:R-:W-:Y:S01]  /*11ee0*/  BPT.TRAP 0x1 ;  /* 0x000000040000795c */ /* 0x000fe20000300000 */
.L_x_11036:
[----:B------:R-:W-:Y:S01]  /*11ef0*/  SHF.L.U32 R3, R25, 0x1f, RZ ;  /* 0x0000001f19037819 */ /* 0x000fe200000006ff */
[----:B------:R-:W-:Y:S03]  /*11f00*/  BSSY B0, `(.L_x_11037) ;  /* 0x0000003000007945 */ /* 0x000fe60003800000 */
[----:B------:R-:W2:Y:S02]  /*11f10*/  SYNCS.PHASECHK.TRANS64.TRYWAIT P0, [R22+URZ+0x22860], R3 ;  /* 0x02286003160075a7 */ /* 0x000ea4000800017f */
[----:B--2---:R-:W-:Y:S05]  /*11f20*/  @!P0 BRA `(.L_x_11038) ;  /* 0x00000030001c8947 */ /* 0x004fea0003800000 */
.L_x_11111:
[----:B------:R-:W-:Y:S05]  /*11f30*/  BSYNC B0 ;  /* 0x0000000000007941 */ /* 0x000fea0003800000 */
.L_x_11037:
[----:B------:R-:W-:Y:S01]  /*11f40*/  ULDC.64 UR4, c[0x0][0x328] ;  /* 0x0000ca0000047ab9 */ /* 0x000fe20000000a00 */
[----:B------:R-:W-:Y:S01]  /*11f50*/  IMAD R4, R18, 0x6000, R28 ;  /* 0x0000600012047824 */ /* 0x000fe200078e021c */
[----:B------:R-:W-:Y:S01]  /*11f60*/  LOP3.LUT P4, RZ, R35, 0x8, RZ, 0xc0, !PT ;  /* 0x0000000823ff7812 */ /* 0x000fe2000788c0ff */
[----:B--2---:R-:W-:-:S04]  /*11f70*/  IMAD R3, R36, UR4, RZ ;  /* 0x0000000424037c24 */ /* 0x004fc8000f8e02ff */
        /* <DEDUP_REMOVED lines=8> */
[----:B0-----:R-:W-:Y:S02]  /*12000*/  IMAD R0, R26, UR4, RZ ;  /* 0x000000041a007c24 */ /* 0x001fe4000f8e02ff */
        /* <DEDUP_REMOVED lines=9> */
[----:B------:R-:W2:Y:S01]  /*120a0*/  LDL R3, [R1+0x4] ;  /* 0x0000040001037983 */ /* 0x000ea20000100800 */
[----:B------:R-:W-:Y:S01]  /*120b0*/  IMAD R4, R4, 0x2, R17 ;  /* 0x0000000204047824 */ /* 0x000fe200078e0211 */
[----:B------:R-:W-:Y:S01]  /*120c0*/  LOP3.LUT P1, RZ, R35, 0x2, RZ, 0xc0, !PT ;  /* 0x0000000223ff7812 */ /* 0x000fe2000782c0ff */
[----:B------:R-:W0:Y:S01]  /*120d0*/  S2R R2, SR_TID.X ;  /* 0x0000000000027919 */ /* 0x000e220000002100 */
[----:B------:R-:W3:Y:S01]  /*120e0*/  SHFL.IDX PT, R14, R5, RZ, 0x181f ;  /* 0x00181fff050e7589 */ /* 0x000ee200000e0000 */
[----:B0-----:R-:W-:-:S05]  /*120f0*/  IMAD.SHL.U32 R2, R2, 0x8, RZ ;  /* 0x0000000802027824 */ /* 0x001fca00078e00ff */
[----:B------:R-:W-:-:S05]  /*12100*/  LOP3.LUT R2, R2, 0x38, RZ, 0xc0, !PT ;  /* 0x0000003802027812 */ /* 0x000fca00078ec0ff */
[----:B------:R-:W-:-:S05]  /*12110*/  IMAD.SHL.U32 R0, R2, 0x2, RZ ;  /* 0x0000000202007824 */ /* 0x000fca00078e00ff */
[----:B---3--:R-:W-:Y:S02]  /*12120*/  IADD3 R2, P0, R14, R0, RZ ;  /* 0x000000000e027210 */ /* 0x008fe40007f1e0ff */
[----:B------:R-:W-:Y:S01]  /*12130*/  SHFL.IDX PT, R14, R5, 0x1, 0x181f ;  /* 0x00381f00050e7f89 */ /* 0x000fe200000e0000 */
[----:B--2---:R-:W-:-:S03]  /*12140*/  IMAD.MOV.U32 R7, RZ, RZ, R3 ;  /* 0x000000ffff077224 */ /* 0x004fc600078e0003 */
[----:B------:R-:W0:Y:S02]  /*12150*/  SHFL.IDX PT, R3, R6, RZ, 0x181f ;  /* 0x00181fff06037589 */ /* 0x000e2400000e0000 */
[----:B------:R-:W-:Y:S01]  /*12160*/  LOP3.LUT P2, RZ, R7, 0x1, RZ, 0xc0, !PT ;  /* 0x0000000107ff7812 */ /* 0x000fe2000784c0ff */
[----:B0-----:R-:W-:-:S03]  /*12170*/  IMAD.X R3, RZ, RZ, R3, P0 ;  /* 0x000000ffff037224 */ /* 0x001fc600000e0603 */
[----:B------:R-:W-:-:S13]  /*12180*/  ISETP.LT.OR P0, PT, R23, 0x1, !P2 ;  /* 0x000000011700780c */ /* 0x000fda0005701670 */
[----:B------:R-:W-:Y:S01]  /*12190*/  LDGSTS.E.BYPASS.LTC128B.128 [R4+0x400], desc[UR46][R2.64], !P0 ;  /* 0x0040000002047fae */ /* 0x000fe2000c101d6e */
[----:B------:R-:W-:-:S13]  /*121a0*/  ISETP.LT.OR P0, PT, R23, 0x1, !P1 ;  /* 0x000000011700780c */ /* 0x000fda0004f01670 */
[----:B------:R-:W-:Y:S01]  /*121b0*/  LDGSTS.E.BYPASS.LTC128B.128 [R4+0x3400], desc[UR46][R2.64+0x80], !P0 ;  /* 0x0340008002047fae */ /* 0x000fe2000c101d6e */
[----:B------:R-:W-:-:S04]  /*121c0*/  LOP3.LUT P0, RZ, R35, 0x4, RZ, 0xc0, !PT ;  /* 0x0000000423ff7812 */ /* 0x000fc8000780c0ff */
[----:B------:R-:W-:-:S13]  /*121d0*/  ISETP.LT.OR P3, PT, R23, 0x1, !P0 ;  /* 0x000000011700780c */ /* 0x000fda0004761670 */
[----:B------:R-:W-:Y:S01]  /*121e0*/  LDGSTS.E.BYPASS.LTC128B.128 [R4+0x6400], desc[UR46][R2.64+0x100], !P3 ;  /* 0x0640010002047fae */ /* 0x000fe2000d901d6e */
[----:B------:R-:W-:-:S13]  /*121f0*/  ISETP.LT.OR P3, PT, R23, 0x1, !P4 ;  /* 0x000000011700780c */ /* 0x000fda0006761670 */
[----:B------:R0:W-:Y:S01]  /*12200*/  LDGSTS.E.BYPASS.LTC128B.128 [R4+0x9400], desc[UR46][R2.64+0x180], !P3 ;  /* 0x0940018002047fae */ /* 0x0001e2000d901d6e */
[----:B------:R-:W-:-:S03]  /*12210*/  IADD3 R8, P3, R14, R0, RZ ;  /* 0x000000000e087210 */ /* 0x000fc60007f7e0ff */
[----:B------:R-:W-:Y:S04]  /*12220*/  SHFL.IDX PT, R14, R5, 0x2, 0x181f ;  /* 0x00581f00050e7f89 */ /* 0x000fe800000e0000 */
[----:B0-----:R-:W0:Y:S02]  /*12230*/  SHFL.IDX PT, R3, R6, 0x1, 0x181f ;  /* 0x00381f0006037f89 */ /* 0x001e2400000e0000 */
[----:B0-----:R-:W-:Y:S01]  /*12240*/  IMAD.X R9, RZ, RZ, R3, P3 ;  /* 0x000000ffff097224 */ /* 0x001fe200018e0603 */
[----:B------:R-:W-:Y:S01]  /*12250*/  ISETP.LT.OR P3, PT, R23, 0x11, !P2 ;  /* 0x000000111700780c */ /* 0x000fe20005761670 */
        /* <DEDUP_REMOVED lines=11> */
[----:B------:R-:W-:-:S13]  /*12310*/  ISETP.LT.OR P3, PT, R23, 0x21, !P2 ;  /* 0x000000211700780c */ /* 0x000fda0005761670 */
        /* <DEDUP_REMOVED lines=24> */
[----:B------:R-:W-:-:S13]  /*124a0*/  ISETP.LT.OR P3, PT, R23, 0x41, !P2 ;  /* 0x000000411700780c */ /* 0x000fda0005761670 */
[----:B------:R3:W-:Y:S01]  /*124b0*/  LDGSTS.E.BYPASS.LTC128B.128 [R4+0x2400], desc[UR46][R2.64], !P3 ;  /* 0x0240000002047fae */ /* 0x0007e2000d901d6e */
[----:B------:R-:W-:-:S13]  /*124c0*/  ISETP.LT.OR P3, PT, R23, 0x41, !P1 ;  /* 0x000000411700780c */ /* 0x000fda0004f61670 */
[----:B------:R3:W-:Y:S01]  /*124d0*/  LDGSTS.E.BYPASS.LTC128B.128 [R4+0x5400], desc[UR46][R2.64+0x80], !P3 ;  /* 0x0540008002047fae */ /* 0x0007e2000d901d6e */
[----:B------:R-:W-:-:S13]  /*124e0*/  ISETP.LT.OR P3, PT, R23, 0x41, !P0 ;  /* 0x000000411700780c */ /* 0x000fda0004761670 */
[----:B------:R3:W-:Y:S01]  /*124f0*/  LDGSTS.E.BYPASS.LTC128B.128 [R4+0x8400], desc[UR46][R2.64+0x100], !P3 ;  /* 0x0840010002047fae */ /* 0x0007e2000d901d6e */
[----:B------:R-:W-:-:S13]  /*12500*/  ISETP.LT.OR P3, PT, R23, 0x41, !P4 ;  /* 0x000000411700780c */ /* 0x000fda0006761670 */
[----:B--2-4-:R3:W-:Y:S02]  /*12510*/  LDGSTS.E.BYPASS.LTC128B.128 [R4+0xb400], desc[UR46][R2.64+0x180], !P3 ;  /* 0x0b40018002047fae */ /* 0x0147e4000d901d6e */
.L_x_11125:
[C---:B------:R-:W-:Y:S02]  /*12520*/  ISETP.LT.OR P2, PT, R23.reuse, 0x51, !P2 ;  /* 0x000000511700780c */ /* 0x040fe40005741670 */
[C---:B------:R-:W-:Y:S02]  /*12530*/  ISETP.LT.OR P1, PT, R23.reuse, 0x51, !P1 ;  /* 0x000000511700780c */ /* 0x040fe40004f21670 */
[----:B------:R-:W-:Y:S02]  /*12540*/  ISETP.LT.OR P0, PT, R23, 0x51, !P0 ;  /* 0x000000511700780c */ /* 0x000fe40004701670 */
[----:B0--3--:R-:W-:-:S05]  /*12550*/  IADD3 R2, P3, R14, R0, RZ ;  /* 0x000000000e027210 */ /* 0x009fca0007f7e0ff */
[----:B------:R-:W-:-:S05]  /*12560*/  IMAD.X R3, RZ, RZ, R6, P3 ;  /* 0x000000ffff037224 */ /* 0x000fca00018e0606 */
[----:B------:R-:W-:Y:S01]  /*12570*/  @!PT LDS RZ, [RZ] ;  /* 0x00000000fffff984 */ /* 0x000fe20000000800 */
[----:B------:R-:W-:Y:S01]  /*12580*/  @!PT LDS RZ, [RZ] ;  /* 0x00000000fffff984 */ /* 0x000fe20000000800 */
[----:B------:R-:W-:Y:S01]  /*12590*/  @!PT LDS RZ, [RZ] ;  /* 0x00000000fffff984 */ /* 0x000fe20000000800 */
[----:B------:R0:W-:Y:S04]  /*125a0*/  LDGSTS.E.BYPASS.LTC128B.128 [R4+0x2c00], desc[UR46][R2.64], !P2 ;  /* 0x02c0000002047fae */ /* 0x0001e8000d101d6e */
[----:B------:R0:W-:Y:S04]  /*125b0*/  LDGSTS.E.BYPASS.LTC128B.128 [R4+0x5c00], desc[UR46][R2.64+0x80], !P1 ;  /* 0x05c0008002047fae */ /* 0x0001e8000c901d6e */
[----:B------:R0:W-:Y:S01]  /*125c0*/  LDGSTS.E.BYPASS.LTC128B.128 [R4+0x8c00], desc[UR46][R2.64+0x100], !P0 ;  /* 0x08c0010002047fae */ /* 0x0001e2000c101d6e */
[----:B------:R-:W-:-:S13]  /*125d0*/  ISETP.LT.OR P0, PT, R23, 0x51, !P4 ;  /* 0x000000511700780c */ /* 0x000fda0006701670 */
[----:B------:R0:W-:Y:S01]  /*125e0*/  LDGSTS.E.BYPASS.LTC128B.128 [R4+0xbc00], desc[UR46][R2.64+0x180], !P0 ;  /* 0x0bc0018002047fae */ /* 0x0001e2000c101d6e */
[----:B------:R-:W-:Y:S01]  /*125f0*/  PLOP3.LUT P0, PT, PT, PT, PT, 0x80, 0x0 ;  /* 0x000000000000781c */ /* 0x000fe20003f0f070 */
[----:B------:R-:W-:-:S12]  /*12600*/  NOP ;  /* 0x0000000000007918 */ /* 0x000fd80000000000 */
.L_x_11040:
        /* <DEDUP_REMOVED lines=11> */
.L_x_11041:
[----:B------:R-:W-:Y:S01]  /*126c0*/  UIADD3 UR4, UR44, -0x2, URZ ;  /* 0xfffffffe2c047890 */ /* 0x000fe2000fffe03f */
[----:B------:R0:W-:Y:S03]  /*126d0*/  SYNCS.ARRIVE.TRANS64.A1T0 RZ, [R22+URZ+0x22850], RZ ;  /* 0x022850ff16ff79a7 */ /* 0x0001e6000810003f */
[----:B------:R-:W-:-:S06]  /*126e0*/  UISETP.GE.AND UP0, UPT, UR4, UR45, UPT ;  /* 0x0000002d0400728c */ /* 0x000fcc000bf06270 */
[----:B------:R-:W-:-:S13]  /*126f0*/  PLOP3.LUT P0, PT, PT, PT, UP0, 0x40, 0x0 ;  /* 0x000000000000781c */ /* 0x000fda0003f0e808 */
[----:B0-----:R-:W-:Y:S05]  /*12700*/  @P0 BRA `(.L_x_11042) ;  /* 0x0000000c00700947 */ /* 0x001fea0003800000 */
[----:B------:R-:W-:Y:S01]  /*12710*/  BSSY B0, `(.L_x_11042) ;  /* 0x00000db000007945 */ /* 0x000fe20003800000 */
[----:B------:R-:W-:-:S07]  /*12720*/  IMAD.U32 R20, RZ, RZ, UR4 ;  /* 0x00000004ff147e24 */ /* 0x000fce000f8e00ff */
.L_x_11055:
[----:B0-----:R-:W0:Y:S01]  /*12730*/  S2R R2, SR_TID.X ;  /* 0x0000000000027919 */ /* 0x001e220000002100 */
[----:B------:R-:W2:Y:S01]  /*12740*/  LDC R3, c[0x0][0x430] ;  /* 0x00010c00ff037b82 */ /* 0x000ea20000000800 */
[----:B------:R-:W-:Y:S02]  /*12750*/  IMAD R8, R20, 0x60, R30 ;  /* 0x0000006014087824 */ /* 0x000fe400078e021e */
        /* <DEDUP_REMOVED lines=20> */
[----:B0-----:R-:W-:Y:S01]  /*128a0*/  @!P1 LEA R6, P0, R2, R6, 0x2 ;  /* 0x0000000602069211 */ /* 0x001fe200078010ff */
[----:B-1----:R-:W-:-:S03]  /*128b0*/  IMAD.U32 R10, RZ, RZ, UR48 ;  /* 0x00000030ff0a7e24 */ /* 0x002fc6000f8e00ff */
        /* <DEDUP_REMOVED lines=16> */
.L_x_11043:
[----:B------:R-:W-:Y:S01]  /*129c0*/  IMAD R10, R18, 0x8, R17 ;  /* 0x00000008120a7824 */ /* 0x000fe200078e0211 */
[----:B------:R-:W-:Y:S01]  /*129d0*/  SHF.L.U32 R24, R25, 0x1f, RZ ;  /* 0x0000001f19187819 */ /* 0x000fe200000006ff */
[----:B------:R-:W-:Y:S01]  /*129e0*/  BSSY B1, `(.L_x_11044) ;  /* 0x0000004000017945 */ /* 0x000fe20003800000 */
[----:B-1----:R-:W-:Y:S02]  /*129f0*/  SHF.R.S32.HI R22, RZ, 0x1f, R5 ;  /* 0x0000001fff167819 */ /* 0x002fe40000011405 */
[----:B------:R-:W0:Y:S02]  /*12a00*/  SYNCS.PHASECHK.TRANS64.TRYWAIT P0, [R10+URZ+0x22840], R24 ;  /* 0x022840180a0075a7 */ /* 0x000e24000800017f */
[----:B0-----:R-:W-:Y:S05]  /*12a10*/  @!P0 BRA `(.L_x_11045) ;  /* 0x0000002c00b88947 */ /* 0x001fea0003800000 */
.L_x_11126:
[----:B------:R-:W-:Y:S05]  /*12a20*/  BSYNC B1 ;  /* 0x0000000000017941 */ /* 0x000fea0003800000 */
.L_x_11044:
        /* <DEDUP_REMOVED lines=24> */
[----:B------:R-:W-:-:S03]  /*12bb0*/  IMAD R8, R8, 0x2, R17 ;  /* 0x0000000208087824 */ /* 0x000fc600078e0211 */
[----:B------:R-:W2:Y:S04]  /*12bc0*/  SHFL.IDX PT, R3, R21, RZ, 0x181f ;  /* 0x00181fff15037589 */ /* 0x000ea800000e0000 */
[----:B------:R-:W3:Y:S04]  /*12bd0*/  SHFL.IDX PT, R6, R9, 0x1, 0x181f ;  /* 0x00381f0009067f89 */ /* 0x000ee800000e0000 */
[----:B------:R-:W4:Y:S01]  /*12be0*/  SHFL.IDX PT, R7, R21, 0x1, 0x181f ;  /* 0x00381f0015077f89 */ /* 0x000f2200000e0000 */
[----:B-1----:R-:W-:-:S03]  /*12bf0*/  IADD3 R2, P0, R14, R0, RZ ;  /* 0x000000000e027210 */ /* 0x002fc60007f1e0ff */
[----:B------:R-:W1:Y:S02]  /*12c00*/  SHFL.IDX PT, R14, R9, 0x2, 0x181f ;  /* 0x00581f00090e7f89 */ /* 0x000e6400000e0000 */
[----:B--2---:R-:W-:Y:S01]  /*12c10*/  IMAD.X R3, RZ, RZ, R3, P0 ;  /* 0x000000ffff037224 */ /* 0x004fe200000e0603 */
[----:B---3--:R-:W-:-:S04]  /*12c20*/  IADD3 R6, P0, R6, R0, RZ ;  /* 0x0000000006067210 */ /* 0x008fc80007f1e0ff */
[----:B------:R2:W-:Y:S01]  /*12c30*/  LDGSTS.E.BYPASS.LTC128B.128 [R8+0x1c400], desc[UR46][R2.64], !P1 ;  /* 0x1c40000002087fae */ /* 0x0005e2000c901d6e */
[----:B----4-:R-:W-:-:S05]  /*12c40*/  IMAD.X R7, RZ, RZ, R7, P0 ;  /* 0x000000ffff077224 */ /* 0x010fca00000e0607 */
[----:B------:R3:W-:Y:S04]  /*12c50*/  LDGSTS.E.BYPASS.LTC128B.128 [R8+0x1cc00], desc[UR46][R6.64], !P1 ;  /* 0x1cc0000006087fae */ /* 0x0007e8000c901d6e */
[----:B--2---:R-:W2:Y:S01]  /*12c60*/  SHFL.IDX PT, R3, R21, 0x2, 0x181f ;  /* 0x00581f0015037f89 */ /* 0x004ea200000e0000 */
[----:B-1----:R-:W-:-:S03]  /*12c70*/  IADD3 R2, P0, R14, R0, RZ ;  /* 0x000000000e027210 */ /* 0x002fc60007f1e0ff */
[----:B------:R-:W1:Y:S04]  /*12c80*/  SHFL.IDX PT, R14, R9, 0x3, 0x181f ;  /* 0x00781f00090e7f89 */ /* 0x000e6800000e0000 */
[----:B---3--:R-:W3:Y:S01]  /*12c90*/  SHFL.IDX PT, R7, R21, 0x3, 0x181f ;  /* 0x00781f0015077f89 */ /* 0x008ee200000e0000 */
[----:B--2---:R-:W-:-:S05]  /*12ca0*/  IMAD.X R3, RZ, RZ, R3, P0 ;  /* 0x000000ffff037224 */ /* 0x004fca00000e0603 */
[----:B------:R2:W-:Y:S01]  /*12cb0*/  LDGSTS.E.BYPASS.LTC128B.128 [R8+0x1d400], desc[UR46][R2.64], !P1 ;  /* 0x1d40000002087fae */ /* 0x0005e2000c901d6e */
[----:B-1----:R-:W-:-:S03]  /*12cc0*/  IADD3 R6, P0, R14, R0, RZ ;  /* 0x000000000e067210 */ /* 0x002fc60007f1e0ff */
[----:B------:R-:W1:Y:S02]  /*12cd0*/  SHFL.IDX PT, R14, R9, 0x4, 0x181f ;  /* 0x00981f00090e7f89 */ /* 0x000e6400000e0000 */
[----:B---3--:R-:W-:-:S05]  /*12ce0*/  IMAD.X R7, RZ, RZ, R7, P0 ;  /* 0x000000ffff077224 */ /* 0x008fca00000e0607 */
[----:B------:R3:W-:Y:S04]  /*12cf0*/  LDGSTS.E.BYPASS.LTC128B.128 [R8+0x1dc00], desc[UR46][R6.64], !P1 ;  /* 0x1dc0000006087fae */ /* 0x0007e8000c901d6e */
[----:B--2---:R-:W2:Y:S04]  /*12d00*/  SHFL.IDX PT, R3, R21, 0x4, 0x181f ;  /* 0x00981f0015037f89 */ /* 0x004ea800000e0000 */
[----:B------:R-:W4:Y:S01]  /*12d10*/  SHFL.IDX PT, R21, R21, 0x5, 0x181f ;  /* 0x00b81f0015157f89 */ /* 0x000f2200000e0000 */
[----:B-1----:R-:W-:-:S03]  /*12d20*/  IADD3 R2, P0, R14, R0, RZ ;  /* 0x000000000e027210 */ /* 0x002fc60007f1e0ff */
[----:B------:R3:W1:Y:S02]  /*12d30*/  SHFL.IDX PT, R14, R9, 0x5, 0x181f ;  /* 0x00b81f00090e7f89 */ /* 0x00066400000e0000 */
[----:B--2---:R-:W-:-:S05]  /*12d40*/  IMAD.X R3, RZ, RZ, R3, P0 ;  /* 0x000000ffff037224 */ /* 0x004fca00000e0603 */
[----:B----4-:R3:W-:Y:S03]  /*12d50*/  LDGSTS.E.BYPASS.LTC128B.128 [R8+0x1e400], desc[UR46][R2.64], !P1 ;  /* 0x1e40000002087fae */ /* 0x0107e6000c901d6e */
.L_x_11140:
[----:B-1-3--:R-:W-:-:S05]  /*12d60*/  IADD3 R2, P0, R14, R0, RZ ;  /* 0x000000000e027210 */ /* 0x00afca0007f1e0ff */
[----:B------:R-:W-:Y:S01]  /*12d70*/  IMAD.X R3, RZ, RZ, R21, P0 ;  /* 0x000000ffff037224 */ /* 0x000fe200000e0615 */
[----:B------:R-:W-:-:S04]  /*12d80*/  PLOP3.LUT P0, PT, PT, PT, PT, 0x80, 0x0 ;  /* 0x000000000000781c */ /* 0x000fc80003f0f070 */
[----:B------:R-:W-:Y:S01]  /*12d90*/  @!PT LDS RZ, [RZ] ;  /* 0x00000000fffff984 */ /* 0x000fe20000000800 */
[----:B------:R-:W-:Y:S01]  /*12da0*/  @!PT LDS RZ, [RZ] ;  /* 0x00000000fffff984 */ /* 0x000fe20000000800 */
[----:B------:R-:W-:Y:S01]  /*12db0*/  @!PT LDS RZ, [RZ] ;  /* 0x00000000fffff984 */ /* 0x000fe20000000800 */
[----:B------:R1:W-:Y:S01]  /*12dc0*/  LDGSTS.E.BYPASS.LTC128B.128 [R8+0x1ec00], desc[UR46][R2.64], !P1 ;  /* 0x1ec0000002087fae */ /* 0x0003e2000c901d6e */
[----:B------:R-:W-:-:S08]  /*12dd0*/  NOP ;  /* 0x0000000000007918 */ /* 0x000fd00000000000 */
.L_x_11047:
        /* <DEDUP_REMOVED lines=11> */
.L_x_11048:
[----:B------:R1:W-:Y:S01]  /*12e90*/  SYNCS.ARRIVE.TRANS64.A1T0 RZ, [R10+URZ+0x22830], RZ ;  /* 0x022830ff0aff79a7 */ /* 0x0003e2000810003f */
[----:B------:R-:W-:Y:S05]  /*12ea0*/  @!P3 BRA `(.L_x_11049) ;  /* 0x000000000004b947 */ /* 0x000fea0003800000 */
[----:B------:R-:W-:Y:S01]  /*12eb0*/  BPT.TRAP 0x1 ;  /* 0x000000040000795c */ /* 0x000fe20000300000 */
.L_x_11049:
[----:B------:R-:W2:Y:S01]  /*12ec0*/  SYNCS.PHASECHK.TRANS64.TRYWAIT P0, [R10+URZ+0x22860], R24 ;  /* 0x022860180a0075a7 */ /* 0x000ea2000800017f */
[----:B------:R-:W-:Y:S04]  /*12ed0*/  BSSY B1, `(.L_x_11050) ;  /* 0x0000002000017945 */ /* 0x000fe80003800000 */
[----:B--2---:R-:W-:Y:S05]  /*12ee0*/  @!P0 BRA `(.L_x_11051) ;  /* 0x0000003000288947 */ /* 0x004fea0003800000 */
.L_x_11141:
[----:B------:R-:W-:Y:S05]  /*12ef0*/  BSYNC B1 ;  /* 0x0000000000017941 */ /* 0x000fea0003800000 */
.L_x_11050:
        /* <DEDUP_REMOVED lines=26> */
[----:B------:R-:W-:-:S03]  /*130a0*/  IMAD R22, R22, 0x2, R17 ;  /* 0x0000000216167824 */ /* 0x000fc600078e0211 */
[----:B------:R-:W4:Y:S04]  /*130b0*/  SHFL.IDX PT, R3, R23, RZ, 0x181f ;  /* 0x00181fff17037589 */ /* 0x000f2800000e0000 */
[----:B------:R-:W-:Y:S04]  /*130c0*/  SHFL.IDX PT, R4, R23, 0x1, 0x181f ;  /* 0x00381f0017047f89 */ /* 0x000fe800000e0000 */
[----:B------:R-:W-:Y:S04]  /*130d0*/  SHFL.IDX PT, R5, R23, 0x3, 0x181f ;  /* 0x00781f0017057f89 */ /* 0x000fe800000e0000 */
[----:B0-2---:R-:W-:Y:S01]  /*130e0*/  SHFL.IDX PT, R24, R23, 0x4, 0x181f ;  /* 0x00981f0017187f89 */ /* 0x005fe200000e0000 */
[----:B---3--:R-:W-:-:S03]  /*130f0*/  IADD3 R2, P0, R14, R0, RZ ;  /* 0x000000000e027210 */ /* 0x008fc60007f1e0ff */
[----:B------:R-:W0:Y:S02]  /*13100*/  SHFL.IDX PT, R14, R21, 0x1, 0x181f ;  /* 0x00381f00150e7f89 */ /* 0x000e2400000e0000 */
[----:B----4-:R-:W-:-:S05]  /*13110*/  IMAD.X R3, RZ, RZ, R3, P0 ;  /* 0x000000ffff037224 */ /* 0x010fca00000e0603 */
[----:B------:R-:W-:Y:S04]  /*13120*/  LDGSTS.E.BYPASS.LTC128B.128 [R22+0x400], desc[UR46][R2.64], !P5 ;  /* 0x0040000002167fae */ /* 0x000fe8000e901d6e */
[----:B------:R-:W-:Y:S04]  /*13130*/  LDGSTS.E.BYPASS.LTC128B.128 [R22+0x3400], desc[UR46][R2.64+0x80], !P4 ;  /* 0x0340008002167fae */ /* 0x000fe8000e101d6e */
[----:B------:R-:W-:Y:S04]  /*13140*/  LDGSTS.E.BYPASS.LTC128B.128 [R22+0x6400], desc[UR46][R2.64+0x100], !P3 ;  /* 0x0640010002167fae */ /* 0x000fe8000d901d6e */
[----:B------:R2:W-:Y:S01]  /*13150*/  LDGSTS.E.BYPASS.LTC128B.128 [R22+0x9400], desc[UR46][R2.64+0x180], !P1 ;  /* 0x0940018002167fae */ /* 0x0005e2000c901d6e */
[----:B0-----:R-:W-:-:S03]  /*13160*/  IADD3 R8, P0, R14, R0, RZ ;  /* 0x000000000e087210 */ /* 0x001fc60007f1e0ff */
[----:B------:R-:W0:Y:S02]  /*13170*/  SHFL.IDX PT, R14, R21, 0x2, 0x181f ;  /* 0x00581f00150e7f89 */ /* 0x000e2400000e0000 */
[----:B------:R-:W-:Y:S02]  /*13180*/  IMAD.X R9, RZ, RZ, R4, P0 ;  /* 0x000000ffff097224 */ /* 0x000fe400000e0604 */
[----:B------:R-:W3:Y:S04]  /*13190*/  SHFL.IDX PT, R4, R23, 0x2, 0x181f ;  /* 0x00581f0017047f89 */ /* 0x000ee800000e0000 */
[----:B------:R4:W-:Y:S04]  /*131a0*/  LDGSTS.E.BYPASS.LTC128B.128 [R22+0xc00], desc[UR46][R8.64], !P5 ;  /* 0x00c0000008167fae */ /* 0x0009e8000e901d6e */
[----:B------:R4:W-:Y:S04]  /*131b0*/  LDGSTS.E.BYPASS.LTC128B.128 [R22+0x3c00], desc[UR46][R8.64+0x80], !P4 ;  /* 0x03c0008008167fae */ /* 0x0009e8000e101d6e */
[----:B------:R4:W-:Y:S04]  /*131c0*/  LDGSTS.E.BYPASS.LTC128B.128 [R22+0x6c00], desc[UR46][R8.64+0x100], !P3 ;  /* 0x06c0010008167fae */ /* 0x0009e8000d901d6e */
[----:B------:R4:W-:Y:S01]  /*131d0*/  LDGSTS.E.BYPASS.LTC128B.128 [R22+0x9c00], desc[UR46][R8.64+0x180], !P1 ;  /* 0x09c0018008167fae */ /* 0x0009e2000c901d6e */
[----:B0-----:R-:W-:-:S03]  /*131e0*/  IADD3 R6, P0, R14, R0, RZ ;  /* 0x000000000e067210 */ /* 0x001fc60007f1e0ff */
[----:B------:R-:W-:Y:S04]  /*131f0*/  SHFL.IDX PT, R23, R23, 0x5, 0x181f ;  /* 0x00b81f0017177f89 */ /* 0x000fe800000e0000 */
[----:B------:R-:W0:Y:S01]  /*13200*/  SHFL.IDX PT, R14, R21, 0x3, 0x181f ;  /* 0x00781f00150e7f89 */ /* 0x000e2200000e0000 */
[----:B---3--:R-:W-:-:S05]  /*13210*/  IMAD.X R7, RZ, RZ, R4, P0 ;  /* 0x000000ffff077224 */ /* 0x008fca00000e0604 */
[----:B------:R4:W-:Y:S04]  /*13220*/  LDGSTS.E.BYPASS.LTC128B.128 [R22+0x1400], desc[UR46][R6.64], !P5 ;  /* 0x0140000006167fae */ /* 0x0009e8000e901d6e */
[----:B------:R4:W-:Y:S04]  /*13230*/  LDGSTS.E.BYPASS.LTC128B.128 [R22+0x4400], desc[UR46][R6.64+0x80], !P4 ;  /* 0x0440008006167fae */ /* 0x0009e8000e101d6e */
[----:B------:R4:W-:Y:S04]  /*13240*/  LDGSTS.E.BYPASS.LTC128B.128 [R22+0x7400], desc[UR46][R6.64+0x100], !P3 ;  /* 0x0740010006167fae */ /* 0x0009e8000d901d6e */
[----:B------:R4:W-:Y:S01]  /*13250*/  LDGSTS.E.BYPASS.LTC128B.128 [R22+0xa400], desc[UR46][R6.64+0x180], !P1 ;  /* 0x0a40018006167fae */ /* 0x0009e2000c901d6e */
[----:B0-----:R-:W-:-:S03]  /*13260*/  IADD3 R4, P0, R14, R0, RZ ;  /* 0x000000000e047210 */ /* 0x001fc60007f1e0ff */
[----:B------:R-:W2:Y:S02]  /*13270*/  SHFL.IDX PT, R14, R21, 0x4, 0x181f ;  /* 0x00981f00150e7f89 */ /* 0x000ea400000e0000 */
[----:B------:R-:W-:-:S05]  /*13280*/  IMAD.X R5, RZ, RZ, R5, P0 ;  /* 0x000000ffff057224 */ /* 0x000fca00000e0605 */
[----:B------:R4:W-:Y:S04]  /*13290*/  LDGSTS.E.BYPASS.LTC128B.128 [R22+0x1c00], desc[UR46][R4.64], !P5 ;  /* 0x01c0000004167fae */ /* 0x0009e8000e901d6e */
[----:B------:R4:W-:Y:S04]  /*132a0*/  LDGSTS.E.BYPASS.LTC128B.128 [R22+0x4c00], desc[UR46][R4.64+0x80], !P4 ;  /* 0x04c0008004167fae */ /* 0x0009e8000e101d6e */
[----:B------:R4:W-:Y:S04]  /*132b0*/  LDGSTS.E.BYPASS.LTC128B.128 [R22+0x7c00], desc[UR46][R4.64+0x100], !P3 ;  /* 0x07c0010004167fae */ /* 0x0009e8000d901d6e */
[----:B------:R4:W-:Y:S01]  /*132c0*/  LDGSTS.E.BYPASS.LTC128B.128 [R22+0xac00], desc[UR46][R4.64+0x180], !P1 ;  /* 0x0ac0018004167fae */ /* 0x0009e2000c901d6e */
[----:B--2---:R-:W-:-:S03]  /*132d0*/  IADD3 R2, P0, R14, R0, RZ ;  /* 0x000000000e027210 */ /* 0x004fc60007f1e0ff */
[----:B------:R4:W0:Y:S02]  /*132e0*/  SHFL.IDX PT, R14, R21, 0x5, 0x181f ;  /* 0x00b81f00150e7f89 */ /* 0x00082400000e0000 */
[----:B------:R-:W-:-:S05]  /*132f0*/  IMAD.X R3, RZ, RZ, R24, P0 ;  /* 0x000000ffff037224 */ /* 0x000fca00000e0618 */
[----:B------:R4:W-:Y:S04]  /*13300*/  LDGSTS.E.BYPASS.LTC128B.128 [R22+0x2400], desc[UR46][R2.64], !P5 ;  /* 0x0240000002167fae */ /* 0x0009e8000e901d6e */
[----:B------:R4:W-:Y:S04]  /*13310*/  LDGSTS.E.BYPASS.LTC128B.128 [R22+0x5400], desc[UR46][R2.64+0x80], !P4 ;  /* 0x0540008002167fae */ /* 0x0009e8000e101d6e */
[----:B------:R4:W-:Y:S04]  /*13320*/  LDGSTS.E.BYPASS.LTC128B.128 [R22+0x8400], desc[UR46][R2.64+0x100], !P3 ;  /* 0x0840010002167fae */ /* 0x0009e8000d901d6e */
[----:B------:R4:W-:Y:S02]  /*13330*/  LDGSTS.E.BYPASS.LTC128B.128 [R22+0xb400], desc[UR46][R2.64+0x180], !P1 ;  /* 0x0b40018002167fae */ /* 0x0009e4000c901d6e */
.L_x_11155:
[----:B0---4-:R-:W-:-:S05]  /*13340*/  IADD3 R2, P0, R14, R0, RZ ;  /* 0x000000000e027210 */ /* 0x011fca0007f1e0ff */
        /* <DEDUP_REMOVED lines=10> */
.L_x_11053:
        /* <DEDUP_REMOVED lines=11> */
.L_x_11054:
[----:B------:R0:W-:Y:S01]  /*134a0*/  SYNCS.ARRIVE.TRANS64.A1T0 RZ, [R10+URZ+0x22850], RZ ;  /* 0x022850ff0aff79a7 */ /* 0x0001e2000810003f */
[----:B------:R-:W-:Y:S05]  /*134b0*/  @P2 BRA `(.L_x_11055) ;  /* 0xfffffff0009c2947 */ /* 0x000fea000383ffff */
[----:B------:R-:W-:Y:S05]  /*134c0*/  BSYNC B0 ;  /* 0x0000000000007941 */ /* 0x000fea0003800000 */
.L_x_11042:
        /* <DEDUP_REMOVED lines=21> */
.L_x_11057:
[----:B------:R-:W-:Y:S05]  /*13620*/  BSYNC B0 ;  /* 0x0000000000007941 */ /* 0x000fea0003800000 */
.L_x_11056:
[----:B------:R-:W-:-:S07]  /*13630*/  LOP3.LUT R25, R25, R0, RZ, 0x3c, !PT ;  /* 0x0000000019197212 */ /* 0x000fce00078e3cff */
.L_x_11017:
[----:B------:R-:W-:Y:S05]  /*13640*/  BSYNC B7 ;  /* 0x0000000000077941 */ /* 0x000fea0003800000 */
.L_x_11015:
        /* <DEDUP_REMOVED lines=11> */
.L_x_11058:
[----:B------:R-:W-:-:S03]  /*13700*/  UMOV UR4, 0xffffffff ;  /* 0xffffffff00047882 */ /* 0x000fc60000000000 */
[----:B------:R-:W-:Y:S05]  /*13710*/  BRA.DIV UR4, `(.L_x_11060) ;  /* 0x0000002e04f87947 */ /* 0x000fea000b800000 */
[----:B------:R2:W3:Y:S02]  /*13720*/  SHFL.IDX PT, R14, R31, RZ, 0x1f ;  /* 0x00001fff1f0e7589 */ /* 0x0004e400000e0000 */
.L_x_11158:
        /* <DEDUP_REMOVED lines=8> */
.L_x_11059:
[----:B------:R-:W-:Y:S02]  /*137b0*/  ULDC UR4, c[0x0][0xc38] ;  /* 0x00030e0000047ab9 */ /* 0x000fe40000000800 */
[----:B---3--:R-:W-:-:S13]  /*137c0*/  ISETP.GE.AND P0, PT, R31, UR4, PT ;  /* 0x000000041f007c0c */ /* 0x008fda000bf06270 */
[----:B------:R-:W-:Y:S05]  /*137d0*/  @!P0 BRA `(.L_x_11061) ;  /* 0xffffffc400b48947 */ /* 0x000fea000383ffff */
.L_x_11006:
[----:B------:R-:W3:Y:S01]  /*137e0*/  LDL.LU R0, [R1] ;  /* 0x0000000001007983 */ /* 0x000ee20000300800 */
        /* <DEDUP_REMOVED lines=11> */
.L_x_11159:
[----:B------:R-:W-:Y:S05]  /*138a0*/  BSYNC B0 ;  /* 0x0000000000007941 */ /* 0x000fea0003800000 */
.L_x_11062:
[----:B------:R-:W-:-:S03]  /*138b0*/  UMOV UR4, 0xffffffff ;  /* 0xffffffff00047882 */ /* 0x000fc60000000000 */
[----:B------:R-:W-:Y:S05]  /*138c0*/  BRA.DIV UR4, `(.L_x_11064) ;  /* 0x0000002e04c87947 */ /* 0x000fea000b800000 */
[----:B---3--:R-:W3:Y:S02]  /*138d0*/  S2R R0, SR_TID.X ;  /* 0x0000000000007919 */ /* 0x008ee40000002100 */
[----:B---3--:R-:W-:-:S04]  /*138e0*/  SHF.R.U32.HI R0, RZ, 0x5, R0 ;  /* 0x00000005ff007819 */ /* 0x008fc80000011600 */
[----:B------:R-:W-:-:S05]  /*138f0*/  LOP3.LUT R0, R0, 0x3, RZ, 0xc0, !PT ;  /* 0x0000000300007812 */ /* 0x000fca00078ec0ff */
[----:B------:R3:W4:Y:S02]  /*13900*/  SHFL.IDX PT, R14, R0, RZ, 0x1f ;  /* 0x00001fff000e7589 */ /* 0x00072400000e0000 */
.L_x_11162:
[----:B----4-:R-:W-:Y:S01]  /*13910*/  ISETP.NE.AND P0, PT, R14, RZ, PT ;  /* 0x000000ff0e00720c */ /* 0x010fe20003f05270 */
[----:B------:R-:W-:-:S12]  /*13920*/  BSSY B0, `(.L_x_11065) ;  /* 0x0000024000007945 */ /* 0x000fd80003800000 */
[----:B------:R-:W-:Y:S05]  /*13930*/  @P0 BRA `(.L_x_11066) ;  /* 0x0000000000880947 */ /* 0x000fea0003800000 */
[----:B------:R-:W-:-:S03]  /*13940*/  UMOV UR4, 0xffffffff ;  /* 0xffffffff00047882 */ /* 0x000fc60000000000 */
[----:B------:R-:W-:Y:S05]  /*13950*/  BRA.DIV UR4, `(.L_x_11067) ;  /* 0x0000002e04d87947 */ /* 0x000fea000b800000 */
[----:B------:R-:W-:-:S13]  /*13960*/  ELECT P6, URZ, PT ;  /* 0x00000000003f782f */ /* 0x000fda00038c0000 */
.L_x_11165:
[----:B------:R-:W-:Y:S05]  /*13970*/  @!P6 BRA `(.L_x_11066) ;  /* 0x000000000078e947 */ /* 0x000fea0003800000 */
[----:B------:R-:W-:-:S06]  /*13980*/  ULOP3.LUT UR4, UR39, 0x2, URZ, 0xfc, !UPT ;  /* 0x0000000227047892 */ /* 0x000fcc000f8efc3f */
[----:B---3--:R-:W-:-:S05]  /*13990*/  IMAD.U32 R0, RZ, RZ, UR4 ;  /* 0x00000004ff007e24 */ /* 0x008fca000f8e00ff */
[----:B------:R-:W-:-:S13]  /*139a0*/  ISETP.NE.AND P0, PT, R0, 0x3, PT ;  /* 0x000000030000780c */ /* 0x000fda0003f05270 */
[----:B------:R-:W-:Y:S05]  /*139b0*/  @!P0 BRA `(.L_x_11068) ;  /* 0x0000000000048947 */ /* 0x000fea0003800000 */
[----:B------:R-:W-:Y:S01]  /*139c0*/  BPT.TRAP 0x1 ;  /* 0x000000040000795c */ /* 0x000fe20000300000 */
.L_x_11068:
[C---:B------:R-:W-:Y:S01]  /*139d0*/  IMAD R3, R18.reuse, 0x8, R5 ;  /* 0x0000000812037824 */ /* 0x040fe200078e0205 */
[----:B------:R-:W-:Y:S01]  /*139e0*/  SHF.L.U32 R2, R25, 0x1f, RZ ;  /* 0x0000001f19027819 */ /* 0x000fe200000006ff */
[----:B------:R-:W-:-:S03]  /*139f0*/  VIADD R18, R18, 0x1 ;  /* 0x0000000112127836 */ /* 0x000fc60000000000 */
[----:B------:R-:W3:Y:S02]  /*13a00*/  SYNCS.PHASECHK.TRANS64.TRYWAIT P1, [R3+URZ+0x22840], R2 ;  /* 0x02284002030075a7 */ /* 0x000ee4000802017f */
[----:B------:R-:W-:-:S04]  /*13a10*/  ISETP.NE.AND P2, PT, R18, 0x2, PT ;  /* 0x000000021200780c */ /* 0x000fc80003f45270 */
[----:B------:R-:W-:Y:S01]  /*13a20*/  SEL R0, RZ, 0x1, P2 ;  /* 0x00000001ff007807 */ /* 0x000fe20001000000 */
[----:B---3--:R-:W-:Y:S08]  /*13a30*/  @!P1 BRA `(.L_x_11069) ;  /* 0x0000002c00c09947 */ /* 0x008ff00003800000 */
.L_x_11166:
[----:B------:R-:W-:Y:S02]  /*13a40*/  SEL R18, R18, RZ, P2 ;  /* 0x000000ff12127207 */ /* 0x000fe40001000000 */
[----:B------:R-:W-:Y:S01]  /*13a50*/  LOP3.LUT R0, R25, R0, RZ, 0x3c, !PT ;  /* 0x0000000019007212 */ /* 0x000fe200078e3cff */
[----:B------:R-:W-:Y:S06]  /*13a60*/  @!P0 BRA `(.L_x_11070) ;  /* 0x0000000000048947 */ /* 0x000fec0003800000 */
[----:B------:R-:W-:Y:S01]  /*13a70*/  BPT.TRAP 0x1 ;  /* 0x000000040000795c */ /* 0x000fe20000300000 */
.L_x_11070:
[----:B------:R-:W-:Y:S01]  /*13a80*/  IMAD R5, R18, 0x8, R5 ;  /* 0x0000000812057824 */ /* 0x000fe200078e0205 */
[----:B------:R-:W-:-:S04]  /*13a90*/  SHF.L.U32 R0, R0, 0x1f, RZ ;  /* 0x0000001f00007819 */ /* 0x000fc800000006ff */
[----:B------:R-:W4:Y:S02]  /*13aa0*/  SYNCS.PHASECHK.TRANS64.TRYWAIT P1, [R5+URZ+0x22840], R0 ;  /* 0x02284000050075a7 */ /* 0x000f24000802017f */
[----:B----4-:R-:W-:Y:S05]  /*13ab0*/  @!P1 BRA `(.L_x_11071) ;  /* 0x0000002c00b49947 */ /* 0x010fea0003800000 */
.L_x_11167:
[----:B------:R-:W-:Y:S05]  /*13ac0*/  @!P0 BRA `(.L_x_11072) ;  /* 0x0000000000048947 */ /* 0x000fea0003800000 */
[----:B------:R-:W-:Y:S01]  /*13ad0*/  BPT.TRAP 0x1 ;  /* 0x000000040000795c */ /* 0x000fe20000300000 */
.L_x_11072:
[----:B------:R-:W0:Y:S02]  /*13ae0*/  SYNCS.PHASECHK.TRANS64.TRYWAIT P1, [R3+URZ+0x22860], R2 ;  /* 0x02286002030075a7 */ /* 0x000e24000802017f */
[----:B0-----:R-:W-:Y:S05]  /*13af0*/  @!P1 BRA `(.L_x_11073) ;  /* 0x0000002c00b89947 */ /* 0x001fea0003800000 */
.L_x_11168:
[----:B------:R-:W-:Y:S05]  /*13b00*/  @!P0 BRA `(.L_x_11074) ;  /* 0x0000000000048947 */ /* 0x000fea0003800000 */
[----:B------:R-:W-:Y:S01]  /*13b10*/  BPT.TRAP 0x1 ;  /* 0x000000040000795c */ /* 0x000fe20000300000 */
.L_x_11074:
[----:B------:R0:W0:Y:S02]  /*13b20*/  SYNCS.PHASECHK.TRANS64.TRYWAIT P0, [R5+URZ+0x22860], R0 ;  /* 0x02286000050075a7 */ /* 0x000024000800017f */
[----:B0-----:R-:W-:Y:S05]  /*13b30*/  @!P0 NANOSLEEP.SYNCS 0x989680 ;  /* 0x009896800000895d */ /* 0x001fea0003900000 */
[----:B------:R-:W0:Y:S02]  /*13b40*/  @!P0 SYNCS.PHASECHK.TRANS64 P0, [R5+URZ+0x22860], R0 ;  /* 0x02286000050085a7 */ /* 0x000e24000800007f */
[----:B0-----:R-:W-:Y:S05]  /*13b50*/  @!P0 BRA `(.L_x_11074) ;  /* 0xfffffffc00f08947 */ /* 0x001fea000383ffff */
.L_x_11066:
[----:B------:R-:W-:Y:S05]  /*13b60*/  BSYNC B0 ;  /* 0x0000000000007941 */ /* 0x000fea0003800000 */
.L_x_11065:
[----:B------:R-:W-:Y:S05]  /*13b70*/  EXIT ;  /* 0x000000000000794d */ /* 0x000fea0003800000 */
.L_x_10911:
[----:B0-----:R0:W1:Y:S02]  /*13b80*/  SYNCS.PHASECHK.TRANS64.TRYWAIT P0, [R7+URZ+0x22800], R0 ;  /* 0x02280000070075a7 */ /* 0x001064000800017f */
[----:B-1----:R-:W-:Y:S05]  /*13b90*/  @!P0 NANOSLEEP.SYNCS 0x989680 ;  /* 0x009896800000895d */ /* 0x002fea0003900000 */
[----:B------:R-:W1:Y:S02]  /*13ba0*/  @!P0 SYNCS.PHASECHK.TRANS64 P0, [R7+URZ+0x22800], R0 ;  /* 0x02280000070085a7 */ /* 0x000e64000800007f */
[----:B-1----:R-:W-:Y:S05]  /*13bb0*/  @!P0 BRA `(.L_x_10911) ;  /* 0xfffffffc00f08947 */ /* 0x002fea000383ffff */
[----:B------:R-:W-:Y:S05]  /*13bc0*/  BRA `(.L_x_11075) ;  /* 0xfffffee000147947 */ /* 0x000fea000383ffff */
.L_x_10915:
[----:B-1----:R-:W-:-:S04]  /*13bd0*/  IMAD.U32 R0, RZ, RZ, UR24 ;  /* 0x00000018ff007e24 */ /* 0x002fc8000f8e00ff */
[----:B------:R1:W2:Y:S03]  /*13be0*/  SYNCS.PHASECHK.TRANS64.TRYWAIT P1, [R0+URZ+0x22830], R9 ;  /* 0x02283009000075a7 */ /* 0x0002a6000802017f */
[----:B--2---:R-:W-:Y:S05]  /*13bf0*/  @!P1 NANOSLEEP.SYNCS 0x989680 ;  /* 0x009896800000995d */ /* 0x004fea0003900000 */
[----:B------:R-:W2:Y:S02]  /*13c00*/  @!P1 SYNCS.PHASECHK.TRANS64 P1, [R0+URZ+0x22830], R9 ;  /* 0x02283009000095a7 */ /* 0x000ea4000802007f */
[----:B--2---:R-:W-:Y:S05]  /*13c10*/  @!P1 BRA `(.L_x_10915) ;  /* 0xfffffffc00ec9947 */ /* 0x004fea000383ffff */
[----:B------:R-:W-:Y:S05]  /*13c20*/  BRA `(.L_x_10914) ;  /* 0xfffffee0003c7947 */ /* 0x000fea000383ffff */
.L_x_10928:
[----:B---3--:R-:W-:-:S04]  /*13c30*/  IMAD.U32 R10, RZ, RZ, UR24 ;  /* 0x00000018ff0a7e24 */ /* 0x008fc8000f8e00ff */
[----:B------:R3:W4:Y:S03]  /*13c40*/  SYNCS.PHASECHK.TRANS64.TRYWAIT P1, [R10+URZ+0x22850], R9 ;  /* 0x022850090a0075a7 */ /* 0x000726000802017f */
[----:B----4-:R-:W-:Y:S05]  /*13c50*/  @!P1 NANOSLEEP.SYNCS 0x989680 ;  /* 0x009896800000995d */ /* 0x010fea0003900000 */
[----:B------:R-:W4:Y:S02]  /*13c60*/  @!P1 SYNCS.PHASECHK.TRANS64 P1, [R10+URZ+0x22850], R9 ;  /* 0x022850090a0095a7 */ /* 0x000f24000802007f */
[----:B----4-:R-:W-:Y:S05]  /*13c70*/  @!P1 BRA `(.L_x_10928) ;  /* 0xfffffffc00ec9947 */ /* 0x010fea000383ffff */
[----:B------:R-:W-:Y:S05]  /*13c80*/  BRA `(.L_x_10927) ;  /* 0xffffff0000ec7947 */ /* 0x000fea000383ffff */
.L_x_10937:
[----:B-1----:R-:W-:-:S04]  /*13c90*/  IMAD.U32 R3, RZ, RZ, UR25 ;  /* 0x00000019ff037e24 */ /* 0x002fc8000f8e00ff */
[----:B------:R1:W2:Y:S03]  /*13ca0*/  SYNCS.PHASECHK.TRANS64.TRYWAIT P1, [R3+URZ+0x22830], R8 ;  /* 0x02283008030075a7 */ /* 0x0002a6000802017f */
[----:B--2---:R-:W-:Y:S05]  /*13cb0*/  @!P1 NANOSLEEP.SYNCS 0x989680 ;  /* 0x009896800000995d */ /* 0x004fea0003900000 */
[----:B------:R-:W2:Y:S02]  /*13cc0*/  @!P1 SYNCS.PHASECHK.TRANS64 P1, [R3+URZ+0x22830], R8 ;  /* 0x02283008030095a7 */ /* 0x000ea4000802007f */
[----:B--2---:R-:W-:Y:S05]  /*13cd0*/  @!P1 BRA `(.L_x_10937) ;  /* 0xfffffffc00ec9947 */ /* 0x004fea000383ffff */
[----:B------:R-:W-:Y:S05]  /*13ce0*/  BRA `(.L_x_10936) ;  /* 0xffffff0800987947 */ /* 0x000fea000383ffff */
.L_x_10950:
[----:B--2---:R-:W-:-:S04]  /*13cf0*/  IMAD.U32 R11, RZ, RZ, UR25 ;  /* 0x00000019ff0b7e24 */ /* 0x004fc8000f8e00ff */
[----:B------:R2:W3:Y:S03]  /*13d00*/  SYNCS.PHASECHK.TRANS64.TRYWAIT P1, [R11+URZ+0x22850], R8 ;  /* 0x022850080b0075a7 */ /* 0x0004e6000802017f */
[----:B---3--:R-:W-:Y:S05]  /*13d10*/  @!P1 NANOSLEEP.SYNCS 0x989680 ;  /* 0x009896800000995d */ /* 0x008fea0003900000 */
[----:B------:R-:W3:Y:S02]  /*13d20*/  @!P1 SYNCS.PHASECHK.TRANS64 P1, [R11+URZ+0x22850], R8 ;  /* 0x022850080b0095a7 */ /* 0x000ee4000802007f */
[----:B---3--:R-:W-:Y:S05]  /*13d30*/  @!P1 BRA `(.L_x_10950) ;  /* 0xfffffffc00ec9947 */ /* 0x008fea000383ffff */
[----:B------:R-:W-:Y:S05]  /*13d40*/  BRA `(.L_x_10949) ;  /* 0xffffff3400647947 */ /* 0x000fea000383ffff */
.L_x_10960:
[----:B-1----:R-:W-:-:S04]  /*13d50*/  IMAD.U32 R3, RZ, RZ, UR25 ;  /* 0x00000019ff037e24 */ /* 0x002fc8000f8e00ff */
[----:B------:R1:W2:Y:S03]  /*13d60*/  SYNCS.PHASECHK.TRANS64.TRYWAIT P2, [R3+URZ+0x22830], R6 ;  /* 0x02283006030075a7 */ /* 0x0002a6000804017f */
[----:B--2---:R-:W-:Y:S05]  /*13d70*/  @!P2 NANOSLEEP.SYNCS 0x989680 ;  /* 0x009896800000a95d */ /* 0x004fea0003900000 */
[----:B------:R-:W2:Y:S02]  /*13d80*/  @!P2 SYNCS.PHASECHK.TRANS64 P2, [R3+URZ+0x22830], R6 ;  /* 0x022830060300a5a7 */ /* 0x000ea4000804007f */
[----:B--2---:R-:W-:Y:S05]  /*13d90*/  @!P2 BRA `(.L_x_10960) ;  /* 0xfffffffc00eca947 */ /* 0x004fea000383ffff */
[----:B------:R-:W-:Y:S05]  /*13da0*/  BRA `(.L_x_10959) ;  /* 0xffffff3c00107947 */ /* 0x000fea000383ffff */
.L_x_10965:
[----:B---3--:R-:W-:-:S04]  /*13db0*/  IMAD.U32 R9, RZ, RZ, UR25 ;  /* 0x00000019ff097e24 */ /* 0x008fc8000f8e00ff */
[----:B------:R3:W4:Y:S03]  /*13dc0*/  SYNCS.PHASECHK.TRANS64.TRYWAIT P2, [R9+URZ+0x22850], R6 ;  /* 0x02285006090075a7 */ /* 0x000726000804017f */
[----:B----4-:R-:W-:Y:S05]  /*13dd0*/  @!P2 NANOSLEEP.SYNCS 0x989680 ;  /* 0x009896800000a95d */ /* 0x010fea0003900000 */
[----:B------:R-:W4:Y:S02]  /*13de0*/  @!P2 SYNCS.PHASECHK.TRANS64 P2, [R9+URZ+0x22850], R6 ;  /* 0x022850060900a5a7 */ /* 0x000f24000804007f */
[----:B----4-:R-:W-:Y:S05]  /*13df0*/  @!P2 BRA `(.L_x_10965) ;  /* 0xfffffffc00eca947 */ /* 0x010fea000383ffff */
[----:B------:R-:W-:Y:S05]  /*13e00*/  BRA `(.L_x_10964) ;  /* 0xffffff5400307947 */ /* 0x000fea000383ffff */
.L_x_10972:
[----:B-1----:R-:W-:-:S04]  /*13e10*/  IMAD.U32 R3, RZ, RZ, UR24 ;  /* 0x00000018ff037e24 */ /* 0x002fc8000f8e00ff */
[----:B------:R1:W2:Y:S03]  /*13e20*/  SYNCS.PHASECHK.TRANS64.TRYWAIT P1, [R3+URZ+0x22830], R6 ;  /* 0x02283006030075a7 */ /* 0x0002a6000802017f */
[----:B--2---:R-:W-:Y:S05]  /*13e30*/  @!P1 NANOSLEEP.SYNCS 0x989680 ;  /* 0x009896800000995d */ /* 0x004fea0003900000 */
[----:B------:R-:W2:Y:S02]  /*13e40*/  @!P1 SYNCS.PHASECHK.TRANS64 P1, [R3+URZ+0x22830], R6 ;  /* 0x02283006030095a7 */ /* 0x000ea4000802007f */
[----:B--2---:R-:W-:Y:S05]  /*13e50*/  @!P1 BRA `(.L_x_10972) ;  /* 0xfffffffc00ec9947 */ /* 0x004fea000383ffff */
[----:B------:R-:W-:Y:S05]  /*13e60*/  BRA `(.L_x_10971) ;  /* 0xffffff5800407947 */ /* 0x000fea000383ffff */
.L_x_10985:
[----:B--2---:R-:W-:-:S04]  /*13e70*/  IMAD.U32 R9, RZ, RZ, UR24 ;  /* 0x00000018ff097e24 */ /* 0x004fc8000f8e00ff */
[----:B------:R2:W3:Y:S03]  /*13e80*/  SYNCS.PHASECHK.TRANS64.TRYWAIT P1, [R9+URZ+0x22850], R6 ;  /* 0x02285006090075a7 */ /* 0x0004e6000802017f */
[----:B---3--:R-:W-:Y:S05]  /*13e90*/  @!P1 NANOSLEEP.SYNCS 0x989680 ;  /* 0x009896800000995d */ /* 0x008fea0003900000 */
[----:B------:R-:W3:Y:S02]  /*13ea0*/  @!P1 SYNCS.PHASECHK.TRANS64 P1, [R9+URZ+0x22850], R6 ;  /* 0x02285006090095a7 */ /* 0x000ee4000802007f */
[----:B---3--:R-:W-:Y:S05]  /*13eb0*/  @!P1 BRA `(.L_x_10985) ;  /* 0xfffffffc00ec9947 */ /* 0x008fea000383ffff */
[----:B------:R-:W-:Y:S05]  /*13ec0*/  BRA `(.L_x_10984) ;  /* 0xffffff8400087947 */ /* 0x000fea000383ffff */
.L_x_11023:
        /* <DEDUP_REMOVED lines=10> */
.L_x_11076:
[----:B------:R-:W-:Y:S05]  /*13f70*/  BRA `(.L_x_11077) ;  /* 0xffffffcc00387947 */ /* 0x000fea000383ffff */
.L_x_11026:
[----:B0-----:R0:W1:Y:S02]  /*13f80*/  SYNCS.PHASECHK.TRANS64.TRYWAIT P0, [R22+URZ+0x22840], R3 ;  /* 0x02284003160075a7 */ /* 0x001064000800017f */
[----:B-1----:R-:W-:Y:S05]  /*13f90*/  @!P0 NANOSLEEP.SYNCS 0x989680 ;  /* 0x009896800000895d */ /* 0x002fea0003900000 */
[----:B------:R-:W1:Y:S02]  /*13fa0*/  @!P0 SYNCS.PHASECHK.TRANS64 P0, [R22+URZ+0x22840], R3 ;  /* 0x02284003160085a7 */ /* 0x000e64000800007f */
[----:B-1----:R-:W-:Y:S05]  /*13fb0*/  @!P0 BRA `(.L_x_11026) ;  /* 0xfffffffc00f08947 */ /* 0x002fea000383ffff */
[----:B------:R-:W-:Y:S05]  /*13fc0*/  BRA `(.L_x_11078) ;  /* 0xffffffcc00e07947 */ /* 0x000fea000383ffff */
.L_x_11027:
        /* <DEDUP_REMOVED lines=8> */
.L_x_11080:
[----:B------:R-:W-:Y:S05]  /*14050*/  BSYNC B0 ;  /* 0x0000000000007941 */ /* 0x000fea0003800000 */
.L_x_11079:
        /* <DEDUP_REMOVED lines=9> */
.L_x_11081:
        /* <DEDUP_REMOVED lines=8> */
.L_x_11082:
        /* <DEDUP_REMOVED lines=11> */
.L_x_11083:
[----:B------:R-:W-:Y:S02]  /*14220*/  IMAD.MOV.U32 R13, RZ, RZ, R5 ;  /* 0x000000ffff0d7224 */ /* 0x000fe400078e0005 */
[----:B------:R-:W-:Y:S01]  /*14230*/  IMAD.MOV.U32 R12, RZ, RZ, 0x2 ;  /* 0x00000002ff0c7424 */ /* 0x000fe200078e00ff */
[----:B------:R-:W-:-:S13]  /*14240*/  @P0 LEA R2, P1, R8, R14, 0x1 ;  /* 0x0000000e08020211 */ /* 0x000fda00078208ff */
[----:B------:R-:W-:Y:S05]  /*14250*/  WARPSYNC.COLLECTIVE R15, `(.L_x_11084) ;  /* 0x000000000f087348 */ /* 0x000fea0003c00000 */
[----:B------:R0:W1:Y:S02]  /*14260*/  SHFL.IDX P6, R14, R13, R12, R11 ;  /* 0x0000000c0d0e7389 */ /* 0x00006400000c000b */
[----:B01----:R-:W-:Y:S01]  /*14270*/  ENDCOLLECTIVE ;  /* 0x000000000000791b */ /* 0x003fe20003800000 */
.L_x_11084:
[----:B------:R-:W-:-:S05]  /*14280*/  @P0 IMAD.X R3, RZ, RZ, R6, P1 ;  /* 0x000000ffff030224 */ /* 0x000fca00008e0606 */
        /* <DEDUP_REMOVED lines=11> */
.L_x_11085:
[----:B------:R-:W-:Y:S02]  /*14340*/  IMAD.MOV.U32 R13, RZ, RZ, R5 ;  /* 0x000000ffff0d7224 */ /* 0x000fe400078e0005 */
[----:B------:R-:W-:Y:S01]  /*14350*/  IMAD.MOV.U32 R12, RZ, RZ, 0x3 ;  /* 0x00000003ff0c7424 */ /* 0x000fe200078e00ff */
[----:B------:R-:W-:-:S13]  /*14360*/  @P0 LEA R2, P1, R8, R14, 0x1 ;  /* 0x0000000e08020211 */ /* 0x000fda00078208ff */
[----:B------:R-:W-:Y:S05]  /*14370*/  WARPSYNC.COLLECTIVE R15, `(.L_x_11086) ;  /* 0x000000000f087348 */ /* 0x000fea0003c00000 */
[----:B------:R0:W1:Y:S02]  /*14380*/  SHFL.IDX P6, R14, R13, R12, R11 ;  /* 0x0000000c0d0e7389 */ /* 0x00006400000c000b */
[----:B01----:R-:W-:Y:S01]  /*14390*/  ENDCOLLECTIVE ;  /* 0x000000000000791b */ /* 0x003fe20003800000 */
.L_x_11086:
        /* <DEDUP_REMOVED lines=12> */
.L_x_11087:
[----:B------:R-:W-:Y:S02]  /*14460*/  IMAD.MOV.U32 R13, RZ, RZ, R5 ;  /* 0x000000ffff0d7224 */ /* 0x000fe400078e0005 */
[----:B------:R-:W-:Y:S01]  /*14470*/  IMAD.MOV.U32 R12, RZ, RZ, 0x4 ;  /* 0x00000004ff0c7424 */ /* 0x000fe200078e00ff */
[----:B------:R-:W-:-:S13]  /*14480*/  @P0 LEA R2, P1, R8, R14, 0x1 ;  /* 0x0000000e08020211 */ /* 0x000fda00078208ff */
[----:B------:R-:W-:Y:S05]  /*14490*/  WARPSYNC.COLLECTIVE R15, `(.L_x_11088) ;  /* 0x000000000f087348 */ /* 0x000fea0003c00000 */
[----:B------:R0:W1:Y:S02]  /*144a0*/  SHFL.IDX P6, R14, R13, R12, R11 ;  /* 0x0000000c0d0e7389 */ /* 0x00006400000c000b */
[----:B01----:R-:W-:Y:S01]  /*144b0*/  ENDCOLLECTIVE ;  /* 0x000000000000791b */ /* 0x003fe20003800000 */
.L_x_11088:
        /* <DEDUP_REMOVED lines=12> */
.L_x_11089:
[----:B------:R-:W-:Y:S02]  /*14580*/  IMAD.MOV.U32 R13, RZ, RZ, R5 ;  /* 0x000000ffff0d7224 */ /* 0x000fe400078e0005 */
[----:B------:R-:W-:Y:S01]  /*14590*/  IMAD.MOV.U32 R12, RZ, RZ, 0x5 ;  /* 0x00000005ff0c7424 */ /* 0x000fe200078e00ff */
[----:B------:R-:W-:-:S13]  /*145a0*/  @P0 LEA R2, P1, R8, R14, 0x1 ;  /* 0x0000000e08020211 */ /* 0x000fda00078208ff */
[----:B------:R-:W-:Y:S05]  /*145b0*/  WARPSYNC.COLLECTIVE R15, `(.L_x_11090) ;  /* 0x000000000f087348 */ /* 0x000fea0003c00000 */
[----:B------:R0:W1:Y:S02]  /*145c0*/  SHFL.IDX P6, R14, R13, R12, R11 ;  /* 0x0000000c0d0e7389 */ /* 0x00006400000c000b */
[----:B01----:R-:W-:Y:S01]  /*145d0*/  ENDCOLLECTIVE ;  /* 0x000000000000791b */ /* 0x003fe20003800000 */
.L_x_11090:
[----:B------:R-:W-:-:S05]  /*145e0*/  @P0 IMAD.X R3, RZ, RZ, R6, P1 ;  /* 0x000000ffff030224 */ /* 0x000fca00008e0606 */
        /* <DEDUP_REMOVED lines=9> */
.L_x_11091:
[----:B------:R-:W-:Y:S05]  /*14680*/  BRA `(.L_x_11092) ;  /* 0xffffffcc00447947 */ /* 0x000fea000383ffff */
.L_x_11032:
[----:B------:R-:W-:Y:S02]  /*14690*/  IMAD.MOV.U32 R13, RZ, RZ, R5 ;  /* 0x000000ffff0d7224 */ /* 0x000fe400078e0005 */
[----:B------:R-:W-:Y:S02]  /*146a0*/  IMAD.MOV.U32 R12, RZ, RZ, RZ ;  /* 0x000000ffff0c7224 */ /* 0x000fe400078e00ff */
[----:B------:R-:W-:Y:S02]  /*146b0*/  IMAD.MOV.U32 R11, RZ, RZ, 0x181f ;  /* 0x0000181fff0b7424 */ /* 0x000fe400078e00ff */
[----:B------:R-:W-:Y:S02]  /*146c0*/  IMAD.MOV.U32 R15, RZ, RZ, -0x1 ;  /* 0xffffffffff0f7424 */ /* 0x000fe400078e00ff */
[----:B------:R-:W-:-:S07]  /*146d0*/  VIADD R4, R33, UR43 ;  /* 0x0000002b21047c36 */ /* 0x000fce0008000000 */
[----:B-1----:R-:W-:Y:S05]  /*146e0*/  WARPSYNC.COLLECTIVE R15, `(.L_x_11093) ;  /* 0x000000000f087348 */ /* 0x002fea0003c00000 */
[----:B------:R0:W2:Y:S02]  /*146f0*/  SHFL.IDX P6, R14, R13, R12, R11 ;  /* 0x0000000c0d0e7389 */ /* 0x0000a400000c000b */
[----:B012---:R-:W-:Y:S01]  /*14700*/  ENDCOLLECTIVE ;  /* 0x000000000000791b */ /* 0x007fe20003800000 */
.L_x_11093:
[C---:B------:R-:W-:Y:S01]  /*14710*/  VIADD R6, R4.reuse, 0x10 ;  /* 0x0000001004067836 */ /* 0x040fe20000000000 */
[----:B------:R-:W-:Y:S01]  /*14720*/  ISETP.GE.AND P0, PT, R4, UR37, PT ;  /* 0x0000002504007c0c */ /* 0x000fe2000bf06270 */
[----:B------:R-:W-:Y:S02]  /*14730*/  IMAD.MOV.U32 R13, RZ, RZ, R0 ;  /* 0x000000ffff0d7224 */ /* 0x000fe400078e0000 */
[----:B------:R-:W-:-:S10]  /*14740*/  IMAD.MOV.U32 R2, RZ, RZ, R14 ;  /* 0x000000ffff027224 */ /* 0x000fd400078e000e */
[----:B------:R-:W-:Y:S05]  /*14750*/  WARPSYNC.COLLECTIVE R15, `(.L_x_11094) ;  /* 0x000000000f087348 */ /* 0x000fea0003c00000 */
[----:B------:R0:W1:Y:S02]  /*14760*/  SHFL.IDX P6, R14, R13, R12, R11 ;  /* 0x0000000c0d0e7389 */ /* 0x00006400000c000b */
[----:B01----:R-:W-:Y:S01]  /*14770*/  ENDCOLLECTIVE ;  /* 0x000000000000791b */ /* 0x003fe20003800000 */
.L_x_11094:
        /* <DEDUP_REMOVED lines=8> */
.L_x_11095:
        /* <DEDUP_REMOVED lines=10> */
.L_x_11096:
[----:B------:R-:W-:Y:S02]  /*148a0*/  IMAD.MOV.U32 R13, RZ, RZ, R5 ;  /* 0x000000ffff0d7224 */ /* 0x000fe400078e0005 */
[----:B------:R-:W-:Y:S01]  /*148b0*/  IMAD.MOV.U32 R12, RZ, RZ, 0x2 ;  /* 0x00000002ff0c7424 */ /* 0x000fe200078e00ff */
[----:B------:R-:W-:-:S13]  /*148c0*/  @!P0 LEA R2, P1, R8, R14, 0x1 ;  /* 0x0000000e08028211 */ /* 0x000fda00078208ff */
[----:B------:R-:W-:Y:S05]  /*148d0*/  WARPSYNC.COLLECTIVE R15, `(.L_x_11097) ;  /* 0x000000000f087348 */ /* 0x000fea0003c00000 */
[----:B------:R0:W1:Y:S02]  /*148e0*/  SHFL.IDX P6, R14, R13, R12, R11 ;  /* 0x0000000c0d0e7389 */ /* 0x00006400000c000b */
[----:B01----:R-:W-:Y:S01]  /*148f0*/  ENDCOLLECTIVE ;  /* 0x000000000000791b */ /* 0x003fe20003800000 */
.L_x_11097:
        /* <DEDUP_REMOVED lines=12> */
.L_x_11098:
[----:B------:R-:W-:Y:S02]  /*149c0*/  IMAD.MOV.U32 R13, RZ, RZ, R5 ;  /* 0x000000ffff0d7224 */ /* 0x000fe400078e0005 */
[----:B------:R-:W-:Y:S01]  /*149d0*/  IMAD.MOV.U32 R12, RZ, RZ, 0x3 ;  /* 0x00000003ff0c7424 */ /* 0x000fe200078e00ff */
[----:B------:R-:W-:-:S13]  /*149e0*/  @!P0 LEA R2, P1, R8, R14, 0x1 ;  /* 0x0000000e08028211 */ /* 0x000fda00078208ff */
[----:B------:R-:W-:Y:S05]  /*149f0*/  WARPSYNC.COLLECTIVE R15, `(.L_x_11099) ;  /* 0x000000000f087348 */ /* 0x000fea0003c00000 */
[----:B------:R0:W1:Y:S02]  /*14a00*/  SHFL.IDX P6, R14, R13, R12, R11 ;  /* 0x0000000c0d0e7389 */ /* 0x00006400000c000b */
[----:B01----:R-:W-:Y:S01]  /*14a10*/  ENDCOLLECTIVE ;  /* 0x000000000000791b */ /* 0x003fe20003800000 */
.L_x_11099:
        /* <DEDUP_REMOVED lines=12> */
.L_x_11100:
[----:B------:R-:W-:Y:S02]  /*14ae0*/  IMAD.MOV.U32 R13, RZ, RZ, R5 ;  /* 0x000000ffff0d7224 */ /* 0x000fe400078e0005 */
[----:B------:R-:W-:Y:S01]  /*14af0*/  IMAD.MOV.U32 R12, RZ, RZ, 0x4 ;  /* 0x00000004ff0c7424 */ /* 0x000fe200078e00ff */
[----:B------:R-:W-:-:S13]  /*14b00*/  @!P0 LEA R2, P1, R8, R14, 0x1 ;  /* 0x0000000e08028211 */ /* 0x000fda00078208ff */
[----:B------:R-:W-:Y:S05]  /*14b10*/  WARPSYNC.COLLECTIVE R15, `(.L_x_11101) ;  /* 0x000000000f087348 */ /* 0x000fea0003c00000 */
[----:B------:R0:W1:Y:S02]  /*14b20*/  SHFL.IDX P6, R14, R13, R12, R11 ;  /* 0x0000000c0d0e7389 */ /* 0x00006400000c000b */
[----:B01----:R-:W-:Y:S01]  /*14b30*/  ENDCOLLECTIVE ;  /* 0x000000000000791b */ /* 0x003fe20003800000 */
.L_x_11101:
        /* <DEDUP_REMOVED lines=12> */
.L_x_11102:
[----:B------:R-:W-:Y:S02]  /*14c00*/  IMAD.MOV.U32 R13, RZ, RZ, R5 ;  /* 0x000000ffff0d7224 */ /* 0x000fe400078e0005 */
[----:B------:R-:W-:Y:S01]  /*14c10*/  IMAD.MOV.U32 R12, RZ, RZ, 0x5 ;  /* 0x00000005ff0c7424 */ /* 0x000fe200078e00ff */
[----:B------:R-:W-:-:S13]  /*14c20*/  @!P0 LEA R2, P1, R8, R14, 0x1 ;  /* 0x0000000e08028211 */ /* 0x000fda00078208ff */
[----:B------:R-:W-:Y:S05]  /*14c30*/  WARPSYNC.COLLECTIVE R15, `(.L_x_11103) ;  /* 0x000000000f087348 */ /* 0x000fea0003c00000 */
[----:B------:R0:W1:Y:S02]  /*14c40*/  SHFL.IDX P6, R14, R13, R12, R11 ;  /* 0x0000000c0d0e7389 */ /* 0x00006400000c000b */
[----:B01----:R-:W-:Y:S01]  /*14c50*/  ENDCOLLECTIVE ;  /* 0x000000000000791b */ /* 0x003fe20003800000 */
.L_x_11103:
        /* <DEDUP_REMOVED lines=12> */
.L_x_11104:
[----:B------:R-:W-:Y:S02]  /*14d20*/  IMAD.MOV.U32 R13, RZ, RZ, R5 ;  /* 0x000000ffff0d7224 */ /* 0x000fe400078e0005 */
[----:B------:R-:W-:Y:S01]  /*14d30*/  IMAD.MOV.U32 R12, RZ, RZ, 0x6 ;  /* 0x00000006ff0c7424 */ /* 0x000fe200078e00ff */
[----:B------:R-:W-:-:S13]  /*14d40*/  @!P0 LEA R2, P1, R8, R14, 0x1 ;  /* 0x0000000e08028211 */ /* 0x000fda00078208ff */
[----:B------:R-:W-:Y:S05]  /*14d50*/  WARPSYNC.COLLECTIVE R15, `(.L_x_11105) ;  /* 0x000000000f087348 */ /* 0x000fea0003c00000 */
[----:B------:R0:W1:Y:S02]  /*14d60*/  SHFL.IDX P6, R14, R13, R12, R11 ;  /* 0x0000000c0d0e7389 */ /* 0x00006400000c000b */
[----:B01----:R-:W-:Y:S01]  /*14d70*/  ENDCOLLECTIVE ;  /* 0x000000000000791b */ /* 0x003fe20003800000 */
.L_x_11105:
        /* <DEDUP_REMOVED lines=12> */
.L_x_11106:
[----:B------:R-:W-:Y:S02]  /*14e40*/  IMAD.MOV.U32 R13, RZ, RZ, R5 ;  /* 0x000000ffff0d7224 */ /* 0x000fe400078e0005 */
[----:B------:R-:W-:Y:S01]  /*14e50*/  IMAD.MOV.U32 R12, RZ, RZ, 0x7 ;  /* 0x00000007ff0c7424 */ /* 0x000fe200078e00ff */
[----:B------:R-:W-:-:S13]  /*14e60*/  @!P0 LEA R2, P1, R8, R14, 0x1 ;  /* 0x0000000e08028211 */ /* 0x000fda00078208ff */
[----:B------:R-:W-:Y:S05]  /*14e70*/  WARPSYNC.COLLECTIVE R15, `(.L_x_11107) ;  /* 0x000000000f087348 */ /* 0x000fea0003c00000 */
[----:B------:R0:W1:Y:S02]  /*14e80*/  SHFL.IDX P6, R14, R13, R12, R11 ;  /* 0x0000000c0d0e7389 */ /* 0x00006400000c000b */
[----:B01----:R-:W-:Y:S01]  /*14e90*/  ENDCOLLECTIVE ;  /* 0x000000000000791b */ /* 0x003fe20003800000 */
.L_x_11107:
        /* <DEDUP_REMOVED lines=10> */
.L_x_11108:
[----:B------:R-:W-:Y:S05]  /*14f40*/  BRA `(.L_x_11109) ;  /* 0xffffffcc00647947 */ /* 0x000fea000383ffff */
.L_x_11035:
[----:B0-----:R0:W2:Y:S02]  /*14f50*/  SYNCS.PHASECHK.TRANS64.TRYWAIT P0, [R17+URZ+0x22820], R0 ;  /* 0x02282000110075a7 */ /* 0x0010a4000800017f */
[----:B--2---:R-:W-:Y:S05]  /*14f60*/  @!P0 NANOSLEEP.SYNCS 0x989680 ;  /* 0x009896800000895d */ /* 0x004fea0003900000 */
[----:B------:R-:W2:Y:S02]  /*14f70*/  @!P0 SYNCS.PHASECHK.TRANS64 P0, [R17+URZ+0x22820], R0 ;  /* 0x02282000110085a7 */ /* 0x000ea4000800007f */
[----:B--2---:R-:W-:Y:S05]  /*14f80*/  @!P0 BRA `(.L_x_11035) ;  /* 0xfffffffc00f08947 */ /* 0x004fea000383ffff */
[----:B------:R-:W-:Y:S05]  /*14f90*/  BRA `(.L_x_11110) ;  /* 0xffffffcc00c07947 */ /* 0x000fea000383ffff */
.L_x_11038:
[----:B--2---:R2:W3:Y:S02]  /*14fa0*/  SYNCS.PHASECHK.TRANS64.TRYWAIT P0, [R22+URZ+0x22860], R3 ;  /* 0x02286003160075a7 */ /* 0x0044e4000800017f */
[----:B---3--:R-:W-:Y:S05]  /*14fb0*/  @!P0 NANOSLEEP.SYNCS 0x989680 ;  /* 0x009896800000895d */ /* 0x008fea0003900000 */
[----:B------:R-:W3:Y:S02]  /*14fc0*/  @!P0 SYNCS.PHASECHK.TRANS64 P0, [R22+URZ+0x22860], R3 ;  /* 0x02286003160085a7 */ /* 0x000ee4000800007f */
[----:B---3--:R-:W-:Y:S05]  /*14fd0*/  @!P0 BRA `(.L_x_11038) ;  /* 0xfffffffc00f08947 */ /* 0x008fea000383ffff */
[----:B------:R-:W-:Y:S05]  /*14fe0*/  BRA `(.L_x_11111) ;  /* 0xffffffcc00d07947 */ /* 0x000fea000383ffff */
.L_x_11039:
        /* <DEDUP_REMOVED lines=8> */
.L_x_11113:
[----:B------:R-:W-:Y:S05]  /*15070*/  BSYNC B0 ;  /* 0x0000000000007941 */ /* 0x000fea0003800000 */
.L_x_11112:
[----:B------:R0:W5:Y:S01]  /*15080*/  LDL R7, [R1+0x4] ;  /* 0x0000040001077983 */ /* 0x0001620000100800 */
[----:B------:R-:W-:Y:S01]  /*15090*/  IMAD.MOV.U32 R13, RZ, RZ, R5 ;  /* 0x000000ffff0d7224 */ /* 0x000fe200078e0005 */
[----:B------:R-:W-:Y:S01]  /*150a0*/  LOP3.LUT P1, RZ, R35, 0x2, RZ, 0xc0, !PT ;  /* 0x0000000223ff7812 */ /* 0x000fe2000782c0ff */
[----:B------:R-:W-:Y:S01]  /*150b0*/  IMAD.MOV.U32 R12, RZ, RZ, RZ ;  /* 0x000000ffff0c7224 */ /* 0x000fe200078e00ff */
[----:B------:R-:W1:Y:S01]  /*150c0*/  S2R R8, SR_TID.X ;  /* 0x0000000000087919 */ /* 0x000e620000002100 */
[----:B------:R-:W-:Y:S02]  /*150d0*/  IMAD.MOV.U32 R11, RZ, RZ, 0x181f ;  /* 0x0000181fff0b7424 */ /* 0x000fe400078e00ff */
[----:B------:R-:W-:Y:S02]  /*150e0*/  IMAD.MOV.U32 R15, RZ, RZ, -0x1 ;  /* 0xffffffffff0f7424 */ /* 0x000fe400078e00ff */
[----:B------:R-:W-:Y:S02]  /*150f0*/  IMAD.MOV.U32 R3, RZ, RZ, R14 ;  /* 0x000000ffff037224 */ /* 0x000fe400078e000e */
[----:B0-----:R-:W-:-:S07]  /*15100*/  IMAD R4, R4, 0x2, R17 ;  /* 0x0000000204047824 */ /* 0x001fce00078e0211 */
[----:B-1---5:R-:W-:Y:S05]  /*15110*/  WARPSYNC.COLLECTIVE R15, `(.L_x_11114) ;  /* 0x000000000f087348 */ /* 0x022fea0003c00000 */
[----:B------:R0:W2:Y:S02]  /*15120*/  SHFL.IDX P6, R14, R13, R12, R11 ;  /* 0x0000000c0d0e7389 */ /* 0x0000a400000c000b */
[----:B012--5:R-:W-:Y:S01]  /*15130*/  ENDCOLLECTIVE ;  /* 0x000000000000791b */ /* 0x027fe20003800000 */
.L_x_11114:
        /* <DEDUP_REMOVED lines=9> */
.L_x_11115:
[----:B------:R-:W-:Y:S02]  /*151d0*/  IMAD.X R3, RZ, RZ, R3, P0 ;  /* 0x000000ffff037224 */ /* 0x000fe400000e0603 */
[----:B------:R-:W-:Y:S01]  /*151e0*/  IMAD.MOV.U32 R13, RZ, RZ, R5 ;  /* 0x000000ffff0d7224 */ /* 0x000fe200078e0005 */
[----:B------:R-:W-:-:S04]  /*151f0*/  LOP3.LUT P2, RZ, R7, 0x1, RZ, 0xc0, !PT ;  /* 0x0000000107ff7812 */ /* 0x000fc8000784c0ff */
[----:B------:R-:W-:-:S13]  /*15200*/  ISETP.LT.OR P0, PT, R23, 0x1, !P2 ;  /* 0x000000011700780c */ /* 0x000fda0005701670 */
[----:B------:R-:W-:Y:S01]  /*15210*/  @!PT LDS RZ, [RZ] ;  /* 0x00000000fffff984 */ /* 0x000fe20000000800 */
[----:B------:R-:W-:Y:S01]  /*15220*/  @!PT LDS RZ, [RZ] ;  /* 0x00000000fffff984 */ /* 0x000fe20000000800 */
[----:B------:R-:W-:Y:S01]  /*15230*/  @!PT LDS RZ, [RZ] ;  /* 0x00000000fffff984 */ /* 0x000fe20000000800 */
[----:B------:R-:W-:Y:S01]  /*15240*/  LDGSTS.E.BYPASS.LTC128B.128 [R4+0x400], desc[UR46][R2.64], !P0 ;  /* 0x0040000002047fae */ /* 0x000fe2000c101d6e */
[----:B------:R-:W-:-:S13]  /*15250*/  ISETP.LT.OR P0, PT, R23, 0x1, !P1 ;  /* 0x000000011700780c */ /* 0x000fda0004f01670 */
[----:B------:R-:W-:Y:S01]  /*15260*/  LDGSTS.E.BYPASS.LTC128B.128 [R4+0x3400], desc[UR46][R2.64+0x80], !P0 ;  /* 0x0340008002047fae */ /* 0x000fe2000c101d6e */
[----:B------:R-:W-:-:S04]  /*15270*/  LOP3.LUT P0, RZ, R35, 0x4, RZ, 0xc0, !PT ;  /* 0x0000000423ff7812 */ /* 0x000fc8000780c0ff */
        /* <DEDUP_REMOVED lines=8> */
.L_x_11116:
[----:B------:R-:W-:Y:S02]  /*15300*/  IMAD.MOV.U32 R13, RZ, RZ, R6 ;  /* 0x000000ffff0d7224 */ /* 0x000fe400078e0006 */
[----:B------:R-:W-:Y:S01]  /*15310*/  IMAD.MOV.U32 R12, RZ, RZ, 0x2 ;  /* 0x00000002ff0c7424 */ /* 0x000fe200078e00ff */
[----:B------:R-:W-:-:S13]  /*15320*/  IADD3 R2, P3, R14, R0, RZ ;  /* 0x000000000e027210 */ /* 0x000fda0007f7e0ff */
[----:B------:R-:W-:Y:S05]  /*15330*/  WARPSYNC.COLLECTIVE R15, `(.L_x_11117) ;  /* 0x000000000f087348 */ /* 0x000fea0003c00000 */
[----:B------:R0:W1:Y:S02]  /*15340*/  SHFL.IDX P6, R14, R13, R12, R11 ;  /* 0x0000000c0d0e7389 */ /* 0x00006400000c000b */
[----:B01----:R-:W-:Y:S01]  /*15350*/  ENDCOLLECTIVE ;  /* 0x000000000000791b */ /* 0x003fe20003800000 */
.L_x_11117:
        /* <DEDUP_REMOVED lines=17> */
.L_x_11118:
[----:B------:R-:W-:Y:S02]  /*15470*/  IMAD.MOV.U32 R13, RZ, RZ, R6 ;  /* 0x000000ffff0d7224 */ /* 0x000fe400078e0006 */
[----:B------:R-:W-:Y:S01]  /*15480*/  IMAD.MOV.U32 R12, RZ, RZ, 0x3 ;  /* 0x00000003ff0c7424 */ /* 0x000fe200078e00ff */
[----:B------:R-:W-:-:S13]  /*15490*/  IADD3 R2, P3, R14, R0, RZ ;  /* 0x000000000e027210 */ /* 0x000fda0007f7e0ff */
[----:B------:R-:W-:Y:S05]  /*154a0*/  WARPSYNC.COLLECTIVE R15, `(.L_x_11119) ;  /* 0x000000000f087348 */ /* 0x000fea0003c00000 */
[----:B------:R0:W1:Y:S02]  /*154b0*/  SHFL.IDX P6, R14, R13, R12, R11 ;  /* 0x0000000c0d0e7389 */ /* 0x00006400000c000b */
[----:B01----:R-:W-:Y:S01]  /*154c0*/  ENDCOLLECTIVE ;  /* 0x000000000000791b */ /* 0x003fe20003800000 */
.L_x_11119:
        /* <DEDUP_REMOVED lines=17> */
.L_x_11120:
[----:B------:R-:W-:Y:S02]  /*155e0*/  IMAD.MOV.U32 R13, RZ, RZ, R6 ;  /* 0x000000ffff0d7224 */ /* 0x000fe400078e0006 */
[----:B------:R-:W-:Y:S01]  /*155f0*/  IMAD.MOV.U32 R12, RZ, RZ, 0x4 ;  /* 0x00000004ff0c7424 */ /* 0x000fe200078e00ff */
[----:B------:R-:W-:-:S13]  /*15600*/  IADD3 R2, P3, R14, R0, RZ ;  /* 0x000000000e027210 */ /* 0x000fda0007f7e0ff */
[----:B------:R-:W-:Y:S05]  /*15610*/  WARPSYNC.COLLECTIVE R15, `(.L_x_11121) ;  /* 0x000000000f087348 */ /* 0x000fea0003c00000 */
[----:B------:R0:W1:Y:S02]  /*15620*/  SHFL.IDX P6, R14, R13, R12, R11 ;  /* 0x0000000c0d0e7389 */ /* 0x00006400000c000b */
[----:B01----:R-:W-:Y:S01]  /*15630*/  ENDCOLLECTIVE ;  /* 0x000000000000791b */ /* 0x003fe20003800000 */
.L_x_11121:
        /* <DEDUP_REMOVED lines=17> */
.L_x_11122:
[----:B------:R-:W-:Y:S02]  /*15750*/  IMAD.MOV.U32 R13, RZ, RZ, R6 ;  /* 0x000000ffff0d7224 */ /* 0x000fe400078e0006 */
[----:B------:R-:W-:Y:S01]  /*15760*/  IMAD.MOV.U32 R12, RZ, RZ, 0x5 ;  /* 0x00000005ff0c7424 */ /* 0x000fe200078e00ff */
[----:B------:R-:W-:-:S13]  /*15770*/  IADD3 R2, P3, R14, R0, RZ ;  /* 0x000000000e027210 */ /* 0x000fda0007f7e0ff */
[----:B------:R-:W-:Y:S05]  /*15780*/  WARPSYNC.COLLECTIVE R15, `(.L_x_11123) ;  /* 0x000000000f087348 */ /* 0x000fea0003c00000 */
[----:B------:R0:W1:Y:S02]  /*15790*/  SHFL.IDX P6, R14, R13, R12, R11 ;  /* 0x0000000c0d0e7389 */ /* 0x00006400000c000b */
[----:B01----:R-:W-:Y:S01]  /*157a0*/  ENDCOLLECTIVE ;  /* 0x000000000000791b */ /* 0x003fe20003800000 */
.L_x_11123:
        /* <DEDUP_REMOVED lines=12> */
.L_x_11124:
        /* <DEDUP_REMOVED lines=9> */
.L_x_11045:
[----:B0-----:R0:W1:Y:S02]  /*15900*/  SYNCS.PHASECHK.TRANS64.TRYWAIT P0, [R10+URZ+0x22840], R24 ;  /* 0x022840180a0075a7 */ /* 0x001064000800017f */
[----:B-1----:R-:W-:Y:S05]  /*15910*/  @!P0 NANOSLEEP.SYNCS 0x989680 ;  /* 0x009896800000895d */ /* 0x002fea0003900000 */
[----:B------:R-:W1:Y:S02]  /*15920*/  @!P0 SYNCS.PHASECHK.TRANS64 P0, [R10+URZ+0x22840], R24 ;  /* 0x022840180a0085a7 */ /* 0x000e64000800007f */
[----:B-1----:R-:W-:Y:S05]  /*15930*/  @!P0 BRA `(.L_x_11045) ;  /* 0xfffffffc00f08947 */ /* 0x002fea000383ffff */
[----:B------:R-:W-:Y:S05]  /*15940*/  BRA `(.L_x_11126) ;  /* 0xffffffd000347947 */ /* 0x000fea000383ffff */
.L_x_11046:
        /* <DEDUP_REMOVED lines=8> */
.L_x_11128:
[----:B------:R-:W-:Y:S05]  /*159d0*/  BSYNC B1 ;  /* 0x0000000000017941 */ /* 0x000fea0003800000 */
.L_x_11127:
        /* <DEDUP_REMOVED lines=9> */
.L_x_11129:
[----:B------:R-:W-:Y:S02]  /*15a70*/  IMAD.MOV.U32 R13, RZ, RZ, R21 ;  /* 0x000000ffff0d7224 */ /* 0x000fe400078e0015 */
[----:B------:R-:W-:Y:S01]  /*15a80*/  IMAD.MOV.U32 R12, RZ, RZ, 0x1 ;  /* 0x00000001ff0c7424 */ /* 0x000fe200078e00ff */
[----:B------:R-:W-:-:S13]  /*15a90*/  IADD3 R2, P0, R14, R0, RZ ;  /* 0x000000000e027210 */ /* 0x000fda0007f1e0ff */
[----:B------:R-:W-:Y:S05]  /*15aa0*/  WARPSYNC.COLLECTIVE R15, `(.L_x_11130) ;  /* 0x000000000f087348 */ /* 0x000fea0003c00000 */
[----:B------:R0:W1:Y:S02]  /*15ab0*/  SHFL.IDX P6, R14, R13, R12, R11 ;  /* 0x0000000c0d0e7389 */ /* 0x00006400000c000b */
[----:B01----:R-:W-:Y:S01]  /*15ac0*/  ENDCOLLECTIVE ;  /* 0x000000000000791b */ /* 0x003fe20003800000 */
.L_x_11130:
        /* <DEDUP_REMOVED lines=10> */
.L_x_11131:
[----:B------:R-:W-:Y:S02]  /*15b70*/  IMAD.MOV.U32 R13, RZ, RZ, R21 ;  /* 0x000000ffff0d7224 */ /* 0x000fe400078e0015 */
[----:B------:R-:W-:Y:S02]  /*15b80*/  IMAD.MOV.U32 R12, RZ, RZ, 0x2 ;  /* 0x00000002ff0c7424 */ /* 0x000fe400078e00ff */
[----:B------:R-:W-:-:S07]  /*15b90*/  IMAD.MOV.U32 R6, RZ, RZ, R14 ;  /* 0x000000ffff067224 */ /* 0x000fce00078e000e */
[----:B------:R-:W-:Y:S05]  /*15ba0*/  WARPSYNC.COLLECTIVE R15, `(.L_x_11132) ;  /* 0x000000000f087348 */ /* 0x000fea0003c00000 */
[----:B------:R0:W1:Y:S02]  /*15bb0*/  SHFL.IDX P6, R14, R13, R12, R11 ;  /* 0x0000000c0d0e7389 */ /* 0x00006400000c000b */
[----:B01----:R-:W-:Y:S01]  /*15bc0*/  ENDCOLLECTIVE ;  /* 0x000000000000791b */ /* 0x003fe20003800000 */
.L_x_11132:
        /* <DEDUP_REMOVED lines=11> */
.L_x_11133:
[----:B------:R-:W-:Y:S02]  /*15c80*/  IMAD.MOV.U32 R13, RZ, RZ, R21 ;  /* 0x000000ffff0d7224 */ /* 0x000fe400078e0015 */
[----:B------:R-:W-:Y:S01]  /*15c90*/  IMAD.MOV.U32 R12, RZ, RZ, 0x3 ;  /* 0x00000003ff0c7424 */ /* 0x000fe200078e00ff */
[----:B------:R-:W-:-:S13]  /*15ca0*/  IADD3 R2, P0, R14, R0, RZ ;  /* 0x000000000e027210 */ /* 0x000fda0007f1e0ff */
[----:B------:R-:W-:Y:S05]  /*15cb0*/  WARPSYNC.COLLECTIVE R15, `(.L_x_11134) ;  /* 0x000000000f087348 */ /* 0x000fea0003c00000 */
[----:B------:R0:W1:Y:S02]  /*15cc0*/  SHFL.IDX P6, R14, R13, R12, R11 ;  /* 0x0000000c0d0e7389 */ /* 0x00006400000c000b */
[----:B01----:R-:W-:Y:S01]  /*15cd0*/  ENDCOLLECTIVE ;  /* 0x000000000000791b */ /* 0x003fe20003800000 */
.L_x_11134:
        /* <DEDUP_REMOVED lines=10> */
.L_x_11135:
[----:B------:R-:W-:Y:S02]  /*15d80*/  IMAD.MOV.U32 R13, RZ, RZ, R21 ;  /* 0x000000ffff0d7224 */ /* 0x000fe400078e0015 */
[----:B------:R-:W-:Y:S01]  /*15d90*/  IMAD.MOV.U32 R12, RZ, RZ, 0x4 ;  /* 0x00000004ff0c7424 */ /* 0x000fe200078e00ff */
[----:B------:R-:W-:-:S13]  /*15da0*/  IADD3 R2, P0, R14, R0, RZ ;  /* 0x000000000e027210 */ /* 0x000fda0007f1e0ff */
[----:B------:R-:W-:Y:S05]  /*15db0*/  WARPSYNC.COLLECTIVE R15, `(.L_x_11136) ;  /* 0x000000000f087348 */ /* 0x000fea0003c00000 */
[----:B------:R0:W1:Y:S02]  /*15dc0*/  SHFL.IDX P6, R14, R13, R12, R11 ;  /* 0x0000000c0d0e7389 */ /* 0x00006400000c000b */
[----:B01----:R-:W-:Y:S01]  /*15dd0*/  ENDCOLLECTIVE ;  /* 0x000000000000791b */ /* 0x003fe20003800000 */
.L_x_11136:
        /* <DEDUP_REMOVED lines=10> */
.L_x_11137:
[----:B------:R-:W-:Y:S02]  /*15e80*/  IMAD.MOV.U32 R13, RZ, RZ, R21 ;  /* 0x000000ffff0d7224 */ /* 0x000fe400078e0015 */
[----:B------:R-:W-:Y:S01]  /*15e90*/  IMAD.MOV.U32 R12, RZ, RZ, 0x5 ;  /* 0x00000005ff0c7424 */ /* 0x000fe200078e00ff */
[----:B------:R-:W-:-:S13]  /*15ea0*/  IADD3 R2, P0, R14, R0, RZ ;  /* 0x000000000e027210 */ /* 0x000fda0007f1e0ff */
[----:B------:R-:W-:Y:S05]  /*15eb0*/  WARPSYNC.COLLECTIVE R15, `(.L_x_11138) ;  /* 0x000000000f087348 */ /* 0x000fea0003c00000 */
[----:B------:R0:W1:Y:S02]  /*15ec0*/  SHFL.IDX P6, R14, R13, R12, R11 ;  /* 0x0000000c0d0e7389 */ /* 0x00006400000c000b */
[----:B01----:R-:W-:Y:S01]  /*15ed0*/  ENDCOLLECTIVE ;  /* 0x000000000000791b */ /* 0x003fe20003800000 */
.L_x_11138:
        /* <DEDUP_REMOVED lines=10> */
.L_x_11139:
[----:B------:R-:W-:Y:S05]  /*15f80*/  BRA `(.L_x_11140) ;  /* 0xffffffcc00747947 */ /* 0x000fea000383ffff */
.L_x_11051:
[----:B--2---:R2:W3:Y:S02]  /*15f90*/  SYNCS.PHASECHK.TRANS64.TRYWAIT P0, [R10+URZ+0x22860], R24 ;  /* 0x022860180a0075a7 */ /* 0x0044e4000800017f */
[----:B---3--:R-:W-:Y:S05]  /*15fa0*/  @!P0 NANOSLEEP.SYNCS 0x989680 ;  /* 0x009896800000895d */ /* 0x008fea0003900000 */
[----:B------:R-:W3:Y:S02]  /*15fb0*/  @!P0 SYNCS.PHASECHK.TRANS64 P0, [R10+URZ+0x22860], R24 ;  /* 0x022860180a0085a7 */ /* 0x000ee4000800007f */
[----:B---3--:R-:W-:Y:S05]  /*15fc0*/  @!P0 BRA `(.L_x_11051) ;  /* 0xfffffffc00f08947 */ /* 0x008fea000383ffff */
[----:B------:R-:W-:Y:S05]  /*15fd0*/  BRA `(.L_x_11141) ;  /* 0xffffffcc00c47947 */ /* 0x000fea000383ffff */
.L_x_11052:
        /* <DEDUP_REMOVED lines=8> */
.L_x_11143:
[----:B------:R-:W-:Y:S05]  /*16060*/  BSYNC B1 ;  /* 0x0000000000017941 */ /* 0x000fea0003800000 */
.L_x_11142:
        /* <DEDUP_REMOVED lines=9> */
.L_x_11144:
[----:B------:R-:W-:Y:S02]  /*16100*/  IMAD.MOV.U32 R13, RZ, RZ, R23 ;  /* 0x000000ffff0d7224 */ /* 0x000fe400078e0017 */
[----:B------:R-:W-:Y:S01]  /*16110*/  IMAD.MOV.U32 R12, RZ, RZ, 0x1 ;  /* 0x00000001ff0c7424 */ /* 0x000fe200078e00ff */
[----:B------:R-:W-:-:S13]  /*16120*/  IADD3 R2, P0, R14, R0, RZ ;  /* 0x000000000e027210 */ /* 0x000fda0007f1e0ff */
[----:B------:R-:W-:Y:S05]  /*16130*/  WARPSYNC.COLLECTIVE R15, `(.L_x_11145) ;  /* 0x000000000f087348 */ /* 0x000fea0003c00000 */
[----:B------:R0:W1:Y:S02]  /*16140*/  SHFL.IDX P6, R14, R13, R12, R11 ;  /* 0x0000000c0d0e7389 */ /* 0x00006400000c000b */
[----:B01----:R-:W-:Y:S01]  /*16150*/  ENDCOLLECTIVE ;  /* 0x000000000000791b */ /* 0x003fe20003800000 */
.L_x_11145:
        /* <DEDUP_REMOVED lines=13> */
.L_x_11146:
[----:B------:R-:W-:Y:S02]  /*16230*/  IMAD.MOV.U32 R13, RZ, RZ, R23 ;  /* 0x000000ffff0d7224 */ /* 0x000fe400078e0017 */
[----:B------:R-:W-:Y:S01]  /*16240*/  IMAD.MOV.U32 R12, RZ, RZ, 0x2 ;  /* 0x00000002ff0c7424 */ /* 0x000fe200078e00ff */
[----:B------:R-:W-:-:S13]  /*16250*/  IADD3 R2, P0, R14, R0, RZ ;  /* 0x000000000e027210 */ /* 0x000fda0007f1e0ff */
[----:B------:R-:W-:Y:S05]  /*16260*/  WARPSYNC.COLLECTIVE R15, `(.L_x_11147) ;  /* 0x000000000f087348 */ /* 0x000fea0003c00000 */
[----:B------:R0:W1:Y:S02]  /*16270*/  SHFL.IDX P6, R14, R13, R12, R11 ;  /* 0x0000000c0d0e7389 */ /* 0x00006400000c000b */
[----:B01----:R-:W-:Y:S01]  /*16280*/  ENDCOLLECTIVE ;  /* 0x000000000000791b */ /* 0x003fe20003800000 */
.L_x_11147:
        /* <DEDUP_REMOVED lines=13> */
.L_x_11148:
[----:B------:R-:W-:Y:S02]  /*16360*/  IMAD.MOV.U32 R13, RZ, RZ, R23 ;  /* 0x000000ffff0d7224 */ /* 0x000fe400078e0017 */
[----:B------:R-:W-:Y:S01]  /*16370*/  IMAD.MOV.U32 R12, RZ, RZ, 0x3 ;  /* 0x00000003ff0c7424 */ /* 0x000fe200078e00ff */
[----:B------:R-:W-:-:S13]  /*16380*/  IADD3 R2, P0, R14, R0, RZ ;  /* 0x000000000e027210 */ /* 0x000fda0007f1e0ff */
[----:B------:R-:W-:Y:S05]  /*16390*/  WARPSYNC.COLLECTIVE R15, `(.L_x_11149) ;  /* 0x000000000f087348 */ /* 0x000fea0003c00000 */
[----:B------:R0:W1:Y:S02]  /*163a0*/  SHFL.IDX P6, R14, R13, R12, R11 ;  /* 0x0000000c0d0e7389 */ /* 0x00006400000c000b */
[----:B01----:R-:W-:Y:S01]  /*163b0*/  ENDCOLLECTIVE ;  /* 0x000000000000791b */ /* 0x003fe20003800000 */
.L_x_11149:
        /* <DEDUP_REMOVED lines=13> */
.L_x_11150:
[----:B------:R-:W-:Y:S02]  /*16490*/  IMAD.MOV.U32 R13, RZ, RZ, R23 ;  /* 0x000000ffff0d7224 */ /* 0x000fe400078e0017 */
[----:B------:R-:W-:Y:S01]  /*164a0*/  IMAD.MOV.U32 R12, RZ, RZ, 0x4 ;  /* 0x00000004ff0c7424 */ /* 0x000fe200078e00ff */
[----:B------:R-:W-:-:S13]  /*164b0*/  IADD3 R2, P0, R14, R0, RZ ;  /* 0x000000000e027210 */ /* 0x000fda0007f1e0ff */
[----:B------:R-:W-:Y:S05]  /*164c0*/  WARPSYNC.COLLECTIVE R15, `(.L_x_11151) ;  /* 0x000000000f087348 */ /* 0x000fea0003c00000 */
[----:B------:R0:W1:Y:S02]  /*164d0*/  SHFL.IDX P6, R14, R13, R12, R11 ;  /* 0x0000000c0d0e7389 */ /* 0x00006400000c000b */
[----:B01----:R-:W-:Y:S01]  /*164e0*/  ENDCOLLECTIVE ;  /* 0x000000000000791b */ /* 0x003fe20003800000 */
.L_x_11151:
        /* <DEDUP_REMOVED lines=13> */
.L_x_11152:
[----:B------:R-:W-:Y:S02]  /*165c0*/  IMAD.MOV.U32 R13, RZ, RZ, R23 ;  /* 0x000000ffff0d7224 */ /* 0x000fe400078e0017 */
[----:B------:R-:W-:Y:S01]  /*165d0*/  IMAD.MOV.U32 R12, RZ, RZ, 0x5 ;  /* 0x00000005ff0c7424 */ /* 0x000fe200078e00ff */
[----:B------:R-:W-:-:S13]  /*165e0*/  IADD3 R2, P0, R14, R0, RZ ;  /* 0x000000000e027210 */ /* 0x000fda0007f1e0ff */
[----:B------:R-:W-:Y:S05]  /*165f0*/  WARPSYNC.COLLECTIVE R15, `(.L_x_11153) ;  /* 0x000000000f087348 */ /* 0x000fea0003c00000 */
[----:B------:R0:W1:Y:S02]  /*16600*/  SHFL.IDX P6, R14, R13, R12, R11 ;  /* 0x0000000c0d0e7389 */ /* 0x00006400000c000b */
[----:B01----:R-:W-:Y:S01]  /*16610*/  ENDCOLLECTIVE ;  /* 0x000000000000791b */ /* 0x003fe20003800000 */
.L_x_11153:
        /* <DEDUP_REMOVED lines=13> */
.L_x_11154:
[----:B------:R-:W-:Y:S05]  /*166f0*/  BRA `(.L_x_11155) ;  /* 0xffffffcc00107947 */ /* 0x000fea000383ffff */
.L_x_11060:
        /* <DEDUP_REMOVED lines=8> */
.L_x_11157:
[----:B------:R-:W-:Y:S05]  /*16780*/  BSYNC B0 ;  /* 0x0000000000007941 */ /* 0x000fea0003800000 */
.L_x_11156:
[----:B------:R-:W-:Y:S05]  /*16790*/  BRA `(.L_x_11158) ;  /* 0xffffffcc00e47947 */ /* 0x000fea000383ffff */
.L_x_11063:
[----:B---3--:R3:W4:Y:S02]  /*167a0*/  SYNCS.PHASECHK.TRANS64.TRYWAIT P0, [R5+URZ+0x22820], R0 ;  /* 0x02282000050075a7 */ /* 0x008724000800017f */
[----:B----4-:R-:W-:Y:S05]  /*167b0*/  @!P0 NANOSLEEP.SYNCS 0x989680 ;  /* 0x009896800000895d */ /* 0x010fea0003900000 */
[----:B------:R-:W4:Y:S02]  /*167c0*/  @!P0 SYNCS.PHASECHK.TRANS64 P0, [R5+URZ+0x22820], R0 ;  /* 0x02282000050085a7 */ /* 0x000f24000800007f */
[----:B----4-:R-:W-:Y:S05]  /*167d0*/  @!P0 BRA `(.L_x_11063) ;  /* 0xfffffffc00f08947 */ /* 0x010fea000383ffff */
[----:B------:R-:W-:Y:S05]  /*167e0*/  BRA `(.L_x_11159) ;  /* 0xffffffd0002c7947 */ /* 0x000fea000383ffff */
.L_x_11064:
        /* <DEDUP_REMOVED lines=11> */
.L_x_11161:
[----:B------:R-:W-:Y:S05]  /*168a0*/  BSYNC B0 ;  /* 0x0000000000007941 */ /* 0x000fea0003800000 */
.L_x_11160:
[----:B------:R-:W-:Y:S05]  /*168b0*/  BRA `(.L_x_11162) ;  /* 0xffffffd000147947 */ /* 0x000fea000383ffff */
.L_x_11067:
[----:B------:R-:W-:Y:S01]  /*168c0*/  BSSY B1, `(.L_x_11163) ;  /* 0x0000006000017945 */ /* 0x000fe20003800000 */
[----:B------:R-:W-:-:S07]  /*168d0*/  IMAD.MOV.U32 R15, RZ, RZ, -0x1 ;  /* 0xffffffffff0f7424 */ /* 0x000fce00078e00ff */
[----:B0123-5:R-:W-:Y:S05]  /*168e0*/  WARPSYNC.COLLECTIVE R15, `(.L_x_11164) ;  /* 0x000000000f0c7348 */ /* 0x02ffea0003c00000 */
[----:B------:R-:W-:Y:S02]  /*168f0*/  ELECT P6, UR62, PT ;  /* 0x00000000003e782f */ /* 0x000fe400038c0000 */
[----:B------:R-:W-:Y:S01]  /*16900*/  MOV R14, UR62 ;  /* 0x0000003e000e7c02 */ /* 0x000fe20008000f00 */
[----:B0123-5:R-:W-:Y:S10]  /*16910*/  ENDCOLLECTIVE ;  /* 0x000000000000791b */ /* 0x02fff40003800000 */
.L_x_11164:
[----:B------:R-:W-:Y:S05]  /*16920*/  BSYNC B1 ;  /* 0x0000000000017941 */ /* 0x000fea0003800000 */
.L_x_11163:
[----:B------:R-:W-:Y:S05]  /*16930*/  BRA `(.L_x_11165) ;  /* 0xffffffd0000c7947 */ /* 0x000fea000383ffff */
.L_x_11069:
[----:B---3--:R3:W4:Y:S02]  /*16940*/  SYNCS.PHASECHK.TRANS64.TRYWAIT P1, [R3+URZ+0x22840], R2 ;  /* 0x02284002030075a7 */ /* 0x008724000802017f */
[----:B----4-:R-:W-:Y:S05]  /*16950*/  @!P1 NANOSLEEP.SYNCS 0x989680 ;  /* 0x009896800000995d */ /* 0x010fea0003900000 */
[----:B------:R-:W4:Y:S02]  /*16960*/  @!P1 SYNCS.PHASECHK.TRANS64 P1, [R3+URZ+0x22840], R2 ;  /* 0x02284002030095a7 */ /* 0x000f24000802007f */
[----:B----4-:R-:W-:Y:S05]  /*16970*/  @!P1 BRA `(.L_x_11069) ;  /* 0xfffffffc00f09947 */ /* 0x010fea000383ffff */
[----:B------:R-:W-:Y:S05]  /*16980*/  BRA `(.L_x_11166) ;  /* 0xffffffd0002c7947 */ /* 0x000fea000383ffff */
.L_x_11071:
[----:B----4-:R4:W0:Y:S02]  /*16990*/  SYNCS.PHASECHK.TRANS64.TRYWAIT P1, [R5+URZ+0x22840], R0 ;  /* 0x02284000050075a7 */ /* 0x010824000802017f */
[----:B0-----:R-:W-:Y:S05]  /*169a0*/  @!P1 NANOSLEEP.SYNCS 0x989680 ;  /* 0x009896800000995d */ /* 0x001fea0003900000 */
[----:B------:R-:W0:Y:S02]  /*169b0*/  @!P1 SYNCS.PHASECHK.TRANS64 P1, [R5+URZ+0x22840], R0 ;  /* 0x02284000050095a7 */ /* 0x000e24000802007f */
[----:B0-----:R-:W-:Y:S05]  /*169c0*/  @!P1 BRA `(.L_x_11071) ;  /* 0xfffffffc00f09947 */ /* 0x001fea000383ffff */
[----:B------:R-:W-:Y:S05]  /*169d0*/  BRA `(.L_x_11167) ;  /* 0xffffffd000387947 */ /* 0x000fea000383ffff */
.L_x_11073:
[----:B------:R0:W0:Y:S02]  /*169e0*/  SYNCS.PHASECHK.TRANS64.TRYWAIT P1, [R3+URZ+0x22860], R2 ;  /* 0x02286002030075a7 */ /* 0x000024000802017f */
[----:B0-----:R-:W-:Y:S05]  /*169f0*/  @!P1 NANOSLEEP.SYNCS 0x989680 ;  /* 0x009896800000995d */ /* 0x001fea0003900000 */
[----:B------:R-:W0:Y:S02]  /*16a00*/  @!P1 SYNCS.PHASECHK.TRANS64 P1, [R3+URZ+0x22860], R2 ;  /* 0x02286002030095a7 */ /* 0x000e24000802007f */
[----:B0-----:R-:W-:Y:S05]  /*16a10*/  @!P1 BRA `(.L_x_11073) ;  /* 0xfffffffc00f09947 */ /* 0x001fea000383ffff */
[----:B------:R-:W-:Y:S05]  /*16a20*/  BRA `(.L_x_11168) ;  /* 0xffffffd000347947 */ /* 0x000fea000383ffff */
.L_x_11169:
        /* <DEDUP_REMOVED lines=13> */
.L_x_15557:


//--------------------- .text._ZN7cutlass13device_kernelIN5flash11enable_sm90INS1_16FlashAttnFwdSm90INS1_25CollectiveMainloopFwdSm90ILi2EN4cute5tupleIJNS5_1CILi1EEES8_S8_EEENS6_IJNS7_ILi128EEENS7_ILi96EEENS7_ILi64EEEEEELi256ENS_10bfloat16_tEfNS_4arch4Sm90ELb0ELb1ELb0ELb0ELb1ELb0ELb1ELb1ELb0ELb1ELb0ELb0EEENS1_21CollectiveEpilogueFwdINS6_IJSA_NS7_ILi256EEESB_EEES9_SE_SG_Li256ELb0ELb1ELb0ELb0EEENS1_30DynamicPersistentTileSchedulerILi256ELi128ELb0ELb1ELb1EEEEEEEEEvNT_6ParamsE --------------------------
	.section	.text._ZN7cutlass13device_kernelIN5flash11enable_sm90INS1_16FlashAttnFwdSm90INS1_25CollectiveMainloopFwdSm90ILi2EN4cute5tupleIJNS5_1CILi1EEES8_S8_EEENS6_IJNS7_ILi128EEENS7_ILi96EEENS7_ILi64EEEEEELi256ENS_10bfloat16_tEfNS_4arch4Sm90ELb0ELb1ELb0ELb0ELb1ELb0ELb1ELb1ELb0ELb1ELb0ELb0EEENS1_21CollectiveEpilogueFwdINS6_IJSA_NS7_ILi256EEESB_EEES9_SE_SG_Li256ELb0ELb1ELb0ELb0EEENS1_30DynamicPersistentTileSchedulerILi256ELi128ELb0ELb1ELb1EEEEEEEEEvNT_6ParamsE,"ax",@progbits
	.align	128
.text._ZN7cutlass13device_kernelIN5flash11enable_sm90INS1_16FlashAttnFwdSm90INS1_25CollectiveMainloopFwdSm90ILi2EN4cute5tupleIJNS5_1CILi1EEES8_S8_EEENS6_IJNS7_ILi128EEENS7_ILi96EEENS7_ILi64EEEEEELi256ENS_10bfloat16_tEfNS_4arch4Sm90ELb0ELb1ELb0ELb0ELb1ELb0ELb1ELb1ELb0ELb1ELb0ELb0EEENS1_21CollectiveEpilogueFwdINS6_IJSA_NS7_ILi256EEESB_EEES9_SE_SG_Li256ELb0ELb1ELb0ELb0EEENS1_30DynamicPersistentTileSchedulerILi256ELi128ELb0ELb1ELb1EEEEEEEEEvNT_6ParamsE:
        .type           _ZN7cutlass13device_kernelIN5flash11enable_sm90INS1_16FlashAttnFwdSm90INS1_25CollectiveMainloopFwdSm90ILi2EN4cute5tupleIJNS5_1CILi1EEES8_S8_EEENS6_IJNS7_ILi128EEENS7_ILi96EEENS7_ILi64EEEEEELi256ENS_10bfloat16_tEfNS_4arch4Sm90ELb0ELb1ELb0ELb0ELb1ELb0ELb1ELb1ELb0ELb1ELb0ELb0EEENS1_21CollectiveEpilogueFwdINS6_IJSA_NS7_ILi256EEESB_EEES9_SE_SG_Li256ELb0ELb1ELb0ELb0EEENS1_30DynamicPersistentTileSchedulerILi256ELi128ELb0ELb1ELb1EEEEEEEEEvNT_6ParamsE,@function
        .size           _ZN7cutlass13device_kernelIN5flash11enable_sm90INS1_16FlashAttnFwdSm90INS1_25CollectiveMainloopFwdSm90ILi2EN4cute5tupleIJNS5_1CILi1EEES8_S8_EEENS6_IJNS7_ILi128EEENS7_ILi96EEENS7_ILi64EEEEEELi256ENS_10bfloat16_tEfNS_4arch4Sm90ELb0ELb1ELb0ELb0ELb1ELb0ELb1ELb1ELb0ELb1ELb0ELb0EEENS1_21CollectiveEpilogueFwdINS6_IJSA_NS7_ILi256EEESB_EEES9_SE_SG_Li256ELb0ELb1ELb0ELb0EEENS1_30DynamicPersistentTileSchedulerILi256ELi128ELb0ELb1ELb1EEEEEEEEEvNT_6ParamsE,(.L_x_15558 - _ZN7cutlass13device_kernelIN5flash11enable_sm90INS1_16FlashAttnFwdSm90INS1_25CollectiveMainloopFwdSm90ILi2EN4cute5tupleIJNS5_1CILi1EEES8_S8_EEENS6_IJNS7_ILi128EEENS7_ILi96EEENS7_ILi64EEEEEELi256ENS_10bfloat16_tEfNS_4arch4Sm90ELb0ELb1ELb0ELb0ELb1ELb0ELb1ELb1ELb0ELb1ELb0ELb0EEENS1_21CollectiveEpilogueFwdINS6_IJSA_NS7_ILi256EEESB_EEES9_SE_SG_Li256ELb0ELb1ELb0ELb0EEENS1_30DynamicPersistentTileSchedulerILi256ELi128ELb0ELb1ELb1EEEEEEEEEvNT_6ParamsE)
        .other          _ZN7cutlass13device_kernelIN5flash11enable_sm90INS1_16FlashAttnFwdSm90INS1_25CollectiveMainloopFwdSm90ILi2EN4cute5tupleIJNS5_1CILi1EEES8_S8_EEENS6_IJNS7_ILi128EEENS7_ILi96EEENS7_ILi64EEEEEELi256ENS_10bfloat16_tEfNS_4arch4Sm90ELb0ELb1ELb0ELb0ELb1ELb0ELb1ELb1ELb0ELb1ELb0ELb0EEENS1_21CollectiveEpilogueFwdINS6_IJSA_NS7_ILi256EEESB_EEES9_SE_SG_Li256ELb0ELb1ELb0ELb0EEENS1_30DynamicPersistentTileSchedulerILi256ELi128ELb0ELb1ELb1EEEEEEEEEvNT_6ParamsE,@"STO_CUDA_ENTRY STV_DEFAULT"
_ZN7cutlass13device_kernelIN5flash11enable_sm90INS1_16FlashAttnFwdSm90INS1_25CollectiveMainloopFwdSm90ILi2EN4cute5tupleIJNS5_1CILi1EEES8_S8_EEENS6_IJNS7_ILi128EEENS7_ILi96EEENS7_ILi64EEEEEELi256ENS_10bfloat16_tEfNS_4arch4Sm90ELb0ELb1ELb0ELb0ELb1ELb0ELb1ELb1ELb0ELb1ELb0ELb0EEENS1_21CollectiveEpilogueFwdINS6_IJSA_NS7_ILi256EEESB_EEES9_SE_SG_Li256ELb0ELb1ELb0ELb0EEENS1_30DynamicPersistentTileSchedulerILi256ELi128ELb0ELb1ELb1EEEEEEEEEvNT_6ParamsE:
        /* <DEDUP_REMOVED lines=9> */
[----:B------:R1:W2:Y:S01]  /*0090*/  SHFL.IDX PT, R3, R24, RZ, 0x1f ;  /* 0x00001fff18037589 */ /* 0x0002a200000e0000 */
        /* <DEDUP_REMOVED lines=15> */
[----:B------:R1:W0:Y:S01]  /*0190*/  @!UP0 SYNCS.EXCH.64 URZ, [UR8+0x32400], UR4 ;  /* 0x03240004083f85b2 */ /* 0x0002220008000100 */
[----:B------:R1:W3:Y:S05]  /*01a0*/  @!UP1 SYNCS.EXCH.64 URZ, [UR8+0x32410], UR4 ;  /* 0x03241004083f95b2 */ /* 0x0002ea0008000100 */
[----:B------:R1:W4:Y:S02]  /*01b0*/  @!UP2 SYNCS.EXCH.64 URZ, [UR8+0x32420], UR6 ;  /* 0x03242006083fa5b2 */ /* 0x0003240008000100 */
[----:B-12---:R-:W-:Y:S05]  /*01c0*/  @P1 BRA `(.L_x_11170) ;  /* 0x0000000000481947 */ /* 0x006fea0003800000 */
[----:B------:R-:W1:Y:S01]  /*01d0*/  S2UR UR5, SR_CgaCtaId ;  /* 0x00000000000579c3 */ /* 0x000e620000008800 */
        /* <DEDUP_REMOVED lines=12> */
[----:B-1----:R1:W2:Y:S08]  /*02a0*/  SYNCS.EXCH.64 URZ, [UR8+0x32430], UR4 ;  /* 0x03243004083f75b2 */ /* 0x0022b00008000100 */
[----:B------:R1:W0:Y:S01]  /*02b0*/  SYNCS.EXCH.64 URZ, [UR8+0x32440], UR6 ;  /* 0x03244006083f75b2 */ /* 0x0002220008000100 */
[----:B------:R1:W0:Y:S01]  /*02c0*/  SYNCS.EXCH.64 URZ, [UR8+0x32438], UR4 ;  /* 0x03243804083f75b2 */ /* 0x0002220008000100 */
[----:B------:R1:W0:Y:S01]  /*02d0*/  SYNCS.EXCH.64 URZ, [UR8+0x32448], UR6 ;  /* 0x03244806083f75b2 */ /* 0x0002220008000100 */
[----:B------:R-:W-:Y:S01]  /*02e0*/  NOP ;  /* 0x0000000000007918 */ /* 0x000fe20000000000 */
.L_x_11170:
[----:B------:R-:W5:Y:S01]  /*02f0*/  SHFL.IDX PT, R2, R0, RZ, 0x1f ;  /* 0x00001fff00027589 */ /* 0x000f6200000e0000 */
[----:B------:R-:W-:Y:S01]  /*0300*/  NOP ;  /* 0x0000000000007918 */ /* 0x000fe20000000000 */
[----:B-----5:R-:W-:-:S13]  /*0310*/  ISETP.NE.AND P0, PT, R2, RZ, PT ;  /* 0x000000ff0200720c */ /* 0x020fda0003f05270 */
        /* <DEDUP_REMOVED lines=14> */
[----:B-1----:R1:W0:Y:S08]  /*0400*/  SYNCS.EXCH.64 URZ, [UR8+0x32450], UR4 ;  /* 0x03245004083f75b2 */ /* 0x0022300008000100 */
[----:B------:R1:W0:Y:S01]  /*0410*/  SYNCS.EXCH.64 URZ, [UR8+0x32460], UR6 ;  /* 0x03246006083f75b2 */ /* 0x0002220008000100 */
[----:B------:R1:W0:Y:S01]  /*0420*/  SYNCS.EXCH.64 URZ, [UR8+0x32458], UR4 ;  /* 0x03245804083f75b2 */ /* 0x0002220008000100 */
[----:B------:R1:W0:Y:S01]  /*0430*/  SYNCS.EXCH.64 URZ, [UR8+0x32468], UR6 ;  /* 0x03246806083f75b2 */ /* 0x0002220008000100 */
[----:B------:R-:W-:Y:S01]  /*0440*/  NOP ;  /* 0x0000000000007918 */ /* 0x000fe20000000000 */
.L_x_11171:
[----:B------:R-:W5:Y:S01]  /*0450*/  SHFL.IDX PT, R2, R0, RZ, 0x1f ;  /* 0x00001fff00027589 */ /* 0x000f6200000e0000 */
[----:B------:R-:W-:Y:S01]  /*0460*/  NOP ;  /* 0x0000000000007918 */ /* 0x000fe20000000000 */
[----:B-----5:R-:W-:-:S13]  /*0470*/  ISETP.NE.AND P0, PT, R2, RZ, PT ;  /* 0x000000ff0200720c */ /* 0x020fda0003f05270 */
        /* <DEDUP_REMOVED lines=10> */
[----:B-1----:R1:W0:Y:S01]  /*0520*/  SYNCS.EXCH.64 URZ, [UR6+0x32470], UR4 ;  /* 0x03247004063f75b2 */ /* 0x0022220008000100 */
[----:B------:R1:W0:Y:S01]  /*0530*/  SYNCS.EXCH.64 URZ, [UR6+0x32480], UR4 ;  /* 0x03248004063f75b2 */ /* 0x0002220008000100 */
[----:B------:R1:W0:Y:S01]  /*0540*/  SYNCS.EXCH.64 URZ, [UR6+0x32478], UR4 ;  /* 0x03247804063f75b2 */ /* 0x0002220008000100 */
[----:B------:R1:W0:Y:S01]  /*0550*/  SYNCS.EXCH.64 URZ, [UR6+0x32488], UR4 ;  /* 0x03248804063f75b2 */ /* 0x0002220008000100 */
[----:B------:R-:W-:Y:S01]  /*0560*/  NOP ;  /* 0x0000000000007918 */ /* 0x000fe20000000000 */
.L_x_11172:
        /* <DEDUP_REMOVED lines=22> */
.L_x_11173:
[----:B------:R-:W5:Y:S01]  /*06d0*/  SHFL.IDX PT, R2, R0, RZ, 0x1f ;  /* 0x00001fff00027589 */ /* 0x000f6200000e0000 */
[----:B------:R-:W-:Y:S01]  /*06e0*/  R2UR UR9, R3 ;  /* 0x00000000030972ca */ /* 0x000fe200000e0000 */
        /* <DEDUP_REMOVED lines=21> */
.L_x_11174:
[----:B------:R-:W-:Y:S01]  /*0840*/  UISETP.NE.AND UP0, UPT, UR9, URZ, UPT ;  /* 0x0000003f0900728c */ /* 0x000fe2000bf05270 */
[----:B------:R-:W-:Y:S01]  /*0850*/  NOP ;  /* 0x0000000000007918 */ /* 0x000fe20000000000 */
[----:B-1----:R-:W-:Y:S01]  /*0860*/  UMOV UR4, 0x1 ;  /* 0x0000000100047882 */ /* 0x002fe20000000000 */
[----:B------:R-:W-:Y:S01]  /*0870*/  ULDC UR5, c[0x0][0x20] ;  /* 0x0000080000057ab9 */ /* 0x000fe20000000800 */
[----:B------:R-:W-:Y:S01]  /*0880*/  USEL UR4, UR4, 0x2, !UP0 ;  /* 0x0000000204047887 */ /* 0x000fe2000c000000 */
[----:B0-234-:R-:W-:Y:S01]  /*0890*/  BAR.SYNC.DEFER_BLOCKING 0x0 ;  /* 0x0000000000007b1d */ /* 0x01dfe20000010000 */
[----:B------:R-:W-:Y:S02]  /*08a0*/  PLOP3.LUT P1, PT, PT, PT, UP0, 0x80, 0x0 ;  /* 0x000000000000781c */ /* 0x000fe40003f2f008 */
[----:B------:R-:W-:Y:S02]  /*08b0*/  IADD3 R16, P0, R1, UR5, RZ ;  /* 0x0000000501107c10 */ /* 0x000fe4000ff1e0ff */
[----:B------:R-:W-:Y:S01]  /*08c0*/  IMAD.U32 R2, RZ, RZ, UR4 ;  /* 0x00000004ff027e24 */ /* 0x000fe2000f8e00ff */
[----:B------:R-:W-:Y:S01]  /*08d0*/  ULDC UR6, c[0x0][0x24] ;  /* 0x0000090000067ab9 */ /* 0x000fe20000000800 */
[----:B------:R-:W-:Y:S01]  /*08e0*/  ULDC.64 UR36, c[0x0][0x208] ;  /* 0x0000820000247ab9 */ /* 0x000fe20000000a00 */
[----:B------:R-:W-:-:S02]  /*08f0*/  IMAD.X R17, RZ, RZ, UR6, P0 ;  /* 0x00000006ff117e24 */ /* 0x000fc400080e06ff */
[----:B------:R0:W-:Y:S01]  /*0900*/  STL [R1+0x458], R2 ;  /* 0x0004580201007387 */ /* 0x0001e20000100800 */
[----:B------:R-:W-:Y:S02]  /*0910*/  IMAD.MOV.U32 R22, RZ, RZ, R16 ;  /* 0x000000ffff167224 */ /* 0x000fe400078e0010 */
[----:B------:R-:W-:Y:S01]  /*0920*/  IMAD.MOV.U32 R23, RZ, RZ, R17 ;  /* 0x000000ffff177224 */ /* 0x000fe200078e0011 */
[----:B------:R-:W-:Y:S06]  /*0930*/  @!P1 BRA `(.L_x_11175) ;  /* 0x0000020c00d89947 */ /* 0x000fec0003800000 */
.L_x_11176:
[----:B------:R-:W-:-:S08]  /*0940*/  NOP ;  /* 0x0000000000007918 */ /* 0x000fd00000000000 */
[----:B------:R-:W1:Y:S02]  /*0950*/  USETMAXREG.TRY_ALLOC.CTAPOOL UP0, 0xe8 ;  /* 0x000000e8000079c8 */ /* 0x000e640008000600 */
[----:B-1----:R-:W-:-:S13]  /*0960*/  PLOP3.LUT P0, PT, PT, PT, UP0, 0x80, 0x0 ;  /* 0x000000000000781c */ /* 0x002fda0003f0f008 */
[----:B------:R-:W-:Y:S05]  /*0970*/  @!P0 BRA `(.L_x_11176) ;  /* 0xfffffffc00f08947 */ /* 0x000fea000383ffff */
[----:B------:R-:W1:Y:S08]  /*0980*/  S2UR UR5, SR_CTAID.X ;  /* 0x00000000000579c3 */ /* 0x000e700000002500 */
[----:B------:R-:W-:Y:S08]  /*0990*/  BAR.ARV 0x4, 0x180 ;  /* 0x0106000000007b1d */ /* 0x000ff00000002000 */
[----:B------:R-:W-:Y:S08]  /*09a0*/  BAR.ARV 0x8, 0x180 ;  /* 0x0206000000007b1d */ /* 0x000ff00000002000 */
[----:B------:R-:W1:Y:S01]  /*09b0*/  LDC R0, c[0x0][0xd38] ;  /* 0x00034e00ff007b82 */ /* 0x000e620000000800 */
[----:B------:R-:W-:Y:S01]  /*09c0*/  ISETP.NE.AND P0, PT, R24, 0x1, PT ;  /* 0x000000011800780c */ /* 0x000fe20003f05270 */
[----:B------:R2:W-:-:S12]  /*09d0*/  STL.64 [R1+0x1f0], RZ ;  /* 0x0001f0ff01007387 */ /* 0x0005d80000100a00 */
[----:B------:R-:W-:Y:S06]  /*09e0*/  @!P0 BAR.ARV 0x9, 0x100 ;  /* 0x0244000000008b1d */ /* 0x000fec0000002000 */
[C---:B------:R-:W-:Y:S02]  /*09f0*/  IADD3 R214, P1, R16.reuse, 0x1f0, RZ ;  /* 0x000001f010d67810 */ /* 0x040fe40007f3e0ff */
[----:B------:R-:W-:Y:S01]  /*0a00*/  IADD3 R216, P2, R16, 0x1fc, RZ ;  /* 0x000001fc10d87810 */ /* 0x000fe20007f5e0ff */
[----:B------:R2:W-:Y:S01]  /*0a10*/  STL [R1+0x1f8], RZ ;  /* 0x0001f8ff01007387 */ /* 0x0005e20000100800 */
[----:B-1----:R-:W-:Y:S01]  /*0a20*/  ISETP.LE.AND P0, PT, R0, UR5, PT ;  /* 0x0000000500007c0c */ /* 0x002fe2000bf03270 */
[----:B------:R-:W-:-:S02]  /*0a30*/  IMAD.X R213, RZ, RZ, R17, P1 ;  /* 0x000000ffffd57224 */ /* 0x000fc400008e0611 */
[----:B------:R2:W-:Y:S01]  /*0a40*/  STL [R1+0x1fc], RZ ;  /* 0x0001fcff01007387 */ /* 0x0005e20000100800 */
[----:B------:R-:W-:-:S09]  /*0a50*/  IMAD.X R215, RZ, RZ, R17, P2 ;  /* 0x000000ffffd77224 */ /* 0x000fd200010e0611 */
[----:B--2---:R-:W-:Y:S05]  /*0a60*/  @P0 EXIT ;  /* 0x000000000000094d */ /* 0x004fea0003800000 */
[----:B0-----:R-:W0:Y:S01]  /*0a70*/  S2R R2, SR_TID.X ;  /* 0x0000000000027919 */ /* 0x001e220000002100 */
[----:B------:R-:W1:Y:S01]  /*0a80*/  S2UR UR9, SR_CgaCtaId ;  /* 0x00000000000979c3 */ /* 0x000e620000008800 */
[----:B------:R-:W-:Y:S01]  /*0a90*/  UMOV UR42, 0x400 ;  /* 0x00000400002a7882 */ /* 0x000fe20000000000 */
[----:B------:R-:W-:Y:S01]  /*0aa0*/  IMAD.MOV.U32 R191, RZ, RZ, 0x2 ;  /* 0x00000002ffbf7424 */ /* 0x000fe200078e00ff */
[C---:B------:R-:W-:Y:S01]  /*0ab0*/  IADD3 R208, -R24.reuse, 0xb, RZ ;  /* 0x0000000b18d07810 */ /* 0x040fe20007ffe1ff */
[----:B------:R-:W-:-:S04]  /*0ac0*/  VIADD R209, R24, 0x8 ;  /* 0x0000000818d17836 */ /* 0x000fc80000000000 */
[----:B------:R-:W2:Y:S01]  /*0ad0*/  S2UR UR4, SR_SWINHI ;  /* 0x00000000000479c3 */ /* 0x000ea20000002f00 */
[----:B-1----:R-:W-:Y:S01]  /*0ae0*/  ULEA UR42, UR9, UR42, 0x18 ;  /* 0x0000002a092a7291 */ /* 0x002fe2000f8ec03f */
[----:B0-----:R-:W-:-:S06]  /*0af0*/  VIADD R205, R2, 0xffffff80 ;  /* 0xffffff8002cd7836 */ /* 0x001fcc0000000000 */
[----:B------:R-:W-:Y:S01]  /*0b00*/  UMOV UR58, UR42 ;  /* 0x0000002a003a7c82 */ /* 0x000fe20008000000 */
[----:B--2---:R-:W-:Y:S01]  /*0b10*/  UMOV UR59, UR4 ;  /* 0x00000004003b7c82 */ /* 0x004fe20008000000 */
[----:B------:R-:W-:Y:S01]  /*0b20*/  UMOV UR4, UR5 ;  /* 0x0000000500047c82 */ /* 0x000fe20008000000 */
[----:B------:R-:W-:-:S04]  /*0b30*/  SHF.R.S32.HI R0, RZ, 0x1f, R205 ;  /* 0x0000001fff007819 */ /* 0x000fc800000114cd */
[CC--:B------:R-:W-:Y:S02]  /*0b40*/  LEA.HI R3, R0.reuse, R205.reuse, RZ, 0x5 ;  /* 0x000000cd00037211 */ /* 0x0c0fe400078f28ff */
[CC--:B------:R-:W-:Y:S02]  /*0b50*/  LEA.HI R2, R0.reuse, R205.reuse, RZ, 0x4 ;  /* 0x000000cd00027211 */ /* 0x0c0fe400078f20ff */
[----:B------:R-:W-:Y:S01]  /*0b60*/  LEA.HI R26, R0, R205, RZ, 0x7 ;  /* 0x000000cd001a7211 */ /* 0x000fe200078f38ff */
[----:B------:R-:W-:Y:S01]  /*0b70*/  IMAD.SHL.U32 R5, R3, 0x20, RZ ;  /* 0x0000002003057824 */ /* 0x000fe200078e00ff */
[----:B------:R-:W-:Y:S02]  /*0b80*/  SHF.R.S32.HI R3, RZ, 0x4, R2 ;  /* 0x00000004ff037819 */ /* 0x000fe40000011402 */
[C---:B------:R-:W-:Y:S02]  /*0b90*/  LOP3.LUT R4, R2.reuse, 0x3fffff0, RZ, 0xc0, !PT ;  /* 0x03fffff002047812 */ /* 0x040fe400078ec0ff */
[----:B------:R-:W-:-:S02]  /*0ba0*/  LEA.HI R2, R2, R3, RZ, 0x1 ;  /* 0x0000000302027211 */ /* 0x000fc400078f08ff */
[----:B------:R-:W-:Y:S01]  /*0bb0*/  LOP3.LUT R212, R26, 0xffffff80, RZ, 0xc0, !PT ;  /* 0xffffff801ad47812 */ /* 0x000fe200078ec0ff */
[----:B------:R-:W-:Y:S01]  /*0bc0*/  IMAD.IADD R4, R205, 0x1, -R4 ;  /* 0x00000001cd047824 */ /* 0x000fe200078e0a04 */
[----:B------:R-:W-:Y:S02]  /*0bd0*/  LOP3.LUT R2, R2, 0x1ffffffe, RZ, 0xc0, !PT ;  /* 0x1ffffffe02027812 */ /* 0x000fe400078ec0ff */
[----:B------:R-:W-:Y:S01]  /*0be0*/  LOP3.LUT R5, R5, 0xfffffc00, RZ, 0xc0, !PT ;  /* 0xfffffc0005057812 */ /* 0x000fe200078ec0ff */
[----:B------:R-:W-:Y:S01]  /*0bf0*/  IMAD.IADD R212, R205, 0x1, -R212 ;  /* 0x00000001cdd47824 */ /* 0x000fe200078e0ad4 */
[----:B------:R-:W-:Y:S01]  /*0c00*/  SHF.R.S32.HI R219, RZ, 0x7, R26 ;  /* 0x00000007ffdb7819 */ /* 0x000fe2000001141a */
[----:B------:R-:W-:Y:S02]  /*0c10*/  IMAD.IADD R2, R3, 0x1, -R2 ;  /* 0x0000000103027824 */ /* 0x000fe400078e0a02 */
[----:B------:R-:W-:Y:S01]  /*0c20*/  IMAD R5, R4, 0x40, R5 ;  /* 0x0000004004057824 */ /* 0x000fe200078e0205 */
[----:B------:R-:W-:-:S02]  /*0c30*/  SHF.R.S32.HI R3, RZ, 0x1f, R212 ;  /* 0x0000001fff037819 */ /* 0x000fc400000114d4 */
[----:B------:R-:W-:Y:S01]  /*0c40*/  LEA.HI R4, R0, R205, RZ, 0x2 ;  /* 0x000000cd00047211 */ /* 0x000fe200078f10ff */
[----:B------:R-:W-:Y:S01]  /*0c50*/  IMAD R190, R2, 0x8, R5 ;  /* 0x0000000802be7824 */ /* 0x000fe200078e0205 */
[----:B------:R-:W-:Y:S02]  /*0c60*/  LEA.HI R25, R3, R212, RZ, 0x2 ;  /* 0x000000d403197211 */ /* 0x000fe400078f10ff */
[----:B------:R-:W-:Y:S01]  /*0c70*/  LOP3.LUT R4, R4, 0xfffffffc, RZ, 0xc0, !PT ;  /* 0xfffffffc04047812 */ /* 0x000fe200078ec0ff */
[----:B------:R-:W-:Y:S01]  /*0c80*/  IMAD.WIDE R190, R190, R191, UR58 ;  /* 0x0000003abebe7e25 */ /* 0x000fe2000f8e02bf */
[--C-:B------:R-:W-:Y:S02]  /*0c90*/  SHF.R.S32.HI R2, RZ, 0x2, R25.reuse ;  /* 0x00000002ff027819 */ /* 0x100fe40000011419 */
[----:B------:R-:W-:Y:S01]  /*0ca0*/  SHF.R.S32.HI R5, RZ, 0x1f, R25 ;  /* 0x0000001fff057819 */ /* 0x000fe20000011419 */
[----:B------:R-:W-:Y:S01]  /*0cb0*/  IMAD.IADD R4, R205, 0x1, -R4 ;  /* 0x00000001cd047824 */ /* 0x000fe200078e0a04 */
[----:B------:R-:W-:-:S02]  /*0cc0*/  IADD3 R9, P6, R190, 0x20, RZ ;  /* 0x00000020be097810 */ /* 0x000fc40007fde0ff */
[----:B------:R-:W-:Y:S02]  /*0cd0*/  LEA.HI R5, R5, R2, RZ, 0x3 ;  /* 0x0000000205057211 */ /* 0x000fe400078f18ff */
[----:B------:R-:W-:Y:S02]  /*0ce0*/  LEA.HI R3, R3, R212, RZ, 0x5 ;  /* 0x000000d403037211 */ /* 0x000fe400078f28ff */
[----:B------:R-:W-:Y:S02]  /*0cf0*/  LOP3.LUT R5, R5, 0xfffffff8, RZ, 0xc0, !PT ;  /* 0xfffffff805057812 */ /* 0x000fe400078ec0ff */
[----:B------:R-:W-:Y:S02]  /*0d00*/  LEA.HI R6, R4, R4, RZ, 0x1 ;  /* 0x0000000404067211 */ /* 0x000fe400078f08ff */
[----:B------:R-:W-:Y:S01]  /*0d10*/  LOP3.LUT R7, R9, 0x380, RZ, 0xc0, !PT ;  /* 0x0000038009077812 */ /* 0x000fe200078ec0ff */
[----:B------:R-:W-:Y:S01]  /*0d20*/  IMAD.IADD R2, R2, 0x1, -R5 ;  /* 0x0000000102027824 */ /* 0x000fe200078e0a05 */
[----:B------:R-:W-:-:S02]  /*0d30*/  SHF.R.S32.HI R3, RZ, 0x5, R3 ;  /* 0x00000005ff037819 */ /* 0x000fc40000011403 */
[----:B------:R-:W-:Y:S02]  /*0d40*/  LOP3.LUT R5, R6, 0x1ffffffe, RZ, 0xc0, !PT ;  /* 0x1ffffffe06057812 */ /* 0x000fe400078ec0ff */
[----:B------:R-:W-:Y:S01]  /*0d50*/  SHF.R.U64 R6, R7, 0x3, RZ ;  /* 0x0000000307067819 */ /* 0x000fe200000012ff */
[----:B------:R-:W-:Y:S01]  /*0d60*/  IMAD R27, R3, 0x10, R2 ;  /* 0x00000010031b7824 */ /* 0x000fe200078e0202 */
[----:B------:R-:W-:Y:S01]  /*0d70*/  IADD3 R7, P1, R190, 0x60, RZ ;  /* 0x00000060be077810 */ /* 0x000fe20007f3e0ff */
[----:B------:R-:W-:Y:S01]  /*0d80*/  IMAD.IADD R29, R4, 0x1, -R5 ;  /* 0x00000001041d7824 */ /* 0x000fe200078e0a05 */
[----:B------:R-:W-:Y:S01]  /*0d90*/  LOP3.LUT R2, R6, R9, RZ, 0x3c, !PT ;  /* 0x0000000906027212 */ /* 0x000fe200078e3cff */
[----:B------:R-:W-:Y:S01]  /*0da0*/  IMAD.X R3, RZ, RZ, R191, P6 ;  /* 0x000000ffff037224 */ /* 0x000fe200030e06bf */
[----:B------:R-:W-:Y:S02]  /*0db0*/  LOP3.LUT R6, R7, 0x380, RZ, 0xc0, !PT ;  /* 0x0000038007067812 */ /* 0x000fe400078ec0ff */
[----:B------:R-:W-:-:S02]  /*0dc0*/  IADD3 R11, P3, R190, 0x4020, RZ ;  /* 0x00004020be0b7810 */ /* 0x000fc40007f7e0ff */
[----:B------:R-:W-:Y:S02]  /*0dd0*/  IADD3 R5, P0, R190, 0x40, RZ ;  /* 0x00000040be057810 */ /* 0x000fe40007f1e0ff */
[----:B------:R-:W-:Y:S02]  /*0de0*/  SHF.R.U64 R6, R6, 0x3, RZ ;  /* 0x0000000306067819 */ /* 0x000fe400000012ff */
[----:B------:R-:W-:Y:S02]  /*0df0*/  LOP3.LUT R10, R11, 0x380, RZ, 0xc0, !PT ;  /* 0x000003800b0a7812 */ /* 0x000fe400078ec0ff */
[----:B------:R-:W-:Y:S02]  /*0e00*/  LOP3.LUT R4, R5, 0x380, RZ, 0xc0, !PT ;  /* 0x0000038005047812 */ /* 0x000fe400078ec0ff */
[----:B------:R-:W-:Y:S01]  /*0e10*/  LOP3.LUT R6, R6, R7, RZ, 0x3c, !PT ;  /* 0x0000000706067212 */ /* 0x000fe200078e3cff */
[----:B------:R-:W-:Y:S01]  /*0e20*/  IMAD.X R7, RZ, RZ, R191, P1 ;  /* 0x000000ffff077224 */ /* 0x000fe200008e06bf */
[----:B------:R-:W-:-:S02]  /*0e30*/  MOV R2, R2 ;  /* 0x0000000200027202 */ /* 0x000fc40000000f00 */
[----:B------:R-:W-:Y:S02]  /*0e40*/  IADD3 R9, P2, R190, 0x4000, RZ ;  /* 0x00004000be097810 */ /* 0x000fe40007f5e0ff */
[----:B------:R-:W-:Y:S01]  /*0e50*/  SHF.R.U64 R10, R10, 0x3, RZ ;  /* 0x000000030a0a7819 */ /* 0x000fe200000012ff */
[----:B------:R0:W-:Y:S01]  /*0e60*/  STL [R1+0x450], R2 ;  /* 0x0004500201007387 */ /* 0x0001e20000100800 */
[----:B------:R-:W-:Y:S02]  /*0e70*/  LEA.HI R26, R26, R219, RZ, 0x1 ;  /* 0x000000db1a1a7211 */ /* 0x000fe400078f08ff */
[----:B------:R-:W-:Y:S02]  /*0e80*/  SHF.R.U64 R4, R4, 0x3, RZ ;  /* 0x0000000304047819 */ /* 0x000fe400000012ff */
[----:B------:R-:W-:Y:S02]  /*0e90*/  LOP3.LUT R8, R9, 0x380, RZ, 0xc0, !PT ;  /* 0x0000038009087812 */ /* 0x000fe400078ec0ff */
[----:B------:R-:W-:Y:S01]  /*0ea0*/  LOP3.LUT R10, R10, R11, RZ, 0x3c, !PT ;  /* 0x0000000b0a0a7212 */ /* 0x000fe200078e3cff */
[----:B------:R-:W-:Y:S01]  /*0eb0*/  IMAD.X R11, RZ, RZ, R191, P3 ;  /* 0x000000ffff0b7224 */ /* 0x000fe200018e06bf */
[----:B------:R-:W-:-:S02]  /*0ec0*/  LOP3.LUT R26, R26, 0x3fffffe, RZ, 0xc0, !PT ;  /* 0x03fffffe1a1a7812 */ /* 0x000fc400078ec0ff */
[----:B0-----:R-:W-:Y:S02]  /*0ed0*/  MOV R2, R6 ;  /* 0x0000000600027202 */ /* 0x001fe40000000f00 */
[----:B------:R-:W-:Y:S01]  /*0ee0*/  LOP3.LUT R4, R4, R5, RZ, 0x3c, !PT ;  /* 0x0000000504047212 */ /* 0x000fe200078e3cff */
[--C-:B------:R-:W-:Y:S01]  /*0ef0*/  IMAD.X R5, RZ, RZ, R191.reuse, P0 ;  /* 0x000000ffff057224 */ /* 0x100fe200000e06bf */
[----:B------:R-:W-:Y:S01]  /*0f00*/  SHF.R.U64 R8, R8, 0x3, RZ ;  /* 0x0000000308087819 */ /* 0x000fe200000012ff */
[----:B------:R0:W-:Y:S01]  /*0f10*/  STL [R1+0x448], R2 ;  /* 0x0004480201007387 */ /* 0x0001e20000100800 */
[----:B------:R-:W-:Y:S01]  /*0f20*/  IMAD.IADD R26, R219, 0x1, -R26 ;  /* 0x00000001db1a7824 */ /* 0x000fe200078e0a1a */
[----:B------:R-:W-:Y:S02]  /*0f30*/  LEA.HI R0, R0, R205, RZ, 0x3 ;  /* 0x000000cd00007211 */ /* 0x000fe400078f18ff */
[----:B------:R-:W-:Y:S01]  /*0f40*/  LOP3.LUT R8, R8, R9, RZ, 0x3c, !PT ;  /* 0x0000000908087212 */ /* 0x000fe200078e3cff */
[----:B------:R-:W-:Y:S01]  /*0f50*/  IMAD.X R9, RZ, RZ, R191, P2 ;  /* 0x000000ffff097224 */ /* 0x000fe200010e06bf */
[----:B------:R-:W-:Y:S01]  /*0f60*/  MOV R3, R4 ;  /* 0x0000000400037202 */ /* 0x000fe20000000f00 */
[----:B------:R-:W-:Y:S01]  /*0f70*/  IMAD R206, R26, 0x40, R27 ;  /* 0x000000401ace7824 */ /* 0x000fe200078e021b */
[----:B------:R-:W-:-:S02]  /*0f80*/  SHF.R.S32.HI R210, RZ, 0x3, R0 ;  /* 0x00000003ffd27819 */ /* 0x000fc40000011400 */
[----:B0-----:R-:W-:Y:S01]  /*0f90*/  MOV R2, R10 ;  /* 0x0000000a00027202 */ /* 0x001fe20000000f00 */
[----:B------:R0:W-:Y:S01]  /*0fa0*/  STL [R1+0x44c], R3 ;  /* 0x00044c0301007387 */ /* 0x0001e20000100800 */
[C---:B------:R-:W-:Y:S02]  /*0fb0*/  IADD3 R19, P6, R190.reuse, 0x8000, RZ ;  /* 0x00008000be137810 */ /* 0x040fe40007fde0ff */
[C---:B------:R-:W-:Y:S01]  /*0fc0*/  IADD3 R21, P0, R190.reuse, 0xc060, RZ ;  /* 0x0000c060be157810 */ /* 0x040fe20007f1e0ff */
[----:B------:R1:W-:Y:S01]  /*0fd0*/  STL [R1+0x440], R2 ;  /* 0x0004400201007387 */ /* 0x0003e20000100800 */
[----:B------:R-:W-:Y:S02]  /*0fe0*/  LOP3.LUT R18, R19, 0x380, RZ, 0xc0, !PT ;  /* 0x0000038013127812 */ /* 0x000fe400078ec0ff */
[C---:B------:R-:W-:Y:S02]  /*0ff0*/  IADD3 R13, P4, R190.reuse, 0x4040, RZ ;  /* 0x00004040be0d7810 */ /* 0x040fe40007f9e0ff */
[----:B------:R-:W-:-:S02]  /*1000*/  IADD3 R15, P5, R190, 0x4060, RZ ;  /* 0x00004060be0f7810 */ /* 0x000fc40007fbe0ff */
[----:B0-----:R-:W-:Y:S02]  /*1010*/  MOV R3, R8 ;  /* 0x0000000800037202 */ /* 0x001fe40000000f00 */
[----:B------:R-:W-:Y:S02]  /*1020*/  SHF.R.U64 R18, R18, 0x3, RZ ;  /* 0x0000000312127819 */ /* 0x000fe400000012ff */
[----:B-1----:R-:W-:Y:S01]  /*1030*/  LOP3.LUT R2, R0, 0xfffffff8, RZ, 0xc0, !PT ;  /* 0xfffffff800027812 */ /* 0x002fe200078ec0ff */
[----:B------:R-:W-:Y:S01]  /*1040*/  IMAD R0, R29, 0x8, R206 ;  /* 0x000000081d007824 */ /* 0x000fe200078e02ce */
[----:B------:R0:W-:Y:S01]  /*1050*/  STL [R1+0x444], R3 ;  /* 0x0004440301007387 */ /* 0x0001e20000100800 */
[----:B------:R-:W-:Y:S02]  /*1060*/  LOP3.LUT R20, R21, 0x380, RZ, 0xc0, !PT ;  /* 0x0000038015147812 */ /* 0x000fe400078ec0ff */
[----:B------:R-:W-:Y:S01]  /*1070*/  LOP3.LUT R12, R13, 0x380, RZ, 0xc0, !PT ;  /* 0x000003800d0c7812 */ /* 0x000fe200078ec0ff */
[----:B------:R0:W-:Y:S01]  /*1080*/  STL [R1+0x454], R0 ;  /* 0x0004540001007387 */ /* 0x0001e20000100800 */
[----:B------:R-:W-:Y:S01]  /*1090*/  LOP3.LUT R14, R15, 0x380, RZ, 0xc0, !PT ;  /* 0x000003800f0e7812 */ /* 0x000fe200078ec0ff */
[----:B------:R-:W-:Y:S01]  /*10a0*/  IMAD.IADD R211, R205, 0x1, -R2 ;  /* 0x00000001cdd37824 */ /* 0x000fe200078e0a02 */
[----:B------:R-:W-:Y:S01]  /*10b0*/  LOP3.LUT R18, R18, R19, RZ, 0x3c, !PT ;  /* 0x0000001312127212 */ /* 0x000fe200078e3cff */
[--C-:B------:R-:W-:Y:S01]  /*10c0*/  IMAD.X R19, RZ, RZ, R191.reuse, P6 ;  /* 0x000000ffff137224 */ /* 0x100fe200030e06bf */
[----:B------:R-:W-:Y:S01]  /*10d0*/  SHF.R.U64 R20, R20, 0x3, RZ ;  /* 0x0000000314147819 */ /* 0x000fe200000012ff */
[C---:B------:R-:W-:Y:S01]  /*10e0*/  IMAD.SHL.U32 R193, R211.reuse, 0x8, RZ ;  /* 0x00000008d3c17824 */ /* 0x040fe200078e00ff */
[----:B------:R-:W-:Y:S01]  /*10f0*/  SHF.R.U64 R12, R12, 0x3, RZ ;  /* 0x000000030c0c7819 */ /* 0x000fe200000012ff */
[----:B------:R-:W-:Y:S01]  /*1100*/  IMAD R211, R211, 0x20, R210 ;  /* 0x00000020d3d37824 */ /* 0x000fe200078e02d2 */
[----:B------:R-:W-:Y:S01]  /*1110*/  SHF.R.U64 R14, R14, 0x3, RZ ;  /* 0x000000030e0e7819 */ /* 0x000fe200000012ff */
[----:B------:R-:W-:Y:S01]  /*1120*/  VIADD R195, R193, 0x40 ;  /* 0x00000040c1c37836 */ /* 0x000fe20000000000 */
[----:B------:R-:W-:Y:S01]  /*1130*/  LOP3.LUT R25, R25, 0x7ffffffc, RZ, 0xc0, !PT ;  /* 0x7ffffffc19197812 */ /* 0x000fe200078ec0ff */
[C---:B------:R-:W-:Y:S01]  /*1140*/  VIADD R194, R193.reuse, 0x80 ;  /* 0x00000080c1c27836 */ /* 0x040fe20000000000 */
[----:B------:R-:W-:Y:S01]  /*1150*/  LOP3.LUT R20, R20, R21, RZ, 0x3c, !PT ;  /* 0x0000001514147212 */ /* 0x000fe200078e3cff */
[--C-:B------:R-:W-:Y:S01]  /*1160*/  IMAD.X R21, RZ, RZ, R191.reuse, P0 ;  /* 0x000000ffff157224 */ /* 0x100fe200000e06bf */
[----:B------:R-:W-:Y:S01]  /*1170*/  LOP3.LUT R12, R12, R13, RZ, 0x3c, !PT ;  /* 0x0000000d0c0c7212 */ /* 0x000fe200078e3cff */
[--C-:B------:R-:W-:Y:S01]  /*1180*/  IMAD.X R13, RZ, RZ, R191.reuse, P4 ;  /* 0x000000ffff0d7224 */ /* 0x100fe200020e06bf */
[----:B------:R-:W-:Y:S01]  /*1190*/  LOP3.LUT R14, R14, R15, RZ, 0x3c, !PT ;  /* 0x0000000f0e0e7212 */ /* 0x000fe200078e3cff */
[----:B------:R-:W-:Y:S01]  /*11a0*/  IMAD.X R15, RZ, RZ, R191, P5 ;  /* 0x000000ffff0f7224 */ /* 0x000fe200028e06bf */
[----:B------:R-:W-:Y:S01]  /*11b0*/  MOV R227, R18 ;  /* 0x0000001200e37202 */ /* 0x000fe20000000f00 */
[----:B------:R-:W-:Y:S01]  /*11c0*/  VIADD R196, R193, 0xc0 ;  /* 0x000000c0c1c47836 */ /* 0x000fe20000000000 */
[----:B------:R-:W-:Y:S01]  /*11d0*/  IADD3 R185, P0, R16, 0x50, RZ ;  /* 0x0000005010b97810 */ /* 0x000fe20007f1e0ff */
[----:B------:R-:W-:Y:S01]  /*11e0*/  IMAD.IADD R25, R212, 0x1, -R25 ;  /* 0x00000001d4197824 */ /* 0x000fe200078e0a19 */
[----:B------:R-:W-:-:S02]  /*11f0*/  IADD3 R18, P1, R16, 0x11c, RZ ;  /* 0x0000011c10127810 */ /* 0x000fc40007f3e0ff */
[----:B------:R-:W-:Y:S01]  /*1200*/  IADD3 R218, P2, R16, 0x200, RZ ;  /* 0x0000020010da7810 */ /* 0x000fe20007f5e0ff */
[--C-:B------:R-:W-:Y:S01]  /*1210*/  IMAD.X R199, RZ, RZ, R17.reuse, P0 ;  /* 0x000000ffffc77224 */ /* 0x100fe200000e0611 */
[----:B------:R-:W-:Y:S01]  /*1220*/  MOV R229, R12 ;  /* 0x0000000c00e57202 */ /* 0x000fe20000000f00 */
[--C-:B------:R-:W-:Y:S01]  /*1230*/  IMAD.X R161, RZ, RZ, R17.reuse, P1 ;  /* 0x000000ffffa17224 */ /* 0x100fe200008e0611 */
[----:B------:R-:W-:Y:S01]  /*1240*/  MOV R228, R14 ;  /* 0x0000000e00e47202 */ /* 0x000fe20000000f00 */
[----:B------:R-:W-:Y:S01]  /*1250*/  IMAD.X R217, RZ, RZ, R17, P2 ;  /* 0x000000ffffd97224 */ /* 0x000fe200010e0611 */
[----:B------:R-:W-:Y:S01]  /*1260*/  MOV R226, R20 ;  /* 0x0000001400e27202 */ /* 0x000fe20000000f00 */
[----:B------:R-:W-:Y:S01]  /*1270*/  IMAD.SHL.U32 R207, R25, 0x2, RZ ;  /* 0x0000000219cf7824 */ /* 0x000fe200078e00ff */
[----:B------:R-:W-:Y:S02]  /*1280*/  SHF.R.S32.HI R203, RZ, 0x1f, R193 ;  /* 0x0000001fffcb7819 */ /* 0x000fe400000114c1 */
[----:B------:R-:W-:-:S02]  /*1290*/  SHF.R.S32.HI R202, RZ, 0x1f, R195 ;  /* 0x0000001fffca7819 */ /* 0x000fc400000114c3 */
[----:B------:R-:W-:Y:S02]  /*12a0*/  SHF.R.S32.HI R201, RZ, 0x1f, R194 ;  /* 0x0000001fffc97819 */ /* 0x000fe400000114c2 */
[----:B0-----:R-:W-:-:S07]  /*12b0*/  SHF.R.S32.HI R200, RZ, 0x1f, R196 ;  /* 0x0000001fffc87819 */ /* 0x001fce00000114c4 */
.L_x_11306:
        /* <DEDUP_REMOVED lines=21> */
.L_x_11177:
[----:B------:R-:W-:Y:S01]  /*1410*/  ULDC UR7, c[0x0][0xd54] ;  /* 0x0003550000077ab9 */ /* 0x000fe20000000800 */
[----:B------:R-:W-:Y:S01]  /*1420*/  UMOV UR6, UR12 ;  /* 0x0000000c00067c82 */ /* 0x000fe20008000000 */
[----:B------:R-:W-:-:S11]  /*1430*/  UISETP.NE.AND UP0, UPT, UR7, 0x1, UPT ;  /* 0x000000010700788c */ /* 0x000fd6000bf05270 */
[----:B------:R-:W-:Y:S02]  /*1440*/  @UP0 ULDC.64 UR10, c[0x0][0xd58] ;  /* 0x00035600000a0ab9 */ /* 0x000fe40000000a00 */
[----:B------:R-:W-:-:S04]  /*1450*/  UIMAD.WIDE.U32 UR4, UR12, UR10, URZ ;  /* 0x0000000a0c0472a5 */ /* 0x000fc8000f8e003f */
[----:B------:R-:W-:-:S04]  /*1460*/  @UP0 USHF.R.U32.HI UR6, URZ, UR11, UR5 ;  /* 0x0000000b3f060299 */ /* 0x000fc80008011605 */
[----:B------:R-:W-:-:S12]  /*1470*/  UIMAD UR4, UR6, UR7, URZ ;  /* 0x00000007060472a4 */ /* 0x000fd8000f8e023f */
.L_x_11178:
[----:B------:R-:W2:Y:S01]  /*1480*/  LDL R0, [R1+0x458] ;  /* 0x0004580001007983 */ /* 0x000ea20000100800 */
[----:B------:R-:W-:Y:S01]  /*1490*/  UIADD3 UR10, UP2, UR58, 0x32450, URZ ;  /* 0x000324503a0a7890 */ /* 0x000fe2000ff5e03f */
[----:B------:R-:W-:Y:S01]  /*14a0*/  IMAD.U32 R15, RZ, RZ, UR9 ;  /* 0x00000009ff0f7e24 */ /* 0x000fe2000f8e00ff */
[----:B------:R-:W-:Y:S01]  /*14b0*/  UIADD3 UR5, UP3, UR58, 0x32460, URZ ;  /* 0x000324603a057890 */ /* 0x000fe2000ff7e03f */
[----:B------:R-:W-:Y:S01]  /*14c0*/  IMAD.MOV.U32 R3, RZ, RZ, 0x80 ;  /* 0x00000080ff037424 */ /* 0x000fe200078e00ff */
[----:B------:R-:W-:Y:S01]  /*14d0*/  UIADD3.X UR11, URZ, UR59, URZ, UP2, !UPT ;  /* 0x0000003b3f0b7290 */ /* 0x000fe200097fe43f */
[----:B------:R-:W-:Y:S01]  /*14e0*/  IMAD.MOV.U32 R13, RZ, RZ, 0x80 ;  /* 0x00000080ff0d7424 */ /* 0x000fe200078e00ff */
[----:B------:R-:W-:Y:S01]  /*14f0*/  UIADD3 UR13, UP1, UR58, 0x32440, URZ ;  /* 0x000324403a0d7890 */ /* 0x000fe2000ff3e03f */
[----:B------:R-:W-:Y:S01]  /*1500*/  IMAD.U32 R8, RZ, RZ, UR10 ;  /* 0x0000000aff087e24 */ /* 0x000fe2000f8e00ff */
[----:B------:R-:W-:Y:S01]  /*1510*/  UIADD3 UR14, UP0, UR58, 0x32430, URZ ;  /* 0x000324303a0e7890 */ /* 0x000fe2000ff1e03f */
[----:B------:R-:W-:Y:S01]  /*1520*/  IMAD.U32 R10, RZ, RZ, UR5 ;  /* 0x00000005ff0a7e24 */ /* 0x000fe2000f8e00ff */
[----:B------:R-:W-:Y:S01]  /*1530*/  UIADD3 UR4, UR12, -UR4, URZ ;  /* 0x800000040c047290 */ /* 0x000fe2000fffe03f */
[----:B------:R-:W-:Y:S01]  /*1540*/  IMAD.U32 R9, RZ, RZ, UR11 ;  /* 0x0000000bff097e24 */ /* 0x000fe2000f8e00ff */
[----:B------:R-:W-:Y:S01]  /*1550*/  ULDC UR11, c[0x0][0xd48] ;  /* 0x00035200000b7ab9 */ /* 0x000fe20000000800 */
[----:B------:R-:W-:Y:S01]  /*1560*/  UIADD3.X UR9, URZ, UR59, URZ, UP1, !UPT ;  /* 0x0000003b3f097290 */ /* 0x000fe20008ffe43f */
[----:B------:R-:W-:Y:S01]  /*1570*/  IMAD.U32 R4, RZ, RZ, UR13 ;  /* 0x0000000dff047e24 */ /* 0x000fe2000f8e00ff */
[----:B------:R-:W-:Y:S01]  /*1580*/  ULOP3.LUT UR6, URZ, UR6, URZ, 0x33, !UPT ;  /* 0x000000063f067292 */ /* 0x000fe2000f8e333f */
[----:B------:R-:W-:Y:S01]  /*1590*/  IMAD.MOV.U32 R14, RZ, RZ, 0x100 ;  /* 0x00000100ff0e7424 */ /* 0x000fe200078e00ff */
[----:B------:R-:W-:Y:S01]  /*15a0*/  ULDC UR13, c[0x0][0xd54] ;  /* 0x00035500000d7ab9 */ /* 0x000fe20000000800 */
[----:B------:R-:W-:Y:S01]  /*15b0*/  UISETP.NE.AND UP1, UPT, UR11, 0x1, UPT ;  /* 0x000000010b00788c */ /* 0x000fe2000bf25270 */
[----:B------:R-:W-:Y:S01]  /*15c0*/  IMAD.U32 R5, RZ, RZ, UR9 ;  /* 0x00000009ff057e24 */ /* 0x000fe2000f8e00ff */
[----:B------:R-:W-:Y:S01]  /*15d0*/  UIADD3.X UR15, URZ, UR59, URZ, UP0, !UPT ;  /* 0x0000003b3f0f7290 */ /* 0x000fe200087fe43f */
[----:B------:R-:W-:Y:S01]  /*15e0*/  STL.64 [R1+0x30], R14 ;  /* 0x0000300e01007387 */ /* 0x000fe20000100a00 */
[----:B------:R-:W-:Y:S01]  /*15f0*/  UIMAD UR13, UR8, UR13, UR4 ;  /* 0x0000000d080d72a4 */ /* 0x000fe2000f8e0204 */
[C---:B------:R-:W-:Y:S01]  /*1600*/  IADD3 R47, P0, R16.reuse, 0x410, RZ ;  /* 0x00000410102f7810 */ /* 0x040fe20007f1e0ff */
[----:B------:R-:W-:Y:S01]  /*1610*/  ULDC UR5, c[0x0][0x448] ;  /* 0x0001120000057ab9 */ /* 0x000fe20000000800 */
[----:B------:R-:W-:Y:S01]  /*1620*/  ULDC.64 UR16, c[0x0][0x418] ;  /* 0x0001060000107ab9 */ /* 0x000fe20000000a00 */
[----:B------:R-:W-:Y:S01]  /*1630*/  UISETP.NE.AND UP5, UPT, UR5, 0x1, UPT ;  /* 0x000000010500788c */ /* 0x000fe2000bfa5270 */
[----:B------:R-:W-:Y:S01]  /*1640*/  STL.64 [R1+0x20], R4 ;  /* 0x0000200401007387 */ /* 0x000fe20000100a00 */
[----:B------:R-:W-:Y:S01]  /*1650*/  UISETP.NE.U32.AND UP0, UPT, UR16, URZ, UPT ;  /* 0x0000003f1000728c */ /* 0x000fe2000bf05070 */
[----:B------:R-:W-:Y:S01]  /*1660*/  IADD3 R45, P1, R16, 0x28, RZ ;  /* 0x00000028102d7810 */ /* 0x000fe20007f3e0ff */
[----:B------:R-:W-:Y:S01]  /*1670*/  ULDC UR10, c[0x0][0x20] ;  /* 0x00000800000a7ab9 */ /* 0x000fe20000000800 */
[----:B------:R-:W-:Y:S01]  /*1680*/  ULDC.64 UR4, c[0x0][0xad8] ;  /* 0x0002b60000047ab9 */ /* 0x000fe20000000a00 */
[----:B------:R-:W-:Y:S01]  /*1690*/  VIADD R19, R185, -UR10 ;  /* 0x8000000ab9137c36 */ /* 0x000fe20008000000 */
[----:B------:R-:W-:Y:S01]  /*16a0*/  UISETP.NE.AND.EX UP0, UPT, UR17, URZ, UPT, UP0 ;  /* 0x0000003f1100728c */ /* 0x000fe2000bf05300 */
[----:B------:R-:W-:Y:S01]  /*16b0*/  STL.128 [R1+0x410], RZ ;  /* 0x000410ff01007387 */ /* 0x000fe20000100c00 */
[----:B------:R-:W-:Y:S01]  /*16c0*/  ULDC UR43, c[0x0][0x424] ;  /* 0x00010900002b7ab9 */ /* 0x000fe20000000800 */
[----:B------:R-:W-:Y:S01]  /*16d0*/  UISETP.GE.AND UP4, UPT, UR5, 0x1, UPT ;  /* 0x000000010500788c */ /* 0x000fe2000bf86270 */
[--C-:B------:R-:W-:Y:S01]  /*16e0*/  IMAD.X R48, RZ, RZ, R17.reuse, P0 ;  /* 0x000000ffff307224 */ /* 0x100fe200000e0611 */
[----:B------:R-:W-:Y:S01]  /*16f0*/  STL.128 [R1+0x420], RZ ;  /* 0x000420ff01007387 */ /* 0x000fe20000100c00 */
[----:B------:R-:W-:Y:S01]  /*1700*/  USEL UR43, UR43, 0x1, UP0 ;  /* 0x000000012b2b7887 */ /* 0x000fe20008000000 */
[----:B------:R-:W-:Y:S01]  /*1710*/  IMAD.X R46, RZ, RZ, R17, P1 ;  /* 0x000000ffff2e7224 */ /* 0x000fe200008e0611 */
[----:B------:R-:W-:Y:S01]  /*1720*/  UMOV UR60, UR13 ;  /* 0x0000000d003c7c82 */ /* 0x000fe20008000000 */
[----:B------:R-:W-:Y:S01]  /*1730*/  STL.128 [R1+0x200], RZ ;  /* 0x000200ff01007387 */ /* 0x000fe20000100c00 */
[----:B------:R-:W-:Y:S01]  /*1740*/  ULDC UR12, c[0x0][0x2f0] ;  /* 0x0000bc00000c7ab9 */ /* 0x000fe20000000800 */
[----:B------:R-:W-:Y:S01]  /*1750*/  @UP5 ULDC UR9, c[0x0][0x44c] ;  /* 0x0001130000095ab9 */ /* 0x000fe20000000800 */
[----:B------:R-:W-:Y:S01]  /*1760*/  UIMAD UR43, UR43, UR12, URZ ;  /* 0x0000000c2b2b72a4 */ /* 0x000fe2000f8e023f */
[----:B------:R-:W-:Y:S01]  /*1770*/  STL.128 [R1+0x210], RZ ;  /* 0x000210ff01007387 */ /* 0x000fe20000100c00 */
[----:B------:R-:W-:Y:S01]  /*1780*/  PLOP3.LUT P2, PT, PT, PT, UP4, 0x40, 0x0 ;  /* 0x000000000000781c */ /* 0x000fe20003f4e848 */
[----:B------:R-:W-:Y:S01]  /*1790*/  ULDC UR44, c[0x0][0x288] ;  /* 0x0000a200002c7ab9 */ /* 0x000fe20000000800 */
[----:B------:R-:W-:Y:S01]  /*17a0*/  UP2UR UR39, UPR, URZ, 0x20 ;  /* 0x000000203f277883 */ /* 0x000fe20008000000 */
[----:B------:R-:W-:Y:S01]  /*17b0*/  STL.128 [R1+0x220], RZ ;  /* 0x000220ff01007387 */ /* 0x000fe20000100c00 */
[----:B------:R-:W-:-:S02]  /*17c0*/  UIADD3 UR38, UR43, 0x1, -UR44 ;  /* 0x000000012b267890 */ /* 0x000fc4000fffe82c */
[----:B------:R-:W-:Y:S01]  /*17d0*/  UP2UR UR41, UPR, URZ, 0x10 ;  /* 0x000000103f297883 */ /* 0x000fe20008000000 */
[----:B------:R-:W-:Y:S04]  /*17e0*/  STL.128 [R1+0x230], RZ ;  /* 0x000230ff01007387 */ /* 0x000fe80000100c00 */
        /* <DEDUP_REMOVED lines=28> */
[----:B------:R-:W-:Y:S04]  /*19b0*/  STL [R1+0x10], RZ ;  /* 0x000010ff01007387 */ /* 0x000fe80000100800 */
[----:B------:R-:W-:Y:S01]  /*19c0*/  STL [R1+0x38], RZ ;  /* 0x000038ff01007387 */ /* 0x000fe20000100800 */
[----:B--2---:R-:W-:-:S13]  /*19d0*/  R2UR UR7, R0 ;  /* 0x00000000000772ca */ /* 0x004fda00000e0000 */
[----:B------:R-:W-:Y:S02]  /*19e0*/  IMAD.U32 R0, RZ, RZ, UR7 ;  /* 0x00000007ff007e24 */ /* 0x000fe4000f8e00ff */
[----:B------:R-:W-:Y:S01]  /*19f0*/  IMAD.U32 R2, RZ, RZ, UR7 ;  /* 0x00000007ff027e24 */ /* 0x000fe2000f8e00ff */
[----:B------:R-:W-:Y:S01]  /*1a00*/  UIADD3.X UR7, URZ, UR59, URZ, UP3, !UPT ;  /* 0x0000003b3f077290 */ /* 0x000fe20009ffe43f */
[----:B------:R-:W-:Y:S02]  /*1a10*/  IMAD.MOV.U32 R12, RZ, RZ, R0 ;  /* 0x000000ffff0c7224 */ /* 0x000fe400078e0000 */
[----:B------:R-:W0:Y:S01]  /*1a20*/  LDC R0, c[0x0][0xa80] ;  /* 0x0002a000ff007b82 */ /* 0x000e220000000800 */
[----:B------:R1:W-:Y:S02]  /*1a30*/  STL.64 [R1+0x28], R2 ;  /* 0x0000280201007387 */ /* 0x0003e40000100a00 */
[----:B------:R-:W-:Y:S01]  /*1a40*/  IMAD.U32 R11, RZ, RZ, UR7 ;  /* 0x00000007ff0b7e24 */ /* 0x000fe2000f8e00ff */
[----:B------:R-:W-:Y:S01]  /*1a50*/  ULDC UR7, c[0x0][0xd3c] ;  /* 0x00034f0000077ab9 */ /* 0x000fe20000000800 */
[----:B------:R-:W-:Y:S01]  /*1a60*/  STL.128 [R1], R12 ;  /* 0x0000000c01007387 */ /* 0x000fe20000100c00 */
[----:B------:R-:W-:-:S03]  /*1a70*/  UIADD3 UR8, UR6, UR7, URZ ;  /* 0x0000000706087290 */ /* 0x000fc6000fffe03f */
[----:B------:R-:W-:Y:S01]  /*1a80*/  @UP1 ULDC UR6, c[0x0][0xd4c] ;  /* 0x0003530000061ab9 */ /* 0x000fe20000000800 */
[----:B------:R-:W-:Y:S01]  /*1a90*/  USHF.L.U32 UR61, UR8, 0x7, URZ ;  /* 0x00000007083d7899 */ /* 0x000fe2000800063f */
[----:B------:R-:W-:Y:S01]  /*1aa0*/  STL.128 [R1+0x40], R8 ;  /* 0x0000400801007387 */ /* 0x000fe20000100c00 */
[----:B------:R-:W-:Y:S01]  /*1ab0*/  UIMAD.WIDE.U32 UR6, UR13, UR6, URZ ;  /* 0x000000060d0672a5 */ /* 0x000fe2000f8e003f */
[----:B-1----:R-:W-:Y:S01]  /*1ac0*/  IMAD.U32 R2, RZ, RZ, UR14 ;  /* 0x0000000eff027e24 */ /* 0x002fe2000f8e00ff */
[----:B------:R-:W-:Y:S01]  /*1ad0*/  @UP1 ULDC UR14, c[0x0][0xd50] ;  /* 0x00035400000e1ab9 */ /* 0x000fe20000000800 */
[----:B------:R-:W-:Y:S01]  /*1ae0*/  IMAD.U32 R3, RZ, RZ, UR15 ;  /* 0x0000000fff037e24 */ /* 0x000fe2000f8e00ff */
[----:B------:R-:W-:Y:S02]  /*1af0*/  UIADD3 UR10, UR61, 0x7f, URZ ;  /* 0x0000007f3d0a7890 */ /* 0x000fe4000fffe03f */
[----:B------:R-:W-:Y:S02]  /*1b00*/  @UP1 USHF.R.U32.HI UR60, URZ, UR14, UR7 ;  /* 0x0000000e3f3c1299 */ /* 0x000fe40008011607 */
[----:B------:R-:W-:Y:S01]  /*1b10*/  STL.64 [R1+0x18], R2 ;  /* 0x0000180201007387 */ /* 0x000fe20000100a00 */
[----:B------:R-:W-:Y:S01]  /*1b20*/  @UP5 ULDC UR15, c[0x0][0x450] ;  /* 0x00011400000f5ab9 */ /* 0x000fe20000000800 */
[----:B------:R-:W-:-:S02]  /*1b30*/  UIADD3 UR6, -UR60, URZ, URZ ;  /* 0x0000003f3c067290 */ /* 0x000fc4000fffe13f */
[----:B0-----:R0:W-:Y:S02]  /*1b40*/  STL [R1+0x430], R0 ;  /* 0x0004300001007387 */ /* 0x0011e40000100800 */
[----:B------:R-:W-:-:S06]  /*1b50*/  UIMAD UR6, UR11, UR6, UR13 ;  /* 0x000000060b0672a4 */ /* 0x000fcc000f8e020d */
[----:B------:R-:W-:Y:S02]  /*1b60*/  IMAD.U32 R204, RZ, RZ, UR6 ;  /* 0x00000006ffcc7e24 */ /* 0x000fe4000f8e00ff */
[----:B0-----:R-:W-:Y:S01]  /*1b70*/  IMAD.U32 R0, RZ, RZ, UR8 ;  /* 0x00000008ff007e24 */ /* 0x001fe2000f8e00ff */
[----:B------:R-:W-:-:S04]  /*1b80*/  UIMAD.WIDE.U32 UR8, UR10, UR9, URZ ;  /* 0x000000090a0872a5 */ /* 0x000fc8000f8e003f */
[----:B------:R0:W-:Y:S01]  /*1b90*/  STL [R19], R0 ;  /* 0x0000000013007387 */ /* 0x0001e20000100800 */
[----:B------:R-:W-:-:S04]  /*1ba0*/  @UP5 USHF.R.U32.HI UR10, URZ, UR15, UR9 ;  /* 0x0000000f3f0a5299 */ /* 0x000fc80008011609 */
[----:B------:R-:W-:-:S04]  /*1bb0*/  UIADD3 UR10, UR38, UR10, URZ ;  /* 0x0000000a260a7290 */ /* 0x000fc8000fffe03f */
[----:B------:R-:W-:Y:S01]  /*1bc0*/  UIADD3 UR4, UR10, UR4, URZ ;  /* 0x000000040a047290 */ /* 0x000fe2000fffe03f */
[----:B0-----:R-:W-:Y:S11]  /*1bd0*/  @P2 BRA `(.L_x_11179) ;  /* 0x0000000000442947 */ /* 0x001ff60003800000 */
        /* <DEDUP_REMOVED lines=10> */
.L_x_11180:
[----:B------:R-:W-:-:S11]  /*1c80*/  UISETP.NE.AND UP0, UPT, UR5, 0x1, UPT ;  /* 0x000000010500788c */ /* 0x000fd6000bf05270 */
[----:B------:R-:W-:Y:S02]  /*1c90*/  @UP0 ULDC.64 UR10, c[0x0][0xae0] ;  /* 0x0002b800000a0ab9 */ /* 0x000fe40000000a00 */
[----:B------:R-:W-:-:S04]  /*1ca0*/  UIMAD.WIDE.U32 UR6, UR8, UR10, URZ ;  /* 0x0000000a080672a5 */ /* 0x000fc8000f8e003f */
[----:B------:R-:W-:-:S12]  /*1cb0*/  @UP0 USHF.R.U32.HI UR8, URZ, UR11, UR7 ;  /* 0x0000000b3f080299 */ /* 0x000fd80008011607 */
.L_x_11181:
[----:B------:R-:W-:-:S04]  /*1cc0*/  UIMAD UR8, UR8, UR5, UR5 ;  /* 0x00000005080872a4 */ /* 0x000fc8000f8e0205 */
[----:B------:R-:W-:-:S04]  /*1cd0*/  UISETP.LT.AND UP0, UPT, UR4, UR8, UPT ;  /* 0x000000080400728c */ /* 0x000fc8000bf01270 */
[----:B------:R-:W-:-:S12]  /*1ce0*/  USEL UR4, UR4, UR8, UP0 ;  /* 0x0000000804047287 */ /* 0x000fd80008000000 */
.L_x_11179:
[----:B------:R-:W-:Y:S02]  /*1cf0*/  UISETP.NE.AND UP0, UPT, UR39, URZ, UPT ;  /* 0x0000003f2700728c */ /* 0x000fe4000bf05270 */
[----:B------:R-:W-:Y:S02]  /*1d00*/  UIADD3 UR6, UR43, 0x5f, URZ ;  /* 0x0000005f2b067890 */ /* 0x000fe4000fffe03f */
[----:B------:R-:W-:Y:S02]  /*1d10*/  UIADD3 UR8, UR4, 0x5f, URZ ;  /* 0x0000005f04087890 */ /* 0x000fe4000fffe03f */
[----:B------:R-:W-:Y:S02]  /*1d20*/  UISETP.GE.AND UP1, UPT, UR5, 0x1, UPT ;  /* 0x000000010500788c */ /* 0x000fe4000bf26270 */
[----:B------:R-:W-:Y:S02]  /*1d30*/  UIMAD.WIDE UR6, UR6, 0x2aaaaaab, URZ ;  /* 0x2aaaaaab060678a5 */ /* 0x000fe4000f8e023f */
[----:B------:R-:W-:Y:S01]  /*1d40*/  UIMAD.WIDE UR8, UR8, 0x2aaaaaab, URZ ;  /* 0x2aaaaaab080878a5 */ /* 0x000fe2000f8e023f */
[----:B------:R-:W-:Y:S01]  /*1d50*/  @UP0 ULDC UR10, c[0x0][0x44c] ;  /* 0x00011300000a0ab9 */ /* 0x000fe20000000800 */
[----:B------:R-:W-:Y:S01]  /*1d60*/  USHF.R.U32.HI UR4, URZ, 0x1f, UR7 ;  /* 0x0000001f3f047899 */ /* 0x000fe20008011607 */
[----:B------:R-:W-:Y:S01]  /*1d70*/  PLOP3.LUT P0, PT, PT, PT, UP1, 0x40, 0x0 ;  /* 0x000000000000781c */ /* 0x000fe20003f0e818 */
[----:B------:R-:W-:-:S02]  /*1d80*/  UIMAD.WIDE.U32 UR10, UR61, UR10, URZ ;  /* 0x0000000a3d0a72a5 */ /* 0x000fc4000f8e003f */
[----:B------:R-:W-:Y:S01]  /*1d90*/  USHF.R.U32.HI UR6, URZ, 0x1f, UR9 ;  /* 0x0000001f3f067899 */ /* 0x000fe20008011609 */
[----:B------:R-:W-:Y:S01]  /*1da0*/  @UP0 ULDC UR14, c[0x0][0x450] ;  /* 0x00011400000e0ab9 */ /* 0x000fe20000000800 */
[----:B------:R-:W-:Y:S01]  /*1db0*/  UMOV UR12, UR61 ;  /* 0x0000003d000c7c82 */ /* 0x000fe20008000000 */
[----:B------:R-:W-:Y:S02]  /*1dc0*/  UIADD3 UR44, UR43, -UR44, URZ ;  /* 0x8000002c2b2c7290 */ /* 0x000fe4000fffe03f */
[----:B------:R-:W-:Y:S02]  /*1dd0*/  @UP0 USHF.R.U32.HI UR12, URZ, UR14, UR11 ;  /* 0x0000000e3f0c0299 */ /* 0x000fe4000801160b */
[----:B------:R-:W-:Y:S02]  /*1de0*/  ULEA.HI.SX32 UR4, UR7, UR4, 0x1c ;  /* 0x0000000407047291 */ /* 0x000fe4000f8fe23f */
[----:B------:R-:W-:Y:S02]  /*1df0*/  ULEA.HI.SX32 UR6, UR9, UR6, 0x1c ;  /* 0x0000000609067291 */ /* 0x000fe4000f8fe23f */
[----:B------:R-:W-:-:S02]  /*1e00*/  UIADD3 UR7, UR44, UR12, URZ ;  /* 0x0000000c2c077290 */ /* 0x000fc4000fffe03f */
[----:B------:R-:W-:Y:S01]  /*1e10*/  UISETP.LT.AND UP0, UPT, UR4, UR6, UPT ;  /* 0x000000060400728c */ /* 0x000fe2000bf01270 */
[----:B------:R-:W-:Y:S02]  /*1e20*/  ULDC UR13, c[0x0][0xad4] ;  /* 0x0002b500000d7ab9 */ /* 0x000fe40000000800 */
[----:B------:R-:W-:Y:S02]  /*1e30*/  UIADD3 UR8, UR7, -UR13, URZ ;  /* 0x8000000d07087290 */ /* 0x000fe4000fffe03f */
[----:B------:R-:W-:Y:S01]  /*1e40*/  USEL UR45, UR4, UR6, UP0 ;  /* 0x00000006042d7287 */ /* 0x000fe20008000000 */
        /* <DEDUP_REMOVED lines=12> */
.L_x_11183:
[----:B------:R-:W-:-:S11]  /*1f10*/  UISETP.NE.AND UP0, UPT, UR5, 0x1, UPT ;  /* 0x000000010500788c */ /* 0x000fd6000bf05270 */
[----:B------:R-:W-:Y:S02]  /*1f20*/  @UP0 ULDC.64 UR10, c[0x0][0xae0] ;  /* 0x0002b800000a0ab9 */ /* 0x000fe40000000a00 */
[----:B------:R-:W-:-:S04]  /*1f30*/  UIMAD.WIDE.U32 UR6, UR4, UR10, URZ ;  /* 0x0000000a040672a5 */ /* 0x000fc8000f8e003f */
[----:B------:R-:W-:-:S12]  /*1f40*/  @UP0 USHF.R.U32.HI UR4, URZ, UR11, UR7 ;  /* 0x0000000b3f040299 */ /* 0x000fd80008011607 */
.L_x_11184:
[----:B------:R-:W-:-:S04]  /*1f50*/  UIMAD UR4, UR4, UR5, URZ ;  /* 0x00000005040472a4 */ /* 0x000fc8000f8e023f */
[----:B------:R-:W-:-:S04]  /*1f60*/  UISETP.LT.AND UP0, UPT, UR8, UR4, UPT ;  /* 0x000000040800728c */ /* 0x000fc8000bf01270 */
[----:B------:R-:W-:-:S12]  /*1f70*/  USEL UR8, UR8, UR4, !UP0 ;  /* 0x0000000408087287 */ /* 0x000fd8000c000000 */
.L_x_11182:
[----:B------:R-:W-:Y:S01]  /*1f80*/  UIMAD.WIDE UR4, UR8, 0x2aaaaaab, URZ ;  /* 0x2aaaaaab080478a5 */ /* 0x000fe2000f8e023f */
[----:B------:R-:W-:-:S03]  /*1f90*/  PLOP3.LUT P0, PT, PT, PT, PT, 0x80, 0x0 ;  /* 0x000000000000781c */ /* 0x000fc60003f0f070 */
[----:B------:R-:W-:-:S04]  /*1fa0*/  USHF.R.U32.HI UR4, URZ, 0x1f, UR5 ;  /* 0x0000001f3f047899 */ /* 0x000fc80008011605 */
[----:B------:R-:W-:-:S04]  /*1fb0*/  ULEA.HI.SX32 UR4, UR5, UR4, 0x1c ;  /* 0x0000000405047291 */ /* 0x000fc8000f8fe23f */
        /* <DEDUP_REMOVED lines=9> */
[----:B------:R-:W-:Y:S01]  /*2050*/  IMAD.MOV.U32 R4, RZ, RZ, 0x1 ;  /* 0x00000001ff047424 */ /* 0x000fe200078e00ff */
[----:B------:R-:W-:Y:S01]  /*2060*/  UIADD3 UR4, UR42, 0x1c400, URZ ;  /* 0x0001c4002a047890 */ /* 0x000fe2000fffe03f */
[----:B------:R-:W-:Y:S01]  /*2070*/  IMAD.MOV.U32 R5, RZ, RZ, RZ ;  /* 0x000000ffff057224 */ /* 0x000fe200078e00ff */
[----:B------:R-:W-:Y:S01]  /*2080*/  USHF.R.U32.HI UR5, URZ, 0x4, UR5 ;  /* 0x000000043f057899 */ /* 0x000fe20008011605 */
[----:B------:R-:W-:Y:S01]  /*2090*/  IMAD.MOV.U32 R6, RZ, RZ, 0x1 ;  /* 0x00000001ff067424 */ /* 0x000fe200078e00ff */
[----:B------:R-:W-:Y:S01]  /*20a0*/  USHF.R.U32.HI UR4, URZ, 0x4, UR4 ;  /* 0x000000043f047899 */ /* 0x000fe20008011604 */
[----:B------:R-:W-:Y:S01]  /*20b0*/  IMAD.MOV.U32 R7, RZ, RZ, RZ ;  /* 0x000000ffff077224 */ /* 0x000fe200078e00ff */
[----:B------:R-:W-:Y:S01]  /*20c0*/  ULOP3.LUT UR5, UR5, 0x3fff, URZ, 0xc0, !UPT ;  /* 0x00003fff05057892 */ /* 0x000fe2000f8ec03f */
[----:B------:R-:W-:Y:S01]  /*20d0*/  IMAD.MOV.U32 R13, RZ, RZ, RZ ;  /* 0x000000ffff0d7224 */ /* 0x000fe200078e00ff */
[----:B------:R-:W-:Y:S01]  /*20e0*/  ULOP3.LUT UR4, UR4, 0x3fff, URZ, 0xc0, !UPT ;  /* 0x00003fff04047892 */ /* 0x000fe2000f8ec03f */
[----:B------:R-:W-:Y:S01]  /*20f0*/  IMAD.MOV.U32 R9, RZ, RZ, 0x40000040 ;  /* 0x40000040ff097424 */ /* 0x000fe200078e00ff */
[----:B------:R-:W-:Y:S01]  /*2100*/  ULOP3.LUT UR7, UR5, 0x3000000, URZ, 0xfc, !UPT ;  /* 0x0300000005077892 */ /* 0x000fe2000f8efc3f */
[----:B------:R1:W-:Y:S01]  /*2110*/  STL.128 [R1+0x60], R4 ;  /* 0x0000600401007387 */ /* 0x0003e20000100c00 */
[----:B------:R-:W-:Y:S01]  /*2120*/  ULOP3.LUT UR4, UR4, 0x10000, URZ, 0xfc, !UPT ;  /* 0x0001000004047892 */ /* 0x000fe2000f8efc3f */
[----:B------:R-:W-:Y:S01]  /*2130*/  IMAD.MOV.U32 R11, RZ, RZ, 0x40000040 ;  /* 0x40000040ff0b7424 */ /* 0x000fe200078e00ff */
[----:B------:R-:W-:Y:S01]  /*2140*/  ULOP3.LUT UR5, UR5, 0x10000, URZ, 0xfc, !UPT ;  /* 0x0001000005057892 */ /* 0x000fe2000f8efc3f */
[----:B------:R2:W-:Y:S01]  /*2150*/  STL.64 [R1+0x70], R12 ;  /* 0x0000700c01007387 */ /* 0x0005e20000100a00 */
[----:B------:R-:W-:Y:S01]  /*2160*/  IMAD.U32 R10, RZ, RZ, UR7 ;  /* 0x00000007ff0a7e24 */ /* 0x000fe2000f8e00ff */
[----:B------:R-:W-:Y:S01]  /*2170*/  IADD3 R29, P1, R16, 0x78, RZ ;  /* 0x00000078101d7810 */ /* 0x000fe20007f3e0ff */
[----:B------:R-:W-:Y:S01]  /*2180*/  IMAD.U32 R8, RZ, RZ, UR4 ;  /* 0x00000004ff087e24 */ /* 0x000fe2000f8e00ff */
[----:B0-----:R-:W-:Y:S01]  /*2190*/  LEA.HI R2, R0, R0, RZ, 0x1 ;  /* 0x0000000000027211 */ /* 0x001fe200078f08ff */
[----:B------:R-:W-:Y:S01]  /*21a0*/  IMAD.U32 R14, RZ, RZ, UR5 ;  /* 0x00000005ff0e7e24 */ /* 0x000fe2000f8e00ff */
[----:B------:R-:W-:Y:S01]  /*21b0*/  ULOP3.LUT UP0, URZ, UR6, 0x1bf, URZ, 0xc0, !UPT ;  /* 0x000001bf063f7892 */ /* 0x000fe2000f80c03f */
[----:B------:R-:W-:Y:S01]  /*21c0*/  IMAD.MOV.U32 R15, RZ, RZ, 0x40000040 ;  /* 0x40000040ff0f7424 */ /* 0x000fe200078e00ff */
[----:B------:R-:W-:Y:S01]  /*21d0*/  LOP3.LUT R3, R2, 0x7fffe, RZ, 0xc0, !PT ;  /* 0x0007fffe02037812 */ /* 0x000fe200078ec0ff */
[----:B------:R0:W-:Y:S01]  /*21e0*/  STL.128 [R1+0x80], R8 ;  /* 0x0000800801007387 */ /* 0x0001e20000100c00 */
[----:B------:R-:W-:Y:S01]  /*21f0*/  IMAD.X R42, RZ, RZ, R17, P1 ;  /* 0x000000ffff2a7224 */ /* 0x000fe200008e0611 */
[----:B------:R-:W-:Y:S01]  /*2200*/  IADD3 R32, P5, R16, 0xf8, RZ ;  /* 0x000000f810207810 */ /* 0x000fe20007fbe0ff */
[----:B-1----:R-:W-:Y:S01]  /*2210*/  IMAD.MOV.U32 R5, RZ, RZ, 0x40000040 ;  /* 0x40000040ff057424 */ /* 0x002fe200078e00ff */
[----:B------:R0:W-:Y:S01]  /*2220*/  STL.64 [R1+0x58], RZ ;  /* 0x000058ff01007387 */ /* 0x0001e20000100a00 */
[----:B------:R-:W-:Y:S01]  /*2230*/  IMAD.IADD R3, R0, 0x1, -R3 ;  /* 0x0000000100037824 */ /* 0x000fe200078e0a03 */
[----:B------:R-:W-:Y:S01]  /*2240*/  PLOP3.LUT P1, PT, PT, PT, UP0, 0x80, 0x0 ;  /* 0x000000000000781c */ /* 0x000fe20003f2f008 */
[----:B--2---:R-:W-:Y:S01]  /*2250*/  IMAD.MOV.U32 R13, RZ, RZ, 0x40000040 ;  /* 0x40000040ff0d7424 */ /* 0x004fe200078e00ff */
[----:B------:R0:W-:Y:S01]  /*2260*/  STL.128 [R1+0x90], RZ ;  /* 0x000090ff01007387 */ /* 0x0001e20000100c00 */
[C---:B------:R-:W-:Y:S01]  /*2270*/  IADD3 R31, P6, R16.reuse, 0xf0, RZ ;  /* 0x000000f0101f7810 */ /* 0x040fe20007fde0ff */
[--C-:B------:R-:W-:Y:S01]  /*2280*/  IMAD.X R33, RZ, RZ, R17.reuse, P5 ;  /* 0x000000ffff217224 */ /* 0x100fe200028e0611 */
[----:B------:R-:W-:Y:S01]  /*2290*/  LEA R3, R3, UR6, 0xd ;  /* 0x0000000603037c11 */ /* 0x000fe2000f8e68ff */
[----:B------:R0:W-:Y:S01]  /*22a0*/  STL.128 [R1+0xa0], RZ ;  /* 0x0000a0ff01007387 */ /* 0x0001e20000100c00 */
[----:B------:R-:W-:Y:S01]  /*22b0*/  IADD3 R30, P0, R16, 0x80, RZ ;  /* 0x00000080101e7810 */ /* 0x000fe20007f1e0ff */
[----:B------:R-:W-:Y:S01]  /*22c0*/  IMAD.X R44, RZ, RZ, R17, P6 ;  /* 0x000000ffff2c7224 */ /* 0x000fe200030e0611 */
[----:B------:R-:W-:Y:S01]  /*22d0*/  SHF.R.U32.HI R0, RZ, 0x4, R3 ;  /* 0x00000004ff007819 */ /* 0x000fe20000011603 */
[----:B------:R-:W-:Y:S01]  /*22e0*/  VIADD R2, R3, 0xa000 ;  /* 0x0000a00003027836 */ /* 0x000fe20000000000 */
[----:B------:R0:W-:Y:S01]  /*22f0*/  STL.128 [R1+0xb0], RZ ;  /* 0x0000b0ff01007387 */ /* 0x0001e20000100c00 */
[----:B------:R-:W-:Y:S01]  /*2300*/  IMAD.X R43, RZ, RZ, R17, P0 ;  /* 0x000000ffff2b7224 */ /* 0x000fe200000e0611 */
[----:B------:R-:W-:-:S02]  /*2310*/  LOP3.LUT R0, R0, 0x3fff, RZ, 0xc0, !PT ;  /* 0x00003fff00007812 */ /* 0x000fc400078ec0ff */
[----:B------:R-:W-:Y:S01]  /*2320*/  SHF.R.U32.HI R2, RZ, 0x4, R2 ;  /* 0x00000004ff027819 */ /* 0x000fe20000011602 */
[----:B------:R0:W-:Y:S01]  /*2330*/  STL.128 [R1+0xc0], RZ ;  /* 0x0000c0ff01007387 */ /* 0x0001e20000100c00 */
[----:B------:R-:W-:Y:S02]  /*2340*/  LOP3.LUT R4, R0, 0x10000, RZ, 0xfc, !PT ;  /* 0x0001000000047812 */ /* 0x000fe400078efcff */
[----:B------:R-:W-:Y:S01]  /*2350*/  LOP3.LUT R2, R2, 0x3fff, RZ, 0xc0, !PT ;  /* 0x00003fff02027812 */ /* 0x000fe200078ec0ff */
[----:B------:R0:W-:Y:S01]  /*2360*/  STL.128 [R1+0xd0], RZ ;  /* 0x0000d0ff01007387 */ /* 0x0001e20000100c00 */
[----:B------:R-:W-:Y:S02]  /*2370*/  IADD3 R27, P2, R16, 0x70, RZ ;  /* 0x00000070101b7810 */ /* 0x000fe40007f5e0ff */
[----:B------:R-:W-:Y:S01]  /*2380*/  LOP3.LUT R2, R2, 0x10000, RZ, 0xfc, !PT ;  /* 0x0001000002027812 */ /* 0x000fe200078efcff */
[----:B------:R0:W-:Y:S01]  /*2390*/  STL.64 [R1+0x78], R4 ;  /* 0x0000780401007387 */ /* 0x0001e20000100a00 */
[C---:B------:R-:W-:Y:S01]  /*23a0*/  IADD3 R28, P3, R16.reuse, 0x68, RZ ;  /* 0x00000068101c7810 */ /* 0x040fe20007f7e0ff */
[--C-:B------:R-:W-:Y:S01]  /*23b0*/  IMAD.X R40, RZ, RZ, R17.reuse, P2 ;  /* 0x000000ffff287224 */ /* 0x100fe200010e0611 */
[C---:B------:R-:W-:Y:S01]  /*23c0*/  IADD3 R26, P4, R16.reuse, 0x60, RZ ;  /* 0x00000060101a7810 */ /* 0x040fe20007f9e0ff */
[----:B------:R-:W-:Y:S01]  /*23d0*/  IMAD.MOV.U32 R12, RZ, RZ, R2 ;  /* 0x000000ffff0c7224 */ /* 0x000fe200078e0002 */
[----:B------:R0:W-:Y:S01]  /*23e0*/  STL.128 [R1+0xe0], RZ ;  /* 0x0000e0ff01007387 */ /* 0x0001e20000100c00 */
[C---:B------:R-:W-:Y:S01]  /*23f0*/  IADD3 R24, P5, R16.reuse, 0x58, RZ ;  /* 0x0000005810187810 */ /* 0x040fe20007fbe0ff */
[--C-:B------:R-:W-:Y:S01]  /*2400*/  IMAD.X R41, RZ, RZ, R17.reuse, P3 ;  /* 0x000000ffff297224 */ /* 0x100fe200018e0611 */
[C---:B------:R-:W-:Y:S01]  /*2410*/  IADD3 R37, P6, R16.reuse, 0x88, RZ ;  /* 0x0000008810257810 */ /* 0x040fe20007fde0ff */
[----:B------:R0:W-:Y:S01]  /*2420*/  STL.128 [R1+0xf0], R12 ;  /* 0x0000f00c01007387 */ /* 0x0001e20000100c00 */
[----:B------:R-:W-:Y:S01]  /*2430*/  IADD3 R35, P0, R16, 0x90, RZ ;  /* 0x0000009010237810 */ /* 0x000fe20007f1e0ff */
[----:B------:R-:W-:-:S02]  /*2440*/  IMAD.X R39, RZ, RZ, R17, P4 ;  /* 0x000000ffff277224 */ /* 0x000fc400020e0611 */
[--C-:B------:R-:W-:Y:S02]  /*2450*/  IMAD.X R25, RZ, RZ, R17.reuse, P5 ;  /* 0x000000ffff197224 */ /* 0x100fe400028e0611 */
[--C-:B------:R-:W-:Y:S02]  /*2460*/  IMAD.X R38, RZ, RZ, R17.reuse, P6 ;  /* 0x000000ffff267224 */ /* 0x100fe400030e0611 */
[----:B------:R-:W-:Y:S01]  /*2470*/  IMAD.X R36, RZ, RZ, R17, P0 ;  /* 0x000000ffff247224 */ /* 0x000fe200000e0611 */
[----:B------:R-:W-:Y:S06]  /*2480*/  @!P1 BRA `(.L_x_11186) ;  /* 0x0000000000409947 */ /* 0x000fec0003800000 */
        /* <DEDUP_REMOVED lines=16> */
.L_x_11186:
[----:B------:R-:W1:Y:S01]  /*2590*/  S2R R20, SR_TID.X ;  /* 0x0000000000147919 */ /* 0x000e620000002100 */
[----:B------:R-:W2:Y:S01]  /*25a0*/  LDC R0, c[0x0][0x20] ;  /* 0x00000800ff007b82 */ /* 0x000ea20000000800 */
[----:B0-----:R-:W-:Y:S01]  /*25b0*/  IADD3 R8, P0, R16, 0x100, RZ ;  /* 0x0000010010087810 */ /* 0x001fe20007f1e0ff */
[----:B------:R-:W-:Y:S01]  /*25c0*/  IMAD.U32 R11, RZ, RZ, UR43 ;  /* 0x0000002bff0b7e24 */ /* 0x000fe2000f8e00ff */
[----:B------:R-:W-:Y:S03]  /*25d0*/  STL.64 [R1+0x110], R24 ;  /* 0x0001101801007387 */ /* 0x000fe60000100a00 */
[----:B------:R-:W-:Y:S01]  /*25e0*/  IMAD.X R9, RZ, RZ, R17, P0 ;  /* 0x000000ffff097224 */ /* 0x000fe200000e0611 */
[----:B------:R-:W-:Y:S01]  /*25f0*/  STL.64 [R1+0x100], R206 ;  /* 0x000100ce01007387 */ /* 0x000fe20000100a00 */
[----:B------:R-:W0:Y:S03]  /*2600*/  LDC R13, c[0x0][0x288] ;  /* 0x0000a200ff0d7b82 */ /* 0x000e260000000800 */
[----:B------:R3:W-:Y:S04]  /*2610*/  STL.64 [R1+0x108], R8 ;  /* 0x0001080801007387 */ /* 0x0007e80000100a00 */
[----:B------:R4:W-:Y:S01]  /*2620*/  STL.U8 [R1+0x118], RZ ;  /* 0x000118ff01007387 */ /* 0x0009e20000100000 */
[----:B------:R-:W5:Y:S08]  /*2630*/  LDC R15, c[0x0][0xad4] ;  /* 0x0002b500ff0f7b82 */ /* 0x000f700000000800 */
[----:B------:R-:W3:Y:S01]  /*2640*/  LDC.64 R6, c[0x0][0x448] ;  /* 0x00011200ff067b82 */ /* 0x000ee20000000a00 */
[----:B--2---:R-:W-:-:S05]  /*2650*/  IMAD.IADD R198, R18, 0x1, -R0 ;  /* 0x0000000112c67824 */ /* 0x004fca00078e0a00 */
[----:B------:R4:W-:Y:S01]  /*2660*/  STL [R198+0x8], R11 ;  /* 0x0000080bc6007387 */ /* 0x0009e20000100800 */
[----:B-1----:R-:W-:Y:S01]  /*2670*/  VIADD R205, R20, 0xffffff80 ;  /* 0xffffff8014cd7836 */ /* 0x002fe20000000000 */
[----:B------:R-:W1:Y:S02]  /*2680*/  LDC.64 R4, c[0x0][0xad8] ;  /* 0x0002b600ff047b82 */ /* 0x000e640000000a00 */
[----:B0-----:R4:W-:Y:S04]  /*2690*/  STL [R198+0x4], R13 ;  /* 0x0000040dc6007387 */ /* 0x0019e80000100800 */
[----:B------:R4:W-:Y:S02]  /*26a0*/  STL [R198+0x14], RZ ;  /* 0x000014ffc6007387 */ /* 0x0009e40000100800 */
[----:B------:R-:W0:Y:S02]  /*26b0*/  LDC.64 R2, c[0x0][0xae0] ;  /* 0x0002b800ff027b82 */ /* 0x000e240000000a00 */
[----:B-----5:R4:W-:Y:S04]  /*26c0*/  STL [R198+0xc], R15 ;  /* 0x00000c0fc6007387 */ /* 0x0209e80000100800 */
[----:B------:R4:W-:Y:S02]  /*26d0*/  STL [R198], R205 ;  /* 0x000000cdc6007387 */ /* 0x0009e40000100800 */
[----:B------:R-:W2:Y:S02]  /*26e0*/  LDC R10, c[0x0][0x450] ;  /* 0x00011400ff0a7b82 */ /* 0x000ea40000000800 */
[----:B---3--:R4:W-:Y:S04]  /*26f0*/  STL [R198+0x24], R6 ;  /* 0x00002406c6007387 */ /* 0x0089e80000100800 */
[----:B------:R4:W-:Y:S04]  /*2700*/  STL [R198+0x28], R7 ;  /* 0x00002807c6007387 */ /* 0x0009e80000100800 */
[----:B-1----:R4:W-:Y:S04]  /*2710*/  STL [R198+0x10], R4 ;  /* 0x00001004c6007387 */ /* 0x0029e80000100800 */
[----:B------:R4:W-:Y:S04]  /*2720*/  STL [R198+0x18], R5 ;  /* 0x00001805c6007387 */ /* 0x0009e80000100800 */
[----:B0-----:R4:W-:Y:S04]  /*2730*/  STL [R198+0x1c], R2 ;  /* 0x00001c02c6007387 */ /* 0x0019e80000100800 */
[----:B------:R4:W-:Y:S04]  /*2740*/  STL [R198+0x20], R3 ;  /* 0x00002003c6007387 */ /* 0x0009e80000100800 */
[----:B--2---:R4:W-:Y:S04]  /*2750*/  STL [R198+0x2c], R10 ;  /* 0x00002c0ac6007387 */ /* 0x0049e80000100800 */
[----:B------:R-:W2:Y:S01]  /*2760*/  LDL R9, [R1+0x1fc] ;  /* 0x0001fc0001097983 */ /* 0x000ea20000100800 */
[----:B------:R-:W-:Y:S03]  /*2770*/  BSSY B0, `(.L_x_11187) ;  /* 0x0000008000007945 */ /* 0x000fe60003800000 */
[----:B------:R4:W-:Y:S01]  /*2780*/  STL.U8 [R1+0x14c], RZ ;  /* 0x00014cff01007387 */ /* 0x0009e20000100000 */
[----:B--2---:R-:W-:-:S04]  /*2790*/  LEA.HI R8, R9, R9, RZ, 0x1 ;  /* 0x0000000909087211 */ /* 0x004fc800078f08ff */
[----:B------:R-:W-:-:S05]  /*27a0*/  LOP3.LUT R8, R8, 0xfffffffe, RZ, 0xc0, !PT ;  /* 0xfffffffe08087812 */ /* 0x000fca00078ec0ff */
[----:B------:R-:W-:-:S05]  /*27b0*/  IMAD.IADD R8, R9, 0x1, -R8 ;  /* 0x0000000109087824 */ /* 0x000fca00078e0a08 */
[----:B------:R-:W-:-:S04]  /*27c0*/  SHF.L.U32 R8, R8, 0x1f, RZ ;  /* 0x0000001f08087819 */ /* 0x000fc800000006ff */
[----:B------:R-:W0:Y:S02]  /*27d0*/  SYNCS.PHASECHK.TRANS64.TRYWAIT P0, [UR42+0x32400], R8 ;  /* 0x03240008ff0075a7 */ /* 0x000e24000800016a */
[----:B0---4-:R-:W-:Y:S05]  /*27e0*/  @!P0 BRA `(.L_x_11188) ;  /* 0x0000024000448947 */ /* 0x011fea0003800000 */
.L_x_11380:
[----:B------:R-:W-:Y:S05]  /*27f0*/  BSYNC B0 ;  /* 0x0000000000007941 */ /* 0x000fea0003800000 */
.L_x_11187:
[----:B------:R-:W2:Y:S04]  /*2800*/  LDL R34, [R1] ;  /* 0x0000000001227983 */ /* 0x000ea80000100800 */
[----:B------:R1:W5:Y:S01]  /*2810*/  LDL.64 R24, [R1+0x1f0] ;  /* 0x0001f00001187983 */ /* 0x0003620000100a00 */
[----:B0-----:R-:W-:Y:S01]  /*2820*/  IMAD.U32 R8, RZ, RZ, UR58 ;  /* 0x0000003aff087e24 */ /* 0x001fe2000f8e00ff */
[C---:B------:R-:W-:Y:S01]  /*2830*/  IADD3 R6, P2, R16.reuse, 0x400, RZ ;  /* 0x0000040010067810 */ /* 0x040fe20007f5e0ff */
[----:B------:R-:W-:Y:S01]  /*2840*/  IMAD.U32 R9, RZ, RZ, UR59 ;  /* 0x0000003bff097e24 */ /* 0x000fe2000f8e00ff */
[C---:B------:R-:W-:Y:S01]  /*2850*/  IADD3 R20, P1, R16.reuse, 0x108, RZ ;  /* 0x0000010810147810 */ /* 0x040fe20007f3e0ff */
[----:B------:R-:W-:Y:S01]  /*2860*/  IMAD.MOV.U32 R10, RZ, RZ, R216 ;  /* 0x000000ffff0a7224 */ /* 0x000fe200078e00d8 */
[----:B------:R-:W-:Y:S05]  /*2870*/  WARPSYNC.ALL ;  /* 0x0000000000007948 */ /* 0x000fea0003800000 */
[----:B------:R-:W-:Y:S01]  /*2880*/  IMAD.MOV.U32 R11, RZ, RZ, R215 ;  /* 0x000000ffff0b7224 */ /* 0x000fe200078e00d7 */
[----:B------:R-:W-:Y:S01]  /*2890*/  BSSY B0, `(.L_x_11189) ;  /* 0x0000037000007945 */ /* 0x000fe20003800000 */
[----:B------:R-:W-:Y:S01]  /*28a0*/  IMAD.MOV.U32 R14, RZ, RZ, R26 ;  /* 0x000000ffff0e7224 */ /* 0x000fe200078e001a */
[----:B------:R1:W-:Y:S01]  /*28b0*/  BAR.SYNC.DEFER_BLOCKING R209, 0x100 ;  /* 0x000400d10000751d */ /* 0x0003e20000010000 */
[----:B------:R-:W-:Y:S01]  /*28c0*/  IMAD.MOV.U32 R15, RZ, RZ, R39 ;  /* 0x000000ffff0f7224 */ /* 0x000fe200078e0027 */
[----:B------:R-:W-:Y:S01]  /*28d0*/  IADD3 R26, P0, R16, 0x14c, RZ ;  /* 0x0000014c101a7810 */ /* 0x000fe20007f1e0ff */
[----:B------:R-:W-:-:S02]  /*28e0*/  IMAD.MOV.U32 R12, RZ, RZ, R214 ;  /* 0x000000ffff0c7224 */ /* 0x000fc400078e00d6 */
[----:B------:R-:W-:Y:S02]  /*28f0*/  IMAD.MOV.U32 R13, RZ, RZ, R213 ;  /* 0x000000ffff0d7224 */ /* 0x000fe400078e00d5 */
[----:B------:R-:W-:Y:S01]  /*2900*/  IMAD.X R21, RZ, RZ, R17, P1 ;  /* 0x000000ffff157224 */ /* 0x000fe200008e0611 */
[----:B------:R0:W-:Y:S04]  /*2910*/  STL.128 [R1+0x180], R8 ;  /* 0x0001800801007387 */ /* 0x0001e80000100c00 */
[----:B------:R3:W-:Y:S01]  /*2920*/  STL.128 [R1+0x150], R12 ;  /* 0x0001500c01007387 */ /* 0x0007e20000100c00 */
[----:B0-----:R-:W-:Y:S02]  /*2930*/  IMAD.MOV.U32 R8, RZ, RZ, R45 ;  /* 0x000000ffff087224 */ /* 0x001fe400078e002d */
[----:B------:R-:W-:-:S02]  /*2940*/  IMAD.MOV.U32 R9, RZ, RZ, R46 ;  /* 0x000000ffff097224 */ /* 0x000fc400078e002e */
[----:B------:R-:W-:Y:S02]  /*2950*/  IMAD.MOV.U32 R10, RZ, RZ, R27 ;  /* 0x000000ffff0a7224 */ /* 0x000fe400078e001b */
[----:B------:R-:W-:Y:S02]  /*2960*/  IMAD.MOV.U32 R11, RZ, RZ, R40 ;  /* 0x000000ffff0b7224 */ /* 0x000fe400078e0028 */
[----:B---3--:R-:W-:Y:S02]  /*2970*/  IMAD.MOV.U32 R12, RZ, RZ, R29 ;  /* 0x000000ffff0c7224 */ /* 0x008fe400078e001d */
[----:B------:R-:W-:Y:S01]  /*2980*/  IMAD.MOV.U32 R13, RZ, RZ, R42 ;  /* 0x000000ffff0d7224 */ /* 0x000fe200078e002a */
[----:B------:R0:W-:Y:S01]  /*2990*/  STL.128 [R1+0x190], R8 ;  /* 0x0001900801007387 */ /* 0x0001e20000100c00 */
[----:B------:R-:W-:Y:S02]  /*29a0*/  IMAD.MOV.U32 R14, RZ, RZ, R30 ;  /* 0x000000ffff0e7224 */ /* 0x000fe400078e001e */
[----:B------:R-:W-:-:S02]  /*29b0*/  IMAD.MOV.U32 R15, RZ, RZ, R43 ;  /* 0x000000ffff0f7224 */ /* 0x000fc400078e002b */
[----:B------:R-:W-:-:S03]  /*29c0*/  IMAD.X R27, RZ, RZ, R17, P0 ;  /* 0x000000ffff1b7224 */ /* 0x000fc600000e0611 */
[----:B------:R3:W-:Y:S01]  /*29d0*/  STL.128 [R1+0x170], R12 ;  /* 0x0001700c01007387 */ /* 0x0007e20000100c00 */
[----:B0-----:R-:W-:Y:S02]  /*29e0*/  IMAD.MOV.U32 R8, RZ, RZ, R31 ;  /* 0x000000ffff087224 */ /* 0x001fe400078e001f */
[----:B------:R-:W-:Y:S02]  /*29f0*/  IMAD.MOV.U32 R9, RZ, RZ, R44 ;  /* 0x000000ffff097224 */ /* 0x000fe400078e002c */
[----:B------:R-:W-:Y:S02]  /*2a00*/  IMAD.MOV.U32 R10, RZ, RZ, R32 ;  /* 0x000000ffff0a7224 */ /* 0x000fe400078e0020 */
[----:B------:R-:W-:Y:S02]  /*2a10*/  IMAD.MOV.U32 R11, RZ, RZ, R33 ;  /* 0x000000ffff0b7224 */ /* 0x000fe400078e0021 */
[----:B---3--:R-:W-:-:S03]  /*2a20*/  IMAD.X R13, RZ, RZ, R17, P2 ;  /* 0x000000ffff0d7224 */ /* 0x008fc600010e0611 */
[----:B------:R0:W-:Y:S02]  /*2a30*/  STL.128 [R1+0x1a0], R8 ;  /* 0x0001a00801007387 */ /* 0x0001e40000100c00 */
[----:B0-----:R-:W-:Y:S02]  /*2a40*/  IMAD.MOV.U32 R10, RZ, RZ, R26 ;  /* 0x000000ffff0a7224 */ /* 0x001fe400078e001a */
[----:B------:R-:W-:Y:S02]  /*2a50*/  IMAD.MOV.U32 R11, RZ, RZ, R27 ;  /* 0x000000ffff0b7224 */ /* 0x000fe400078e001b */
[----:B------:R-:W-:Y:S01]  /*2a60*/  IMAD.MOV.U32 R8, RZ, RZ, R6 ;  /* 0x000000ffff087224 */ /* 0x000fe200078e0006 */
[----:B------:R-:W-:Y:S01]  /*2a70*/  IADD3 R6, P0, R16, 0x118, RZ ;  /* 0x0000011810067810 */ /* 0x000fe20007f1e0ff */
[----:B------:R-:W-:-:S05]  /*2a80*/  IMAD.MOV.U32 R9, RZ, RZ, R13 ;  /* 0x000000ffff097224 */ /* 0x000fca00078e000d */
[----:B------:R0:W-:Y:S02]  /*2a90*/  STL.128 [R1+0x1b0], R8 ;  /* 0x0001b00801007387 */ /* 0x0001e40000100c00 */
[----:B0-----:R-:W-:Y:S02]  /*2aa0*/  IMAD.MOV.U32 R8, RZ, RZ, R47 ;  /* 0x000000ffff087224 */ /* 0x001fe400078e002f */
[----:B------:R-:W-:Y:S02]  /*2ab0*/  IMAD.MOV.U32 R9, RZ, RZ, R48 ;  /* 0x000000ffff097224 */ /* 0x000fe400078e0030 */
[----:B------:R-:W-:Y:S02]  /*2ac0*/  IMAD.MOV.U32 R10, RZ, RZ, R20 ;  /* 0x000000ffff0a7224 */ /* 0x000fe400078e0014 */
[----:B------:R-:W-:Y:S02]  /*2ad0*/  IMAD.MOV.U32 R11, RZ, RZ, R21 ;  /* 0x000000ffff0b7224 */ /* 0x000fe400078e0015 */
[----:B------:R-:W-:-:S02]  /*2ae0*/  IMAD.X R21, RZ, RZ, R17, P0 ;  /* 0x000000ffff157224 */ /* 0x000fc400000e0611 */
[----:B------:R-:W-:Y:S01]  /*2af0*/  IMAD.MOV.U32 R20, RZ, RZ, R6 ;  /* 0x000000ffff147224 */ /* 0x000fe200078e0006 */
[----:B------:R0:W-:Y:S04]  /*2b00*/  STL.128 [R1+0x1c0], R8 ;  /* 0x0001c00801007387 */ /* 0x0001e80000100c00 */
[----:B------:R-:W-:Y:S01]  /*2b10*/  STL.128 [R1+0x160], R20 ;  /* 0x0001601401007387 */ /* 0x000fe20000100c00 */
[----:B0-----:R-:W-:Y:S02]  /*2b20*/  IMAD.MOV.U32 R10, RZ, RZ, R28 ;  /* 0x000000ffff0a7224 */ /* 0x001fe400078e001c */
[----:B------:R-:W-:Y:S02]  /*2b30*/  IMAD.MOV.U32 R11, RZ, RZ, R41 ;  /* 0x000000ffff0b7224 */ /* 0x000fe400078e0029 */
[----:B------:R-:W-:-:S02]  /*2b40*/  IMAD.MOV.U32 R8, RZ, RZ, R218 ;  /* 0x000000ffff087224 */ /* 0x000fc400078e00da */
        /* <DEDUP_REMOVED lines=11> */
.L_x_11190:
[----:B------:R-:W-:Y:S05]  /*2c00*/  BSYNC B0 ;  /* 0x0000000000007941 */ /* 0x000fea0003800000 */
.L_x_11189:
        /* <DEDUP_REMOVED lines=8> */
.L_x_11192:
[----:B------:R-:W-:Y:S05]  /*2c90*/  BSYNC B0 ;  /* 0x0000000000007941 */ /* 0x000fea0003800000 */
.L_x_11191:
[----:B------:R-:W-:Y:S04]  /*2ca0*/  BSSY B0, `(.L_x_11193) ;  /* 0x0000004000007945 */ /* 0x000fe80003800000 */
[----:B-1----:R-:W-:Y:S05]  /*2cb0*/  @P0 BRA `(.L_x_11194) ;  /* 0x0000000000080947 */ /* 0x002fea0003800000 */
[----:B------:R-:W1:Y:S02]  /*2cc0*/  SYNCS.PHASECHK.TRANS64.TRYWAIT P0, [R24+URZ], R25 ;  /* 0x00000019180075a7 */ /* 0x000e64000800017f */
[----:B-1----:R-:W-:Y:S05]  /*2cd0*/  @!P0 BRA `(.L_x_11195) ;  /* 0x0000023c00208947 */ /* 0x002fea0003800000 */
.L_x_11194:
[----:B------:R-:W-:Y:S05]  /*2ce0*/  BSYNC B0 ;  /* 0x0000000000007941 */ /* 0x000fea0003800000 */
.L_x_11193:
[----:B------:R-:W2:Y:S04]  /*2cf0*/  LDL R13, [R1+0x1f0] ;  /* 0x0001f000010d7983 */ /* 0x000ea80000100800 */
[----:B------:R-:W2:Y:S01]  /*2d00*/  LDL.64 R8, [R1+0x80] ;  /* 0x0000800001087983 */ /* 0x000ea20000100a00 */
[----:B------:R-:W-:Y:S05]  /*2d10*/  WARPSYNC.ALL ;  /* 0x0000000000007948 */ /* 0x000fea0003800000 */
[----:B01----:R-:W3:Y:S04]  /*2d20*/  LDL.64 R24, [R1+0x78] ;  /* 0x0000780001187983 */ /* 0x003ee80000100a00 */
[----:B------:R-:W4:Y:S04]  /*2d30*/  LDL.64 R10, [R1+0x78] ;  /* 0x00007800010a7983 */ /* 0x000f280000100a00 */
[----:B------:R-:W5:Y:S01]  /*2d40*/  LDL.64 R14, [R1+0x78] ;  /* 0x00007800010e7983 */ /* 0x000f620000100a00 */
[----:B--2---:R-:W-:-:S03]  /*2d50*/  IMAD R8, R13, 0x300, R8 ;  /* 0x000003000d087824 */ /* 0x004fc600078e0208 */
[----:B------:R-:W2:Y:S01]  /*2d60*/  LDL.64 R20, [R1+0x78] ;  /* 0x0000780001147983 */ /* 0x000ea20000100a00 */
[----:B------:R-:W-:Y:S02]  /*2d70*/  R2UR UR7, R9 ;  /* 0x00000000090772ca */ /* 0x000fe400000e0000 */
[C---:B------:R-:W-:Y:S01]  /*2d80*/  R2UR UR6, R8.reuse ;  /* 0x00000000080672ca */ /* 0x040fe200000e0000 */
[----:B------:R-:W2:Y:S01]  /*2d90*/  LDL R72, [R1+0x1fc] ;  /* 0x0001fc0001487983 */ /* 0x000ea20000100800 */
[----:B------:R-:W-:Y:S01]  /*2da0*/  VIADD R12, R8, 0x2 ;  /* 0x00000002080c7836 */ /* 0x000fe20000000000 */
[----:B------:R-:W-:Y:S01]  /*2db0*/  BSSY B0, `(.L_x_11196) ;  /* 0x000002e000007945 */ /* 0x000fe20003800000 */
[----:B------:R-:W-:Y:S01]  /*2dc0*/  IMAD.MOV.U32 R13, RZ, RZ, R9 ;  /* 0x000000ffff0d7224 */ /* 0x000fe200078e0009 */
[----:B------:R0:W-:Y:S01]  /*2dd0*/  STL [R1+0x60], RZ ;  /* 0x000060ff01007387 */ /* 0x0001e20000100800 */
[----:B---3--:R-:W-:Y:S02]  /*2de0*/  R2UR UR4, R24 ;  /* 0x00000000180472ca */ /* 0x008fe400000e0000 */
[----:B------:R-:W-:-:S02]  /*2df0*/  R2UR UR5, R25 ;  /* 0x00000000190572ca */ /* 0x000fc400000e0000 */
[----:B------:R-:W-:Y:S01]  /*2e00*/  WARPGROUP.ARRIVE ;  /* 0x00000000000079c5 */ /* 0x000fe20000000000 */
[----:B----4-:R-:W-:Y:S02]  /*2e10*/  VIADD R10, R10, 0x2 ;  /* 0x000000020a0a7836 */ /* 0x010fe40000000000 */
[----:B-----5:R-:W-:Y:S02]  /*2e20*/  VIADD R14, R14, 0x4 ;  /* 0x000000040e0e7836 */ /* 0x020fe40000000000 */
[----:B--2---:R-:W-:-:S06]  /*2e30*/  VIADD R20, R20, 0x6 ;  /* 0x0000000614147836 */ /* 0x004fcc0000000000 */
[----:B------:R-:W-:Y:S01]  /*2e40*/  HGMMA.64x96x16.F32.BF16 R24, gdesc[UR4], RZ, !UPT, gsb0 ;  /* 0x01600000041879f0 */ /* 0x000fe2000c0018ff */
[----:B------:R-:W-:Y:S02]  /*2e50*/  R2UR UR6, R12 ;  /* 0x000000000c0672ca */ /* 0x000fe400000e0000 */
[----:B------:R-:W-:Y:S02]  /*2e60*/  R2UR UR7, R13 ;  /* 0x000000000d0772ca */ /* 0x000fe400000e0000 */
[----:B------:R-:W-:Y:S01]  /*2e70*/  R2UR UR4, R10 ;  /* 0x000000000a0472ca */ /* 0x000fe200000e0000 */
[----:B------:R-:W-:Y:S01]  /*2e80*/  VIADD R10, R8, 0x4 ;  /* 0x00000004080a7836 */ /* 0x000fe20000000000 */
[----:B------:R-:W-:Y:S01]  /*2e90*/  R2UR UR5, R11 ;  /* 0x000000000b0572ca */ /* 0x000fe200000e0000 */
[----:B------:R-:W-:Y:S01]  /*2ea0*/  IMAD.MOV.U32 R11, RZ, RZ, R9 ;  /* 0x000000ffff0b7224 */ /* 0x000fe200078e0009 */
[----:B------:R-:W-:Y:S01]  /*2eb0*/  LEA.HI R6, R72, R72, RZ, 0x1 ;  /* 0x0000004848067211 */ /* 0x000fe200078f08ff */
[----:B------:R-:W-:Y:S01]  /*2ec0*/  VIADD R8, R8, 0x6 ;  /* 0x0000000608087836 */ /* 0x000fe20000000000 */
[----:B------:R-:W-:-:S02]  /*2ed0*/  WARPGROUP.DEPBAR.LE gsb0, 0x0 ;  /* 0x00008000000079c5 */ /* 0x000fc40000010000 */
[----:B------:R-:W-:-:S07]  /*2ee0*/  WARPGROUP.ARRIVE ;  /* 0x00000000000079c5 */ /* 0x000fce0000000000 */
[----:B------:R-:W-:Y:S01]  /*2ef0*/  HGMMA.64x96x16.F32.BF16 R24, gdesc[UR4], R24, gsb0 ;  /* 0x01600000041879f0 */ /* 0x000fe20008001818 */
[----:B------:R-:W-:Y:S02]  /*2f00*/  R2UR UR6, R10 ;  /* 0x000000000a0672ca */ /* 0x000fe400000e0000 */
[----:B------:R-:W-:Y:S02]  /*2f10*/  R2UR UR7, R11 ;  /* 0x000000000b0772ca */ /* 0x000fe400000e0000 */
[----:B------:R-:W-:Y:S02]  /*2f20*/  R2UR UR4, R14 ;  /* 0x000000000e0472ca */ /* 0x000fe400000e0000 */
[----:B------:R-:W-:Y:S01]  /*2f30*/  R2UR UR5, R15 ;  /* 0x000000000f0572ca */ /* 0x000fe200000e0000 */
[----:B------:R-:W-:Y:S02]  /*2f40*/  WARPGROUP.DEPBAR.LE gsb0, 0x0 ;  /* 0x00008000000079c5 */ /* 0x000fe40000010000 */
[----:B------:R-:W-:-:S10]  /*2f50*/  WARPGROUP.ARRIVE ;  /* 0x00000000000079c5 */ /* 0x000fd40000000000 */
[----:B------:R-:W-:Y:S01]  /*2f60*/  HGMMA.64x96x16.F32.BF16 R24, gdesc[UR4], R24, gsb0 ;  /* 0x01600000041879f0 */ /* 0x000fe20008001818 */
[----:B------:R-:W-:Y:S02]  /*2f70*/  R2UR UR6, R8 ;  /* 0x00000000080672ca */ /* 0x000fe400000e0000 */
[----:B------:R-:W-:Y:S02]  /*2f80*/  R2UR UR7, R9 ;  /* 0x00000000090772ca */ /* 0x000fe400000e0000 */
[----:B------:R-:W-:Y:S02]  /*2f90*/  R2UR UR4, R20 ;  /* 0x00000000140472ca */ /* 0x000fe400000e0000 */
[----:B------:R-:W-:Y:S02]  /*2fa0*/  R2UR UR5, R21 ;  /* 0x00000000150572ca */ /* 0x000fe400000e0000 */
        /* <DEDUP_REMOVED lines=10> */
[----:B------:R-:W-:Y:S03]  /*3050*/  HGMMA.64x96x16.F32.BF16 R24, gdesc[UR4], R24, gsb0 ;  /* 0x01600000041879f0 */ /* 0x000fe60008001818 */
[----:B------:R-:W-:Y:S02]  /*3060*/  WARPGROUP.DEPBAR.LE gsb0, 0x0 ;  /* 0x00008000000079c5 */ /* 0x000fe40000010000 */
[----:B------:R-:W1:Y:S02]  /*3070*/  SYNCS.PHASECHK.TRANS64.TRYWAIT P0, [UR42+0x32410], R8 ;  /* 0x03241008ff0075a7 */ /* 0x000e64000800016a */
[----:B01----:R-:W-:Y:S05]  /*3080*/  @!P0 BRA `(.L_x_11197) ;  /* 0x0000023800488947 */ /* 0x003fea0003800000 */
.L_x_11381:
[----:B------:R-:W-:Y:S05]  /*3090*/  BSYNC B0 ;  /* 0x0000000000007941 */ /* 0x000fea0003800000 */
.L_x_11196:
[----:B------:R-:W2:Y:S04]  /*30a0*/  LDL R10, [R1+0x28] ;  /* 0x00002800010a7983 */ /* 0x000ea80000100800 */
[----:B0-----:R0:W5:Y:S01]  /*30b0*/  LDL.64 R8, [R1+0x1f0] ;  /* 0x0001f00001087983 */ /* 0x0011620000100a00 */
[----:B------:R-:W-:Y:S01]  /*30c0*/  BSSY B0, `(.L_x_11198) ;  /* 0x0000005000007945 */ /* 0x000fe20003800000 */
[----:B--2---:R-:W-:-:S04]  /*30d0*/  LOP3.LUT R10, R10, 0x1, RZ, 0xfc, !PT ;  /* 0x000000010a0a7812 */ /* 0x004fc800078efcff */
[----:B------:R-:W-:-:S13]  /*30e0*/  ISETP.NE.AND P1, PT, R10, 0x3, PT ;  /* 0x000000030a00780c */ /* 0x000fda0003f25270 */
[----:B0-----:R-:W-:Y:S05]  /*30f0*/  @!P1 BRA `(.L_x_11199) ;  /* 0x0000000000049947 */ /* 0x001fea0003800000 */
[----:B------:R-:W-:Y:S01]  /*3100*/  BPT.TRAP 0x1 ;  /* 0x000000040000795c */ /* 0x000fe20000300000 */
.L_x_11199:
[----:B------:R-:W-:Y:S05]  /*3110*/  BSYNC B0 ;  /* 0x0000000000007941 */ /* 0x000fea0003800000 */
.L_x_11198:
        /* <DEDUP_REMOVED lines=8> */
.L_x_11201:
[----:B------:R-:W-:Y:S05]  /*31a0*/  BSYNC B0 ;  /* 0x0000000000007941 */ /* 0x000fea0003800000 */
.L_x_11200:
[----:B------:R-:W-:Y:S04]  /*31b0*/  BSSY B0, `(.L_x_11202) ;  /* 0x0000004000007945 */ /* 0x000fe80003800000 */
[----:B-1----:R-:W-:Y:S05]  /*31c0*/  @P0 BRA `(.L_x_11203) ;  /* 0x0000000000080947 */ /* 0x002fea0003800000 */
[----:B------:R-:W1:Y:S02]  /*31d0*/  SYNCS.PHASECHK.TRANS64.TRYWAIT P0, [R8+URZ], R9 ;  /* 0x00000009080075a7 */ /* 0x000e64000800017f */
[----:B-1----:R-:W-:Y:S05]  /*31e0*/  @!P0 BRA `(.L_x_11204) ;  /* 0x0000023800088947 */ /* 0x002fea0003800000 */
.L_x_11203:
[----:B------:R-:W-:Y:S05]  /*31f0*/  BSYNC B0 ;  /* 0x0000000000007941 */ /* 0x000fea0003800000 */
.L_x_11202:
[----:B------:R-:W2:Y:S04]  /*3200*/  LDL R13, [R1+0x1f0] ;  /* 0x0001f000010d7983 */ /* 0x000ea80000100800 */
[----:B01----:R-:W2:Y:S04]  /*3210*/  LDL.64 R8, [R1+0xf8] ;  /* 0x0000f80001087983 */ /* 0x003ea80000100a00 */
[----:B------:R-:W3:Y:S04]  /*3220*/  LDL R12, [R1+0x70] ;  /* 0x00007000010c7983 */ /* 0x000ee80000100800 */
[----:B------:R-:W4:Y:S04]  /*3230*/  LDL.64 R10, [R1+0xf0] ;  /* 0x0000f000010a7983 */ /* 0x000f280000100a00 */
[----:B------:R-:W4:Y:S04]  /*3240*/  LDL.64 R14, [R1+0xf0] ;  /* 0x0000f000010e7983 */ /* 0x000f280000100a00 */
[----:B------:R-:W4:Y:S04]  /*3250*/  LDL.64 R20, [R1+0xf0] ;  /* 0x0000f00001147983 */ /* 0x000f280000100a00 */
[----:B------:R-:W4:Y:S01]  /*3260*/  LDL.64 R72, [R1+0xf0] ;  /* 0x0000f00001487983 */ /* 0x000f220000100a00 */
[----:B------:R-:W-:Y:S05]  /*3270*/  WARPSYNC.ALL ;  /* 0x0000000000007948 */ /* 0x000fea0003800000 */
[----:B------:R-:W-:Y:S01]  /*3280*/  WARPGROUP.ARRIVE ;  /* 0x00000000000079c5 */ /* 0x000fe20000000000 */
[----:B------:R0:W5:Y:S01]  /*3290*/  LDL R75, [R1+0xc] ;  /* 0x00000c00014b7983 */ /* 0x0001620000100800 */
[----:B--2---:R-:W-:Y:S01]  /*32a0*/  IMAD R8, R13, 0xc00, R8 ;  /* 0x00000c000d087824 */ /* 0x004fe200078e0208 */
[----:B------:R-:W-:-:S02]  /*32b0*/  R2UR UR7, R9 ;  /* 0x00000000090772ca */ /* 0x000fc400000e0000 */
[----:B---3--:R-:W-:Y:S02]  /*32c0*/  ISETP.NE.U32.AND P0, PT, R12, RZ, PT ;  /* 0x000000ff0c00720c */ /* 0x008fe40003f05070 */
[----:B------:R-:W-:Y:S01]  /*32d0*/  R2UR UR6, R8 ;  /* 0x00000000080672ca */ /* 0x000fe200000e0000 */
[----:B------:R-:W2:Y:S01]  /*32e0*/  LDL.64 R12, [R1+0xf0] ;  /* 0x0000f000010c7983 */ /* 0x000ea20000100a00 */
[----:B----4-:R-:W-:Y:S02]  /*32f0*/  R2UR UR4, R10 ;  /* 0x000000000a0472ca */ /* 0x010fe400000e0000 */
[----:B------:R-:W-:-:S07]  /*3300*/  R2UR UR5, R11 ;  /* 0x000000000b0572ca */ /* 0x000fce00000e0000 */
[----:B------:R-:W-:-:S06]  /*3310*/  VOTEU.ANY UP0, P0 ;  /* 0x00000000003f7886 */ /* 0x000fcc0000000100 */
[----:B------:R-:W-:Y:S01]  /*3320*/  HGMMA.64x96x16.F32.BF16 R24, gdesc[UR4], R24, UP0, gsb0 ;  /* 0x01600000041879f0 */ /* 0x000fe2000b801818 */
[----:B------:R-:W-:Y:S02]  /*3330*/  VIADD R14, R14, 0x2 ;  /* 0x000000020e0e7836 */ /* 0x000fe40000000000 */
[----:B------:R-:W-:Y:S02]  /*3340*/  VIADD R10, R8, 0x2 ;  /* 0x00000002080a7836 */ /* 0x000fe40000000000 */
[----:B------:R-:W-:Y:S01]  /*3350*/  IMAD.MOV.U32 R11, RZ, RZ, R9 ;  /* 0x000000ffff0b7224 */ /* 0x000fe200078e0009 */
[----:B------:R-:W-:Y:S02]  /*3360*/  R2UR UR4, R14 ;  /* 0x000000000e0472ca */ /* 0x000fe400000e0000 */
[----:B------:R-:W-:Y:S02]  /*3370*/  R2UR UR6, R10 ;  /* 0x000000000a0672ca */ /* 0x000fe400000e0000 */
[----:B------:R-:W-:-:S02]  /*3380*/  R2UR UR7, R11 ;  /* 0x000000000b0772ca */ /* 0x000fc400000e0000 */
[----:B------:R-:W-:Y:S02]  /*3390*/  R2UR UR5, R15 ;  /* 0x000000000f0572ca */ /* 0x000fe400000e0000 */
[----:B------:R-:W3:Y:S01]  /*33a0*/  LDL.64 R14, [R1+0xf0] ;  /* 0x0000f000010e7983 */ /* 0x000ee20000100a00 */
[----:B------:R-:W-:Y:S02]  /*33b0*/  WARPGROUP.DEPBAR.LE gsb0, 0x0 ;  /* 0x00008000000079c5 */ /* 0x000fe40000010000 */
[----:B------:R-:W-:-:S08]  /*33c0*/  WARPGROUP.ARRIVE ;  /* 0x00000000000079c5 */ /* 0x000fd00000000000 */
[----:B------:R-:W-:Y:S01]  /*33d0*/  HGMMA.64x96x16.F32.BF16 R24, gdesc[UR4], R24, gsb0 ;  /* 0x01600000041879f0 */ /* 0x000fe20008001818 */
[----:B------:R-:W-:Y:S02]  /*33e0*/  VIADD R20, R20, 0x4 ;  /* 0x0000000414147836 */ /* 0x000fe40000000000 */
[----:B------:R-:W-:Y:S02]  /*33f0*/  VIADD R10, R8, 0x4 ;  /* 0x00000004080a7836 */ /* 0x000fe40000000000 */
[----:B------:R-:W-:Y:S01]  /*3400*/  IMAD.MOV.U32 R11, RZ, RZ, R9 ;  /* 0x000000ffff0b7224 */ /* 0x000fe200078e0009 */
[----:B------:R-:W-:Y:S02]  /*3410*/  R2UR UR4, R20 ;  /* 0x00000000140472ca */ /* 0x000fe400000e0000 */
[----:B------:R-:W-:Y:S02]  /*3420*/  R2UR UR6, R10 ;  /* 0x000000000a0672ca */ /* 0x000fe400000e0000 */
[----:B------:R-:W-:-:S02]  /*3430*/  R2UR UR7, R11 ;  /* 0x000000000b0772ca */ /* 0x000fc400000e0000 */
[----:B------:R-:W-:Y:S02]  /*3440*/  R2UR UR5, R21 ;  /* 0x00000000150572ca */ /* 0x000fe400000e0000 */
[----:B------:R-:W4:Y:S01]  /*3450*/  LDL.64 R20, [R1+0xf0] ;  /* 0x0000f00001147983 */ /* 0x000f220000100a00 */
        /* <DEDUP_REMOVED lines=14> */
[----:B--2---:R-:W-:Y:S02]  /*3540*/  VIADD R12, R12, 0x400 ;  /* 0x000004000c0c7836 */ /* 0x004fe40000000000 */
[----:B------:R-:W-:Y:S02]  /*3550*/  VIADD R10, R8, 0x300 ;  /* 0x00000300080a7836 */ /* 0x000fe40000000000 */
[----:B------:R-:W-:Y:S01]  /*3560*/  IMAD.MOV.U32 R11, RZ, RZ, R9 ;  /* 0x000000ffff0b7224 */ /* 0x000fe200078e0009 */
[----:B------:R-:W-:Y:S02]  /*3570*/  R2UR UR4, R12 ;  /* 0x000000000c0472ca */ /* 0x000fe400000e0000 */
[----:B------:R-:W-:Y:S02]  /*3580*/  R2UR UR6, R10 ;  /* 0x000000000a0672ca */ /* 0x000fe400000e0000 */
[----:B------:R-:W-:-:S02]  /*3590*/  R2UR UR7, R11 ;  /* 0x000000000b0772ca */ /* 0x000fc400000e0000 */
[----:B------:R-:W-:Y:S02]  /*35a0*/  R2UR UR5, R13 ;  /* 0x000000000d0572ca */ /* 0x000fe400000e0000 */
[----:B------:R-:W2:Y:S01]  /*35b0*/  LDL.64 R12, [R1+0xf0] ;  /* 0x0000f000010c7983 */ /* 0x000ea20000100a00 */
[----:B------:R-:W-:Y:S02]  /*35c0*/  WARPGROUP.DEPBAR.LE gsb0, 0x0 ;  /* 0x00008000000079c5 */ /* 0x000fe40000010000 */
[----:B------:R-:W-:-:S08]  /*35d0*/  WARPGROUP.ARRIVE ;  /* 0x00000000000079c5 */ /* 0x000fd00000000000 */
[----:B------:R-:W-:Y:S01]  /*35e0*/  HGMMA.64x96x16.F32.BF16 R24, gdesc[UR4], R24, gsb0 ;  /* 0x01600000041879f0 */ /* 0x000fe20008001818 */
[----:B---3--:R-:W-:Y:S02]  /*35f0*/  VIADD R14, R14, 0x402 ;  /* 0x000004020e0e7836 */ /* 0x008fe40000000000 */
        /* <DEDUP_REMOVED lines=10> */
[----:B----4-:R-:W-:Y:S02]  /*36a0*/  VIADD R20, R20, 0x404 ;  /* 0x0000040414147836 */ /* 0x010fe40000000000 */
        /* <DEDUP_REMOVED lines=71> */
[----:B------:R-:W-:Y:S01]  /*3b20*/  R2UR UR5, R13 ;  /* 0x000000000d0572ca */ /* 0x000fe200000e0000 */
[----:B---3--:R-:W-:Y:S01]  /*3b30*/  VIADD R14, R14, 0xc02 ;  /* 0x00000c020e0e7836 */ /* 0x008fe20000000000 */
[----:B------:R-:W2:Y:S01]  /*3b40*/  LDL R13, [R1] ;  /* 0x00000000010d7983 */ /* 0x000ea20000100800 */
[----:B------:R-:W-:Y:S02]  /*3b50*/  WARPGROUP.DEPBAR.LE gsb0, 0x0 ;  /* 0x00008000000079c5 */ /* 0x000fe40000010000 */
[----:B------:R-:W-:Y:S01]  /*3b60*/  WARPGROUP.ARRIVE ;  /* 0x00000000000079c5 */ /* 0x000fe20000000000 */
[----:B------:R0:W5:Y:S07]  /*3b70*/  LDL R12, [R1+0x1f0] ;  /* 0x0001f000010c7983 */ /* 0x00016e0000100800 */
[----:B------:R-:W-:Y:S01]  /*3b80*/  HGMMA.64x96x16.F32.BF16 R24, gdesc[UR4], R24, gsb0 ;  /* 0x01600000041879f0 */ /* 0x000fe20008001818 */
[----:B------:R-:W-:-:S02]  /*3b90*/  VIADD R10, R8, 0x902 ;  /* 0x00000902080a7836 */ /* 0x000fc40000000000 */
[----:B------:R-:W-:Y:S01]  /*3ba0*/  IMAD.MOV.U32 R11, RZ, RZ, R9 ;  /* 0x000000ffff0b7224 */ /* 0x000fe200078e0009 */
[----:B------:R-:W-:Y:S02]  /*3bb0*/  R2UR UR4, R14 ;  /* 0x000000000e0472ca */ /* 0x000fe400000e0000 */
[----:B------:R-:W-:Y:S02]  /*3bc0*/  R2UR UR6, R10 ;  /* 0x000000000a0672ca */ /* 0x000fe400000e0000 */
[----:B------:R-:W-:Y:S02]  /*3bd0*/  R2UR UR7, R11 ;  /* 0x000000000b0772ca */ /* 0x000fe400000e0000 */
[----:B------:R-:W-:Y:S01]  /*3be0*/  R2UR UR5, R15 ;  /* 0x000000000f0572ca */ /* 0x000fe200000e0000 */
[----:B----4-:R-:W-:Y:S02]  /*3bf0*/  VIADD R20, R20, 0xc04 ;  /* 0x00000c0414147836 */ /* 0x010fe40000000000 */
[----:B------:R-:W-:Y:S01]  /*3c00*/  VIADD R10, R8, 0x904 ;  /* 0x00000904080a7836 */ /* 0x000fe20000000000 */
[----:B------:R-:W-:-:S02]  /*3c10*/  WARPGROUP.DEPBAR.LE gsb0, 0x0 ;  /* 0x00008000000079c5 */ /* 0x000fc40000010000 */
[----:B------:R-:W-:-:S07]  /*3c20*/  WARPGROUP.ARRIVE ;  /* 0x00000000000079c5 */ /* 0x000fce0000000000 */
[----:B------:R-:W-:Y:S01]  /*3c30*/  HGMMA.64x96x16.F32.BF16 R24, gdesc[UR4], R24, gsb0 ;  /* 0x01600000041879f0 */ /* 0x000fe20008001818 */
[----:B------:R-:W-:Y:S01]  /*3c40*/  IMAD.MOV.U32 R11, RZ, RZ, R9 ;  /* 0x000000ffff0b7224 */ /* 0x000fe200078e0009 */
[----:B------:R-:W-:Y:S02]  /*3c50*/  R2UR UR6, R10 ;  /* 0x000000000a0672ca */ /* 0x000fe400000e0000 */
[----:B------:R-:W-:Y:S02]  /*3c60*/  R2UR UR4, R20 ;  /* 0x00000000140472ca */ /* 0x000fe400000e0000 */
[----:B------:R-:W-:Y:S02]  /*3c70*/  R2UR UR7, R11 ;  /* 0x000000000b0772ca */ /* 0x000fe400000e0000 */
[----:B------:R-:W-:Y:S01]  /*3c80*/  R2UR UR5, R21 ;  /* 0x00000000150572ca */ /* 0x000fe200000e0000 */
[----:B------:R-:W-:Y:S02]  /*3c90*/  VIADD R8, R8, 0x906 ;  /* 0x0000090608087836 */ /* 0x000fe40000000000 */
        /* <DEDUP_REMOVED lines=12> */
[----:B------:R0:W-:Y:S04]  /*3d60*/  STL [R1+0x70], R6 ;  /* 0x0000700601007387 */ /* 0x0001e80000100800 */
[----:B------:R0:W-:Y:S01]  /*3d70*/  STL [R1+0x70], R6 ;  /* 0x0000700601007387 */ /* 0x0001e20000100800 */
[----:B------:R-:W-:-:S02]  /*3d80*/  WARPGROUP.DEPBAR.LE gsb0, 0x0 ;  /* 0x00008000000079c5 */ /* 0x000fc40000010000 */
[----:B------:R-:W-:-:S06]  /*3d90*/  WARPGROUP.ARRIVE ;  /* 0x00000000000079c5 */ /* 0x000fcc0000000000 */
[----:B------:R-:W-:Y:S01]  /*3da0*/  HGMMA.64x96x16.F32.BF16 R24, gdesc[UR4], R24, gsb0 ;  /* 0x01600000041879f0 */ /* 0x000fe20008001818 */
        /* <DEDUP_REMOVED lines=12> */
[----:B------:R-:W-:Y:S01]  /*3e70*/  BSSY B0, `(.L_x_11205) ;  /* 0x0000005000007945 */ /* 0x000fe20003800000 */
[----:B------:R-:W-:-:S02]  /*3e80*/  WARPGROUP.DEPBAR.LE gsb0, 0x0 ;  /* 0x00008000000079c5 */ /* 0x000fc40000010000 */
[----:B------:R0:W-:Y:S09]  /*3e90*/  BAR.ARV R208, 0x100 ;  /* 0x000400d00000751d */ /* 0x0001f20000002000 */
[----:B0-----:R-:W-:Y:S05]  /*3ea0*/  @!P0 BRA `(.L_x_11206) ;  /* 0x0000000000048947 */ /* 0x001fea0003800000 */
[----:B------:R-:W-:Y:S01]  /*3eb0*/  BPT.TRAP 0x1 ;  /* 0x000000040000795c */ /* 0x000fe20000300000 */
.L_x_11206:
[----:B------:R-:W-:Y:S05]  /*3ec0*/  BSYNC B0 ;  /* 0x0000000000007941 */ /* 0x000fea0003800000 */
.L_x_11205:
[----:B------:R-:W2:Y:S02]  /*3ed0*/  LDL.64 R8, [R1+0x20] ;  /* 0x0000200001087983 */ /* 0x000ea40000100a00 */
[----:B--2---:R-:W-:-:S05]  /*3ee0*/  MOV R9, R8 ;  /* 0x0000000800097202 */ /* 0x004fca0000000f00 */
[----:B-----5:R-:W-:-:S05]  /*3ef0*/  IMAD R12, R12, 0x8, R9 ;  /* 0x000000080c0c7824 */ /* 0x020fca00078e0209 */
[----:B------:R-:W-:-:S04]  /*3f00*/  PRMT R12, R75, 0x654, R12 ;  /* 0x000006544b0c7816 */ /* 0x000fc8000000000c */
[----:B------:R0:W-:Y:S01]  /*3f10*/  SYNCS.ARRIVE.TRANS64.RED.A1T0 RZ, [R12+URZ], RZ ;  /* 0x000000ff0cff79a7 */ /* 0x0001e2000810043f */
[----:B------:R-:W2:Y:S04]  /*3f20*/  LDL R9, [R198+0x24] ;  /* 0x00002400c6097983 */ /* 0x000ea80000100800 */
[----:B------:R-:W3:Y:S04]  /*3f30*/  LDL R8, [R198] ;  /* 0x00000000c6087983 */ /* 0x000ee80000100800 */
[----:B------:R-:W4:Y:S04]  /*3f40*/  LDL R19, [R19] ;  /* 0x0000000013137983 */ /* 0x000f280000100800 */
[----:B------:R-:W4:Y:S04]  /*3f50*/  LDL R72, [R198+0x8] ;  /* 0x00000800c6487983 */ /* 0x000f280000100800 */
[----:B------:R-:W4:Y:S04]  /*3f60*/  LDL R78, [R198+0x18] ;  /* 0x00001800c64e7983 */ /* 0x000f280000100800 */
[----:B------:R-:W4:Y:S04]  /*3f70*/  LDL R75, [R198+0x4] ;  /* 0x00000400c64b7983 */ /* 0x000f280000100800 */
[----:B------:R-:W4:Y:S04]  /*3f80*/  LDL R76, [R198+0xc] ;  /* 0x00000c00c64c7983 */ /* 0x000f280000100800 */
[----:B------:R-:W4:Y:S04]  /*3f90*/  LDL R74, [R198+0x10] ;  /* 0x00001000c64a7983 */ /* 0x000f280000100800 */
[----:B------:R-:W4:Y:S01]  /*3fa0*/  LDL R77, [R198+0x14] ;  /* 0x00001400c64d7983 */ /* 0x000f220000100800 */
[----:B--2---:R-:W-:-:S13]  /*3fb0*/  ISETP.NE.AND P0, PT, R9, 0x1, PT ;  /* 0x000000010900780c */ /* 0x004fda0003f05270 */
[----:B------:R-:W2:Y:S04]  /*3fc0*/  @P0 LDL R9, [R198+0x28] ;  /* 0x00002800c6090983 */ /* 0x000ea80000100800 */
[----:B------:R-:W2:Y:S01]  /*3fd0*/  @P0 LDL R10, [R198+0x2c] ;  /* 0x00002c00c60a0983 */ /* 0x000ea20000100800 */
[----:B---3--:R-:W-:-:S04]  /*3fe0*/  SHF.R.S32.HI R11, RZ, 0x1f, R8 ;  /* 0x0000001fff0b7819 */ /* 0x008fc80000011408 */
[----:B0-----:R-:W-:-:S04]  /*3ff0*/  LEA.HI R12, R11, R8, RZ, 0x7 ;  /* 0x000000080b0c7211 */ /* 0x001fc800078f38ff */
[----:B------:R-:W-:-:S05]  /*4000*/  LOP3.LUT R13, R12, 0xffffff80, RZ, 0xc0, !PT ;  /* 0xffffff800c0d7812 */ /* 0x000fca00078ec0ff */
[----:B------:R-:W-:-:S05]  /*4010*/  IMAD.IADD R13, R8, 0x1, -R13 ;  /* 0x00000001080d7824 */ /* 0x000fca00078e0a0d */
[----:B------:R-:W-:Y:S02]  /*4020*/  SHF.R.S32.HI R14, RZ, 0x1f, R13 ;  /* 0x0000001fff0e7819 */ /* 0x000fe4000001140d */
[----:B------:R-:W-:Y:S02]  /*4030*/  LEA.HI R73, R11, R8, RZ, 0x2 ;  /* 0x000000080b497211 */ /* 0x000fe400078f10ff */
[----:B------:R-:W-:Y:S02]  /*4040*/  LEA.HI R15, R14, R13, RZ, 0x2 ;  /* 0x0000000d0e0f7211 */ /* 0x000fe400078f10ff */
[----:B------:R-:W-:Y:S02]  /*4050*/  LOP3.LUT R73, R73, 0xfffffffc, RZ, 0xc0, !PT ;  /* 0xfffffffc49497812 */ /* 0x000fe400078ec0ff */
[--C-:B------:R-:W-:Y:S02]  /*4060*/  SHF.R.S32.HI R20, RZ, 0x2, R15.reuse ;  /* 0x00000002ff147819 */ /* 0x100fe4000001140f */
[----:B------:R-:W-:-:S02]  /*4070*/  SHF.R.S32.HI R21, RZ, 0x1f, R15 ;  /* 0x0000001fff157819 */ /* 0x000fc4000001140f */
[----:B------:R-:W-:Y:S02]  /*4080*/  LEA.HI R14, R14, R13, RZ, 0x5 ;  /* 0x0000000d0e0e7211 */ /* 0x000fe400078f28ff */
[----:B------:R-:W-:Y:S02]  /*4090*/  SHF.R.S32.HI R11, RZ, 0x7, R12 ;  /* 0x00000007ff0b7819 */ /* 0x000fe4000001140c */
[----:B------:R-:W-:Y:S01]  /*40a0*/  LEA.HI R21, R21, R20, RZ, 0x3 ;  /* 0x0000001415157211 */ /* 0x000fe200078f18ff */
[----:B------:R-:W-:Y:S01]  /*40b0*/  IMAD.IADD R73, R8, 0x1, -R73 ;  /* 0x0000000108497824 */ /* 0x000fe200078e0a49 */
[----:B------:R-:W-:Y:S02]  /*40c0*/  SHF.R.S32.HI R14, RZ, 0x5, R14 ;  /* 0x00000005ff0e7819 */ /* 0x000fe4000001140e */
[----:B------:R-:W-:Y:S02]  /*40d0*/  LEA.HI R12, R12, R11, RZ, 0x1 ;  /* 0x0000000b0c0c7211 */ /* 0x000fe400078f08ff */
[----:B------:R-:W-:Y:S01]  /*40e0*/  LOP3.LUT R21, R21, 0xfffffff8, RZ, 0xc0, !PT ;  /* 0xfffffff815157812 */ /* 0x000fe200078ec0ff */
[----:B----4-:R-:W-:Y:S01]  /*40f0*/  IMAD R14, R19, 0x8, R14 ;  /* 0x00000008130e7824 */ /* 0x010fe200078e020e */
[----:B------:R-:W-:-:S02]  /*4100*/  LOP3.LUT R12, R12, 0x3fffffe, RZ, 0xc0, !PT ;  /* 0x03fffffe0c0c7812 */ /* 0x000fc400078ec0ff */
[----:B------:R-:W-:Y:S01]  /*4110*/  LEA.HI R8, R73, R73, RZ, 0x1 ;  /* 0x0000004949087211 */ /* 0x000fe200078f08ff */
[----:B------:R-:W-:Y:S02]  /*4120*/  IMAD.IADD R21, R20, 0x1, -R21 ;  /* 0x0000000114157824 */ /* 0x000fe400078e0a15 */
[----:B------:R-:W-:Y:S01]  /*4130*/  IMAD.IADD R12, R11, 0x1, -R12 ;  /* 0x000000010b0c7824 */ /* 0x000fe200078e0a0c */
[----:B------:R-:W-:Y:S01]  /*4140*/  LOP3.LUT R8, R8, 0x1ffffffe, RZ, 0xc0, !PT ;  /* 0x1ffffffe08087812 */ /* 0x000fe200078ec0ff */
[----:B------:R-:W-:-:S04]  /*4150*/  IMAD.U32 R21, R14, 0x10, R21 ;  /* 0x000000100e157824 */ /* 0x000fc800078e0015 */
[----:B------:R-:W-:Y:S02]  /*4160*/  IMAD.IADD R8, R73, 0x1, -R8 ;  /* 0x0000000149087824 */ /* 0x000fe400078e0a08 */
[----:B------:R-:W-:-:S04]  /*4170*/  IMAD R21, R12, 0x40, R21 ;  /* 0x000000400c157824 */ /* 0x000fc800078e0215 */
[----:B------:R-:W-:Y:S02]  /*4180*/  IMAD R12, R8, 0x8, R21 ;  /* 0x00000008080c7824 */ /* 0x000fe400078e0215 */
[----:B------:R-:W-:Y:S01]  /*4190*/  IMAD.U32 R11, RZ, RZ, UR45 ;  /* 0x0000002dff0b7e24 */ /* 0x000fe2000f8e00ff */
[----:B------:R-:W-:Y:S02]  /*41a0*/  LOP3.LUT R8, R15, 0x7ffffffc, RZ, 0xc0, !PT ;  /* 0x7ffffffc0f087812 */ /* 0x000fe400078ec0ff */
[----:B------:R-:W-:-:S03]  /*41b0*/  ISETP.GE.AND P1, PT, R78, 0x1, PT ;  /* 0x000000014e00780c */ /* 0x000fc60003f26270 */
[----:B------:R-:W-:Y:S01]  /*41c0*/  IMAD.IADD R8, R13, 0x1, -R8 ;  /* 0x000000010d087824 */ /* 0x000fe200078e0a08 */
[----:B------:R-:W-:Y:S02]  /*41d0*/  UMOV UR4, 0xffffffa0 ;  /* 0xffffffa000047882 */ /* 0x000fe40000000000 */
[----:B------:R-:W-:Y:S01]  /*41e0*/  UIMAD UR4, UR45, UR4, 0x60 ;  /* 0x000000602d0474a4 */ /* 0x000fe2000f8e0204 */
[----:B------:R-:W-:Y:S01]  /*41f0*/  LOP3.LUT R76, RZ, R76, RZ, 0x33, !PT ;  /* 0x0000004cff4c7212 */ /* 0x000fe200078e33ff */
[----:B------:R-:W-:Y:S04]  /*4200*/  BSSY B0, `(.L_x_11207) ;  /* 0x000002b000007945 */ /* 0x000fe80003800000 */
[----:B------:R-:W-:Y:S02]  /*4210*/  IMAD.U32 R19, RZ, RZ, UR4 ;  /* 0x00000004ff137e24 */ /* 0x000fe4000f8e00ff */
[----:B------:R-:W-:-:S02]  /*4220*/  VIADD R77, R77, UR4 ;  /* 0x000000044d4d7c36 */ /* 0x000fc40008000000 */
[----:B------:R-:W-:Y:S02]  /*4230*/  IMAD R19, R8, -0x2, R19 ;  /* 0xfffffffe08137824 */ /* 0x000fe400078e0213 */
[----:B--2---:R-:W-:-:S05]  /*4240*/  @P0 IMAD.HI.U32 R9, R12, R9, RZ ;  /* 0x000000090c090227 */ /* 0x004fca00078e00ff */
[----:B------:R-:W-:Y:S01]  /*4250*/  @P0 SHF.R.U32.HI R12, RZ, R10, R9 ;  /* 0x0000000aff0c0219 */ /* 0x000fe20000011609 */
[----:B------:R-:W-:-:S04]  /*4260*/  IMAD R9, R11, -0x60, R72 ;  /* 0xffffffa00b097824 */ /* 0x000fc800078e0248 */
[----:B------:R-:W0:Y:S01]  /*4270*/  SHFL.IDX PT, R21, R12, RZ, 0x1c1f ;  /* 0x001c1fff0c157589 */ /* 0x000e2200000e0000 */
[----:B------:R-:W-:-:S04]  /*4280*/  VIADD R11, R9, 0x61 ;  /* 0x00000061090b7836 */ /* 0x000fc80000000000 */
[C---:B------:R-:W-:Y:S02]  /*4290*/  IMAD R11, R8.reuse, -0x2, R11 ;  /* 0xfffffffe080b7824 */ /* 0x040fe400078e020b */
[----:B------:R-:W-:Y:S02]  /*42a0*/  VIADD R9, R9, 0x60 ;  /* 0x0000006009097836 */ /* 0x000fe40000000000 */
[----:B------:R-:W-:Y:S02]  /*42b0*/  IMAD.IADD R11, R11, 0x1, -R75 ;  /* 0x000000010b0b7824 */ /* 0x000fe400078e0a4b */
[----:B------:R-:W-:Y:S02]  /*42c0*/  IMAD R14, R8, -0x2, R9 ;  /* 0xfffffffe080e7824 */ /* 0x000fe400078e0209 */
[C---:B------:R-:W-:Y:S02]  /*42d0*/  IMAD.IADD R15, R11.reuse, 0x1, R74 ;  /* 0x000000010b0f7824 */ /* 0x040fe400078e024a */
[----:B------:R-:W-:-:S03]  /*42e0*/  IMAD.IADD R76, R11, 0x1, R76 ;  /* 0x000000010b4c7824 */ /* 0x000fc600078e024c */
        /* <DEDUP_REMOVED lines=11> */
[----:B------:R-:W2:Y:S04]  /*43a0*/  LDL R10, [R198+0x1c] ;  /* 0x00001c00c60a7983 */ /* 0x000ea80000100800 */
[----:B------:R-:W3:Y:S01]  /*43b0*/  LDL R13, [R198+0x20] ;  /* 0x00002000c60d7983 */ /* 0x000ee20000100800 */
[----:B--2---:R-:W-:-:S05]  /*43c0*/  IMAD.HI.U32 R10, R11, R10, RZ ;  /* 0x0000000a0b0a7227 */ /* 0x004fca00078e00ff */
[----:B---3--:R-:W-:-:S07]  /*43d0*/  SHF.R.U32.HI R11, RZ, R13, R10 ;  /* 0x0000000dff0b7219 */ /* 0x008fce000001160a */
.L_x_11212:
[----:B------:R-:W-:Y:S05]  /*43e0*/  BSYNC B2 ;  /* 0x0000000000027941 */ /* 0x000fea0003800000 */
.L_x_11211:
[----:B------:R-:W-:Y:S01]  /*43f0*/  LOP3.LUT R11, RZ, R11, RZ, 0x33, !PT ;  /* 0x0000000bff0b7212 */ /* 0x000fe200078e33ff */
[----:B------:R-:W-:Y:S06]  /*4400*/  BRA `(.L_x_11213) ;  /* 0x0000000000187947 */ /* 0x000fec0003800000 */
.L_x_11210:
[----:B------:R-:W-:-:S13]  /*4410*/  ISETP.NE.AND P0, PT, R78, 0x1, PT ;  /* 0x000000014e00780c */ /* 0x000fda0003f05270 */
[----:B------:R-:W-:Y:S05]  /*4420*/  @!P0 BRA `(.L_x_11213) ;  /* 0x0000000000108947 */ /* 0x000fea0003800000 */
[----:B------:R-:W2:Y:S04]  /*4430*/  LDL R10, [R198+0x1c] ;  /* 0x00001c00c60a7983 */ /* 0x000ea80000100800 */
[----:B------:R-:W3:Y:S01]  /*4440*/  LDL R20, [R198+0x20] ;  /* 0x00002000c6147983 */ /* 0x000ee20000100800 */
[----:B--2---:R-:W-:-:S05]  /*4450*/  IMAD.HI.U32 R11, R11, R10, RZ ;  /* 0x0000000a0b0b7227 */ /* 0x004fca00078e00ff */
[----:B---3--:R-:W-:-:S07]  /*4460*/  SHF.R.U32.HI R11, RZ, R20, R11 ;  /* 0x00000014ff0b7219 */ /* 0x008fce000001160b */
.L_x_11213:
[----:B------:R-:W-:Y:S05]  /*4470*/  BSYNC B1 ;  /* 0x0000000000017941 */ /* 0x000fea0003800000 */
.L_x_11209:
[----:B------:R-:W-:-:S05]  /*4480*/  IMAD R11, R78, R11, R19 ;  /* 0x0000000b4e0b7224 */ /* 0x000fca00078e0213 */
[----:B------:R-:W-:Y:S02]  /*4490*/  VIMNMX R8, R8, R11, !PT ;  /* 0x0000000b08087248 */ /* 0x000fe40007fe0100 */
[----:B------:R-:W-:-:S07]  /*44a0*/  VIADDMNMX R9, R11, R78, R9, PT ;  /* 0x0000004e0b097246 */ /* 0x000fce0003800109 */
.L_x_11208:
[----:B------:R-:W-:Y:S05]  /*44b0*/  BSYNC B0 ;  /* 0x0000000000007941 */ /* 0x000fea0003800000 */
.L_x_11207:
        /* <DEDUP_REMOVED lines=89> */
[----:B------:R-:W-:Y:S02]  /*4a50*/  ISETP.GE.AND P2, PT, R77, 0x4a, PT ;  /* 0x0000004a4d00780c */ /* 0x000fe40003f46270 */
        /* <DEDUP_REMOVED lines=42> */
.L_x_11219:
[----:B------:R-:W-:Y:S05]  /*4d00*/  BSYNC B2 ;  /* 0x0000000000027941 */ /* 0x000fea0003800000 */
.L_x_11218:
[----:B------:R-:W-:Y:S01]  /*4d10*/  LOP3.LUT R75, RZ, R75, RZ, 0x33, !PT ;  /* 0x0000004bff4b7212 */ /* 0x000fe200078e33ff */
[----:B------:R-:W-:Y:S06]  /*4d20*/  BRA `(.L_x_11220) ;  /* 0x0000000000187947 */ /* 0x000fec0003800000 */
.L_x_11217:
[----:B------:R-:W-:-:S13]  /*4d30*/  ISETP.NE.AND P6, PT, R78, 0x1, PT ;  /* 0x000000014e00780c */ /* 0x000fda0003fc5270 */
[----:B------:R-:W-:Y:S05]  /*4d40*/  @!P6 BRA `(.L_x_11220) ;  /* 0x000000000010e947 */ /* 0x000fea0003800000 */
[----:B------:R-:W2:Y:S04]  /*4d50*/  LDL R12, [R198+0x1c] ;  /* 0x00001c00c60c7983 */ /* 0x000ea80000100800 */
[----:B------:R-:W3:Y:S01]  /*4d60*/  LDL R14, [R198+0x20] ;  /* 0x00002000c60e7983 */ /* 0x000ee20000100800 */
[----:B--2---:R-:W-:-:S05]  /*4d70*/  IMAD.HI.U32 R75, R75, R12, RZ ;  /* 0x0000000c4b4b7227 */ /* 0x004fca00078e00ff */
[----:B---3--:R-:W-:-:S07]  /*4d80*/  SHF.R.U32.HI R75, RZ, R14, R75 ;  /* 0x0000000eff4b7219 */ /* 0x008fce000001164b */
.L_x_11220:
[----:B------:R-:W-:Y:S05]  /*4d90*/  BSYNC B1 ;  /* 0x0000000000017941 */ /* 0x000fea0003800000 */
.L_x_11216:
[----:B------:R-:W-:-:S05]  /*4da0*/  IMAD R75, R78, R75, R19 ;  /* 0x0000004b4e4b7224 */ /* 0x000fca00078e0213 */
[----:B------:R-:W-:Y:S02]  /*4db0*/  VIADDMNMX R9, R75, R78, R9, PT ;  /* 0x0000004e4b097246 */ /* 0x000fe40003800109 */
[----:B------:R-:W-:-:S07]  /*4dc0*/  VIMNMX R8, R8, R75, !PT ;  /* 0x0000004b08087248 */ /* 0x000fce0007fe0100 */
.L_x_11215:
[----:B------:R-:W-:Y:S05]  /*4dd0*/  BSYNC B0 ;  /* 0x0000000000007941 */ /* 0x000fea0003800000 */
.L_x_11214:
[C---:B------:R-:W-:Y:S01]  /*4de0*/  ISETP.GT.AND P0, PT, R8.reuse, 0x1, !P0 ;  /* 0x000000010800780c */ /* 0x040fe20004704270 */
[----:B------:R-:W2:Y:S01]  /*4df0*/  LDL R124, [R1+0x1f0] ;  /* 0x0001f000017c7983 */ /* 0x000ea20000100800 */
[----:B------:R-:W-:Y:S02]  /*4e00*/  ISETP.GT.AND P1, PT, R8, 0x8, !P1 ;  /* 0x000000080800780c */ /* 0x000fe40004f24270 */
[C---:B------:R-:W-:Y:S01]  /*4e10*/  ISETP.LT.OR P0, PT, R9.reuse, 0x2, P0 ;  /* 0x000000020900780c */ /* 0x040fe20000701670 */
[----:B------:R-:W3:Y:S01]  /*4e20*/  LDL R105, [R1+0x200] ;  /* 0x0002000001697983 */ /* 0x000ee20000100800 */
[----:B------:R-:W-:Y:S02]  /*4e30*/  ISETP.LT.OR P1, PT, R9, 0x9, P1 ;  /* 0x000000090900780c */ /* 0x000fe40000f21670 */
[----:B------:R-:W-:Y:S01]  /*4e40*/  FSEL R109, R27, -INF , !P0 ;  /* 0xff8000001b6d7808 */ /* 0x000fe20004000000 */
[----:B------:R-:W4:Y:S01]  /*4e50*/  LDL R104, [R1+0x204] ;  /* 0x0002040001687983 */ /* 0x000f220000100800 */
[----:B------:R-:W-:-:S02]  /*4e60*/  ISETP.NE.AND P0, PT, R25, RZ, PT ;  /* 0x000000ff1900720c */ /* 0x000fc40003f05270 */
[----:B------:R-:W-:Y:S01]  /*4e70*/  FSEL R110, R30, -INF , !P1 ;  /* 0xff8000001e6e7808 */ /* 0x000fe20004800000 */
[----:B------:R-:W2:Y:S01]  /*4e80*/  LDL R118, [R1+0x208] ;  /* 0x0002080001767983 */ /* 0x000ea20000100800 */
[----:B------:R-:W-:Y:S02]  /*4e90*/  ISETP.GT.AND P0, PT, R8, 0x9, !P0 ;  /* 0x000000090800780c */ /* 0x000fe40004704270 */
[----:B------:R-:W-:Y:S01]  /*4ea0*/  ISETP.NE.AND P1, PT, R28, RZ, PT ;  /* 0x000000ff1c00720c */ /* 0x000fe20003f25270 */
[----:B------:R-:W2:Y:S01]  /*4eb0*/  LDL R119, [R1+0x20c] ;  /* 0x00020c0001777983 */ /* 0x000ea20000100800 */
[----:B------:R-:W-:Y:S02]  /*4ec0*/  ISETP.LT.OR P0, PT, R9, 0xa, P0 ;  /* 0x0000000a0900780c */ /* 0x000fe40000701670 */
[----:B------:R-:W-:Y:S01]  /*4ed0*/  ISETP.NE.AND P6, PT, R32, RZ, PT ;  /* 0x000000ff2000720c */ /* 0x000fe20003fc5270 */
[----:B------:R-:W2:Y:S01]  /*4ee0*/  LDL R117, [R1+0x210] ;  /* 0x0002100001757983 */ /* 0x000ea20000100800 */
[----:B------:R-:W-:-:S02]  /*4ef0*/  FSEL R111, R31, -INF , !P0 ;  /* 0xff8000001f6f7808 */ /* 0x000fc40004000000 */
[----:B------:R-:W-:Y:S01]  /*4f00*/  ISETP.NE.AND P0, PT, R73, RZ, PT ;  /* 0x000000ff4900720c */ /* 0x000fe20003f05270 */
[----:B------:R-:W2:Y:S01]  /*4f10*/  LDL R30, [R1+0x234] ;  /* 0x00023400011e7983 */ /* 0x000ea20000100800 */
[C---:B------:R-:W-:Y:S02]  /*4f20*/  ISETP.GT.AND P2, PT, R8.reuse, 0x49, !P2 ;  /* 0x000000490800780c */ /* 0x040fe40005744270 */
[C---:B------:R-:W-:Y:S01]  /*4f30*/  ISETP.GT.AND P0, PT, R8.reuse, 0x10, !P0 ;  /* 0x000000100800780c */ /* 0x040fe20004704270 */
[----:B------:R-:W2:Y:S01]  /*4f40*/  LDL R27, [R1+0x330] ;  /* 0x00033000011b7983 */ /* 0x000ea20000100800 */
[C---:B------:R-:W-:Y:S02]  /*4f50*/  ISETP.GT.AND P3, PT, R8.reuse, 0x50, !P3 ;  /* 0x000000500800780c */ /* 0x040fe40005f64270 */
[----:B------:R-:W-:Y:S01]  /*4f60*/  ISETP.LT.OR P0, PT, R9, 0x11, P0 ;  /* 0x000000110900780c */ /* 0x000fe20000701670 */
[----:B------:R-:W2:Y:S01]  /*4f70*/  LDL R152, [R1+0x3f4] ;  /* 0x0003f40001987983 */ /* 0x000ea20000100800 */
[----:B------:R-:W-:-:S02]  /*4f80*/  ISETP.GT.AND P4, PT, R8, 0x51, !P4 ;  /* 0x000000510800780c */ /* 0x000fc40006784270 */
[----:B------:R-:W-:Y:S01]  /*4f90*/  FSEL R14, R34, -INF , !P0 ;  /* 0xff800000220e7808 */ /* 0x000fe20004000000 */
[----:B------:R-:W2:Y:S01]  /*4fa0*/  LDL R107, [R1+0x214] ;  /* 0x00021400016b7983 */ /* 0x000ea20000100800 */
[----:B------:R-:W-:Y:S02]  /*4fb0*/  ISETP.GT.AND P0, PT, R8, 0x11, !P1 ;  /* 0x000000110800780c */ /* 0x000fe40004f04270 */
[----:B------:R-:W-:Y:S01]  /*4fc0*/  ISETP.NE.AND P1, PT, R48, RZ, PT ;  /* 0x000000ff3000720c */ /* 0x000fe20003f25270 */
[----:B------:R-:W2:Y:S01]  /*4fd0*/  LDL R108, [R1+0x218] ;  /* 0x00021800016c7983 */ /* 0x000ea20000100800 */
[----:B------:R-:W-:Y:S02]  /*4fe0*/  ISETP.LT.OR P0, PT, R9, 0x12, P0 ;  /* 0x000000120900780c */ /* 0x000fe40000701670 */
[----:B------:R-:W-:Y:S01]  /*4ff0*/  ISETP.GT.AND P5, PT, R8, 0x58, !P5 ;  /* 0x000000580800780c */ /* 0x000fe20006fa4270 */
[----:B------:R-:W2:Y:S01]  /*5000*/  LDL R106, [R1+0x21c] ;  /* 0x00021c00016a7983 */ /* 0x000ea20000100800 */
[----:B------:R-:W-:-:S02]  /*5010*/  FSEL R15, R35, -INF , !P0 ;  /* 0xff800000230f7808 */ /* 0x000fc40004000000 */
[----:B------:R-:W-:Y:S01]  /*5020*/  ISETP.NE.AND P0, PT, R29, RZ, PT ;  /* 0x000000ff1d00720c */ /* 0x000fe20003f05270 */
[----:B------:R-:W2:Y:S01]  /*5030*/  LDL R115, [R1+0x220] ;  /* 0x0002200001737983 */ /* 0x000ea20000100800 */
[----:B------:R-:W-:Y:S02]  /*5040*/  ISETP.LT.OR P2, PT, R9, 0x4a, P2 ;  /* 0x0000004a0900780c */ /* 0x000fe40001741670 */
[----:B------:R-:W-:Y:S01]  /*5050*/  ISETP.GT.AND P0, PT, R8, 0x18, !P0 ;  /* 0x000000180800780c */ /* 0x000fe20004704270 */
[----:B------:R-:W2:Y:S01]  /*5060*/  LDL R29, [R1+0x23c] ;  /* 0x00023c00011d7983 */ /* 0x000ea20000100800 */
[----:B------:R-:W-:Y:S02]  /*5070*/  FSEL R172, R63, -INF , !P2 ;  /* 0xff8000003fac7808 */ /* 0x000fe40005000000 */
[C---:B------:R-:W-:Y:S01]  /*5080*/  ISETP.LT.OR P0, PT, R9.reuse, 0x19, P0 ;  /* 0x000000190900780c */ /* 0x040fe20000701670 */
[----:B------:R-:W2:Y:S01]  /*5090*/  LDL R116, [R1+0x224] ;  /* 0x0002240001747983 */ /* 0x000ea20000100800 */
[----:B------:R-:W-:-:S02]  /*50a0*/  ISETP.LT.OR P3, PT, R9, 0x51, P3 ;  /* 0x000000510900780c */ /* 0x000fc40001f61670 */
[----:B------:R-:W-:Y:S01]  /*50b0*/  FSEL R19, R38, -INF , !P0 ;  /* 0xff80000026137808 */ /* 0x000fe20004000000 */
[----:B------:R-:W2:Y:S01]  /*50c0*/  LDL R31, [R1+0x238] ;  /* 0x00023800011f7983 */ /* 0x000ea20000100800 */
[----:B------:R-:W-:Y:S02]  /*50d0*/  ISETP.GT.AND P0, PT, R8, 0x19, !P6 ;  /* 0x000000190800780c */ /* 0x000fe40007704270 */
[----:B------:R-:W-:Y:S01]  /*50e0*/  ISETP.NE.AND P6, PT, R49, RZ, PT ;  /* 0x000000ff3100720c */ /* 0x000fe20003fc5270 */
[----:B------:R-:W2:Y:S01]  /*50f0*/  LDL R32, [R1+0x240] ;  /* 0x0002400001207983 */ /* 0x000ea20000100800 */
[C---:B------:R-:W-:Y:S02]  /*5100*/  ISETP.LT.OR P0, PT, R9.reuse, 0x1a, P0 ;  /* 0x0000001a0900780c */ /* 0x040fe40000701670 */
[----:B------:R-:W-:Y:S01]  /*5110*/  ISETP.LT.OR P4, PT, R9, 0x52, P4 ;  /* 0x000000520900780c */ /* 0x000fe20002781670 */
[----:B------:R-:W2:Y:S01]  /*5120*/  LDL R35, [R1+0x24c] ;  /* 0x00024c0001237983 */ /* 0x000ea20000100800 */
[----:B------:R-:W-:-:S02]  /*5130*/  FSEL R157, R39, -INF , !P0 ;  /* 0xff800000279d7808 */ /* 0x000fc40004000000 */
[----:B------:R-:W-:Y:S01]  /*5140*/  ISETP.NE.AND P0, PT, R33, RZ, PT ;  /* 0x000000ff2100720c */ /* 0x000fe20003f05270 */
[----:B------:R-:W2:Y:S01]  /*5150*/  LDL R34, [R1+0x254] ;  /* 0x0002540001227983 */ /* 0x000ea20000100800 */
[C---:B------:R-:W-:Y:S02]  /*5160*/  ISETP.LT.OR P5, PT, R9.reuse, 0x59, P5 ;  /* 0x000000590900780c */ /* 0x040fe40002fa1670 */
[----:B------:R-:W-:Y:S01]  /*5170*/  ISETP.GT.AND P0, PT, R8, 0x20, !P0 ;  /* 0x000000200800780c */ /* 0x000fe20004704270 */
[----:B------:R-:W2:Y:S01]  /*5180*/  LDL R33, [R1+0x244] ;  /* 0x0002440001217983 */ /* 0x000ea20000100800 */
[----:B------:R-:W-:Y:S02]  /*5190*/  FSEL R177, R66, -INF , !P3 ;  /* 0xff80000042b17808 */ /* 0x000fe40005800000 */
[----:B------:R-:W-:Y:S01]  /*51a0*/  ISETP.LT.OR P0, PT, R9, 0x21, P0 ;  /* 0x000000210900780c */ /* 0x000fe20000701670 */
[----:B------:R-:W2:Y:S01]  /*51b0*/  LDL R38, [R1+0x260] ;  /* 0x0002600001267983 */ /* 0x000ea20000100800 */
[----:B------:R-:W-:-:S02]  /*51c0*/  FSEL R178, R67, -INF , !P4 ;  /* 0xff80000043b27808 */ /* 0x000fc40006000000 */
[----:B------:R-:W-:Y:S01]  /*51d0*/  FSEL R162, R42, -INF , !P0 ;  /* 0xff8000002aa27808 */ /* 0x000fe20004000000 */
[----:B------:R-:W2:Y:S01]  /*51e0*/  LDL R39, [R1+0x264] ;  /* 0x0002640001277983 */ /* 0x000ea20000100800 */
[----:B------:R-:W-:Y:S02]  /*51f0*/  ISETP.NE.AND P0, PT, R36, RZ, PT ;  /* 0x000000ff2400720c */ /* 0x000fe40003f05270 */
[----:B------:R-:W-:Y:S01]  /*5200*/  FSEL R179, R70, -INF , !P5 ;  /* 0xff80000046b37808 */ /* 0x000fe20006800000 */
[----:B------:R-:W2:Y:S01]  /*5210*/  LDL R36, [R1+0x250] ;  /* 0x0002500001247983 */ /* 0x000ea20000100800 */
[----:B------:R-:W-:-:S03]  /*5220*/  ISETP.GT.AND P0, PT, R8, 0x21, !P0 ;  /* 0x000000210800780c */ /* 0x000fc60004704270 */
[----:B------:R-:W2:Y:S01]  /*5230*/  LDL R102, [R1+0x270] ;  /* 0x0002700001667983 */ /* 0x000ea20000100800 */
[----:B------:R-:W-:-:S03]  /*5240*/  ISETP.LT.OR P0, PT, R9, 0x22, P0 ;  /* 0x000000220900780c */ /* 0x000fc60000701670 */
[----:B------:R-:W2:Y:S01]  /*5250*/  LDL R101, [R1+0x274] ;  /* 0x0002740001657983 */ /* 0x000ea20000100800 */
[----:B------:R-:W-:Y:S02]  /*5260*/  FSEL R165, R43, -INF , !P0 ;  /* 0xff8000002ba57808 */ /* 0x000fe40004000000 */
[----:B------:R-:W-:Y:S01]  /*5270*/  ISETP.NE.AND P0, PT, R37, RZ, PT ;  /* 0x000000ff2500720c */ /* 0x000fe20003f05270 */
[----:B------:R-:W2:Y:S03]  /*5280*/  LDL R100, [R1+0x278] ;  /* 0x0002780001647983 */ /* 0x000ea60000100800 */
[----:B------:R-:W-:Y:S01]  /*5290*/  ISETP.GT.AND P0, PT, R8, 0x28, !P0 ;  /* 0x000000280800780c */ /* 0x000fe20004704270 */
[----:B------:R-:W2:Y:S03]  /*52a0*/  LDL R37, [R1+0x258] ;  /* 0x0002580001257983 */ /* 0x000ea60000100800 */
[----:B------:R-:W-:Y:S01]  /*52b0*/  ISETP.LT.OR P0, PT, R9, 0x29, P0 ;  /* 0x000000290900780c */ /* 0x000fe20000701670 */
[----:B------:R-:W2:Y:S03]  /*52c0*/  LDL R99, [R1+0x27c] ;  /* 0x00027c0001637983 */ /* 0x000ea60000100800 */
[----:B------:R-:W-:Y:S01]  /*52d0*/  FSEL R168, R46, -INF , !P0 ;  /* 0xff8000002ea87808 */ /* 0x000fe20004000000 */
[----:B------:R-:W2:Y:S01]  /*52e0*/  LDL R98, [R1+0x280] ;  /* 0x0002800001627983 */ /* 0x000ea20000100800 */
[----:B------:R-:W-:-:S03]  /*52f0*/  ISETP.NE.AND P0, PT, R40, RZ, PT ;  /* 0x000000ff2800720c */ /* 0x000fc60003f05270 */
        /* <DEDUP_REMOVED lines=29> */
[----:B------:R-:W-:-:S02]  /*54d0*/  ISETP.GT.AND P0, PT, R8, 0x39, !P1 ;  /* 0x000000390800780c */ /* 0x000fc40004f04270 */
[----:B------:R-:W-:Y:S01]  /*54e0*/  ISETP.NE.AND P1, PT, R53, RZ, PT ;  /* 0x000000ff3500720c */ /* 0x000fe20003f25270 */
[----:B------:R-:W2:Y:S01]  /*54f0*/  LDL R85, [R1+0x2b4] ;  /* 0x0002b40001557983 */ /* 0x000ea20000100800 */
[----:B------:R-:W-:Y:S02]  /*5500*/  ISETP.LT.OR P0, PT, R9, 0x3a, P0 ;  /* 0x0000003a0900780c */ /* 0x000fe40000701670 */
[----:B------:R-:W-:Y:S01]  /*5510*/  ISETP.GT.AND P1, PT, R8, 0x48, !P1 ;  /* 0x000000480800780c */ /* 0x000fe20004f24270 */
[----:B------:R-:W2:Y:S01]  /*5520*/  LDL R84, [R1+0x2b8] ;  /* 0x0002b80001547983 */ /* 0x000ea20000100800 */
[----:B------:R-:W-:Y:S02]  /*5530*/  FSEL R169, R55, -INF , !P0 ;  /* 0xff80000037a97808 */ /* 0x000fe40004000000 */
[----:B------:R-:W-:Y:S01]  /*5540*/  ISETP.NE.AND P0, PT, R21, RZ, PT ;  /* 0x000000ff1500720c */ /* 0x000fe20003f05270 */
[----:B------:R-:W2:Y:S01]  /*5550*/  LDL R83, [R1+0x2bc] ;  /* 0x0002bc0001537983 */ /* 0x000ea20000100800 */
[----:B------:R-:W-:-:S02]  /*5560*/  FMNMX.FTZ R21, R120, R103, !PT ;  /* 0x0000006778157209 */ /* 0x000fc40007810000 */
[----:B------:R-:W-:Y:S01]  /*5570*/  ISETP.GT.AND P0, PT, R8, RZ, !P0 ;  /* 0x000000ff0800720c */ /* 0x000fe20004704270 */
[----:B------:R-:W2:Y:S01]  /*5580*/  LDL R82, [R1+0x2c0] ;  /* 0x0002c00001527983 */ /* 0x000ea20000100800 */
[----:B------:R-:W-:Y:S02]  /*5590*/  FMNMX.FTZ R12, R10, R21, !PT ;  /* 0x000000150a0c7209 */ /* 0x000fe40007810000 */
[C---:B------:R-:W-:Y:S01]  /*55a0*/  ISETP.LT.OR P0, PT, R9.reuse, 0x1, P0 ;  /* 0x000000010900780c */ /* 0x040fe20000701670 */
[----:B------:R-:W2:Y:S01]  /*55b0*/  LDL R81, [R1+0x2c4] ;  /* 0x0002c40001517983 */ /* 0x000ea20000100800 */
[----:B------:R-:W-:Y:S02]  /*55c0*/  ISETP.LT.OR P1, PT, R9, 0x49, P1 ;  /* 0x000000490900780c */ /* 0x000fe40000f21670 */
[----:B------:R-:W-:Y:S01]  /*55d0*/  FSEL R122, R26, -INF , !P0 ;  /* 0xff8000001a7a7808 */ /* 0x000fe20004000000 */
[----:B------:R-:W2:Y:S01]  /*55e0*/  LDL R80, [R1+0x2c8] ;  /* 0x0002c80001507983 */ /* 0x000ea20000100800 */
[----:B------:R-:W-:-:S02]  /*55f0*/  ISETP.GT.AND P0, PT, R8, 0x40, !P6 ;  /* 0x000000400800780c */ /* 0x000fc40007704270 */
[----:B------:R-:W-:Y:S01]  /*5600*/  FMNMX.FTZ R11, R122, R109, !PT ;  /* 0x0000006d7a0b7209 */ /* 0x000fe20007810000 */
[----:B------:R-:W2:Y:S01]  /*5610*/  LDL R79, [R1+0x2cc] ;  /* 0x0002cc00014f7983 */ /* 0x000ea20000100800 */
[----:B------:R-:W-:Y:S02]  /*5620*/  ISETP.NE.AND P6, PT, R24, RZ, PT ;  /* 0x000000ff1800720c */ /* 0x000fe40003fc5270 */
[----:B------:R-:W-:Y:S01]  /*5630*/  FMNMX.FTZ R24, R110, R11, !PT ;  /* 0x0000000b6e187209 */ /* 0x000fe20007810000 */
[----:B------:R-:W2:Y:S01]  /*5640*/  LDL R78, [R1+0x2d0] ;  /* 0x0002d000014e7983 */ /* 0x000ea20000100800 */
[----:B------:R-:W-:Y:S02]  /*5650*/  FMNMX.FTZ R11, R13, R12, !PT ;  /* 0x0000000c0d0b7209 */ /* 0x000fe40007810000 */
[----:B------:R-:W-:Y:S01]  /*5660*/  FMNMX.FTZ R21, R111, R24, !PT ;  /* 0x000000186f157209 */ /* 0x000fe20007810000 */
[----:B------:R-:W2:Y:S01]  /*5670*/  LDL R77, [R1+0x2d4] ;  /* 0x0002d400014d7983 */ /* 0x000ea20000100800 */
[----:B------:R-:W-:-:S02]  /*5680*/  FMNMX.FTZ R11, R20, R11, !PT ;  /* 0x0000000b140b7209 */ /* 0x000fc40007810000 */
[----:B------:R-:W-:Y:S01]  /*5690*/  FMNMX.FTZ R12, R14, R21, !PT ;  /* 0x000000150e0c7209 */ /* 0x000fe20007810000 */
[----:B------:R-:W2:Y:S01]  /*56a0*/  LDL R76, [R1+0x2d8] ;  /* 0x0002d800014c7983 */ /* 0x000ea20000100800 */
[----:B------:R-:W-:Y:S02]  /*56b0*/  FMNMX.FTZ R11, R112, R11, !PT ;  /* 0x0000000b700b7209 */ /* 0x000fe40007810000 */
        /* <DEDUP_REMOVED lines=21> */
[----:B------:R-:W-:Y:S01]  /*5810*/  ISETP.LT.OR P0, PT, R9, 0x41, P0 ;  /* 0x000000410900780c */ /* 0x000fe20000701670 */
[----:B------:R-:W2:Y:S01]  /*5820*/  LDL R67, [R1+0x2fc] ;  /* 0x0002fc0001437983 */ /* 0x000ea20000100800 */
[----:B------:R-:W-:-:S02]  /*5830*/  FMNMX.FTZ R11, R160, R11, !PT ;  /* 0x0000000ba00b7209 */ /* 0x000fc40007810000 */
[----:B------:R-:W-:Y:S01]  /*5840*/  FMNMX.FTZ R21, R188, R21, !PT ;  /* 0x00000015bc157209 */ /* 0x000fe20007810000 */
[----:B------:R-:W2:Y:S01]  /*5850*/  LDL R66, [R1+0x300] ;  /* 0x0003000001427983 */ /* 0x000ea20000100800 */
[----:B------:R-:W-:Y:S02]  /*5860*/  FSEL R163, R58, -INF , !P0 ;  /* 0xff8000003aa37808 */ /* 0x000fe40004000000 */
[----:B------:R-:W-:Y:S01]  /*5870*/  ISETP.NE.AND P0, PT, R52, RZ, PT ;  /* 0x000000ff3400720c */ /* 0x000fe20003f05270 */
[----:B------:R-:W2:Y:S01]  /*5880*/  LDL R65, [R1+0x304] ;  /* 0x0003040001417983 */ /* 0x000ea20000100800 */
[----:B------:R-:W-:Y:S02]  /*5890*/  FMNMX.FTZ R11, R164, R11, !PT ;  /* 0x0000000ba40b7209 */ /* 0x000fe40007810000 */
[----:B------:R-:W-:Y:S01]  /*58a0*/  FMNMX.FTZ R12, R186, R21, !PT ;  /* 0x00000015ba0c7209 */ /* 0x000fe20007810000 */
[----:B------:R-:W2:Y:S01]  /*58b0*/  LDL R64, [R1+0x308] ;  /* 0x0003080001407983 */ /* 0x000ea20000100800 */
[----:B------:R-:W-:-:S02]  /*58c0*/  ISETP.GT.AND P0, PT, R8, 0x41, !P0 ;  /* 0x000000410800780c */ /* 0x000fc40004704270 */
[----:B------:R-:W-:Y:S01]  /*58d0*/  FMNMX.FTZ R24, R166, R11, !PT ;  /* 0x0000000ba6187209 */ /* 0x000fe20007810000 */
[----:B------:R-:W2:Y:S01]  /*58e0*/  LDL R63, [R1+0x30c] ;  /* 0x00030c00013f7983 */ /* 0x000ea20000100800 */
[----:B------:R-:W-:Y:S02]  /*58f0*/  FMNMX.FTZ R12, R187, R12, !PT ;  /* 0x0000000cbb0c7209 */ /* 0x000fe40007810000 */
[----:B------:R-:W-:Y:S01]  /*5900*/  ISETP.LT.OR P0, PT, R9, 0x42, P0 ;  /* 0x000000420900780c */ /* 0x000fe20000701670 */
[----:B------:R-:W2:Y:S01]  /*5910*/  LDL R61, [R1+0x314] ;  /* 0x00031400013d7983 */ /* 0x000ea20000100800 */
[----:B------:R-:W-:Y:S02]  /*5920*/  FMNMX.FTZ R24, R169, R24, !PT ;  /* 0x00000018a9187209 */ /* 0x000fe40007810000 */
[----:B------:R-:W-:Y:S01]  /*5930*/  FMNMX.FTZ R11, R181, R12, !PT ;  /* 0x0000000cb50b7209 */ /* 0x000fe20007810000 */
[----:B------:R-:W2:Y:S01]  /*5940*/  LDL R60, [R1+0x318] ;  /* 0x00031800013c7983 */ /* 0x000ea20000100800 */
[----:B------:R-:W-:-:S02]  /*5950*/  ISETP.GT.AND P6, PT, R8, 0x59, !P6 ;  /* 0x000000590800780c */ /* 0x000fc400077c4270 */
[----:B------:R-:W-:Y:S01]  /*5960*/  FSEL R167, R59, -INF , !P0 ;  /* 0xff8000003ba77808 */ /* 0x000fe20004000000 */
[----:B------:R-:W2:Y:S01]  /*5970*/  LDL R58, [R1+0x320] ;  /* 0x00032000013a7983 */ /* 0x000ea20000100800 */
[----:B------:R-:W-:Y:S02]  /*5980*/  FMNMX.FTZ R24, R163, R24, !PT ;  /* 0x00000018a3187209 */ /* 0x000fe40007810000 */
[----:B------:R-:W-:Y:S01]  /*5990*/  FMNMX.FTZ R8, R182, R11, !PT ;  /* 0x0000000bb6087209 */ /* 0x000fe20007810000 */
[----:B------:R-:W2:Y:S01]  /*59a0*/  LDL R59, [R1+0x31c] ;  /* 0x00031c00013b7983 */ /* 0x000ea20000100800 */
[----:B------:R-:W-:Y:S02]  /*59b0*/  FSEL R170, R62, -INF , !P1 ;  /* 0xff8000003eaa7808 */ /* 0x000fe40004800000 */
        /* <DEDUP_REMOVED lines=18> */
[----:B------:R-:W-:Y:S01]  /*5ae0*/  FSEL R180, R71, -INF , !P6 ;  /* 0xff80000047b47808 */ /* 0x000fe20007000000 */
[----:B------:R-:W2:Y:S01]  /*5af0*/  LDL R21, [R1+0x228] ;  /* 0x0002280001157983 */ /* 0x000ea20000100800 */
[----:B------:R-:W-:-:S03]  /*5b00*/  FMNMX.FTZ R25, R179, R12, !PT ;  /* 0x0000000cb3197209 */ /* 0x000fc60007810000 */
[----:B------:R-:W0:Y:S01]  /*5b10*/  SHFL.BFLY PT, R9, R24, 0x2, 0x1f ;  /* 0x0c401f0018097f89 */ /* 0x000e2200000e0000 */
[----:B------:R-:W-:-:S03]  /*5b20*/  FMNMX.FTZ R25, R180, R25, !PT ;  /* 0x00000019b4197209 */ /* 0x000fc60007810000 */
[----:B---3--:R-:W-:Y:S04]  /*5b30*/  STL [R1+0x200], R105 ;  /* 0x0002006901007387 */ /* 0x008fe80000100800 */
[----:B------:R1:W-:Y:S04]  /*5b40*/  STL.64 [R1+0x410], R24 ;  /* 0x0004101801007387 */ /* 0x0003e80000100a00 */
[----:B------:R-:W3:Y:S04]  /*5b50*/  LDL R28, [R1+0x414] ;  /* 0x00041400011c7983 */ /* 0x000ee80000100800 */
[----:B----4-:R-:W-:Y:S04]  /*5b60*/  STL [R1+0x204], R104 ;  /* 0x0002046801007387 */ /* 0x010fe80000100800 */
[----:B-1----:R-:W4:Y:S01]  /*5b70*/  LDL R25, [R1+0x22c] ;  /* 0x00022c0001197983 */ /* 0x002f220000100800 */
[----:B0-----:R-:W-:-:S03]  /*5b80*/  FMNMX.FTZ R12, R24, R9, !PT ;  /* 0x00000009180c7209 */ /* 0x001fc60007810000 */
[----:B--2---:R-:W-:Y:S04]  /*5b90*/  STL [R1+0x208], R118 ;  /* 0x0002087601007387 */ /* 0x004fe80000100800 */
[----:B------:R-:W0:Y:S04]  /*5ba0*/  SHFL.BFLY PT, R9, R12, 0x1, 0x1f ;  /* 0x0c201f000c097f89 */ /* 0x000e2800000e0000 */
[----:B------:R-:W2:Y:S04]  /*5bb0*/  LDL R24, [R1+0x230] ;  /* 0x0002300001187983 */ /* 0x000ea80000100800 */
[----:B------:R-:W-:Y:S04]  /*5bc0*/  STL [R1+0x20c], R119 ;  /* 0x00020c7701007387 */ /* 0x000fe80000100800 */
[----:B------:R-:W-:Y:S04]  /*5bd0*/  STL [R1+0x210], R117 ;  /* 0x0002107501007387 */ /* 0x000fe80000100800 */
[----:B------:R-:W2:Y:S04]  /*5be0*/  LDL R71, [R1+0x2ec] ;  /* 0x0002ec0001477983 */ /* 0x000ea80000100800 */
[----:B------:R-:W2:Y:S01]  /*5bf0*/  LDL R52, [R1+0x338] ;  /* 0x0003380001347983 */ /* 0x000ea20000100800 */
[----:B0-----:R-:W-:-:S03]  /*5c00*/  FMNMX.FTZ R26, R12, R9, !PT ;  /* 0x000000090c1a7209 */ /* 0x001fc60007810000 */
[----:B------:R-:W2:Y:S04]  /*5c10*/  LDL R51, [R1+0x33c] ;  /* 0x00033c0001337983 */ /* 0x000ea80000100800 */
[----:B------:R0:W-:Y:S04]  /*5c20*/  STL [R1+0x410], R26 ;  /* 0x0004101a01007387 */ /* 0x0001e80000100800 */
[----:B------:R-:W4:Y:S04]  /*5c30*/  LDL R42, [R1+0x410] ;  /* 0x00041000012a7983 */ /* 0x000f280000100800 */
[----:B------:R-:W2:Y:S04]  /*5c40*/  LDL.64 R8, [R1+0x88] ;  /* 0x0000880001087983 */ /* 0x000ea80000100a00 */
        /* <DEDUP_REMOVED lines=40> */
[----:B---3--:R-:W0:Y:S02]  /*5ed0*/  SHFL.BFLY PT, R125, R28, 0x2, 0x1f ;  /* 0x0c401f001c7d7f89 */ /* 0x008e2400000e0000 */
[----:B0-----:R-:W-:-:S02]  /*5ee0*/  FMNMX.FTZ R125, R125, R28, !PT ;  /* 0x0000001c7d7d7209 */ /* 0x001fc40007810000 */
[----:B------:R-:W3:Y:S04]  /*5ef0*/  LDL R28, [R1+0x248] ;  /* 0x00024800011c7983 */ /* 0x000ee80000100800 */
[----:B------:R-:W0:Y:S01]  /*5f00*/  SHFL.BFLY PT, R126, R125, 0x1, 0x1f ;  /* 0x0c201f007d7e7f89 */ /* 0x000e2200000e0000 */
[----:B----4-:R-:W-:Y:S01]  /*5f10*/  FSETP.NEU.FTZ.AND P0, PT, R42, -INF , PT ;  /* 0xff8000002a00780b */ /* 0x010fe20003f1d000 */
[----:B------:R-:W-:-:S05]  /*5f20*/  FMUL.FTZ R42, R11, R42 ;  /* 0x0000002a0b2a7220 */ /* 0x000fca0000410000 */
[----:B------:R-:W-:Y:S01]  /*5f30*/  FSEL R128, R42, RZ, P0 ;  /* 0x000000ff2a807208 */ /* 0x000fe20000000000 */
[----:B--2---:R-:W-:Y:S01]  /*5f40*/  IMAD R8, R124, 0xc00, R8 ;  /* 0x00000c007c087824 */ /* 0x004fe200078e0208 */
[----:B------:R-:W2:Y:S03]  /*5f50*/  LDL R42, [R1+0x364] ;  /* 0x00036400012a7983 */ /* 0x000ea60000100800 */
        /* <DEDUP_REMOVED lines=24> */
[----:B0-----:R-:W-:Y:S01]  /*60e0*/  FMNMX.FTZ R10, R125, R126, !PT ;  /* 0x0000007e7d0a7209 */ /* 0x001fe20007810000 */
[----:B------:R-:W4:Y:S04]  /*60f0*/  LDL R113, [R1+0x368] ;  /* 0x0003680001717983 */ /* 0x000f280000100800 */
[----:B------:R-:W4:Y:S04]  /*6100*/  LDL R114, [R1+0x384] ;  /* 0x0003840001727983 */ /* 0x000f280000100800 */
[----:B------:R-:W4:Y:S04]  /*6110*/  LDL R128, [R1+0x390] ;  /* 0x0003900001807983 */ /* 0x000f280000100800 */
[----:B------:R-:W4:Y:S04]  /*6120*/  LDL R126, [R1+0x398] ;  /* 0x00039800017e7983 */ /* 0x000f280000100800 */
[----:B------:R-:W4:Y:S04]  /*6130*/  LDL R125, [R1+0x39c] ;  /* 0x00039c00017d7983 */ /* 0x000f280000100800 */
[----:B------:R-:W4:Y:S04]  /*6140*/  LDL R124, [R1+0x3a0] ;  /* 0x0003a000017c7983 */ /* 0x000f280000100800 */
[----:B------:R0:W-:Y:S04]  /*6150*/  STL [R1+0x228], R21 ;  /* 0x0002281501007387 */ /* 0x0001e80000100800 */
[----:B0-----:R-:W4:Y:S01]  /*6160*/  LDL R21, [R1+0x3f8] ;  /* 0x0003f80001157983 */ /* 0x001f220000100800 */
[----:B------:R-:W-:-:S03]  /*6170*/  FSETP.NEU.FTZ.AND P0, PT, R10, -INF , PT ;  /* 0xff8000000a00780b */ /* 0x000fc60003f1d000 */
[----:B------:R0:W-:Y:S01]  /*6180*/  STL [R1+0x25c], R12 ;  /* 0x00025c0c01007387 */ /* 0x0001e20000100800 */
[----:B------:R-:W-:Y:S01]  /*6190*/  MUFU.EX2 R54, R54 ;  /* 0x0000003600367308 */ /* 0x000fe20000000800 */
[----:B0-----:R-:W-:-:S07]  /*61a0*/  FMUL.FTZ R12, R10, R11 ;  /* 0x0000000b0a0c7220 */ /* 0x001fce0000410000 */
[----:B------:R-:W0:Y:S01]  /*61b0*/  MUFU.EX2 R103, R103 ;  /* 0x0000006700677308 */ /* 0x000e220000000800 */
[----:B------:R-:W-:-:S07]  /*61c0*/  FSEL R12, R12, RZ, P0 ;  /* 0x000000ff0c0c7208 */ /* 0x000fce0000000000 */
[----:B------:R-:W1:Y:S01]  /*61d0*/  MUFU.EX2 R120, R120 ;  /* 0x0000007800787308 */ /* 0x000e620000000800 */
[-CC-:B------:R-:W-:Y:S01]  /*61e0*/  FFMA.FTZ R122, R122, R11.reuse, -R12.reuse ;  /* 0x0000000b7a7a7223 */ /* 0x180fe2000001080c */
[-CC-:B------:R-:W-:Y:S01]  /*61f0*/  FFMA.FTZ R109, R109, R11.reuse, -R12.reuse ;  /* 0x0000000b6d6d7223 */ /* 0x180fe2000001080c */
[-CC-:B------:R-:W-:Y:S01]  /*6200*/  FFMA.FTZ R110, R110, R11.reuse, -R12.reuse ;  /* 0x0000000b6e6e7223 */ /* 0x180fe2000001080c */
[----:B------:R-:W-:-:S04]  /*6210*/  FFMA.FTZ R111, R111, R11, -R12 ;  /* 0x0000000b6f6f7223 */ /* 0x000fc8000001080c */
[----:B------:R-:W1:Y:S01]  /*6220*/  MUFU.EX2 R121, R121 ;  /* 0x0000007900797308 */ /* 0x000e620000000800 */
[----:B------:R0:W-:Y:S07]  /*6230*/  STL [R1+0x22c], R25 ;  /* 0x00022c1901007387 */ /* 0x0001ee0000100800 */
[----:B------:R-:W-:Y:S08]  /*6240*/  MUFU.EX2 R122, R122 ;  /* 0x0000007a007a7308 */ /* 0x000ff00000000800 */
[----:B------:R-:W1:Y:S01]  /*6250*/  MUFU.EX2 R109, R109 ;  /* 0x0000006d006d7308 */ /* 0x000e620000000800 */
[----:B0-----:R-:W-:Y:S01]  /*6260*/  FADD.FTZ R25, R54, R103 ;  /* 0x0000006736197221 */ /* 0x001fe20000010000 */
[----:B------:R1:W-:Y:S06]  /*6270*/  STL [R1+0x234], R30 ;  /* 0x0002341e01007387 */ /* 0x0003ec0000100800 */
[----:B------:R-:W0:Y:S08]  /*6280*/  MUFU.EX2 R123, R123 ;  /* 0x0000007b007b7308 */ /* 0x000e300000000800 */
[----:B------:R-:W0:Y:S01]  /*6290*/  MUFU.EX2 R110, R110 ;  /* 0x0000006e006e7308 */ /* 0x000e220000000800 */
[----:B-1----:R-:W-:Y:S01]  /*62a0*/  FADD.FTZ R30, R120, R25 ;  /* 0x00000019781e7221 */ /* 0x002fe20000010000 */
[----:B------:R-:W-:-:S06]  /*62b0*/  IMAD.MOV.U32 R25, RZ, RZ, R9 ;  /* 0x000000ffff197224 */ /* 0x000fcc00078e0009 */
[----:B------:R-:W1:Y:S08]  /*62c0*/  MUFU.EX2 R111, R111 ;  /* 0x0000006f006f7308 */ /* 0x000e700000000800 */
[----:B------:R-:W1:Y:S01]  /*62d0*/  MUFU.EX2 R112, R112 ;  /* 0x0000007000707308 */ /* 0x000e620000000800 */
[----:B------:R-:W-:Y:S01]  /*62e0*/  R2UR UR15, R25 ;  /* 0x00000000190f72ca */ /* 0x000fe200000e0000 */
[----:B------:R-:W-:Y:S01]  /*62f0*/  FADD.FTZ R30, R121, R30 ;  /* 0x0000001e791e7221 */ /* 0x000fe20000010000 */
[----:B------:R-:W-:Y:S01]  /*6300*/  FADD.FTZ R25, R122, R109 ;  /* 0x0000006d7a197221 */ /* 0x000fe20000010000 */
[----:B------:R1:W-:Y:S01]  /*6310*/  STL [R1+0x230], R24 ;  /* 0x0002301801007387 */ /* 0x0003e20000100800 */
[----:B------:R-:W-:-:S02]  /*6320*/  R2UR UR6, R8 ;  /* 0x00000000080672ca */ /* 0x000fc400000e0000 */
[----:B------:R-:W-:Y:S01]  /*6330*/  R2UR UR7, R9 ;  /* 0x00000000090772ca */ /* 0x000fe200000e0000 */
[----:B------:R1:W-:Y:S01]  /*6340*/  STL [R1+0x23c], R29 ;  /* 0x00023c1d01007387 */ /* 0x0003e20000100800 */
[----:B0-----:R-:W-:Y:S01]  /*6350*/  FADD.FTZ R197, R123, R30 ;  /* 0x0000001e7bc57221 */ /* 0x001fe20000010000 */
[----:B------:R-:W-:Y:S02]  /*6360*/  FADD.FTZ R192, R110, R25 ;  /* 0x000000196ec07221 */ /* 0x000fe40000010000 */
[----:B------:R0:W-:Y:S01]  /*6370*/  STL [R1+0x330], R27 ;  /* 0x0003301b01007387 */ /* 0x0001e20000100800 */
[----:B-1----:R-:W-:-:S03]  /*6380*/  VIADD R24, R8, 0x100 ;  /* 0x0000010008187836 */ /* 0x002fc60000000000 */
[----:B------:R1:W-:Y:S01]  /*6390*/  STL [R1+0x34c], R26 ;  /* 0x00034c1a01007387 */ /* 0x0003e20000100800 */
[--C-:B------:R-:W-:Y:S01]  /*63a0*/  IMAD.MOV.U32 R29, RZ, RZ, R9.reuse ;  /* 0x000000ffff1d7224 */ /* 0x100fe200078e0009 */
[----:B------:R-:W-:Y:S02]  /*63b0*/  F2FP.BF16.F32.PACK_AB R154, R121, R120 ;  /* 0x00000078799a723e */ /* 0x000fe400000010ff */
[----:B------:R1:W-:Y:S01]  /*63c0*/  STL [R1+0x3f4], R152 ;  /* 0x0003f49801007387 */ /* 0x0003e20000100800 */
[----:B0-----:R-:W-:Y:S01]  /*63d0*/  IMAD.MOV.U32 R27, RZ, RZ, R9 ;  /* 0x000000ffff1b7224 */ /* 0x001fe200078e0009 */
[----:B------:R-:W-:Y:S01]  /*63e0*/  F2FP.BF16.F32.PACK_AB R153, R109, R122 ;  /* 0x0000007a6d99723e */ /* 0x000fe200000010ff */
[----:B-1----:R-:W-:Y:S01]  /*63f0*/  VIADD R26, R8, 0x80 ;  /* 0x00000080081a7836 */ /* 0x002fe20000000000 */
[----:B------:R-:W-:Y:S02]  /*6400*/  F2FP.BF16.F32.PACK_AB R155, R111, R110 ;  /* 0x0000006e6f9b723e */ /* 0x000fe400000010ff */
[----:B------:R-:W-:Y:S01]  /*6410*/  F2FP.BF16.F32.PACK_AB R152, R103, R54 ;  /* 0x000000366798723e */ /* 0x000fe200000010ff */
[----:B------:R-:W-:Y:S01]  /*6420*/  STL [R1+0x214], R107 ;  /* 0x0002146b01007387 */ /* 0x000fe20000100800 */
[----:B------:R-:W-:Y:S01]  /*6430*/  R2UR UR10, R26 ;  /* 0x000000001a0a72ca */ /* 0x000fe200000e0000 */
[----:B------:R-:W-:Y:S01]  /*6440*/  FADD.FTZ R197, R112, R197 ;  /* 0x000000c570c57221 */ /* 0x000fe20000010000 */
[----:B------:R-:W-:Y:S01]  /*6450*/  R2UR UR11, R27 ;  /* 0x000000001b0b72ca */ /* 0x000fe200000e0000 */
[----:B------:R-:W-:Y:S01]  /*6460*/  STL [R1+0x218], R108 ;  /* 0x0002186c01007387 */ /* 0x000fe20000100800 */
[----:B------:R-:W-:Y:S01]  /*6470*/  R2UR UR14, R24 ;  /* 0x00000000180e72ca */ /* 0x000fe200000e0000 */
[----:B------:R-:W-:Y:S01]  /*6480*/  FADD.FTZ R192, R111, R192 ;  /* 0x000000c06fc07221 */ /* 0x000fe20000010000 */
[----:B------:R-:W-:Y:S01]  /*6490*/  R2UR UR19, R29 ;  /* 0x000000001d1372ca */ /* 0x000fe200000e0000 */
        /* <DEDUP_REMOVED lines=22> */
[----:B---3--:R0:W-:Y:S04]  /*6600*/  STL [R1+0x248], R28 ;  /* 0x0002481c01007387 */ /* 0x0081e80000100800 */
[----:B------:R-:W-:Y:S01]  /*6610*/  STL [R1+0x28c], R95 ;  /* 0x00028c5f01007387 */ /* 0x000fe20000100800 */
[----:B0-----:R-:W-:-:S03]  /*6620*/  VIADD R28, R8, 0x180 ;  /* 0x00000180081c7836 */ /* 0x001fc60000000000 */
[----:B------:R-:W-:Y:S04]  /*6630*/  STL [R1+0x290], R94 ;  /* 0x0002905e01007387 */ /* 0x000fe80000100800 */
        /* <DEDUP_REMOVED lines=87> */
[----:B------:R1:W-:Y:S06]  /*6bb0*/  BAR.SYNC.DEFER_BLOCKING R209, 0x100 ;  /* 0x000400d10000751d */ /* 0x0003ec0000010000 */
[----:B0-----:R-:W-:-:S06]  /*6bc0*/  WARPGROUP.ARRIVE ;  /* 0x00000000000079c5 */ /* 0x001fcc0000000000 */
[----:B------:R-:W-:Y:S01]  /*6bd0*/  HGMMA.64x256x16.F32.BF16 R24, R152, gdesc[UR4].tnspB, RZ, !UPT, gsb0 ;  /* 0x43e0000498187df0 */ /* 0x000fe2000c0018ff */
[----:B------:R0:W-:Y:S01]  /*6be0*/  STL [R1+0x3f8], R21 ;  /* 0x0003f81501007387 */ /* 0x0001e20000100800 */
[-CC-:B------:R-:W-:Y:S01]  /*6bf0*/  FFMA.FTZ R221, R19, R11.reuse, -R12.reuse ;  /* 0x0000000b13dd7223 */ /* 0x180fe2000001080c */
[-CC-:B------:R-:W-:Y:S01]  /*6c00*/  FFMA.FTZ R220, R15, R11.reuse, -R12.reuse ;  /* 0x0000000b0fdc7223 */ /* 0x180fe2000001080c */
[-CC-:B------:R-:W-:Y:S01]  /*6c10*/  FFMA.FTZ R19, R157, R11.reuse, -R12.reuse ;  /* 0x0000000b9d137223 */ /* 0x180fe2000001080c */
[----:B------:R-:W-:Y:S01]  /*6c20*/  MUFU.EX2 R20, R20 ;  /* 0x0000001400147308 */ /* 0x000fe20000000800 */
[----:B0-----:R-:W-:-:S07]  /*6c30*/  FFMA.FTZ R21, R14, R11, -R12 ;  /* 0x0000000b0e157223 */ /* 0x001fce000001080c */
[----:B------:R-:W-:Y:S08]  /*6c40*/  MUFU.EX2 R13, R13 ;  /* 0x0000000d000d7308 */ /* 0x000ff00000000800 */
[----:B------:R-:W-:Y:S08]  /*6c50*/  MUFU.EX2 R21, R21 ;  /* 0x0000001500157308 */ /* 0x000ff00000000800 */
[----:B------:R-:W0:Y:S08]  /*6c60*/  MUFU.EX2 R220, R220 ;  /* 0x000000dc00dc7308 */ /* 0x000e300000000800 */
[----:B------:R-:W-:Y:S08]  /*6c70*/  MUFU.EX2 R221, R221 ;  /* 0x000000dd00dd7308 */ /* 0x000ff00000000800 */
[----:B------:R-:W2:Y:S01]  /*6c80*/  MUFU.EX2 R19, R19 ;  /* 0x0000001300137308 */ /* 0x000ea20000000800 */
[----:B------:R3:W-:Y:S01]  /*6c90*/  STL [R1+0x3fc], R158 ;  /* 0x0003fc9e01007387 */ /* 0x0007e20000100800 */
[----:B0-----:R-:W-:-:S02]  /*6ca0*/  F2FP.BF16.F32.PACK_AB R157, R220, R21 ;  /* 0x00000015dc9d723e */ /* 0x001fc400000010ff */
[----:B---3--:R-:W-:Y:S02]  /*6cb0*/  F2FP.BF16.F32.PACK_AB R158, R13, R20 ;  /* 0x000000140d9e723e */ /* 0x008fe400000010ff */
[----:B--2---:R-:W-:Y:S02]  /*6cc0*/  F2FP.BF16.F32.PACK_AB R159, R19, R221 ;  /* 0x000000dd139f723e */ /* 0x004fe400000010ff */
[----:B------:R-:W-:Y:S08]  /*6cd0*/  MUFU.EX2 R15, R222 ;  /* 0x000000de000f7308 */ /* 0x000ff00000000800 */
[----:B------:R-:W0:Y:S01]  /*6ce0*/  MUFU.EX2 R14, R223 ;  /* 0x000000df000e7308 */ /* 0x000e220000000800 */
        /* <DEDUP_REMOVED lines=33> */
[----:B--2---:R-:W-:-:S06]  /*6f00*/  WARPGROUP.ARRIVE ;  /* 0x00000000000079c5 */ /* 0x004fcc0000000000 */
[----:B------:R-:W-:Y:S01]  /*6f10*/  HGMMA.64x256x16.F32.BF16 R24, R156, gdesc[UR8].tnspB, R24, gsb0 ;  /* 0x43e000089c187df0 */ /* 0x000fe20008001818 */
[-CC-:B------:R-:W-:Y:S01]  /*6f20*/  FFMA.FTZ R152, R162, R11.reuse, -R12.reuse ;  /* 0x0000000ba2987223 */ /* 0x180fe2000001080c */
[----:B------:R-:W-:-:S03]  /*6f30*/  FFMA.FTZ R162, R165, R11, -R12 ;  /* 0x0000000ba5a27223 */ /* 0x000fc6000001080c */
[----:B------:R-:W-:Y:S08]  /*6f40*/  MUFU.EX2 R222, R152 ;  /* 0x0000009800de7308 */ /* 0x000ff00000000800 */
[----:B------:R-:W2:Y:S01]  /*6f50*/  MUFU.EX2 R162, R162 ;  /* 0x000000a200a27308 */ /* 0x000ea20000000800 */
[----:B0-----:R-:W-:Y:S02]  /*6f60*/  F2FP.BF16.F32.PACK_AB R154, R15, R14 ;  /* 0x0000000e0f9a723e */ /* 0x001fe400000010ff */
[----:B--2---:R-:W-:Y:S01]  /*6f70*/  F2FP.BF16.F32.PACK_AB R153, R162, R222 ;  /* 0x000000dea299723e */ /* 0x004fe200000010ff */
[-C--:B------:R-:W-:Y:S01]  /*6f80*/  FFMA.FTZ R165, R160, R11.reuse, -R12 ;  /* 0x0000000ba0a57223 */ /* 0x080fe2000001080c */
[----:B------:R-:W-:Y:S01]  /*6f90*/  FADD.FTZ R192, R21, R192 ;  /* 0x000000c015c07221 */ /* 0x000fe20000010000 */
[-CC-:B------:R-:W-:Y:S01]  /*6fa0*/  FFMA.FTZ R160, R164, R11.reuse, -R12.reuse ;  /* 0x0000000ba4a07223 */ /* 0x180fe2000001080c */
[-CC-:B------:R-:W-:Y:S01]  /*6fb0*/  FFMA.FTZ R21, R169, R11.reuse, -R12.reuse ;  /* 0x0000000ba9157223 */ /* 0x180fe2000001080c */
[----:B------:R-:W-:Y:S01]  /*6fc0*/  FFMA.FTZ R166, R166, R11, -R12 ;  /* 0x0000000ba6a67223 */ /* 0x000fe2000001080c */
[----:B------:R-:W-:Y:S01]  /*6fd0*/  FADD.FTZ R197, R20, R197 ;  /* 0x000000c514c57221 */ /* 0x000fe20000010000 */
[----:B------:R-:W-:Y:S08]  /*6fe0*/  MUFU.EX2 R189, R189 ;  /* 0x000000bd00bd7308 */ /* 0x000ff00000000800 */
[----:B------:R-:W-:Y:S08]  /*6ff0*/  MUFU.EX2 R188, R188 ;  /* 0x000000bc00bc7308 */ /* 0x000ff00000000800 */
[----:B------:R-:W-:Y:S08]  /*7000*/  MUFU.EX2 R186, R186 ;  /* 0x000000ba00ba7308 */ /* 0x000ff00000000800 */
[----:B------:R-:W-:Y:S08]  /*7010*/  MUFU.EX2 R187, R187 ;  /* 0x000000bb00bb7308 */ /* 0x000ff00000000800 */
[----:B------:R-:W-:Y:S08]  /*7020*/  MUFU.EX2 R165, R165 ;  /* 0x000000a500a57308 */ /* 0x000ff00000000800 */
[----:B------:R-:W-:Y:S08]  /*7030*/  MUFU.EX2 R160, R160 ;  /* 0x000000a000a07308 */ /* 0x000ff00000000800 */
[----:B------:R-:W-:Y:S01]  /*7040*/  MUFU.EX2 R20, R166 ;  /* 0x000000a600147308 */ /* 0x000fe20000000800 */
[----:B------:R-:W-:-:S02]  /*7050*/  WARPGROUP.DEPBAR.LE gsb0, 0x0 ;  /* 0x00008000000079c5 */ /* 0x000fc40000010000 */
[-CC-:B------:R-:W-:Y:S01]  /*7060*/  FFMA.FTZ R158, R168, R11.reuse, -R12.reuse ;  /* 0x0000000ba89e7223 */ /* 0x180fe2000001080c */
[----:B------:R-:W-:-:S04]  /*7070*/  FFMA.FTZ R159, R171, R11, -R12 ;  /* 0x0000000bab9f7223 */ /* 0x000fc8000001080c */
[----:B------:R-:W-:Y:S08]  /*7080*/  MUFU.EX2 R157, R225 ;  /* 0x000000e1009d7308 */ /* 0x000ff00000000800 */
[----:B------:R-:W0:Y:S08]  /*7090*/  MUFU.EX2 R156, R224 ;  /* 0x000000e0009c7308 */ /* 0x000e300000000800 */
[----:B------:R-:W-:Y:S08]  /*70a0*/  MUFU.EX2 R158, R158 ;  /* 0x0000009e009e7308 */ /* 0x000ff00000000800 */
[----:B------:R-:W2:Y:S01]  /*70b0*/  MUFU.EX2 R159, R159 ;  /* 0x0000009f009f7308 */ /* 0x000ea20000000800 */
[----:B0-----:R-:W-:Y:S01]  /*70c0*/  F2FP.BF16.F32.PACK_AB R152, R156, R157 ;  /* 0x0000009d9c98723e */ /* 0x001fe200000010ff */
[----:B------:R-:W-:Y:S04]  /*70d0*/  STL.128 [R1+0x200], R24 ;  /* 0x0002001801007387 */ /* 0x000fe80000100c00 */
[----:B------:R-:W-:Y:S04]  /*70e0*/  STL.128 [R1+0x210], R28 ;  /* 0x0002101c01007387 */ /* 0x000fe80000100c00 */
[----:B------:R-:W-:Y:S04]  /*70f0*/  STL.128 [R1+0x220], R32 ;  /* 0x0002202001007387 */ /* 0x000fe80000100c00 */
[----:B------:R-:W-:Y:S01]  /*7100*/  STL.128 [R1+0x230], R36 ;  /* 0x0002302401007387 */ /* 0x000fe20000100c00 */
[----:B--2---:R-:W-:-:S03]  /*7110*/  F2FP.BF16.F32.PACK_AB R155, R159, R158 ;  /* 0x0000009e9f9b723e */ /* 0x004fc600000010ff */
        /* <DEDUP_REMOVED lines=30> */
[----:B------:R-:W0:Y:S01]  /*7300*/  MUFU.EX2 R21, R21 ;  /* 0x0000001500157308 */ /* 0x000e220000000800 */
[----:B------:R-:W-:-:S04]  /*7310*/  FADD.FTZ R192, R220, R192 ;  /* 0x000000c0dcc07221 */ /* 0x000fc80000010000 */
[----:B------:R-:W-:Y:S01]  /*7320*/  FADD.FTZ R221, R221, R192 ;  /* 0x000000c0dddd7221 */ /* 0x000fe20000010000 */
[-CC-:B------:R-:W-:Y:S01]  /*7330*/  FFMA.FTZ R163, R163, R11.reuse, -R12.reuse ;  /* 0x0000000ba3a37223 */ /* 0x180fe2000001080c */
[-CC-:B------:R-:W-:Y:S01]  /*7340*/  FFMA.FTZ R170, R170, R11.reuse, -R12.reuse ;  /* 0x0000000baaaa7223 */ /* 0x180fe2000001080c */
[-CC-:B------:R-:W-:Y:S01]  /*7350*/  FFMA.FTZ R172, R172, R11.reuse, -R12.reuse ;  /* 0x0000000bacac7223 */ /* 0x180fe2000001080c */
[----:B------:R-:W-:Y:S01]  /*7360*/  FADD.FTZ R221, R19, R221 ;  /* 0x000000dd13dd7221 */ /* 0x000fe20000010000 */
[-CC-:B------:R-:W-:Y:S01]  /*7370*/  FFMA.FTZ R19, R167, R11.reuse, -R12.reuse ;  /* 0x0000000ba7137223 */ /* 0x180fe2000001080c */
[-CC-:B------:R-:W-:Y:S01]  /*7380*/  FFMA.FTZ R177, R177, R11.reuse, -R12.reuse ;  /* 0x0000000bb1b17223 */ /* 0x180fe2000001080c */
[-CC-:B------:R-:W-:Y:S01]  /*7390*/  FFMA.FTZ R178, R178, R11.reuse, -R12.reuse ;  /* 0x0000000bb2b27223 */ /* 0x180fe2000001080c */
[-CC-:B------:R-:W-:Y:S01]  /*73a0*/  FFMA.FTZ R179, R179, R11.reuse, -R12.reuse ;  /* 0x0000000bb3b37223 */ /* 0x180fe2000001080c */
[----:B------:R-:W-:Y:S01]  /*73b0*/  FFMA.FTZ R180, R180, R11, -R12 ;  /* 0x0000000bb4b47223 */ /* 0x000fe2000001080c */
[----:B------:R-:W-:Y:S01]  /*73c0*/  VIADD R12, R8, 0x200 ;  /* 0x00000200080c7836 */ /* 0x000fe20000000000 */
[----:B------:R-:W-:Y:S04]  /*73d0*/  MUFU.EX2 R181, R181 ;  /* 0x000000b500b57308 */ /* 0x000fe80000000800 */
[----:B------:R-:W-:-:S04]  /*73e0*/  R2UR UR6, R12 ;  /* 0x000000000c0672ca */ /* 0x000fc800000e0000 */
[----:B------:R-:W-:Y:S08]  /*73f0*/  MUFU.EX2 R182, R182 ;  /* 0x000000b600b67308 */ /* 0x000ff00000000800 */
[----:B------:R-:W-:Y:S08]  /*7400*/  MUFU.EX2 R183, R183 ;  /* 0x000000b700b77308 */ /* 0x000ff00000000800 */
[----:B------:R-:W2:Y:S08]  /*7410*/  MUFU.EX2 R184, R184 ;  /* 0x000000b800b87308 */ /* 0x000eb00000000800 */
[----:B------:R-:W-:Y:S08]  /*7420*/  MUFU.EX2 R163, R163 ;  /* 0x000000a300a37308 */ /* 0x000ff00000000800 */
[----:B------:R-:W3:Y:S08]  /*7430*/  MUFU.EX2 R19, R19 ;  /* 0x0000001300137308 */ /* 0x000ef00000000800 */
[----:B------:R-:W-:Y:S08]  /*7440*/  MUFU.EX2 R11, R170 ;  /* 0x000000aa000b7308 */ /* 0x000ff00000000800 */
[----:B------:R-:W4:Y:S01]  /*7450*/  MUFU.EX2 R12, R172 ;  /* 0x000000ac000c7308 */ /* 0x000f220000000800 */
[----:B------:R-:W-:-:S02]  /*7460*/  WARPGROUP.DEPBAR.LE gsb0, 0x0 ;  /* 0x00008000000079c5 */ /* 0x000fc40000010000 */
[----:B------:R-:W-:Y:S02]  /*7470*/  F2FP.BF16.F32.PACK_AB R152, R188, R189 ;  /* 0x000000bdbc98723e */ /* 0x000fe400000010ff */
[----:B------:R-:W-:Y:S02]  /*7480*/  F2FP.BF16.F32.PACK_AB R154, R187, R186 ;  /* 0x000000babb9a723e */ /* 0x000fe400000010ff */
[----:B------:R-:W-:Y:S02]  /*7490*/  F2FP.BF16.F32.PACK_AB R153, R160, R165 ;  /* 0x000000a5a099723e */ /* 0x000fe400000010ff */
[----:B0-----:R-:W-:Y:S01]  /*74a0*/  F2FP.BF16.F32.PACK_AB R155, R21, R20 ;  /* 0x00000014159b723e */ /* 0x001fe200000010ff */
        /* <DEDUP_REMOVED lines=34> */
[----:B------:R-:W-:Y:S08]  /*76d0*/  MUFU.EX2 R173, R173 ;  /* 0x000000ad00ad7308 */ /* 0x000ff00000000800 */
[----:B------:R-:W0:Y:S08]  /*76e0*/  MUFU.EX2 R174, R174 ;  /* 0x000000ae00ae7308 */ /* 0x000e300000000800 */
[----:B------:R-:W-:Y:S08]  /*76f0*/  MUFU.EX2 R175, R175 ;  /* 0x000000af00af7308 */ /* 0x000ff00000000800 */
[----:B------:R-:W1:Y:S08]  /*7700*/  MUFU.EX2 R176, R176 ;  /* 0x000000b000b07308 */ /* 0x000e700000000800 */
[----:B------:R-:W-:Y:S08]  /*7710*/  MUFU.EX2 R177, R177 ;  /* 0x000000b100b17308 */ /* 0x000ff00000000800 */
[----:B------:R-:W1:Y:S08]  /*7720*/  MUFU.EX2 R178, R178 ;  /* 0x000000b200b27308 */ /* 0x000e700000000800 */
[----:B------:R-:W-:Y:S08]  /*7730*/  MUFU.EX2 R179, R179 ;  /* 0x000000b300b37308 */ /* 0x000ff00000000800 */
[----:B------:R-:W1:Y:S01]  /*7740*/  MUFU.EX2 R180, R180 ;  /* 0x000000b400b47308 */ /* 0x000e620000000800 */
[----:B------:R-:W-:Y:S01]  /*7750*/  VIADD R8, R8, 0x280 ;  /* 0x0000028008087836 */ /* 0x000fe20000000000 */
[----:B------:R-:W-:-:S02]  /*7760*/  WARPGROUP.DEPBAR.LE gsb0, 0x0 ;  /* 0x00008000000079c5 */ /* 0x000fc40000010000 */
[----:B------:R-:W-:Y:S01]  /*7770*/  FADD.FTZ R152, R13, R197 ;  /* 0x000000c50d987221 */ /* 0x000fe20000010000 */
[----:B------:R-:W-:Y:S01]  /*7780*/  IMAD.MOV.U32 R13, RZ, RZ, R9 ;  /* 0x000000ffff0d7224 */ /* 0x000fe200078e0009 */
[----:B--2---:R-:W-:Y:S02]  /*7790*/  F2FP.BF16.F32.PACK_AB R154, R184, R183 ;  /* 0x000000b7b89a723e */ /* 0x004fe400000010ff */
[----:B------:R-:W-:Y:S02]  /*77a0*/  FADD.FTZ R157, R157, R152 ;  /* 0x000000989d9d7221 */ /* 0x000fe40000010000 */
[----:B------:R-:W-:Y:S02]  /*77b0*/  R2UR UR7, R13 ;  /* 0x000000000d0772ca */ /* 0x000fe400000e0000 */
[----:B------:R-:W-:Y:S02]  /*77c0*/  F2FP.BF16.F32.PACK_AB R152, R182, R181 ;  /* 0x000000b5b698723e */ /* 0x000fe400000010ff */
[----:B---3--:R-:W-:-:S02]  /*77d0*/  F2FP.BF16.F32.PACK_AB R153, R19, R163 ;  /* 0x000000a31399723e */ /* 0x008fc400000010ff */
[----:B----4-:R-:W-:Y:S01]  /*77e0*/  F2FP.BF16.F32.PACK_AB R155, R12, R11 ;  /* 0x0000000b0c9b723e */ /* 0x010fe200000010ff */
        /* <DEDUP_REMOVED lines=34> */
[----:B------:R-:W-:Y:S02]  /*7a10*/  R2UR UR6, R8 ;  /* 0x00000000080672ca */ /* 0x000fe400000e0000 */
[----:B------:R-:W-:Y:S01]  /*7a20*/  R2UR UR7, R9 ;  /* 0x00000000090772ca */ /* 0x000fe200000e0000 */
[----:B------:R-:W-:Y:S01]  /*7a30*/  FADD.FTZ R221, R222, R221 ;  /* 0x000000dddedd7221 */ /* 0x000fe20000010000 */
[----:B------:R-:W-:Y:S01]  /*7a40*/  FADD.FTZ R13, R156, R157 ;  /* 0x0000009d9c0d7221 */ /* 0x000fe20000010000 */
[----:B------:R-:W2:Y:S02]  /*7a50*/  LDL R9, [R1+0x28] ;  /* 0x0000280001097983 */ /* 0x000ea40000100800 */
[----:B------:R-:W-:Y:S01]  /*7a60*/  FADD.FTZ R157, R162, R221 ;  /* 0x000000dda29d7221 */ /* 0x000fe20000010000 */
[----:B------:R-:W-:Y:S01]  /*7a70*/  FADD.FTZ R14, R14, R13 ;  /* 0x0000000d0e0e7221 */ /* 0x000fe20000010000 */
[----:B------:R3:W5:Y:S02]  /*7a80*/  LDL R8, [R1+0x1f0] ;  /* 0x0001f00001087983 */ /* 0x0007640000100800 */
[----:B------:R-:W-:Y:S01]  /*7a90*/  FADD.FTZ R158, R158, R157 ;  /* 0x0000009d9e9e7221 */ /* 0x000fe20000010000 */
[----:B------:R-:W-:-:S03]  /*7aa0*/  FADD.FTZ R14, R15, R14 ;  /* 0x0000000e0f0e7221 */ /* 0x000fc60000010000 */
[----:B------:R-:W-:Y:S01]  /*7ab0*/  FADD.FTZ R158, R159, R158 ;  /* 0x0000009e9f9e7221 */ /* 0x000fe20000010000 */
[----:B------:R-:W-:-:S03]  /*7ac0*/  FADD.FTZ R189, R189, R14 ;  /* 0x0000000ebdbd7221 */ /* 0x000fc60000010000 */
[----:B------:R-:W-:Y:S01]  /*7ad0*/  FADD.FTZ R165, R165, R158 ;  /* 0x0000009ea5a57221 */ /* 0x000fe20000010000 */
[----:B------:R-:W-:Y:S02]  /*7ae0*/  WARPGROUP.DEPBAR.LE gsb0, 0x0 ;  /* 0x00008000000079c5 */ /* 0x000fe40000010000 */
[----:B0-----:R-:W-:Y:S02]  /*7af0*/  F2FP.BF16.F32.PACK_AB R152, R174, R173 ;  /* 0x000000adae98723e */ /* 0x001fe400000010ff */
[----:B-1----:R-:W-:Y:S02]  /*7b00*/  F2FP.BF16.F32.PACK_AB R154, R176, R175 ;  /* 0x000000afb09a723e */ /* 0x002fe400000010ff */
[----:B------:R-:W-:Y:S02]  /*7b10*/  F2FP.BF16.F32.PACK_AB R153, R178, R177 ;  /* 0x000000b1b299723e */ /* 0x000fe400000010ff */
[----:B------:R-:W-:Y:S01]  /*7b20*/  F2FP.BF16.F32.PACK_AB R155, R180, R179 ;  /* 0x000000b3b49b723e */ /* 0x000fe200000010ff */
        /* <DEDUP_REMOVED lines=34> */
[----:B------:R-:W-:Y:S01]  /*7d50*/  FADD.FTZ R189, R188, R189 ;  /* 0x000000bdbcbd7221 */ /* 0x000fe20000010000 */
[----:B------:R-:W-:-:S03]  /*7d60*/  FADD.FTZ R165, R160, R165 ;  /* 0x000000a5a0a57221 */ /* 0x000fc60000010000 */
[----:B------:R-:W-:Y:S01]  /*7d70*/  FADD.FTZ R186, R186, R189 ;  /* 0x000000bdbaba7221 */ /* 0x000fe20000010000 */
[----:B------:R-:W-:Y:S01]  /*7d80*/  FADD.FTZ R20, R20, R165 ;  /* 0x000000a514147221 */ /* 0x000fe20000010000 */
        /* <DEDUP_REMOVED lines=33> */
[----:B------:R-:W4:Y:S04]  /*7fa0*/  LDL R153, [R1+0x200] ;  /* 0x0002000001997983 */ /* 0x000f280000100800 */
[----:B0-----:R-:W3:Y:S04]  /*7fb0*/  LDL R115, [R1+0x204] ;  /* 0x0002040001737983 */ /* 0x001ee80000100800 */
        /* <DEDUP_REMOVED lines=142> */
[----:B------:R0:W-:Y:S02]  /*88a0*/  STL [R1+0x68], RZ ;  /* 0x000068ff01007387 */ /* 0x0001e40000100800 */
[----:B------:R-:W-:Y:S01]  /*88b0*/  FADD.FTZ R176, R176, R175 ;  /* 0x000000afb0b07221 */ /* 0x000fe20000010000 */
[----:B------:R-:W-:Y:S01]  /*88c0*/  FADD.FTZ R177, R180, R177 ;  /* 0x000000b1b4b17221 */ /* 0x000fe20000010000 */
[----:B------:R0:W-:Y:S04]  /*88d0*/  STL [R1+0x68], R6 ;  /* 0x0000680601007387 */ /* 0x0001e80000100800 */
[----:B------:R0:W-:Y:S04]  /*88e0*/  STL [R1+0x68], R6 ;  /* 0x0000680601007387 */ /* 0x0001e80000100800 */
[----:B------:R0:W-:Y:S01]  /*88f0*/  STL [R1+0x68], R6 ;  /* 0x0000680601007387 */ /* 0x0001e20000100800 */
[----:B--2---:R-:W-:-:S03]  /*8900*/  LOP3.LUT R9, R9, 0x1, RZ, 0xfc, !PT ;  /* 0x0000000109097812 */ /* 0x004fc600078efcff */
[----:B------:R0:W-:Y:S04]  /*8910*/  STL [R1+0x68], R6 ;  /* 0x0000680601007387 */ /* 0x0001e80000100800 */
[----:B------:R0:W-:Y:S04]  /*8920*/  STL [R1+0x68], R6 ;  /* 0x0000680601007387 */ /* 0x0001e80000100800 */
[----:B------:R0:W-:Y:S04]  /*8930*/  STL [R1+0x68], R6 ;  /* 0x0000680601007387 */ /* 0x0001e80000100800 */
[----:B------:R0:W-:Y:S04]  /*8940*/  STL [R1+0x414], R10 ;  /* 0x0004140a01007387 */ /* 0x0001e80000100800 */
[----:B------:R0:W-:Y:S04]  /*8950*/  STL.64 [R1+0x420], R176 ;  /* 0x000420b001007387 */ /* 0x0001e80000100a00 */
[----:B----4-:R0:W-:Y:S04]  /*8960*/  STL [R1+0x200], R153 ;  /* 0x0002009901007387 */ /* 0x0101e80000100800 */
        /* <DEDUP_REMOVED lines=127> */
[----:B------:R-:W-:Y:S01]  /*9160*/  ISETP.NE.AND P0, PT, R9, 0x3, PT ;  /* 0x000000030900780c */ /* 0x000fe20003f05270 */
[----:B------:R-:W-:-:S12]  /*9170*/  BSSY B0, `(.L_x_11221) ;  /* 0x0000003000007945 */ /* 0x000fd80003800000 */
[----:B0-----:R-:W-:Y:S05]  /*9180*/  @!P0 BRA `(.L_x_11222) ;  /* 0x0000000000048947 */ /* 0x001fea0003800000 */
[----:B------:R-:W-:Y:S01]  /*9190*/  BPT.TRAP 0x1 ;  /* 0x000000040000795c */ /* 0x000fe20000300000 */
.L_x_11222:
[----:B------:R-:W-:Y:S05]  /*91a0*/  BSYNC B0 ;  /* 0x0000000000007941 */ /* 0x000fea0003800000 */
.L_x_11221:
[----:B------:R-:W2:Y:S01]  /*91b0*/  LDL.64 R10, [R1+0x48] ;  /* 0x00004800010a7983 */ /* 0x000ea20000100a00 */
[----:B------:R-:W-:Y:S01]  /*91c0*/  UISETP.NE.AND UP1, UPT, UR39, URZ, UPT ;  /* 0x0000003f2700728c */ /* 0x000fe2000bf25270 */
[----:B------:R-:W0:Y:S01]  /*91d0*/  LDC R12, c[0x0][0x450] ;  /* 0x00011400ff0c7b82 */ /* 0x000e220000000800 */
[----:B------:R-:W-:Y:S01]  /*91e0*/  UISETP.NE.AND UP0, UPT, UR41, URZ, UPT ;  /* 0x0000003f2900728c */ /* 0x000fe2000bf05270 */
[----:B------:R-:W3:Y:S01]  /*91f0*/  LDL R6, [R1+0x34] ;  /* 0x0000340001067983 */ /* 0x000ee20000100800 */
[----:B--2---:R-:W-:-:S05]  /*9200*/  MOV R9, R10 ;  /* 0x0000000a00097202 */ /* 0x004fca0000000f00 */
[----:B-----5:R-:W-:Y:S02]  /*9210*/  IMAD R9, R8, 0x8, R9 ;  /* 0x0000000808097824 */ /* 0x020fe400078e0209 */
[----:B------:R-:W-:-:S03]  /*9220*/  IMAD.IADD R8, R185, 0x1, -R0 ;  /* 0x00000001b9087824 */ /* 0x000fc600078e0a00 */
[----:B---3--:R-:W-:-:S04]  /*9230*/  PRMT R6, R6, 0x654, R9 ;  /* 0x0000065406067816 */ /* 0x008fc80000000009 */
[----:B------:R1:W-:Y:S01]  /*9240*/  SYNCS.ARRIVE.TRANS64.RED.A1T0 RZ, [R6+URZ], RZ ;  /* 0x000000ff06ff79a7 */ /* 0x0003e2000810043f */
[----:B------:R-:W2:Y:S01]  /*9250*/  LDL R0, [R8] ;  /* 0x0000000008007983 */ /* 0x000ea20000100800 */
[----:B------:R-:W-:Y:S02]  /*9260*/  PLOP3.LUT P0, PT, PT, PT, UP1, 0x80, 0x0 ;  /* 0x000000000000781c */ /* 0x000fe40003f0f018 */
[----:B------:R-:W-:Y:S01]  /*9270*/  PLOP3.LUT P1, PT, PT, PT, UP1, 0x80, 0x0 ;  /* 0x000000000000781c */ /* 0x000fe20003f2f018 */
[----:B------:R-:W-:-:S06]  /*9280*/  UIADD3 UR45, UR45, -0x2, URZ ;  /* 0xfffffffe2d2d7890 */ /* 0x000fcc000fffe03f */
[----:B------:R-:W-:Y:S02]  /*9290*/  IMAD.U32 R11, RZ, RZ, UR45 ;  /* 0x0000002dff0b7e24 */ /* 0x000fe4000f8e00ff */
[----:B--2---:R-:W-:-:S04]  /*92a0*/  IMAD.SHL.U32 R0, R0, 0x80, RZ ;  /* 0x0000008000007824 */ /* 0x004fc800078e00ff */
[----:B------:R-:W-:Y:S01]  /*92b0*/  @P0 IMAD.HI.U32 R7, R0, R7, RZ ;  /* 0x0000000700070227 */ /* 0x000fe200078e00ff */
[----:B------:R-:W-:-:S03]  /*92c0*/  PLOP3.LUT P0, PT, PT, PT, UP0, 0x40, 0x0 ;  /* 0x000000000000781c */ /* 0x000fc60003f0e808 */
[----:B-1----:R-:W-:Y:S01]  /*92d0*/  IMAD.MOV.U32 R6, RZ, RZ, R0 ;  /* 0x000000ffff067224 */ /* 0x002fe200078e0000 */
[----:B0-----:R-:W-:-:S05]  /*92e0*/  @P1 SHF.R.U32.HI R6, RZ, R12, R7 ;  /* 0x0000000cff061219 */ /* 0x001fca0000011607 */
[----:B------:R-:W-:-:S04]  /*92f0*/  VIADD R7, R6, UR44 ;  /* 0x0000002c06077c36 */ /* 0x000fc80008000000 */
        /* <DEDUP_REMOVED lines=12> */
.L_x_11225:
[----:B------:R-:W-:-:S13]  /*93c0*/  ISETP.NE.AND P0, PT, R5, 0x1, PT ;  /* 0x000000010500780c */ /* 0x000fda0003f05270 */
[----:B------:R-:W-:-:S05]  /*93d0*/  @P0 IMAD.HI.U32 R2, R6, R2, RZ ;  /* 0x0000000206020227 */ /* 0x000fca00078e00ff */
[----:B------:R-:W-:-:S07]  /*93e0*/  @P0 SHF.R.U32.HI R6, RZ, R3, R2 ;  /* 0x00000003ff060219 */ /* 0x000fce0000011602 */
.L_x_11226:
[----:B------:R-:W-:Y:S05]  /*93f0*/  BSYNC B0 ;  /* 0x0000000000007941 */ /* 0x000fea0003800000 */
.L_x_11224:
[----:B------:R-:W-:-:S05]  /*9400*/  IMAD R5, R6, R5, R5 ;  /* 0x0000000506057224 */ /* 0x000fca00078e0205 */
[----:B------:R-:W-:-:S07]  /*9410*/  VIMNMX R4, R4, R5, PT ;  /* 0x0000000504047248 */ /* 0x000fce0003fe0100 */
.L_x_11223:
[----:B------:R-:W-:Y:S01]  /*9420*/  IMAD.HI R4, R4, 0x2aaaaaab, RZ ;  /* 0x2aaaaaab04047827 */ /* 0x000fe200078e02ff */
[----:B------:R-:W-:Y:S04]  /*9430*/  BSSY B1, `(.L_x_11227) ;  /* 0x0000012000017945 */ /* 0x000fe80003800000 */
[----:B------:R-:W-:-:S04]  /*9440*/  SHF.R.U32.HI R3, RZ, 0x1f, R4 ;  /* 0x0000001fff037819 */ /* 0x000fc80000011604 */
[----:B------:R-:W-:-:S04]  /*9450*/  LEA.HI.SX32 R3, R4, R3, 0x1c ;  /* 0x0000000304037211 */ /* 0x000fc800078fe2ff */
[----:B------:R-:W-:-:S04]  /*9460*/  VIMNMX R192, R3, UR40, !PT ;  /* 0x0000002803c07c48 */ /* 0x000fc8000ffe0100 */
[----:B------:R-:W-:-:S13]  /*9470*/  ISETP.GE.AND P0, PT, R11, R192, PT ;  /* 0x000000c00b00720c */ /* 0x000fda0003f06270 */
[----:B------:R-:W-:Y:S05]  /*9480*/  @!P0 BRA `(.L_x_11228) ;  /* 0x0000000000308947 */ /* 0x000fea0003800000 */
[----:B------:R-:W-:Y:S01]  /*9490*/  BSSY B0, `(.L_x_11229) ;  /* 0x0000007000007945 */ /* 0x000fe20003800000 */
.L_x_11230:
[----:B------:R-:W-:Y:S01]  /*94a0*/  VIADD R0, R16, 0x150 ;  /* 0x0000015010007836 */ /* 0x000fe20000000000 */
[----:B------:R-:W-:-:S07]  /*94b0*/  MOV R220, 0x94d0 ;  /* 0x000094d000dc7802 */ /* 0x000fce0000000f00 */
[----:B------:R-:W-:Y:S05]  /*94c0*/  CALL.REL.NOINC `($_ZN7cutlass13device_kernelIN5flash11enable_sm90INS1_16FlashAttnFwdSm90INS1_25CollectiveMainloopFwdSm90ILi2EN4cute5tupleIJNS5_1CILi1EEES8_S8_EEENS6_IJNS7_ILi128EEENS7_ILi96EEENS7_ILi64EEEEEELi256ENS_10bfloat16_tEfNS_4arch4Sm90ELb0ELb1ELb0ELb0ELb1ELb0ELb1ELb1ELb0ELb1ELb0ELb0EEENS1_21CollectiveEpilogueFwdINS6_IJSA_NS7_ILi256EEESB_EEES9_SE_SG_Li256ELb0ELb1ELb0ELb0EEENS1_30DynamicPersistentTileSchedulerILi256ELi128ELb0ELb1ELb1EEEEEEEEEvNT_6ParamsE$_ZZN5flash25CollectiveMainloopFwdSm90ILi2EN4cute5tupleIJNS1_1CILi1EEES4_S4_EEENS2_IJNS3_ILi128EEENS3_ILi96EEENS3_ILi64EEEEEELi256EN7cutlass10bfloat16_tEfNSA_4arch4Sm90ELb0ELb1ELb0ELb0ELb1ELb0ELb1ELb1ELb0ELb1ELb0ELb0EE3mmaINS_16FlashAttnFwdSm90ISE_NS_21CollectiveEpilogueFwdINS2_IJS6_NS3_ILi256EEES7_EEES5_SB_SD_Li256ELb0ELb1ELb0ELb0EEENS_30DynamicPersistentTileSchedulerILi256ELi128ELb0ELb1ELb1EEEE13SharedStorageENS1_6TensorINS1_11ArrayEngineIfLm128EEENS1_6LayoutINS2_IJNS2_IJNS3_ILi2EEEST_NS3_ILi32EEEEEES4_S4_EEENS2_IJNS2_IJS4_ST_NS3_ILi4EEEEEENS3_ILi0EEESZ_EEEEEEENS_7SoftmaxILi2ELi0EEEEEbRKNSE_6ParamsENSA_13PipelineAsyncILi2EEES19_RNSA_13PipelineStateILj2EEERT0_RT1_iRiRKNS_16SeqlenInfoQKNewKILb0ELb0EEENS2_IJiiiiEEERT_ENKUliT_T0_T1_E_clIZSF_ISO_S12_S14_EbS17_S19_S19_S1C_S1E_S1G_iS1H_S1L_S1M_S1O_EUlRS1P_iE1_NS3_ILb0EEENS3_ILb1EEEEEDaiS1P_S1Q_S1R_) ;  /* 0x0000020c00cc7944 */ /* 0x000fea0003c00000 */
[C---:B------:R-:W-:Y:S01]  /*94d0*/  ISETP.GT.AND P0, PT, R11.reuse, R192, PT ;  /* 0x000000c00b00720c */ /* 0x040fe20003f04270 */
[----:B------:R-:W-:-:S12]  /*94e0*/  VIADD R11, R11, 0xffffffff ;  /* 0xffffffff0b0b7836 */ /* 0x000fd80000000000 */
[----:B------:R-:W-:Y:S05]  /*94f0*/  @P0 BRA `(.L_x_11230) ;  /* 0xfffffffc00e80947 */ /* 0x000fea000383ffff */
[----:B------:R-:W-:Y:S05]  /*9500*/  BSYNC B0 ;  /* 0x0000000000007941 */ /* 0x000fea0003800000 */
.L_x_11229:
[----:B------:R-:W-:Y:S02]  /*9510*/  ULDC UR4, c[0x0][0x20] ;  /* 0x0000080000047ab9 */ /* 0x000fe40000000800 */
[----:B------:R-:W-:-:S05]  /*9520*/  VIADD R2, R185, -UR4 ;  /* 0x80000004b9027c36 */ /* 0x000fca0008000000 */
[----:B------:R-:W2:Y:S02]  /*9530*/  LDL R0, [R2] ;  /* 0x0000000002007983 */ /* 0x000ea40000100800 */
[----:B--2---:R-:W-:-:S07]  /*9540*/  IMAD.SHL.U32 R0, R0, 0x80, RZ ;  /* 0x0000008000007824 */ /* 0x004fce00078e00ff */
.L_x_11228:
[----:B------:R-:W-:Y:S05]  /*9550*/  BSYNC B1 ;  /* 0x0000000000017941 */ /* 0x000fea0003800000 */
.L_x_11227:
        /* <DEDUP_REMOVED lines=26> */
.L_x_11233:
[----:B------:R-:W-:Y:S02]  /*9700*/  ULDC UR4, c[0x0][0xadc] ;  /* 0x0002b70000047ab9 */ /* 0x000fe40000000800 */
[----:B------:R-:W-:-:S05]  /*9710*/  IMAD.U32 R5, RZ, RZ, UR4 ;  /* 0x00000004ff057e24 */ /* 0x000fca000f8e00ff */
[----:B------:R-:W-:-:S13]  /*9720*/  ISETP.NE.AND P0, PT, R5, 0x1, PT ;  /* 0x000000010500780c */ /* 0x000fda0003f05270 */
[----:B------:R-:W0:Y:S02]  /*9730*/  @P0 LDC.64 R6, c[0x0][0xae0] ;  /* 0x0002b800ff060b82 */ /* 0x000e240000000a00 */
[----:B0-----:R-:W-:-:S05]  /*9740*/  @P0 IMAD.HI.U32 R4, R0, R6, RZ ;  /* 0x0000000600040227 */ /* 0x001fca00078e00ff */
[----:B------:R-:W-:-:S07]  /*9750*/  @P0 SHF.R.U32.HI R0, RZ, R7, R4 ;  /* 0x00000007ff000219 */ /* 0x000fce0000011604 */
.L_x_11234:
[----:B------:R-:W-:Y:S05]  /*9760*/  BSYNC B0 ;  /* 0x0000000000007941 */ /* 0x000fea0003800000 */
.L_x_11232:
[----:B------:R-:W-:-:S05]  /*9770*/  IMAD R3, R0, R5, RZ ;  /* 0x0000000500037224 */ /* 0x000fca00078e02ff */
[----:B------:R-:W-:-:S07]  /*9780*/  VIMNMX R2, R2, R3, !PT ;  /* 0x0000000302027248 */ /* 0x000fce0007fe0100 */
.L_x_11231:
[----:B------:R-:W-:-:S04]  /*9790*/  VIADD R2, R2, 0x5f ;  /* 0x0000005f02027836 */ /* 0x000fc80000000000 */
[----:B------:R-:W-:-:S05]  /*97a0*/  IMAD.HI R2, R2, 0x2aaaaaab, RZ ;  /* 0x2aaaaaab02027827 */ /* 0x000fca00078e02ff */
[----:B------:R-:W-:-:S04]  /*97b0*/  SHF.R.U32.HI R3, RZ, 0x1f, R2 ;  /* 0x0000001fff037819 */ /* 0x000fc80000011602 */
[----:B------:R-:W-:-:S04]  /*97c0*/  LEA.HI.SX32 R3, R2, R3, 0x1c ;  /* 0x0000000302037211 */ /* 0x000fc800078fe2ff */
[----:B------:R-:W-:-:S04]  /*97d0*/  VIMNMX R4, R3, UR40, !PT ;  /* 0x0000002803047c48 */ /* 0x000fc8000ffe0100 */
[----:B------:R-:W-:-:S13]  /*97e0*/  ISETP.GE.AND P0, PT, R11, R4, PT ;  /* 0x000000040b00720c */ /* 0x000fda0003f06270 */
[----:B------:R-:W-:Y:S05]  /*97f0*/  @!P0 BRA `(.L_x_11235) ;  /* 0x0000009800088947 */ /* 0x000fea0003800000 */
.L_x_11254:
        /* <DEDUP_REMOVED lines=20> */
.L_x_11237:
[----:B------:R-:W-:Y:S05]  /*9940*/  BSYNC B0 ;  /* 0x0000000000007941 */ /* 0x000fea0003800000 */
.L_x_11236:
[----:B------:R-:W2:Y:S01]  /*9950*/  LDL.64 R8, [R1+0x18] ;  /* 0x0000180001087983 */ /* 0x000ea20000100a00 */
[----:B-----5:R-:W-:Y:S02]  /*9960*/  SHF.L.U32 R5, R6, 0x1f, RZ ;  /* 0x0000001f06057819 */ /* 0x020fe400000006ff */
[----:B--2---:R-:W-:-:S05]  /*9970*/  MOV R3, R8 ;  /* 0x0000000800037202 */ /* 0x004fca0000000f00 */
[----:B------:R-:W-:-:S04]  /*9980*/  IMAD R2, R2, 0x8, R3 ;  /* 0x0000000802027824 */ /* 0x000fc800078e0203 */
[----:B------:R1:W2:Y:S01]  /*9990*/  SYNCS.PHASECHK.TRANS64.TRYWAIT P0, [R2+URZ], R5 ;  /* 0x00000005020075a7 */ /* 0x0002a2000800017f */
[----:B0-----:R1:W5:Y:S01]  /*99a0*/  LDL.64 R6, [R1+0x1f0] ;  /* 0x0001f00001067983 */ /* 0x0013620000100a00 */
[----:B------:R-:W-:Y:S04]  /*99b0*/  BSSY B0, `(.L_x_11238) ;  /* 0x0000003000007945 */ /* 0x000fe80003800000 */
[----:B------:R-:W-:Y:S05]  /*99c0*/  @!P1 BRA `(.L_x_11239) ;  /* 0x0000000000049947 */ /* 0x000fea0003800000 */
[----:B------:R-:W-:Y:S01]  /*99d0*/  BPT.TRAP 0x1 ;  /* 0x000000040000795c */ /* 0x000fe20000300000 */
.L_x_11239:
[----:B------:R-:W-:Y:S05]  /*99e0*/  BSYNC B0 ;  /* 0x0000000000007941 */ /* 0x000fea0003800000 */
.L_x_11238:
[----:B------:R-:W-:Y:S04]  /*99f0*/  BSSY B0, `(.L_x_11240) ;  /* 0x0000006000007945 */ /* 0x000fe80003800000 */
[----:B--2---:R-:W-:Y:S05]  /*9a00*/  @P0 BRA `(.L_x_11241) ;  /* 0x0000000000100947 */ /* 0x004fea0003800000 */
[----:B-----5:R-:W-:Y:S01]  /*9a10*/  IMAD R6, R6, 0x8, R3 ;  /* 0x0000000806067824 */ /* 0x020fe200078e0203 */
[----:B------:R-:W-:-:S04]  /*9a20*/  SHF.L.U32 R7, R7, 0x1f, RZ ;  /* 0x0000001f07077819 */ /* 0x000fc800000006ff */
[----:B------:R-:W0:Y:S02]  /*9a30*/  SYNCS.PHASECHK.TRANS64.TRYWAIT P0, [R6+URZ], R7 ;  /* 0x00000007060075a7 */ /* 0x000e24000800017f */
[----:B0-----:R-:W-:Y:S05]  /*9a40*/  @!P0 BRA `(.L_x_11242) ;  /* 0x000001d000048947 */ /* 0x001fea0003800000 */
.L_x_11241:
[----:B------:R-:W-:Y:S05]  /*9a50*/  BSYNC B0 ;  /* 0x0000000000007941 */ /* 0x000fea0003800000 */
.L_x_11240:
[----:B-1----:R-:W2:Y:S04]  /*9a60*/  LDL R5, [R1+0x1f0] ;  /* 0x0001f00001057983 */ /* 0x002ea80000100800 */
[----:B------:R-:W2:Y:S01]  /*9a70*/  LDL.64 R2, [R1+0x80] ;  /* 0x0000800001027983 */ /* 0x000ea20000100a00 */
[----:B------:R-:W-:Y:S05]  /*9a80*/  WARPSYNC.ALL ;  /* 0x0000000000007948 */ /* 0x000fea0003800000 */
[----:B------:R-:W3:Y:S04]  /*9a90*/  LDL.64 R8, [R1+0x78] ;  /* 0x0000780001087983 */ /* 0x000ee80000100a00 */
[----:B0----5:R-:W4:Y:S04]  /*9aa0*/  LDL.64 R6, [R1+0x78] ;  /* 0x0000780001067983 */ /* 0x021f280000100a00 */
[----:B------:R-:W4:Y:S01]  /*9ab0*/  LDL.64 R12, [R1+0x78] ;  /* 0x00007800010c7983 */ /* 0x000f220000100a00 */
[----:B--2---:R-:W-:Y:S01]  /*9ac0*/  IMAD R2, R5, 0x300, R2 ;  /* 0x0000030005027824 */ /* 0x004fe200078e0202 */
[----:B------:R-:W-:Y:S01]  /*9ad0*/  R2UR UR7, R3 ;  /* 0x00000000030772ca */ /* 0x000fe200000e0000 */
[----:B------:R-:W-:Y:S01]  /*9ae0*/  WARPGROUP.ARRIVE ;  /* 0x00000000000079c5 */ /* 0x000fe20000000000 */
[----:B------:R-:W2:Y:S01]  /*9af0*/  LDL.64 R14, [R1+0x78] ;  /* 0x00007800010e7983 */ /* 0x000ea20000100a00 */
[----:B------:R-:W-:Y:S01]  /*9b00*/  IMAD.MOV.U32 R0, RZ, RZ, 0x1 ;  /* 0x00000001ff007424 */ /* 0x000fe200078e00ff */
[----:B------:R-:W-:-:S02]  /*9b10*/  R2UR UR6, R2 ;  /* 0x00000000020672ca */ /* 0x000fc400000e0000 */
[----:B------:R0:W-:Y:S04]  /*9b20*/  STL [R1+0x60], RZ ;  /* 0x000060ff01007387 */ /* 0x0001e80000100800 */
[----:B------:R0:W-:Y:S04]  /*9b30*/  STL [R1+0x60], R0 ;  /* 0x0000600001007387 */ /* 0x0001e80000100800 */
[----:B------:R0:W-:Y:S04]  /*9b40*/  STL [R1+0x60], R0 ;  /* 0x0000600001007387 */ /* 0x0001e80000100800 */
[----:B------:R0:W-:Y:S04]  /*9b50*/  STL [R1+0x60], R0 ;  /* 0x0000600001007387 */ /* 0x0001e80000100800 */
[----:B------:R0:W-:Y:S04]  /*9b60*/  STL [R1+0x60], R0 ;  /* 0x0000600001007387 */ /* 0x0001e80000100800 */
[----:B------:R0:W5:Y:S01]  /*9b70*/  LDL.64 R20, [R1+0x1f0] ;  /* 0x0001f00001147983 */ /* 0x0001620000100a00 */
[----:B---3--:R-:W-:-:S02]  /*9b80*/  R2UR UR4, R8 ;  /* 0x00000000080472ca */ /* 0x008fc400000e0000 */
[----:B------:R-:W-:-:S13]  /*9b90*/  R2UR UR5, R9 ;  /* 0x00000000090572ca */ /* 0x000fda00000e0000 */
[----:B------:R-:W-:Y:S01]  /*9ba0*/  HGMMA.64x96x16.F32.BF16 R24, gdesc[UR4], RZ, !UPT, gsb0 ;  /* 0x01600000041879f0 */ /* 0x000fe2000c0018ff */
        /* <DEDUP_REMOVED lines=8> */
[----:B------:R-:W3:Y:S01]  /*9c30*/  LD.E R5, desc[UR36][R22.64+0x28] ;  /* 0x0000282416057980 */ /* 0x000ee2000c101900 */
[----:B------:R-:W-:-:S09]  /*9c40*/  WARPGROUP.ARRIVE ;  /* 0x00000000000079c5 */ /* 0x000fd20000000000 */
[----:B------:R-:W-:Y:S01]  /*9c50*/  HGMMA.64x96x16.F32.BF16 R24, gdesc[UR4], R24, gsb0 ;  /* 0x01600000041879f0 */ /* 0x000fe20008001818 */
[----:B------:R-:W-:Y:S02]  /*9c60*/  VIADD R12, R12, 0x4 ;  /* 0x000000040c0c7836 */ /* 0x000fe40000000000 */
[----:B------:R-:W-:Y:S02]  /*9c70*/  VIADD R6, R2, 0x4 ;  /* 0x0000000402067836 */ /* 0x000fe40000000000 */
[----:B------:R-:W-:Y:S01]  /*9c80*/  IMAD.MOV.U32 R7, RZ, RZ, R3 ;  /* 0x000000ffff077224 */ /* 0x000fe200078e0003 */
[----:B------:R-:W-:Y:S02]  /*9c90*/  R2UR UR4, R12 ;  /* 0x000000000c0472ca */ /* 0x000fe400000e0000 */
[----:B------:R-:W-:Y:S02]  /*9ca0*/  R2UR UR6, R6 ;  /* 0x00000000060672ca */ /* 0x000fe400000e0000 */
[----:B------:R-:W-:-:S02]  /*9cb0*/  R2UR UR7, R7 ;  /* 0x00000000070772ca */ /* 0x000fc400000e0000 */
[----:B------:R-:W-:Y:S01]  /*9cc0*/  R2UR UR5, R13 ;  /* 0x000000000d0572ca */ /* 0x000fe200000e0000 */
[----:B------:R-:W-:Y:S01]  /*9cd0*/  VIADD R2, R2, 0x6 ;  /* 0x0000000602027836 */ /* 0x000fe20000000000 */
[----:B------:R-:W-:Y:S02]  /*9ce0*/  WARPGROUP.DEPBAR.LE gsb0, 0x0 ;  /* 0x00008000000079c5 */ /* 0x000fe40000010000 */
[----:B------:R-:W-:-:S09]  /*9cf0*/  WARPGROUP.ARRIVE ;  /* 0x00000000000079c5 */ /* 0x000fd20000000000 */
[----:B------:R-:W-:Y:S01]  /*9d00*/  HGMMA.64x96x16.F32.BF16 R24, gdesc[UR4], R24, gsb0 ;  /* 0x01600000041879f0 */ /* 0x000fe20008001818 */
[----:B--2---:R-:W-:Y:S01]  /*9d10*/  VIADD R14, R14, 0x6 ;  /* 0x000000060e0e7836 */ /* 0x004fe20000000000 */
[----:B------:R-:W-:Y:S02]  /*9d20*/  R2UR UR6, R2 ;  /* 0x00000000020672ca */ /* 0x000fe400000e0000 */
[----:B------:R-:W-:Y:S02]  /*9d30*/  R2UR UR7, R3 ;  /* 0x00000000030772ca */ /* 0x000fe400000e0000 */
[----:B------:R-:W-:Y:S02]  /*9d40*/  R2UR UR4, R14 ;  /* 0x000000000e0472ca */ /* 0x000fe400000e0000 */
[----:B------:R-:W-:Y:S01]  /*9d50*/  R2UR UR5, R15 ;  /* 0x000000000f0572ca */ /* 0x000fe200000e0000 */
[----:B------:R-:W-:Y:S02]  /*9d60*/  WARPGROUP.DEPBAR.LE gsb0, 0x0 ;  /* 0x00008000000079c5 */ /* 0x000fe40000010000 */
[----:B------:R-:W-:-:S10]  /*9d70*/  WARPGROUP.ARRIVE ;  /* 0x00000000000079c5 */ /* 0x000fd40000000000 */
[----:B------:R-:W-:Y:S01]  /*9d80*/  HGMMA.64x96x16.F32.BF16 R24, gdesc[UR4], R24, gsb0 ;  /* 0x01600000041879f0 */ /* 0x000fe20008001818 */
[----:B------:R-:W-:Y:S01]  /*9d90*/  BSSY B0, `(.L_x_11243) ;  /* 0x0000006000007945 */ /* 0x000fe20003800000 */
[----:B---3--:R-:W-:-:S04]  /*9da0*/  LOP3.LUT R5, R5, 0x1, RZ, 0xfc, !PT ;  /* 0x0000000105057812 */ /* 0x008fc800078efcff */
[----:B------:R-:W-:Y:S01]  /*9db0*/  ISETP.NE.AND P0, PT, R5, 0x3, PT ;  /* 0x000000030500780c */ /* 0x000fe20003f05270 */
[----:B------:R-:W-:-:S12]  /*9dc0*/  WARPGROUP.DEPBAR.LE gsb0, 0x0 ;  /* 0x00008000000079c5 */ /* 0x000fd80000010000 */
[----:B0-----:R-:W-:Y:S05]  /*9dd0*/  @!P0 BRA `(.L_x_11244) ;  /* 0x0000000000048947 */ /* 0x001fea0003800000 */
[----:B------:R-:W-:Y:S01]  /*9de0*/  BPT.TRAP 0x1 ;  /* 0x000000040000795c */ /* 0x000fe20000300000 */
.L_x_11244:
[----:B------:R-:W-:Y:S05]  /*9df0*/  BSYNC B0 ;  /* 0x0000000000007941 */ /* 0x000fea0003800000 */
.L_x_11243:
[----:B------:R-:W2:Y:S01]  /*9e00*/  LD.E.64 R2, desc[UR36][R22.64+0x40] ;  /* 0x0000402416027980 */ /* 0x000ea2000c101b00 */
[----:B-----5:R-:W-:Y:S02]  /*9e10*/  SHF.L.U32 R21, R21, 0x1f, RZ ;  /* 0x0000001f15157819 */ /* 0x020fe400000006ff */
[----:B--2---:R-:W-:-:S05]  /*9e20*/  MOV R3, R2 ;  /* 0x0000000200037202 */ /* 0x004fca0000000f00 */
[----:B------:R-:W-:-:S04]  /*9e30*/  IMAD R2, R20, 0x8, R3 ;  /* 0x0000000814027824 */ /* 0x000fc800078e0203 */
[----:B------:R0:W1:Y:S01]  /*9e40*/  SYNCS.PHASECHK.TRANS64.TRYWAIT P0, [R2+URZ], R21 ;  /* 0x00000015020075a7 */ /* 0x000062000800017f */
[----:B------:R-:W2:Y:S01]  /*9e50*/  LD.E R3, desc[UR36][R22.64+0x28] ;  /* 0x0000282416037980 */ /* 0x000ea2000c101900 */
[----:B------:R-:W-:Y:S01]  /*9e60*/  BSSY B0, `(.L_x_11245) ;  /* 0x0000005000007945 */ /* 0x000fe20003800000 */
[----:B--2---:R-:W-:-:S04]  /*9e70*/  LOP3.LUT R3, R3, 0x1, RZ, 0xfc, !PT ;  /* 0x0000000103037812 */ /* 0x004fc800078efcff */
[----:B------:R-:W-:-:S13]  /*9e80*/  ISETP.NE.AND P1, PT, R3, 0x3, PT ;  /* 0x000000030300780c */ /* 0x000fda0003f25270 */
[----:B01----:R-:W-:Y:S05]  /*9e90*/  @!P1 BRA `(.L_x_11246) ;  /* 0x0000000000049947 */ /* 0x003fea0003800000 */
[----:B------:R-:W-:Y:S01]  /*9ea0*/  BPT.TRAP 0x1 ;  /* 0x000000040000795c */ /* 0x000fe20000300000 */
.L_x_11246:
[----:B------:R-:W-:Y:S05]  /*9eb0*/  BSYNC B0 ;  /* 0x0000000000007941 */ /* 0x000fea0003800000 */
.L_x_11245:
[----:B------:R-:W-:Y:S04]  /*9ec0*/  BSSY B0, `(.L_x_11247) ;  /* 0x0000007000007945 */ /* 0x000fe80003800000 */
[----:B------:R-:W-:Y:S05]  /*9ed0*/  @P0 BRA `(.L_x_11248) ;  /* 0x0000000000140947 */ /* 0x000fea0003800000 */
[----:B------:R-:W2:Y:S02]  /*9ee0*/  LD.E.64 R2, desc[UR36][R22.64+0x40] ;  /* 0x0000402416027980 */ /* 0x000ea4000c101b00 */
[----:B--2---:R-:W-:-:S05]  /*9ef0*/  MOV R3, R2 ;  /* 0x0000000200037202 */ /* 0x004fca0000000f00 */
[----:B------:R-:W-:-:S04]  /*9f00*/  IMAD R20, R20, 0x8, R3 ;  /* 0x0000000814147824 */ /* 0x000fc800078e0203 */
[----:B------:R-:W0:Y:S02]  /*9f10*/  SYNCS.PHASECHK.TRANS64.TRYWAIT P0, [R20+URZ], R21 ;  /* 0x00000015140075a7 */ /* 0x000e24000800017f */
[----:B0-----:R-:W-:Y:S05]  /*9f20*/  @!P0 BRA `(.L_x_11249) ;  /* 0x000001c800e08947 */ /* 0x001fea0003800000 */
.L_x_11248:
[----:B------:R-:W-:Y:S05]  /*9f30*/  BSYNC B0 ;  /* 0x0000000000007941 */ /* 0x000fea0003800000 */
.L_x_11247:
[----:B------:R-:W2:Y:S04]  /*9f40*/  LDL R19, [R1+0x1f0] ;  /* 0x0001f00001137983 */ /* 0x000ea80000100800 */
[----:B------:R-:W2:Y:S04]  /*9f50*/  LDL.64 R2, [R1+0xf8] ;  /* 0x0000f80001027983 */ /* 0x000ea80000100a00 */
[----:B------:R-:W3:Y:S04]  /*9f60*/  LDL R5, [R1+0x70] ;  /* 0x0000700001057983 */ /* 0x000ee80000100800 */
[----:B------:R-:W4:Y:S04]  /*9f70*/  LDL.64 R6, [R1+0xf0] ;  /* 0x0000f00001067983 */ /* 0x000f280000100a00 */
[----:B------:R-:W4:Y:S04]  /*9f80*/  LDL.64 R8, [R1+0xf0] ;  /* 0x0000f00001087983 */ /* 0x000f280000100a00 */
[----:B------:R-:W4:Y:S04]  /*9f90*/  LDL.64 R12, [R1+0xf0] ;  /* 0x0000f000010c7983 */ /* 0x000f280000100a00 */
[----:B------:R-:W4:Y:S01]  /*9fa0*/  LDL.64 R14, [R1+0xf0] ;  /* 0x0000f000010e7983 */ /* 0x000f220000100a00 */
[----:B------:R-:W-:Y:S05]  /*9fb0*/  WARPSYNC.ALL ;  /* 0x0000000000007948 */ /* 0x000fea0003800000 */
[----:B------:R-:W-:Y:S01]  /*9fc0*/  WARPGROUP.ARRIVE ;  /* 0x00000000000079c5 */ /* 0x000fe20000000000 */
[----:B0-----:R-:W4:Y:S04]  /*9fd0*/  LDL.64 R20, [R1+0xf0] ;  /* 0x0000f00001147983 */ /* 0x001f280000100a00 */
[----:B------:R-:W4:Y:S01]  /*9fe0*/  LDL R10, [R1] ;  /* 0x00000000010a7983 */ /* 0x000f220000100800 */
[----:B--2---:R-:W-:Y:S01]  /*9ff0*/  IMAD R2, R19, 0xc00, R2 ;  /* 0x00000c0013027824 */ /* 0x004fe200078e0202 */
[----:B------:R-:W-:-:S02]  /*a000*/  R2UR UR7, R3 ;  /* 0x00000000030772ca */ /* 0x000fc400000e0000 */
[----:B---3--:R-:W-:Y:S02]  /*a010*/  ISETP.NE.U32.AND P0, PT, R5, RZ, PT ;  /* 0x000000ff0500720c */ /* 0x008fe40003f05070 */
[----:B------:R-:W-:Y:S01]  /*a020*/  R2UR UR6, R2 ;  /* 0x00000000020672ca */ /* 0x000fe200000e0000 */
[----:B------:R0:W5:Y:S01]  /*a030*/  LDL R5, [R1+0x1f0] ;  /* 0x0001f00001057983 */ /* 0x0001620000100800 */
        /* <DEDUP_REMOVED lines=132> */
[----:B--2---:R-:W-:Y:S01]  /*a880*/  VIADD R8, R8, 0xc02 ;  /* 0x00000c0208087836 */ /* 0x004fe20000000000 */
[----:B------:R0:W5:Y:S01]  /*a890*/  LDL R20, [R1+0xc] ;  /* 0x00000c0001147983 */ /* 0x0001620000100800 */
[----:B------:R-:W-:Y:S02]  /*a8a0*/  WARPGROUP.DEPBAR.LE gsb0, 0x0 ;  /* 0x00008000000079c5 */ /* 0x000fe40000010000 */
[----:B------:R-:W-:-:S08]  /*a8b0*/  WARPGROUP.ARRIVE ;  /* 0x00000000000079c5 */ /* 0x000fd00000000000 */
[----:B------:R-:W-:Y:S01]  /*a8c0*/  HGMMA.64x96x16.F32.BF16 R24, gdesc[UR4], R24, gsb0 ;  /* 0x01600000041879f0 */ /* 0x000fe20008001818 */
[----:B------:R-:W-:Y:S02]  /*a8d0*/  VIADD R6, R2, 0x902 ;  /* 0x0000090202067836 */ /* 0x000fe40000000000 */
[----:B------:R-:W-:Y:S01]  /*a8e0*/  IMAD.MOV.U32 R7, RZ, RZ, R3 ;  /* 0x000000ffff077224 */ /* 0x000fe200078e0003 */
[----:B------:R-:W-:Y:S02]  /*a8f0*/  R2UR UR4, R8 ;  /* 0x00000000080472ca */ /* 0x000fe400000e0000 */
[----:B------:R-:W-:Y:S02]  /*a900*/  R2UR UR6, R6 ;  /* 0x00000000060672ca */ /* 0x000fe400000e0000 */
[----:B------:R-:W-:Y:S02]  /*a910*/  R2UR UR7, R7 ;  /* 0x00000000070772ca */ /* 0x000fe400000e0000 */
[----:B------:R-:W-:Y:S01]  /*a920*/  R2UR UR5, R9 ;  /* 0x00000000090572ca */ /* 0x000fe200000e0000 */
[----:B---3--:R-:W-:-:S02]  /*a930*/  VIADD R12, R12, 0xc04 ;  /* 0x00000c040c0c7836 */ /* 0x008fc40000000000 */
[----:B------:R-:W-:Y:S01]  /*a940*/  VIADD R6, R2, 0x904 ;  /* 0x0000090402067836 */ /* 0x000fe20000000000 */
[----:B------:R-:W-:Y:S02]  /*a950*/  WARPGROUP.DEPBAR.LE gsb0, 0x0 ;  /* 0x00008000000079c5 */ /* 0x000fe40000010000 */
        /* <DEDUP_REMOVED lines=8> */
[----:B----4-:R-:W-:Y:S01]  /*a9e0*/  VIADD R14, R14, 0xc06 ;  /* 0x00000c060e0e7836 */ /* 0x010fe20000000000 */
        /* <DEDUP_REMOVED lines=33> */
.L_x_11251:
[----:B------:R-:W-:Y:S05]  /*ac00*/  BSYNC B0 ;  /* 0x0000000000007941 */ /* 0x000fea0003800000 */
.L_x_11250:
[----:B------:R-:W2:Y:S02]  /*ac10*/  LDL.64 R2, [R1+0x20] ;  /* 0x0000200001027983 */ /* 0x000ea40000100a00 */
[----:B--2---:R-:W-:-:S05]  /*ac20*/  MOV R2, R2 ;  /* 0x0000000200027202 */ /* 0x004fca0000000f00 */
[----:B-----5:R-:W-:-:S05]  /*ac30*/  IMAD R5, R5, 0x8, R2 ;  /* 0x0000000805057824 */ /* 0x020fca00078e0202 */
[----:B------:R-:W-:-:S04]  /*ac40*/  PRMT R5, R20, 0x654, R5 ;  /* 0x0000065414057816 */ /* 0x000fc80000000005 */
[----:B------:R0:W-:Y:S01]  /*ac50*/  SYNCS.ARRIVE.TRANS64.RED.A1T0 RZ, [R5+URZ], RZ ;  /* 0x000000ff05ff79a7 */ /* 0x0001e2000810043f */
[----:B------:R-:W2:Y:S02]  /*ac60*/  LD.E.64 R2, desc[UR36][R22.64+0x410] ;  /* 0x0004102416027980 */ /* 0x000ea4000c101b00 */
[----:B--2---:R-:W-:-:S04]  /*ac70*/  FMNMX.FTZ R6, R24, R2, !PT ;  /* 0x0000000218067209 */ /* 0x004fc80007810000 */
[----:B0-----:R-:W-:-:S04]  /*ac80*/  FMNMX.FTZ R5, R25, R6, !PT ;  /* 0x0000000619057209 */ /* 0x001fc80007810000 */
        /* <DEDUP_REMOVED lines=32> */
[----:B------:R-:W-:-:S03]  /*ae90*/  FMNMX.FTZ R6, R46, R5, !PT ;  /* 0x000000052e067209 */ /* 0x000fc60007810000 */
[----:B------:R-:W0:Y:S01]  /*aea0*/  SHFL.BFLY PT, R8, R9, 0x2, 0x1f ;  /* 0x0c401f0009087f89 */ /* 0x000e2200000e0000 */
[----:B------:R-:W-:-:S03]  /*aeb0*/  FMNMX.FTZ R5, R47, R6, !PT ;  /* 0x000000062f057209 */ /* 0x000fc60007810000 */
[----:B------:R-:W-:Y:S01]  /*aec0*/  ST.E desc[UR36][R22.64+0x410], R9 ;  /* 0x0004100916007985 */ /* 0x000fe2000c101924 */
[----:B------:R-:W-:-:S04]  /*aed0*/  FMNMX.FTZ R6, R50, R5, !PT ;  /* 0x0000000532067209 */ /* 0x000fc80007810000 */
[----:B------:R-:W-:-:S04]  /*aee0*/  FMNMX.FTZ R5, R51, R6, !PT ;  /* 0x0000000633057209 */ /* 0x000fc80007810000 */
[----:B------:R-:W-:-:S04]  /*aef0*/  FMNMX.FTZ R6, R54, R5, !PT ;  /* 0x0000000536067209 */ /* 0x000fc80007810000 */
[----:B------:R-:W-:-:S04]  /*af00*/  FMNMX.FTZ R5, R55, R6, !PT ;  /* 0x0000000637057209 */ /* 0x000fc80007810000 */
        /* <DEDUP_REMOVED lines=8> */
[----:B------:R-:W-:Y:S02]  /*af90*/  IADD3 R6, P0, R16, 0x410, RZ ;  /* 0x0000041010067810 */ /* 0x000fe40007f1e0ff */
[----:B------:R-:W-:Y:S02]  /*afa0*/  FMNMX.FTZ R8, R70, R5, !PT ;  /* 0x0000000546087209 */ /* 0x000fe40007810000 */
[----:B------:R-:W-:Y:S01]  /*afb0*/  LOP3.LUT R6, R6, 0x4, RZ, 0xfc, !PT ;  /* 0x0000000406067812 */ /* 0x000fe200078efcff */
[----:B------:R-:W-:Y:S01]  /*afc0*/  IMAD.X R7, RZ, RZ, R17, P0 ;  /* 0x000000ffff077224 */ /* 0x000fe200000e0611 */
[----:B------:R-:W-:Y:S02]  /*afd0*/  FMNMX.FTZ R5, R71, R8, !PT ;  /* 0x0000000847057209 */ /* 0x000fe40007810000 */
[----:B0-----:R-:W-:-:S03]  /*afe0*/  FMNMX.FTZ R13, R10, R13, !PT ;  /* 0x0000000d0a0d7209 */ /* 0x001fc60007810000 */
[----:B------:R-:W-:Y:S04]  /*aff0*/  ST.E desc[UR36][R6.64], R5 ;  /* 0x0000000506007985 */ /* 0x000fe8000c101924 */
[----:B------:R-:W-:Y:S04]  /*b000*/  ST.E desc[UR36][R22.64+0x410], R13 ;  /* 0x0004100d16007985 */ /* 0x000fe8000c101924 */
[----:B------:R-:W2:Y:S04]  /*b010*/  LD.E R8, desc[UR36][R6.64] ;  /* 0x0000002406087980 */ /* 0x000ea8000c101900 */
[----:B--2---:R-:W0:Y:S02]  /*b020*/  SHFL.BFLY PT, R15, R8, 0x2, 0x1f ;  /* 0x0c401f00080f7f89 */ /* 0x004e2400000e0000 */
[----:B0-----:R-:W-:-:S05]  /*b030*/  FMNMX.FTZ R15, R8, R15, !PT ;  /* 0x0000000f080f7209 */ /* 0x001fca0007810000 */
[----:B------:R-:W0:Y:S02]  /*b040*/  SHFL.BFLY PT, R10, R15, 0x1, 0x1f ;  /* 0x0c201f000f0a7f89 */ /* 0x000e2400000e0000 */
[----:B0-----:R-:W-:-:S05]  /*b050*/  FMNMX.FTZ R76, R15, R10, !PT ;  /* 0x0000000a0f4c7209 */ /* 0x001fca0007810000 */
[----:B------:R0:W-:Y:S04]  /*b060*/  ST.E desc[UR36][R6.64], R76 ;  /* 0x0000004c06007985 */ /* 0x0001e8000c101924 */
[----:B------:R-:W2:Y:S04]  /*b070*/  LD.E R77, desc[UR36][R22.64+0x430] ;  /* 0x00043024164d7980 */ /* 0x000ea8000c101900 */
[----:B------:R-:W3:Y:S04]  /*b080*/  LD.E R10, desc[UR36][R22.64+0x410] ;  /* 0x00041024160a7980 */ /* 0x000ee8000c101900 */
[----:B------:R-:W4:Y:S04]  /*b090*/  LD.E R75, desc[UR36][R22.64+0x420] ;  /* 0x00042024164b7980 */ /* 0x000f28000c101900 */
[----:B------:R-:W4:Y:S01]  /*b0a0*/  LD.E R73, desc[UR36][R22.64+0x424] ;  /* 0x0004242416497980 */ /* 0x000f22000c101900 */
[----:B------:R-:W-:-:S03]  /*b0b0*/  FADD.FTZ R12, R3, -R76 ;  /* 0x8000004c030c7221 */ /* 0x000fc60000010000 */
        /* <DEDUP_REMOVED lines=61> */
[----:B--2---:R-:W-:Y:S01]  /*b490*/  FMUL.FTZ R166, R76, R77 ;  /* 0x0000004d4ca67220 */ /* 0x004fe20000410000 */
[----:B------:R-:W-:-:S02]  /*b4a0*/  FMUL.FTZ R12, R77, R12 ;  /* 0x0000000c4d0c7220 */ /* 0x000fc40000410000 */
[----:B0-----:R-:W2:Y:S01]  /*b4b0*/  LD.E R76, desc[UR36][R22.64+0x270] ;  /* 0x00027024164c7980 */ /* 0x001ea2000c101900 */
[----:B---3--:R-:W-:Y:S01]  /*b4c0*/  FADD.FTZ R8, R2, -R10 ;  /* 0x8000000a02087221 */ /* 0x008fe20000010000 */
[-C--:B------:R-:W-:Y:S01]  /*b4d0*/  FMUL.FTZ R72, R10, R77.reuse ;  /* 0x0000004d0a487220 */ /* 0x080fe20000410000 */
[-CC-:B------:R-:W-:Y:S01]  /*b4e0*/  FFMA.FTZ R153, R26, R77.reuse, -R166.reuse ;  /* 0x0000004d1a997223 */ /* 0x180fe200000108a6 */
[-C--:B------:R-:W-:Y:S01]  /*b4f0*/  FFMA.FTZ R176, R27, R77.reuse, -R166 ;  /* 0x0000004d1bb07223 */ /* 0x080fe200000108a6 */
[-C--:B------:R-:W-:Y:S01]  /*b500*/  FMUL.FTZ R3, R8, R77.reuse ;  /* 0x0000004d08037220 */ /* 0x080fe20000410000 */
[-CC-:B------:R-:W-:Y:S01]  /*b510*/  FFMA.FTZ R152, R24, R77.reuse, -R72.reuse ;  /* 0x0000004d18987223 */ /* 0x180fe20000010848 */
[-CC-:B------:R-:W-:Y:S01]  /*b520*/  FFMA.FTZ R19, R25, R77.reuse, -R72.reuse ;  /* 0x0000004d19137223 */ /* 0x180fe20000010848 */
[-CC-:B------:R-:W-:Y:S01]  /*b530*/  FFMA.FTZ R154, R28, R77.reuse, -R72.reuse ;  /* 0x0000004d1c9a7223 */ /* 0x180fe20000010848 */
[----:B------:R0:W-:Y:S01]  /*b540*/  MUFU.EX2 R2, R12 ;  /* 0x0000000c00027308 */ /* 0x0001e20000000800 */
        /* <DEDUP_REMOVED lines=9> */
[-CC-:B------:R-:W-:Y:S01]  /*b5e0*/  FFMA.FTZ R162, R57, R77.reuse, -R72.reuse ;  /* 0x0000004d39a27223 */ /* 0x180fe20000010848 */
[-C--:B------:R-:W-:Y:S01]  /*b5f0*/  FFMA.FTZ R156, R37, R77.reuse, -R72 ;  /* 0x0000004d259c7223 */ /* 0x080fe20000010848 */
[-C--:B------:R-:W-:Y:S01]  /*b600*/  FFMA.FTZ R178, R38, R77.reuse, -R166 ;  /* 0x0000004d26b27223 */ /* 0x080fe200000108a6 */
[-C--:B0-----:R-:W-:Y:S01]  /*b610*/  FFMA.FTZ R12, R40, R77.reuse, -R72 ;  /* 0x0000004d280c7223 */ /* 0x081fe20000010848 */
[-C--:B------:R-:W-:Y:S01]  /*b620*/  FFMA.FTZ R186, R39, R77.reuse, -R166 ;  /* 0x0000004d27ba7223 */ /* 0x080fe200000108a6 */
[-C--:B------:R-:W-:Y:S01]  /*b630*/  FFMA.FTZ R157, R41, R77.reuse, -R72 ;  /* 0x0000004d299d7223 */ /* 0x080fe20000010848 */
[----:B------:R-:W4:Y:S01]  /*b640*/  MUFU.EX2 R152, R152 ;  /* 0x0000009800987308 */ /* 0x000f220000000800 */
        /* <DEDUP_REMOVED lines=15> */
[----:B------:R-:W1:Y:S01]  /*b740*/  MUFU.EX2 R153, R153 ;  /* 0x0000009900997308 */ /* 0x000e620000000800 */
[-C--:B------:R-:W-:Y:S01]  /*b750*/  FFMA.FTZ R179, R54, R77.reuse, -R166 ;  /* 0x0000004d36b37223 */ /* 0x080fe200000108a6 */
[-C--:B------:R-:W-:Y:S01]  /*b760*/  FFMA.FTZ R7, R56, R77.reuse, -R72 ;  /* 0x0000004d38077223 */ /* 0x080fe20000010848 */
[-CC-:B------:R-:W-:Y:S01]  /*b770*/  FFMA.FTZ R180, R55, R77.reuse, -R166.reuse ;  /* 0x0000004d37b47223 */ /* 0x180fe200000108a6 */
[-C--:B------:R-:W-:Y:S01]  /*b780*/  FFMA.FTZ R174, R58, R77.reuse, -R166 ;  /* 0x0000004d3aae7223 */ /* 0x080fe200000108a6 */
[-C--:B------:R-:W-:Y:S01]  /*b790*/  FFMA.FTZ R8, R60, R77.reuse, -R72 ;  /* 0x0000004d3c087223 */ /* 0x080fe20000010848 */
[-C--:B------:R-:W-:Y:S01]  /*b7a0*/  FFMA.FTZ R171, R62, R77.reuse, -R166 ;  /* 0x0000004d3eab7223 */ /* 0x080fe200000108a6 */
[-C--:B------:R-:W-:Y:S01]  /*b7b0*/  FFMA.FTZ R5, R64, R77.reuse, -R72 ;  /* 0x0000004d40057223 */ /* 0x080fe20000010848 */
[----:B------:R-:W3:Y:S01]  /*b7c0*/  MUFU.EX2 R154, R154 ;  /* 0x0000009a009a7308 */ /* 0x000ee20000000800 */
[-C--:B------:R-:W-:Y:S01]  /*b7d0*/  FFMA.FTZ R172, R63, R77.reuse, -R166 ;  /* 0x0000004d3fac7223 */ /* 0x080fe200000108a6 */
[-C--:B------:R-:W-:Y:S01]  /*b7e0*/  FFMA.FTZ R164, R65, R77.reuse, -R72 ;  /* 0x0000004d41a47223 */ /* 0x080fe20000010848 */
[----:B------:R-:W-:Y:S01]  /*b7f0*/  FFMA.FTZ R168, R66, R77, -R166 ;  /* 0x0000004d42a87223 */ /* 0x000fe200000108a6 */
[----:B------:R-:W2:Y:S04]  /*b800*/  LD.E R25, desc[UR36][R22.64+0x3fc] ;  /* 0x0003fc2416197980 */ /* 0x000ea8000c101900 */
[----:B------:R-:W3:Y:S01]  /*b810*/  MUFU.EX2 R176, R176 ;  /* 0x000000b000b07308 */ /* 0x000ee20000000800 */
[----:B----4-:R-:W-:Y:S01]  /*b820*/  FFMA.FTZ R192, R3, R75, R152 ;  /* 0x0000004b03c07223 */ /* 0x010fe20000010098 */
[----:B------:R-:W4:Y:S04]  /*b830*/  LD.E R28, desc[UR36][R22.64+0x210] ;  /* 0x00021024161c7980 */ /* 0x000f28000c101900 */
[----:B------:R-:W4:Y:S02]  /*b840*/  LD.E R32, desc[UR36][R22.64+0x200] ;  /* 0x0002002416207980 */ /* 0x000f24000c101900 */
[----:B------:R-:W3:Y:S01]  /*b850*/  MUFU.EX2 R20, R20 ;  /* 0x0000001400147308 */ /* 0x000ee20000000800 */
[-C--:B------:R-:W-:Y:S01]  /*b860*/  FFMA.FTZ R6, R68, R77.reuse, -R72 ;  /* 0x0000004d44067223 */ /* 0x080fe20000010848 */
[-C--:B------:R-:W-:Y:S01]  /*b870*/  FFMA.FTZ R169, R67, R77.reuse, -R166 ;  /* 0x0000004d43a97223 */ /* 0x080fe200000108a6 */
[-C--:B------:R-:W-:Y:S01]  /*b880*/  FFMA.FTZ R165, R69, R77.reuse, -R72 ;  /* 0x0000004d45a57223 */ /* 0x080fe20000010848 */
[----:B------:R-:W-:Y:S01]  /*b890*/  FFMA.FTZ R167, R70, R77, -R166 ;  /* 0x0000004d46a77223 */ /* 0x000fe200000108a6 */
[----:B------:R-:W4:Y:S03]  /*b8a0*/  LD.E R26, desc[UR36][R22.64+0x280] ;  /* 0x00028024161a7980 */ /* 0x000f26000c101900 */
[----:B------:R-:W3:Y:S01]  /*b8b0*/  MUFU.EX2 R155, R155 ;  /* 0x0000009b009b7308 */ /* 0x000ee20000000800 */
[----:B0-----:R-:W-:Y:S01]  /*b8c0*/  FADD.FTZ R57, R19, R192 ;  /* 0x000000c013397221 */ /* 0x001fe20000010000 */
[----:B-1----:R-:W-:Y:S01]  /*b8d0*/  FFMA.FTZ R73, R2, R73, R153 ;  /* 0x0000004902497223 */ /* 0x002fe20000010099 */
[----:B------:R-:W4:Y:S04]  /*b8e0*/  LD.E R36, desc[UR36][R22.64+0x204] ;  /* 0x0002042416247980 */ /* 0x000f28000c101900 */
[----:B------:R-:W4:Y:S01]  /*b8f0*/  LD.E R34, desc[UR36][R22.64+0x320] ;  /* 0x0003202416227980 */ /* 0x000f22000c101900 */
[----:B------:R-:W0:Y:S03]  /*b900*/  MUFU.EX2 R14, R14 ;  /* 0x0000000e000e7308 */ /* 0x000e260000000800 */
[----:B------:R-:W4:Y:S04]  /*b910*/  LD.E R24, desc[UR36][R22.64+0x3f4] ;  /* 0x0003f42416187980 */ /* 0x000f28000c101900 */
[----:B------:R-:W4:Y:S01]  /*b920*/  LD.E R30, desc[UR36][R22.64+0x2c0] ;  /* 0x0002c024161e7980 */ /* 0x000f22000c101900 */
[----:B------:R-:W1:Y:S01]  /*b930*/  MUFU.EX2 R177, R177 ;  /* 0x000000b100b17308 */ /* 0x000e620000000800 */
[----:B---3--:R-:W-:Y:S01]  /*b940*/  FADD.FTZ R57, R154, R57 ;  /* 0x000000399a397221 */ /* 0x008fe20000010000 */
[----:B------:R-:W-:Y:S01]  /*b950*/  FADD.FTZ R192, R176, R73 ;  /* 0x00000049b0c07221 */ /* 0x000fe20000010000 */
[----:B------:R-:W3:Y:S04]  /*b960*/  LD.E R44, desc[UR36][R22.64+0x214] ;  /* 0x00021424162c7980 */ /* 0x000ee8000c101900 */
[----:B------:R-:W3:Y:S01]  /*b970*/  LD.E R33, desc[UR36][R22.64+0x228] ;  /* 0x0002282416217980 */ /* 0x000ee2000c101900 */
[----:B------:R-:W1:Y:S03]  /*b980*/  MUFU.EX2 R21, R21 ;  /* 0x0000001500157308 */ /* 0x000e660000000800 */
[----:B------:R-:W3:Y:S04]  /*b990*/  LD.E R31, desc[UR36][R22.64+0x248] ;  /* 0x00024824161f7980 */ /* 0x000ee8000c101900 */
[----:B------:R-:W3:Y:S01]  /*b9a0*/  LD.E R27, desc[UR36][R22.64+0x24c] ;  /* 0x00024c24161b7980 */ /* 0x000ee2000c101900 */
[----:B------:R-:W1:Y:S01]  /*b9b0*/  MUFU.EX2 R170, R170 ;  /* 0x000000aa00aa7308 */ /* 0x000e620000000800 */
[----:B------:R-:W-:Y:S01]  /*b9c0*/  FADD.FTZ R57, R20, R57 ;  /* 0x0000003914397221 */ /* 0x000fe20000010000 */
[----:B------:R-:W-:Y:S01]  /*b9d0*/  FADD.FTZ R192, R155, R192 ;  /* 0x000000c09bc07221 */ /* 0x000fe20000010000 */
[----:B------:R-:W3:Y:S04]  /*b9e0*/  LD.E R40, desc[UR36][R22.64+0x220] ;  /* 0x0002202416287980 */ /* 0x000ee8000c101900 */
[----:B------:R-:W3:Y:S01]  /*b9f0*/  LD.E R38, desc[UR36][R22.64+0x3f0] ;  /* 0x0003f02416267980 */ /* 0x000ee2000c101900 */
[----:B------:R-:W1:Y:S03]  /*ba00*/  MUFU.EX2 R15, R15 ;  /* 0x0000000f000f7308 */ /* 0x000e660000000800 */
[----:B------:R-:W3:Y:S04]  /*ba10*/  LD.E R35, desc[UR36][R22.64+0x23c] ;  /* 0x00023c2416237980 */ /* 0x000ee8000c101900 */
[----:B------:R-:W3:Y:S01]  /*ba20*/  LD.E R37, desc[UR36][R22.64+0x238] ;  /* 0x0002382416257980 */ /* 0x000ee2000c101900 */
[----:B------:R-:W1:Y:S01]  /*ba30*/  MUFU.EX2 R173, R173 ;  /* 0x000000ad00ad7308 */ /* 0x000e620000000800 */
[----:B0-----:R-:W-:Y:S01]  /*ba40*/  FADD.FTZ R220, R14, R57 ;  /* 0x000000390edc7221 */ /* 0x001fe20000010000 */
[----:B-1----:R-:W-:Y:S01]  /*ba50*/  FADD.FTZ R57, R177, R192 ;  /* 0x000000c0b1397221 */ /* 0x002fe20000010000 */
[----:B------:R-:W3:Y:S04]  /*ba60*/  LD.E R48, desc[UR36][R22.64+0x224] ;  /* 0x0002242416307980 */ /* 0x000ee8000c101900 */
[----:B------:R-:W3:Y:S01]  /*ba70*/  LD.E R39, desc[UR36][R22.64+0x22c] ;  /* 0x00022c2416277980 */ /* 0x000ee2000c101900 */
[----:B------:R-:W0:Y:S03]  /*ba80*/  MUFU.EX2 R156, R156 ;  /* 0x0000009c009c7308 */ /* 0x000e260000000800 */
[----:B------:R-:W3:Y:S05]  /*ba90*/  LD.E R29, desc[UR36][R22.64+0x258] ;  /* 0x00025824161d7980 */ /* 0x000eea000c101900 */
[----:B------:R-:W1:Y:S01]  /*baa0*/  MUFU.EX2 R178, R178 ;  /* 0x000000b200b27308 */ /* 0x000e620000000800 */
[----:B------:R-:W-:Y:S01]  /*bab0*/  FADD.FTZ R220, R21, R220 ;  /* 0x000000dc15dc7221 */ /* 0x000fe20000010000 */
[----:B------:R-:W-:Y:S01]  /*bac0*/  FADD.FTZ R192, R170, R57 ;  /* 0x00000039aac07221 */ /* 0x000fe20000010000 */
[----:B------:R-:W3:Y:S04]  /*bad0*/  LD.E R52, desc[UR36][R22.64+0x240] ;  /* 0x0002402416347980 */ /* 0x000ee8000c101900 */
[----:B------:R-:W3:Y:S01]  /*bae0*/  LD.E R42, desc[UR36][R22.64+0x3e4] ;  /* 0x0003e424162a7980 */ /* 0x000ee2000c101900 */
[----:B------:R-:W1:Y:S08]  /*baf0*/  MUFU.EX2 R12, R12 ;  /* 0x0000000c000c7308 */ /* 0x000e700000000800 */
[----:B------:R-:W1:Y:S01]  /*bb00*/  MUFU.EX2 R186, R186 ;  /* 0x000000ba00ba7308 */ /* 0x000e620000000800 */
[----:B------:R-:W-:Y:S01]  /*bb10*/  FADD.FTZ R59, R15, R220 ;  /* 0x000000dc0f3b7221 */ /* 0x000fe20000010000 */
[----:B------:R-:W-:Y:S01]  /*bb20*/  FADD.FTZ R57, R173, R192 ;  /* 0x000000c0ad397221 */ /* 0x000fe20000010000 */
[----:B------:R-:W3:Y:S04]  /*bb30*/  LD.E R72, desc[UR36][R22.64+0x244] ;  /* 0x0002442416487980 */ /* 0x000ee8000c101900 */
[----:B------:R-:W3:Y:S01]  /*bb40*/  LD.E R43, desc[UR36][R22.64+0x218] ;  /* 0x00021824162b7980 */ /* 0x000ee2000c101900 */
[----:B------:R-:W1:Y:S03]  /*bb50*/  MUFU.EX2 R157, R157 ;  /* 0x0000009d009d7308 */ /* 0x000e660000000800 */
[----:B------:R-:W3:Y:S05]  /*bb60*/  LD.E R41, desc[UR36][R22.64+0x21c] ;  /* 0x00021c2416297980 */ /* 0x000eea000c101900 */
[----:B------:R-:W1:Y:S01]  /*bb70*/  MUFU.EX2 R187, R187 ;  /* 0x000000bb00bb7308 */ /* 0x000e620000000800 */
[----:B0-----:R-:W-:Y:S01]  /*bb80*/  FADD.FTZ R61, R156, R59 ;  /* 0x0000003b9c3d7221 */ /* 0x001fe20000010000 */
[----:B-1----:R-:W-:Y:S01]  /*bb90*/  FADD.FTZ R59, R178, R57 ;  /* 0x00000039b23b7221 */ /* 0x002fe20000010000 */
[----:B------:R-:W3:Y:S04]  /*bba0*/  LD.E R64, desc[UR36][R22.64+0x254] ;  /* 0x0002542416407980 */ /* 0x000ee8000c101900 */
[----:B------:R-:W3:Y:S01]  /*bbb0*/  LD.E R46, desc[UR36][R22.64+0x3c4] ;  /* 0x0003c424162e7980 */ /* 0x000ee2000c101900 */
[----:B------:R-:W0:Y:S08]  /*bbc0*/  MUFU.EX2 R13, R13 ;  /* 0x0000000d000d7308 */ /* 0x000e300000000800 */
        /* <DEDUP_REMOVED lines=36> */
[----:B------:R-:W3:Y:S05]  /*be10*/  LD.E R58, desc[UR36][R22.64+0x3d0] ;  /* 0x0003d024163a7980 */ /* 0x000eea000c101900 */
[----:B------:R-:W0:Y:S08]  /*be20*/  MUFU.EX2 R7, R7 ;  /* 0x0000000700077308 */ /* 0x000e300000000800 */
[----:B------:R-:W1:Y:S01]  /*be30*/  MUFU.EX2 R180, R180 ;  /* 0x000000b400b47308 */ /* 0x000e620000000800 */
[----:B------:R-:W-:Y:S01]  /*be40*/  FADD.FTZ R97, R10, R89 ;  /* 0x000000590a617221 */ /* 0x000fe20000010000 */
[----:B------:R-:W-:Y:S01]  /*be50*/  FADD.FTZ R192, R182, R95 ;  /* 0x0000005fb6c07221 */ /* 0x000fe20000010000 */
[----:B------:R-:W3:Y:S05]  /*be60*/  LD.E R65, desc[UR36][R22.64+0x2bc] ;  /* 0x0002bc2416417980 */ /* 0x000eea000c101900 */
[----:B------:R-:W1:Y:S08]  /*be70*/  MUFU.EX2 R162, R162 ;  /* 0x000000a200a27308 */ /* 0x000e700000000800 */
[----:B------:R-:W1:Y:S01]  /*be80*/  MUFU.EX2 R174, R174 ;  /* 0x000000ae00ae7308 */ /* 0x000e620000000800 */
[----:B------:R-:W-:Y:S01]  /*be90*/  FADD.FTZ R220, R160, R97 ;  /* 0x00000061a0dc7221 */ /* 0x000fe20000010000 */
[----:B------:R-:W-:Y:S01]  /*bea0*/  FADD.FTZ R101, R179, R192 ;  /* 0x000000c0b3657221 */ /* 0x000fe20000010000 */
[----:B------:R-:W3:Y:S05]  /*beb0*/  LD.E R63, desc[UR36][R22.64+0x2cc] ;  /* 0x0002cc24163f7980 */ /* 0x000eea000c101900 */
[----:B------:R-:W1:Y:S08]  /*bec0*/  MUFU.EX2 R8, R8 ;  /* 0x0000000800087308 */ /* 0x000e700000000800 */
[----:B------:R-:W2:Y:S01]  /*bed0*/  MUFU.EX2 R175, R175 ;  /* 0x000000af00af7308 */ /* 0x000ea20000000800 */
[----:B0-----:R-:W-:Y:S01]  /*bee0*/  FADD.FTZ R103, R7, R220 ;  /* 0x000000dc07677221 */ /* 0x001fe20000010000 */
[----:B-1----:R-:W-:-:S06]  /*bef0*/  FADD.FTZ R101, R180, R101 ;  /* 0x00000065b4657221 */ /* 0x002fcc0000010000 */
[----:B------:R-:W0:Y:S08]  /*bf00*/  MUFU.EX2 R163, R163 ;  /* 0x000000a300a37308 */ /* 0x000e300000000800 */
[----:B------:R-:W1:Y:S01]  /*bf10*/  MUFU.EX2 R171, R171 ;  /* 0x000000ab00ab7308 */ /* 0x000e620000000800 */
[----:B------:R-:W-:Y:S01]  /*bf20*/  FADD.FTZ R107, R162, R103 ;  /* 0x00000067a26b7221 */ /* 0x000fe20000010000 */
[----:B------:R-:W-:-:S06]  /*bf30*/  FADD.FTZ R192, R174, R101 ;  /* 0x00000065aec07221 */ /* 0x000fcc0000010000 */
[----:B------:R-:W1:Y:S08]  /*bf40*/  MUFU.EX2 R5, R5 ;  /* 0x0000000500057308 */ /* 0x000e700000000800 */
[----:B------:R-:W1:Y:S01]  /*bf50*/  MUFU.EX2 R172, R172 ;  /* 0x000000ac00ac7308 */ /* 0x000e620000000800 */
[----:B------:R-:W-:Y:S01]  /*bf60*/  FADD.FTZ R220, R8, R107 ;  /* 0x0000006b08dc7221 */ /* 0x000fe20000010000 */
[----:B--2---:R-:W-:-:S06]  /*bf70*/  FADD.FTZ R192, R175, R192 ;  /* 0x000000c0afc07221 */ /* 0x004fcc0000010000 */
[----:B------:R-:W2:Y:S01]  /*bf80*/  MUFU.EX2 R164, R164 ;  /* 0x000000a400a47308 */ /* 0x000ea20000000800 */
[----:B------:R-:W-:-:S07]  /*bf90*/  FFMA.FTZ R166, R71, R77, -R166 ;  /* 0x0000004d47a67223 */ /* 0x000fce00000108a6 */
[----:B------:R-:W2:Y:S01]  /*bfa0*/  MUFU.EX2 R168, R168 ;  /* 0x000000a800a87308 */ /* 0x000ea20000000800 */
[----:B0-----:R-:W-:Y:S01]  /*bfb0*/  FADD.FTZ R220, R163, R220 ;  /* 0x000000dca3dc7221 */ /* 0x001fe20000010000 */
[----:B-1----:R-:W-:Y:S01]  /*bfc0*/  FADD.FTZ R113, R171, R192 ;  /* 0x000000c0ab717221 */ /* 0x002fe20000010000 */
[----:B------:R-:W3:Y:S04]  /*bfd0*/  LD.E R70, desc[UR36][R22.64+0x3b4] ;  /* 0x0003b42416467980 */ /* 0x000ee8000c101900 */
[----:B------:R-:W3:Y:S01]  /*bfe0*/  LD.E R75, desc[UR36][R22.64+0x298] ;  /* 0x00029824164b7980 */ /* 0x000ee2000c101900 */
[----:B------:R-:W0:Y:S03]  /*bff0*/  MUFU.EX2 R6, R6 ;  /* 0x0000000600067308 */ /* 0x000e260000000800 */
[----:B------:R-:W3:Y:S04]  /*c000*/  LD.E R67, desc[UR36][R22.64+0x29c] ;  /* 0x00029c2416437980 */ /* 0x000ee8000c101900 */
[----:B------:R-:W3:Y:S01]  /*c010*/  LD.E R69, desc[UR36][R22.64+0x2b8] ;  /* 0x0002b82416457980 */ /* 0x000ee2000c101900 */
[----:B------:R-:W1:Y:S01]  /*c020*/  MUFU.EX2 R169, R169 ;  /* 0x000000a900a97308 */ /* 0x000e620000000800 */
[----:B------:R-:W-:Y:S01]  /*c030*/  FADD.FTZ R115, R5, R220 ;  /* 0x000000dc05737221 */ /* 0x000fe20000010000 */
[----:B------:R-:W-:Y:S01]  /*c040*/  FADD.FTZ R117, R172, R113 ;  /* 0x00000071ac757221 */ /* 0x000fe20000010000 */
[----:B------:R-:W3:Y:S04]  /*c050*/  LD.E R77, desc[UR36][R22.64+0x28c] ;  /* 0x00028c24164d7980 */ /* 0x000ee8000c101900 */
[----:B------:R-:W3:Y:S01]  /*c060*/  LD.E R73, desc[UR36][R22.64+0x2a8] ;  /* 0x0002a82416497980 */ /* 0x000ee2000c101900 */
[----:B------:R-:W4:Y:S08]  /*c070*/  MUFU.EX2 R165, R165 ;  /* 0x000000a500a57308 */ /* 0x000f300000000800 */
[----:B------:R-:W4:Y:S01]  /*c080*/  MUFU.EX2 R167, R167 ;  /* 0x000000a700a77308 */ /* 0x000f220000000800 */
[----:B--2---:R-:W-:Y:S01]  /*c090*/  FADD.FTZ R119, R164, R115 ;  /* 0x00000073a4777221 */ /* 0x004fe20000010000 */
[----:B------:R-:W-:Y:S01]  /*c0a0*/  FADD.FTZ R192, R168, R117 ;  /* 0x00000075a8c07221 */ /* 0x000fe20000010000 */
[----:B------:R-:W2:Y:S04]  /*c0b0*/  LD.E R71, desc[UR36][R22.64+0x2ac] ;  /* 0x0002ac2416477980 */ /* 0x000ea8000c101900 */
[----:B------:R-:W2:Y:S01]  /*c0c0*/  LD.E R57, desc[UR36][R22.64+0x2c8] ;  /* 0x0002c82416397980 */ /* 0x000ea2000c101900 */
[----:B------:R-:W4:Y:S01]  /*c0d0*/  MUFU.EX2 R166, R166 ;  /* 0x000000a600a67308 */ /* 0x000f220000000800 */
[----:B0-----:R-:W-:Y:S01]  /*c0e0*/  FADD.FTZ R220, R6, R119 ;  /* 0x0000007706dc7221 */ /* 0x001fe20000010000 */
[----:B-1----:R-:W-:Y:S01]  /*c0f0*/  FADD.FTZ R192, R169, R192 ;  /* 0x000000c0a9c07221 */ /* 0x002fe20000010000 */
[----:B------:R-:W2:Y:S02]  /*c100*/  LD.E R61, desc[UR36][R22.64+0x2d8] ;  /* 0x0002d824163d7980 */ /* 0x000ea4000c101900 */
[----:B----4-:R-:W-:-:S02]  /*c110*/  FADD.FTZ R135, R165, R220 ;  /* 0x000000dca5877221 */ /* 0x010fc40000010000 */
[----:B------:R-:W4:Y:S01]  /*c120*/  LD.E R59, desc[UR36][R22.64+0x2dc] ;  /* 0x0002dc24163b7980 */ /* 0x000f22000c101900 */
[----:B------:R-:W-:-:S03]  /*c130*/  FADD.FTZ R133, R167, R192 ;  /* 0x000000c0a7857221 */ /* 0x000fc60000010000 */
[----:B------:R0:W-:Y:S04]  /*c140*/  ST.E desc[UR36][R22.64+0x420], R135 ;  /* 0x0004208716007985 */ /* 0x0001e8000c101924 */
[----:B------:R-:W4:Y:S01]  /*c150*/  LD.E R83, desc[UR36][R22.64+0x2ec] ;  /* 0x0002ec2416537980 */ /* 0x000f22000c101900 */
[----:B------:R-:W-:-:S03]  /*c160*/  FADD.FTZ R189, R166, R133 ;  /* 0x00000085a6bd7221 */ /* 0x000fc60000010000 */
        /* <DEDUP_REMOVED lines=12> */
[----:B0-----:R-:W4:Y:S01]  /*c230*/  LD.E R135, desc[UR36][R22.64+0x3cc] ;  /* 0x0003cc2416877980 */ /* 0x001f22000c101900 */
[----:B------:R-:W-:Y:S01]  /*c240*/  FMUL.FTZ R192, R2, R25 ;  /* 0x0000001902c07220 */ /* 0x000fe20000410000 */
[C---:B------:R-:W-:Y:S01]  /*c250*/  FMUL.FTZ R25, R3.reuse, R32 ;  /* 0x0000002003197220 */ /* 0x040fe20000410000 */
[C---:B------:R-:W-:Y:S01]  /*c260*/  FMUL.FTZ R197, R3.reuse, R28 ;  /* 0x0000001c03c57220 */ /* 0x040fe20000410000 */
[----:B------:R0:W-:Y:S01]  /*c270*/  ST.E desc[UR36][R22.64+0x424], R189 ;  /* 0x000424bd16007985 */ /* 0x0001e2000c101924 */
[C---:B---3--:R-:W-:Y:S01]  /*c280*/  FMUL.FTZ R221, R3.reuse, R44 ;  /* 0x0000002c03dd7220 */ /* 0x048fe20000410000 */
[C---:B------:R-:W-:Y:S01]  /*c290*/  FMUL.FTZ R223, R3.reuse, R40 ;  /* 0x0000002803df7220 */ /* 0x040fe20000410000 */
[C---:B------:R-:W-:Y:S01]  /*c2a0*/  FMUL.FTZ R225, R3.reuse, R48 ;  /* 0x0000003003e17220 */ /* 0x040fe20000410000 */
[----:B------:R1:W-:Y:S01]  /*c2b0*/  ST.E desc[UR36][R22.64+0x200], R25 ;  /* 0x0002001916007985 */ /* 0x0003e2000c101924 */
[----:B0-----:R-:W-:-:S03]  /*c2c0*/  FMUL.FTZ R189, R3, R36 ;  /* 0x0000002403bd7220 */ /* 0x001fc60000410000 */
[----:B------:R0:W-:Y:S01]  /*c2d0*/  ST.E desc[UR36][R22.64+0x210], R197 ;  /* 0x000210c516007985 */ /* 0x0001e2000c101924 */
[----:B-1----:R-:W-:-:S03]  /*c2e0*/  FMUL.FTZ R25, R3, R52 ;  /* 0x0000003403197220 */ /* 0x002fc60000410000 */
[----:B------:R1:W-:Y:S04]  /*c2f0*/  ST.E desc[UR36][R22.64+0x204], R189 ;  /* 0x000204bd16007985 */ /* 0x0003e8000c101924 */
[----:B------:R3:W-:Y:S04]  /*c300*/  ST.E desc[UR36][R22.64+0x214], R221 ;  /* 0x000214dd16007985 */ /* 0x0007e8000c101924 */
[----:B------:R3:W-:Y:S01]  /*c310*/  ST.E desc[UR36][R22.64+0x220], R223 ;  /* 0x000220df16007985 */ /* 0x0007e2000c101924 */
[C---:B0-----:R-:W-:Y:S01]  /*c320*/  FMUL.FTZ R197, R3.reuse, R74 ;  /* 0x0000004a03c57220 */ /* 0x041fe20000410000 */
[C---:B-1----:R-:W-:Y:S01]  /*c330*/  FMUL.FTZ R189, R3.reuse, R72 ;  /* 0x0000004803bd7220 */ /* 0x042fe20000410000 */
[C---:B---3--:R-:W-:Y:S01]  /*c340*/  FMUL.FTZ R221, R3.reuse, R64 ;  /* 0x0000004003dd7220 */ /* 0x048fe20000410000 */
[C---:B------:R-:W-:Y:S01]  /*c350*/  FMUL.FTZ R223, R3.reuse, R68 ;  /* 0x0000004403df7220 */ /* 0x040fe20000410000 */
[----:B------:R0:W-:Y:S04]  /*c360*/  ST.E desc[UR36][R22.64+0x224], R225 ;  /* 0x000224e116007985 */ /* 0x0001e8000c101924 */
[----:B------:R1:W-:Y:S04]  /*c370*/  ST.E desc[UR36][R22.64+0x240], R25 ;  /* 0x0002401916007985 */ /* 0x0003e8000c101924 */
[----:B------:R3:W-:Y:S04]  /*c380*/  ST.E desc[UR36][R22.64+0x244], R189 ;  /* 0x000244bd16007985 */ /* 0x0007e8000c101924 */
[----:B------:R3:W-:Y:S01]  /*c390*/  ST.E desc[UR36][R22.64+0x250], R197 ;  /* 0x000250c516007985 */ /* 0x0007e2000c101924 */
[----:B0-----:R-:W-:-:S03]  /*c3a0*/  FMUL.FTZ R225, R3, R78 ;  /* 0x0000004e03e17220 */ /* 0x001fc60000410000 */
[----:B------:R0:W-:Y:S01]  /*c3b0*/  ST.E desc[UR36][R22.64+0x254], R221 ;  /* 0x000254dd16007985 */ /* 0x0001e2000c101924 */
[----:B-1----:R-:W-:-:S03]  /*c3c0*/  FMUL.FTZ R25, R3, R26 ;  /* 0x0000001a03197220 */ /* 0x002fc60000410000 */
[----:B------:R1:W-:Y:S01]  /*c3d0*/  ST.E desc[UR36][R22.64+0x260], R223 ;  /* 0x000260df16007985 */ /* 0x0003e2000c101924 */
[C---:B---3--:R-:W-:Y:S01]  /*c3e0*/  FMUL.FTZ R189, R3.reuse, R82 ;  /* 0x0000005203bd7220 */ /* 0x048fe20000410000 */
[C---:B------:R-:W-:Y:S01]  /*c3f0*/  FMUL.FTZ R197, R3.reuse, R84 ;  /* 0x0000005403c57220 */ /* 0x040fe20000410000 */
[C---:B0-----:R-:W-:Y:S01]  /*c400*/  FMUL.FTZ R221, R3.reuse, R94 ;  /* 0x0000005e03dd7220 */ /* 0x041fe20000410000 */
[C---:B-1----:R-:W-:Y:S01]  /*c410*/  FMUL.FTZ R223, R3.reuse, R90 ;  /* 0x0000005a03df7220 */ /* 0x042fe20000410000 */
        /* <DEDUP_REMOVED lines=36> */
[----:B------:R0:W-:Y:S01]  /*c660*/  ST.E desc[UR36][R22.64+0x350], R225 ;  /* 0x000350e116007985 */ /* 0x0001e2000c101924 */
[C---:B------:R-:W-:Y:S01]  /*c670*/  FMUL.FTZ R24, R3.reuse, R24 ;  /* 0x0000001803187220 */ /* 0x040fe20000410000 */
[C---:B------:R-:W-:Y:S01]  /*c680*/  FMUL.FTZ R56, R3.reuse, R56 ;  /* 0x0000003803387220 */ /* 0x040fe20000410000 */
[C---:B------:R-:W-:Y:S01]  /*c690*/  FMUL.FTZ R60, R3.reuse, R60 ;  /* 0x0000003c033c7220 */ /* 0x040fe20000410000 */
        /* <DEDUP_REMOVED lines=20> */
[C---:B0-----:R-:W-:Y:S01]  /*c7e0*/  FMUL.FTZ R225, R3.reuse, R66 ;  /* 0x0000004203e17220 */ /* 0x041fe20000410000 */
[C---:B------:R-:W-:Y:S01]  /*c7f0*/  FMUL.FTZ R138, R3.reuse, R138 ;  /* 0x0000008a038a7220 */ /* 0x040fe20000410000 */
[C---:B------:R-:W-:Y:S01]  /*c800*/  FMUL.FTZ R136, R3.reuse, R136 ;  /* 0x0000008803887220 */ /* 0x040fe20000410000 */
[C---:B------:R-:W-:Y:S01]  /*c810*/  FMUL.FTZ R70, R3.reuse, R70 ;  /* 0x0000004603467220 */ /* 0x040fe20000410000 */
[C---:B-1----:R-:W-:Y:S01]  /*c820*/  FMUL.FTZ R25, R3.reuse, R62 ;  /* 0x0000003e03197220 */ /* 0x042fe20000410000 */
[C---:B---3--:R-:W-:Y:S01]  /*c830*/  FMUL.FTZ R189, R3.reuse, R46 ;  /* 0x0000002e03bd7220 */ /* 0x048fe20000410000 */
        /* <DEDUP_REMOVED lines=91> */
[----:B------:R0:W-:Y:S04]  /*cdf0*/  ST.E desc[UR36][R22.64+0x3c0], R25 ;  /* 0x0003c01916007985 */ /* 0x0001e8000c101924 */
        /* <DEDUP_REMOVED lines=16> */
[----:B------:R3:W-:Y:S04]  /*cf00*/  ST.E desc[UR36][R22.64+0x258], R29 ;  /* 0x0002581d16007985 */ /* 0x0007e8000c101924 */
        /* <DEDUP_REMOVED lines=16> */
[----:B------:R4:W-:Y:S04]  /*d010*/  ST.E desc[UR36][R22.64+0x2dc], R59 ;  /* 0x0002dc3b16007985 */ /* 0x0009e8000c101924 */
[----:B------:R-:W-:Y:S04]  /*d020*/  ST.E desc[UR36][R22.64+0x2e8], R87 ;  /* 0x0002e85716007985 */ /* 0x000fe8000c101924 */
[----:B------:R4:W-:Y:S04]  /*d030*/  ST.E desc[UR36][R22.64+0x2ec], R83 ;  /* 0x0002ec5316007985 */ /* 0x0009e8000c101924 */
[----:B------:R4:W-:Y:S04]  /*d040*/  ST.E desc[UR36][R22.64+0x2f8], R85 ;  /* 0x0002f85516007985 */ /* 0x0009e8000c101924 */
[----:B------:R-:W-:Y:S04]  /*d050*/  ST.E desc[UR36][R22.64+0x2fc], R93 ;  /* 0x0002fc5d16007985 */ /* 0x000fe8000c101924 */
[----:B------:R-:W-:Y:S04]  /*d060*/  ST.E desc[UR36][R22.64+0x308], R91 ;  /* 0x0003085b16007985 */ /* 0x000fe8000c101924 */
[----:B------:R4:W-:Y:S04]  /*d070*/  ST.E desc[UR36][R22.64+0x30c], R89 ;  /* 0x00030c5916007985 */ /* 0x0009e8000c101924 */
[----:B------:R4:W-:Y:S04]  /*d080*/  ST.E desc[UR36][R22.64+0x318], R95 ;  /* 0x0003185f16007985 */ /* 0x0009e8000c101924 */
[----:B------:R-:W-:Y:S04]  /*d090*/  ST.E desc[UR36][R22.64+0x31c], R99 ;  /* 0x00031c6316007985 */ /* 0x000fe8000c101924 */
[----:B------:R4:W-:Y:S04]  /*d0a0*/  ST.E desc[UR36][R22.64+0x328], R97 ;  /* 0x0003286116007985 */ /* 0x0009e8000c101924 */
[----:B------:R-:W-:Y:S04]  /*d0b0*/  ST.E desc[UR36][R22.64+0x32c], R105 ;  /* 0x00032c6916007985 */ /* 0x000fe8000c101924 */
[----:B------:R-:W-:Y:S04]  /*d0c0*/  ST.E desc[UR36][R22.64+0x338], R103 ;  /* 0x0003386716007985 */ /* 0x000fe8000c101924 */
[----:B------:R4:W-:Y:S04]  /*d0d0*/  ST.E desc[UR36][R22.64+0x33c], R101 ;  /* 0x00033c6516007985 */ /* 0x0009e8000c101924 */
[----:B------:R-:W-:Y:S04]  /*d0e0*/  ST.E desc[UR36][R22.64+0x348], R111 ;  /* 0x0003486f16007985 */ /* 0x000fe8000c101924 */
[----:B------:R-:W-:Y:S04]  /*d0f0*/  ST.E desc[UR36][R22.64+0x34c], R109 ;  /* 0x00034c6d16007985 */ /* 0x000fe8000c101924 */
[----:B------:R4:W-:Y:S04]  /*d100*/  ST.E desc[UR36][R22.64+0x358], R107 ;  /* 0x0003586b16007985 */ /* 0x0009e8000c101924 */
[----:B------:R4:W-:Y:S04]  /*d110*/  ST.E desc[UR36][R22.64+0x35c], R113 ;  /* 0x00035c7116007985 */ /* 0x0009e8000c101924 */
[----:B------:R4:W-:Y:S04]  /*d120*/  ST.E desc[UR36][R22.64+0x368], R115 ;  /* 0x0003687316007985 */ /* 0x0009e8000c101924 */
[----:B------:R4:W-:Y:S04]  /*d130*/  ST.E desc[UR36][R22.64+0x36c], R117 ;  /* 0x00036c7516007985 */ /* 0x0009e8000c101924 */
[----:B------:R-:W-:Y:S04]  /*d140*/  ST.E desc[UR36][R22.64+0x378], R121 ;  /* 0x0003787916007985 */ /* 0x000fe8000c101924 */
[----:B------:R4:W-:Y:S04]  /*d150*/  ST.E desc[UR36][R22.64+0x37c], R119 ;  /* 0x00037c7716007985 */ /* 0x0009e8000c101924 */
[----:B------:R-:W-:Y:S04]  /*d160*/  ST.E desc[UR36][R22.64+0x388], R131 ;  /* 0x0003888316007985 */ /* 0x000fe8000c101924 */
[----:B------:R4:W-:Y:S04]  /*d170*/  ST.E desc[UR36][R22.64+0x38c], R123 ;  /* 0x00038c7b16007985 */ /* 0x0009e8000c101924 */
[----:B------:R-:W-:Y:S04]  /*d180*/  ST.E desc[UR36][R22.64+0x398], R129 ;  /* 0x0003988116007985 */ /* 0x000fe8000c101924 */
        /* <DEDUP_REMOVED lines=11> */
[----:B------:R4:W-:Y:S01]  /*d240*/  ST.E desc[UR36][R22.64+0x3f8], R145 ;  /* 0x0003f89116007985 */ /* 0x0009e2000c101924 */
[----:B------:R2:W-:Y:S06]  /*d250*/  BAR.SYNC.DEFER_BLOCKING R209, 0x100 ;  /* 0x000400d10000751d */ /* 0x0005ec0000010000 */
[----:B0-----:R-:W4:Y:S04]  /*d260*/  LDL R25, [R1+0x1f0] ;  /* 0x0001f00001197983 */ /* 0x001f280000100800 */
[----:B-1----:R-:W4:Y:S04]  /*d270*/  LD.E R3, desc[UR36][R22.64+0x200] ;  /* 0x0002002416037980 */ /* 0x002f28000c101900 */
[----:B--2---:R-:W2:Y:S04]  /*d280*/  LD.E R27, desc[UR36][R22.64+0x204] ;  /* 0x00020424161b7980 */ /* 0x004ea8000c101900 */
        /* <DEDUP_REMOVED lines=10> */
[----:B----4-:R-:W4:Y:S04]  /*d330*/  LD.E R49, desc[UR36][R22.64+0x230] ;  /* 0x0002302416317980 */ /* 0x010f28000c101900 */
        /* <DEDUP_REMOVED lines=115> */
[----:B------:R-:W-:Y:S04]  /*da70*/  ST.E desc[UR36][R22.64+0x200], R3 ;  /* 0x0002000316007985 */ /* 0x000fe8000c101924 */
[----:B--2---:R-:W-:Y:S04]  /*da80*/  ST.E desc[UR36][R22.64+0x204], R27 ;  /* 0x0002041b16007985 */ /* 0x004fe8000c101924 */
        /* <DEDUP_REMOVED lines=126> */
[----:B0-----:R-:W4:Y:S04]  /*e270*/  LD.E.64 R2, desc[UR36][R22.64+0x88] ;  /* 0x0000882416027980 */ /* 0x001f28000c101b00 */
[----:B-1----:R-:W4:Y:S04]  /*e280*/  LDL R26, [R1+0x68] ;  /* 0x00006800011a7983 */ /* 0x002f280000100800 */
[----:B------:R-:W4:Y:S04]  /*e290*/  LD.E R24, desc[UR36][R22.64+0x200] ;  /* 0x0002002416187980 */ /* 0x000f28000c101900 */
[----:B------:R-:W4:Y:S04]  /*e2a0*/  LD.E R27, desc[UR36][R22.64+0x20c] ;  /* 0x00020c24161b7980 */ /* 0x000f28000c101900 */
[----:B--2---:R-:W2:Y:S04]  /*e2b0*/  LD.E R28, desc[UR36][R22.64+0x210] ;  /* 0x00021024161c7980 */ /* 0x004ea8000c101900 */
[----:B------:R-:W2:Y:S04]  /*e2c0*/  LD.E R29, desc[UR36][R22.64+0x214] ;  /* 0x00021424161d7980 */ /* 0x000ea8000c101900 */
[----:B---3--:R-:W2:Y:S04]  /*e2d0*/  LD.E R30, desc[UR36][R22.64+0x218] ;  /* 0x00021824161e7980 */ /* 0x008ea8000c101900 */
[----:B------:R-:W2:Y:S04]  /*e2e0*/  LD.E R31, desc[UR36][R22.64+0x21c] ;  /* 0x00021c24161f7980 */ /* 0x000ea8000c101900 */
[----:B----4-:R-:W2:Y:S04]  /*e2f0*/  LD.E R32, desc[UR36][R22.64+0x220] ;  /* 0x0002202416207980 */ /* 0x010ea8000c101900 */
        /* <DEDUP_REMOVED lines=66> */
[----:B------:R-:W-:-:S03]  /*e720*/  IMAD R2, R25, 0xc00, R2 ;  /* 0x00000c0019027824 */ /* 0x000fc600078e0202 */
[----:B------:R-:W2:Y:S01]  /*e730*/  LD.E R99, desc[UR36][R22.64+0x32c] ;  /* 0x00032c2416637980 */ /* 0x000ea2000c101900 */
[----:B------:R-:W-:-:S03]  /*e740*/  ISETP.NE.U32.AND P0, PT, R26, RZ, PT ;  /* 0x000000ff1a00720c */ /* 0x000fc60003f05070 */
        /* <DEDUP_REMOVED lines=54> */
[----:B------:R-:W-:-:S02]  /*eab0*/  R2UR UR6, R2 ;  /* 0x00000000020672ca */ /* 0x000fc400000e0000 */
[----:B------:R-:W-:Y:S02]  /*eac0*/  R2UR UR7, R3 ;  /* 0x00000000030772ca */ /* 0x000fe400000e0000 */
[----:B------:R-:W-:Y:S02]  /*ead0*/  F2FP.BF16.F32.PACK_AB R152, R19, R152 ;  /* 0x000000981398723e */ /* 0x000fe400000010ff */
[----:B------:R-:W-:Y:S02]  /*eae0*/  F2FP.BF16.F32.PACK_AB R153, R176, R153 ;  /* 0x00000099b099723e */ /* 0x000fe400000010ff */
[----:B------:R-:W-:Y:S02]  /*eaf0*/  F2FP.BF16.F32.PACK_AB R154, R20, R154 ;  /* 0x0000009a149a723e */ /* 0x000fe400000010ff */
[----:B------:R-:W-:Y:S01]  /*eb00*/  F2FP.BF16.F32.PACK_AB R155, R177, R155 ;  /* 0x0000009bb19b723e */ /* 0x000fe200000010ff */
[----:B------:R-:W-:-:S03]  /*eb10*/  VOTEU.ANY UP0, P0 ;  /* 0x00000000003f7886 */ /* 0x000fc60000000100 */
[----:B--2---:R-:W-:-:S06]  /*eb20*/  WARPGROUP.ARRIVE ;  /* 0x00000000000079c5 */ /* 0x004fcc0000000000 */
[----:B------:R-:W-:Y:S03]  /*eb30*/  HGMMA.64x256x16.F32.BF16 R24, R152, gdesc[UR4].tnspB, R24, UP0, gsb0 ;  /* 0x43e0000498187df0 */ /* 0x000fe6000b801818 */
[----:B------:R-:W-:Y:S02]  /*eb40*/  WARPGROUP.DEPBAR.LE gsb0, 0x0 ;  /* 0x00008000000079c5 */ /* 0x000fe40000010000 */
[----:B------:R-:W-:Y:S02]  /*eb50*/  VIADD R152, R2, 0x80 ;  /* 0x0000008002987836 */ /* 0x000fe40000000000 */
[----:B------:R-:W-:-:S03]  /*eb60*/  IMAD.MOV.U32 R153, RZ, RZ, R3 ;  /* 0x000000ffff997224 */ /* 0x000fc600078e0003 */
[----:B------:R-:W-:Y:S02]  /*eb70*/  R2UR UR6, R152 ;  /* 0x00000000980672ca */ /* 0x000fe400000e0000 */
[----:B------:R-:W-:Y:S02]  /*eb80*/  R2UR UR7, R153 ;  /* 0x00000000990772ca */ /* 0x000fe400000e0000 */
[----:B------:R-:W-:Y:S02]  /*eb90*/  F2FP.BF16.F32.PACK_AB R152, R21, R14 ;  /* 0x0000000e1598723e */ /* 0x000fe400000010ff */
[----:B------:R-:W-:Y:S02]  /*eba0*/  F2FP.BF16.F32.PACK_AB R153, R173, R170 ;  /* 0x000000aaad99723e */ /* 0x000fe400000010ff */
[----:B------:R-:W-:Y:S02]  /*ebb0*/  F2FP.BF16.F32.PACK_AB R154, R156, R15 ;  /* 0x0000000f9c9a723e */ /* 0x000fe400000010ff */
[----:B------:R-:W-:Y:S01]  /*ebc0*/  F2FP.BF16.F32.PACK_AB R155, R186, R178 ;  /* 0x000000b2ba9b723e */ /* 0x000fe200000010ff */
        /* <DEDUP_REMOVED lines=130> */
[----:B------:R-:W-:Y:S02]  /*f3f0*/  VIADD R14, R2, 0x100 ;  /* 0x00000100020e7836 */ /* 0x000fe40000000000 */
[----:B------:R-:W-:-:S03]  /*f400*/  IMAD.MOV.U32 R15, RZ, RZ, R3 ;  /* 0x000000ffff0f7224 */ /* 0x000fc600078e0003 */
[----:B------:R-:W-:Y:S02]  /*f410*/  R2UR UR6, R14 ;  /* 0x000000000e0672ca */ /* 0x000fe400000e0000 */
[----:B------:R-:W-:Y:S01]  /*f420*/  R2UR UR7, R15 ;  /* 0x000000000f0772ca */ /* 0x000fe200000e0000 */
[----:B------:R-:W-:Y:S01]  /*f430*/  STL [R1+0x68], R0 ;  /* 0x0000680001007387 */ /* 0x000fe20000100800 */
[----:B------:R-:W-:Y:S02]  /*f440*/  WARPGROUP.DEPBAR.LE gsb0, 0x0 ;  /* 0x00008000000079c5 */ /* 0x000fe40000010000 */
[----:B------:R-:W-:Y:S02]  /*f450*/  F2FP.BF16.F32.PACK_AB R152, R157, R12 ;  /* 0x0000000c9d98723e */ /* 0x000fe400000010ff */
[----:B------:R-:W-:Y:S02]  /*f460*/  F2FP.BF16.F32.PACK_AB R153, R188, R187 ;  /* 0x000000bbbc99723e */ /* 0x000fe400000010ff */
[----:B------:R-:W-:-:S02]  /*f470*/  F2FP.BF16.F32.PACK_AB R154, R158, R13 ;  /* 0x0000000d9e9a723e */ /* 0x000fc400000010ff */
        /* <DEDUP_REMOVED lines=136> */
[----:B------:R-:W-:Y:S02]  /*fd00*/  VIADD R12, R2, 0x200 ;  /* 0x00000200020c7836 */ /* 0x000fe40000000000 */
[----:B------:R-:W-:Y:S01]  /*fd10*/  IMAD.MOV.U32 R13, RZ, RZ, R3 ;  /* 0x000000ffff0d7224 */ /* 0x000fe200078e0003 */
[----:B------:R-:W-:Y:S02]  /*fd20*/  WARPGROUP.DEPBAR.LE gsb0, 0x0 ;  /* 0x00008000000079c5 */ /* 0x000fe40000010000 */
[----:B------:R-:W-:Y:S02]  /*fd30*/  F2FP.BF16.F32.PACK_AB R152, R159, R9 ;  /* 0x000000099f98723e */ /* 0x000fe400000010ff */
[----:B------:R-:W-:-:S02]  /*fd40*/  F2FP.BF16.F32.PACK_AB R153, R182, R181 ;  /* 0x000000b5b699723e */ /* 0x000fc400000010ff */
        /* <DEDUP_REMOVED lines=132> */
[----:B------:R-:W-:Y:S02]  /*10590*/  R2UR UR6, R12 ;  /* 0x000000000c0672ca */ /* 0x000fe400000e0000 */
[----:B------:R-:W-:Y:S01]  /*105a0*/  R2UR UR7, R13 ;  /* 0x000000000d0772ca */ /* 0x000fe200000e0000 */
[----:B------:R-:W-:Y:S01]  /*105b0*/  STL [R1+0x68], R0 ;  /* 0x0000680001007387 */ /* 0x000fe20000100800 */
[----:B------:R-:W-:Y:S01]  /*105c0*/  VIADD R2, R2, 0x280 ;  /* 0x0000028002027836 */ /* 0x000fe20000000000 */
        /* <DEDUP_REMOVED lines=273> */
[----:B------:R-:W-:Y:S02]  /*116e0*/  STL [R1+0x68], R0 ;  /* 0x0000680001007387 */ /* 0x000fe40000100800 */
[----:B------:R-:W-:Y:S02]  /*116f0*/  WARPGROUP.DEPBAR.LE gsb0, 0x0 ;  /* 0x00008000000079c5 */ /* 0x000fe40000010000 */
        /* <DEDUP_REMOVED lines=128> */
[----:B------:R0:W-:Y:S04]  /*11f00*/  STL [R1+0x68], R0 ;  /* 0x0000680001007387 */ /* 0x0001e80000100800 */
[----:B------:R-:W2:Y:S04]  /*11f10*/  LD.E R3, desc[UR36][R22.64+0x200] ;  /* 0x0002002416037980 */ /* 0x000ea8000c101900 */
[----:B------:R-:W3:Y:S04]  /*11f20*/  LD.E R5, desc[UR36][R22.64+0x204] ;  /* 0x0002042416057980 */ /* 0x000ee8000c101900 */
[----:B0-----:R-:W4:Y:S04]  /*11f30*/  LD.E R0, desc[UR36][R22.64+0x374] ;  /* 0x0003742416007980 */ /* 0x001f28000c101900 */
        /* <DEDUP_REMOVED lines=125> */
[----:B----4-:R0:W-:Y:S04]  /*12710*/  ST.E desc[UR36][R22.64+0x374], R0 ;  /* 0x0003740016007985 */ /* 0x0101e8000c101924 */
[----:B0-----:R-:W4:Y:S04]  /*12720*/  LD.E R0, desc[UR36][R22.64+0x28] ;  /* 0x0000282416007980 */ /* 0x001f28000c101900 */
[----:B--2---:R-:W-:Y:S04]  /*12730*/  ST.E desc[UR36][R22.64+0x200], R3 ;  /* 0x0002000316007985 */ /* 0x004fe8000c101924 */
[----:B---3--:R0:W-:Y:S04]  /*12740*/  ST.E desc[UR36][R22.64+0x204], R5 ;  /* 0x0002040516007985 */ /* 0x0081e8000c101924 */
        /* <DEDUP_REMOVED lines=125> */
[----:B0-----:R1:W5:Y:S01]  /*12f20*/  LDL R5, [R1+0x1f0] ;  /* 0x0001f00001057983 */ /* 0x0013620000100800 */
[----:B----4-:R-:W-:-:S04]  /*12f30*/  LOP3.LUT R0, R0, 0x1, RZ, 0xfc, !PT ;  /* 0x0000000100007812 */ /* 0x010fc800078efcff */
[----:B------:R-:W-:Y:S01]  /*12f40*/  ISETP.NE.AND P0, PT, R0, 0x3, PT ;  /* 0x000000030000780c */ /* 0x000fe20003f05270 */
[----:B------:R-:W-:-:S12]  /*12f50*/  BSSY B0, `(.L_x_11252) ;  /* 0x0000003000007945 */ /* 0x000fd80003800000 */
[----:B-1----:R-:W-:Y:S05]  /*12f60*/  @!P0 BRA `(.L_x_11253) ;  /* 0x0000000000048947 */ /* 0x002fea0003800000 */
[----:B------:R-:W-:Y:S01]  /*12f70*/  BPT.TRAP 0x1 ;  /* 0x000000040000795c */ /* 0x000fe20000300000 */
.L_x_11253:
[----:B------:R-:W-:Y:S05]  /*12f80*/  BSYNC B0 ;  /* 0x0000000000007941 */ /* 0x000fea0003800000 */
.L_x_11252:
[----:B------:R-:W2:Y:S04]  /*12f90*/  LD.E.64 R2, desc[UR36][R22.64+0x48] ;  /* 0x0000482416027980 */ /* 0x000ea8000c101b00 */
[----:B------:R-:W3:Y:S01]  /*12fa0*/  LD.E R0, desc[UR36][R22.64+0x34] ;  /* 0x0000342416007980 */ /* 0x000ee2000c101900 */
[C---:B------:R-:W-:Y:S01]  /*12fb0*/  ISETP.GT.AND P0, PT, R11.reuse, R4, PT ;  /* 0x000000040b00720c */ /* 0x040fe20003f04270 */
[----:B------:R-:W-:Y:S01]  /*12fc0*/  VIADD R11, R11, 0xffffffff ;  /* 0xffffffff0b0b7836 */ /* 0x000fe20000000000 */
[----:B--2---:R-:W-:-:S05]  /*12fd0*/  MOV R2, R2 ;  /* 0x0000000200027202 */ /* 0x004fca0000000f00 */
[----:B-----5:R-:W-:-:S05]  /*12fe0*/  IMAD R5, R5, 0x8, R2 ;  /* 0x0000000805057824 */ /* 0x020fca00078e0202 */
[----:B---3--:R-:W-:-:S04]  /*12ff0*/  PRMT R0, R0, 0x654, R5 ;  /* 0x0000065400007816 */ /* 0x008fc80000000005 */
[----:B------:R0:W-:Y:S01]  /*13000*/  SYNCS.ARRIVE.TRANS64.RED.A1T0 RZ, [R0+URZ], RZ ;  /* 0x000000ff00ff79a7 */ /* 0x0001e2000810043f */
[----:B------:R-:W-:Y:S05]  /*13010*/  @P0 BRA `(.L_x_11254) ;  /* 0xffffff6400f80947 */ /* 0x000fea000383ffff */
.L_x_11235:
[----:B------:R-:W-:-:S13]  /*13020*/  ISETP.GE.AND P0, PT, R11, UR40, PT ;  /* 0x000000280b007c0c */ /* 0x000fda000bf06270 */
[----:B------:R-:W-:Y:S05]  /*13030*/  @!P0 BRA `(.L_x_11255) ;  /* 0x000000ac00208947 */ /* 0x000fea0003800000 */
[----:B------:R-:W-:-:S05]  /*13040*/  IADD3 R20, P0, R16, 0x28, RZ ;  /* 0x0000002810147810 */ /* 0x000fca0007f1e0ff */
[----:B------:R-:W-:-:S08]  /*13050*/  IMAD.X R21, RZ, RZ, R17, P0 ;  /* 0x000000ffff157224 */ /* 0x000fd000000e0611 */
.L_x_11288:
[----:B------:R-:W2:Y:S04]  /*13060*/  LDL R2, [R1+0x1f0] ;  /* 0x0001f00001027983 */ /* 0x000ea80000100800 */
[----:B0-----:R-:W3:Y:S04]  /*13070*/  LDL R0, [R1+0x1f8] ;  /* 0x0001f80001007983 */ /* 0x001ee80000100800 */
[----:B-1----:R-:W4:Y:S01]  /*13080*/  LDL R3, [R1] ;  /* 0x0000000001037983 */ /* 0x002f220000100800 */
        /* <DEDUP_REMOVED lines=17> */
.L_x_11257:
[----:B------:R-:W-:Y:S05]  /*131a0*/  BSYNC B0 ;  /* 0x0000000000007941 */ /* 0x000fea0003800000 */
.L_x_11256:
[----:B------:R-:W2:Y:S01]  /*131b0*/  LDL.64 R6, [R1+0x18] ;  /* 0x0000180001067983 */ /* 0x000ea20000100a00 */
[----:B-----5:R-:W-:Y:S02]  /*131c0*/  SHF.L.U32 R5, R4, 0x1f, RZ ;  /* 0x0000001f04057819 */ /* 0x020fe400000006ff */
[----:B--2---:R-:W-:-:S05]  /*131d0*/  MOV R3, R6 ;  /* 0x0000000600037202 */ /* 0x004fca0000000f00 */
[----:B------:R-:W-:-:S04]  /*131e0*/  IMAD R2, R2, 0x8, R3 ;  /* 0x0000000802027824 */ /* 0x000fc800078e0203 */
[----:B------:R1:W2:Y:S01]  /*131f0*/  SYNCS.PHASECHK.TRANS64.TRYWAIT P0, [R2+URZ], R5 ;  /* 0x00000005020075a7 */ /* 0x0002a2000800017f */
[----:B------:R1:W5:Y:S01]  /*13200*/  LDL.64 R6, [R1+0x1f0] ;  /* 0x0001f00001067983 */ /* 0x0003620000100a00 */
[----:B------:R-:W-:Y:S04]  /*13210*/  BSSY B0, `(.L_x_11258) ;  /* 0x0000003000007945 */ /* 0x000fe80003800000 */
[----:B------:R-:W-:Y:S05]  /*13220*/  @!P1 BRA `(.L_x_11259) ;  /* 0x0000000000049947 */ /* 0x000fea0003800000 */
[----:B------:R-:W-:Y:S01]  /*13230*/  BPT.TRAP 0x1 ;  /* 0x000000040000795c */ /* 0x000fe20000300000 */
.L_x_11259:
[----:B------:R-:W-:Y:S05]  /*13240*/  BSYNC B0 ;  /* 0x0000000000007941 */ /* 0x000fea0003800000 */
.L_x_11258:
[----:B------:R-:W-:Y:S04]  /*13250*/  BSSY B0, `(.L_x_11260) ;  /* 0x0000006000007945 */ /* 0x000fe80003800000 */
[----:B--2---:R-:W-:Y:S05]  /*13260*/  @P0 BRA `(.L_x_11261) ;  /* 0x0000000000100947 */ /* 0x004fea0003800000 */
[----:B-----5:R-:W-:Y:S01]  /*13270*/  IMAD R6, R6, 0x8, R3 ;  /* 0x0000000806067824 */ /* 0x020fe200078e0203 */
[----:B------:R-:W-:-:S04]  /*13280*/  SHF.L.U32 R7, R7, 0x1f, RZ ;  /* 0x0000001f07077819 */ /* 0x000fc800000006ff */
[----:B------:R-:W2:Y:S02]  /*13290*/  SYNCS.PHASECHK.TRANS64.TRYWAIT P0, [R6+URZ], R7 ;  /* 0x00000007060075a7 */ /* 0x000ea4000800017f */
[----:B--2---:R-:W-:Y:S05]  /*132a0*/  @!P0 BRA `(.L_x_11262) ;  /* 0x0000013800148947 */ /* 0x004fea0003800000 */
.L_x_11261:
[----:B------:R-:W-:Y:S05]  /*132b0*/  BSYNC B0 ;  /* 0x0000000000007941 */ /* 0x000fea0003800000 */
.L_x_11260:
[----:B--2--5:R-:W2:Y:S04]  /*132c0*/  LDL R7, [R1+0x1f0] ;  /* 0x0001f00001077983 */ /* 0x024ea80000100800 */
[----:B-1----:R-:W2:Y:S01]  /*132d0*/  LDL.64 R2, [R1+0x80] ;  /* 0x0000800001027983 */ /* 0x002ea20000100a00 */
[----:B------:R-:W-:Y:S05]  /*132e0*/  WARPSYNC.ALL ;  /* 0x0000000000007948 */ /* 0x000fea0003800000 */
[----:B------:R-:W3:Y:S04]  /*132f0*/  LDL.64 R14, [R1+0x78] ;  /* 0x00007800010e7983 */ /* 0x000ee80000100a00 */
[----:B0-----:R-:W4:Y:S04]  /*13300*/  LDL.64 R4, [R1+0x78] ;  /* 0x0000780001047983 */ /* 0x001f280000100a00 */
[----:B------:R-:W4:Y:S01]  /*13310*/  LDL.64 R8, [R1+0x78] ;  /* 0x0000780001087983 */ /* 0x000f220000100a00 */
[----:B--2---:R-:W-:Y:S01]  /*13320*/  IMAD R2, R7, 0x300, R2 ;  /* 0x0000030007027824 */ /* 0x004fe200078e0202 */
[----:B------:R-:W-:-:S02]  /*13330*/  R2UR UR7, R3 ;  /* 0x00000000030772ca */ /* 0x000fc400000e0000 */
[----:B------:R-:W2:Y:S01]  /*13340*/  LDL.64 R12, [R1+0x78] ;  /* 0x00007800010c7983 */ /* 0x000ea20000100a00 */
[----:B------:R-:W-:Y:S01]  /*13350*/  WARPGROUP.ARRIVE ;  /* 0x00000000000079c5 */ /* 0x000fe20000000000 */
[C---:B------:R-:W-:Y:S01]  /*13360*/  R2UR UR6, R2.reuse ;  /* 0x00000000020672ca */ /* 0x040fe200000e0000 */
[----:B------:R-:W-:Y:S01]  /*13370*/  IMAD.MOV.U32 R0, RZ, RZ, 0x1 ;  /* 0x00000001ff007424 */ /* 0x000fe200078e00ff */
[----:B------:R0:W-:Y:S04]  /*13380*/  STL [R1+0x60], RZ ;  /* 0x000060ff01007387 */ /* 0x0001e80000100800 */
[----:B------:R0:W-:Y:S04]  /*13390*/  STL [R1+0x60], R0 ;  /* 0x0000600001007387 */ /* 0x0001e80000100800 */
[----:B------:R0:W-:Y:S04]  /*133a0*/  STL [R1+0x60], R0 ;  /* 0x0000600001007387 */ /* 0x0001e80000100800 */
[----:B------:R0:W-:Y:S04]  /*133b0*/  STL [R1+0x60], R0 ;  /* 0x0000600001007387 */ /* 0x0001e80000100800 */
[----:B------:R0:W-:Y:S01]  /*133c0*/  STL [R1+0x60], R0 ;  /* 0x0000600001007387 */ /* 0x0001e20000100800 */
[----:B------:R-:W-:-:S02]  /*133d0*/  VIADD R6, R2, 0x2 ;  /* 0x0000000202067836 */ /* 0x000fc40000000000 */
[----:B------:R-:W-:Y:S01]  /*133e0*/  IMAD.MOV.U32 R7, RZ, RZ, R3 ;  /* 0x000000ffff077224 */ /* 0x000fe200078e0003 */
[----:B---3--:R-:W-:Y:S02]  /*133f0*/  R2UR UR4, R14 ;  /* 0x000000000e0472ca */ /* 0x008fe400000e0000 */
[----:B------:R-:W-:Y:S01]  /*13400*/  R2UR UR5, R15 ;  /* 0x000000000f0572ca */ /* 0x000fe200000e0000 */
[----:B----4-:R-:W-:Y:S01]  /*13410*/  VIADD R4, R4, 0x2 ;  /* 0x0000000204047836 */ /* 0x010fe20000000000 */
[----:B------:R0:W5:Y:S11]  /*13420*/  LDL.64 R14, [R1+0x1f0] ;  /* 0x0001f000010e7983 */ /* 0x0001760000100a00 */
[----:B------:R-:W-:Y:S01]  /*13430*/  HGMMA.64x96x16.F32.BF16 R24, gdesc[UR4], RZ, !UPT, gsb0 ;  /* 0x01600000041879f0 */ /* 0x000fe2000c0018ff */
[----:B------:R-:W-:-:S02]  /*13440*/  R2UR UR6, R6 ;  /* 0x00000000060672ca */ /* 0x000fc400000e0000 */
[----:B------:R-:W-:Y:S02]  /*13450*/  R2UR UR7, R7 ;  /* 0x00000000070772ca */ /* 0x000fe400000e0000 */
[----:B------:R-:W-:Y:S02]  /*13460*/  R2UR UR4, R4 ;  /* 0x00000000040472ca */ /* 0x000fe400000e0000 */
        /* <DEDUP_REMOVED lines=30> */
.L_x_11264:
[----:B------:R-:W-:Y:S05]  /*13650*/  BSYNC B0 ;  /* 0x0000000000007941 */ /* 0x000fea0003800000 */
.L_x_11263:
        /* <DEDUP_REMOVED lines=11> */
.L_x_11266:
[----:B------:R-:W-:Y:S05]  /*13710*/  BSYNC B0 ;  /* 0x0000000000007941 */ /* 0x000fea0003800000 */
.L_x_11265:
[----:B------:R-:W-:Y:S04]  /*13720*/  BSSY B0, `(.L_x_11267) ;  /* 0x0000007000007945 */ /* 0x000fe80003800000 */
[----:B------:R-:W-:Y:S05]  /*13730*/  @P0 BRA `(.L_x_11268) ;  /* 0x0000000000140947 */ /* 0x000fea0003800000 */
[----:B------:R-:W2:Y:S02]  /*13740*/  LD.E.64 R20, desc[UR36][R20.64+0x18] ;  /* 0x0000182414147980 */ /* 0x000ea4000c101b00 */
[----:B--2---:R-:W-:-:S05]  /*13750*/  MOV R3, R20 ;  /* 0x0000001400037202 */ /* 0x004fca0000000f00 */
[----:B------:R-:W-:-:S04]  /*13760*/  IMAD R14, R14, 0x8, R3 ;  /* 0x000000080e0e7824 */ /* 0x000fc800078e0203 */
[----:B------:R-:W0:Y:S02]  /*13770*/  SYNCS.PHASECHK.TRANS64.TRYWAIT P0, [R14+URZ], R15 ;  /* 0x0000000f0e0075a7 */ /* 0x000e24000800017f */
[----:B0-----:R-:W-:Y:S05]  /*13780*/  @!P0 BRA `(.L_x_11269) ;  /* 0x0000013000f08947 */ /* 0x001fea0003800000 */
.L_x_11268:
[----:B------:R-:W-:Y:S05]  /*13790*/  BSYNC B0 ;  /* 0x0000000000007941 */ /* 0x000fea0003800000 */
.L_x_11267:
[----:B------:R-:W2:Y:S04]  /*137a0*/  LDL R7, [R1+0x1f0] ;  /* 0x0001f00001077983 */ /* 0x000ea80000100800 */
[----:B------:R-:W2:Y:S04]  /*137b0*/  LDL.64 R2, [R1+0xf8] ;  /* 0x0000f80001027983 */ /* 0x000ea80000100a00 */
[----:B------:R-:W3:Y:S04]  /*137c0*/  LDL R6, [R1+0x70] ;  /* 0x0000700001067983 */ /* 0x000ee80000100800 */
[----:B------:R-:W4:Y:S04]  /*137d0*/  LDL.64 R4, [R1+0xf0] ;  /* 0x0000f00001047983 */ /* 0x000f280000100a00 */
[----:B------:R-:W4:Y:S04]  /*137e0*/  LDL.64 R8, [R1+0xf0] ;  /* 0x0000f00001087983 */ /* 0x000f280000100a00 */
[----:B------:R-:W4:Y:S04]  /*137f0*/  LDL.64 R12, [R1+0xf0] ;  /* 0x0000f000010c7983 */ /* 0x000f280000100a00 */
[----:B0-----:R-:W4:Y:S01]  /*13800*/  LDL.64 R14, [R1+0xf0] ;  /* 0x0000f000010e7983 */ /* 0x001f220000100a00 */
        /* <DEDUP_REMOVED lines=197> */
.L_x_11271:
[----:B------:R-:W-:Y:S05]  /*14460*/  BSYNC B0 ;  /* 0x0000000000007941 */ /* 0x000fea0003800000 */
.L_x_11270:
[----:B------:R-:W2:Y:S02]  /*14470*/  LDL.64 R2, [R1+0x20] ;  /* 0x0000200001027983 */ /* 0x000ea40000100a00 */
[----:B--2---:R-:W-:-:S05]  /*14480*/  MOV R3, R2 ;  /* 0x0000000200037202 */ /* 0x004fca0000000f00 */
[----:B-----5:R-:W-:-:S05]  /*14490*/  IMAD R6, R6, 0x8, R3 ;  /* 0x0000000806067824 */ /* 0x020fca00078e0203 */
[----:B------:R-:W-:-:S04]  /*144a0*/  PRMT R6, R19, 0x654, R6 ;  /* 0x0000065413067816 */ /* 0x000fc80000000006 */
[----:B------:R0:W-:Y:S01]  /*144b0*/  SYNCS.ARRIVE.TRANS64.RED.A1T0 RZ, [R6+URZ], RZ ;  /* 0x000000ff06ff79a7 */ /* 0x0001e2000810043f */
[----:B------:R-:W2:Y:S04]  /*144c0*/  LDL R4, [R198+0x24] ;  /* 0x00002400c6047983 */ /* 0x000ea80000100800 */
[----:B------:R-:W3:Y:S01]  /*144d0*/  LDL R2, [R198] ;  /* 0x00000000c6027983 */ /* 0x000ee20000100800 */
[----:B------:R-:W-:Y:S02]  /*144e0*/  ULDC UR4, c[0x0][0x20] ;  /* 0x0000080000047ab9 */ /* 0x000fe40000000800 */
[----:B------:R-:W-:Y:S01]  /*144f0*/  VIADD R3, R185, -UR4 ;  /* 0x80000004b9037c36 */ /* 0x000fe20008000000 */
[----:B------:R-:W4:Y:S04]  /*14500*/  LDL R74, [R198+0x18] ;  /* 0x00001800c64a7983 */ /* 0x000f280000100800 */
[----:B------:R-:W4:Y:S04]  /*14510*/  LDL R20, [R198+0x8] ;  /* 0x00000800c6147983 */ /* 0x000f280000100800 */
[----:B------:R-:W4:Y:S04]  /*14520*/  LDL R3, [R3] ;  /* 0x0000000003037983 */ /* 0x000f280000100800 */
        /* <DEDUP_REMOVED lines=8> */
[----:B------:R-:W-:-:S04]  /*145b0*/  LEA.HI R4, R5, R2, RZ, 0x7 ;  /* 0x0000000205047211 */ /* 0x000fc800078f38ff */
[----:B------:R-:W-:-:S05]  /*145c0*/  LOP3.LUT R7, R4, 0xffffff80, RZ, 0xc0, !PT ;  /* 0xffffff8004077812 */ /* 0x000fca00078ec0ff */
[----:B------:R-:W-:-:S05]  /*145d0*/  IMAD.IADD R7, R2, 0x1, -R7 ;  /* 0x0000000102077824 */ /* 0x000fca00078e0a07 */
[----:B0-----:R-:W-:Y:S02]  /*145e0*/  SHF.R.S32.HI R6, RZ, 0x1f, R7 ;  /* 0x0000001fff067819 */ /* 0x001fe40000011407 */
[----:B------:R-:W-:Y:S02]  /*145f0*/  LEA.HI R12, R5, R2, RZ, 0x2 ;  /* 0x00000002050c7211 */ /* 0x000fe400078f10ff */
[----:B------:R-:W-:Y:S02]  /*14600*/  LEA.HI R8, R6, R7, RZ, 0x2 ;  /* 0x0000000706087211 */ /* 0x000fe400078f10ff */
[----:B------:R-:W-:Y:S02]  /*14610*/  LOP3.LUT R13, R12, 0xfffffffc, RZ, 0xc0, !PT ;  /* 0xfffffffc0c0d7812 */ /* 0x000fe400078ec0ff */
[--C-:B------:R-:W-:Y:S02]  /*14620*/  SHF.R.S32.HI R9, RZ, 0x2, R8.reuse ;  /* 0x00000002ff097819 */ /* 0x100fe40000011408 */
[----:B------:R-:W-:-:S02]  /*14630*/  SHF.R.S32.HI R10, RZ, 0x1f, R8 ;  /* 0x0000001fff0a7819 */ /* 0x000fc40000011408 */
[----:B------:R-:W-:Y:S02]  /*14640*/  SHF.R.S32.HI R5, RZ, 0x7, R4 ;  /* 0x00000007ff057819 */ /* 0x000fe40000011404 */
[----:B------:R-:W-:Y:S02]  /*14650*/  LEA.HI R10, R10, R9, RZ, 0x3 ;  /* 0x000000090a0a7211 */ /* 0x000fe400078f18ff */
[----:B------:R-:W-:Y:S01]  /*14660*/  LEA.HI R6, R6, R7, RZ, 0x5 ;  /* 0x0000000706067211 */ /* 0x000fe200078f28ff */
[----:B------:R-:W-:Y:S01]  /*14670*/  IMAD.IADD R13, R2, 0x1, -R13 ;  /* 0x00000001020d7824 */ /* 0x000fe200078e0a0d */
[----:B------:R-:W-:Y:S02]  /*14680*/  LOP3.LUT R10, R10, 0xfffffff8, RZ, 0xc0, !PT ;  /* 0xfffffff80a0a7812 */ /* 0x000fe400078ec0ff */
[----:B------:R-:W-:Y:S02]  /*14690*/  LEA.HI R4, R4, R5, RZ, 0x1 ;  /* 0x0000000504047211 */ /* 0x000fe400078f08ff */
[----:B------:R-:W-:Y:S01]  /*146a0*/  SHF.R.S32.HI R6, RZ, 0x5, R6 ;  /* 0x00000005ff067819 */ /* 0x000fe20000011406 */
[----:B------:R-:W-:Y:S01]  /*146b0*/  IMAD.IADD R10, R9, 0x1, -R10 ;  /* 0x00000001090a7824 */ /* 0x000fe200078e0a0a */
[----:B------:R-:W-:-:S02]  /*146c0*/  LOP3.LUT R4, R4, 0x3fffffe, RZ, 0xc0, !PT ;  /* 0x03fffffe04047812 */ /* 0x000fc400078ec0ff */
[----:B------:R-:W-:Y:S01]  /*146d0*/  LEA.HI R2, R13, R13, RZ, 0x1 ;  /* 0x0000000d0d027211 */ /* 0x000fe200078f08ff */
[----:B----4-:R-:W-:Y:S02]  /*146e0*/  IMAD R3, R3, 0x8, R6 ;  /* 0x0000000803037824 */ /* 0x010fe400078e0206 */
[----:B------:R-:W-:Y:S01]  /*146f0*/  IMAD.IADD R4, R5, 0x1, -R4 ;  /* 0x0000000105047824 */ /* 0x000fe200078e0a04 */
[----:B------:R-:W-:Y:S01]  /*14700*/  LOP3.LUT R2, R2, 0x1ffffffe, RZ, 0xc0, !PT ;  /* 0x1ffffffe02027812 */ /* 0x000fe200078ec0ff */
[----:B------:R-:W-:-:S04]  /*14710*/  IMAD.U32 R3, R3, 0x10, R10 ;  /* 0x0000001003037824 */ /* 0x000fc800078e000a */
[----:B------:R-:W-:Y:S02]  /*14720*/  IMAD.IADD R2, R13, 0x1, -R2 ;  /* 0x000000010d027824 */ /* 0x000fe400078e0a02 */
[----:B------:R-:W-:-:S04]  /*14730*/  IMAD R3, R4, 0x40, R3 ;  /* 0x0000004004037824 */ /* 0x000fc800078e0203 */
[----:B------:R-:W-:Y:S01]  /*14740*/  IMAD R2, R2, 0x8, R3 ;  /* 0x0000000802027824 */ /* 0x000fe200078e0203 */
[----:B------:R-:W-:Y:S01]  /*14750*/  LOP3.LUT R8, R8, 0x7ffffffc, RZ, 0xc0, !PT ;  /* 0x7ffffffc08087812 */ /* 0x000fe200078ec0ff */
[----:B------:R-:W-:Y:S01]  /*14760*/  IMAD.MOV.U32 R4, RZ, RZ, -0x60 ;  /* 0xffffffa0ff047424 */ /* 0x000fe200078e00ff */
[----:B------:R-:W-:-:S03]  /*14770*/  ISETP.GE.AND P1, PT, R74, 0x1, PT ;  /* 0x000000014a00780c */ /* 0x000fc60003f26270 */
[----:B------:R-:W-:Y:S02]  /*14780*/  IMAD.IADD R8, R7, 0x1, -R8 ;  /* 0x0000000107087824 */ /* 0x000fe400078e0a08 */
[----:B------:R-:W-:-:S04]  /*14790*/  IMAD R3, R11, R4, 0x1 ;  /* 0x000000010b037424 */ /* 0x000fc800078e0204 */
[----:B------:R-:W-:Y:S01]  /*147a0*/  IMAD R3, R8, -0x2, R3 ;  /* 0xfffffffe08037824 */ /* 0x000fe200078e0203 */
[----:B------:R-:W-:-:S04]  /*147b0*/  LOP3.LUT R21, RZ, R21, RZ, 0x33, !PT ;  /* 0x00000015ff157212 */ /* 0x000fc800078e33ff */
[----:B------:R-:W-:Y:S01]  /*147c0*/  IADD3 R4, -R75, R3, R20 ;  /* 0x000000034b047210 */ /* 0x000fe20007ffe114 */
[----:B------:R-:W-:Y:S01]  /*147d0*/  BSSY B0, `(.L_x_11272) ;  /* 0x0000024000007945 */ /* 0x000fe20003800000 */
[----:B------:R-:W-:-:S03]  /*147e0*/  VIADD R12, R3, 0xffffffff ;  /* 0xffffffff030c7836 */ /* 0x000fc60000000000 */
[C---:B------:R-:W-:Y:S02]  /*147f0*/  IMAD.IADD R7, R4.reuse, 0x1, R19 ;  /* 0x0000000104077824 */ /* 0x040fe400078e0213 */
[----:B------:R-:W-:Y:S02]  /*14800*/  IMAD.IADD R10, R4, 0x1, R21 ;  /* 0x00000001040a7824 */ /* 0x000fe400078e0215 */
[----:B------:R-:W-:Y:S02]  /*14810*/  IMAD R72, R11, -0x60, R72 ;  /* 0xffffffa00b487824 */ /* 0x000fe400078e0248 */
[----:B--2---:R-:W-:-:S05]  /*14820*/  @P0 IMAD.HI.U32 R15, R2, R15, RZ ;  /* 0x0000000f020f0227 */ /* 0x004fca00078e00ff */
[----:B------:R-:W-:-:S05]  /*14830*/  @P0 SHF.R.U32.HI R2, RZ, R14, R15 ;  /* 0x0000000eff020219 */ /* 0x000fca000001160f */
[----:B------:R-:W0:Y:S02]  /*14840*/  SHFL.IDX PT, R5, R2, RZ, 0x1c1f ;  /* 0x001c1fff02057589 */ /* 0x000e2400000e0000 */
        /* <DEDUP_REMOVED lines=15> */
.L_x_11277:
[----:B------:R-:W-:Y:S05]  /*14940*/  BSYNC B2 ;  /* 0x0000000000027941 */ /* 0x000fea0003800000 */
.L_x_11276:
[----:B------:R-:W-:Y:S01]  /*14950*/  LOP3.LUT R5, RZ, R5, RZ, 0x33, !PT ;  /* 0x00000005ff057212 */ /* 0x000fe200078e33ff */
[----:B------:R-:W-:Y:S06]  /*14960*/  BRA `(.L_x_11278) ;  /* 0x0000000000187947 */ /* 0x000fec0003800000 */
.L_x_11275:
[----:B------:R-:W-:-:S13]  /*14970*/  ISETP.NE.AND P0, PT, R74, 0x1, PT ;  /* 0x000000014a00780c */ /* 0x000fda0003f05270 */
[----:B------:R-:W-:Y:S05]  /*14980*/  @!P0 BRA `(.L_x_11278) ;  /* 0x0000000000108947 */ /* 0x000fea0003800000 */
[----:B------:R-:W2:Y:S04]  /*14990*/  LDL R6, [R198+0x1c] ;  /* 0x00001c00c6067983 */ /* 0x000ea80000100800 */
[----:B------:R-:W3:Y:S01]  /*149a0*/  LDL R8, [R198+0x20] ;  /* 0x00002000c6087983 */ /* 0x000ee20000100800 */
[----:B--2---:R-:W-:-:S05]  /*149b0*/  IMAD.HI.U32 R5, R5, R6, RZ ;  /* 0x0000000605057227 */ /* 0x004fca00078e00ff */
[----:B---3--:R-:W-:-:S07]  /*149c0*/  SHF.R.U32.HI R5, RZ, R8, R5 ;  /* 0x00000008ff057219 */ /* 0x008fce0000011605 */
.L_x_11278:
[----:B------:R-:W-:Y:S05]  /*149d0*/  BSYNC B1 ;  /* 0x0000000000017941 */ /* 0x000fea0003800000 */
.L_x_11274:
[----:B------:R-:W-:-:S05]  /*149e0*/  IMAD R5, R74, R5, R12 ;  /* 0x000000054a057224 */ /* 0x000fca00078e020c */
[----:B------:R-:W-:Y:S02]  /*149f0*/  VIMNMX R4, R4, R5, !PT ;  /* 0x0000000504047248 */ /* 0x000fe40007fe0100 */
[----:B------:R-:W-:-:S07]  /*14a00*/  VIADDMNMX R3, R5, R74, R3, PT ;  /* 0x0000004a05037246 */ /* 0x000fce0003800103 */
.L_x_11273:
[----:B------:R-:W-:Y:S05]  /*14a10*/  BSYNC B0 ;  /* 0x0000000000007941 */ /* 0x000fea0003800000 */
.L_x_11272:
        /* <DEDUP_REMOVED lines=8> */
[----:B------:R-:W-:Y:S02]  /*14aa0*/  ISETP.LT.OR P3, PT, R3, 0x2, P3 ;  /* 0x000000020300780c */ /* 0x000fe40001f61670 */
[----:B------:R-:W-:Y:S02]  /*14ab0*/  FSEL R21, R28, -INF , !P2 ;  /* 0xff8000001c157808 */ /* 0x000fe40005000000 */
        /* <DEDUP_REMOVED lines=122> */
.L_x_11284:
[----:B------:R-:W-:Y:S05]  /*15260*/  BSYNC B2 ;  /* 0x0000000000027941 */ /* 0x000fea0003800000 */
.L_x_11283:
[----:B------:R-:W-:Y:S01]  /*15270*/  LOP3.LUT R75, RZ, R75, RZ, 0x33, !PT ;  /* 0x0000004bff4b7212 */ /* 0x000fe200078e33ff */
[----:B------:R-:W-:Y:S06]  /*15280*/  BRA `(.L_x_11285) ;  /* 0x0000000000187947 */ /* 0x000fec0003800000 */
.L_x_11282:
[----:B------:R-:W-:-:S13]  /*15290*/  ISETP.NE.AND P6, PT, R74, 0x1, PT ;  /* 0x000000014a00780c */ /* 0x000fda0003fc5270 */
[----:B------:R-:W-:Y:S05]  /*152a0*/  @!P6 BRA `(.L_x_11285) ;  /* 0x000000000010e947 */ /* 0x000fea0003800000 */
[----:B------:R-:W2:Y:S04]  /*152b0*/  LDL R2, [R198+0x1c] ;  /* 0x00001c00c6027983 */ /* 0x000ea80000100800 */
[----:B------:R-:W3:Y:S01]  /*152c0*/  LDL R4, [R198+0x20] ;  /* 0x00002000c6047983 */ /* 0x000ee20000100800 */
[----:B--2---:R-:W-:-:S05]  /*152d0*/  IMAD.HI.U32 R75, R75, R2, RZ ;  /* 0x000000024b4b7227 */ /* 0x004fca00078e00ff */
[----:B---3--:R-:W-:-:S07]  /*152e0*/  SHF.R.U32.HI R75, RZ, R4, R75 ;  /* 0x00000004ff4b7219 */ /* 0x008fce000001164b */
.L_x_11285:
[----:B------:R-:W-:Y:S05]  /*152f0*/  BSYNC B1 ;  /* 0x0000000000017941 */ /* 0x000fea0003800000 */
.L_x_11281:
[----:B------:R-:W-:-:S05]  /*15300*/  IMAD R75, R74, R75, R12 ;  /* 0x0000004b4a4b7224 */ /* 0x000fca00078e020c */
[----:B------:R-:W-:Y:S02]  /*15310*/  VIADDMNMX R5, R75, R74, R5, PT ;  /* 0x0000004a4b057246 */ /* 0x000fe40003800105 */
[----:B------:R-:W-:-:S07]  /*15320*/  VIMNMX R6, R6, R75, !PT ;  /* 0x0000004b06067248 */ /* 0x000fce0007fe0100 */
.L_x_11280:
[----:B------:R-:W-:Y:S05]  /*15330*/  BSYNC B0 ;  /* 0x0000000000007941 */ /* 0x000fea0003800000 */
.L_x_11279:
        /* <DEDUP_REMOVED lines=65> */
[----:B------:R-:W-:Y:S02]  /*15750*/  ISETP.NE.AND P6, PT, R24, RZ, PT ;  /* 0x000000ff1800720c */ /* 0x000fe40003fc5270 */
[----:B------:R-:W2:Y:S01]  /*15760*/  LDL.64 R24, [R1+0x1c0] ;  /* 0x0001c00001187983 */ /* 0x000ea20000100a00 */
        /* <DEDUP_REMOVED lines=20> */
[----:B------:R-:W-:Y:S02]  /*158b0*/  ISETP.GT.AND P0, PT, R6, 0x59, !P6 ;  /* 0x000000590600780c */ /* 0x000fe40007704270 */
[----:B------:R-:W-:Y:S02]  /*158c0*/  ISETP.LT.OR P5, PT, R5, 0x59, P5 ;  /* 0x000000590500780c */ /* 0x000fe40002fa1670 */
[----:B------:R-:W-:Y:S02]  /*158d0*/  FSEL R67, R67, -INF , !P4 ;  /* 0xff80000043437808 */ /* 0x000fe40006000000 */
[----:B------:R-:W-:Y:S02]  /*158e0*/  ISETP.LT.OR P0, PT, R5, 0x5a, P0 ;  /* 0x0000005a0500780c */ /* 0x000fe40000701670 */
[----:B------:R-:W-:Y:S02]  /*158f0*/  FSEL R70, R70, -INF , !P5 ;  /* 0xff80000046467808 */ /* 0x000fe40006800000 */
[----:B------:R-:W-:-:S02]  /*15900*/  FSEL R71, R71, -INF , !P0 ;  /* 0xff80000047477808 */ /* 0x000fc40004000000 */
[----:B--2---:R-:W-:-:S04]  /*15910*/  FMNMX.FTZ R4, R189, R2, !PT ;  /* 0x00000002bd047209 */ /* 0x004fc80007810000 */
        /* <DEDUP_REMOVED lines=33> */
[----:B------:R-:W-:-:S04]  /*15b30*/  FMNMX.FTZ R10, R46, R7, !PT ;  /* 0x000000072e0a7209 */ /* 0x000fc80007810000 */
[----:B------:R-:W-:-:S04]  /*15b40*/  FMNMX.FTZ R7, R47, R10, !PT ;  /* 0x0000000a2f077209 */ /* 0x000fc80007810000 */
[----:B------:R-:W-:-:S04]  /*15b50*/  FMNMX.FTZ R10, R50, R7, !PT ;  /* 0x00000007320a7209 */ /* 0x000fc80007810000 */
[----:B------:R-:W-:Y:S01]  /*15b60*/  FMNMX.FTZ R7, R51, R10, !PT ;  /* 0x0000000a33077209 */ /* 0x000fe20007810000 */
[----:B------:R-:W0:Y:S03]  /*15b70*/  SHFL.BFLY PT, R75, R4, 0x2, 0x1f ;  /* 0x0c401f00044b7f89 */ /* 0x000e2600000e0000 */
[----:B------:R-:W-:-:S04]  /*15b80*/  FMNMX.FTZ R10, R54, R7, !PT ;  /* 0x00000007360a7209 */ /* 0x000fc80007810000 */
[----:B------:R-:W-:-:S04]  /*15b90*/  FMNMX.FTZ R7, R55, R10, !PT ;  /* 0x0000000a37077209 */ /* 0x000fc80007810000 */
[----:B------:R-:W-:-:S04]  /*15ba0*/  FMNMX.FTZ R10, R58, R7, !PT ;  /* 0x000000073a0a7209 */ /* 0x000fc80007810000 */
[----:B------:R-:W-:-:S04]  /*15bb0*/  FMNMX.FTZ R7, R59, R10, !PT ;  /* 0x0000000a3b077209 */ /* 0x000fc80007810000 */
[----:B------:R-:W-:-:S04]  /*15bc0*/  FMNMX.FTZ R10, R62, R7, !PT ;  /* 0x000000073e0a7209 */ /* 0x000fc80007810000 */
[----:B------:R-:W-:Y:S02]  /*15bd0*/  FMNMX.FTZ R7, R63, R10, !PT ;  /* 0x0000000a3f077209 */ /* 0x000fe40007810000 */
[----:B0-----:R-:W-:Y:S02]  /*15be0*/  FMNMX.FTZ R75, R4, R75, !PT ;  /* 0x0000004b044b7209 */ /* 0x001fe40007810000 */
[----:B------:R-:W-:-:S04]  /*15bf0*/  FMNMX.FTZ R6, R66, R7, !PT ;  /* 0x0000000742067209 */ /* 0x000fc80007810000 */
[----:B------:R-:W-:Y:S01]  /*15c00*/  FMNMX.FTZ R5, R67, R6, !PT ;  /* 0x0000000643057209 */ /* 0x000fe20007810000 */
[----:B------:R-:W0:Y:S03]  /*15c10*/  SHFL.BFLY PT, R12, R75, 0x1, 0x1f ;  /* 0x0c201f004b0c7f89 */ /* 0x000e2600000e0000 */
[----:B------:R-:W-:-:S04]  /*15c20*/  FMNMX.FTZ R6, R70, R5, !PT ;  /* 0x0000000546067209 */ /* 0x000fc80007810000 */
[----:B------:R-:W-:Y:S02]  /*15c30*/  FMNMX.FTZ R5, R71, R6, !PT ;  /* 0x0000000647057209 */ /* 0x000fe40007810000 */
[----:B------:R-:W2:Y:S04]  /*15c40*/  LD.E.64 R6, desc[UR36][R24.64+0x10] ;  /* 0x0000102418067980 */ /* 0x000ea8000c101b00 */
[----:B------:R-:W-:Y:S04]  /*15c50*/  ST.E.64 desc[UR36][R24.64], R4 ;  /* 0x0000000418007985 */ /* 0x000fe8000c101b24 */
[----:B------:R-:W4:Y:S01]  /*15c60*/  LD.E R77, desc[UR36][R24.64+0x4] ;  /* 0x00000424184d7980 */ /* 0x000f22000c101900 */
[----:B0-----:R-:W-:-:S05]  /*15c70*/  FMNMX.FTZ R75, R75, R12, !PT ;  /* 0x0000000c4b4b7209 */ /* 0x001fca0007810000 */
[----:B------:R-:W-:Y:S04]  /*15c80*/  ST.E desc[UR36][R24.64], R75 ;  /* 0x0000004b18007985 */ /* 0x000fe8000c101924 */
[----:B------:R-:W3:Y:S04]  /*15c90*/  LD.E R79, desc[UR36][R24.64] ;  /* 0x00000024184f7980 */ /* 0x000ee8000c101900 */
[----:B----4-:R-:W0:Y:S01]  /*15ca0*/  SHFL.BFLY PT, R4, R77, 0x2, 0x1f ;  /* 0x0c401f004d047f89 */ /* 0x010e2200000e0000 */
[----:B---3--:R-:W-:Y:S01]  /*15cb0*/  FMUL.FTZ R10, R26, R79 ;  /* 0x0000004f1a0a7220 */ /* 0x008fe20000410000 */
[----:B------:R-:W-:-:S04]  /*15cc0*/  FSETP.NEU.FTZ.AND P0, PT, R79, -INF , PT ;  /* 0xff8000004f00780b */ /* 0x000fc80003f1d000 */
[----:B------:R-:W-:Y:S02]  /*15cd0*/  FSEL R10, R10, RZ, P0 ;  /* 0x000000ff0a0a7208 */ /* 0x000fe40000000000 */
[----:B0-----:R-:W-:-:S03]  /*15ce0*/  FMNMX.FTZ R4, R4, R77, !PT ;  /* 0x0000004d04047209 */ /* 0x001fc60007810000 */
[-CC-:B------:R-:W-:Y:S02]  /*15cf0*/  FFMA.FTZ R175, R9, R26.reuse, -R10.reuse ;  /* 0x0000001a09af7223 */ /* 0x180fe4000001080a */
[----:B------:R-:W0:Y:S01]  /*15d00*/  SHFL.BFLY PT, R9, R4, 0x1, 0x1f ;  /* 0x0c201f0004097f89 */ /* 0x000e2200000e0000 */
[-CC-:B------:R-:W-:Y:S01]  /*15d10*/  FFMA.FTZ R5, R29, R26.reuse, -R10.reuse ;  /* 0x0000001a1d057223 */ /* 0x180fe2000001080a */
[-C--:B------:R-:W-:Y:S01]  /*15d20*/  FFMA.FTZ R182, R33, R26.reuse, -R10 ;  /* 0x0000001a21b67223 */ /* 0x080fe2000001080a */
[----:B0-----:R-:W-:Y:S02]  /*15d30*/  FMNMX.FTZ R29, R4, R9, !PT ;  /* 0x00000009041d7209 */ /* 0x001fe40007810000 */
[----:B------:R-:W-:Y:S02]  /*15d40*/  FSEL R9, R79, RZ, P0 ;  /* 0x000000ff4f097208 */ /* 0x000fe40000000000 */
[C---:B------:R-:W-:Y:S01]  /*15d50*/  FSETP.NEU.FTZ.AND P0, PT, R29.reuse, -INF , PT ;  /* 0xff8000001d00780b */ /* 0x040fe20003f1d000 */
[----:B------:R-:W-:-:S05]  /*15d60*/  FMUL.FTZ R4, R29, R26 ;  /* 0x0000001a1d047220 */ /* 0x000fca0000410000 */
[----:B------:R-:W-:-:S05]  /*15d70*/  FSEL R33, R4, RZ, P0 ;  /* 0x000000ff04217208 */ /* 0x000fca0000000000 */
[-C--:B------:R-:W-:Y:S01]  /*15d80*/  FFMA.FTZ R184, R8, R26.reuse, -R33 ;  /* 0x0000001a08b87223 */ /* 0x080fe20000010821 */
[----:B------:R-:W-:Y:S01]  /*15d90*/  FSEL R8, R29, RZ, P0 ;  /* 0x000000ff1d087208 */ /* 0x000fe20000000000 */
[----:B------:R-:W-:Y:S01]  /*15da0*/  FADD.FTZ R9, R2, -R9 ;  /* 0x8000000902097221 */ /* 0x000fe20000010000 */
[----:B------:R-:W-:-:S03]  /*15db0*/  FFMA.FTZ R189, R189, R26, -R10 ;  /* 0x0000001abdbd7223 */ /* 0x000fc6000001080a */
[----:B------:R-:W-:Y:S01]  /*15dc0*/  FADD.FTZ R3, R3, -R8 ;  /* 0x8000000803037221 */ /* 0x000fe20000010000 */
[----:B------:R-:W-:-:S03]  /*15dd0*/  FMUL.FTZ R2, R9, R26 ;  /* 0x0000001a09027220 */ /* 0x000fc60000410000 */
[----:B------:R-:W-:Y:S01]  /*15de0*/  FMUL.FTZ R3, R26, R3 ;  /* 0x000000031a037220 */ /* 0x000fe20000410000 */
[-CC-:B------:R-:W-:Y:S01]  /*15df0*/  FFMA.FTZ R152, R73, R26.reuse, -R10.reuse ;  /* 0x0000001a49987223 */ /* 0x180fe2000001080a */
[-CC-:B------:R-:W-:Y:S01]  /*15e00*/  FFMA.FTZ R153, R27, R26.reuse, -R33.reuse ;  /* 0x0000001a1b997223 */ /* 0x180fe20000010821 */
[----:B------:R-:W-:Y:S01]  /*15e10*/  MUFU.EX2 R189, R189 ;  /* 0x000000bd00bd7308 */ /* 0x000fe20000000800 */
[-C--:B------:R-:W-:Y:S01]  /*15e20*/  FFMA.FTZ R154, R21, R26.reuse, -R10 ;  /* 0x0000001a159a7223 */ /* 0x080fe2000001080a */
[----:B------:R-:W-:-:S06]  /*15e30*/  FFMA.FTZ R155, R30, R26, -R33 ;  /* 0x0000001a1e9b7223 */ /* 0x000fcc0000010821 */
[----:B------:R-:W2:Y:S01]  /*15e40*/  MUFU.EX2 R2, R2 ;  /* 0x0000000200027308 */ /* 0x000ea20000000800 */
[----:B------:R-:W-:-:S07]  /*15e50*/  FFMA.FTZ R4, R31, R26, -R33 ;  /* 0x0000001a1f047223 */ /* 0x000fce0000010821 */
[----:B------:R-:W-:Y:S08]  /*15e60*/  MUFU.EX2 R184, R184 ;  /* 0x000000b800b87308 */ /* 0x000ff00000000800 */
[----:B------:R-:W0:Y:S01]  /*15e70*/  MUFU.EX2 R3, R3 ;  /* 0x0000000300037308 */ /* 0x000e220000000800 */
[----:B------:R-:W-:-:S07]  /*15e80*/  FFMA.FTZ R187, R19, R26, -R10 ;  /* 0x0000001a13bb7223 */ /* 0x000fce000001080a */
[----:B------:R-:W1:Y:S01]  /*15e90*/  MUFU.EX2 R152, R152 ;  /* 0x0000009800987308 */ /* 0x000e620000000800 */
[----:B------:R-:W-:-:S07]  /*15ea0*/  FFMA.FTZ R178, R34, R26, -R33 ;  /* 0x0000001a22b27223 */ /* 0x000fce0000010821 */
[----:B------:R-:W3:Y:S01]  /*15eb0*/  MUFU.EX2 R153, R153 ;  /* 0x0000009900997308 */ /* 0x000ee20000000800 */
[----:B------:R-:W-:-:S07]  /*15ec0*/  FFMA.FTZ R181, R35, R26, -R33 ;  /* 0x0000001a23b57223 */ /* 0x000fce0000010821 */
[----:B------:R-:W4:Y:S08]  /*15ed0*/  MUFU.EX2 R154, R154 ;  /* 0x0000009a009a7308 */ /* 0x000f300000000800 */
[----:B------:R-:W4:Y:S01]  /*15ee0*/  MUFU.EX2 R155, R155 ;  /* 0x0000009b009b7308 */ /* 0x000f220000000800 */
[----:B--2---:R-:W-:Y:S01]  /*15ef0*/  FFMA.FTZ R9, R2, R6, R189 ;  /* 0x0000000602097223 */ /* 0x004fe200000100bd */
[----:B------:R-:W-:-:S06]  /*15f00*/  FFMA.FTZ R183, R15, R26, -R10 ;  /* 0x0000001a0fb77223 */ /* 0x000fcc000001080a */
[----:B------:R-:W2:Y:S01]  /*15f10*/  MUFU.EX2 R5, R5 ;  /* 0x0000000500057308 */ /* 0x000ea20000000800 */
[----:B0-----:R-:W-:Y:S01]  /*15f20*/  FFMA.FTZ R6, R3, R7, R184 ;  /* 0x0000000703067223 */ /* 0x001fe200000100b8 */
[----:B------:R-:W-:-:S06]  /*15f30*/  FFMA.FTZ R176, R38, R26, -R33 ;  /* 0x0000001a26b07223 */ /* 0x000fcc0000010821 */
[----:B------:R-:W0:Y:S01]  /*15f40*/  MUFU.EX2 R4, R4 ;  /* 0x0000000400047308 */ /* 0x000e220000000800 */
[----:B-1----:R-:W-:Y:S01]  /*15f50*/  FADD.FTZ R9, R152, R9 ;  /* 0x0000000998097221 */ /* 0x002fe20000010000 */
[----:B------:R-:W-:-:S06]  /*15f60*/  FFMA.FTZ R180, R37, R26, -R10 ;  /* 0x0000001a25b47223 */ /* 0x000fcc000001080a */
[----:B------:R-:W1:Y:S01]  /*15f70*/  MUFU.EX2 R187, R187 ;  /* 0x000000bb00bb7308 */ /* 0x000e620000000800 */
[----:B---3--:R-:W-:Y:S01]  /*15f80*/  FADD.FTZ R6, R153, R6 ;  /* 0x0000000699067221 */ /* 0x008fe20000010000 */
[----:B------:R-:W-:-:S06]  /*15f90*/  FFMA.FTZ R179, R39, R26, -R33 ;  /* 0x0000001a27b37223 */ /* 0x000fcc0000010821 */
[----:B------:R-:W3:Y:S01]  /*15fa0*/  MUFU.EX2 R178, R178 ;  /* 0x000000b200b27308 */ /* 0x000ee20000000800 */
[----:B----4-:R-:W-:Y:S01]  /*15fb0*/  FADD.FTZ R8, R154, R9 ;  /* 0x000000099a087221 */ /* 0x010fe20000010000 */
[----:B------:R-:W-:-:S06]  /*15fc0*/  FFMA.FTZ R174, R13, R26, -R10 ;  /* 0x0000001a0dae7223 */ /* 0x000fcc000001080a */
[----:B------:R-:W4:Y:S01]  /*15fd0*/  MUFU.EX2 R182, R182 ;  /* 0x000000b600b67308 */ /* 0x000f220000000800 */
[----:B------:R-:W-:Y:S01]  /*15fe0*/  FADD.FTZ R7, R155, R6 ;  /* 0x000000069b077221 */ /* 0x000fe20000010000 */
[----:B------:R-:W-:-:S06]  /*15ff0*/  FFMA.FTZ R170, R42, R26, -R33 ;  /* 0x0000001a2aaa7223 */ /* 0x000fcc0000010821 */
[----:B------:R-:W4:Y:S01]  /*16000*/  MUFU.EX2 R181, R181 ;  /* 0x000000b500b57308 */ /* 0x000f220000000800 */
[----:B--2---:R-:W-:Y:S01]  /*16010*/  FADD.FTZ R8, R5, R8 ;  /* 0x0000000805087221 */ /* 0x004fe20000010000 */
[----:B------:R-:W-:-:S06]  /*16020*/  FFMA.FTZ R177, R41, R26, -R10 ;  /* 0x0000001a29b17223 */ /* 0x000fcc000001080a */
[----:B------:R-:W2:Y:S01]  /*16030*/  MUFU.EX2 R183, R183 ;  /* 0x000000b700b77308 */ /* 0x000ea20000000800 */
[----:B0-----:R-:W-:Y:S01]  /*16040*/  FADD.FTZ R7, R4, R7 ;  /* 0x0000000704077221 */ /* 0x001fe20000010000 */
[----:B------:R-:W-:-:S06]  /*16050*/  FFMA.FTZ R173, R43, R26, -R33 ;  /* 0x0000001a2bad7223 */ /* 0x000fcc0000010821 */
[----:B------:R-:W0:Y:S01]  /*16060*/  MUFU.EX2 R176, R176 ;  /* 0x000000b000b07308 */ /* 0x000e220000000800 */
[----:B-1----:R-:W-:Y:S01]  /*16070*/  FADD.FTZ R9, R187, R8 ;  /* 0x00000008bb097221 */ /* 0x002fe20000010000 */
[----:B---3--:R-:W-:-:S06]  /*16080*/  FADD.FTZ R6, R178, R7 ;  /* 0x00000007b2067221 */ /* 0x008fcc0000010000 */
[----:B------:R-:W1:Y:S01]  /*16090*/  MUFU.EX2 R180, R180 ;  /* 0x000000b400b47308 */ /* 0x000e620000000800 */
[----:B------:R-:W-:-:S07]  /*160a0*/  FFMA.FTZ R168, R46, R26, -R33 ;  /* 0x0000001a2ea87223 */ /* 0x000fce0000010821 */
        /* <DEDUP_REMOVED lines=80> */
[----:B0-----:R-:W-:-:S06]  /*165b0*/  FADD.FTZ R28, R14, R31 ;  /* 0x0000001f0e1c7221 */ /* 0x001fcc0000010000 */
[----:B------:R-:W0:Y:S08]  /*165c0*/  MUFU.EX2 R15, R15 ;  /* 0x0000000f000f7308 */ /* 0x000e300000000800 */
[----:B------:R-:W2:Y:S01]  /*165d0*/  MUFU.EX2 R9, R9 ;  /* 0x0000000900097308 */ /* 0x000ea20000000800 */
[----:B-1----:R-:W-:Y:S01]  /*165e0*/  FADD.FTZ R27, R157, R26 ;  /* 0x0000001a9d1b7221 */ /* 0x002fe20000010000 */
[----:B---3--:R-:W-:-:S06]  /*165f0*/  FADD.FTZ R31, R19, R28 ;  /* 0x0000001c131f7221 */ /* 0x008fcc0000010000 */
[----:B------:R-:W1:Y:S08]  /*16600*/  MUFU.EX2 R13, R13 ;  /* 0x0000000d000d7308 */ /* 0x000e700000000800 */
[----:B------:R-:W3:Y:S01]  /*16610*/  MUFU.EX2 R6, R6 ;  /* 0x0000000600067308 */ /* 0x000ee20000000800 */
[----:B----4-:R-:W-:Y:S01]  /*16620*/  FADD.FTZ R26, R12, R27 ;  /* 0x0000001b0c1a7221 */ /* 0x010fe20000010000 */
[----:B------:R-:W-:-:S06]  /*16630*/  FADD.FTZ R28, R8, R31 ;  /* 0x0000001f081c7221 */ /* 0x000fcc0000010000 */
[----:B------:R-:W4:Y:S08]  /*16640*/  MUFU.EX2 R10, R10 ;  /* 0x0000000a000a7308 */ /* 0x000f300000000800 */
[----:B------:R-:W4:Y:S01]  /*16650*/  MUFU.EX2 R7, R7 ;  /* 0x0000000700077308 */ /* 0x000f220000000800 */
[----:B0-----:R-:W-:Y:S01]  /*16660*/  FADD.FTZ R26, R15, R26 ;  /* 0x0000001a0f1a7221 */ /* 0x001fe20000010000 */
[----:B--2---:R-:W-:-:S03]  /*16670*/  FADD.FTZ R27, R9, R28 ;  /* 0x0000001c091b7221 */ /* 0x004fc60000010000 */
[----:B-1----:R-:W-:Y:S01]  /*16680*/  FADD.FTZ R31, R13, R26 ;  /* 0x0000001a0d1f7221 */ /* 0x002fe20000010000 */
[----:B---3--:R-:W-:-:S03]  /*16690*/  FADD.FTZ R26, R6, R27 ;  /* 0x0000001b061a7221 */ /* 0x008fc60000010000 */
[----:B----4-:R-:W-:Y:S01]  /*166a0*/  FADD.FTZ R30, R10, R31 ;  /* 0x0000001f0a1e7221 */ /* 0x010fe20000010000 */
[----:B------:R0:W-:Y:S01]  /*166b0*/  ST.E desc[UR36][R24.64+0x4], R29 ;  /* 0x0000041d18007985 */ /* 0x0001e2000c101924 */
[----:B------:R-:W-:-:S05]  /*166c0*/  FADD.FTZ R31, R7, R26 ;  /* 0x0000001a071f7221 */ /* 0x000fca0000010000 */
[----:B------:R1:W-:Y:S04]  /*166d0*/  ST.E.64 desc[UR36][R24.64+0x10], R30 ;  /* 0x0000101e18007985 */ /* 0x0003e8000c101b24 */
[----:B------:R-:W2:Y:S04]  /*166e0*/  LD.E R39, desc[UR36][R22.64+0x3a0] ;  /* 0x0003a02416277980 */ /* 0x000ea8000c101900 */
[----:B------:R-:W3:Y:S04]  /*166f0*/  LD.E R43, desc[UR36][R22.64+0x3b0] ;  /* 0x0003b024162b7980 */ /* 0x000ee8000c101900 */
[----:B------:R-:W4:Y:S04]  /*16700*/  LD.E R41, desc[UR36][R22.64+0x3b4] ;  /* 0x0003b42416297980 */ /* 0x000f28000c101900 */
[----:B------:R-:W4:Y:S04]  /*16710*/  LD.E R37, desc[UR36][R22.64+0x3c0] ;  /* 0x0003c02416257980 */ /* 0x000f28000c101900 */
[----:B0-----:R-:W4:Y:S04]  /*16720*/  LD.E R29, desc[UR36][R22.64+0x3c4] ;  /* 0x0003c424161d7980 */ /* 0x001f28000c101900 */
        /* <DEDUP_REMOVED lines=123> */
[C---:B--2---:R-:W-:Y:S01]  /*16ee0*/  FMUL.FTZ R39, R2.reuse, R39 ;  /* 0x0000002702277220 */ /* 0x044fe20000410000 */
[C---:B---3--:R-:W-:Y:S01]  /*16ef0*/  FMUL.FTZ R43, R2.reuse, R43 ;  /* 0x0000002b022b7220 */ /* 0x048fe20000410000 */
[C---:B----4-:R-:W-:Y:S01]  /*16f00*/  FMUL.FTZ R41, R2.reuse, R41 ;  /* 0x0000002902297220 */ /* 0x050fe20000410000 */
[C---:B------:R-:W-:Y:S01]  /*16f10*/  FMUL.FTZ R37, R2.reuse, R37 ;  /* 0x0000002502257220 */ /* 0x040fe20000410000 */
[C---:B------:R-:W-:Y:S01]  /*16f20*/  FMUL.FTZ R29, R2.reuse, R29 ;  /* 0x0000001d021d7220 */ /* 0x040fe20000410000 */
[----:B------:R0:W-:Y:S01]  /*16f30*/  ST.E desc[UR36][R22.64+0x3a0], R39 ;  /* 0x0003a02716007985 */ /* 0x0001e2000c101924 */
[C---:B------:R-:W-:Y:S01]  /*16f40*/  FMUL.FTZ R35, R2.reuse, R35 ;  /* 0x0000002302237220 */ /* 0x040fe20000410000 */
[C---:B------:R-:W-:Y:S01]  /*16f50*/  FMUL.FTZ R33, R2.reuse, R33 ;  /* 0x0000002102217220 */ /* 0x040fe20000410000 */
[C---:B------:R-:W-:Y:S01]  /*16f60*/  FMUL.FTZ R31, R2.reuse, R31 ;  /* 0x0000001f021f7220 */ /* 0x040fe20000410000 */
[----:B------:R1:W-:Y:S04]  /*16f70*/  ST.E desc[UR36][R22.64+0x3b0], R43 ;  /* 0x0003b02b16007985 */ /* 0x0003e8000c101924 */
[----:B------:R2:W-:Y:S01]  /*16f80*/  ST.E desc[UR36][R22.64+0x3b4], R41 ;  /* 0x0003b42916007985 */ /* 0x0005e2000c101924 */
[C---:B0-----:R-:W-:Y:S01]  /*16f90*/  FMUL.FTZ R39, R3.reuse, R148 ;  /* 0x0000009403277220 */ /* 0x041fe20000410000 */
[C---:B-1----:R-:W-:Y:S01]  /*16fa0*/  FMUL.FTZ R43, R3.reuse, R144 ;  /* 0x00000090032b7220 */ /* 0x042fe20000410000 */
[----:B--2---:R-:W-:Y:S01]  /*16fb0*/  FMUL.FTZ R41, R3, R146 ;  /* 0x0000009203297220 */ /* 0x004fe20000410000 */
[----:B------:R0:W-:Y:S01]  /*16fc0*/  ST.E desc[UR36][R22.64+0x3c0], R37 ;  /* 0x0003c02516007985 */ /* 0x0001e2000c101924 */
[C---:B------:R-:W-:Y:S01]  /*16fd0*/  FMUL.FTZ R27, R2.reuse, R27 ;  /* 0x0000001b021b7220 */ /* 0x040fe20000410000 */
[----:B------:R-:W-:-:S02]  /*16fe0*/  FMUL.FTZ R25, R2, R25 ;  /* 0x0000001902197220 */ /* 0x000fc40000410000 */
[----:B------:R1:W-:Y:S04]  /*16ff0*/  ST.E desc[UR36][R22.64+0x3c4], R29 ;  /* 0x0003c41d16007985 */ /* 0x0003e8000c101924 */
[----:B------:R2:W-:Y:S04]  /*17000*/  ST.E desc[UR36][R22.64+0x3d0], R35 ;  /* 0x0003d02316007985 */ /* 0x0005e8000c101924 */
[----:B------:R3:W-:Y:S01]  /*17010*/  ST.E desc[UR36][R22.64+0x3d4], R33 ;  /* 0x0003d42116007985 */ /* 0x0007e2000c101924 */
[----:B0-----:R-:W-:-:S03]  /*17020*/  FMUL.FTZ R37, R3, R136 ;  /* 0x0000008803257220 */ /* 0x001fc60000410000 */
[----:B------:R0:W-:Y:S01]  /*17030*/  ST.E desc[UR36][R22.64+0x3e0], R31 ;  /* 0x0003e01f16007985 */ /* 0x0001e2000c101924 */
[----:B-1----:R-:W-:-:S03]  /*17040*/  FMUL.FTZ R29, R3, R142 ;  /* 0x0000008e031d7220 */ /* 0x002fc60000410000 */
[----:B------:R1:W-:Y:S01]  /*17050*/  ST.E desc[UR36][R22.64+0x208], R39 ;  /* 0x0002082716007985 */ /* 0x0003e2000c101924 */
[----:B--2---:R-:W-:-:S03]  /*17060*/  FMUL.FTZ R35, R3, R138 ;  /* 0x0000008a03237220 */ /* 0x004fc60000410000 */
[----:B------:R2:W-:Y:S01]  /*17070*/  ST.E desc[UR36][R22.64+0x20c], R41 ;  /* 0x00020c2916007985 */ /* 0x0005e2000c101924 */
[----:B---3--:R-:W-:-:S03]  /*17080*/  FMUL.FTZ R33, R3, R140 ;  /* 0x0000008c03217220 */ /* 0x008fc60000410000 */
[----:B------:R3:W-:Y:S01]  /*17090*/  ST.E desc[UR36][R22.64+0x218], R43 ;  /* 0x0002182b16007985 */ /* 0x0007e2000c101924 */
[C---:B0-----:R-:W-:Y:S01]  /*170a0*/  FMUL.FTZ R31, R3.reuse, R134 ;  /* 0x00000086031f7220 */ /* 0x041fe20000410000 */
[C---:B-1----:R-:W-:Y:S01]  /*170b0*/  FMUL.FTZ R39, R3.reuse, R130 ;  /* 0x0000008203277220 */ /* 0x042fe20000410000 */
[C---:B--2---:R-:W-:Y:S01]  /*170c0*/  FMUL.FTZ R41, R3.reuse, R128 ;  /* 0x0000008003297220 */ /* 0x044fe20000410000 */
[C---:B---3--:R-:W-:Y:S01]  /*170d0*/  FMUL.FTZ R43, R3.reuse, R126 ;  /* 0x0000007e032b7220 */ /* 0x048fe20000410000 */
        /* <DEDUP_REMOVED lines=12> */
[----:B0-----:R-:W-:-:S03]  /*171a0*/  FMUL.FTZ R33, R3, R120 ;  /* 0x0000007803217220 */ /* 0x001fc60000410000 */
[----:B------:R0:W-:Y:S01]  /*171b0*/  ST.E desc[UR36][R22.64+0x25c], R41 ;  /* 0x00025c2916007985 */ /* 0x0001e2000c101924 */
[----:B-1----:R-:W-:-:S03]  /*171c0*/  FMUL.FTZ R35, R3, R118 ;  /* 0x0000007603237220 */ /* 0x002fc60000410000 */
[----:B------:R1:W-:Y:S01]  /*171d0*/  ST.E desc[UR36][R22.64+0x268], R43 ;  /* 0x0002682b16007985 */ /* 0x0003e2000c101924 */
[C---:B--2---:R-:W-:Y:S01]  /*171e0*/  FMUL.FTZ R37, R3.reuse, R116 ;  /* 0x0000007403257220 */ /* 0x044fe20000410000 */
[C---:B---3--:R-:W-:Y:S01]  /*171f0*/  FMUL.FTZ R39, R3.reuse, R110 ;  /* 0x0000006e03277220 */ /* 0x048fe20000410000 */
        /* <DEDUP_REMOVED lines=42> */
[----:B------:R0:W-:Y:S01]  /*174a0*/  ST.E desc[UR36][R22.64+0x2e8], R25 ;  /* 0x0002e81916007985 */ /* 0x0001e2000c101924 */
[C---:B------:R-:W-:Y:S01]  /*174b0*/  FMUL.FTZ R47, R2.reuse, R47 ;  /* 0x0000002f022f7220 */ /* 0x040fe20000410000 */
[----:B------:R-:W-:Y:S02]  /*174c0*/  FMUL.FTZ R45, R2, R45 ;  /* 0x0000002d022d7220 */ /* 0x000fe40000410000 */
        /* <DEDUP_REMOVED lines=19> */
[----:B------:R-:W-:Y:S01]  /*17600*/  ST.E desc[UR36][R22.64+0x394], R47 ;  /* 0x0003942f16007985 */ /* 0x000fe2000c101924 */
[C---:B------:R-:W-:Y:S01]  /*17610*/  FMUL.FTZ R151, R2.reuse, R151 ;  /* 0x0000009702977220 */ /* 0x040fe20000410000 */
[C---:B------:R-:W-:Y:S01]  /*17620*/  FMUL.FTZ R197, R3.reuse, R150 ;  /* 0x0000009603c57220 */ /* 0x040fe20000410000 */
[C---:B------:R-:W-:Y:S01]  /*17630*/  FMUL.FTZ R149, R2.reuse, R149 ;  /* 0x0000009502957220 */ /* 0x040fe20000410000 */
[----:B------:R-:W-:Y:S01]  /*17640*/  ST.E desc[UR36][R22.64+0x3a4], R45 ;  /* 0x0003a42d16007985 */ /* 0x000fe2000c101924 */
        /* <DEDUP_REMOVED lines=61> */
[C---:B-1----:R-:W-:Y:S01]  /*17a20*/  FMUL.FTZ R27, R3.reuse, R44 ;  /* 0x0000002c031b7220 */ /* 0x042fe20000410000 */
[C---:B--2---:R-:W-:Y:S01]  /*17a30*/  FMUL.FTZ R29, R3.reuse, R42 ;  /* 0x0000002a031d7220 */ /* 0x044fe20000410000 */
[C---:B---3--:R-:W-:Y:S01]  /*17a40*/  FMUL.FTZ R31, R3.reuse, R34 ;  /* 0x00000022031f7220 */ /* 0x048fe20000410000 */
[C---:B----4-:R-:W-:Y:S01]  /*17a50*/  FMUL.FTZ R33, R3.reuse, R40 ;  /* 0x0000002803217220 */ /* 0x050fe20000410000 */
        /* <DEDUP_REMOVED lines=72> */
[----:B------:R1:W-:Y:S06]  /*17ee0*/  BAR.SYNC.DEFER_BLOCKING R209, 0x100 ;  /* 0x000400d10000751d */ /* 0x0003ec0000010000 */
[----:B------:R-:W4:Y:S04]  /*17ef0*/  LDL R144, [R1+0x1f0] ;  /* 0x0001f00001907983 */ /* 0x000f280000100800 */
[----:B0-----:R-:W4:Y:S04]  /*17f00*/  LD.E R25, desc[UR36][R22.64+0x200] ;  /* 0x0002002416197980 */ /* 0x001f28000c101900 */
[----:B-1----:R-:W4:Y:S04]  /*17f10*/  LD.E R27, desc[UR36][R22.64+0x204] ;  /* 0x00020424161b7980 */ /* 0x002f28000c101900 */
[----:B--2---:R-:W2:Y:S04]  /*17f20*/  LD.E R29, desc[UR36][R22.64+0x208] ;  /* 0x00020824161d7980 */ /* 0x004ea8000c101900 */
[----:B---3--:R-:W3:Y:S04]  /*17f30*/  LD.E R31, desc[UR36][R22.64+0x20c] ;  /* 0x00020c24161f7980 */ /* 0x008ee8000c101900 */
        /* <DEDUP_REMOVED lines=124> */
[----:B------:R-:W4:Y:S04]  /*18700*/  LD.E.64 R2, desc[UR36][R22.64+0x88] ;  /* 0x0000882416027980 */ /* 0x000f28000c101b00 */
[----:B------:R-:W-:Y:S04]  /*18710*/  ST.E desc[UR36][R22.64+0x200], R25 ;  /* 0x0002001916007985 */ /* 0x000fe8000c101924 */
[----:B------:R-:W-:Y:S04]  /*18720*/  ST.E desc[UR36][R22.64+0x204], R27 ;  /* 0x0002041b16007985 */ /* 0x000fe8000c101924 */
[----:B--2---:R-:W-:Y:S04]  /*18730*/  ST.E desc[UR36][R22.64+0x208], R29 ;  /* 0x0002081d16007985 */ /* 0x004fe8000c101924 */
[----:B---3--:R-:W-:Y:S04]  /*18740*/  ST.E desc[UR36][R22.64+0x20c], R31 ;  /* 0x00020c1f16007985 */ /* 0x008fe8000c101924 */
        /* <DEDUP_REMOVED lines=124> */
[----:B------:R-:W4:Y:S01]  /*18f10*/  LDL R186, [R1+0x68] ;  /* 0x0000680001ba7983 */ /* 0x000f220000100800 */
[----:B------:R-:W-:-:S03]  /*18f20*/  IMAD R2, R144, 0xc00, R2 ;  /* 0x00000c0090027824 */ /* 0x000fc600078e0202 */
[----:B0-----:R-:W4:Y:S04]  /*18f30*/  LD.E R24, desc[UR36][R22.64+0x200] ;  /* 0x0002002416187980 */ /* 0x001f28000c101900 */
[----:B------:R-:W4:Y:S04]  /*18f40*/  LD.E R25, desc[UR36][R22.64+0x204] ;  /* 0x0002042416197980 */ /* 0x000f28000c101900 */
[----:B-1----:R-:W4:Y:S04]  /*18f50*/  LD.E R26, desc[UR36][R22.64+0x208] ;  /* 0x00020824161a7980 */ /* 0x002f28000c101900 */
        /* <DEDUP_REMOVED lines=125> */
[----:B------:R-:W-:-:S02]  /*19730*/  ISETP.NE.U32.AND P0, PT, R186, RZ, PT ;  /* 0x000000ffba00720c */ /* 0x000fc40003f05070 */
[----:B------:R-:W-:Y:S02]  /*19740*/  R2UR UR6, R2 ;  /* 0x00000000020672ca */ /* 0x000fe400000e0000 */
[----:B------:R-:W-:Y:S02]  /*19750*/  R2UR UR7, R3 ;  /* 0x00000000030772ca */ /* 0x000fe400000e0000 */
[----:B------:R-:W-:Y:S02]  /*19760*/  F2FP.BF16.F32.PACK_AB R152, R152, R189 ;  /* 0x000000bd9898723e */ /* 0x000fe400000010ff */
[----:B------:R-:W-:Y:S02]  /*19770*/  F2FP.BF16.F32.PACK_AB R154, R5, R154 ;  /* 0x0000009a059a723e */ /* 0x000fe400000010ff */
[----:B------:R-:W-:Y:S02]  /*19780*/  F2FP.BF16.F32.PACK_AB R153, R153, R184 ;  /* 0x000000b89999723e */ /* 0x000fe400000010ff */
[----:B------:R-:W-:Y:S01]  /*19790*/  F2FP.BF16.F32.PACK_AB R155, R4, R155 ;  /* 0x0000009b049b723e */ /* 0x000fe200000010ff */
[----:B------:R-:W-:Y:S01]  /*197a0*/  VOTEU.ANY UP0, P0 ;  /* 0x00000000003f7886 */ /* 0x000fe20000000100 */
[----:B------:R-:W-:-:S02]  /*197b0*/  VIADD R4, R2, 0x80 ;  /* 0x0000008002047836 */ /* 0x000fc40000000000 */
[----:B------:R-:W-:Y:S01]  /*197c0*/  IMAD.MOV.U32 R5, RZ, RZ, R3 ;  /* 0x000000ffff057224 */ /* 0x000fe200078e0003 */
[----:B--2---:R-:W-:-:S06]  /*197d0*/  WARPGROUP.ARRIVE ;  /* 0x00000000000079c5 */ /* 0x004fcc0000000000 */
[----:B------:R-:W-:Y:S01]  /*197e0*/  HGMMA.64x256x16.F32.BF16 R24, R152, gdesc[UR4].tnspB, R24, UP0, gsb0 ;  /* 0x43e0000498187df0 */ /* 0x000fe2000b801818 */
[----:B------:R-:W-:Y:S02]  /*197f0*/  R2UR UR6, R4 ;  /* 0x00000000040672ca */ /* 0x000fe400000e0000 */
[----:B------:R-:W-:Y:S01]  /*19800*/  R2UR UR7, R5 ;  /* 0x00000000050772ca */ /* 0x000fe200000e0000 */
        /* <DEDUP_REMOVED lines=140> */
[----:B------:R-:W-:Y:S02]  /*1a0d0*/  VIADD R4, R2, 0x180 ;  /* 0x0000018002047836 */ /* 0x000fe40000000000 */
[----:B------:R-:W-:Y:S01]  /*1a0e0*/  IMAD.MOV.U32 R5, RZ, RZ, R3 ;  /* 0x000000ffff057224 */ /* 0x000fe200078e0003 */
[----:B------:R-:W-:Y:S02]  /*1a0f0*/  WARPGROUP.DEPBAR.LE gsb0, 0x0 ;  /* 0x00008000000079c5 */ /* 0x000fe40000010000 */
[----:B------:R-:W-:-:S02]  /*1a100*/  F2FP.BF16.F32.PACK_AB R152, R177, R174 ;  /* 0x000000aeb198723e */ /* 0x000fc400000010ff */
        /* <DEDUP_REMOVED lines=553> */
[----:B------:R0:W-:Y:S04]  /*1c3a0*/  ST.E desc[UR36][R22.64+0x204], R25 ;  /* 0x0002041916007985 */ /* 0x0001e8000c101924 */
        /* <DEDUP_REMOVED lines=126> */
[----:B------:R4:W-:Y:S04]  /*1cb90*/  STL [R1+0x68], R0 ;  /* 0x0000680001007387 */ /* 0x0009e80000100800 */
        /* <DEDUP_REMOVED lines=256> */
[----:B0-----:R-:W2:Y:S04]  /*1dba0*/  LDL.64 R20, [R1+0x190] ;  /* 0x0001900001147983 */ /* 0x001ea80000100a00 */
[----:B------:R1:W5:Y:S04]  /*1dbb0*/  LDL R0, [R1+0x1f0] ;  /* 0x0001f00001007983 */ /* 0x0003680000100800 */
[----:B--2---:R-:W2:Y:S01]  /*1dbc0*/  LD.E R2, desc[UR36][R20.64] ;  /* 0x0000002414027980 */ /* 0x004ea2000c101900 */
[----:B------:R-:W-:Y:S01]  /*1dbd0*/  BSSY B0, `(.L_x_11286) ;  /* 0x0000005000007945 */ /* 0x000fe20003800000 */
[----:B--2---:R-:W-:-:S04]  /*1dbe0*/  LOP3.LUT R2, R2, 0x1, RZ, 0xfc, !PT ;  /* 0x0000000102027812 */ /* 0x004fc800078efcff */
[----:B------:R-:W-:-:S13]  /*1dbf0*/  ISETP.NE.AND P0, PT, R2, 0x3, PT ;  /* 0x000000030200780c */ /* 0x000fda0003f05270 */
[----:B-1----:R-:W-:Y:S05]  /*1dc00*/  @!P0 BRA `(.L_x_11287) ;  /* 0x0000000000048947 */ /* 0x002fea0003800000 */
[----:B------:R-:W-:Y:S01]  /*1dc10*/  BPT.TRAP 0x1 ;  /* 0x000000040000795c */ /* 0x000fe20000300000 */
.L_x_11287:
[----:B------:R-:W-:Y:S05]  /*1dc20*/  BSYNC B0 ;  /* 0x0000000000007941 */ /* 0x000fea0003800000 */
.L_x_11286:
[----:B------:R-:W2:Y:S04]  /*1dc30*/  LD.E.64 R2, desc[UR36][R20.64+0x20] ;  /* 0x0000202414027980 */ /* 0x000ea8000c101b00 */
[----:B------:R-:W3:Y:S01]  /*1dc40*/  LD.E R4, desc[UR36][R20.64+0xc] ;  /* 0x00000c2414047980 */ /* 0x000ee2000c101900 */
[C---:B------:R-:W-:Y:S01]  /*1dc50*/  ISETP.GT.AND P0, PT, R11.reuse, UR40, PT ;  /* 0x000000280b007c0c */ /* 0x040fe2000bf04270 */
[----:B------:R-:W-:Y:S01]  /*1dc60*/  VIADD R11, R11, 0xffffffff ;  /* 0xffffffff0b0b7836 */ /* 0x000fe20000000000 */
[----:B--2---:R-:W-:-:S05]  /*1dc70*/  MOV R3, R2 ;  /* 0x0000000200037202 */ /* 0x004fca0000000f00 */
[----:B-----5:R-:W-:-:S05]  /*1dc80*/  IMAD R3, R0, 0x8, R3 ;  /* 0x0000000800037824 */ /* 0x020fca00078e0203 */
[----:B---3--:R-:W-:-:S04]  /*1dc90*/  PRMT R3, R4, 0x654, R3 ;  /* 0x0000065404037816 */ /* 0x008fc80000000003 */
[----:B------:R1:W-:Y:S01]  /*1dca0*/  SYNCS.ARRIVE.TRANS64.RED.A1T0 RZ, [R3+URZ], RZ ;  /* 0x000000ff03ff79a7 */ /* 0x0003e2000810043f */
[----:B------:R-:W-:Y:S05]  /*1dcb0*/  @P0 BRA `(.L_x_11288) ;  /* 0xffffff5000e80947 */ /* 0x000fea000383ffff */
.L_x_11255:
[----:B------:R-:W-:Y:S05]  /*1dcc0*/  WARPSYNC.ALL ;  /* 0x0000000000007948 */ /* 0x000fea0003800000 */
[----:B------:R-:W0:Y:S04]  /*1dcd0*/  LDL R5, [R1+0x420] ;  /* 0x0004200001057983 */ /* 0x000e280000100800 */
[----:B------:R-:W2:Y:S04]  /*1dce0*/  LDL R6, [R1+0x424] ;  /* 0x0004240001067983 */ /* 0x000ea80000100800 */
[----:B------:R-:W3:Y:S04]  /*1dcf0*/  LDL R136, [R1+0x1f0] ;  /* 0x0001f00001887983 */ /* 0x000ee80000100800 */
[----:B------:R-:W4:Y:S04]  /*1dd00*/  LDL.64 R14, [R1+0x398] ;  /* 0x00039800010e7983 */ /* 0x000f280000100a00 */
[----:B------:R-:W5:Y:S04]  /*1dd10*/  LDL.64 R12, [R1+0x3a8] ;  /* 0x0003a800010c7983 */ /* 0x000f680000100a00 */
        /* <DEDUP_REMOVED lines=60> */
[----:B0-----:R-:W0:Y:S02]  /*1e0e0*/  SHFL.BFLY PT, R0, R5, 0x2, 0x1f ;  /* 0x0c401f0005007f89 */ /* 0x001e2400000e0000 */
[----:B0-----:R-:W-:-:S05]  /*1e0f0*/  FADD.FTZ R0, R5, R0 ;  /* 0x0000000005007221 */ /* 0x001fca0000010000 */
[----:B-1----:R-:W0:Y:S02]  /*1e100*/  SHFL.BFLY PT, R3, R0, 0x1, 0x1f ;  /* 0x0c201f0000037f89 */ /* 0x002e2400000e0000 */
[----:B0-----:R-:W-:Y:S01]  /*1e110*/  FADD.FTZ R2, R0, R3 ;  /* 0x0000000300027221 */ /* 0x001fe20000010000 */
[----:B---3--:R-:W-:Y:S01]  /*1e120*/  VIADD R136, R136, 0x1 ;  /* 0x0000000188887836 */ /* 0x008fe20000000000 */
[----:B------:R-:W3:Y:S04]  /*1e130*/  LDL R0, [R1+0x1fc] ;  /* 0x0001fc0001007983 */ /* 0x000ee80000100800 */
[----:B------:R-:W-:Y:S04]  /*1e140*/  STL [R1+0x420], R2 ;  /* 0x0004200201007387 */ /* 0x000fe80000100800 */
[----:B------:R-:W4:Y:S04]  /*1e150*/  LDL R148, [R1+0x420] ;  /* 0x0004200001947983 */ /* 0x000f280000100800 */
[----:B--2---:R-:W0:Y:S02]  /*1e160*/  SHFL.BFLY PT, R3, R6, 0x2, 0x1f ;  /* 0x0c401f0006037f89 */ /* 0x004e2400000e0000 */
[----:B0-----:R-:W-:Y:S01]  /*1e170*/  FADD.FTZ R3, R3, R6 ;  /* 0x0000000603037221 */ /* 0x001fe20000010000 */
[----:B------:R-:W-:Y:S01]  /*1e180*/  ISETP.NE.AND P2, PT, R136, 0x2, PT ;  /* 0x000000028800780c */ /* 0x000fe20003f45270 */
[----:B------:R-:W2:Y:S04]  /*1e190*/  LDL.64 R6, [R1+0x3e8] ;  /* 0x0003e80001067983 */ /* 0x000ea80000100a00 */
[----:B------:R-:W0:Y:S08]  /*1e1a0*/  SHFL.BFLY PT, R4, R3, 0x1, 0x1f ;  /* 0x0c201f0003047f89 */ /* 0x000e3000000e0000 */
[----:B------:R-:W2:Y:S01]  /*1e1b0*/  @!P2 LDL R19, [R1+0x1f4] ;  /* 0x0001f4000113a983 */ /* 0x000ea20000100800 */
[----:B0-----:R-:W-:-:S03]  /*1e1c0*/  FADD.FTZ R140, R3, R4 ;  /* 0x00000004038c7221 */ /* 0x001fc60000010000 */
[----:B------:R-:W2:Y:S02]  /*1e1d0*/  LDL.64 R4, [R1+0x3d8] ;  /* 0x0003d80001047983 */ /* 0x000ea40000100a00 */
[----:B------:R-:W-:Y:S02]  /*1e1e0*/  FSETP.NE.FTZ.AND P1, PT, R140, RZ, PT ;  /* 0x000000ff8c00720b */ /* 0x000fe40003f35000 */
[----:B------:R-:W2:Y:S11]  /*1e1f0*/  LDL.64 R2, [R1+0x3f8] ;  /* 0x0003f80001027983 */ /* 0x000eb60000100a00 */
[----:B------:R-:W2:Y:S04]  /*1e200*/  @P1 LDL R143, [R1+0x430] ;  /* 0x00043000018f1983 */ /* 0x000ea80000100800 */
[----:B------:R-:W2:Y:S01]  /*1e210*/  @P1 LDL R145, [R1+0x414] ;  /* 0x0004140001911983 */ /* 0x000ea20000100800 */
[----:B------:R-:W-:-:S02]  /*1e220*/  IMAD.MOV.U32 R142, RZ, RZ, -0x800000 ;  /* 0xff800000ff8e7424 */ /* 0x000fc400078e00ff */
[----:B------:R-:W-:Y:S01]  /*1e230*/  IMAD.MOV.U32 R138, RZ, RZ, RZ ;  /* 0x000000ffff8a7224 */ /* 0x000fe200078e00ff */
[----:B------:R0:W-:Y:S08]  /*1e240*/  BAR.ARV R208, 0x100 ;  /* 0x000400d00000751d */ /* 0x0001f00000002000 */
[----:B------:R-:W-:Y:S06]  /*1e250*/  BAR.ARV 0x8, 0x180 ;  /* 0x0206000000007b1d */ /* 0x000fec0000002000 */
[----:B----4-:R-:W-:-:S13]  /*1e260*/  FSETP.NE.FTZ.AND P0, PT, R148, RZ, PT ;  /* 0x000000ff9400720b */ /* 0x010fda0003f15000 */
[----:B------:R-:W4:Y:S04]  /*1e270*/  @P0 LDL R139, [R1+0x430] ;  /* 0x00043000018b0983 */ /* 0x000f280000100800 */
[----:B------:R-:W2:Y:S01]  /*1e280*/  @P0 LDL R144, [R1+0x410] ;  /* 0x0004100001900983 */ /* 0x000ea20000100800 */
[----:B------:R-:W1:Y:S02]  /*1e290*/  @P0 MUFU.LG2 R141, R148 ;  /* 0x00000094008d0308 */ /* 0x000e640000000c00 */
[----:B-1----:R-:W-:-:S06]  /*1e2a0*/  @P0 FMUL.FTZ R146, R141, 0.69314718246459960938 ;  /* 0x3f3172188d920820 */ /* 0x002fcc0000410000 */
[----:B------:R-:W1:Y:S08]  /*1e2b0*/  @P1 MUFU.LG2 R147, R140 ;  /* 0x0000008c00931308 */ /* 0x000e700000000c00 */
[----:B------:R-:W0:Y:S01]  /*1e2c0*/  @P0 MUFU.RCP R138, R148 ;  /* 0x00000094008a0308 */ /* 0x000e220000001000 */
[----:B---3--:R-:W-:Y:S02]  /*1e2d0*/  VIADD R0, R0, 0x1 ;  /* 0x0000000100007836 */ /* 0x008fe40000000000 */
[----:B-1----:R-:W-:Y:S01]  /*1e2e0*/  @P1 FMUL.FTZ R147, R147, 0.69314718246459960938 ;  /* 0x3f31721893931820 */ /* 0x002fe20000410000 */
[----:B------:R-:W-:Y:S01]  /*1e2f0*/  STL [R1+0x424], R140 ;  /* 0x0004248c01007387 */ /* 0x000fe20000100800 */
[-C--:B0-----:R-:W-:Y:S01]  /*1e300*/  FMUL.FTZ R133, R133, R138.reuse ;  /* 0x0000008a85857220 */ /* 0x081fe20000410000 */
        /* <DEDUP_REMOVED lines=97> */
[----:B------:R-:W-:Y:S01]  /*1e920*/  @!P2 STL [R1+0x1f0], RZ ;  /* 0x0001f0ff0100a387 */ /* 0x000fe20000100800 */
[----:B----4-:R-:W-:-:S04]  /*1e930*/  @P0 FMUL.FTZ R139, R139, 0.69314718246459960938 ;  /* 0x3f3172188b8b0820 */ /* 0x010fc80000410000 */
[----:B--2---:R-:W-:Y:S01]  /*1e940*/  @P0 FFMA.FTZ R142, R139, R144, R146 ;  /* 0x000000908b8e0223 */ /* 0x004fe20000010092 */
[----:B------:R-:W-:-:S06]  /*1e950*/  IMAD.MOV.U32 R139, RZ, RZ, RZ ;  /* 0x000000ffff8b7224 */ /* 0x000fcc00078e00ff */
[----:B------:R-:W0:Y:S01]  /*1e960*/  @P1 MUFU.RCP R139, R140 ;  /* 0x0000008c008b1308 */ /* 0x000e220000001000 */
[----:B------:R-:W-:Y:S01]  /*1e970*/  @P1 FMUL.FTZ R146, R143, 0.69314718246459960938 ;  /* 0x3f3172188f921820 */ /* 0x000fe20000410000 */
[----:B------:R-:W-:-:S03]  /*1e980*/  IMAD.MOV.U32 R144, RZ, RZ, -0x800000 ;  /* 0xff800000ff907424 */ /* 0x000fc600078e00ff */
[----:B------:R-:W-:Y:S01]  /*1e990*/  @P1 FFMA.FTZ R144, R146, R145, R147 ;  /* 0x0000009192901223 */ /* 0x000fe20000010093 */
[----:B------:R-:W-:Y:S01]  /*1e9a0*/  STL [R1+0x420], R142 ;  /* 0x0004208e01007387 */ /* 0x000fe20000100800 */
[-C--:B0-----:R-:W-:Y:S01]  /*1e9b0*/  FMUL.FTZ R15, R15, R139.reuse ;  /* 0x0000008b0f0f7220 */ /* 0x081fe20000410000 */
[-C--:B------:R-:W-:Y:S01]  /*1e9c0*/  FMUL.FTZ R14, R14, R139.reuse ;  /* 0x0000008b0e0e7220 */ /* 0x080fe20000410000 */
[-C--:B------:R-:W-:Y:S01]  /*1e9d0*/  FMUL.FTZ R13, R13, R139.reuse ;  /* 0x0000008b0d0d7220 */ /* 0x080fe20000410000 */
[-C--:B------:R-:W-:Y:S01]  /*1e9e0*/  FMUL.FTZ R12, R12, R139.reuse ;  /* 0x0000008b0c0c7220 */ /* 0x080fe20000410000 */
[-C--:B------:R-:W-:Y:S01]  /*1e9f0*/  FMUL.FTZ R71, R71, R139.reuse ;  /* 0x0000008b47477220 */ /* 0x080fe20000410000 */
[-C--:B------:R-:W-:Y:S01]  /*1ea00*/  FMUL.FTZ R70, R70, R139.reuse ;  /* 0x0000008b46467220 */ /* 0x080fe20000410000 */
[----:B------:R-:W-:Y:S01]  /*1ea10*/  STL.64 [R1+0x398], R14 ;  /* 0x0003980e01007387 */ /* 0x000fe20000100a00 */
        /* <DEDUP_REMOVED lines=59> */
[----:B0-----:R-:W-:Y:S01]  /*1edd0*/  VIADD R12, R137, 0x1 ;  /* 0x00000001890c7836 */ /* 0x001fe20000000000 */
[----:B------:R-:W-:Y:S01]  /*1ede0*/  @!P2 LOP3.LUT R14, R19, 0x1, RZ, 0x3c, !PT ;  /* 0x00000001130ea812 */ /* 0x000fe200078e3cff */
        /* <DEDUP_REMOVED lines=32> */
[----:B------:R0:W-:Y:S01]  /*1eff0*/  @!P2 STL [R1+0x1f4], R14 ;  /* 0x0001f40e0100a387 */ /* 0x0001e20000100800 */
[----:B------:R-:W-:-:S13]  /*1f000*/  PLOP3.LUT P0, PT, PT, PT, PT, 0x8, 0x0 ;  /* 0x000000000000781c */ /* 0x000fda0003f0e170 */
.L_x_11185:
[----:B------:R-:W1:Y:S08]  /*1f010*/  S2UR UR9, SR_CgaCtaId ;  /* 0x00000000000979c3 */ /* 0x000e700000008800 */
[----:B------:R-:W-:Y:S06]  /*1f020*/  BAR.SYNC.DEFER_BLOCKING 0x5, 0x180 ;  /* 0x0146000000007b1d */ /* 0x000fec0000010000 */
[----:B------:R-:W-:Y:S01]  /*1f030*/  UMOV UR42, 0x400 ;  /* 0x00000400002a7882 */ /* 0x000fe20000000000 */
[----:B------:R-:W-:Y:S01]  /*1f040*/  BSSY B0, `(.L_x_11289) ;  /* 0x0000280000007945 */ /* 0x000fe20003800000 */
[----:B-1----:R-:W-:-:S09]  /*1f050*/  ULEA UR42, UR9, UR42, 0x18 ;  /* 0x0000002a092a7291 */ /* 0x002fd2000f8ec03f */
[----:B------:R-:W1:Y:S02]  /*1f060*/  LDS R0, [UR42+0x324d0] ;  /* 0x0324d02aff007984 */ /* 0x000e640008000800 */
[----:B-1----:R-:W-:Y:S01]  /*1f070*/  R2UR UR4, R0 ;  /* 0x00000000000472ca */ /* 0x002fe200000e0000 */
[----:B------:R-:W-:Y:S06]  /*1f080*/  BAR.ARV 0x4, 0x180 ;  /* 0x0106000000007b1d */ /* 0x000fec0000002000 */
[----:B------:R-:W-:Y:S08]  /*1f090*/  @P0 BRA `(.L_x_11290) ;  /* 0x0000001c000c0947 */ /* 0x000ff00003800000 */
[----:B------:R-:W2:Y:S01]  /*1f0a0*/  LDL.128 R104, [R1+0x280] ;  /* 0x0002800001687983 */ /* 0x000ea20000100c00 */
[----:B0-----:R-:W0:Y:S01]  /*1f0b0*/  LDC R2, c[0x0][0xce8] ;  /* 0x00033a00ff027b82 */ /* 0x001e220000000800 */
[----:B------:R-:W-:Y:S02]  /*1f0c0*/  ULDC UR5, c[0x0][0xb88] ;  /* 0x0002e20000057ab9 */ /* 0x000fe40000000800 */
[----:B------:R-:W3:Y:S04]  /*1f0d0*/  LDL.128 R100, [R1+0x290] ;  /* 0x0002900001647983 */ /* 0x000ee80000100c00 */
[----:B------:R-:W4:Y:S04]  /*1f0e0*/  LDL.128 R96, [R1+0x2a0] ;  /* 0x0002a00001607983 */ /* 0x000f280000100c00 */
[----:B------:R-:W4:Y:S04]  /*1f0f0*/  LDL.128 R92, [R1+0x2b0] ;  /* 0x0002b000015c7983 */ /* 0x000f280000100c00 */
[----:B------:R-:W4:Y:S04]  /*1f100*/  LDL.128 R88, [R1+0x2c0] ;  /* 0x0002c00001587983 */ /* 0x000f280000100c00 */
[----:B------:R-:W4:Y:S04]  /*1f110*/  LDL.128 R84, [R1+0x2d0] ;  /* 0x0002d00001547983 */ /* 0x000f280000100c00 */
[----:B------:R-:W4:Y:S04]  /*1f120*/  LDL R153, [R1+0x454] ;  /* 0x0004540001997983 */ /* 0x000f280000100800 */
        /* <DEDUP_REMOVED lines=12> */
[----:B------:R-:W4:Y:S04]  /*1f1f0*/  LDL R158, [R1+0x450] ;  /* 0x00045000019e7983 */ /* 0x000f280000100800 */
[----:B------:R-:W4:Y:S04]  /*1f200*/  LDL R157, [R1+0x44c] ;  /* 0x00044c00019d7983 */ /* 0x000f280000100800 */
[----:B------:R-:W4:Y:S04]  /*1f210*/  LDL.128 R52, [R1+0x320] ;  /* 0x0003200001347983 */ /* 0x000f280000100c00 */
[----:B------:R-:W4:Y:S04]  /*1f220*/  LDL R156, [R1+0x448] ;  /* 0x00044800019c7983 */ /* 0x000f280000100800 */
[----:B------:R-:W4:Y:S04]  /*1f230*/  LDL.128 R64, [R1+0x340] ;  /* 0x0003400001407983 */ /* 0x000f280000100c00 */
[----:B------:R-:W4:Y:S04]  /*1f240*/  LDL R155, [R1+0x444] ;  /* 0x00044400019b7983 */ /* 0x000f280000100800 */
        /* <DEDUP_REMOVED lines=13> */
[----:B------:R-:W-:Y:S01]  /*1f320*/  VIADD R19, R206, UR61 ;  /* 0x0000003dce137c36 */ /* 0x000fe20008000000 */
[----:B------:R-:W-:Y:S01]  /*1f330*/  LOP3.LUT P0, RZ, R212, 0x3, RZ, 0xc0, !PT ;  /* 0x00000003d4ff7812 */ /* 0x000fe2000780c0ff */
[----:B0-----:R-:W-:Y:S01]  /*1f340*/  IMAD R0, R2, UR5, RZ ;  /* 0x0000000502007c24 */ /* 0x001fe2000f8e02ff */
[----:B------:R-:W-:Y:S01]  /*1f350*/  IADD3 R151, P1, R190, 0x8040, RZ ;  /* 0x00008040be977810 */ /* 0x000fe20007f3e0ff */
[----:B------:R-:W-:-:S03]  /*1f360*/  ULDC.64 UR10, c[0x0][0xc90] ;  /* 0x00032400000a7ab9 */ /* 0x000fc60000000a00 */
[----:B------:R-:W-:-:S13]  /*1f370*/  ISETP.GE.OR P2, PT, R19, R0, P0 ;  /* 0x000000001300720c */ /* 0x000fda0000746670 */
[----:B------:R-:W4:Y:S01]  /*1f380*/  @!P2 LDL R3, [R1+0x420] ;  /* 0x000420000103a983 */ /* 0x000f220000100800 */
[----:B------:R-:W-:-:S04]  /*1f390*/  LOP3.LUT R150, R151, 0x380, RZ, 0xc0, !PT ;  /* 0x0000038097967812 */ /* 0x000fc800078ec0ff */
[----:B------:R-:W-:-:S04]  /*1f3a0*/  SHF.R.U64 R150, R150, 0x3, RZ ;  /* 0x0000000396967819 */ /* 0x000fc800000012ff */
[----:B------:R-:W-:Y:S01]  /*1f3b0*/  LOP3.LUT R150, R150, R151, RZ, 0x3c, !PT ;  /* 0x0000009796967212 */ /* 0x000fe200078e3cff */
[----:B------:R-:W-:Y:S01]  /*1f3c0*/  IMAD.X R151, RZ, RZ, R191, P1 ;  /* 0x000000ffff977224 */ /* 0x000fe200008e06bf */
[----:B------:R-:W-:Y:S02]  /*1f3d0*/  ISETP.NE.AND P1, PT, R2, 0x1, PT ;  /* 0x000000010200780c */ /* 0x000fe40003f25270 */
[----:B------:R-:W-:Y:S01]  /*1f3e0*/  R2UR UR14, R204 ;  /* 0x00000000cc0e72ca */ /* 0x000fe200000e0000 */
[----:B------:R-:W-:Y:S01]  /*1f3f0*/  USHF.R.S32.HI UR13, URZ, 0x1f, UR60 ;  /* 0x0000001f3f0d7899 */ /* 0x000fe2000801143c */
[C---:B------:R-:W-:Y:S02]  /*1f400*/  IADD3 R21, P6, R190.reuse, 0x8020, RZ ;  /* 0x00008020be157810 */ /* 0x040fe40007fde0ff */
[----:B------:R-:W-:-:S09]  /*1f410*/  IADD3 R149, P3, R190, 0x8060, RZ ;  /* 0x00008060be957810 */ /* 0x000fd20007f7e0ff */
[----:B------:R-:W-:-:S04]  /*1f420*/  USHF.R.S32.HI UR12, URZ, 0x1f, UR14 ;  /* 0x0000001f3f0c7899 */ /* 0x000fc8000801140e */
[----:B------:R-:W-:Y:S02]  /*1f430*/  UIMAD UR5, UR12, UR10, URZ ;  /* 0x0000000a0c0572a4 */ /* 0x000fe4000f8e023f */
[----:B------:R-:W-:Y:S02]  /*1f440*/  UIMAD.WIDE.U32 UR6, UR14, UR10, URZ ;  /* 0x0000000a0e0672a5 */ /* 0x000fe4000f8e003f */
[----:B------:R-:W-:-:S03]  /*1f450*/  UIMAD UR5, UR14, UR11, UR5 ;  /* 0x0000000b0e0572a4 */ /* 0x000fc6000f8e0205 */
[----:B------:R-:W-:Y:S01]  /*1f460*/  ULDC.64 UR10, c[0x0][0xc98] ;  /* 0x00032600000a7ab9 */ /* 0x000fe20000000a00 */
[----:B------:R-:W-:Y:S01]  /*1f470*/  LOP3.LUT R20, R21, 0x380, RZ, 0xc0, !PT ;  /* 0x0000038015147812 */ /* 0x000fe200078ec0ff */
[----:B------:R-:W-:Y:S01]  /*1f480*/  UIMAD UR8, UR13, UR10, URZ ;  /* 0x0000000a0d0872a4 */ /* 0x000fe2000f8e023f */
[----:B------:R-:W-:Y:S01]  /*1f490*/  LOP3.LUT R148, R149, 0x380, RZ, 0xc0, !PT ;  /* 0x0000038095947812 */ /* 0x000fe200078ec0ff */
[----:B------:R-:W-:Y:S01]  /*1f4a0*/  UIADD3 UR7, UR7, UR5, URZ ;  /* 0x0000000507077290 */ /* 0x000fe2000fffe03f */
[----:B------:R-:W-:Y:S01]  /*1f4b0*/  LOP3.LUT R143, R190, 0x380, RZ, 0xc0, !PT ;  /* 0x00000380be8f7812 */ /* 0x000fe200078ec0ff */
[----:B------:R-:W-:Y:S01]  /*1f4c0*/  UIMAD UR8, UR60, UR11, UR8 ;  /* 0x0000000b3c0872a4 */ /* 0x000fe2000f8e0208 */
[----:B------:R-:W-:Y:S01]  /*1f4d0*/  SHF.R.U64 R20, R20, 0x3, RZ ;  /* 0x0000000314147819 */ /* 0x000fe200000012ff */
[----:B------:R-:W-:Y:S01]  /*1f4e0*/  UIMAD.WIDE.U32 UR6, UR60, UR10, UR6 ;  /* 0x0000000a3c0672a5 */ /* 0x000fe2000f8e0006 */
[----:B------:R-:W-:Y:S02]  /*1f4f0*/  SHF.R.U64 R148, R148, 0x3, RZ ;  /* 0x0000000394947819 */ /* 0x000fe400000012ff */
[----:B------:R-:W-:-:S02]  /*1f500*/  SHF.R.U64 R143, R143, 0x3, RZ ;  /* 0x000000038f8f7819 */ /* 0x000fc400000012ff */
[C---:B------:R-:W-:Y:S02]  /*1f510*/  IADD3 R147, P4, R190.reuse, 0xc000, RZ ;  /* 0x0000c000be937810 */ /* 0x040fe40007f9e0ff */
[----:B------:R-:W-:Y:S01]  /*1f520*/  IADD3 R141, P5, R190, 0xc020, RZ ;  /* 0x0000c020be8d7810 */ /* 0x000fe20007fbe0ff */
[----:B------:R-:W-:Y:S01]  /*1f530*/  VIADD R19, R19, 0x8 ;  /* 0x0000000813137836 */ /* 0x000fe20000000000 */
[----:B------:R-:W-:Y:S01]  /*1f540*/  LOP3.LUT R20, R20, R21, RZ, 0x3c, !PT ;  /* 0x0000001514147212 */ /* 0x000fe200078e3cff */
[--C-:B------:R-:W-:Y:S01]  /*1f550*/  IMAD.X R21, RZ, RZ, R191.reuse, P6 ;  /* 0x000000ffff157224 */ /* 0x100fe200030e06bf */
[----:B------:R-:W-:Y:S01]  /*1f560*/  LOP3.LUT R148, R148, R149, RZ, 0x3c, !PT ;  /* 0x0000009594947212 */ /* 0x000fe200078e3cff */
[--C-:B------:R-:W-:Y:S01]  /*1f570*/  IMAD.X R149, RZ, RZ, R191.reuse, P3 ;  /* 0x000000ffff957224 */ /* 0x100fe200018e06bf */
[----:B------:R-:W-:Y:S01]  /*1f580*/  LOP3.LUT R142, R143, R190, RZ, 0x3c, !PT ;  /* 0x000000be8f8e7212 */ /* 0x000fe200078e3cff */
[----:B------:R-:W-:Y:S01]  /*1f590*/  IMAD.MOV.U32 R143, RZ, RZ, R191 ;  /* 0x000000ffff8f7224 */ /* 0x000fe200078e00bf */
[----:B------:R-:W-:Y:S01]  /*1f5a0*/  IADD3 R145, P6, R190, 0xc040, RZ ;  /* 0x0000c040be917810 */ /* 0x000fe20007fde0ff */
[----:B------:R-:W-:Y:S01]  /*1f5b0*/  ULDC.64 UR10, c[0x0][0xbe8] ;  /* 0x0002fa00000a7ab9 */ /* 0x000fe20000000a00 */
[----:B------:R-:W-:-:S02]  /*1f5c0*/  LOP3.LUT R146, R147, 0x380, RZ, 0xc0, !PT ;  /* 0x0000038093927812 */ /* 0x000fc400078ec0ff */
[----:B------:R-:W-:Y:S02]  /*1f5d0*/  LOP3.LUT R140, R141, 0x380, RZ, 0xc0, !PT ;  /* 0x000003808d8c7812 */ /* 0x000fe400078ec0ff */
[----:B------:R-:W-:Y:S02]  /*1f5e0*/  LOP3.LUT R144, R145, 0x380, RZ, 0xc0, !PT ;  /* 0x0000038091907812 */ /* 0x000fe400078ec0ff */
[----:B------:R-:W-:Y:S02]  /*1f5f0*/  MOV R152, R142 ;  /* 0x0000008e00987202 */ /* 0x000fe40000000f00 */
[----:B------:R-:W-:Y:S02]  /*1f600*/  SHF.R.U64 R146, R146, 0x3, RZ ;  /* 0x0000000392927819 */ /* 0x000fe400000012ff */
[----:B------:R-:W-:Y:S02]  /*1f610*/  SHF.R.U64 R140, R140, 0x3, RZ ;  /* 0x000000038c8c7819 */ /* 0x000fe400000012ff */
[----:B------:R-:W-:-:S02]  /*1f620*/  SHF.R.U64 R144, R144, 0x3, RZ ;  /* 0x0000000390907819 */ /* 0x000fc400000012ff */
[----:B------:R-:W-:Y:S02]  /*1f630*/  LOP3.LUT R146, R146, R147, RZ, 0x3c, !PT ;  /* 0x0000009392927212 */ /* 0x000fe400078e3cff */
[----:B--2---:R-:W-:Y:S02]  /*1f640*/  F2FP.BF16.F32.PACK_AB R104, R105, R104 ;  /* 0x000000686968723e */ /* 0x004fe400000010ff */
[----:B------:R-:W-:Y:S02]  /*1f650*/  F2FP.BF16.F32.PACK_AB R105, R107, R106 ;  /* 0x0000006a6b69723e */ /* 0x000fe400000010ff */
[----:B---3--:R-:W-:Y:S02]  /*1f660*/  F2FP.BF16.F32.PACK_AB R106, R101, R100 ;  /* 0x00000064656a723e */ /* 0x008fe400000010ff */
[----:B------:R-:W0:Y:S01]  /*1f670*/  @P1 LDC R100, c[0x0][0xcec] ;  /* 0x00033b00ff641b82 */ /* 0x000e220000000800 */
[----:B----4-:R-:W-:Y:S02]  /*1f680*/  F2FP.BF16.F32.PACK_AB R96, R97, R96 ;  /* 0x000000606160723e */ /* 0x010fe400000010ff */
[----:B------:R-:W-:-:S02]  /*1f690*/  F2FP.BF16.F32.PACK_AB R97, R99, R98 ;  /* 0x000000626361723e */ /* 0x000fc400000010ff */
[----:B------:R-:W-:-:S03]  /*1f6a0*/  F2FP.BF16.F32.PACK_AB R98, R93, R92 ;  /* 0x0000005c5d62723e */ /* 0x000fc600000010ff */
[----:B------:R-:W1:Y:S01]  /*1f6b0*/  @P1 LDC R92, c[0x0][0xcf0] ;  /* 0x00033c00ff5c1b82 */ /* 0x000e620000000800 */
[----:B------:R-:W-:Y:S02]  /*1f6c0*/  F2FP.BF16.F32.PACK_AB R88, R89, R88 ;  /* 0x000000585958723e */ /* 0x000fe400000010ff */
[----:B------:R-:W-:Y:S02]  /*1f6d0*/  F2FP.BF16.F32.PACK_AB R89, R91, R90 ;  /* 0x0000005a5b59723e */ /* 0x000fe400000010ff */
[----:B------:R-:W-:Y:S01]  /*1f6e0*/  F2FP.BF16.F32.PACK_AB R90, R85, R84 ;  /* 0x00000054555a723e */ /* 0x000fe200000010ff */
[----:B------:R-:W-:Y:S01]  /*1f6f0*/  VIADD R85, R153, UR61 ;  /* 0x0000003d99557c36 */ /* 0x000fe20008000000 */
[----:B------:R-:W-:Y:S02]  /*1f700*/  F2FP.BF16.F32.PACK_AB R80, R81, R80 ;  /* 0x000000505150723e */ /* 0x000fe400000010ff */
[----:B------:R-:W-:Y:S02]  /*1f710*/  F2FP.BF16.F32.PACK_AB R81, R83, R82 ;  /* 0x000000525351723e */ /* 0x000fe400000010ff */
[----:B------:R-:W-:Y:S01]  /*1f720*/  F2FP.BF16.F32.PACK_AB R82, R77, R76 ;  /* 0x0000004c4d52723e */ /* 0x000fe200000010ff */
[----:B0-----:R-:W-:-:S04]  /*1f730*/  @P1 IMAD.HI.U32 R77, R85, R100, RZ ;  /* 0x00000064554d1227 */ /* 0x001fc800078e00ff */
[----:B------:R-:W-:Y:S01]  /*1f740*/  IMAD.MOV.U32 R76, RZ, RZ, R85 ;  /* 0x000000ffff4c7224 */ /* 0x000fe200078e0055 */
[----:B-1----:R-:W-:Y:S02]  /*1f750*/  @P1 SHF.R.U32.HI R76, RZ, R92, R77 ;  /* 0x0000005cff4c1219 */ /* 0x002fe4000001164d */
[----:B------:R-:W-:-:S03]  /*1f760*/  F2FP.BF16.F32.PACK_AB R72, R73, R72 ;  /* 0x000000484948723e */ /* 0x000fc600000010ff */
[--C-:B------:R-:W-:Y:S01]  /*1f770*/  IMAD.MOV R77, RZ, RZ, -R76.reuse ;  /* 0x000000ffff4d7224 */ /* 0x100fe200078e0a4c */
[----:B------:R-:W-:Y:S02]  /*1f780*/  F2FP.BF16.F32.PACK_AB R73, R75, R74 ;  /* 0x0000004a4b49723e */ /* 0x000fe400000010ff */
[----:B------:R-:W-:Y:S01]  /*1f790*/  F2FP.BF16.F32.PACK_AB R75, R59, R58 ;  /* 0x0000003a3b4b723e */ /* 0x000fe200000010ff */
[----:B------:R-:W-:Y:S01]  /*1f7a0*/  IMAD R59, R2, R77, R85 ;  /* 0x0000004d023b7224 */ /* 0x000fe200078e0255 */
[----:B------:R-:W-:Y:S01]  /*1f7b0*/  F2FP.BF16.F32.PACK_AB R83, R79, R78 ;  /* 0x0000004e4f53723e */ /* 0x000fe200000010ff */
[----:B------:R-:W-:Y:S01]  /*1f7c0*/  IMAD.U32 R78, RZ, RZ, UR8 ;  /* 0x00000008ff4e7e24 */ /* 0x000fe2000f8e00ff */
[----:B------:R-:W-:Y:S02]  /*1f7d0*/  F2FP.BF16.F32.PACK_AB R74, R57, R56 ;  /* 0x00000038394a723e */ /* 0x000fe400000010ff */
[----:B------:R-:W-:Y:S02]  /*1f7e0*/  SHF.R.S32.HI R57, RZ, 0x1f, R76 ;  /* 0x0000001fff397819 */ /* 0x000fe4000001144c */
[----:B------:R-:W-:-:S02]  /*1f7f0*/  IADD3 R56, P3, R76, UR6, RZ ;  /* 0x000000064c387c10 */ /* 0x000fc4000ff7e0ff */
[----:B------:R-:W-:Y:S02]  /*1f800*/  F2FP.BF16.F32.PACK_AB R136, R137, R136 ;  /* 0x000000888988723e */ /* 0x000fe400000010ff */
[----:B------:R-:W-:Y:S02]  /*1f810*/  SHF.R.S32.HI R58, RZ, 0x1f, R59 ;  /* 0x0000001fff3a7819 */ /* 0x000fe4000001143b */
[----:B------:R-:W-:Y:S02]  /*1f820*/  F2FP.BF16.F32.PACK_AB R137, R139, R138 ;  /* 0x0000008a8b89723e */ /* 0x000fe400000010ff */
[----:B------:R-:W-:Y:S02]  /*1f830*/  F2FP.BF16.F32.PACK_AB R128, R129, R128 ;  /* 0x000000808180723e */ /* 0x000fe400000010ff */
[----:B------:R-:W-:Y:S02]  /*1f840*/  F2FP.BF16.F32.PACK_AB R138, R133, R132 ;  /* 0x00000084858a723e */ /* 0x000fe400000010ff */
[----:B------:R-:W-:Y:S01]  /*1f850*/  F2FP.BF16.F32.PACK_AB R139, R135, R134 ;  /* 0x00000086878b723e */ /* 0x000fe200000010ff */
[----:B------:R-:W-:Y:S01]  /*1f860*/  BAR.SYNC.DEFER_BLOCKING 0x1, 0x100 ;  /* 0x0044000000007b1d */ /* 0x000fe20000010000 */
[----:B------:R-:W-:-:S02]  /*1f870*/  F2FP.BF16.F32.PACK_AB R129, R131, R130 ;  /* 0x000000828381723e */ /* 0x000fc400000010ff */
[----:B------:R-:W-:Y:S02]  /*1f880*/  F2FP.BF16.F32.PACK_AB R120, R121, R120 ;  /* 0x000000787978723e */ /* 0x000fe400000010ff */
[----:B------:R-:W-:Y:S01]  /*1f890*/  IADD3.X R57, R57, UR7, R78, P3, !PT ;  /* 0x0000000739397c10 */ /* 0x000fe20009ffe44e */
[----:B------:R-:W-:Y:S01]  /*1f8a0*/  ULDC.64 UR6, c[0x0][0xc88] ;  /* 0x0003220000067ab9 */ /* 0x000fe20000000a00 */
[----:B------:R-:W-:Y:S02]  /*1f8b0*/  F2FP.BF16.F32.PACK_AB R130, R125, R124 ;  /* 0x0000007c7d82723e */ /* 0x000fe400000010ff */
[----:B------:R-:W-:Y:S02]  /*1f8c0*/  F2FP.BF16.F32.PACK_AB R131, R127, R126 ;  /* 0x0000007e7f83723e */ /* 0x000fe400000010ff */
[----:B------:R-:W-:Y:S02]  /*1f8d0*/  F2FP.BF16.F32.PACK_AB R121, R123, R122 ;  /* 0x0000007a7b79723e */ /* 0x000fe400000010ff */
[----:B------:R-:W-:Y:S01]  /*1f8e0*/  F2FP.BF16.F32.PACK_AB R112, R113, R112 ;  /* 0x000000707170723e */ /* 0x000fe200000010ff */
[----:B------:R-:W-:Y:S01]  /*1f8f0*/  IMAD R58, R58, UR6, RZ ;  /* 0x000000063a3a7c24 */ /* 0x000fe2000f8e02ff */
[----:B------:R-:W-:-:S02]  /*1f900*/  F2FP.BF16.F32.PACK_AB R122, R117, R116 ;  /* 0x00000074757a723e */ /* 0x000fc400000010ff */
[----:B------:R-:W-:Y:S02]  /*1f910*/  F2FP.BF16.F32.PACK_AB R123, R119, R118 ;  /* 0x00000076777b723e */ /* 0x000fe400000010ff */
[----:B------:R-:W-:Y:S02]  /*1f920*/  F2FP.BF16.F32.PACK_AB R113, R115, R114 ;  /* 0x000000727371723e */ /* 0x000fe400000010ff */
[----:B------:R-:W-:Y:S02]  /*1f930*/  F2FP.BF16.F32.PACK_AB R114, R109, R108 ;  /* 0x0000006c6d72723e */ /* 0x000fe400000010ff */
[----:B------:R-:W-:Y:S01]  /*1f940*/  F2FP.BF16.F32.PACK_AB R115, R111, R110 ;  /* 0x0000006e6f73723e */ /* 0x000fe200000010ff */
[----:B------:R-:W-:Y:S01]  /*1f950*/  STSM.16.M88.4 [R152], R136 ;  /* 0x0000008898007844 */ /* 0x000fe20000000200 */
[----:B------:R-:W-:Y:S01]  /*1f960*/  F2FP.BF16.F32.PACK_AB R107, R103, R102 ;  /* 0x00000066676b723e */ /* 0x000fe200000010ff */
[----:B------:R-:W-:Y:S01]  /*1f970*/  IMAD.WIDE.U32 R56, R59, UR6, R56 ;  /* 0x000000063b387c25 */ /* 0x000fe2000f8e0038 */
[----:B------:R-:W-:Y:S01]  /*1f980*/  F2FP.BF16.F32.PACK_AB R99, R95, R94 ;  /* 0x0000005e5f63723e */ /* 0x000fe200000010ff */
[----:B------:R-:W-:Y:S01]  /*1f990*/  STSM.16.M88.4 [R158], R128 ;  /* 0x000000809e007844 */ /* 0x000fe20000000200 */
[----:B------:R-:W-:Y:S01]  /*1f9a0*/  F2FP.BF16.F32.PACK_AB R91, R87, R86 ;  /* 0x00000056575b723e */ /* 0x000fe200000010ff */
[--C-:B------:R-:W-:Y:S01]  /*1f9b0*/  IMAD.X R147, RZ, RZ, R191.reuse, P4 ;  /* 0x000000ffff937224 */ /* 0x100fe200020e06bf */
[----:B------:R-:W-:Y:S01]  /*1f9c0*/  LOP3.LUT R140, R140, R141, RZ, 0x3c, !PT ;  /* 0x0000008d8c8c7212 */ /* 0x000fe200078e3cff */
[----:B------:R-:W-:Y:S01]  /*1f9d0*/  STSM.16.M88.4 [R157], R120 ;  /* 0x000000789d007844 */ /* 0x000fe20000000200 */
[----:B------:R-:W-:Y:S01]  /*1f9e0*/  F2FP.BF16.F32.PACK_AB R52, R53, R52 ;  /* 0x000000343534723e */ /* 0x000fe200000010ff */
[----:B------:R-:W-:Y:S01]  /*1f9f0*/  IMAD R59, R59, UR7, R58 ;  /* 0x000000073b3b7c24 */ /* 0x000fe2000f8e023a */
[----:B------:R-:W-:Y:S01]  /*1fa00*/  LOP3.LUT R144, R144, R145, RZ, 0x3c, !PT ;  /* 0x0000009190907212 */ /* 0x000fe200078e3cff */
[--C-:B------:R-:W-:Y:S01]  /*1fa10*/  IMAD.X R141, RZ, RZ, R191.reuse, P5 ;  /* 0x000000ffff8d7224 */ /* 0x100fe200028e06bf */
[----:B------:R-:W-:Y:S01]  /*1fa20*/  STSM.16.M88.4 [R156], R112 ;  /* 0x000000709c007844 */ /* 0x000fe20000000200 */
[----:B------:R-:W-:Y:S01]  /*1fa30*/  F2FP.BF16.F32.PACK_AB R53, R55, R54 ;  /* 0x000000363735723e */ /* 0x000fe200000010ff */
[----:B------:R-:W-:Y:S01]  /*1fa40*/  IMAD.X R145, RZ, RZ, R191, P6 ;  /* 0x000000ffff917224 */ /* 0x000fe200030e06bf */
[----:B------:R-:W-:Y:S01]  /*1fa50*/  F2FP.BF16.F32.PACK_AB R64, R65, R64 ;  /* 0x000000404140723e */ /* 0x000fe200000010ff */
[----:B------:R-:W-:Y:S01]  /*1fa60*/  STSM.16.M88.4 [R155], R104 ;  /* 0x000000689b007844 */ /* 0x000fe20000000200 */
[----:B------:R-:W-:Y:S01]  /*1fa70*/  MOV R142, R20 ;  /* 0x00000014008e7202 */ /* 0x000fe20000000f00 */
[----:B------:R-:W-:Y:S01]  /*1fa80*/  ULDC.64 UR6, c[0x0][0xc50] ;  /* 0x0003140000067ab9 */ /* 0x000fe20000000a00 */
[----:B------:R-:W-:Y:S01]  /*1fa90*/  F2FP.BF16.F32.PACK_AB R54, R69, R68 ;  /* 0x000000444536723e */ /* 0x000fe200000010ff */
[----:B------:R-:W-:Y:S01]  /*1faa0*/  STSM.16.M88.4 [R154], R96 ;  /* 0x000000609a007844 */ /* 0x000fe20000000200 */
[----:B------:R-:W-:-:S02]  /*1fab0*/  F2FP.BF16.F32.PACK_AB R55, R71, R70 ;  /* 0x000000464737723e */ /* 0x000fc400000010ff */
[----:B------:R-:W-:Y:S02]  /*1fac0*/  F2FP.BF16.F32.PACK_AB R65, R67, R66 ;  /* 0x000000424341723e */ /* 0x000fe400000010ff */
[----:B------:R-:W-:Y:S01]  /*1fad0*/  F2FP.BF16.F32.PACK_AB R48, R49, R48 ;  /* 0x000000303130723e */ /* 0x000fe200000010ff */
[----:B------:R-:W-:Y:S01]  /*1fae0*/  STSM.16.M88.4 [R229], R88 ;  /* 0x00000058e5007844 */ /* 0x000fe20000000200 */
[----:B------:R-:W-:Y:S01]  /*1faf0*/  MOV R143, R150 ;  /* 0x00000096008f7202 */ /* 0x000fe20000000f00 */
[----:B------:R-:W-:Y:S01]  /*1fb00*/  IMAD.IADD R57, R57, 0x1, R59 ;  /* 0x0000000139397824 */ /* 0x000fe200078e023b */
        /* <DEDUP_REMOVED lines=9> */
[----:B------:R-:W-:Y:S01]  /*1fba0*/  F2FP.BF16.F32.PACK_AB R36, R37, R36 ;  /* 0x000000242524723e */ /* 0x000fe200000010ff */
[----:B------:R-:W-:Y:S01]  /*1fbb0*/  STSM.16.M88.4 [R227], R72 ;  /* 0x00000048e3007844 */ /* 0x000fe20000000200 */
[----:B------:R-:W-:-:S02]  /*1fbc0*/  MOV R21, R146 ;  /* 0x0000009200157202 */ /* 0x000fc40000000f00 */
[----:B------:R-:W-:Y:S02]  /*1fbd0*/  LEA R58, P3, R56, UR6, 0x2 ;  /* 0x00000006383a7c11 */ /* 0x000fe4000f8610ff */
        /* <DEDUP_REMOVED lines=14> */
[----:B------:R-:W-:Y:S01]  /*1fcc0*/  F2FP.BF16.F32.PACK_AB R13, R15, R14 ;  /* 0x0000000e0f0d723e */ /* 0x000fe200000010ff */
[----:B------:R-:W-:Y:S01]  /*1fcd0*/  STSM.16.M88.4 [R20], R48 ;  /* 0x0000003014007844 */ /* 0x000fe20000000200 */
[----:B------:R-:W-:Y:S02]  /*1fce0*/  F2FP.BF16.F32.PACK_AB R14, R9, R8 ;  /* 0x00000008090e723e */ /* 0x000fe400000010ff */
[----:B------:R-:W-:Y:S01]  /*1fcf0*/  F2FP.BF16.F32.PACK_AB R15, R11, R10 ;  /* 0x0000000a0b0f723e */ /* 0x000fe200000010ff */
[----:B------:R-:W-:Y:S01]  /*1fd00*/  STSM.16.M88.4 [R21], R4 ;  /* 0x0000000415007844 */ /* 0x000fe20000000200 */
[----:B------:R-:W-:-:S03]  /*1fd10*/  LEA.HI.X R59, R56, UR7, R57, 0x2, P3 ;  /* 0x00000007383b7c11 */ /* 0x000fc600098f1439 */
[----:B------:R-:W-:Y:S04]  /*1fd20*/  STSM.16.M88.4 [R140], R36 ;  /* 0x000000248c007844 */ /* 0x000fe80000000200 */
[----:B------:R-:W-:Y:S04]  /*1fd30*/  STSM.16.M88.4 [R141], R28 ;  /* 0x0000001c8d007844 */ /* 0x000fe80000000200 */
[----:B------:R-:W-:Y:S04]  /*1fd40*/  STSM.16.M88.4 [R226], R12 ;  /* 0x0000000ce2007844 */ /* 0x000fe80000000200 */
[----:B------:R-:W-:Y:S04]  /*1fd50*/  SHFL.IDX PT, R44, R58, RZ, 0x1c1f ;  /* 0x001c1fff3a2c7589 */ /* 0x000fe800000e0000 */
[----:B------:R-:W0:Y:S01]  /*1fd60*/  SHFL.IDX PT, R45, R59, RZ, 0x1c1f ;  /* 0x001c1fff3b2d7589 */ /* 0x000e2200000e0000 */
[----:B------:R-:W-:Y:S01]  /*1fd70*/  BAR.SYNC.DEFER_BLOCKING 0x1, 0x100 ;  /* 0x0044000000007b1d */ /* 0x000fe20000010000 */
[----:B------:R-:W-:-:S05]  /*1fd80*/  ISETP.GE.OR P0, PT, R19, R0, P0 ;  /* 0x000000001300720c */ /* 0x000fca0000706670 */
[----:B0-----:R0:W-:Y:S08]  /*1fd90*/  @!P2 ST.E desc[UR36][R44.64], R3 ;  /* 0x000000032c00a985 */ /* 0x0011f0000c101924 */
[----:B------:R-:W2:Y:S01]  /*1fda0*/  @!P0 LDL R19, [R1+0x424] ;  /* 0x0004240001138983 */ /* 0x000ea20000100800 */
[----:B------:R-:W-:Y:S02]  /*1fdb0*/  IMAD R8, R210, 0x40, R193 ;  /* 0x00000040d2087824 */ /* 0x000fe400078e02c1 */
[----:B------:R-:W-:-:S04]  /*1fdc0*/  IMAD.MOV.U32 R9, RZ, RZ, 0x2 ;  /* 0x00000002ff097424 */ /* 0x000fc800078e00ff */
[----:B------:R-:W-:-:S03]  /*1fdd0*/  IMAD.WIDE R8, R8, R9, UR58 ;  /* 0x0000003a08087e25 */ /* 0x000fc6000f8e0209 */
        /* <DEDUP_REMOVED lines=8> */
[----:B------:R-:W-:Y:S01]  /*1fe60*/  LOP3.LUT R6, R11, 0x380, RZ, 0xc0, !PT ;  /* 0x000003800b067812 */ /* 0x000fe200078ec0ff */
[----:B------:R-:W-:Y:S01]  /*1fe70*/  SHFL.IDX PT, R20, R58, 0x1, 0x1c1f ;  /* 0x003c1f003a147f89 */ /* 0x000fe200000e0000 */
[----:B------:R-:W-:-:S02]  /*1fe80*/  SHF.R.U64 R52, R52, 0x3, RZ ;  /* 0x0000000334347819 */ /* 0x000fc400000012ff */
[----:B------:R-:W-:Y:S01]  /*1fe90*/  SHF.R.U64 R6, R6, 0x3, RZ ;  /* 0x0000000306067819 */ /* 0x000fe200000012ff */
[----:B------:R-:W2:Y:S01]  /*1fea0*/  SHFL.IDX PT, R21, R59, 0x1, 0x1c1f ;  /* 0x003c1f003b157f89 */ /* 0x000ea200000e0000 */
[----:B------:R-:W-:Y:S01]  /*1feb0*/  LOP3.LUT R52, R52, R53, RZ, 0x3c, !PT ;  /* 0x0000003534347212 */ /* 0x000fe200078e3cff */
[----:B------:R-:W-:Y:S01]  /*1fec0*/  IMAD.X R53, RZ, RZ, R9, P6 ;  /* 0x000000ffff357224 */ /* 0x000fe200030e0609 */
[----:B------:R-:W-:Y:S02]  /*1fed0*/  LOP3.LUT R10, R6, R11, RZ, 0x3c, !PT ;  /* 0x0000000b060a7212 */ /* 0x000fe400078e3cff */
[----:B------:R-:W-:-:S04]  /*1fee0*/  IADD3 R6, P6, R8, 0xf000, RZ ;  /* 0x0000f00008067810 */ /* 0x000fc80007fde0ff */
[----:B0-----:R-:W-:Y:S02]  /*1fef0*/  LOP3.LUT R3, R6, 0x380, RZ, 0xc0, !PT ;  /* 0x0000038006037812 */ /* 0x001fe400078ec0ff */
[C---:B------:R-:W-:Y:S02]  /*1ff00*/  IADD3 R25, P4, R8.reuse, 0x3000, RZ ;  /* 0x0000300008197810 */ /* 0x040fe40007f9e0ff */
[----:B------:R-:W-:Y:S02]  /*1ff10*/  SHF.R.U64 R3, R3, 0x3, RZ ;  /* 0x0000000303037819 */ /* 0x000fe400000012ff */
[----:B------:R-:W-:Y:S02]  /*1ff20*/  IADD3 R29, P5, R8, 0x4000, RZ ;  /* 0x00004000081d7810 */ /* 0x000fe40007fbe0ff */
[----:B------:R-:W-:Y:S02]  /*1ff30*/  LOP3.LUT R24, R25, 0x380, RZ, 0xc0, !PT ;  /* 0x0000038019187812 */ /* 0x000fe400078ec0ff */
[----:B------:R-:W-:-:S02]  /*1ff40*/  LOP3.LUT R28, R29, 0x380, RZ, 0xc0, !PT ;  /* 0x000003801d1c7812 */ /* 0x000fc400078ec0ff */
[----:B------:R-:W-:Y:S02]  /*1ff50*/  LOP3.LUT R72, R3, R6, RZ, 0x3c, !PT ;  /* 0x0000000603487212 */ /* 0x000fe400078e3cff */
[----:B------:R-:W0:Y:S01]  /*1ff60*/  @P1 LDC R3, c[0x0][0xcec] ;  /* 0x00033b00ff031b82 */ /* 0x000e220000000800 */
[----:B------:R-:W-:Y:S02]  /*1ff70*/  IADD3 R5, P3, R8, 0x2000, RZ ;  /* 0x0000200008057810 */ /* 0x000fe40007f7e0ff */
[----:B------:R-:W-:Y:S02]  /*1ff80*/  SHF.R.U64 R24, R24, 0x3, RZ ;  /* 0x0000000318187819 */ /* 0x000fe400000012ff */
[----:B------:R-:W-:Y:S01]  /*1ff90*/  SHF.R.U64 R28, R28, 0x3, RZ ;  /* 0x000000031c1c7819 */ /* 0x000fe200000012ff */
        /* <DEDUP_REMOVED lines=10> */
[----:B------:R-:W-:Y:S02]  /*20040*/  LOP3.LUT R36, R37, 0x380, RZ, 0xc0, !PT ;  /* 0x0000038025247812 */ /* 0x000fe400078ec0ff */
[----:B------:R-:W-:Y:S02]  /*20050*/  LOP3.LUT R40, R41, 0x380, RZ, 0xc0, !PT ;  /* 0x0000038029287812 */ /* 0x000fe400078ec0ff */
[----:B------:R-:W-:Y:S02]  /*20060*/  LOP3.LUT R44, R45, 0x380, RZ, 0xc0, !PT ;  /* 0x000003802d2c7812 */ /* 0x000fe400078ec0ff */
[----:B------:R-:W-:Y:S01]  /*20070*/  LOP3.LUT R48, R49, 0x380, RZ, 0xc0, !PT ;  /* 0x0000038031307812 */ /* 0x000fe200078ec0ff */
[----:B------:R-:W-:Y:S01]  /*20080*/  UIMAD UR5, UR12, UR10, URZ ;  /* 0x0000000a0c0572a4 */ /* 0x000fe2000f8e023f */
[----:B------:R-:W-:-:S02]  /*20090*/  SHF.R.U64 R36, R36, 0x3, RZ ;  /* 0x0000000324247819 */ /* 0x000fc400000012ff */
[----:B------:R-:W-:Y:S02]  /*200a0*/  SHF.R.U64 R40, R40, 0x3, RZ ;  /* 0x0000000328287819 */ /* 0x000fe400000012ff */
[----:B------:R-:W-:Y:S02]  /*200b0*/  SHF.R.U64 R44, R44, 0x3, RZ ;  /* 0x000000032c2c7819 */ /* 0x000fe400000012ff */
[----:B------:R-:W-:Y:S02]  /*200c0*/  SHF.R.U64 R48, R48, 0x3, RZ ;  /* 0x0000000330307819 */ /* 0x000fe400000012ff */
[----:B------:R-:W-:Y:S01]  /*200d0*/  LOP3.LUT R4, R5, 0x380, RZ, 0xc0, !PT ;  /* 0x0000038005047812 */ /* 0x000fe200078ec0ff */
[----:B------:R-:W-:Y:S01]  /*200e0*/  VIADD R78, R211, UR61 ;  /* 0x0000003dd34e7c36 */ /* 0x000fe20008000000 */
[----:B------:R-:W-:Y:S01]  /*200f0*/  LOP3.LUT R36, R36, R37, RZ, 0x3c, !PT ;  /* 0x0000002524247212 */ /* 0x000fe200078e3cff */
[----:B------:R-:W-:Y:S01]  /*20100*/  UIMAD.WIDE.U32 UR6, UR14, UR10, URZ ;  /* 0x0000000a0e0672a5 */ /* 0x000fe2000f8e003f */
[----:B------:R-:W-:Y:S01]  /*20110*/  LOP3.LUT R40, R40, R41, RZ, 0x3c, !PT ;  /* 0x0000002928287212 */ /* 0x000fe200078e3cff */
[----:B------:R-:W-:Y:S01]  /*20120*/  UIMAD UR5, UR14, UR11, UR5 ;  /* 0x0000000b0e0572a4 */ /* 0x000fe2000f8e0205 */
[----:B------:R-:W-:Y:S01]  /*20130*/  LOP3.LUT R44, R44, R45, RZ, 0x3c, !PT ;  /* 0x0000002d2c2c7212 */ /* 0x000fe200078e3cff */
[--C-:B------:R-:W-:Y:S01]  /*20140*/  IMAD.X R37, RZ, RZ, R9.reuse, P2 ;  /* 0x000000ffff257224 */ /* 0x100fe200010e0609 */
[----:B------:R-:W-:Y:S01]  /*20150*/  LOP3.LUT R48, R48, R49, RZ, 0x3c, !PT ;  /* 0x0000003130307212 */ /* 0x000fe200078e3cff */
[--C-:B------:R-:W-:Y:S01]  /*20160*/  IMAD.X R41, RZ, RZ, R9.reuse, P3 ;  /* 0x000000ffff297224 */ /* 0x100fe200018e0609 */
[----:B------:R-:W-:Y:S01]  /*20170*/  SHF.R.U64 R4, R4, 0x3, RZ ;  /* 0x0000000304047819 */ /* 0x000fe200000012ff */
[--C-:B------:R-:W-:Y:S01]  /*20180*/  IMAD.X R45, RZ, RZ, R9.reuse, P4 ;  /* 0x000000ffff2d7224 */ /* 0x100fe200020e0609 */
[C---:B------:R-:W-:Y:S01]  /*20190*/  IADD3 R57, P2, R8.reuse, 0xb000, RZ ;  /* 0x0000b00008397810 */ /* 0x040fe20007f5e0ff */
[----:B------:R-:W-:Y:S01]  /*201a0*/  IMAD.X R49, RZ, RZ, R9, P5 ;  /* 0x000000ffff317224 */ /* 0x000fe200028e0609 */
[C---:B------:R-:W-:Y:S01]  /*201b0*/  IADD3 R61, P3, R8.reuse, 0xc000, RZ ;  /* 0x0000c000083d7810 */ /* 0x040fe20007f7e0ff */
[----:B------:R-:W-:Y:S01]  /*201c0*/  ULDC.64 UR10, c[0x0][0xbf0] ;  /* 0x0002fc00000a7ab9 */ /* 0x000fe20000000a00 */
[----:B------:R-:W-:Y:S01]  /*201d0*/  IADD3 R65, P4, R8, 0xd000, RZ ;  /* 0x0000d00008417810 */ /* 0x000fe20007f9e0ff */
[----:B0-----:R-:W-:Y:S01]  /*201e0*/  @P1 IMAD.HI.U32 R3, R78, R3, RZ ;  /* 0x000000034e031227 */ /* 0x001fe200078e00ff */
[----:B------:R-:W-:Y:S01]  /*201f0*/  IADD3 R69, P5, R8, 0xe000, RZ ;  /* 0x0000e00008457810 */ /* 0x000fe20007fbe0ff */
[----:B------:R-:W-:Y:S01]  /*20200*/  UIMAD UR8, UR13, UR10, URZ ;  /* 0x0000000a0d0872a4 */ /* 0x000fe2000f8e023f */
[----:B------:R-:W-:Y:S01]  /*20210*/  LOP3.LUT R12, R4, R5, RZ, 0x3c, !PT ;  /* 0x00000005040c7212 */ /* 0x000fe200078e3cff */
[----:B------:R-:W-:Y:S01]  /*20220*/  UIADD3 UR7, UR7, UR5, URZ ;  /* 0x0000000507077290 */ /* 0x000fe2000fffe03f */
[----:B------:R-:W-:-:S02]  /*20230*/  LOP3.LUT R56, R57, 0x380, RZ, 0xc0, !PT ;  /* 0x0000038039387812 */ /* 0x000fc400078ec0ff */
[----:B------:R-:W-:Y:S02]  /*20240*/  LOP3.LUT R60, R61, 0x380, RZ, 0xc0, !PT ;  /* 0x000003803d3c7812 */ /* 0x000fe400078ec0ff */
[----:B------:R-:W-:Y:S02]  /*20250*/  LOP3.LUT R64, R65, 0x380, RZ, 0xc0, !PT ;  /* 0x0000038041407812 */ /* 0x000fe400078ec0ff */
[----:B------:R-:W-:Y:S02]  /*20260*/  LOP3.LUT R68, R69, 0x380, RZ, 0xc0, !PT ;  /* 0x0000038045447812 */ /* 0x000fe400078ec0ff */
[----:B------:R-:W-:Y:S01]  /*20270*/  LOP3.LUT R5, R8, 0x380, RZ, 0xc0, !PT ;  /* 0x0000038008057812 */ /* 0x000fe200078ec0ff */
[----:B------:R-:W-:Y:S02]  /*20280*/  UIMAD UR5, UR60, UR11, UR8 ;  /* 0x0000000b3c0572a4 */ /* 0x000fe4000f8e0208 */
[----:B------:R-:W-:Y:S01]  /*20290*/  UIMAD.WIDE.U32 UR6, UR60, UR10, UR6 ;  /* 0x0000000a3c0672a5 */ /* 0x000fe2000f8e0006 */
[----:B------:R-:W-:-:S02]  /*202a0*/  SHF.R.U64 R56, R56, 0x3, RZ ;  /* 0x0000000338387819 */ /* 0x000fc400000012ff */
[----:B------:R-:W-:Y:S02]  /*202b0*/  SHF.R.U64 R60, R60, 0x3, RZ ;  /* 0x000000033c3c7819 */ /* 0x000fe400000012ff */
[----:B------:R-:W-:Y:S02]  /*202c0*/  SHF.R.U64 R64, R64, 0x3, RZ ;  /* 0x0000000340407819 */ /* 0x000fe400000012ff */
[----:B------:R-:W-:Y:S02]  /*202d0*/  SHF.R.U64 R68, R68, 0x3, RZ ;  /* 0x0000000344447819 */ /* 0x000fe400000012ff */
[----:B------:R-:W-:Y:S01]  /*202e0*/  SHF.R.U64 R5, R5, 0x3, RZ ;  /* 0x0000000305057819 */ /* 0x000fe200000012ff */
[----:B------:R-:W-:Y:S01]  /*202f0*/  UIADD3 UR5, UR7, UR5, URZ ;  /* 0x0000000507057290 */ /* 0x000fe2000fffe03f */
        /* <DEDUP_REMOVED lines=10> */
[----:B------:R-:W-:Y:S01]  /*203a0*/  ULDC.64 UR10, c[0x0][0xbe0] ;  /* 0x0002f800000a7ab9 */ /* 0x000fe20000000a00 */
[----:B------:R-:W-:-:S02]  /*203b0*/  IMAD.MOV.U32 R5, RZ, RZ, R9 ;  /* 0x000000ffff057224 */ /* 0x000fc400078e0009 */
[----:B------:R-:W-:-:S05]  /*203c0*/  VIADD R81, R210, UR61 ;  /* 0x0000003dd2517c36 */ /* 0x000fca0008000000 */
[----:B------:R-:W-:Y:S01]  /*203d0*/  ISETP.GE.AND P2, PT, R81, R0, PT ;  /* 0x000000005100720c */ /* 0x000fe20003f46270 */
[----:B------:R-:W-:Y:S01]  /*203e0*/  BSSY B1, `(.L_x_11291) ;  /* 0x000004a000017945 */ /* 0x000fe20003800000 */
[----:B--2---:R0:W-:Y:S04]  /*203f0*/  @!P0 ST.E desc[UR36][R20.64], R19 ;  /* 0x0000001314008985 */ /* 0x0041e8000c101924 */
[----:B------:R-:W5:Y:S04]  /*20400*/  LD.E.128 R4, desc[UR36][R4.64] ;  /* 0x0000002404047980 */ /* 0x000f68000c101d00 */
[----:B------:R-:W5:Y:S01]  /*20410*/  LD.E.128 R8, desc[UR36][R10.64] ;  /* 0x000000240a087980 */ /* 0x000f62000c101d00 */
[----:B0-----:R-:W0:Y:S01]  /*20420*/  @P1 LDC R20, c[0x0][0xcf0] ;  /* 0x00033c00ff141b82 */ /* 0x001e220000000800 */
[----:B------:R-:W-:-:S02]  /*20430*/  IMAD.MOV.U32 R19, RZ, RZ, R78 ;  /* 0x000000ffff137224 */ /* 0x000fc400078e004e */
[----:B------:R-:W5:Y:S01]  /*20440*/  LD.E.128 R12, desc[UR36][R12.64] ;  /* 0x000000240c0c7980 */ /* 0x000f62000c101d00 */
[----:B------:R-:W-:-:S03]  /*20450*/  IMAD.U32 R21, RZ, RZ, UR7 ;  /* 0x00000007ff157e24 */ /* 0x000fc6000f8e00ff */
[----:B------:R-:W5:Y:S04]  /*20460*/  LD.E.128 R24, desc[UR36][R24.64] ;  /* 0x0000002418187980 */ /* 0x000f68000c101d00 */
[----:B------:R-:W5:Y:S04]  /*20470*/  LD.E.128 R28, desc[UR36][R28.64] ;  /* 0x000000241c1c7980 */ /* 0x000f68000c101d00 */
[----:B------:R-:W5:Y:S04]  /*20480*/  LD.E.128 R32, desc[UR36][R32.64] ;  /* 0x0000002420207980 */ /* 0x000f68000c101d00 */
[----:B------:R-:W5:Y:S04]  /*20490*/  LD.E.128 R36, desc[UR36][R36.64] ;  /* 0x0000002424247980 */ /* 0x000f68000c101d00 */
[----:B------:R-:W5:Y:S01]  /*204a0*/  LD.E.128 R40, desc[UR36][R40.64] ;  /* 0x0000002428287980 */ /* 0x000f62000c101d00 */
[----:B0-----:R-:W-:Y:S01]  /*204b0*/  @P1 SHF.R.U32.HI R19, RZ, R20, R3 ;  /* 0x00000014ff131219 */ /* 0x001fe20000011603 */
[----:B------:R-:W-:-:S02]  /*204c0*/  IMAD.U32 R20, RZ, RZ, UR6 ;  /* 0x00000006ff147e24 */ /* 0x000fc4000f8e00ff */
[----:B------:R-:W5:Y:S01]  /*204d0*/  LD.E.128 R44, desc[UR36][R44.64] ;  /* 0x000000242c2c7980 */ /* 0x000f62000c101d00 */
[----:B------:R-:W-:Y:S01]  /*204e0*/  IMAD.U32 R3, RZ, RZ, UR5 ;  /* 0x00000005ff037e24 */ /* 0x000fe2000f8e00ff */
[--C-:B------:R-:W-:Y:S01]  /*204f0*/  SHF.R.S32.HI R76, RZ, 0x1f, R19.reuse ;  /* 0x0000001fff4c7819 */ /* 0x100fe20000011413 */
[----:B------:R-:W-:Y:S01]  /*20500*/  IMAD.MOV R77, RZ, RZ, -R19 ;  /* 0x000000ffff4d7224 */ /* 0x000fe200078e0a13 */
[----:B------:R-:W5:Y:S01]  /*20510*/  LD.E.128 R48, desc[UR36][R48.64] ;  /* 0x0000002430307980 */ /* 0x000f62000c101d00 */
[----:B------:R-:W-:Y:S02]  /*20520*/  ULDC.64 UR6, c[0x0][0xbd8] ;  /* 0x0002f60000067ab9 */ /* 0x000fe40000000a00 */
[----:B------:R-:W-:Y:S01]  /*20530*/  IMAD R21, R2, R77, R78 ;  /* 0x0000004d02157224 */ /* 0x000fe200078e024e */
[----:B------:R-:W5:Y:S01]  /*20540*/  LD.E.128 R52, desc[UR36][R52.64] ;  /* 0x0000002434347980 */ /* 0x000f62000c101d00 */
[----:B------:R-:W-:Y:S02]  /*20550*/  IMAD R76, R76, UR10, RZ ;  /* 0x0000000a4c4c7c24 */ /* 0x000fe4000f8e02ff */
[----:B------:R-:W-:Y:S01]  /*20560*/  IMAD.MOV.U32 R2, RZ, RZ, R20 ;  /* 0x000000ffff027224 */ /* 0x000fe200078e0014 */
[----:B------:R-:W5:Y:S01]  /*20570*/  LD.E.128 R56, desc[UR36][R56.64] ;  /* 0x0000002438387980 */ /* 0x000f62000c101d00 */
[----:B------:R-:W-:-:S02]  /*20580*/  IMAD R77, R19, UR11, R76 ;  /* 0x0000000b134d7c24 */ /* 0x000fc4000f8e024c */
[----:B------:R-:W-:Y:S01]  /*20590*/  IMAD.WIDE.U32 R2, R19, UR10, R2 ;  /* 0x0000000a13027c25 */ /* 0x000fe2000f8e0002 */
        /* <DEDUP_REMOVED lines=13> */
[----:B------:R-:W-:Y:S01]  /*20670*/  VIADD R19, R81, 0x20 ;  /* 0x0000002051137836 */ /* 0x000fe20000000000 */
[----:B------:R-:W-:Y:S01]  /*20680*/  UIADD3 UR5, UR42, 0x32420, URZ ;  /* 0x000324202a057890 */ /* 0x000fe2000fffe03f */
[C---:B------:R-:W-:Y:S02]  /*20690*/  IMAD R77, R21.reuse, UR7, R20 ;  /* 0x00000007154d7c24 */ /* 0x040fe4000f8e0214 */
[----:B------:R-:W-:Y:S01]  /*206a0*/  IMAD.WIDE.U32 R2, R21, UR6, R2 ;  /* 0x0000000615027c25 */ /* 0x000fe2000f8e0002 */
[----:B------:R-:W-:Y:S01]  /*206b0*/  ISETP.GE.AND P1, PT, R19, R0, PT ;  /* 0x000000001300720c */ /* 0x000fe20003f26270 */
[----:B------:R-:W-:Y:S02]  /*206c0*/  ULDC.64 UR6, c[0x0][0xb80] ;  /* 0x0002e00000067ab9 */ /* 0x000fe40000000a00 */
[----:B------:R-:W-:Y:S01]  /*206d0*/  VIADD R19, R81, 0x40 ;  /* 0x0000004051137836 */ /* 0x000fe20000000000 */
[----:B------:R-:W-:Y:S01]  /*206e0*/  LEA R80, P3, R2, UR6, 0x1 ;  /* 0x0000000602507c11 */ /* 0x000fe2000f8608ff */
[----:B------:R-:W-:Y:S01]  /*206f0*/  IMAD.IADD R3, R3, 0x1, R77 ;  /* 0x0000000103037824 */ /* 0x000fe200078e024d */
[----:B------:R-:W-:-:S02]  /*20700*/  UPRMT UR5, URZ, 0x654, UR5 ;  /* 0x000006543f057896 */ /* 0x000fc40008000005 */
[----:B------:R-:W-:Y:S02]  /*20710*/  ISETP.GE.AND P0, PT, R19, R0, PT ;  /* 0x000000001300720c */ /* 0x000fe40003f06270 */
[----:B------:R-:W-:Y:S01]  /*20720*/  LEA.HI.X R19, R2, UR7, R3, 0x1, P3 ;  /* 0x0000000702137c11 */ /* 0x000fe200098f0c03 */
[----:B0-----:R0:W1:Y:S04]  /*20730*/  SHFL.IDX PT, R78, R80, RZ, 0x181f ;  /* 0x00181fff504e7589 */ /* 0x00106800000e0000 */
[----:B------:R0:W2:Y:S01]  /*20740*/  SHFL.IDX PT, R79, R19, RZ, 0x181f ;  /* 0x00181fff134f7589 */ /* 0x0000a200000e0000 */
[----:B------:R-:W-:Y:S01]  /*20750*/  SYNCS.ARRIVE.TRANS64.RED.A1T0 RZ, [UR5], RZ ;  /* 0x000000ffffff79a7 */ /* 0x000fe20008100405 */
[----:B------:R-:W-:Y:S05]  /*20760*/  @P2 BRA `(.L_x_11292) ;  /* 0x0000000000442947 */ /* 0x000fea0003800000 */
        /* <DEDUP_REMOVED lines=17> */
.L_x_11292:
[----:B------:R-:W-:Y:S05]  /*20880*/  BSYNC B1 ;  /* 0x0000000000017941 */ /* 0x000fea0003800000 */
.L_x_11291:
[----:B---3--:R3:W4:Y:S01]  /*20890*/  SHFL.IDX PT, R21, R19, 0x1, 0x181f ;  /* 0x00381f0013157f89 */ /* 0x00872200000e0000 */
        /* <DEDUP_REMOVED lines=9> */
[-C--:B-----5:R-:W-:Y:S02]  /*20930*/  @!P3 LEA R4, P5, R195, R20.reuse, 0x1 ;  /* 0x00000014c304b211 */ /* 0x0a0fe400078a08ff */
[-C--:B----4-:R-:W-:Y:S02]  /*20940*/  @!P4 LEA.HI.X R3, R193, R21.reuse, R203, 0x1, P6 ;  /* 0x00000015c103c211 */ /* 0x090fe400030f0ccb */
[-C--:B------:R-:W-:Y:S02]  /*20950*/  @!P2 LEA R6, P6, R194, R20.reuse, 0x1 ;  /* 0x00000014c206a211 */ /* 0x080fe400078c08ff */
        /* <DEDUP_REMOVED lines=8> */
.L_x_11294:
[----:B------:R-:W-:Y:S05]  /*209e0*/  BSYNC B1 ;  /* 0x0000000000017941 */ /* 0x000fea0003800000 */
.L_x_11293:
[----:B0----5:R0:W0:Y:S01]  /*209f0*/  SHFL.IDX PT, R9, R19, 0x2, 0x181f ;  /* 0x00581f0013097f89 */ /* 0x02102200000e0000 */
        /* <DEDUP_REMOVED lines=9> */
[-C--:B------:R-:W-:Y:S02]  /*20a90*/  @!P2 LEA R4, P5, R195, R8.reuse, 0x1 ;  /* 0x00000008c304a211 */ /* 0x080fe400078a08ff */
[-C--:B------:R-:W-:Y:S02]  /*20aa0*/  @!P1 LEA R6, P4, R194, R8.reuse, 0x1 ;  /* 0x00000008c2069211 */ /* 0x080fe400078808ff */
[-C--:B------:R-:W-:Y:S02]  /*20ab0*/  @!P3 LEA.HI.X R3, R193, R9.reuse, R203, 0x1, P6 ;  /* 0x00000009c103b211 */ /* 0x080fe400030f0ccb */
        /* <DEDUP_REMOVED lines=8> */
.L_x_11296:
[----:B------:R-:W-:Y:S05]  /*20b40*/  BSYNC B1 ;  /* 0x0000000000017941 */ /* 0x000fea0003800000 */
.L_x_11295:
[----:B0-----:R-:W-:Y:S01]  /*20b50*/  VIADD R3, R81, 0x60 ;  /* 0x0000006051037836 */ /* 0x001fe20000000000 */
[----:B---3--:R-:W0:Y:S04]  /*20b60*/  SHFL.IDX PT, R19, R19, 0x3, 0x181f ;  /* 0x00781f0013137f89 */ /* 0x008e2800000e0000 */
[----:B------:R-:W-:Y:S01]  /*20b70*/  ISETP.GE.AND P0, PT, R3, R0, PT ;  /* 0x000000000300720c */ /* 0x000fe20003f06270 */
[----:B------:R-:W3:-:S12]  /*20b80*/  SHFL.IDX PT, R80, R80, 0x3, 0x181f ;  /* 0x00781f0050507f89 */ /* 0x000ed800000e0000 */
[----:B------:R-:W-:Y:S05]  /*20b90*/  @P0 BRA `(.L_x_11297) ;  /* 0x0000000c00280947 */ /* 0x000fea0003800000 */
[----:B------:R-:W-:Y:S02]  /*20ba0*/  ULDC UR5, c[0x0][0xbc8] ;  /* 0x0002f20000057ab9 */ /* 0x000fe40000000800 */
[----:B------:R-:W-:Y:S02]  /*20bb0*/  ISETP.GE.AND P3, PT, R193, UR5, PT ;  /* 0x00000005c1007c0c */ /* 0x000fe4000bf66270 */
[----:B------:R-:W-:Y:S02]  /*20bc0*/  ISETP.GE.AND P4, PT, R195, UR5, PT ;  /* 0x00000005c3007c0c */ /* 0x000fe4000bf86270 */
[----:B------:R-:W-:-:S09]  /*20bd0*/  ISETP.GE.AND P5, PT, R194, UR5, PT ;  /* 0x00000005c2007c0c */ /* 0x000fd2000bfa6270 */
[-C--:B---3--:R-:W-:Y:S02]  /*20be0*/  @!P3 LEA R2, P0, R193, R80.reuse, 0x1 ;  /* 0x00000050c102b211 */ /* 0x088fe400078008ff */
[-C--:B------:R-:W-:Y:S02]  /*20bf0*/  @!P4 LEA R4, P1, R195, R80.reuse, 0x1 ;  /* 0x00000050c304c211 */ /* 0x080fe400078208ff */
[C---:B------:R-:W-:Y:S02]  /*20c00*/  @!P5 LEA R6, P2, R194.reuse, R80, 0x1 ;  /* 0x00000050c206d211 */ /* 0x040fe400078408ff */
        /* <DEDUP_REMOVED lines=12> */
.L_x_11290:
[----:B0-----:R-:W0:Y:S01]  /*20cd0*/  LDC R6, c[0x0][0xce8] ;  /* 0x00033a00ff067b82 */ /* 0x001e220000000800 */
[----:B------:R-:W-:Y:S01]  /*20ce0*/  R2UR UR5, R204 ;  /* 0x00000000cc0572ca */ /* 0x000fe200000e0000 */
[----:B------:R-:W-:Y:S01]  /*20cf0*/  USHF.R.S32.HI UR10, URZ, 0x1f, UR60 ;  /* 0x0000001f3f0a7899 */ /* 0x000fe2000801143c */
[----:B------:R-:W-:Y:S01]  /*20d00*/  ISETP.GE.AND P0, PT, R205, 0x80, PT ;  /* 0x00000080cd00780c */ /* 0x000fe20003f06270 */
[----:B------:R-:W-:Y:S10]  /*20d10*/  BSSY B1, `(.L_x_11298) ;  /* 0x000002f000017945 */ /* 0x000ff40003800000 */
[----:B------:R-:W-:Y:S01]  /*20d20*/  USHF.R.S32.HI UR8, URZ, 0x1f, UR5 ;  /* 0x0000001f3f087899 */ /* 0x000fe20008011405 */
        /* <DEDUP_REMOVED lines=14> */
[----:B------:R-:W-:Y:S01]  /*20e10*/  R2UR UR11, R204 ;  /* 0x00000000cc0b72ca */ /* 0x000fe200000e0000 */
[----:B------:R-:W-:Y:S01]  /*20e20*/  UIMAD UR5, UR8, UR12, URZ ;  /* 0x0000000c080572a4 */ /* 0x000fe2000f8e023f */
[----:B------:R-:W-:-:S09]  /*20e30*/  IMAD.MOV.U32 R2, RZ, RZ, R4 ;  /* 0x000000ffff027224 */ /* 0x000fd200078e0004 */
[----:B------:R-:W2:Y:S02]  /*20e40*/  @P0 LDC R5, c[0x0][0xcec] ;  /* 0x00033b00ff050b82 */ /* 0x000ea40000000800 */
[----:B------:R-:W-:Y:S02]  /*20e50*/  UIMAD.WIDE.U32 UR6, UR11, UR12, URZ ;  /* 0x0000000c0b0672a5 */ /* 0x000fe4000f8e003f */
[----:B------:R-:W-:-:S03]  /*20e60*/  UIMAD UR5, UR11, UR13, UR5 ;  /* 0x0000000d0b0572a4 */ /* 0x000fc6000f8e0205 */
[----:B------:R-:W-:Y:S01]  /*20e70*/  ULDC.64 UR12, c[0x0][0xc98] ;  /* 0x00032600000c7ab9 */ /* 0x000fe20000000a00 */
[----:B------:R-:W3:Y:S01]  /*20e80*/  @P0 LDC R7, c[0x0][0xcf0] ;  /* 0x00033c00ff070b82 */ /* 0x000ee20000000800 */
[----:B------:R-:W-:Y:S02]  /*20e90*/  UIADD3 UR7, UR7, UR5, URZ ;  /* 0x0000000507077290 */ /* 0x000fe4000fffe03f */
[----:B------:R-:W-:Y:S02]  /*20ea0*/  UIMAD UR5, UR10, UR12, URZ ;  /* 0x0000000c0a0572a4 */ /* 0x000fe4000f8e023f */
[----:B------:R-:W-:Y:S02]  /*20eb0*/  UIMAD.WIDE.U32 UR6, UR60, UR12, UR6 ;  /* 0x0000000c3c0672a5 */ /* 0x000fe4000f8e0006 */
[----:B------:R-:W-:-:S03]  /*20ec0*/  UIMAD UR5, UR60, UR13, UR5 ;  /* 0x0000000d3c0572a4 */ /* 0x000fc6000f8e0205 */
        /* <DEDUP_REMOVED lines=19> */
.L_x_11299:
[----:B------:R-:W-:Y:S05]  /*21000*/  BSYNC B1 ;  /* 0x0000000000017941 */ /* 0x000fea0003800000 */
.L_x_11298:
[----:B------:R-:W-:Y:S01]  /*21010*/  R2UR UR11, R204 ;  /* 0x00000000cc0b72ca */ /* 0x000fe200000e0000 */
[----:B------:R-:W-:Y:S01]  /*21020*/  ULDC.64 UR12, c[0x0][0xbe8] ;  /* 0x0002fa00000c7ab9 */ /* 0x000fe20000000a00 */
[----:B--2---:R-:W-:Y:S01]  /*21030*/  VIADD R4, R211, UR61 ;  /* 0x0000003dd3047c36 */ /* 0x004fe20008000000 */
[----:B------:R-:W-:Y:S01]  /*21040*/  UIMAD UR5, UR8, UR12, URZ ;  /* 0x0000000c080572a4 */ /* 0x000fe2000f8e023f */
[----:B------:R-:W-:Y:S01]  /*21050*/  VIADD R8, R210, UR61 ;  /* 0x0000003dd2087c36 */ /* 0x000fe20008000000 */
[----:B------:R-:W-:Y:S01]  /*21060*/  BSSY B1, `(.L_x_11300) ;  /* 0x000003b000017945 */ /* 0x000fe20003800000 */
[----:B0-----:R-:W-:-:S04]  /*21070*/  @P1 IMAD.HI.U32 R0, R4, R9, RZ ;  /* 0x0000000904001227 */ /* 0x001fc800078e00ff */
[----:B------:R-:W-:Y:S01]  /*21080*/  IMAD.MOV.U32 R5, RZ, RZ, R4 ;  /* 0x000000ffff057224 */ /* 0x000fe200078e0004 */
[----:B-1----:R-:W-:Y:S02]  /*21090*/  @P1 SHF.R.U32.HI R5, RZ, R11, R0 ;  /* 0x0000000bff051219 */ /* 0x002fe40000011600 */
[----:B------:R-:W-:Y:S02]  /*210a0*/  UIMAD.WIDE.U32 UR6, UR11, UR12, URZ ;  /* 0x0000000c0b0672a5 */ /* 0x000fe4000f8e003f */
[----:B------:R-:W-:Y:S01]  /*210b0*/  UIMAD UR5, UR11, UR13, UR5 ;  /* 0x0000000d0b0572a4 */ /* 0x000fe2000f8e0205 */
[--C-:B------:R-:W-:Y:S01]  /*210c0*/  SHF.R.S32.HI R0, RZ, 0x1f, R5.reuse ;  /* 0x0000001fff007819 */ /* 0x100fe20000011405 */
[----:B------:R-:W-:Y:S01]  /*210d0*/  IMAD.MOV R7, RZ, RZ, -R5 ;  /* 0x000000ffff077224 */ /* 0x000fe200078e0a05 */
[----:B------:R-:W-:Y:S01]  /*210e0*/  ULDC.64 UR12, c[0x0][0xbf0] ;  /* 0x0002fc00000c7ab9 */ /* 0x000fe20000000a00 */
[----:B------:R-:W-:Y:S02]  /*210f0*/  UIADD3 UR7, UR7, UR5, URZ ;  /* 0x0000000507077290 */ /* 0x000fe4000fffe03f */
[----:B------:R-:W-:Y:S01]  /*21100*/  UIMAD UR5, UR10, UR12, URZ ;  /* 0x0000000c0a0572a4 */ /* 0x000fe2000f8e023f */
[----:B------:R-:W-:Y:S01]  /*21110*/  IMAD R7, R6, R7, R4 ;  /* 0x0000000706077224 */ /* 0x000fe200078e0204 */
[----:B------:R-:W-:-:S02]  /*21120*/  UIMAD.WIDE.U32 UR6, UR60, UR12, UR6 ;  /* 0x0000000c3c0672a5 */ /* 0x000fc4000f8e0006 */
[----:B------:R-:W-:Y:S01]  /*21130*/  UIMAD UR5, UR60, UR13, UR5 ;  /* 0x0000000d3c0572a4 */ /* 0x000fe2000f8e0205 */
[----:B------:R-:W-:-:S03]  /*21140*/  ULDC.64 UR10, c[0x0][0xbe0] ;  /* 0x0002f800000a7ab9 */ /* 0x000fc60000000a00 */
[----:B------:R-:W-:Y:S01]  /*21150*/  UIADD3 UR5, UR7, UR5, URZ ;  /* 0x0000000507057290 */ /* 0x000fe2000fffe03f */
[----:B------:R-:W-:Y:S02]  /*21160*/  IMAD R0, R0, UR10, RZ ;  /* 0x0000000a00007c24 */ /* 0x000fe4000f8e02ff */
[----:B------:R-:W-:Y:S02]  /*21170*/  IMAD.U32 R3, RZ, RZ, UR7 ;  /* 0x00000007ff037e24 */ /* 0x000fe4000f8e00ff */
[----:B------:R-:W-:Y:S01]  /*21180*/  IMAD.U32 R2, RZ, RZ, UR6 ;  /* 0x00000006ff027e24 */ /* 0x000fe2000f8e00ff */
[----:B------:R-:W-:Y:S01]  /*21190*/  ULDC.64 UR6, c[0x0][0xbd8] ;  /* 0x0002f60000067ab9 */ /* 0x000fe20000000a00 */
[----:B------:R-:W-:Y:S01]  /*211a0*/  IMAD.U32 R3, RZ, RZ, UR5 ;  /* 0x00000005ff037e24 */ /* 0x000fe2000f8e00ff */
[----:B------:R-:W-:Y:S01]  /*211b0*/  ULDC UR5, c[0x0][0xb88] ;  /* 0x0002e20000057ab9 */ /* 0x000fe20000000800 */
[C---:B------:R-:W-:Y:S01]  /*211c0*/  IMAD R9, R5.reuse, UR11, R0 ;  /* 0x0000000b05097c24 */ /* 0x040fe2000f8e0200 */
[----:B------:R-:W-:Y:S01]  /*211d0*/  SHF.R.S32.HI R0, RZ, 0x1f, R7 ;  /* 0x0000001fff007819 */ /* 0x000fe20000011407 */
[----:B------:R-:W-:-:S04]  /*211e0*/  IMAD.WIDE.U32 R2, R5, UR10, R2 ;  /* 0x0000000a05027c25 */ /* 0x000fc8000f8e0002 */
[----:B------:R-:W-:Y:S02]  /*211f0*/  IMAD.IADD R3, R3, 0x1, R9 ;  /* 0x0000000103037824 */ /* 0x000fe400078e0209 */
[----:B------:R-:W-:Y:S02]  /*21200*/  IMAD R4, R0, UR6, RZ ;  /* 0x0000000600047c24 */ /* 0x000fe4000f8e02ff */
        /* <DEDUP_REMOVED lines=32> */
.L_x_11301:
[----:B------:R-:W-:Y:S05]  /*21410*/  BSYNC B1 ;  /* 0x0000000000017941 */ /* 0x000fea0003800000 */
.L_x_11300:
        /* <DEDUP_REMOVED lines=21> */
.L_x_11303:
[----:B------:R-:W-:Y:S05]  /*21570*/  BSYNC B1 ;  /* 0x0000000000017941 */ /* 0x000fea0003800000 */
.L_x_11302:
        /* <DEDUP_REMOVED lines=21> */
.L_x_11305:
[----:B------:R-:W-:Y:S05]  /*216d0*/  BSYNC B1 ;  /* 0x0000000000017941 */ /* 0x000fea0003800000 */
.L_x_11304:
        /* <DEDUP_REMOVED lines=22> */
.L_x_11297:
[----:B------:R-:W-:Y:S05]  /*21840*/  BSYNC B0 ;  /* 0x0000000000007941 */ /* 0x000fea0003800000 */
.L_x_11289:
[----:B------:R-:W-:Y:S02]  /*21850*/  ULDC UR5, c[0x0][0xd38] ;  /* 0x00034e0000057ab9 */ /* 0x000fe40000000800 */
[----:B------:R-:W-:-:S06]  /*21860*/  UISETP.GE.AND UP0, UPT, UR4, UR5, UPT ;  /* 0x000000050400728c */ /* 0x000fcc000bf06270 */
[----:B------:R-:W-:-:S13]  /*21870*/  PLOP3.LUT P0, PT, PT, PT, UP0, 0x80, 0x0 ;  /* 0x000000000000781c */ /* 0x000fda0003f0f008 */
[----:B------:R-:W-:Y:S05]  /*21880*/  @!P0 BRA `(.L_x_11306) ;  /* 0xfffffdf8008c8947 */ /* 0x000fea000383ffff */
[----:B------:R-:W-:Y:S05]  /*21890*/  EXIT ;  /* 0x000000000000794d */ /* 0x000fea0003800000 */
.L_x_11175:
[----:B------:R-:W-:-:S08]  /*218a0*/  NOP ;  /* 0x0000000000007918 */ /* 0x000fd00000000000 */
[----:B0-----:R-:W0:-:S00]  /*218b0*/  USETMAXREG.DEALLOC.CTAPOOL 0x28 ;  /* 0x00000028000079c8 */ /* 0x001e0000080e0500 */
        /* <DEDUP_REMOVED lines=14> */
[----:B------:R-:W-:Y:S01]  /*219a0*/  ULDC UR9, c[0x0][0x3b8] ;  /* 0x0000ee0000097ab9 */ /* 0x000fe20000000800 */
[----:B------:R-:W-:Y:S01]  /*219b0*/  ULDC UR7, c[0x0][0x320] ;  /* 0x0000c80000077ab9 */ /* 0x000fe20000000800 */
[----:B------:R-:W-:Y:S01]  /*219c0*/  LOP3.LUT R16, R16, 0xffffffef, RZ, 0xc0, !PT ;  /* 0xffffffef10107812 */ /* 0x000fe200078ec0ff */
[----:B------:R-:W0:Y:S01]  /*219d0*/  S2R R8, SR_TID.X ;  /* 0x0000000000087919 */ /* 0x000e220000002100 */
[----:B------:R-:W1:Y:S01]  /*219e0*/  S2UR UR6, SR_CgaCtaId ;  /* 0x00000000000679c3 */ /* 0x000e620000008800 */
[----:B------:R-:W-:Y:S01]  /*219f0*/  ULDC.64 UR42, c[0x0][0x2f0] ;  /* 0x0000bc00002a7ab9 */ /* 0x000fe20000000a00 */
[----:B------:R-:W-:Y:S01]  /*21a00*/  LOP3.LUT R16, R16, 0xfffbffff, RZ, 0xc0, !PT ;  /* 0xfffbffff10107812 */ /* 0x000fe200078ec0ff */
        /* <DEDUP_REMOVED lines=11> */
[----:B------:R-:W-:Y:S01]  /*21ac0*/  IMAD.MOV.U32 R18, RZ, RZ, RZ ;  /* 0x000000ffff127224 */ /* 0x000fe200078e00ff */
[----:B------:R-:W-:-:S02]  /*21ad0*/  UIMAD UR41, UR41, UR40, URZ ;  /* 0x00000028292972a4 */ /* 0x000fc4000f8e023f */
[----:B------:R-:W-:Y:S01]  /*21ae0*/  UIMAD UR42, UR4, UR42, URZ ;  /* 0x0000002a042a72a4 */ /* 0x000fe2000f8e023f */
[----:B------:R-:W-:-:S03]  /*21af0*/  ULDC UR49, c[0x0][0xc] ;  /* 0x0000030000317ab9 */ /* 0x000fc60000000800 */
[----:B------:R-:W-:Y:S02]  /*21b00*/  UIADD3 UR4, UR42, 0x5f, URZ ;  /* 0x0000005f2a047890 */ /* 0x000fe4000fffe03f */
[----:B------:R-:W-:Y:S02]  /*21b10*/  UIADD3 UR47, UR42, 0x1, -UR40 ;  /* 0x000000012a2f7890 */ /* 0x000fe4000fffe828 */
[----:B-1----:R-:W-:Y:S02]  /*21b20*/  ULEA UR6, UR6, UR5, 0x18 ;  /* 0x0000000506067291 */ /* 0x002fe4000f8ec03f */
[----:B------:R-:W-:Y:S02]  /*21b30*/  UIMAD.WIDE UR4, UR4, 0x2aaaaaab, URZ ;  /* 0x2aaaaaab040478a5 */ /* 0x000fe4000f8e023f */
[----:B------:R-:W-:Y:S01]  /*21b40*/  UIADD3 UR40, UR42, -UR40, URZ ;  /* 0x800000282a287290 */ /* 0x000fe2000fffe03f */
[C---:B0-----:R-:W-:Y:S01]  /*21b50*/  IMAD.SHL.U32 R29, R8.reuse, 0x8, RZ ;  /* 0x00000008081d7824 */ /* 0x041fe200078e00ff */
[----:B------:R-:W-:Y:S01]  /*21b60*/  LOP3.LUT R7, R8, 0x7f, RZ, 0xc0, !PT ;  /* 0x0000007f08077812 */ /* 0x000fe200078ec0ff */
[----:B------:R-:W-:Y:S01]  /*21b70*/  IMAD.U32 R17, RZ, RZ, UR6 ;  /* 0x00000006ff117e24 */ /* 0x000fe2000f8e00ff */
[----:B------:R-:W-:-:S02]  /*21b80*/  USHF.R.U32.HI UR39, URZ, 0x1f, UR5 ;  /* 0x0000001f3f277899 */ /* 0x000fc40008011605 */
[C---:B------:R-:W-:Y:S02]  /*21b90*/  LOP3.LUT R5, R29.reuse, 0x38, RZ, 0xc0, !PT ;  /* 0x000000381d057812 */ /* 0x040fe400078ec0ff */
[----:B------:R-:W-:Y:S01]  /*21ba0*/  LOP3.LUT R0, R29, 0x1f8, RZ, 0xc0, !PT ;  /* 0x000001f81d007812 */ /* 0x000fe200078ec0ff */
[----:B------:R-:W-:Y:S01]  /*21bb0*/  ULEA.HI.SX32 UR39, UR5, UR39, 0x1c ;  /* 0x0000002705277291 */ /* 0x000fe2000f8fe23f */
[C---:B------:R-:W-:Y:S02]  /*21bc0*/  LOP3.LUT R2, R5.reuse, 0x40, RZ, 0xfc, !PT ;  /* 0x0000004005027812 */ /* 0x040fe400078efcff */
[----:B------:R-:W-:Y:S02]  /*21bd0*/  ISETP.GE.AND P0, PT, R5, UR7, PT ;  /* 0x0000000705007c0c */ /* 0x000fe4000bf06270 */
[C---:B------:R-:W-:Y:S02]  /*21be0*/  ISETP.GE.AND P2, PT, R2.reuse, UR9, PT ;  /* 0x0000000902007c0c */ /* 0x040fe4000bf46270 */
[----:B------:R-:W-:-:S02]  /*21bf0*/  ISETP.GE.AND P1, PT, R2, UR7, PT ;  /* 0x0000000702007c0c */ /* 0x000fc4000bf26270 */
[----:B------:R-:W-:Y:S02]  /*21c00*/  LOP3.LUT R0, R0, 0x38, R8, 0x78, !PT ;  /* 0x0000003800007812 */ /* 0x000fe400078e7808 */
[----:B------:R-:W-:Y:S02]  /*21c10*/  LOP3.LUT R4, R5, 0x80, RZ, 0xfc, !PT ;  /* 0x0000008005047812 */ /* 0x000fe400078efcff */
[----:B------:R-:W-:Y:S02]  /*21c20*/  LOP3.LUT R29, R0, 0x200, R29, 0xf8, !PT ;  /* 0x00000200001d7812 */ /* 0x000fe400078ef81d */
[----:B------:R-:W-:Y:S02]  /*21c30*/  SEL R0, RZ, 0x1, P0 ;  /* 0x00000001ff007807 */ /* 0x000fe40000000000 */
[----:B------:R-:W-:Y:S01]  /*21c40*/  SEL R2, RZ, 0xffffffff, P1 ;  /* 0xffffffffff027807 */ /* 0x000fe20000800000 */
[----:B------:R-:W-:Y:S01]  /*21c50*/  IMAD R22, R29, 0x2, R17 ;  /* 0x000000021d167824 */ /* 0x000fe200078e0211 */
[----:B------:R-:W-:-:S02]  /*21c60*/  @P2 LOP3.LUT R16, R16, 0x40000, RZ, 0xfc, !PT ;  /* 0x0004000010102812 */ /* 0x000fc400078efcff */
[----:B------:R-:W-:Y:S02]  /*21c70*/  SHF.R.U32.HI R35, RZ, 0x3, R7 ;  /* 0x00000003ff237819 */ /* 0x000fe40000011607 */
[----:B------:R-:W-:-:S04]  /*21c80*/  @P1 LOP3.LUT R16, R16, 0x10, RZ, 0xfc, !PT ;  /* 0x0000001010101812 */ /* 0x000fc800078efcff */
[----:B------:R-:W-:-:S04]  /*21c90*/  LOP3.LUT R16, R16, 0xffffffdf, RZ, 0xc0, !PT ;  /* 0xffffffdf10107812 */ /* 0x000fc800078ec0ff */
[----:B------:R-:W-:Y:S02]  /*21ca0*/  @P0 LOP3.LUT R16, R16, 0x20, RZ, 0xfc, !PT ;  /* 0x0000002010100812 */ /* 0x000fe400078efcff */
[----:B------:R-:W-:Y:S02]  /*21cb0*/  ISETP.GE.AND P0, PT, R4, UR7, PT ;  /* 0x0000000704007c0c */ /* 0x000fe4000bf06270 */
[----:B------:R-:W-:-:S11]  /*21cc0*/  LOP3.LUT R16, R16, 0xfffffff7, RZ, 0xc0, !PT ;  /* 0xfffffff710107812 */ /* 0x000fd600078ec0ff */
[----:B------:R-:W-:-:S04]  /*21cd0*/  @P0 LOP3.LUT R16, R16, 0x8, RZ, 0xfc, !PT ;  /* 0x0000000810100812 */ /* 0x000fc800078efcff */
[----:B------:R-:W-:Y:S02]  /*21ce0*/  LOP3.LUT R16, R16, 0xfffdffff, RZ, 0xc0, !PT ;  /* 0xfffdffff10107812 */ /* 0x000fe400078ec0ff */
[----:B--2---:R-:W-:Y:S01]  /*21cf0*/  R2UR UR8, R3 ;  /* 0x00000000030872ca */ /* 0x004fe200000e0000 */
[----:B------:R-:W-:Y:S01]  /*21d00*/  IMAD.SHL.U32 R3, R2, 0x2, RZ ;  /* 0x0000000202037824 */ /* 0x000fe200078e00ff */
[----:B------:R-:W-:-:S04]  /*21d10*/  LOP3.LUT R2, R5, 0xc0, RZ, 0xfc, !PT ;  /* 0x000000c005027812 */ /* 0x000fc800078efcff */
[----:B------:R-:W-:Y:S02]  /*21d20*/  LOP3.LUT R0, R3, 0x2, R0, 0xe2, !PT ;  /* 0x0000000203007812 */ /* 0x000fe400078ee200 */
[----:B------:R-:W-:Y:S02]  /*21d30*/  SEL R3, RZ, 0x4, P0 ;  /* 0x00000004ff037807 */ /* 0x000fe40000000000 */
[----:B------:R-:W-:Y:S02]  /*21d40*/  ISETP.GE.AND P0, PT, R4, UR9, PT ;  /* 0x0000000904007c0c */ /* 0x000fe4000bf06270 */
[----:B------:R-:W-:Y:S01]  /*21d50*/  ISETP.GE.AND P1, PT, R2, UR9, PT ;  /* 0x0000000902007c0c */ /* 0x000fe2000bf26270 */
[----:B------:R-:W-:Y:S01]  /*21d60*/  ULOP3.LUT UR48, UR8, 0x2, URZ, 0xfc, !UPT ;  /* 0x0000000208307892 */ /* 0x000fe2000f8efc3f */
[----:B------:R-:W-:Y:S01]  /*21d70*/  LOP3.LUT R6, R0, R3, RZ, 0xfc, !PT ;  /* 0x0000000300067212 */ /* 0x000fe200078efcff */
[----:B------:R-:W-:Y:S01]  /*21d80*/  IMAD.SHL.U32 R0, R8, 0x10, RZ ;  /* 0x0000001008007824 */ /* 0x000fe200078e00ff */
[----:B------:R-:W-:-:S03]  /*21d90*/  ULDC UR8, c[0x0][0x2b8] ;  /* 0x0000ae0000087ab9 */ /* 0x000fc60000000800 */
[----:B------:R3:W-:Y:S01]  /*21da0*/  STL [R1+0x454], R6 ;  /* 0x0004540601007387 */ /* 0x0007e20000100800 */
[----:B------:R-:W-:-:S03]  /*21db0*/  LOP3.LUT R0, R35, 0x70, R0, 0xf8, !PT ;  /* 0x0000007023007812 */ /* 0x000fc600078ef800 */
[----:B------:R-:W-:Y:S02]  /*21dc0*/  @P0 LOP3.LUT R16, R16, 0x20000, RZ, 0xfc, !PT ;  /* 0x0002000010100812 */ /* 0x000fe400078efcff */
[----:B------:R-:W-:Y:S02]  /*21dd0*/  ISETP.GE.AND P0, PT, R2, UR7, PT ;  /* 0x0000000702007c0c */ /* 0x000fe4000bf06270 */
[----:B------:R-:W-:Y:S02]  /*21de0*/  LOP3.LUT R16, R16, 0xfffffffb, RZ, 0xc0, !PT ;  /* 0xfffffffb10107812 */ /* 0x000fe400078ec0ff */
[----:B------:R-:W-:-:S04]  /*21df0*/  SEL R36, RZ, 0x8, P0 ;  /* 0x00000008ff247807 */ /* 0x000fc80000000000 */
[----:B------:R-:W-:-:S05]  /*21e00*/  LOP3.LUT R36, R6, R36, RZ, 0xfc, !PT ;  /* 0x0000002406247212 */ /* 0x000fca00078efcff */
[----:B------:R-:W-:Y:S02]  /*21e10*/  @P0 LOP3.LUT R16, R16, 0x4, RZ, 0xfc, !PT ;  /* 0x0000000410100812 */ /* 0x000fe400078efcff */
[----:B------:R-:W-:Y:S02]  /*21e20*/  ISETP.GE.AND P0, PT, R5, UR43, PT ;  /* 0x0000002b05007c0c */ /* 0x000fe4000bf06270 */
[----:B------:R-:W-:-:S04]  /*21e30*/  LOP3.LUT R16, R16, 0xfffffffe, RZ, 0xc0, !PT ;  /* 0xfffffffe10107812 */ /* 0x000fc800078ec0ff */
[----:B------:R-:W-:-:S04]  /*21e40*/  LOP3.LUT R16, R16, 0xfffeffff, RZ, 0xc0, !PT ;  /* 0xfffeffff10107812 */ /* 0x000fc800078ec0ff */
[----:B------:R-:W-:Y:S02]  /*21e50*/  @P1 LOP3.LUT R16, R16, 0x10000, RZ, 0xfc, !PT ;  /* 0x0001000010101812 */ /* 0x000fe400078efcff */
[C---:B------:R-:W-:Y:S02]  /*21e60*/  ISETP.GE.AND P1, PT, R5.reuse, UR8, PT ;  /* 0x0000000805007c0c */ /* 0x040fe4000bf26270 */
[----:B------:R-:W-:Y:S02]  /*21e70*/  @P0 LOP3.LUT R16, R16, 0x1, RZ, 0xfc, !PT ;  /* 0x0000000110100812 */ /* 0x000fe400078efcff */
[----:B------:R-:W-:Y:S02]  /*21e80*/  ISETP.GE.AND P0, PT, R5, UR9, PT ;  /* 0x0000000905007c0c */ /* 0x000fe4000bf06270 */
[----:B------:R-:W-:-:S04]  /*21e90*/  LOP3.LUT R16, R16, 0xfff7ffff, RZ, 0xc0, !PT ;  /* 0xfff7ffff10107812 */ /* 0x000fc800078ec0ff */
[----:B------:R-:W-:-:S04]  /*21ea0*/  LOP3.LUT R16, R16, 0xffefffff, RZ, 0xc0, !PT ;  /* 0xffefffff10107812 */ /* 0x000fc800078ec0ff */
[----:B------:R-:W-:-:S04]  /*21eb0*/  @P1 LOP3.LUT R16, R16, 0x100000, RZ, 0xfc, !PT ;  /* 0x0010000010101812 */ /* 0x000fc800078efcff */
[----:B---3--:R-:W-:-:S07]  /*21ec0*/  @P0 LOP3.LUT R16, R16, 0x80000, RZ, 0xfc, !PT ;  /* 0x0008000010100812 */ /* 0x008fce00078efcff */
.L_x_11366:
        /* <DEDUP_REMOVED lines=22> */
.L_x_11308:
[----:B------:R-:W-:Y:S01]  /*22030*/  ULDC UR8, c[0x0][0xd54] ;  /* 0x0003550000087ab9 */ /* 0x000fe20000000800 */
[----:B------:R-:W-:Y:S01]  /*22040*/  UMOV UR6, UR7 ;  /* 0x0000000700067c82 */ /* 0x000fe20008000000 */
[----:B------:R-:W-:-:S11]  /*22050*/  UISETP.NE.AND UP0, UPT, UR8, 0x1, UPT ;  /* 0x000000010800788c */ /* 0x000fd6000bf05270 */
[----:B------:R-:W-:Y:S02]  /*22060*/  @UP0 ULDC.64 UR10, c[0x0][0xd58] ;  /* 0x00035600000a0ab9 */ /* 0x000fe40000000a00 */
[----:B------:R-:W-:-:S04]  /*22070*/  UIMAD.WIDE.U32 UR4, UR7, UR10, URZ ;  /* 0x0000000a070472a5 */ /* 0x000fc8000f8e003f */
[----:B------:R-:W-:-:S04]  /*22080*/  @UP0 USHF.R.U32.HI UR6, URZ, UR11, UR5 ;  /* 0x0000000b3f060299 */ /* 0x000fc80008011605 */
[----:B------:R-:W-:-:S12]  /*22090*/  UIMAD UR4, UR6, UR8, URZ ;  /* 0x00000008060472a4 */ /* 0x000fd8000f8e023f */
.L_x_11309:
        /* <DEDUP_REMOVED lines=48> */
.L_x_11311:
[----:B------:R-:W-:-:S11]  /*223a0*/  UISETP.NE.AND UP1, UPT, UR5, 0x1, UPT ;  /* 0x000000010500788c */ /* 0x000fd6000bf25270 */
[----:B------:R-:W-:Y:S02]  /*223b0*/  @UP1 ULDC.64 UR10, c[0x0][0xae0] ;  /* 0x0002b800000a1ab9 */ /* 0x000fe40000000a00 */
[----:B------:R-:W-:-:S04]  /*223c0*/  UIMAD.WIDE.U32 UR6, UR8, UR10, URZ ;  /* 0x0000000a080672a5 */ /* 0x000fc8000f8e003f */
[----:B------:R-:W-:-:S12]  /*223d0*/  @UP1 USHF.R.U32.HI UR8, URZ, UR11, UR7 ;  /* 0x0000000b3f081299 */ /* 0x000fd80008011607 */
.L_x_11312:
[----:B------:R-:W-:-:S04]  /*223e0*/  UIMAD UR8, UR8, UR5, UR5 ;  /* 0x00000005080872a4 */ /* 0x000fc8000f8e0205 */
[----:B------:R-:W-:-:S04]  /*223f0*/  UISETP.LT.AND UP1, UPT, UR4, UR8, UPT ;  /* 0x000000080400728c */ /* 0x000fc8000bf21270 */
[----:B------:R-:W-:-:S12]  /*22400*/  USEL UR4, UR4, UR8, UP1 ;  /* 0x0000000804047287 */ /* 0x000fd80008800000 */
.L_x_11310:
        /* <DEDUP_REMOVED lines=28> */
.L_x_11314:
[----:B------:R-:W-:-:S11]  /*225d0*/  UISETP.NE.AND UP0, UPT, UR5, 0x1, UPT ;  /* 0x000000010500788c */ /* 0x000fd6000bf05270 */
[----:B------:R-:W-:Y:S02]  /*225e0*/  @UP0 ULDC.64 UR10, c[0x0][0xae0] ;  /* 0x0002b800000a0ab9 */ /* 0x000fe40000000a00 */
[----:B------:R-:W-:-:S04]  /*225f0*/  UIMAD.WIDE.U32 UR6, UR4, UR10, URZ ;  /* 0x0000000a040672a5 */ /* 0x000fc8000f8e003f */
[----:B------:R-:W-:-:S12]  /*22600*/  @UP0 USHF.R.U32.HI UR4, URZ, UR11, UR7 ;  /* 0x0000000b3f040299 */ /* 0x000fd80008011607 */
.L_x_11315:
[----:B------:R-:W-:-:S04]  /*22610*/  UIMAD UR4, UR4, UR5, URZ ;  /* 0x00000005040472a4 */ /* 0x000fc8000f8e023f */
[----:B------:R-:W-:-:S04]  /*22620*/  UISETP.LT.AND UP0, UPT, UR8, UR4, UPT ;  /* 0x000000040800728c */ /* 0x000fc8000bf01270 */
[----:B------:R-:W-:-:S12]  /*22630*/  USEL UR8, UR8, UR4, !UP0 ;  /* 0x0000000408087287 */ /* 0x000fd8000c000000 */
.L_x_11313:
        /* <DEDUP_REMOVED lines=26> */
.L_x_11317:
        /* <DEDUP_REMOVED lines=20> */
.L_x_11320:
[----:B------:R-:W-:Y:S05]  /*22920*/  BSYNC B6 ;  /* 0x0000000000067941 */ /* 0x000fea0003800000 */
.L_x_11319:
        /* <DEDUP_REMOVED lines=20> */
.L_x_11323:
        /* <DEDUP_REMOVED lines=15> */
.L_x_11322:
[----:B------:R-:W-:Y:S05]  /*22b60*/  BSYNC B6 ;  /* 0x0000000000067941 */ /* 0x000fea0003800000 */
.L_x_11321:
        /* <DEDUP_REMOVED lines=17> */
.L_x_11383:
[----:B-1----:R-:W1:Y:S01]  /*22c80*/  S2R R2, SR_TID.X ;  /* 0x0000000000027919 */ /* 0x002e620000002100 */
[----:B0-----:R-:W-:Y:S01]  /*22c90*/  ISETP.NE.AND P1, PT, R10, 0x1, PT ;  /* 0x000000010a00780c */ /* 0x001fe20003f25270 */
[----:B------:R-:W-:Y:S01]  /*22ca0*/  IMAD.MOV.U32 R25, RZ, RZ, RZ ;  /* 0x000000ffff197224 */ /* 0x000fe200078e00ff */
[----:B-----5:R-:W-:Y:S02]  /*22cb0*/  SHF.R.S32.HI R30, RZ, 0x1f, R28 ;  /* 0x0000001fff1e7819 */ /* 0x020fe4000001141c */
[----:B------:R-:W-:-:S09]  /*22cc0*/  LOP3.LUT R16, R16, 0xffff7fff, RZ, 0xc0, !PT ;  /* 0xffff7fff10107812 */ /* 0x000fd200078ec0ff */
[----:B------:R-:W0:Y:S01]  /*22cd0*/  @P1 LDC R3, c[0x0][0x438] ;  /* 0x00010e00ff031b82 */ /* 0x000e220000000800 */
[----:B------:R-:W-:Y:S01]  /*22ce0*/  @P1 LOP3.LUT R16, R16, 0x8000, RZ, 0xfc, !PT ;  /* 0x0000800010101812 */ /* 0x000fe200078efcff */
[----:B-1----:R-:W-:-:S06]  /*22cf0*/  IMAD.SHL.U32 R8, R2, 0x10, RZ ;  /* 0x0000001002087824 */ /* 0x002fcc00078e00ff */
[----:B------:R-:W1:Y:S01]  /*22d00*/  @P1 LDC R2, c[0x0][0x434] ;  /* 0x00010d00ff021b82 */ /* 0x000e620000000800 */
[----:B------:R-:W-:-:S05]  /*22d10*/  LOP3.LUT R8, R35, 0x70, R8, 0xf8, !PT ;  /* 0x0000007023087812 */ /* 0x000fca00078ef808 */
[----:B------:R-:W-:-:S04]  /*22d20*/  IMAD R4, R0, 0x60, R8 ;  /* 0x0000006000047824 */ /* 0x000fc800078e0208 */
[C---:B------:R-:W-:Y:S01]  /*22d30*/  IMAD.IADD R33, R4.reuse, 0x1, R31 ;  /* 0x0000000104217824 */ /* 0x040fe200078e021f */
[----:B------:R-:W-:-:S03]  /*22d40*/  ISETP.GE.AND P0, PT, R4, UR42, PT ;  /* 0x0000002a04007c0c */ /* 0x000fc6000bf06270 */
[----:B------:R-:W-:Y:S01]  /*22d50*/  IMAD.MOV.U32 R9, RZ, RZ, R33 ;  /* 0x000000ffff097224 */ /* 0x000fe200078e0021 */
[----:B------:R-:W-:Y:S01]  /*22d60*/  ISETP.GT.U32.OR P0, PT, R8, 0x5f, P0 ;  /* 0x0000005f0800780c */ /* 0x000fe20000704470 */
[----:B-1----:R-:W-:-:S05]  /*22d70*/  @P1 IMAD.HI.U32 R2, R33, R2, RZ ;  /* 0x0000000221021227 */ /* 0x002fca00078e00ff */
[----:B0-----:R-:W-:-:S07]  /*22d80*/  @P1 SHF.R.U32.HI R9, RZ, R3, R2 ;  /* 0x00000003ff091219 */ /* 0x001fce0000011602 */
        /* <DEDUP_REMOVED lines=9> */
[----:B------:R-:W-:Y:S01]  /*22e20*/  @!P0 LEA.HI.X R5, R2, R5, R3, 0x2, P1 ;  /* 0x0000000502058211 */ /* 0x000fe200008f1403 */
[----:B------:R-:W-:-:S04]  /*22e30*/  IMAD.MOV R2, RZ, RZ, -R9 ;  /* 0x000000ffff027224 */ /* 0x000fc800078e0a09 */
[----:B------:R-:W-:Y:S01]  /*22e40*/  IMAD R33, R10, R2, R33 ;  /* 0x000000020a217224 */ /* 0x000fe200078e0221 */
[----:B------:R0:W5:Y:S01]  /*22e50*/  @!P0 LDG.E R25, desc[UR36][R4.64] ;  /* 0x0000002404198981 */ /* 0x000162000c1e1900 */
[----:B------:R-:W-:Y:S01]  /*22e60*/  IMAD R2, RZ, RZ, -UR38 ;  /* 0x80000026ff027e24 */ /* 0x000fe2000f8e02ff */
[----:B------:R-:W-:Y:S02]  /*22e70*/  ISETP.GT.U32.AND P0, PT, R8, 0x5f, PT ;  /* 0x0000005f0800780c */ /* 0x000fe40003f04070 */
[----:B------:R-:W-:Y:S01]  /*22e80*/  LOP3.LUT R16, R16, 0xffffdfff, RZ, 0xc0, !PT ;  /* 0xffffdfff10107812 */ /* 0x000fe200078ec0ff */
[----:B------:R-:W-:Y:S02]  /*22e90*/  IMAD R19, R19, R2, UR46 ;  /* 0x0000002e13137e24 */ /* 0x000fe4000f8e0202 */
[----:B------:R-:W-:-:S03]  /*22ea0*/  IMAD.U32 R2, RZ, RZ, UR48 ;  /* 0x00000030ff027e24 */ /* 0x000fc6000f8e00ff */
[----:B------:R-:W-:Y:S02]  /*22eb0*/  SHF.R.S32.HI R27, RZ, 0x1f, R19 ;  /* 0x0000001fff1b7819 */ /* 0x000fe40000011413 */
[----:B------:R-:W-:-:S13]  /*22ec0*/  ISETP.NE.AND P2, PT, R2, 0x3, PT ;  /* 0x000000030200780c */ /* 0x000fda0003f45270 */
[----:B------:R-:W-:-:S04]  /*22ed0*/  @P2 LOP3.LUT R16, R16, 0x2000, RZ, 0xfc, !PT ;  /* 0x0000200010102812 */ /* 0x000fc800078efcff */
[----:B------:R-:W-:-:S04]  /*22ee0*/  LOP3.LUT R16, R16, 0xfffffffd, RZ, 0xc0, !PT ;  /* 0xfffffffd10107812 */ /* 0x000fc800078ec0ff */
[----:B------:R-:W-:Y:S01]  /*22ef0*/  @P0 LOP3.LUT R16, R16, 0x2, RZ, 0xfc, !PT ;  /* 0x0000000210100812 */ /* 0x000fe200078efcff */
[----:B0-----:R-:W-:Y:S06]  /*22f00*/  @!P2 BRA `(.L_x_11325) ;  /* 0x000000000004a947 */ /* 0x001fec0003800000 */
[----:B------:R-:W-:Y:S01]  /*22f10*/  BPT.TRAP 0x1 ;  /* 0x000000040000795c */ /* 0x000fe20000300000 */
.L_x_11325:
[----:B------:R-:W-:Y:S01]  /*22f20*/  IMAD R24, R18, 0x8, R17 ;  /* 0x0000000812187824 */ /* 0x000fe200078e0211 */
[----:B------:R-:W-:Y:S01]  /*22f30*/  SHF.L.U32 R3, R26, 0x1f, RZ ;  /* 0x0000001f1a037819 */ /* 0x000fe200000006ff */
[----:B------:R-:W-:Y:S03]  /*22f40*/  BSSY B0, `(.L_x_11326) ;  /* 0x0000003000007945 */ /* 0x000fe60003800000 */
[----:B------:R-:W0:Y:S02]  /*22f50*/  SYNCS.PHASECHK.TRANS64.TRYWAIT P0, [R24+URZ+0x32440], R3 ;  /* 0x03244003180075a7 */ /* 0x000e24000800017f */
[----:B0-----:R-:W-:Y:S05]  /*22f60*/  @!P0 BRA `(.L_x_11327) ;  /* 0x0000003c00388947 */ /* 0x001fea0003800000 */
.L_x_11384:
[----:B------:R-:W-:Y:S05]  /*22f70*/  BSYNC B0 ;  /* 0x0000000000007941 */ /* 0x000fea0003800000 */
.L_x_11326:
[----:B------:R-:W-:Y:S01]  /*22f80*/  SHF.R.S32.HI R37, RZ, 0x1f, R33 ;  /* 0x0000001fff257819 */ /* 0x000fe20000011421 */
[----:B------:R-:W-:Y:S01]  /*22f90*/  ULDC.64 UR4, c[0x0][0x300] ;  /* 0x0000c00000047ab9 */ /* 0x000fe20000000a00 */
[----:B------:R-:W1:Y:S01]  /*22fa0*/  S2R R6, SR_TID.X ;  /* 0x0000000000067919 */ /* 0x000e620000002100 */
[----:B-----5:R-:W-:Y:S02]  /*22fb0*/  SHF.R.S32.HI R4, RZ, 0x1f, R25 ;  /* 0x0000001fff047819 */ /* 0x020fe40000011419 */
[----:B------:R-:W-:Y:S01]  /*22fc0*/  IMAD R2, R37, UR4, RZ ;  /* 0x0000000425027c24 */ /* 0x000fe2000f8e02ff */
[----:B------:R-:W-:Y:S02]  /*22fd0*/  LOP3.LUT P2, RZ, R16, 0x1, RZ, 0xc0, !PT ;  /* 0x0000000110ff7812 */ /* 0x000fe4000784c0ff */
[----:B------:R2:W-:Y:S01]  /*22fe0*/  STL [R1+0x440], R4 ;  /* 0x0004400401007387 */ /* 0x0005e20000100800 */
[C---:B------:R-:W-:Y:S02]  /*22ff0*/  IMAD R5, R33.reuse, UR5, R2 ;  /* 0x0000000521057c24 */ /* 0x040fe4000f8e0202 */
[----:B0-----:R-:W-:Y:S01]  /*23000*/  IMAD.WIDE.U32 R2, R33, UR4, RZ ;  /* 0x0000000421027c25 */ /* 0x001fe2000f8e00ff */
[----:B------:R-:W-:-:S03]  /*23010*/  ULDC.64 UR4, c[0x0][0x310] ;  /* 0x0000c40000047ab9 */ /* 0x000fc60000000a00 */
[----:B------:R-:W-:Y:S02]  /*23020*/  IMAD.IADD R3, R3, 0x1, R5 ;  /* 0x0000000103037824 */ /* 0x000fe400078e0205 */
[----:B--2---:R-:W-:Y:S02]  /*23030*/  IMAD R4, R4, UR4, RZ ;  /* 0x0000000404047c24 */ /* 0x004fe4000f8e02ff */
        /* <DEDUP_REMOVED lines=57> */
.L_x_11398:
        /* <DEDUP_REMOVED lines=10> */
.L_x_11329:
        /* <DEDUP_REMOVED lines=10> */
.L_x_11330:
        /* <DEDUP_REMOVED lines=24> */
.L_x_11332:
[----:B------:R-:W-:Y:S05]  /*23690*/  BSYNC B6 ;  /* 0x0000000000067941 */ /* 0x000fea0003800000 */
.L_x_11331:
[----:B------:R-:W2:Y:S01]  /*236a0*/  S2R R20, SR_TID.X ;  /* 0x0000000000147919 */ /* 0x000ea20000002100 */
[----:B------:R-:W-:Y:S01]  /*236b0*/  UISETP.NE.AND UP0, UPT, UR50, URZ, UPT ;  /* 0x0000003f3200728c */ /* 0x000fe2000bf05270 */
[----:B------:R-:W-:Y:S01]  /*236c0*/  R2UR UR6, R27 ;  /* 0x000000001b0672ca */ /* 0x000fe200000e0000 */
[----:B------:R-:W-:Y:S01]  /*236d0*/  ULDC.64 UR8, c[0x0][0x2d8] ;  /* 0x0000b60000087ab9 */ /* 0x000fe20000000a00 */
[----:B------:R-:W-:Y:S02]  /*236e0*/  R2UR UR7, R19 ;  /* 0x00000000130772ca */ /* 0x000fe400000e0000 */
[----:B------:R-:W-:Y:S02]  /*236f0*/  LOP3.LUT P5, RZ, R16, 0x100000, RZ, 0xc0, !PT ;  /* 0x0010000010ff7812 */ /* 0x000fe400078ac0ff */
[----:B------:R-:W-:-:S04]  /*23700*/  PLOP3.LUT P0, PT, PT, PT, UP0, 0x80, 0x0 ;  /* 0x000000000000781c */ /* 0x000fc80003f0f008 */
[----:B------:R-:W-:-:S03]  /*23710*/  @UP0 ULDC UR4, c[0x0][0x44c] ;  /* 0x0001130000040ab9 */ /* 0x000fc60000000800 */
[----:B------:R-:W-:-:S04]  /*23720*/  UIMAD UR6, UR6, UR8, URZ ;  /* 0x00000008060672a4 */ /* 0x000fc8000f8e023f */
[----:B------:R-:W-:Y:S01]  /*23730*/  UIMAD UR6, UR7, UR9, UR6 ;  /* 0x00000009070672a4 */ /* 0x000fe2000f8e0206 */
[----:B--2---:R-:W-:-:S05]  /*23740*/  IMAD.SHL.U32 R20, R20, 0x10, RZ ;  /* 0x0000001014147824 */ /* 0x004fca00078e00ff */
[----:B------:R-:W-:-:S05]  /*23750*/  LOP3.LUT R20, R35, 0x70, R20, 0xf8, !PT ;  /* 0x0000007023147812 */ /* 0x000fca00078ef814 */
[----:B------:R-:W-:-:S04]  /*23760*/  VIADD R34, R20, UR43 ;  /* 0x0000002b14227c36 */ /* 0x000fc80008000000 */
[----:B------:R-:W-:Y:S01]  /*23770*/  @P0 IMAD.HI.U32 R0, R34, UR4, RZ ;  /* 0x0000000422000c27 */ /* 0x000fe2000f8e00ff */
[----:B------:R-:W-:Y:S01]  /*23780*/  PLOP3.LUT P0, PT, PT, PT, UP0, 0x80, 0x0 ;  /* 0x000000000000781c */ /* 0x000fe20003f0f008 */
[----:B------:R-:W-:Y:S02]  /*23790*/  @UP0 ULDC UR4, c[0x0][0x450] ;  /* 0x0001140000040ab9 */ /* 0x000fe40000000800 */
[----:B------:R-:W-:-:S10]  /*237a0*/  IMAD.MOV.U32 R7, RZ, RZ, R34 ;  /* 0x000000ffff077224 */ /* 0x000fd400078e0022 */
[----:B------:R-:W-:Y:S02]  /*237b0*/  @P0 SHF.R.U32.HI R7, RZ, UR4, R0 ;  /* 0x00000004ff070c19 */ /* 0x000fe40008011600 */
[----:B------:R-:W-:Y:S02]  /*237c0*/  R2UR UR4, R19 ;  /* 0x00000000130472ca */ /* 0x000fe400000e0000 */
[----:B------:R-:W-:-:S11]  /*237d0*/  SHF.R.S32.HI R0, RZ, 0x1f, R7 ;  /* 0x0000001fff007819 */ /* 0x000fd60000011407 */
[----:B------:R-:W-:-:S03]  /*237e0*/  UIMAD.WIDE.U32 UR4, UR4, UR8, URZ ;  /* 0x00000008040472a5 */ /* 0x000fc6000f8e003f */
[----:B------:R-:W-:Y:S01]  /*237f0*/  ULDC.64 UR8, c[0x0][0x2e0] ;  /* 0x0000b80000087ab9 */ /* 0x000fe20000000a00 */
[----:B------:R-:W-:Y:S02]  /*23800*/  UIADD3 UR5, UR5, UR6, URZ ;  /* 0x0000000605057290 */ /* 0x000fe4000fffe03f */
[----:B------:R-:W-:Y:S02]  /*23810*/  UIMAD UR6, UR51, UR8, URZ ;  /* 0x00000008330672a4 */ /* 0x000fe4000f8e023f */
[----:B------:R-:W-:Y:S02]  /*23820*/  UIMAD.WIDE.U32 UR4, UR38, UR8, UR4 ;  /* 0x00000008260472a5 */ /* 0x000fe4000f8e0004 */
[----:B------:R-:W-:-:S04]  /*23830*/  UIMAD UR6, UR38, UR9, UR6 ;  /* 0x00000009260672a4 */ /* 0x000fc8000f8e0206 */
[----:B------:R-:W-:Y:S02]  /*23840*/  UIADD3 UR6, UR5, UR6, URZ ;  /* 0x0000000605067290 */ /* 0x000fe4000fffe03f */
[----:B0-----:R-:W-:Y:S02]  /*23850*/  IMAD.U32 R5, RZ, RZ, UR5 ;  /* 0x00000005ff057e24 */ /* 0x001fe4000f8e00ff */
[----:B------:R-:W-:Y:S02]  /*23860*/  IMAD.MOV R5, RZ, RZ, -R7 ;  /* 0x000000ffff057224 */ /* 0x000fe400078e0a07 */
[----:B------:R-:W-:Y:S01]  /*23870*/  IMAD.U32 R4, RZ, RZ, UR4 ;  /* 0x00000004ff047e24 */ /* 0x000fe2000f8e00ff */
[----:B------:R-:W-:Y:S01]  /*23880*/  ULDC.64 UR4, c[0x0][0x2d0] ;  /* 0x0000b40000047ab9 */ /* 0x000fe20000000a00 */
[----:B------:R-:W-:Y:S01]  /*23890*/  IMAD.U32 R3, RZ, RZ, UR6 ;  /* 0x00000006ff037e24 */ /* 0x000fe2000f8e00ff */
[----:B------:R-:W-:Y:S01]  /*238a0*/  ULDC UR6, c[0x0][0x448] ;  /* 0x0001120000067ab9 */ /* 0x000fe20000000800 */
[----:B------:R-:W-:-:S02]  /*238b0*/  IMAD R0, R0, UR4, RZ ;  /* 0x0000000400007c24 */ /* 0x000fc4000f8e02ff */
[----:B------:R-:W-:Y:S02]  /*238c0*/  IMAD R5, R5, UR6, R34 ;  /* 0x0000000605057c24 */ /* 0x000fe4000f8e0222 */
        /* <DEDUP_REMOVED lines=16> */
[----:B------:R-:W-:Y:S01]  /*239d0*/  VIADD R4, R35, UR43 ;  /* 0x0000002b23047c36 */ /* 0x000fe20008000000 */
[----:B------:R-:W-:Y:S01]  /*239e0*/  LOP3.LUT R16, R16, 0xffffefff, RZ, 0xc0, !PT ;  /* 0xffffefff10107812 */ /* 0x000fe200078ec0ff */
[----:B------:R-:W2:Y:S02]  /*239f0*/  SHFL.IDX PT, R14, R0, RZ, 0x181f ;  /* 0x00181fff000e7589 */ /* 0x000ea400000e0000 */
[C---:B------:R-:W-:Y:S01]  /*23a00*/  VIADD R6, R4.reuse, 0x10 ;  /* 0x0000001004067836 */ /* 0x040fe20000000000 */
[C---:B------:R-:W-:Y:S01]  /*23a10*/  ISETP.GE.AND P1, PT, R4.reuse, UR41, PT ;  /* 0x0000002904007c0c */ /* 0x040fe2000bf26270 */
[----:B------:R-:W-:Y:S01]  /*23a20*/  VIADD R13, R4, 0x40 ;  /* 0x00000040040d7836 */ /* 0x000fe20000000000 */
[----:B------:R-:W3:Y:S04]  /*23a30*/  SHFL.IDX PT, R3, R5, RZ, 0x181f ;  /* 0x00181fff05037589 */ /* 0x000ee800000e0000 */
[----:B------:R-:W-:Y:S01]  /*23a40*/  SHFL.IDX PT, R9, R0, 0x2, 0x181f ;  /* 0x00581f0000097f89 */ /* 0x000fe200000e0000 */
[----:B------:R-:W-:-:S03]  /*23a50*/  ISETP.GE.AND P3, PT, R13, UR41, PT ;  /* 0x000000290d007c0c */ /* 0x000fc6000bf66270 */
[----:B------:R-:W-:Y:S03]  /*23a60*/  SHFL.IDX PT, R8, R5, 0x2, 0x181f ;  /* 0x00581f0005087f89 */ /* 0x000fe600000e0000 */
[----:B------:R-:W-:Y:S01]  /*23a70*/  @P1 LOP3.LUT R16, R16, 0x1000, RZ, 0xfc, !PT ;  /* 0x0000100010101812 */ /* 0x000fe200078efcff */
[----:B------:R-:W-:Y:S03]  /*23a80*/  SHFL.IDX PT, R7, R0, 0x3, 0x181f ;  /* 0x00781f0000077f89 */ /* 0x000fe600000e0000 */
[----:B------:R-:W-:Y:S01]  /*23a90*/  LOP3.LUT R16, R16, 0xfffff7ff, RZ, 0xc0, !PT ;  /* 0xfffff7ff10107812 */ /* 0x000fe200078ec0ff */
[----:B------:R-:W-:Y:S04]  /*23aa0*/  SHFL.IDX PT, R21, R0, 0x5, 0x181f ;  /* 0x00b81f0000157f89 */ /* 0x000fe800000e0000 */
[----:B------:R-:W-:Y:S01]  /*23ab0*/  SHFL.IDX PT, R15, R0, 0x6, 0x181f ;  /* 0x00d81f00000f7f89 */ /* 0x000fe200000e0000 */
[----:B0-----:R-:W-:-:S03]  /*23ac0*/  IMAD.SHL.U32 R35, R2, 0x8, RZ ;  /* 0x0000000802237824 */ /* 0x001fc600078e00ff */
[----:B------:R-:W-:Y:S02]  /*23ad0*/  SHFL.IDX PT, R2, R5, 0x1, 0x181f ;  /* 0x00381f0005027f89 */ /* 0x000fe400000e0000 */
[----:B------:R-:W-:-:S04]  /*23ae0*/  LOP3.LUT R35, R35, 0x38, RZ, 0xc0, !PT ;  /* 0x0000003823237812 */ /* 0x000fc800078ec0ff */
[----:B--2---:R-:W-:Y:S02]  /*23af0*/  @!P1 LEA R12, P0, R35, R14, 0x1 ;  /* 0x0000000e230c9211 */ /* 0x004fe400078008ff */
[----:B------:R-:W0:Y:S03]  /*23b00*/  SHFL.IDX PT, R14, R0, 0x1, 0x181f ;  /* 0x00381f00000e7f89 */ /* 0x000e2600000e0000 */
[----:B---3--:R-:W-:Y:S01]  /*23b10*/  @!P1 IMAD.X R3, RZ, RZ, R3, P0 ;  /* 0x000000ffff039224 */ /* 0x008fe200000e0603 */
[----:B------:R-:W-:Y:S02]  /*23b20*/  ISETP.GE.AND P1, PT, R6, UR41, PT ;  /* 0x0000002906007c0c */ /* 0x000fe4000bf26270 */
[----:B------:R-:W2:Y:S11]  /*23b30*/  SHFL.IDX PT, R6, R5, 0x3, 0x181f ;  /* 0x00781f0005067f89 */ /* 0x000eb600000e0000 */
[----:B------:R-:W-:-:S04]  /*23b40*/  @P1 LOP3.LUT R16, R16, 0x800, RZ, 0xfc, !PT ;  /* 0x0000080010101812 */ /* 0x000fc800078efcff */
[----:B------:R-:W-:Y:S02]  /*23b50*/  LOP3.LUT R16, R16, 0xfffffbff, RZ, 0xc0, !PT ;  /* 0xfffffbff10107812 */ /* 0x000fe400078ec0ff */
[----:B0-----:R-:W-:Y:S02]  /*23b60*/  @!P1 LEA R10, P0, R35, R14, 0x1 ;  /* 0x0000000e230a9211 */ /* 0x001fe400078008ff */
[----:B------:R-:W0:Y:S03]  /*23b70*/  SHFL.IDX PT, R14, R0, 0x4, 0x181f ;  /* 0x00981f00000e7f89 */ /* 0x000e2600000e0000 */
[----:B------:R-:W-:Y:S02]  /*23b80*/  @!P1 IMAD.X R11, RZ, RZ, R2, P0 ;  /* 0x000000ffff0b9224 */ /* 0x000fe400000e0602 */
[----:B------:R-:W-:-:S05]  /*23b90*/  VIADD R2, R4, 0x20 ;  /* 0x0000002004027836 */ /* 0x000fca0000000000 */
[----:B------:R-:W-:Y:S01]  /*23ba0*/  ISETP.GE.AND P6, PT, R2, UR41, PT ;  /* 0x0000002902007c0c */ /* 0x000fe2000bfc6270 */
[----:B------:R-:W-:-:S05]  /*23bb0*/  VIADD R2, R4, 0x30 ;  /* 0x0000003004027836 */ /* 0x000fca0000000000 */
[----:B------:R-:W-:Y:S02]  /*23bc0*/  ISETP.GE.AND P4, PT, R2, UR41, PT ;  /* 0x0000002902007c0c */ /* 0x000fe4000bf86270 */
[----:B------:R-:W3:Y:S05]  /*23bd0*/  SHFL.IDX PT, R2, R5, 0x4, 0x181f ;  /* 0x00981f0005027f89 */ /* 0x000eea00000e0000 */
[----:B------:R-:W-:Y:S02]  /*23be0*/  @!P6 LEA R9, P0, R35, R9, 0x1 ;  /* 0x000000092309e211 */ /* 0x000fe400078008ff */
[----:B------:R-:W-:-:S03]  /*23bf0*/  @P6 LOP3.LUT R16, R16, 0x400, RZ, 0xfc, !PT ;  /* 0x0000040010106812 */ /* 0x000fc600078efcff */
[----:B------:R-:W-:Y:S01]  /*23c00*/  @!P6 IMAD.X R8, RZ, RZ, R8, P0 ;  /* 0x000000ffff08e224 */ /* 0x000fe200000e0608 */
[----:B------:R-:W-:Y:S02]  /*23c10*/  @!P4 LEA R7, P0, R35, R7, 0x1 ;  /* 0x000000072307c211 */ /* 0x000fe400078008ff */
[----:B------:R-:W-:-:S03]  /*23c20*/  LOP3.LUT R16, R16, 0xffbfffff, RZ, 0xc0, !PT ;  /* 0xffbfffff10107812 */ /* 0x000fc600078ec0ff */
[----:B--2---:R-:W-:Y:S01]  /*23c30*/  @!P4 IMAD.X R6, RZ, RZ, R6, P0 ;  /* 0x000000ffff06c224 */ /* 0x004fe200000e0606 */
[----:B0-----:R-:W-:Y:S02]  /*23c40*/  @!P3 LEA R14, P0, R35, R14, 0x1 ;  /* 0x0000000e230eb211 */ /* 0x001fe400078008ff */
[----:B------:R-:W-:-:S04]  /*23c50*/  @P6 LOP3.LUT R16, R16, 0x400000, RZ, 0xfc, !PT ;  /* 0x0040000010106812 */ /* 0x000fc800078efcff */
[C---:B------:R-:W-:Y:S01]  /*23c60*/  LOP3.LUT P6, RZ, R16.reuse, 0x1000, RZ, 0xc0, !PT ;  /* 0x0000100010ff7812 */ /* 0x040fe200078cc0ff */
[----:B---3--:R-:W-:Y:S01]  /*23c70*/  @!P3 IMAD.X R13, RZ, RZ, R2, P0 ;  /* 0x000000ffff0db224 */ /* 0x008fe200000e0602 */
[----:B------:R-:W-:Y:S01]  /*23c80*/  LOP3.LUT R16, R16, 0xfffffdff, RZ, 0xc0, !PT ;  /* 0xfffffdff10107812 */ /* 0x000fe200078ec0ff */
[----:B------:R-:W-:-:S03]  /*23c90*/  VIADD R2, R4, 0x50 ;  /* 0x0000005004027836 */ /* 0x000fc60000000000 */
[----:B------:R-:W-:Y:S02]  /*23ca0*/  @P4 LOP3.LUT R16, R16, 0x200, RZ, 0xfc, !PT ;  /* 0x0000020010104812 */ /* 0x000fe400078efcff */
[----:B------:R-:W-:Y:S01]  /*23cb0*/  ISETP.GE.AND P2, PT, R2, UR41, PT ;  /* 0x0000002902007c0c */ /* 0x000fe2000bf46270 */
[----:B------:R-:W-:Y:S01]  /*23cc0*/  VIADD R2, R4, 0x60 ;  /* 0x0000006004027836 */ /* 0x000fe20000000000 */
[----:B------:R-:W-:-:S04]  /*23cd0*/  LOP3.LUT R16, R16, 0xfffffeff, RZ, 0xc0, !PT ;  /* 0xfffffeff10107812 */ /* 0x000fc800078ec0ff */
[----:B------:R-:W-:Y:S02]  /*23ce0*/  ISETP.GE.AND P1, PT, R2, UR41, PT ;  /* 0x0000002902007c0c */ /* 0x000fe4000bf26270 */
[----:B------:R-:W0:Y:S01]  /*23cf0*/  SHFL.IDX PT, R2, R5, 0x5, 0x181f ;  /* 0x00b81f0005027f89 */ /* 0x000e2200000e0000 */
[----:B------:R-:W-:-:S04]  /*23d00*/  @P3 LOP3.LUT R16, R16, 0x100, RZ, 0xfc, !PT ;  /* 0x0000010010103812 */ /* 0x000fc800078efcff */
[----:B------:R-:W-:Y:S02]  /*23d10*/  @!P2 LEA R21, P0, R35, R21, 0x1 ;  /* 0x000000152315a211 */ /* 0x000fe400078008ff */
[----:B------:R-:W-:-:S04]  /*23d20*/  LOP3.LUT R16, R16, 0xffffff7f, RZ, 0xc0, !PT ;  /* 0xffffff7f10107812 */ /* 0x000fc800078ec0ff */
[----:B------:R-:W-:-:S04]  /*23d30*/  @P2 LOP3.LUT R16, R16, 0x80, RZ, 0xfc, !PT ;  /* 0x0000008010102812 */ /* 0x000fc800078efcff */
[----:B------:R-:W-:-:S04]  /*23d40*/  LOP3.LUT R16, R16, 0xffffffbf, RZ, 0xc0, !PT ;  /* 0xffffffbf10107812 */ /* 0x000fc800078ec0ff */
[----:B------:R-:W-:Y:S01]  /*23d50*/  @P1 LOP3.LUT R16, R16, 0x40, RZ, 0xfc, !PT ;  /* 0x0000004010101812 */ /* 0x000fe200078efcff */
[----:B0-----:R-:W-:Y:S01]  /*23d60*/  @!P2 IMAD.X R20, RZ, RZ, R2, P0 ;  /* 0x000000ffff14a224 */ /* 0x001fe200000e0602 */
[----:B------:R-:W-:Y:S01]  /*23d70*/  @!P1 LEA R35, P0, R35, R15, 0x1 ;  /* 0x0000000f23239211 */ /* 0x000fe200078008ff */
[----:B------:R-:W0:Y:S04]  /*23d80*/  SHFL.IDX PT, R2, R5, 0x6, 0x181f ;  /* 0x00d81f0005027f89 */ /* 0x000e2800000e0000 */
[----:B------:R-:W2:Y:S01]  /*23d90*/  SHFL.IDX PT, R5, R5, 0x7, 0x181f ;  /* 0x00f81f0005057f89 */ /* 0x000ea200000e0000 */
[----:B0-----:R-:W-:Y:S01]  /*23da0*/  @!P1 IMAD.X R15, RZ, RZ, R2, P0 ;  /* 0x000000ffff0f9224 */ /* 0x001fe200000e0602 */
[----:B------:R-:W-:Y:S01]  /*23db0*/  LOP3.LUT P0, RZ, R16, 0x800, RZ, 0xc0, !PT ;  /* 0x0000080010ff7812 */ /* 0x000fe2000780c0ff */
[----:B------:R-:W-:-:S05]  /*23dc0*/  @!P6 IMAD.MOV.U32 R2, RZ, RZ, R12 ;  /* 0x000000ffff02e224 */ /* 0x000fca00078e000c */
[----:B------:R0:W-:Y:S01]  /*23dd0*/  @!P6 LDGSTS.E.BYPASS.LTC128B.128 [R22+0x18400], desc[UR36][R2.64], !P5 ;  /* 0x184000000216efae */ /* 0x0001e2000e901d64 */
[----:B------:R-:W-:-:S06]  /*23de0*/  LOP3.LUT P6, RZ, R16, 0x400000, RZ, 0xc0, !PT ;  /* 0x0040000010ff7812 */ /* 0x000fcc00078cc0ff */
        /* <DEDUP_REMOVED lines=10> */
[----:B------:R-:W-:Y:S01]  /*23e90*/  @!P3 IMAD.MOV.U32 R3, RZ, RZ, R13 ;  /* 0x000000ffff03b224 */ /* 0x000fe200078e000d */
[----:B------:R0:W3:Y:S04]  /*23ea0*/  SHFL.IDX PT, R14, R0, 0x7, 0x181f ;  /* 0x00f81f00000e7f89 */ /* 0x0000e800000e0000 */
[----:B------:R4:W-:Y:S02]  /*23eb0*/  @!P3 LDGSTS.E.BYPASS.LTC128B.128 [R22+0x1a400], desc[UR36][R2.64], !P5 ;  /* 0x1a4000000216bfae */ /* 0x0009e4000e901d64 */
[----:B----4-:R-:W-:-:S02]  /*23ec0*/  @!P2 IMAD.MOV.U32 R2, RZ, RZ, R21 ;  /* 0x000000ffff02a224 */ /* 0x010fc400078e0015 */
[----:B------:R-:W-:-:S05]  /*23ed0*/  @!P2 IMAD.MOV.U32 R3, RZ, RZ, R20 ;  /* 0x000000ffff03a224 */ /* 0x000fca00078e0014 */
[----:B------:R4:W-:Y:S02]  /*23ee0*/  @!P2 LDGSTS.E.BYPASS.LTC128B.128 [R22+0x1ac00], desc[UR36][R2.64], !P5 ;  /* 0x1ac000000216afae */ /* 0x0009e4000e901d64 */
[----:B----4-:R-:W-:Y:S02]  /*23ef0*/  @!P1 IMAD.MOV.U32 R2, RZ, RZ, R35 ;  /* 0x000000ffff029224 */ /* 0x010fe400078e0023 */
[----:B------:R-:W4:Y:S01]  /*23f00*/  S2R R35, SR_TID.X ;  /* 0x0000000000237919 */ /* 0x000f220000002100 */
[----:B------:R-:W-:-:S05]  /*23f10*/  @!P1 IMAD.MOV.U32 R3, RZ, RZ, R15 ;  /* 0x000000ffff039224 */ /* 0x000fca00078e000f */
[----:B------:R0:W-:Y:S01]  /*23f20*/  @!P1 LDGSTS.E.BYPASS.LTC128B.128 [R22+0x1b400], desc[UR36][R2.64], !P5 ;  /* 0x1b40000002169fae */ /* 0x0001e2000e901d64 */
[----:B----4-:R-:W-:-:S04]  /*23f30*/  LOP3.LUT R35, R35, 0x7f, RZ, 0xc0, !PT ;  /* 0x0000007f23237812 */ /* 0x010fc800078ec0ff */
[----:B0-23--:R-:W-:-:S07]  /*23f40*/  SHF.R.U32.HI R35, RZ, 0x3, R35 ;  /* 0x00000003ff237819 */ /* 0x00dfce0000011623 */
.L_x_11415:
[----:B------:R-:W0:Y:S01]  /*23f50*/  S2R R0, SR_TID.X ;  /* 0x0000000000007919 */ /* 0x000e220000002100 */
[----:B------:R-:W-:Y:S01]  /*23f60*/  VIADD R4, R4, 0x70 ;  /* 0x0000007004047836 */ /* 0x000fe20000000000 */
[----:B------:R-:W-:-:S04]  /*23f70*/  LOP3.LUT R16, R16, 0xffffbfff, RZ, 0xc0, !PT ;  /* 0xffffbfff10107812 */ /* 0x000fc800078ec0ff */
[----:B------:R-:W-:-:S13]  /*23f80*/  ISETP.GE.AND P1, PT, R4, UR41, PT ;  /* 0x0000002904007c0c */ /* 0x000fda000bf26270 */
[----:B------:R-:W-:Y:S01]  /*23f90*/  @P1 LOP3.LUT R16, R16, 0x4000, RZ, 0xfc, !PT ;  /* 0x0000400010101812 */ /* 0x000fe200078efcff */
[----:B0-----:R-:W-:-:S05]  /*23fa0*/  IMAD.SHL.U32 R0, R0, 0x8, RZ ;  /* 0x0000000800007824 */ /* 0x001fca00078e00ff */
[----:B------:R-:W-:-:S04]  /*23fb0*/  LOP3.LUT R0, R0, 0x38, RZ, 0xc0, !PT ;  /* 0x0000003800007812 */ /* 0x000fc800078ec0ff */
[----:B------:R-:W-:-:S05]  /*23fc0*/  @!P1 LEA R2, P0, R0, R14, 0x1 ;  /* 0x0000000e00029211 */ /* 0x000fca00078008ff */
[----:B------:R-:W-:Y:S01]  /*23fd0*/  @!P1 IMAD.X R3, RZ, RZ, R5, P0 ;  /* 0x000000ffff039224 */ /* 0x000fe200000e0605 */
[----:B------:R-:W-:-:S04]  /*23fe0*/  PLOP3.LUT P0, PT, PT, PT, PT, 0x80, 0x0 ;  /* 0x000000000000781c */ /* 0x000fc80003f0f070 */
[----:B------:R-:W-:Y:S01]  /*23ff0*/  @!PT LDS RZ, [RZ] ;  /* 0x00000000fffff984 */ /* 0x000fe20000000800 */
[----:B------:R-:W-:Y:S01]  /*24000*/  @!PT LDS RZ, [RZ] ;  /* 0x00000000fffff984 */ /* 0x000fe20000000800 */
[----:B------:R-:W-:Y:S01]  /*24010*/  @!PT LDS RZ, [RZ] ;  /* 0x00000000fffff984 */ /* 0x000fe20000000800 */
[----:B------:R0:W-:Y:S01]  /*24020*/  @!P1 LDGSTS.E.BYPASS.LTC128B.128 [R22+0x1bc00], desc[UR36][R2.64], !P5 ;  /* 0x1bc0000002169fae */ /* 0x0001e2000e901d64 */
[----:B------:R-:W-:-:S08]  /*24030*/  NOP ;  /* 0x0000000000007918 */ /* 0x000fd00000000000 */
.L_x_11334:
        /* <DEDUP_REMOVED lines=28> */
.L_x_11336:
[----:B------:R-:W-:Y:S05]  /*24200*/  BSYNC B6 ;  /* 0x0000000000067941 */ /* 0x000fea0003800000 */
.L_x_11335:
[----:B------:R-:W-:Y:S01]  /*24210*/  UISETP.NE.AND UP0, UPT, UR50, URZ, UPT ;  /* 0x0000003f3200728c */ /* 0x000fe2000bf05270 */
[----:B------:R-:W-:Y:S01]  /*24220*/  R2UR UR6, R27 ;  /* 0x000000001b0672ca */ /* 0x000fe200000e0000 */
[----:B0-----:R-:W-:Y:S01]  /*24230*/  IMAD.MOV.U32 R2, RZ, RZ, R34 ;  /* 0x000000ffff027224 */ /* 0x001fe200078e0022 */
[----:B------:R-:W-:Y:S01]  /*24240*/  R2UR UR7, R19 ;  /* 0x00000000130772ca */ /* 0x000fe200000e0000 */
[----:B------:R-:W-:Y:S01]  /*24250*/  ULDC.64 UR8, c[0x0][0x3d8] ;  /* 0x0000f60000087ab9 */ /* 0x000fe20000000a00 */
[----:B------:R-:W0:Y:S01]  /*24260*/  S2R R20, SR_TID.X ;  /* 0x0000000000147919 */ /* 0x000e220000002100 */
[----:B------:R-:W-:Y:S02]  /*24270*/  PLOP3.LUT P0, PT, PT, PT, UP0, 0x80, 0x0 ;  /* 0x000000000000781c */ /* 0x000fe40003f0f008 */
[C---:B------:R-:W-:Y:S02]  /*24280*/  LOP3.LUT P2, RZ, R16.reuse, 0x80000, RZ, 0xc0, !PT ;  /* 0x0008000010ff7812 */ /* 0x040fe4000784c0ff */
[C---:B------:R-:W-:Y:S01]  /*24290*/  LOP3.LUT P3, RZ, R16.reuse, 0x40000, RZ, 0xc0, !PT ;  /* 0x0004000010ff7812 */ /* 0x040fe2000786c0ff */
[----:B------:R-:W-:Y:S01]  /*242a0*/  @UP0 ULDC UR4, c[0x0][0x44c] ;  /* 0x0001130000040ab9 */ /* 0x000fe20000000800 */
[----:B------:R-:W-:-:S02]  /*242b0*/  LOP3.LUT P4, RZ, R16, 0x20000, RZ, 0xc0, !PT ;  /* 0x0002000010ff7812 */ /* 0x000fc4000788c0ff */
        /* <DEDUP_REMOVED lines=41> */
[----:B------:R-:W2:Y:S04]  /*24550*/  SHFL.IDX PT, R2, R4, RZ, 0x181f ;  /* 0x00181fff04027589 */ /* 0x000ea800000e0000 */
[----:B------:R-:W-:Y:S06]  /*24560*/  SHFL.IDX PT, R5, R4, 0x1, 0x181f ;  /* 0x00381f0004057f89 */ /* 0x000fec00000e0000 */
[----:B0-----:R-:W-:-:S05]  /*24570*/  @!P6 LEA R14, P0, R20, R14, 0x1 ;  /* 0x0000000e140ee211 */ /* 0x001fca00078008ff */
[----:B--2---:R-:W-:Y:S02]  /*24580*/  @!P6 IMAD.X R3, RZ, RZ, R2, P0 ;  /* 0x000000ffff03e224 */ /* 0x004fe400000e0602 */
        /* <DEDUP_REMOVED lines=11> */
[----:B--2---:R-:W-:Y:S02]  /*24640*/  @!P1 IMAD.MOV.U32 R2, RZ, RZ, R14 ;  /* 0x000000ffff029224 */ /* 0x004fe400078e000e */
[----:B------:R-:W-:Y:S01]  /*24650*/  @!P1 IMAD.MOV.U32 R3, RZ, RZ, R5 ;  /* 0x000000ffff039224 */ /* 0x000fe200078e0005 */
[----:B------:R-:W0:Y:S04]  /*24660*/  SHFL.IDX PT, R14, R0, 0x2, 0x181f ;  /* 0x00581f00000e7f89 */ /* 0x000e2800000e0000 */
[----:B------:R-:W-:Y:S04]  /*24670*/  @!P1 LDGSTS.E.BYPASS.LTC128B.128 [R22+0x22c00], desc[UR36][R2.64], !P2 ;  /* 0x22c0000002169fae */ /* 0x000fe8000d101d64 */
[----:B------:R-:W-:Y:S04]  /*24680*/  @!P1 LDGSTS.E.BYPASS.LTC128B.128 [R22+0x26c00], desc[UR36][R2.64+0x80], !P3 ;  /* 0x26c0008002169fae */ /* 0x000fe8000d901d64 */
[----:B------:R-:W-:Y:S04]  /*24690*/  @!P1 LDGSTS.E.BYPASS.LTC128B.128 [R22+0x2ac00], desc[UR36][R2.64+0x100], !P4 ;  /* 0x2ac0010002169fae */ /* 0x000fe8000e101d64 */
[----:B------:R2:W-:Y:S01]  /*246a0*/  @!P1 LDGSTS.E.BYPASS.LTC128B.128 [R22+0x2ec00], desc[UR36][R2.64+0x180], !P5 ;  /* 0x2ec0018002169fae */ /* 0x0005e2000e901d64 */
[----:B------:R-:W-:-:S03]  /*246b0*/  LOP3.LUT P1, RZ, R16, 0x40, RZ, 0xc0, !PT ;  /* 0x0000004010ff7812 */ /* 0x000fc6000782c0ff */
[----:B------:R-:W3:Y:S01]  /*246c0*/  SHFL.IDX PT, R5, R4, 0x2, 0x181f ;  /* 0x00581f0004057f89 */ /* 0x000ee200000e0000 */
[----:B------:R-:W-:Y:S02]  /*246d0*/  P2R R6, PR, RZ, 0x2 ;  /* 0x00000002ff067803 */ /* 0x000fe40000000000 */
[----:B------:R-:W-:-:S04]  /*246e0*/  LOP3.LUT P1, RZ, R16, 0x100, RZ, 0xc0, !PT ;  /* 0x0000010010ff7812 */ /* 0x000fc8000782c0ff */
[----:B------:R-:W-:Y:S02]  /*246f0*/  P2R R8, PR, RZ, 0x2 ;  /* 0x00000002ff087803 */ /* 0x000fe40000000000 */
[----:B------:R-:W-:-:S13]  /*24700*/  LOP3.LUT P1, RZ, R16, 0x400, RZ, 0xc0, !PT ;  /* 0x0000040010ff7812 */ /* 0x000fda000782c0ff */
[----:B0-----:R-:W-:-:S05]  /*24710*/  @!P1 LEA R14, P0, R20, R14, 0x1 ;  /* 0x0000000e140e9211 */ /* 0x001fca00078008ff */
[----:B---3--:R-:W-:Y:S02]  /*24720*/  @!P1 IMAD.X R5, RZ, RZ, R5, P0 ;  /* 0x000000ffff059224 */ /* 0x008fe400000e0605 */
[----:B--2---:R-:W-:Y:S02]  /*24730*/  @!P1 IMAD.MOV.U32 R2, RZ, RZ, R14 ;  /* 0x000000ffff029224 */ /* 0x004fe400078e000e */
[----:B------:R-:W0:Y:S01]  /*24740*/  SHFL.IDX PT, R14, R0, 0x3, 0x181f ;  /* 0x00781f00000e7f89 */ /* 0x000e2200000e0000 */
[----:B------:R-:W-:-:S03]  /*24750*/  @!P1 IMAD.MOV.U32 R3, RZ, RZ, R5 ;  /* 0x000000ffff039224 */ /* 0x000fc600078e0005 */
[----:B------:R-:W2:Y:S04]  /*24760*/  SHFL.IDX PT, R5, R4, 0x3, 0x181f ;  /* 0x00781f0004057f89 */ /* 0x000ea800000e0000 */
[----:B------:R-:W-:Y:S04]  /*24770*/  @!P1 LDGSTS.E.BYPASS.LTC128B.128 [R22+0x23400], desc[UR36][R2.64], !P2 ;  /* 0x2340000002169fae */ /* 0x000fe8000d101d64 */
[----:B------:R-:W-:Y:S04]  /*24780*/  @!P1 LDGSTS.E.BYPASS.LTC128B.128 [R22+0x27400], desc[UR36][R2.64+0x80], !P3 ;  /* 0x2740008002169fae */ /* 0x000fe8000d901d64 */
[----:B------:R-:W-:Y:S04]  /*24790*/  @!P1 LDGSTS.E.BYPASS.LTC128B.128 [R22+0x2b400], desc[UR36][R2.64+0x100], !P4 ;  /* 0x2b40010002169fae */ /* 0x000fe8000e101d64 */
[----:B------:R3:W-:Y:S01]  /*247a0*/  @!P1 LDGSTS.E.BYPASS.LTC128B.128 [R22+0x2f400], desc[UR36][R2.64+0x180], !P5 ;  /* 0x2f40018002169fae */ /* 0x0007e2000e901d64 */
[----:B------:R-:W-:-:S02]  /*247b0*/  ISETP.NE.AND P1, PT, R8, RZ, PT ;  /* 0x000000ff0800720c */ /* 0x000fc40003f25270 */
[----:B0-----:R-:W-:-:S05]  /*247c0*/  @!P6 LEA R14, P0, R20, R14, 0x1 ;  /* 0x0000000e140ee211 */ /* 0x001fca00078008ff */
[----:B--2---:R-:W-:Y:S02]  /*247d0*/  @!P6 IMAD.X R5, RZ, RZ, R5, P0 ;  /* 0x000000ffff05e224 */ /* 0x004fe400000e0605 */
[----:B---3--:R-:W-:Y:S02]  /*247e0*/  @!P6 IMAD.MOV.U32 R2, RZ, RZ, R14 ;  /* 0x000000ffff02e224 */ /* 0x008fe400078e000e */
        /* <DEDUP_REMOVED lines=29> */
[----:B0-----:R-:W-:-:S05]  /*249c0*/  @!P1 LEA R14, P0, R20, R14, 0x1 ;  /* 0x0000000e140e9211 */ /* 0x001fca00078008ff */
[----:B--2---:R-:W-:Y:S02]  /*249d0*/  @!P1 IMAD.X R5, RZ, RZ, R5, P0 ;  /* 0x000000ffff059224 */ /* 0x004fe400000e0605 */
[----:B---3--:R-:W-:Y:S02]  /*249e0*/  @!P1 IMAD.MOV.U32 R2, RZ, RZ, R14 ;  /* 0x000000ffff029224 */ /* 0x008fe400078e000e */
[----:B------:R-:W-:Y:S01]  /*249f0*/  @!P1 IMAD.MOV.U32 R3, RZ, RZ, R5 ;  /* 0x000000ffff039224 */ /* 0x000fe200078e0005 */
[----:B------:R0:W2:Y:S04]  /*24a00*/  SHFL.IDX PT, R14, R0, 0x7, 0x181f ;  /* 0x00f81f00000e7f89 */ /* 0x0000a800000e0000 */
[----:B------:R0:W-:Y:S04]  /*24a10*/  @!P1 LDGSTS.E.BYPASS.LTC128B.128 [R22+0x25400], desc[UR36][R2.64], !P2 ;  /* 0x2540000002169fae */ /* 0x0001e8000d101d64 */
[----:B------:R0:W-:Y:S04]  /*24a20*/  @!P1 LDGSTS.E.BYPASS.LTC128B.128 [R22+0x29400], desc[UR36][R2.64+0x80], !P3 ;  /* 0x2940008002169fae */ /* 0x0001e8000d901d64 */
[----:B------:R0:W-:Y:S04]  /*24a30*/  @!P1 LDGSTS.E.BYPASS.LTC128B.128 [R22+0x2d400], desc[UR36][R2.64+0x100], !P4 ;  /* 0x2d40010002169fae */ /* 0x0001e8000e101d64 */
[----:B------:R0:W-:Y:S04]  /*24a40*/  @!P1 LDGSTS.E.BYPASS.LTC128B.128 [R22+0x31400], desc[UR36][R2.64+0x180], !P5 ;  /* 0x3140018002169fae */ /* 0x0001e8000e901d64 */
[----:B------:R0:W3:Y:S02]  /*24a50*/  SHFL.IDX PT, R5, R4, 0x7, 0x181f ;  /* 0x00f81f0004057f89 */ /* 0x0000e400000e0000 */
.L_x_11433:
[----:B------:R-:W-:-:S13]  /*24a60*/  LOP3.LUT P1, RZ, R16, 0x4000, RZ, 0xc0, !PT ;  /* 0x0000400010ff7812 */ /* 0x000fda000782c0ff */
[----:B0-2---:R-:W-:-:S05]  /*24a70*/  @!P1 LEA R2, P0, R20, R14, 0x1 ;  /* 0x0000000e14029211 */ /* 0x005fca00078008ff */
[----:B---3--:R-:W-:Y:S01]  /*24a80*/  @!P1 IMAD.X R3, RZ, RZ, R5, P0 ;  /* 0x000000ffff039224 */ /* 0x008fe200000e0605 */
[----:B------:R-:W-:-:S04]  /*24a90*/  PLOP3.LUT P0, PT, PT, PT, PT, 0x80, 0x0 ;  /* 0x000000000000781c */ /* 0x000fc80003f0f070 */
        /* <DEDUP_REMOVED lines=8> */
.L_x_11338:
        /* <DEDUP_REMOVED lines=18> */
.L_x_11434:
[----:B------:R-:W-:Y:S05]  /*24c40*/  BSYNC B0 ;  /* 0x0000000000007941 */ /* 0x000fea0003800000 */
.L_x_11339:
[----:B------:R-:W-:-:S13]  /*24c50*/  LOP3.LUT P0, RZ, R16, 0x2000, RZ, 0xc0, !PT ;  /* 0x0000200010ff7812 */ /* 0x000fda000780c0ff */
[----:B------:R-:W-:Y:S05]  /*24c60*/  @!P0 BRA `(.L_x_11341) ;  /* 0x0000000000048947 */ /* 0x000fea0003800000 */
[----:B------:R-:W-:Y:S01]  /*24c70*/  BPT.TRAP 0x1 ;  /* 0x000000040000795c */ /* 0x000fe20000300000 */
.L_x_11341:
[----:B------:R-:W-:Y:S01]  /*24c80*/  SHF.L.U32 R3, R26, 0x1f, RZ ;  /* 0x0000001f1a037819 */ /* 0x000fe200000006ff */
[----:B------:R-:W-:Y:S03]  /*24c90*/  BSSY B0, `(.L_x_11342) ;  /* 0x0000003000007945 */ /* 0x000fe60003800000 */
[----:B------:R-:W2:Y:S02]  /*24ca0*/  SYNCS.PHASECHK.TRANS64.TRYWAIT P0, [R24+URZ+0x32460], R3 ;  /* 0x03246003180075a7 */ /* 0x000ea4000800017f */
[----:B--2---:R-:W-:Y:S05]  /*24cb0*/  @!P0 BRA `(.L_x_11343) ;  /* 0x0000003c002c8947 */ /* 0x004fea0003800000 */
.L_x_11435:
[----:B------:R-:W-:Y:S05]  /*24cc0*/  BSYNC B0 ;  /* 0x0000000000007941 */ /* 0x000fea0003800000 */
.L_x_11342:
[----:B------:R-:W3:Y:S01]  /*24cd0*/  LDL.LU R4, [R1+0x440] ;  /* 0x0004400001047983 */ /* 0x000ee20000300800 */
[----:B------:R-:W-:Y:S01]  /*24ce0*/  ULDC.64 UR4, c[0x0][0x328] ;  /* 0x0000ca0000047ab9 */ /* 0x000fe20000000a00 */
[----:B------:R-:W-:Y:S01]  /*24cf0*/  LOP3.LUT P4, RZ, R36, 0x8, RZ, 0xc0, !PT ;  /* 0x0000000824ff7812 */ /* 0x000fe2000788c0ff */
[----:B0-----:R-:W-:Y:S02]  /*24d00*/  IMAD R0, R37, UR4, RZ ;  /* 0x0000000425007c24 */ /* 0x001fe4000f8e02ff */
[----:B--2---:R-:W-:-:S04]  /*24d10*/  IMAD.WIDE.U32 R2, R33, UR4, RZ ;  /* 0x0000000421027c25 */ /* 0x004fc8000f8e00ff */
[----:B------:R-:W-:Y:S01]  /*24d20*/  IMAD R5, R33, UR5, R0 ;  /* 0x0000000521057c24 */ /* 0x000fe2000f8e0200 */
[----:B------:R-:W-:-:S03]  /*24d30*/  ULDC.64 UR4, c[0x0][0x338] ;  /* 0x0000ce0000047ab9 */ /* 0x000fc60000000a00 */
[----:B------:R-:W-:Y:S02]  /*24d40*/  IMAD.IADD R3, R3, 0x1, R5 ;  /* 0x0000000103037824 */ /* 0x000fe400078e0205 */
[----:B------:R-:W-:-:S04]  /*24d50*/  IMAD.WIDE.U32 R2, R25, UR4, R2 ;  /* 0x0000000419027c25 */ /* 0x000fc8000f8e0002 */
[----:B---3--:R-:W-:Y:S02]  /*24d60*/  IMAD R0, R4, UR4, RZ ;  /* 0x0000000404007c24 */ /* 0x008fe4000f8e02ff */
[----:B------:R-:W-:Y:S02]  /*24d70*/  IMAD R4, R18, 0x6000, R29 ;  /* 0x0000600012047824 */ /* 0x000fe400078e021d */
[----:B------:R-:W-:Y:S01]  /*24d80*/  IMAD R5, R25, UR5, R0 ;  /* 0x0000000519057c24 */ /* 0x000fe2000f8e0200 */
[----:B------:R-:W-:Y:S02]  /*24d90*/  ULDC.64 UR4, c[0x0][0x330] ;  /* 0x0000cc0000047ab9 */ /* 0x000fe40000000a00 */
[----:B------:R-:W-:Y:S02]  /*24da0*/  IMAD R0, R27, UR4, RZ ;  /* 0x000000041b007c24 */ /* 0x000fe4000f8e02ff */
[----:B------:R-:W-:Y:S02]  /*24db0*/  IMAD.IADD R3, R3, 0x1, R5 ;  /* 0x0000000103037824 */ /* 0x000fe400078e0205 */
[----:B------:R-:W-:-:S02]  /*24dc0*/  IMAD R5, R19, UR5, R0 ;  /* 0x0000000513057c24 */ /* 0x000fc4000f8e0200 */
        /* <DEDUP_REMOVED lines=29> */
[----:B------:R0:W-:Y:S04]  /*24fa0*/  LDGSTS.E.BYPASS.LTC128B.128 [R4+0x9400], desc[UR36][R2.64+0x180], !P3 ;  /* 0x0940018002047fae */ /* 0x0001e8000d901d64 */
[----:B0-----:R-:W0:Y:S01]  /*24fb0*/  SHFL.IDX PT, R3, R6, 0x1, 0x181f ;  /* 0x00381f0006037f89 */ /* 0x001e2200000e0000 */
        /* <DEDUP_REMOVED lines=10> */
[----:B------:R0:W-:Y:S01]  /*25060*/  LDGSTS.E.BYPASS.LTC128B.128 [R4+0x9c00], desc[UR36][R2.64+0x180], !P3 ;  /* 0x09c0018002047fae */ /* 0x0001e2000d901d64 */
[----:B--2---:R-:W-:-:S03]  /*25070*/  IADD3 R8, P3, R14, R0, RZ ;  /* 0x000000000e087210 */ /* 0x004fc60007f7e0ff */
        /* <DEDUP_REMOVED lines=36> */
.L_x_11449:
        /* <DEDUP_REMOVED lines=15> */
.L_x_11345:
        /* <DEDUP_REMOVED lines=10> */
.L_x_11346:
[----:B------:R-:W-:Y:S01]  /*25450*/  UIADD3 UR4, UR44, -0x2, URZ ;  /* 0xfffffffe2c047890 */ /* 0x000fe2000fffe03f */
[----:B------:R2:W-:Y:S03]  /*25460*/  SYNCS.ARRIVE.TRANS64.A1T0 RZ, [R24+URZ+0x32450], RZ ;  /* 0x032450ff18ff79a7 */ /* 0x0005e6000810003f */
[----:B------:R-:W-:-:S06]  /*25470*/  UISETP.GE.AND UP0, UPT, UR4, UR45, UPT ;  /* 0x0000002d0400728c */ /* 0x000fcc000bf06270 */
[----:B------:R-:W-:-:S13]  /*25480*/  PLOP3.LUT P0, PT, PT, PT, UP0, 0x40, 0x0 ;  /* 0x000000000000781c */ /* 0x000fda0003f0e808 */
[----:B--2---:R-:W-:Y:S05]  /*25490*/  @P0 BRA `(.L_x_11347) ;  /* 0x0000000c00640947 */ /* 0x004fea0003800000 */
[----:B------:R-:W-:Y:S01]  /*254a0*/  BSSY B0, `(.L_x_11347) ;  /* 0x00000d8000007945 */ /* 0x000fe20003800000 */
[----:B------:R-:W-:-:S07]  /*254b0*/  IMAD.U32 R20, RZ, RZ, UR4 ;  /* 0x00000004ff147e24 */ /* 0x000fce000f8e00ff */
.L_x_11360:
[----:B0-----:R-:W0:Y:S01]  /*254c0*/  S2R R2, SR_TID.X ;  /* 0x0000000000027919 */ /* 0x001e220000002100 */
[----:B--2---:R-:W2:Y:S01]  /*254d0*/  LDC R3, c[0x0][0x430] ;  /* 0x00010c00ff037b82 */ /* 0x004ea20000000800 */
[----:B------:R-:W-:Y:S01]  /*254e0*/  IMAD R8, R20, 0x60, R31 ;  /* 0x0000006014087824 */ /* 0x000fe200078e021f */
[----:B------:R-:W-:Y:S01]  /*254f0*/  LOP3.LUT P1, RZ, R16, 0x2000, RZ, 0xc0, !PT ;  /* 0x0000200010ff7812 */ /* 0x000fe2000782c0ff */
        /* <DEDUP_REMOVED lines=18> */
[----:B------:R-:W-:Y:S01]  /*25620*/  @!P2 IMAD.IADD R3, R5, 0x1, R3 ;  /* 0x000000010503a824 */ /* 0x000fe200078e0203 */
[----:B------:R-:W-:Y:S05]  /*25630*/  YIELD ;  /* 0x0000000000007946 */ /* 0x000fea0003800000 */
[C---:B0-----:R-:W-:Y:S01]  /*25640*/  @!P2 LEA R6, P0, R2.reuse, R6, 0x2 ;  /* 0x000000060206a211 */ /* 0x041fe200078010ff */
[----:B------:R-:W-:Y:S01]  /*25650*/  IMAD.MOV.U32 R4, RZ, RZ, RZ ;  /* 0x000000ffff047224 */ /* 0x000fe200078e00ff */
[----:B------:R-:W-:Y:S02]  /*25660*/  ULDC UR4, c[0x0][0x430] ;  /* 0x00010c0000047ab9 */ /* 0x000fe40000000800 */
[----:B------:R-:W-:Y:S01]  /*25670*/  @!P2 LEA.HI.X R7, R2, R7, R3, 0x2, P0 ;  /* 0x000000070207a211 */ /* 0x000fe200000f1403 */
[----:B------:R-:W-:Y:S01]  /*25680*/  IMAD.MOV R5, RZ, RZ, -R9 ;  /* 0x000000ffff057224 */ /* 0x000fe200078e0a09 */
[----:B------:R-:W-:Y:S01]  /*25690*/  ISETP.NE.AND P0, PT, R18, 0x2, PT ;  /* 0x000000021200780c */ /* 0x000fe20003f05270 */
[----:B------:R-:W-:-:S02]  /*256a0*/  IMAD.MOV.U32 R2, RZ, RZ, R20 ;  /* 0x000000ffff027224 */ /* 0x000fc400078e0014 */
[----:B------:R-:W-:Y:S01]  /*256b0*/  IMAD R5, R5, UR4, R8 ;  /* 0x0000000405057c24 */ /* 0x000fe2000f8e0208 */
[----:B------:R-:W-:Y:S01]  /*256c0*/  SEL R3, RZ, 0x1, P0 ;  /* 0x00000001ff037807 */ /* 0x000fe20000000000 */
[----:B------:R0:W5:Y:S01]  /*256d0*/  @!P2 LDG.E R4, desc[UR36][R6.64] ;  /* 0x000000240604a981 */ /* 0x000162000c1e1900 */
[----:B------:R-:W-:Y:S01]  /*256e0*/  SEL R18, R18, RZ, P0 ;  /* 0x000000ff12127207 */ /* 0x000fe20000000000 */
[----:B------:R-:W-:Y:S01]  /*256f0*/  VIADD R20, R20, 0xffffffff ;  /* 0xffffffff14147836 */ /* 0x000fe20000000000 */
[----:B------:R-:W-:Y:S02]  /*25700*/  LOP3.LUT R26, R26, R3, RZ, 0x3c, !PT ;  /* 0x000000031a1a7212 */ /* 0x000fe400078e3cff */
[----:B------:R-:W-:Y:S01]  /*25710*/  ISETP.GT.AND P2, PT, R2, UR45, PT ;  /* 0x0000002d02007c0c */ /* 0x000fe2000bf44270 */
[----:B-1----:R-:W-:-:S12]  /*25720*/  @!P1 BRA `(.L_x_11348) ;  /* 0x0000000000049947 */ /* 0x002fd80003800000 */
[----:B------:R-:W-:Y:S01]  /*25730*/  BPT.TRAP 0x1 ;  /* 0x000000040000795c */ /* 0x000fe20000300000 */
.L_x_11348:
[----:B------:R-:W-:Y:S01]  /*25740*/  IMAD R10, R18, 0x8, R17 ;  /* 0x00000008120a7824 */ /* 0x000fe200078e0211 */
[----:B------:R-:W-:Y:S01]  /*25750*/  SHF.L.U32 R25, R26, 0x1f, RZ ;  /* 0x0000001f1a197819 */ /* 0x000fe200000006ff */
[----:B------:R-:W-:Y:S01]  /*25760*/  BSSY B1, `(.L_x_11349) ;  /* 0x0000004000017945 */ /* 0x000fe20003800000 */
[----:B------:R-:W-:Y:S02]  /*25770*/  SHF.R.S32.HI R23, RZ, 0x1f, R5 ;  /* 0x0000001fff177819 */ /* 0x000fe40000011405 */
[----:B------:R-:W2:Y:S02]  /*25780*/  SYNCS.PHASECHK.TRANS64.TRYWAIT P0, [R10+URZ+0x32440], R25 ;  /* 0x032440190a0075a7 */ /* 0x000ea4000800017f */
[----:B--2---:R-:W-:Y:S05]  /*25790*/  @!P0 BRA `(.L_x_11350) ;  /* 0x0000003800cc8947 */ /* 0x004fea0003800000 */
.L_x_11450:
[----:B------:R-:W-:Y:S05]  /*257a0*/  BSYNC B1 ;  /* 0x0000000000017941 */ /* 0x000fea0003800000 */
.L_x_11349:
[----:B------:R-:W-:Y:S01]  /*257b0*/  ULDC.64 UR4, c[0x0][0x300] ;  /* 0x0000c00000047ab9 */ /* 0x000fe20000000a00 */
[----:B-1---5:R-:W-:Y:S01]  /*257c0*/  SHF.R.S32.HI R24, RZ, 0x1f, R4 ;  /* 0x0000001fff187819 */ /* 0x022fe20000011404 */
[----:B------:R-:W-:Y:S01]  /*257d0*/  IMAD R2, R23, UR4, RZ ;  /* 0x0000000417027c24 */ /* 0x000fe2000f8e02ff */
[----:B------:R-:W-:Y:S01]  /*257e0*/  LOP3.LUT P1, RZ, R16, 0x1, RZ, 0xc0, !PT ;  /* 0x0000000110ff7812 */ /* 0x000fe2000782c0ff */
[----:B------:R-:W-:Y:S02]  /*257f0*/  IMAD R8, R18, 0x1800, R29 ;  /* 0x0000180012087824 */ /* 0x000fe400078e021d */
[C---:B0-----:R-:W-:Y:S02]  /*25800*/  IMAD R7, R5.reuse, UR5, R2 ;  /* 0x0000000505077c24 */ /* 0x041fe4000f8e0202 */
        /* <DEDUP_REMOVED lines=19> */
[----:B------:R-:W1:Y:S04]  /*25940*/  SHFL.IDX PT, R3, R21, RZ, 0x181f ;  /* 0x00181fff15037589 */ /* 0x000e6800000e0000 */
[----:B------:R-:W3:Y:S04]  /*25950*/  SHFL.IDX PT, R6, R9, 0x1, 0x181f ;  /* 0x00381f0009067f89 */ /* 0x000ee800000e0000 */
[----:B------:R-:W4:Y:S01]  /*25960*/  SHFL.IDX PT, R7, R21, 0x1, 0x181f ;  /* 0x00381f0015077f89 */ /* 0x000f2200000e0000 */
[----:B0-----:R-:W-:-:S03]  /*25970*/  IADD3 R2, P0, R14, R0, RZ ;  /* 0x000000000e027210 */ /* 0x001fc60007f1e0ff */
[----:B------:R-:W0:Y:S02]  /*25980*/  SHFL.IDX PT, R14, R9, 0x2, 0x181f ;  /* 0x00581f00090e7f89 */ /* 0x000e2400000e0000 */
[----:B-1----:R-:W-:Y:S01]  /*25990*/  IMAD.X R3, RZ, RZ, R3, P0 ;  /* 0x000000ffff037224 */ /* 0x002fe200000e0603 */
[----:B---3--:R-:W-:-:S04]  /*259a0*/  IADD3 R6, P0, R6, R0, RZ ;  /* 0x0000000006067210 */ /* 0x008fc80007f1e0ff */
[----:B------:R1:W-:Y:S01]  /*259b0*/  LDGSTS.E.BYPASS.LTC128B.128 [R8+0x1c400], desc[UR36][R2.64], !P1 ;  /* 0x1c40000002087fae */ /* 0x0003e2000c901d64 */
[----:B----4-:R-:W-:-:S05]  /*259c0*/  IMAD.X R7, RZ, RZ, R7, P0 ;  /* 0x000000ffff077224 */ /* 0x010fca00000e0607 */
[----:B------:R3:W-:Y:S04]  /*259d0*/  LDGSTS.E.BYPASS.LTC128B.128 [R8+0x1cc00], desc[UR36][R6.64], !P1 ;  /* 0x1cc0000006087fae */ /* 0x0007e8000c901d64 */
[----:B-1----:R-:W1:Y:S01]  /*259e0*/  SHFL.IDX PT, R3, R21, 0x2, 0x181f ;  /* 0x00581f0015037f89 */ /* 0x002e6200000e0000 */
[----:B0-----:R-:W-:-:S03]  /*259f0*/  IADD3 R2, P0, R14, R0, RZ ;  /* 0x000000000e027210 */ /* 0x001fc60007f1e0ff */
[----:B------:R-:W0:Y:S04]  /*25a00*/  SHFL.IDX PT, R14, R9, 0x3, 0x181f ;  /* 0x00781f00090e7f89 */ /* 0x000e2800000e0000 */
[----:B---3--:R-:W3:Y:S01]  /*25a10*/  SHFL.IDX PT, R7, R21, 0x3, 0x181f ;  /* 0x00781f0015077f89 */ /* 0x008ee200000e0000 */
[----:B-1----:R-:W-:-:S05]  /*25a20*/  IMAD.X R3, RZ, RZ, R3, P0 ;  /* 0x000000ffff037224 */ /* 0x002fca00000e0603 */
[----:B------:R1:W-:Y:S01]  /*25a30*/  LDGSTS.E.BYPASS.LTC128B.128 [R8+0x1d400], desc[UR36][R2.64], !P1 ;  /* 0x1d40000002087fae */ /* 0x0003e2000c901d64 */
[----:B0-----:R-:W-:-:S03]  /*25a40*/  IADD3 R6, P0, R14, R0, RZ ;  /* 0x000000000e067210 */ /* 0x001fc60007f1e0ff */
[----:B------:R-:W0:Y:S02]  /*25a50*/  SHFL.IDX PT, R14, R9, 0x4, 0x181f ;  /* 0x00981f00090e7f89 */ /* 0x000e2400000e0000 */
[----:B---3--:R-:W-:-:S05]  /*25a60*/  IMAD.X R7, RZ, RZ, R7, P0 ;  /* 0x000000ffff077224 */ /* 0x008fca00000e0607 */
[----:B------:R3:W-:Y:S04]  /*25a70*/  LDGSTS.E.BYPASS.LTC128B.128 [R8+0x1dc00], desc[UR36][R6.64], !P1 ;  /* 0x1dc0000006087fae */ /* 0x0007e8000c901d64 */
[----:B-1----:R-:W1:Y:S04]  /*25a80*/  SHFL.IDX PT, R3, R21, 0x4, 0x181f ;  /* 0x00981f0015037f89 */ /* 0x002e6800000e0000 */
[----:B------:R-:W4:Y:S01]  /*25a90*/  SHFL.IDX PT, R21, R21, 0x5, 0x181f ;  /* 0x00b81f0015157f89 */ /* 0x000f2200000e0000 */
[----:B0-----:R-:W-:-:S03]  /*25aa0*/  IADD3 R2, P0, R14, R0, RZ ;  /* 0x000000000e027210 */ /* 0x001fc60007f1e0ff */
[----:B------:R3:W0:Y:S02]  /*25ab0*/  SHFL.IDX PT, R14, R9, 0x5, 0x181f ;  /* 0x00b81f00090e7f89 */ /* 0x00062400000e0000 */
[----:B-1----:R-:W-:-:S05]  /*25ac0*/  IMAD.X R3, RZ, RZ, R3, P0 ;  /* 0x000000ffff037224 */ /* 0x002fca00000e0603 */
[----:B----4-:R3:W-:Y:S03]  /*25ad0*/  LDGSTS.E.BYPASS.LTC128B.128 [R8+0x1e400], desc[UR36][R2.64], !P1 ;  /* 0x1e40000002087fae */ /* 0x0107e6000c901d64 */
.L_x_11464:
[----:B0--3--:R-:W-:-:S05]  /*25ae0*/  IADD3 R2, P0, R14, R0, RZ ;  /* 0x000000000e027210 */ /* 0x009fca0007f1e0ff */
[----:B------:R-:W-:Y:S01]  /*25af0*/  IMAD.X R3, RZ, RZ, R21, P0 ;  /* 0x000000ffff037224 */ /* 0x000fe200000e0615 */
[----:B------:R-:W-:-:S04]  /*25b00*/  PLOP3.LUT P0, PT, PT, PT, PT, 0x80, 0x0 ;  /* 0x000000000000781c */ /* 0x000fc80003f0f070 */
[----:B------:R-:W-:Y:S01]  /*25b10*/  @!PT LDS RZ, [RZ] ;  /* 0x00000000fffff984 */ /* 0x000fe20000000800 */
[----:B------:R-:W-:Y:S01]  /*25b20*/  @!PT LDS RZ, [RZ] ;  /* 0x00000000fffff984 */ /* 0x000fe20000000800 */
[----:B------:R-:W-:Y:S01]  /*25b30*/  @!PT LDS RZ, [RZ] ;  /* 0x00000000fffff984 */ /* 0x000fe20000000800 */
[----:B------:R0:W-:Y:S01]  /*25b40*/  LDGSTS.E.BYPASS.LTC128B.128 [R8+0x1ec00], desc[UR36][R2.64], !P1 ;  /* 0x1ec0000002087fae */ /* 0x0001e2000c901d64 */
[----:B------:R-:W-:-:S08]  /*25b50*/  NOP ;  /* 0x0000000000007918 */ /* 0x000fd00000000000 */
.L_x_11352:
        /* <DEDUP_REMOVED lines=10> */
.L_x_11353:
[----:B------:R1:W-:Y:S01]  /*25c00*/  SYNCS.ARRIVE.TRANS64.A1T0 RZ, [R10+URZ+0x32430], RZ ;  /* 0x032430ff0aff79a7 */ /* 0x0003e2000810003f */
[----:B------:R-:W-:Y:S05]  /*25c10*/  @!P3 BRA `(.L_x_11354) ;  /* 0x000000000004b947 */ /* 0x000fea0003800000 */
[----:B------:R-:W-:Y:S01]  /*25c20*/  BPT.TRAP 0x1 ;  /* 0x000000040000795c */ /* 0x000fe20000300000 */
.L_x_11354:
[----:B------:R-:W3:Y:S01]  /*25c30*/  SYNCS.PHASECHK.TRANS64.TRYWAIT P0, [R10+URZ+0x32460], R25 ;  /* 0x032460190a0075a7 */ /* 0x000ee2000800017f */
[----:B------:R-:W-:Y:S04]  /*25c40*/  BSSY B1, `(.L_x_11355) ;  /* 0x0000002000017945 */ /* 0x000fe80003800000 */
[----:B---3--:R-:W-:Y:S05]  /*25c50*/  @!P0 BRA `(.L_x_11356) ;  /* 0x0000003c00408947 */ /* 0x008fea0003800000 */
.L_x_11465:
[----:B------:R-:W-:Y:S05]  /*25c60*/  BSYNC B1 ;  /* 0x0000000000017941 */ /* 0x000fea0003800000 */
.L_x_11355:
[----:B------:R-:W-:Y:S01]  /*25c70*/  ULDC.64 UR4, c[0x0][0x328] ;  /* 0x0000ca0000047ab9 */ /* 0x000fe20000000a00 */
[C---:B------:R-:W-:Y:S01]  /*25c80*/  LOP3.LUT P5, RZ, R16.reuse, 0x20, RZ, 0xc0, !PT ;  /* 0x0000002010ff7812 */ /* 0x040fe200078ac0ff */
[----:B0-----:R-:W-:Y:S01]  /*25c90*/  IMAD R2, R23, UR4, RZ ;  /* 0x0000000417027c24 */ /* 0x001fe2000f8e02ff */
        /* <DEDUP_REMOVED lines=24> */
[----:B------:R-:W4:Y:S04]  /*25e20*/  SHFL.IDX PT, R3, R24, RZ, 0x181f ;  /* 0x00181fff18037589 */ /* 0x000f2800000e0000 */
[----:B------:R-:W-:Y:S04]  /*25e30*/  SHFL.IDX PT, R4, R24, 0x1, 0x181f ;  /* 0x00381f0018047f89 */ /* 0x000fe800000e0000 */
[----:B------:R-:W-:Y:S04]  /*25e40*/  SHFL.IDX PT, R5, R24, 0x3, 0x181f ;  /* 0x00781f0018057f89 */ /* 0x000fe800000e0000 */
[----:B--23--:R-:W-:Y:S01]  /*25e50*/  SHFL.IDX PT, R25, R24, 0x4, 0x181f ;  /* 0x00981f0018197f89 */ /* 0x00cfe200000e0000 */
[----:B0-----:R-:W-:-:S03]  /*25e60*/  IADD3 R2, P0, R14, R0, RZ ;  /* 0x000000000e027210 */ /* 0x001fc60007f1e0ff */
        /* <DEDUP_REMOVED lines=36> */
.L_x_11479:
        /* <DEDUP_REMOVED lines=11> */
.L_x_11358:
        /* <DEDUP_REMOVED lines=10> */
.L_x_11359:
[----:B------:R2:W-:Y:S01]  /*26200*/  SYNCS.ARRIVE.TRANS64.A1T0 RZ, [R10+URZ+0x32450], RZ ;  /* 0x032450ff0aff79a7 */ /* 0x0005e2000810003f */
[----:B------:R-:W-:Y:S05]  /*26210*/  @P2 BRA `(.L_x_11360) ;  /* 0xfffffff000a82947 */ /* 0x000fea000383ffff */
[----:B------:R-:W-:Y:S05]  /*26220*/  BSYNC B0 ;  /* 0x0000000000007941 */ /* 0x000fea0003800000 */
.L_x_11347:
[----:B------:R-:W3:Y:S01]  /*26230*/  S2R R0, SR_TID.X ;  /* 0x0000000000007919 */ /* 0x000ee20000002100 */
[----:B------:R-:W-:Y:S01]  /*26240*/  VIADD R18, R18, 0x1 ;  /* 0x0000000112127836 */ /* 0x000fe20000000000 */
[----:B------:R-:W-:Y:S04]  /*26250*/  BSSY B0, `(.L_x_11361) ;  /* 0x0000013000007945 */ /* 0x000fe80003800000 */
[----:B------:R-:W-:-:S04]  /*26260*/  ISETP.NE.AND P0, PT, R18, 0x2, PT ;  /* 0x000000021200780c */ /* 0x000fc80003f05270 */
[----:B------:R-:W-:Y:S02]  /*26270*/  SEL R18, R18, RZ, P0 ;  /* 0x000000ff12127207 */ /* 0x000fe40000000000 */
[----:B------:R-:W-:Y:S02]  /*26280*/  SEL R5, RZ, 0x1, P0 ;  /* 0x00000001ff057807 */ /* 0x000fe40000000000 */
[----:B---3--:R-:W-:-:S04]  /*26290*/  LOP3.LUT R0, R0, 0x7f, RZ, 0xc0, !PT ;  /* 0x0000007f00007812 */ /* 0x008fc800078ec0ff */
[----:B------:R-:W-:-:S13]  /*262a0*/  ISETP.NE.AND P0, PT, R0, RZ, PT ;  /* 0x000000ff0000720c */ /* 0x000fda0003f05270 */
[----:B------:R-:W-:Y:S05]  /*262b0*/  @P0 BRA `(.L_x_11362) ;  /* 0x0000000000300947 */ /* 0x000fea0003800000 */
[----:B------:R-:W3:Y:S01]  /*262c0*/  S2R R9, SR_LANEID ;  /* 0x0000000000097919 */ /* 0x000ee20000000000 */
[----:B------:R-:W-:Y:S01]  /*262d0*/  VOTEU.ANY UR4, UPT, PT ;  /* 0x0000000000047886 */ /* 0x000fe200038e0100 */
[----:B0-----:R-:W0:Y:S01]  /*262e0*/  LDC.64 R2, c[0x0][0xd80] ;  /* 0x00036000ff027b82 */ /* 0x001e220000000a00 */
[----:B------:R-:W3:Y:S08]  /*262f0*/  FLO.U32 R0, UR4 ;  /* 0x0000000400007d00 */ /* 0x000ef000080e0000 */
[----:B------:R-:W0:Y:S01]  /*26300*/  POPC R7, UR4 ;  /* 0x0000000400077d09 */ /* 0x000e220008000000 */
[----:B---3--:R-:W-:-:S13]  /*26310*/  ISETP.EQ.U32.AND P1, PT, R0, R9, PT ;  /* 0x000000090000720c */ /* 0x008fda0003f22070 */
[----:B0-----:R-:W3:Y:S01]  /*26320*/  @P1 ATOMG.E.ADD.STRONG.GPU PT, R3, desc[UR36][R2.64], R7 ;  /* 0x00000007020319a8 */ /* 0x001ee200081ee1e4 */
[----:B------:R-:W0:Y:S02]  /*26330*/  S2R R4, SR_LTMASK ;  /* 0x0000000000047919 */ /* 0x000e240000003900 */
[----:B0-----:R-:W-:-:S04]  /*26340*/  LOP3.LUT R4, R4, UR4, RZ, 0xc0, !PT ;  /* 0x0000000404047c12 */ /* 0x001fc8000f8ec0ff */
[----:B------:R-:W0:Y:S01]  /*26350*/  POPC R9, R4 ;  /* 0x0000000400097309 */ /* 0x000e220000000000 */
[----:B---3--:R-:W0:Y:S02]  /*26360*/  SHFL.IDX PT, R0, R3, R0, 0x1f ;  /* 0x00001f0003007589 */ /* 0x008e2400000e0000 */
[----:B0-----:R-:W-:-:S07]  /*26370*/  IADD3 R32, R0, UR49, R9 ;  /* 0x0000003100207c10 */ /* 0x001fce000fffe009 */
.L_x_11362:
[----:B------:R-:W-:Y:S05]  /*26380*/  BSYNC B0 ;  /* 0x0000000000007941 */ /* 0x000fea0003800000 */
.L_x_11361:
[----:B------:R-:W-:-:S07]  /*26390*/  LOP3.LUT R26, R26, R5, RZ, 0x3c, !PT ;  /* 0x000000051a1a7212 */ /* 0x000fce00078e3cff */
.L_x_11318:
[----:B------:R-:W-:Y:S05]  /*263a0*/  BSYNC B7 ;  /* 0x0000000000077941 */ /* 0x000fea0003800000 */
.L_x_11316:
        /* <DEDUP_REMOVED lines=11> */
.L_x_11363:
[----:B------:R-:W-:-:S03]  /*26460*/  UMOV UR4, 0xffffffff ;  /* 0xffffffff00047882 */ /* 0x000fc60000000000 */
[----:B------:R-:W-:Y:S05]  /*26470*/  BRA.DIV UR4, `(.L_x_11365) ;  /* 0x0000003e04147947 */ /* 0x000fea000b800000 */
[----:B------:R3:W4:Y:S02]  /*26480*/  SHFL.IDX PT, R14, R32, RZ, 0x1f ;  /* 0x00001fff200e7589 */ /* 0x00072400000e0000 */
.L_x_11482:
[----:B0-----:R-:W0:Y:S01]  /*26490*/  @!P0 S2R R3, SR_CgaCtaId ;  /* 0x0000000000038919 */ /* 0x001e220000008800 */
[----:B------:R-:W-:Y:S05]  /*264a0*/  WARPSYNC.ALL ;  /* 0x0000000000007948 */ /* 0x000fea0003800000 */
[----:B------:R-:W-:Y:S01]  /*264b0*/  BAR.SYNC.DEFER_BLOCKING 0x4, 0x180 ;  /* 0x0106000000007b1d */ /* 0x000fe20000010000 */
[----:B------:R-:W-:-:S04]  /*264c0*/  @!P0 MOV R0, 0x400 ;  /* 0x0000040000008802 */ /* 0x000fc80000000f00 */
[----:B0-----:R-:W-:-:S05]  /*264d0*/  @!P0 LEA R17, R3, R0, 0x18 ;  /* 0x0000000003118211 */ /* 0x001fca00078ec0ff */
[----:B------:R3:W-:Y:S02]  /*264e0*/  @!P0 STS [R17+0x324d0], R32 ;  /* 0x0324d02011008388 */ /* 0x0007e40000000800 */
[----:B---34-:R-:W-:Y:S01]  /*264f0*/  IMAD.MOV.U32 R32, RZ, RZ, R14 ;  /* 0x000000ffff207224 */ /* 0x018fe200078e000e */
[----:B------:R-:W-:Y:S06]  /*26500*/  BAR.ARV 0x5, 0x180 ;  /* 0x0146000000007b1d */ /* 0x000fec0000002000 */
.L_x_11364:
[----:B------:R-:W-:Y:S02]  /*26510*/  ULDC UR4, c[0x0][0xd38] ;  /* 0x00034e0000047ab9 */ /* 0x000fe40000000800 */
[----:B----4-:R-:W-:-:S13]  /*26520*/  ISETP.GE.AND P0, PT, R32, UR4, PT ;  /* 0x0000000420007c0c */ /* 0x010fda000bf06270 */
[----:B------:R-:W-:Y:S05]  /*26530*/  @!P0 BRA `(.L_x_11366) ;  /* 0xffffffb800648947 */ /* 0x000fea000383ffff */
.L_x_11307:
[----:B------:R-:W4:Y:S01]  /*26540*/  LDL.LU R0, [R1+0x444] ;  /* 0x0004440001007983 */ /* 0x000f220000300800 */
[----:B------:R-:W-:Y:S01]  /*26550*/  BSSY B0, `(.L_x_11367) ;  /* 0x000000b000007945 */ /* 0x000fe20003800000 */
[----:B------:R-:W1:Y:S01]  /*26560*/  S2R R5, SR_CgaCtaId ;  /* 0x0000000000057919 */ /* 0x000e620000008800 */
[----:B----4-:R-:W-:-:S05]  /*26570*/  VIADD R0, R0, 0x1 ;  /* 0x0000000100007836 */ /* 0x010fca0000000000 */
        /* <DEDUP_REMOVED lines=8> */
.L_x_11483:
[----:B------:R-:W-:Y:S05]  /*26600*/  BSYNC B0 ;  /* 0x0000000000007941 */ /* 0x000fea0003800000 */
.L_x_11367:
[----:B------:R-:W-:-:S03]  /*26610*/  UMOV UR4, 0xffffffff ;  /* 0xffffffff00047882 */ /* 0x000fc60000000000 */
[----:B------:R-:W-:Y:S05]  /*26620*/  BRA.DIV UR4, `(.L_x_11369) ;  /* 0x0000003a04e47947 */ /* 0x000fea000b800000 */
[----:B0-----:R-:W0:Y:S02]  /*26630*/  S2R R0, SR_TID.X ;  /* 0x0000000000007919 */ /* 0x001e240000002100 */
[----:B0-----:R-:W-:-:S04]  /*26640*/  SHF.R.U32.HI R0, RZ, 0x5, R0 ;  /* 0x00000005ff007819 */ /* 0x001fc80000011600 */
[----:B------:R-:W-:-:S05]  /*26650*/  LOP3.LUT R0, R0, 0x3, RZ, 0xc0, !PT ;  /* 0x0000000300007812 */ /* 0x000fca00078ec0ff */
[----:B------:R0:W1:Y:S02]  /*26660*/  SHFL.IDX PT, R14, R0, RZ, 0x1f ;  /* 0x00001fff000e7589 */ /* 0x00006400000e0000 */
.L_x_11486:
[----:B-1----:R-:W-:Y:S01]  /*26670*/  ISETP.NE.AND P0, PT, R14, RZ, PT ;  /* 0x000000ff0e00720c */ /* 0x002fe20003f05270 */
[----:B------:R-:W-:-:S12]  /*26680*/  BSSY B0, `(.L_x_11370) ;  /* 0x0000026000007945 */ /* 0x000fd80003800000 */
[----:B------:R-:W-:Y:S05]  /*26690*/  @P0 BRA `(.L_x_11371) ;  /* 0x0000000000900947 */ /* 0x000fea0003800000 */
[----:B------:R-:W-:-:S03]  /*266a0*/  UMOV UR4, 0xffffffff ;  /* 0xffffffff00047882 */ /* 0x000fc60000000000 */
[----:B------:R-:W-:Y:S05]  /*266b0*/  BRA.DIV UR4, `(.L_x_11372) ;  /* 0x0000003a04f47947 */ /* 0x000fea000b800000 */
[----:B------:R-:W-:-:S13]  /*266c0*/  ELECT P6, URZ, PT ;  /* 0x00000000003f782f */ /* 0x000fda00038c0000 */
.L_x_11489:
        /* <DEDUP_REMOVED lines=8> */
.L_x_11373:
[----:B------:R-:W-:Y:S01]  /*26750*/  IMAD R5, R18, 0x8, R7 ;  /* 0x0000000812057824 */ /* 0x000fe200078e0207 */
[----:B------:R-:W-:Y:S01]  /*26760*/  SHF.L.U32 R0, R26, 0x1f, RZ ;  /* 0x0000001f1a007819 */ /* 0x000fe200000006ff */
[----:B------:R-:W-:-:S03]  /*26770*/  VIADD R18, R18, 0x1 ;  /* 0x0000000112127836 */ /* 0x000fc60000000000 */
[----:B------:R-:W0:Y:S02]  /*26780*/  SYNCS.PHASECHK.TRANS64.TRYWAIT P1, [R5+URZ+0x32440], R0 ;  /* 0x03244000050075a7 */ /* 0x000e24000802017f */
[----:B------:R-:W-:-:S04]  /*26790*/  ISETP.NE.AND P2, PT, R18, 0x2, PT ;  /* 0x000000021200780c */ /* 0x000fc80003f45270 */
[----:B------:R-:W-:Y:S01]  /*267a0*/  SEL R3, RZ, 0x1, P2 ;  /* 0x00000001ff037807 */ /* 0x000fe20001000000 */
[----:B0-----:R-:W-:Y:S08]  /*267b0*/  @!P1 BRA `(.L_x_11374) ;  /* 0x0000003800d49947 */ /* 0x001ff00003800000 */
.L_x_11490:
[----:B------:R-:W-:Y:S02]  /*267c0*/  SEL R18, R18, RZ, P2 ;  /* 0x000000ff12127207 */ /* 0x000fe40001000000 */
[----:B------:R-:W-:Y:S01]  /*267d0*/  LOP3.LUT R2, R26, R3, RZ, 0x3c, !PT ;  /* 0x000000031a027212 */ /* 0x000fe200078e3cff */
[----:B------:R-:W-:Y:S06]  /*267e0*/  @!P0 BRA `(.L_x_11375) ;  /* 0x0000000000048947 */ /* 0x000fec0003800000 */
[----:B------:R-:W-:Y:S01]  /*267f0*/  BPT.TRAP 0x1 ;  /* 0x000000040000795c */ /* 0x000fe20000300000 */
.L_x_11375:
[----:B------:R-:W-:Y:S01]  /*26800*/  IMAD R3, R18, 0x8, R7 ;  /* 0x0000000812037824 */ /* 0x000fe200078e0207 */
[----:B------:R-:W-:-:S04]  /*26810*/  SHF.L.U32 R2, R2, 0x1f, RZ ;  /* 0x0000001f02027819 */ /* 0x000fc800000006ff */
[----:B------:R-:W1:Y:S02]  /*26820*/  SYNCS.PHASECHK.TRANS64.TRYWAIT P1, [R3+URZ+0x32440], R2 ;  /* 0x03244002030075a7 */ /* 0x000e64000802017f */
[----:B-1----:R-:W-:Y:S05]  /*26830*/  @!P1 BRA `(.L_x_11376) ;  /* 0x0000003800c89947 */ /* 0x002fea0003800000 */
.L_x_11491:
[----:B------:R-:W-:Y:S05]  /*26840*/  @!P0 BRA `(.L_x_11377) ;  /* 0x0000000000048947 */ /* 0x000fea0003800000 */
[----:B------:R-:W-:Y:S01]  /*26850*/  BPT.TRAP 0x1 ;  /* 0x000000040000795c */ /* 0x000fe20000300000 */
.L_x_11377:
[----:B------:R-:W4:Y:S02]  /*26860*/  SYNCS.PHASECHK.TRANS64.TRYWAIT P1, [R5+URZ+0x32460], R0 ;  /* 0x03246000050075a7 */ /* 0x000f24000802017f */
[----:B----4-:R-:W-:Y:S05]  /*26870*/  @!P1 BRA `(.L_x_11378) ;  /* 0x0000003800cc9947 */ /* 0x010fea0003800000 */
.L_x_11492:
[----:B------:R-:W-:Y:S05]  /*26880*/  @!P0 BRA `(.L_x_11379) ;  /* 0x0000000000048947 */ /* 0x000fea0003800000 */
[----:B------:R-:W-:Y:S01]  /*26890*/  BPT.TRAP 0x1 ;  /* 0x000000040000795c */ /* 0x000fe20000300000 */
.L_x_11379:
[----:B------:R0:W0:Y:S02]  /*268a0*/  SYNCS.PHASECHK.TRANS64.TRYWAIT P0, [R3+URZ+0x32460], R2 ;  /* 0x03246002030075a7 */ /* 0x000024000800017f */
[----:B0-----:R-:W-:Y:S05]  /*268b0*/  @!P0 NANOSLEEP.SYNCS 0x989680 ;  /* 0x009896800000895d */ /* 0x001fea0003900000 */
[----:B------:R-:W0:Y:S02]  /*268c0*/  @!P0 SYNCS.PHASECHK.TRANS64 P0, [R3+URZ+0x32460], R2 ;  /* 0x03246002030085a7 */ /* 0x000e24000800007f */
[----:B0-----:R-:W-:Y:S05]  /*268d0*/  @!P0 BRA `(.L_x_11379) ;  /* 0xfffffffc00f08947 */ /* 0x001fea000383ffff */
.L_x_11371:
[----:B------:R-:W-:Y:S05]  /*268e0*/  BSYNC B0 ;  /* 0x0000000000007941 */ /* 0x000fea0003800000 */
.L_x_11370:
[----:B------:R-:W-:Y:S05]  /*268f0*/  EXIT ;  /* 0x000000000000794d */ /* 0x000fea0003800000 */
.L_x_11188:
[----:B0-----:R-:W-:-:S04]  /*26900*/  IMAD.U32 R9, RZ, RZ, UR42 ;  /* 0x0000002aff097e24 */ /* 0x001fc8000f8e00ff */
[----:B------:R0:W1:Y:S03]  /*26910*/  SYNCS.PHASECHK.TRANS64.TRYWAIT P0, [R9+URZ+0x32400], R8 ;  /* 0x03240008090075a7 */ /* 0x000066000800017f */
[----:B-1----:R-:W-:Y:S05]  /*26920*/  @!P0 NANOSLEEP.SYNCS 0x989680 ;  /* 0x009896800000895d */ /* 0x002fea0003900000 */
[----:B------:R-:W1:Y:S02]  /*26930*/  @!P0 SYNCS.PHASECHK.TRANS64 P0, [R9+URZ+0x32400], R8 ;  /* 0x03240008090085a7 */ /* 0x000e64000800007f */
[----:B-1----:R-:W-:Y:S05]  /*26940*/  @!P0 BRA `(.L_x_11188) ;  /* 0xfffffffc00ec8947 */ /* 0x002fea000383ffff */
[----:B------:R-:W-:Y:S05]  /*26950*/  BRA `(.L_x_11380) ;  /* 0xfffffdbc00a47947 */ /* 0x000fea000383ffff */
.L_x_11195:
[----:B-1----:R1:W2:Y:S02]  /*26960*/  SYNCS.PHASECHK.TRANS64.TRYWAIT P0, [R24+URZ], R25 ;  /* 0x00000019180075a7 */ /* 0x0022a4000800017f */
[----:B--2---:R-:W-:Y:S05]  /*26970*/  @!P0 NANOSLEEP.SYNCS 0x989680 ;  /* 0x009896800000895d */ /* 0x004fea0003900000 */
[----:B------:R-:W2:Y:S02]  /*26980*/  @!P0 SYNCS.PHASECHK.TRANS64 P0, [R24+URZ], R25 ;  /* 0x00000019180085a7 */ /* 0x000ea4000800007f */
[----:B--2---:R-:W-:Y:S05]  /*26990*/  @!P0 BRA `(.L_x_11195) ;  /* 0xfffffffc00f08947 */ /* 0x004fea000383ffff */
[----:B------:R-:W-:Y:S05]  /*269a0*/  BRA `(.L_x_11194) ;  /* 0xfffffdc000cc7947 */ /* 0x000fea000383ffff */
.L_x_11197:
[----:B0-----:R-:W-:-:S04]  /*269b0*/  IMAD.U32 R9, RZ, RZ, UR42 ;  /* 0x0000002aff097e24 */ /* 0x001fc8000f8e00ff */
[----:B------:R0:W1:Y:S03]  /*269c0*/  SYNCS.PHASECHK.TRANS64.TRYWAIT P0, [R9+URZ+0x32410], R8 ;  /* 0x03241008090075a7 */ /* 0x000066000800017f */
[----:B-1----:R-:W-:Y:S05]  /*269d0*/  @!P0 NANOSLEEP.SYNCS 0x989680 ;  /* 0x009896800000895d */ /* 0x002fea0003900000 */
[----:B------:R-:W1:Y:S02]  /*269e0*/  @!P0 SYNCS.PHASECHK.TRANS64 P0, [R9+URZ+0x32410], R8 ;  /* 0x03241008090085a7 */ /* 0x000e64000800007f */
[----:B-1----:R-:W-:Y:S05]  /*269f0*/  @!P0 BRA `(.L_x_11197) ;  /* 0xfffffffc00ec8947 */ /* 0x002fea000383ffff */
[----:B------:R-:W-:Y:S05]  /*26a00*/  BRA `(.L_x_11381) ;  /* 0xfffffdc400a07947 */ /* 0x000fea000383ffff */
.L_x_11204:
[----:B-1----:R1:W2:Y:S02]  /*26a10*/  SYNCS.PHASECHK.TRANS64.TRYWAIT P0, [R8+URZ], R9 ;  /* 0x00000009080075a7 */ /* 0x0022a4000800017f */
[----:B--2---:R-:W-:Y:S05]  /*26a20*/  @!P0 NANOSLEEP.SYNCS 0x989680 ;  /* 0x009896800000895d */ /* 0x004fea0003900000 */
[----:B------:R-:W2:Y:S02]  /*26a30*/  @!P0 SYNCS.PHASECHK.TRANS64 P0, [R8+URZ], R9 ;  /* 0x00000009080085a7 */ /* 0x000ea4000800007f */
[----:B--2---:R-:W-:Y:S05]  /*26a40*/  @!P0 BRA `(.L_x_11204) ;  /* 0xfffffffc00f08947 */ /* 0x004fea000383ffff */
[----:B------:R-:W-:Y:S05]  /*26a50*/  BRA `(.L_x_11203) ;  /* 0xfffffdc400e47947 */ /* 0x000fea000383ffff */
.L_x_11242:
[----:B0-----:R0:W2:Y:S02]  /*26a60*/  SYNCS.PHASECHK.TRANS64.TRYWAIT P0, [R6+URZ], R7 ;  /* 0x00000007060075a7 */ /* 0x0010a4000800017f */
[----:B--2---:R-:W-:Y:S05]  /*26a70*/  @!P0 NANOSLEEP.SYNCS 0x989680 ;  /* 0x009896800000895d */ /* 0x004fea0003900000 */
[----:B------:R-:W2:Y:S02]  /*26a80*/  @!P0 SYNCS.PHASECHK.TRANS64 P0, [R6+URZ], R7 ;  /* 0x00000007060085a7 */ /* 0x000ea4000800007f */
[----:B--2---:R-:W-:Y:S05]  /*26a90*/  @!P0 BRA `(.L_x_11242) ;  /* 0xfffffffc00f08947 */ /* 0x004fea000383ffff */
[----:B------:R-:W-:Y:S05]  /*26aa0*/  BRA `(.L_x_11241) ;  /* 0xfffffe2c00e87947 */ /* 0x000fea000383ffff */
.L_x_11249:
[----:B0-----:R0:W1:Y:S02]  /*26ab0*/  SYNCS.PHASECHK.TRANS64.TRYWAIT P0, [R20+URZ], R21 ;  /* 0x00000015140075a7 */ /* 0x001064000800017f */
[----:B-1----:R-:W-:Y:S05]  /*26ac0*/  @!P0 NANOSLEEP.SYNCS 0x989680 ;  /* 0x009896800000895d */ /* 0x002fea0003900000 */
[----:B------:R-:W1:Y:S02]  /*26ad0*/  @!P0 SYNCS.PHASECHK.TRANS64 P0, [R20+URZ], R21 ;  /* 0x00000015140085a7 */ /* 0x000e64000800007f */
[----:B-1----:R-:W-:Y:S05]  /*26ae0*/  @!P0 BRA `(.L_x_11249) ;  /* 0xfffffffc00f08947 */ /* 0x002fea000383ffff */
[----:B------:R-:W-:Y:S05]  /*26af0*/  BRA `(.L_x_11248) ;  /* 0xfffffe34000c7947 */ /* 0x000fea000383ffff */
.L_x_11262:
[----:B--2---:R2:W3:Y:S02]  /*26b00*/  SYNCS.PHASECHK.TRANS64.TRYWAIT P0, [R6+URZ], R7 ;  /* 0x00000007060075a7 */ /* 0x0044e4000800017f */
[----:B---3--:R-:W-:Y:S05]  /*26b10*/  @!P0 NANOSLEEP.SYNCS 0x989680 ;  /* 0x009896800000895d */ /* 0x008fea0003900000 */
[----:B------:R-:W3:Y:S02]  /*26b20*/  @!P0 SYNCS.PHASECHK.TRANS64 P0, [R6+URZ], R7 ;  /* 0x00000007060085a7 */ /* 0x000ee4000800007f */
[----:B---3--:R-:W-:Y:S05]  /*26b30*/  @!P0 BRA `(.L_x_11262) ;  /* 0xfffffffc00f08947 */ /* 0x008fea000383ffff */
[----:B------:R-:W-:Y:S05]  /*26b40*/  BRA `(.L_x_11261) ;  /* 0xfffffec400d87947 */ /* 0x000fea000383ffff */
.L_x_11269:
[----:B0-----:R0:W1:Y:S02]  /*26b50*/  SYNCS.PHASECHK.TRANS64.TRYWAIT P0, [R14+URZ], R15 ;  /* 0x0000000f0e0075a7 */ /* 0x001064000800017f */
[----:B-1----:R-:W-:Y:S05]  /*26b60*/  @!P0 NANOSLEEP.SYNCS 0x989680 ;  /* 0x009896800000895d */ /* 0x002fea0003900000 */
[----:B------:R-:W1:Y:S02]  /*26b70*/  @!P0 SYNCS.PHASECHK.TRANS64 P0, [R14+URZ], R15 ;  /* 0x0000000f0e0085a7 */ /* 0x000e64000800007f */
[----:B-1----:R-:W-:Y:S05]  /*26b80*/  @!P0 BRA `(.L_x_11269) ;  /* 0xfffffffc00f08947 */ /* 0x002fea000383ffff */
[----:B------:R-:W-:Y:S05]  /*26b90*/  BRA `(.L_x_11268) ;  /* 0xfffffec800fc7947 */ /* 0x000fea000383ffff */
.L_x_11324:
        /* <DEDUP_REMOVED lines=10> */
.L_x_11382:
[----:B------:R-:W-:Y:S05]  /*26c40*/  BRA `(.L_x_11383) ;  /* 0xffffffc0000c7947 */ /* 0x000fea000383ffff */
.L_x_11327:
[----:B0-----:R0:W1:Y:S02]  /*26c50*/  SYNCS.PHASECHK.TRANS64.TRYWAIT P0, [R24+URZ+0x32440], R3 ;  /* 0x03244003180075a7 */ /* 0x001064000800017f */
[----:B-1----:R-:W-:Y:S05]  /*26c60*/  @!P0 NANOSLEEP.SYNCS 0x989680 ;  /* 0x009896800000895d */ /* 0x002fea0003900000 */
[----:B------:R-:W1:Y:S02]  /*26c70*/  @!P0 SYNCS.PHASECHK.TRANS64 P0, [R24+URZ+0x32440], R3 ;  /* 0x03244003180085a7 */ /* 0x000e64000800007f */
[----:B-1----:R-:W-:Y:S05]  /*26c80*/  @!P0 BRA `(.L_x_11327) ;  /* 0xfffffffc00f08947 */ /* 0x002fea000383ffff */
[----:B------:R-:W-:Y:S05]  /*26c90*/  BRA `(.L_x_11384) ;  /* 0xffffffc000b47947 */ /* 0x000fea000383ffff */
.L_x_11328:
        /* <DEDUP_REMOVED lines=8> */
.L_x_11386:
[----:B------:R-:W-:Y:S05]  /*26d20*/  BSYNC B0 ;  /* 0x0000000000007941 */ /* 0x000fea0003800000 */
.L_x_11385:
        /* <DEDUP_REMOVED lines=9> */
.L_x_11387:
        /* <DEDUP_REMOVED lines=8> */
.L_x_11388:
        /* <DEDUP_REMOVED lines=11> */
.L_x_11389:
[----:B------:R-:W-:Y:S02]  /*26ef0*/  IMAD.MOV.U32 R13, RZ, RZ, R5 ;  /* 0x000000ffff0d7224 */ /* 0x000fe400078e0005 */
[----:B------:R-:W-:Y:S01]  /*26f00*/  IMAD.MOV.U32 R12, RZ, RZ, 0x2 ;  /* 0x00000002ff0c7424 */ /* 0x000fe200078e00ff */
[----:B------:R-:W-:-:S13]  /*26f10*/  @P0 LEA R2, P1, R8, R14, 0x1 ;  /* 0x0000000e08020211 */ /* 0x000fda00078208ff */
[----:B------:R-:W-:Y:S05]  /*26f20*/  WARPSYNC.COLLECTIVE R15, `(.L_x_11390) ;  /* 0x000000000f087348 */ /* 0x000fea0003c00000 */
[----:B------:R0:W1:Y:S02]  /*26f30*/  SHFL.IDX P6, R14, R13, R12, R11 ;  /* 0x0000000c0d0e7389 */ /* 0x00006400000c000b */
[----:B01----:R-:W-:Y:S01]  /*26f40*/  ENDCOLLECTIVE ;  /* 0x000000000000791b */ /* 0x003fe20003800000 */
.L_x_11390:
        /* <DEDUP_REMOVED lines=12> */
.L_x_11391:
[----:B------:R-:W-:Y:S02]  /*27010*/  IMAD.MOV.U32 R13, RZ, RZ, R5 ;  /* 0x000000ffff0d7224 */ /* 0x000fe400078e0005 */
[----:B------:R-:W-:Y:S01]  /*27020*/  IMAD.MOV.U32 R12, RZ, RZ, 0x3 ;  /* 0x00000003ff0c7424 */ /* 0x000fe200078e00ff */
[----:B------:R-:W-:-:S13]  /*27030*/  @P0 LEA R2, P1, R8, R14, 0x1 ;  /* 0x0000000e08020211 */ /* 0x000fda00078208ff */
[----:B------:R-:W-:Y:S05]  /*27040*/  WARPSYNC.COLLECTIVE R15, `(.L_x_11392) ;  /* 0x000000000f087348 */ /* 0x000fea0003c00000 */
[----:B------:R0:W1:Y:S02]  /*27050*/  SHFL.IDX P6, R14, R13, R12, R11 ;  /* 0x0000000c0d0e7389 */ /* 0x00006400000c000b */
[----:B01----:R-:W-:Y:S01]  /*27060*/  ENDCOLLECTIVE ;  /* 0x000000000000791b */ /* 0x003fe20003800000 */
.L_x_11392:
        /* <DEDUP_REMOVED lines=12> */
.L_x_11393:
[----:B------:R-:W-:Y:S02]  /*27130*/  IMAD.MOV.U32 R13, RZ, RZ, R5 ;  /* 0x000000ffff0d7224 */ /* 0x000fe400078e0005 */
[----:B------:R-:W-:Y:S01]  /*27140*/  IMAD.MOV.U32 R12, RZ, RZ, 0x4 ;  /* 0x00000004ff0c7424 */ /* 0x000fe200078e00ff */
[----:B------:R-:W-:-:S13]  /*27150*/  @P0 LEA R2, P1, R8, R14, 0x1 ;  /* 0x0000000e08020211 */ /* 0x000fda00078208ff */
[----:B------:R-:W-:Y:S05]  /*27160*/  WARPSYNC.COLLECTIVE R15, `(.L_x_11394) ;  /* 0x000000000f087348 */ /* 0x000fea0003c00000 */
[----:B------:R0:W1:Y:S02]  /*27170*/  SHFL.IDX P6, R14, R13, R12, R11 ;  /* 0x0000000c0d0e7389 */ /* 0x00006400000c000b */
[----:B01----:R-:W-:Y:S01]  /*27180*/  ENDCOLLECTIVE ;  /* 0x000000000000791b */ /* 0x003fe20003800000 */
.L_x_11394:
        /* <DEDUP_REMOVED lines=12> */
.L_x_11395:
[----:B------:R-:W-:Y:S02]  /*27250*/  IMAD.MOV.U32 R13, RZ, RZ, R5 ;  /* 0x000000ffff0d7224 */ /* 0x000fe400078e0005 */
[----:B------:R-:W-:Y:S01]  /*27260*/  IMAD.MOV.U32 R12, RZ, RZ, 0x5 ;  /* 0x00000005ff0c7424 */ /* 0x000fe200078e00ff */
[----:B------:R-:W-:-:S13]  /*27270*/  @P0 LEA R2, P1, R8, R14, 0x1 ;  /* 0x0000000e08020211 */ /* 0x000fda00078208ff */
[----:B------:R-:W-:Y:S05]  /*27280*/  WARPSYNC.COLLECTIVE R15, `(.L_x_11396) ;  /* 0x000000000f087348 */ /* 0x000fea0003c00000 */
[----:B------:R0:W1:Y:S02]  /*27290*/  SHFL.IDX P6, R14, R13, R12, R11 ;  /* 0x0000000c0d0e7389 */ /* 0x00006400000c000b */
[----:B01----:R-:W-:Y:S01]  /*272a0*/  ENDCOLLECTIVE ;  /* 0x000000000000791b */ /* 0x003fe20003800000 */
.L_x_11396:
        /* <DEDUP_REMOVED lines=10> */
.L_x_11397:
[----:B------:R-:W-:Y:S05]  /*27350*/  BRA `(.L_x_11398) ;  /* 0xffffffc0001c7947 */ /* 0x000fea000383ffff */
.L_x_11333:
[----:B------:R-:W-:Y:S01]  /*27360*/  IMAD.MOV.U32 R13, RZ, RZ, R5 ;  /* 0x000000ffff0d7224 */ /* 0x000fe200078e0005 */
[----:B------:R-:W0:Y:S01]  /*27370*/  S2R R20, SR_TID.X ;  /* 0x0000000000147919 */ /* 0x000e220000002100 */
[----:B------:R-:W-:Y:S01]  /*27380*/  IMAD.MOV.U32 R12, RZ, RZ, RZ ;  /* 0x000000ffff0c7224 */ /* 0x000fe200078e00ff */
[----:B------:R-:W-:Y:S01]  /*27390*/  LOP3.LUT R16, R16, 0xffffefff, RZ, 0xc0, !PT ;  /* 0xffffefff10107812 */ /* 0x000fe200078ec0ff */
[----:B------:R-:W-:Y:S02]  /*273a0*/  IMAD.MOV.U32 R11, RZ, RZ, 0x181f ;  /* 0x0000181fff0b7424 */ /* 0x000fe400078e00ff */
[----:B------:R-:W-:Y:S02]  /*273b0*/  IMAD.MOV.U32 R15, RZ, RZ, -0x1 ;  /* 0xffffffffff0f7424 */ /* 0x000fe400078e00ff */
[----:B------:R-:W-:-:S07]  /*273c0*/  VIADD R4, R35, UR43 ;  /* 0x0000002b23047c36 */ /* 0x000fce0008000000 */
[----:B01----:R-:W-:Y:S05]  /*273d0*/  WARPSYNC.COLLECTIVE R15, `(.L_x_11399) ;  /* 0x000000000f087348 */ /* 0x003fea0003c00000 */
[----:B------:R2:W3:Y:S02]  /*273e0*/  SHFL.IDX P6, R14, R13, R12, R11 ;  /* 0x0000000c0d0e7389 */ /* 0x0004e400000c000b */
[----:B0123--:R-:W-:Y:S01]  /*273f0*/  ENDCOLLECTIVE ;  /* 0x000000000000791b */ /* 0x00ffe20003800000 */
.L_x_11399:
[C---:B------:R-:W-:Y:S01]  /*27400*/  VIADD R6, R4.reuse, 0x10 ;  /* 0x0000001004067836 */ /* 0x040fe20000000000 */
[----:B------:R-:W-:Y:S01]  /*27410*/  ISETP.GE.AND P1, PT, R4, UR41, PT ;  /* 0x0000002904007c0c */ /* 0x000fe2000bf26270 */
[----:B------:R-:W-:-:S12]  /*27420*/  IMAD.MOV.U32 R13, RZ, RZ, R0 ;  /* 0x000000ffff0d7224 */ /* 0x000fd800078e0000 */
[----:B------:R-:W-:-:S04]  /*27430*/  @P1 LOP3.LUT R16, R16, 0x1000, RZ, 0xfc, !PT ;  /* 0x0000100010101812 */ /* 0x000fc800078efcff */
[----:B------:R-:W-:Y:S01]  /*27440*/  LOP3.LUT R16, R16, 0xfffff7ff, RZ, 0xc0, !PT ;  /* 0xfffff7ff10107812 */ /* 0x000fe200078ec0ff */
[----:B------:R-:W-:Y:S02]  /*27450*/  IMAD.SHL.U32 R8, R20, 0x8, RZ ;  /* 0x0000000814087824 */ /* 0x000fe400078e00ff */
[----:B------:R-:W-:-:S07]  /*27460*/  IMAD.MOV.U32 R3, RZ, RZ, R14 ;  /* 0x000000ffff037224 */ /* 0x000fce00078e000e */
[----:B------:R-:W-:Y:S05]  /*27470*/  WARPSYNC.COLLECTIVE R15, `(.L_x_11400) ;  /* 0x000000000f087348 */ /* 0x000fea0003c00000 */
[----:B------:R0:W1:Y:S02]  /*27480*/  SHFL.IDX P6, R14, R13, R12, R11 ;  /* 0x0000000c0d0e7389 */ /* 0x00006400000c000b */
[----:B01----:R-:W-:Y:S01]  /*27490*/  ENDCOLLECTIVE ;  /* 0x000000000000791b */ /* 0x003fe20003800000 */
.L_x_11400:
        /* <DEDUP_REMOVED lines=9> */
.L_x_11401:
        /* <DEDUP_REMOVED lines=13> */
.L_x_11402:
[----:B------:R-:W-:Y:S02]  /*27600*/  IMAD.MOV.U32 R13, RZ, RZ, R5 ;  /* 0x000000ffff0d7224 */ /* 0x000fe400078e0005 */
[----:B------:R-:W-:Y:S01]  /*27610*/  IMAD.MOV.U32 R12, RZ, RZ, 0x2 ;  /* 0x00000002ff0c7424 */ /* 0x000fe200078e00ff */
[----:B------:R-:W-:-:S05]  /*27620*/  @!P1 LEA R10, P0, R8, R14, 0x1 ;  /* 0x0000000e080a9211 */ /* 0x000fca00078008ff */
[----:B------:R-:W-:Y:S02]  /*27630*/  @!P1 IMAD.X R11, RZ, RZ, R2, P0 ;  /* 0x000000ffff0b9224 */ /* 0x000fe400000e0602 */
[----:B------:R-:W-:Y:S02]  /*27640*/  @!P1 IMAD.MOV.U32 R2, RZ, RZ, R10 ;  /* 0x000000ffff029224 */ /* 0x000fe400078e000a */
[----:B------:R-:W-:Y:S02]  /*27650*/  @!P1 IMAD.MOV.U32 R3, RZ, RZ, R11 ;  /* 0x000000ffff039224 */ /* 0x000fe400078e000b */
[----:B------:R-:W-:Y:S02]  /*27660*/  IMAD.MOV.U32 R11, RZ, RZ, 0x181f ;  /* 0x0000181fff0b7424 */ /* 0x000fe400078e00ff */
[----:B------:R-:W-:Y:S01]  /*27670*/  IMAD.SHL.U32 R10, R20, 0x8, RZ ;  /* 0x00000008140a7824 */ /* 0x000fe200078e00ff */
        /* <DEDUP_REMOVED lines=9> */
.L_x_11403:
[----:B------:R-:W-:Y:S02]  /*27710*/  LOP3.LUT R10, R10, 0x38, RZ, 0xc0, !PT ;  /* 0x000000380a0a7812 */ /* 0x000fe400078ec0ff */
[----:B------:R-:W-:Y:S01]  /*27720*/  @P1 LOP3.LUT R16, R16, 0x400, RZ, 0xfc, !PT ;  /* 0x0000040010101812 */ /* 0x000fe200078efcff */
[----:B------:R-:W-:-:S03]  /*27730*/  IMAD.MOV.U32 R13, RZ, RZ, R0 ;  /* 0x000000ffff0d7224 */ /* 0x000fc600078e0000 */
[----:B------:R-:W-:Y:S01]  /*27740*/  LOP3.LUT R16, R16, 0xfffffdff, RZ, 0xc0, !PT ;  /* 0xfffffdff10107812 */ /* 0x000fe200078ec0ff */
[----:B------:R-:W-:-:S07]  /*27750*/  IMAD.MOV.U32 R8, RZ, RZ, R14 ;  /* 0x000000ffff087224 */ /* 0x000fce00078e000e */
[----:B------:R-:W-:Y:S05]  /*27760*/  WARPSYNC.COLLECTIVE R15, `(.L_x_11404) ;  /* 0x000000000f087348 */ /* 0x000fea0003c00000 */
[----:B------:R0:W1:Y:S02]  /*27770*/  SHFL.IDX P6, R14, R13, R12, R11 ;  /* 0x0000000c0d0e7389 */ /* 0x00006400000c000b */
[----:B01----:R-:W-:Y:S01]  /*27780*/  ENDCOLLECTIVE ;  /* 0x000000000000791b */ /* 0x003fe20003800000 */
.L_x_11404:
[----:B------:R-:W-:Y:S02]  /*27790*/  IMAD.MOV.U32 R13, RZ, RZ, R5 ;  /* 0x000000ffff0d7224 */ /* 0x000fe400078e0005 */
[----:B------:R-:W-:Y:S02]  /*277a0*/  IMAD.MOV.U32 R12, RZ, RZ, 0x3 ;  /* 0x00000003ff0c7424 */ /* 0x000fe400078e00ff */
[----:B------:R-:W-:-:S07]  /*277b0*/  IMAD.MOV.U32 R9, RZ, RZ, R14 ;  /* 0x000000ffff097224 */ /* 0x000fce00078e000e */
[----:B------:R-:W-:Y:S05]  /*277c0*/  WARPSYNC.COLLECTIVE R15, `(.L_x_11405) ;  /* 0x000000000f087348 */ /* 0x000fea0003c00000 */
[----:B------:R0:W1:Y:S02]  /*277d0*/  SHFL.IDX P6, R14, R13, R12, R11 ;  /* 0x0000000c0d0e7389 */ /* 0x00006400000c000b */
[----:B01----:R-:W-:Y:S01]  /*277e0*/  ENDCOLLECTIVE ;  /* 0x000000000000791b */ /* 0x003fe20003800000 */
.L_x_11405:
        /* <DEDUP_REMOVED lines=9> */
[----:B------:R-:W-:Y:S01]  /*27880*/  ISETP.GE.AND P1, PT, R6, UR41, PT ;  /* 0x0000002906007c0c */ /* 0x000fe2000bf26270 */
[----:B------:R-:W-:-:S12]  /*27890*/  IMAD.MOV.U32 R6, RZ, RZ, R14 ;  /* 0x000000ffff067224 */ /* 0x000fd800078e000e */
[----:B0-----:R-:W-:Y:S05]  /*278a0*/  WARPSYNC.COLLECTIVE R15, `(.L_x_11406) ;  /* 0x000000000f087348 */ /* 0x001fea0003c00000 */
[----:B------:R1:W2:Y:S02]  /*278b0*/  SHFL.IDX P6, R14, R13, R12, R11 ;  /* 0x0000000c0d0e7389 */ /* 0x0002a400000c000b */
[----:B012---:R-:W-:Y:S01]  /*278c0*/  ENDCOLLECTIVE ;  /* 0x000000000000791b */ /* 0x007fe20003800000 */
.L_x_11406:
        /* <DEDUP_REMOVED lines=8> */
.L_x_11407:
        /* <DEDUP_REMOVED lines=16> */
.L_x_11408:
[----:B------:R-:W-:-:S04]  /*27a50*/  @P1 LOP3.LUT R16, R16, 0x100, RZ, 0xfc, !PT ;  /* 0x0000010010101812 */ /* 0x000fc800078efcff */
[----:B------:R-:W-:Y:S01]  /*27a60*/  LOP3.LUT R16, R16, 0xffffff7f, RZ, 0xc0, !PT ;  /* 0xffffff7f10107812 */ /* 0x000fe200078ec0ff */
[----:B------:R-:W-:Y:S01]  /*27a70*/  IMAD.MOV.U32 R12, RZ, RZ, 0x5 ;  /* 0x00000005ff0c7424 */ /* 0x000fe200078e00ff */
        /* <DEDUP_REMOVED lines=13> */
.L_x_11409:
[----:B------:R-:W-:Y:S01]  /*27b50*/  @P1 LOP3.LUT R16, R16, 0x80, RZ, 0xfc, !PT ;  /* 0x0000008010101812 */ /* 0x000fe200078efcff */
[----:B------:R-:W-:-:S03]  /*27b60*/  IMAD.MOV.U32 R13, RZ, RZ, R0 ;  /* 0x000000ffff0d7224 */ /* 0x000fc600078e0000 */
[----:B------:R-:W-:Y:S01]  /*27b70*/  LOP3.LUT R16, R16, 0xffffffbf, RZ, 0xc0, !PT ;  /* 0xffffffbf10107812 */ /* 0x000fe200078ec0ff */
[----:B------:R-:W-:-:S07]  /*27b80*/  IMAD.MOV.U32 R2, RZ, RZ, R14 ;  /* 0x000000ffff027224 */ /* 0x000fce00078e000e */
[----:B------:R-:W-:Y:S05]  /*27b90*/  WARPSYNC.COLLECTIVE R15, `(.L_x_11410) ;  /* 0x000000000f087348 */ /* 0x000fea0003c00000 */
[----:B------:R0:W1:Y:S02]  /*27ba0*/  SHFL.IDX P6, R14, R13, R12, R11 ;  /* 0x0000000c0d0e7389 */ /* 0x00006400000c000b */
[----:B01----:R-:W-:Y:S01]  /*27bb0*/  ENDCOLLECTIVE ;  /* 0x000000000000791b */ /* 0x003fe20003800000 */
.L_x_11410:
[----:B------:R-:W-:Y:S02]  /*27bc0*/  IMAD.MOV.U32 R13, RZ, RZ, R5 ;  /* 0x000000ffff0d7224 */ /* 0x000fe400078e0005 */
[----:B------:R-:W-:Y:S02]  /*27bd0*/  IMAD.MOV.U32 R12, RZ, RZ, 0x6 ;  /* 0x00000006ff0c7424 */ /* 0x000fe400078e00ff */
[----:B------:R-:W-:-:S07]  /*27be0*/  IMAD.MOV.U32 R21, RZ, RZ, R14 ;  /* 0x000000ffff157224 */ /* 0x000fce00078e000e */
[----:B------:R-:W-:Y:S05]  /*27bf0*/  WARPSYNC.COLLECTIVE R15, `(.L_x_11411) ;  /* 0x000000000f087348 */ /* 0x000fea0003c00000 */
[----:B------:R0:W1:Y:S02]  /*27c00*/  SHFL.IDX P6, R14, R13, R12, R11 ;  /* 0x0000000c0d0e7389 */ /* 0x00006400000c000b */
[----:B01----:R-:W-:Y:S01]  /*27c10*/  ENDCOLLECTIVE ;  /* 0x000000000000791b */ /* 0x003fe20003800000 */
.L_x_11411:
        /* <DEDUP_REMOVED lines=13> */
.L_x_11412:
[----:B------:R-:W-:-:S05]  /*27cf0*/  VIADD R3, R4, 0x60 ;  /* 0x0000006004037836 */ /* 0x000fca0000000000 */
        /* <DEDUP_REMOVED lines=17> */
.L_x_11413:
[----:B------:R-:W-:Y:S02]  /*27e10*/  IMAD.MOV.U32 R13, RZ, RZ, R0 ;  /* 0x000000ffff0d7224 */ /* 0x000fe400078e0000 */
[----:B------:R-:W-:-:S07]  /*27e20*/  IMAD.MOV.U32 R5, RZ, RZ, R14 ;  /* 0x000000ffff057224 */ /* 0x000fce00078e000e */
[----:B------:R-:W-:Y:S05]  /*27e30*/  WARPSYNC.COLLECTIVE R15, `(.L_x_11414) ;  /* 0x000000000f087348 */ /* 0x000fea0003c00000 */
[----:B------:R0:W1:Y:S02]  /*27e40*/  SHFL.IDX P6, R14, R13, R12, R11 ;  /* 0x0000000c0d0e7389 */ /* 0x00006400000c000b */
[----:B01----:R-:W-:Y:S01]  /*27e50*/  ENDCOLLECTIVE ;  /* 0x000000000000791b */ /* 0x003fe20003800000 */
.L_x_11414:
[----:B------:R-:W-:Y:S05]  /*27e60*/  BRA `(.L_x_11415) ;  /* 0xffffffc000387947 */ /* 0x000fea000383ffff */
.L_x_11337:
        /* <DEDUP_REMOVED lines=8> */
.L_x_11417:
[----:B------:R-:W-:Y:S05]  /*27ef0*/  BSYNC B0 ;  /* 0x0000000000007941 */ /* 0x000fea0003800000 */
.L_x_11416:
        /* <DEDUP_REMOVED lines=9> */
.L_x_11418:
        /* <DEDUP_REMOVED lines=8> */
.L_x_11419:
        /* <DEDUP_REMOVED lines=13> */
.L_x_11420:
        /* <DEDUP_REMOVED lines=17> */
.L_x_11421:
[----:B------:R-:W-:Y:S02]  /*281f0*/  IMAD.MOV.U32 R13, RZ, RZ, R0 ;  /* 0x000000ffff0d7224 */ /* 0x000fe400078e0000 */
[----:B------:R-:W-:-:S07]  /*28200*/  IMAD.MOV.U32 R5, RZ, RZ, R14 ;  /* 0x000000ffff057224 */ /* 0x000fce00078e000e */
[----:B------:R-:W-:Y:S05]  /*28210*/  WARPSYNC.COLLECTIVE R15, `(.L_x_11422) ;  /* 0x000000000f087348 */ /* 0x000fea0003c00000 */
[----:B------:R0:W1:Y:S02]  /*28220*/  SHFL.IDX P6, R14, R13, R12, R11 ;  /* 0x0000000c0d0e7389 */ /* 0x00006400000c000b */
[----:B01----:R-:W-:Y:S01]  /*28230*/  ENDCOLLECTIVE ;  /* 0x000000000000791b */ /* 0x003fe20003800000 */
.L_x_11422:
[----:B------:R-:W-:Y:S02]  /*28240*/  IMAD.MOV.U32 R13, RZ, RZ, R4 ;  /* 0x000000ffff0d7224 */ /* 0x000fe400078e0004 */
[----:B------:R-:W-:Y:S01]  /*28250*/  IMAD.MOV.U32 R12, RZ, RZ, 0x3 ;  /* 0x00000003ff0c7424 */ /* 0x000fe200078e00ff */
[----:B------:R-:W-:-:S05]  /*28260*/  @!P1 LEA R14, P0, R20, R14, 0x1 ;  /* 0x0000000e140e9211 */ /* 0x000fca00078008ff */
[----:B------:R-:W-:-:S08]  /*28270*/  @!P1 IMAD.MOV.U32 R2, RZ, RZ, R14 ;  /* 0x000000ffff029224 */ /* 0x000fd000078e000e */
[----:B------:R-:W-:Y:S05]  /*28280*/  WARPSYNC.COLLECTIVE R15, `(.L_x_11423) ;  /* 0x000000000f087348 */ /* 0x000fea0003c00000 */
[----:B------:R0:W1:Y:S02]  /*28290*/  SHFL.IDX P6, R14, R13, R12, R11 ;  /* 0x0000000c0d0e7389 */ /* 0x00006400000c000b */
[----:B01----:R-:W-:Y:S01]  /*282a0*/  ENDCOLLECTIVE ;  /* 0x000000000000791b */ /* 0x003fe20003800000 */
.L_x_11423:
        /* <DEDUP_REMOVED lines=15> */
.L_x_11424:
        /* <DEDUP_REMOVED lines=17> */
.L_x_11425:
[----:B------:R-:W-:Y:S02]  /*284b0*/  IMAD.MOV.U32 R13, RZ, RZ, R0 ;  /* 0x000000ffff0d7224 */ /* 0x000fe400078e0000 */
[----:B------:R-:W-:-:S07]  /*284c0*/  IMAD.MOV.U32 R5, RZ, RZ, R14 ;  /* 0x000000ffff057224 */ /* 0x000fce00078e000e */
[----:B------:R-:W-:Y:S05]  /*284d0*/  WARPSYNC.COLLECTIVE R15, `(.L_x_11426) ;  /* 0x000000000f087348 */ /* 0x000fea0003c00000 */
[----:B------:R0:W1:Y:S02]  /*284e0*/  SHFL.IDX P6, R14, R13, R12, R11 ;  /* 0x0000000c0d0e7389 */ /* 0x00006400000c000b */
[----:B01----:R-:W-:Y:S01]  /*284f0*/  ENDCOLLECTIVE ;  /* 0x000000000000791b */ /* 0x003fe20003800000 */
.L_x_11426:
[----:B------:R-:W-:Y:S02]  /*28500*/  IMAD.MOV.U32 R13, RZ, RZ, R4 ;  /* 0x000000ffff0d7224 */ /* 0x000fe400078e0004 */
[----:B------:R-:W-:Y:S01]  /*28510*/  IMAD.MOV.U32 R12, RZ, RZ, 0x5 ;  /* 0x00000005ff0c7424 */ /* 0x000fe200078e00ff */
[----:B------:R-:W-:-:S05]  /*28520*/  @!P1 LEA R14, P0, R20, R14, 0x1 ;  /* 0x0000000e140e9211 */ /* 0x000fca00078008ff */
[----:B------:R-:W-:-:S08]  /*28530*/  @!P1 IMAD.MOV.U32 R2, RZ, RZ, R14 ;  /* 0x000000ffff029224 */ /* 0x000fd000078e000e */
[----:B------:R-:W-:Y:S05]  /*28540*/  WARPSYNC.COLLECTIVE R15, `(.L_x_11427) ;  /* 0x000000000f087348 */ /* 0x000fea0003c00000 */
[----:B------:R0:W1:Y:S02]  /*28550*/  SHFL.IDX P6, R14, R13, R12, R11 ;  /* 0x0000000c0d0e7389 */ /* 0x00006400000c000b */
[----:B01----:R-:W-:Y:S01]  /*28560*/  ENDCOLLECTIVE ;  /* 0x000000000000791b */ /* 0x003fe20003800000 */
.L_x_11427:
        /* <DEDUP_REMOVED lines=15> */
.L_x_11428:
        /* <DEDUP_REMOVED lines=17> */
.L_x_11429:
[----:B------:R-:W-:Y:S02]  /*28770*/  IMAD.MOV.U32 R13, RZ, RZ, R0 ;  /* 0x000000ffff0d7224 */ /* 0x000fe400078e0000 */
[----:B------:R-:W-:-:S07]  /*28780*/  IMAD.MOV.U32 R5, RZ, RZ, R14 ;  /* 0x000000ffff057224 */ /* 0x000fce00078e000e */
[----:B------:R-:W-:Y:S05]  /*28790*/  WARPSYNC.COLLECTIVE R15, `(.L_x_11430) ;  /* 0x000000000f087348 */ /* 0x000fea0003c00000 */
[----:B------:R0:W1:Y:S02]  /*287a0*/  SHFL.IDX P6, R14, R13, R12, R11 ;  /* 0x0000000c0d0e7389 */ /* 0x00006400000c000b */
[----:B01----:R-:W-:Y:S01]  /*287b0*/  ENDCOLLECTIVE ;  /* 0x000000000000791b */ /* 0x003fe20003800000 */
.L_x_11430:
[----:B------:R-:W-:Y:S02]  /*287c0*/  IMAD.MOV.U32 R13, RZ, RZ, R4 ;  /* 0x000000ffff0d7224 */ /* 0x000fe400078e0004 */
[----:B------:R-:W-:Y:S01]  /*287d0*/  IMAD.MOV.U32 R12, RZ, RZ, 0x7 ;  /* 0x00000007ff0c7424 */ /* 0x000fe200078e00ff */
[----:B------:R-:W-:-:S05]  /*287e0*/  @!P1 LEA R14, P0, R20, R14, 0x1 ;  /* 0x0000000e140e9211 */ /* 0x000fca00078008ff */
[----:B------:R-:W-:-:S08]  /*287f0*/  @!P1 IMAD.MOV.U32 R2, RZ, RZ, R14 ;  /* 0x000000ffff029224 */ /* 0x000fd000078e000e */
[----:B------:R-:W-:Y:S05]  /*28800*/  WARPSYNC.COLLECTIVE R15, `(.L_x_11431) ;  /* 0x000000000f087348 */ /* 0x000fea0003c00000 */
[----:B------:R0:W1:Y:S02]  /*28810*/  SHFL.IDX P6, R14, R13, R12, R11 ;  /* 0x0000000c0d0e7389 */ /* 0x00006400000c000b */
[----:B01----:R-:W-:Y:S01]  /*28820*/  ENDCOLLECTIVE ;  /* 0x000000000000791b */ /* 0x003fe20003800000 */
.L_x_11431:
        /* <DEDUP_REMOVED lines=10> */
[----:B------:R-:W-:-:S07]  /*288d0*/  IMAD.MOV.U32 R5, RZ, RZ, R14 ;  /* 0x000000ffff057224 */ /* 0x000fce00078e000e */
[----:B0-----:R-:W-:Y:S05]  /*288e0*/  WARPSYNC.COLLECTIVE R15, `(.L_x_11432) ;  /* 0x000000000f087348 */ /* 0x001fea0003c00000 */
[----:B------:R1:W2:Y:S02]  /*288f0*/  SHFL.IDX P6, R14, R13, R12, R11 ;  /* 0x0000000c0d0e7389 */ /* 0x0002a400000c000b */
[----:B012---:R-:W-:Y:S01]  /*28900*/  ENDCOLLECTIVE ;  /* 0x000000000000791b */ /* 0x007fe20003800000 */
.L_x_11432:
[----:B------:R-:W-:Y:S05]  /*28910*/  BRA `(.L_x_11433) ;  /* 0xffffffc000507947 */ /* 0x000fea000383ffff */
.L_x_11340:
[----:B0-----:R0:W2:Y:S02]  /*28920*/  SYNCS.PHASECHK.TRANS64.TRYWAIT P0, [R17+URZ+0x32420], R0 ;  /* 0x03242000110075a7 */ /* 0x0010a4000800017f */
[----:B--2---:R-:W-:Y:S05]  /*28930*/  @!P0 NANOSLEEP.SYNCS 0x989680 ;  /* 0x009896800000895d */ /* 0x004fea0003900000 */
[----:B------:R-:W2:Y:S02]  /*28940*/  @!P0 SYNCS.PHASECHK.TRANS64 P0, [R17+URZ+0x32420], R0 ;  /* 0x03242000110085a7 */ /* 0x000ea4000800007f */
[----:B--2---:R-:W-:Y:S05]  /*28950*/  @!P0 BRA `(.L_x_11340) ;  /* 0xfffffffc00f08947 */ /* 0x004fea000383ffff */
[----:B------:R-:W-:Y:S05]  /*28960*/  BRA `(.L_x_11434) ;  /* 0xffffffc000b47947 */ /* 0x000fea000383ffff */
.L_x_11343:
[----:B--2---:R2:W3:Y:S02]  /*28970*/  SYNCS.PHASECHK.TRANS64.TRYWAIT P0, [R24+URZ+0x32460], R3 ;  /* 0x03246003180075a7 */ /* 0x0044e4000800017f */
[----:B---3--:R-:W-:Y:S05]  /*28980*/  @!P0 NANOSLEEP.SYNCS 0x989680 ;  /* 0x009896800000895d */ /* 0x008fea0003900000 */
[----:B------:R-:W3:Y:S02]  /*28990*/  @!P0 SYNCS.PHASECHK.TRANS64 P0, [R24+URZ+0x32460], R3 ;  /* 0x03246003180085a7 */ /* 0x000ee4000800007f */
[----:B---3--:R-:W-:Y:S05]  /*289a0*/  @!P0 BRA `(.L_x_11343) ;  /* 0xfffffffc00f08947 */ /* 0x008fea000383ffff */
[----:B------:R-:W-:Y:S05]  /*289b0*/  BRA `(.L_x_11435) ;  /* 0xffffffc000c07947 */ /* 0x000fea000383ffff */
.L_x_11344:
        /* <DEDUP_REMOVED lines=8> */
.L_x_11437:
[----:B------:R-:W-:Y:S05]  /*28a40*/  BSYNC B0 ;  /* 0x0000000000007941 */ /* 0x000fea0003800000 */
.L_x_11436:
        /* <DEDUP_REMOVED lines=12> */
.L_x_11438:
        /* <DEDUP_REMOVED lines=9> */
.L_x_11439:
        /* <DEDUP_REMOVED lines=19> */
.L_x_11440:
[----:B------:R-:W-:Y:S02]  /*28cd0*/  IMAD.MOV.U32 R13, RZ, RZ, R6 ;  /* 0x000000ffff0d7224 */ /* 0x000fe400078e0006 */
[----:B------:R-:W-:Y:S01]  /*28ce0*/  IMAD.MOV.U32 R12, RZ, RZ, 0x2 ;  /* 0x00000002ff0c7424 */ /* 0x000fe200078e00ff */
[----:B------:R-:W-:-:S13]  /*28cf0*/  IADD3 R2, P3, R14, R0, RZ ;  /* 0x000000000e027210 */ /* 0x000fda0007f7e0ff */
[----:B------:R-:W-:Y:S05]  /*28d00*/  WARPSYNC.COLLECTIVE R15, `(.L_x_11441) ;  /* 0x000000000f087348 */ /* 0x000fea0003c00000 */
[----:B------:R0:W1:Y:S02]  /*28d10*/  SHFL.IDX P6, R14, R13, R12, R11 ;  /* 0x0000000c0d0e7389 */ /* 0x00006400000c000b */
[----:B01----:R-:W-:Y:S01]  /*28d20*/  ENDCOLLECTIVE ;  /* 0x000000000000791b */ /* 0x003fe20003800000 */
.L_x_11441:
        /* <DEDUP_REMOVED lines=17> */
.L_x_11442:
[----:B------:R-:W-:Y:S02]  /*28e40*/  IMAD.MOV.U32 R13, RZ, RZ, R6 ;  /* 0x000000ffff0d7224 */ /* 0x000fe400078e0006 */
[----:B------:R-:W-:Y:S01]  /*28e50*/  IMAD.MOV.U32 R12, RZ, RZ, 0x3 ;  /* 0x00000003ff0c7424 */ /* 0x000fe200078e00ff */
[----:B------:R-:W-:-:S13]  /*28e60*/  IADD3 R2, P3, R14, R0, RZ ;  /* 0x000000000e027210 */ /* 0x000fda0007f7e0ff */
[----:B------:R-:W-:Y:S05]  /*28e70*/  WARPSYNC.COLLECTIVE R15, `(.L_x_11443) ;  /* 0x000000000f087348 */ /* 0x000fea0003c00000 */
[----:B------:R0:W1:Y:S02]  /*28e80*/  SHFL.IDX P6, R14, R13, R12, R11 ;  /* 0x0000000c0d0e7389 */ /* 0x00006400000c000b */
[----:B01----:R-:W-:Y:S01]  /*28e90*/  ENDCOLLECTIVE ;  /* 0x000000000000791b */ /* 0x003fe20003800000 */
.L_x_11443:
        /* <DEDUP_REMOVED lines=17> */
.L_x_11444:
[----:B------:R-:W-:Y:S02]  /*28fb0*/  IMAD.MOV.U32 R13, RZ, RZ, R6 ;  /* 0x000000ffff0d7224 */ /* 0x000fe400078e0006 */
[----:B------:R-:W-:Y:S01]  /*28fc0*/  IMAD.MOV.U32 R12, RZ, RZ, 0x4 ;  /* 0x00000004ff0c7424 */ /* 0x000fe200078e00ff */
[----:B------:R-:W-:-:S13]  /*28fd0*/  IADD3 R2, P3, R14, R0, RZ ;  /* 0x000000000e027210 */ /* 0x000fda0007f7e0ff */
[----:B------:R-:W-:Y:S05]  /*28fe0*/  WARPSYNC.COLLECTIVE R15, `(.L_x_11445) ;  /* 0x000000000f087348 */ /* 0x000fea0003c00000 */
[----:B------:R0:W1:Y:S02]  /*28ff0*/  SHFL.IDX P6, R14, R13, R12, R11 ;  /* 0x0000000c0d0e7389 */ /* 0x00006400000c000b */
[----:B01----:R-:W-:Y:S01]  /*29000*/  ENDCOLLECTIVE ;  /* 0x000000000000791b */ /* 0x003fe20003800000 */
.L_x_11445:
        /* <DEDUP_REMOVED lines=17> */
.L_x_11446:
[----:B------:R-:W-:Y:S02]  /*29120*/  IMAD.MOV.U32 R13, RZ, RZ, R6 ;  /* 0x000000ffff0d7224 */ /* 0x000fe400078e0006 */
[----:B------:R-:W-:Y:S01]  /*29130*/  IMAD.MOV.U32 R12, RZ, RZ, 0x5 ;  /* 0x00000005ff0c7424 */ /* 0x000fe200078e00ff */
[----:B------:R-:W-:-:S13]  /*29140*/  IADD3 R2, P3, R14, R0, RZ ;  /* 0x000000000e027210 */ /* 0x000fda0007f7e0ff */
[----:B------:R-:W-:Y:S05]  /*29150*/  WARPSYNC.COLLECTIVE R15, `(.L_x_11447) ;  /* 0x000000000f087348 */ /* 0x000fea0003c00000 */
[----:B------:R0:W1:Y:S02]  /*29160*/  SHFL.IDX P6, R14, R13, R12, R11 ;  /* 0x0000000c0d0e7389 */ /* 0x00006400000c000b */
[----:B01----:R-:W-:Y:S01]  /*29170*/  ENDCOLLECTIVE ;  /* 0x000000000000791b */ /* 0x003fe20003800000 */
.L_x_11447:
        /* <DEDUP_REMOVED lines=12> */
.L_x_11448:
        /* <DEDUP_REMOVED lines=9> */
.L_x_11350:
[----:B--2---:R2:W3:Y:S02]  /*292d0*/  SYNCS.PHASECHK.TRANS64.TRYWAIT P0, [R10+URZ+0x32440], R25 ;  /* 0x032440190a0075a7 */ /* 0x0044e4000800017f */
[----:B---3--:R-:W-:Y:S05]  /*292e0*/  @!P0 NANOSLEEP.SYNCS 0x989680 ;  /* 0x009896800000895d */ /* 0x008fea0003900000 */
[----:B------:R-:W3:Y:S02]  /*292f0*/  @!P0 SYNCS.PHASECHK.TRANS64 P0, [R10+URZ+0x32440], R25 ;  /* 0x032440190a0085a7 */ /* 0x000ee4000800007f */
[----:B---3--:R-:W-:Y:S05]  /*29300*/  @!P0 BRA `(.L_x_11350) ;  /* 0xfffffffc00f08947 */ /* 0x008fea000383ffff */
[----:B------:R-:W-:Y:S05]  /*29310*/  BRA `(.L_x_11450) ;  /* 0xffffffc400207947 */ /* 0x000fea000383ffff */
.L_x_11351:
        /* <DEDUP_REMOVED lines=8> */
.L_x_11452:
[----:B------:R-:W-:Y:S05]  /*293a0*/  BSYNC B1 ;  /* 0x0000000000017941 */ /* 0x000fea0003800000 */
.L_x_11451:
        /* <DEDUP_REMOVED lines=9> */
.L_x_11453:
[----:B------:R-:W-:Y:S02]  /*29440*/  IMAD.MOV.U32 R13, RZ, RZ, R21 ;  /* 0x000000ffff0d7224 */ /* 0x000fe400078e0015 */
[----:B------:R-:W-:Y:S01]  /*29450*/  IMAD.MOV.U32 R12, RZ, RZ, 0x1 ;  /* 0x00000001ff0c7424 */ /* 0x000fe200078e00ff */
[----:B------:R-:W-:-:S13]  /*29460*/  IADD3 R2, P0, R14, R0, RZ ;  /* 0x000000000e027210 */ /* 0x000fda0007f1e0ff */
[----:B------:R-:W-:Y:S05]  /*29470*/  WARPSYNC.COLLECTIVE R15, `(.L_x_11454) ;  /* 0x000000000f087348 */ /* 0x000fea0003c00000 */
[----:B------:R0:W1:Y:S02]  /*29480*/  SHFL.IDX P6, R14, R13, R12, R11 ;  /* 0x0000000c0d0e7389 */ /* 0x00006400000c000b */
[----:B01----:R-:W-:Y:S01]  /*29490*/  ENDCOLLECTIVE ;  /* 0x000000000000791b */ /* 0x003fe20003800000 */
.L_x_11454:
        /* <DEDUP_REMOVED lines=10> */
.L_x_11455:
[----:B------:R-:W-:Y:S02]  /*29540*/  IMAD.MOV.U32 R13, RZ, RZ, R21 ;  /* 0x000000ffff0d7224 */ /* 0x000fe400078e0015 */
[----:B------:R-:W-:Y:S02]  /*29550*/  IMAD.MOV.U32 R12, RZ, RZ, 0x2 ;  /* 0x00000002ff0c7424 */ /* 0x000fe400078e00ff */
[----:B------:R-:W-:-:S07]  /*29560*/  IMAD.MOV.U32 R6, RZ, RZ, R14 ;  /* 0x000000ffff067224 */ /* 0x000fce00078e000e */
[----:B------:R-:W-:Y:S05]  /*29570*/  WARPSYNC.COLLECTIVE R15, `(.L_x_11456) ;  /* 0x000000000f087348 */ /* 0x000fea0003c00000 */
[----:B------:R0:W1:Y:S02]  /*29580*/  SHFL.IDX P6, R14, R13, R12, R11 ;  /* 0x0000000c0d0e7389 */ /* 0x00006400000c000b */
[----:B01----:R-:W-:Y:S01]  /*29590*/  ENDCOLLECTIVE ;  /* 0x000000000000791b */ /* 0x003fe20003800000 */
.L_x_11456:
        /* <DEDUP_REMOVED lines=11> */
.L_x_11457:
[----:B------:R-:W-:Y:S02]  /*29650*/  IMAD.MOV.U32 R13, RZ, RZ, R21 ;  /* 0x000000ffff0d7224 */ /* 0x000fe400078e0015 */
[----:B------:R-:W-:Y:S01]  /*29660*/  IMAD.MOV.U32 R12, RZ, RZ, 0x3 ;  /* 0x00000003ff0c7424 */ /* 0x000fe200078e00ff */
[----:B------:R-:W-:-:S13]  /*29670*/  IADD3 R2, P0, R14, R0, RZ ;  /* 0x000000000e027210 */ /* 0x000fda0007f1e0ff */
[----:B------:R-:W-:Y:S05]  /*29680*/  WARPSYNC.COLLECTIVE R15, `(.L_x_11458) ;  /* 0x000000000f087348 */ /* 0x000fea0003c00000 */
[----:B------:R0:W1:Y:S02]  /*29690*/  SHFL.IDX P6, R14, R13, R12, R11 ;  /* 0x0000000c0d0e7389 */ /* 0x00006400000c000b */
[----:B01----:R-:W-:Y:S01]  /*296a0*/  ENDCOLLECTIVE ;  /* 0x000000000000791b */ /* 0x003fe20003800000 */
.L_x_11458:
        /* <DEDUP_REMOVED lines=10> */
.L_x_11459:
[----:B------:R-:W-:Y:S02]  /*29750*/  IMAD.MOV.U32 R13, RZ, RZ, R21 ;  /* 0x000000ffff0d7224 */ /* 0x000fe400078e0015 */
[----:B------:R-:W-:Y:S01]  /*29760*/  IMAD.MOV.U32 R12, RZ, RZ, 0x4 ;  /* 0x00000004ff0c7424 */ /* 0x000fe200078e00ff */
[----:B------:R-:W-:-:S13]  /*29770*/  IADD3 R2, P0, R14, R0, RZ ;  /* 0x000000000e027210 */ /* 0x000fda0007f1e0ff */
[----:B------:R-:W-:Y:S05]  /*29780*/  WARPSYNC.COLLECTIVE R15, `(.L_x_11460) ;  /* 0x000000000f087348 */ /* 0x000fea0003c00000 */
[----:B------:R0:W1:Y:S02]  /*29790*/  SHFL.IDX P6, R14, R13, R12, R11 ;  /* 0x0000000c0d0e7389 */ /* 0x00006400000c000b */
[----:B01----:R-:W-:Y:S01]  /*297a0*/  ENDCOLLECTIVE ;  /* 0x000000000000791b */ /* 0x003fe20003800000 */
.L_x_11460:
        /* <DEDUP_REMOVED lines=10> */
.L_x_11461:
[----:B------:R-:W-:Y:S02]  /*29850*/  IMAD.MOV.U32 R13, RZ, RZ, R21 ;  /* 0x000000ffff0d7224 */ /* 0x000fe400078e0015 */
[----:B------:R-:W-:Y:S01]  /*29860*/  IMAD.MOV.U32 R12, RZ, RZ, 0x5 ;  /* 0x00000005ff0c7424 */ /* 0x000fe200078e00ff */
[----:B------:R-:W-:-:S13]  /*29870*/  IADD3 R2, P0, R14, R0, RZ ;  /* 0x000000000e027210 */ /* 0x000fda0007f1e0ff */
[----:B------:R-:W-:Y:S05]  /*29880*/  WARPSYNC.COLLECTIVE R15, `(.L_x_11462) ;  /* 0x000000000f087348 */ /* 0x000fea0003c00000 */
[----:B------:R0:W1:Y:S02]  /*29890*/  SHFL.IDX P6, R14, R13, R12, R11 ;  /* 0x0000000c0d0e7389 */ /* 0x00006400000c000b */
[----:B01----:R-:W-:Y:S01]  /*298a0*/  ENDCOLLECTIVE ;  /* 0x000000000000791b */ /* 0x003fe20003800000 */
.L_x_11462:
        /* <DEDUP_REMOVED lines=10> */
.L_x_11463:
[----:B------:R-:W-:Y:S05]  /*29950*/  BRA `(.L_x_11464) ;  /* 0xffffffc000607947 */ /* 0x000fea000383ffff */
.L_x_11356:
[----:B---3--:R3:W4:Y:S02]  /*29960*/  SYNCS.PHASECHK.TRANS64.TRYWAIT P0, [R10+URZ+0x32460], R25 ;  /* 0x032460190a0075a7 */ /* 0x008724000800017f */
[----:B----4-:R-:W-:Y:S05]  /*29970*/  @!P0 NANOSLEEP.SYNCS 0x989680 ;  /* 0x009896800000895d */ /* 0x010fea0003900000 */
[----:B------:R-:W4:Y:S02]  /*29980*/  @!P0 SYNCS.PHASECHK.TRANS64 P0, [R10+URZ+0x32460], R25 ;  /* 0x032460190a0085a7 */ /* 0x000f24000800007f */
[----:B----4-:R-:W-:Y:S05]  /*29990*/  @!P0 BRA `(.L_x_11356) ;  /* 0xfffffffc00f08947 */ /* 0x010fea000383ffff */
[----:B------:R-:W-:Y:S05]  /*299a0*/  BRA `(.L_x_11465) ;  /* 0xffffffc000ac7947 */ /* 0x000fea000383ffff */
.L_x_11357:
        /* <DEDUP_REMOVED lines=8> */
.L_x_11467:
[----:B------:R-:W-:Y:S05]  /*29a30*/  BSYNC B1 ;  /* 0x0000000000017941 */ /* 0x000fea0003800000 */
.L_x_11466:
        /* <DEDUP_REMOVED lines=9> */
.L_x_11468:
[----:B------:R-:W-:Y:S02]  /*29ad0*/  IMAD.MOV.U32 R13, RZ, RZ, R24 ;  /* 0x000000ffff0d7224 */ /* 0x000fe400078e0018 */
[----:B------:R-:W-:Y:S01]  /*29ae0*/  IMAD.MOV.U32 R12, RZ, RZ, 0x1 ;  /* 0x00000001ff0c7424 */ /* 0x000fe200078e00ff */
[----:B------:R-:W-:-:S13]  /*29af0*/  IADD3 R2, P0, R14, R0, RZ ;  /* 0x000000000e027210 */ /* 0x000fda0007f1e0ff */
[----:B------:R-:W-:Y:S05]  /*29b00*/  WARPSYNC.COLLECTIVE R15, `(.L_x_11469) ;  /* 0x000000000f087348 */ /* 0x000fea0003c00000 */
[----:B------:R0:W1:Y:S02]  /*29b10*/  SHFL.IDX P6, R14, R13, R12, R11 ;  /* 0x0000000c0d0e7389 */ /* 0x00006400000c000b */
[----:B01----:R-:W-:Y:S01]  /*29b20*/  ENDCOLLECTIVE ;  /* 0x000000000000791b */ /* 0x003fe20003800000 */
.L_x_11469:
        /* <DEDUP_REMOVED lines=13> */
.L_x_11470:
[----:B------:R-:W-:Y:S02]  /*29c00*/  IMAD.MOV.U32 R13, RZ, RZ, R24 ;  /* 0x000000ffff0d7224 */ /* 0x000fe400078e0018 */
[----:B------:R-:W-:Y:S01]  /*29c10*/  IMAD.MOV.U32 R12, RZ, RZ, 0x2 ;  /* 0x00000002ff0c7424 */ /* 0x000fe200078e00ff */
[----:B------:R-:W-:-:S13]  /*29c20*/  IADD3 R2, P0, R14, R0, RZ ;  /* 0x000000000e027210 */ /* 0x000fda0007f1e0ff */
[----:B------:R-:W-:Y:S05]  /*29c30*/  WARPSYNC.COLLECTIVE R15, `(.L_x_11471) ;  /* 0x000000000f087348 */ /* 0x000fea0003c00000 */
[----:B------:R0:W1:Y:S02]  /*29c40*/  SHFL.IDX P6, R14, R13, R12, R11 ;  /* 0x0000000c0d0e7389 */ /* 0x00006400000c000b */
[----:B01----:R-:W-:Y:S01]  /*29c50*/  ENDCOLLECTIVE ;  /* 0x000000000000791b */ /* 0x003fe20003800000 */
.L_x_11471:
        /* <DEDUP_REMOVED lines=13> */
.L_x_11472:
[----:B------:R-:W-:Y:S02]  /*29d30*/  IMAD.MOV.U32 R13, RZ, RZ, R24 ;  /* 0x000000ffff0d7224 */ /* 0x000fe400078e0018 */
[----:B------:R-:W-:Y:S01]  /*29d40*/  IMAD.MOV.U32 R12, RZ, RZ, 0x3 ;  /* 0x00000003ff0c7424 */ /* 0x000fe200078e00ff */
[----:B------:R-:W-:-:S13]  /*29d50*/  IADD3 R2, P0, R14, R0, RZ ;  /* 0x000000000e027210 */ /* 0x000fda0007f1e0ff */
[----:B------:R-:W-:Y:S05]  /*29d60*/  WARPSYNC.COLLECTIVE R15, `(.L_x_11473) ;  /* 0x000000000f087348 */ /* 0x000fea0003c00000 */
[----:B------:R0:W1:Y:S02]  /*29d70*/  SHFL.IDX P6, R14, R13, R12, R11 ;  /* 0x0000000c0d0e7389 */ /* 0x00006400000c000b */
[----:B01----:R-:W-:Y:S01]  /*29d80*/  ENDCOLLECTIVE ;  /* 0x000000000000791b */ /* 0x003fe20003800000 */
.L_x_11473:
        /* <DEDUP_REMOVED lines=13> */
.L_x_11474:
[----:B------:R-:W-:Y:S02]  /*29e60*/  IMAD.MOV.U32 R13, RZ, RZ, R24 ;  /* 0x000000ffff0d7224 */ /* 0x000fe400078e0018 */
[----:B------:R-:W-:Y:S01]  /*29e70*/  IMAD.MOV.U32 R12, RZ, RZ, 0x4 ;  /* 0x00000004ff0c7424 */ /* 0x000fe200078e00ff */
[----:B------:R-:W-:-:S13]  /*29e80*/  IADD3 R2, P0, R14, R0, RZ ;  /* 0x000000000e027210 */ /* 0x000fda0007f1e0ff */
[----:B------:R-:W-:Y:S05]  /*29e90*/  WARPSYNC.COLLECTIVE R15, `(.L_x_11475) ;  /* 0x000000000f087348 */ /* 0x000fea0003c00000 */
[----:B------:R0:W1:Y:S02]  /*29ea0*/  SHFL.IDX P6, R14, R13, R12, R11 ;  /* 0x0000000c0d0e7389 */ /* 0x00006400000c000b */
[----:B01----:R-:W-:Y:S01]  /*29eb0*/  ENDCOLLECTIVE ;  /* 0x000000000000791b */ /* 0x003fe20003800000 */
.L_x_11475:
        /* <DEDUP_REMOVED lines=13> */
.L_x_11476:
[----:B------:R-:W-:Y:S02]  /*29f90*/  IMAD.MOV.U32 R13, RZ, RZ, R24 ;  /* 0x000000ffff0d7224 */ /* 0x000fe400078e0018 */
[----:B------:R-:W-:Y:S01]  /*29fa0*/  IMAD.MOV.U32 R12, RZ, RZ, 0x5 ;  /* 0x00000005ff0c7424 */ /* 0x000fe200078e00ff */
[----:B------:R-:W-:-:S13]  /*29fb0*/  IADD3 R2, P0, R14, R0, RZ ;  /* 0x000000000e027210 */ /* 0x000fda0007f1e0ff */
[----:B------:R-:W-:Y:S05]  /*29fc0*/  WARPSYNC.COLLECTIVE R15, `(.L_x_11477) ;  /* 0x000000000f087348 */ /* 0x000fea0003c00000 */
[----:B------:R0:W1:Y:S02]  /*29fd0*/  SHFL.IDX P6, R14, R13, R12, R11 ;  /* 0x0000000c0d0e7389 */ /* 0x00006400000c000b */
[----:B01----:R-:W-:Y:S01]  /*29fe0*/  ENDCOLLECTIVE ;  /* 0x000000000000791b */ /* 0x003fe20003800000 */
.L_x_11477:
        /* <DEDUP_REMOVED lines=13> */
.L_x_11478:
[----:B------:R-:W-:Y:S05]  /*2a0c0*/  BRA `(.L_x_11479) ;  /* 0xffffffbc00f87947 */ /* 0x000fea000383ffff */
.L_x_11365:
        /* <DEDUP_REMOVED lines=8> */
.L_x_11481:
[----:B------:R-:W-:Y:S05]  /*2a150*/  BSYNC B0 ;  /* 0x0000000000007941 */ /* 0x000fea0003800000 */
.L_x_11480:
[----:B------:R-:W-:Y:S05]  /*2a160*/  BRA `(.L_x_11482) ;  /* 0xffffffc000c87947 */ /* 0x000fea000383ffff */
.L_x_11368:
[----:B0-----:R0:W1:Y:S02]  /*2a170*/  SYNCS.PHASECHK.TRANS64.TRYWAIT P0, [R7+URZ+0x32420], R0 ;  /* 0x03242000070075a7 */ /* 0x001064000800017f */
[----:B-1----:R-:W-:Y:S05]  /*2a180*/  @!P0 NANOSLEEP.SYNCS 0x989680 ;  /* 0x009896800000895d */ /* 0x002fea0003900000 */
[----:B------:R-:W1:Y:S02]  /*2a190*/  @!P0 SYNCS.PHASECHK.TRANS64 P0, [R7+URZ+0x32420], R0 ;  /* 0x03242000070085a7 */ /* 0x000e64000800007f */
[----:B-1----:R-:W-:Y:S05]  /*2a1a0*/  @!P0 BRA `(.L_x_11368) ;  /* 0xfffffffc00f08947 */ /* 0x002fea000383ffff */
[----:B------:R-:W-:Y:S05]  /*2a1b0*/  BRA `(.L_x_11483) ;  /* 0xffffffc400107947 */ /* 0x000fea000383ffff */
.L_x_11369:
        /* <DEDUP_REMOVED lines=8> */
[----:B0-23-5:R-:W-:Y:S05]  /*2a240*/  WARPSYNC.COLLECTIVE R15, `(.L_x_11485) ;  /* 0x000000000f087348 */ /* 0x02dfea0003c00000 */
[----:B------:R1:W4:Y:S02]  /*2a250*/  SHFL.IDX P6, R14, R13, R12, R11 ;  /* 0x0000000c0d0e7389 */ /* 0x00032400000c000b */
[----:B012345:R-:W-:Y:S01]  /*2a260*/  ENDCOLLECTIVE ;  /* 0x000000000000791b */ /* 0x03ffe20003800000 */
.L_x_11485:
[----:B------:R-:W-:Y:S05]  /*2a270*/  BSYNC B0 ;  /* 0x0000000000007941 */ /* 0x000fea0003800000 */
.L_x_11484:
[----:B------:R-:W-:Y:S05]  /*2a280*/  BRA `(.L_x_11486) ;  /* 0xffffffc000f87947 */ /* 0x000fea000383ffff */
.L_x_11372:
[----:B------:R-:W-:Y:S01]  /*2a290*/  BSSY B1, `(.L_x_11487) ;  /* 0x0000006000017945 */ /* 0x000fe20003800000 */
[----:B------:R-:W-:-:S07]  /*2a2a0*/  IMAD.MOV.U32 R15, RZ, RZ, -0x1 ;  /* 0xffffffffff0f7424 */ /* 0x000fce00078e00ff */
[----:B0-23-5:R-:W-:Y:S05]  /*2a2b0*/  WARPSYNC.COLLECTIVE R15, `(.L_x_11488) ;  /* 0x000000000f0c7348 */ /* 0x02dfea0003c00000 */
[----:B------:R-:W-:Y:S02]  /*2a2c0*/  ELECT P6, UR62, PT ;  /* 0x00000000003e782f */ /* 0x000fe400038c0000 */
[----:B------:R-:W-:Y:S01]  /*2a2d0*/  MOV R14, UR62 ;  /* 0x0000003e000e7c02 */ /* 0x000fe20008000f00 */
[----:B0-23-5:R-:W-:Y:S10]  /*2a2e0*/  ENDCOLLECTIVE ;  /* 0x000000000000791b */ /* 0x02dff40003800000 */
.L_x_11488:
[----:B------:R-:W-:Y:S05]  /*2a2f0*/  BSYNC B1 ;  /* 0x0000000000017941 */ /* 0x000fea0003800000 */
.L_x_11487:
[----:B------:R-:W-:Y:S05]  /*2a300*/  BRA `(.L_x_11489) ;  /* 0xffffffc000f07947 */ /* 0x000fea000383ffff */
.L_x_11374:
[----:B0-----:R0:W1:Y:S02]  /*2a310*/  SYNCS.PHASECHK.TRANS64.TRYWAIT P1, [R5+URZ+0x32440], R0 ;  /* 0x03244000050075a7 */ /* 0x001064000802017f */
[----:B-1----:R-:W-:Y:S05]  /*2a320*/  @!P1 NANOSLEEP.SYNCS 0x989680 ;  /* 0x009896800000995d */ /* 0x002fea0003900000 */
[----:B------:R-:W1:Y:S02]  /*2a330*/  @!P1 SYNCS.PHASECHK.TRANS64 P1, [R5+URZ+0x32440], R0 ;  /* 0x03244000050095a7 */ /* 0x000e64000802007f */
[----:B-1----:R-:W-:Y:S05]  /*2a340*/  @!P1 BRA `(.L_x_11374) ;  /* 0xfffffffc00f09947 */ /* 0x002fea000383ffff */
[----:B------:R-:W-:Y:S05]  /*2a350*/  BRA `(.L_x_11490) ;  /* 0xffffffc400187947 */ /* 0x000fea000383ffff */
.L_x_11376:
[----:B-1----:R1:W4:Y:S02]  /*2a360*/  SYNCS.PHASECHK.TRANS64.TRYWAIT P1, [R3+URZ+0x32440], R2 ;  /* 0x03244002030075a7 */ /* 0x002324000802017f */
[----:B----4-:R-:W-:Y:S05]  /*2a370*/  @!P1 NANOSLEEP.SYNCS 0x989680 ;  /* 0x009896800000995d */ /* 0x010fea0003900000 */
[----:B------:R-:W4:Y:S02]  /*2a380*/  @!P1 SYNCS.PHASECHK.TRANS64 P1, [R3+URZ+0x32440], R2 ;  /* 0x03244002030095a7 */ /* 0x000f24000802007f */
[----:B----4-:R-:W-:Y:S05]  /*2a390*/  @!P1 BRA `(.L_x_11376) ;  /* 0xfffffffc00f09947 */ /* 0x010fea000383ffff */
[----:B------:R-:W-:Y:S05]  /*2a3a0*/  BRA `(.L_x_11491) ;  /* 0xffffffc400247947 */ /* 0x000fea000383ffff */
.L_x_11378:
[----:B----4-:R4:W0:Y:S02]  /*2a3b0*/  SYNCS.PHASECHK.TRANS64.TRYWAIT P1, [R5+URZ+0x32460], R0 ;  /* 0x03246000050075a7 */ /* 0x010824000802017f */
[----:B0-----:R-:W-:Y:S05]  /*2a3c0*/  @!P1 NANOSLEEP.SYNCS 0x989680 ;  /* 0x009896800000995d */ /* 0x001fea0003900000 */
[----:B------:R-:W0:Y:S02]  /*2a3d0*/  @!P1 SYNCS.PHASECHK.TRANS64 P1, [R5+URZ+0x32460], R0 ;  /* 0x03246000050095a7 */ /* 0x000e24000802007f */
[----:B0-----:R-:W-:Y:S05]  /*2a3e0*/  @!P1 BRA `(.L_x_11378) ;  /* 0xfffffffc00f09947 */ /* 0x001fea000383ffff */
[----:B------:R-:W-:Y:S05]  /*2a3f0*/  BRA `(.L_x_11492) ;  /* 0xffffffc400207947 */ /* 0x000fea000383ffff */
        .type           $_ZN7cutlass13device_kernelIN5flash11enable_sm90INS1_16FlashAttnFwdSm90INS1_25CollectiveMainloopFwdSm90ILi2EN4cute5tupleIJNS5_1CILi1EEES8_S8_EEENS6_IJNS7_ILi128EEENS7_ILi96EEENS7_ILi64EEEEEELi256ENS_10bfloat16_tEfNS_4arch4Sm90ELb0ELb1ELb0ELb0ELb1ELb0ELb1ELb1ELb0ELb1ELb0ELb0EEENS1_21CollectiveEpilogueFwdINS6_IJSA_NS7_ILi256EEESB_EEES9_SE_SG_Li256ELb0ELb1ELb0ELb0EEENS1_30DynamicPersistentTileSchedulerILi256ELi128ELb0ELb1ELb1EEEEEEEEEvNT_6ParamsE$_ZZN5flash25CollectiveMainloopFwdSm90ILi2EN4cute5tupleIJNS1_1CILi1EEES4_S4_EEENS2_IJNS3_ILi128EEENS3_ILi96EEENS3_ILi64EEEEEELi256EN7cutlass10bfloat16_tEfNSA_4arch4Sm90ELb0ELb1ELb0ELb0ELb1ELb0ELb1ELb1ELb0ELb1ELb0ELb0EE3mmaINS_16FlashAttnFwdSm90ISE_NS_21CollectiveEpilogueFwdINS2_IJS6_NS3_ILi256EEES7_EEES5_SB_SD_Li256ELb0ELb1ELb0ELb0EEENS_30DynamicPersistentTileSchedulerILi256ELi128ELb0ELb1ELb1EEEE13SharedStorageENS1_6TensorINS1_11ArrayEngineIfLm128EEENS1_6LayoutINS2_IJNS2_IJNS3_ILi2EEEST_NS3_ILi32EEEEEES4_S4_EEENS2_IJNS2_IJS4_ST_NS3_ILi4EEEEEENS3_ILi0EEESZ_EEEEEEENS_7SoftmaxILi2ELi0EEEEEbRKNSE_6ParamsENSA_13PipelineAsyncILi2EEES19_RNSA_13PipelineStateILj2EEERT0_RT1_iRiRKNS_16SeqlenInfoQKNewKILb0ELb0EEENS2_IJiiiiEEERT_ENKUliT_T0_T1_E_clIZSF_ISO_S12_S14_EbS17_S19_S19_S1C_S1E_S1G_iS1H_S1L_S1M_S1O_EUlRS1P_iE1_NS3_ILb0EEENS3_ILb1EEEEEDaiS1P_S1Q_S1R_,@function
        .size           $_ZN7cutlass13device_kernelIN5flash11enable_sm90INS1_16FlashAttnFwdSm90INS1_25CollectiveMainloopFwdSm90ILi2EN4cute5tupleIJNS5_1CILi1EEES8_S8_EEENS6_IJNS7_ILi128EEENS7_ILi96EEENS7_ILi64EEEEEELi256ENS_10bfloat16_tEfNS_4arch4Sm90ELb0ELb1ELb0ELb0ELb1ELb0ELb1ELb1ELb0ELb1ELb0ELb0EEENS1_21CollectiveEpilogueFwdINS6_IJSA_NS7_ILi256EEESB_EEES9_SE_SG_Li256ELb0ELb1ELb0ELb0EEENS1_30DynamicPersistentTileSchedulerILi256ELi128ELb0ELb1ELb1EEEEEEEEEvNT_6ParamsE$_ZZN5flash25CollectiveMainloopFwdSm90ILi2EN4cute5tupleIJNS1_1CILi1EEES4_S4_EEENS2_IJNS3_ILi128EEENS3_ILi96EEENS3_ILi64EEEEEELi256EN7cutlass10bfloat16_tEfNSA_4arch4Sm90ELb0ELb1ELb0ELb0ELb1ELb0ELb1ELb1ELb0ELb1ELb0ELb0EE3mmaINS_16FlashAttnFwdSm90ISE_NS_21CollectiveEpilogueFwdINS2_IJS6_NS3_ILi256EEES7_EEES5_SB_SD_Li256ELb0ELb1ELb0ELb0EEENS_30DynamicPersistentTileSchedulerILi256ELi128ELb0ELb1ELb1EEEE13SharedStorageENS1_6TensorINS1_11ArrayEngineIfLm128EEENS1_6LayoutINS2_IJNS2_IJNS3_ILi2EEEST_NS3_ILi32EEEEEES4_S4_EEENS2_IJNS2_IJS4_ST_NS3_ILi4EEEEEENS3_ILi0EEESZ_EEEEEEENS_7SoftmaxILi2ELi0EEEEEbRKNSE_6ParamsENSA_13PipelineAsyncILi2EEES19_RNSA_13PipelineStateILj2EEERT0_RT1_iRiRKNS_16SeqlenInfoQKNewKILb0ELb0EEENS2_IJiiiiEEERT_ENKUliT_T0_T1_E_clIZSF_ISO_S12_S14_EbS17_S19_S19_S1C_S1E_S1G_iS1H_S1L_S1M_S1O_EUlRS1P_iE1_NS3_ILb0EEENS3_ILb1EEEEEDaiS1P_S1Q_S1R_,(.L_x_15558 - $_ZN7cutlass13device_kernelIN5flash11enable_sm90INS1_16FlashAttnFwdSm90INS1_25CollectiveMainloopFwdSm90ILi2EN4cute5tupleIJNS5_1CILi1EEES8_S8_EEENS6_IJNS7_ILi128EEENS7_ILi96EEENS7_ILi64EEEEEELi256ENS_10bfloat16_tEfNS_4arch4Sm90ELb0ELb1ELb0ELb0ELb1ELb0ELb1ELb1ELb0ELb1ELb0ELb0EEENS1_21CollectiveEpilogueFwdINS6_IJSA_NS7_ILi256EEESB_EEES9_SE_SG_Li256ELb0ELb1ELb0ELb0EEENS1_30DynamicPersistentTileSchedulerILi256ELi128ELb0ELb1ELb1EEEEEEEEEvNT_6ParamsE$_ZZN5flash25CollectiveMainloopFwdSm90ILi2EN4cute5tupleIJNS1_1CILi1EEES4_S4_EEENS2_IJNS3_ILi128EEENS3_ILi96EEENS3_ILi64EEEEEELi256EN7cutlass10bfloat16_tEfNSA_4arch4Sm90ELb0ELb1ELb0ELb0ELb1ELb0ELb1ELb1ELb0ELb1ELb0ELb0EE3mmaINS_16FlashAttnFwdSm90ISE_NS_21CollectiveEpilogueFwdINS2_IJS6_NS3_ILi256EEES7_EEES5_SB_SD_Li256ELb0ELb1ELb0ELb0EEENS_30DynamicPersistentTileSchedulerILi256ELi128ELb0ELb1ELb1EEEE13SharedStorageENS1_6TensorINS1_11ArrayEngineIfLm128EEENS1_6LayoutINS2_IJNS2_IJNS3_ILi2EEEST_NS3_ILi32EEEEEES4_S4_EEENS2_IJNS2_IJS4_ST_NS3_ILi4EEEEEENS3_ILi0EEESZ_EEEEEEENS_7SoftmaxILi2ELi0EEEEEbRKNSE_6ParamsENSA_13PipelineAsyncILi2EEES19_RNSA_13PipelineStateILj2EEERT0_RT1_iRiRKNS_16SeqlenInfoQKNewKILb0ELb0EEENS2_IJiiiiEEERT_ENKUliT_T0_T1_E_clIZSF_ISO_S12_S14_EbS17_S19_S19_S1C_S1E_S1G_iS1H_S1L_S1M_S1O_EUlRS1P_iE1_NS3_ILb0EEENS3_ILb1EEEEEDaiS1P_S1Q_S1R_)
$_ZN7cutlass13device_kernelIN5flash11enable_sm90INS1_16FlashAttnFwdSm90INS1_25CollectiveMainloopFwdSm90ILi2EN4cute5tupleIJNS5_1CILi1EEES8_S8_EEENS6_IJNS7_ILi128EEENS7_ILi96EEENS7_ILi64EEEEEELi256ENS_10bfloat16_tEfNS_4arch4Sm90ELb0ELb1ELb0ELb0ELb1ELb0ELb1ELb1ELb0ELb1ELb0ELb0EEENS1_21CollectiveEpilogueFwdINS6_IJSA_NS7_ILi256EEESB_EEES9_SE_SG_Li256ELb0ELb1ELb0ELb0EEENS1_30DynamicPersistentTileSchedulerILi256ELi128ELb0ELb1ELb1EEEEEEEEEvNT_6ParamsE$_ZZN5flash25CollectiveMainloopFwdSm90ILi2EN4cute5tupleIJNS1_1CILi1EEES4_S4_EEENS2_IJNS3_ILi128EEENS3_ILi96EEENS3_ILi64EEEEEELi256EN7cutlass10bfloat16_tEfNSA_4arch4Sm90ELb0ELb1ELb0ELb0ELb1ELb0ELb1ELb1ELb0ELb1ELb0ELb0EE3mmaINS_16FlashAttnFwdSm90ISE_NS_21CollectiveEpilogueFwdINS2_IJS6_NS3_ILi256EEES7_EEES5_SB_SD_Li256ELb0ELb1ELb0ELb0EEENS_30DynamicPersistentTileSchedulerILi256ELi128ELb0ELb1ELb1EEEE13SharedStorageENS1_6TensorINS1_11ArrayEngineIfLm128EEENS1_6LayoutINS2_IJNS2_IJNS3_ILi2EEEST_NS3_ILi32EEEEEES4_S4_EEENS2_IJNS2_IJS4_ST_NS3_ILi4EEEEEENS3_ILi0EEESZ_EEEEEEENS_7SoftmaxILi2ELi0EEEEEbRKNSE_6ParamsENSA_13PipelineAsyncILi2EEES19_RNSA_13PipelineStateILj2EEERT0_RT1_iRiRKNS_16SeqlenInfoQKNewKILb0ELb0EEENS2_IJiiiiEEERT_ENKUliT_T0_T1_E_clIZSF_ISO_S12_S14_EbS17_S19_S19_S1C_S1E_S1G_iS1H_S1L_S1M_S1O_EUlRS1P_iE1_NS3_ILb0EEENS3_ILb1EEEEEDaiS1P_S1Q_S1R_:
        /* <DEDUP_REMOVED lines=9> */
[----:B------:R-:W-:Y:S01]  /*2a490*/  R2UR UR5, R5 ;  /* 0x00000000050572ca */ /* 0x000fe200000e0000 */
[----:B--2---:R-:W-:-:S12]  /*2a4a0*/  VIADD R13, R6, 0x1 ;  /* 0x00000001060d7836 */ /* 0x004fd80000000000 */
[----:B------:R-:W2:Y:S01]  /*2a4b0*/  LD.E R6, desc[UR4][R2.64+0x8] ;  /* 0x0000080402067980 */ /* 0x000ea2000c101900 */
[----:B------:R-:W-:-:S13]  /*2a4c0*/  ISETP.NE.AND P0, PT, R13, 0x2, PT ;  /* 0x000000020d00780c */ /* 0x000fda0003f05270 */
[----:B------:R-:W-:Y:S02]  /*2a4d0*/  @!P0 R2UR UR6, R4 ;  /* 0x00000000040682ca */ /* 0x000fe400000e0000 */
[----:B------:R-:W-:-:S13]  /*2a4e0*/  @!P0 R2UR UR7, R5 ;  /* 0x00000000050782ca */ /* 0x000fda00000e0000 */
[----:B------:R-:W3:Y:S01]  /*2a4f0*/  @!P0 LD.E R7, desc[UR6][R2.64+0x4] ;  /* 0x0000040602078980 */ /* 0x000ee2000c101900 */
        /* <DEDUP_REMOVED lines=8> */
[----:B------:R-:W-:Y:S08]  /*2a580*/  ST.E desc[UR4][R2.64], R13 ;  /* 0x0000000d02007985 */ /* 0x000ff0000c101904 */
[----:B------:R-:W-:Y:S01]  /*2a590*/  @!P0 ST.E desc[UR8][R2.64], RZ ;  /* 0x000000ff02008985 */ /* 0x000fe2000c101908 */
[----:B--2---:R-:W-:-:S05]  /*2a5a0*/  VIADD R15, R6, 0x1 ;  /* 0x00000001060f7836 */ /* 0x004fca0000000000 */
[----:B------:R-:W-:Y:S01]  /*2a5b0*/  ST.E desc[UR6][R2.64+0x8], R15 ;  /* 0x0000080f02007985 */ /* 0x000fe2000c101906 */
[----:B---3--:R-:W-:-:S05]  /*2a5c0*/  @!P0 LOP3.LUT R19, R7, 0x1, RZ, 0x3c, !PT ;  /* 0x0000000107138812 */ /* 0x008fca00078e3cff */
        /* <DEDUP_REMOVED lines=11> */
[----:B0-----:R-:W-:-:S07]  /*2a680*/  IMAD.MOV.U32 R19, RZ, RZ, R161 ;  /* 0x000000ffff137224 */ /* 0x001fce00078e00a1 */
[----:B---3--:R0:W5:Y:S04]  /*2a690*/  LD.E R10, desc[UR4][R6.64] ;  /* 0x00000004060a7980 */ /* 0x008168000c101900 */
[----:B------:R0:W5:Y:S01]  /*2a6a0*/  LD.E R12, desc[UR6][R6.64+0x4] ;  /* 0x00000406060c7980 */ /* 0x000162000c101900 */
[----:B--2---:R-:W-:-:S04]  /*2a6b0*/  LOP3.LUT R14, R14, 0x1, RZ, 0xfc, !PT ;  /* 0x000000010e0e7812 */ /* 0x004fc800078efcff */
[----:B------:R-:W-:-:S13]  /*2a6c0*/  ISETP.NE.AND P0, PT, R14, 0x3, PT ;  /* 0x000000030e00780c */ /* 0x000fda0003f05270 */
[----:B0-----:R-:W-:Y:S05]  /*2a6d0*/  @!P0 BRA `(.L_x_11494) ;  /* 0x0000000000048947 */ /* 0x001fea0003800000 */
[----:B------:R-:W-:Y:S01]  /*2a6e0*/  BPT.TRAP 0x1 ;  /* 0x000000040000795c */ /* 0x000fe20000300000 */
.L_x_11494:
[----:B------:R-:W-:Y:S05]  /*2a6f0*/  BSYNC B2 ;  /* 0x0000000000027941 */ /* 0x000fea0003800000 */
.L_x_11493:
        /* <DEDUP_REMOVED lines=17> */
.L_x_11496:
[----:B------:R-:W-:Y:S05]  /*2a810*/  BSYNC B2 ;  /* 0x0000000000027941 */ /* 0x000fea0003800000 */
.L_x_11495:
        /* <DEDUP_REMOVED lines=10> */
.L_x_11498:
[----:B------:R-:W-:Y:S05]  /*2a8c0*/  BSYNC B2 ;  /* 0x0000000000027941 */ /* 0x000fea0003800000 */
.L_x_11497:
        /* <DEDUP_REMOVED lines=18> */
[----:B------:R-:W-:Y:S01]  /*2a9f0*/  WARPGROUP.ARRIVE ;  /* 0x00000000000079c5 */ /* 0x000fe20000000000 */
[----:B------:R-:W-:Y:S01]  /*2aa00*/  IMAD.MOV.U32 R9, RZ, RZ, R15 ;  /* 0x000000ffff097224 */ /* 0x000fe200078e000f */
[----:B------:R-:W-:Y:S01]  /*2aa10*/  R2UR UR8, R4 ;  /* 0x00000000040872ca */ /* 0x000fe200000e0000 */
[----:B------:R-:W-:Y:S01]  /*2aa20*/  IMAD.MOV.U32 R197, RZ, RZ, 0x1 ;  /* 0x00000001ffc57424 */ /* 0x000fe200078e00ff */
[----:B------:R-:W-:-:S02]  /*2aa30*/  R2UR UR6, R8 ;  /* 0x00000000080672ca */ /* 0x000fc400000e0000 */
[----:B------:R-:W-:Y:S02]  /*2aa40*/  R2UR UR7, R9 ;  /* 0x00000000090772ca */ /* 0x000fe400000e0000 */
[C---:B------:R-:W-:Y:S02]  /*2aa50*/  R2UR UR9, R5.reuse ;  /* 0x00000000050972ca */ /* 0x040fe400000e0000 */
[----:B------:R-:W-:Y:S02]  /*2aa60*/  R2UR UR10, R4 ;  /* 0x00000000040a72ca */ /* 0x000fe400000e0000 */
[----:B------:R-:W-:Y:S02]  /*2aa70*/  R2UR UR11, R5 ;  /* 0x00000000050b72ca */ /* 0x000fe400000e0000 */
[----:B---3--:R-:W-:Y:S02]  /*2aa80*/  R2UR UR4, R6 ;  /* 0x00000000060472ca */ /* 0x008fe400000e0000 */
[----:B------:R-:W-:-:S13]  /*2aa90*/  R2UR UR5, R7 ;  /* 0x00000000070572ca */ /* 0x000fda00000e0000 */
[----:B------:R-:W-:Y:S03]  /*2aaa0*/  HGMMA.64x96x16.F32.BF16 R24, gdesc[UR4], RZ, !UPT, gsb0 ;  /* 0x01600000041879f0 */ /* 0x000fe6000c0018ff */
        /* <DEDUP_REMOVED lines=8> */
[C---:B------:R-:W-:Y:S02]  /*2ab30*/  R2UR UR9, R5.reuse ;  /* 0x00000000050972ca */ /* 0x040fe400000e0000 */
[----:B------:R-:W-:Y:S02]  /*2ab40*/  R2UR UR10, R4 ;  /* 0x00000000040a72ca */ /* 0x000fe400000e0000 */
[----:B------:R-:W-:Y:S01]  /*2ab50*/  R2UR UR11, R5 ;  /* 0x00000000050b72ca */ /* 0x000fe200000e0000 */
[----:B--2---:R-:W-:Y:S01]  /*2ab60*/  VIADD R6, R6, 0x2 ;  /* 0x0000000206067836 */ /* 0x004fe20000000000 */
[----:B------:R-:W-:-:S04]  /*2ab70*/  R2UR UR5, R7 ;  /* 0x00000000070572ca */ /* 0x000fc800000e0000 */
[----:B------:R-:W-:-:S13]  /*2ab80*/  R2UR UR4, R6 ;  /* 0x00000000060472ca */ /* 0x000fda00000e0000 */
[----:B------:R-:W-:Y:S03]  /*2ab90*/  HGMMA.64x96x16.F32.BF16 R24, gdesc[UR4], R24, gsb0 ;  /* 0x01600000041879f0 */ /* 0x000fe60008001818 */
        /* <DEDUP_REMOVED lines=47> */
.L_x_11501:
[----:B------:R-:W-:Y:S05]  /*2ae90*/  BSYNC B2 ;  /* 0x0000000000027941 */ /* 0x000fea0003800000 */
.L_x_11500:
        /* <DEDUP_REMOVED lines=17> */
.L_x_11503:
[----:B------:R-:W-:Y:S05]  /*2afb0*/  BSYNC B2 ;  /* 0x0000000000027941 */ /* 0x000fea0003800000 */
.L_x_11502:
        /* <DEDUP_REMOVED lines=10> */
.L_x_11505:
[----:B------:R-:W-:Y:S05]  /*2b060*/  BSYNC B2 ;  /* 0x0000000000027941 */ /* 0x000fea0003800000 */
.L_x_11504:
[----:B------:R-:W2:Y:S04]  /*2b070*/  LDL.64 R14, [R0] ;  /* 0x00000000000e7983 */ /* 0x000ea80000100a00 */
[----:B------:R-:W3:Y:S04]  /*2b080*/  LDL.64 R12, [R0+0x58] ;  /* 0x00005800000c7983 */ /* 0x000ee80000100a00 */
[----:B------:R-:W4:Y:S04]  /*2b090*/  LDL.64 R2, [R0+0x48] ;  /* 0x0000480000027983 */ /* 0x000f280000100a00 */
[----:B0----5:R-:W4:Y:S01]  /*2b0a0*/  LDL.64 R8, [R0+0x50] ;  /* 0x0000500000087983 */ /* 0x021f220000100a00 */
[----:B------:R-:W-:-:S02]  /*2b0b0*/  R2UR UR6, R4 ;  /* 0x00000000040672ca */ /* 0x000fc400000e0000 */
[C---:B------:R-:W-:Y:S02]  /*2b0c0*/  R2UR UR7, R5.reuse ;  /* 0x00000000050772ca */ /* 0x040fe400000e0000 */
[----:B------:R-:W-:Y:S02]  /*2b0d0*/  R2UR UR4, R4 ;  /* 0x00000000040472ca */ /* 0x000fe400000e0000 */
[----:B------:R-:W-:-:S09]  /*2b0e0*/  R2UR UR5, R5 ;  /* 0x00000000050572ca */ /* 0x000fd200000e0000 */
[----:B--2---:R-:W2:Y:S04]  /*2b0f0*/  LD.E R15, desc[UR6][R14.64] ;  /* 0x000000060e0f7980 */ /* 0x004ea8000c101900 */
[----:B---3--:R-:W2:Y:S01]  /*2b100*/  LD.E.64 R6, desc[UR4][R12.64] ;  /* 0x000000040c067980 */ /* 0x008ea2000c101b00 */
[----:B------:R-:W-:Y:S05]  /*2b110*/  WARPSYNC.ALL ;  /* 0x0000000000007948 */ /* 0x000fea0003800000 */
[----:B------:R-:W-:-:S02]  /*2b120*/  R2UR UR6, R4 ;  /* 0x00000000040672ca */ /* 0x000fc400000e0000 */
[C---:B------:R-:W-:Y:S02]  /*2b130*/  R2UR UR7, R5.reuse ;  /* 0x00000000050772ca */ /* 0x040fe400000e0000 */
[----:B------:R-:W-:Y:S02]  /*2b140*/  R2UR UR4, R4 ;  /* 0x00000000040472ca */ /* 0x000fe400000e0000 */
[----:B------:R-:W-:-:S09]  /*2b150*/  R2UR UR5, R5 ;  /* 0x00000000050572ca */ /* 0x000fd200000e0000 */
[----:B----4-:R-:W3:Y:S04]  /*2b160*/  LD.E R10, desc[UR6][R2.64] ;  /* 0x00000006020a7980 */ /* 0x010ee8000c101900 */
[----:B------:R-:W4:Y:S01]  /*2b170*/  LD.E.64 R20, desc[UR4][R8.64] ;  /* 0x0000000408147980 */ /* 0x000f22000c101b00 */
        /* <DEDUP_REMOVED lines=12> */
[----:B------:R-:W-:Y:S03]  /*2b240*/  HGMMA.64x96x16.F32.BF16 R24, gdesc[UR4], R24, UP0, gsb0 ;  /* 0x01600000041879f0 */ /* 0x000fe6000b801818 */
        /* <DEDUP_REMOVED lines=238> */
[----:B------:R-:W-:Y:S03]  /*2c130*/  HGMMA.64x96x16.F32.BF16 R24, gdesc[UR4], R24, gsb0 ;  /* 0x01600000041879f0 */ /* 0x000fe60008001818 */
[----:B------:R-:W-:Y:S02]  /*2c140*/  WARPGROUP.DEPBAR.LE gsb0, 0x0 ;  /* 0x00008000000079c5 */ /* 0x000fe40000010000 */
[----:B------:R0:W-:Y:S04]  /*2c150*/  ST.E desc[UR8][R2.64], R197 ;  /* 0x000000c502007985 */ /* 0x0001e8000c101908 */
[----:B------:R-:W2:Y:S01]  /*2c160*/  LDL.64 R12, [R0+0x18] ;  /* 0x00001800000c7983 */ /* 0x000ea20000100a00 */
[----:B------:R-:W1:Y:S01]  /*2c170*/  S2R R8, SR_TID.X ;  /* 0x0000000000087919 */ /* 0x000e620000002100 */
[----:B------:R-:W-:-:S02]  /*2c180*/  R2UR UR4, R4 ;  /* 0x00000000040472ca */ /* 0x000fc400000e0000 */
[----:B------:R-:W-:Y:S01]  /*2c190*/  R2UR UR5, R5 ;  /* 0x00000000050572ca */ /* 0x000fe200000e0000 */
[----:B------:R-:W3:Y:S01]  /*2c1a0*/  LDL.64 R6, [R0] ;  /* 0x0000000000067983 */ /* 0x000ee20000100a00 */
[----:B-1----:R-:W-:-:S04]  /*2c1b0*/  SHF.R.U32.HI R9, RZ, 0x7, R8 ;  /* 0x00000007ff097819 */ /* 0x002fc80000011608 */
[----:B------:R-:W-:-:S05]  /*2c1c0*/  IADD3 R9, -R9, 0xb, RZ ;  /* 0x0000000b09097810 */ /* 0x000fca0007ffe1ff */
[----:B------:R0:W-:Y:S06]  /*2c1d0*/  BAR.ARV R9, 0x100 ;  /* 0x000400090000751d */ /* 0x0001ec0000002000 */
        /* <DEDUP_REMOVED lines=9> */
.L_x_11508:
[----:B------:R-:W-:Y:S05]  /*2c270*/  BSYNC B2 ;  /* 0x0000000000027941 */ /* 0x000fea0003800000 */
.L_x_11507:
        /* <DEDUP_REMOVED lines=11> */
[----:B0-----:R-:W3:Y:S01]  /*2c330*/  LD.E R6, desc[UR4][R18.64] ;  /* 0x0000000412067980 */ /* 0x001ee2000c101900 */
[----:B------:R-:W-:Y:S01]  /*2c340*/  IMAD.MOV.U32 R3, RZ, RZ, R199 ;  /* 0x000000ffff037224 */ /* 0x000fe200078e00c7 */
[C---:B------:R-:W-:Y:S02]  /*2c350*/  R2UR UR14, R4.reuse ;  /* 0x00000000040e72ca */ /* 0x040fe400000e0000 */
[----:B------:R-:W-:Y:S02]  /*2c360*/  R2UR UR15, R5 ;  /* 0x00000000050f72ca */ /* 0x000fe400000e0000 */
[----:B------:R-:W-:-:S02]  /*2c370*/  R2UR UR10, R4 ;  /* 0x00000000040a72ca */ /* 0x000fc400000e0000 */
        /* <DEDUP_REMOVED lines=9> */
[----:B--2---:R-:W-:Y:S01]  /*2c410*/  ISETP.NE.AND P0, PT, R2, 0x1, PT ;  /* 0x000000010200780c */ /* 0x004fe20003f05270 */
[----:B------:R-:W-:-:S05]  /*2c420*/  IMAD.MOV.U32 R2, RZ, RZ, R185 ;  /* 0x000000ffff027224 */ /* 0x000fca00078e00b9 */
[----:B------:R3:W2:Y:S07]  /*2c430*/  LD.E R15, desc[UR4][R2.64] ;  /* 0x00000004020f7980 */ /* 0x0006ae000c101900 */
[C---:B------:R-:W-:Y:S02]  /*2c440*/  @P0 R2UR UR4, R4.reuse ;  /* 0x00000000040402ca */ /* 0x040fe400000e0000 */
[----:B------:R-:W-:Y:S02]  /*2c450*/  @P0 R2UR UR5, R5 ;  /* 0x00000000050502ca */ /* 0x000fe400000e0000 */
[----:B------:R-:W-:-:S02]  /*2c460*/  @P0 R2UR UR6, R4 ;  /* 0x00000000040602ca */ /* 0x000fc400000e0000 */
        /* <DEDUP_REMOVED lines=9> */
[----:B---3--:R-:W-:-:S04]  /*2c500*/  SHF.R.S32.HI R3, RZ, 0x1f, R6 ;  /* 0x0000001fff037819 */ /* 0x008fc80000011406 */
[----:B------:R-:W-:-:S04]  /*2c510*/  LEA.HI R2, R3, R6, RZ, 0x7 ;  /* 0x0000000603027211 */ /* 0x000fc800078f38ff */
        /* <DEDUP_REMOVED lines=17> */
[----:B------:R-:W-:-:S03]  /*2c630*/  LEA.HI R6, R21, R21, RZ, 0x1 ;  /* 0x0000001515067211 */ /* 0x000fc600078f08ff */
[----:B------:R-:W-:Y:S01]  /*2c640*/  IMAD.IADD R2, R3, 0x1, -R2 ;  /* 0x0000000103027824 */ /* 0x000fe200078e0a02 */
[----:B------:R-:W-:-:S05]  /*2c650*/  LOP3.LUT R6, R6, 0x1ffffffe, RZ, 0xc0, !PT ;  /* 0x1ffffffe06067812 */ /* 0x000fca00078ec0ff */
[----:B------:R-:W-:Y:S01]  /*2c660*/  IMAD.IADD R6, R21, 0x1, -R6 ;  /* 0x0000000115067824 */ /* 0x000fe200078e0a06 */
[----:B----4-:R-:W-:Y:S02]  /*2c670*/  ISETP.GE.AND P1, PT, R77, 0x1, PT ;  /* 0x000000014d00780c */ /* 0x010fe40003f26270 */
[----:B------:R-:W-:Y:S01]  /*2c680*/  LOP3.LUT R76, RZ, R76, RZ, 0x33, !PT ;  /* 0x0000004cff4c7212 */ /* 0x000fe200078e33ff */
[----:B------:R-:W-:Y:S01]  /*2c690*/  BSSY B2, `(.L_x_11509) ;  /* 0x0000036000027945 */ /* 0x000fe20003800000 */
[----:B------:R-:W-:Y:S02]  /*2c6a0*/  IMAD R78, R11, -0x60, R78 ;  /* 0xffffffa00b4e7824 */ /* 0x000fe400078e024e */
[----:B--2---:R-:W-:-:S04]  /*2c6b0*/  IMAD R10, R15, 0x8, R10 ;  /* 0x000000080f0a7824 */ /* 0x004fc800078e020a */
[----:B------:R-:W-:-:S04]  /*2c6c0*/  IMAD.U32 R13, R10, 0x10, R13 ;  /* 0x000000100a0d7824 */ /* 0x000fc800078e000d */
[----:B------:R-:W-:-:S04]  /*2c6d0*/  IMAD R13, R2, 0x40, R13 ;  /* 0x00000040020d7824 */ /* 0x000fc800078e020d */
[----:B------:R-:W-:-:S04]  /*2c6e0*/  IMAD R6, R6, 0x8, R13 ;  /* 0x0000000806067824 */ /* 0x000fc800078e020d */
[----:B------:R-:W-:-:S05]  /*2c6f0*/  @P0 IMAD.HI.U32 R73, R6, R73, RZ ;  /* 0x0000004906490227 */ /* 0x000fca00078e00ff */
[----:B------:R-:W-:Y:S01]  /*2c700*/  @P0 SHF.R.U32.HI R6, RZ, R20, R73 ;  /* 0x00000014ff060219 */ /* 0x000fe20000011649 */
[----:B------:R-:W-:Y:S01]  /*2c710*/  IMAD.MOV.U32 R10, RZ, RZ, -0x60 ;  /* 0xffffffa0ff0a7424 */ /* 0x000fe200078e00ff */
[----:B------:R-:W-:-:S03]  /*2c720*/  LOP3.LUT R2, R9, 0x7ffffffc, RZ, 0xc0, !PT ;  /* 0x7ffffffc09027812 */ /* 0x000fc600078ec0ff */
[----:B------:R-:W0:Y:S01]  /*2c730*/  SHFL.IDX PT, R15, R6, RZ, 0x1c1f ;  /* 0x001c1fff060f7589 */ /* 0x000e2200000e0000 */
[----:B------:R-:W-:Y:S02]  /*2c740*/  IMAD R3, R11, R10, 0x1 ;  /* 0x000000010b037424 */ /* 0x000fe400078e020a */
[----:B------:R-:W-:-:S04]  /*2c750*/  IMAD.IADD R2, R7, 0x1, -R2 ;  /* 0x0000000107027824 */ /* 0x000fc800078e0a02 */
[----:B------:R-:W-:-:S05]  /*2c760*/  IMAD R2, R2, -0x2, R3 ;  /* 0xfffffffe02027824 */ /* 0x000fca00078e0203 */
[----:B------:R-:W-:Y:S01]  /*2c770*/  IADD3 R3, -R72, R2, R75 ;  /* 0x0000000248037210 */ /* 0x000fe20007ffe14b */
[----:B------:R-:W-:-:S04]  /*2c780*/  VIADD R13, R2, 0xffffffff ;  /* 0xffffffff020d7836 */ /* 0x000fc80000000000 */
        /* <DEDUP_REMOVED lines=21> */
.L_x_11514:
[----:B------:R-:W-:Y:S05]  /*2c8e0*/  BSYNC B4 ;  /* 0x0000000000047941 */ /* 0x000fea0003800000 */
.L_x_11513:
[----:B------:R-:W-:Y:S01]  /*2c8f0*/  LOP3.LUT R10, RZ, R10, RZ, 0x33, !PT ;  /* 0x0000000aff0a7212 */ /* 0x000fe200078e33ff */
[----:B------:R-:W-:Y:S06]  /*2c900*/  BRA `(.L_x_11515) ;  /* 0x0000000000287947 */ /* 0x000fec0003800000 */
.L_x_11512:
        /* <DEDUP_REMOVED lines=10> */
.L_x_11515:
[----:B------:R-:W-:Y:S05]  /*2c9b0*/  BSYNC B3 ;  /* 0x0000000000037941 */ /* 0x000fea0003800000 */
.L_x_11511:
[----:B------:R-:W-:-:S05]  /*2c9c0*/  IMAD R10, R77, R10, R13 ;  /* 0x0000000a4d0a7224 */ /* 0x000fca00078e020d */
[----:B------:R-:W-:Y:S02]  /*2c9d0*/  VIMNMX R3, R3, R10, !PT ;  /* 0x0000000a03037248 */ /* 0x000fe40007fe0100 */
[----:B------:R-:W-:-:S07]  /*2c9e0*/  VIADDMNMX R2, R10, R77, R2, PT ;  /* 0x0000004d0a027246 */ /* 0x000fce0003800102 */
.L_x_11510:
[----:B------:R-:W-:Y:S05]  /*2c9f0*/  BSYNC B2 ;  /* 0x0000000000027941 */ /* 0x000fea0003800000 */
.L_x_11509:
[C---:B------:R-:W-:Y:S01]  /*2ca00*/  ISETP.GE.AND P1, PT, R78.reuse, 0x9, PT ;  /* 0x000000094e00780c */ /* 0x040fe20003f26270 */
[----:B------:R-:W-:Y:S01]  /*2ca10*/  BSSY B2, `(.L_x_11516) ;  /* 0x0000098000027945 */ /* 0x000fe20003800000 */
        /* <DEDUP_REMOVED lines=114> */
[----:B------:R-:W-:Y:S01]  /*2d140*/  ISETP.GE.AND P6, PT, R77, 0x1, PT ;  /* 0x000000014d00780c */ /* 0x000fe20003fc6270 */
[--C-:B0-----:R-:W-:Y:S02]  /*2d150*/  IMAD.IADD R14, R74, 0x1, R3.reuse ;  /* 0x000000014a0e7824 */ /* 0x101fe400078e0203 */
[----:B------:R-:W-:-:S10]  /*2d160*/  IMAD.IADD R9, R76, 0x1, R3 ;  /* 0x000000014c097824 */ /* 0x000fd400078e0203 */
        /* <DEDUP_REMOVED lines=17> */
.L_x_11521:
[----:B------:R-:W-:Y:S05]  /*2d280*/  BSYNC B4 ;  /* 0x0000000000047941 */ /* 0x000fea0003800000 */
.L_x_11520:
[----:B------:R-:W-:Y:S01]  /*2d290*/  LOP3.LUT R72, RZ, R72, RZ, 0x33, !PT ;  /* 0x00000048ff487212 */ /* 0x000fe200078e33ff */
[----:B------:R-:W-:Y:S06]  /*2d2a0*/  BRA `(.L_x_11522) ;  /* 0x0000000000287947 */ /* 0x000fec0003800000 */
.L_x_11519:
        /* <DEDUP_REMOVED lines=10> */
.L_x_11522:
[----:B------:R-:W-:Y:S05]  /*2d350*/  BSYNC B3 ;  /* 0x0000000000037941 */ /* 0x000fea0003800000 */
.L_x_11518:
[----:B------:R-:W-:-:S05]  /*2d360*/  IMAD R72, R77, R72, R13 ;  /* 0x000000484d487224 */ /* 0x000fca00078e020d */
[----:B------:R-:W-:Y:S02]  /*2d370*/  VIADDMNMX R14, R72, R77, R14, PT ;  /* 0x0000004d480e7246 */ /* 0x000fe4000380010e */
[----:B------:R-:W-:-:S07]  /*2d380*/  VIMNMX R9, R9, R72, !PT ;  /* 0x0000004809097248 */ /* 0x000fce0007fe0100 */
.L_x_11517:
[----:B------:R-:W-:Y:S05]  /*2d390*/  BSYNC B2 ;  /* 0x0000000000027941 */ /* 0x000fea0003800000 */
.L_x_11516:
        /* <DEDUP_REMOVED lines=9> */
[----:B------:R-:W-:Y:S02]  /*2d430*/  ISETP.LT.OR P1, PT, R14, 0x9, P1 ;  /* 0x000000090e00780c */ /* 0x000fe40000f21670 */
        /* <DEDUP_REMOVED lines=59> */
[----:B------:R-:W-:-:S04]  /*2d7f0*/  ISETP.LT.OR P0, PT, R14, 0x1, P0 ;  /* 0x000000010e00780c */ /* 0x000fc80000701670 */
[----:B------:R-:W-:Y:S02]  /*2d800*/  FSEL R26, R26, -INF , !P0 ;  /* 0xff8000001a1a7808 */ /* 0x000fe40004000000 */
[----:B------:R-:W-:Y:S01]  /*2d810*/  ISETP.NE.AND P0, PT, R89, RZ, PT ;  /* 0x000000ff5900720c */ /* 0x000fe20003f05270 */
[----:B--2---:R-:W2:Y:S03]  /*2d820*/  LD.E.64 R2, desc[UR4][R6.64] ;  /* 0x0000000406027980 */ /* 0x004ea6000c101b00 */
[C---:B------:R-:W-:Y:S02]  /*2d830*/  ISETP.GT.AND P0, PT, R9.reuse, 0x41, !P0 ;  /* 0x000000410900780c */ /* 0x040fe40004704270 */
[C---:B------:R-:W-:Y:S01]  /*2d840*/  ISETP.GT.AND P1, PT, R9.reuse, 0x48, !P1 ;  /* 0x000000480900780c */ /* 0x040fe20004f24270 */
[----:B------:R-:W3:Y:S01]  /*2d850*/  LD.E R72, desc[UR4][R6.64+0x20] ;  /* 0x0000200406487980 */ /* 0x000ee2000c101900 */
[----:B------:R-:W-:-:S02]  /*2d860*/  ISETP.GT.AND P2, PT, R9, 0x49, !P2 ;  /* 0x000000490900780c */ /* 0x000fc40005744270 */
[C---:B------:R-:W-:Y:S01]  /*2d870*/  ISETP.GT.AND P3, PT, R9.reuse, 0x50, !P3 ;  /* 0x000000500900780c */ /* 0x040fe20005f64270 */
[----:B------:R-:W4:Y:S01]  /*2d880*/  LD.E R19, desc[UR4][R6.64+0x10] ;  /* 0x0000100406137980 */ /* 0x000f22000c101900 */
[C---:B------:R-:W-:Y:S02]  /*2d890*/  ISETP.GT.AND P4, PT, R9.reuse, 0x51, !P4 ;  /* 0x000000510900780c */ /* 0x040fe40006784270 */
[C---:B------:R-:W-:Y:S02]  /*2d8a0*/  ISETP.GT.AND P5, PT, R9.reuse, 0x58, !P5 ;  /* 0x000000580900780c */ /* 0x040fe40006fa4270 */
[----:B------:R-:W-:Y:S02]  /*2d8b0*/  ISETP.GT.AND P6, PT, R9, 0x59, !P6 ;  /* 0x000000590900780c */ /* 0x000fe400077c4270 */
[C---:B------:R-:W-:Y:S02]  /*2d8c0*/  ISETP.LT.OR P0, PT, R14.reuse, 0x42, P0 ;  /* 0x000000420e00780c */ /* 0x040fe40000701670 */
[----:B------:R-:W-:-:S02]  /*2d8d0*/  ISETP.LT.OR P1, PT, R14, 0x49, P1 ;  /* 0x000000490e00780c */ /* 0x000fc40000f21670 */
[----:B------:R-:W-:Y:S02]  /*2d8e0*/  FSEL R59, R59, -INF , !P0 ;  /* 0xff8000003b3b7808 */ /* 0x000fe40004000000 */
[----:B------:R-:W-:Y:S02]  /*2d8f0*/  ISETP.LT.OR P2, PT, R14, 0x4a, P2 ;  /* 0x0000004a0e00780c */ /* 0x000fe40001741670 */
[----:B------:R-:W-:Y:S02]  /*2d900*/  FSEL R62, R62, -INF , !P1 ;  /* 0xff8000003e3e7808 */ /* 0x000fe40004800000 */
[C---:B------:R-:W-:Y:S02]  /*2d910*/  ISETP.LT.OR P3, PT, R14.reuse, 0x51, P3 ;  /* 0x000000510e00780c */ /* 0x040fe40001f61670 */
[----:B------:R-:W-:Y:S02]  /*2d920*/  FSEL R63, R63, -INF , !P2 ;  /* 0xff8000003f3f7808 */ /* 0x000fe40005000000 */
[----:B------:R-:W-:-:S02]  /*2d930*/  ISETP.LT.OR P4, PT, R14, 0x52, P4 ;  /* 0x000000520e00780c */ /* 0x000fc40002781670 */
[----:B------:R-:W-:Y:S02]  /*2d940*/  FSEL R66, R66, -INF , !P3 ;  /* 0xff80000042427808 */ /* 0x000fe40005800000 */
[C---:B------:R-:W-:Y:S02]  /*2d950*/  ISETP.LT.OR P5, PT, R14.reuse, 0x59, P5 ;  /* 0x000000590e00780c */ /* 0x040fe40002fa1670 */
[----:B------:R-:W-:Y:S02]  /*2d960*/  ISETP.LT.OR P6, PT, R14, 0x5a, P6 ;  /* 0x0000005a0e00780c */ /* 0x000fe400037c1670 */
[----:B------:R-:W-:Y:S02]  /*2d970*/  FSEL R67, R67, -INF , !P4 ;  /* 0xff80000043437808 */ /* 0x000fe40006000000 */
[----:B------:R-:W-:Y:S02]  /*2d980*/  FSEL R70, R70, -INF , !P5 ;  /* 0xff80000046467808 */ /* 0x000fe40006800000 */
[----:B------:R-:W-:-:S02]  /*2d990*/  R2UR UR6, R4 ;  /* 0x00000000040672ca */ /* 0x000fc400000e0000 */
[----:B------:R-:W-:Y:S02]  /*2d9a0*/  R2UR UR7, R5 ;  /* 0x00000000050772ca */ /* 0x000fe400000e0000 */
        /* <DEDUP_REMOVED lines=49> */
[----:B------:R-:W-:-:S05]  /*2dcc0*/  FMNMX.FTZ R21, R71, R14, !PT ;  /* 0x0000000e47157209 */ /* 0x000fca0007810000 */
[----:B------:R1:W-:Y:S04]  /*2dcd0*/  ST.E.64 desc[UR4][R6.64], R20 ;  /* 0x0000001406007985 */ /* 0x0003e8000c101b04 */
[----:B------:R-:W2:Y:S01]  /*2dce0*/  LD.E R24, desc[UR6][R6.64+0x4] ;  /* 0x0000040606187980 */ /* 0x000ea2000c101900 */
[----:B0-----:R-:W-:-:S03]  /*2dcf0*/  FMNMX.FTZ R9, R20, R9, !PT ;  /* 0x0000000914097209 */ /* 0x001fc60007810000 */
[----:B-1----:R-:W4:Y:S04]  /*2dd00*/  LD.E R20, desc[UR6][R6.64+0x14] ;  /* 0x0000140606147980 */ /* 0x002f28000c101900 */
[----:B------:R-:W0:Y:S02]  /*2dd10*/  SHFL.BFLY PT, R14, R9, 0x1, 0x1f ;  /* 0x0c201f00090e7f89 */ /* 0x000e2400000e0000 */
[----:B0-----:R-:W-:-:S05]  /*2dd20*/  FMNMX.FTZ R13, R9, R14, !PT ;  /* 0x0000000e090d7209 */ /* 0x001fca0007810000 */
[----:B------:R-:W-:Y:S04]  /*2dd30*/  ST.E desc[UR4][R6.64], R13 ;  /* 0x0000000d06007985 */ /* 0x000fe8000c101904 */
[----:B------:R-:W3:Y:S01]  /*2dd40*/  LD.E R15, desc[UR6][R6.64] ;  /* 0x00000006060f7980 */ /* 0x000ee2000c101900 */
[----:B------:R-:W-:Y:S02]  /*2dd50*/  R2UR UR8, R4 ;  /* 0x00000000040872ca */ /* 0x000fe400000e0000 */
[----:B------:R-:W-:Y:S01]  /*2dd60*/  R2UR UR9, R5 ;  /* 0x00000000050972ca */ /* 0x000fe200000e0000 */
[----:B--2---:R-:W0:Y:S02]  /*2dd70*/  SHFL.BFLY PT, R9, R24, 0x2, 0x1f ;  /* 0x0c401f0018097f89 */ /* 0x004e2400000e0000 */
[----:B0-----:R-:W-:-:S05]  /*2dd80*/  FMNMX.FTZ R9, R9, R24, !PT ;  /* 0x0000001809097209 */ /* 0x001fca0007810000 */
[----:B------:R-:W0:Y:S01]  /*2dd90*/  SHFL.BFLY PT, R14, R9, 0x1, 0x1f ;  /* 0x0c201f00090e7f89 */ /* 0x000e2200000e0000 */
[----:B---3--:R-:W-:Y:S02]  /*2dda0*/  FSETP.NEU.FTZ.AND P0, PT, R15, -INF , PT ;  /* 0xff8000000f00780b */ /* 0x008fe40003f1d000 */
[----:B0-----:R-:W-:Y:S02]  /*2ddb0*/  FMNMX.FTZ R13, R9, R14, !PT ;  /* 0x0000000e090d7209 */ /* 0x001fe40007810000 */
[----:B------:R-:W-:Y:S02]  /*2ddc0*/  FSEL R15, R15, RZ, P0 ;  /* 0x000000ff0f0f7208 */ /* 0x000fe40000000000 */
[----:B------:R-:W-:-:S03]  /*2ddd0*/  FSETP.NEU.FTZ.AND P0, PT, R13, -INF , PT ;  /* 0xff8000000d00780b */ /* 0x000fc60003f1d000 */
[----:B------:R-:W-:Y:S01]  /*2dde0*/  FADD.FTZ R15, R2, -R15 ;  /* 0x8000000f020f7221 */ /* 0x000fe20000010000 */
[----:B------:R-:W-:-:S05]  /*2ddf0*/  FSEL R2, R13, RZ, P0 ;  /* 0x000000ff0d027208 */ /* 0x000fca0000000000 */
[----:B------:R-:W-:Y:S01]  /*2de00*/  FADD.FTZ R3, R3, -R2 ;  /* 0x8000000203037221 */ /* 0x000fe20000010000 */
[----:B------:R-:W-:-:S03]  /*2de10*/  FMUL.FTZ R15, R15, R72 ;  /* 0x000000480f0f7220 */ /* 0x000fc60000410000 */
[----:B------:R-:W-:Y:S01]  /*2de20*/  FMUL.FTZ R72, R72, R3 ;  /* 0x0000000348487220 */ /* 0x000fe20000410000 */
[----:B------:R-:W4:Y:S08]  /*2de30*/  MUFU.EX2 R24, R15 ;  /* 0x0000000f00187308 */ /* 0x000f300000000800 */
[----:B------:R-:W0:Y:S01]  /*2de40*/  MUFU.EX2 R9, R72 ;  /* 0x0000004800097308 */ /* 0x000e220000000800 */
[----:B------:R-:W-:Y:S01]  /*2de50*/  ST.E desc[UR4][R6.64+0x4], R13 ;  /* 0x0000040d06007985 */ /* 0x000fe2000c101904 */
[----:B----4-:R-:W-:Y:S01]  /*2de60*/  FMUL.FTZ R19, R24, R19 ;  /* 0x0000001318137220 */ /* 0x010fe20000410000 */
[----:B0-----:R-:W-:-:S04]  /*2de70*/  FMUL.FTZ R21, R9, R20 ;  /* 0x0000001409157220 */ /* 0x001fc80000410000 */
[----:B------:R-:W-:Y:S04]  /*2de80*/  ST.E desc[UR6][R6.64+0x10], R19 ;  /* 0x0000101306007985 */ /* 0x000fe8000c101906 */
[----:B------:R0:W-:Y:S04]  /*2de90*/  ST.E desc[UR8][R6.64+0x14], R21 ;  /* 0x0000141506007985 */ /* 0x0001e8000c101908 */
[----:B------:R-:W2:Y:S04]  /*2dea0*/  LDL.64 R2, [R0+0x70] ;  /* 0x0000700000027983 */ /* 0x000ea80000100a00 */
[----:B--2---:R-:W0:Y:S04]  /*2deb0*/  LD.E R73, desc[UR6][R2.64+0x20] ;  /* 0x0000200602497980 */ /* 0x004e28000c101900 */
[----:B------:R-:W0:Y:S04]  /*2dec0*/  LD.E R14, desc[UR4][R2.64] ;  /* 0x00000004020e7980 */ /* 0x000e28000c101900 */
[----:B------:R-:W2:Y:S04]  /*2ded0*/  LD.E R72, desc[UR4][R2.64+0x4] ;  /* 0x0000040402487980 */ /* 0x000ea8000c101900 */
[----:B------:R-:W3:Y:S04]  /*2dee0*/  LD.E R15, desc[UR4][R2.64+0x10] ;  /* 0x00001004020f7980 */ /* 0x000ee8000c101900 */
[----:B------:R-:W4:Y:S01]  /*2def0*/  LD.E R74, desc[UR6][R2.64+0x14] ;  /* 0x00001406024a7980 */ /* 0x000f22000c101900 */
[C---:B0-----:R-:W-:Y:S01]  /*2df00*/  FMUL.FTZ R6, R14.reuse, R73 ;  /* 0x000000490e067220 */ /* 0x041fe20000410000 */
[----:B------:R-:W-:-:S04]  /*2df10*/  FSETP.NEU.FTZ.AND P0, PT, R14, -INF , PT ;  /* 0xff8000000e00780b */ /* 0x000fc80003f1d000 */
[----:B------:R-:W-:Y:S01]  /*2df20*/  FSEL R6, R6, RZ, P0 ;  /* 0x000000ff06067208 */ /* 0x000fe20000000000 */
[----:B--2---:R-:W-:Y:S01]  /*2df30*/  FMUL.FTZ R7, R73, R72 ;  /* 0x0000004849077220 */ /* 0x004fe20000410000 */
[----:B------:R-:W-:-:S03]  /*2df40*/  FSETP.NEU.FTZ.AND P0, PT, R72, -INF , PT ;  /* 0xff8000004800780b */ /* 0x000fc60003f1d000 */
        /* <DEDUP_REMOVED lines=24> */
[----:B------:R-:W-:-:S05]  /*2e0d0*/  FSEL R6, R7, RZ, P0 ;  /* 0x000000ff07067208 */ /* 0x000fca0000000000 */
[-CC-:B------:R-:W-:Y:S01]  /*2e0e0*/  FFMA.FTZ R153, R26, R73.reuse, -R6.reuse ;  /* 0x000000491a997223 */ /* 0x180fe20000010806 */
[-CC-:B------:R-:W-:Y:S01]  /*2e0f0*/  FFMA.FTZ R26, R10, R73.reuse, -R6.reuse ;  /* 0x000000490a1a7223 */ /* 0x180fe20000010806 */
[----:B------:R-:W3:Y:S01]  /*2e100*/  MUFU.EX2 R152, R152 ;  /* 0x0000009800987308 */ /* 0x000ee20000000800 */
[-CC-:B------:R-:W-:Y:S01]  /*2e110*/  FFMA.FTZ R155, R30, R73.reuse, -R6.reuse ;  /* 0x000000491e9b7223 */ /* 0x180fe20000010806 */
[----:B------:R-:W-:-:S06]  /*2e120*/  FFMA.FTZ R28, R31, R73, -R6 ;  /* 0x000000491f1c7223 */ /* 0x000fcc0000010806 */
[----:B------:R-:W4:Y:S01]  /*2e130*/  MUFU.EX2 R153, R153 ;  /* 0x0000009900997308 */ /* 0x000f220000000800 */
[----:B------:R-:W-:-:S07]  /*2e140*/  FFMA.FTZ R157, R34, R73, -R6 ;  /* 0x00000049229d7223 */ /* 0x000fce0000010806 */
[----:B------:R-:W0:Y:S08]  /*2e150*/  MUFU.EX2 R25, R25 ;  /* 0x0000001900197308 */ /* 0x000e300000000800 */
[----:B------:R-:W1:Y:S01]  /*2e160*/  MUFU.EX2 R26, R26 ;  /* 0x0000001a001a7308 */ /* 0x000e620000000800 */
[----:B------:R-:W-:-:S07]  /*2e170*/  FFMA.FTZ R156, R35, R73, -R6 ;  /* 0x00000049239c7223 */ /* 0x000fce0000010806 */
[----:B------:R-:W2:Y:S08]  /*2e180*/  MUFU.EX2 R154, R154 ;  /* 0x0000009a009a7308 */ /* 0x000eb00000000800 */
[----:B------:R-:W2:Y:S01]  /*2e190*/  MUFU.EX2 R155, R155 ;  /* 0x0000009b009b7308 */ /* 0x000ea20000000800 */
[----:B---3--:R-:W-:Y:S01]  /*2e1a0*/  FADD.FTZ R14, R152, R15 ;  /* 0x0000000f980e7221 */ /* 0x008fe20000010000 */
[----:B----4-:R-:W-:-:S06]  /*2e1b0*/  FADD.FTZ R7, R153, R74 ;  /* 0x0000004a99077221 */ /* 0x010fcc0000010000 */
[----:B------:R-:W3:Y:S01]  /*2e1c0*/  MUFU.EX2 R27, R27 ;  /* 0x0000001b001b7308 */ /* 0x000ee20000000800 */
[----:B------:R-:W-:-:S07]  /*2e1d0*/  FFMA.FTZ R10, R38, R73, -R6 ;  /* 0x00000049260a7223 */ /* 0x000fce0000010806 */
[----:B------:R-:W4:Y:S01]  /*2e1e0*/  MUFU.EX2 R28, R28 ;  /* 0x0000001c001c7308 */ /* 0x000f220000000800 */
[----:B0-----:R-:W-:Y:S01]  /*2e1f0*/  FADD.FTZ R15, R25, R14 ;  /* 0x0000000e190f7221 */ /* 0x001fe20000010000 */
[----:B-1----:R-:W-:-:S06]  /*2e200*/  FADD.FTZ R14, R26, R7 ;  /* 0x000000071a0e7221 */ /* 0x002fcc0000010000 */
[----:B------:R-:W0:Y:S01]  /*2e210*/  MUFU.EX2 R21, R21 ;  /* 0x0000001500157308 */ /* 0x000e220000000800 */
[----:B------:R-:W-:-:S07]  /*2e220*/  FFMA.FTZ R158, R39, R73, -R6 ;  /* 0x00000049279e7223 */ /* 0x000fce0000010806 */
[----:B------:R-:W1:Y:S01]  /*2e230*/  MUFU.EX2 R157, R157 ;  /* 0x0000009d009d7308 */ /* 0x000e620000000800 */
[----:B--2---:R-:W-:Y:S01]  /*2e240*/  FADD.FTZ R30, R154, R15 ;  /* 0x0000000f9a1e7221 */ /* 0x004fe20000010000 */
[----:B------:R-:W-:-:S06]  /*2e250*/  FADD.FTZ R7, R155, R14 ;  /* 0x0000000e9b077221 */ /* 0x000fcc0000010000 */
[----:B------:R-:W2:Y:S01]  /*2e260*/  MUFU.EX2 R20, R20 ;  /* 0x0000001400147308 */ /* 0x000ea20000000800 */
[----:B------:R-:W-:-:S07]  /*2e270*/  FFMA.FTZ R169, R42, R73, -R6 ;  /* 0x000000492aa97223 */ /* 0x000fce0000010806 */
        /* <DEDUP_REMOVED lines=78> */
[----:B------:R-:W3:Y:S08]  /*2e760*/  MUFU.EX2 R188, R188 ;  /* 0x000000bc00bc7308 */ /* 0x000ef00000000800 */
[----:B------:R-:W4:Y:S01]  /*2e770*/  MUFU.EX2 R162, R162 ;  /* 0x000000a200a27308 */ /* 0x000f220000000800 */
[----:B0-----:R-:W-:Y:S01]  /*2e780*/  FADD.FTZ R6, R182, R7 ;  /* 0x00000007b6067221 */ /* 0x001fe20000010000 */
[----:B-1----:R-:W-:-:S06]  /*2e790*/  FADD.FTZ R30, R14, R29 ;  /* 0x0000001d0e1e7221 */ /* 0x002fcc0000010000 */
[----:B------:R-:W0:Y:S08]  /*2e7a0*/  MUFU.EX2 R187, R187 ;  /* 0x000000bb00bb7308 */ /* 0x000e300000000800 */
[----:B------:R-:W1:Y:S01]  /*2e7b0*/  MUFU.EX2 R160, R160 ;  /* 0x000000a000a07308 */ /* 0x000e620000000800 */
[----:B--2---:R-:W-:Y:S01]  /*2e7c0*/  FADD.FTZ R7, R189, R6 ;  /* 0x00000006bd077221 */ /* 0x004fe20000010000 */
[----:B------:R-:W-:-:S06]  /*2e7d0*/  FADD.FTZ R29, R163, R30 ;  /* 0x0000001ea31d7221 */ /* 0x000fcc0000010000 */
[----:B------:R-:W2:Y:S08]  /*2e7e0*/  MUFU.EX2 R186, R186 ;  /* 0x000000ba00ba7308 */ /* 0x000eb00000000800 */
[----:B------:R-:W2:Y:S01]  /*2e7f0*/  MUFU.EX2 R159, R159 ;  /* 0x0000009f009f7308 */ /* 0x000ea20000000800 */
[----:B---3--:R-:W-:Y:S01]  /*2e800*/  FADD.FTZ R6, R188, R7 ;  /* 0x00000007bc067221 */ /* 0x008fe20000010000 */
[----:B----4-:R-:W-:-:S03]  /*2e810*/  FADD.FTZ R29, R162, R29 ;  /* 0x0000001da21d7221 */ /* 0x010fc60000010000 */
[----:B0-----:R-:W-:Y:S01]  /*2e820*/  FADD.FTZ R7, R187, R6 ;  /* 0x00000006bb077221 */ /* 0x001fe20000010000 */
[----:B-1----:R-:W-:-:S03]  /*2e830*/  FADD.FTZ R6, R160, R29 ;  /* 0x0000001da0067221 */ /* 0x002fc60000010000 */
[----:B--2---:R-:W-:Y:S01]  /*2e840*/  FADD.FTZ R29, R186, R7 ;  /* 0x00000007ba1d7221 */ /* 0x004fe20000010000 */
[----:B------:R-:W-:-:S04]  /*2e850*/  FADD.FTZ R31, R159, R6 ;  /* 0x000000069f1f7221 */ /* 0x000fc80000010000 */
[----:B------:R-:W-:Y:S04]  /*2e860*/  ST.E desc[UR4][R2.64+0x10], R29 ;  /* 0x0000101d02007985 */ /* 0x000fe8000c101904 */
[----:B------:R0:W-:Y:S04]  /*2e870*/  ST.E desc[UR6][R2.64+0x14], R31 ;  /* 0x0000141f02007985 */ /* 0x0001e8000c101906 */
[----:B------:R-:W2:Y:S01]  /*2e880*/  LDL.64 R6, [R0+0x80] ;  /* 0x0000800000067983 */ /* 0x000ea20000100a00 */
        /* <DEDUP_REMOVED lines=8> */
[----:B--2---:R-:W2:Y:S04]  /*2e910*/  LD.E R85, desc[UR4][R6.64] ;  /* 0x0000000406557980 */ /* 0x004ea8000c101900 */
[----:B------:R-:W3:Y:S04]  /*2e920*/  LD.E R87, desc[UR6][R6.64+0x4] ;  /* 0x0000040606577980 */ /* 0x000ee8000c101900 */
        /* <DEDUP_REMOVED lines=35> */
[----:B------:R-:W-:-:S03]  /*2eb60*/  R2UR UR18, R4 ;  /* 0x00000000041272ca */ /* 0x000fc600000e0000 */
[----:B------:R-:W4:Y:S01]  /*2eb70*/  LD.E R49, desc[UR4][R6.64+0x124] ;  /* 0x0001240406317980 */ /* 0x000f22000c101900 */
[----:B------:R-:W-:-:S03]  /*2eb80*/  R2UR UR19, R5 ;  /* 0x00000000051372ca */ /* 0x000fc600000e0000 */
[----:B------:R-:W4:Y:S01]  /*2eb90*/  LD.E R51, desc[UR14][R6.64+0x130] ;  /* 0x0001300e06337980 */ /* 0x000f22000c101900 */
[----:B------:R-:W-:-:S03]  /*2eba0*/  R2UR UR20, R4 ;  /* 0x00000000041472ca */ /* 0x000fc600000e0000 */
[----:B------:R-:W4:Y:S01]  /*2ebb0*/  LD.E R53, desc[UR16][R6.64+0x134] ;  /* 0x0001341006357980 */ /* 0x000f22000c101900 */
[----:B------:R-:W-:-:S03]  /*2ebc0*/  R2UR UR21, R5 ;  /* 0x00000000051572ca */ /* 0x000fc600000e0000 */
[----:B------:R-:W4:Y:S01]  /*2ebd0*/  LD.E R55, desc[UR6][R6.64+0x140] ;  /* 0x0001400606377980 */ /* 0x000f22000c101900 */
[C---:B------:R-:W-:Y:S02]  /*2ebe0*/  R2UR UR22, R4.reuse ;  /* 0x00000000041672ca */ /* 0x040fe400000e0000 */
        /* <DEDUP_REMOVED lines=39> */
[----:B--2---:R-:W-:-:S03]  /*2ee60*/  FMUL.FTZ R95, R24, R85 ;  /* 0x00000055185f7220 */ /* 0x004fc60000410000 */
[----:B------:R-:W2:Y:S01]  /*2ee70*/  LD.E R64, desc[UR20][R6.64+0x98] ;  /* 0x0000981406407980 */ /* 0x000ea2000c101900 */
[----:B---3--:R-:W-:-:S03]  /*2ee80*/  FMUL.FTZ R97, R24, R87 ;  /* 0x0000005718617220 */ /* 0x008fc60000410000 */
[----:B------:R-:W3:Y:S01]  /*2ee90*/  LD.E R85, desc[UR20][R6.64+0x1b0] ;  /* 0x0001b01406557980 */ /* 0x000ee2000c101900 */
[----:B----4-:R-:W-:-:S03]  /*2eea0*/  FMUL.FTZ R99, R24, R89 ;  /* 0x0000005918637220 */ /* 0x010fc60000410000 */
[----:B------:R-:W4:Y:S04]  /*2eeb0*/  LD.E R87, desc[UR22][R6.64+0x1b4] ;  /* 0x0001b41606577980 */ /* 0x000f28000c101900 */
[----:B------:R-:W2:Y:S04]  /*2eec0*/  LD.E R89, desc[UR24][R6.64+0x1c0] ;  /* 0x0001c01806597980 */ /* 0x000ea8000c101900 */
[----:B------:R0:W-:Y:S01]  /*2eed0*/  ST.E desc[UR4][R6.64], R95 ;  /* 0x0000005f06007985 */ /* 0x0001e2000c101904 */
[----:B------:R-:W-:-:S03]  /*2eee0*/  FMUL.FTZ R119, R24, R101 ;  /* 0x0000006518777220 */ /* 0x000fc60000410000 */
[----:B------:R1:W-:Y:S04]  /*2eef0*/  ST.E desc[UR6][R6.64+0x4], R97 ;  /* 0x0000046106007985 */ /* 0x0003e8000c101906 */
[----:B------:R1:W-:Y:S04]  /*2ef00*/  ST.E desc[UR8][R6.64+0x10], R99 ;  /* 0x0000106306007985 */ /* 0x0003e8000c101908 */
[----:B0-----:R-:W2:Y:S04]  /*2ef10*/  LD.E R95, desc[UR14][R6.64+0x1d4] ;  /* 0x0001d40e065f7980 */ /* 0x001ea8000c101900 */
[----:B-1----:R-:W2:Y:S04]  /*2ef20*/  LD.E R97, desc[UR16][R6.64+0x1e0] ;  /* 0x0001e01006617980 */ /* 0x002ea8000c101900 */
        /* <DEDUP_REMOVED lines=77> */
[----:B------:R-:W-:Y:S01]  /*2f400*/  ST.E desc[UR4][R6.64+0x14], R119 ;  /* 0x0000147706007985 */ /* 0x000fe2000c101904 */
[C---:B------:R-:W-:Y:S01]  /*2f410*/  FMUL.FTZ R43, R24.reuse, R43 ;  /* 0x0000002b182b7220 */ /* 0x040fe20000410000 */
[----:B------:R-:W-:-:S02]  /*2f420*/  FMUL.FTZ R45, R24, R45 ;  /* 0x0000002d182d7220 */ /* 0x000fc40000410000 */
[----:B------:R-:W-:Y:S01]  /*2f430*/  ST.E desc[UR6][R6.64+0x20], R121 ;  /* 0x0000207906007985 */ /* 0x000fe2000c101906 */
[----:B------:R-:W-:-:S03]  /*2f440*/  FMUL.FTZ R47, R24, R47 ;  /* 0x0000002f182f7220 */ /* 0x000fc60000410000 */
[----:B------:R-:W-:Y:S01]  /*2f450*/  ST.E desc[UR8][R6.64+0x24], R123 ;  /* 0x0000247b06007985 */ /* 0x000fe2000c101908 */
[----:B------:R-:W-:-:S03]  /*2f460*/  FMUL.FTZ R49, R24, R49 ;  /* 0x0000003118317220 */ /* 0x000fc60000410000 */
        /* <DEDUP_REMOVED lines=23> */
[----:B------:R1:W-:Y:S01]  /*2f5e0*/  ST.E desc[UR12][R6.64+0xe4], R33 ;  /* 0x0000e42106007985 */ /* 0x0003e2000c10190c */
[----:B------:R-:W-:-:S03]  /*2f5f0*/  FMUL.FTZ R51, R24, R51 ;  /* 0x0000003318337220 */ /* 0x000fc60000410000 */
[----:B------:R1:W-:Y:S01]  /*2f600*/  ST.E desc[UR14][R6.64+0xf0], R35 ;  /* 0x0000f02306007985 */ /* 0x0003e2000c10190e */
[----:B------:R-:W-:-:S03]  /*2f610*/  FMUL.FTZ R53, R24, R53 ;  /* 0x0000003518357220 */ /* 0x000fc60000410000 */
[----:B------:R1:W-:Y:S01]  /*2f620*/  ST.E desc[UR4][R6.64+0xf4], R37 ;  /* 0x0000f42506007985 */ /* 0x0003e2000c101904 */
[----:B------:R-:W-:-:S03]  /*2f630*/  FMUL.FTZ R55, R24, R55 ;  /* 0x0000003718377220 */ /* 0x000fc60000410000 */
[----:B------:R-:W-:Y:S01]  /*2f640*/  ST.E desc[UR16][R6.64+0x100], R39 ;  /* 0x0001002706007985 */ /* 0x000fe2000c101910 */
        /* <DEDUP_REMOVED lines=26> */
[----:B---3--:R-:W-:-:S03]  /*2f7f0*/  FMUL.FTZ R85, R24, R85 ;  /* 0x0000005518557220 */ /* 0x008fc60000410000 */
[----:B------:R-:W-:Y:S01]  /*2f800*/  ST.E desc[UR16][R6.64+0x170], R67 ;  /* 0x0001704306007985 */ /* 0x000fe2000c101910 */
[----:B----4-:R-:W-:-:S03]  /*2f810*/  FMUL.FTZ R87, R24, R87 ;  /* 0x0000005718577220 */ /* 0x010fc60000410000 */
[----:B------:R-:W-:Y:S01]  /*2f820*/  ST.E desc[UR6][R6.64+0x174], R69 ;  /* 0x0001744506007985 */ /* 0x000fe2000c101906 */
[----:B--2---:R-:W-:-:S03]  /*2f830*/  FMUL.FTZ R89, R24, R89 ;  /* 0x0000005918597220 */ /* 0x004fc60000410000 */
        /* <DEDUP_REMOVED lines=15> */
[----:B0-----:R-:W-:-:S03]  /*2f930*/  FMUL.FTZ R3, R9, R2 ;  /* 0x0000000209037220 */ /* 0x001fc60000410000 */
[----:B------:R-:W-:Y:S01]  /*2f940*/  ST.E desc[UR8][R6.64+0x1c0], R89 ;  /* 0x0001c05906007985 */ /* 0x000fe2000c101908 */
[----:B-1----:R-:W-:-:S03]  /*2f950*/  FMUL.FTZ R29, R9, R30 ;  /* 0x0000001e091d7220 */ /* 0x002fc60000410000 */
[----:B------:R-:W-:Y:S04]  /*2f960*/  ST.E desc[UR10][R6.64+0x1c4], R91 ;  /* 0x0001c45b06007985 */ /* 0x000fe8000c10190a */
[----:B------:R-:W-:Y:S01]  /*2f970*/  ST.E desc[UR12][R6.64+0x1d0], R93 ;  /* 0x0001d05d06007985 */ /* 0x000fe2000c10190c */
[----:B------:R-:W-:-:S03]  /*2f980*/  FMUL.FTZ R31, R9, R36 ;  /* 0x00000024091f7220 */ /* 0x000fc60000410000 */
[----:B------:R-:W-:Y:S01]  /*2f990*/  ST.E desc[UR14][R6.64+0x1d4], R95 ;  /* 0x0001d45f06007985 */ /* 0x000fe2000c10190e */
[----:B------:R-:W-:-:S03]  /*2f9a0*/  FMUL.FTZ R33, R9, R32 ;  /* 0x0000002009217220 */ /* 0x000fc60000410000 */
[----:B------:R-:W-:Y:S01]  /*2f9b0*/  ST.E desc[UR6][R6.64+0x1e0], R97 ;  /* 0x0001e06106007985 */ /* 0x000fe2000c101906 */
[----:B------:R-:W-:-:S03]  /*2f9c0*/  FMUL.FTZ R35, R9, R34 ;  /* 0x0000002209237220 */ /* 0x000fc60000410000 */
[----:B------:R-:W-:Y:S04]  /*2f9d0*/  ST.E desc[UR16][R6.64+0x1e4], R99 ;  /* 0x0001e46306007985 */ /* 0x000fe8000c101910 */
[----:B------:R-:W-:Y:S04]  /*2f9e0*/  ST.E desc[UR4][R6.64+0x1f0], R103 ;  /* 0x0001f06706007985 */ /* 0x000fe8000c101904 */
[----:B------:R-:W-:Y:S01]  /*2f9f0*/  ST.E desc[UR8][R6.64+0x1f4], R101 ;  /* 0x0001f46506007985 */ /* 0x000fe2000c101908 */
[----:B------:R-:W-:-:S03]  /*2fa00*/  FMUL.FTZ R37, R9, R42 ;  /* 0x0000002a09257220 */ /* 0x000fc60000410000 */
        /* <DEDUP_REMOVED lines=9> */
[C---:B------:R-:W-:Y:S01]  /*2faa0*/  FMUL.FTZ R39, R9.reuse, R50 ;  /* 0x0000003209277220 */ /* 0x040fe20000410000 */
[C---:B0-----:R-:W-:Y:S02]  /*2fab0*/  FMUL.FTZ R33, R9.reuse, R46 ;  /* 0x0000002e09217220 */ /* 0x041fe40000410000 */
[----:B------:R0:W-:Y:S01]  /*2fac0*/  ST.E desc[UR8][R6.64+0x38], R29 ;  /* 0x0000381d06007985 */ /* 0x0001e2000c101908 */
[----:B-1----:R-:W-:-:S03]  /*2fad0*/  FMUL.FTZ R35, R9, R48 ;  /* 0x0000003009237220 */ /* 0x002fc60000410000 */
[----:B------:R-:W-:Y:S01]  /*2fae0*/  ST.E desc[UR10][R6.64+0x3c], R37 ;  /* 0x00003c2506007985 */ /* 0x000fe2000c10190a */
[----:B--2---:R-:W-:-:S03]  /*2faf0*/  FMUL.FTZ R3, R9, R52 ;  /* 0x0000003409037220 */ /* 0x004fc60000410000 */
[----:B------:R1:W-:Y:S01]  /*2fb00*/  ST.E desc[UR6][R6.64+0x48], R31 ;  /* 0x0000481f06007985 */ /* 0x0003e2000c101906 */
[----:B0-----:R-:W-:-:S03]  /*2fb10*/  FMUL.FTZ R29, R9, R54 ;  /* 0x00000036091d7220 */ /* 0x001fc60000410000 */
[----:B------:R0:W-:Y:S04]  /*2fb20*/  ST.E desc[UR12][R6.64+0x4c], R33 ;  /* 0x00004c2106007985 */ /* 0x0001e8000c10190c */
[----:B------:R2:W-:Y:S01]  /*2fb30*/  ST.E desc[UR14][R6.64+0x58], R35 ;  /* 0x0000582306007985 */ /* 0x0005e2000c10190e */
[----:B-1----:R-:W-:-:S03]  /*2fb40*/  FMUL.FTZ R31, R9, R56 ;  /* 0x00000038091f7220 */ /* 0x002fc60000410000 */
[----:B------:R1:W-:Y:S01]  /*2fb50*/  ST.E desc[UR16][R6.64+0x5c], R39 ;  /* 0x00005c2706007985 */ /* 0x0003e2000c101910 */
[C---:B------:R-:W-:Y:S01]  /*2fb60*/  FMUL.FTZ R37, R9.reuse, R62 ;  /* 0x0000003e09257220 */ /* 0x040fe20000410000 */
[C---:B0-----:R-:W-:Y:S02]  /*2fb70*/  FMUL.FTZ R33, R9.reuse, R58 ;  /* 0x0000003a09217220 */ /* 0x041fe40000410000 */
[----:B------:R0:W-:Y:S01]  /*2fb80*/  ST.E desc[UR4][R6.64+0x68], R3 ;  /* 0x0000680306007985 */ /* 0x0001e2000c101904 */
[----:B--2---:R-:W-:-:S03]  /*2fb90*/  FMUL.FTZ R35, R9, R60 ;  /* 0x0000003c09237220 */ /* 0x004fc60000410000 */
[----:B------:R2:W-:Y:S01]  /*2fba0*/  ST.E desc[UR8][R6.64+0x6c], R29 ;  /* 0x00006c1d06007985 */ /* 0x0005e2000c101908 */
[----:B-1----:R-:W-:-:S03]  /*2fbb0*/  FMUL.FTZ R39, R9, R64 ;  /* 0x0000004009277220 */ /* 0x002fc60000410000 */
[----:B------:R1:W-:Y:S01]  /*2fbc0*/  ST.E desc[UR6][R6.64+0x78], R31 ;  /* 0x0000781f06007985 */ /* 0x0003e2000c101906 */
[----:B0-----:R-:W-:-:S03]  /*2fbd0*/  FMUL.FTZ R3, R9, R66 ;  /* 0x0000004209037220 */ /* 0x001fc60000410000 */
        /* <DEDUP_REMOVED lines=10> */
[----:B------:R1:W-:Y:S04]  /*2fc80*/  ST.E desc[UR6][R6.64+0xa8], R29 ;  /* 0x0000a81d06007985 */ /* 0x0003e8000c101906 */
[----:B------:R3:W-:Y:S01]  /*2fc90*/  ST.E desc[UR8][R6.64+0xac], R31 ;  /* 0x0000ac1f06007985 */ /* 0x0007e2000c101908 */
[C---:B0-----:R-:W-:Y:S01]  /*2fca0*/  FMUL.FTZ R39, R9.reuse, R78 ;  /* 0x0000004e09277220 */ /* 0x041fe20000410000 */
[C---:B--2---:R-:W-:Y:S02]  /*2fcb0*/  FMUL.FTZ R3, R9.reuse, R80 ;  /* 0x0000005009037220 */ /* 0x044fe40000410000 */
[----:B------:R0:W-:Y:S01]  /*2fcc0*/  ST.E desc[UR10][R6.64+0xb8], R33 ;  /* 0x0000b82106007985 */ /* 0x0001e2000c10190a */
[----:B-1----:R-:W-:-:S03]  /*2fcd0*/  FMUL.FTZ R29, R9, R88 ;  /* 0x00000058091d7220 */ /* 0x002fc60000410000 */
[----:B------:R1:W-:Y:S01]  /*2fce0*/  ST.E desc[UR12][R6.64+0xbc], R35 ;  /* 0x0000bc2306007985 */ /* 0x0003e2000c10190c */
[----:B---3--:R-:W-:-:S03]  /*2fcf0*/  FMUL.FTZ R31, R9, R82 ;  /* 0x00000052091f7220 */ /* 0x008fc60000410000 */
[----:B------:R2:W-:Y:S01]  /*2fd00*/  ST.E desc[UR14][R6.64+0xc8], R37 ;  /* 0x0000c82506007985 */ /* 0x0005e2000c10190e */
[----:B0-----:R-:W-:-:S03]  /*2fd10*/  FMUL.FTZ R33, R9, R86 ;  /* 0x0000005609217220 */ /* 0x001fc60000410000 */
[----:B------:R0:W-:Y:S01]  /*2fd20*/  ST.E desc[UR4][R6.64+0xcc], R3 ;  /* 0x0000cc0306007985 */ /* 0x0001e2000c101904 */
[----:B-1----:R-:W-:-:S03]  /*2fd30*/  FMUL.FTZ R35, R9, R84 ;  /* 0x0000005409237220 */ /* 0x002fc60000410000 */
[----:B------:R1:W-:Y:S01]  /*2fd40*/  ST.E desc[UR16][R6.64+0xd8], R39 ;  /* 0x0000d82706007985 */ /* 0x0003e2000c101910 */
[----:B--2---:R-:W-:-:S03]  /*2fd50*/  FMUL.FTZ R37, R9, R90 ;  /* 0x0000005a09257220 */ /* 0x004fc60000410000 */
        /* <DEDUP_REMOVED lines=59> */
[C---:B-1----:R-:W-:Y:S02]  /*30110*/  FMUL.FTZ R29, R9.reuse, R222 ;  /* 0x000000de091d7220 */ /* 0x042fe40000410000 */
[----:B------:R-:W-:Y:S01]  /*30120*/  ST.E desc[UR8][R6.64+0x1cc], R31 ;  /* 0x0001cc1f06007985 */ /* 0x000fe2000c101908 */
[----:B--2---:R-:W-:-:S03]  /*30130*/  FMUL.FTZ R39, R9, R148 ;  /* 0x0000009409277220 */ /* 0x004fc60000410000 */
[----:B------:R0:W-:Y:S01]  /*30140*/  ST.E desc[UR10][R6.64+0x1d8], R33 ;  /* 0x0001d82106007985 */ /* 0x0001e2000c10190a */
[----:B------:R-:W-:-:S03]  /*30150*/  FMUL.FTZ R9, R9, R224 ;  /* 0x000000e009097220 */ /* 0x000fc60000410000 */
[----:B------:R-:W-:Y:S04]  /*30160*/  ST.E desc[UR6][R6.64+0x1dc], R29 ;  /* 0x0001dc1d06007985 */ /* 0x000fe8000c101906 */
[----:B------:R-:W-:Y:S04]  /*30170*/  ST.E desc[UR12][R6.64+0x1e8], R35 ;  /* 0x0001e82306007985 */ /* 0x000fe8000c10190c */
[----:B------:R-:W-:Y:S04]  /*30180*/  ST.E desc[UR14][R6.64+0x1ec], R37 ;  /* 0x0001ec2506007985 */ /* 0x000fe8000c10190e */
[----:B------:R-:W-:Y:S04]  /*30190*/  ST.E desc[UR16][R6.64+0x1f8], R39 ;  /* 0x0001f82706007985 */ /* 0x000fe8000c101910 */
[----:B------:R1:W-:Y:S04]  /*301a0*/  ST.E desc[UR18][R6.64+0x1fc], R9 ;  /* 0x0001fc0906007985 */ /* 0x0003e8000c101912 */
[----:B---3--:R-:W2:Y:S01]  /*301b0*/  LDL.64 R2, [R0+0x80] ;  /* 0x0000800000027983 */ /* 0x008ea20000100a00 */
[----:B------:R-:W-:-:S02]  /*301c0*/  LEA.HI R8, R8, 0x8, RZ, 0x19 ;  /* 0x0000000808087811 */ /* 0x000fc400078fc8ff */
[----:B------:R-:W-:Y:S01]  /*301d0*/  R2UR UR28, R4 ;  /* 0x00000000041c72ca */ /* 0x000fe200000e0000 */
[----:B0-----:R-:W3:Y:S02]  /*301e0*/  LDL.64 R32, [R0] ;  /* 0x0000000000207983 */ /* 0x001ee40000100a00 */
[----:B------:R1:W-:Y:S01]  /*301f0*/  BAR.SYNC.DEFER_BLOCKING R8, 0x100 ;  /* 0x000400080000751d */ /* 0x0003e20000010000 */
[----:B------:R-:W-:-:S05]  /*30200*/  R2UR UR29, R5 ;  /* 0x00000000051d72ca */ /* 0x000fca00000e0000 */
[----:B------:R-:W4:Y:S04]  /*30210*/  LDL.64 R30, [R0+0x98] ;  /* 0x00009800001e7983 */ /* 0x000f280000100a00 */
[----:B-1----:R-:W4:Y:S04]  /*30220*/  LDL.64 R8, [R0+0x88] ;  /* 0x0000880000087983 */ /* 0x002f280000100a00 */
[----:B--2---:R-:W2:Y:S04]  /*30230*/  LD.E R29, desc[UR4][R2.64] ;  /* 0x00000004021d7980 */ /* 0x004ea8000c101900 */
        /* <DEDUP_REMOVED lines=64> */
[----:B---3--:R-:W3:Y:S04]  /*30640*/  LD.E R33, desc[UR6][R32.64] ;  /* 0x0000000620217980 */ /* 0x008ee8000c101900 */
[----:B----4-:R-:W3:Y:S04]  /*30650*/  LD.E.64 R6, desc[UR4][R30.64] ;  /* 0x000000041e067980 */ /* 0x010ee8000c101b00 */
[----:B--2---:R0:W-:Y:S04]  /*30660*/  ST.E desc[UR8][R2.64], R29 ;  /* 0x0000001d02007985 */ /* 0x0041e8000c101908 */
        /* <DEDUP_REMOVED lines=64> */
[----:B0-----:R-:W4:Y:S04]  /*30a70*/  LD.E R29, desc[UR28][R2.64+0x104] ;  /* 0x0001041c021d7980 */ /* 0x001f28000c101900 */
[----:B----4-:R0:W-:Y:S04]  /*30a80*/  ST.E desc[UR4][R2.64+0x104], R29 ;  /* 0x0001041d02007985 */ /* 0x0101e8000c101904 */
[----:B------:R-:W4:Y:S04]  /*30a90*/  LD.E R31, desc[UR6][R2.64+0x108] ;  /* 0x00010806021f7980 */ /* 0x000f28000c101900 */
[----:B-1----:R-:W3:Y:S04]  /*30aa0*/  LD.E R35, desc[UR8][R2.64+0x10c] ;  /* 0x00010c0802237980 */ /* 0x002ee8000c101900 */
        /* <DEDUP_REMOVED lines=60> */
[----:B----4-:R-:W-:Y:S04]  /*30e70*/  ST.E desc[UR4][R2.64+0x108], R31 ;  /* 0x0001081f02007985 */ /* 0x010fe8000c101904 */
[----:B---3--:R-:W-:Y:S04]  /*30e80*/  ST.E desc[UR6][R2.64+0x10c], R35 ;  /* 0x00010c2302007985 */ /* 0x008fe8000c101906 */
        /* <DEDUP_REMOVED lines=83> */
[----:B------:R-:W-:Y:S01]  /*313c0*/  IMAD R6, R33, 0xc00, R6 ;  /* 0x00000c0021067824 */ /* 0x000fe200078e0206 */
[----:B------:R-:W-:Y:S01]  /*313d0*/  F2FP.BF16.F32.PACK_AB R152, R25, R152 ;  /* 0x000000981998723e */ /* 0x000fe200000010ff */
[----:B0-----:R-:W4:Y:S01]  /*313e0*/  LD.E R29, desc[UR22][R2.64+0x14] ;  /* 0x00001416021d7980 */ /* 0x001f22000c101900 */
[----:B------:R-:W-:Y:S02]  /*313f0*/  F2FP.BF16.F32.PACK_AB R154, R27, R154 ;  /* 0x0000009a1b9a723e */ /* 0x000fe400000010ff */
[----:B------:R-:W-:Y:S01]  /*31400*/  F2FP.BF16.F32.PACK_AB R153, R26, R153 ;  /* 0x000000991a99723e */ /* 0x000fe200000010ff */
[----:B------:R-:W4:Y:S01]  /*31410*/  LD.E R25, desc[UR30][R2.64+0x4] ;  /* 0x0000041e02197980 */ /* 0x000f22000c101900 */
[----:B------:R-:W-:-:S03]  /*31420*/  F2FP.BF16.F32.PACK_AB R155, R28, R155 ;  /* 0x0000009b1c9b723e */ /* 0x000fc600000010ff */
        /* <DEDUP_REMOVED lines=128> */
[----:B------:R-:W-:Y:S01]  /*31c30*/  R2UR UR7, R7 ;  /* 0x00000000070772ca */ /* 0x000fe200000e0000 */
[----:B------:R-:W-:Y:S01]  /*31c40*/  VOTEU.ANY UP0, P0 ;  /* 0x00000000003f7886 */ /* 0x000fe20000000100 */
        /* <DEDUP_REMOVED lines=25> */
[----:B------:R-:W-:Y:S01]  /*31de0*/  HGMMA.64x256x16.F32.BF16 R24, R152, gdesc[UR4].tnspB, R24, UP0, gsb0 ;  /* 0x43e0000498187df0 */ /* 0x000fe2000b801818 */
        /* <DEDUP_REMOVED lines=24> */
[----:B------:R-:W-:-:S02]  /*31f70*/  WARPGROUP.DEPBAR.LE gsb0, 0x0 ;  /* 0x00008000000079c5 */ /* 0x000fc40000010000 */
[----:B------:R0:W-:Y:S01]  /*31f80*/  ST.E desc[UR4][R2.64], R24 ;  /* 0x0000001802007985 */ /* 0x0001e2000c101904 */
[C---:B------:R-:W-:Y:S02]  /*31f90*/  R2UR UR4, R4.reuse ;  /* 0x00000000040472ca */ /* 0x040fe400000e0000 */
[C---:B------:R-:W-:Y:S01]  /*31fa0*/  R2UR UR5, R5.reuse ;  /* 0x00000000050572ca */ /* 0x040fe200000e0000 */
[----:B------:R1:W-:Y:S01]  /*31fb0*/  ST.E desc[UR6][R2.64+0x4], R25 ;  /* 0x0000041902007985 */ /* 0x0003e2000c101906 */
[----:B------:R-:W-:Y:S02]  /*31fc0*/  R2UR UR6, R4 ;  /* 0x00000000040672ca */ /* 0x000fe400000e0000 */
[----:B------:R-:W-:-:S09]  /*31fd0*/  R2UR UR7, R5 ;  /* 0x00000000050772ca */ /* 0x000fd200000e0000 */
[----:B------:R2:W-:Y:S01]  /*31fe0*/  ST.E desc[UR4][R2.64+0x8], R26 ;  /* 0x0000081a02007985 */ /* 0x0005e2000c101904 */
[C---:B------:R-:W-:Y:S02]  /*31ff0*/  R2UR UR4, R4.reuse ;  /* 0x00000000040472ca */ /* 0x040fe400000e0000 */
        /* <DEDUP_REMOVED lines=327> */
[----:B------:R-:W-:Y:S01]  /*33470*/  R2UR UR23, R5 ;  /* 0x00000000051772ca */ /* 0x000fe200000e0000 */
[----:B------:R4:W-:Y:S04]  /*33480*/  ST.E desc[UR24][R2.64+0x1c0], R136 ;  /* 0x0001c08802007985 */ /* 0x0009e8000c101918 */
[----:B------:R4:W-:Y:S04]  /*33490*/  ST.E desc[UR26][R2.64+0x1c4], R137 ;  /* 0x0001c48902007985 */ /* 0x0009e8000c10191a */
[----:B------:R4:W-:Y:S04]  /*334a0*/  ST.E desc[UR28][R2.64+0x1c8], R138 ;  /* 0x0001c88a02007985 */ /* 0x0009e8000c10191c */
[----:B------:R4:W-:Y:S04]  /*334b0*/  ST.E desc[UR4][R2.64+0x1cc], R139 ;  /* 0x0001cc8b02007985 */ /* 0x0009e8000c101904 */
[----:B------:R4:W-:Y:S04]  /*334c0*/  ST.E desc[UR6][R2.64+0x1d0], R140 ;  /* 0x0001d08c02007985 */ /* 0x0009e8000c101906 */
[----:B------:R4:W-:Y:S04]  /*334d0*/  ST.E desc[UR8][R2.64+0x1d4], R141 ;  /* 0x0001d48d02007985 */ /* 0x0009e8000c101908 */
[----:B------:R4:W-:Y:S01]  /*334e0*/  ST.E desc[UR10][R2.64+0x1d8], R142 ;  /* 0x0001d88e02007985 */ /* 0x0009e2000c10190a */
[----:B------:R-:W-:-:S03]  /*334f0*/  R2UR UR24, R4 ;  /* 0x00000000041872ca */ /* 0x000fc600000e0000 */
[----:B------:R4:W-:Y:S01]  /*33500*/  ST.E desc[UR12][R2.64+0x1dc], R143 ;  /* 0x0001dc8f02007985 */ /* 0x0009e2000c10190c */
[----:B------:R-:W-:-:S03]  /*33510*/  R2UR UR25, R5 ;  /* 0x00000000051972ca */ /* 0x000fc600000e0000 */
[----:B------:R4:W-:Y:S01]  /*33520*/  ST.E desc[UR14][R2.64+0x1e0], R144 ;  /* 0x0001e09002007985 */ /* 0x0009e2000c10190e */
[----:B------:R-:W-:-:S03]  /*33530*/  R2UR UR26, R4 ;  /* 0x00000000041a72ca */ /* 0x000fc600000e0000 */
[----:B------:R4:W-:Y:S01]  /*33540*/  ST.E desc[UR16][R2.64+0x1e4], R145 ;  /* 0x0001e49102007985 */ /* 0x0009e2000c101910 */
[----:B------:R-:W-:-:S03]  /*33550*/  R2UR UR27, R5 ;  /* 0x00000000051b72ca */ /* 0x000fc600000e0000 */
[----:B------:R4:W-:Y:S01]  /*33560*/  ST.E desc[UR18][R2.64+0x1e8], R146 ;  /* 0x0001e89202007985 */ /* 0x0009e2000c101912 */
[C---:B------:R-:W-:Y:S02]  /*33570*/  R2UR UR28, R4.reuse ;  /* 0x00000000041c72ca */ /* 0x040fe400000e0000 */
[----:B------:R-:W-:Y:S01]  /*33580*/  R2UR UR29, R5 ;  /* 0x00000000051d72ca */ /* 0x000fe200000e0000 */
[----:B------:R4:W-:Y:S01]  /*33590*/  ST.E desc[UR20][R2.64+0x1ec], R147 ;  /* 0x0001ec9302007985 */ /* 0x0009e2000c101914 */
[----:B------:R-:W-:-:S03]  /*335a0*/  R2UR UR20, R4 ;  /* 0x00000000041472ca */ /* 0x000fc600000e0000 */
[----:B------:R4:W-:Y:S01]  /*335b0*/  ST.E desc[UR22][R2.64+0x1f0], R148 ;  /* 0x0001f09402007985 */ /* 0x0009e2000c101916 */
        /* <DEDUP_REMOVED lines=13> */
[----:B------:R4:W-:Y:S04]  /*33690*/  ST.E desc[UR24][R2.64+0x1f4], R149 ;  /* 0x0001f49502007985 */ /* 0x0009e8000c101918 */
[----:B------:R4:W-:Y:S01]  /*336a0*/  ST.E desc[UR26][R2.64+0x1f8], R150 ;  /* 0x0001f89602007985 */ /* 0x0009e2000c10191a */
[----:B------:R-:W-:-:S03]  /*336b0*/  R2UR UR8, R4 ;  /* 0x00000000040872ca */ /* 0x000fc600000e0000 */
[----:B------:R4:W-:Y:S01]  /*336c0*/  ST.E desc[UR28][R2.64+0x1fc], R151 ;  /* 0x0001fc9702007985 */ /* 0x0009e2000c10191c */
[----:B------:R-:W-:-:S03]  /*336d0*/  R2UR UR9, R5 ;  /* 0x00000000050972ca */ /* 0x000fc600000e0000 */
[----:B------:R-:W-:Y:S01]  /*336e0*/  ST.E desc[UR22][R8.64], R197 ;  /* 0x000000c508007985 */ /* 0x000fe2000c101916 */
[C---:B------:R-:W-:Y:S02]  /*336f0*/  R2UR UR6, R4.reuse ;  /* 0x00000000040672ca */ /* 0x040fe400000e0000 */
        /* <DEDUP_REMOVED lines=10> */
[----:B---3--:R-:W2:Y:S01]  /*337a0*/  LD.E R27, desc[UR56][R2.64+0xc] ;  /* 0x00000c38021b7980 */ /* 0x008ea2000c101900 */
[C---:B------:R-:W-:Y:S02]  /*337b0*/  R2UR UR24, R4.reuse ;  /* 0x00000000041872ca */ /* 0x040fe400000e0000 */
[C---:B------:R-:W-:Y:S01]  /*337c0*/  R2UR UR25, R5.reuse ;  /* 0x00000000051972ca */ /* 0x040fe200000e0000 */
[----:B----4-:R-:W2:Y:S01]  /*337d0*/  LD.E R28, desc[UR54][R2.64+0x10] ;  /* 0x00001036021c7980 */ /* 0x010ea2000c101900 */
[C---:B------:R-:W-:Y:S02]  /*337e0*/  R2UR UR22, R4.reuse ;  /* 0x00000000041672ca */ /* 0x040fe400000e0000 */
[----:B------:R-:W-:Y:S01]  /*337f0*/  R2UR UR23, R5 ;  /* 0x00000000051772ca */ /* 0x000fe200000e0000 */
[----:B------:R-:W2:Y:S01]  /*33800*/  LD.E R29, desc[UR14][R2.64+0x14] ;  /* 0x0000140e021d7980 */ /* 0x000ea2000c101900 */
[----:B------:R-:W-:-:S02]  /*33810*/  R2UR UR20, R4 ;  /* 0x00000000041472ca */ /* 0x000fc400000e0000 */
[C---:B------:R-:W-:Y:S01]  /*33820*/  R2UR UR21, R5.reuse ;  /* 0x00000000051572ca */ /* 0x040fe200000e0000 */
[----:B------:R-:W2:Y:S01]  /*33830*/  LD.E R30, desc[UR12][R2.64+0x18] ;  /* 0x0000180c021e7980 */ /* 0x000ea2000c101900 */
[C---:B------:R-:W-:Y:S02]  /*33840*/  R2UR UR18, R4.reuse ;  /* 0x00000000041272ca */ /* 0x040fe400000e0000 */
[C---:B------:R-:W-:Y:S01]  /*33850*/  R2UR UR19, R5.reuse ;  /* 0x00000000051372ca */ /* 0x040fe200000e0000 */
[----:B------:R-:W2:Y:S01]  /*33860*/  LD.E R31, desc[UR10][R2.64+0x1c] ;  /* 0x00001c0a021f7980 */ /* 0x000ea2000c101900 */
        /* <DEDUP_REMOVED lines=303> */
[----:B------:R-:W-:Y:S02]  /*34b60*/  R2UR UR10, R4 ;  /* 0x00000000040a72ca */ /* 0x000fe400000e0000 */
[----:B------:R-:W-:Y:S01]  /*34b70*/  R2UR UR11, R5 ;  /* 0x00000000050b72ca */ /* 0x000fe200000e0000 */
        /* <DEDUP_REMOVED lines=19> */
[----:B------:R-:W-:-:S02]  /*34cb0*/  VIADD R152, R6, 0x80 ;  /* 0x0000008006987836 */ /* 0x000fc40000000000 */
[----:B------:R-:W-:-:S03]  /*34cc0*/  IMAD.MOV.U32 R153, RZ, RZ, R7 ;  /* 0x000000ffff997224 */ /* 0x000fc600078e0007 */
[----:B------:R-:W-:Y:S02]  /*34cd0*/  R2UR UR6, R152 ;  /* 0x00000000980672ca */ /* 0x000fe400000e0000 */
[----:B------:R-:W-:Y:S02]  /*34ce0*/  R2UR UR7, R153 ;  /* 0x00000000990772ca */ /* 0x000fe400000e0000 */
[----:B------:R-:W-:Y:S02]  /*34cf0*/  F2FP.BF16.F32.PACK_AB R152, R20, R21 ;  /* 0x000000151498723e */ /* 0x000fe400000010ff */
[----:B------:R-:W-:Y:S02]  /*34d00*/  F2FP.BF16.F32.PACK_AB R154, R12, R13 ;  /* 0x0000000d0c9a723e */ /* 0x000fe400000010ff */
[----:B------:R-:W-:Y:S02]  /*34d10*/  F2FP.BF16.F32.PACK_AB R153, R156, R157 ;  /* 0x0000009d9c99723e */ /* 0x000fe400000010ff */
[----:B------:R-:W-:-:S02]  /*34d20*/  F2FP.BF16.F32.PACK_AB R155, R158, R10 ;  /* 0x0000000a9e9b723e */ /* 0x000fc400000010ff */
        /* <DEDUP_REMOVED lines=24> */
[----:B--2---:R-:W-:-:S06]  /*34eb0*/  WARPGROUP.ARRIVE ;  /* 0x00000000000079c5 */ /* 0x004fcc0000000000 */
        /* <DEDUP_REMOVED lines=2699> */
[----:B------:R4:W-:Y:S04]  /*3f770*/  ST.E desc[UR18][R2.64+0x1b4], R133 ;  /* 0x0001b48502007985 */ /* 0x0009e8000c101912 */
        /* <DEDUP_REMOVED lines=34> */
[----:B------:R4:W-:Y:S01]  /*3f9a0*/  ST.E desc[UR18][R2.64+0x1e8], R146 ;  /* 0x0001e89202007985 */ /* 0x0009e2000c101912 */
        /* <DEDUP_REMOVED lines=360> */
[----:B------:R-:W-:Y:S01]  /*41030*/  VIADD R6, R6, 0x280 ;  /* 0x0000028006067836 */ /* 0x000fe20000000000 */
[----:B------:R-:W-:-:S04]  /*41040*/  R2UR UR7, R7 ;  /* 0x00000000070772ca */ /* 0x000fc800000e0000 */
[----:B------:R-:W-:Y:S02]  /*41050*/  R2UR UR6, R6 ;  /* 0x00000000060672ca */ /* 0x000fe400000e0000 */
[----:B------:R-:W-:Y:S02]  /*41060*/  F2FP.BF16.F32.PACK_AB R156, R188, R189 ;  /* 0x000000bdbc9c723e */ /* 0x000fe400000010ff */
[----:B------:R-:W-:Y:S02]  /*41070*/  F2FP.BF16.F32.PACK_AB R158, R186, R187 ;  /* 0x000000bbba9e723e */ /* 0x000fe400000010ff */
[----:B------:R-:W-:Y:S02]  /*41080*/  F2FP.BF16.F32.PACK_AB R157, R162, R163 ;  /* 0x000000a3a29d723e */ /* 0x000fe400000010ff */
[----:B------:R-:W-:Y:S02]  /*41090*/  F2FP.BF16.F32.PACK_AB R159, R159, R160 ;  /* 0x000000a09f9f723e */ /* 0x000fe400000010ff */
        /* <DEDUP_REMOVED lines=27> */
[C---:B------:R-:W-:Y:S01]  /*41250*/  R2UR UR7, R5.reuse ;  /* 0x00000000050772ca */ /* 0x040fe200000e0000 */
[----:B------:R-:W-:Y:S02]  /*41260*/  WARPGROUP.DEPBAR.LE gsb0, 0x0 ;  /* 0x00008000000079c5 */ /* 0x000fe40000010000 */
[----:B------:R-:W-:Y:S01]  /*41270*/  ST.E desc[UR4][R2.64], R24 ;  /* 0x0000001802007985 */ /* 0x000fe2000c101904 */
[----:B------:R-:W-:Y:S02]  /*41280*/  R2UR UR4, R4 ;  /* 0x00000000040472ca */ /* 0x000fe400000e0000 */
[----:B------:R-:W-:-:S07]  /*41290*/  R2UR UR5, R5 ;  /* 0x00000000050572ca */ /* 0x000fce00000e0000 */
[----:B------:R0:W-:Y:S01]  /*412a0*/  ST.E desc[UR6][R2.64+0x4], R25 ;  /* 0x0000041902007985 */ /* 0x0001e2000c101906 */
[C---:B------:R-:W-:Y:S02]  /*412b0*/  R2UR UR6, R4.reuse ;  /* 0x00000000040672ca */ /* 0x040fe400000e0000 */
        /* <DEDUP_REMOVED lines=395> */
[----:B0-----:R-:W4:Y:S01]  /*42b70*/  LD.E R25, desc[UR18][R2.64+0x14] ;  /* 0x0000141202197980 */ /* 0x001f22000c101900 */
[C---:B------:R-:W-:Y:S02]  /*42b80*/  R2UR UR16, R4.reuse ;  /* 0x00000000041072ca */ /* 0x040fe400000e0000 */
[----:B------:R-:W-:Y:S01]  /*42b90*/  R2UR UR17, R5 ;  /* 0x00000000051172ca */ /* 0x000fe200000e0000 */
[----:B-1----:R-:W4:Y:S01]  /*42ba0*/  LD.E R27, desc[UR20][R2.64+0x18] ;  /* 0x00001814021b7980 */ /* 0x002f22000c101900 */
[----:B------:R-:W-:-:S02]  /*42bb0*/  R2UR UR18, R4 ;  /* 0x00000000041272ca */ /* 0x000fc400000e0000 */
[C---:B------:R-:W-:Y:S01]  /*42bc0*/  R2UR UR19, R5.reuse ;  /* 0x00000000051372ca */ /* 0x040fe200000e0000 */
[----:B--2---:R-:W2:Y:S01]  /*42bd0*/  LD.E R29, desc[UR22][R2.64+0x1c] ;  /* 0x00001c16021d7980 */ /* 0x004ea2000c101900 */
[C---:B------:R-:W-:Y:S02]  /*42be0*/  R2UR UR20, R4.reuse ;  /* 0x00000000041472ca */ /* 0x040fe400000e0000 */
[C---:B------:R-:W-:Y:S01]  /*42bf0*/  R2UR UR21, R5.reuse ;  /* 0x00000000051572ca */ /* 0x040fe200000e0000 */
[----:B---3--:R-:W3:Y:S01]  /*42c00*/  LD.E R31, desc[UR24][R2.64+0x20] ;  /* 0x00002018021f7980 */ /* 0x008ee2000c101900 */
[C---:B------:R-:W-:Y:S02]  /*42c10*/  R2UR UR22, R4.reuse ;  /* 0x00000000041672ca */ /* 0x040fe400000e0000 */
[----:B------:R-:W-:Y:S01]  /*42c20*/  R2UR UR23, R5 ;  /* 0x00000000051772ca */ /* 0x000fe200000e0000 */
[----:B----4-:R-:W4:Y:S01]  /*42c30*/  LD.E R33, desc[UR26][R2.64+0x24] ;  /* 0x0000241a02217980 */ /* 0x010f22000c101900 */
        /* <DEDUP_REMOVED lines=375> */
[----:B--2---:R-:W-:Y:S01]  /*443b0*/  ST.E desc[UR18][R2.64+0x1c], R29 ;  /* 0x00001c1d02007985 */ /* 0x004fe2000c101912 */
[----:B------:R-:W-:-:S02]  /*443c0*/  R2UR UR18, R4 ;  /* 0x00000000041272ca */ /* 0x000fc400000e0000 */
[C---:B------:R-:W-:Y:S01]  /*443d0*/  R2UR UR19, R5.reuse ;  /* 0x00000000051372ca */ /* 0x040fe200000e0000 */
[----:B---3--:R-:W-:Y:S01]  /*443e0*/  ST.E desc[UR20][R2.64+0x20], R31 ;  /* 0x0000201f02007985 */ /* 0x008fe2000c101914 */
[C---:B------:R-:W-:Y:S02]  /*443f0*/  R2UR UR20, R4.reuse ;  /* 0x00000000041472ca */ /* 0x040fe400000e0000 */
[C---:B------:R-:W-:Y:S01]  /*44400*/  R2UR UR21, R5.reuse ;  /* 0x00000000051572ca */ /* 0x040fe200000e0000 */
[----:B----4-:R-:W-:Y:S01]  /*44410*/  ST.E desc[UR22][R2.64+0x24], R33 ;  /* 0x0000242102007985 */ /* 0x010fe2000c101916 */
[C---:B------:R-:W-:Y:S02]  /*44420*/  R2UR UR22, R4.reuse ;  /* 0x00000000041672ca */ /* 0x040fe400000e0000 */
[----:B------:R-:W-:Y:S01]  /*44430*/  R2UR UR23, R5 ;  /* 0x00000000051772ca */ /* 0x000fe200000e0000 */
[----:B------:R-:W-:Y:S01]  /*44440*/  ST.E desc[UR24][R2.64+0x28], R9 ;  /* 0x0000280902007985 */ /* 0x000fe2000c101918 */
        /* <DEDUP_REMOVED lines=331> */
[----:B0-----:R-:W1:Y:S01]  /*45900*/  LDL.64 R8, [R0+0x40] ;  /* 0x0000400000087983 */ /* 0x001e620000100a00 */
[----:B------:R-:W-:-:S02]  /*45910*/  R2UR UR4, R4 ;  /* 0x00000000040472ca */ /* 0x000fc400000e0000 */
[----:B------:R-:W-:Y:S01]  /*45920*/  R2UR UR5, R5 ;  /* 0x00000000050572ca */ /* 0x000fe200000e0000 */
[----:B------:R-:W3:-:S12]  /*45930*/  LDL.64 R6, [R0] ;  /* 0x0000000000067983 */ /* 0x000ed80000100a00 */
[----:B-1----:R-:W4:Y:S01]  /*45940*/  LD.E R10, desc[UR4][R8.64] ;  /* 0x00000004080a7980 */ /* 0x002f22000c101900 */
[----:B------:R-:W-:Y:S02]  /*45950*/  R2UR UR4, R4 ;  /* 0x00000000040472ca */ /* 0x000fe400000e0000 */
[----:B------:R-:W-:Y:S01]  /*45960*/  R2UR UR5, R5 ;  /* 0x00000000050572ca */ /* 0x000fe200000e0000 */
[----:B------:R-:W-:-:S12]  /*45970*/  BSSY B2, `(.L_x_11523) ;  /* 0x0000006000027945 */ /* 0x000fd80003800000 */
[----:B---3--:R2:W5:Y:S01]  /*45980*/  LD.E R6, desc[UR4][R6.64] ;  /* 0x0000000406067980 */ /* 0x008562000c101900 */
[----:B----4-:R-:W-:-:S04]  /*45990*/  LOP3.LUT R10, R10, 0x1, RZ, 0xfc, !PT ;  /* 0x000000010a0a7812 */ /* 0x010fc800078efcff */
[----:B------:R-:W-:-:S13]  /*459a0*/  ISETP.NE.AND P0, PT, R10, 0x3, PT ;  /* 0x000000030a00780c */ /* 0x000fda0003f05270 */
[----:B--2---:R-:W-:Y:S05]  /*459b0*/  @!P0 BRA `(.L_x_11524) ;  /* 0x0000000000048947 */ /* 0x004fea0003800000 */
[----:B------:R-:W-:Y:S01]  /*459c0*/  BPT.TRAP 0x1 ;  /* 0x000000040000795c */ /* 0x000fe20000300000 */
.L_x_11524:
[----:B------:R-:W-:Y:S05]  /*459d0*/  BSYNC B2 ;  /* 0x0000000000027941 */ /* 0x000fea0003800000 */
.L_x_11523:
[C---:B------:R-:W-:Y:S02]  /*459e0*/  R2UR UR6, R4.reuse ;  /* 0x00000000040672ca */ /* 0x040fe400000e0000 */
[C---:B------:R-:W-:Y:S02]  /*459f0*/  R2UR UR7, R5.reuse ;  /* 0x00000000050772ca */ /* 0x040fe400000e0000 */
[----:B------:R-:W-:Y:S02]  /*45a00*/  R2UR UR4, R4 ;  /* 0x00000000040472ca */ /* 0x000fe400000e0000 */
[----:B------:R-:W-:-:S09]  /*45a10*/  R2UR UR5, R5 ;  /* 0x00000000050572ca */ /* 0x000fd200000e0000 */
[----:B------:R-:W2:Y:S04]  /*45a20*/  LD.E.64 R2, desc[UR6][R8.64+0x20] ;  /* 0x0000200608027980 */ /* 0x000ea8000c101b00 */
[----:B------:R-:W3:Y:S01]  /*45a30*/  LD.E R0, desc[UR4][R8.64+0xc] ;  /* 0x00000c0408007980 */ /* 0x000ee2000c101900 */
[----:B------:R-:W-:Y:S01]  /*45a40*/  IMAD.MOV.U32 R221, RZ, RZ, 0x0 ;  /* 0x00000000ffdd7424 */ /* 0x000fe200078e00ff */
[----:B--2---:R-:W-:-:S05]  /*45a50*/  MOV R3, R2 ;  /* 0x0000000200037202 */ /* 0x004fca0000000f00 */
[----:B-----5:R-:W-:-:S05]  /*45a60*/  IMAD R3, R6, 0x8, R3 ;  /* 0x0000000806037824 */ /* 0x020fca00078e0203 */
[----:B---3--:R-:W-:-:S04]  /*45a70*/  PRMT R0, R0, 0x654, R3 ;  /* 0x0000065400007816 */ /* 0x008fc80000000003 */
[----:B------:R0:W-:Y:S02]  /*45a80*/  SYNCS.ARRIVE.TRANS64.RED.A1T0 RZ, [R0+URZ], RZ ;  /* 0x000000ff00ff79a7 */ /* 0x0001e4000810043f */
[----:B0-----:R-:W-:Y:S05]  /*45a90*/  RET.REL.NODEC R220 `(_ZN7cutlass13device_kernelIN5flash11enable_sm90INS1_16FlashAttnFwdSm90INS1_25CollectiveMainloopFwdSm90ILi2EN4cute5tupleIJNS5_1CILi1EEES8_S8_EEENS6_IJNS7_ILi128EEENS7_ILi96EEENS7_ILi64EEEEEELi256ENS_10bfloat16_tEfNS_4arch4Sm90ELb0ELb1ELb0ELb0ELb1ELb0ELb1ELb1ELb0ELb1ELb0ELb0EEENS1_21CollectiveEpilogueFwdINS6_IJSA_NS7_ILi256EEESB_EEES9_SE_SG_Li256ELb0ELb1ELb0ELb0EEENS1_30DynamicPersistentTileSchedulerILi256ELi128ELb0ELb1ELb1EEEEEEEEEvNT_6ParamsE) ;  /* 0xfffffba4dc587950 */ /* 0x001fea0003c3ffff */
.L_x_11499:
[----:B0-----:R0:W1:Y:S02]  /*45aa0*/  SYNCS.PHASECHK.TRANS64.TRYWAIT P0, [R2+URZ], R3 ;  /* 0x00000003020075a7 */ /* 0x001064000800017f */
[----:B-1----:R-:W-:Y:S05]  /*45ab0*/  @!P0 NANOSLEEP.SYNCS 0x989680 ;  /* 0x009896800000895d */ /* 0x002fea0003900000 */
[----:B------:R-:W1:Y:S02]  /*45ac0*/  @!P0 SYNCS.PHASECHK.TRANS64 P0, [R2+URZ], R3 ;  /* 0x00000003020085a7 */ /* 0x000e64000800007f */
[----:B-1----:R-:W-:Y:S05]  /*45ad0*/  @!P0 BRA `(.L_x_11499) ;  /* 0xfffffffc00f08947 */ /* 0x002fea000383ffff */
[----:B------:R-:W-:Y:S05]  /*45ae0*/  BRA `(.L_x_11498) ;  /* 0xfffffe4c00747947 */ /* 0x000fea000383ffff */
.L_x_11506:
[----:B0-----:R0:W1:Y:S02]  /*45af0*/  SYNCS.PHASECHK.TRANS64.TRYWAIT P0, [R8+URZ], R9 ;  /* 0x00000009080075a7 */ /* 0x001064000800017f */
[----:B-1----:R-:W-:Y:S05]  /*45b00*/  @!P0 NANOSLEEP.SYNCS 0x989680 ;  /* 0x009896800000895d */ /* 0x002fea0003900000 */
[----:B------:R-:W1:Y:S02]  /*45b10*/  @!P0 SYNCS.PHASECHK.TRANS64 P0, [R8+URZ], R9 ;  /* 0x00000009080085a7 */ /* 0x000e64000800007f */
[----:B-1----:R-:W-:Y:S05]  /*45b20*/  @!P0 BRA `(.L_x_11506) ;  /* 0xfffffffc00f08947 */ /* 0x002fea000383ffff */
[----:B------:R-:W-:Y:S05]  /*45b30*/  BRA `(.L_x_11505) ;  /* 0xfffffe5400487947 */ /* 0x000fea000383ffff */
.L_x_11525:
        /* <DEDUP_REMOVED lines=12> */
.L_x_15558:


//--------------------- .text._ZN7cutlass13device_kernelIN5flash11enable_sm90INS1_16FlashAttnFwdSm90INS1_25CollectiveMainloopFwdSm90ILi2EN4cute5tupleIJNS5_1CILi1EEES8_S8_EEENS6_IJNS7_ILi128EEENS7_ILi96EEENS7_ILi64EEEEEELi256ENS_10bfloat16_tEfNS_4arch4Sm90ELb0ELb1ELb0ELb1ELb1ELb0ELb0ELb1ELb0ELb1ELb0ELb0EEENS1_21CollectiveEpilogueFwdINS6_IJSA_NS7_ILi256EEESB_EEES9_SE_SG_Li256ELb1ELb1ELb0ELb0EEENS1_36VarlenDynamicPersistentTileSchedulerILi128ELi96ELi256ELi128ELb0ELb1ELb1ELb1ELb0ELb1EEEEEEEEEvNT_6ParamsE --------------------------
	.section	.text._ZN7cutlass13device_kernelIN5flash11enable_sm90INS1_16FlashAttnFwdSm90INS1_25CollectiveMainloopFwdSm90ILi2EN4cute5tupleIJNS5_1CILi1EEES8_S8_EEENS6_IJNS7_ILi128EEENS7_ILi96EEENS7_ILi64EEEEEELi256ENS_10bfloat16_tEfNS_4arch4Sm90ELb0ELb1ELb0ELb1ELb1ELb0ELb0ELb1ELb0ELb1ELb0ELb0EEENS1_21CollectiveEpilogueFwdINS6_IJSA_NS7_ILi256EEESB_EEES9_SE_SG_Li256ELb1ELb1ELb0ELb0EEENS1_36VarlenDynamicPersistentTileSchedulerILi128ELi96ELi256ELi128ELb0ELb1ELb1ELb1ELb0ELb1EEEEEEEEEvNT_6ParamsE,"ax",@progbits
	.align	128
.text._ZN7cutlass13device_kernelIN5flash11enable_sm90INS1_16FlashAttnFwdSm90INS1_25CollectiveMainloopFwdSm90ILi2EN4cute5tupleIJNS5_1CILi1EEES8_S8_EEENS6_IJNS7_ILi128EEENS7_ILi96EEENS7_ILi64EEEEEELi256ENS_10bfloat16_tEfNS_4arch4Sm90ELb0ELb1ELb0ELb1ELb1ELb0ELb0ELb1ELb0ELb1ELb0ELb0EEENS1_21CollectiveEpilogueFwdINS6_IJSA_NS7_ILi256EEESB_EEES9_SE_SG_Li256ELb1ELb1ELb0ELb0EEENS1_36VarlenDynamicPersistentTileSchedulerILi128ELi96ELi256ELi128ELb0ELb1ELb1ELb1ELb0ELb1EEEEEEEEEvNT_6ParamsE:
        .type           _ZN7cutlass13device_kernelIN5flash11enable_sm90INS1_16FlashAttnFwdSm90INS1_25CollectiveMainloopFwdSm90ILi2EN4cute5tupleIJNS5_1CILi1EEES8_S8_EEENS6_IJNS7_ILi128EEENS7_ILi96EEENS7_ILi64EEEEEELi256ENS_10bfloat16_tEfNS_4arch4Sm90ELb0ELb1ELb0ELb1ELb1ELb0ELb0ELb1ELb0ELb1ELb0ELb0EEENS1_21CollectiveEpilogueFwdINS6_IJSA_NS7_ILi256EEESB_EEES9_SE_SG_Li256ELb1ELb1ELb0ELb0EEENS1_36VarlenDynamicPersistentTileSchedulerILi128ELi96ELi256ELi128ELb0ELb1ELb1ELb1ELb0ELb1EEEEEEEEEvNT_6ParamsE,@function
        .size           _ZN7cutlass13device_kernelIN5flash11enable_sm90INS1_16FlashAttnFwdSm90INS1_25CollectiveMainloopFwdSm90ILi2EN4cute5tupleIJNS5_1CILi1EEES8_S8_EEENS6_IJNS7_ILi128EEENS7_ILi96EEENS7_ILi64EEEEEELi256ENS_10bfloat16_tEfNS_4arch4Sm90ELb0ELb1ELb0ELb1ELb1ELb0ELb0ELb1ELb0ELb1ELb0ELb0EEENS1_21CollectiveEpilogueFwdINS6_IJSA_NS7_ILi256EEESB_EEES9_SE_SG_Li256ELb1ELb1ELb0ELb0EEENS1_36VarlenDynamicPersistentTileSchedulerILi128ELi96ELi256ELi128ELb0ELb1ELb1ELb1ELb0ELb1EEEEEEEEEvNT_6ParamsE,(.L_x_15560 - _ZN7cutlass13device_kernelIN5flash11enable_sm90INS1_16FlashAttnFwdSm90INS1_25CollectiveMainloopFwdSm90ILi2EN4cute5tupleIJNS5_1CILi1EEES8_S8_EEENS6_IJNS7_ILi128EEENS7_ILi96EEENS7_ILi64EEEEEELi256ENS_10bfloat16_tEfNS_4arch4Sm90ELb0ELb1ELb0ELb1ELb1ELb0ELb0ELb1ELb0ELb1ELb0ELb0EEENS1_21CollectiveEpilogueFwdINS6_IJSA_NS7_ILi256EEESB_EEES9_SE_SG_Li256ELb1ELb1ELb0ELb0EEENS1_36VarlenDynamicPersistentTileSchedulerILi128ELi96ELi256ELi128ELb0ELb1ELb1ELb1ELb0ELb1EEEEEEEEEvNT_6ParamsE)
        .other          _ZN7cutlass13device_kernelIN5flash11enable_sm90INS1_16FlashAttnFwdSm90INS1_25CollectiveMainloopFwdSm90ILi2EN4cute5tupleIJNS5_1CILi1EEES8_S8_EEENS6_IJNS7_ILi128EEENS7_ILi96EEENS7_ILi64EEEEEELi256ENS_10bfloat16_tEfNS_4arch4Sm90ELb0ELb1ELb0ELb1ELb1ELb0ELb0ELb1ELb0ELb1ELb0ELb0EEENS1_21CollectiveEpilogueFwdINS6_IJSA_NS7_ILi256EEESB_EEES9_SE_SG_Li256ELb1ELb1ELb0ELb0EEENS1_36VarlenDynamicPersistentTileSchedulerILi128ELi96ELi256ELi128ELb0ELb1ELb1ELb1ELb0ELb1EEEEEEEEEvNT_6ParamsE,@"STO_CUDA_ENTRY STV_DEFAULT"
_ZN7cutlass13device_kernelIN5flash11enable_sm90INS1_16FlashAttnFwdSm90INS1_25CollectiveMainloopFwdSm90ILi2EN4cute5tupleIJNS5_1CILi1EEES8_S8_EEENS6_IJNS7_ILi128EEENS7_ILi96EEENS7_ILi64EEEEEELi256ENS_10bfloat16_tEfNS_4arch4Sm90ELb0ELb1ELb0ELb1ELb1ELb0ELb0ELb1ELb0ELb1ELb0ELb0EEENS1_21CollectiveEpilogueFwdINS6_IJSA_NS7_ILi256EEESB_EEES9_SE_SG_Li256ELb1ELb1ELb0ELb0EEENS1_36VarlenDynamicPersistentTileSchedulerILi128ELi96ELi256ELi128ELb0ELb1ELb1ELb1ELb0ELb1EEEEEEEEEvNT_6ParamsE:
        /* <DEDUP_REMOVED lines=45> */
.L_x_11526:
        /* <DEDUP_REMOVED lines=22> */
.L_x_11527:
        /* <DEDUP_REMOVED lines=18> */
.L_x_11528:
        /* <DEDUP_REMOVED lines=22> */
.L_x_11529:
        /* <DEDUP_REMOVED lines=23> */
.L_x_11530:
        /* <DEDUP_REMOVED lines=8> */
.L_x_11532:
[----:B------:R-:W-:-:S08]  /*08a0*/  NOP ;  /* 0x0000000000007918 */ /* 0x000fd00000000000 */
[----:B------:R-:W0:Y:S02]  /*08b0*/  USETMAXREG.TRY_ALLOC.CTAPOOL UP0, 0xe8 ;  /* 0x000000e8000079c8 */ /* 0x000e240008000600 */
[----:B0-----:R-:W-:-:S13]  /*08c0*/  PLOP3.LUT P0, PT, PT, PT, UP0, 0x80, 0x0 ;  /* 0x000000000000781c */ /* 0x001fda0003f0f008 */
[----:B------:R-:W-:Y:S05]  /*08d0*/  @!P0 BRA `(.L_x_11532) ;  /* 0xfffffffc00f08947 */ /* 0x000fea000383ffff */
[----:B------:R-:W-:Y:S01]  /*08e0*/  SHF.R.U32.HI R2, RZ, 0x7, R0 ;  /* 0x00000007ff027819 */ /* 0x000fe20000011600 */
[----:B------:R-:W0:Y:S08]  /*08f0*/  S2UR UR5, SR_CgaCtaId ;  /* 0x00000000000579c3 */ /* 0x000e300000008800 */
[----:B------:R-:W-:Y:S06]  /*0900*/  BAR.ARV 0x8, 0x180 ;  /* 0x0206000000007b1d */ /* 0x000fec0000002000 */
[----:B------:R-:W-:Y:S01]  /*0910*/  ISETP.NE.AND P0, PT, R2, 0x1, PT ;  /* 0x000000010200780c */ /* 0x000fe20003f05270 */
[----:B------:R-:W-:-:S12]  /*0920*/  UMOV UR4, 0x400 ;  /* 0x0000040000047882 */ /* 0x000fd80000000000 */
[----:B------:R-:W-:Y:S06]  /*0930*/  @!P0 BAR.ARV 0x9, 0x100 ;  /* 0x0244000000008b1d */ /* 0x000fec0000002000 */
[----:B0-----:R-:W-:Y:S02]  /*0940*/  ULEA UR4, UR5, UR4, 0x18 ;  /* 0x0000000405047291 */ /* 0x001fe4000f8ec03f */
[----:B------:R-:W-:Y:S07]  /*0950*/  BAR.SYNC.DEFER_BLOCKING 0x5, 0x180 ;  /* 0x0146000000007b1d */ /* 0x000fee0000010000 */
[----:B------:R-:W0:Y:S01]  /*0960*/  LDS.128 R4, [UR4+0x228d0] ;  /* 0x0228d004ff047984 */ /* 0x000e220008000c00 */
[----:B------:R-:W-:Y:S01]  /*0970*/  ULDC UR4, c[0x0][0xc3c] ;  /* 0x00030f0000047ab9 */ /* 0x000fe20000000800 */
[----:B------:R-:W-:Y:S06]  /*0980*/  BAR.ARV 0x4, 0x180 ;  /* 0x0106000000007b1d */ /* 0x000fec0000002000 */
[----:B0-----:R-:W-:-:S13]  /*0990*/  ISETP.GE.AND P0, PT, R7, UR4, PT ;  /* 0x0000000407007c0c */ /* 0x001fda000bf06270 */
[----:B------:R-:W-:Y:S05]  /*09a0*/  @P0 EXIT ;  /* 0x000000000000094d */ /* 0x000fea0003800000 */
[----:B------:R-:W-:Y:S01]  /*09b0*/  VIADD R214, R0, 0xffffff80 ;  /* 0xffffff8000d67836 */ /* 0x000fe20000000000 */
[----:B------:R-:W-:Y:S01]  /*09c0*/  R2UR UR7, R6 ;  /* 0x00000000060772ca */ /* 0x000fe200000e0000 */
[----:B------:R-:W-:Y:S01]  /*09d0*/  ULOP3.LUT UR40, UR39, 0x1, URZ, 0xfc, !UPT ;  /* 0x0000000127287892 */ /* 0x000fe2000f8efc3f */
[----:B------:R-:W-:Y:S01]  /*09e0*/  R2UR UR5, R5 ;  /* 0x00000000050572ca */ /* 0x000fe200000e0000 */
[----:B------:R-:W-:Y:S01]  /*09f0*/  UMOV UR36, URZ ;  /* 0x0000003f00247c82 */ /* 0x000fe20008000000 */
[----:B------:R-:W-:Y:S01]  /*0a00*/  SHF.R.S32.HI R3, RZ, 0x1f, R214 ;  /* 0x0000001fff037819 */ /* 0x000fe200000114d6 */
[----:B------:R-:W-:Y:S01]  /*0a10*/  UMOV UR37, URZ ;  /* 0x0000003f00257c82 */ /* 0x000fe20008000000 */
[----:B------:R-:W-:Y:S01]  /*0a20*/  R2UR UR6, R7 ;  /* 0x00000000070672ca */ /* 0x000fe200000e0000 */
[----:B------:R-:W-:Y:S01]  /*0a30*/  UMOV UR38, URZ ;  /* 0x0000003f00267c82 */ /* 0x000fe20008000000 */
[CC--:B------:R-:W-:Y:S02]  /*0a40*/  LEA.HI R0, R3.reuse, R214.reuse, RZ, 0x7 ;  /* 0x000000d603007211 */ /* 0x0c0fe400078f38ff */
[----:B------:R-:W-:-:S02]  /*0a50*/  LEA.HI R4, R3, R214, RZ, 0x5 ;  /* 0x000000d603047211 */ /* 0x000fc400078f28ff */
[----:B------:R-:W-:Y:S02]  /*0a60*/  LOP3.LUT R205, R0, 0xffffff80, RZ, 0xc0, !PT ;  /* 0xffffff8000cd7812 */ /* 0x000fe400078ec0ff */
[CC--:B------:R-:W-:Y:S01]  /*0a70*/  LEA.HI R2, R3.reuse, R214.reuse, RZ, 0x4 ;  /* 0x000000d603027211 */ /* 0x0c0fe200078f20ff */
[----:B------:R-:W-:Y:S01]  /*0a80*/  IMAD.SHL.U32 R4, R4, 0x20, RZ ;  /* 0x0000002004047824 */ /* 0x000fe200078e00ff */
[-C--:B------:R-:W-:Y:S01]  /*0a90*/  LEA.HI R11, R3, R214.reuse, RZ, 0x2 ;  /* 0x000000d6030b7211 */ /* 0x080fe200078f10ff */
[----:B------:R-:W-:Y:S01]  /*0aa0*/  IMAD.IADD R205, R214, 0x1, -R205 ;  /* 0x00000001d6cd7824 */ /* 0x000fe200078e0acd */
[----:B------:R-:W-:Y:S02]  /*0ab0*/  LOP3.LUT R5, R2, 0x3fffff0, RZ, 0xc0, !PT ;  /* 0x03fffff002057812 */ /* 0x000fe400078ec0ff */
[----:B------:R-:W-:Y:S02]  /*0ac0*/  LOP3.LUT R11, R11, 0xfffffffc, RZ, 0xc0, !PT ;  /* 0xfffffffc0b0b7812 */ /* 0x000fe400078ec0ff */
[----:B------:R-:W-:Y:S01]  /*0ad0*/  SHF.R.S32.HI R6, RZ, 0x1f, R205 ;  /* 0x0000001fff067819 */ /* 0x000fe200000114cd */
[C---:B------:R-:W-:Y:S01]  /*0ae0*/  IMAD.IADD R5, R214.reuse, 0x1, -R5 ;  /* 0x00000001d6057824 */ /* 0x040fe200078e0a05 */
[----:B------:R-:W-:Y:S01]  /*0af0*/  LEA.HI R3, R3, R214, RZ, 0x3 ;  /* 0x000000d603037211 */ /* 0x000fe200078f18ff */
[----:B------:R-:W-:Y:S01]  /*0b00*/  IMAD.IADD R11, R214, 0x1, -R11 ;  /* 0x00000001d60b7824 */ /* 0x000fe200078e0a0b */
[----:B------:R-:W-:-:S02]  /*0b10*/  LEA.HI R8, R6, R205, RZ, 0x2 ;  /* 0x000000cd06087211 */ /* 0x000fc400078f10ff */
[----:B------:R-:W-:Y:S02]  /*0b20*/  SHF.R.S32.HI R207, RZ, 0x7, R0 ;  /* 0x00000007ffcf7819 */ /* 0x000fe40000011400 */
[--C-:B------:R-:W-:Y:S02]  /*0b30*/  SHF.R.S32.HI R9, RZ, 0x2, R8.reuse ;  /* 0x00000002ff097819 */ /* 0x100fe40000011408 */
[----:B------:R-:W-:Y:S02]  /*0b40*/  SHF.R.S32.HI R10, RZ, 0x1f, R8 ;  /* 0x0000001fff0a7819 */ /* 0x000fe40000011408 */
[----:B------:R-:W-:Y:S02]  /*0b50*/  LOP3.LUT R4, R4, 0xfffffc00, RZ, 0xc0, !PT ;  /* 0xfffffc0004047812 */ /* 0x000fe400078ec0ff */
[----:B------:R-:W-:Y:S02]  /*0b60*/  LEA.HI R10, R10, R9, RZ, 0x3 ;  /* 0x000000090a0a7211 */ /* 0x000fe400078f18ff */
[----:B------:R-:W-:Y:S01]  /*0b70*/  LOP3.LUT R203, R3, 0xfffffff8, RZ, 0xc0, !PT ;  /* 0xfffffff803cb7812 */ /* 0x000fe200078ec0ff */
[----:B------:R-:W-:Y:S01]  /*0b80*/  IMAD R5, R5, 0x40, R4 ;  /* 0x0000004005057824 */ /* 0x000fe200078e0204 */
[----:B------:R-:W-:-:S02]  /*0b90*/  SHF.R.S32.HI R7, RZ, 0x4, R2 ;  /* 0x00000004ff077819 */ /* 0x000fc40000011402 */
[----:B------:R-:W-:Y:S01]  /*0ba0*/  LOP3.LUT R10, R10, 0xfffffff8, RZ, 0xc0, !PT ;  /* 0xfffffff80a0a7812 */ /* 0x000fe200078ec0ff */
[----:B------:R-:W-:Y:S01]  /*0bb0*/  IMAD.IADD R203, R214, 0x1, -R203 ;  /* 0x00000001d6cb7824 */ /* 0x000fe200078e0acb */
[----:B------:R-:W-:Y:S02]  /*0bc0*/  LEA.HI R6, R6, R205, RZ, 0x5 ;  /* 0x000000cd06067211 */ /* 0x000fe400078f28ff */
        /* <DEDUP_REMOVED lines=9> */
[----:B------:R-:W-:Y:S01]  /*0c60*/  LOP3.LUT R2, R2, 0x1ffffffe, RZ, 0xc0, !PT ;  /* 0x1ffffffe02027812 */ /* 0x000fe200078ec0ff */
[----:B------:R-:W-:Y:S01]  /*0c70*/  VIADD R200, R22, 0x80 ;  /* 0x0000008016c87836 */ /* 0x000fe20000000000 */
[----:B------:R-:W-:Y:S01]  /*0c80*/  LOP3.LUT R4, R4, 0x1ffffffe, RZ, 0xc0, !PT ;  /* 0x1ffffffe04047812 */ /* 0x000fe200078ec0ff */
[----:B------:R-:W-:Y:S01]  /*0c90*/  IMAD.IADD R0, R207, 0x1, -R0 ;  /* 0x00000001cf007824 */ /* 0x000fe200078e0a00 */
[----:B------:R-:W-:Y:S01]  /*0ca0*/  LOP3.LUT R8, R8, 0x7ffffffc, RZ, 0xc0, !PT ;  /* 0x7ffffffc08087812 */ /* 0x000fe200078ec0ff */
[----:B------:R-:W-:Y:S01]  /*0cb0*/  VIADD R202, R22, 0xc0 ;  /* 0x000000c016ca7836 */ /* 0x000fe20000000000 */
[----:B------:R-:W-:Y:S01]  /*0cc0*/  SHF.R.S32.HI R204, RZ, 0x3, R3 ;  /* 0x00000003ffcc7819 */ /* 0x000fe20000011403 */
[----:B------:R-:W-:Y:S01]  /*0cd0*/  IMAD.IADD R2, R7, 0x1, -R2 ;  /* 0x0000000107027824 */ /* 0x000fe200078e0a02 */
[----:B------:R-:W-:Y:S01]  /*0ce0*/  SHF.R.S32.HI R213, RZ, 0x1f, R22 ;  /* 0x0000001fffd57819 */ /* 0x000fe20000011416 */
[----:B------:R-:W-:Y:S01]  /*0cf0*/  IMAD.IADD R23, R11, 0x1, -R4 ;  /* 0x000000010b177824 */ /* 0x000fe200078e0a04 */
[----:B------:R-:W-:Y:S01]  /*0d00*/  SHF.R.S32.HI R212, RZ, 0x1f, R201 ;  /* 0x0000001fffd47819 */ /* 0x000fe200000114c9 */
[----:B------:R-:W-:Y:S01]  /*0d10*/  IMAD R208, R0, 0x40, R9 ;  /* 0x0000004000d07824 */ /* 0x000fe200078e0209 */
[----:B------:R-:W-:Y:S01]  /*0d20*/  SHF.R.S32.HI R211, RZ, 0x1f, R200 ;  /* 0x0000001fffd37819 */ /* 0x000fe200000114c8 */
[----:B------:R-:W-:Y:S01]  /*0d30*/  IMAD R209, R2, 0x8, R5 ;  /* 0x0000000802d17824 */ /* 0x000fe200078e0205 */
[----:B------:R-:W-:Y:S01]  /*0d40*/  SHF.R.S32.HI R210, RZ, 0x1f, R202 ;  /* 0x0000001fffd27819 */ /* 0x000fe200000114ca */
[----:B------:R-:W-:-:S02]  /*0d50*/  IMAD.IADD R19, R205, 0x1, -R8 ;  /* 0x00000001cd137824 */ /* 0x000fc400078e0a08 */
[----:B------:R-:W-:-:S07]  /*0d60*/  IMAD R23, R23, 0x8, R208 ;  /* 0x0000000817177824 */ /* 0x000fce00078e02d0 */
.L_x_11640:
[----:B------:R-:W-:Y:S01]  /*0d70*/  ULDC.64 UR8, c[0x0][0xa28] ;  /* 0x00028a0000087ab9 */ /* 0x000fe20000000a00 */
[----:B01----:R-:W-:Y:S01]  /*0d80*/  IMAD.MOV.U32 R7, RZ, RZ, RZ ;  /* 0x000000ffff077224 */ /* 0x003fe200078e00ff */
[----:B------:R-:W-:Y:S01]  /*0d90*/  UISETP.NE.U32.AND UP0, UPT, UR8, URZ, UPT ;  /* 0x0000003f0800728c */ /* 0x000fe2000bf05070 */
[----:B------:R-:W-:-:S03]  /*0da0*/  ULDC UR4, c[0x0][0x424] ;  /* 0x0001090000047ab9 */ /* 0x000fc60000000800 */
        /* <DEDUP_REMOVED lines=9> */
[----:B------:R-:W-:Y:S02]  /*0e40*/  IMAD.U32 R2, RZ, RZ, UR8 ;  /* 0x00000008ff027e24 */ /* 0x000fe4000f8e00ff */
[----:B--2---:R-:W-:Y:S01]  /*0e50*/  IMAD.U32 R3, RZ, RZ, UR9 ;  /* 0x00000009ff037e24 */ /* 0x004fe2000f8e00ff */
[----:B------:R-:W-:-:S04]  /*0e60*/  @UP1 UIMAD.WIDE UR8, UR6, 0x4, UR10 ;  /* 0x00000004060818a5 */ /* 0x000fc8000f8e020a */
[----:B------:R0:W5:Y:S02]  /*0e70*/  @P0 LDG.E R7, desc[UR46][R2.64] ;  /* 0x0000002e02070981 */ /* 0x000164000c1e1900 */
[----:B------:R-:W-:Y:S02]  /*0e80*/  IMAD.U32 R4, RZ, RZ, UR8 ;  /* 0x00000008ff047e24 */ /* 0x000fe4000f8e00ff */
[----:B------:R-:W-:Y:S01]  /*0e90*/  IMAD.U32 R5, RZ, RZ, UR9 ;  /* 0x00000009ff057e24 */ /* 0x000fe2000f8e00ff */
[----:B------:R-:W-:-:S04]  /*0ea0*/  ULDC.64 UR8, c[0x0][0x418] ;  /* 0x0001060000087ab9 */ /* 0x000fc80000000a00 */
[----:B----4-:R0:W5:Y:S01]  /*0eb0*/  @P2 LDG.E R17, desc[UR46][R4.64] ;  /* 0x0000002e04112981 */ /* 0x010162000c1e1900 */
[----:B------:R-:W-:Y:S01]  /*0ec0*/  UISETP.NE.U32.AND UP0, UPT, UR8, URZ, UPT ;  /* 0x0000003f0800728c */ /* 0x000fe2000bf05070 */
[----:B------:R-:W-:-:S03]  /*0ed0*/  UMOV UR41, UR7 ;  /* 0x0000000700297c82 */ /* 0x000fc60008000000 */
[----:B------:R-:W-:-:S03]  /*0ee0*/  UISETP.NE.AND.EX UP0, UPT, UR9, URZ, UPT, UP0 ;  /* 0x0000003f0900728c */ /* 0x000fc6000bf05300 */
[----:B------:R-:W-:Y:S01]  /*0ef0*/  ULDC.64 UR8, c[0x0][0xa20] ;  /* 0x0002880000087ab9 */ /* 0x000fe20000000a00 */
[----:B------:R-:W-:Y:S01]  /*0f00*/  USEL UR4, UR4, 0x1, UP0 ;  /* 0x0000000104047887 */ /* 0x000fe20008000000 */
[----:B------:R-:W-:Y:S01]  /*0f10*/  ISETP.NE.U32.AND P1, PT, RZ, UR8, PT ;  /* 0x00000008ff007c0c */ /* 0x000fe2000bf25070 */
[----:B------:R-:W-:Y:S02]  /*0f20*/  ULDC UR8, c[0x0][0x2f0] ;  /* 0x0000bc0000087ab9 */ /* 0x000fe40000000800 */
[----:B------:R-:W-:Y:S01]  /*0f30*/  UIMAD UR4, UR4, UR8, URZ ;  /* 0x00000008040472a4 */ /* 0x000fe2000f8e023f */
[----:B------:R-:W-:Y:S01]  /*0f40*/  ISETP.NE.AND.EX P1, PT, RZ, UR9, PT, P1 ;  /* 0x00000009ff007c0c */ /* 0x000fe2000bf25310 */
[----:B0--3--:R-:W-:-:S12]  /*0f50*/  @P2 BRA `(.L_x_11533) ;  /* 0x0000000000302947 */ /* 0x009fd80003800000 */
        /* <DEDUP_REMOVED lines=12> */
.L_x_11533:
[----:B------:R-:W-:Y:S01]  /*1020*/  IMAD.U32 R18, RZ, RZ, UR4 ;  /* 0x00000004ff127e24 */ /* 0x000fe2000f8e00ff */
[----:B------:R-:W-:Y:S01]  /*1030*/  UMOV UR42, UR6 ;  /* 0x00000006002a7c82 */ /* 0x000fe20008000000 */
[----:B------:R-:W-:Y:S05]  /*1040*/  @!P1 BRA `(.L_x_11534) ;  /* 0x0000000000189947 */ /* 0x000fea0003800000 */
[----:B------:R-:W-:Y:S02]  /*1050*/  ULDC.64 UR8, c[0x0][0xa20] ;  /* 0x0002880000087ab9 */ /* 0x000fe40000000a00 */
[----:B------:R-:W-:-:S06]  /*1060*/  UIMAD.WIDE UR6, UR6, 0x4, UR8 ;  /* 0x00000004060678a5 */ /* 0x000fcc000f8e0208 */
[----:B------:R-:W-:Y:S02]  /*1070*/  IMAD.U32 R2, RZ, RZ, UR6 ;  /* 0x00000006ff027e24 */ /* 0x000fe4000f8e00ff */
[----:B------:R-:W-:-:S05]  /*1080*/  IMAD.U32 R3, RZ, RZ, UR7 ;  /* 0x00000007ff037e24 */ /* 0x000fca000f8e00ff */
[----:B------:R1:W5:Y:S01]  /*1090*/  LDG.E R18, desc[UR46][R2.64] ;  /* 0x0000002e02127981 */ /* 0x000362000c1e1900 */
[----:B------:R-:W-:Y:S05]  /*10a0*/  BRA `(.L_x_11535) ;  /* 0x00000000002c7947 */ /* 0x000fea0003800000 */
.L_x_11534:
        /* <DEDUP_REMOVED lines=11> */
.L_x_11535:
[----:B------:R-:W2:Y:S01]  /*1160*/  LDC R206, c[0x0][0x448] ;  /* 0x00011200ffce7b82 */ /* 0x000ea20000000800 */
[----:B------:R-:W-:Y:S01]  /*1170*/  USHF.L.U32 UR43, UR5, 0x7, URZ ;  /* 0x00000007052b7899 */ /* 0x000fe2000800063f */
[----:B-----5:R-:W-:Y:S01]  /*1180*/  IMAD.IADD R18, R18, 0x1, -R7 ;  /* 0x0000000112127824 */ /* 0x020fe200078e0a07 */
[----:B------:R-:W-:Y:S02]  /*1190*/  LOP3.LUT R16, R16, 0xffefffff, RZ, 0xc0, !PT ;  /* 0xffefffff10107812 */ /* 0x000fe400078ec0ff */
[----:B------:R-:W-:Y:S02]  /*11a0*/  UIADD3 UR4, UR43, 0x7f, URZ ;  /* 0x0000007f2b047890 */ /* 0x000fe4000fffe03f */
[----:B01----:R-:W-:Y:S01]  /*11b0*/  IADD3 R3, R18, 0x1, -R17 ;  /* 0x0000000112037810 */ /* 0x003fe20007ffe811 */
[----:B------:R-:W0:Y:S03]  /*11c0*/  LDC.64 R8, c[0x0][0x9e0] ;  /* 0x00027800ff087b82 */ /* 0x000e260000000a00 */
[----:B------:R-:W-:Y:S01]  /*11d0*/  IMAD.U32 R0, RZ, RZ, UR4 ;  /* 0x00000004ff007e24 */ /* 0x000fe2000f8e00ff */
[----:B--2---:R-:W-:-:S02]  /*11e0*/  ISETP.NE.AND P2, PT, R206, 0x1, PT ;  /* 0x00000001ce00780c */ /* 0x004fc40003f45270 */
[----:B0-----:R-:W-:-:S11]  /*11f0*/  ISETP.GE.AND P1, PT, R9, 0x1, PT ;  /* 0x000000010900780c */ /* 0x001fd60003f26270 */
[----:B------:R-:W0:Y:S01]  /*1200*/  @P2 LDC R2, c[0x0][0x44c] ;  /* 0x00011300ff022b82 */ /* 0x000e220000000800 */
[----:B------:R-:W-:-:S04]  /*1210*/  @P2 LOP3.LUT R16, R16, 0x100000, RZ, 0xfc, !PT ;  /* 0x0010000010102812 */ /* 0x000fc800078efcff */
[----:B------:R-:W-:-:S03]  /*1220*/  LOP3.LUT R16, R16, 0xfff7ffff, RZ, 0xc0, !PT ;  /* 0xfff7ffff10107812 */ /* 0x000fc600078ec0ff */
[----:B------:R-:W1:Y:S01]  /*1230*/  @P2 LDC R5, c[0x0][0x450] ;  /* 0x00011400ff052b82 */ /* 0x000e620000000800 */
[----:B------:R-:W-:Y:S01]  /*1240*/  @P1 LOP3.LUT R16, R16, 0x80000, RZ, 0xfc, !PT ;  /* 0x0008000010101812 */ /* 0x000fe200078efcff */
[----:B0-----:R-:W-:-:S05]  /*1250*/  @P2 IMAD.HI.U32 R2, R2, UR4, RZ ;  /* 0x0000000402022c27 */ /* 0x001fca000f8e00ff */
[----:B-1----:R-:W-:-:S05]  /*1260*/  @P2 SHF.R.U32.HI R0, RZ, R5, R2 ;  /* 0x00000005ff002219 */ /* 0x002fca0000011602 */
        /* <DEDUP_REMOVED lines=13> */
.L_x_11537:
[----:B------:R-:W-:-:S13]  /*1340*/  ISETP.NE.AND P0, PT, R9, 0x1, PT ;  /* 0x000000010900780c */ /* 0x000fda0003f05270 */
[----:B------:R-:W0:Y:S02]  /*1350*/  @P0 LDC.64 R4, c[0x0][0x9e8] ;  /* 0x00027a00ff040b82 */ /* 0x000e240000000a00 */
[----:B0-----:R-:W-:-:S05]  /*1360*/  @P0 IMAD.HI.U32 R4, R2, R4, RZ ;  /* 0x0000000402040227 */ /* 0x001fca00078e00ff */
[----:B------:R-:W-:-:S07]  /*1370*/  @P0 SHF.R.U32.HI R2, RZ, R5, R4 ;  /* 0x00000005ff020219 */ /* 0x000fce0000011604 */
.L_x_11538:
[----:B------:R-:W-:-:S05]  /*1380*/  IMAD R3, R2, R9, R9 ;  /* 0x0000000902037224 */ /* 0x000fca00078e0209 */
[----:B------:R-:W-:-:S07]  /*1390*/  VIMNMX R0, R0, R3, PT ;  /* 0x0000000300007248 */ /* 0x000fce0003fe0100 */
.L_x_11536:
[----:B------:R-:W0:Y:S01]  /*13a0*/  @P2 LDC R4, c[0x0][0x44c] ;  /* 0x00011300ff042b82 */ /* 0x000e220000000800 */
[----:B------:R-:W-:Y:S01]  /*13b0*/  IMAD.U32 R3, RZ, RZ, UR43 ;  /* 0x0000002bff037e24 */ /* 0x000fe2000f8e00ff */
[----:B------:R-:W-:Y:S01]  /*13c0*/  ULDC UR4, c[0x0][0x9dc] ;  /* 0x0002770000047ab9 */ /* 0x000fe20000000800 */
[----:B------:R-:W-:Y:S02]  /*13d0*/  VIADD R2, R0, 0x5f ;  /* 0x0000005f00027836 */ /* 0x000fe40000000000 */
[----:B------:R-:W-:Y:S02]  /*13e0*/  VIADD R0, R18, 0x5f ;  /* 0x0000005f12007836 */ /* 0x000fe40000000000 */
[----:B------:R-:W-:Y:S01]  /*13f0*/  IMAD.HI R2, R2, 0x2aaaaaab, RZ ;  /* 0x2aaaaaab02027827 */ /* 0x000fe200078e02ff */
[----:B------:R-:W1:Y:S03]  /*1400*/  @P2 LDC R5, c[0x0][0x450] ;  /* 0x00011400ff052b82 */ /* 0x000e660000000800 */
[----:B------:R-:W-:-:S04]  /*1410*/  IMAD.HI R0, R0, 0x2aaaaaab, RZ ;  /* 0x2aaaaaab00007827 */ /* 0x000fc800078e02ff */
[----:B0-----:R-:W-:-:S05]  /*1420*/  @P2 IMAD.HI.U32 R4, R4, UR43, RZ ;  /* 0x0000002b04042c27 */ /* 0x001fca000f8e00ff */
[----:B-1----:R-:W-:Y:S02]  /*1430*/  @P2 SHF.R.U32.HI R3, RZ, R5, R4 ;  /* 0x00000005ff032219 */ /* 0x002fe40000011604 */
[----:B------:R-:W-:Y:S02]  /*1440*/  SHF.R.U32.HI R5, RZ, 0x1f, R2 ;  /* 0x0000001fff057819 */ /* 0x000fe40000011602 */
[----:B------:R-:W-:Y:S02]  /*1450*/  IADD3 R4, R3, R18, -R17 ;  /* 0x0000001203047210 */ /* 0x000fe40007ffe811 */
        /* <DEDUP_REMOVED lines=16> */
.L_x_11540:
[----:B------:R-:W-:-:S13]  /*1560*/  ISETP.NE.AND P0, PT, R9, 0x1, PT ;  /* 0x000000010900780c */ /* 0x000fda0003f05270 */
[----:B------:R-:W0:Y:S02]  /*1570*/  @P0 LDC.64 R2, c[0x0][0x9e8] ;  /* 0x00027a00ff020b82 */ /* 0x000e240000000a00 */
[----:B0-----:R-:W-:-:S05]  /*1580*/  @P0 IMAD.HI.U32 R0, R4, R2, RZ ;  /* 0x0000000204000227 */ /* 0x001fca00078e00ff */
[----:B------:R-:W-:-:S07]  /*1590*/  @P0 SHF.R.U32.HI R4, RZ, R3, R0 ;  /* 0x00000003ff040219 */ /* 0x000fce0000011600 */
.L_x_11541:
[----:B------:R-:W-:-:S05]  /*15a0*/  IMAD R4, R4, R9, RZ ;  /* 0x0000000904047224 */ /* 0x000fca00078e02ff */
[----:B------:R-:W-:-:S13]  /*15b0*/  R2UR UR5, R4 ;  /* 0x00000000040572ca */ /* 0x000fda00000e0000 */
[----:B------:R-:W-:-:S04]  /*15c0*/  UISETP.LT.AND UP0, UPT, UR4, UR5, UPT ;  /* 0x000000050400728c */ /* 0x000fc8000bf01270 */
[----:B------:R-:W-:-:S12]  /*15d0*/  USEL UR4, UR4, UR5, !UP0 ;  /* 0x0000000504047287 */ /* 0x000fd8000c000000 */
.L_x_11539:
[----:B------:R-:W-:Y:S01]  /*15e0*/  UIMAD.WIDE UR4, UR4, 0x2aaaaaab, URZ ;  /* 0x2aaaaaab040478a5 */ /* 0x000fe2000f8e023f */
[----:B------:R-:W-:Y:S02]  /*15f0*/  PLOP3.LUT P0, PT, PT, PT, PT, 0x80, 0x0 ;  /* 0x000000000000781c */ /* 0x000fe40003f0f070 */
[----:B------:R-:W-:Y:S01]  /*1600*/  CS2R R2, SRZ ;  /* 0x0000000000027805 */ /* 0x000fe2000001ff00 */
[----:B------:R-:W-:Y:S01]  /*1610*/  IMAD.MOV.U32 R0, RZ, RZ, RZ ;  /* 0x000000ffff007224 */ /* 0x000fe200078e00ff */
[----:B------:R-:W-:Y:S01]  /*1620*/  USHF.R.U32.HI UR4, URZ, 0x1f, UR5 ;  /* 0x0000001f3f047899 */ /* 0x000fe20008011605 */
[----:B------:R-:W-:Y:S01]  /*1630*/  IMAD.MOV.U32 R150, RZ, RZ, RZ ;  /* 0x000000ffff967224 */ /* 0x000fe200078e00ff */
        /* <DEDUP_REMOVED lines=99> */
.L_x_11543:
        /* <DEDUP_REMOVED lines=13> */
.L_x_11733:
[----:B------:R-:W-:Y:S01]  /*1d40*/  IMAD.U32 R0, RZ, RZ, UR40 ;  /* 0x00000028ff007e24 */ /* 0x000fe2000f8e00ff */
[----:B------:R-:W-:Y:S05]  /*1d50*/  WARPSYNC.ALL ;  /* 0x0000000000007948 */ /* 0x000fea0003800000 */
[----:B------:R1:W-:Y:S01]  /*1d60*/  BAR.SYNC.DEFER_BLOCKING R7, 0x100 ;  /* 0x000400070000751d */ /* 0x0003e20000010000 */
[----:B------:R-:W-:-:S13]  /*1d70*/  ISETP.NE.AND P0, PT, R0, 0x3, PT ;  /* 0x000000030000780c */ /* 0x000fda0003f05270 */
[----:B-1----:R-:W-:Y:S05]  /*1d80*/  @!P0 BRA `(.L_x_11545) ;  /* 0x0000000000048947 */ /* 0x002fea0003800000 */
[----:B------:R-:W-:Y:S01]  /*1d90*/  BPT.TRAP 0x1 ;  /* 0x000000040000795c */ /* 0x000fe20000300000 */
.L_x_11545:
[----:B------:R-:W-:Y:S01]  /*1da0*/  R2UR UR24, R6 ;  /* 0x00000000061872ca */ /* 0x000fe200000e0000 */
[----:B------:R-:W-:-:S05]  /*1db0*/  IMAD.U32 R8, RZ, RZ, UR37 ;  /* 0x00000025ff087e24 */ /* 0x000fca000f8e00ff */
[----:B------:R-:W-:-:S07]  /*1dc0*/  SHF.L.U32 R8, R8, 0x1f, RZ ;  /* 0x0000001f08087819 */ /* 0x000fce00000006ff */
[----:B------:R-:W-:-:S09]  /*1dd0*/  ULEA UR24, UR38, UR24, 0x3 ;  /* 0x0000001826187291 */ /* 0x000fd2000f8e183f */
[----:B------:R1:W2:Y:S01]  /*1de0*/  SYNCS.PHASECHK.TRANS64.TRYWAIT P1, [UR24+0x22830], R8 ;  /* 0x02283008ff0075a7 */ /* 0x0002a20008020158 */
[----:B------:R-:W-:Y:S05]  /*1df0*/  @!P0 BRA `(.L_x_11546) ;  /* 0x0000000000048947 */ /* 0x000fea0003800000 */
[----:B------:R-:W-:Y:S01]  /*1e00*/  BPT.TRAP 0x1 ;  /* 0x000000040000795c */ /* 0x000fe20000300000 */
.L_x_11546:
[----:B--2---:R-:W-:Y:S05]  /*1e10*/  @P1 BRA `(.L_x_11547) ;  /* 0x0000000000081947 */ /* 0x004fea0003800000 */
[----:B------:R-:W2:Y:S02]  /*1e20*/  SYNCS.PHASECHK.TRANS64.TRYWAIT P1, [UR24+0x22830], R8 ;  /* 0x02283008ff0075a7 */ /* 0x000ea40008020158 */
[----:B--2---:R-:W-:Y:S05]  /*1e30*/  @!P1 BRA `(.L_x_11548) ;  /* 0x0000013800b09947 */ /* 0x004fea0003800000 */
.L_x_11547:
[----:B------:R-:W-:Y:S01]  /*1e40*/  R2UR UR4, R6 ;  /* 0x00000000060472ca */ /* 0x000fe200000e0000 */
[----:B------:R-:W-:Y:S01]  /*1e50*/  ULOP3.LUT UR20, UR45, 0x10000, URZ, 0xfc, !UPT ;  /* 0x000100002d147892 */ /* 0x000fe2000f8efc3f */
[----:B------:R-:W-:Y:S01]  /*1e60*/  WARPGROUP.ARRIVE ;  /* 0x00000000000079c5 */ /* 0x000fe20000000000 */
[----:B------:R-:W-:Y:S01]  /*1e70*/  UMOV UR21, 0x40000040 ;  /* 0x4000004000157882 */ /* 0x000fe20000000000 */
[----:B------:R-:W-:Y:S01]  /*1e80*/  UMOV UR23, 0x40000040 ;  /* 0x4000004000177882 */ /* 0x000fe20000000000 */
[----:B------:R-:W-:-:S03]  /*1e90*/  UIADD3 UR8, UR20, 0x2, URZ ;  /* 0x0000000214087890 */ /* 0x000fc6000fffe03f */
[----:B------:R-:W2:Y:S01]  /*1ea0*/  S2R R0, SR_TID.X ;  /* 0x0000000000007919 */ /* 0x000ea20000002100 */
        /* <DEDUP_REMOVED lines=17> */
[----:B--2---:R-:W-:-:S04]  /*1fc0*/  SHF.R.U32.HI R0, RZ, 0x7, R0 ;  /* 0x00000007ff007819 */ /* 0x004fc80000011600 */
[----:B0-----:R-:W-:Y:S01]  /*1fd0*/  IADD3 R3, -R0, 0xb, RZ ;  /* 0x0000000b00037810 */ /* 0x001fe20007ffe1ff */
        /* <DEDUP_REMOVED lines=13> */
.L_x_11549:
[----:B------:R-:W-:Y:S01]  /*20b0*/  ISETP.NE.AND P2, PT, R206, 0x1, PT ;  /* 0x00000001ce00780c */ /* 0x000fe20003f45270 */
[----:B------:R-:W2:Y:S01]  /*20c0*/  S2UR UR6, SR_CgaCtaId ;  /* 0x00000000000679c3 */ /* 0x000ea20000008800 */
[----:B------:R-:W-:Y:S01]  /*20d0*/  VIADD R0, R23, UR43 ;  /* 0x0000002b17007c36 */ /* 0x000fe20008000000 */
[----:B------:R-:W-:Y:S01]  /*20e0*/  UIADD3 UR5, UR24, 0x22840, URZ ;  /* 0x0002284018057890 */ /* 0x000fe2000fffe03f */
[----:B------:R-:W-:Y:S01]  /*20f0*/  LOP3.LUT P1, RZ, R16, 0x80000, RZ, 0xc0, !PT ;  /* 0x0008000010ff7812 */ /* 0x000fe2000782c0ff */
[----:B------:R-:W-:Y:S01]  /*2100*/  ULDC UR7, c[0x0][0x9dc] ;  /* 0x0002770000077ab9 */ /* 0x000fe20000000800 */
[----:B------:R-:W-:Y:S01]  /*2110*/  IMAD.MOV.U32 R2, RZ, RZ, R0 ;  /* 0x000000ffff027224 */ /* 0x000fe200078e0000 */
[----:B------:R-:W-:-:S06]  /*2120*/  ULDC UR15, c[0x0][0x9e0] ;  /* 0x00027800000f7ab9 */ /* 0x000fcc0000000800 */
[----:B------:R-:W3:Y:S08]  /*2130*/  @P2 LDC R5, c[0x0][0x44c] ;  /* 0x00011300ff052b82 */ /* 0x000ef00000000800 */
[----:B------:R-:W4:Y:S01]  /*2140*/  @P2 LDC R9, c[0x0][0x450] ;  /* 0x00011400ff092b82 */ /* 0x000f220000000800 */
[----:B--2---:R-:W-:-:S09]  /*2150*/  UPRMT UR5, UR6, 0x654, UR5 ;  /* 0x0000065406057896 */ /* 0x004fd20008000005 */
[----:B------:R-:W-:Y:S01]  /*2160*/  SYNCS.ARRIVE.TRANS64.RED.A1T0 RZ, [UR5], RZ ;  /* 0x000000ffffff79a7 */ /* 0x000fe20008100405 */
[----:B------:R-:W-:Y:S01]  /*2170*/  ULOP3.LUT UR5, URZ, UR7, URZ, 0x33, !UPT ;  /* 0x000000073f057292 */ /* 0x000fe2000f8e333f */
[----:B---3--:R-:W-:-:S04]  /*2180*/  @P2 IMAD.HI.U32 R4, R0, R5, RZ ;  /* 0x0000000500042227 */ /* 0x008fc800078e00ff */
[----:B------:R-:W-:Y:S02]  /*2190*/  IMAD R0, R176, -0x60, R18 ;  /* 0xffffffa0b0007824 */ /* 0x000fe400078e0212 */
[----:B------:R-:W-:Y:S01]  /*21a0*/  IMAD.MOV.U32 R5, RZ, RZ, -0x60 ;  /* 0xffffffa0ff057424 */ /* 0x000fe200078e00ff */
[----:B----4-:R-:W-:Y:S01]  /*21b0*/  @P2 SHF.R.U32.HI R2, RZ, R9, R4 ;  /* 0x00000009ff022219 */ /* 0x010fe20000011604 */
[C---:B------:R-:W-:Y:S02]  /*21c0*/  VIADD R4, R0.reuse, 0x61 ;  /* 0x0000006100047836 */ /* 0x040fe40000000000 */
[----:B------:R-:W-:Y:S02]  /*21d0*/  VIADD R0, R0, 0x60 ;  /* 0x0000006000007836 */ /* 0x000fe40000000000 */
[----:B------:R-:W2:Y:S01]  /*21e0*/  SHFL.IDX PT, R10, R2, RZ, 0x1c1f ;  /* 0x001c1fff020a7589 */ /* 0x000ea200000e0000 */
[C---:B------:R-:W-:Y:S02]  /*21f0*/  IMAD R4, R19.reuse, -0x2, R4 ;  /* 0xfffffffe13047824 */ /* 0x040fe400078e0204 */
[----:B------:R-:W-:-:S02]  /*2200*/  IMAD R9, R19, -0x2, R0 ;  /* 0xfffffffe13097824 */ /* 0x000fc400078e0200 */
[----:B------:R-:W-:Y:S02]  /*2210*/  IMAD.IADD R4, R4, 0x1, -R17 ;  /* 0x0000000104047824 */ /* 0x000fe400078e0a11 */
[----:B------:R-:W-:Y:S02]  /*2220*/  IMAD R14, R176, R5, 0x60 ;  /* 0x00000060b00e7424 */ /* 0x000fe400078e0205 */
[C---:B------:R-:W-:Y:S02]  /*2230*/  VIADD R12, R4.reuse, UR15 ;  /* 0x0000000f040c7c36 */ /* 0x040fe40008000000 */
[----:B------:R-:W-:Y:S02]  /*2240*/  VIADD R11, R4, UR5 ;  /* 0x00000005040b7c36 */ /* 0x000fe40008000000 */
[----:B------:R-:W-:Y:S01]  /*2250*/  IMAD R20, R19, -0x2, R14 ;  /* 0xfffffffe13147824 */ /* 0x000fe200078e020e */
[----:B--2---:R-:W-:Y:S01]  /*2260*/  VIADDMNMX R0, R10, R12, R9, PT ;  /* 0x0000000c0a007246 */ /* 0x004fe20003800109 */
[----:B------:R-:W-:Y:S01]  /*2270*/  IMAD.IADD R4, R11, 0x1, R10 ;  /* 0x000000010b047824 */ /* 0x000fe200078e020a */
        /* <DEDUP_REMOVED lines=14> */
.L_x_11552:
[----:B------:R-:W-:Y:S02]  /*2360*/  ULDC UR5, c[0x0][0x9e4] ;  /* 0x0002790000057ab9 */ /* 0x000fe40000000800 */
[----:B------:R-:W-:-:S05]  /*2370*/  IMAD.U32 R13, RZ, RZ, UR5 ;  /* 0x00000005ff0d7e24 */ /* 0x000fca000f8e00ff */
[----:B------:R-:W-:-:S13]  /*2380*/  ISETP.NE.AND P1, PT, R13, 0x1, PT ;  /* 0x000000010d00780c */ /* 0x000fda0003f25270 */
[----:B------:R-:W2:Y:S02]  /*2390*/  @P1 LDC.64 R72, c[0x0][0x9e8] ;  /* 0x00027a00ff481b82 */ /* 0x000ea40000000a00 */
[----:B--2---:R-:W-:-:S05]  /*23a0*/  @P1 IMAD.HI.U32 R10, R5, R72, RZ ;  /* 0x00000048050a1227 */ /* 0x004fca00078e00ff */
[----:B------:R-:W-:-:S07]  /*23b0*/  @P1 SHF.R.U32.HI R5, RZ, R73, R10 ;  /* 0x00000049ff051219 */ /* 0x000fce000001160a */
.L_x_11553:
[----:B------:R-:W-:Y:S05]  /*23c0*/  BSYNC B0 ;  /* 0x0000000000007941 */ /* 0x000fea0003800000 */
.L_x_11551:
[----:B------:R-:W-:-:S05]  /*23d0*/  IMAD R5, R5, R13, R20 ;  /* 0x0000000d05057224 */ /* 0x000fca00078e0214 */
[----:B------:R-:W-:Y:S02]  /*23e0*/  VIADDMNMX R0, R5, R13, R0, PT ;  /* 0x0000000d05007246 */ /* 0x000fe40003800100 */
[----:B------:R-:W-:-:S07]  /*23f0*/  VIMNMX R4, R4, R5, !PT ;  /* 0x0000000504047248 */ /* 0x000fce0007fe0100 */
.L_x_11550:
[C---:B------:R-:W-:Y:S01]  /*2400*/  ISETP.GE.AND P6, PT, R14.reuse, 0x9, PT ;  /* 0x000000090e00780c */ /* 0x040fe20003fc6270 */
[----:B------:R-:W2:Y:S01]  /*2410*/  SHFL.IDX PT, R2, R2, 0x1, 0x1c1f ;  /* 0x003c1f0002027f89 */ /* 0x000ea200000e0000 */
        /* <DEDUP_REMOVED lines=131> */
.L_x_11556:
[----:B------:R-:W-:Y:S02]  /*2c50*/  ULDC UR5, c[0x0][0x9e4] ;  /* 0x0002790000057ab9 */ /* 0x000fe40000000800 */
[----:B------:R-:W-:-:S05]  /*2c60*/  IMAD.U32 R4, RZ, RZ, UR5 ;  /* 0x00000005ff047e24 */ /* 0x000fca000f8e00ff */
[----:B------:R-:W-:-:S13]  /*2c70*/  ISETP.NE.AND P5, PT, R4, 0x1, PT ;  /* 0x000000010400780c */ /* 0x000fda0003fa5270 */
[----:B------:R-:W2:Y:S02]  /*2c80*/  @P5 LDC.64 R10, c[0x0][0x9e8] ;  /* 0x00027a00ff0a5b82 */ /* 0x000ea40000000a00 */
[----:B--2---:R-:W-:-:S05]  /*2c90*/  @P5 IMAD.HI.U32 R2, R9, R10, RZ ;  /* 0x0000000a09025227 */ /* 0x004fca00078e00ff */
[----:B------:R-:W-:-:S07]  /*2ca0*/  @P5 SHF.R.U32.HI R9, RZ, R11, R2 ;  /* 0x0000000bff095219 */ /* 0x000fce0000011602 */
.L_x_11557:
[----:B------:R-:W-:Y:S05]  /*2cb0*/  BSYNC B0 ;  /* 0x0000000000007941 */ /* 0x000fea0003800000 */
.L_x_11555:
[----:B------:R-:W-:-:S05]  /*2cc0*/  IMAD R9, R9, R4, R20 ;  /* 0x0000000409097224 */ /* 0x000fca00078e0214 */
[----:B------:R-:W-:Y:S02]  /*2cd0*/  VIADDMNMX R0, R9, R4, R0, PT ;  /* 0x0000000409007246 */ /* 0x000fe40003800100 */
[----:B------:R-:W-:-:S07]  /*2ce0*/  VIMNMX R5, R5, R9, !PT ;  /* 0x0000000905057248 */ /* 0x000fce0007fe0100 */
.L_x_11554:
        /* <DEDUP_REMOVED lines=128> */
[----:B------:R2:W3:Y:S01]  /*34f0*/  MUFU.EX2 R13, R10 ;  /* 0x0000000a000d7308 */ /* 0x0004e20000000800 */
        /* <DEDUP_REMOVED lines=9> */
[--C-:B--2---:R-:W-:Y:S01]  /*3590*/  FFMA.FTZ R10, R76, UR6, -R11.reuse ;  /* 0x000000064c0a7c23 */ /* 0x104fe2000801080b */
[----:B------:R-:W-:Y:S01]  /*35a0*/  FMNMX.FTZ R2, R42, R9, !PT ;  /* 0x000000092a027209 */ /* 0x000fe20007810000 */
[--C-:B------:R-:W-:Y:S01]  /*35b0*/  FFMA.FTZ R33, R84, UR6, -R11.reuse ;  /* 0x0000000654217c23 */ /* 0x100fe2000801080b */
[----:B------:R-:W-:Y:S01]  /*35c0*/  FSEL R66, R66, -INF , !P1 ;  /* 0xff80000042427808 */ /* 0x000fe20004800000 */
[----:B------:R-:W-:Y:S01]  /*35d0*/  FFMA.FTZ R52, R52, UR6, -R11 ;  /* 0x0000000634347c23 */ /* 0x000fe2000801080b */
[----:B------:R-:W-:Y:S01]  /*35e0*/  FMNMX.FTZ R9, R43, R2, !PT ;  /* 0x000000022b097209 */ /* 0x000fe20007810000 */
[----:B------:R-:W2:Y:S01]  /*35f0*/  MUFU.EX2 R15, R15 ;  /* 0x0000000f000f7308 */ /* 0x000ea20000000800 */
[----:B------:R-:W-:Y:S01]  /*3600*/  ISETP.LT.OR P4, PT, R0, 0x5a, P4 ;  /* 0x0000005a0000780c */ /* 0x000fe20002781670 */
[----:B---3--:R-:W-:Y:S01]  /*3610*/  FADD.FTZ R37, R12, R13 ;  /* 0x0000000d0c257221 */ /* 0x008fe20000010000 */
        /* <DEDUP_REMOVED lines=13> */
[----:B------:R3:W4:Y:S01]  /*36f0*/  MUFU.EX2 R21, R10 ;  /* 0x0000000a00157308 */ /* 0x0007220000000800 */
[----:B------:R-:W-:Y:S01]  /*3700*/  F2FP.BF16.F32.PACK_AB R152, R13, R12 ;  /* 0x0000000c0d98723e */ /* 0x000fe200000010ff */
[----:B------:R-:W-:Y:S01]  /*3710*/  FFMA.FTZ R68, R68, UR6, -R11 ;  /* 0x0000000644447c23 */ /* 0x000fe2000801080b */
[----:B------:R-:W-:-:S02]  /*3720*/  FMNMX.FTZ R2, R54, R9, !PT ;  /* 0x0000000936027209 */ /* 0x000fc40007810000 */
[----:B--2---:R-:W-:Y:S02]  /*3730*/  F2FP.BF16.F32.PACK_AB R154, R15, R14 ;  /* 0x0000000e0f9a723e */ /* 0x004fe400000010ff */
[----:B------:R-:W-:Y:S01]  /*3740*/  FMNMX.FTZ R9, R55, R2, !PT ;  /* 0x0000000237097209 */ /* 0x000fe20007810000 */
[----:B------:R-:W-:Y:S01]  /*3750*/  MUFU.EX2 R24, R24 ;  /* 0x0000001800187308 */ /* 0x000fe20000000800 */
[----:B---3--:R-:W-:Y:S02]  /*3760*/  FFMA.FTZ R10, R40, UR6, -R11 ;  /* 0x00000006280a7c23 */ /* 0x008fe4000801080b */
[----:B------:R-:W-:-:S04]  /*3770*/  FMNMX.FTZ R2, R58, R9, !PT ;  /* 0x000000093a027209 */ /* 0x000fc80007810000 */
[----:B------:R-:W-:Y:S01]  /*3780*/  FMNMX.FTZ R9, R59, R2, !PT ;  /* 0x000000023b097209 */ /* 0x000fe20007810000 */
[----:B------:R-:W2:Y:S01]  /*3790*/  MUFU.EX2 R25, R25 ;  /* 0x0000001900197308 */ /* 0x000ea20000000800 */
[----:B----4-:R-:W-:Y:S02]  /*37a0*/  F2FP.BF16.F32.PACK_AB R156, R21, R20 ;  /* 0x00000014159c723e */ /* 0x010fe400000010ff */
[----:B------:R-:W-:Y:S01]  /*37b0*/  FMNMX.FTZ R2, R62, R9, !PT ;  /* 0x000000093e027209 */ /* 0x000fe20007810000 */
[----:B------:R-:W-:-:S03]  /*37c0*/  FFMA.FTZ R9, R80, UR6, -R11 ;  /* 0x0000000650097c23 */ /* 0x000fc6000801080b */
        /* <DEDUP_REMOVED lines=15> */
[----:B------:R-:W3:Y:S01]  /*38c0*/  MUFU.EX2 R33, R33 ;  /* 0x0000002100217308 */ /* 0x000ee20000000800 */
[----:B--2---:R-:W-:-:S05]  /*38d0*/  FMNMX.FTZ R2, R0, R5, !PT ;  /* 0x0000000500027209 */ /* 0x004fca0007810000 */
[----:B------:R-:W2:Y:S02]  /*38e0*/  SHFL.BFLY PT, R5, R2, 0x1, 0x1f ;  /* 0x0c201f0002057f89 */ /* 0x000ea400000e0000 */
[----:B------:R-:W-:Y:S08]  /*38f0*/  MUFU.EX2 R52, R52 ;  /* 0x0000003400347308 */ /* 0x000ff00000000800 */
[----:B------:R-:W4:Y:S01]  /*3900*/  MUFU.EX2 R53, R53 ;  /* 0x0000003500357308 */ /* 0x000f220000000800 */
[----:B---3--:R-:W-:-:S07]  /*3910*/  F2FP.BF16.F32.PACK_AB R164, R33, R32 ;  /* 0x0000002021a4723e */ /* 0x008fce00000010ff */
[----:B------:R-:W-:Y:S01]  /*3920*/  MUFU.EX2 R56, R56 ;  /* 0x0000003800387308 */ /* 0x000fe20000000800 */
[----:B--2---:R-:W-:Y:S01]  /*3930*/  FMNMX.FTZ R5, R2, R5, !PT ;  /* 0x0000000502057209 */ /* 0x004fe20007810000 */
[----:B------:R-:W-:-:S06]  /*3940*/  FADD.FTZ R2, R14, R37 ;  /* 0x000000250e027221 */ /* 0x000fcc0000010000 */
[----:B------:R-:W-:Y:S01]  /*3950*/  MUFU.EX2 R57, R57 ;  /* 0x0000003900397308 */ /* 0x000fe20000000800 */
[----:B----4-:R-:W-:Y:S01]  /*3960*/  F2FP.BF16.F32.PACK_AB R166, R53, R52 ;  /* 0x0000003435a6723e */ /* 0x010fe200000010ff */
[C---:B------:R-:W-:Y:S01]  /*3970*/  FMUL.FTZ R0, R5.reuse, UR6 ;  /* 0x0000000605007c20 */ /* 0x040fe20008410000 */
[----:B------:R-:W-:Y:S01]  /*3980*/  FSETP.NEU.FTZ.AND P1, PT, R5, -INF , PT ;  /* 0xff8000000500780b */ /* 0x000fe20003f3d000 */
[----:B------:R-:W-:-:S03]  /*3990*/  FADD.FTZ R37, R15, R2 ;  /* 0x000000020f257221 */ /* 0x000fc60000010000 */
[----:B------:R-:W-:Y:S01]  /*39a0*/  FSEL R0, R0, RZ, P1 ;  /* 0x000000ff00007208 */ /* 0x000fe20000800000 */
[----:B------:R-:W-:Y:S01]  /*39b0*/  FADD.FTZ R2, R20, R37 ;  /* 0x0000002514027221 */ /* 0x000fe20000010000 */
[----:B------:R-:W-:Y:S03]  /*39c0*/  MUFU.EX2 R60, R60 ;  /* 0x0000003c003c7308 */ /* 0x000fe60000000800 */
        /* <DEDUP_REMOVED lines=51> */
[----:B------:R-:W-:-:S04]  /*3d00*/  FADD.FTZ R15, R57, R12 ;  /* 0x0000000c390f7221 */ /* 0x000fc80000010000 */
[----:B------:R-:W-:Y:S01]  /*3d10*/  FADD.FTZ R12, R60, R15 ;  /* 0x0000000f3c0c7221 */ /* 0x000fe20000010000 */
        /* <DEDUP_REMOVED lines=61> */
.L_x_11558:
[----:B------:R2:W3:Y:S01]  /*40f0*/  SYNCS.PHASECHK.TRANS64.TRYWAIT P1, [UR24+0x22850], R8 ;  /* 0x02285008ff0075a7 */ /* 0x0004e20008020158 */
[----:B------:R-:W-:Y:S05]  /*4100*/  @!P0 BRA `(.L_x_11559) ;  /* 0x0000000000048947 */ /* 0x000fea0003800000 */
[----:B------:R-:W-:Y:S01]  /*4110*/  BPT.TRAP 0x1 ;  /* 0x000000040000795c */ /* 0x000fe20000300000 */
.L_x_11559:
[----:B---3--:R-:W-:Y:S05]  /*4120*/  @P1 BRA `(.L_x_11560) ;  /* 0x0000000000081947 */ /* 0x008fea0003800000 */
[----:B------:R-:W3:Y:S02]  /*4130*/  SYNCS.PHASECHK.TRANS64.TRYWAIT P1, [UR24+0x22850], R8 ;  /* 0x02285008ff0075a7 */ /* 0x000ee40008020158 */
[----:B---3--:R-:W-:Y:S05]  /*4140*/  @!P1 BRA `(.L_x_11561) ;  /* 0x0000011800049947 */ /* 0x008fea0003800000 */
.L_x_11560:
        /* <DEDUP_REMOVED lines=44> */
.L_x_11562:
[----:B------:R-:W-:Y:S01]  /*4410*/  ISETP.NE.AND P2, PT, R206, 0x1, PT ;  /* 0x00000001ce00780c */ /* 0x000fe20003f45270 */
[----:B------:R-:W4:Y:S01]  /*4420*/  S2UR UR10, SR_CgaCtaId ;  /* 0x00000000000a79c3 */ /* 0x000f220000008800 */
[----:B------:R-:W-:Y:S01]  /*4430*/  UIADD3 UR24, UR24, 0x22860, URZ ;  /* 0x0002286018187890 */ /* 0x000fe2000fffe03f */
[----:B------:R-:W-:-:S10]  /*4440*/  LOP3.LUT P1, RZ, R16, 0x80000, RZ, 0xc0, !PT ;  /* 0x0008000010ff7812 */ /* 0x000fd4000782c0ff */
[----:B------:R-:W5:Y:S08]  /*4450*/  @P2 LDC R6, c[0x0][0x44c] ;  /* 0x00011300ff062b82 */ /* 0x000f700000000800 */
[----:B-123--:R-:W1:Y:S01]  /*4460*/  @P2 LDC R8, c[0x0][0x450] ;  /* 0x00011400ff082b82 */ /* 0x00ee620000000800 */
[----:B----4-:R-:W-:-:S09]  /*4470*/  UPRMT UR24, UR10, 0x654, UR24 ;  /* 0x000006540a187896 */ /* 0x010fd20008000018 */
[----:B------:R-:W-:Y:S01]  /*4480*/  SYNCS.ARRIVE.TRANS64.RED.A1T0 RZ, [UR24], RZ ;  /* 0x000000ffffff79a7 */ /* 0x000fe20008100418 */
[----:B-----5:R-:W-:-:S04]  /*4490*/  @P2 IMAD.HI.U32 R7, R6, UR43, RZ ;  /* 0x0000002b06072c27 */ /* 0x020fc8000f8e00ff */
[----:B------:R-:W-:Y:S01]  /*44a0*/  IMAD.U32 R6, RZ, RZ, UR43 ;  /* 0x0000002bff067e24 */ /* 0x000fe2000f8e00ff */
[----:B-1----:R-:W-:-:S04]  /*44b0*/  @P2 SHF.R.U32.HI R6, RZ, R8, R7 ;  /* 0x00000008ff062219 */ /* 0x002fc80000011607 */
[----:B------:R-:W-:-:S05]  /*44c0*/  IADD3 R7, R6, R18, -R17 ;  /* 0x0000001206077210 */ /* 0x000fca0007ffe811 */
        /* <DEDUP_REMOVED lines=17> */
.L_x_11564:
[----:B------:R-:W-:Y:S02]  /*45e0*/  ULDC UR18, c[0x0][0x9e4] ;  /* 0x0002790000127ab9 */ /* 0x000fe40000000800 */
[----:B------:R-:W-:-:S11]  /*45f0*/  UISETP.NE.AND UP0, UPT, UR18, 0x1, UPT ;  /* 0x000000011200788c */ /* 0x000fd6000bf05270 */
[----:B------:R-:W-:Y:S02]  /*4600*/  @UP0 ULDC.64 UR22, c[0x0][0x9e8] ;  /* 0x00027a0000160ab9 */ /* 0x000fe40000000a00 */
[----:B------:R-:W-:-:S04]  /*4610*/  UIMAD.WIDE.U32 UR10, UR15, UR22, URZ ;  /* 0x000000160f0a72a5 */ /* 0x000fc8000f8e003f */
[----:B------:R-:W-:-:S12]  /*4620*/  @UP0 USHF.R.U32.HI UR15, URZ, UR23, UR11 ;  /* 0x000000173f0f0299 */ /* 0x000fd8000801160b */
.L_x_11565:
[----:B------:R-:W-:-:S04]  /*4630*/  UIMAD UR15, UR15, UR18, UR18 ;  /* 0x000000120f0f72a4 */ /* 0x000fc8000f8e0212 */
[----:B------:R-:W-:-:S04]  /*4640*/  UISETP.LT.AND UP0, UPT, UR14, UR15, UPT ;  /* 0x0000000f0e00728c */ /* 0x000fc8000bf01270 */
[----:B------:R-:W-:-:S12]  /*4650*/  USEL UR14, UR14, UR15, UP0 ;  /* 0x0000000f0e0e7287 */ /* 0x000fd80008000000 */
.L_x_11563:
        /* <DEDUP_REMOVED lines=13> */
.L_x_11585:
[----:B------:R-:W-:-:S04]  /*4730*/  UIADD3 UR38, UR38, 0x1, URZ ;  /* 0x0000000126267890 */ /* 0x000fc8000fffe03f */
[----:B------:R-:W-:-:S04]  /*4740*/  UISETP.NE.AND UP0, UPT, UR38, 0x2, UPT ;  /* 0x000000022600788c */ /* 0x000fc8000bf05270 */
[----:B------:R-:W-:Y:S02]  /*4750*/  USEL UR10, URZ, 0x1, UP0 ;  /* 0x000000013f0a7887 */ /* 0x000fe40008000000 */
[----:B------:R-:W-:Y:S02]  /*4760*/  USEL UR38, UR38, URZ, UP0 ;  /* 0x0000003f26267287 */ /* 0x000fe40008000000 */
[----:B------:R-:W-:Y:S01]  /*4770*/  ULOP3.LUT UR37, UR37, UR10, URZ, 0x3c, !UPT ;  /* 0x0000000a25257292 */ /* 0x000fe2000f8e3c3f */
[----:B012---:R-:W-:Y:S11]  /*4780*/  @!P0 BRA `(.L_x_11567) ;  /* 0x0000000000048947 */ /* 0x007ff60003800000 */
[----:B------:R-:W-:Y:S01]  /*4790*/  BPT.TRAP 0x1 ;  /* 0x000000040000795c */ /* 0x000fe20000300000 */
.L_x_11567:
[----:B------:R-:W1:Y:S01]  /*47a0*/  S2UR UR26, SR_CgaCtaId ;  /* 0x00000000001a79c3 */ /* 0x000e620000008800 */
[----:B------:R-:W-:Y:S01]  /*47b0*/  UMOV UR10, 0x400 ;  /* 0x00000400000a7882 */ /* 0x000fe20000000000 */
[----:B------:R-:W-:-:S05]  /*47c0*/  IMAD.U32 R7, RZ, RZ, UR37 ;  /* 0x00000025ff077e24 */ /* 0x000fca000f8e00ff */
[----:B------:R-:W-:Y:S01]  /*47d0*/  SHF.L.U32 R7, R7, 0x1f, RZ ;  /* 0x0000001f07077819 */ /* 0x000fe200000006ff */
[----:B-1----:R-:W-:-:S04]  /*47e0*/  ULEA UR10, UR26, UR10, 0x18 ;  /* 0x0000000a1a0a7291 */ /* 0x002fc8000f8ec03f */
[----:B------:R-:W-:-:S09]  /*47f0*/  ULEA UR25, UR38, UR10, 0x3 ;  /* 0x0000000a26197291 */ /* 0x000fd2000f8e183f */
[----:B------:R1:W2:Y:S01]  /*4800*/  SYNCS.PHASECHK.TRANS64.TRYWAIT P1, [UR25+0x22830], R7 ;  /* 0x02283007ff0075a7 */ /* 0x0002a20008020159 */
[----:B------:R-:W-:Y:S05]  /*4810*/  @!P0 BRA `(.L_x_11568) ;  /* 0x0000000000048947 */ /* 0x000fea0003800000 */
[----:B------:R-:W-:Y:S01]  /*4820*/  BPT.TRAP 0x1 ;  /* 0x000000040000795c */ /* 0x000fe20000300000 */
.L_x_11568:
[----:B--2---:R-:W-:Y:S05]  /*4830*/  @P1 BRA `(.L_x_11569) ;  /* 0x0000000000081947 */ /* 0x004fea0003800000 */
[----:B------:R-:W2:Y:S02]  /*4840*/  SYNCS.PHASECHK.TRANS64.TRYWAIT P1, [UR25+0x22830], R7 ;  /* 0x02283007ff0075a7 */ /* 0x000ea40008020159 */
[----:B--2---:R-:W-:Y:S05]  /*4850*/  @!P1 BRA `(.L_x_11570) ;  /* 0x0000011000589947 */ /* 0x004fea0003800000 */
.L_x_11569:
[----:B------:R-:W-:Y:S01]  /*4860*/  UIMAD UR22, UR38, 0x300, UR4 ;  /* 0x00000300261678a4 */ /* 0x000fe2000f8e0204 */
[----:B------:R-:W-:Y:S01]  /*4870*/  WARPGROUP.ARRIVE ;  /* 0x00000000000079c5 */ /* 0x000fe20000000000 */
[----:B------:R-:W-:Y:S01]  /*4880*/  UMOV UR23, 0x40000040 ;  /* 0x4000004000177882 */ /* 0x000fe20000000000 */
[----:B------:R-:W-:Y:S01]  /*4890*/  UMOV UR11, 0x40000040 ;  /* 0x40000040000b7882 */ /* 0x000fe20000000000 */
[----:B------:R-:W-:-:S03]  /*48a0*/  UIADD3 UR10, UR22, 0x2, URZ ;  /* 0x00000002160a7890 */ /* 0x000fc6000fffe03f */
[----:B------:R-:W3:Y:S01]  /*48b0*/  S2R R215, SR_TID.X ;  /* 0x0000000000d77919 */ /* 0x000ee20000002100 */
[----:B------:R-:W-:Y:S01]  /*48c0*/  UIADD3 UR14, UR22, 0x4, URZ ;  /* 0x00000004160e7890 */ /* 0x000fe2000fffe03f */
[----:B------:R-:W-:Y:S01]  /*48d0*/  UMOV UR15, 0x40000040 ;  /* 0x40000040000f7882 */ /* 0x000fe20000000000 */
[----:B------:R-:W-:Y:S01]  /*48e0*/  HGMMA.64x96x16.F32.BF16 R152, gdesc[UR20], RZ, !UPT, gsb0 ;  /* 0x01600000149879f0 */ /* 0x000fe2000c0018ff */
[----:B------:R-:W-:Y:S01]  /*48f0*/  UIADD3 UR18, UR22, 0x6, URZ ;  /* 0x0000000616127890 */ /* 0x000fe2000fffe03f */
[----:B------:R-:W-:Y:S01]  /*4900*/  UMOV UR19, 0x40000040 ;  /* 0x4000004000137882 */ /* 0x000fe20000000000 */
[----:B---3--:R-:W-:-:S04]  /*4910*/  SHF.R.U32.HI R215, RZ, 0x7, R215 ;  /* 0x00000007ffd77819 */ /* 0x008fc800000116d7 */
        /* <DEDUP_REMOVED lines=14> */
.L_x_11571:
[----:B------:R-:W-:Y:S01]  /*4a00*/  ISETP.NE.AND P2, PT, R206, 0x1, PT ;  /* 0x00000001ce00780c */ /* 0x000fe20003f45270 */
[----:B------:R-:W-:Y:S01]  /*4a10*/  VIADD R20, R23, UR43 ;  /* 0x0000002b17147c36 */ /* 0x000fe20008000000 */
[----:B------:R-:W-:Y:S01]  /*4a20*/  UIADD3 UR10, UR25, 0x22840, URZ ;  /* 0x00022840190a7890 */ /* 0x000fe2000fffe03f */
[----:B------:R-:W-:Y:S01]  /*4a30*/  IMAD R10, R6, -0x60, RZ ;  /* 0xffffffa0060a7824 */ /* 0x000fe200078e02ff */
[----:B------:R-:W-:Y:S02]  /*4a40*/  LOP3.LUT P1, RZ, R16, 0x80000, RZ, 0xc0, !PT ;  /* 0x0008000010ff7812 */ /* 0x000fe4000782c0ff */
[----:B------:R-:W-:-:S07]  /*4a50*/  UPRMT UR10, UR26, 0x654, UR10 ;  /* 0x000006541a0a7896 */ /* 0x000fce000800000a */
[----:B------:R-:W3:Y:S08]  /*4a60*/  @P2 LDC R5, c[0x0][0x44c] ;  /* 0x00011300ff052b82 */ /* 0x000ef00000000800 */
[----:B--2---:R-:W2:Y:S01]  /*4a70*/  @P2 LDC R4, c[0x0][0x450] ;  /* 0x00011400ff042b82 */ /* 0x004ea20000000800 */
[----:B------:R-:W-:Y:S01]  /*4a80*/  SYNCS.ARRIVE.TRANS64.RED.A1T0 RZ, [UR10], RZ ;  /* 0x000000ffffff79a7 */ /* 0x000fe2000810040a */
[----:B------:R-:W-:Y:S01]  /*4a90*/  ULOP3.LUT UR10, URZ, UR7, URZ, 0x33, !UPT ;  /* 0x000000073f0a7292 */ /* 0x000fe2000f8e333f */
[----:B---3--:R-:W-:-:S05]  /*4aa0*/  @P2 IMAD.HI.U32 R5, R20, R5, RZ ;  /* 0x0000000514052227 */ /* 0x008fca00078e00ff */
[----:B--2---:R-:W-:Y:S01]  /*4ab0*/  @P2 SHF.R.U32.HI R20, RZ, R4, R5 ;  /* 0x00000004ff142219 */ /* 0x004fe20000011605 */
[----:B------:R-:W-:-:S04]  /*4ac0*/  VIADD R4, R10, 0x1 ;  /* 0x000000010a047836 */ /* 0x000fc80000000000 */
[----:B------:R-:W2:Y:S01]  /*4ad0*/  SHFL.IDX PT, R11, R20, RZ, 0x1c1f ;  /* 0x001c1fff140b7589 */ /* 0x000ea200000e0000 */
[----:B------:R-:W-:-:S05]  /*4ae0*/  IMAD R4, R19, -0x2, R4 ;  /* 0xfffffffe13047824 */ /* 0x000fca00078e0204 */
[----:B------:R-:W-:-:S05]  /*4af0*/  IADD3 R4, -R17, R4, R18 ;  /* 0x0000000411047210 */ /* 0x000fca0007ffe112 */
[C---:B------:R-:W-:Y:S02]  /*4b00*/  VIADD R15, R4.reuse, UR27 ;  /* 0x0000001b040f7c36 */ /* 0x040fe40008000000 */
[----:B------:R-:W-:Y:S02]  /*4b10*/  VIADD R14, R4, UR10 ;  /* 0x0000000a040e7c36 */ /* 0x000fe40008000000 */
[----:B--2---:R-:W-:Y:S02]  /*4b20*/  IMAD.IADD R13, R15, 0x1, R11 ;  /* 0x000000010f0d7824 */ /* 0x004fe400078e020b */
[----:B------:R-:W-:Y:S01]  /*4b30*/  IMAD.IADD R12, R11, 0x1, R14 ;  /* 0x000000010b0c7824 */ /* 0x000fe200078e020e */
        /* <DEDUP_REMOVED lines=13> */
.L_x_11574:
[----:B------:R-:W-:-:S05]  /*4c10*/  IMAD.U32 R21, RZ, RZ, UR28 ;  /* 0x0000001cff157e24 */ /* 0x000fca000f8e00ff */
[----:B------:R-:W-:-:S13]  /*4c20*/  ISETP.NE.AND P1, PT, R21, 0x1, PT ;  /* 0x000000011500780c */ /* 0x000fda0003f25270 */
[----:B------:R-:W2:Y:S02]  /*4c30*/  @P1 LDC.64 R4, c[0x0][0x9e8] ;  /* 0x00027a00ff041b82 */ /* 0x000ea40000000a00 */
[----:B--2---:R-:W-:-:S05]  /*4c40*/  @P1 IMAD.HI.U32 R4, R11, R4, RZ ;  /* 0x000000040b041227 */ /* 0x004fca00078e00ff */
[----:B------:R-:W-:-:S07]  /*4c50*/  @P1 SHF.R.U32.HI R11, RZ, R5, R4 ;  /* 0x00000005ff0b1219 */ /* 0x000fce0000011604 */
.L_x_11575:
[----:B------:R-:W-:Y:S05]  /*4c60*/  BSYNC B0 ;  /* 0x0000000000007941 */ /* 0x000fea0003800000 */
.L_x_11573:
[----:B------:R-:W-:-:S04]  /*4c70*/  IMAD R4, R19, -0x2, R10 ;  /* 0xfffffffe13047824 */ /* 0x000fc800078e020a */
[----:B------:R-:W-:-:S05]  /*4c80*/  IMAD R4, R11, R21, R4 ;  /* 0x000000150b047224 */ /* 0x000fca00078e0204 */
[----:B------:R-:W-:Y:S02]  /*4c90*/  VIADDMNMX R13, R4, R21, R13, PT ;  /* 0x00000015040d7246 */ /* 0x000fe4000380010d */
[----:B------:R-:W-:-:S07]  /*4ca0*/  VIMNMX R12, R12, R4, !PT ;  /* 0x000000040c0c7248 */ /* 0x000fce0007fe0100 */
.L_x_11572:
[----:B------:R-:W-:Y:S02]  /*4cb0*/  ISETP.GE.AND P2, PT, R10, 0x1, PT ;  /* 0x000000010a00780c */ /* 0x000fe40003f46270 */
[----:B------:R-:W-:Y:S02]  /*4cc0*/  LOP3.LUT R16, R16, 0xfffbffff, RZ, 0xc0, !PT ;  /* 0xfffbffff10107812 */ /* 0x000fe400078ec0ff */
[----:B------:R-:W-:Y:S02]  /*4cd0*/  ISETP.GE.AND P1, PT, R10, 0x2, PT ;  /* 0x000000020a00780c */ /* 0x000fe40003f26270 */
        /* <DEDUP_REMOVED lines=148> */
.L_x_11578:
[----:B------:R-:W-:-:S05]  /*5620*/  IMAD.U32 R12, RZ, RZ, UR28 ;  /* 0x0000001cff0c7e24 */ /* 0x000fca000f8e00ff */
[----:B------:R-:W-:-:S13]  /*5630*/  ISETP.NE.AND P6, PT, R12, 0x1, PT ;  /* 0x000000010c00780c */ /* 0x000fda0003fc5270 */
[----:B------:R-:W2:Y:S02]  /*5640*/  @P6 LDC.64 R4, c[0x0][0x9e8] ;  /* 0x00027a00ff046b82 */ /* 0x000ea40000000a00 */
[----:B--2---:R-:W-:-:S05]  /*5650*/  @P6 IMAD.HI.U32 R4, R13, R4, RZ ;  /* 0x000000040d046227 */ /* 0x004fca00078e00ff */
[----:B------:R-:W-:-:S07]  /*5660*/  @P6 SHF.R.U32.HI R13, RZ, R5, R4 ;  /* 0x00000005ff0d6219 */ /* 0x000fce0000011604 */
.L_x_11579:
[----:B------:R-:W-:Y:S05]  /*5670*/  BSYNC B0 ;  /* 0x0000000000007941 */ /* 0x000fea0003800000 */
.L_x_11577:
[----:B------:R-:W-:-:S04]  /*5680*/  IMAD R10, R19, -0x2, R10 ;  /* 0xfffffffe130a7824 */ /* 0x000fc800078e020a */
[----:B------:R-:W-:-:S05]  /*5690*/  IMAD R13, R13, R12, R10 ;  /* 0x0000000c0d0d7224 */ /* 0x000fca00078e020a */
[----:B------:R-:W-:Y:S02]  /*56a0*/  VIADDMNMX R15, R13, R12, R15, PT ;  /* 0x0000000c0d0f7246 */ /* 0x000fe4000380010f */
[----:B------:R-:W-:-:S07]  /*56b0*/  VIMNMX R14, R14, R13, !PT ;  /* 0x0000000d0e0e7248 */ /* 0x000fce0007fe0100 */
.L_x_11576:
        /* <DEDUP_REMOVED lines=435> */
[----:B---3--:R-:W-:-:S07]  /*71f0*/  FADD.FTZ R178, R182, R13 ;  /* 0x0000000db6b27221 */ /* 0x008fce0000010000 */
[----:B------:R-:W3:Y:S01]  /*7200*/  MUFU.EX2 R0, R187 ;  /* 0x000000bb00007308 */ /* 0x000ee20000000800 */
[----:B0-----:R-:W-:-:S07]  /*7210*/  FADD.FTZ R178, R183, R178 ;  /* 0x000000b2b7b27221 */ /* 0x001fce0000010000 */
[----:B------:R0:W4:Y:S01]  /*7220*/  MUFU.EX2 R171, R167 ;  /* 0x000000a700ab7308 */ /* 0x0001220000000800 */
[----:B--2---:R-:W-:-:S07]  /*7230*/  FADD.FTZ R13, R169, R178 ;  /* 0x000000b2a90d7221 */ /* 0x004fce0000010000 */
[----:B------:R-:W2:Y:S01]  /*7240*/  MUFU.EX2 R20, R191 ;  /* 0x000000bf00147308 */ /* 0x000ea20000000800 */
[C---:B---3--:R-:W-:Y:S01]  /*7250*/  FADD.FTZ R178, R0.reuse, R13 ;  /* 0x0000000d00b27221 */ /* 0x048fe20000010000 */
[----:B------:R-:W-:Y:S02]  /*7260*/  F2FP.BF16.F32.PACK_AB R169, R0, R169 ;  /* 0x000000a900a9723e */ /* 0x000fe400000010ff */
[----:B0-----:R-:W-:-:S04]  /*7270*/  F2FP.BF16.F32.PACK_AB R167, R183, R182 ;  /* 0x000000b6b7a7723e */ /* 0x001fc800000010ff */
[----:B------:R-:W0:Y:S01]  /*7280*/  MUFU.EX2 R173, R194 ;  /* 0x000000c200ad7308 */ /* 0x000e220000000800 */
[----:B----4-:R-:W-:-:S07]  /*7290*/  FADD.FTZ R13, R171, R178 ;  /* 0x000000b2ab0d7221 */ /* 0x010fce0000010000 */
[----:B------:R-:W3:Y:S01]  /*72a0*/  MUFU.EX2 R176, R195 ;  /* 0x000000c300b07308 */ /* 0x000ee20000000800 */
[C---:B--2---:R-:W-:Y:S01]  /*72b0*/  FADD.FTZ R180, R20.reuse, R13 ;  /* 0x0000000d14b47221 */ /* 0x044fe20000010000 */
[----:B------:R-:W-:-:S06]  /*72c0*/  F2FP.BF16.F32.PACK_AB R171, R20, R171 ;  /* 0x000000ab14ab723e */ /* 0x000fcc00000010ff */
[----:B------:R-:W2:Y:S01]  /*72d0*/  MUFU.EX2 R175, R198 ;  /* 0x000000c600af7308 */ /* 0x000ea20000000800 */
[----:B0-----:R-:W-:-:S07]  /*72e0*/  FADD.FTZ R13, R173, R180 ;  /* 0x000000b4ad0d7221 */ /* 0x001fce0000010000 */
[----:B------:R-:W0:Y:S01]  /*72f0*/  MUFU.EX2 R178, R189 ;  /* 0x000000bd00b27308 */ /* 0x000e220000000800 */
[C---:B---3--:R-:W-:Y:S01]  /*7300*/  FADD.FTZ R8, R176.reuse, R13 ;  /* 0x0000000db0087221 */ /* 0x048fe20000010000 */
[----:B------:R-:W-:-:S03]  /*7310*/  F2FP.BF16.F32.PACK_AB R173, R176, R173 ;  /* 0x000000adb0ad723e */ /* 0x000fc600000010ff */
[----:B--2---:R-:W-:-:S04]  /*7320*/  FADD.FTZ R9, R175, R8 ;  /* 0x00000008af097221 */ /* 0x004fc80000010000 */
[C---:B0-----:R-:W-:Y:S01]  /*7330*/  FADD.FTZ R0, R178.reuse, R9 ;  /* 0x00000009b2007221 */ /* 0x041fe20000010000 */
[----:B------:R-:W-:Y:S01]  /*7340*/  F2FP.BF16.F32.PACK_AB R175, R178, R175 ;  /* 0x000000afb2af723e */ /* 0x000fe200000010ff */
[----:B------:R-:W-:Y:S06]  /*7350*/  @!P0 BRA `(.L_x_11580) ;  /* 0x0000000000048947 */ /* 0x000fec0003800000 */
[----:B------:R-:W-:Y:S01]  /*7360*/  BPT.TRAP 0x1 ;  /* 0x000000040000795c */ /* 0x000fe20000300000 */
.L_x_11580:
[----:B------:R0:W2:Y:S01]  /*7370*/  SYNCS.PHASECHK.TRANS64.TRYWAIT P1, [UR25+0x22850], R7 ;  /* 0x02285007ff0075a7 */ /* 0x0000a20008020159 */
[----:B------:R-:W-:Y:S05]  /*7380*/  @!P0 BRA `(.L_x_11581) ;  /* 0x0000000000048947 */ /* 0x000fea0003800000 */
[----:B------:R-:W-:Y:S01]  /*7390*/  BPT.TRAP 0x1 ;  /* 0x000000040000795c */ /* 0x000fe20000300000 */
.L_x_11581:
[----:B------:R-:W-:Y:S01]  /*73a0*/  VIADD R8, R215, 0x8 ;  /* 0x00000008d7087836 */ /* 0x000fe20000000000 */
[----:B--2---:R-:W-:Y:S06]  /*73b0*/  @P1 BRA `(.L_x_11582) ;  /* 0x0000000000081947 */ /* 0x004fec0003800000 */
[----:B------:R-:W2:Y:S02]  /*73c0*/  SYNCS.PHASECHK.TRANS64.TRYWAIT P1, [UR25+0x22850], R7 ;  /* 0x02285007ff0075a7 */ /* 0x000ea40008020159 */
[----:B--2---:R-:W-:Y:S05]  /*73d0*/  @!P1 BRA `(.L_x_11583) ;  /* 0x000000e400909947 */ /* 0x004fea0003800000 */
.L_x_11582:
        /* <DEDUP_REMOVED lines=39> */
.L_x_11584:
        /* <DEDUP_REMOVED lines=8> */
.L_x_11566:
[----:B------:R-:W-:Y:S01]  /*76d0*/  ISETP.NE.AND P2, PT, R206, 0x1, PT ;  /* 0x00000001ce00780c */ /* 0x000fe20003f45270 */
[----:B------:R-:W-:Y:S01]  /*76e0*/  UIADD3 UR10, UR43, 0x7f, URZ ;  /* 0x0000007f2b0a7890 */ /* 0x000fe2000fffe03f */
[----:B--2---:R-:W-:Y:S02]  /*76f0*/  IADD3 R10, R18, 0x1, -R17 ;  /* 0x00000001120a7810 */ /* 0x004fe40007ffe811 */
[----:B------:R-:W-:-:S09]  /*7700*/  LOP3.LUT P1, RZ, R16, 0x80000, RZ, 0xc0, !PT ;  /* 0x0008000010ff7812 */ /* 0x000fd2000782c0ff */
[----:B01----:R-:W0:Y:S08]  /*7710*/  @P2 LDC R7, c[0x0][0x44c] ;  /* 0x00011300ff072b82 */ /* 0x003e300000000800 */
[----:B------:R-:W1:Y:S01]  /*7720*/  @P2 LDC R9, c[0x0][0x450] ;  /* 0x00011400ff092b82 */ /* 0x000e620000000800 */
[----:B0-----:R-:W-:-:S04]  /*7730*/  @P2 IMAD.HI.U32 R8, R7, UR10, RZ ;  /* 0x0000000a07082c27 */ /* 0x001fc8000f8e00ff */
[----:B------:R-:W-:Y:S01]  /*7740*/  IMAD.U32 R7, RZ, RZ, UR10 ;  /* 0x0000000aff077e24 */ /* 0x000fe2000f8e00ff */
[----:B-1----:R-:W-:-:S05]  /*7750*/  @P2 SHF.R.U32.HI R7, RZ, R9, R8 ;  /* 0x00000009ff072219 */ /* 0x002fca0000011608 */
        /* <DEDUP_REMOVED lines=16> */
.L_x_11587:
[----:B------:R-:W-:Y:S02]  /*7860*/  ULDC UR15, c[0x0][0x9e4] ;  /* 0x00027900000f7ab9 */ /* 0x000fe40000000800 */
[----:B------:R-:W-:-:S11]  /*7870*/  UISETP.NE.AND UP0, UPT, UR15, 0x1, UPT ;  /* 0x000000010f00788c */ /* 0x000fd6000bf05270 */
[----:B------:R-:W-:Y:S02]  /*7880*/  @UP0 ULDC.64 UR18, c[0x0][0x9e8] ;  /* 0x00027a0000120ab9 */ /* 0x000fe40000000a00 */
[----:B------:R-:W-:-:S04]  /*7890*/  UIMAD.WIDE.U32 UR10, UR7, UR18, URZ ;  /* 0x00000012070a72a5 */ /* 0x000fc8000f8e003f */
[----:B------:R-:W-:-:S12]  /*78a0*/  @UP0 USHF.R.U32.HI UR7, URZ, UR19, UR11 ;  /* 0x000000133f070299 */ /* 0x000fd8000801160b */
.L_x_11588:
[----:B------:R-:W-:-:S04]  /*78b0*/  UIMAD UR7, UR7, UR15, URZ ;  /* 0x0000000f070772a4 */ /* 0x000fc8000f8e023f */
[----:B------:R-:W-:-:S04]  /*78c0*/  UISETP.LT.AND UP0, UPT, UR14, UR7, UPT ;  /* 0x000000070e00728c */ /* 0x000fc8000bf01270 */
[----:B------:R-:W-:-:S12]  /*78d0*/  USEL UR14, UR14, UR7, !UP0 ;  /* 0x000000070e0e7287 */ /* 0x000fd8000c000000 */
.L_x_11586:
        /* <DEDUP_REMOVED lines=12> */
.L_x_11600:
[----:B------:R-:W-:Y:S01]  /*79a0*/  UIADD3 UR38, UR38, 0x1, URZ ;  /* 0x0000000126267890 */ /* 0x000fe2000fffe03f */
[C---:B------:R-:W-:Y:S01]  /*79b0*/  ISETP.GT.AND P1, PT, R8.reuse, UR7, PT ;  /* 0x0000000708007c0c */ /* 0x040fe2000bf24270 */
[----:B------:R-:W-:Y:S02]  /*79c0*/  VIADD R8, R8, 0xffffffff ;  /* 0xffffffff08087836 */ /* 0x000fe40000000000 */
[----:B------:R-:W-:-:S04]  /*79d0*/  UISETP.NE.AND UP0, UPT, UR38, 0x2, UPT ;  /* 0x000000022600788c */ /* 0x000fc8000bf05270 */
[----:B------:R-:W-:Y:S02]  /*79e0*/  USEL UR10, URZ, 0x1, UP0 ;  /* 0x000000013f0a7887 */ /* 0x000fe40008000000 */
[----:B------:R-:W-:Y:S02]  /*79f0*/  USEL UR38, UR38, URZ, UP0 ;  /* 0x0000003f26267287 */ /* 0x000fe40008000000 */
[----:B------:R-:W-:Y:S01]  /*7a00*/  ULOP3.LUT UR37, UR37, UR10, URZ, 0x3c, !UPT ;  /* 0x0000000a25257292 */ /* 0x000fe2000f8e3c3f */
[----:B0-----:R-:W-:Y:S11]  /*7a10*/  @!P0 BRA `(.L_x_11590) ;  /* 0x0000000000048947 */ /* 0x001ff60003800000 */
[----:B------:R-:W-:Y:S01]  /*7a20*/  BPT.TRAP 0x1 ;  /* 0x000000040000795c */ /* 0x000fe20000300000 */
.L_x_11590:
        /* <DEDUP_REMOVED lines=9> */
.L_x_11591:
[----:B-1----:R-:W-:Y:S05]  /*7ac0*/  @P2 BRA `(.L_x_11592) ;  /* 0x0000000000082947 */ /* 0x002fea0003800000 */
[----:B------:R-:W1:Y:S02]  /*7ad0*/  SYNCS.PHASECHK.TRANS64.TRYWAIT P2, [UR25+0x22830], R6 ;  /* 0x02283006ff0075a7 */ /* 0x000e640008040159 */
[----:B-1----:R-:W-:Y:S05]  /*7ae0*/  @!P2 BRA `(.L_x_11593) ;  /* 0x000000dc00e4a947 */ /* 0x002fea0003800000 */
.L_x_11592:
        /* <DEDUP_REMOVED lines=26> */
.L_x_11594:
        /* <DEDUP_REMOVED lines=63> */
[----:B------:R-:W2:Y:S01]  /*8080*/  MUFU.EX2 R7, R7 ;  /* 0x0000000700077308 */ /* 0x000ea20000000800 */
        /* <DEDUP_REMOVED lines=11> */
[----:B------:R-:W-:Y:S01]  /*8140*/  FFMA.FTZ R196, R196, UR6, -R10 ;  /* 0x00000006c4c47c23 */ /* 0x000fe2000801080a */
[----:B------:R-:W-:-:S03]  /*8150*/  FMNMX.FTZ R12, R190, R5, !PT ;  /* 0x00000005be0c7209 */ /* 0x000fc60007810000 */
[----:B------:R-:W4:Y:S01]  /*8160*/  MUFU.EX2 R20, R20 ;  /* 0x0000001400147308 */ /* 0x000f220000000800 */
[----:B------:R-:W-:Y:S01]  /*8170*/  FMNMX.FTZ R5, R191, R12, !PT ;  /* 0x0000000cbf057209 */ /* 0x000fe20007810000 */
[-C--:B--2---:R-:W-:Y:S01]  /*8180*/  FMUL.FTZ R24, R24, R7.reuse ;  /* 0x0000000718187220 */ /* 0x084fe20000410000 */
[-C--:B------:R-:W-:Y:S01]  /*8190*/  FMUL.FTZ R25, R25, R7.reuse ;  /* 0x0000000719197220 */ /* 0x080fe20000410000 */
[----:B------:R-:W-:Y:S01]  /*81a0*/  FMUL.FTZ R28, R28, R7 ;  /* 0x000000071c1c7220 */ /* 0x000fe20000410000 */
[----:B------:R-:W-:Y:S01]  /*81b0*/  FMNMX.FTZ R12, R194, R5, !PT ;  /* 0x00000005c20c7209 */ /* 0x000fe20007810000 */
[-C--:B------:R-:W-:Y:S01]  /*81c0*/  FMUL.FTZ R29, R29, R7.reuse ;  /* 0x000000071d1d7220 */ /* 0x080fe20000410000 */
[-C--:B------:R-:W-:Y:S01]  /*81d0*/  FMUL.FTZ R32, R32, R7.reuse ;  /* 0x0000000720207220 */ /* 0x080fe20000410000 */
[----:B------:R-:W2:Y:S01]  /*81e0*/  MUFU.EX2 R21, R21 ;  /* 0x0000001500157308 */ /* 0x000ea20000000800 */
[----:B------:R-:W-:Y:S01]  /*81f0*/  FMNMX.FTZ R5, R195, R12, !PT ;  /* 0x0000000cc3057209 */ /* 0x000fe20007810000 */
[-C--:B------:R-:W-:Y:S01]  /*8200*/  FMUL.FTZ R33, R33, R7.reuse ;  /* 0x0000000721217220 */ /* 0x080fe20000410000 */
[-C--:B------:R-:W-:Y:S01]  /*8210*/  FMUL.FTZ R36, R36, R7.reuse ;  /* 0x0000000724247220 */ /* 0x080fe20000410000 */
[----:B------:R-:W-:Y:S01]  /*8220*/  FMUL.FTZ R37, R37, R7 ;  /* 0x0000000725257220 */ /* 0x000fe20000410000 */
[----:B------:R-:W-:Y:S01]  /*8230*/  FMNMX.FTZ R12, R198, R5, !PT ;  /* 0x00000005c60c7209 */ /* 0x000fe20007810000 */
[-C--:B------:R-:W-:Y:S01]  /*8240*/  FMUL.FTZ R40, R40, R7.reuse ;  /* 0x0000000728287220 */ /* 0x080fe20000410000 */
[-C--:B------:R-:W-:Y:S01]  /*8250*/  FMUL.FTZ R41, R41, R7.reuse ;  /* 0x0000000729297220 */ /* 0x080fe20000410000 */
[----:B------:R-:W5:Y:S01]  /*8260*/  MUFU.EX2 R153, R153 ;  /* 0x0000009900997308 */ /* 0x000f620000000800 */
[----:B------:R-:W-:Y:S01]  /*8270*/  FMNMX.FTZ R12, R199, R12, !PT ;  /* 0x0000000cc70c7209 */ /* 0x000fe20007810000 */
[-C--:B------:R-:W-:Y:S01]  /*8280*/  FMUL.FTZ R44, R44, R7.reuse ;  /* 0x000000072c2c7220 */ /* 0x080fe20000410000 */
[-C--:B------:R-:W-:Y:S01]  /*8290*/  FMUL.FTZ R45, R45, R7.reuse ;  /* 0x000000072d2d7220 */ /* 0x080fe20000410000 */
[-C--:B------:R-:W-:Y:S01]  /*82a0*/  FMUL.FTZ R48, R48, R7.reuse ;  /* 0x0000000730307220 */ /* 0x080fe20000410000 */
[-C--:B------:R-:W-:Y:S01]  /*82b0*/  FMUL.FTZ R49, R49, R7.reuse ;  /* 0x0000000731317220 */ /* 0x080fe20000410000 */
[----:B------:R-:W0:Y:S01]  /*82c0*/  SHFL.BFLY PT, R5, R12, 0x2, 0x1f ;  /* 0x0c401f000c057f89 */ /* 0x000e2200000e0000 */
        /* <DEDUP_REMOVED lines=24> */
[--C-:B------:R-:W-:Y:S01]  /*8450*/  FFMA.FTZ R12, R188, UR6, -R10.reuse ;  /* 0x00000006bc0c7c23 */ /* 0x100fe2000801080a */
[----:B------:R-:W-:Y:S01]  /*8460*/  MUFU.EX2 R161, R161 ;  /* 0x000000a100a17308 */ /* 0x000fe20000000800 */
[----:B------:R-:W-:Y:S01]  /*8470*/  FFMA.FTZ R10, R197, UR6, -R10 ;  /* 0x00000006c50a7c23 */ /* 0x000fe2000801080a */
        /* <DEDUP_REMOVED lines=25> */
[----:B0-----:R-:W-:Y:S01]  /*8610*/  FMNMX.FTZ R5, R11, R184, !PT ;  /* 0x000000b80b057209 */ /* 0x001fe20007810000 */
        /* <DEDUP_REMOVED lines=18> */
[----:B---3--:R-:W-:Y:S01]  /*8740*/  FFMA.FTZ R175, R7, R2, R152 ;  /* 0x0000000207af7223 */ /* 0x008fe20000010098 */
[--C-:B------:R-:W-:Y:S01]  /*8750*/  FFMA.FTZ R159, R166, UR6, -R193.reuse ;  /* 0x00000006a69f7c23 */ /* 0x100fe200080108c1 */
[--C-:B------:R-:W-:Y:S01]  /*8760*/  FFMA.FTZ R188, R167, UR6, -R193.reuse ;  /* 0x00000006a7bc7c23 */ /* 0x100fe200080108c1 */
[----:B------:R-:W-:Y:S01]  /*8770*/  FFMA.FTZ R167, R179, UR6, -R193 ;  /* 0x00000006b3a77c23 */ /* 0x000fe200080108c1 */
[----:B------:R-:W0:Y:S01]  /*8780*/  MUFU.EX2 R184, R184 ;  /* 0x000000b800b87308 */ /* 0x000e220000000800 */
[----:B----4-:R-:W-:Y:S01]  /*8790*/  FADD.FTZ R154, R20, R175 ;  /* 0x000000af149a7221 */ /* 0x010fe20000010000 */
[--C-:B------:R-:W-:Y:S01]  /*87a0*/  FFMA.FTZ R175, R183, UR6, -R193.reuse ;  /* 0x00000006b7af7c23 */ /* 0x100fe200080108c1 */
[--C-:B------:R-:W-:Y:S01]  /*87b0*/  FFMA.FTZ R171, R171, UR6, -R193.reuse ;  /* 0x00000006abab7c23 */ /* 0x100fe200080108c1 */
[--C-:B------:R-:W-:Y:S01]  /*87c0*/  FFMA.FTZ R163, R174, UR6, -R193.reuse ;  /* 0x00000006aea37c23 */ /* 0x100fe200080108c1 */
[----:B--2---:R-:W-:Y:S01]  /*87d0*/  FADD.FTZ R154, R21, R154 ;  /* 0x0000009a159a7221 */ /* 0x004fe20000010000 */
[--C-:B------:R-:W-:Y:S01]  /*87e0*/  FFMA.FTZ R166, R178, UR6, -R193.reuse ;  /* 0x00000006b2a67c23 */ /* 0x100fe200080108c1 */
[--C-:B------:R-:W-:Y:S01]  /*87f0*/  FFMA.FTZ R182, R182, UR6, -R193.reuse ;  /* 0x00000006b6b67c23 */ /* 0x100fe200080108c1 */
[----:B------:R-:W2:Y:S01]  /*8800*/  MUFU.EX2 R155, R155 ;  /* 0x0000009b009b7308 */ /* 0x000ea20000000800 */
[----:B-----5:R-:W-:Y:S01]  /*8810*/  FADD.FTZ R183, R153, R154 ;  /* 0x0000009a99b77221 */ /* 0x020fe20000010000 */
[--C-:B------:R-:W-:Y:S01]  /*8820*/  FFMA.FTZ R190, R190, UR6, -R193.reuse ;  /* 0x00000006bebe7c23 */ /* 0x100fe200080108c1 */
[----:B------:R-:W-:Y:S01]  /*8830*/  FFMA.FTZ R191, R191, UR6, -R193 ;  /* 0x00000006bfbf7c23 */ /* 0x000fe200080108c1 */
[----:B------:R-:W-:Y:S01]  /*8840*/  F2FP.BF16.F32.PACK_AB R152, R20, R152 ;  /* 0x000000981498723e */ /* 0x000fe200000010ff */
[----:B-1----:R-:W-:Y:S01]  /*8850*/  FADD.FTZ R154, R156, R183 ;  /* 0x000000b79c9a7221 */ /* 0x002fe20000010000 */
[----:B------:R-:W-:Y:S01]  /*8860*/  F2FP.BF16.F32.PACK_AB R156, R157, R156 ;  /* 0x0000009c9d9c723e */ /* 0x000fe200000010ff */
[--C-:B------:R-:W-:Y:S01]  /*8870*/  FFMA.FTZ R194, R194, UR6, -R193.reuse ;  /* 0x00000006c2c27c23 */ /* 0x100fe200080108c1 */
[----:B------:R-:W1:Y:S01]  /*8880*/  MUFU.EX2 R185, R185 ;  /* 0x000000b900b97308 */ /* 0x000e620000000800 */
[----:B0-----:R-:W-:Y:S01]  /*8890*/  FFMA.FTZ R2, R9, R0, R184 ;  /* 0x0000000009027223 */ /* 0x001fe200000100b8 */
[----:B------:R-:W-:Y:S01]  /*88a0*/  FADD.FTZ R154, R157, R154 ;  /* 0x0000009a9d9a7221 */ /* 0x000fe20000010000 */
[--C-:B------:R-:W-:Y:S01]  /*88b0*/  FFMA.FTZ R195, R195, UR6, -R193.reuse ;  /* 0x00000006c3c37c23 */ /* 0x100fe200080108c1 */
[--C-:B------:R-:W-:Y:S01]  /*88c0*/  FFMA.FTZ R198, R198, UR6, -R193.reuse ;  /* 0x00000006c6c67c23 */ /* 0x100fe200080108c1 */
[-C--:B------:R-:W-:Y:S01]  /*88d0*/  FMUL.FTZ R144, R144, R7.reuse ;  /* 0x0000000790907220 */ /* 0x080fe20000410000 */
[----:B------:R-:W-:Y:S01]  /*88e0*/  FADD.FTZ R154, R15, R154 ;  /* 0x0000009a0f9a7221 */ /* 0x000fe20000010000 */
[-C--:B------:R-:W-:Y:S01]  /*88f0*/  FMUL.FTZ R145, R145, R7.reuse ;  /* 0x0000000791917220 */ /* 0x080fe20000410000 */
[----:B------:R-:W0:Y:S01]  /*8900*/  MUFU.EX2 R192, R192 ;  /* 0x000000c000c07308 */ /* 0x000e220000000800 */
[----:B--2---:R-:W-:Y:S01]  /*8910*/  FADD.FTZ R2, R155, R2 ;  /* 0x000000029b027221 */ /* 0x004fe20000010000 */
[-C--:B------:R-:W-:Y:S01]  /*8920*/  FMUL.FTZ R148, R148, R7.reuse ;  /* 0x0000000794947220 */ /* 0x080fe20000410000 */
[----:B------:R-:W-:Y:S01]  /*8930*/  FMUL.FTZ R149, R149, R7 ;  /* 0x0000000795957220 */ /* 0x000fe20000410000 */
[-C--:B------:R-:W-:Y:S01]  /*8940*/  FMUL.FTZ R26, R26, R9.reuse ;  /* 0x000000091a1a7220 */ /* 0x080fe20000410000 */
[-C--:B------:R-:W-:Y:S01]  /*8950*/  FMUL.FTZ R27, R27, R9.reuse ;  /* 0x000000091b1b7220 */ /* 0x080fe20000410000 */
[-C--:B------:R-:W-:Y:S01]  /*8960*/  FMUL.FTZ R30, R30, R9.reuse ;  /* 0x000000091e1e7220 */ /* 0x080fe20000410000 */
[-C--:B------:R-:W-:Y:S01]  /*8970*/  FMUL.FTZ R31, R31, R9.reuse ;  /* 0x000000091f1f7220 */ /* 0x080fe20000410000 */
[----:B------:R-:W2:Y:S01]  /*8980*/  MUFU.EX2 R158, R158 ;  /* 0x0000009e009e7308 */ /* 0x000ea20000000800 */
[----:B-1----:R-:W-:Y:S01]  /*8990*/  FADD.FTZ R179, R185, R2 ;  /* 0x00000002b9b37221 */ /* 0x002fe20000010000 */
[----:B------:R-:W-:Y:S01]  /*89a0*/  FFMA.FTZ R2, R186, UR6, -R193 ;  /* 0x00000006ba027c23 */ /* 0x000fe200080108c1 */
[-C--:B------:R-:W-:Y:S01]  /*89b0*/  FMUL.FTZ R34, R34, R9.reuse ;  /* 0x0000000922227220 */ /* 0x080fe20000410000 */
[-C--:B------:R-:W-:Y:S01]  /*89c0*/  FMUL.FTZ R35, R35, R9.reuse ;  /* 0x0000000923237220 */ /* 0x080fe20000410000 */
[-C--:B------:R-:W-:Y:S01]  /*89d0*/  FMUL.FTZ R38, R38, R9.reuse ;  /* 0x0000000926267220 */ /* 0x080fe20000410000 */
[-C--:B------:R-:W-:Y:S01]  /*89e0*/  FMUL.FTZ R39, R39, R9.reuse ;  /* 0x0000000927277220 */ /* 0x080fe20000410000 */
[-C--:B------:R-:W-:Y:S01]  /*89f0*/  FMUL.FTZ R42, R42, R9.reuse ;  /* 0x000000092a2a7220 */ /* 0x080fe20000410000 */
[----:B------:R-:W1:Y:S01]  /*8a00*/  MUFU.EX2 R189, R189 ;  /* 0x000000bd00bd7308 */ /* 0x000e620000000800 */
[----:B0-----:R-:W-:Y:S01]  /*8a10*/  FADD.FTZ R197, R192, R179 ;  /* 0x000000b3c0c57221 */ /* 0x001fe20000010000 */
[--C-:B------:R-:W-:Y:S01]  /*8a20*/  FFMA.FTZ R179, R187, UR6, -R193.reuse ;  /* 0x00000006bbb37c23 */ /* 0x100fe200080108c1 */
[----:B------:R-:W-:Y:S01]  /*8a30*/  FADD.FTZ R187, R161, R154 ;  /* 0x0000009aa1bb7221 */ /* 0x000fe20000010000 */
[----:B------:R-:W-:Y:S01]  /*8a40*/  FFMA.FTZ R193, R199, UR6, -R193 ;  /* 0x00000006c7c17c23 */ /* 0x000fe200080108c1 */
[-C--:B------:R-:W-:Y:S01]  /*8a50*/  FMUL.FTZ R43, R43, R9.reuse ;  /* 0x000000092b2b7220 */ /* 0x080fe20000410000 */
[-C--:B------:R-:W-:Y:S01]  /*8a60*/  FMUL.FTZ R46, R46, R9.reuse ;  /* 0x000000092e2e7220 */ /* 0x080fe20000410000 */
[----:B------:R-:W-:Y:S01]  /*8a70*/  FADD.FTZ R154, R160, R187 ;  /* 0x000000bba09a7221 */ /* 0x000fe20000010000 */
[----:B------:R-:W0:Y:S01]  /*8a80*/  MUFU.EX2 R159, R159 ;  /* 0x0000009f009f7308 */ /* 0x000e220000000800 */
[----:B--2---:R-:W-:Y:S01]  /*8a90*/  FADD.FTZ R174, R158, R197 ;  /* 0x000000c59eae7221 */ /* 0x004fe20000010000 */
[----:B------:R-:W-:Y:S01]  /*8aa0*/  F2FP.BF16.F32.PACK_AB R160, R165, R160 ;  /* 0x000000a0a5a0723e */ /* 0x000fe200000010ff */
        /* <DEDUP_REMOVED lines=8> */
[----:B------:R-:W-:Y:S01]  /*8b30*/  FMUL.FTZ R58, R58, R9 ;  /* 0x000000093a3a7220 */ /* 0x000fe20000410000 */
[----:B------:R-:W-:Y:S01]  /*8b40*/  F2FP.BF16.F32.PACK_AB R158, R161, R15 ;  /* 0x0000000fa19e723e */ /* 0x000fe200000010ff */
        /* <DEDUP_REMOVED lines=20> */
[----:B-1----:R-:W-:Y:S01]  /*8c90*/  FADD.FTZ R174, R162, R183 ;  /* 0x000000b7a2ae7221 */ /* 0x002fe20000010000 */
[----:B------:R-:W-:Y:S01]  /*8ca0*/  FADD.FTZ R183, R165, R154 ;  /* 0x0000009aa5b77221 */ /* 0x000fe20000010000 */
[----:B------:R-:W-:Y:S01]  /*8cb0*/  F2FP.BF16.F32.PACK_AB R154, R153, R21 ;  /* 0x00000015999a723e */ /* 0x000fe200000010ff */
[----:B------:R-:W-:Y:S01]  /*8cc0*/  FMUL.FTZ R87, R87, R9 ;  /* 0x0000000957577220 */ /* 0x000fe20000410000 */
[----:B------:R-:W-:Y:S01]  /*8cd0*/  F2FP.BF16.F32.PACK_AB R153, R155, R184 ;  /* 0x000000b89b99723e */ /* 0x000fe200000010ff */
[----:B------:R-:W-:Y:S01]  /*8ce0*/  FADD.FTZ R178, R14, R183 ;  /* 0x000000b70eb27221 */ /* 0x000fe20000010000 */
[----:B------:R-:W-:Y:S01]  /*8cf0*/  F2FP.BF16.F32.PACK_AB R155, R192, R185 ;  /* 0x000000b9c09b723e */ /* 0x000fe200000010ff */
[----:B------:R-:W1:Y:S01]  /*8d00*/  MUFU.EX2 R170, R170 ;  /* 0x000000aa00aa7308 */ /* 0x000e620000000800 */
[----:B0-----:R-:W-:Y:S01]  /*8d10*/  FADD.FTZ R174, R171, R174 ;  /* 0x000000aeabae7221 */ /* 0x001fe20000010000 */
[----:B------:R-:W-:Y:S01]  /*8d20*/  FADD.FTZ R183, R169, R178 ;  /* 0x000000b2a9b77221 */ /* 0x000fe20000010000 */
[----:B------:R-:W-:Y:S01]  /*8d30*/  F2FP.BF16.F32.PACK_AB R161, R171, R162 ;  /* 0x000000a2aba1723e */ /* 0x000fe200000010ff */
[-C--:B------:R-:W-:Y:S01]  /*8d40*/  FMUL.FTZ R90, R90, R9.reuse ;  /* 0x000000095a5a7220 */ /* 0x080fe20000410000 */
[----:B------:R-:W-:Y:S01]  /*8d50*/  F2FP.BF16.F32.PACK_AB R162, R169, R14 ;  /* 0x0000000ea9a2723e */ /* 0x000fe200000010ff */
        /* <DEDUP_REMOVED lines=43> */
[C---:B0-----:R-:W-:Y:S01]  /*9010*/  FADD.FTZ R15, R167.reuse, R178 ;  /* 0x000000b2a70f7221 */ /* 0x041fe20000010000 */
[----:B------:R-:W-:Y:S01]  /*9020*/  F2FP.BF16.F32.PACK_AB R165, R167, R166 ;  /* 0x000000a6a7a5723e */ /* 0x000fe200000010ff */
[----:B------:R-:W-:-:S05]  /*9030*/  FMUL.FTZ R151, R151, R9 ;  /* 0x0000000997977220 */ /* 0x000fca0000410000 */
        /* <DEDUP_REMOVED lines=43> */
[----:B0-----:R-:W-:-:S04]  /*92f0*/  FADD.FTZ R0, R198, R13 ;  /* 0x0000000dc6007221 */ /* 0x001fc80000010000 */
[C---:B--2---:R-:W-:Y:S01]  /*9300*/  FADD.FTZ R0, R175.reuse, R0 ;  /* 0x00000000af007221 */ /* 0x044fe20000010000 */
[----:B------:R-:W-:Y:S01]  /*9310*/  F2FP.BF16.F32.PACK_AB R175, R175, R198 ;  /* 0x000000c6afaf723e */ /* 0x000fe200000010ff */
[C---:B-1----:R-:W-:Y:S01]  /*9320*/  FADD.FTZ R2, R10.reuse, R15 ;  /* 0x0000000f0a027221 */ /* 0x042fe20000010000 */
[----:B------:R-:W-:Y:S01]  /*9330*/  F2FP.BF16.F32.PACK_AB R174, R10, R11 ;  /* 0x0000000b0aae723e */ /* 0x000fe200000010ff */
[----:B------:R-:W-:Y:S06]  /*9340*/  @!P0 BRA `(.L_x_11595) ;  /* 0x0000000000048947 */ /* 0x000fec0003800000 */
[----:B------:R-:W-:Y:S01]  /*9350*/  BPT.TRAP 0x1 ;  /* 0x000000040000795c */ /* 0x000fe20000300000 */
.L_x_11595:
[----:B------:R0:W1:Y:S01]  /*9360*/  SYNCS.PHASECHK.TRANS64.TRYWAIT P2, [UR25+0x22850], R6 ;  /* 0x02285006ff0075a7 */ /* 0x0000620008040159 */
[----:B------:R-:W-:Y:S05]  /*9370*/  @!P0 BRA `(.L_x_11596) ;  /* 0x0000000000048947 */ /* 0x000fea0003800000 */
[----:B------:R-:W-:Y:S01]  /*9380*/  BPT.TRAP 0x1 ;  /* 0x000000040000795c */ /* 0x000fe20000300000 */
.L_x_11596:
[----:B------:R-:W-:Y:S01]  /*9390*/  VIADD R7, R215, 0x8 ;  /* 0x00000008d7077836 */ /* 0x000fe20000000000 */
[----:B-1----:R-:W-:Y:S06]  /*93a0*/  @P2 BRA `(.L_x_11597) ;  /* 0x0000000000082947 */ /* 0x002fec0003800000 */
[----:B------:R-:W1:Y:S02]  /*93b0*/  SYNCS.PHASECHK.TRANS64.TRYWAIT P2, [UR25+0x22850], R6 ;  /* 0x02285006ff0075a7 */ /* 0x000e640008040159 */
[----:B-1----:R-:W-:Y:S05]  /*93c0*/  @!P2 BRA `(.L_x_11598) ;  /* 0x000000c400c4a947 */ /* 0x002fea0003800000 */
.L_x_11597:
        /* <DEDUP_REMOVED lines=39> */
.L_x_11599:
[----:B------:R-:W-:Y:S01]  /*9640*/  UIADD3 UR25, UR25, 0x22860, URZ ;  /* 0x0002286019197890 */ /* 0x000fe2000fffe03f */
[----:B-1----:R-:W-:Y:S02]  /*9650*/  IMAD.MOV.U32 R9, RZ, RZ, R5 ;  /* 0x000000ffff097224 */ /* 0x002fe400078e0005 */
[----:B------:R-:W-:Y:S01]  /*9660*/  IMAD.MOV.U32 R7, RZ, RZ, R4 ;  /* 0x000000ffff077224 */ /* 0x000fe200078e0004 */
[----:B------:R-:W-:-:S09]  /*9670*/  UPRMT UR25, UR24, 0x654, UR25 ;  /* 0x0000065418197896 */ /* 0x000fd20008000019 */
[----:B------:R-:W-:Y:S01]  /*9680*/  SYNCS.ARRIVE.TRANS64.RED.A1T0 RZ, [UR25], RZ ;  /* 0x000000ffffff79a7 */ /* 0x000fe20008100419 */
[----:B------:R-:W-:Y:S05]  /*9690*/  @P1 BRA `(.L_x_11600) ;  /* 0xffffffe000c01947 */ /* 0x000fea000383ffff */
[----:B0-----:R-:W-:-:S07]  /*96a0*/  IMAD.MOV.U32 R6, RZ, RZ, R8 ;  /* 0x000000ffff067224 */ /* 0x001fce00078e0008 */
.L_x_11589:
        /* <DEDUP_REMOVED lines=8> */
.L_x_11620:
[----:B------:R-:W-:-:S04]  /*9730*/  UIADD3 UR38, UR38, 0x1, URZ ;  /* 0x0000000126267890 */ /* 0x000fc8000fffe03f */
[----:B------:R-:W-:-:S04]  /*9740*/  UISETP.NE.AND UP0, UPT, UR38, 0x2, UPT ;  /* 0x000000022600788c */ /* 0x000fc8000bf05270 */
[----:B------:R-:W-:Y:S02]  /*9750*/  USEL UR7, URZ, 0x1, UP0 ;  /* 0x000000013f077887 */ /* 0x000fe40008000000 */
[----:B------:R-:W-:Y:S02]  /*9760*/  USEL UR38, UR38, URZ, UP0 ;  /* 0x0000003f26267287 */ /* 0x000fe40008000000 */
[----:B------:R-:W-:Y:S01]  /*9770*/  ULOP3.LUT UR37, UR37, UR7, URZ, 0x3c, !UPT ;  /* 0x0000000725257292 */ /* 0x000fe2000f8e3c3f */
[----:B012---:R-:W-:Y:S11]  /*9780*/  @!P0 BRA `(.L_x_11602) ;  /* 0x0000000000048947 */ /* 0x007ff60003800000 */
[----:B------:R-:W-:Y:S01]  /*9790*/  BPT.TRAP 0x1 ;  /* 0x000000040000795c */ /* 0x000fe20000300000 */
.L_x_11602:
        /* <DEDUP_REMOVED lines=9> */
.L_x_11603:
[----:B-1----:R-:W-:Y:S05]  /*9830*/  @P1 BRA `(.L_x_11604) ;  /* 0x0000000000081947 */ /* 0x002fea0003800000 */
[----:B------:R-:W1:Y:S02]  /*9840*/  SYNCS.PHASECHK.TRANS64.TRYWAIT P1, [UR24+0x22830], R7 ;  /* 0x02283007ff0075a7 */ /* 0x000e640008020158 */
[----:B-1----:R-:W-:Y:S05]  /*9850*/  @!P1 BRA `(.L_x_11605) ;  /* 0x000000c000b89947 */ /* 0x002fea0003800000 */
.L_x_11604:
        /* <DEDUP_REMOVED lines=26> */
.L_x_11606:
[----:B------:R-:W-:Y:S01]  /*9a00*/  ISETP.NE.AND P2, PT, R206, 0x1, PT ;  /* 0x00000001ce00780c */ /* 0x000fe20003f45270 */
[----:B------:R-:W-:Y:S01]  /*9a10*/  VIADD R20, R23, UR43 ;  /* 0x0000002b17147c36 */ /* 0x000fe20008000000 */
[----:B------:R-:W-:Y:S01]  /*9a20*/  UIADD3 UR10, UR24, 0x22840, URZ ;  /* 0x00022840180a7890 */ /* 0x000fe2000fffe03f */
[----:B------:R-:W-:Y:S01]  /*9a30*/  IMAD R10, R6, -0x60, RZ ;  /* 0xffffffa0060a7824 */ /* 0x000fe200078e02ff */
[----:B------:R-:W-:Y:S02]  /*9a40*/  LOP3.LUT P1, RZ, R16, 0x80000, RZ, 0xc0, !PT ;  /* 0x0008000010ff7812 */ /* 0x000fe4000782c0ff */
[----:B------:R-:W-:-:S07]  /*9a50*/  UPRMT UR10, UR7, 0x654, UR10 ;  /* 0x00000654070a7896 */ /* 0x000fce000800000a */
[----:B------:R-:W3:Y:S08]  /*9a60*/  @P2 LDC R5, c[0x0][0x44c] ;  /* 0x00011300ff052b82 */ /* 0x000ef00000000800 */
[----:B-1----:R-:W1:Y:S01]  /*9a70*/  @P2 LDC R4, c[0x0][0x450] ;  /* 0x00011400ff042b82 */ /* 0x002e620000000800 */
[----:B------:R-:W-:Y:S01]  /*9a80*/  SYNCS.ARRIVE.TRANS64.RED.A1T0 RZ, [UR10], RZ ;  /* 0x000000ffffff79a7 */ /* 0x000fe2000810040a */
[----:B------:R-:W-:Y:S01]  /*9a90*/  ULOP3.LUT UR10, URZ, UR26, URZ, 0x33, !UPT ;  /* 0x0000001a3f0a7292 */ /* 0x000fe2000f8e333f */
[----:B---3--:R-:W-:-:S05]  /*9aa0*/  @P2 IMAD.HI.U32 R5, R20, R5, RZ ;  /* 0x0000000514052227 */ /* 0x008fca00078e00ff */
[----:B-1----:R-:W-:Y:S01]  /*9ab0*/  @P2 SHF.R.U32.HI R20, RZ, R4, R5 ;  /* 0x00000004ff142219 */ /* 0x002fe20000011605 */
[----:B------:R-:W-:-:S04]  /*9ac0*/  VIADD R4, R10, 0x1 ;  /* 0x000000010a047836 */ /* 0x000fc80000000000 */
[----:B------:R-:W1:Y:S01]  /*9ad0*/  SHFL.IDX PT, R11, R20, RZ, 0x1c1f ;  /* 0x001c1fff140b7589 */ /* 0x000e6200000e0000 */
[----:B------:R-:W-:-:S05]  /*9ae0*/  IMAD R4, R19, -0x2, R4 ;  /* 0xfffffffe13047824 */ /* 0x000fca00078e0204 */
[----:B------:R-:W-:-:S05]  /*9af0*/  IADD3 R4, -R17, R4, R18 ;  /* 0x0000000411047210 */ /* 0x000fca0007ffe112 */
[C---:B------:R-:W-:Y:S02]  /*9b00*/  VIADD R15, R4.reuse, UR27 ;  /* 0x0000001b040f7c36 */ /* 0x040fe40008000000 */
[----:B------:R-:W-:Y:S02]  /*9b10*/  VIADD R14, R4, UR10 ;  /* 0x0000000a040e7c36 */ /* 0x000fe40008000000 */
[----:B-1----:R-:W-:Y:S02]  /*9b20*/  IMAD.IADD R13, R15, 0x1, R11 ;  /* 0x000000010f0d7824 */ /* 0x002fe400078e020b */
        /* <DEDUP_REMOVED lines=14> */
.L_x_11609:
[----:B------:R-:W-:-:S05]  /*9c10*/  IMAD.U32 R21, RZ, RZ, UR25 ;  /* 0x00000019ff157e24 */ /* 0x000fca000f8e00ff */
[----:B------:R-:W-:-:S13]  /*9c20*/  ISETP.NE.AND P1, PT, R21, 0x1, PT ;  /* 0x000000011500780c */ /* 0x000fda0003f25270 */
[----:B------:R-:W1:Y:S02]  /*9c30*/  @P1 LDC.64 R4, c[0x0][0x9e8] ;  /* 0x00027a00ff041b82 */ /* 0x000e640000000a00 */
[----:B-1----:R-:W-:-:S05]  /*9c40*/  @P1 IMAD.HI.U32 R4, R11, R4, RZ ;  /* 0x000000040b041227 */ /* 0x002fca00078e00ff */
[----:B------:R-:W-:-:S07]  /*9c50*/  @P1 SHF.R.U32.HI R11, RZ, R5, R4 ;  /* 0x00000005ff0b1219 */ /* 0x000fce0000011604 */
.L_x_11610:
[----:B------:R-:W-:Y:S05]  /*9c60*/  BSYNC B0 ;  /* 0x0000000000007941 */ /* 0x000fea0003800000 */
.L_x_11608:
[----:B------:R-:W-:-:S04]  /*9c70*/  IMAD R4, R19, -0x2, R10 ;  /* 0xfffffffe13047824 */ /* 0x000fc800078e020a */
[----:B------:R-:W-:-:S05]  /*9c80*/  IMAD R4, R11, R21, R4 ;  /* 0x000000150b047224 */ /* 0x000fca00078e0204 */
[----:B------:R-:W-:Y:S02]  /*9c90*/  VIADDMNMX R13, R4, R21, R13, PT ;  /* 0x00000015040d7246 */ /* 0x000fe4000380010d */
[----:B------:R-:W-:-:S07]  /*9ca0*/  VIMNMX R12, R12, R4, !PT ;  /* 0x000000040c0c7248 */ /* 0x000fce0007fe0100 */
.L_x_11607:
        /* <DEDUP_REMOVED lines=133> */
[----:B------:R-:W1:Y:S02]  /*a500*/  SHFL.IDX PT, R13, R20, 0x1, 0x1c1f ;  /* 0x003c1f00140d7f89 */ /* 0x000e6400000e0000 */
[----:B------:R-:W-:Y:S02]  /*a510*/  FSEL R197, R197, -INF , !P6 ;  /* 0xff800000c5c57808 */ /* 0x000fe40007000000 */
[----:B------:R-:W-:Y:S01]  /*a520*/  LOP3.LUT P6, RZ, R16, 0x80000, RZ, 0xc0, !PT ;  /* 0x0008000010ff7812 */ /* 0x000fe200078cc0ff */
[--C-:B-1----:R-:W-:Y:S02]  /*a530*/  IMAD.IADD R15, R15, 0x1, R13.reuse ;  /* 0x000000010f0f7824 */ /* 0x102fe400078e020d */
        /* <DEDUP_REMOVED lines=14> */
.L_x_11613:
[----:B------:R-:W-:-:S05]  /*a620*/  IMAD.U32 R12, RZ, RZ, UR25 ;  /* 0x00000019ff0c7e24 */ /* 0x000fca000f8e00ff */
[----:B------:R-:W-:-:S13]  /*a630*/  ISETP.NE.AND P6, PT, R12, 0x1, PT ;  /* 0x000000010c00780c */ /* 0x000fda0003fc5270 */
[----:B------:R-:W1:Y:S02]  /*a640*/  @P6 LDC.64 R4, c[0x0][0x9e8] ;  /* 0x00027a00ff046b82 */ /* 0x000e640000000a00 */
[----:B-1----:R-:W-:-:S05]  /*a650*/  @P6 IMAD.HI.U32 R4, R13, R4, RZ ;  /* 0x000000040d046227 */ /* 0x002fca00078e00ff */
[----:B------:R-:W-:-:S07]  /*a660*/  @P6 SHF.R.U32.HI R13, RZ, R5, R4 ;  /* 0x00000005ff0d6219 */ /* 0x000fce0000011604 */
.L_x_11614:
[----:B------:R-:W-:Y:S05]  /*a670*/  BSYNC B0 ;  /* 0x0000000000007941 */ /* 0x000fea0003800000 */
.L_x_11612:
[----:B------:R-:W-:-:S04]  /*a680*/  IMAD R10, R19, -0x2, R10 ;  /* 0xfffffffe130a7824 */ /* 0x000fc800078e020a */
[----:B------:R-:W-:-:S05]  /*a690*/  IMAD R13, R13, R12, R10 ;  /* 0x0000000c0d0d7224 */ /* 0x000fca00078e020a */
[----:B------:R-:W-:Y:S02]  /*a6a0*/  VIADDMNMX R15, R13, R12, R15, PT ;  /* 0x0000000c0d0f7246 */ /* 0x000fe4000380010f */
[----:B------:R-:W-:-:S07]  /*a6b0*/  VIMNMX R14, R14, R13, !PT ;  /* 0x0000000d0e0e7248 */ /* 0x000fce0007fe0100 */
.L_x_11611:
        /* <DEDUP_REMOVED lines=60> */
[----:B------:R-:W1:Y:S01]  /*aa80*/  SHFL.BFLY PT, R4, R5, 0x2, 0x1f ;  /* 0x0c401f0005047f89 */ /* 0x000e6200000e0000 */
        /* <DEDUP_REMOVED lines=14> */
[----:B-1----:R-:W-:Y:S02]  /*ab70*/  FMNMX.FTZ R12, R5, R4, !PT ;  /* 0x00000004050c7209 */ /* 0x002fe40007810000 */
[C---:B------:R-:W-:Y:S02]  /*ab80*/  ISETP.GT.AND P1, PT, R14.reuse, 0x30, !P1 ;  /* 0x000000300e00780c */ /* 0x040fe40004f24270 */
[----:B------:R-:W-:Y:S01]  /*ab90*/  ISETP.GT.AND P4, PT, R14, 0x51, !P4 ;  /* 0x000000510e00780c */ /* 0x000fe20006784270 */
[----:B------:R-:W1:Y:S01]  /*aba0*/  SHFL.BFLY PT, R13, R12, 0x1, 0x1f ;  /* 0x0c201f000c0d7f89 */ /* 0x000e6200000e0000 */
        /* <DEDUP_REMOVED lines=13> */
[----:B-1----:R-:W-:-:S02]  /*ac80*/  FMNMX.FTZ R4, R12, R13, !PT ;  /* 0x0000000d0c047209 */ /* 0x002fc40007810000 */
        /* <DEDUP_REMOVED lines=69> */
[----:B-1----:R-:W-:Y:S01]  /*b0e0*/  FFMA.FTZ R169, R184, UR6, -R10 ;  /* 0x00000006b8a97c23 */ /* 0x002fe2000801080a */
        /* <DEDUP_REMOVED lines=16> */
[--C-:B-1----:R-:W-:Y:S01]  /*b1f0*/  FFMA.FTZ R161, R177, UR6, -R10.reuse ;  /* 0x00000006b1a17c23 */ /* 0x102fe2000801080a */
[--C-:B------:R-:W-:Y:S01]  /*b200*/  FFMA.FTZ R177, R192, UR6, -R10.reuse ;  /* 0x00000006c0b17c23 */ /* 0x100fe2000801080a */
[----:B------:R-:W1:Y:S05]  /*b210*/  SHFL.BFLY PT, R176, R5, 0x2, 0x1f ;  /* 0x0c401f0005b07f89 */ /* 0x000e6a00000e0000 */
        /* <DEDUP_REMOVED lines=12> */
[----:B-1----:R-:W-:Y:S01]  /*b2e0*/  FMNMX.FTZ R184, R5, R176, !PT ;  /* 0x000000b005b87209 */ /* 0x002fe20007810000 */
[--C-:B------:R-:W-:Y:S01]  /*b2f0*/  FFMA.FTZ R176, R189, UR6, -R10.reuse ;  /* 0x00000006bdb07c23 */ /* 0x100fe2000801080a */
[----:B------:R-:W-:Y:S01]  /*b300*/  FFMA.FTZ R10, R197, UR6, -R10 ;  /* 0x00000006c50a7c23 */ /* 0x000fe2000801080a */
        /* <DEDUP_REMOVED lines=26> */
[----:B-1----:R-:W-:Y:S01]  /*b4b0*/  FMNMX.FTZ R5, R184, R5, !PT ;  /* 0x00000005b8057209 */ /* 0x002fe20007810000 */
        /* <DEDUP_REMOVED lines=8> */
[----:B------:R-:W1:Y:S01]  /*b540*/  MUFU.EX2 R168, R168 ;  /* 0x000000a800a87308 */ /* 0x000e620000000800 */
        /* <DEDUP_REMOVED lines=29> */
[----:B-1----:R-:W-:Y:S01]  /*b720*/  F2FP.BF16.F32.PACK_AB R166, R168, R165 ;  /* 0x000000a5a8a6723e */ /* 0x002fe200000010ff */
[----:B------:R-:W-:Y:S01]  /*b730*/  FADD.FTZ R2, R20, R193 ;  /* 0x000000c114027221 */ /* 0x000fe20000010000 */
[--C-:B------:R-:W-:Y:S01]  /*b740*/  FFMA.FTZ R179, R179, UR6, -R189.reuse ;  /* 0x00000006b3b37c23 */ /* 0x100fe200080108bd */
[----:B------:R-:W1:Y:S01]  /*b750*/  MUFU.EX2 R176, R176 ;  /* 0x000000b000b07308 */ /* 0x000e620000000800 */
        /* <DEDUP_REMOVED lines=20> */
[----:B-1----:R-:W-:Y:S01]  /*b8a0*/  F2FP.BF16.F32.PACK_AB R170, R176, R173 ;  /* 0x000000adb0aa723e */ /* 0x002fe200000010ff */
[----:B------:R-:W-:Y:S01]  /*b8b0*/  FADD.FTZ R154, R164, R193 ;  /* 0x000000c1a49a7221 */ /* 0x000fe20000010000 */
[-C--:B------:R-:W-:Y:S01]  /*b8c0*/  FMUL.FTZ R105, R105, R8.reuse ;  /* 0x0000000869697220 */ /* 0x080fe20000410000 */
[-C--:B------:R-:W-:Y:S01]  /*b8d0*/  FMUL.FTZ R108, R108, R8.reuse ;  /* 0x000000086c6c7220 */ /* 0x080fe20000410000 */
[----:B------:R-:W1:Y:S01]  /*b8e0*/  MUFU.EX2 R10, R10 ;  /* 0x0000000a000a7308 */ /* 0x000e620000000800 */
        /* <DEDUP_REMOVED lines=40> */
[----:B-1----:R-:W-:Y:S01]  /*bb70*/  FADD.FTZ R2, R10, R13 ;  /* 0x0000000d0a027221 */ /* 0x002fe20000010000 */
[----:B----4-:R-:W-:Y:S01]  /*bb80*/  FFMA.FTZ R13, R14, R0, R185 ;  /* 0x000000000e0d7223 */ /* 0x010fe200000100b9 */
[----:B------:R-:W-:Y:S01]  /*bb90*/  FMUL.FTZ R149, R149, R8 ;  /* 0x0000000895957220 */ /* 0x000fe20000410000 */
[----:B------:R-:W-:Y:S01]  /*bba0*/  F2FP.BF16.F32.PACK_AB R164, R161, R164 ;  /* 0x000000a4a1a4723e */ /* 0x000fe200000010ff */
[----:B------:R-:W-:Y:S01]  /*bbb0*/  FMUL.FTZ R26, R26, R14 ;  /* 0x0000000e1a1a7220 */ /* 0x000fe20000410000 */
[C---:B---3--:R-:W-:Y:S01]  /*bbc0*/  FADD.FTZ R0, R184.reuse, R13 ;  /* 0x0000000db8007221 */ /* 0x048fe20000010000 */
[----:B------:R-:W-:Y:S01]  /*bbd0*/  F2FP.BF16.F32.PACK_AB R160, R157, R160 ;  /* 0x000000a09da0723e */ /* 0x000fe200000010ff */
[----:B------:R-:W1:Y:S01]  /*bbe0*/  MUFU.EX2 R159, R159 ;  /* 0x0000009f009f7308 */ /* 0x000e620000000800 */
        /* <DEDUP_REMOVED lines=56> */
[----:B-1----:R-:W-:Y:S01]  /*bf70*/  F2FP.BF16.F32.PACK_AB R174, R10, R181 ;  /* 0x000000b50aae723e */ /* 0x002fe200000010ff */
        /* <DEDUP_REMOVED lines=37> */
[----:B------:R-:W-:Y:S01]  /*c1d0*/  FMUL.FTZ R151, R151, R14 ;  /* 0x0000000e97977220 */ /* 0x000fe20000410000 */
[----:B------:R-:W1:Y:S01]  /*c1e0*/  MUFU.EX2 R169, R186 ;  /* 0x000000ba00a97308 */ /* 0x000e620000000800 */
[----:B---3--:R-:W-:-:S07]  /*c1f0*/  FADD.FTZ R178, R182, R13 ;  /* 0x0000000db6b27221 */ /* 0x008fce0000010000 */
[----:B------:R-:W3:Y:S01]  /*c200*/  MUFU.EX2 R0, R187 ;  /* 0x000000bb00007308 */ /* 0x000ee20000000800 */
[----:B0-----:R-:W-:-:S07]  /*c210*/  FADD.FTZ R178, R183, R178 ;  /* 0x000000b2b7b27221 */ /* 0x001fce0000010000 */
[----:B------:R0:W4:Y:S01]  /*c220*/  MUFU.EX2 R171, R167 ;  /* 0x000000a700ab7308 */ /* 0x0001220000000800 */
[----:B-1----:R-:W-:-:S07]  /*c230*/  FADD.FTZ R13, R169, R178 ;  /* 0x000000b2a90d7221 */ /* 0x002fce0000010000 */
[----:B------:R-:W1:Y:S01]  /*c240*/  MUFU.EX2 R20, R191 ;  /* 0x000000bf00147308 */ /* 0x000e620000000800 */
[C---:B---3--:R-:W-:Y:S01]  /*c250*/  FADD.FTZ R178, R0.reuse, R13 ;  /* 0x0000000d00b27221 */ /* 0x048fe20000010000 */
[----:B------:R-:W-:Y:S02]  /*c260*/  F2FP.BF16.F32.PACK_AB R169, R0, R169 ;  /* 0x000000a900a9723e */ /* 0x000fe400000010ff */
[----:B0-----:R-:W-:-:S04]  /*c270*/  F2FP.BF16.F32.PACK_AB R167, R183, R182 ;  /* 0x000000b6b7a7723e */ /* 0x001fc800000010ff */
[----:B------:R-:W0:Y:S01]  /*c280*/  MUFU.EX2 R173, R194 ;  /* 0x000000c200ad7308 */ /* 0x000e220000000800 */
[----:B----4-:R-:W-:-:S07]  /*c290*/  FADD.FTZ R13, R171, R178 ;  /* 0x000000b2ab0d7221 */ /* 0x010fce0000010000 */
[----:B------:R-:W3:Y:S01]  /*c2a0*/  MUFU.EX2 R176, R195 ;  /* 0x000000c300b07308 */ /* 0x000ee20000000800 */
[C---:B-1----:R-:W-:Y:S01]  /*c2b0*/  FADD.FTZ R180, R20.reuse, R13 ;  /* 0x0000000d14b47221 */ /* 0x042fe20000010000 */
[----:B------:R-:W-:-:S06]  /*c2c0*/  F2FP.BF16.F32.PACK_AB R171, R20, R171 ;  /* 0x000000ab14ab723e */ /* 0x000fcc00000010ff */
[----:B------:R-:W1:Y:S01]  /*c2d0*/  MUFU.EX2 R175, R198 ;  /* 0x000000c600af7308 */ /* 0x000e620000000800 */
[----:B0-----:R-:W-:-:S07]  /*c2e0*/  FADD.FTZ R13, R173, R180 ;  /* 0x000000b4ad0d7221 */ /* 0x001fce0000010000 */
[----:B------:R-:W0:Y:S01]  /*c2f0*/  MUFU.EX2 R178, R189 ;  /* 0x000000bd00b27308 */ /* 0x000e220000000800 */
[C---:B---3--:R-:W-:Y:S01]  /*c300*/  FADD.FTZ R8, R176.reuse, R13 ;  /* 0x0000000db0087221 */ /* 0x048fe20000010000 */
[----:B------:R-:W-:-:S03]  /*c310*/  F2FP.BF16.F32.PACK_AB R173, R176, R173 ;  /* 0x000000adb0ad723e */ /* 0x000fc600000010ff */
[----:B-1----:R-:W-:-:S04]  /*c320*/  FADD.FTZ R9, R175, R8 ;  /* 0x00000008af097221 */ /* 0x002fc80000010000 */
[C---:B0-----:R-:W-:Y:S01]  /*c330*/  FADD.FTZ R0, R178.reuse, R9 ;  /* 0x00000009b2007221 */ /* 0x041fe20000010000 */
[----:B------:R-:W-:Y:S01]  /*c340*/  F2FP.BF16.F32.PACK_AB R175, R178, R175 ;  /* 0x000000afb2af723e */ /* 0x000fe200000010ff */
[----:B------:R-:W-:Y:S06]  /*c350*/  @!P0 BRA `(.L_x_11615) ;  /* 0x0000000000048947 */ /* 0x000fec0003800000 */
[----:B------:R-:W-:Y:S01]  /*c360*/  BPT.TRAP 0x1 ;  /* 0x000000040000795c */ /* 0x000fe20000300000 */
.L_x_11615:
[----:B------:R0:W1:Y:S01]  /*c370*/  SYNCS.PHASECHK.TRANS64.TRYWAIT P1, [UR24+0x22850], R7 ;  /* 0x02285007ff0075a7 */ /* 0x0000620008020158 */
[----:B------:R-:W-:Y:S05]  /*c380*/  @!P0 BRA `(.L_x_11616) ;  /* 0x0000000000048947 */ /* 0x000fea0003800000 */
[----:B------:R-:W-:Y:S01]  /*c390*/  BPT.TRAP 0x1 ;  /* 0x000000040000795c */ /* 0x000fe20000300000 */
.L_x_11616:
[----:B------:R-:W-:Y:S01]  /*c3a0*/  VIADD R8, R215, 0x8 ;  /* 0x00000008d7087836 */ /* 0x000fe20000000000 */
[----:B-1----:R-:W-:Y:S06]  /*c3b0*/  @P1 BRA `(.L_x_11617) ;  /* 0x0000000000081947 */ /* 0x002fec0003800000 */
[----:B------:R-:W1:Y:S02]  /*c3c0*/  SYNCS.PHASECHK.TRANS64.TRYWAIT P1, [UR24+0x22850], R7 ;  /* 0x02285007ff0075a7 */ /* 0x000e640008020158 */
[----:B-1----:R-:W-:Y:S05]  /*c3d0*/  @!P1 BRA `(.L_x_11618) ;  /* 0x0000009400f09947 */ /* 0x002fea0003800000 */
.L_x_11617:
        /* <DEDUP_REMOVED lines=39> */
.L_x_11619:
        /* <DEDUP_REMOVED lines=8> */
.L_x_11601:
[----:B01----:R-:W0:Y:S01]  /*c6d0*/  SHFL.BFLY PT, R7, R2, 0x2, 0x1f ;  /* 0x0c401f0002077f89 */ /* 0x003e2200000e0000 */
[----:B------:R-:W-:Y:S01]  /*c6e0*/  IMAD.MOV.U32 R8, RZ, RZ, RZ ;  /* 0x000000ffff087224 */ /* 0x000fe200078e00ff */
[----:B------:R-:W-:Y:S01]  /*c6f0*/  UIADD3 UR38, UR38, 0x1, URZ ;  /* 0x0000000126267890 */ /* 0x000fe2000fffe03f */
[----:B------:R-:W-:Y:S01]  /*c700*/  IMAD.U32 R13, RZ, RZ, UR6 ;  /* 0x00000006ff0d7e24 */ /* 0x000fe2000f8e00ff */
[----:B------:R-:W1:Y:S01]  /*c710*/  SHFL.BFLY PT, R9, R0, 0x2, 0x1f ;  /* 0x0c401f0000097f89 */ /* 0x000e6200000e0000 */
[----:B------:R2:W-:Y:S06]  /*c720*/  BAR.ARV R3, 0x100 ;  /* 0x000400030000751d */ /* 0x0005ec0000002000 */
[----:B------:R-:W-:-:S02]  /*c730*/  UISETP.NE.AND UP0, UPT, UR38, 0x2, UPT ;  /* 0x000000022600788c */ /* 0x000fc4000bf05270 */
[----:B------:R-:W-:Y:S06]  /*c740*/  BAR.ARV 0x8, 0x180 ;  /* 0x0206000000007b1d */ /* 0x000fec0000002000 */
[----:B--2---:R-:W-:Y:S01]  /*c750*/  IMAD.MOV.U32 R3, RZ, RZ, -0x800000 ;  /* 0xff800000ff037424 */ /* 0x004fe200078e00ff */
[----:B------:R-:W-:Y:S01]  /*c760*/  USEL UR4, URZ, 0x1, UP0 ;  /* 0x000000013f047887 */ /* 0x000fe20008000000 */
[----:B0-----:R-:W-:Y:S01]  /*c770*/  FADD.FTZ R7, R7, R2 ;  /* 0x0000000207077221 */ /* 0x001fe20000010000 */
[----:B------:R-:W-:Y:S01]  /*c780*/  IMAD.MOV.U32 R2, RZ, RZ, -0x800000 ;  /* 0xff800000ff027424 */ /* 0x000fe200078e00ff */
[----:B------:R-:W-:Y:S01]  /*c790*/  PLOP3.LUT P0, PT, PT, PT, PT, 0x8, 0x0 ;  /* 0x000000000000781c */ /* 0x000fe20003f0e170 */
[----:B------:R-:W-:Y:S01]  /*c7a0*/  UIADD3 UR36, UR36, 0x1, URZ ;  /* 0x0000000124247890 */ /* 0x000fe2000fffe03f */
[----:B-1----:R-:W-:Y:S01]  /*c7b0*/  FADD.FTZ R9, R9, R0 ;  /* 0x0000000009097221 */ /* 0x002fe20000010000 */
[----:B------:R-:W0:Y:S01]  /*c7c0*/  SHFL.BFLY PT, R6, R7, 0x1, 0x1f ;  /* 0x0c201f0007067f89 */ /* 0x000e2200000e0000 */
[----:B------:R-:W-:Y:S01]  /*c7d0*/  IMAD.MOV.U32 R0, RZ, RZ, RZ ;  /* 0x000000ffff007224 */ /* 0x000fe200078e00ff */
[----:B------:R-:W-:-:S02]  /*c7e0*/  USEL UR38, UR38, URZ, UP0 ;  /* 0x0000003f26267287 */ /* 0x000fc40008000000 */
[----:B------:R-:W-:Y:S01]  /*c7f0*/  ULOP3.LUT UR37, UR37, UR4, URZ, 0x3c, !UPT ;  /* 0x0000000425257292 */ /* 0x000fe2000f8e3c3f */
[----:B0-----:R-:W-:Y:S01]  /*c800*/  FADD.FTZ R10, R7, R6 ;  /* 0x00000006070a7221 */ /* 0x001fe20000010000 */
[----:B------:R-:W-:Y:S01]  /*c810*/  IMAD.U32 R7, RZ, RZ, UR6 ;  /* 0x00000006ff077e24 */ /* 0x000fe2000f8e00ff */
[----:B------:R-:W0:Y:S03]  /*c820*/  SHFL.BFLY PT, R6, R9, 0x1, 0x1f ;  /* 0x0c201f0009067f89 */ /* 0x000e2600000e0000 */
[----:B------:R-:W-:-:S13]  /*c830*/  FSETP.NE.FTZ.AND P1, PT, R10, RZ, PT ;  /* 0x000000ff0a00720b */ /* 0x000fda0003f35000 */
[----:B------:R-:W1:Y:S01]  /*c840*/  @P1 MUFU.RCP R8, R10 ;  /* 0x0000000a00081308 */ /* 0x000e620000001000 */
[----:B------:R-:W-:Y:S01]  /*c850*/  @P1 FMUL.FTZ R7, R7, 0.69314718246459960938 ;  /* 0x3f31721807071820 */ /* 0x000fe20000410000 */
[----:B0-----:R-:W-:-:S06]  /*c860*/  FADD.FTZ R12, R9, R6 ;  /* 0x00000006090c7221 */ /* 0x001fcc0000010000 */
        /* <DEDUP_REMOVED lines=10> */
[----:B------:R-:W-:-:S04]  /*c910*/  FMUL.FTZ R40, R40, R8 ;  /* 0x0000000828287220 */ /* 0x000fc80000410000 */
[----:B------:R-:W-:Y:S01]  /*c920*/  @P2 MUFU.RCP R0, R12 ;  /* 0x0000000c00002308 */ /* 0x000fe20000001000 */
[-C--:B------:R-:W-:Y:S01]  /*c930*/  FMUL.FTZ R41, R41, R8.reuse ;  /* 0x0000000829297220 */ /* 0x080fe20000410000 */
[-C--:B------:R-:W-:Y:S01]  /*c940*/  FMUL.FTZ R44, R44, R8.reuse ;  /* 0x000000082c2c7220 */ /* 0x080fe20000410000 */
[-C--:B------:R-:W-:Y:S01]  /*c950*/  FMUL.FTZ R45, R45, R8.reuse ;  /* 0x000000082d2d7220 */ /* 0x080fe20000410000 */
        /* <DEDUP_REMOVED lines=53> */
[----:B------:R-:W-:Y:S01]  /*ccb0*/  @P2 FMUL.FTZ R13, R13, 0.69314718246459960938 ;  /* 0x3f3172180d0d2820 */ /* 0x000fe20000410000 */
[----:B0-----:R-:W-:Y:S01]  /*ccc0*/  @P1 FMUL.FTZ R6, R6, 0.69314718246459960938 ;  /* 0x3f31721806061820 */ /* 0x001fe20000410000 */
        /* <DEDUP_REMOVED lines=66> */
[----:B------:R-:W-:-:S07]  /*d0f0*/  @P2 FFMA.FTZ R3, R13, R5, R12 ;  /* 0x000000050d032223 */ /* 0x000fce000001000c */
.L_x_11542:
[----:B------:R-:W0:Y:S01]  /*d100*/  S2R R4, SR_CgaCtaId ;  /* 0x0000000000047919 */ /* 0x000e220000008800 */
[----:B------:R-:W-:Y:S01]  /*d110*/  MOV R17, 0x400 ;  /* 0x0000040000117802 */ /* 0x000fe20000000f00 */
[----:B------:R-:W-:Y:S01]  /*d120*/  BSSY B0, `(.L_x_11621) ;  /* 0x00002d5000007945 */ /* 0x000fe20003800000 */
[----:B------:R-:W-:Y:S02]  /*d130*/  BAR.SYNC.DEFER_BLOCKING 0x5, 0x180 ;  /* 0x0146000000007b1d */ /* 0x000fe40000010000 */
[----:B0-----:R-:W-:-:S05]  /*d140*/  LEA R17, R4, R17, 0x18 ;  /* 0x0000001104117211 */ /* 0x001fca00078ec0ff */
[----:B------:R-:W0:Y:S02]  /*d150*/  LDS.128 R4, [R17+0x228d0] ;  /* 0x0228d00011047984 */ /* 0x000e240000000c00 */
[----:B0-----:R-:W-:Y:S02]  /*d160*/  R2UR UR5, R5 ;  /* 0x00000000050572ca */ /* 0x001fe400000e0000 */
[----:B------:R-:W-:Y:S02]  /*d170*/  R2UR UR7, R6 ;  /* 0x00000000060772ca */ /* 0x000fe400000e0000 */
        /* <DEDUP_REMOVED lines=49> */
[C---:B------:R-:W-:Y:S01]  /*d490*/  IADD3 R187, P0, R110.reuse, 0x8020, RZ ;  /* 0x000080206ebb7810 */ /* 0x040fe20007f1e0ff */
[----:B------:R-:W-:Y:S01]  /*d4a0*/  IMAD.X R87, RZ, RZ, R111, P1 ;  /* 0x000000ffff577224 */ /* 0x000fe200008e066f */
[----:B------:R-:W-:-:S02]  /*d4b0*/  IADD3 R189, P4, R110, 0x8040, RZ ;  /* 0x000080406ebd7810 */ /* 0x000fc40007f9e0ff */
        /* <DEDUP_REMOVED lines=14> */
[----:B------:R-:W-:-:S02]  /*d5a0*/  LOP3.LUT R14, R173, 0x380, RZ, 0xc0, !PT ;  /* 0x00000380ad0e7812 */ /* 0x000fc400078ec0ff */
[----:B------:R-:W-:Y:S02]  /*d5b0*/  LOP3.LUT R20, R175, 0x380, RZ, 0xc0, !PT ;  /* 0x00000380af147812 */ /* 0x000fe400078ec0ff */
[----:B------:R-:W-:Y:S02]  /*d5c0*/  LOP3.LUT R30, R177, 0x380, RZ, 0xc0, !PT ;  /* 0x00000380b11e7812 */ /* 0x000fe400078ec0ff */
[----:B------:R-:W-:Y:S01]  /*d5d0*/  MOV R110, R110 ;  /* 0x0000006e006e7202 */ /* 0x000fe20000000f00 */
[----:B------:R-:W-:Y:S01]  /*d5e0*/  BAR.SYNC.DEFER_BLOCKING 0x1, 0x100 ;  /* 0x0044000000007b1d */ /* 0x000fe20000010000 */
[----:B------:R-:W-:Y:S02]  /*d5f0*/  LOP3.LUT R106, R4, 0x380, RZ, 0xc0, !PT ;  /* 0x00000380046a7812 */ /* 0x000fe400078ec0ff */
[----:B------:R-:W-:Y:S02]  /*d600*/  SHF.R.U64 R12, R12, 0x3, RZ ;  /* 0x000000030c0c7819 */ /* 0x000fe400000012ff */
[----:B------:R-:W-:-:S02]  /*d610*/  LOP3.LUT R38, R179, 0x380, RZ, 0xc0, !PT ;  /* 0x00000380b3267812 */ /* 0x000fc400078ec0ff */
[----:B------:R-:W-:Y:S02]  /*d620*/  LOP3.LUT R111, R18, 0x380, RZ, 0xc0, !PT ;  /* 0x00000380126f7812 */ /* 0x000fe400078ec0ff */
[----:B------:R-:W-:Y:S02]  /*d630*/  SHF.R.U64 R14, R14, 0x3, RZ ;  /* 0x000000030e0e7819 */ /* 0x000fe400000012ff */
[----:B------:R-:W-:Y:S02]  /*d640*/  LOP3.LUT R46, R181, 0x380, RZ, 0xc0, !PT ;  /* 0x00000380b52e7812 */ /* 0x000fe400078ec0ff */
[----:B------:R-:W-:Y:S02]  /*d650*/  SHF.R.U64 R20, R20, 0x3, RZ ;  /* 0x0000000314147819 */ /* 0x000fe400000012ff */
[----:B------:R-:W-:Y:S02]  /*d660*/  LOP3.LUT R54, R183, 0x380, RZ, 0xc0, !PT ;  /* 0x00000380b7367812 */ /* 0x000fe400078ec0ff */
[----:B------:R-:W-:-:S02]  /*d670*/  LOP3.LUT R90, R187, 0x380, RZ, 0xc0, !PT ;  /* 0x00000380bb5a7812 */ /* 0x000fc400078ec0ff */
[----:B------:R-:W-:Y:S02]  /*d680*/  SHF.R.U64 R30, R30, 0x3, RZ ;  /* 0x000000031e1e7819 */ /* 0x000fe400000012ff */
[----:B------:R-:W-:Y:S02]  /*d690*/  LOP3.LUT R86, R185, 0x380, RZ, 0xc0, !PT ;  /* 0x00000380b9567812 */ /* 0x000fe400078ec0ff */
[----:B------:R-:W-:Y:S01]  /*d6a0*/  LOP3.LUT R98, R191, 0x380, RZ, 0xc0, !PT ;  /* 0x00000380bf627812 */ /* 0x000fe200078ec0ff */
[----:B------:R0:W-:Y:S01]  /*d6b0*/  STSM.16.M88.4 [R110], R24 ;  /* 0x000000186e007844 */ /* 0x0001e20000000200 */
[----:B------:R-:W-:Y:S02]  /*d6c0*/  SHF.R.U64 R29, R106, 0x3, RZ ;  /* 0x000000036a1d7819 */ /* 0x000fe400000012ff */
[----:B------:R-:W-:Y:S02]  /*d6d0*/  LOP3.LUT R12, R12, R151, RZ, 0x3c, !PT ;  /* 0x000000970c0c7212 */ /* 0x000fe400078e3cff */
[----:B------:R-:W-:-:S02]  /*d6e0*/  SHF.R.U64 R38, R38, 0x3, RZ ;  /* 0x0000000326267819 */ /* 0x000fc400000012ff */
[----:B------:R-:W-:Y:S02]  /*d6f0*/  SHF.R.U64 R111, R111, 0x3, RZ ;  /* 0x000000036f6f7819 */ /* 0x000fe400000012ff */
[----:B------:R-:W-:Y:S02]  /*d700*/  LOP3.LUT R14, R14, R173, RZ, 0x3c, !PT ;  /* 0x000000ad0e0e7212 */ /* 0x000fe400078e3cff */
[----:B------:R-:W-:Y:S02]  /*d710*/  SHF.R.U64 R46, R46, 0x3, RZ ;  /* 0x000000032e2e7819 */ /* 0x000fe400000012ff */
[----:B------:R-:W-:Y:S02]  /*d720*/  LOP3.LUT R94, R189, 0x380, RZ, 0xc0, !PT ;  /* 0x00000380bd5e7812 */ /* 0x000fe400078ec0ff */
[----:B------:R-:W-:Y:S02]  /*d730*/  LOP3.LUT R20, R20, R175, RZ, 0x3c, !PT ;  /* 0x000000af14147212 */ /* 0x000fe400078e3cff */
[----:B------:R-:W-:-:S02]  /*d740*/  SHF.R.U64 R54, R54, 0x3, RZ ;  /* 0x0000000336367819 */ /* 0x000fc400000012ff */
[----:B------:R-:W-:Y:S02]  /*d750*/  SHF.R.U64 R90, R90, 0x3, RZ ;  /* 0x000000035a5a7819 */ /* 0x000fe400000012ff */
[----:B------:R-:W-:Y:S02]  /*d760*/  LOP3.LUT R30, R30, R177, RZ, 0x3c, !PT ;  /* 0x000000b11e1e7212 */ /* 0x000fe400078e3cff */
[----:B------:R-:W-:Y:S02]  /*d770*/  SHF.R.U64 R86, R86, 0x3, RZ ;  /* 0x0000000356567819 */ /* 0x000fe400000012ff */
[----:B------:R-:W-:Y:S02]  /*d780*/  LOP3.LUT R102, R193, 0x380, RZ, 0xc0, !PT ;  /* 0x00000380c1667812 */ /* 0x000fe400078ec0ff */
[----:B------:R-:W-:Y:S02]  /*d790*/  SHF.R.U64 R98, R98, 0x3, RZ ;  /* 0x0000000362627819 */ /* 0x000fe400000012ff */
[----:B------:R-:W-:-:S02]  /*d7a0*/  LOP3.LUT R106, R29, R4, RZ, 0x3c, !PT ;  /* 0x000000041d6a7212 */ /* 0x000fc400078e3cff */
[----:B------:R-:W-:Y:S02]  /*d7b0*/  LOP3.LUT R38, R38, R179, RZ, 0x3c, !PT ;  /* 0x000000b326267212 */ /* 0x000fe400078e3cff */
[----:B------:R-:W-:Y:S02]  /*d7c0*/  LOP3.LUT R4, R111, R18, RZ, 0x3c, !PT ;  /* 0x000000126f047212 */ /* 0x000fe400078e3cff */
[----:B------:R-:W-:Y:S02]  /*d7d0*/  MOV R28, R12 ;  /* 0x0000000c001c7202 */ /* 0x000fe40000000f00 */
[----:B------:R-:W-:Y:S02]  /*d7e0*/  LOP3.LUT R46, R46, R181, RZ, 0x3c, !PT ;  /* 0x000000b52e2e7212 */ /* 0x000fe400078e3cff */
[----:B------:R-:W-:Y:S01]  /*d7f0*/  SHF.R.U64 R94, R94, 0x3, RZ ;  /* 0x000000035e5e7819 */ /* 0x000fe200000012ff */
[----:B------:R0:W-:Y:S01]  /*d800*/  STSM.16.M88.4 [R28], R32 ;  /* 0x000000201c007844 */ /* 0x0001e20000000200 */
[----:B------:R-:W-:-:S02]  /*d810*/  MOV R18, R14 ;  /* 0x0000000e00127202 */ /* 0x000fc40000000f00 */
[----:B------:R-:W-:Y:S02]  /*d820*/  LOP3.LUT R54, R54, R183, RZ, 0x3c, !PT ;  /* 0x000000b736367212 */ /* 0x000fe400078e3cff */
[----:B------:R-:W-:Y:S01]  /*d830*/  LOP3.LUT R90, R90, R187, RZ, 0x3c, !PT ;  /* 0x000000bb5a5a7212 */ /* 0x000fe200078e3cff */
[----:B------:R0:W-:Y:S01]  /*d840*/  STSM.16.M88.4 [R18], R40 ;  /* 0x0000002812007844 */ /* 0x0001e20000000200 */
[----:B------:R-:W-:Y:S02]  /*d850*/  LOP3.LUT R151, R6, 0x380, RZ, 0xc0, !PT ;  /* 0x0000038006977812 */ /* 0x000fe400078ec0ff */
[----:B------:R-:W-:Y:S02]  /*d860*/  MOV R20, R20 ;  /* 0x0000001400147202 */ /* 0x000fe40000000f00 */
[----:B------:R-:W-:Y:S02]  /*d870*/  LOP3.LUT R86, R86, R185, RZ, 0x3c, !PT ;  /* 0x000000b956567212 */ /* 0x000fe400078e3cff */
[----:B------:R-:W-:Y:S01]  /*d880*/  SHF.R.U64 R102, R102, 0x3, RZ ;  /* 0x0000000366667819 */ /* 0x000fe200000012ff */
[----:B------:R0:W-:Y:S01]  /*d890*/  STSM.16.M88.4 [R20], R48 ;  /* 0x0000003014007844 */ /* 0x0001e20000000200 */
[----:B------:R-:W-:-:S02]  /*d8a0*/  LOP3.LUT R98, R98, R191, RZ, 0x3c, !PT ;  /* 0x000000bf62627212 */ /* 0x000fc400078e3cff */
[----:B------:R-:W-:Y:S02]  /*d8b0*/  MOV R30, R30 ;  /* 0x0000001e001e7202 */ /* 0x000fe40000000f00 */
[----:B------:R-:W-:Y:S02]  /*d8c0*/  F2FP.BF16.F32.PACK_AB R59, R63, R59 ;  /* 0x0000003b3f3b723e */ /* 0x000fe400000010ff */
[----:B------:R-:W-:Y:S02]  /*d8d0*/  F2FP.BF16.F32.PACK_AB R65, R9, R66 ;  /* 0x000000420941723e */ /* 0x000fe400000010ff */
[----:B------:R-:W-:Y:S01]  /*d8e0*/  F2FP.BF16.F32.PACK_AB R72, R73, R72 ;  /* 0x000000484948723e */ /* 0x000fe200000010ff */
[----:B------:R0:W-:Y:S01]  /*d8f0*/  STSM.16.M88.4 [R30], R56 ;  /* 0x000000381e007844 */ /* 0x0001e20000000200 */
[----:B------:R-:W-:Y:S02]  /*d900*/  MOV R38, R38 ;  /* 0x0000002600267202 */ /* 0x000fe40000000f00 */
[----:B------:R-:W-:-:S02]  /*d910*/  F2FP.BF16.F32.PACK_AB R66, R69, R68 ;  /* 0x000000444542723e */ /* 0x000fc400000010ff */
[----:B------:R-:W-:Y:S02]  /*d920*/  F2FP.BF16.F32.PACK_AB R67, R71, R67 ;  /* 0x000000434743723e */ /* 0x000fe400000010ff */
[----:B------:R-:W-:Y:S02]  /*d930*/  F2FP.BF16.F32.PACK_AB R73, R8, R74 ;  /* 0x0000004a0849723e */ /* 0x000fe400000010ff */
[----:B------:R-:W-:Y:S01]  /*d940*/  F2FP.BF16.F32.PACK_AB R80, R81, R80 ;  /* 0x000000505150723e */ /* 0x000fe200000010ff */
[----:B------:R0:W-:Y:S01]  /*d950*/  STSM.16.M88.4 [R38], R64 ;  /* 0x0000004026007844 */ /* 0x0001e20000000200 */
[----:B------:R-:W-:Y:S02]  /*d960*/  LOP3.LUT R94, R94, R189, RZ, 0x3c, !PT ;  /* 0x000000bd5e5e7212 */ /* 0x000fe400078e3cff */
[----:B------:R-:W-:Y:S02]  /*d970*/  MOV R46, R46 ;  /* 0x0000002e002e7202 */ /* 0x000fe40000000f00 */
        /* <DEDUP_REMOVED lines=8> */
[----:B------:R-:W-:Y:S02]  /*da00*/  F2FP.BF16.F32.PACK_AB R120, R121, R120 ;  /* 0x000000787978723e */ /* 0x000fe400000010ff */
[----:B------:R-:W-:Y:S02]  /*da10*/  F2FP.BF16.F32.PACK_AB R128, R129, R128 ;  /* 0x000000808180723e */ /* 0x000fe400000010ff */
[----:B------:R-:W-:Y:S02]  /*da20*/  F2FP.BF16.F32.PACK_AB R136, R137, R136 ;  /* 0x000000888988723e */ /* 0x000fe400000010ff */
[----:B------:R-:W-:Y:S01]  /*da30*/  F2FP.BF16.F32.PACK_AB R144, R145, R144 ;  /* 0x000000909190723e */ /* 0x000fe200000010ff */
[----:B------:R-:W-:Y:S01]  /*da40*/  ULDC UR10, c[0x0][0xa88] ;  /* 0x0002a200000a7ab9 */ /* 0x000fe20000000800 */
[----:B------:R-:W-:Y:S01]  /*da50*/  SHF.R.U64 R151, R151, 0x3, RZ ;  /* 0x0000000397977819 */ /* 0x000fe200000012ff */
[----:B------:R-:W-:Y:S01]  /*da60*/  UMOV UR4, URZ ;  /* 0x0000003f00047c82 */ /* 0x000fe20008000000 */
[----:B------:R-:W-:Y:S01]  /*da70*/  MOV R54, R54 ;  /* 0x0000003600367202 */ /* 0x000fe20000000f00 */
[----:B------:R-:W1:Y:S01]  /*da80*/  LDC R77, c[0x0][0xbe8] ;  /* 0x0002fa00ff4d7b82 */ /* 0x000e620000000800 */
[----:B------:R-:W-:-:S02]  /*da90*/  MOV R15, R90 ;  /* 0x0000005a000f7202 */ /* 0x000fc40000000f00 */
[----:B------:R-:W-:Y:S02]  /*daa0*/  F2FP.BF16.F32.PACK_AB R82, R85, R84 ;  /* 0x000000545552723e */ /* 0x000fe400000010ff */
[----:B------:R-:W-:Y:S02]  /*dab0*/  F2FP.BF16.F32.PACK_AB R83, R70, R62 ;  /* 0x0000003e4653723e */ /* 0x000fe400000010ff */
[----:B------:R-:W-:Y:S02]  /*dac0*/  LOP3.LUT R102, R102, R193, RZ, 0x3c, !PT ;  /* 0x000000c166667212 */ /* 0x000fe400078e3cff */
[----:B------:R-:W-:Y:S01]  /*dad0*/  MOV R86, R86 ;  /* 0x0000005600567202 */ /* 0x000fe20000000f00 */
[----:B------:R0:W-:Y:S01]  /*dae0*/  STSM.16.M88.4 [R54], R80 ;  /* 0x0000005036007844 */ /* 0x0001e20000000200 */
[----:B------:R-:W-:Y:S02]  /*daf0*/  MOV R14, R98 ;  /* 0x00000062000e7202 */ /* 0x000fe40000000f00 */
[----:B------:R-:W-:-:S02]  /*db00*/  F2FP.BF16.F32.PACK_AB R89, R159, R79 ;  /* 0x0000004f9f59723e */ /* 0x000fc400000010ff */
[----:B------:R-:W-:Y:S02]  /*db10*/  F2FP.BF16.F32.PACK_AB R90, R93, R92 ;  /* 0x0000005c5d5a723e */ /* 0x000fe400000010ff */
[----:B------:R-:W-:Y:S02]  /*db20*/  F2FP.BF16.F32.PACK_AB R91, R161, R160 ;  /* 0x000000a0a15b723e */ /* 0x000fe400000010ff */
[----:B------:R-:W-:Y:S02]  /*db30*/  MOV R13, R106 ;  /* 0x0000006a000d7202 */ /* 0x000fe40000000f00 */
[----:B------:R-:W-:Y:S01]  /*db40*/  F2FP.BF16.F32.PACK_AB R97, R163, R162 ;  /* 0x000000a2a361723e */ /* 0x000fe200000010ff */
[----:B------:R0:W-:Y:S01]  /*db50*/  STSM.16.M88.4 [R86], R88 ;  /* 0x0000005856007844 */ /* 0x0001e20000000200 */
[----:B------:R-:W-:Y:S02]  /*db60*/  F2FP.BF16.F32.PACK_AB R98, R101, R100 ;  /* 0x000000646562723e */ /* 0x000fe400000010ff */
[----:B------:R-:W-:-:S02]  /*db70*/  F2FP.BF16.F32.PACK_AB R99, R165, R164 ;  /* 0x000000a4a563723e */ /* 0x000fc400000010ff */
[----:B------:R-:W-:Y:S02]  /*db80*/  MOV R94, R94 ;  /* 0x0000005e005e7202 */ /* 0x000fe40000000f00 */
[----:B------:R-:W-:Y:S01]  /*db90*/  F2FP.BF16.F32.PACK_AB R105, R167, R166 ;  /* 0x000000a6a769723e */ /* 0x000fe200000010ff */
[----:B------:R0:W-:Y:S01]  /*dba0*/  STSM.16.M88.4 [R15], R96 ;  /* 0x000000600f007844 */ /* 0x0001e20000000200 */
[----:B------:R-:W-:Y:S02]  /*dbb0*/  F2FP.BF16.F32.PACK_AB R106, R109, R108 ;  /* 0x0000006c6d6a723e */ /* 0x000fe400000010ff */
[----:B------:R-:W-:Y:S02]  /*dbc0*/  F2FP.BF16.F32.PACK_AB R107, R169, R168 ;  /* 0x000000a8a96b723e */ /* 0x000fe400000010ff */
[----:B------:R-:W-:Y:S02]  /*dbd0*/  F2FP.BF16.F32.PACK_AB R113, R115, R114 ;  /* 0x000000727371723e */ /* 0x000fe400000010ff */
[----:B------:R-:W-:Y:S01]  /*dbe0*/  LOP3.LUT R6, R151, R6, RZ, 0x3c, !PT ;  /* 0x0000000697067212 */ /* 0x000fe200078e3cff */
[----:B------:R0:W-:Y:S01]  /*dbf0*/  STSM.16.M88.4 [R94], R104 ;  /* 0x000000685e007844 */ /* 0x0001e20000000200 */
[----:B------:R-:W-:-:S02]  /*dc00*/  F2FP.BF16.F32.PACK_AB R114, R117, R116 ;  /* 0x000000747572723e */ /* 0x000fc400000010ff */
[----:B------:R-:W-:Y:S02]  /*dc10*/  F2FP.BF16.F32.PACK_AB R115, R119, R118 ;  /* 0x000000767773723e */ /* 0x000fe400000010ff */
[----:B------:R-:W-:Y:S02]  /*dc20*/  F2FP.BF16.F32.PACK_AB R121, R123, R122 ;  /* 0x0000007a7b79723e */ /* 0x000fe400000010ff */
[----:B------:R-:W-:Y:S01]  /*dc30*/  MOV R102, R102 ;  /* 0x0000006600667202 */ /* 0x000fe20000000f00 */
        /* <DEDUP_REMOVED lines=20> */
[----:B------:R-:W-:-:S03]  /*dd80*/  PLOP3.LUT P0, PT, PT, PT, UP0, 0x80, 0x0 ;  /* 0x000000000000781c */ /* 0x000fc60003f0f008 */
[----:B------:R0:W-:Y:S01]  /*dd90*/  STSM.16.M88.4 [R6], R144 ;  /* 0x0000009006007844 */ /* 0x0001e20000000200 */
[----:B------:R-:W-:Y:S09]  /*dda0*/  BAR.SYNC.DEFER_BLOCKING 0x1, 0x100 ;  /* 0x0044000000007b1d */ /* 0x000ff20000010000 */
[----:B------:R-:W2:Y:S01]  /*ddb0*/  @P0 LDG.E R0, desc[UR46][R4.64] ;  /* 0x0000002e04000981 */ /* 0x000ea2000c1e1900 */
[----:B------:R-:W-:Y:S01]  /*ddc0*/  UISETP.NE.U32.AND UP1, UPT, UR8, URZ, UPT ;  /* 0x0000003f0800728c */ /* 0x000fe2000bf25070 */
[----:B-1----:R-:W-:-:S03]  /*ddd0*/  ISETP.NE.AND P1, PT, R77, 0x1, PT ;  /* 0x000000014d00780c */ /* 0x002fc60003f25270 */
[----:B------:R-:W-:-:S06]  /*dde0*/  UISETP.NE.AND.EX UP1, UPT, UR9, URZ, UPT, UP1 ;  /* 0x0000003f0900728c */ /* 0x000fcc000bf25310 */
[----:B------:R-:W-:-:S04]  /*ddf0*/  PLOP3.LUT P2, PT, PT, PT, UP1, 0x80, 0x0 ;  /* 0x000000000000781c */ /* 0x000fc80003f4f018 */
[----:B------:R-:W1:Y:S01]  /*de00*/  @P1 LDC R7, c[0x0][0xbec] ;  /* 0x0002fb00ff071b82 */ /* 0x000e620000000800 */
[----:B------:R-:W-:Y:S02]  /*de10*/  @UP1 ULDC.64 UR8, c[0x0][0xc08] ;  /* 0x0003020000081ab9 */ /* 0x000fe40000000a00 */
[----:B------:R-:W-:-:S05]  /*de20*/  @UP1 UIMAD.WIDE UR8, UR42, 0x4, UR8 ;  /* 0x000000042a0818a5 */ /* 0x000fca000f8e0208 */
[----:B------:R-:W3:Y:S01]  /*de30*/  @P1 LDC R8, c[0x0][0xbf0] ;  /* 0x0002fc00ff081b82 */ /* 0x000ee20000000800 */
[----:B------:R-:W-:Y:S02]  /*de40*/  IMAD.U32 R10, RZ, RZ, UR8 ;  /* 0x00000008ff0a7e24 */ /* 0x000fe4000f8e00ff */
[----:B------:R-:W-:Y:S01]  /*de50*/  IMAD.U32 R11, RZ, RZ, UR9 ;  /* 0x00000009ff0b7e24 */ /* 0x000fe2000f8e00ff */
[----:B--2---:R-:W-:Y:S01]  /*de60*/  @P0 R2UR UR4, R0 ;  /* 0x00000000000402ca */ /* 0x004fe200000e0000 */
[----:B------:R-:W-:-:S06]  /*de70*/  IMAD.U32 R0, RZ, RZ, UR10 ;  /* 0x0000000aff007e24 */ /* 0x000fcc000f8e00ff */
[----:B------:R0:W5:Y:S01]  /*de80*/  @P2 LDG.E R0, desc[UR46][R10.64] ;  /* 0x0000002e0a002981 */ /* 0x000162000c1e1900 */
[----:B-1-3--:R-:W-:Y:S07]  /*de90*/  @P2 BRA `(.L_x_11623) ;  /* 0x0000000000102947 */ /* 0x00afee0003800000 */
[----:B------:R-:W-:Y:S05]  /*dea0*/  @!P0 BRA `(.L_x_11623) ;  /* 0x00000000000c8947 */ /* 0x000fea0003800000 */
[----:B------:R-:W2:Y:S04]  /*deb0*/  LDG.E R9, desc[UR46][R4.64] ;  /* 0x0000002e04097981 */ /* 0x000ea8000c1e1900 */
[----:B-----5:R-:W2:Y:S02]  /*dec0*/  LDG.E R0, desc[UR46][R4.64+0x4] ;  /* 0x0000042e04007981 */ /* 0x020ea4000c1e1900 */
[----:B--2---:R-:W-:-:S07]  /*ded0*/  IMAD.IADD R0, R0, 0x1, -R9 ;  /* 0x0000000100007824 */ /* 0x004fce00078e0a09 */
.L_x_11623:
[----:B------:R-:W-:Y:S01]  /*dee0*/  USHF.R.S32.HI UR9, URZ, 0x1f, UR4 ;  /* 0x0000001f3f097899 */ /* 0x000fe20008011404 */
[----:B0-----:R-:W-:Y:S01]  /*def0*/  VIADD R10, R23, UR43 ;  /* 0x0000002b170a7c36 */ /* 0x001fe20008000000 */
[----:B------:R-:W-:Y:S01]  /*df00*/  USHF.R.S32.HI UR16, URZ, 0x1f, UR41 ;  /* 0x0000001f3f107899 */ /* 0x000fe20008011429 */
[----:B------:R-:W-:Y:S01]  /*df10*/  VIADD R14, R208, UR43 ;  /* 0x0000002bd00e7c36 */ /* 0x000fe20008000000 */
[----:B------:R-:W-:Y:S01]  /*df20*/  ULDC.64 UR14, c[0x0][0xb90] ;  /* 0x0002e400000e7ab9 */ /* 0x000fe20000000a00 */
[----:B------:R-:W-:Y:S01]  /*df30*/  UMOV UR8, UR4 ;  /* 0x0000000400087c82 */ /* 0x000fe20008000000 */
[----:B------:R-:W-:Y:S01]  /*df40*/  UIMAD UR12, UR16, UR14, URZ ;  /* 0x0000000e100c72a4 */ /* 0x000fe2000f8e023f */
[----:B------:R-:W-:Y:S01]  /*df50*/  @P1 IMAD.HI.U32 R5, R10, R7, RZ ;  /* 0x000000070a051227 */ /* 0x000fe200078e00ff */
[----:B------:R-:W-:Y:S01]  /*df60*/  UIMAD.WIDE.U32 UR10, UR41, UR14, UR8 ;  /* 0x0000000e290a72a5 */ /* 0x000fe2000f8e0008 */
[----:B------:R-:W0:Y:S01]  /*df70*/  @P1 LDC R79, c[0x0][0xbf0] ;  /* 0x0002fc00ff4f1b82 */ /* 0x000e220000000800 */
[----:B------:R-:W-:Y:S01]  /*df80*/  USHF.R.S32.HI UR8, URZ, 0x1f, UR42 ;  /* 0x0000001f3f087899 */ /* 0x000fe2000801142a */
[----:B------:R-:W-:Y:S01]  /*df90*/  IMAD.MOV.U32 R4, RZ, RZ, R10 ;  /* 0x000000ffff047224 */ /* 0x000fe200078e000a */
[----:B------:R-:W-:Y:S01]  /*dfa0*/  UIMAD UR12, UR41, UR15, UR12 ;  /* 0x0000000f290c72a4 */ /* 0x000fe2000f8e020c */
[----:B------:R-:W-:Y:S01]  /*dfb0*/  @P1 SHF.R.U32.HI R4, RZ, R8, R5 ;  /* 0x00000008ff041219 */ /* 0x000fe20000011605 */
[----:B------:R-:W-:Y:S01]  /*dfc0*/  USEL UR18, UR8, URZ, !UP0 ;  /* 0x0000003f08127287 */ /* 0x000fe2000c000000 */
[----:B------:R-:W-:Y:S01]  /*dfd0*/  IMAD R5, R204, 0x40, R22 ;  /* 0x00000040cc057824 */ /* 0x000fe200078e0216 */
[----:B------:R-:W-:Y:S01]  /*dfe0*/  ULDC.64 UR14, c[0x0][0xb98] ;  /* 0x0002e600000e7ab9 */ /* 0x000fe20000000a00 */
[----:B------:R-:W-:Y:S01]  /*dff0*/  USEL UR17, UR42, URZ, !UP0 ;  /* 0x0000003f2a117287 */ /* 0x000fe2000c000000 */
[----:B------:R-:W-:Y:S01]  /*e000*/  IMAD.MOV R6, RZ, RZ, -R4 ;  /* 0x000000ffff067224 */ /* 0x000fe200078e0a04 */
[----:B------:R-:W-:Y:S01]  /*e010*/  UIMAD UR8, UR18, UR14, URZ ;  /* 0x0000000e120872a4 */ /* 0x000fe2000f8e023f */
[----:B------:R-:W-:Y:S01]  /*e020*/  IMAD.WIDE R170, R5, 0x2, R170 ;  /* 0x0000000205aa7825 */ /* 0x000fe200078e02aa */
[----:B------:R-:W-:Y:S01]  /*e030*/  UIADD3 UR11, UR11, UR12, URZ ;  /* 0x0000000c0b0b7290 */ /* 0x000fe2000fffe03f */
[----:B------:R-:W-:Y:S01]  /*e040*/  SHF.R.S32.HI R5, RZ, 0x1f, R4 ;  /* 0x0000001fff057819 */ /* 0x000fe20000011404 */
[----:B------:R-:W-:Y:S01]  /*e050*/  UIMAD UR8, UR17, UR15, UR8 ;  /* 0x0000000f110872a4 */ /* 0x000fe2000f8e0208 */
[----:B------:R-:W-:Y:S01]  /*e060*/  IMAD R7, R77, R6, R10 ;  /* 0x000000064d077224 */ /* 0x000fe200078e020a */
[----:B------:R-:W-:Y:S01]  /*e070*/  UIMAD.WIDE.U32 UR10, UR17, UR14, UR10 ;  /* 0x0000000e110a72a5 */ /* 0x000fe2000f8e000a */
[----:B------:R-:W-:Y:S01]  /*e080*/  IADD3 R29, P2, R170, 0x5000, RZ ;  /* 0x00005000aa1d7810 */ /* 0x000fe20007f5e0ff */
[----:B-----5:R-:W-:Y:S01]  /*e090*/  IMAD R81, R0, R77, RZ ;  /* 0x0000004d00517224 */ /* 0x020fe200078e02ff */
[----:B------:R-:W-:Y:S01]  /*e0a0*/  IADD3 R53, P3, R170, 0x4000, RZ ;  /* 0x00004000aa357810 */ /* 0x000fe20007f7e0ff */
[----:B------:R-:W-:Y:S01]  /*e0b0*/  IMAD.U32 R8, RZ, RZ, UR8 ;  /* 0x00000008ff087e24 */ /* 0x000fe2000f8e00ff */
[----:B------:R-:W-:Y:S01]  /*e0c0*/  SHF.R.S32.HI R6, RZ, 0x1f, R7 ;  /* 0x0000001fff067819 */ /* 0x000fe20000011407 */
[----:B------:R-:W-:Y:S01]  /*e0d0*/  ULDC.64 UR12, c[0x0][0xaa0] ;  /* 0x0002a800000c7ab9 */ /* 0x000fe20000000a00 */
[----:B------:R-:W-:-:S02]  /*e0e0*/  IADD3 R4, P0, R4, UR10, RZ ;  /* 0x0000000a04047c10 */ /* 0x000fc4000ff1e0ff */
[----:B------:R-:W-:Y:S02]  /*e0f0*/  LOP3.LUT R28, R29, 0x380, RZ, 0xc0, !PT ;  /* 0x000003801d1c7812 */ /* 0x000fe400078ec0ff */
[----:B------:R-:W-:Y:S01]  /*e100*/  IADD3.X R5, R5, UR11, R8, P0, !PT ;  /* 0x0000000b05057c10 */ /* 0x000fe200087fe408 */
[----:B------:R-:W-:Y:S01]  /*e110*/  ULDC.64 UR10, c[0x0][0xb88] ;  /* 0x0002e200000a7ab9 */ /* 0x000fe20000000a00 */
[----:B------:R-:W-:Y:S01]  /*e120*/  SHF.R.U64 R28, R28, 0x3, RZ ;  /* 0x000000031c1c7819 */ /* 0x000fe200000012ff */
[----:B------:R-:W-:Y:S01]  /*e130*/  IMAD R6, R6, UR10, RZ ;  /* 0x0000000a06067c24 */ /* 0x000fe2000f8e02ff */
[----:B------:R-:W-:Y:S01]  /*e140*/  LOP3.LUT R52, R53, 0x380, RZ, 0xc0, !PT ;  /* 0x0000038035347812 */ /* 0x000fe200078ec0ff */
[C---:B------:R-:W-:Y:S01]  /*e150*/  IMAD.WIDE.U32 R4, R7.reuse, UR10, R4 ;  /* 0x0000000a07047c25 */ /* 0x040fe2000f8e0004 */
[----:B------:R-:W-:Y:S02]  /*e160*/  LOP3.LUT R28, R28, R29, RZ, 0x3c, !PT ;  /* 0x0000001d1c1c7212 */ /* 0x000fe400078e3cff */
[----:B------:R-:W-:Y:S01]  /*e170*/  SHF.R.U64 R52, R52, 0x3, RZ ;  /* 0x0000000334347819 */ /* 0x000fe200000012ff */
[----:B------:R-:W-:Y:S01]  /*e180*/  IMAD R11, R7, UR11, R6 ;  /* 0x0000000b070b7c24 */ /* 0x000fe2000f8e0206 */
[----:B------:R-:W-:Y:S01]  /*e190*/  ULDC.64 UR10, c[0x0][0xb50] ;  /* 0x0002d400000a7ab9 */ /* 0x000fe20000000a00 */
[----:B------:R-:W-:Y:S01]  /*e1a0*/  IMAD.X R29, RZ, RZ, R171, P2 ;  /* 0x000000ffff1d7224 */ /* 0x000fe200010e06ab */
[----:B------:R-:W-:Y:S01]  /*e1b0*/  LEA R6, P0, R4, UR10, 0x2 ;  /* 0x0000000a04067c11 */ /* 0x000fe2000f8010ff */
[----:B------:R-:W-:Y:S01]  /*e1c0*/  IMAD.IADD R5, R5, 0x1, R11 ;  /* 0x0000000105057824 */ /* 0x000fe200078e020b */
[----:B------:R-:W-:-:S02]  /*e1d0*/  IADD3 R45, P2, R170, 0xb000, RZ ;  /* 0x0000b000aa2d7810 */ /* 0x000fc40007f5e0ff */
[----:B------:R-:W-:Y:S01]  /*e1e0*/  LOP3.LUT R52, R52, R53, RZ, 0x3c, !PT ;  /* 0x0000003534347212 */ /* 0x000fe200078e3cff */
[----:B------:R-:W-:Y:S01]  /*e1f0*/  SHFL.IDX PT, R20, R6, RZ, 0x1c1f ;  /* 0x001c1fff06147589 */ /* 0x000fe200000e0000 */
[----:B------:R-:W-:Y:S01]  /*e200*/  LEA.HI.X R10, R4, UR11, R5, 0x2, P0 ;  /* 0x0000000b040a7c11 */ /* 0x000fe200080f1405 */
[----:B------:R-:W-:Y:S01]  /*e210*/  VIADD R4, R14, 0x8 ;  /* 0x000000080e047836 */ /* 0x000fe20000000000 */
[----:B------:R-:W-:Y:S01]  /*e220*/  IADD3 R25, P0, R170, 0x3000, RZ ;  /* 0x00003000aa197810 */ /* 0x000fe20007f1e0ff */
[----:B------:R-:W-:Y:S01]  /*e230*/  SHFL.IDX PT, R42, R6, 0x1, 0x1c1f ;  /* 0x003c1f00062a7f89 */ /* 0x000fe200000e0000 */
[----:B------:R-:W-:Y:S01]  /*e240*/  LOP3.LUT R44, R45, 0x380, RZ, 0xc0, !PT ;  /* 0x000003802d2c7812 */ /* 0x000fe200078ec0ff */
[----:B------:R-:W-:Y:S01]  /*e250*/  IMAD.X R53, RZ, RZ, R171, P3 ;  /* 0x000000ffff357224 */ /* 0x000fe200018e06ab */
[----:B------:R-:W-:Y:S01]  /*e260*/  LOP3.LUT R24, R25, 0x380, RZ, 0xc0, !PT ;  /* 0x0000038019187812 */ /* 0x000fe200078ec0ff */
[----:B------:R-:W1:Y:S01]  /*e270*/  SHFL.IDX PT, R21, R10, RZ, 0x1c1f ;  /* 0x001c1fff0a157589 */ /* 0x000e6200000e0000 */
[----:B------:R-:W-:-:S02]  /*e280*/  SHF.R.U64 R44, R44, 0x3, RZ ;  /* 0x000000032c2c7819 */ /* 0x000fc400000012ff */
[----:B------:R-:W-:Y:S01]  /*e290*/  SHF.R.U64 R24, R24, 0x3, RZ ;  /* 0x0000000318187819 */ /* 0x000fe200000012ff */
[----:B------:R-:W2:Y:S01]  /*e2a0*/  SHFL.IDX PT, R43, R10, 0x1, 0x1c1f ;  /* 0x003c1f000a2b7f89 */ /* 0x000ea200000e0000 */
[----:B------:R-:W-:Y:S01]  /*e2b0*/  LOP3.LUT R44, R44, R45, RZ, 0x3c, !PT ;  /* 0x0000002d2c2c7212 */ /* 0x000fe200078e3cff */
[--C-:B------:R-:W-:Y:S01]  /*e2c0*/  IMAD.X R45, RZ, RZ, R171.reuse, P2 ;  /* 0x000000ffff2d7224 */ /* 0x100fe200010e06ab */
[----:B------:R-:W-:Y:S01]  /*e2d0*/  LOP3.LUT R24, R24, R25, RZ, 0x3c, !PT ;  /* 0x0000001918187212 */ /* 0x000fe200078e3cff */
[----:B------:R-:W-:Y:S01]  /*e2e0*/  IMAD.X R25, RZ, RZ, R171, P0 ;  /* 0x000000ffff197224 */ /* 0x000fe200000e06ab */
[C---:B------:R-:W-:Y:S02]  /*e2f0*/  IADD3 R57, P0, R170.reuse, 0x9000, RZ ;  /* 0x00009000aa397810 */ /* 0x040fe40007f1e0ff */
[----:B------:R-:W-:Y:S02]  /*e300*/  IADD3 R41, P3, R170, 0xa000, RZ ;  /* 0x0000a000aa297810 */ /* 0x000fe40007f7e0ff */
[----:B------:R-:W-:-:S02]  /*e310*/  LOP3.LUT R56, R57, 0x380, RZ, 0xc0, !PT ;  /* 0x0000038039387812 */ /* 0x000fc400078ec0ff */
[----:B------:R-:W-:Y:S02]  /*e320*/  IADD3 R9, P5, R170, 0x1000, RZ ;  /* 0x00001000aa097810 */ /* 0x000fe40007fbe0ff */
[----:B------:R-:W-:Y:S02]  /*e330*/  SHF.R.U64 R56, R56, 0x3, RZ ;  /* 0x0000000338387819 */ /* 0x000fe400000012ff */
[----:B------:R-:W-:Y:S02]  /*e340*/  IADD3 R13, P4, R170, 0x2000, RZ ;  /* 0x00002000aa0d7810 */ /* 0x000fe40007f9e0ff */
[----:B------:R-:W-:Y:S01]  /*e350*/  LOP3.LUT R56, R56, R57, RZ, 0x3c, !PT ;  /* 0x0000003938387212 */ /* 0x000fe200078e3cff */
[----:B------:R-:W-:Y:S01]  /*e360*/  IMAD.X R57, RZ, RZ, R171, P0 ;  /* 0x000000ffff397224 */ /* 0x000fe200000e06ab */
[----:B------:R-:W-:Y:S02]  /*e370*/  LOP3.LUT P0, RZ, R205, 0x3, RZ, 0xc0, !PT ;  /* 0x00000003cdff7812 */ /* 0x000fe4000780c0ff */
[----:B------:R-:W-:-:S02]  /*e380*/  LOP3.LUT R40, R41, 0x380, RZ, 0xc0, !PT ;  /* 0x0000038029287812 */ /* 0x000fc400078ec0ff */
[-C--:B------:R-:W-:Y:S02]  /*e390*/  ISETP.GE.OR P2, PT, R14, R81.reuse, P0 ;  /* 0x000000510e00720c */ /* 0x080fe40000746670 */
[----:B------:R-:W-:Y:S02]  /*e3a0*/  ISETP.GE.OR P0, PT, R4, R81, P0 ;  /* 0x000000510400720c */ /* 0x000fe40000706670 */
[----:B------:R-:W-:Y:S02]  /*e3b0*/  LOP3.LUT R8, R9, 0x380, RZ, 0xc0, !PT ;  /* 0x0000038009087812 */ /* 0x000fe400078ec0ff */
[----:B------:R-:W-:Y:S02]  /*e3c0*/  LOP3.LUT R12, R13, 0x380, RZ, 0xc0, !PT ;  /* 0x000003800d0c7812 */ /* 0x000fe400078ec0ff */
[----:B------:R-:W-:Y:S02]  /*e3d0*/  SHF.R.U64 R40, R40, 0x3, RZ ;  /* 0x0000000328287819 */ /* 0x000fe400000012ff */
[----:B------:R-:W-:-:S02]  /*e3e0*/  SHF.R.U64 R8, R8, 0x3, RZ ;  /* 0x0000000308087819 */ /* 0x000fc400000012ff */
[----:B------:R-:W-:Y:S01]  /*e3f0*/  SHF.R.U64 R12, R12, 0x3, RZ ;  /* 0x000000030c0c7819 */ /* 0x000fe200000012ff */
[----:B-1----:R-:W-:Y:S01]  /*e400*/  @!P2 ST.E desc[UR46][R20.64], R2 ;  /* 0x000000021400a985 */ /* 0x002fe2000c10192e */
[----:B------:R-:W-:Y:S01]  /*e410*/  LOP3.LUT R40, R40, R41, RZ, 0x3c, !PT ;  /* 0x0000002928287212 */ /* 0x000fe200078e3cff */
[--C-:B------:R-:W-:Y:S01]  /*e420*/  IMAD.X R41, RZ, RZ, R171.reuse, P3 ;  /* 0x000000ffff297224 */ /* 0x100fe200018e06ab */
[----:B------:R-:W-:Y:S01]  /*e430*/  IADD3 R5, P3, R170, 0xf000, RZ ;  /* 0x0000f000aa057810 */ /* 0x000fe20007f7e0ff */
[----:B--2---:R1:W-:Y:S01]  /*e440*/  @!P0 ST.E desc[UR46][R42.64], R3 ;  /* 0x000000032a008985 */ /* 0x0043e2000c10192e */
[----:B------:R-:W-:Y:S01]  /*e450*/  LOP3.LUT R8, R8, R9, RZ, 0x3c, !PT ;  /* 0x0000000908087212 */ /* 0x000fe200078e3cff */
[--C-:B------:R-:W-:Y:S01]  /*e460*/  IMAD.X R9, RZ, RZ, R171.reuse, P5 ;  /* 0x000000ffff097224 */ /* 0x100fe200028e06ab */
[----:B------:R-:W-:Y:S01]  /*e470*/  LOP3.LUT R12, R12, R13, RZ, 0x3c, !PT ;  /* 0x0000000d0c0c7212 */ /* 0x000fe200078e3cff */
[--C-:B------:R-:W-:Y:S01]  /*e480*/  IMAD.X R13, RZ, RZ, R171.reuse, P4 ;  /* 0x000000ffff0d7224 */ /* 0x100fe200020e06ab */
[C---:B------:R-:W-:Y:S01]  /*e490*/  IADD3 R33, P6, R170.reuse, 0x6000, RZ ;  /* 0x00006000aa217810 */ /* 0x040fe20007fde0ff */
[----:B------:R-:W-:Y:S01]  /*e4a0*/  UIMAD UR10, UR9, UR12, URZ ;  /* 0x0000000c090a72a4 */ /* 0x000fe2000f8e023f */
[C---:B------:R-:W-:Y:S01]  /*e4b0*/  IADD3 R37, P5, R170.reuse, 0x7000, RZ ;  /* 0x00007000aa257810 */ /* 0x040fe20007fbe0ff */
[----:B------:R-:W-:Y:S01]  /*e4c0*/  IMAD.X R49, RZ, RZ, R171, P3 ;  /* 0x000000ffff317224 */ /* 0x000fe200018e06ab */
[----:B------:R-:W-:Y:S01]  /*e4d0*/  IADD3 R65, P4, R170, 0x8000, RZ ;  /* 0x00008000aa417810 */ /* 0x000fe20007f9e0ff */
[----:B------:R-:W5:Y:S01]  /*e4e0*/  LD.E.128 R8, desc[UR46][R8.64] ;  /* 0x0000002e08087980 */ /* 0x000f62000c101d00 */
[----:B------:R-:W-:Y:S01]  /*e4f0*/  LOP3.LUT R0, R5, 0x380, RZ, 0xc0, !PT ;  /* 0x0000038005007812 */ /* 0x000fe200078ec0ff */
[----:B-1----:R-:W1:Y:S01]  /*e500*/  @P1 LDC R3, c[0x0][0xbec] ;  /* 0x0002fb00ff031b82 */ /* 0x002e620000000800 */
[----:B------:R-:W-:Y:S01]  /*e510*/  LOP3.LUT R32, R33, 0x380, RZ, 0xc0, !PT ;  /* 0x0000038021207812 */ /* 0x000fe200078ec0ff */
[----:B------:R-:W5:Y:S01]  /*e520*/  LD.E.128 R12, desc[UR46][R12.64] ;  /* 0x0000002e0c0c7980 */ /* 0x000f62000c101d00 */
[----:B------:R-:W-:-:S02]  /*e530*/  LOP3.LUT R36, R37, 0x380, RZ, 0xc0, !PT ;  /* 0x0000038025247812 */ /* 0x000fc400078ec0ff */
[----:B------:R-:W-:Y:S01]  /*e540*/  LOP3.LUT R64, R65, 0x380, RZ, 0xc0, !PT ;  /* 0x0000038041407812 */ /* 0x000fe200078ec0ff */
[----:B------:R-:W5:Y:S01]  /*e550*/  LD.E.128 R24, desc[UR46][R24.64] ;  /* 0x0000002e18187980 */ /* 0x000f62000c101d00 */
[----:B------:R-:W-:Y:S01]  /*e560*/  SHF.R.U64 R0, R0, 0x3, RZ ;  /* 0x0000000300007819 */ /* 0x000fe200000012ff */
[----:B------:R-:W-:Y:S01]  /*e570*/  UIMAD.WIDE.U32 UR8, UR4, UR12, URZ ;  /* 0x0000000c040872a5 */ /* 0x000fe2000f8e003f */
[----:B------:R-:W-:Y:S01]  /*e580*/  SHF.R.U64 R32, R32, 0x3, RZ ;  /* 0x0000000320207819 */ /* 0x000fe200000012ff */
[----:B------:R-:W-:Y:S01]  /*e590*/  UIMAD UR10, UR4, UR13, UR10 ;  /* 0x0000000d040a72a4 */ /* 0x000fe2000f8e020a */
[----:B------:R-:W-:Y:S01]  /*e5a0*/  SHF.R.U64 R36, R36, 0x3, RZ ;  /* 0x0000000324247819 */ /* 0x000fe200000012ff */
[----:B------:R-:W5:Y:S01]  /*e5b0*/  LD.E.128 R52, desc[UR46][R52.64] ;  /* 0x0000002e34347980 */ /* 0x000f62000c101d00 */
[----:B------:R-:W-:Y:S01]  /*e5c0*/  SHF.R.U64 R64, R64, 0x3, RZ ;  /* 0x0000000340407819 */ /* 0x000fe200000012ff */
[----:B------:R-:W-:Y:S01]  /*e5d0*/  ULDC.64 UR12, c[0x0][0xae8] ;  /* 0x0002ba00000c7ab9 */ /* 0x000fe20000000a00 */
[----:B------:R-:W-:Y:S01]  /*e5e0*/  LOP3.LUT R48, R0, R5, RZ, 0x3c, !PT ;  /* 0x0000000500307212 */ /* 0x000fe200078e3cff */
[----:B------:R-:W-:Y:S01]  /*e5f0*/  IMAD R0, R203, 0x20, R204 ;  /* 0x00000020cb007824 */ /* 0x000fe200078e02cc */
[----:B------:R-:W-:Y:S01]  /*e600*/  UIADD3 UR9, UR9, UR10, URZ ;  /* 0x0000000a09097290 */ /* 0x000fe2000fffe03f */
[----:B------:R-:W-:Y:S01]  /*e610*/  LOP3.LUT R32, R32, R33, RZ, 0x3c, !PT ;  /* 0x0000002120207212 */ /* 0x000fe200078e3cff */
[----:B------:R-:W-:Y:S01]  /*e620*/  UIMAD UR4, UR16, UR12, URZ ;  /* 0x0000000c100472a4 */ /* 0x000fe2000f8e023f */
[----:B------:R-:W-:Y:S01]  /*e630*/  LOP3.LUT R36, R36, R37, RZ, 0x3c, !PT ;  /* 0x0000002524247212 */ /* 0x000fe200078e3cff */
[--C-:B------:R-:W-:Y:S01]  /*e640*/  IMAD.X R33, RZ, RZ, R171.reuse, P6 ;  /* 0x000000ffff217224 */ /* 0x100fe200030e06ab */
[----:B------:R-:W-:Y:S01]  /*e650*/  LOP3.LUT R64, R64, R65, RZ, 0x3c, !PT ;  /* 0x0000004140407212 */ /* 0x000fe200078e3cff */
[--C-:B------:R-:W-:Y:S01]  /*e660*/  IMAD.X R37, RZ, RZ, R171.reuse, P5 ;  /* 0x000000ffff257224 */ /* 0x100fe200028e06ab */
[C---:B------:R-:W-:Y:S01]  /*e670*/  IADD3 R73, P6, R170.reuse, 0xc000, RZ ;  /* 0x0000c000aa497810 */ /* 0x040fe20007fde0ff */
[----:B------:R-:W-:Y:S01]  /*e680*/  IMAD.X R65, RZ, RZ, R171, P4 ;  /* 0x000000ffff417224 */ /* 0x000fe200020e06ab */
[----:B------:R-:W-:Y:S01]  /*e690*/  IADD3 R69, P5, R170, 0xd000, RZ ;  /* 0x0000d000aa457810 */ /* 0x000fe20007fbe0ff */
[----:B------:R-:W-:Y:S01]  /*e6a0*/  VIADD R20, R0, UR43 ;  /* 0x0000002b00147c36 */ /* 0x000fe20008000000 */
[----:B------:R-:W-:Y:S01]  /*e6b0*/  IADD3 R61, P4, R170, 0xe000, RZ ;  /* 0x0000e000aa3d7810 */ /* 0x000fe20007f9e0ff */
[----:B------:R-:W-:Y:S01]  /*e6c0*/  UIMAD UR4, UR41, UR13, UR4 ;  /* 0x0000000d290472a4 */ /* 0x000fe2000f8e0204 */
[----:B------:R-:W-:Y:S01]  /*e6d0*/  LOP3.LUT R72, R73, 0x380, RZ, 0xc0, !PT ;  /* 0x0000038049487812 */ /* 0x000fe200078ec0ff */
[----:B------:R-:W-:Y:S01]  /*e6e0*/  UIMAD.WIDE.U32 UR8, UR41, UR12, UR8 ;  /* 0x0000000c290872a5 */ /* 0x000fe2000f8e0008 */
[----:B-1----:R-:W-:Y:S01]  /*e6f0*/  @P1 IMAD.HI.U32 R0, R20, R3, RZ ;  /* 0x0000000314001227 */ /* 0x002fe200078e00ff */
[----:B------:R-:W-:Y:S01]  /*e700*/  ULDC.64 UR10, c[0x0][0xaf0] ;  /* 0x0002bc00000a7ab9 */ /* 0x000fe20000000a00 */
[----:B------:R-:W-:Y:S01]  /*e710*/  LOP3.LUT R68, R69, 0x380, RZ, 0xc0, !PT ;  /* 0x0000038045447812 */ /* 0x000fe200078ec0ff */
[----:B------:R-:W-:Y:S01]  /*e720*/  UIADD3 UR9, UR9, UR4, URZ ;  /* 0x0000000409097290 */ /* 0x000fe2000fffe03f */
[----:B------:R-:W-:Y:S01]  /*e730*/  LOP3.LUT R60, R61, 0x380, RZ, 0xc0, !PT ;  /* 0x000003803d3c7812 */ /* 0x000fe200078ec0ff */
[----:B------:R-:W-:Y:S01]  /*e740*/  UIMAD UR4, UR18, UR10, URZ ;  /* 0x0000000a120472a4 */ /* 0x000fe2000f8e023f */
[----:B------:R-:W-:Y:S01]  /*e750*/  LOP3.LUT R7, R170, 0x380, RZ, 0xc0, !PT ;  /* 0x00000380aa077812 */ /* 0x000fe200078ec0ff */
[----:B------:R-:W-:Y:S01]  /*e760*/  IMAD.MOV.U32 R21, RZ, RZ, R20 ;  /* 0x000000ffff157224 */ /* 0x000fe200078e0014 */
[----:B------:R-:W-:Y:S01]  /*e770*/  SHF.R.U64 R72, R72, 0x3, RZ ;  /* 0x0000000348487819 */ /* 0x000fe200000012ff */
[----:B------:R-:W-:Y:S01]  /*e780*/  UIMAD UR4, UR17, UR11, UR4 ;  /* 0x0000000b110472a4 */ /* 0x000fe2000f8e0204 */
[----:B------:R-:W-:Y:S01]  /*e790*/  SHF.R.U64 R68, R68, 0x3, RZ ;  /* 0x0000000344447819 */ /* 0x000fe200000012ff */
[----:B------:R-:W-:Y:S01]  /*e7a0*/  UIMAD.WIDE.U32 UR8, UR17, UR10, UR8 ;  /* 0x0000000a110872a5 */ /* 0x000fe2000f8e0008 */
[----:B------:R-:W-:Y:S01]  /*e7b0*/  SHF.R.U64 R60, R60, 0x3, RZ ;  /* 0x000000033c3c7819 */ /* 0x000fe200000012ff */
[----:B------:R-:W5:Y:S01]  /*e7c0*/  LD.E.128 R28, desc[UR46][R28.64] ;  /* 0x0000002e1c1c7980 */ /* 0x000f62000c101d00 */
[----:B0-----:R-:W-:-:S02]  /*e7d0*/  @P1 SHF.R.U32.HI R21, RZ, R79, R0 ;  /* 0x0000004fff151219 */ /* 0x001fc40000011600 */
[----:B------:R-:W-:Y:S01]  /*e7e0*/  SHF.R.U64 R7, R7, 0x3, RZ ;  /* 0x0000000307077819 */ /* 0x000fe200000012ff */
[----:B------:R-:W-:Y:S01]  /*e7f0*/  UIADD3 UR4, UR9, UR4, URZ ;  /* 0x0000000409047290 */ /* 0x000fe2000fffe03f */
[----:B------:R-:W-:Y:S01]  /*e800*/  LOP3.LUT R72, R72, R73, RZ, 0x3c, !PT ;  /* 0x0000004948487212 */ /* 0x000fe200078e3cff */
[--C-:B------:R-:W-:Y:S01]  /*e810*/  IMAD.X R73, RZ, RZ, R171.reuse, P6 ;  /* 0x000000ffff497224 */ /* 0x100fe200030e06ab */
[----:B------:R-:W-:Y:S01]  /*e820*/  LOP3.LUT R68, R68, R69, RZ, 0x3c, !PT ;  /* 0x0000004544447212 */ /* 0x000fe200078e3cff */
[--C-:B------:R-:W-:Y:S01]  /*e830*/  IMAD.X R69, RZ, RZ, R171.reuse, P5 ;  /* 0x000000ffff457224 */ /* 0x100fe200028e06ab */
[----:B------:R-:W-:Y:S01]  /*e840*/  LOP3.LUT R60, R60, R61, RZ, 0x3c, !PT ;  /* 0x0000003d3c3c7212 */ /* 0x000fe200078e3cff */
[----:B------:R-:W-:Y:S01]  /*e850*/  IMAD.X R61, RZ, RZ, R171, P4 ;  /* 0x000000ffff3d7224 */ /* 0x000fe200020e06ab */
[--C-:B------:R-:W-:Y:S01]  /*e860*/  SHF.R.S32.HI R0, RZ, 0x1f, R21.reuse ;  /* 0x0000001fff007819 */ /* 0x100fe20000011415 */
[----:B------:R-:W-:Y:S01]  /*e870*/  IMAD.MOV R18, RZ, RZ, -R21 ;  /* 0x000000ffff127224 */ /* 0x000fe200078e0a15 */
[----:B------:R-:W-:Y:S01]  /*e880*/  LOP3.LUT R170, R7, R170, RZ, 0x3c, !PT ;  /* 0x000000aa07aa7212 */ /* 0x000fe200078e3cff */
[----:B------:R-:W-:Y:S01]  /*e890*/  ULDC.64 UR10, c[0x0][0xae0] ;  /* 0x0002b800000a7ab9 */ /* 0x000fe20000000a00 */
[----:B------:R-:W-:Y:S01]  /*e8a0*/  IMAD.U32 R3, RZ, RZ, UR9 ;  /* 0x00000009ff037e24 */ /* 0x000fe2000f8e00ff */
[----:B------:R-:W5:Y:S01]  /*e8b0*/  LD.E.128 R32, desc[UR46][R32.64] ;  /* 0x0000002e20207980 */ /* 0x000f62000c101d00 */
[----:B------:R-:W-:-:S02]  /*e8c0*/  IMAD R0, R0, UR10, RZ ;  /* 0x0000000a00007c24 */ /* 0x000fc4000f8e02ff */
[----:B------:R-:W-:Y:S01]  /*e8d0*/  IMAD R77, R77, R18, R20 ;  /* 0x000000124d4d7224 */ /* 0x000fe200078e0214 */
[----:B------:R0:W5:Y:S01]  /*e8e0*/  LD.E.128 R4, desc[UR46][R170.64] ;  /* 0x0000002eaa047980 */ /* 0x000162000c101d00 */
[----:B------:R-:W-:Y:S01]  /*e8f0*/  IMAD.U32 R2, RZ, RZ, UR8 ;  /* 0x00000008ff027e24 */ /* 0x000fe2000f8e00ff */
[----:B------:R-:W-:Y:S01]  /*e900*/  ULDC.64 UR8, c[0x0][0xad8] ;  /* 0x0002b60000087ab9 */ /* 0x000fe20000000a00 */
[----:B------:R-:W-:Y:S01]  /*e910*/  IMAD.U32 R3, RZ, RZ, UR4 ;  /* 0x00000004ff037e24 */ /* 0x000fe2000f8e00ff */
[----:B------:R-:W5:Y:S01]  /*e920*/  LD.E.128 R36, desc[UR46][R36.64] ;  /* 0x0000002e24247980 */ /* 0x000f62000c101d00 */
[----:B------:R-:W-:-:S03]  /*e930*/  IMAD R79, R21, UR11, R0 ;  /* 0x0000000b154f7c24 */ /* 0x000fc6000f8e0200 */
[----:B------:R-:W5:Y:S01]  /*e940*/  LD.E.128 R64, desc[UR46][R64.64] ;  /* 0x0000002e40407980 */ /* 0x000f62000c101d00 */
[----:B------:R-:W-:-:S03]  /*e950*/  SHF.R.S32.HI R0, RZ, 0x1f, R77 ;  /* 0x0000001fff007819 */ /* 0x000fc6000001144d */
[----:B------:R-:W5:Y:S04]  /*e960*/  LD.E.128 R56, desc[UR46][R56.64] ;  /* 0x0000002e38387980 */ /* 0x000f68000c101d00 */
[----:B------:R-:W5:Y:S04]  /*e970*/  LD.E.128 R40, desc[UR46][R40.64] ;  /* 0x0000002e28287980 */ /* 0x000f68000c101d00 */
[----:B------:R-:W5:Y:S04]  /*e980*/  LD.E.128 R44, desc[UR46][R44.64] ;  /* 0x0000002e2c2c7980 */ /* 0x000f68000c101d00 */
[----:B------:R-:W5:Y:S04]  /*e990*/  LD.E.128 R72, desc[UR46][R72.64] ;  /* 0x0000002e48487980 */ /* 0x000f68000c101d00 */
[----:B------:R-:W5:Y:S04]  /*e9a0*/  LD.E.128 R68, desc[UR46][R68.64] ;  /* 0x0000002e44447980 */ /* 0x000f68000c101d00 */
[----:B------:R-:W5:Y:S04]  /*e9b0*/  LD.E.128 R60, desc[UR46][R60.64] ;  /* 0x0000002e3c3c7980 */ /* 0x000f68000c101d00 */
[----:B------:R-:W5:Y:S01]  /*e9c0*/  LD.E.128 R48, desc[UR46][R48.64] ;  /* 0x0000002e30307980 */ /* 0x000f62000c101d00 */
[----:B------:R-:W-:Y:S01]  /*e9d0*/  IMAD.WIDE.U32 R2, R21, UR10, R2 ;  /* 0x0000000a15027c25 */ /* 0x000fe2000f8e0002 */
        /* <DEDUP_REMOVED lines=8> */
[----:B------:R-:W-:Y:S02]  /*ea60*/  VIADD R82, R204, UR43 ;  /* 0x0000002bcc527c36 */ /* 0x000fe40008000000 */
[C---:B------:R-:W-:Y:S02]  /*ea70*/  IMAD R21, R77.reuse, UR9, R18 ;  /* 0x000000094d157c24 */ /* 0x040fe4000f8e0212 */
[----:B------:R-:W-:Y:S01]  /*ea80*/  IMAD.WIDE.U32 R2, R77, UR8, R2 ;  /* 0x000000084d027c25 */ /* 0x000fe2000f8e0002 */
[----:B------:R-:W-:Y:S01]  /*ea90*/  ISETP.GE.AND P2, PT, R82, R81, PT ;  /* 0x000000515200720c */ /* 0x000fe20003f46270 */
[----:B------:R-:W-:Y:S02]  /*eaa0*/  ULDC.64 UR8, c[0x0][0xa80] ;  /* 0x0002a00000087ab9 */ /* 0x000fe40000000a00 */
[----:B------:R-:W-:Y:S01]  /*eab0*/  VIADD R17, R17, 0x22820 ;  /* 0x0002282011117836 */ /* 0x000fe20000000000 */
[----:B------:R-:W-:Y:S01]  /*eac0*/  LEA R18, P3, R2, UR8, 0x1 ;  /* 0x0000000802127c11 */ /* 0x000fe2000f8608ff */
[----:B------:R-:W-:-:S02]  /*ead0*/  IMAD.IADD R3, R3, 0x1, R21 ;  /* 0x0000000103037824 */ /* 0x000fc400078e0215 */
[----:B------:R-:W-:Y:S01]  /*eae0*/  VIADD R0, R82, 0x20 ;  /* 0x0000002052007836 */ /* 0x000fe20000000000 */
[----:B------:R-:W-:Y:S02]  /*eaf0*/  PRMT R17, RZ, 0x654, R17 ;  /* 0x00000654ff117816 */ /* 0x000fe40000000011 */
[----:B------:R-:W-:Y:S02]  /*eb00*/  LEA.HI.X R80, R2, UR9, R3, 0x1, P3 ;  /* 0x0000000902507c11 */ /* 0x000fe400098f0c03 */
[-C--:B------:R-:W-:Y:S01]  /*eb10*/  ISETP.GE.AND P1, PT, R0, R81.reuse, PT ;  /* 0x000000510000720c */ /* 0x080fe20003f26270 */
[----:B------:R-:W-:Y:S01]  /*eb20*/  VIADD R0, R82, 0x40 ;  /* 0x0000004052007836 */ /* 0x000fe20000000000 */
[----:B-1----:R1:W-:Y:S01]  /*eb30*/  SYNCS.ARRIVE.TRANS64.RED.A1T0 RZ, [R17+URZ], RZ ;  /* 0x000000ff11ff79a7 */ /* 0x0023e2000810043f */
[----:B------:R0:W2:Y:S01]  /*eb40*/  SHFL.IDX PT, R79, R18, RZ, 0x181f ;  /* 0x00181fff124f7589 */ /* 0x0000a200000e0000 */
[----:B------:R-:W-:Y:S02]  /*eb50*/  BSSY B1, `(.L_x_11624) ;  /* 0x0000015000017945 */ /* 0x000fe40003800000 */
[----:B------:R-:W-:Y:S01]  /*eb60*/  ISETP.GE.AND P0, PT, R0, R81, PT ;  /* 0x000000510000720c */ /* 0x000fe20003f06270 */
[----:B-1----:R0:W1:Y:S01]  /*eb70*/  SHFL.IDX PT, R17, R80, RZ, 0x181f ;  /* 0x00181fff50117589 */ /* 0x00206200000e0000 */
[----:B------:R-:W-:Y:S11]  /*eb80*/  @P2 BRA `(.L_x_11625) ;  /* 0x0000000000442947 */ /* 0x000ff60003800000 */
[----:B------:R-:W-:Y:S02]  /*eb90*/  ULDC UR4, c[0x0][0xac8] ;  /* 0x0002b20000047ab9 */ /* 0x000fe40000000800 */
[----:B------:R-:W-:Y:S02]  /*eba0*/  ISETP.GE.AND P5, PT, R22, UR4, PT ;  /* 0x0000000416007c0c */ /* 0x000fe4000bfa6270 */
[----:B------:R-:W-:Y:S02]  /*ebb0*/  ISETP.GE.AND P4, PT, R201, UR4, PT ;  /* 0x00000004c9007c0c */ /* 0x000fe4000bf86270 */
[----:B------:R-:W-:Y:S02]  /*ebc0*/  ISETP.GE.AND P3, PT, R200, UR4, PT ;  /* 0x00000004c8007c0c */ /* 0x000fe4000bf66270 */
[----:B------:R-:W-:-:S07]  /*ebd0*/  ISETP.GE.AND P2, PT, R202, UR4, PT ;  /* 0x00000004ca007c0c */ /* 0x000fce000bf46270 */
[----:B--2---:R-:W-:-:S04]  /*ebe0*/  @!P5 LEA R2, P6, R22, R79, 0x1 ;  /* 0x0000004f1602d211 */ /* 0x004fc800078c08ff */
        /* <DEDUP_REMOVED lines=11> */
.L_x_11625:
[----:B------:R-:W-:Y:S05]  /*eca0*/  BSYNC B1 ;  /* 0x0000000000017941 */ /* 0x000fea0003800000 */
.L_x_11624:
[----:B-1----:R1:W4:Y:S01]  /*ecb0*/  SHFL.IDX PT, R17, R80, 0x1, 0x181f ;  /* 0x00381f0050117f89 */ /* 0x00232200000e0000 */
        /* <DEDUP_REMOVED lines=20> */
.L_x_11627:
[----:B------:R-:W-:Y:S05]  /*ee00*/  BSYNC B1 ;  /* 0x0000000000017941 */ /* 0x000fea0003800000 */
.L_x_11626:
[----:B---3-5:R3:W0:Y:S01]  /*ee10*/  SHFL.IDX PT, R9, R80, 0x2, 0x181f ;  /* 0x00581f0050097f89 */ /* 0x02862200000e0000 */
        /* <DEDUP_REMOVED lines=20> */
.L_x_11629:
[----:B------:R-:W-:Y:S05]  /*ef60*/  BSYNC B1 ;  /* 0x0000000000017941 */ /* 0x000fea0003800000 */
.L_x_11628:
[----:B------:R-:W-:Y:S01]  /*ef70*/  VIADD R0, R82, 0x60 ;  /* 0x0000006052007836 */ /* 0x000fe20000000000 */
[----:B0-----:R0:W0:Y:S04]  /*ef80*/  SHFL.IDX PT, R9, R80, 0x3, 0x181f ;  /* 0x00781f0050097f89 */ /* 0x00102800000e0000 */
[----:B------:R-:W-:Y:S01]  /*ef90*/  ISETP.GE.AND P0, PT, R0, R81, PT ;  /* 0x000000510000720c */ /* 0x000fe20003f06270 */
[----:B------:R0:W0:-:S12]  /*efa0*/  SHFL.IDX PT, R11, R18, 0x3, 0x181f ;  /* 0x00781f00120b7f89 */ /* 0x00001800000e0000 */
        /* <DEDUP_REMOVED lines=20> */
.L_x_11622:
        /* <DEDUP_REMOVED lines=21> */
[----:B0-----:R-:W-:Y:S01]  /*f240*/  ISETP.NE.AND P0, PT, R11, 0x1, PT ;  /* 0x000000010b00780c */ /* 0x001fe20003f05270 */
[----:B------:R-:W-:Y:S01]  /*f250*/  UMOV UR4, URZ ;  /* 0x0000003f00047c82 */ /* 0x000fe20008000000 */
[----:B------:R-:W-:Y:S01]  /*f260*/  USHF.R.S32.HI UR12, URZ, 0x1f, UR41 ;  /* 0x0000001f3f0c7899 */ /* 0x000fe20008011429 */
[----:B------:R-:W-:-:S10]  /*f270*/  ISETP.GE.AND P1, PT, R214, 0x80, PT ;  /* 0x00000080d600780c */ /* 0x000fd40003f26270 */
[----:B------:R-:W0:Y:S01]  /*f280*/  @P0 LDC R9, c[0x0][0xbec] ;  /* 0x0002fb00ff090b82 */ /* 0x000e220000000800 */
[----:B--2---:R-:W-:Y:S01]  /*f290*/  @P2 R2UR UR4, R6 ;  /* 0x00000000060422ca */ /* 0x004fe200000e0000 */
[----:B01----:R-:W-:-:S14]  /*f2a0*/  @P3 BRA `(.L_x_11631) ;  /* 0x0000000000103947 */ /* 0x003fdc0003800000 */
[----:B------:R-:W-:Y:S05]  /*f2b0*/  @!P2 BRA `(.L_x_11631) ;  /* 0x00000000000ca947 */ /* 0x000fea0003800000 */
[----:B------:R-:W2:Y:S04]  /*f2c0*/  LDG.E R5, desc[UR46][R2.64] ;  /* 0x0000002e02057981 */ /* 0x000ea8000c1e1900 */
[----:B-----5:R-:W2:Y:S02]  /*f2d0*/  LDG.E R0, desc[UR46][R2.64+0x4] ;  /* 0x0000042e02007981 */ /* 0x020ea4000c1e1900 */
[----:B--2---:R-:W-:-:S07]  /*f2e0*/  IMAD.IADD R0, R0, 0x1, -R5 ;  /* 0x0000000100007824 */ /* 0x004fce00078e0a05 */
.L_x_11631:
        /* <DEDUP_REMOVED lines=31> */
[----:B------:R-:W-:-:S03]  /*f4e0*/  IMAD.U32 R6, RZ, RZ, UR10 ;  /* 0x0000000aff067e24 */ /* 0x000fc6000f8e00ff */
[--C-:B------:R-:W-:Y:S01]  /*f4f0*/  SHF.R.S32.HI R3, RZ, 0x1f, R2.reuse ;  /* 0x0000001fff037819 */ /* 0x100fe20000011402 */
[----:B------:R-:W-:Y:S01]  /*f500*/  IMAD.MOV R5, RZ, RZ, -R2 ;  /* 0x000000ffff057224 */ /* 0x000fe200078e0a02 */
[----:B------:R-:W-:-:S03]  /*f510*/  IADD3 R2, P1, R2, UR8, RZ ;  /* 0x0000000802027c10 */ /* 0x000fc6000ff3e0ff */
[----:B------:R-:W-:Y:S01]  /*f520*/  IMAD R5, R7, R5, R4 ;  /* 0x0000000507057224 */ /* 0x000fe200078e0204 */
[----:B------:R-:W-:Y:S01]  /*f530*/  IADD3.X R3, R3, UR9, R6, P1, !PT ;  /* 0x0000000903037c10 */ /* 0x000fe20008ffe406 */
[----:B------:R-:W-:-:S03]  /*f540*/  ULDC.64 UR8, c[0x0][0xb50] ;  /* 0x0002d40000087ab9 */ /* 0x000fc60000000a00 */
[----:B------:R-:W-:Y:S01]  /*f550*/  SHF.R.S32.HI R4, RZ, 0x1f, R5 ;  /* 0x0000001fff047819 */ /* 0x000fe20000011405 */
[----:B------:R-:W-:-:S04]  /*f560*/  IMAD.WIDE.U32 R2, R5, UR16, R2 ;  /* 0x0000001005027c25 */ /* 0x000fc8000f8e0002 */
[----:B------:R-:W-:-:S04]  /*f570*/  IMAD R4, R4, UR16, RZ ;  /* 0x0000001004047c24 */ /* 0x000fc8000f8e02ff */
[----:B------:R-:W-:Y:S01]  /*f580*/  IMAD R7, R5, UR17, R4 ;  /* 0x0000001105077c24 */ /* 0x000fe2000f8e0204 */
[----:B------:R-:W-:-:S03]  /*f590*/  LEA R4, P1, R2, UR8, 0x2 ;  /* 0x0000000802047c11 */ /* 0x000fc6000f8210ff */
[----:B------:R-:W-:-:S05]  /*f5a0*/  IMAD.IADD R3, R3, 0x1, R7 ;  /* 0x0000000103037824 */ /* 0x000fca00078e0207 */
[----:B------:R-:W-:Y:S01]  /*f5b0*/  LEA.HI.X R5, R2, UR9, R3, 0x2, P1 ;  /* 0x0000000902057c11 */ /* 0x000fe200088f1403 */
[----:B------:R-:W-:-:S05]  /*f5c0*/  IMAD.MOV.U32 R3, RZ, RZ, -0x800000 ;  /* 0xff800000ff037424 */ /* 0x000fca00078e00ff */
[----:B------:R0:W-:Y:S02]  /*f5d0*/  STG.E desc[UR46][R4.64], R3 ;  /* 0x0000000304007986 */ /* 0x0001e4000c10192e */
.L_x_11633:
[----:B------:R-:W-:Y:S05]  /*f5e0*/  BSYNC B1 ;  /* 0x0000000000017941 */ /* 0x000fea0003800000 */
.L_x_11632:
[----:B0-----:R-:W0:Y:S01]  /*f5f0*/  @P0 LDC R3, c[0x0][0xbf0] ;  /* 0x0002fc00ff030b82 */ /* 0x001e220000000800 */
[----:B------:R-:W-:Y:S01]  /*f600*/  ULDC.64 UR16, c[0x0][0xaa0] ;  /* 0x0002a80000107ab9 */ /* 0x000fe20000000a00 */
[----:B------:R-:W-:Y:S01]  /*f610*/  IMAD R2, R203, 0x20, R204 ;  /* 0x00000020cb027824 */ /* 0x000fe200078e02cc */
[----:B------:R-:W-:Y:S01]  /*f620*/  UIMAD UR10, UR11, UR16, URZ ;  /* 0x000000100b0a72a4 */ /* 0x000fe2000f8e023f */
[----:B------:R-:W-:Y:S01]  /*f630*/  BSSY B1, `(.L_x_11634) ;  /* 0x0000041000017945 */ /* 0x000fe20003800000 */
[----:B------:R-:W-:Y:S01]  /*f640*/  UIMAD.WIDE.U32 UR8, UR4, UR16, URZ ;  /* 0x00000010040872a5 */ /* 0x000fe2000f8e003f */
[----:B------:R-:W-:Y:S01]  /*f650*/  VIADD R6, R2, UR43 ;  /* 0x0000002b02067c36 */ /* 0x000fe20008000000 */
[----:B------:R-:W-:-:S03]  /*f660*/  UIMAD UR10, UR4, UR17, UR10 ;  /* 0x00000011040a72a4 */ /* 0x000fc6000f8e020a */
[----:B------:R-:W-:Y:S01]  /*f670*/  ULDC.64 UR16, c[0x0][0xae8] ;  /* 0x0002ba0000107ab9 */ /* 0x000fe20000000a00 */
[----:B------:R-:W-:Y:S01]  /*f680*/  UIADD3 UR9, UR9, UR10, URZ ;  /* 0x0000000a09097290 */ /* 0x000fe2000fffe03f */
[----:B------:R-:W-:Y:S01]  /*f690*/  @P0 IMAD.HI.U32 R2, R6, R9, RZ ;  /* 0x0000000906020227 */ /* 0x000fe200078e00ff */
[----:B------:R-:W-:Y:S02]  /*f6a0*/  UIMAD UR4, UR12, UR16, URZ ;  /* 0x000000100c0472a4 */ /* 0x000fe4000f8e023f */
[----:B------:R-:W-:Y:S01]  /*f6b0*/  UIMAD.WIDE.U32 UR8, UR41, UR16, UR8 ;  /* 0x00000010290872a5 */ /* 0x000fe2000f8e0008 */
[----:B------:R-:W-:Y:S01]  /*f6c0*/  IMAD.MOV.U32 R5, RZ, RZ, R6 ;  /* 0x000000ffff057224 */ /* 0x000fe200078e0006 */
[----:B------:R-:W-:Y:S01]  /*f6d0*/  UIMAD UR4, UR41, UR17, UR4 ;  /* 0x00000011290472a4 */ /* 0x000fe2000f8e0204 */
[----:B------:R-:W-:-:S03]  /*f6e0*/  ULDC.64 UR10, c[0x0][0xaf0] ;  /* 0x0002bc00000a7ab9 */ /* 0x000fc60000000a00 */
[----:B------:R-:W-:Y:S02]  /*f6f0*/  UIADD3 UR9, UR9, UR4, URZ ;  /* 0x0000000409097290 */ /* 0x000fe4000fffe03f */
[----:B------:R-:W-:Y:S01]  /*f700*/  UIMAD UR4, UR14, UR10, URZ ;  /* 0x0000000a0e0472a4 */ /* 0x000fe2000f8e023f */
[----:B0-----:R-:W-:Y:S01]  /*f710*/  @P0 SHF.R.U32.HI R5, RZ, R3, R2 ;  /* 0x00000003ff050219 */ /* 0x001fe20000011602 */
        /* <DEDUP_REMOVED lines=8> */
[----:B------:R-:W-:Y:S02]  /*f7a0*/  IMAD R7, R11, R7, R6 ;  /* 0x000000070b077224 */ /* 0x000fe400078e0206 */
[----:B------:R-:W-:Y:S01]  /*f7b0*/  IMAD.U32 R2, RZ, RZ, UR8 ;  /* 0x00000008ff027e24 */ /* 0x000fe2000f8e00ff */
[----:B------:R-:W-:Y:S01]  /*f7c0*/  ULDC.64 UR8, c[0x0][0xad8] ;  /* 0x0002b60000087ab9 */ /* 0x000fe20000000a00 */
[----:B------:R-:W-:Y:S02]  /*f7d0*/  IMAD.U32 R3, RZ, RZ, UR4 ;  /* 0x00000004ff037e24 */ /* 0x000fe4000f8e00ff */
[C---:B------:R-:W-:Y:S01]  /*f7e0*/  IMAD R9, R5.reuse, UR11, R4 ;  /* 0x0000000b05097c24 */ /* 0x040fe2000f8e0204 */
[----:B------:R-:W-:Y:S01]  /*f7f0*/  SHF.R.S32.HI R4, RZ, 0x1f, R7 ;  /* 0x0000001fff047819 */ /* 0x000fe20000011407 */
[----:B------:R-:W-:-:S04]  /*f800*/  IMAD.WIDE.U32 R2, R5, UR10, R2 ;  /* 0x0000000a05027c25 */ /* 0x000fc8000f8e0002 */
[----:B------:R-:W-:Y:S02]  /*f810*/  IMAD.IADD R3, R3, 0x1, R9 ;  /* 0x0000000103037824 */ /* 0x000fe400078e0209 */
[----:B------:R-:W-:Y:S02]  /*f820*/  IMAD R4, R4, UR8, RZ ;  /* 0x0000000804047c24 */ /* 0x000fe4000f8e02ff */
[----:B------:R-:W-:Y:S02]  /*f830*/  VIADD R6, R204, UR43 ;  /* 0x0000002bcc067c36 */ /* 0x000fe40008000000 */
        /* <DEDUP_REMOVED lines=32> */
.L_x_11635:
[----:B------:R-:W-:Y:S05]  /*fa40*/  BSYNC B1 ;  /* 0x0000000000017941 */ /* 0x000fea0003800000 */
.L_x_11634:
        /* <DEDUP_REMOVED lines=21> */
.L_x_11637:
[----:B------:R-:W-:Y:S05]  /*fba0*/  BSYNC B1 ;  /* 0x0000000000017941 */ /* 0x000fea0003800000 */
.L_x_11636:
        /* <DEDUP_REMOVED lines=21> */
.L_x_11639:
[----:B------:R-:W-:Y:S05]  /*fd00*/  BSYNC B1 ;  /* 0x0000000000017941 */ /* 0x000fea0003800000 */
.L_x_11638:
        /* <DEDUP_REMOVED lines=22> */
.L_x_11630:
[----:B------:R-:W-:Y:S05]  /*fe70*/  BSYNC B0 ;  /* 0x0000000000007941 */ /* 0x000fea0003800000 */
.L_x_11621:
[----:B------:R-:W-:Y:S02]  /*fe80*/  ULDC UR4, c[0x0][0xc3c] ;  /* 0x00030f0000047ab9 */ /* 0x000fe40000000800 */
[----:B------:R-:W-:-:S06]  /*fe90*/  UISETP.GE.AND UP0, UPT, UR6, UR4, UPT ;  /* 0x000000040600728c */ /* 0x000fcc000bf06270 */
[----:B------:R-:W-:-:S13]  /*fea0*/  PLOP3.LUT P0, PT, PT, PT, UP0, 0x80, 0x0 ;  /* 0x000000000000781c */ /* 0x000fda0003f0f008 */
[----:B------:R-:W-:Y:S05]  /*feb0*/  @!P0 BRA `(.L_x_11640) ;  /* 0xffffff0c00ac8947 */ /* 0x000fea000383ffff */
[----:B------:R-:W-:Y:S05]  /*fec0*/  EXIT ;  /* 0x000000000000794d */ /* 0x000fea0003800000 */
.L_x_11531:
        /* <DEDUP_REMOVED lines=16> */
.L_x_11641:
        /* <DEDUP_REMOVED lines=39> */
.L_x_11647:
        /* <DEDUP_REMOVED lines=12> */
.L_x_11646:
[----:B------:R-:W-:Y:S05]  /*10300*/  BSYNC B0 ;  /* 0x0000000000007941 */ /* 0x000fea0003800000 */
.L_x_11645:
        /* <DEDUP_REMOVED lines=20> */
.L_x_11643:
        /* <DEDUP_REMOVED lines=20> */
.L_x_11648:
        /* <DEDUP_REMOVED lines=59> */
.L_x_11644:
[----:B------:R-:W-:Y:S01]  /*10940*/  ULDC UR4, c[0x0][0xc3c] ;  /* 0x00030f0000047ab9 */ /* 0x000fe20000000800 */
[----:B------:R-:W-:Y:S02]  /*10950*/  IMAD.MOV.U32 R25, RZ, RZ, RZ ;  /* 0x000000ffff197224 */ /* 0x000fe400078e00ff */
[----:B------:R-:W-:Y:S02]  /*10960*/  IMAD.U32 R24, RZ, RZ, UR6 ;  /* 0x00000006ff187e24 */ /* 0x000fe4000f8e00ff */
[----:B------:R-:W-:Y:S02]  /*10970*/  IMAD.MOV.U32 R26, RZ, RZ, RZ ;  /* 0x000000ffff1a7224 */ /* 0x000fe400078e00ff */
[----:B------:R-:W-:-:S07]  /*10980*/  IMAD.U32 R27, RZ, RZ, UR4 ;  /* 0x00000004ff1b7e24 */ /* 0x000fce000f8e00ff */
.L_x_11649:
[----:B------:R-:W-:-:S13]  /*10990*/  ISETP.NE.AND P0, PT, R5, RZ, PT ;  /* 0x000000ff0500720c */ /* 0x000fda0003f05270 */
[----:B------:R-:W0:Y:S01]  /*109a0*/  @!P0 S2R R3, SR_CgaCtaId ;  /* 0x0000000000038919 */ /* 0x000e220000008800 */
[----:B------:R-:W-:-:S04]  /*109b0*/  @!P0 MOV R2, 0x400 ;  /* 0x0000040000028802 */ /* 0x000fc80000000f00 */
[----:B0-----:R-:W-:-:S05]  /*109c0*/  @!P0 LEA R2, R3, R2, 0x18 ;  /* 0x0000000203028211 */ /* 0x001fca00078ec0ff */
[----:B------:R1:W-:Y:S01]  /*109d0*/  @!P0 STS.128 [R2+0x228d0], R24 ;  /* 0x0228d01802008388 */ /* 0x0003e20000000c00 */
[----:B------:R-:W-:Y:S06]  /*109e0*/  BAR.ARV 0x5, 0x180 ;  /* 0x0146000000007b1d */ /* 0x000fec0000002000 */
.L_x_11642:
[----:B------:R2:W-:Y:S01]  /*109f0*/  STL [R1+0x10], RZ ;  /* 0x000010ff01007387 */ /* 0x0005e20000100800 */
[----:B------:R-:W-:Y:S01]  /*10a00*/  ULDC UR4, c[0x0][0xc3c] ;  /* 0x00030f0000047ab9 */ /* 0x000fe20000000800 */
[----:B------:R-:W-:Y:S01]  /*10a10*/  IMAD.MOV.U32 R22, RZ, RZ, 0x1 ;  /* 0x00000001ff167424 */ /* 0x000fe200078e00ff */
[----:B0-----:R-:W-:Y:S01]  /*10a20*/  ISETP.GE.AND P0, PT, R27, UR4, PT ;  /* 0x000000041b007c0c */ /* 0x001fe2000bf06270 */
[----:B------:R-:W-:-:S12]  /*10a30*/  IMAD.MOV.U32 R18, RZ, RZ, RZ ;  /* 0x000000ffff127224 */ /* 0x000fd800078e00ff */
[----:B--2---:R-:W-:Y:S05]  /*10a40*/  @P0 BRA `(.L_x_11650) ;  /* 0x0000004800b00947 */ /* 0x004fea0003800000 */
[----:B------:R-:W0:Y:S01]  /*10a50*/  S2UR UR5, SR_CgaCtaId ;  /* 0x00000000000579c3 */ /* 0x000e220000008800 */
[----:B------:R2:W-:Y:S01]  /*10a60*/  STL [R1+0x10], RZ ;  /* 0x000010ff01007387 */ /* 0x0005e20000100800 */
[C---:B-1----:R-:W-:Y:S01]  /*10a70*/  IMAD.SHL.U32 R2, R0.reuse, 0x8, RZ ;  /* 0x0000000800027824 */ /* 0x042fe200078e00ff */
[----:B------:R-:W-:Y:S01]  /*10a80*/  UMOV UR4, 0x400 ;  /* 0x0000040000047882 */ /* 0x000fe20000000000 */
[----:B------:R-:W-:Y:S01]  /*10a90*/  LOP3.LUT R4, R0, 0x7f, RZ, 0xc0, !PT ;  /* 0x0000007f00047812 */ /* 0x000fe200078ec0ff */
[----:B------:R-:W-:Y:S01]  /*10aa0*/  BSSY B8, `(.L_x_11650) ;  /* 0x00004a6000087945 */ /* 0x000fe20003800000 */
[----:B------:R-:W-:Y:S01]  /*10ab0*/  IMAD.MOV.U32 R22, RZ, RZ, 0x1 ;  /* 0x00000001ff167424 */ /* 0x000fe200078e00ff */
[----:B------:R-:W-:Y:S01]  /*10ac0*/  LOP3.LUT R3, R2, 0x1f8, RZ, 0xc0, !PT ;  /* 0x000001f802037812 */ /* 0x000fe200078ec0ff */
[----:B------:R-:W-:Y:S01]  /*10ad0*/  IMAD.MOV.U32 R18, RZ, RZ, RZ ;  /* 0x000000ffff127224 */ /* 0x000fe200078e00ff */
[----:B------:R-:W-:Y:S01]  /*10ae0*/  SHF.R.U32.HI R5, RZ, 0x3, R4 ;  /* 0x00000003ff057819 */ /* 0x000fe20000011604 */
[----:B------:R-:W-:Y:S01]  /*10af0*/  ULOP3.LUT UR36, UR39, 0x2, URZ, 0xfc, !UPT ;  /* 0x0000000227247892 */ /* 0x000fe2000f8efc3f */
[----:B------:R-:W-:Y:S01]  /*10b00*/  LOP3.LUT R3, R3, 0x38, R0, 0x78, !PT ;  /* 0x0000003803037812 */ /* 0x000fe200078e7800 */
[----:B------:R-:W-:Y:S01]  /*10b10*/  IMAD.SHL.U32 R0, R0, 0x10, RZ ;  /* 0x0000001000007824 */ /* 0x000fe200078e00ff */
[----:B------:R-:W-:Y:S01]  /*10b20*/  LOP3.LUT R4, R2, 0x38, RZ, 0xc0, !PT ;  /* 0x0000003802047812 */ /* 0x000fe200078ec0ff */
[----:B------:R-:W-:Y:S01]  /*10b30*/  ULDC UR37, c[0x0][0xc] ;  /* 0x0000030000257ab9 */ /* 0x000fe20000000800 */
[----:B------:R-:W-:-:S02]  /*10b40*/  LOP3.LUT R28, R3, 0x200, R2, 0xf8, !PT ;  /* 0x00000200031c7812 */ /* 0x000fc400078ef802 */
[----:B------:R-:W-:Y:S02]  /*10b50*/  LOP3.LUT R0, R5, 0x70, R0, 0xf8, !PT ;  /* 0x0000007005007812 */ /* 0x000fe400078ef800 */
[C---:B------:R-:W-:Y:S02]  /*10b60*/  LOP3.LUT R3, R4.reuse, 0x40, RZ, 0xfc, !PT ;  /* 0x0000004004037812 */ /* 0x040fe400078efcff */
[C---:B------:R-:W-:Y:S02]  /*10b70*/  LOP3.LUT R2, R4.reuse, 0x80, RZ, 0xfc, !PT ;  /* 0x0000008004027812 */ /* 0x040fe400078efcff */
[----:B------:R-:W-:Y:S01]  /*10b80*/  LOP3.LUT R0, R4, 0xc0, RZ, 0xfc, !PT ;  /* 0x000000c004007812 */ /* 0x000fe200078efcff */
[----:B0-----:R-:W-:-:S06]  /*10b90*/  ULEA UR4, UR5, UR4, 0x18 ;  /* 0x0000000405047291 */ /* 0x001fcc000f8ec03f */
[----:B------:R-:W-:-:S04]  /*10ba0*/  IMAD.U32 R17, RZ, RZ, UR4 ;  /* 0x00000004ff117e24 */ /* 0x000fc8000f8e00ff */
[----:B--2---:R-:W-:-:S07]  /*10bb0*/  IMAD R37, R28, 0x2, R17 ;  /* 0x000000021c257824 */ /* 0x004fce00078e0211 */
.L_x_11719:
        /* <DEDUP_REMOVED lines=39> */
.L_x_11651:
        /* <DEDUP_REMOVED lines=8> */
.L_x_11652:
        /* <DEDUP_REMOVED lines=9> */
.L_x_11653:
        /* <DEDUP_REMOVED lines=28> */
.L_x_11656:
[----:B------:R-:W-:-:S13]  /*11100*/  ISETP.NE.AND P0, PT, R3, 0x1, PT ;  /* 0x000000010300780c */ /* 0x000fda0003f05270 */
[----:B------:R-:W0:Y:S02]  /*11110*/  @P0 LDC.64 R4, c[0x0][0x9e8] ;  /* 0x00027a00ff040b82 */ /* 0x000e240000000a00 */
[----:B0-----:R-:W-:-:S05]  /*11120*/  @P0 IMAD.HI.U32 R4, R0, R4, RZ ;  /* 0x0000000400040227 */ /* 0x001fca00078e00ff */
[----:B------:R-:W-:-:S07]  /*11130*/  @P0 SHF.R.U32.HI R0, RZ, R5, R4 ;  /* 0x00000005ff000219 */ /* 0x000fce0000011604 */
.L_x_11657:
[----:B------:R-:W-:Y:S05]  /*11140*/  BSYNC B0 ;  /* 0x0000000000007941 */ /* 0x000fea0003800000 */
.L_x_11655:
[----:B------:R-:W-:-:S05]  /*11150*/  IMAD R5, R0, R3, R3 ;  /* 0x0000000300057224 */ /* 0x000fca00078e0203 */
[----:B------:R-:W-:-:S07]  /*11160*/  VIMNMX R2, R2, R5, PT ;  /* 0x0000000502027248 */ /* 0x000fce0003fe0100 */
.L_x_11654:
        /* <DEDUP_REMOVED lines=29> */
.L_x_11660:
[----:B------:R-:W-:-:S13]  /*11340*/  ISETP.NE.AND P0, PT, R3, 0x1, PT ;  /* 0x000000010300780c */ /* 0x000fda0003f05270 */
[----:B------:R-:W1:Y:S02]  /*11350*/  @P0 LDC.64 R4, c[0x0][0x9e8] ;  /* 0x00027a00ff040b82 */ /* 0x000e640000000a00 */
[----:B-1----:R-:W-:-:S05]  /*11360*/  @P0 IMAD.HI.U32 R4, R2, R4, RZ ;  /* 0x0000000402040227 */ /* 0x002fca00078e00ff */
[----:B------:R-:W-:-:S07]  /*11370*/  @P0 SHF.R.U32.HI R2, RZ, R5, R4 ;  /* 0x00000005ff020219 */ /* 0x000fce0000011604 */
.L_x_11661:
[----:B------:R-:W-:Y:S05]  /*11380*/  BSYNC B0 ;  /* 0x0000000000007941 */ /* 0x000fea0003800000 */
.L_x_11659:
[----:B------:R-:W-:-:S05]  /*11390*/  IMAD R3, R2, R3, RZ ;  /* 0x0000000302037224 */ /* 0x000fca00078e02ff */
[----:B------:R-:W-:-:S07]  /*113a0*/  VIMNMX R0, R0, R3, !PT ;  /* 0x0000000300007248 */ /* 0x000fce0007fe0100 */
.L_x_11658:
        /* <DEDUP_REMOVED lines=24> */
.L_x_11663:
        /* <DEDUP_REMOVED lines=20> */
.L_x_11666:
[----:B------:R-:W-:Y:S05]  /*11670*/  BSYNC B6 ;  /* 0x0000000000067941 */ /* 0x000fea0003800000 */
.L_x_11665:
        /* <DEDUP_REMOVED lines=20> */
.L_x_11669:
        /* <DEDUP_REMOVED lines=15> */
.L_x_11668:
[----:B------:R-:W-:Y:S05]  /*118b0*/  BSYNC B6 ;  /* 0x0000000000067941 */ /* 0x000fea0003800000 */
.L_x_11667:
[----:B------:R-:W1:Y:S01]  /*118c0*/  S2R R32, SR_TID.X ;  /* 0x0000000000207919 */ /* 0x000e620000002100 */
[----:B------:R-:W-:Y:S01]  /*118d0*/  ULDC.64 UR4, c[0x0][0x9f8] ;  /* 0x00027e0000047ab9 */ /* 0x000fe20000000a00 */
[----:B------:R-:W-:Y:S01]  /*118e0*/  IMAD.MOV.U32 R25, RZ, RZ, R27 ;  /* 0x000000ffff197224 */ /* 0x000fe200078e001b */
[----:B------:R-:W-:Y:S01]  /*118f0*/  ISETP.NE.U32.AND P0, PT, RZ, UR4, PT ;  /* 0x00000004ff007c0c */ /* 0x000fe2000bf05070 */
[----:B------:R-:W-:Y:S01]  /*11900*/  ULDC UR4, c[0x0][0x320] ;  /* 0x0000c80000047ab9 */ /* 0x000fe20000000800 */
[----:B------:R-:W2:Y:S02]  /*11910*/  LDC R10, c[0x0][0x430] ;  /* 0x00010c00ff0a7b82 */ /* 0x000ea40000000800 */
[----:B------:R-:W-:-:S13]  /*11920*/  ISETP.NE.AND.EX P0, PT, RZ, UR5, PT, P0 ;  /* 0x00000005ff007c0c */ /* 0x000fda000bf05300 */
[----:B------:R-:W3:Y:S01]  /*11930*/  @P0 LDC.64 R2, c[0x0][0x9f8] ;  /* 0x00027e00ff020b82 */ /* 0x000ee20000000a00 */
[----:B-1----:R-:W-:-:S05]  /*11940*/  IMAD.SHL.U32 R32, R32, 0x8, RZ ;  /* 0x0000000820207824 */ /* 0x002fca00078e00ff */
[----:B------:R-:W-:-:S04]  /*11950*/  LOP3.LUT R32, R32, 0x38, RZ, 0xc0, !PT ;  /* 0x0000003820207812 */ /* 0x000fc800078ec0ff */
[----:B------:R-:W-:Y:S02]  /*11960*/  LOP3.LUT R23, R32, 0x40, RZ, 0xfc, !PT ;  /* 0x0000004020177812 */ /* 0x000fe400078efcff */
[----:B------:R-:W-:Y:S01]  /*11970*/  LOP3.LUT R16, R16, 0xffffffef, RZ, 0xc0, !PT ;  /* 0xffffffef10107812 */ /* 0x000fe200078ec0ff */
[----:B---3--:R-:W-:Y:S01]  /*11980*/  @P0 IMAD.WIDE R2, R27, 0x4, R2 ;  /* 0x000000041b020825 */ /* 0x008fe200078e0202 */
[----:B------:R-:W-:Y:S02]  /*11990*/  ISETP.GE.AND P3, PT, R23, UR4, PT ;  /* 0x0000000417007c0c */ /* 0x000fe4000bf66270 */
[C---:B------:R-:W-:Y:S02]  /*119a0*/  LOP3.LUT R21, R32.reuse, 0x80, RZ, 0xfc, !PT ;  /* 0x0000008020157812 */ /* 0x040fe400078efcff */
[C---:B------:R-:W-:Y:S01]  /*119b0*/  ISETP.GE.AND P2, PT, R32.reuse, UR4, PT ;  /* 0x0000000420007c0c */ /* 0x040fe2000bf46270 */
[----:B------:R1:W5:Y:S01]  /*119c0*/  @P0 LDG.E R25, desc[UR46][R2.64] ;  /* 0x0000002e02190981 */ /* 0x000362000c1e1900 */
[----:B------:R-:W-:Y:S01]  /*119d0*/  ISETP.GE.AND P1, PT, R21, UR4, PT ;  /* 0x0000000415007c0c */ /* 0x000fe2000bf26270 */
[----:B------:R-:W-:Y:S01]  /*119e0*/  UMOV UR5, 0xffffffff ;  /* 0xffffffff00057882 */ /* 0x000fe20000000000 */
[----:B------:R-:W-:Y:S01]  /*119f0*/  LOP3.LUT R20, R32, 0xc0, RZ, 0xfc, !PT ;  /* 0x000000c020147812 */ /* 0x000fe200078efcff */
[----:B------:R-:W-:-:S03]  /*11a00*/  VIADD R0, R30, 0xffffffff ;  /* 0xffffffff1e007836 */ /* 0x000fc60000000000 */
[----:B------:R-:W-:Y:S02]  /*11a10*/  ISETP.GE.AND P0, PT, R20, UR4, PT ;  /* 0x0000000414007c0c */ /* 0x000fe4000bf06270 */
[----:B------:R-:W-:-:S04]  /*11a20*/  @P3 LOP3.LUT R16, R16, 0x10, RZ, 0xfc, !PT ;  /* 0x0000001010103812 */ /* 0x000fc800078efcff */
[----:B------:R-:W-:-:S04]  /*11a30*/  LOP3.LUT R16, R16, 0xfffffffe, RZ, 0xc0, !PT ;  /* 0xfffffffe10107812 */ /* 0x000fc800078ec0ff */
[----:B------:R-:W-:-:S04]  /*11a40*/  LOP3.LUT R16, R16, 0xfffffff7, RZ, 0xc0, !PT ;  /* 0xfffffff710107812 */ /* 0x000fc800078ec0ff */
[----:B------:R-:W-:-:S04]  /*11a50*/  @P1 LOP3.LUT R16, R16, 0x8, RZ, 0xfc, !PT ;  /* 0x0000000810101812 */ /* 0x000fc800078efcff */
[----:B------:R-:W-:-:S04]  /*11a60*/  @P2 LOP3.LUT R16, R16, 0x1, RZ, 0xfc, !PT ;  /* 0x0000000110102812 */ /* 0x000fc800078efcff */
[----:B------:R-:W-:-:S04]  /*11a70*/  LOP3.LUT R16, R16, 0xfffffffb, RZ, 0xc0, !PT ;  /* 0xfffffffb10107812 */ /* 0x000fc800078ec0ff */
[----:B------:R-:W-:Y:S01]  /*11a80*/  @P0 LOP3.LUT R16, R16, 0x4, RZ, 0xfc, !PT ;  /* 0x0000000410100812 */ /* 0x000fe200078efcff */
[----:B-12---:R-:W-:Y:S06]  /*11a90*/  BRA.DIV UR5, `(.L_x_11670) ;  /* 0x0000004205587947 */ /* 0x006fec000b800000 */
.L_x_11736:
[----:B------:R-:W1:Y:S01]  /*11aa0*/  S2R R2, SR_TID.X ;  /* 0x0000000000027919 */ /* 0x000e620000002100 */
[----:B------:R-:W-:Y:S01]  /*11ab0*/  ISETP.NE.AND P1, PT, R10, 0x1, PT ;  /* 0x000000010a00780c */ /* 0x000fe20003f25270 */
[----:B------:R-:W-:Y:S01]  /*11ac0*/  IMAD.MOV.U32 R33, RZ, RZ, RZ ;  /* 0x000000ffff217224 */ /* 0x000fe200078e00ff */
[----:B0----5:R-:W-:Y:S01]  /*11ad0*/  SHF.R.S32.HI R30, RZ, 0x1f, R25 ;  /* 0x0000001fff1e7819 */ /* 0x021fe20000011419 */
[----:B------:R-:W0:Y:S01]  /*11ae0*/  S2R R9, SR_TID.X ;  /* 0x0000000000097919 */ /* 0x000e220000002100 */
[----:B------:R-:W-:-:S09]  /*11af0*/  LOP3.LUT R16, R16, 0xffffff7f, RZ, 0xc0, !PT ;  /* 0xffffff7f10107812 */ /* 0x000fd200078ec0ff */
[----:B------:R-:W2:Y:S01]  /*11b00*/  @P1 LDC R6, c[0x0][0x434] ;  /* 0x00010d00ff061b82 */ /* 0x000ea20000000800 */
[----:B------:R-:W-:-:S07]  /*11b10*/  @P1 LOP3.LUT R16, R16, 0x80, RZ, 0xfc, !PT ;  /* 0x0000008010101812 */ /* 0x000fce00078efcff */
[----:B------:R-:W3:Y:S01]  /*11b20*/  @P1 LDC R4, c[0x0][0x438] ;  /* 0x00010e00ff041b82 */ /* 0x000ee20000000800 */
[----:B-1----:R-:W-:Y:S01]  /*11b30*/  LOP3.LUT R2, R2, 0x7f, RZ, 0xc0, !PT ;  /* 0x0000007f02027812 */ /* 0x002fe200078ec0ff */
[----:B0-----:R-:W-:-:S03]  /*11b40*/  IMAD.SHL.U32 R9, R9, 0x10, RZ ;  /* 0x0000001009097824 */ /* 0x001fc600078e00ff */
[----:B------:R-:W-:-:S04]  /*11b50*/  SHF.R.U32.HI R2, RZ, 0x3, R2 ;  /* 0x00000003ff027819 */ /* 0x000fc80000011602 */
[----:B------:R-:W-:-:S05]  /*11b60*/  LOP3.LUT R9, R2, 0x70, R9, 0xf8, !PT ;  /* 0x0000007002097812 */ /* 0x000fca00078ef809 */
[----:B------:R-:W-:-:S04]  /*11b70*/  IMAD R2, R0, 0x60, R9 ;  /* 0x0000006000027824 */ /* 0x000fc800078e0209 */
[C---:B------:R-:W-:Y:S01]  /*11b80*/  IMAD.IADD R35, R2.reuse, 0x1, R29 ;  /* 0x0000000102237824 */ /* 0x040fe200078e021d */
[----:B------:R-:W-:-:S03]  /*11b90*/  ISETP.GE.AND P0, PT, R2, R19, PT ;  /* 0x000000130200720c */ /* 0x000fc60003f06270 */
[----:B--2---:R-:W-:Y:S01]  /*11ba0*/  @P1 IMAD.HI.U32 R5, R35, R6, RZ ;  /* 0x0000000623051227 */ /* 0x004fe200078e00ff */
[----:B------:R-:W-:-:S03]  /*11bb0*/  ISETP.GT.U32.OR P0, PT, R9, 0x5f, P0 ;  /* 0x0000005f0900780c */ /* 0x000fc60000704470 */
[----:B------:R-:W-:Y:S01]  /*11bc0*/  IMAD.MOV.U32 R6, RZ, RZ, R35 ;  /* 0x000000ffff067224 */ /* 0x000fe200078e0023 */
[----:B---3--:R-:W-:-:S09]  /*11bd0*/  @P1 SHF.R.U32.HI R6, RZ, R4, R5 ;  /* 0x00000004ff061219 */ /* 0x008fd20000011605 */
[----:B------:R-:W0:Y:S01]  /*11be0*/  @!P0 LDC.64 R2, c[0x0][0x428] ;  /* 0x00010a00ff028b82 */ /* 0x000e220000000a00 */
[----:B------:R-:W-:-:S07]  /*11bf0*/  @!P0 SHF.R.S32.HI R7, RZ, 0x1f, R6 ;  /* 0x0000001fff078819 */ /* 0x000fce0000011406 */
[----:B------:R-:W1:Y:S01]  /*11c00*/  @!P0 LDC.64 R4, c[0x0][0x418] ;  /* 0x00010600ff048b82 */ /* 0x000e620000000a00 */
[----:B0-----:R-:W-:-:S04]  /*11c10*/  @!P0 IMAD R8, R30, R2, RZ ;  /* 0x000000021e088224 */ /* 0x001fc800078e02ff */
[C---:B------:R-:W-:Y:S02]  /*11c20*/  @!P0 IMAD R8, R25.reuse, R3, R8 ;  /* 0x0000000319088224 */ /* 0x040fe400078e0208 */
[----:B------:R-:W-:-:S04]  /*11c30*/  @!P0 IMAD.WIDE.U32 R2, R25, R2, R6 ;  /* 0x0000000219028225 */ /* 0x000fc800078e0006 */
[----:B------:R-:W-:Y:S01]  /*11c40*/  @!P0 IMAD.IADD R8, R3, 0x1, R8 ;  /* 0x0000000103088824 */ /* 0x000fe200078e0208 */
[----:B-1----:R-:W-:-:S04]  /*11c50*/  @!P0 LEA R4, P1, R2, R4, 0x2 ;  /* 0x0000000402048211 */ /* 0x002fc800078210ff */
[----:B------:R-:W-:Y:S01]  /*11c60*/  @!P0 LEA.HI.X R5, R2, R5, R8, 0x2, P1 ;  /* 0x0000000502058211 */ /* 0x000fe200008f1408 */
[----:B------:R-:W-:Y:S02]  /*11c70*/  IMAD.MOV R2, RZ, RZ, -R6 ;  /* 0x000000ffff027224 */ /* 0x000fe400078e0a06 */
[----:B------:R-:W-:Y:S02]  /*11c80*/  IMAD.U32 R3, RZ, RZ, UR36 ;  /* 0x00000024ff037e24 */ /* 0x000fe4000f8e00ff */
[----:B------:R-:W-:Y:S01]  /*11c90*/  IMAD R35, R10, R2, R35 ;  /* 0x000000020a237224 */ /* 0x000fe200078e0223 */
[----:B------:R-:W-:Y:S01]  /*11ca0*/  SEL R2, RZ, 0x1, P2 ;  /* 0x00000001ff027807 */ /* 0x000fe20001000000 */
[----:B------:R0:W5:Y:S01]  /*11cb0*/  @!P0 LDG.E R33, desc[UR46][R4.64] ;  /* 0x0000002e04218981 */ /* 0x000162000c1e1900 */
[----:B------:R-:W-:Y:S02]  /*11cc0*/  ISETP.NE.AND P0, PT, R3, 0x3, PT ;  /* 0x000000030300780c */ /* 0x000fe40003f05270 */
[----:B------:R-:W-:Y:S01]  /*11cd0*/  ISETP.GT.U32.AND P1, PT, R9, 0x5f, PT ;  /* 0x0000005f0900780c */ /* 0x000fe20003f24070 */
[----:B------:R0:W-:Y:S01]  /*11ce0*/  STL [R1+0x14], R2 ;  /* 0x0000140201007387 */ /* 0x0001e20000100800 */
[----:B------:R-:W-:-:S02]  /*11cf0*/  LOP3.LUT R16, R16, 0xffffffbf, RZ, 0xc0, !PT ;  /* 0xffffffbf10107812 */ /* 0x000fc400078ec0ff */
[----:B------:R-:W-:-:S07]  /*11d00*/  SHF.R.S32.HI R23, RZ, 0x1f, R26 ;  /* 0x0000001fff177819 */ /* 0x000fce000001141a */
[----:B------:R-:W-:-:S04]  /*11d10*/  @P0 LOP3.LUT R16, R16, 0x40, RZ, 0xfc, !PT ;  /* 0x0000004010100812 */ /* 0x000fc800078efcff */
[----:B------:R-:W-:-:S04]  /*11d20*/  LOP3.LUT R16, R16, 0xffffffdf, RZ, 0xc0, !PT ;  /* 0xffffffdf10107812 */ /* 0x000fc800078ec0ff */
[----:B------:R-:W-:Y:S01]  /*11d30*/  @P1 LOP3.LUT R16, R16, 0x20, RZ, 0xfc, !PT ;  /* 0x0000002010101812 */ /* 0x000fe200078efcff */
[----:B0-----:R-:W-:Y:S06]  /*11d40*/  @!P0 BRA `(.L_x_11671) ;  /* 0x0000000000048947 */ /* 0x001fec0003800000 */
[----:B------:R-:W-:Y:S01]  /*11d50*/  BPT.TRAP 0x1 ;  /* 0x000000040000795c */ /* 0x000fe20000300000 */
.L_x_11671:
[----:B------:R-:W-:Y:S01]  /*11d60*/  IMAD R32, R0, -0x60, R19 ;  /* 0xffffffa000207824 */ /* 0x000fe200078e0213 */
[----:B------:R-:W-:Y:S01]  /*11d70*/  SHF.L.U32 R0, R22, 0x1f, RZ ;  /* 0x0000001f16007819 */ /* 0x000fe200000006ff */
[----:B------:R-:W-:Y:S01]  /*11d80*/  IMAD R19, R18, 0x8, R17 ;  /* 0x0000000812137824 */ /* 0x000fe200078e0211 */
[----:B------:R-:W-:Y:S03]  /*11d90*/  BSSY B0, `(.L_x_11672) ;  /* 0x0000003000007945 */ /* 0x000fe60003800000 */
[----:B------:R-:W0:Y:S02]  /*11da0*/  SYNCS.PHASECHK.TRANS64.TRYWAIT P0, [R19+URZ+0x22840], R0 ;  /* 0x02284000130075a7 */ /* 0x000e24000800017f */
[----:B0-----:R-:W-:Y:S05]  /*11db0*/  @!P0 BRA `(.L_x_11673) ;  /* 0x0000003c00c48947 */ /* 0x001fea0003800000 */
.L_x_11737:
[----:B------:R-:W-:Y:S05]  /*11dc0*/  BSYNC B0 ;  /* 0x0000000000007941 */ /* 0x000fea0003800000 */
.L_x_11672:
[----:B0-----:R-:W-:Y:S01]  /*11dd0*/  SHF.R.S32.HI R0, RZ, 0x1f, R35 ;  /* 0x0000001fff007819 */ /* 0x001fe20000011423 */
[----:B------:R-:W-:Y:S01]  /*11de0*/  ULDC.64 UR4, c[0x0][0x300] ;  /* 0x0000c00000047ab9 */ /* 0x000fe20000000a00 */
[----:B-----5:R-:W-:Y:S01]  /*11df0*/  SHF.R.S32.HI R4, RZ, 0x1f, R33 ;  /* 0x0000001fff047819 */ /* 0x020fe20000011421 */
[----:B------:R-:W-:Y:S01]  /*11e00*/  IMAD.WIDE.U32 R2, R35, UR4, RZ ;  /* 0x0000000423027c25 */ /* 0x000fe2000f8e00ff */
[----:B------:R-:W0:Y:S01]  /*11e10*/  S2R R7, SR_TID.X ;  /* 0x0000000000077919 */ /* 0x000e220000002100 */
[----:B------:R-:W-:Y:S01]  /*11e20*/  LOP3.LUT R16, R16, 0xfffffffd, RZ, 0xc0, !PT ;  /* 0xfffffffd10107812 */ /* 0x000fe200078ec0ff */
[----:B------:R1:W-:Y:S04]  /*11e30*/  STL [R1+0x8], R0 ;  /* 0x0000080001007387 */ /* 0x0003e80000100800 */
[----:B------:R2:W-:Y:S01]  /*11e40*/  STL [R1+0xc], R4 ;  /* 0x00000c0401007387 */ /* 0x0005e20000100800 */
[----:B-1----:R-:W-:-:S04]  /*11e50*/  IMAD R0, R0, UR4, RZ ;  /* 0x0000000400007c24 */ /* 0x002fc8000f8e02ff */
[----:B------:R-:W-:Y:S01]  /*11e60*/  IMAD R0, R35, UR5, R0 ;  /* 0x0000000523007c24 */ /* 0x000fe2000f8e0200 */
[----:B------:R-:W-:-:S03]  /*11e70*/  ULDC.64 UR4, c[0x0][0x310] ;  /* 0x0000c40000047ab9 */ /* 0x000fc60000000a00 */
[----:B------:R-:W-:Y:S02]  /*11e80*/  IMAD.IADD R3, R3, 0x1, R0 ;  /* 0x0000000103037824 */ /* 0x000fe400078e0200 */
[----:B------:R-:W-:Y:S02]  /*11e90*/  IMAD R0, R4, UR4, RZ ;  /* 0x0000000404007c24 */ /* 0x000fe4000f8e02ff */
[----:B--2---:R-:W1:Y:S01]  /*11ea0*/  S2R R4, SR_TID.X ;  /* 0x0000000000047919 */ /* 0x004e620000002100 */
[----:B------:R-:W-:-:S04]  /*11eb0*/  IMAD.WIDE.U32 R2, R33, UR4, R2 ;  /* 0x0000000421027c25 */ /* 0x000fc8000f8e0002 */
[----:B------:R-:W-:Y:S01]  /*11ec0*/  IMAD R0, R33, UR5, R0 ;  /* 0x0000000521007c24 */ /* 0x000fe2000f8e0200 */
[----:B------:R-:W-:Y:S01]  /*11ed0*/  ULDC.64 UR4, c[0x0][0x308] ;  /* 0x0000c20000047ab9 */ /* 0x000fe20000000a00 */
[----:B0-----:R-:W-:Y:S02]  /*11ee0*/  IMAD.SHL.U32 R7, R7, 0x8, RZ ;  /* 0x0000000807077824 */ /* 0x001fe400078e00ff */
[----:B------:R-:W-:Y:S02]  /*11ef0*/  IMAD.IADD R3, R3, 0x1, R0 ;  /* 0x0000000103037824 */ /* 0x000fe400078e0200 */
[----:B------:R-:W-:Y:S01]  /*11f00*/  IMAD R0, R23, UR4, RZ ;  /* 0x0000000417007c24 */ /* 0x000fe2000f8e02ff */
[----:B------:R-:W-:Y:S01]  /*11f10*/  LOP3.LUT R7, R7, 0x38, RZ, 0xc0, !PT ;  /* 0x0000003807077812 */ /* 0x000fe200078ec0ff */
[----:B------:R-:W-:-:S04]  /*11f20*/  IMAD.WIDE.U32 R2, R26, UR4, R2 ;  /* 0x000000041a027c25 */ /* 0x000fc8000f8e0002 */
[----:B------:R-:W-:Y:S01]  /*11f30*/  IMAD R0, R26, UR5, R0 ;  /* 0x000000051a007c24 */ /* 0x000fe2000f8e0200 */
[----:B------:R-:W-:Y:S01]  /*11f40*/  ULDC.64 UR4, c[0x0][0x2e8] ;  /* 0x0000ba0000047ab9 */ /* 0x000fe20000000a00 */
[----:B-1----:R-:W-:-:S04]  /*11f50*/  LOP3.LUT R4, R4, 0x7f, RZ, 0xc0, !PT ;  /* 0x0000007f04047812 */ /* 0x002fc800078ec0ff */
[----:B------:R-:W-:Y:S01]  /*11f60*/  SHF.R.U32.HI R5, RZ, 0x3, R4 ;  /* 0x00000003ff057819 */ /* 0x000fe20000011604 */
[----:B------:R-:W-:Y:S01]  /*11f70*/  IMAD.IADD R4, R3, 0x1, R0 ;  /* 0x0000000103047824 */ /* 0x000fe200078e0200 */
[----:B------:R-:W-:Y:S01]  /*11f80*/  LEA R0, P0, R2, UR4, 0x1 ;  /* 0x0000000402007c11 */ /* 0x000fe2000f8008ff */
[----:B------:R-:W-:Y:S02]  /*11f90*/  ULDC UR4, c[0x0][0x2f4] ;  /* 0x0000bd0000047ab9 */ /* 0x000fe40000000800 */
[----:B------:R-:W-:Y:S01]  /*11fa0*/  ISETP.GE.AND P2, PT, R7, UR4, PT ;  /* 0x0000000407007c0c */ /* 0x000fe2000bf46270 */
[----:B------:R-:W-:Y:S01]  /*11fb0*/  IMAD.IADD R32, R32, 0x1, -R5 ;  /* 0x0000000120207824 */ /* 0x000fe200078e0a05 */
[----:B------:R-:W-:Y:S01]  /*11fc0*/  LEA.HI.X R4, R2, UR5, R4, 0x1, P0 ;  /* 0x0000000502047c11 */ /* 0x000fe200080f0c04 */
[----:B------:R-:W-:Y:S01]  /*11fd0*/  UMOV UR5, 0xffffffff ;  /* 0xffffffff00057882 */ /* 0x000fe20000000000 */
[----:B------:R-:W-:Y:S02]  /*11fe0*/  IMAD R5, R18, 0x1800, R28 ;  /* 0x0000180012057824 */ /* 0x000fe400078e021c */
[----:B------:R-:W-:-:S07]  /*11ff0*/  ISETP.GE.AND P0, PT, R32, 0x1, PT ;  /* 0x000000012000780c */ /* 0x000fce0003f06270 */
        /* <DEDUP_REMOVED lines=54> */
.L_x_11751:
        /* <DEDUP_REMOVED lines=10> */
.L_x_11675:
        /* <DEDUP_REMOVED lines=11> */
.L_x_11676:
        /* <DEDUP_REMOVED lines=23> */
.L_x_11678:
[----:B------:R-:W-:Y:S05]  /*12620*/  BSYNC B6 ;  /* 0x0000000000067941 */ /* 0x000fea0003800000 */
.L_x_11677:
[----:B0-----:R-:W2:Y:S01]  /*12630*/  LDL.LU R2, [R1] ;  /* 0x0000000001027983 */ /* 0x001ea20000300800 */
[----:B------:R-:W0:Y:S01]  /*12640*/  LDC R21, c[0x0][0x448] ;  /* 0x00011200ff157b82 */ /* 0x000e220000000800 */
[----:B------:R-:W-:Y:S01]  /*12650*/  ULDC.64 UR4, c[0x0][0x298] ;  /* 0x0000a60000047ab9 */ /* 0x000fe20000000a00 */
[----:B------:R-:W-:Y:S01]  /*12660*/  LOP3.LUT P6, RZ, R16, 0x200, RZ, 0xc0, !PT ;  /* 0x0000020010ff7812 */ /* 0x000fe200078cc0ff */
[----:B------:R-:W3:Y:S01]  /*12670*/  S2R R20, SR_TID.X ;  /* 0x0000000000147919 */ /* 0x000ee20000002100 */
[----:B------:R-:W-:Y:S01]  /*12680*/  SHF.R.S32.HI R4, RZ, 0x1f, R27 ;  /* 0x0000001fff047819 */ /* 0x000fe2000001141b */
[----:B------:R-:W4:Y:S03]  /*12690*/  S2R R7, SR_TID.X ;  /* 0x0000000000077919 */ /* 0x000f260000002100 */
[----:B------:R-:W-:Y:S02]  /*126a0*/  SEL R4, R4, RZ, !P6 ;  /* 0x000000ff04047207 */ /* 0x000fe40007000000 */
[----:B---3--:R-:W-:Y:S01]  /*126b0*/  LOP3.LUT R20, R20, 0x7f, RZ, 0xc0, !PT ;  /* 0x0000007f14147812 */ /* 0x008fe200078ec0ff */
        /* <DEDUP_REMOVED lines=23> */
[----:B------:R-:W3:Y:S01]  /*12830*/  @P6 LDC R5, c[0x0][0x450] ;  /* 0x00011400ff056b82 */ /* 0x000ee20000000800 */
[----:B0-----:R-:W-:-:S05]  /*12840*/  IMAD.SHL.U32 R20, R20, 0x10, RZ ;  /* 0x0000001014147824 */ /* 0x001fca00078e00ff */
[----:B------:R-:W-:-:S05]  /*12850*/  LOP3.LUT R20, R21, 0x70, R20, 0xf8, !PT ;  /* 0x0000007015147812 */ /* 0x000fca00078ef814 */
[----:B------:R-:W-:Y:S02]  /*12860*/  IMAD.IADD R0, R20, 0x1, R34 ;  /* 0x0000000114007824 */ /* 0x000fe400078e0222 */
[----:B------:R-:W0:Y:S02]  /*12870*/  S2R R20, SR_TID.X ;  /* 0x0000000000147919 */ /* 0x000e240000002100 */
[----:B--2---:R-:W-:-:S04]  /*12880*/  @P6 IMAD.HI.U32 R6, R0, R6, RZ ;  /* 0x0000000600066227 */ /* 0x004fc800078e00ff */
[----:B------:R-:W-:Y:S01]  /*12890*/  IMAD.MOV.U32 R4, RZ, RZ, R0 ;  /* 0x000000ffff047224 */ /* 0x000fe200078e0000 */
[----:B---3--:R-:W-:Y:S02]  /*128a0*/  @P6 SHF.R.U32.HI R4, RZ, R5, R6 ;  /* 0x00000005ff046219 */ /* 0x008fe40000011606 */
[----:B------:R-:W2:Y:S03]  /*128b0*/  LDC R6, c[0x0][0x448] ;  /* 0x00011200ff067b82 */ /* 0x000ea60000000800 */
[----:B------:R-:W-:Y:S02]  /*128c0*/  IMAD.MOV R5, RZ, RZ, -R4 ;  /* 0x000000ffff057224 */ /* 0x000fe400078e0a04 */
[----:B------:R-:W-:Y:S01]  /*128d0*/  IMAD.WIDE.U32 R2, R4, UR4, R2 ;  /* 0x0000000404027c25 */ /* 0x000fe2000f8e0002 */
[----:B0-----:R-:W-:-:S03]  /*128e0*/  LOP3.LUT R20, R20, 0x7f, RZ, 0xc0, !PT ;  /* 0x0000007f14147812 */ /* 0x001fc600078ec0ff */
[----:B--2---:R-:W-:Y:S01]  /*128f0*/  IMAD R0, R6, R5, R0 ;  /* 0x0000000506007224 */ /* 0x004fe200078e0200 */
[----:B------:R-:W-:Y:S02]  /*12900*/  SHF.R.S32.HI R5, RZ, 0x1f, R4 ;  /* 0x0000001fff057819 */ /* 0x000fe40000011404 */
[----:B------:R-:W-:-:S03]  /*12910*/  SHF.R.U32.HI R8, RZ, 0x3, R20 ;  /* 0x00000003ff087819 */ /* 0x000fc60000011614 */
        /* <DEDUP_REMOVED lines=14> */
[----:B------:R-:W-:-:S03]  /*12a00*/  UMOV UR5, 0xffffffff ;  /* 0xffffffff00057882 */ /* 0x000fc60000000000 */
[----:B------:R-:W-:Y:S07]  /*12a10*/  BRA.DIV UR5, `(.L_x_11679) ;  /* 0x0000003a05c07947 */ /* 0x000fee000b800000 */
[----:B------:R-:W0:Y:S01]  /*12a20*/  SHFL.IDX PT, R3, R0, RZ, 0x181f ;  /* 0x00181fff00037589 */ /* 0x000e2200000e0000 */
[----:B------:R-:W-:Y:S02]  /*12a30*/  IMAD R36, R36, R6, RZ ;  /* 0x0000000624247224 */ /* 0x000fe400078e02ff */
        /* <DEDUP_REMOVED lines=72> */
.L_x_11768:
        /* <DEDUP_REMOVED lines=10> */
.L_x_11680:
        /* <DEDUP_REMOVED lines=18> */
.L_x_11769:
[----:B------:R-:W-:Y:S05]  /*13080*/  BSYNC B0 ;  /* 0x0000000000007941 */ /* 0x000fea0003800000 */
.L_x_11681:
[----:B------:R-:W-:-:S05]  /*13090*/  IMAD.U32 R2, RZ, RZ, UR36 ;  /* 0x00000024ff027e24 */ /* 0x000fca000f8e00ff */
[----:B------:R-:W-:-:S13]  /*130a0*/  ISETP.NE.AND P0, PT, R2, 0x3, PT ;  /* 0x000000030200780c */ /* 0x000fda0003f05270 */
[----:B------:R-:W-:Y:S05]  /*130b0*/  @!P0 BRA `(.L_x_11683) ;  /* 0x0000000000048947 */ /* 0x000fea0003800000 */
[----:B------:R-:W-:Y:S01]  /*130c0*/  BPT.TRAP 0x1 ;  /* 0x000000040000795c */ /* 0x000fe20000300000 */
.L_x_11683:
[----:B0-----:R-:W-:Y:S01]  /*130d0*/  SHF.L.U32 R0, R22, 0x1f, RZ ;  /* 0x0000001f16007819 */ /* 0x001fe200000006ff */
[----:B------:R-:W-:Y:S03]  /*130e0*/  BSSY B0, `(.L_x_11684) ;  /* 0x0000003000007945 */ /* 0x000fe60003800000 */
[----:B------:R-:W0:Y:S02]  /*130f0*/  SYNCS.PHASECHK.TRANS64.TRYWAIT P0, [R19+URZ+0x22860], R0 ;  /* 0x02286000130075a7 */ /* 0x000e24000800017f */
[----:B0-----:R-:W-:Y:S05]  /*13100*/  @!P0 BRA `(.L_x_11685) ;  /* 0x0000003c00bc8947 */ /* 0x001fea0003800000 */
.L_x_11770:
[----:B------:R-:W-:Y:S05]  /*13110*/  BSYNC B0 ;  /* 0x0000000000007941 */ /* 0x000fea0003800000 */
.L_x_11684:
[----:B------:R-:W0:Y:S01]  /*13120*/  LDL.LU R2, [R1+0x8] ;  /* 0x0000080001027983 */ /* 0x000e220000300800 */
[----:B------:R-:W-:-:S03]  /*13130*/  ULDC.64 UR4, c[0x0][0x328] ;  /* 0x0000ca0000047ab9 */ /* 0x000fc60000000a00 */
[----:B------:R-:W2:Y:S04]  /*13140*/  LDL.LU R6, [R1+0xc] ;  /* 0x00000c0001067983 */ /* 0x000ea80000300800 */
[----:B------:R-:W3:Y:S01]  /*13150*/  LDL.LU R4, [R1+0x14] ;  /* 0x0000140001047983 */ /* 0x000ee20000300800 */
[C---:B------:R-:W-:Y:S02]  /*13160*/  LOP3.LUT P3, RZ, R16.reuse, 0x10, RZ, 0xc0, !PT ;  /* 0x0000001010ff7812 */ /* 0x040fe4000786c0ff */
[C---:B------:R-:W-:Y:S02]  /*13170*/  LOP3.LUT P2, RZ, R16.reuse, 0x8, RZ, 0xc0, !PT ;  /* 0x0000000810ff7812 */ /* 0x040fe4000784c0ff */
[C---:B------:R-:W-:Y:S02]  /*13180*/  LOP3.LUT P1, RZ, R16.reuse, 0x4, RZ, 0xc0, !PT ;  /* 0x0000000410ff7812 */ /* 0x040fe4000782c0ff */
[----:B------:R-:W-:-:S02]  /*13190*/  LOP3.LUT P4, RZ, R16, 0x1, RZ, 0xc0, !PT ;  /* 0x0000000110ff7812 */ /* 0x000fc4000788c0ff */
[----:B------:R-:W-:Y:S01]  /*131a0*/  SEL R7, RZ, 0x8, P1 ;  /* 0x00000008ff077807 */ /* 0x000fe20000800000 */
[----:B0-----:R-:W-:Y:S02]  /*131b0*/  IMAD R0, R2, UR4, RZ ;  /* 0x0000000402007c24 */ /* 0x001fe4000f8e02ff */
[----:B------:R-:W-:-:S04]  /*131c0*/  IMAD.WIDE.U32 R2, R35, UR4, RZ ;  /* 0x0000000423027c25 */ /* 0x000fc8000f8e00ff */
[----:B------:R-:W-:Y:S01]  /*131d0*/  IMAD R5, R35, UR5, R0 ;  /* 0x0000000523057c24 */ /* 0x000fe2000f8e0200 */
[----:B------:R-:W-:Y:S02]  /*131e0*/  ULDC.64 UR4, c[0x0][0x338] ;  /* 0x0000ce0000047ab9 */ /* 0x000fe40000000a00 */
[----:B--2---:R-:W-:Y:S02]  /*131f0*/  IMAD R0, R6, UR4, RZ ;  /* 0x0000000406007c24 */ /* 0x004fe4000f8e02ff */
[----:B------:R-:W-:Y:S02]  /*13200*/  IMAD.IADD R3, R3, 0x1, R5 ;  /* 0x0000000103037824 */ /* 0x000fe400078e0205 */
[C---:B------:R-:W-:Y:S01]  /*13210*/  IMAD R5, R33.reuse, UR5, R0 ;  /* 0x0000000521057c24 */ /* 0x040fe2000f8e0200 */
[----:B------:R-:W-:Y:S01]  /*13220*/  SEL R0, RZ, 0x2, P3 ;  /* 0x00000002ff007807 */ /* 0x000fe20001800000 */
[----:B------:R-:W-:Y:S01]  /*13230*/  IMAD.WIDE.U32 R2, R33, UR4, R2 ;  /* 0x0000000421027c25 */ /* 0x000fe2000f8e0002 */
        /* <DEDUP_REMOVED lines=10> */
[----:B------:R-:W-:-:S04]  /*132e0*/  SEL R3, RZ, 0x4, P2 ;  /* 0x00000004ff037807 */ /* 0x000fc80001000000 */
[----:B---3--:R-:W-:Y:S01]  /*132f0*/  IADD3 R0, R3, R0, R4 ;  /* 0x0000000003007210 */ /* 0x008fe20007ffe004 */
[----:B------:R-:W-:-:S04]  /*13300*/  IMAD R4, R18, 0x6000, R28 ;  /* 0x0000600012047824 */ /* 0x000fc800078e021c */
[----:B------:R-:W-:Y:S01]  /*13310*/  IMAD.IADD R7, R0, 0x1, R7 ;  /* 0x0000000100077824 */ /* 0x000fe200078e0207 */
[----:B------:R-:W-:Y:S06]  /*13320*/  BRA.DIV UR4, `(.L_x_11686) ;  /* 0x0000003e04487947 */ /* 0x000fec000b800000 */
[----:B------:R-:W0:Y:S01]  /*13330*/  S2R R2, SR_TID.X ;  /* 0x0000000000027919 */ /* 0x000e220000002100 */
[----:B------:R-:W-:Y:S01]  /*13340*/  IMAD R4, R4, 0x2, R17 ;  /* 0x0000000204047824 */ /* 0x000fe200078e0211 */
[C---:B------:R-:W-:Y:S01]  /*13350*/  LOP3.LUT P2, RZ, R7.reuse, 0x2, RZ, 0xc0, !PT ;  /* 0x0000000207ff7812 */ /* 0x040fe2000784c0ff */
[----:B------:R-:W2:Y:S01]  /*13360*/  SHFL.IDX PT, R14, R5, RZ, 0x181f ;  /* 0x00181fff050e7589 */ /* 0x000ea200000e0000 */
[----:B------:R-:W-:-:S03]  /*13370*/  LOP3.LUT P1, RZ, R7, 0x4, RZ, 0xc0, !PT ;  /* 0x0000000407ff7812 */ /* 0x000fc6000782c0ff */
        /* <DEDUP_REMOVED lines=44> */
[C---:B------:R-:W-:Y:S01]  /*13640*/  ISETP.LT.OR P3, PT, R32.reuse, 0x31, P4 ;  /* 0x000000312000780c */ /* 0x040fe20002761670 */
[----:B------:R-:W0:Y:S04]  /*13650*/  SHFL.IDX PT, R3, R6, 0x4, 0x181f ;  /* 0x00981f0006037f89 */ /* 0x000e2800000e0000 */
[----:B------:R-:W2:Y:S08]  /*13660*/  SHFL.IDX PT, R6, R6, 0x5, 0x181f ;  /* 0x00b81f0006067f89 */ /* 0x000eb000000e0000 */
        /* <DEDUP_REMOVED lines=8> */
[----:B------:R3:W4:Y:S02]  /*136f0*/  SHFL.IDX PT, R14, R5, 0x5, 0x181f ;  /* 0x00b81f00050e7f89 */ /* 0x00072400000e0000 */
        /* <DEDUP_REMOVED lines=9> */
.L_x_11784:
[----:B0--3--:R-:W-:Y:S02]  /*13790*/  IADD3 R2, P3, R14, R0, RZ ;  /* 0x000000000e027210 */ /* 0x009fe40007f7e0ff */
        /* <DEDUP_REMOVED lines=14> */
.L_x_11687:
        /* <DEDUP_REMOVED lines=11> */
.L_x_11688:
[----:B------:R-:W2:Y:S01]  /*13930*/  LDL.LU R2, [R1+0x4] ;  /* 0x0000040001027983 */ /* 0x000ea20000300800 */
[----:B------:R0:W-:Y:S01]  /*13940*/  SYNCS.ARRIVE.TRANS64.A1T0 RZ, [R19+URZ+0x22850], RZ ;  /* 0x022850ff13ff79a7 */ /* 0x0001e2000810003f */
[----:B------:R-:W-:Y:S01]  /*13950*/  BSSY B0, `(.L_x_11689) ;  /* 0x00000e1000007945 */ /* 0x000fe20003800000 */
[----:B--2---:R-:W-:-:S05]  /*13960*/  VIADD R10, R2, 0xfffffffe ;  /* 0xfffffffe020a7836 */ /* 0x004fca0000000000 */
[----:B------:R-:W-:-:S13]  /*13970*/  ISETP.GE.AND P0, PT, R10, R31, PT ;  /* 0x0000001f0a00720c */ /* 0x000fda0003f06270 */
[----:B0-----:R-:W-:Y:S05]  /*13980*/  @!P0 BRA `(.L_x_11690) ;  /* 0x0000000c00748947 */ /* 0x001fea0003800000 */
.L_x_11703:
[----:B0-----:R-:W0:Y:S01]  /*13990*/  S2R R2, SR_TID.X ;  /* 0x0000000000027919 */ /* 0x001e220000002100 */
[----:B--2---:R-:W2:Y:S01]  /*139a0*/  LDC R3, c[0x0][0x430] ;  /* 0x00010c00ff037b82 */ /* 0x004ea20000000800 */
[----:B------:R-:W-:Y:S02]  /*139b0*/  IMAD R8, R10, 0x60, R29 ;  /* 0x000000600a087824 */ /* 0x000fe400078e021d */
[----:B------:R-:W-:Y:S01]  /*139c0*/  VIADD R18, R18, 0x1 ;  /* 0x0000000112127836 */ /* 0x000fe20000000000 */
[----:B--2---:R-:W-:Y:S02]  /*139d0*/  ISETP.NE.AND P0, PT, R3, 0x1, PT ;  /* 0x000000010300780c */ /* 0x004fe40003f05270 */
[----:B0-----:R-:W-:-:S04]  /*139e0*/  LOP3.LUT R2, R2, 0x7f, RZ, 0xc0, !PT ;  /* 0x0000007f02027812 */ /* 0x001fc800078ec0ff */
[----:B------:R-:W-:Y:S02]  /*139f0*/  SHF.R.U32.HI R4, RZ, 0x3, R2 ;  /* 0x00000003ff047819 */ /* 0x000fe40000011602 */
[----:B------:R-:W0:Y:S05]  /*13a00*/  S2R R2, SR_TID.X ;  /* 0x0000000000027919 */ /* 0x000e2a0000002100 */
[----:B------:R-:W2:Y:S08]  /*13a10*/  @P0 LDC R3, c[0x0][0x434] ;  /* 0x00010d00ff030b82 */ /* 0x000eb00000000800 */
[----:B---3--:R-:W3:Y:S01]  /*13a20*/  @P0 LDC R7, c[0x0][0x438] ;  /* 0x00010e00ff070b82 */ /* 0x008ee20000000800 */
[----:B0-----:R-:W-:-:S05]  /*13a30*/  IMAD.SHL.U32 R2, R2, 0x10, RZ ;  /* 0x0000001002027824 */ /* 0x001fca00078e00ff */
[----:B------:R-:W-:-:S04]  /*13a40*/  LOP3.LUT R2, R4, 0x70, R2, 0xf8, !PT ;  /* 0x0000007004027812 */ /* 0x000fc800078ef802 */
[C---:B------:R-:W-:Y:S01]  /*13a50*/  ISETP.GT.U32.AND P1, PT, R2.reuse, 0x5f, PT ;  /* 0x0000005f0200780c */ /* 0x040fe20003f24070 */
[----:B------:R-:W-:-:S04]  /*13a60*/  IMAD.IADD R8, R2, 0x1, R8 ;  /* 0x0000000102087824 */ /* 0x000fc800078e0208 */
[----:B--2---:R-:W-:-:S04]  /*13a70*/  @P0 IMAD.HI.U32 R2, R8, R3, RZ ;  /* 0x0000000308020227 */ /* 0x004fc800078e00ff */
[----:B------:R-:W-:Y:S01]  /*13a80*/  IMAD.MOV.U32 R9, RZ, RZ, R8 ;  /* 0x000000ffff097224 */ /* 0x000fe200078e0008 */
[----:B---3--:R-:W-:-:S03]  /*13a90*/  @P0 SHF.R.U32.HI R9, RZ, R7, R2 ;  /* 0x00000007ff090219 */ /* 0x008fc60000011602 */
[----:B------:R-:W0:Y:S01]  /*13aa0*/  @!P1 LDC.64 R4, c[0x0][0x428] ;  /* 0x00010a00ff049b82 */ /* 0x000e220000000a00 */
[----:B------:R-:W-:-:S07]  /*13ab0*/  @!P1 SHF.R.S32.HI R3, RZ, 0x1f, R9 ;  /* 0x0000001fff039819 */ /* 0x000fce0000011409 */
[----:B------:R-:W2:Y:S01]  /*13ac0*/  @!P1 LDC.64 R6, c[0x0][0x418] ;  /* 0x00010600ff069b82 */ /* 0x000ea20000000a00 */
[----:B0-----:R-:W-:-:S04]  /*13ad0*/  @!P1 IMAD R2, R30, R4, RZ ;  /* 0x000000041e029224 */ /* 0x001fc800078e02ff */
[----:B------:R-:W-:Y:S02]  /*13ae0*/  @!P1 IMAD R5, R25, R5, R2 ;  /* 0x0000000519059224 */ /* 0x000fe400078e0202 */
[----:B------:R-:W-:-:S04]  /*13af0*/  @!P1 IMAD.MOV.U32 R2, RZ, RZ, R9 ;  /* 0x000000ffff029224 */ /* 0x000fc800078e0009 */
[----:B------:R-:W-:-:S04]  /*13b00*/  @!P1 IMAD.WIDE.U32 R2, R25, R4, R2 ;  /* 0x0000000419029225 */ /* 0x000fc800078e0002 */
[----:B------:R-:W-:Y:S01]  /*13b10*/  @!P1 IMAD.IADD R5, R5, 0x1, R3 ;  /* 0x0000000105059824 */ /* 0x000fe200078e0203 */
[C---:B--2---:R-:W-:Y:S01]  /*13b20*/  @!P1 LEA R6, P0, R2.reuse, R6, 0x2 ;  /* 0x0000000602069211 */ /* 0x044fe200078010ff */
[----:B------:R-:W-:Y:S02]  /*13b30*/  IMAD.MOV.U32 R4, RZ, RZ, RZ ;  /* 0x000000ffff047224 */ /* 0x000fe400078e00ff */
[----:B------:R-:W-:Y:S01]  /*13b40*/  IMAD.U32 R11, RZ, RZ, UR36 ;  /* 0x00000024ff0b7e24 */ /* 0x000fe2000f8e00ff */
        /* <DEDUP_REMOVED lines=13> */
[----:B------:R-:W-:Y:S01]  /*13c20*/  ISETP.GT.AND P2, PT, R2, R31, PT ;  /* 0x0000001f0200720c */ /* 0x000fe20003f44270 */
[----:B0-----:R-:W-:-:S12]  /*13c30*/  @!P1 BRA `(.L_x_11691) ;  /* 0x0000000000049947 */ /* 0x001fd80003800000 */
[----:B------:R-:W-:Y:S01]  /*13c40*/  BPT.TRAP 0x1 ;  /* 0x000000040000795c */ /* 0x000fe20000300000 */
.L_x_11691:
[----:B------:R-:W-:Y:S01]  /*13c50*/  IMAD R6, R18, 0x8, R17 ;  /* 0x0000000812067824 */ /* 0x000fe200078e0211 */
[----:B------:R-:W-:Y:S01]  /*13c60*/  SHF.L.U32 R21, R22, 0x1f, RZ ;  /* 0x0000001f16157819 */ /* 0x000fe200000006ff */
[----:B------:R-:W-:Y:S01]  /*13c70*/  BSSY B1, `(.L_x_11692) ;  /* 0x0000004000017945 */ /* 0x000fe20003800000 */
[----:B-1----:R-:W-:Y:S02]  /*13c80*/  SHF.R.S32.HI R19, RZ, 0x1f, R5 ;  /* 0x0000001fff137819 */ /* 0x002fe40000011405 */
[----:B------:R-:W0:Y:S02]  /*13c90*/  SYNCS.PHASECHK.TRANS64.TRYWAIT P0, [R6+URZ+0x22840], R21 ;  /* 0x02284015060075a7 */ /* 0x000e24000800017f */
[----:B0-----:R-:W-:Y:S05]  /*13ca0*/  @!P0 BRA `(.L_x_11693) ;  /* 0x0000003c00288947 */ /* 0x001fea0003800000 */
.L_x_11785:
[----:B------:R-:W-:Y:S05]  /*13cb0*/  BSYNC B1 ;  /* 0x0000000000017941 */ /* 0x000fea0003800000 */
.L_x_11692:
        /* <DEDUP_REMOVED lines=52> */
.L_x_11799:
        /* <DEDUP_REMOVED lines=8> */
.L_x_11695:
        /* <DEDUP_REMOVED lines=11> */
.L_x_11696:
[----:B------:R2:W-:Y:S01]  /*14130*/  SYNCS.ARRIVE.TRANS64.A1T0 RZ, [R6+URZ+0x22830], RZ ;  /* 0x022830ff06ff79a7 */ /* 0x0005e2000810003f */
[----:B------:R-:W-:Y:S05]  /*14140*/  @!P3 BRA `(.L_x_11697) ;  /* 0x000000000004b947 */ /* 0x000fea0003800000 */
[----:B------:R-:W-:Y:S01]  /*14150*/  BPT.TRAP 0x1 ;  /* 0x000000040000795c */ /* 0x000fe20000300000 */
.L_x_11697:
[----:B------:R-:W3:Y:S01]  /*14160*/  SYNCS.PHASECHK.TRANS64.TRYWAIT P0, [R6+URZ+0x22860], R21 ;  /* 0x02286015060075a7 */ /* 0x000ee2000800017f */
[----:B------:R-:W-:Y:S04]  /*14170*/  BSSY B1, `(.L_x_11698) ;  /* 0x0000002000017945 */ /* 0x000fe80003800000 */
[----:B---3--:R-:W-:Y:S05]  /*14180*/  @!P0 BRA `(.L_x_11699) ;  /* 0x0000003c00a88947 */ /* 0x008fea0003800000 */
.L_x_11800:
[----:B------:R-:W-:Y:S05]  /*14190*/  BSYNC B1 ;  /* 0x0000000000017941 */ /* 0x000fea0003800000 */
.L_x_11698:
[----:B------:R-:W-:Y:S01]  /*141a0*/  ULDC.64 UR4, c[0x0][0x328] ;  /* 0x0000ca0000047ab9 */ /* 0x000fe20000000a00 */
[C---:B------:R-:W-:Y:S01]  /*141b0*/  LOP3.LUT P5, RZ, R16.reuse, 0x1, RZ, 0xc0, !PT ;  /* 0x0000000110ff7812 */ /* 0x040fe200078ac0ff */
[----:B------:R-:W-:Y:S01]  /*141c0*/  IMAD R2, R19, UR4, RZ ;  /* 0x0000000413027c24 */ /* 0x000fe2000f8e02ff */
[----:B------:R-:W-:Y:S01]  /*141d0*/  LOP3.LUT P4, RZ, R16, 0x10, RZ, 0xc0, !PT ;  /* 0x0000001010ff7812 */ /* 0x000fe2000788c0ff */
[----:B------:R-:W-:Y:S01]  /*141e0*/  IMAD R8, R18, 0x6000, R28 ;  /* 0x0000600012087824 */ /* 0x000fe200078e021c */
[C---:B------:R-:W-:Y:S01]  /*141f0*/  LOP3.LUT P3, RZ, R16.reuse, 0x8, RZ, 0xc0, !PT ;  /* 0x0000000810ff7812 */ /* 0x040fe2000786c0ff */
[C---:B-1----:R-:W-:Y:S01]  /*14200*/  IMAD R7, R5.reuse, UR5, R2 ;  /* 0x0000000505077c24 */ /* 0x042fe2000f8e0202 */
[----:B------:R-:W-:Y:S01]  /*14210*/  LOP3.LUT P1, RZ, R16, 0x4, RZ, 0xc0, !PT ;  /* 0x0000000410ff7812 */ /* 0x000fe2000782c0ff */
        /* <DEDUP_REMOVED lines=18> */
[----:B------:R-:W-:-:S03]  /*14340*/  IMAD R8, R8, 0x2, R17 ;  /* 0x0000000208087824 */ /* 0x000fc600078e0211 */
[----:B------:R-:W4:Y:S04]  /*14350*/  SHFL.IDX PT, R3, R9, RZ, 0x181f ;  /* 0x00181fff09037589 */ /* 0x000f2800000e0000 */
[----:B------:R-:W-:Y:S04]  /*14360*/  SHFL.IDX PT, R5, R9, 0x1, 0x181f ;  /* 0x00381f0009057f89 */ /* 0x000fe800000e0000 */
[----:B------:R-:W-:Y:S01]  /*14370*/  SHFL.IDX PT, R19, R9, 0x2, 0x181f ;  /* 0x00581f0009137f89 */ /* 0x000fe200000e0000 */
[----:B-1----:R-:W-:-:S03]  /*14380*/  IADD3 R2, P0, R14, R0, RZ ;  /* 0x000000000e027210 */ /* 0x002fc60007f1e0ff */
[----:B------:R-:W1:Y:S02]  /*14390*/  SHFL.IDX PT, R14, R7, 0x1, 0x181f ;  /* 0x00381f00070e7f89 */ /* 0x000e6400000e0000 */
[----:B----4-:R-:W-:-:S05]  /*143a0*/  IMAD.X R3, RZ, RZ, R3, P0 ;  /* 0x000000ffff037224 */ /* 0x010fca00000e0603 */
[----:B------:R-:W-:Y:S04]  /*143b0*/  LDGSTS.E.BYPASS.LTC128B.128 [R8+0x400], desc[UR46][R2.64], !P5 ;  /* 0x0040000002087fae */ /* 0x000fe8000e901d6e */
[----:B------:R-:W-:Y:S04]  /*143c0*/  LDGSTS.E.BYPASS.LTC128B.128 [R8+0x3400], desc[UR46][R2.64+0x80], !P4 ;  /* 0x0340008002087fae */ /* 0x000fe8000e101d6e */
[----:B------:R-:W-:Y:S04]  /*143d0*/  LDGSTS.E.BYPASS.LTC128B.128 [R8+0x6400], desc[UR46][R2.64+0x100], !P3 ;  /* 0x0640010002087fae */ /* 0x000fe8000d901d6e */
[----:B------:R4:W-:Y:S01]  /*143e0*/  LDGSTS.E.BYPASS.LTC128B.128 [R8+0x9400], desc[UR46][R2.64+0x180], !P1 ;  /* 0x0940018002087fae */ /* 0x0009e2000c901d6e */
[----:B-1----:R-:W-:-:S03]  /*143f0*/  IADD3 R4, P0, R14, R0, RZ ;  /* 0x000000000e047210 */ /* 0x002fc60007f1e0ff */
[----:B------:R-:W4:Y:S02]  /*14400*/  SHFL.IDX PT, R14, R7, 0x2, 0x181f ;  /* 0x00581f00070e7f89 */ /* 0x000f2400000e0000 */
[----:B------:R-:W-:-:S05]  /*14410*/  IMAD.X R5, RZ, RZ, R5, P0 ;  /* 0x000000ffff057224 */ /* 0x000fca00000e0605 */
[----:B------:R-:W-:Y:S04]  /*14420*/  LDGSTS.E.BYPASS.LTC128B.128 [R8+0xc00], desc[UR46][R4.64], !P5 ;  /* 0x00c0000004087fae */ /* 0x000fe8000e901d6e */
[----:B------:R-:W-:Y:S04]  /*14430*/  LDGSTS.E.BYPASS.LTC128B.128 [R8+0x3c00], desc[UR46][R4.64+0x80], !P4 ;  /* 0x03c0008004087fae */ /* 0x000fe8000e101d6e */
[----:B------:R-:W-:Y:S04]  /*14440*/  LDGSTS.E.BYPASS.LTC128B.128 [R8+0x6c00], desc[UR46][R4.64+0x100], !P3 ;  /* 0x06c0010004087fae */ /* 0x000fe8000d901d6e */
[----:B------:R1:W-:Y:S01]  /*14450*/  LDGSTS.E.BYPASS.LTC128B.128 [R8+0x9c00], desc[UR46][R4.64+0x180], !P1 ;  /* 0x09c0018004087fae */ /* 0x0003e2000c901d6e */
[----:B----4-:R-:W-:-:S03]  /*14460*/  IADD3 R2, P0, R14, R0, RZ ;  /* 0x000000000e027210 */ /* 0x010fc60007f1e0ff */
[----:B------:R-:W4:Y:S02]  /*14470*/  SHFL.IDX PT, R14, R7, 0x3, 0x181f ;  /* 0x00781f00070e7f89 */ /* 0x000f2400000e0000 */
[----:B------:R-:W-:Y:S02]  /*14480*/  IMAD.X R3, RZ, RZ, R19, P0 ;  /* 0x000000ffff037224 */ /* 0x000fe400000e0613 */
[----:B------:R-:W-:Y:S04]  /*14490*/  SHFL.IDX PT, R19, R9, 0x4, 0x181f ;  /* 0x00981f0009137f89 */ /* 0x000fe800000e0000 */
[----:B-1----:R-:W1:Y:S04]  /*144a0*/  SHFL.IDX PT, R5, R9, 0x3, 0x181f ;  /* 0x00781f0009057f89 */ /* 0x002e6800000e0000 */
[----:B------:R-:W-:Y:S04]  /*144b0*/  LDGSTS.E.BYPASS.LTC128B.128 [R8+0x1400], desc[UR46][R2.64], !P5 ;  /* 0x0140000002087fae */ /* 0x000fe8000e901d6e */
[----:B------:R-:W-:Y:S04]  /*144c0*/  LDGSTS.E.BYPASS.LTC128B.128 [R8+0x4400], desc[UR46][R2.64+0x80], !P4 ;  /* 0x0440008002087fae */ /* 0x000fe8000e101d6e */
[----:B------:R-:W-:Y:S01]  /*144d0*/  LDGSTS.E.BYPASS.LTC128B.128 [R8+0x7400], desc[UR46][R2.64+0x100], !P3 ;  /* 0x0740010002087fae */ /* 0x000fe2000d901d6e */
[----:B----4-:R-:W-:-:S03]  /*144e0*/  IADD3 R4, P0, R14, R0, RZ ;  /* 0x000000000e047210 */ /* 0x010fc60007f1e0ff */
[----:B------:R4:W-:Y:S04]  /*144f0*/  LDGSTS.E.BYPASS.LTC128B.128 [R8+0xa400], desc[UR46][R2.64+0x180], !P1 ;  /* 0x0a40018002087fae */ /* 0x0009e8000c901d6e */
[----:B------:R-:W4:Y:S01]  /*14500*/  SHFL.IDX PT, R14, R7, 0x4, 0x181f ;  /* 0x00981f00070e7f89 */ /* 0x000f2200000e0000 */
[----:B-1----:R-:W-:-:S03]  /*14510*/  IMAD.X R5, RZ, RZ, R5, P0 ;  /* 0x000000ffff057224 */ /* 0x002fc600000e0605 */
[----:B------:R-:W1:Y:S04]  /*14520*/  SHFL.IDX PT, R9, R9, 0x5, 0x181f ;  /* 0x00b81f0009097f89 */ /* 0x000e6800000e0000 */
[----:B------:R0:W-:Y:S04]  /*14530*/  LDGSTS.E.BYPASS.LTC128B.128 [R8+0x1c00], desc[UR46][R4.64], !P5 ;  /* 0x01c0000004087fae */ /* 0x0001e8000e901d6e */
[----:B------:R0:W-:Y:S04]  /*14540*/  LDGSTS.E.BYPASS.LTC128B.128 [R8+0x4c00], desc[UR46][R4.64+0x80], !P4 ;  /* 0x04c0008004087fae */ /* 0x0001e8000e101d6e */
[----:B------:R0:W-:Y:S04]  /*14550*/  LDGSTS.E.BYPASS.LTC128B.128 [R8+0x7c00], desc[UR46][R4.64+0x100], !P3 ;  /* 0x07c0010004087fae */ /* 0x0001e8000d901d6e */
[----:B------:R0:W-:Y:S01]  /*14560*/  LDGSTS.E.BYPASS.LTC128B.128 [R8+0xac00], desc[UR46][R4.64+0x180], !P1 ;  /* 0x0ac0018004087fae */ /* 0x0001e2000c901d6e */
[----:B----4-:R-:W-:-:S03]  /*14570*/  IADD3 R2, P0, R14, R0, RZ ;  /* 0x000000000e027210 */ /* 0x010fc60007f1e0ff */
[----:B------:R0:W4:Y:S02]  /*14580*/  SHFL.IDX PT, R14, R7, 0x5, 0x181f ;  /* 0x00b81f00070e7f89 */ /* 0x00012400000e0000 */
[----:B------:R-:W-:-:S05]  /*14590*/  IMAD.X R3, RZ, RZ, R19, P0 ;  /* 0x000000ffff037224 */ /* 0x000fca00000e0613 */
[----:B------:R0:W-:Y:S04]  /*145a0*/  LDGSTS.E.BYPASS.LTC128B.128 [R8+0x2400], desc[UR46][R2.64], !P5 ;  /* 0x0240000002087fae */ /* 0x0001e8000e901d6e */
[----:B------:R0:W-:Y:S04]  /*145b0*/  LDGSTS.E.BYPASS.LTC128B.128 [R8+0x5400], desc[UR46][R2.64+0x80], !P4 ;  /* 0x0540008002087fae */ /* 0x0001e8000e101d6e */
[----:B------:R0:W-:Y:S04]  /*145c0*/  LDGSTS.E.BYPASS.LTC128B.128 [R8+0x8400], desc[UR46][R2.64+0x100], !P3 ;  /* 0x0840010002087fae */ /* 0x0001e8000d901d6e */
[----:B-1----:R0:W-:Y:S02]  /*145d0*/  LDGSTS.E.BYPASS.LTC128B.128 [R8+0xb400], desc[UR46][R2.64+0x180], !P1 ;  /* 0x0b40018002087fae */ /* 0x0021e4000c901d6e */
.L_x_11814:
        /* <DEDUP_REMOVED lines=11> */
.L_x_11701:
        /* <DEDUP_REMOVED lines=11> */
.L_x_11702:
[----:B------:R0:W-:Y:S01]  /*14740*/  SYNCS.ARRIVE.TRANS64.A1T0 RZ, [R6+URZ+0x22850], RZ ;  /* 0x022850ff06ff79a7 */ /* 0x0001e2000810003f */
[----:B------:R-:W-:Y:S05]  /*14750*/  @P2 BRA `(.L_x_11703) ;  /* 0xfffffff0008c2947 */ /* 0x000fea000383ffff */
.L_x_11690:
[----:B------:R-:W-:Y:S05]  /*14760*/  BSYNC B0 ;  /* 0x0000000000007941 */ /* 0x000fea0003800000 */
.L_x_11689:
[----:B------:R-:W4:Y:S01]  /*14770*/  S2R R2, SR_TID.X ;  /* 0x0000000000027919 */ /* 0x000f220000002100 */
[----:B------:R-:W-:Y:S01]  /*14780*/  VIADD R18, R18, 0x1 ;  /* 0x0000000112127836 */ /* 0x000fe20000000000 */
[----:B------:R-:W-:Y:S04]  /*14790*/  BSSY B0, `(.L_x_11704) ;  /* 0x0000012000007945 */ /* 0x000fe80003800000 */
[----:B------:R-:W-:-:S04]  /*147a0*/  ISETP.NE.AND P0, PT, R18, 0x2, PT ;  /* 0x000000021200780c */ /* 0x000fc80003f05270 */
[----:B------:R-:W-:Y:S02]  /*147b0*/  SEL R5, RZ, 0x1, P0 ;  /* 0x00000001ff057807 */ /* 0x000fe40000000000 */
        /* <DEDUP_REMOVED lines=10> */
[----:B------:R-:W5:Y:S02]  /*14860*/  S2R R4, SR_LTMASK ;  /* 0x0000000000047919 */ /* 0x000f640000003900 */
[----:B-----5:R-:W-:-:S04]  /*14870*/  LOP3.LUT R4, R4, UR4, RZ, 0xc0, !PT ;  /* 0x0000000404047c12 */ /* 0x020fc8000f8ec0ff */
[----:B------:R-:W5:Y:S01]  /*14880*/  POPC R9, R4 ;  /* 0x0000000400097309 */ /* 0x000f620000000000 */
[----:B----4-:R-:W5:Y:S02]  /*14890*/  SHFL.IDX PT, R0, R3, R0, 0x1f ;  /* 0x00001f0003007589 */ /* 0x010f6400000e0000 */
[----:B-----5:R-:W-:-:S07]  /*148a0*/  IADD3 R24, R0, UR37, R9 ;  /* 0x0000002500187c10 */ /* 0x020fce000fffe009 */
.L_x_11705:
[----:B------:R-:W-:Y:S05]  /*148b0*/  BSYNC B0 ;  /* 0x0000000000007941 */ /* 0x000fea0003800000 */
.L_x_11704:
[----:B------:R-:W-:Y:S02]  /*148c0*/  SEL R18, R18, RZ, P0 ;  /* 0x000000ff12127207 */ /* 0x000fe40000000000 */
[----:B------:R-:W-:-:S07]  /*148d0*/  LOP3.LUT R22, R22, R5, RZ, 0x3c, !PT ;  /* 0x0000000516167212 */ /* 0x000fce00078e3cff */
.L_x_11664:
[----:B------:R-:W-:Y:S05]  /*148e0*/  BSYNC B7 ;  /* 0x0000000000077941 */ /* 0x000fea0003800000 */
.L_x_11662:
        /* <DEDUP_REMOVED lines=11> */
.L_x_11706:
        /* <DEDUP_REMOVED lines=20> */
[----:B------:R-:W0:Y:S02]  /*14ae0*/  SHFL.UP PT, R14, R5, 0x1, RZ ;  /* 0x04200000050e7989 */ /* 0x000e2400000e00ff */
[----:B0-23--:R-:W-:-:S05]  /*14af0*/  SEL R6, R14, RZ, P1 ;  /* 0x000000ff0e067207 */ /* 0x00dfca0000800000 */
        /* <DEDUP_REMOVED lines=14> */
.L_x_11824:
[----:B------:R-:W-:Y:S02]  /*14be0*/  ULDC UR4, c[0x0][0xc38] ;  /* 0x00030e0000047ab9 */ /* 0x000fe40000000800 */
[----:B------:R-:W-:-:S04]  /*14bf0*/  IMAD.U32 R7, RZ, RZ, UR4 ;  /* 0x00000004ff077e24 */ /* 0x000fc8000f8e00ff */
[----:B--2---:R-:W-:-:S04]  /*14c00*/  IMAD R14, R14, R7, RZ ;  /* 0x000000070e0e7224 */ /* 0x004fc800078e02ff */
[----:B------:R-:W-:-:S05]  /*14c10*/  IMAD.IADD R9, R4, 0x1, R14 ;  /* 0x0000000104097824 */ /* 0x000fca00078e020e */
[----:B------:R-:W-:-:S13]  /*14c20*/  ISETP.GT.AND P6, PT, R9, R0, PT ;  /* 0x000000000900720c */ /* 0x000fda0003fc4270 */
[----:B------:R-:W-:Y:S05]  /*14c30*/  @P6 BRA `(.L_x_11709) ;  /* 0x00000000009c6947 */ /* 0x000fea0003800000 */
.L_x_11714:
        /* <DEDUP_REMOVED lines=14> */
.L_x_11712:
[----:B------:R-:W-:Y:S05]  /*14d20*/  BSYNC B0 ;  /* 0x0000000000007941 */ /* 0x000fea0003800000 */
.L_x_11711:
        /* <DEDUP_REMOVED lines=16> */
[----:B0-----:R-:W-:-:S05]  /*14e30*/  IMAD.IADD R6, R4, 0x1, R7 ;  /* 0x0000000104067824 */ /* 0x001fca00078e0207 */
[----:B------:R0:W2:Y:S02]  /*14e40*/  SHFL.IDX PT, R14, R6, 0x1f, 0x1f ;  /* 0x03e01f00060e7f89 */ /* 0x0000a400000e0000 */
.L_x_11832:
[----:B------:R-:W-:Y:S02]  /*14e50*/  ULDC UR4, c[0x0][0xc38] ;  /* 0x00030e0000047ab9 */ /* 0x000fe40000000800 */
[----:B------:R-:W-:-:S04]  /*14e60*/  IMAD.U32 R7, RZ, RZ, UR4 ;  /* 0x00000004ff077e24 */ /* 0x000fc8000f8e00ff */
[----:B--2---:R-:W-:-:S04]  /*14e70*/  IMAD R14, R14, R7, RZ ;  /* 0x000000070e0e7224 */ /* 0x004fc800078e02ff */
[----:B------:R-:W-:-:S05]  /*14e80*/  IMAD.IADD R9, R14, 0x1, R9 ;  /* 0x000000010e097824 */ /* 0x000fca00078e0209 */
[----:B------:R-:W-:-:S13]  /*14e90*/  ISETP.GT.AND P6, PT, R9, R0, PT ;  /* 0x000000000900720c */ /* 0x000fda0003fc4270 */
[----:B------:R-:W-:Y:S05]  /*14ea0*/  @!P6 BRA `(.L_x_11714) ;  /* 0xfffffffc0064e947 */ /* 0x000fea000383ffff */
.L_x_11709:
        /* <DEDUP_REMOVED lines=8> */
.L_x_11836:
[----:B------:R-:W-:Y:S01]  /*14f30*/  ISETP.NE.AND P0, PT, R2, RZ, PT ;  /* 0x000000ff0200720c */ /* 0x000fe20003f05270 */
[----:B------:R-:W-:-:S12]  /*14f40*/  IMAD.MOV.U32 R14, RZ, RZ, RZ ;  /* 0x000000ffff0e7224 */ /* 0x000fd800078e00ff */
[----:B------:R-:W-:Y:S05]  /*14f50*/  @!P0 BRA `(.L_x_11716) ;  /* 0x0000000000108947 */ /* 0x000fea0003800000 */
[----:B------:R-:W-:Y:S01]  /*14f60*/  UMOV UR4, 0xffffffff ;  /* 0xffffffff00047882 */ /* 0x000fe20000000000 */
[----:B------:R-:W-:Y:S02]  /*14f70*/  VIADD R12, R4, 0xffffffff ;  /* 0xffffffff040c7836 */ /* 0x000fe40000000000 */
[----:B------:R-:W-:Y:S05]  /*14f80*/  BRA.DIV UR4, `(.L_x_11717) ;  /* 0x00000042042c7947 */ /* 0x000fea000b800000 */
[----:B------:R4:W0:Y:S02]  /*14f90*/  SHFL.IDX PT, R14, R6, R12, 0x1f ;  /* 0x00001f0c060e7589 */ /* 0x00082400000e0000 */
.L_x_11716:
[----:B------:R-:W5:Y:S01]  /*14fa0*/  LDC.64 R2, c[0x0][0xc90] ;  /* 0x00032400ff027b82 */ /* 0x000f620000000a00 */
[----:B------:R-:W-:-:S04]  /*14fb0*/  IMAD.IADD R27, R4, 0x1, R27 ;  /* 0x00000001041b7824 */ /* 0x000fc800078e021b */
[----:B-----5:R-:W-:-:S05]  /*14fc0*/  IMAD.WIDE R2, R27, 0x4, R2 ;  /* 0x000000041b027825 */ /* 0x020fca00078e0202 */
[----:B0---4-:R0:W2:Y:S01]  /*14fd0*/  LDG.E R6, desc[UR46][R2.64] ;  /* 0x0000002e02067981 */ /* 0x0110a2000c1e1900 */
        /* <DEDUP_REMOVED lines=62> */
.L_x_11710:
[----:B------:R-:W-:Y:S01]  /*153c0*/  UMOV UR4, URZ ;  /* 0x0000003f00047c82 */ /* 0x000fe20008000000 */
[----:B------:R-:W-:Y:S01]  /*153d0*/  UMOV UR5, URZ ;  /* 0x0000003f00057c82 */ /* 0x000fe20008000000 */
[----:B------:R-:W-:Y:S01]  /*153e0*/  ULDC UR6, c[0x0][0xc3c] ;  /* 0x00030f0000067ab9 */ /* 0x000fe20000000800 */
[----:B------:R-:W-:Y:S02]  /*153f0*/  IMAD.MOV.U32 R24, RZ, RZ, R0 ;  /* 0x000000ffff187224 */ /* 0x000fe400078e0000 */
[----:B------:R-:W-:Y:S02]  /*15400*/  IMAD.U32 R25, RZ, RZ, UR4 ;  /* 0x00000004ff197e24 */ /* 0x000fe4000f8e00ff */
[----:B------:R-:W-:Y:S02]  /*15410*/  IMAD.U32 R26, RZ, RZ, UR5 ;  /* 0x00000005ff1a7e24 */ /* 0x000fe4000f8e00ff */
[----:B------:R-:W-:-:S07]  /*15420*/  IMAD.U32 R27, RZ, RZ, UR6 ;  /* 0x00000006ff1b7e24 */ /* 0x000fce000f8e00ff */
.L_x_11718:
        /* <DEDUP_REMOVED lines=10> */
.L_x_11707:
[----:B------:R-:W-:Y:S02]  /*154d0*/  ULDC UR4, c[0x0][0xc3c] ;  /* 0x00030f0000047ab9 */ /* 0x000fe40000000800 */
[----:B0-----:R-:W-:-:S13]  /*154e0*/  ISETP.GE.AND P0, PT, R27, UR4, PT ;  /* 0x000000041b007c0c */ /* 0x001fda000bf06270 */
[----:B------:R-:W-:Y:S05]  /*154f0*/  @!P0 BRA `(.L_x_11719) ;  /* 0xffffffb400b08947 */ /* 0x000fea000383ffff */
[----:B------:R-:W-:Y:S05]  /*15500*/  BSYNC B8 ;  /* 0x0000000000087941 */ /* 0x000fea0003800000 */
.L_x_11650:
[----:B------:R-:W5:Y:S01]  /*15510*/  LDL.LU R0, [R1+0x10] ;  /* 0x0000100001007983 */ /* 0x000f620000300800 */
[----:B------:R-:W-:Y:S01]  /*15520*/  BSSY B0, `(.L_x_11720) ;  /* 0x000000b000007945 */ /* 0x000fe20003800000 */
[----:B------:R-:W0:Y:S01]  /*15530*/  S2R R5, SR_CgaCtaId ;  /* 0x0000000000057919 */ /* 0x000e220000008800 */
[----:B-----5:R-:W-:-:S05]  /*15540*/  VIADD R0, R0, 0x1 ;  /* 0x0000000100007836 */ /* 0x020fca0000000000 */
        /* <DEDUP_REMOVED lines=8> */
.L_x_11839:
[----:B------:R-:W-:Y:S05]  /*155d0*/  BSYNC B0 ;  /* 0x0000000000007941 */ /* 0x000fea0003800000 */
.L_x_11720:
[----:B------:R-:W-:-:S03]  /*155e0*/  UMOV UR4, 0xffffffff ;  /* 0xffffffff00047882 */ /* 0x000fc60000000000 */
[----:B------:R-:W-:Y:S05]  /*155f0*/  BRA.DIV UR4, `(.L_x_11722) ;  /* 0x0000003a04c87947 */ /* 0x000fea000b800000 */
[----:B0-----:R-:W0:Y:S02]  /*15600*/  S2R R0, SR_TID.X ;  /* 0x0000000000007919 */ /* 0x001e240000002100 */
[----:B0-----:R-:W-:-:S04]  /*15610*/  SHF.R.U32.HI R0, RZ, 0x5, R0 ;  /* 0x00000005ff007819 */ /* 0x001fc80000011600 */
[----:B------:R-:W-:-:S05]  /*15620*/  LOP3.LUT R0, R0, 0x3, RZ, 0xc0, !PT ;  /* 0x0000000300007812 */ /* 0x000fca00078ec0ff */
[----:B------:R0:W1:Y:S02]  /*15630*/  SHFL.IDX PT, R14, R0, RZ, 0x1f ;  /* 0x00001fff000e7589 */ /* 0x00006400000e0000 */
.L_x_11842:
[----:B-1----:R-:W-:Y:S01]  /*15640*/  ISETP.NE.AND P0, PT, R14, RZ, PT ;  /* 0x000000ff0e00720c */ /* 0x002fe20003f05270 */
[----:B------:R-:W-:-:S12]  /*15650*/  BSSY B0, `(.L_x_11723) ;  /* 0x0000024000007945 */ /* 0x000fd80003800000 */
[----:B------:R-:W-:Y:S05]  /*15660*/  @P0 BRA `(.L_x_11724) ;  /* 0x0000000000880947 */ /* 0x000fea0003800000 */
[----:B------:R-:W-:-:S03]  /*15670*/  UMOV UR4, 0xffffffff ;  /* 0xffffffff00047882 */ /* 0x000fc60000000000 */
[----:B------:R-:W-:Y:S05]  /*15680*/  BRA.DIV UR4, `(.L_x_11725) ;  /* 0x0000003a04d87947 */ /* 0x000fea000b800000 */
[----:B------:R-:W-:-:S13]  /*15690*/  ELECT P6, URZ, PT ;  /* 0x00000000003f782f */ /* 0x000fda00038c0000 */
.L_x_11845:
[----:B------:R-:W-:Y:S05]  /*156a0*/  @!P6 BRA `(.L_x_11724) ;  /* 0x000000000078e947 */ /* 0x000fea0003800000 */
[----:B------:R-:W-:-:S06]  /*156b0*/  ULOP3.LUT UR4, UR39, 0x2, URZ, 0xfc, !UPT ;  /* 0x0000000227047892 */ /* 0x000fcc000f8efc3f */
[----:B0-----:R-:W-:-:S05]  /*156c0*/  IMAD.U32 R0, RZ, RZ, UR4 ;  /* 0x00000004ff007e24 */ /* 0x001fca000f8e00ff */
[----:B------:R-:W-:-:S13]  /*156d0*/  ISETP.NE.AND P0, PT, R0, 0x3, PT ;  /* 0x000000030000780c */ /* 0x000fda0003f05270 */
[----:B------:R-:W-:Y:S05]  /*156e0*/  @!P0 BRA `(.L_x_11726) ;  /* 0x0000000000048947 */ /* 0x000fea0003800000 */
[----:B------:R-:W-:Y:S01]  /*156f0*/  BPT.TRAP 0x1 ;  /* 0x000000040000795c */ /* 0x000fe20000300000 */
.L_x_11726:
[----:B------:R-:W-:Y:S01]  /*15700*/  IMAD R5, R18, 0x8, R7 ;  /* 0x0000000812057824 */ /* 0x000fe200078e0207 */
[----:B------:R-:W-:Y:S01]  /*15710*/  SHF.L.U32 R0, R22, 0x1f, RZ ;  /* 0x0000001f16007819 */ /* 0x000fe200000006ff */
[----:B------:R-:W-:-:S03]  /*15720*/  VIADD R18, R18, 0x1 ;  /* 0x0000000112127836 */ /* 0x000fc60000000000 */
[----:B------:R-:W0:Y:S02]  /*15730*/  SYNCS.PHASECHK.TRANS64.TRYWAIT P1, [R5+URZ+0x22840], R0 ;  /* 0x02284000050075a7 */ /* 0x000e24000802017f */
[----:B------:R-:W-:-:S04]  /*15740*/  ISETP.NE.AND P2, PT, R18, 0x2, PT ;  /* 0x000000021200780c */ /* 0x000fc80003f45270 */
[----:B------:R-:W-:Y:S01]  /*15750*/  SEL R3, RZ, 0x1, P2 ;  /* 0x00000001ff037807 */ /* 0x000fe20001000000 */
[----:B0-----:R-:W-:Y:S08]  /*15760*/  @!P1 BRA `(.L_x_11727) ;  /* 0x0000003800c09947 */ /* 0x001ff00003800000 */
.L_x_11846:
[----:B------:R-:W-:Y:S02]  /*15770*/  SEL R18, R18, RZ, P2 ;  /* 0x000000ff12127207 */ /* 0x000fe40001000000 */
[----:B------:R-:W-:Y:S01]  /*15780*/  LOP3.LUT R2, R22, R3, RZ, 0x3c, !PT ;  /* 0x0000000316027212 */ /* 0x000fe200078e3cff */
[----:B------:R-:W-:Y:S06]  /*15790*/  @!P0 BRA `(.L_x_11728) ;  /* 0x0000000000048947 */ /* 0x000fec0003800000 */
[----:B------:R-:W-:Y:S01]  /*157a0*/  BPT.TRAP 0x1 ;  /* 0x000000040000795c */ /* 0x000fe20000300000 */
.L_x_11728:
[----:B------:R-:W-:Y:S01]  /*157b0*/  IMAD R3, R18, 0x8, R7 ;  /* 0x0000000812037824 */ /* 0x000fe200078e0207 */
[----:B------:R-:W-:-:S04]  /*157c0*/  SHF.L.U32 R2, R2, 0x1f, RZ ;  /* 0x0000001f02027819 */ /* 0x000fc800000006ff */
[----:B------:R-:W1:Y:S02]  /*157d0*/  SYNCS.PHASECHK.TRANS64.TRYWAIT P1, [R3+URZ+0x22840], R2 ;  /* 0x02284002030075a7 */ /* 0x000e64000802017f */
[----:B-1----:R-:W-:Y:S05]  /*157e0*/  @!P1 BRA `(.L_x_11729) ;  /* 0x0000003800b49947 */ /* 0x002fea0003800000 */
.L_x_11847:
[----:B------:R-:W-:Y:S05]  /*157f0*/  @!P0 BRA `(.L_x_11730) ;  /* 0x0000000000048947 */ /* 0x000fea0003800000 */
[----:B------:R-:W-:Y:S01]  /*15800*/  BPT.TRAP 0x1 ;  /* 0x000000040000795c */ /* 0x000fe20000300000 */
.L_x_11730:
[----:B------:R-:W5:Y:S02]  /*15810*/  SYNCS.PHASECHK.TRANS64.TRYWAIT P1, [R5+URZ+0x22860], R0 ;  /* 0x02286000050075a7 */ /* 0x000f64000802017f */
[----:B-----5:R-:W-:Y:S05]  /*15820*/  @!P1 BRA `(.L_x_11731) ;  /* 0x0000003800b89947 */ /* 0x020fea0003800000 */
.L_x_11848:
[----:B------:R-:W-:Y:S05]  /*15830*/  @!P0 BRA `(.L_x_11732) ;  /* 0x0000000000048947 */ /* 0x000fea0003800000 */
[----:B------:R-:W-:Y:S01]  /*15840*/  BPT.TRAP 0x1 ;  /* 0x000000040000795c */ /* 0x000fe20000300000 */
.L_x_11732:
[----:B------:R0:W0:Y:S02]  /*15850*/  SYNCS.PHASECHK.TRANS64.TRYWAIT P0, [R3+URZ+0x22860], R2 ;  /* 0x02286002030075a7 */ /* 0x000024000800017f */
[----:B0-----:R-:W-:Y:S05]  /*15860*/  @!P0 NANOSLEEP.SYNCS 0x989680 ;  /* 0x009896800000895d */ /* 0x001fea0003900000 */
[----:B------:R-:W0:Y:S02]  /*15870*/  @!P0 SYNCS.PHASECHK.TRANS64 P0, [R3+URZ+0x22860], R2 ;  /* 0x02286002030085a7 */ /* 0x000e24000800007f */
[----:B0-----:R-:W-:Y:S05]  /*15880*/  @!P0 BRA `(.L_x_11732) ;  /* 0xfffffffc00f08947 */ /* 0x001fea000383ffff */
.L_x_11724:
[----:B------:R-:W-:Y:S05]  /*15890*/  BSYNC B0 ;  /* 0x0000000000007941 */ /* 0x000fea0003800000 */
.L_x_11723:
[----:B------:R-:W-:Y:S05]  /*158a0*/  EXIT ;  /* 0x000000000000794d */ /* 0x000fea0003800000 */
.L_x_11544:
[----:B0-----:R0:W1:Y:S02]  /*158b0*/  SYNCS.PHASECHK.TRANS64.TRYWAIT P0, [R6+URZ+0x22800], R3 ;  /* 0x02280003060075a7 */ /* 0x001064000800017f */
[----:B-1----:R-:W-:Y:S05]  /*158c0*/  @!P0 NANOSLEEP.SYNCS 0x989680 ;  /* 0x009896800000895d */ /* 0x002fea0003900000 */
[----:B------:R-:W1:Y:S02]  /*158d0*/  @!P0 SYNCS.PHASECHK.TRANS64 P0, [R6+URZ+0x22800], R3 ;  /* 0x02280003060085a7 */ /* 0x000e64000800007f */
[----:B-1----:R-:W-:Y:S05]  /*158e0*/  @!P0 BRA `(.L_x_11544) ;  /* 0xfffffffc00f08947 */ /* 0x002fea000383ffff */
[----:B------:R-:W-:Y:S05]  /*158f0*/  BRA `(.L_x_11733) ;  /* 0xfffffec400107947 */ /* 0x000fea000383ffff */
.L_x_11548:
[----:B0-----:R-:W-:-:S04]  /*15900*/  IMAD.U32 R3, RZ, RZ, UR24 ;  /* 0x00000018ff037e24 */ /* 0x001fc8000f8e00ff */
[----:B------:R0:W2:Y:S03]  /*15910*/  SYNCS.PHASECHK.TRANS64.TRYWAIT P1, [R3+URZ+0x22830], R8 ;  /* 0x02283008030075a7 */ /* 0x0000a6000802017f */
[----:B--2---:R-:W-:Y:S05]  /*15920*/  @!P1 NANOSLEEP.SYNCS 0x989680 ;  /* 0x009896800000995d */ /* 0x004fea0003900000 */
[----:B------:R-:W2:Y:S02]  /*15930*/  @!P1 SYNCS.PHASECHK.TRANS64 P1, [R3+URZ+0x22830], R8 ;  /* 0x02283008030095a7 */ /* 0x000ea4000802007f */
[----:B--2---:R-:W-:Y:S05]  /*15940*/  @!P1 BRA `(.L_x_11548) ;  /* 0xfffffffc00ec9947 */ /* 0x004fea000383ffff */
[----:B------:R-:W-:Y:S05]  /*15950*/  BRA `(.L_x_11547) ;  /* 0xfffffec400387947 */ /* 0x000fea000383ffff */
.L_x_11561:
[----:B---3--:R-:W-:-:S04]  /*15960*/  IMAD.U32 R9, RZ, RZ, UR24 ;  /* 0x00000018ff097e24 */ /* 0x008fc8000f8e00ff */
[----:B------:R3:W4:Y:S03]  /*15970*/  SYNCS.PHASECHK.TRANS64.TRYWAIT P1, [R9+URZ+0x22850], R8 ;  /* 0x02285008090075a7 */ /* 0x000726000802017f */
[----:B----4-:R-:W-:Y:S05]  /*15980*/  @!P1 NANOSLEEP.SYNCS 0x989680 ;  /* 0x009896800000995d */ /* 0x010fea0003900000 */
[----:B------:R-:W4:Y:S02]  /*15990*/  @!P1 SYNCS.PHASECHK.TRANS64 P1, [R9+URZ+0x22850], R8 ;  /* 0x02285008090095a7 */ /* 0x000f24000802007f */
[----:B----4-:R-:W-:Y:S05]  /*159a0*/  @!P1 BRA `(.L_x_11561) ;  /* 0xfffffffc00ec9947 */ /* 0x010fea000383ffff */
[----:B------:R-:W-:Y:S05]  /*159b0*/  BRA `(.L_x_11560) ;  /* 0xfffffee400e47947 */ /* 0x000fea000383ffff */
.L_x_11570:
[----:B--2---:R-:W-:-:S04]  /*159c0*/  IMAD.U32 R4, RZ, RZ, UR25 ;  /* 0x00000019ff047e24 */ /* 0x004fc8000f8e00ff */
[----:B------:R2:W3:Y:S03]  /*159d0*/  SYNCS.PHASECHK.TRANS64.TRYWAIT P1, [R4+URZ+0x22830], R7 ;  /* 0x02283007040075a7 */ /* 0x0004e6000802017f */
[----:B---3--:R-:W-:Y:S05]  /*159e0*/  @!P1 NANOSLEEP.SYNCS 0x989680 ;  /* 0x009896800000995d */ /* 0x008fea0003900000 */
[----:B------:R-:W3:Y:S02]  /*159f0*/  @!P1 SYNCS.PHASECHK.TRANS64 P1, [R4+URZ+0x22830], R7 ;  /* 0x02283007040095a7 */ /* 0x000ee4000802007f */
[----:B---3--:R-:W-:Y:S05]  /*15a00*/  @!P1 BRA `(.L_x_11570) ;  /* 0xfffffffc00ec9947 */ /* 0x008fea000383ffff */
[----:B------:R-:W-:Y:S05]  /*15a10*/  BRA `(.L_x_11569) ;  /* 0xfffffeec00907947 */ /* 0x000fea000383ffff */
.L_x_11583:
[----:B--2---:R-:W-:-:S04]  /*15a20*/  IMAD.U32 R10, RZ, RZ, UR25 ;  /* 0x00000019ff0a7e24 */ /* 0x004fc8000f8e00ff */
[----:B------:R2:W3:Y:S03]  /*15a30*/  SYNCS.PHASECHK.TRANS64.TRYWAIT P1, [R10+URZ+0x22850], R7 ;  /* 0x022850070a0075a7 */ /* 0x0004e6000802017f */
[----:B---3--:R-:W-:Y:S05]  /*15a40*/  @!P1 NANOSLEEP.SYNCS 0x989680 ;  /* 0x009896800000995d */ /* 0x008fea0003900000 */
[----:B------:R-:W3:Y:S02]  /*15a50*/  @!P1 SYNCS.PHASECHK.TRANS64 P1, [R10+URZ+0x22850], R7 ;  /* 0x022850070a0095a7 */ /* 0x000ee4000802007f */
[----:B---3--:R-:W-:Y:S05]  /*15a60*/  @!P1 BRA `(.L_x_11583) ;  /* 0xfffffffc00ec9947 */ /* 0x008fea000383ffff */
[----:B------:R-:W-:Y:S05]  /*15a70*/  BRA `(.L_x_11582) ;  /* 0xffffff1800587947 */ /* 0x000fea000383ffff */
.L_x_11593:
[----:B-1----:R-:W-:-:S04]  /*15a80*/  IMAD.U32 R3, RZ, RZ, UR25 ;  /* 0x00000019ff037e24 */ /* 0x002fc8000f8e00ff */
[----:B------:R1:W2:Y:S03]  /*15a90*/  SYNCS.PHASECHK.TRANS64.TRYWAIT P2, [R3+URZ+0x22830], R6 ;  /* 0x02283006030075a7 */ /* 0x0002a6000804017f */
[----:B--2---:R-:W-:Y:S05]  /*15aa0*/  @!P2 NANOSLEEP.SYNCS 0x989680 ;  /* 0x009896800000a95d */ /* 0x004fea0003900000 */
[----:B------:R-:W2:Y:S02]  /*15ab0*/  @!P2 SYNCS.PHASECHK.TRANS64 P2, [R3+URZ+0x22830], R6 ;  /* 0x022830060300a5a7 */ /* 0x000ea4000804007f */
[----:B--2---:R-:W-:Y:S05]  /*15ac0*/  @!P2 BRA `(.L_x_11593) ;  /* 0xfffffffc00eca947 */ /* 0x004fea000383ffff */
[----:B------:R-:W-:Y:S05]  /*15ad0*/  BRA `(.L_x_11592) ;  /* 0xffffff2000047947 */ /* 0x000fea000383ffff */
.L_x_11598:
[----:B-1----:R-:W-:-:S04]  /*15ae0*/  IMAD.U32 R9, RZ, RZ, UR25 ;  /* 0x00000019ff097e24 */ /* 0x002fc8000f8e00ff */
[----:B------:R1:W2:Y:S03]  /*15af0*/  SYNCS.PHASECHK.TRANS64.TRYWAIT P2, [R9+URZ+0x22850], R6 ;  /* 0x02285006090075a7 */ /* 0x0002a6000804017f */
[----:B--2---:R-:W-:Y:S05]  /*15b00*/  @!P2 NANOSLEEP.SYNCS 0x989680 ;  /* 0x009896800000a95d */ /* 0x004fea0003900000 */
[----:B------:R-:W2:Y:S02]  /*15b10*/  @!P2 SYNCS.PHASECHK.TRANS64 P2, [R9+URZ+0x22850], R6 ;  /* 0x022850060900a5a7 */ /* 0x000ea4000804007f */
[----:B--2---:R-:W-:Y:S05]  /*15b20*/  @!P2 BRA `(.L_x_11598) ;  /* 0xfffffffc00eca947 */ /* 0x004fea000383ffff */
[----:B------:R-:W-:Y:S05]  /*15b30*/  BRA `(.L_x_11597) ;  /* 0xffffff3800247947 */ /* 0x000fea000383ffff */
.L_x_11605:
[----:B-1----:R-:W-:-:S04]  /*15b40*/  IMAD.U32 R4, RZ, RZ, UR24 ;  /* 0x00000018ff047e24 */ /* 0x002fc8000f8e00ff */
[----:B------:R1:W2:Y:S03]  /*15b50*/  SYNCS.PHASECHK.TRANS64.TRYWAIT P1, [R4+URZ+0x22830], R7 ;  /* 0x02283007040075a7 */ /* 0x0002a6000802017f */
[----:B--2---:R-:W-:Y:S05]  /*15b60*/  @!P1 NANOSLEEP.SYNCS 0x989680 ;  /* 0x009896800000995d */ /* 0x004fea0003900000 */
[----:B------:R-:W2:Y:S02]  /*15b70*/  @!P1 SYNCS.PHASECHK.TRANS64 P1, [R4+URZ+0x22830], R7 ;  /* 0x02283007040095a7 */ /* 0x000ea4000802007f */
[----:B--2---:R-:W-:Y:S05]  /*15b80*/  @!P1 BRA `(.L_x_11605) ;  /* 0xfffffffc00ec9947 */ /* 0x004fea000383ffff */
[----:B------:R-:W-:Y:S05]  /*15b90*/  BRA `(.L_x_11604) ;  /* 0xffffff3c00307947 */ /* 0x000fea000383ffff */
.L_x_11618:
[----:B-1----:R-:W-:-:S04]  /*15ba0*/  IMAD.U32 R10, RZ, RZ, UR24 ;  /* 0x00000018ff0a7e24 */ /* 0x002fc8000f8e00ff */
[----:B------:R1:W3:Y:S03]  /*15bb0*/  SYNCS.PHASECHK.TRANS64.TRYWAIT P1, [R10+URZ+0x22850], R7 ;  /* 0x022850070a0075a7 */ /* 0x0002e6000802017f */
[----:B---3--:R-:W-:Y:S05]  /*15bc0*/  @!P1 NANOSLEEP.SYNCS 0x989680 ;  /* 0x009896800000995d */ /* 0x008fea0003900000 */
[----:B------:R-:W3:Y:S02]  /*15bd0*/  @!P1 SYNCS.PHASECHK.TRANS64 P1, [R10+URZ+0x22850], R7 ;  /* 0x022850070a0095a7 */ /* 0x000ee4000802007f */
[----:B---3--:R-:W-:Y:S05]  /*15be0*/  @!P1 BRA `(.L_x_11618) ;  /* 0xfffffffc00ec9947 */ /* 0x008fea000383ffff */
[----:B------:R-:W-:Y:S05]  /*15bf0*/  BRA `(.L_x_11617) ;  /* 0xffffff6400f87947 */ /* 0x000fea000383ffff */
.L_x_11670:
        /* <DEDUP_REMOVED lines=8> */
[----:B0----5:R-:W-:Y:S05]  /*15c80*/  WARPSYNC.COLLECTIVE R15, `(.L_x_11735) ;  /* 0x000000000f087348 */ /* 0x021fea0003c00000 */
[----:B------:R1:W2:Y:S02]  /*15c90*/  SHFL.IDX P6, R14, R13, R12, R11 ;  /* 0x0000000c0d0e7389 */ /* 0x0002a400000c000b */
[----:B012--5:R-:W-:Y:S01]  /*15ca0*/  ENDCOLLECTIVE ;  /* 0x000000000000791b */ /* 0x027fe20003800000 */
.L_x_11735:
[----:B------:R-:W-:Y:S05]  /*15cb0*/  BSYNC B0 ;  /* 0x0000000000007941 */ /* 0x000fea0003800000 */
.L_x_11734:
[----:B------:R-:W-:Y:S05]  /*15cc0*/  BRA `(.L_x_11736) ;  /* 0xffffffbc00747947 */ /* 0x000fea000383ffff */
.L_x_11673:
[----:B0-----:R0:W1:Y:S02]  /*15cd0*/  SYNCS.PHASECHK.TRANS64.TRYWAIT P0, [R19+URZ+0x22840], R0 ;  /* 0x02284000130075a7 */ /* 0x001064000800017f */
[----:B-1----:R-:W-:Y:S05]  /*15ce0*/  @!P0 NANOSLEEP.SYNCS 0x989680 ;  /* 0x009896800000895d */ /* 0x002fea0003900000 */
[----:B------:R-:W1:Y:S02]  /*15cf0*/  @!P0 SYNCS.PHASECHK.TRANS64 P0, [R19+URZ+0x22840], R0 ;  /* 0x02284000130085a7 */ /* 0x000e64000800007f */
[----:B-1----:R-:W-:Y:S05]  /*15d00*/  @!P0 BRA `(.L_x_11673) ;  /* 0xfffffffc00f08947 */ /* 0x002fea000383ffff */
[----:B------:R-:W-:Y:S05]  /*15d10*/  BRA `(.L_x_11737) ;  /* 0xffffffc000287947 */ /* 0x000fea000383ffff */
.L_x_11674:
        /* <DEDUP_REMOVED lines=8> */
.L_x_11739:
[----:B------:R-:W-:Y:S05]  /*15da0*/  BSYNC B0 ;  /* 0x0000000000007941 */ /* 0x000fea0003800000 */
.L_x_11738:
        /* <DEDUP_REMOVED lines=9> */
.L_x_11740:
[----:B------:R-:W-:Y:S02]  /*15e40*/  IMAD.MOV.U32 R13, RZ, RZ, R4 ;  /* 0x000000ffff0d7224 */ /* 0x000fe400078e0004 */
[----:B------:R-:W-:Y:S02]  /*15e50*/  IMAD.MOV.U32 R12, RZ, RZ, 0x1 ;  /* 0x00000001ff0c7424 */ /* 0x000fe400078e00ff */
[----:B------:R-:W-:-:S07]  /*15e60*/  IMAD.MOV.U32 R3, RZ, RZ, R14 ;  /* 0x000000ffff037224 */ /* 0x000fce00078e000e */
[----:B------:R-:W-:Y:S05]  /*15e70*/  WARPSYNC.COLLECTIVE R15, `(.L_x_11741) ;  /* 0x000000000f087348 */ /* 0x000fea0003c00000 */
[----:B------:R0:W1:Y:S02]  /*15e80*/  SHFL.IDX P6, R14, R13, R12, R11 ;  /* 0x0000000c0d0e7389 */ /* 0x00006400000c000b */
[----:B01----:R-:W-:Y:S01]  /*15e90*/  ENDCOLLECTIVE ;  /* 0x000000000000791b */ /* 0x003fe20003800000 */
.L_x_11741:
        /* <DEDUP_REMOVED lines=15> */
.L_x_11742:
[----:B------:R-:W-:Y:S02]  /*15f90*/  @P0 IMAD R6, R5, 0x2, R17 ;  /* 0x0000000205060824 */ /* 0x000fe400078e0211 */
[----:B------:R-:W-:Y:S02]  /*15fa0*/  IMAD.MOV.U32 R13, RZ, RZ, R4 ;  /* 0x000000ffff0d7224 */ /* 0x000fe400078e0004 */
[----:B------:R-:W-:Y:S02]  /*15fb0*/  IMAD.MOV.U32 R12, RZ, RZ, 0x2 ;  /* 0x00000002ff0c7424 */ /* 0x000fe400078e00ff */
[----:B------:R-:W-:-:S07]  /*15fc0*/  IMAD.MOV.U32 R3, RZ, RZ, R14 ;  /* 0x000000ffff037224 */ /* 0x000fce00078e000e */
[----:B------:R-:W-:Y:S05]  /*15fd0*/  WARPSYNC.COLLECTIVE R15, `(.L_x_11743) ;  /* 0x000000000f087348 */ /* 0x000fea0003c00000 */
[----:B------:R0:W1:Y:S02]  /*15fe0*/  SHFL.IDX P6, R14, R13, R12, R11 ;  /* 0x0000000c0d0e7389 */ /* 0x00006400000c000b */
[----:B01----:R-:W-:Y:S01]  /*15ff0*/  ENDCOLLECTIVE ;  /* 0x000000000000791b */ /* 0x003fe20003800000 */
.L_x_11743:
        /* <DEDUP_REMOVED lines=15> */
.L_x_11744:
[----:B------:R-:W-:Y:S02]  /*160f0*/  @P0 IMAD R6, R5, 0x2, R17 ;  /* 0x0000000205060824 */ /* 0x000fe400078e0211 */
[----:B------:R-:W-:Y:S02]  /*16100*/  IMAD.MOV.U32 R13, RZ, RZ, R4 ;  /* 0x000000ffff0d7224 */ /* 0x000fe400078e0004 */
[----:B------:R-:W-:Y:S02]  /*16110*/  IMAD.MOV.U32 R12, RZ, RZ, 0x3 ;  /* 0x00000003ff0c7424 */ /* 0x000fe400078e00ff */
[----:B------:R-:W-:-:S07]  /*16120*/  IMAD.MOV.U32 R3, RZ, RZ, R14 ;  /* 0x000000ffff037224 */ /* 0x000fce00078e000e */
[----:B------:R-:W-:Y:S05]  /*16130*/  WARPSYNC.COLLECTIVE R15, `(.L_x_11745) ;  /* 0x000000000f087348 */ /* 0x000fea0003c00000 */
[----:B------:R0:W1:Y:S02]  /*16140*/  SHFL.IDX P6, R14, R13, R12, R11 ;  /* 0x0000000c0d0e7389 */ /* 0x00006400000c000b */
[----:B01----:R-:W-:Y:S01]  /*16150*/  ENDCOLLECTIVE ;  /* 0x000000000000791b */ /* 0x003fe20003800000 */
.L_x_11745:
        /* <DEDUP_REMOVED lines=15> */
.L_x_11746:
[----:B------:R-:W-:Y:S02]  /*16250*/  @P0 IMAD R6, R5, 0x2, R17 ;  /* 0x0000000205060824 */ /* 0x000fe400078e0211 */
[----:B------:R-:W-:Y:S02]  /*16260*/  IMAD.MOV.U32 R13, RZ, RZ, R4 ;  /* 0x000000ffff0d7224 */ /* 0x000fe400078e0004 */
[----:B------:R-:W-:Y:S02]  /*16270*/  IMAD.MOV.U32 R12, RZ, RZ, 0x4 ;  /* 0x00000004ff0c7424 */ /* 0x000fe400078e00ff */
[----:B------:R-:W-:-:S07]  /*16280*/  IMAD.MOV.U32 R3, RZ, RZ, R14 ;  /* 0x000000ffff037224 */ /* 0x000fce00078e000e */
[----:B------:R-:W-:Y:S05]  /*16290*/  WARPSYNC.COLLECTIVE R15, `(.L_x_11747) ;  /* 0x000000000f087348 */ /* 0x000fea0003c00000 */
[----:B------:R0:W1:Y:S02]  /*162a0*/  SHFL.IDX P6, R14, R13, R12, R11 ;  /* 0x0000000c0d0e7389 */ /* 0x00006400000c000b */
[----:B01----:R-:W-:Y:S01]  /*162b0*/  ENDCOLLECTIVE ;  /* 0x000000000000791b */ /* 0x003fe20003800000 */
.L_x_11747:
        /* <DEDUP_REMOVED lines=15> */
.L_x_11748:
[----:B------:R-:W-:Y:S02]  /*163b0*/  @P0 IMAD R6, R5, 0x2, R17 ;  /* 0x0000000205060824 */ /* 0x000fe400078e0211 */
[----:B------:R-:W-:Y:S02]  /*163c0*/  IMAD.MOV.U32 R13, RZ, RZ, R4 ;  /* 0x000000ffff0d7224 */ /* 0x000fe400078e0004 */
[----:B------:R-:W-:Y:S02]  /*163d0*/  IMAD.MOV.U32 R12, RZ, RZ, 0x5 ;  /* 0x00000005ff0c7424 */ /* 0x000fe400078e00ff */
[----:B------:R-:W-:-:S07]  /*163e0*/  IMAD.MOV.U32 R3, RZ, RZ, R14 ;  /* 0x000000ffff037224 */ /* 0x000fce00078e000e */
[----:B------:R-:W-:Y:S05]  /*163f0*/  WARPSYNC.COLLECTIVE R15, `(.L_x_11749) ;  /* 0x000000000f087348 */ /* 0x000fea0003c00000 */
[----:B------:R0:W1:Y:S02]  /*16400*/  SHFL.IDX P6, R14, R13, R12, R11 ;  /* 0x0000000c0d0e7389 */ /* 0x00006400000c000b */
[----:B01----:R-:W-:Y:S01]  /*16410*/  ENDCOLLECTIVE ;  /* 0x000000000000791b */ /* 0x003fe20003800000 */
.L_x_11749:
        /* <DEDUP_REMOVED lines=10> */
.L_x_11750:
[----:B------:R-:W-:Y:S01]  /*164c0*/  @!PT LDS RZ, [RZ] ;  /* 0x00000000fffff984 */ /* 0x000fe20000000800 */
[----:B------:R-:W-:Y:S01]  /*164d0*/  @!PT LDS RZ, [RZ] ;  /* 0x00000000fffff984 */ /* 0x000fe20000000800 */
[----:B------:R-:W-:Y:S01]  /*164e0*/  @!PT LDS RZ, [RZ] ;  /* 0x00000000fffff984 */ /* 0x000fe20000000800 */
[----:B------:R0:W-:Y:S01]  /*164f0*/  @P0 LDGSTS.E.BYPASS.LTC128B.128 [R6+0x1e400], desc[UR46][R2.64], !P2 ;  /* 0x1e40000002060fae */ /* 0x0001e2000d101d6e */
[----:B------:R-:W-:Y:S01]  /*16500*/  IMAD.MOV.U32 R0, RZ, RZ, R14 ;  /* 0x000000ffff007224 */ /* 0x000fe200078e000e */
[----:B------:R-:W-:Y:S06]  /*16510*/  BRA `(.L_x_11751) ;  /* 0xffffffbc00907947 */ /* 0x000fec000383ffff */
.L_x_11679:
[----:B------:R-:W-:Y:S02]  /*16520*/  IMAD.MOV.U32 R13, RZ, RZ, R4 ;  /* 0x000000ffff0d7224 */ /* 0x000fe400078e0004 */
[----:B------:R-:W-:Y:S02]  /*16530*/  IMAD.MOV.U32 R12, RZ, RZ, RZ ;  /* 0x000000ffff0c7224 */ /* 0x000fe400078e00ff */
[----:B------:R-:W-:Y:S02]  /*16540*/  IMAD.MOV.U32 R11, RZ, RZ, 0x181f ;  /* 0x0000181fff0b7424 */ /* 0x000fe400078e00ff */
[----:B------:R-:W-:Y:S02]  /*16550*/  IMAD.MOV.U32 R15, RZ, RZ, -0x1 ;  /* 0xffffffffff0f7424 */ /* 0x000fe400078e00ff */
[----:B------:R-:W-:Y:S02]  /*16560*/  IMAD R36, R36, R6, RZ ;  /* 0x0000000624247224 */ /* 0x000fe400078e02ff */
[----:B------:R-:W-:-:S07]  /*16570*/  IMAD.IADD R34, R8, 0x1, R34 ;  /* 0x0000000108227824 */ /* 0x000fce00078e0222 */
[----:B-1----:R-:W-:Y:S05]  /*16580*/  WARPSYNC.COLLECTIVE R15, `(.L_x_11752) ;  /* 0x000000000f087348 */ /* 0x002fea0003c00000 */
[----:B------:R0:W2:Y:S02]  /*16590*/  SHFL.IDX P6, R14, R13, R12, R11 ;  /* 0x0000000c0d0e7389 */ /* 0x0000a400000c000b */
[----:B012---:R-:W-:Y:S01]  /*165a0*/  ENDCOLLECTIVE ;  /* 0x000000000000791b */ /* 0x007fe20003800000 */
.L_x_11752:
[C---:B------:R-:W-:Y:S01]  /*165b0*/  VIADD R5, R34.reuse, 0x10 ;  /* 0x0000001022057836 */ /* 0x040fe20000000000 */
[----:B------:R-:W-:Y:S01]  /*165c0*/  ISETP.GE.AND P0, PT, R34, R36, PT ;  /* 0x000000242200720c */ /* 0x000fe20003f06270 */
[----:B------:R-:W-:Y:S02]  /*165d0*/  IMAD.MOV.U32 R13, RZ, RZ, R0 ;  /* 0x000000ffff0d7224 */ /* 0x000fe400078e0000 */
[----:B------:R-:W-:-:S10]  /*165e0*/  IMAD.MOV.U32 R2, RZ, RZ, R14 ;  /* 0x000000ffff027224 */ /* 0x000fd400078e000e */
[----:B------:R-:W-:Y:S05]  /*165f0*/  WARPSYNC.COLLECTIVE R15, `(.L_x_11753) ;  /* 0x000000000f087348 */ /* 0x000fea0003c00000 */
[----:B------:R0:W1:Y:S02]  /*16600*/  SHFL.IDX P6, R14, R13, R12, R11 ;  /* 0x0000000c0d0e7389 */ /* 0x00006400000c000b */
[----:B01----:R-:W-:Y:S01]  /*16610*/  ENDCOLLECTIVE ;  /* 0x000000000000791b */ /* 0x003fe20003800000 */
.L_x_11753:
[----:B------:R-:W-:Y:S02]  /*16620*/  IMAD.MOV.U32 R13, RZ, RZ, R4 ;  /* 0x000000ffff0d7224 */ /* 0x000fe400078e0004 */
[----:B------:R-:W-:Y:S02]  /*16630*/  IMAD.MOV.U32 R12, RZ, RZ, 0x1 ;  /* 0x00000001ff0c7424 */ /* 0x000fe400078e00ff */
[----:B------:R-:W-:-:S07]  /*16640*/  IMAD.MOV.U32 R3, RZ, RZ, R14 ;  /* 0x000000ffff037224 */ /* 0x000fce00078e000e */
[----:B------:R-:W-:Y:S05]  /*16650*/  WARPSYNC.COLLECTIVE R15, `(.L_x_11754) ;  /* 0x000000000f087348 */ /* 0x000fea0003c00000 */
[----:B------:R0:W1:Y:S02]  /*16660*/  SHFL.IDX P6, R14, R13, R12, R11 ;  /* 0x0000000c0d0e7389 */ /* 0x00006400000c000b */
[----:B01----:R-:W-:Y:S01]  /*16670*/  ENDCOLLECTIVE ;  /* 0x000000000000791b */ /* 0x003fe20003800000 */
.L_x_11754:
        /* <DEDUP_REMOVED lines=15> */
.L_x_11755:
[----:B------:R-:W-:Y:S02]  /*16770*/  IMAD.MOV.U32 R13, RZ, RZ, R4 ;  /* 0x000000ffff0d7224 */ /* 0x000fe400078e0004 */
[----:B------:R-:W-:Y:S02]  /*16780*/  IMAD.MOV.U32 R12, RZ, RZ, 0x2 ;  /* 0x00000002ff0c7424 */ /* 0x000fe400078e00ff */
[----:B------:R-:W-:-:S07]  /*16790*/  IMAD.MOV.U32 R3, RZ, RZ, R14 ;  /* 0x000000ffff037224 */ /* 0x000fce00078e000e */
[----:B------:R-:W-:Y:S05]  /*167a0*/  WARPSYNC.COLLECTIVE R15, `(.L_x_11756) ;  /* 0x000000000f087348 */ /* 0x000fea0003c00000 */
[----:B------:R0:W1:Y:S02]  /*167b0*/  SHFL.IDX P6, R14, R13, R12, R11 ;  /* 0x0000000c0d0e7389 */ /* 0x00006400000c000b */
[----:B01----:R-:W-:Y:S01]  /*167c0*/  ENDCOLLECTIVE ;  /* 0x000000000000791b */ /* 0x003fe20003800000 */
.L_x_11756:
        /* <DEDUP_REMOVED lines=16> */
.L_x_11757:
[----:B------:R-:W-:Y:S02]  /*168d0*/  IMAD.MOV.U32 R13, RZ, RZ, R4 ;  /* 0x000000ffff0d7224 */ /* 0x000fe400078e0004 */
[----:B------:R-:W-:Y:S02]  /*168e0*/  IMAD.MOV.U32 R12, RZ, RZ, 0x3 ;  /* 0x00000003ff0c7424 */ /* 0x000fe400078e00ff */
[----:B------:R-:W-:-:S07]  /*168f0*/  IMAD.MOV.U32 R3, RZ, RZ, R14 ;  /* 0x000000ffff037224 */ /* 0x000fce00078e000e */
[----:B------:R-:W-:Y:S05]  /*16900*/  WARPSYNC.COLLECTIVE R15, `(.L_x_11758) ;  /* 0x000000000f087348 */ /* 0x000fea0003c00000 */
[----:B------:R0:W1:Y:S02]  /*16910*/  SHFL.IDX P6, R14, R13, R12, R11 ;  /* 0x0000000c0d0e7389 */ /* 0x00006400000c000b */
[----:B01----:R-:W-:Y:S01]  /*16920*/  ENDCOLLECTIVE ;  /* 0x000000000000791b */ /* 0x003fe20003800000 */
.L_x_11758:
        /* <DEDUP_REMOVED lines=16> */
.L_x_11759:
[----:B------:R-:W-:Y:S02]  /*16a30*/  IMAD.MOV.U32 R13, RZ, RZ, R4 ;  /* 0x000000ffff0d7224 */ /* 0x000fe400078e0004 */
[----:B------:R-:W-:Y:S02]  /*16a40*/  IMAD.MOV.U32 R12, RZ, RZ, 0x4 ;  /* 0x00000004ff0c7424 */ /* 0x000fe400078e00ff */
[----:B------:R-:W-:-:S07]  /*16a50*/  IMAD.MOV.U32 R3, RZ, RZ, R14 ;  /* 0x000000ffff037224 */ /* 0x000fce00078e000e */
[----:B------:R-:W-:Y:S05]  /*16a60*/  WARPSYNC.COLLECTIVE R15, `(.L_x_11760) ;  /* 0x000000000f087348 */ /* 0x000fea0003c00000 */
[----:B------:R0:W1:Y:S02]  /*16a70*/  SHFL.IDX P6, R14, R13, R12, R11 ;  /* 0x0000000c0d0e7389 */ /* 0x00006400000c000b */
[----:B01----:R-:W-:Y:S01]  /*16a80*/  ENDCOLLECTIVE ;  /* 0x000000000000791b */ /* 0x003fe20003800000 */
.L_x_11760:
        /* <DEDUP_REMOVED lines=16> */
.L_x_11761:
[----:B------:R-:W-:Y:S02]  /*16b90*/  IMAD.MOV.U32 R13, RZ, RZ, R4 ;  /* 0x000000ffff0d7224 */ /* 0x000fe400078e0004 */
[----:B------:R-:W-:Y:S02]  /*16ba0*/  IMAD.MOV.U32 R12, RZ, RZ, 0x5 ;  /* 0x00000005ff0c7424 */ /* 0x000fe400078e00ff */
[----:B------:R-:W-:-:S07]  /*16bb0*/  IMAD.MOV.U32 R3, RZ, RZ, R14 ;  /* 0x000000ffff037224 */ /* 0x000fce00078e000e */
[----:B------:R-:W-:Y:S05]  /*16bc0*/  WARPSYNC.COLLECTIVE R15, `(.L_x_11762) ;  /* 0x000000000f087348 */ /* 0x000fea0003c00000 */
[----:B------:R0:W1:Y:S02]  /*16bd0*/  SHFL.IDX P6, R14, R13, R12, R11 ;  /* 0x0000000c0d0e7389 */ /* 0x00006400000c000b */
[----:B01----:R-:W-:Y:S01]  /*16be0*/  ENDCOLLECTIVE ;  /* 0x000000000000791b */ /* 0x003fe20003800000 */
.L_x_11762:
        /* <DEDUP_REMOVED lines=16> */
.L_x_11763:
[----:B------:R-:W-:Y:S02]  /*16cf0*/  IMAD.MOV.U32 R13, RZ, RZ, R4 ;  /* 0x000000ffff0d7224 */ /* 0x000fe400078e0004 */
[----:B------:R-:W-:Y:S02]  /*16d00*/  IMAD.MOV.U32 R12, RZ, RZ, 0x6 ;  /* 0x00000006ff0c7424 */ /* 0x000fe400078e00ff */
[----:B------:R-:W-:-:S07]  /*16d10*/  IMAD.MOV.U32 R3, RZ, RZ, R14 ;  /* 0x000000ffff037224 */ /* 0x000fce00078e000e */
[----:B------:R-:W-:Y:S05]  /*16d20*/  WARPSYNC.COLLECTIVE R15, `(.L_x_11764) ;  /* 0x000000000f087348 */ /* 0x000fea0003c00000 */
[----:B------:R0:W1:Y:S02]  /*16d30*/  SHFL.IDX P6, R14, R13, R12, R11 ;  /* 0x0000000c0d0e7389 */ /* 0x00006400000c000b */
[----:B01----:R-:W-:Y:S01]  /*16d40*/  ENDCOLLECTIVE ;  /* 0x000000000000791b */ /* 0x003fe20003800000 */
.L_x_11764:
        /* <DEDUP_REMOVED lines=16> */
.L_x_11765:
[----:B------:R-:W-:Y:S02]  /*16e50*/  IMAD.MOV.U32 R13, RZ, RZ, R4 ;  /* 0x000000ffff0d7224 */ /* 0x000fe400078e0004 */
[----:B------:R-:W-:Y:S02]  /*16e60*/  IMAD.MOV.U32 R12, RZ, RZ, 0x7 ;  /* 0x00000007ff0c7424 */ /* 0x000fe400078e00ff */
[----:B------:R-:W-:-:S07]  /*16e70*/  IMAD.MOV.U32 R3, RZ, RZ, R14 ;  /* 0x000000ffff037224 */ /* 0x000fce00078e000e */
[----:B------:R-:W-:Y:S05]  /*16e80*/  WARPSYNC.COLLECTIVE R15, `(.L_x_11766) ;  /* 0x000000000f087348 */ /* 0x000fea0003c00000 */
[----:B------:R0:W1:Y:S02]  /*16e90*/  SHFL.IDX P6, R14, R13, R12, R11 ;  /* 0x0000000c0d0e7389 */ /* 0x00006400000c000b */
[----:B01----:R-:W-:Y:S01]  /*16ea0*/  ENDCOLLECTIVE ;  /* 0x000000000000791b */ /* 0x003fe20003800000 */
.L_x_11766:
        /* <DEDUP_REMOVED lines=10> */
.L_x_11767:
[----:B------:R-:W-:Y:S01]  /*16f50*/  @!PT LDS RZ, [RZ] ;  /* 0x00000000fffff984 */ /* 0x000fe20000000800 */
[----:B------:R-:W-:Y:S01]  /*16f60*/  @!PT LDS RZ, [RZ] ;  /* 0x00000000fffff984 */ /* 0x000fe20000000800 */
[----:B------:R-:W-:Y:S01]  /*16f70*/  @!PT LDS RZ, [RZ] ;  /* 0x00000000fffff984 */ /* 0x000fe20000000800 */
[----:B------:R0:W-:Y:S01]  /*16f80*/  @!P0 LDGSTS.E.BYPASS.LTC128B.128 [R37+0x1b400], desc[UR46][R2.64], !P1 ;  /* 0x1b40000002258fae */ /* 0x0001e2000c901d6e */
[----:B------:R-:W-:Y:S01]  /*16f90*/  IMAD.MOV.U32 R0, RZ, RZ, R14 ;  /* 0x000000ffff007224 */ /* 0x000fe200078e000e */
[----:B------:R-:W-:Y:S06]  /*16fa0*/  BRA `(.L_x_11768) ;  /* 0xffffffbc00c47947 */ /* 0x000fec000383ffff */
.L_x_11682:
[----:B0-----:R0:W2:Y:S02]  /*16fb0*/  SYNCS.PHASECHK.TRANS64.TRYWAIT P0, [R17+URZ+0x22820], R0 ;  /* 0x02282000110075a7 */ /* 0x0010a4000800017f */
[----:B--2---:R-:W-:Y:S05]  /*16fc0*/  @!P0 NANOSLEEP.SYNCS 0x989680 ;  /* 0x009896800000895d */ /* 0x004fea0003900000 */
[----:B------:R-:W2:Y:S02]  /*16fd0*/  @!P0 SYNCS.PHASECHK.TRANS64 P0, [R17+URZ+0x22820], R0 ;  /* 0x02282000110085a7 */ /* 0x000ea4000800007f */
[----:B--2---:R-:W-:Y:S05]  /*16fe0*/  @!P0 BRA `(.L_x_11682) ;  /* 0xfffffffc00f08947 */ /* 0x004fea000383ffff */
[----:B------:R-:W-:Y:S05]  /*16ff0*/  BRA `(.L_x_11769) ;  /* 0xffffffc000207947 */ /* 0x000fea000383ffff */
.L_x_11685:
[----:B0-----:R0:W2:Y:S02]  /*17000*/  SYNCS.PHASECHK.TRANS64.TRYWAIT P0, [R19+URZ+0x22860], R0 ;  /* 0x02286000130075a7 */ /* 0x0010a4000800017f */
[----:B--2---:R-:W-:Y:S05]  /*17010*/  @!P0 NANOSLEEP.SYNCS 0x989680 ;  /* 0x009896800000895d */ /* 0x004fea0003900000 */
[----:B------:R-:W2:Y:S02]  /*17020*/  @!P0 SYNCS.PHASECHK.TRANS64 P0, [R19+URZ+0x22860], R0 ;  /* 0x02286000130085a7 */ /* 0x000ea4000800007f */
[----:B--2---:R-:W-:Y:S05]  /*17030*/  @!P0 BRA `(.L_x_11685) ;  /* 0xfffffffc00f08947 */ /* 0x004fea000383ffff */
[----:B------:R-:W-:Y:S05]  /*17040*/  BRA `(.L_x_11770) ;  /* 0xffffffc000307947 */ /* 0x000fea000383ffff */
.L_x_11686:
        /* <DEDUP_REMOVED lines=8> */
.L_x_11772:
[----:B------:R-:W-:Y:S05]  /*170d0*/  BSYNC B0 ;  /* 0x0000000000007941 */ /* 0x000fea0003800000 */
.L_x_11771:
        /* <DEDUP_REMOVED lines=13> */
.L_x_11773:
        /* <DEDUP_REMOVED lines=9> */
.L_x_11774:
        /* <DEDUP_REMOVED lines=17> */
.L_x_11775:
[----:B------:R-:W-:Y:S02]  /*17350*/  IMAD.MOV.U32 R13, RZ, RZ, R6 ;  /* 0x000000ffff0d7224 */ /* 0x000fe400078e0006 */
[----:B------:R-:W-:Y:S01]  /*17360*/  IMAD.MOV.U32 R12, RZ, RZ, 0x2 ;  /* 0x00000002ff0c7424 */ /* 0x000fe200078e00ff */
[----:B------:R-:W-:-:S13]  /*17370*/  IADD3 R2, P3, R14, R0, RZ ;  /* 0x000000000e027210 */ /* 0x000fda0007f7e0ff */
[----:B------:R-:W-:Y:S05]  /*17380*/  WARPSYNC.COLLECTIVE R15, `(.L_x_11776) ;  /* 0x000000000f087348 */ /* 0x000fea0003c00000 */
[----:B------:R0:W1:Y:S02]  /*17390*/  SHFL.IDX P6, R14, R13, R12, R11 ;  /* 0x0000000c0d0e7389 */ /* 0x00006400000c000b */
[----:B01----:R-:W-:Y:S01]  /*173a0*/  ENDCOLLECTIVE ;  /* 0x000000000000791b */ /* 0x003fe20003800000 */
.L_x_11776:
        /* <DEDUP_REMOVED lines=17> */
.L_x_11777:
[----:B------:R-:W-:Y:S02]  /*174c0*/  IMAD.MOV.U32 R13, RZ, RZ, R6 ;  /* 0x000000ffff0d7224 */ /* 0x000fe400078e0006 */
[----:B------:R-:W-:Y:S01]  /*174d0*/  IMAD.MOV.U32 R12, RZ, RZ, 0x3 ;  /* 0x00000003ff0c7424 */ /* 0x000fe200078e00ff */
[----:B------:R-:W-:-:S13]  /*174e0*/  IADD3 R2, P3, R14, R0, RZ ;  /* 0x000000000e027210 */ /* 0x000fda0007f7e0ff */
[----:B------:R-:W-:Y:S05]  /*174f0*/  WARPSYNC.COLLECTIVE R15, `(.L_x_11778) ;  /* 0x000000000f087348 */ /* 0x000fea0003c00000 */
[----:B------:R0:W1:Y:S02]  /*17500*/  SHFL.IDX P6, R14, R13, R12, R11 ;  /* 0x0000000c0d0e7389 */ /* 0x00006400000c000b */
[----:B01----:R-:W-:Y:S01]  /*17510*/  ENDCOLLECTIVE ;  /* 0x000000000000791b */ /* 0x003fe20003800000 */
.L_x_11778:
        /* <DEDUP_REMOVED lines=17> */
.L_x_11779:
[----:B------:R-:W-:Y:S02]  /*17630*/  IMAD.MOV.U32 R13, RZ, RZ, R6 ;  /* 0x000000ffff0d7224 */ /* 0x000fe400078e0006 */
[----:B------:R-:W-:Y:S01]  /*17640*/  IMAD.MOV.U32 R12, RZ, RZ, 0x4 ;  /* 0x00000004ff0c7424 */ /* 0x000fe200078e00ff */
[----:B------:R-:W-:-:S13]  /*17650*/  IADD3 R2, P3, R14, R0, RZ ;  /* 0x000000000e027210 */ /* 0x000fda0007f7e0ff */
[----:B------:R-:W-:Y:S05]  /*17660*/  WARPSYNC.COLLECTIVE R15, `(.L_x_11780) ;  /* 0x000000000f087348 */ /* 0x000fea0003c00000 */
[----:B------:R0:W1:Y:S02]  /*17670*/  SHFL.IDX P6, R14, R13, R12, R11 ;  /* 0x0000000c0d0e7389 */ /* 0x00006400000c000b */
[----:B01----:R-:W-:Y:S01]  /*17680*/  ENDCOLLECTIVE ;  /* 0x000000000000791b */ /* 0x003fe20003800000 */
.L_x_11780:
        /* <DEDUP_REMOVED lines=17> */
.L_x_11781:
[----:B------:R-:W-:Y:S02]  /*177a0*/  IMAD.MOV.U32 R13, RZ, RZ, R6 ;  /* 0x000000ffff0d7224 */ /* 0x000fe400078e0006 */
[----:B------:R-:W-:Y:S01]  /*177b0*/  IMAD.MOV.U32 R12, RZ, RZ, 0x5 ;  /* 0x00000005ff0c7424 */ /* 0x000fe200078e00ff */
[----:B------:R-:W-:-:S13]  /*177c0*/  IADD3 R2, P3, R14, R0, RZ ;  /* 0x000000000e027210 */ /* 0x000fda0007f7e0ff */
[----:B------:R-:W-:Y:S05]  /*177d0*/  WARPSYNC.COLLECTIVE R15, `(.L_x_11782) ;  /* 0x000000000f087348 */ /* 0x000fea0003c00000 */
[----:B------:R0:W1:Y:S02]  /*177e0*/  SHFL.IDX P6, R14, R13, R12, R11 ;  /* 0x0000000c0d0e7389 */ /* 0x00006400000c000b */
[----:B01----:R-:W-:Y:S01]  /*177f0*/  ENDCOLLECTIVE ;  /* 0x000000000000791b */ /* 0x003fe20003800000 */
.L_x_11782:
        /* <DEDUP_REMOVED lines=12> */
.L_x_11783:
        /* <DEDUP_REMOVED lines=9> */
.L_x_11693:
[----:B0-----:R0:W1:Y:S02]  /*17950*/  SYNCS.PHASECHK.TRANS64.TRYWAIT P0, [R6+URZ+0x22840], R21 ;  /* 0x02284015060075a7 */ /* 0x001064000800017f */
[----:B-1----:R-:W-:Y:S05]  /*17960*/  @!P0 NANOSLEEP.SYNCS 0x989680 ;  /* 0x009896800000895d */ /* 0x002fea0003900000 */
[----:B------:R-:W1:Y:S02]  /*17970*/  @!P0 SYNCS.PHASECHK.TRANS64 P0, [R6+URZ+0x22840], R21 ;  /* 0x02284015060085a7 */ /* 0x000e64000800007f */
[----:B-1----:R-:W-:Y:S05]  /*17980*/  @!P0 BRA `(.L_x_11693) ;  /* 0xfffffffc00f08947 */ /* 0x002fea000383ffff */
[----:B------:R-:W-:Y:S05]  /*17990*/  BRA `(.L_x_11785) ;  /* 0xffffffc000c47947 */ /* 0x000fea000383ffff */
.L_x_11694:
        /* <DEDUP_REMOVED lines=8> */
.L_x_11787:
[----:B------:R-:W-:Y:S05]  /*17a20*/  BSYNC B1 ;  /* 0x0000000000017941 */ /* 0x000fea0003800000 */
.L_x_11786:
        /* <DEDUP_REMOVED lines=9> */
.L_x_11788:
[----:B------:R-:W-:Y:S02]  /*17ac0*/  IMAD.MOV.U32 R13, RZ, RZ, R9 ;  /* 0x000000ffff0d7224 */ /* 0x000fe400078e0009 */
[----:B------:R-:W-:Y:S02]  /*17ad0*/  IMAD.MOV.U32 R12, RZ, RZ, 0x1 ;  /* 0x00000001ff0c7424 */ /* 0x000fe400078e00ff */
[----:B------:R-:W-:-:S07]  /*17ae0*/  IMAD.MOV.U32 R2, RZ, RZ, R14 ;  /* 0x000000ffff027224 */ /* 0x000fce00078e000e */
[----:B------:R-:W-:Y:S05]  /*17af0*/  WARPSYNC.COLLECTIVE R15, `(.L_x_11789) ;  /* 0x000000000f087348 */ /* 0x000fea0003c00000 */
[----:B------:R0:W1:Y:S02]  /*17b00*/  SHFL.IDX P6, R14, R13, R12, R11 ;  /* 0x0000000c0d0e7389 */ /* 0x00006400000c000b */
[----:B01----:R-:W-:Y:S01]  /*17b10*/  ENDCOLLECTIVE ;  /* 0x000000000000791b */ /* 0x003fe20003800000 */
.L_x_11789:
        /* <DEDUP_REMOVED lines=11> */
.L_x_11790:
[----:B------:R-:W-:Y:S02]  /*17bd0*/  IMAD.MOV.U32 R13, RZ, RZ, R9 ;  /* 0x000000ffff0d7224 */ /* 0x000fe400078e0009 */
[----:B------:R-:W-:Y:S02]  /*17be0*/  IMAD.MOV.U32 R12, RZ, RZ, 0x2 ;  /* 0x00000002ff0c7424 */ /* 0x000fe400078e00ff */
[----:B------:R-:W-:-:S07]  /*17bf0*/  IMAD.MOV.U32 R2, RZ, RZ, R14 ;  /* 0x000000ffff027224 */ /* 0x000fce00078e000e */
[----:B------:R-:W-:Y:S05]  /*17c00*/  WARPSYNC.COLLECTIVE R15, `(.L_x_11791) ;  /* 0x000000000f087348 */ /* 0x000fea0003c00000 */
[----:B------:R0:W1:Y:S02]  /*17c10*/  SHFL.IDX P6, R14, R13, R12, R11 ;  /* 0x0000000c0d0e7389 */ /* 0x00006400000c000b */
[----:B01----:R-:W-:Y:S01]  /*17c20*/  ENDCOLLECTIVE ;  /* 0x000000000000791b */ /* 0x003fe20003800000 */
.L_x_11791:
        /* <DEDUP_REMOVED lines=11> */
.L_x_11792:
[----:B------:R-:W-:Y:S02]  /*17ce0*/  IMAD.MOV.U32 R13, RZ, RZ, R9 ;  /* 0x000000ffff0d7224 */ /* 0x000fe400078e0009 */
[----:B------:R-:W-:Y:S02]  /*17cf0*/  IMAD.MOV.U32 R12, RZ, RZ, 0x3 ;  /* 0x00000003ff0c7424 */ /* 0x000fe400078e00ff */
[----:B------:R-:W-:-:S07]  /*17d00*/  IMAD.MOV.U32 R2, RZ, RZ, R14 ;  /* 0x000000ffff027224 */ /* 0x000fce00078e000e */
[----:B------:R-:W-:Y:S05]  /*17d10*/  WARPSYNC.COLLECTIVE R15, `(.L_x_11793) ;  /* 0x000000000f087348 */ /* 0x000fea0003c00000 */
[----:B------:R0:W1:Y:S02]  /*17d20*/  SHFL.IDX P6, R14, R13, R12, R11 ;  /* 0x0000000c0d0e7389 */ /* 0x00006400000c000b */
[----:B01----:R-:W-:Y:S01]  /*17d30*/  ENDCOLLECTIVE ;  /* 0x000000000000791b */ /* 0x003fe20003800000 */
.L_x_11793:
        /* <DEDUP_REMOVED lines=11> */
.L_x_11794:
[----:B------:R-:W-:Y:S02]  /*17df0*/  IMAD.MOV.U32 R13, RZ, RZ, R9 ;  /* 0x000000ffff0d7224 */ /* 0x000fe400078e0009 */
[----:B------:R-:W-:Y:S02]  /*17e00*/  IMAD.MOV.U32 R12, RZ, RZ, 0x4 ;  /* 0x00000004ff0c7424 */ /* 0x000fe400078e00ff */
[----:B------:R-:W-:-:S07]  /*17e10*/  IMAD.MOV.U32 R2, RZ, RZ, R14 ;  /* 0x000000ffff027224 */ /* 0x000fce00078e000e */
[----:B------:R-:W-:Y:S05]  /*17e20*/  WARPSYNC.COLLECTIVE R15, `(.L_x_11795) ;  /* 0x000000000f087348 */ /* 0x000fea0003c00000 */
[----:B------:R0:W1:Y:S02]  /*17e30*/  SHFL.IDX P6, R14, R13, R12, R11 ;  /* 0x0000000c0d0e7389 */ /* 0x00006400000c000b */
[----:B01----:R-:W-:Y:S01]  /*17e40*/  ENDCOLLECTIVE ;  /* 0x000000000000791b */ /* 0x003fe20003800000 */
.L_x_11795:
        /* <DEDUP_REMOVED lines=11> */
.L_x_11796:
[----:B------:R-:W-:Y:S02]  /*17f00*/  IMAD.MOV.U32 R13, RZ, RZ, R9 ;  /* 0x000000ffff0d7224 */ /* 0x000fe400078e0009 */
[----:B------:R-:W-:Y:S02]  /*17f10*/  IMAD.MOV.U32 R12, RZ, RZ, 0x5 ;  /* 0x00000005ff0c7424 */ /* 0x000fe400078e00ff */
[----:B------:R-:W-:-:S07]  /*17f20*/  IMAD.MOV.U32 R2, RZ, RZ, R14 ;  /* 0x000000ffff027224 */ /* 0x000fce00078e000e */
[----:B------:R-:W-:Y:S05]  /*17f30*/  WARPSYNC.COLLECTIVE R15, `(.L_x_11797) ;  /* 0x000000000f087348 */ /* 0x000fea0003c00000 */
[----:B------:R0:W1:Y:S02]  /*17f40*/  SHFL.IDX P6, R14, R13, R12, R11 ;  /* 0x0000000c0d0e7389 */ /* 0x00006400000c000b */
[----:B01----:R-:W-:Y:S01]  /*17f50*/  ENDCOLLECTIVE ;  /* 0x000000000000791b */ /* 0x003fe20003800000 */
.L_x_11797:
        /* <DEDUP_REMOVED lines=11> */
.L_x_11798:
[----:B------:R-:W-:Y:S01]  /*18010*/  IMAD.MOV.U32 R2, RZ, RZ, R14 ;  /* 0x000000ffff027224 */ /* 0x000fe200078e000e */
[----:B------:R-:W-:Y:S06]  /*18020*/  BRA `(.L_x_11799) ;  /* 0xffffffbc00f47947 */ /* 0x000fec000383ffff */
.L_x_11699:
[----:B---3--:R3:W4:Y:S02]  /*18030*/  SYNCS.PHASECHK.TRANS64.TRYWAIT P0, [R6+URZ+0x22860], R21 ;  /* 0x02286015060075a7 */ /* 0x008724000800017f */
[----:B----4-:R-:W-:Y:S05]  /*18040*/  @!P0 NANOSLEEP.SYNCS 0x989680 ;  /* 0x009896800000895d */ /* 0x010fea0003900000 */
[----:B------:R-:W4:Y:S02]  /*18050*/  @!P0 SYNCS.PHASECHK.TRANS64 P0, [R6+URZ+0x22860], R21 ;  /* 0x02286015060085a7 */ /* 0x000f24000800007f */
[----:B----4-:R-:W-:Y:S05]  /*18060*/  @!P0 BRA `(.L_x_11699) ;  /* 0xfffffffc00f08947 */ /* 0x010fea000383ffff */
[----:B------:R-:W-:Y:S05]  /*18070*/  BRA `(.L_x_11800) ;  /* 0xffffffc000447947 */ /* 0x000fea000383ffff */
.L_x_11700:
        /* <DEDUP_REMOVED lines=8> */
.L_x_11802:
[----:B------:R-:W-:Y:S05]  /*18100*/  BSYNC B1 ;  /* 0x0000000000017941 */ /* 0x000fea0003800000 */
.L_x_11801:
        /* <DEDUP_REMOVED lines=9> */
.L_x_11803:
[----:B------:R-:W-:Y:S02]  /*181a0*/  IMAD.MOV.U32 R13, RZ, RZ, R9 ;  /* 0x000000ffff0d7224 */ /* 0x000fe400078e0009 */
[----:B------:R-:W-:Y:S01]  /*181b0*/  IMAD.MOV.U32 R12, RZ, RZ, 0x1 ;  /* 0x00000001ff0c7424 */ /* 0x000fe200078e00ff */
[----:B------:R-:W-:-:S13]  /*181c0*/  IADD3 R2, P0, R14, R0, RZ ;  /* 0x000000000e027210 */ /* 0x000fda0007f1e0ff */
[----:B------:R-:W-:Y:S05]  /*181d0*/  WARPSYNC.COLLECTIVE R15, `(.L_x_11804) ;  /* 0x000000000f087348 */ /* 0x000fea0003c00000 */
[----:B------:R0:W1:Y:S02]  /*181e0*/  SHFL.IDX P6, R14, R13, R12, R11 ;  /* 0x0000000c0d0e7389 */ /* 0x00006400000c000b */
[----:B01----:R-:W-:Y:S01]  /*181f0*/  ENDCOLLECTIVE ;  /* 0x000000000000791b */ /* 0x003fe20003800000 */
.L_x_11804:
        /* <DEDUP_REMOVED lines=13> */
.L_x_11805:
[----:B------:R-:W-:Y:S02]  /*182d0*/  IMAD.MOV.U32 R13, RZ, RZ, R9 ;  /* 0x000000ffff0d7224 */ /* 0x000fe400078e0009 */
[----:B------:R-:W-:Y:S01]  /*182e0*/  IMAD.MOV.U32 R12, RZ, RZ, 0x2 ;  /* 0x00000002ff0c7424 */ /* 0x000fe200078e00ff */
[----:B------:R-:W-:-:S13]  /*182f0*/  IADD3 R2, P0, R14, R0, RZ ;  /* 0x000000000e027210 */ /* 0x000fda0007f1e0ff */
[----:B------:R-:W-:Y:S05]  /*18300*/  WARPSYNC.COLLECTIVE R15, `(.L_x_11806) ;  /* 0x000000000f087348 */ /* 0x000fea0003c00000 */
[----:B------:R0:W1:Y:S02]  /*18310*/  SHFL.IDX P6, R14, R13, R12, R11 ;  /* 0x0000000c0d0e7389 */ /* 0x00006400000c000b */
[----:B01----:R-:W-:Y:S01]  /*18320*/  ENDCOLLECTIVE ;  /* 0x000000000000791b */ /* 0x003fe20003800000 */
.L_x_11806:
        /* <DEDUP_REMOVED lines=13> */
.L_x_11807:
[----:B------:R-:W-:Y:S02]  /*18400*/  IMAD.MOV.U32 R13, RZ, RZ, R9 ;  /* 0x000000ffff0d7224 */ /* 0x000fe400078e0009 */
[----:B------:R-:W-:Y:S01]  /*18410*/  IMAD.MOV.U32 R12, RZ, RZ, 0x3 ;  /* 0x00000003ff0c7424 */ /* 0x000fe200078e00ff */
[----:B------:R-:W-:-:S13]  /*18420*/  IADD3 R2, P0, R14, R0, RZ ;  /* 0x000000000e027210 */ /* 0x000fda0007f1e0ff */
[----:B------:R-:W-:Y:S05]  /*18430*/  WARPSYNC.COLLECTIVE R15, `(.L_x_11808) ;  /* 0x000000000f087348 */ /* 0x000fea0003c00000 */
[----:B------:R0:W1:Y:S02]  /*18440*/  SHFL.IDX P6, R14, R13, R12, R11 ;  /* 0x0000000c0d0e7389 */ /* 0x00006400000c000b */
[----:B01----:R-:W-:Y:S01]  /*18450*/  ENDCOLLECTIVE ;  /* 0x000000000000791b */ /* 0x003fe20003800000 */
.L_x_11808:
        /* <DEDUP_REMOVED lines=13> */
.L_x_11809:
[----:B------:R-:W-:Y:S02]  /*18530*/  IMAD.MOV.U32 R13, RZ, RZ, R9 ;  /* 0x000000ffff0d7224 */ /* 0x000fe400078e0009 */
[----:B------:R-:W-:Y:S01]  /*18540*/  IMAD.MOV.U32 R12, RZ, RZ, 0x4 ;  /* 0x00000004ff0c7424 */ /* 0x000fe200078e00ff */
[----:B------:R-:W-:-:S13]  /*18550*/  IADD3 R2, P0, R14, R0, RZ ;  /* 0x000000000e027210 */ /* 0x000fda0007f1e0ff */
[----:B------:R-:W-:Y:S05]  /*18560*/  WARPSYNC.COLLECTIVE R15, `(.L_x_11810) ;  /* 0x000000000f087348 */ /* 0x000fea0003c00000 */
[----:B------:R0:W1:Y:S02]  /*18570*/  SHFL.IDX P6, R14, R13, R12, R11 ;  /* 0x0000000c0d0e7389 */ /* 0x00006400000c000b */
[----:B01----:R-:W-:Y:S01]  /*18580*/  ENDCOLLECTIVE ;  /* 0x000000000000791b */ /* 0x003fe20003800000 */
.L_x_11810:
        /* <DEDUP_REMOVED lines=13> */
.L_x_11811:
[----:B------:R-:W-:Y:S02]  /*18660*/  IMAD.MOV.U32 R13, RZ, RZ, R9 ;  /* 0x000000ffff0d7224 */ /* 0x000fe400078e0009 */
[----:B------:R-:W-:Y:S01]  /*18670*/  IMAD.MOV.U32 R12, RZ, RZ, 0x5 ;  /* 0x00000005ff0c7424 */ /* 0x000fe200078e00ff */
[----:B------:R-:W-:-:S13]  /*18680*/  IADD3 R2, P0, R14, R0, RZ ;  /* 0x000000000e027210 */ /* 0x000fda0007f1e0ff */
[----:B------:R-:W-:Y:S05]  /*18690*/  WARPSYNC.COLLECTIVE R15, `(.L_x_11812) ;  /* 0x000000000f087348 */ /* 0x000fea0003c00000 */
[----:B------:R0:W1:Y:S02]  /*186a0*/  SHFL.IDX P6, R14, R13, R12, R11 ;  /* 0x0000000c0d0e7389 */ /* 0x00006400000c000b */
[----:B01----:R-:W-:Y:S01]  /*186b0*/  ENDCOLLECTIVE ;  /* 0x000000000000791b */ /* 0x003fe20003800000 */
.L_x_11812:
        /* <DEDUP_REMOVED lines=13> */
.L_x_11813:
[----:B------:R-:W-:Y:S05]  /*18790*/  BRA `(.L_x_11814) ;  /* 0xffffffbc00907947 */ /* 0x000fea000383ffff */
.L_x_11708:
        /* <DEDUP_REMOVED lines=8> */
.L_x_11816:
[----:B------:R-:W-:Y:S05]  /*18820*/  BSYNC B0 ;  /* 0x0000000000007941 */ /* 0x000fea0003800000 */
.L_x_11815:
        /* <DEDUP_REMOVED lines=9> */
.L_x_11817:
        /* <DEDUP_REMOVED lines=18> */
.L_x_11818:
[----:B------:R-:W-:Y:S01]  /*189e0*/  IMAD.MOV.U32 R12, RZ, RZ, 0x2 ;  /* 0x00000002ff0c7424 */ /* 0x000fe200078e00ff */
[----:B------:R-:W-:-:S05]  /*189f0*/  SEL R6, R14, RZ, P1 ;  /* 0x000000ff0e067207 */ /* 0x000fca0000800000 */
[----:B------:R-:W-:-:S04]  /*18a00*/  IMAD.IADD R6, R5, 0x1, R6 ;  /* 0x0000000105067824 */ /* 0x000fc800078e0206 */
[----:B------:R-:W-:-:S07]  /*18a10*/  IMAD.MOV.U32 R13, RZ, RZ, R6 ;  /* 0x000000ffff0d7224 */ /* 0x000fce00078e0006 */
[----:B------:R-:W-:Y:S05]  /*18a20*/  WARPSYNC.COLLECTIVE R15, `(.L_x_11819) ;  /* 0x000000000f087348 */ /* 0x000fea0003c00000 */
[----:B------:R0:W1:Y:S02]  /*18a30*/  SHFL.UP P6, R14, R13, R12, R11 ;  /* 0x0400000c0d0e7389 */ /* 0x00006400000c000b */
[----:B01----:R-:W-:Y:S01]  /*18a40*/  ENDCOLLECTIVE ;  /* 0x000000000000791b */ /* 0x003fe20003800000 */
.L_x_11819:
[----:B------:R-:W-:Y:S01]  /*18a50*/  IMAD.MOV.U32 R12, RZ, RZ, 0x4 ;  /* 0x00000004ff0c7424 */ /* 0x000fe200078e00ff */
[----:B------:R-:W-:-:S05]  /*18a60*/  SEL R7, R14, RZ, P2 ;  /* 0x000000ff0e077207 */ /* 0x000fca0001000000 */
[----:B------:R-:W-:-:S04]  /*18a70*/  IMAD.IADD R7, R6, 0x1, R7 ;  /* 0x0000000106077824 */ /* 0x000fc800078e0207 */
[----:B------:R-:W-:-:S07]  /*18a80*/  IMAD.MOV.U32 R13, RZ, RZ, R7 ;  /* 0x000000ffff0d7224 */ /* 0x000fce00078e0007 */
[----:B------:R-:W-:Y:S05]  /*18a90*/  WARPSYNC.COLLECTIVE R15, `(.L_x_11820) ;  /* 0x000000000f087348 */ /* 0x000fea0003c00000 */
[----:B------:R0:W1:Y:S02]  /*18aa0*/  SHFL.UP P6, R14, R13, R12, R11 ;  /* 0x0400000c0d0e7389 */ /* 0x00006400000c000b */
[----:B01----:R-:W-:Y:S01]  /*18ab0*/  ENDCOLLECTIVE ;  /* 0x000000000000791b */ /* 0x003fe20003800000 */
.L_x_11820:
[----:B------:R-:W-:Y:S01]  /*18ac0*/  IMAD.MOV.U32 R12, RZ, RZ, 0x8 ;  /* 0x00000008ff0c7424 */ /* 0x000fe200078e00ff */
[----:B------:R-:W-:-:S05]  /*18ad0*/  SEL R2, R14, RZ, P3 ;  /* 0x000000ff0e027207 */ /* 0x000fca0001800000 */
[----:B------:R-:W-:-:S04]  /*18ae0*/  IMAD.IADD R2, R7, 0x1, R2 ;  /* 0x0000000107027824 */ /* 0x000fc800078e0202 */
[----:B------:R-:W-:-:S07]  /*18af0*/  IMAD.MOV.U32 R13, RZ, RZ, R2 ;  /* 0x000000ffff0d7224 */ /* 0x000fce00078e0002 */
[----:B------:R-:W-:Y:S05]  /*18b00*/  WARPSYNC.COLLECTIVE R15, `(.L_x_11821) ;  /* 0x000000000f087348 */ /* 0x000fea0003c00000 */
[----:B------:R0:W1:Y:S02]  /*18b10*/  SHFL.UP P6, R14, R13, R12, R11 ;  /* 0x0400000c0d0e7389 */ /* 0x00006400000c000b */
[----:B01----:R-:W-:Y:S01]  /*18b20*/  ENDCOLLECTIVE ;  /* 0x000000000000791b */ /* 0x003fe20003800000 */
.L_x_11821:
[----:B------:R-:W-:Y:S01]  /*18b30*/  IMAD.MOV.U32 R12, RZ, RZ, 0x10 ;  /* 0x00000010ff0c7424 */ /* 0x000fe200078e00ff */
[----:B------:R-:W-:-:S05]  /*18b40*/  SEL R3, R14, RZ, P4 ;  /* 0x000000ff0e037207 */ /* 0x000fca0002000000 */
[----:B------:R-:W-:-:S04]  /*18b50*/  IMAD.IADD R3, R2, 0x1, R3 ;  /* 0x0000000102037824 */ /* 0x000fc800078e0203 */
[----:B------:R-:W-:-:S07]  /*18b60*/  IMAD.MOV.U32 R13, RZ, RZ, R3 ;  /* 0x000000ffff0d7224 */ /* 0x000fce00078e0003 */
[----:B------:R-:W-:Y:S05]  /*18b70*/  WARPSYNC.COLLECTIVE R15, `(.L_x_11822) ;  /* 0x000000000f087348 */ /* 0x000fea0003c00000 */
[----:B------:R0:W1:Y:S02]  /*18b80*/  SHFL.UP P6, R14, R13, R12, R11 ;  /* 0x0400000c0d0e7389 */ /* 0x00006400000c000b */
[----:B01----:R-:W-:Y:S01]  /*18b90*/  ENDCOLLECTIVE ;  /* 0x000000000000791b */ /* 0x003fe20003800000 */
.L_x_11822:
        /* <DEDUP_REMOVED lines=8> */
.L_x_11823:
[----:B------:R-:W-:Y:S05]  /*18c20*/  BRA `(.L_x_11824) ;  /* 0xffffffbc00ec7947 */ /* 0x000fea000383ffff */
.L_x_11713:
        /* <DEDUP_REMOVED lines=8> */
.L_x_11826:
[----:B------:R-:W-:Y:S05]  /*18cb0*/  BSYNC B0 ;  /* 0x0000000000007941 */ /* 0x000fea0003800000 */
.L_x_11825:
        /* <DEDUP_REMOVED lines=8> */
.L_x_11827:
[----:B------:R-:W-:Y:S01]  /*18d40*/  IMAD.MOV.U32 R12, RZ, RZ, 0x4 ;  /* 0x00000004ff0c7424 */ /* 0x000fe200078e00ff */
[----:B------:R-:W-:-:S05]  /*18d50*/  SEL R2, R14, RZ, P2 ;  /* 0x000000ff0e027207 */ /* 0x000fca0001000000 */
[----:B------:R-:W-:-:S04]  /*18d60*/  IMAD.IADD R2, R13, 0x1, R2 ;  /* 0x000000010d027824 */ /* 0x000fc800078e0202 */
[----:B------:R-:W-:-:S07]  /*18d70*/  IMAD.MOV.U32 R13, RZ, RZ, R2 ;  /* 0x000000ffff0d7224 */ /* 0x000fce00078e0002 */
[----:B------:R-:W-:Y:S05]  /*18d80*/  WARPSYNC.COLLECTIVE R15, `(.L_x_11828) ;  /* 0x000000000f087348 */ /* 0x000fea0003c00000 */
[----:B------:R0:W1:Y:S02]  /*18d90*/  SHFL.UP P6, R14, R13, R12, R11 ;  /* 0x0400000c0d0e7389 */ /* 0x00006400000c000b */
[----:B01----:R-:W-:Y:S01]  /*18da0*/  ENDCOLLECTIVE ;  /* 0x000000000000791b */ /* 0x003fe20003800000 */
.L_x_11828:
[----:B------:R-:W-:Y:S01]  /*18db0*/  IMAD.MOV.U32 R12, RZ, RZ, 0x8 ;  /* 0x00000008ff0c7424 */ /* 0x000fe200078e00ff */
[----:B------:R-:W-:-:S05]  /*18dc0*/  SEL R3, R14, RZ, P3 ;  /* 0x000000ff0e037207 */ /* 0x000fca0001800000 */
[----:B------:R-:W-:-:S04]  /*18dd0*/  IMAD.IADD R3, R2, 0x1, R3 ;  /* 0x0000000102037824 */ /* 0x000fc800078e0203 */
[----:B------:R-:W-:-:S07]  /*18de0*/  IMAD.MOV.U32 R13, RZ, RZ, R3 ;  /* 0x000000ffff0d7224 */ /* 0x000fce00078e0003 */
[----:B------:R-:W-:Y:S05]  /*18df0*/  WARPSYNC.COLLECTIVE R15, `(.L_x_11829) ;  /* 0x000000000f087348 */ /* 0x000fea0003c00000 */
[----:B------:R0:W1:Y:S02]  /*18e00*/  SHFL.UP P6, R14, R13, R12, R11 ;  /* 0x0400000c0d0e7389 */ /* 0x00006400000c000b */
[----:B01----:R-:W-:Y:S01]  /*18e10*/  ENDCOLLECTIVE ;  /* 0x000000000000791b */ /* 0x003fe20003800000 */
.L_x_11829:
[----:B------:R-:W-:Y:S01]  /*18e20*/  IMAD.MOV.U32 R12, RZ, RZ, 0x10 ;  /* 0x00000010ff0c7424 */ /* 0x000fe200078e00ff */
[----:B------:R-:W-:-:S05]  /*18e30*/  SEL R4, R14, RZ, P4 ;  /* 0x000000ff0e047207 */ /* 0x000fca0002000000 */
[----:B------:R-:W-:-:S04]  /*18e40*/  IMAD.IADD R4, R3, 0x1, R4 ;  /* 0x0000000103047824 */ /* 0x000fc800078e0204 */
[----:B------:R-:W-:-:S07]  /*18e50*/  IMAD.MOV.U32 R13, RZ, RZ, R4 ;  /* 0x000000ffff0d7224 */ /* 0x000fce00078e0004 */
[----:B------:R-:W-:Y:S05]  /*18e60*/  WARPSYNC.COLLECTIVE R15, `(.L_x_11830) ;  /* 0x000000000f087348 */ /* 0x000fea0003c00000 */
[----:B------:R0:W1:Y:S02]  /*18e70*/  SHFL.UP P6, R14, R13, R12, R11 ;  /* 0x0400000c0d0e7389 */ /* 0x00006400000c000b */
[----:B01----:R-:W-:Y:S01]  /*18e80*/  ENDCOLLECTIVE ;  /* 0x000000000000791b */ /* 0x003fe20003800000 */
.L_x_11830:
        /* <DEDUP_REMOVED lines=8> */
.L_x_11831:
[----:B------:R-:W-:Y:S05]  /*18f10*/  BRA `(.L_x_11832) ;  /* 0xffffffbc00cc7947 */ /* 0x000fea000383ffff */
.L_x_11715:
[----:B------:R-:W-:Y:S01]  /*18f20*/  BSSY B0, `(.L_x_11833) ;  /* 0x0000006000007945 */ /* 0x000fe20003800000 */
[----:B------:R-:W-:Y:S01]  /*18f30*/  PLOP3.LUT P6, PT, P6, PT, PT, 0x8, 0x0 ;  /* 0x000000000000781c */ /* 0x000fe200037ce170 */
[----:B------:R-:W-:-:S12]  /*18f40*/  IMAD.MOV.U32 R15, RZ, RZ, -0x1 ;  /* 0xffffffffff0f7424 */ /* 0x000fd800078e00ff */
[----:B01----:R-:W-:Y:S05]  /*18f50*/  WARPSYNC.COLLECTIVE R15, `(.L_x_11834) ;  /* 0x000000000f087348 */ /* 0x003fea0003c00000 */
[----:B------:R-:W-:Y:S01]  /*18f60*/  VOTE.ANY R14, PT, P6 ;  /* 0x00000000000e7806 */ /* 0x000fe200030e0100 */
[----:B01----:R-:W-:Y:S06]  /*18f70*/  ENDCOLLECTIVE ;  /* 0x000000000000791b */ /* 0x003fec0003800000 */
.L_x_11834:
[----:B------:R-:W-:Y:S05]  /*18f80*/  BSYNC B0 ;  /* 0x0000000000007941 */ /* 0x000fea0003800000 */
.L_x_11833:
        /* <DEDUP_REMOVED lines=9> */
.L_x_11835:
[----:B------:R-:W-:Y:S01]  /*19020*/  IMAD.MOV.U32 R5, RZ, RZ, R14 ;  /* 0x000000ffff057224 */ /* 0x000fe200078e000e */
[----:B------:R-:W-:Y:S06]  /*19030*/  BRA `(.L_x_11836) ;  /* 0xffffffbc00bc7947 */ /* 0x000fec000383ffff */
.L_x_11717:
[----:B------:R-:W-:Y:S01]  /*19040*/  BSSY B0, `(.L_x_11837) ;  /* 0x0000007000007945 */ /* 0x000fe20003800000 */
[----:B------:R-:W-:Y:S02]  /*19050*/  IMAD.MOV.U32 R13, RZ, RZ, R6 ;  /* 0x000000ffff0d7224 */ /* 0x000fe400078e0006 */
[----:B------:R-:W-:Y:S02]  /*19060*/  IMAD.MOV.U32 R11, RZ, RZ, 0x1f ;  /* 0x0000001fff0b7424 */ /* 0x000fe400078e00ff */
[----:B------:R-:W-:-:S07]  /*19070*/  IMAD.MOV.U32 R15, RZ, RZ, -0x1 ;  /* 0xffffffffff0f7424 */ /* 0x000fce00078e00ff */
[----:B0123--:R-:W-:Y:S05]  /*19080*/  WARPSYNC.COLLECTIVE R15, `(.L_x_11838) ;  /* 0x000000000f087348 */ /* 0x00ffea0003c00000 */
[----:B------:R4:W0:Y:S02]  /*19090*/  SHFL.IDX P6, R14, R13, R12, R11 ;  /* 0x0000000c0d0e7389 */ /* 0x00082400000c000b */
[----:B01234-:R-:W-:Y:S01]  /*190a0*/  ENDCOLLECTIVE ;  /* 0x000000000000791b */ /* 0x01ffe20003800000 */
.L_x_11838:
[----:B------:R-:W-:Y:S05]  /*190b0*/  BSYNC B0 ;  /* 0x0000000000007941 */ /* 0x000fea0003800000 */
.L_x_11837:
[----:B------:R-:W-:Y:S05]  /*190c0*/  BRA `(.L_x_11716) ;  /* 0xffffffbc00b47947 */ /* 0x000fea000383ffff */
.L_x_11721:
[----:B0-----:R0:W1:Y:S02]  /*190d0*/  SYNCS.PHASECHK.TRANS64.TRYWAIT P0, [R7+URZ+0x22820], R0 ;  /* 0x02282000070075a7 */ /* 0x001064000800017f */
[----:B-1----:R-:W-:Y:S05]  /*190e0*/  @!P0 NANOSLEEP.SYNCS 0x989680 ;  /* 0x009896800000895d */ /* 0x002fea0003900000 */
[----:B------:R-:W1:Y:S02]  /*190f0*/  @!P0 SYNCS.PHASECHK.TRANS64 P0, [R7+URZ+0x22820], R0 ;  /* 0x02282000070085a7 */ /* 0x000e64000800007f */
[----:B-1----:R-:W-:Y:S05]  /*19100*/  @!P0 BRA `(.L_x_11721) ;  /* 0xfffffffc00f08947 */ /* 0x002fea000383ffff */
[----:B------:R-:W-:Y:S05]  /*19110*/  BRA `(.L_x_11839) ;  /* 0xffffffc4002c7947 */ /* 0x000fea000383ffff */
.L_x_11722:
        /* <DEDUP_REMOVED lines=11> */
.L_x_11841:
[----:B------:R-:W-:Y:S05]  /*191d0*/  BSYNC B0 ;  /* 0x0000000000007941 */ /* 0x000fea0003800000 */
.L_x_11840:
[----:B------:R-:W-:Y:S05]  /*191e0*/  BRA `(.L_x_11842) ;  /* 0xffffffc400147947 */ /* 0x000fea000383ffff */
.L_x_11725:
[----:B------:R-:W-:Y:S01]  /*191f0*/  BSSY B1, `(.L_x_11843) ;  /* 0x0000006000017945 */ /* 0x000fe20003800000 */
[----:B------:R-:W-:-:S07]  /*19200*/  IMAD.MOV.U32 R15, RZ, RZ, -0x1 ;  /* 0xffffffffff0f7424 */ /* 0x000fce00078e00ff */
[----:B0-234-:R-:W-:Y:S05]  /*19210*/  WARPSYNC.COLLECTIVE R15, `(.L_x_11844) ;  /* 0x000000000f0c7348 */ /* 0x01dfea0003c00000 */
[----:B------:R-:W-:Y:S02]  /*19220*/  ELECT P6, UR62, PT ;  /* 0x00000000003e782f */ /* 0x000fe400038c0000 */
[----:B------:R-:W-:Y:S01]  /*19230*/  MOV R14, UR62 ;  /* 0x0000003e000e7c02 */ /* 0x000fe20008000f00 */
[----:B0-234-:R-:W-:Y:S10]  /*19240*/  ENDCOLLECTIVE ;  /* 0x000000000000791b */ /* 0x01dff40003800000 */
.L_x_11844:
[----:B------:R-:W-:Y:S05]  /*19250*/  BSYNC B1 ;  /* 0x0000000000017941 */ /* 0x000fea0003800000 */
.L_x_11843:
[----:B------:R-:W-:Y:S05]  /*19260*/  BRA `(.L_x_11845) ;  /* 0xffffffc4000c7947 */ /* 0x000fea000383ffff */
.L_x_11727:
[----:B0-----:R0:W1:Y:S02]  /*19270*/  SYNCS.PHASECHK.TRANS64.TRYWAIT P1, [R5+URZ+0x22840], R0 ;  /* 0x02284000050075a7 */ /* 0x001064000802017f */
[----:B-1----:R-:W-:Y:S05]  /*19280*/  @!P1 NANOSLEEP.SYNCS 0x989680 ;  /* 0x009896800000995d */ /* 0x002fea0003900000 */
[----:B------:R-:W1:Y:S02]  /*19290*/  @!P1 SYNCS.PHASECHK.TRANS64 P1, [R5+URZ+0x22840], R0 ;  /* 0x02284000050095a7 */ /* 0x000e64000802007f */
[----:B-1----:R-:W-:Y:S05]  /*192a0*/  @!P1 BRA `(.L_x_11727) ;  /* 0xfffffffc00f09947 */ /* 0x002fea000383ffff */
[----:B------:R-:W-:Y:S05]  /*192b0*/  BRA `(.L_x_11846) ;  /* 0xffffffc4002c7947 */ /* 0x000fea000383ffff */
.L_x_11729:
[----:B-1----:R1:W0:Y:S02]  /*192c0*/  SYNCS.PHASECHK.TRANS64.TRYWAIT P1, [R3+URZ+0x22840], R2 ;  /* 0x02284002030075a7 */ /* 0x002224000802017f */
[----:B0-----:R-:W-:Y:S05]  /*192d0*/  @!P1 NANOSLEEP.SYNCS 0x989680 ;  /* 0x009896800000995d */ /* 0x001fea0003900000 */
[----:B------:R-:W0:Y:S02]  /*192e0*/  @!P1 SYNCS.PHASECHK.TRANS64 P1, [R3+URZ+0x22840], R2 ;  /* 0x02284002030095a7 */ /* 0x000e24000802007f */
[----:B0-----:R-:W-:Y:S05]  /*192f0*/  @!P1 BRA `(.L_x_11729) ;  /* 0xfffffffc00f09947 */ /* 0x001fea000383ffff */
[----:B------:R-:W-:Y:S05]  /*19300*/  BRA `(.L_x_11847) ;  /* 0xffffffc400387947 */ /* 0x000fea000383ffff */
.L_x_11731:
[----:B------:R0:W0:Y:S02]  /*19310*/  SYNCS.PHASECHK.TRANS64.TRYWAIT P1, [R5+URZ+0x22860], R0 ;  /* 0x02286000050075a7 */ /* 0x000024000802017f */
[----:B0-----:R-:W-:Y:S05]  /*19320*/  @!P1 NANOSLEEP.SYNCS 0x989680 ;  /* 0x009896800000995d */ /* 0x001fea0003900000 */
[----:B------:R-:W0:Y:S02]  /*19330*/  @!P1 SYNCS.PHASECHK.TRANS64 P1, [R5+URZ+0x22860], R0 ;  /* 0x02286000050095a7 */ /* 0x000e24000802007f */
[----:B0-----:R-:W-:Y:S05]  /*19340*/  @!P1 BRA `(.L_x_11731) ;  /* 0xfffffffc00f09947 */ /* 0x001fea000383ffff */
[----:B------:R-:W-:Y:S05]  /*19350*/  BRA `(.L_x_11848) ;  /* 0xffffffc400347947 */ /* 0x000fea000383ffff */
.L_x_11849:
        /* <DEDUP_REMOVED lines=10> */
.L_x_15560:


//--------------------- .text._ZN7cutlass13device_kernelIN5flash11enable_sm90INS1_16FlashAttnFwdSm90INS1_25CollectiveMainloopFwdSm90ILi2EN4cute5tupleIJNS5_1CILi1EEES8_S8_EEENS6_IJNS7_ILi128EEENS7_ILi96EEENS7_ILi64EEEEEELi256ENS_10bfloat16_tEfNS_4arch4Sm90ELb0ELb1ELb0ELb1ELb1ELb1ELb0ELb1ELb0ELb1ELb0ELb0EEENS1_21CollectiveEpilogueFwdINS6_IJSA_NS7_ILi256EEESB_EEES9_SE_SG_Li256ELb1ELb1ELb0ELb0EEENS1_36VarlenDynamicPersistentTileSchedulerILi128ELi96ELi256ELi128ELb0ELb1ELb1ELb1ELb0ELb1EEEEEEEEEvNT_6ParamsE --------------------------
	.section	.text._ZN7cutlass13device_kernelIN5flash11enable_sm90INS1_16FlashAttnFwdSm90INS1_25CollectiveMainloopFwdSm90ILi2EN4cute5tupleIJNS5_1CILi1EEES8_S8_EEENS6_IJNS7_ILi128EEENS7_ILi96EEENS7_ILi64EEEEEELi256ENS_10bfloat16_tEfNS_4arch4Sm90ELb0ELb1ELb0ELb1ELb1ELb1ELb0ELb1ELb0ELb1ELb0ELb0EEENS1_21CollectiveEpilogueFwdINS6_IJSA_NS7_ILi256EEESB_EEES9_SE_SG_Li256ELb1ELb1ELb0ELb0EEENS1_36VarlenDynamicPersistentTileSchedulerILi128ELi96ELi256ELi128ELb0ELb1ELb1ELb1ELb0ELb1EEEEEEEEEvNT_6ParamsE,"ax",@progbits
	.align	128
.text._ZN7cutlass13device_kernelIN5flash11enable_sm90INS1_16FlashAttnFwdSm90INS1_25CollectiveMainloopFwdSm90ILi2EN4cute5tupleIJNS5_1CILi1EEES8_S8_EEENS6_IJNS7_ILi128EEENS7_ILi96EEENS7_ILi64EEEEEELi256ENS_10bfloat16_tEfNS_4arch4Sm90ELb0ELb1ELb0ELb1ELb1ELb1ELb0ELb1ELb0ELb1ELb0ELb0EEENS1_21CollectiveEpilogueFwdINS6_IJSA_NS7_ILi256EEESB_EEES9_SE_SG_Li256ELb1ELb1ELb0ELb0EEENS1_36VarlenDynamicPersistentTileSchedulerILi128ELi96ELi256ELi128ELb0ELb1ELb1ELb1ELb0ELb1EEEEEEEEEvNT_6ParamsE:
        .type           _ZN7cutlass13device_kernelIN5flash11enable_sm90INS1_16FlashAttnFwdSm90INS1_25CollectiveMainloopFwdSm90ILi2EN4cute5tupleIJNS5_1CILi1EEES8_S8_EEENS6_IJNS7_ILi128EEENS7_ILi96EEENS7_ILi64EEEEEELi256ENS_10bfloat16_tEfNS_4arch4Sm90ELb0ELb1ELb0ELb1ELb1ELb1ELb0ELb1ELb0ELb1ELb0ELb0EEENS1_21CollectiveEpilogueFwdINS6_IJSA_NS7_ILi256EEESB_EEES9_SE_SG_Li256ELb1ELb1ELb0ELb0EEENS1_36VarlenDynamicPersistentTileSchedulerILi128ELi96ELi256ELi128ELb0ELb1ELb1ELb1ELb0ELb1EEEEEEEEEvNT_6ParamsE,@function
        .size           _ZN7cutlass13device_kernelIN5flash11enable_sm90INS1_16FlashAttnFwdSm90INS1_25CollectiveMainloopFwdSm90ILi2EN4cute5tupleIJNS5_1CILi1EEES8_S8_EEENS6_IJNS7_ILi128EEENS7_ILi96EEENS7_ILi64EEEEEELi256ENS_10bfloat16_tEfNS_4arch4Sm90ELb0ELb1ELb0ELb1ELb1ELb1ELb0ELb1ELb0ELb1ELb0ELb0EEENS1_21CollectiveEpilogueFwdINS6_IJSA_NS7_ILi256EEESB_EEES9_SE_SG_Li256ELb1ELb1ELb0ELb0EEENS1_36VarlenDynamicPersistentTileSchedulerILi128ELi96ELi256ELi128ELb0ELb1ELb1ELb1ELb0ELb1EEEEEEEEEvNT_6ParamsE,(.L_x_15561 - _ZN7cutlass13device_kernelIN5flash11enable_sm90INS1_16FlashAttnFwdSm90INS1_25CollectiveMainloopFwdSm90ILi2EN4cute5tupleIJNS5_1CILi1EEES8_S8_EEENS6_IJNS7_ILi128EEENS7_ILi96EEENS7_ILi64EEEEEELi256ENS_10bfloat16_tEfNS_4arch4Sm90ELb0ELb1ELb0ELb1ELb1ELb1ELb0ELb1ELb0ELb1ELb0ELb0EEENS1_21CollectiveEpilogueFwdINS6_IJSA_NS7_ILi256EEESB_EEES9_SE_SG_Li256ELb1ELb1ELb0ELb0EEENS1_36VarlenDynamicPersistentTileSchedulerILi128ELi96ELi256ELi128ELb0ELb1ELb1ELb1ELb0ELb1EEEEEEEEEvNT_6ParamsE)
        .other          _ZN7cutlass13device_kernelIN5flash11enable_sm90INS1_16FlashAttnFwdSm90INS1_25CollectiveMainloopFwdSm90ILi2EN4cute5tupleIJNS5_1CILi1EEES8_S8_EEENS6_IJNS7_ILi128EEENS7_ILi96EEENS7_ILi64EEEEEELi256ENS_10bfloat16_tEfNS_4arch4Sm90ELb0ELb1ELb0ELb1ELb1ELb1ELb0ELb1ELb0ELb1ELb0ELb0EEENS1_21CollectiveEpilogueFwdINS6_IJSA_NS7_ILi256EEESB_EEES9_SE_SG_Li256ELb1ELb1ELb0ELb0EEENS1_36VarlenDynamicPersistentTileSchedulerILi128ELi96ELi256ELi128ELb0ELb1ELb1ELb1ELb0ELb1EEEEEEEEEvNT_6ParamsE,@"STO_CUDA_ENTRY STV_DEFAULT"
_ZN7cutlass13device_kernelIN5flash11enable_sm90INS1_16FlashAttnFwdSm90INS1_25CollectiveMainloopFwdSm90ILi2EN4cute5tupleIJNS5_1CILi1EEES8_S8_EEENS6_IJNS7_ILi128EEENS7_ILi96EEENS7_ILi64EEEEEELi256ENS_10bfloat16_tEfNS_4arch4Sm90ELb0ELb1ELb0ELb1ELb1ELb1ELb0ELb1ELb0ELb1ELb0ELb0EEENS1_21CollectiveEpilogueFwdINS6_IJSA_NS7_ILi256EEESB_EEES9_SE_SG_Li256ELb1ELb1ELb0ELb0EEENS1_36VarlenDynamicPersistentTileSchedulerILi128ELi96ELi256ELi128ELb0ELb1ELb1ELb1ELb0ELb1EEEEEEEEEvNT_6ParamsE:
        /* <DEDUP_REMOVED lines=23> */
.L_x_11851:
[----:B------:R-:W-:Y:S05]  /*0170*/  BSYNC B0 ;  /* 0x0000000000007941 */ /* 0x000fea0003800000 */
.L_x_11850:
        /* <DEDUP_REMOVED lines=41> */
.L_x_11852:
        /* <DEDUP_REMOVED lines=22> */
.L_x_11853:
        /* <DEDUP_REMOVED lines=18> */
.L_x_11854:
        /* <DEDUP_REMOVED lines=22> */
.L_x_11855:
        /* <DEDUP_REMOVED lines=22> */
.L_x_11856:
        /* <DEDUP_REMOVED lines=8> */
.L_x_11859:
[----:B------:R-:W-:-:S08]  /*09d0*/  NOP ;  /* 0x0000000000007918 */ /* 0x000fd00000000000 */
[----:B------:R-:W0:Y:S02]  /*09e0*/  USETMAXREG.TRY_ALLOC.CTAPOOL UP0, 0xe8 ;  /* 0x000000e8000079c8 */ /* 0x000e240008000600 */
[----:B0-----:R-:W-:-:S13]  /*09f0*/  PLOP3.LUT P0, PT, PT, PT, UP0, 0x80, 0x0 ;  /* 0x000000000000781c */ /* 0x001fda0003f0f008 */
[----:B------:R-:W-:Y:S05]  /*0a00*/  @!P0 BRA `(.L_x_11859) ;  /* 0xfffffffc00f08947 */ /* 0x000fea000383ffff */
[----:B------:R-:W2:Y:S01]  /*0a10*/  LDL.LU R11, [R1+0x400] ;  /* 0x00040000010b7983 */ /* 0x000ea20000300800 */
[----:B------:R-:W0:Y:S01]  /*0a20*/  S2R R0, SR_TID.X ;  /* 0x0000000000007919 */ /* 0x000e220000002100 */
[----:B------:R-:W1:Y:S01]  /*0a30*/  S2UR UR4, SR_CgaCtaId ;  /* 0x00000000000479c3 */ /* 0x000e620000008800 */
[----:B0-----:R-:W-:-:S07]  /*0a40*/  SHF.R.U32.HI R12, RZ, 0x7, R0 ;  /* 0x00000007ff0c7819 */ /* 0x001fce0000011600 */
[----:B------:R-:W-:Y:S06]  /*0a50*/  BAR.ARV 0x8, 0x180 ;  /* 0x0206000000007b1d */ /* 0x000fec0000002000 */
[----:B------:R-:W-:-:S13]  /*0a60*/  ISETP.NE.AND P0, PT, R12, 0x1, PT ;  /* 0x000000010c00780c */ /* 0x000fda0003f05270 */
[----:B------:R-:W-:Y:S08]  /*0a70*/  @!P0 BAR.ARV 0x9, 0x100 ;  /* 0x0244000000008b1d */ /* 0x000ff00000002000 */
[----:B------:R-:W-:Y:S01]  /*0a80*/  BAR.SYNC.DEFER_BLOCKING 0x5, 0x180 ;  /* 0x0146000000007b1d */ /* 0x000fe20000010000 */
[----:B-1----:R-:W-:Y:S01]  /*0a90*/  IMAD.U32 R27, RZ, RZ, UR4 ;  /* 0x00000004ff1b7e24 */ /* 0x002fe2000f8e00ff */
[----:B------:R-:W-:-:S04]  /*0aa0*/  MOV R148, 0x400 ;  /* 0x0000040000947802 */ /* 0x000fc80000000f00 */
[----:B------:R-:W-:Y:S01]  /*0ab0*/  LEA R148, R27, R148, 0x18 ;  /* 0x000000941b947211 */ /* 0x000fe200078ec0ff */
[----:B------:R-:W-:-:S04]  /*0ac0*/  ULDC UR4, c[0x0][0xc3c] ;  /* 0x00030f0000047ab9 */ /* 0x000fc80000000800 */
[----:B------:R-:W0:Y:S04]  /*0ad0*/  LDS.128 R124, [R148+0x228d0] ;  /* 0x0228d000947c7984 */ /* 0x000e280000000c00 */
[----:B------:R1:W-:Y:S04]  /*0ae0*/  STL.64 [R1+0x1b8], RZ ;  /* 0x0001b8ff01007387 */ /* 0x0003e80000100a00 */
[----:B------:R1:W-:Y:S01]  /*0af0*/  STL [R1+0x1c0], RZ ;  /* 0x0001c0ff01007387 */ /* 0x0003e20000100800 */
[----:B------:R-:W-:Y:S01]  /*0b00*/  UIADD3 UR38, UP0, UR44, 0x1b8, URZ ;  /* 0x000001b82c267890 */ /* 0x000fe2000ff1e03f */
[----:B------:R-:W-:Y:S06]  /*0b10*/  BAR.ARV 0x4, 0x180 ;  /* 0x0106000000007b1d */ /* 0x000fec0000002000 */
[----:B------:R-:W-:Y:S01]  /*0b20*/  UIADD3.X UR39, URZ, UR45, URZ, UP0, !UPT ;  /* 0x0000002d3f277290 */ /* 0x000fe200087fe43f */
[----:B--2---:R-:W-:-:S04]  /*0b30*/  LOP3.LUT R11, R11, 0xfff7ffff, RZ, 0xc0, !PT ;  /* 0xfff7ffff0b0b7812 */ /* 0x004fc800078ec0ff */
[----:B------:R-:W-:-:S05]  /*0b40*/  @P0 LOP3.LUT R11, R11, 0x80000, RZ, 0xfc, !PT ;  /* 0x000800000b0b0812 */ /* 0x000fca00078efcff */
[----:B------:R1:W-:Y:S01]  /*0b50*/  STL [R1+0x400], R11 ;  /* 0x0004000b01007387 */ /* 0x0003e20000100800 */
[----:B0-----:R-:W-:-:S13]  /*0b60*/  ISETP.GE.AND P0, PT, R127, UR4, PT ;  /* 0x000000047f007c0c */ /* 0x001fda000bf06270 */
[----:B-1----:R-:W-:Y:S05]  /*0b70*/  @P0 BRA `(.L_x_11860) ;  /* 0x0000028c003c0947 */ /* 0x002fea0003800000 */
[----:B------:R-:W-:Y:S01]  /*0b80*/  VIADD R219, R0, 0xffffff80 ;  /* 0xffffff8000db7836 */ /* 0x000fe20000000000 */
[----:B------:R-:W-:Y:S01]  /*0b90*/  LOP3.LUT R11, R11, 0xffefffff, RZ, 0xc0, !PT ;  /* 0xffefffff0b0b7812 */ /* 0x000fe200078ec0ff */
[----:B------:R-:W-:Y:S01]  /*0ba0*/  IMAD.MOV.U32 R208, RZ, RZ, 0x20 ;  /* 0x00000020ffd07424 */ /* 0x000fe200078e00ff */
[----:B------:R-:W-:Y:S01]  /*0bb0*/  UMOV UR37, URZ ;  /* 0x0000003f00257c82 */ /* 0x000fe20008000000 */
[----:B------:R-:W-:Y:S01]  /*0bc0*/  VIADD R213, R12, 0x8 ;  /* 0x000000080cd57836 */ /* 0x000fe20000000000 */
[----:B------:R-:W-:Y:S01]  /*0bd0*/  SHF.R.S32.HI R0, RZ, 0x1f, R219 ;  /* 0x0000001fff007819 */ /* 0x000fe200000114db */
[----:B------:R-:W-:Y:S02]  /*0be0*/  IMAD.MOV.U32 R19, RZ, RZ, RZ ;  /* 0x000000ffff137224 */ /* 0x000fe400078e00ff */
[----:B------:R-:W-:Y:S01]  /*0bf0*/  IMAD.MOV.U32 R154, RZ, RZ, RZ ;  /* 0x000000ffff9a7224 */ /* 0x000fe200078e00ff */
[CC--:B------:R-:W-:Y:S02]  /*0c00*/  LEA.HI R3, R0.reuse, R219.reuse, RZ, 0x7 ;  /* 0x000000db00037211 */ /* 0x0c0fe400078f38ff */
[----:B------:R-:W-:-:S02]  /*0c10*/  LEA.HI R7, R0, R219, RZ, 0x4 ;  /* 0x000000db00077211 */ /* 0x000fc400078f20ff */
[----:B------:R-:W-:Y:S02]  /*0c20*/  LOP3.LUT R2, R3, 0xffffff80, RZ, 0xc0, !PT ;  /* 0xffffff8003027812 */ /* 0x000fe400078ec0ff */
[----:B------:R-:W-:Y:S02]  /*0c30*/  SHF.R.S32.HI R228, RZ, 0x7, R3 ;  /* 0x00000007ffe47819 */ /* 0x000fe40000011403 */
[----:B------:R-:W-:Y:S01]  /*0c40*/  SHF.R.S32.HI R10, RZ, 0x4, R7 ;  /* 0x00000004ff0a7819 */ /* 0x000fe20000011407 */
[----:B------:R-:W-:Y:S01]  /*0c50*/  IMAD.IADD R227, R219, 0x1, -R2 ;  /* 0x00000001dbe37824 */ /* 0x000fe200078e0a02 */
[----:B------:R-:W-:Y:S02]  /*0c60*/  LEA.HI R3, R3, R228, RZ, 0x1 ;  /* 0x000000e403037211 */ /* 0x000fe400078f08ff */
[----:B------:R-:W-:Y:S02]  /*0c70*/  LEA.HI R8, R0, R219, RZ, 0x5 ;  /* 0x000000db00087211 */ /* 0x000fe400078f28ff */
[----:B------:R-:W-:-:S02]  /*0c80*/  SHF.R.S32.HI R2, RZ, 0x1f, R227 ;  /* 0x0000001fff027819 */ /* 0x000fc400000114e3 */
[----:B------:R-:W-:Y:S02]  /*0c90*/  LOP3.LUT R3, R3, 0x3fffffe, RZ, 0xc0, !PT ;  /* 0x03fffffe03037812 */ /* 0x000fe400078ec0ff */
[CC--:B------:R-:W-:Y:S02]  /*0ca0*/  LEA.HI R4, R2.reuse, R227.reuse, RZ, 0x2 ;  /* 0x000000e302047211 */ /* 0x0c0fe400078f10ff */
[----:B------:R-:W-:Y:S01]  /*0cb0*/  LEA.HI R2, R2, R227, RZ, 0x5 ;  /* 0x000000e302027211 */ /* 0x000fe200078f28ff */
[----:B------:R-:W-:Y:S01]  /*0cc0*/  IMAD.IADD R3, R228, 0x1, -R3 ;  /* 0x00000001e4037824 */ /* 0x000fe200078e0a03 */
[--C-:B------:R-:W-:Y:S02]  /*0cd0*/  SHF.R.S32.HI R5, RZ, 0x2, R4.reuse ;  /* 0x00000002ff057819 */ /* 0x100fe40000011404 */
[----:B------:R-:W-:Y:S02]  /*0ce0*/  SHF.R.S32.HI R6, RZ, 0x1f, R4 ;  /* 0x0000001fff067819 */ /* 0x000fe40000011404 */
[----:B------:R-:W-:-:S02]  /*0cf0*/  SHF.R.S32.HI R2, RZ, 0x5, R2 ;  /* 0x00000005ff027819 */ /* 0x000fc40000011402 */
[----:B------:R-:W-:Y:S02]  /*0d00*/  LEA.HI R6, R6, R5, RZ, 0x3 ;  /* 0x0000000506067211 */ /* 0x000fe400078f18ff */
[----:B------:R-:W-:Y:S02]  /*0d10*/  LEA.HI R9, R7, R10, RZ, 0x1 ;  /* 0x0000000a07097211 */ /* 0x000fe400078f08ff */
[----:B------:R-:W-:Y:S02]  /*0d20*/  LOP3.LUT R6, R6, 0xfffffff8, RZ, 0xc0, !PT ;  /* 0xfffffff806067812 */ /* 0x000fe400078ec0ff */
[----:B------:R-:W-:Y:S02]  /*0d30*/  LOP3.LUT R9, R9, 0x1ffffffe, RZ, 0xc0, !PT ;  /* 0x1ffffffe09097812 */ /* 0x000fe400078ec0ff */
[----:B------:R-:W-:Y:S01]  /*0d40*/  LOP3.LUT R4, R4, 0x7ffffffc, RZ, 0xc0, !PT ;  /* 0x7ffffffc04047812 */ /* 0x000fe200078ec0ff */
[----:B------:R-:W-:Y:S01]  /*0d50*/  IMAD.IADD R5, R5, 0x1, -R6 ;  /* 0x0000000105057824 */ /* 0x000fe200078e0a06 */
[----:B------:R-:W-:Y:S01]  /*0d60*/  LOP3.LUT R6, R7, 0x3fffff0, RZ, 0xc0, !PT ;  /* 0x03fffff007067812 */ /* 0x000fe200078ec0ff */
[----:B------:R-:W-:Y:S01]  /*0d70*/  IMAD.IADD R9, R10, 0x1, -R9 ;  /* 0x000000010a097824 */ /* 0x000fe200078e0a09 */
[----:B------:R-:W-:Y:S01]  /*0d80*/  SHF.R.S32.HI R7, RZ, 0x5, R8 ;  /* 0x00000005ff077819 */ /* 0x000fe20000011408 */
[----:B------:R-:W-:-:S02]  /*0d90*/  IMAD R2, R2, 0x10, R5 ;  /* 0x0000001002027824 */ /* 0x000fc400078e0205 */
[----:B------:R-:W-:Y:S02]  /*0da0*/  IMAD.IADD R6, R219, 0x1, -R6 ;  /* 0x00000001db067824 */ /* 0x000fe400078e0a06 */
[----:B------:R-:W-:Y:S01]  /*0db0*/  IMAD R220, R3, 0x40, R2 ;  /* 0x0000004003dc7824 */ /* 0x000fe200078e0202 */
[CC--:B------:R-:W-:Y:S01]  /*0dc0*/  LEA.HI R2, R0.reuse, R219.reuse, RZ, 0x2 ;  /* 0x000000db00027211 */ /* 0x0c0fe200078f10ff */
[C---:B------:R-:W-:Y:S01]  /*0dd0*/  IMAD R6, R7.reuse, 0x10, R6 ;  /* 0x0000001007067824 */ /* 0x040fe200078e0206 */
[----:B------:R-:W-:Y:S01]  /*0de0*/  LEA.HI R0, R0, R219, RZ, 0x3 ;  /* 0x000000db00007211 */ /* 0x000fe200078f18ff */
[----:B------:R-:W-:Y:S01]  /*0df0*/  IMAD.SHL.U32 R200, R7, 0x200, RZ ;  /* 0x0000020007c87824 */ /* 0x000fe200078e00ff */
[--C-:B------:R-:W-:Y:S01]  /*0e00*/  SHF.R.S32.HI R152, RZ, 0x2, R2.reuse ;  /* 0x00000002ff987819 */ /* 0x100fe20000011402 */
[----:B------:R-:W-:Y:S01]  /*0e10*/  IMAD R6, R6, 0x8, R9 ;  /* 0x0000000806067824 */ /* 0x000fe200078e0209 */
[----:B------:R-:W-:Y:S01]  /*0e20*/  SHF.R.S32.HI R3, RZ, 0x1f, R2 ;  /* 0x0000001fff037819 */ /* 0x000fe20000011402 */
[----:B------:R-:W-:Y:S01]  /*0e30*/  IMAD.IADD R4, R227, 0x1, -R4 ;  /* 0x00000001e3047824 */ /* 0x000fe200078e0a04 */
[----:B------:R-:W-:Y:S01]  /*0e40*/  LOP3.LUT R222, R2, 0xfffffffc, RZ, 0xc0, !PT ;  /* 0xfffffffc02de7812 */ /* 0x000fe200078ec0ff */
[----:B------:R-:W-:Y:S01]  /*0e50*/  VIADD R187, R152, 0x40 ;  /* 0x0000004098bb7836 */ /* 0x000fe20000000000 */
[----:B------:R-:W-:Y:S01]  /*0e60*/  LEA.HI R3, R3, R152, RZ, 0x3 ;  /* 0x0000009803037211 */ /* 0x000fe200078f18ff */
[----:B------:R-:W-:Y:S01]  /*0e70*/  IMAD.SHL.U32 R221, R4, 0x2, RZ ;  /* 0x0000000204dd7824 */ /* 0x000fe200078e00ff */
[----:B------:R-:W-:Y:S01]  /*0e80*/  SHF.R.S32.HI R218, RZ, 0x3, R0 ;  /* 0x00000003ffda7819 */ /* 0x000fe20000011400 */
[----:B------:R-:W-:Y:S01]  /*0e90*/  IMAD.IADD R222, R219, 0x1, -R222 ;  /* 0x00000001dbde7824 */ /* 0x000fe200078e0ade */
[----:B------:R-:W-:Y:S01]  /*0ea0*/  LOP3.LUT R3, R3, 0xfffffff8, RZ, 0xc0, !PT ;  /* 0xfffffff803037812 */ /* 0x000fe200078ec0ff */
[----:B------:R-:W-:Y:S01]  /*0eb0*/  IMAD.SHL.U32 R202, R187, 0x40, RZ ;  /* 0x00000040bbca7824 */ /* 0x000fe200078e00ff */
[----:B------:R-:W-:Y:S01]  /*0ec0*/  LOP3.LUT R224, R0, 0xfffffff8, RZ, 0xc0, !PT ;  /* 0xfffffff800e07812 */ /* 0x000fe200078ec0ff */
[C---:B------:R-:W-:Y:S01]  /*0ed0*/  IMAD.SHL.U32 R16, R222.reuse, 0x8, RZ ;  /* 0x00000008de107824 */ /* 0x040fe200078e00ff */
[----:B------:R-:W-:Y:S01]  /*0ee0*/  LEA.HI R0, R222, R222, RZ, 0x1 ;  /* 0x000000dede007211 */ /* 0x000fe200078f08ff */
[----:B------:R-:W-:Y:S01]  /*0ef0*/  IMAD.IADD R3, R152, 0x1, -R3 ;  /* 0x0000000198037824 */ /* 0x000fe200078e0a03 */
[----:B------:R-:W-:Y:S01]  /*0f00*/  SHF.R.S32.HI R2, RZ, 0x1f, R187 ;  /* 0x0000001fff027819 */ /* 0x000fe200000114bb */
[----:B------:R-:W-:Y:S01]  /*0f10*/  IMAD.IADD R224, R219, 0x1, -R224 ;  /* 0x00000001dbe07824 */ /* 0x000fe200078e0ae0 */
[----:B------:R-:W-:Y:S01]  /*0f20*/  LOP3.LUT R5, R0, 0x1ffffffe, RZ, 0xc0, !PT ;  /* 0x1ffffffe00057812 */ /* 0x000fe200078ec0ff */
[C---:B------:R-:W-:Y:S01]  /*0f30*/  IMAD.SHL.U32 R201, R3.reuse, 0x40, RZ ;  /* 0x0000004003c97824 */ /* 0x040fe200078e00ff */
[----:B------:R-:W-:Y:S01]  /*0f40*/  LOP3.LUT P0, RZ, R3, 0x4, RZ, 0xc0, !PT ;  /* 0x0000000403ff7812 */ /* 0x000fe2000780c0ff */
[----:B------:R-:W-:Y:S01]  /*0f50*/  IMAD.SHL.U32 R195, R224, 0x8, RZ ;  /* 0x00000008e0c37824 */ /* 0x000fe200078e00ff */
[----:B------:R-:W-:Y:S01]  /*0f60*/  LEA.HI R2, R2, R187, RZ, 0x3 ;  /* 0x000000bb02027211 */ /* 0x000fe200078f18ff */
[----:B------:R-:W-:Y:S01]  /*0f70*/  IMAD.SHL.U32 R22, R222, 0x4, RZ ;  /* 0x00000004de167824 */ /* 0x000fe200078e00ff */
[----:B------:R-:W-:Y:S01]  /*0f80*/  LOP3.LUT R201, R201, 0x1c0, RZ, 0xc0, !PT ;  /* 0x000001c0c9c97812 */ /* 0x000fe200078ec0ff */
[----:B------:R-:W-:Y:S01]  /*0f90*/  VIADD R18, R16, 0x20 ;  /* 0x0000002010127836 */ /* 0x000fe20000000000 */
[----:B------:R-:W-:Y:S01]  /*0fa0*/  LOP3.LUT R202, R202, 0x1c0, RZ, 0xc0, !PT ;  /* 0x000001c0caca7812 */ /* 0x000fe200078ec0ff */
[----:B------:R-:W-:Y:S01]  /*0fb0*/  IMAD.SHL.U32 R2, R2, 0x40, RZ ;  /* 0x0000004002027824 */ /* 0x000fe200078e00ff */
[----:B------:R-:W-:Y:S01]  /*0fc0*/  LOP3.LUT R0, R201, 0x18, R16, 0xf8, !PT ;  /* 0x00000018c9007812 */ /* 0x000fe200078ef810 */
[C---:B------:R-:W-:Y:S01]  /*0fd0*/  VIADD R166, R16.reuse, 0x40 ;  /* 0x0000004010a67836 */ /* 0x040fe20000000000 */
[----:B------:R-:W-:Y:S01]  /*0fe0*/  SHF.R.U32.HI R203, RZ, 0x3, R201 ;  /* 0x00000003ffcb7819 */ /* 0x000fe200000116c9 */
[C---:B------:R-:W-:Y:S01]  /*0ff0*/  VIADD R164, R16.reuse, 0x60 ;  /* 0x0000006010a47836 */ /* 0x040fe20000000000 */
[----:B------:R-:W-:Y:S01]  /*1000*/  SHF.R.U32.HI R206, RZ, 0x3, R202 ;  /* 0x00000003ffce7819 */ /* 0x000fe200000116ca */
[----:B------:R-:W-:Y:S01]  /*1010*/  VIADD R186, R16, 0x80 ;  /* 0x0000008010ba7836 */ /* 0x000fe20000000000 */
[----:B------:R-:W-:Y:S01]  /*1020*/  LOP3.LUT R225, R0, R203, RZ, 0x3c, !PT ;  /* 0x000000cb00e17212 */ /* 0x000fe200078e3cff */
[----:B------:R-:W-:Y:S01]  /*1030*/  IMAD.SHL.U32 R0, R6, 0x8, RZ ;  /* 0x0000000806007824 */ /* 0x000fe200078e00ff */
[----:B------:R-:W-:Y:S01]  /*1040*/  @P0 LOP3.LUT R11, R11, 0x100000, RZ, 0xfc, !PT ;  /* 0x001000000b0b0812 */ /* 0x000fe200078efcff */
[----:B------:R-:W-:Y:S01]  /*1050*/  VIADD R185, R16, 0xa0 ;  /* 0x000000a010b97836 */ /* 0x000fe20000000000 */
[----:B------:R-:W-:Y:S01]  /*1060*/  LOP3.LUT R3, R202, 0x38, R16, 0xf8, !PT ;  /* 0x00000038ca037812 */ /* 0x000fe200078ef810 */
[----:B------:R-:W-:Y:S01]  /*1070*/  VIADD R184, R16, 0xc0 ;  /* 0x000000c010b87836 */ /* 0x000fe20000000000 */
[----:B------:R0:W-:Y:S01]  /*1080*/  STL [R1+0x408], R0 ;  /* 0x0004080001007387 */ /* 0x0001e20000100800 */
[----:B------:R-:W-:Y:S01]  /*1090*/  LOP3.LUT R207, R2, 0xfffffe00, RZ, 0xc0, !PT ;  /* 0xfffffe0002cf7812 */ /* 0x000fe200078ec0ff */
[----:B------:R-:W-:Y:S01]  /*10a0*/  VIADD R167, R16, 0xe0 ;  /* 0x000000e010a77836 */ /* 0x000fe20000000000 */
[----:B------:R-:W-:Y:S01]  /*10b0*/  SEL R208, R208, 0xffffffe0, !P0 ;  /* 0xffffffe0d0d07807 */ /* 0x000fe20004000000 */
[----:B------:R0:W-:Y:S01]  /*10c0*/  STL [R1+0x400], R11 ;  /* 0x0004000b01007387 */ /* 0x0001e20000100800 */
[----:B------:R-:W-:Y:S01]  /*10d0*/  VIADD R155, R22, 0x10 ;  /* 0x00000010169b7836 */ /* 0x000fe20000000000 */
[----:B------:R-:W-:Y:S01]  /*10e0*/  LOP3.LUT R3, R207, R3, R206, 0xf6, !PT ;  /* 0x00000003cf037212 */ /* 0x000fe200078ef6ce */
[----:B------:R-:W-:Y:S01]  /*10f0*/  VIADD R197, R195, 0x40 ;  /* 0x00000040c3c57836 */ /* 0x000fe20000000000 */
[----:B------:R-:W-:Y:S01]  /*1100*/  LOP3.LUT R209, R225, R200, RZ, 0xfc, !PT ;  /* 0x000000c8e1d17212 */ /* 0x000fe200078efcff */
        /* <DEDUP_REMOVED lines=8> */
[----:B------:R-:W-:Y:S01]  /*1190*/  IMAD.IADD R209, R208, 0x1, R209 ;  /* 0x00000001d0d17824 */ /* 0x000fe200078e02d1 */
[----:B------:R-:W-:Y:S01]  /*11a0*/  SHF.R.S32.HI R192, RZ, 0x1f, R164 ;  /* 0x0000001fffc07819 */ /* 0x000fe200000114a4 */
[----:B------:R-:W-:Y:S01]  /*11b0*/  IMAD R229, R5, 0x8, R220 ;  /* 0x0000000805e57824 */ /* 0x000fe200078e02dc */
[----:B------:R-:W-:-:S02]  /*11c0*/  SHF.R.S32.HI R191, RZ, 0x1f, R186 ;  /* 0x0000001fffbf7819 */ /* 0x000fc400000114ba */
[----:B------:R-:W-:Y:S02]  /*11d0*/  SHF.R.S32.HI R190, RZ, 0x1f, R185 ;  /* 0x0000001fffbe7819 */ /* 0x000fe400000114b9 */
[----:B------:R-:W-:Y:S02]  /*11e0*/  SHF.R.S32.HI R189, RZ, 0x1f, R184 ;  /* 0x0000001fffbd7819 */ /* 0x000fe400000114b8 */
[----:B------:R-:W-:Y:S02]  /*11f0*/  SHF.R.S32.HI R188, RZ, 0x1f, R167 ;  /* 0x0000001fffbc7819 */ /* 0x000fe400000114a7 */
[----:B------:R-:W-:Y:S02]  /*1200*/  SHF.R.S32.HI R223, RZ, 0x1f, R155 ;  /* 0x0000001fffdf7819 */ /* 0x000fe4000001149b */
[----:B------:R-:W-:Y:S02]  /*1210*/  SHF.R.S32.HI R216, RZ, 0x1f, R197 ;  /* 0x0000001fffd87819 */ /* 0x000fe400000114c5 */
[----:B------:R-:W-:-:S02]  /*1220*/  SHF.R.S32.HI R215, RZ, 0x1f, R196 ;  /* 0x0000001fffd77819 */ /* 0x000fc400000114c4 */
[----:B0-----:R-:W-:-:S07]  /*1230*/  SHF.R.S32.HI R214, RZ, 0x1f, R198 ;  /* 0x0000001fffd67819 */ /* 0x001fce00000114c6 */
.L_x_12092:
[----:B------:R-:W-:Y:S05]  /*1240*/  YIELD ;  /* 0x0000000000007946 */ /* 0x000fea0003800000 */
[----:B------:R-:W-:Y:S01]  /*1250*/  ULDC.64 UR4, c[0x0][0xa28] ;  /* 0x00028a0000047ab9 */ /* 0x000fe20000000a00 */
[----:B0---4-:R-:W0:Y:S01]  /*1260*/  LDC.64 R4, c[0x0][0xa08] ;  /* 0x00028200ff047b82 */ /* 0x011e220000000a00 */
[----:B------:R-:W-:Y:S01]  /*1270*/  ISETP.NE.U32.AND P1, PT, RZ, UR4, PT ;  /* 0x00000004ff007c0c */ /* 0x000fe2000bf25070 */
[----:B------:R-:W-:Y:S02]  /*1280*/  IMAD.MOV.U32 R11, RZ, RZ, RZ ;  /* 0x000000ffff0b7224 */ /* 0x000fe400078e00ff */
[----:B------:R-:W-:Y:S01]  /*1290*/  IMAD.MOV.U32 R49, RZ, RZ, RZ ;  /* 0x000000ffff317224 */ /* 0x000fe200078e00ff */
[----:B------:R-:W-:Y:S01]  /*12a0*/  ISETP.NE.AND.EX P1, PT, RZ, UR5, PT, P1 ;  /* 0x00000005ff007c0c */ /* 0x000fe2000bf25310 */
[----:B------:R-:W-:-:S02]  /*12b0*/  ULDC.64 UR4, c[0x0][0xa18] ;  /* 0x0002860000047ab9 */ /* 0x000fc40000000a00 */
[----:B------:R-:W-:-:S04]  /*12c0*/  ISETP.NE.U32.AND P2, PT, RZ, UR4, PT ;  /* 0x00000004ff007c0c */ /* 0x000fc8000bf45070 */
[----:B------:R-:W-:Y:S01]  /*12d0*/  ISETP.NE.AND.EX P2, PT, RZ, UR5, PT, P2 ;  /* 0x00000005ff007c0c */ /* 0x000fe2000bf45320 */
[----:B------:R-:W-:Y:S02]  /*12e0*/  ULDC.64 UR4, c[0x0][0xa08] ;  /* 0x0002820000047ab9 */ /* 0x000fe40000000a00 */
[----:B------:R-:W-:-:S03]  /*12f0*/  ISETP.NE.U32.AND P0, PT, RZ, UR4, PT ;  /* 0x00000004ff007c0c */ /* 0x000fc6000bf05070 */
[----:B-1----:R-:W1:Y:S01]  /*1300*/  @P1 LDC.64 R2, c[0x0][0xa28] ;  /* 0x00028a00ff021b82 */ /* 0x002e620000000a00 */
[----:B------:R-:W-:Y:S01]  /*1310*/  ISETP.NE.AND.EX P0, PT, RZ, UR5, PT, P0 ;  /* 0x00000005ff007c0c */ /* 0x000fe2000bf05300 */
[----:B0--3--:R-:W-:-:S06]  /*1320*/  IMAD.WIDE R8, R127, 0x4, R4 ;  /* 0x000000047f087825 */ /* 0x009fcc00078e0204 */
[----:B------:R-:W0:Y:S01]  /*1330*/  @P2 LDC.64 R6, c[0x0][0xa18] ;  /* 0x00028600ff062b82 */ /* 0x000e220000000a00 */
[----:B------:R-:W-:Y:S02]  /*1340*/  ULDC UR4, c[0x0][0x288] ;  /* 0x0000a20000047ab9 */ /* 0x000fe40000000800 */
[----:B------:R-:W-:Y:S01]  /*1350*/  IMAD.U32 R28, RZ, RZ, UR4 ;  /* 0x00000004ff1c7e24 */ /* 0x000fe2000f8e00ff */
[----:B------:R-:W-:Y:S02]  /*1360*/  ULDC.64 UR4, c[0x0][0x418] ;  /* 0x0001060000047ab9 */ /* 0x000fe40000000a00 */
[----:B--2---:R2:W5:Y:S01]  /*1370*/  @P0 LDG.E R49, desc[UR42][R8.64] ;  /* 0x0000002a08310981 */ /* 0x004562000c1e1900 */
[----:B-1----:R-:W-:-:S05]  /*1380*/  @P1 IMAD.WIDE R2, R127, 0x4, R2 ;  /* 0x000000047f021825 */ /* 0x002fca00078e0202 */
[----:B------:R2:W5:Y:S01]  /*1390*/  @P1 LDG.E R11, desc[UR42][R2.64] ;  /* 0x0000002a020b1981 */ /* 0x000562000c1e1900 */
[----:B0-----:R-:W-:-:S05]  /*13a0*/  @P2 IMAD.WIDE R4, R127, 0x4, R6 ;  /* 0x000000047f042825 */ /* 0x001fca00078e0206 */
        /* <DEDUP_REMOVED lines=8> */
[----:B------:R-:W-:Y:S02]  /*1430*/  IMAD.U32 R47, RZ, RZ, UR5 ;  /* 0x00000005ff2f7e24 */ /* 0x000fe4000f8e00ff */
[----:B------:R-:W-:Y:S01]  /*1440*/  IMAD.U32 R32, RZ, RZ, UR4 ;  /* 0x00000004ff207e24 */ /* 0x000fe2000f8e00ff */
        /* <DEDUP_REMOVED lines=10> */
.L_x_11861:
[----:B------:R-:W-:Y:S01]  /*14f0*/  ULDC.64 UR4, c[0x0][0xa20] ;  /* 0x0002880000047ab9 */ /* 0x000fe20000000a00 */
[----:B------:R-:W-:Y:S01]  /*1500*/  IMAD.MOV.U32 R211, RZ, RZ, R126 ;  /* 0x000000ffffd37224 */ /* 0x000fe200078e007e */
[----:B------:R-:W-:Y:S01]  /*1510*/  ISETP.NE.U32.AND P1, PT, RZ, UR4, PT ;  /* 0x00000004ff007c0c */ /* 0x000fe2000bf25070 */
[----:B------:R-:W-:-:S03]  /*1520*/  IMAD.MOV.U32 R212, RZ, RZ, R127 ;  /* 0x000000ffffd47224 */ /* 0x000fc600078e007f */
[----:B------:R-:W-:-:S13]  /*1530*/  ISETP.NE.AND.EX P1, PT, RZ, UR5, PT, P1 ;  /* 0x00000005ff007c0c */ /* 0x000fda000bf25310 */
[----:B------:R-:W-:Y:S05]  /*1540*/  @!P1 BRA `(.L_x_11862) ;  /* 0x0000000000109947 */ /* 0x000fea0003800000 */
[----:B------:R-:W0:Y:S02]  /*1550*/  LDC.64 R2, c[0x0][0xa20] ;  /* 0x00028800ff027b82 */ /* 0x000e240000000a00 */
[----:B0-----:R-:W-:-:S05]  /*1560*/  IMAD.WIDE R2, R127, 0x4, R2 ;  /* 0x000000047f027825 */ /* 0x001fca00078e0202 */
[----:B------:R0:W5:Y:S01]  /*1570*/  LDG.E R32, desc[UR42][R2.64] ;  /* 0x0000002a02207981 */ /* 0x000162000c1e1900 */
[----:B------:R-:W-:Y:S05]  /*1580*/  BRA `(.L_x_11863) ;  /* 0x0000000000107947 */ /* 0x000fea0003800000 */
.L_x_11862:
[----:B------:R-:W-:Y:S05]  /*1590*/  @!P0 BRA `(.L_x_11863) ;  /* 0x00000000000c8947 */ /* 0x000fea0003800000 */
[----:B------:R-:W2:Y:S04]  /*15a0*/  LDG.E R3, desc[UR42][R8.64] ;  /* 0x0000002a08037981 */ /* 0x000ea8000c1e1900 */
[----:B------:R-:W2:Y:S02]  /*15b0*/  LDG.E R32, desc[UR42][R8.64+0x4] ;  /* 0x0000042a08207981 */ /* 0x000ea4000c1e1900 */
[----:B--2---:R-:W-:-:S07]  /*15c0*/  IMAD.IADD R32, R32, 0x1, -R3 ;  /* 0x0000000120207824 */ /* 0x004fce00078e0a03 */
.L_x_11863:
[----:B------:R-:W-:Y:S01]  /*15d0*/  ULDC.64 UR4, c[0x0][0xa10] ;  /* 0x0002840000047ab9 */ /* 0x000fe20000000a00 */
[----:B------:R-:W1:Y:S01]  /*15e0*/  LDC R8, c[0x0][0x448] ;  /* 0x00011200ff087b82 */ /* 0x000e620000000800 */
[----:B------:R-:W-:-:S04]  /*15f0*/  ISETP.NE.U32.AND P0, PT, RZ, UR4, PT ;  /* 0x00000004ff007c0c */ /* 0x000fc8000bf05070 */
[----:B------:R-:W-:Y:S01]  /*1600*/  ISETP.NE.AND.EX P0, PT, RZ, UR5, PT, P0 ;  /* 0x00000005ff007c0c */ /* 0x000fe2000bf05300 */
[----:B------:R-:W-:Y:S02]  /*1610*/  ULDC.64 UR4, c[0x0][0xa30] ;  /* 0x00028c0000047ab9 */ /* 0x000fe40000000a00 */
[----:B------:R-:W-:Y:S01]  /*1620*/  ISETP.NE.U32.AND P1, PT, RZ, UR4, PT ;  /* 0x00000004ff007c0c */ /* 0x000fe2000bf25070 */
[----:B0----5:R-:W-:Y:S01]  /*1630*/  IMAD.MOV.U32 R2, RZ, RZ, R32 ;  /* 0x000000ffff027224 */ /* 0x021fe200078e0020 */
[----:B------:R-:W0:Y:S02]  /*1640*/  LDC.64 R12, c[0x0][0x9e0] ;  /* 0x00027800ff0c7b82 */ /* 0x000e240000000a00 */
[----:B------:R-:W-:-:S06]  /*1650*/  ISETP.NE.AND.EX P1, PT, RZ, UR5, PT, P1 ;  /* 0x00000005ff007c0c */ /* 0x000fcc000bf25310 */
[----:B------:R-:W2:Y:S08]  /*1660*/  @P0 LDC.64 R4, c[0x0][0xa10] ;  /* 0x00028400ff040b82 */ /* 0x000eb00000000a00 */
[----:B------:R-:W3:Y:S01]  /*1670*/  @P1 LDC.64 R6, c[0x0][0xa30] ;  /* 0x00028c00ff061b82 */ /* 0x000ee20000000a00 */
[----:B--2---:R-:W-:-:S05]  /*1680*/  @P0 IMAD.WIDE R4, R127, 0x4, R4 ;  /* 0x000000047f040825 */ /* 0x004fca00078e0204 */
[----:B------:R-:W2:Y:S04]  /*1690*/  @P0 LDG.E R0, desc[UR42][R4.64] ;  /* 0x0000002a04000981 */ /* 0x000ea8000c1e1900 */
[----:B------:R-:W2:Y:S01]  /*16a0*/  @P0 LDG.E R3, desc[UR42][R4.64+0x4] ;  /* 0x0000042a04030981 */ /* 0x000ea2000c1e1900 */
[----:B---3--:R-:W-:-:S05]  /*16b0*/  @P1 IMAD.WIDE R6, R127, 0x4, R6 ;  /* 0x000000047f061825 */ /* 0x008fca00078e0206 */
[----:B------:R3:W5:Y:S01]  /*16c0*/  @P1 LDG.E R2, desc[UR42][R6.64] ;  /* 0x0000002a06021981 */ /* 0x000762000c1e1900 */
[----:B-1----:R-:W-:Y:S01]  /*16d0*/  ISETP.NE.AND P1, PT, R8, 0x1, PT ;  /* 0x000000010800780c */ /* 0x002fe20003f25270 */
[----:B------:R-:W-:Y:S01]  /*16e0*/  IMAD.SHL.U32 R210, R125, 0x80, RZ ;  /* 0x000000807dd27824 */ /* 0x000fe200078e00ff */
[----:B0-----:R-:W-:Y:S01]  /*16f0*/  ISETP.GE.AND P2, PT, R13, 0x1, PT ;  /* 0x000000010d00780c */ /* 0x001fe20003f46270 */
[----:B------:R-:W-:-:S10]  /*1700*/  IMAD.IADD R10, R32, 0x1, -R11 ;  /* 0x00000001200a7824 */ /* 0x000fd400078e0a0b */
[----:B------:R-:W0:Y:S08]  /*1710*/  @P1 LDC R8, c[0x0][0x44c] ;  /* 0x00011300ff081b82 */ /* 0x000e300000000800 */
[----:B------:R-:W1:Y:S01]  /*1720*/  @P1 LDC R9, c[0x0][0x450] ;  /* 0x00011400ff091b82 */ /* 0x000e620000000800 */
[----:B--2---:R-:W-:Y:S02]  /*1730*/  @P0 IMAD.IADD R47, R3, 0x1, -R0 ;  /* 0x00000001032f0824 */ /* 0x004fe400078e0a00 */
[----:B------:R-:W-:-:S02]  /*1740*/  VIADD R3, R210, 0x7f ;  /* 0x0000007fd2037836 */ /* 0x000fc40000000000 */
[----:B------:R-:W-:Y:S02]  /*1750*/  IMAD.IADD R29, R10, 0x1, R47 ;  /* 0x000000010a1d7824 */ /* 0x000fe400078e022f */
[----:B0-----:R-:W-:-:S03]  /*1760*/  @P1 IMAD.HI.U32 R4, R3, R8, RZ ;  /* 0x0000000803041227 */ /* 0x001fc600078e00ff */
[C---:B------:R-:W-:Y:S01]  /*1770*/  IADD3 R204, R29.reuse, 0x1, -R28 ;  /* 0x000000011dcc7810 */ /* 0x040fe20007ffe81c */
[----:B------:R-:W-:Y:S01]  /*1780*/  VIADD R0, R29, 0x5f ;  /* 0x0000005f1d007836 */ /* 0x000fe20000000000 */
[----:B-1----:R-:W-:-:S03]  /*1790*/  @P1 SHF.R.U32.HI R3, RZ, R9, R4 ;  /* 0x00000009ff031219 */ /* 0x002fc60000011604 */
[----:B------:R-:W-:-:S04]  /*17a0*/  IMAD.HI R0, R0, 0x2aaaaaab, RZ ;  /* 0x2aaaaaab00007827 */ /* 0x000fc800078e02ff */
[----:B---3--:R-:W-:Y:S01]  /*17b0*/  IMAD.IADD R7, R204, 0x1, R3 ;  /* 0x00000001cc077824 */ /* 0x008fe200078e0203 */
[----:B------:R-:W-:-:S04]  /*17c0*/  SHF.R.U32.HI R165, RZ, 0x1f, R0 ;  /* 0x0000001fffa57819 */ /* 0x000fc80000011600 */
[----:B------:R-:W-:Y:S01]  /*17d0*/  LEA.HI.SX32 R165, R0, R165, 0x1c ;  /* 0x000000a500a57211 */ /* 0x000fe200078fe2ff */
        /* <DEDUP_REMOVED lines=13> */
.L_x_11866:
[----:B------:R-:W-:-:S13]  /*18b0*/  ISETP.NE.AND P0, PT, R13, 0x1, PT ;  /* 0x000000010d00780c */ /* 0x000fda0003f05270 */
[----:B------:R-:W0:Y:S02]  /*18c0*/  @P0 LDC.64 R4, c[0x0][0x9e8] ;  /* 0x00027a00ff040b82 */ /* 0x000e240000000a00 */
[----:B0-----:R-:W-:-:S05]  /*18d0*/  @P0 IMAD.HI.U32 R4, R3, R4, RZ ;  /* 0x0000000403040227 */ /* 0x001fca00078e00ff */
[----:B------:R-:W-:-:S07]  /*18e0*/  @P0 SHF.R.U32.HI R3, RZ, R5, R4 ;  /* 0x00000005ff030219 */ /* 0x000fce0000011604 */
.L_x_11867:
[----:B------:R-:W-:Y:S05]  /*18f0*/  BSYNC B0 ;  /* 0x0000000000007941 */ /* 0x000fea0003800000 */
.L_x_11865:
[----:B------:R-:W-:-:S05]  /*1900*/  IMAD R3, R3, R13, R13 ;  /* 0x0000000d03037224 */ /* 0x000fca00078e020d */
[----:B------:R-:W-:-:S07]  /*1910*/  VIMNMX R0, R0, R3, PT ;  /* 0x0000000300007248 */ /* 0x000fce0003fe0100 */
.L_x_11864:
        /* <DEDUP_REMOVED lines=20> */
.L_x_11870:
[----:B------:R-:W-:-:S13]  /*1a60*/  ISETP.NE.AND P0, PT, R13, 0x1, PT ;  /* 0x000000010d00780c */ /* 0x000fda0003f05270 */
[----:B------:R-:W0:Y:S02]  /*1a70*/  @P0 LDC.64 R6, c[0x0][0x9e8] ;  /* 0x00027a00ff060b82 */ /* 0x000e240000000a00 */
[----:B0-----:R-:W-:-:S05]  /*1a80*/  @P0 IMAD.HI.U32 R6, R3, R6, RZ ;  /* 0x0000000603060227 */ /* 0x001fca00078e00ff */
[----:B------:R-:W-:-:S07]  /*1a90*/  @P0 SHF.R.U32.HI R3, RZ, R7, R6 ;  /* 0x00000007ff030219 */ /* 0x000fce0000011606 */
.L_x_11871:
[----:B------:R-:W-:Y:S05]  /*1aa0*/  BSYNC B0 ;  /* 0x0000000000007941 */ /* 0x000fea0003800000 */
.L_x_11869:
[----:B------:R-:W-:-:S05]  /*1ab0*/  IMAD R3, R3, R13, RZ ;  /* 0x0000000d03037224 */ /* 0x000fca00078e02ff */
[----:B------:R-:W-:-:S07]  /*1ac0*/  VIMNMX R4, R4, R3, !PT ;  /* 0x0000000304047248 */ /* 0x000fce0007fe0100 */
.L_x_11868:
        /* <DEDUP_REMOVED lines=44> */
.L_x_11874:
[----:B------:R-:W-:Y:S05]  /*1d90*/  BSYNC B6 ;  /* 0x0000000000067941 */ /* 0x000fea0003800000 */
.L_x_11873:
        /* <DEDUP_REMOVED lines=20> */
.L_x_11876:
[----:B------:R-:W-:Y:S05]  /*1ee0*/  BSYNC B6 ;  /* 0x0000000000067941 */ /* 0x000fea0003800000 */
.L_x_11875:
[----:B------:R-:W-:Y:S01]  /*1ef0*/  ULDC.64 UR4, c[0x0][0x9f8] ;  /* 0x00027e0000047ab9 */ /* 0x000fe20000000a00 */
[----:B------:R-:W-:Y:S01]  /*1f00*/  IMAD.MOV.U32 R0, RZ, RZ, R127 ;  /* 0x000000ffff007224 */ /* 0x000fe200078e007f */
[----:B------:R-:W-:Y:S01]  /*1f10*/  ISETP.NE.U32.AND P0, PT, RZ, UR4, PT ;  /* 0x00000004ff007c0c */ /* 0x000fe2000bf05070 */
[----:B------:R-:W-:Y:S01]  /*1f20*/  ULDC UR8, c[0x0][0x320] ;  /* 0x0000c80000087ab9 */ /* 0x000fe20000000800 */
[----:B------:R-:W0:Y:S01]  /*1f30*/  LDC R33, c[0x0][0x3f4] ;  /* 0x0000fd00ff217b82 */ /* 0x000e220000000800 */
[----:B------:R-:W-:Y:S01]  /*1f40*/  SHF.R.S32.HI R3, RZ, 0x1f, R152 ;  /* 0x0000001fff037819 */ /* 0x000fe20000011498 */
[----:B------:R-:W-:Y:S01]  /*1f50*/  ULDC.64 UR6, c[0x0][0x408] ;  /* 0x0001020000067ab9 */ /* 0x000fe20000000a00 */
[----:B------:R-:W-:Y:S01]  /*1f60*/  ISETP.NE.AND.EX P0, PT, RZ, UR5, PT, P0 ;  /* 0x00000005ff007c0c */ /* 0x000fe2000bf05300 */
[----:B------:R-:W1:Y:S01]  /*1f70*/  S2R R34, SR_TID.X ;  /* 0x0000000000227919 */ /* 0x000e620000002100 */
[----:B------:R-:W-:Y:S01]  /*1f80*/  ISETP.GE.AND P1, PT, R18, UR8, PT ;  /* 0x0000000812007c0c */ /* 0x000fe2000bf26270 */
[----:B------:R-:W-:-:S10]  /*1f90*/  ULDC.64 UR4, c[0x0][0x3f8] ;  /* 0x0000fe0000047ab9 */ /* 0x000fd40000000a00 */
[----:B------:R-:W2:Y:S02]  /*1fa0*/  @P0 LDC.64 R4, c[0x0][0x9f8] ;  /* 0x00027e00ff040b82 */ /* 0x000ea40000000a00 */
[----:B--2---:R-:W-:-:S05]  /*1fb0*/  @P0 IMAD.WIDE R4, R127, 0x4, R4 ;  /* 0x000000047f040825 */ /* 0x004fca00078e0204 */
[----:B------:R2:W3:Y:S01]  /*1fc0*/  @P0 LDG.E R0, desc[UR42][R4.64] ;  /* 0x0000002a04000981 */ /* 0x0004e2000c1e1900 */
[----:B------:R-:W-:Y:S01]  /*1fd0*/  SEL R8, RZ, 0xffffffff, P1 ;  /* 0xffffffffff087807 */ /* 0x000fe20000800000 */
[C---:B------:R-:W-:Y:S01]  /*1fe0*/  IMAD R7, R3.reuse, UR4, RZ ;  /* 0x0000000403077c24 */ /* 0x040fe2000f8e02ff */
[----:B------:R-:W-:Y:S01]  /*1ff0*/  ISETP.GE.AND P0, PT, R16, UR8, PT ;  /* 0x0000000810007c0c */ /* 0x000fe2000bf06270 */
[----:B------:R-:W-:Y:S01]  /*2000*/  IMAD R9, R3, UR6, RZ ;  /* 0x0000000603097c24 */ /* 0x000fe2000f8e02ff */
[----:B------:R-:W-:Y:S01]  /*2010*/  SHF.R.S32.HI R23, RZ, 0x1f, R22 ;  /* 0x0000001fff177819 */ /* 0x000fe20000011416 */
[C---:B------:R-:W-:Y:S01]  /*2020*/  IMAD R11, R152.reuse, UR5, R7 ;  /* 0x00000005980b7c24 */ /* 0x040fe2000f8e0207 */
[----:B-1----:R-:W-:Y:S01]  /*2030*/  SHF.R.U32.HI R34, RZ, 0x7, R34 ;  /* 0x00000007ff227819 */ /* 0x002fe20000011622 */
[----:B------:R-:W-:Y:S01]  /*2040*/  IMAD R13, R152, UR7, R9 ;  /* 0x00000007980d7c24 */ /* 0x000fe2000f8e0209 */
[----:B-----5:R-:W-:Y:S01]  /*2050*/  SHF.R.S32.HI R48, RZ, 0x1f, R2 ;  /* 0x0000001fff307819 */ /* 0x020fe20000011402 */
[----:B--2---:R-:W-:Y:S01]  /*2060*/  IMAD.SHL.U32 R5, R8, 0x2, RZ ;  /* 0x0000000208057824 */ /* 0x004fe200078e00ff */
[----:B------:R-:W-:Y:S01]  /*2070*/  SEL R4, RZ, 0x1, P0 ;  /* 0x00000001ff047807 */ /* 0x000fe20000000000 */
[----:B------:R-:W-:Y:S01]  /*2080*/  IMAD.WIDE.U32 R6, R152, UR4, R22 ;  /* 0x0000000498067c25 */ /* 0x000fe2000f8e0016 */
[----:B------:R-:W-:-:S02]  /*2090*/  ISETP.NE.AND P6, PT, R34, 0x1, PT ;  /* 0x000000012200780c */ /* 0x000fc40003fc5270 */
[----:B------:R-:W-:Y:S01]  /*20a0*/  LOP3.LUT R10, R5, 0x2, R4, 0xe2, !PT ;  /* 0x00000002050a7812 */ /* 0x000fe200078ee204 */
[----:B------:R-:W-:Y:S01]  /*20b0*/  IMAD.WIDE.U32 R8, R152, UR4, R16 ;  /* 0x0000000498087c25 */ /* 0x000fe2000f8e0010 */
[----:B------:R-:W-:Y:S02]  /*20c0*/  ISETP.GE.AND P0, PT, R166, UR8, PT ;  /* 0x00000008a6007c0c */ /* 0x000fe4000bf06270 */
[----:B------:R-:W-:Y:S01]  /*20d0*/  ISETP.GE.AND P1, PT, R164, UR8, PT ;  /* 0x00000008a4007c0c */ /* 0x000fe2000bf26270 */
[----:B------:R-:W-:Y:S01]  /*20e0*/  IMAD.WIDE.U32 R4, R152, UR6, R22 ;  /* 0x0000000698047c25 */ /* 0x000fe2000f8e0016 */
[----:B------:R-:W-:Y:S02]  /*20f0*/  ISETP.GE.AND P3, PT, R185, UR8, PT ;  /* 0x00000008b9007c0c */ /* 0x000fe4000bf66270 */
[----:B------:R-:W-:Y:S01]  /*2100*/  SEL R12, RZ, 0x8, P1 ;  /* 0x00000008ff0c7807 */ /* 0x000fe20000800000 */
[----:B------:R-:W-:Y:S01]  /*2110*/  IMAD.IADD R7, R7, 0x1, R11 ;  /* 0x0000000107077824 */ /* 0x000fe200078e020b */
[----:B------:R-:W-:Y:S01]  /*2120*/  ISETP.GE.AND P1, PT, R184, UR8, PT ;  /* 0x00000008b8007c0c */ /* 0x000fe2000bf26270 */
[----:B------:R-:W-:Y:S01]  /*2130*/  IMAD.IADD R9, R11, 0x1, R9 ;  /* 0x000000010b097824 */ /* 0x000fe200078e0209 */
[----:B------:R-:W-:Y:S01]  /*2140*/  SEL R11, RZ, 0x4, P0 ;  /* 0x00000004ff0b7807 */ /* 0x000fe20000000000 */
[----:B------:R-:W-:Y:S01]  /*2150*/  IMAD.IADD R5, R5, 0x1, R13 ;  /* 0x0000000105057824 */ /* 0x000fe200078e020d */
[----:B------:R-:W-:Y:S01]  /*2160*/  ISETP.GE.AND P0, PT, R186, UR8, PT ;  /* 0x00000008ba007c0c */ /* 0x000fe2000bf06270 */
[C---:B------:R-:W-:Y:S01]  /*2170*/  IMAD R15, R48.reuse, UR6, RZ ;  /* 0x00000006300f7c24 */ /* 0x040fe2000f8e02ff */
[----:B------:R-:W-:Y:S01]  /*2180*/  ISETP.GE.AND P2, PT, R167, UR8, PT ;  /* 0x00000008a7007c0c */ /* 0x000fe2000bf46270 */
[----:B------:R-:W-:Y:S01]  /*2190*/  IMAD R13, R48, UR4, RZ ;  /* 0x00000004300d7c24 */ /* 0x000fe2000f8e02ff */
[----:B------:R-:W-:Y:S01]  /*21a0*/  LOP3.LUT R10, R12, R10, R11, 0xfe, !PT ;  /* 0x0000000a0c0a7212 */ /* 0x000fe200078efe0b */
[----:B------:R-:W-:Y:S01]  /*21b0*/  IMAD.WIDE.U32 R20, R2, UR6, R4 ;  /* 0x0000000602147c25 */ /* 0x000fe2000f8e0004 */
[----:B------:R-:W-:-:S02]  /*21c0*/  SEL R5, RZ, 0x10, P0 ;  /* 0x00000010ff057807 */ /* 0x000fc40000000000 */
[----:B0-----:R-:W-:Y:S01]  /*21d0*/  ISETP.GE.AND P0, PT, R16, R33, PT ;  /* 0x000000211000720c */ /* 0x001fe20003f06270 */
[C---:B------:R-:W-:Y:S01]  /*21e0*/  IMAD R15, R2.reuse, UR7, R15 ;  /* 0x00000007020f7c24 */ /* 0x040fe2000f8e020f */
[----:B------:R-:W-:Y:S01]  /*21f0*/  SEL R4, RZ, 0x20, P3 ;  /* 0x00000020ff047807 */ /* 0x000fe20001800000 */
[C---:B------:R-:W-:Y:S01]  /*2200*/  IMAD R13, R2.reuse, UR5, R13 ;  /* 0x00000005020d7c24 */ /* 0x040fe2000f8e020d */
[----:B------:R-:W-:Y:S01]  /*2210*/  SEL R50, RZ, 0x7fff80, P2 ;  /* 0x007fff80ff327807 */ /* 0x000fe20001000000 */
[----:B------:R-:W-:Y:S01]  /*2220*/  IMAD.WIDE.U32 R24, R2, UR4, R6 ;  /* 0x0000000402187c25 */ /* 0x000fe2000f8e0006 */
[----:B------:R-:W-:Y:S02]  /*2230*/  SEL R7, R33, RZ, P0 ;  /* 0x000000ff21077207 */ /* 0x000fe40000000000 */
[----:B------:R-:W-:Y:S01]  /*2240*/  LOP3.LUT R4, R4, R10, R5, 0xfe, !PT ;  /* 0x0000000a04047212 */ /* 0x000fe200078efe05 */
[----:B------:R-:W-:Y:S01]  /*2250*/  IMAD.WIDE.U32 R30, R2, UR4, R8 ;  /* 0x00000004021e7c25 */ /* 0x000fe2000f8e0008 */
[----:B------:R-:W-:Y:S05]  /*2260*/  @!P6 WARPSYNC.ALL ;  /* 0x000000000000e948 */ /* 0x000fea0003800000 */
[----:B------:R-:W-:Y:S01]  /*2270*/  ULDC UR4, c[0x0][0x2f4] ;  /* 0x0000bd0000047ab9 */ /* 0x000fe20000000800 */
[----:B------:R-:W-:Y:S01]  /*2280*/  IMAD.IADD R7, R16, 0x1, R7 ;  /* 0x0000000110077824 */ /* 0x000fe200078e0207 */
[----:B------:R-:W-:Y:S01]  /*2290*/  ISETP.GE.AND P3, PT, R18, UR4, PT ;  /* 0x0000000412007c0c */ /* 0x000fe2000bf66270 */
[----:B------:R-:W-:Y:S01]  /*22a0*/  IMAD.U32 R55, RZ, RZ, UR36 ;  /* 0x00000024ff377e24 */ /* 0x000fe2000f8e00ff */
[----:B------:R-:W-:Y:S01]  /*22b0*/  SEL R5, RZ, 0x40, P1 ;  /* 0x00000040ff057807 */ /* 0x000fe20000800000 */
[----:B------:R-:W-:Y:S01]  /*22c0*/  IMAD.IADD R49, R49, 0x1, R32 ;  /* 0x0000000131317824 */ /* 0x000fe200078e0220 */
[----:B------:R-:W-:Y:S01]  /*22d0*/  SEL R6, RZ, 0xffffffff, P3 ;  /* 0xffffffffff067807 */ /* 0x000fe20001800000 */
[----:B------:R-:W-:Y:S01]  /*22e0*/  IMAD.IADD R53, R200, 0x1, R225 ;  /* 0x00000001c8357824 */ /* 0x000fe200078e02e1 */
[----:B------:R-:W-:Y:S01]  /*22f0*/  LOP3.LUT R50, R50, R4, R5, 0xfe, !PT ;  /* 0x0000000432327212 */ /* 0x000fe200078efe05 */
[----:B------:R-:W-:Y:S01]  /*2300*/  IMAD R54, R222, 0x40, R152 ;  /* 0x00000040de367824 */ /* 0x000fe200078e0298 */
[----:B------:R-:W-:Y:S01]  /*2310*/  ISETP.GE.AND P1, PT, R16, UR4, PT ;  /* 0x0000000410007c0c */ /* 0x000fe2000bf26270 */
[----:B------:R-:W-:Y:S01]  /*2320*/  IMAD.SHL.U32 R8, R6, 0x2, RZ ;  /* 0x0000000206087824 */ /* 0x000fe200078e00ff */
[----:B------:R-:W-:Y:S01]  /*2330*/  SHF.R.S32.HI R6, RZ, 0x1f, R7 ;  /* 0x0000001fff067819 */ /* 0x000fe20000011407 */
[----:B------:R-:W-:Y:S01]  /*2340*/  IMAD.IADD R56, R21, 0x1, R15 ;  /* 0x0000000115387824 */ /* 0x000fe200078e020f */
[----:B------:R-:W-:Y:S01]  /*2350*/  PRMT R71, R50, 0x8880, RZ ;  /* 0x0000888032477816 */ /* 0x000fe200000000ff */
[----:B------:R-:W-:Y:S01]  /*2360*/  IMAD.IADD R57, R25, 0x1, R13 ;  /* 0x0000000119397824 */ /* 0x000fe200078e020d */
[----:B------:R-:W-:Y:S01]  /*2370*/  LEA.HI R6, R6, R7, RZ, 0x3 ;  /* 0x0000000706067211 */ /* 0x000fe200078f18ff */
[----:B------:R-:W-:Y:S01]  /*2380*/  IMAD.IADD R58, R13, 0x1, R31 ;  /* 0x000000010d3a7824 */ /* 0x000fe200078e021f */
[----:B------:R-:W-:-:S02]  /*2390*/  PRMT R71, R71, 0x7710, RZ ;  /* 0x0000771047477816 */ /* 0x000fc400000000ff */
[--C-:B------:R-:W-:Y:S02]  /*23a0*/  LOP3.LUT R4, R201, 0x38, R6.reuse, 0xf8, !PT ;  /* 0x00000038c9047812 */ /* 0x100fe400078ef806 */
[----:B------:R-:W-:Y:S02]  /*23b0*/  LOP3.LUT R5, R202, 0x38, R6, 0xf8, !PT ;  /* 0x00000038ca057812 */ /* 0x000fe400078ef806 */
[----:B------:R-:W-:Y:S02]  /*23c0*/  LOP3.LUT R63, R4, R203, RZ, 0x3c, !PT ;  /* 0x000000cb043f7212 */ /* 0x000fe400078e3cff */
[----:B------:R-:W-:Y:S02]  /*23d0*/  LOP3.LUT R64, R5, R206, RZ, 0x3c, !PT ;  /* 0x000000ce05407212 */ /* 0x000fe400078e3cff */
[----:B------:R-:W-:Y:S01]  /*23e0*/  SEL R51, RZ, 0x1, P1 ;  /* 0x00000001ff337807 */ /* 0x000fe20000800000 */
[----:B------:R-:W-:Y:S01]  /*23f0*/  IMAD.IADD R63, R200, 0x1, R63 ;  /* 0x00000001c83f7824 */ /* 0x000fe200078e023f */
[----:B------:R-:W-:Y:S01]  /*2400*/  LOP3.LUT R61, R6, 0xfffffff8, RZ, 0xc0, !PT ;  /* 0xfffffff8063d7812 */ /* 0x000fe200078ec0ff */
[----:B------:R-:W-:Y:S01]  /*2410*/  IMAD.IADD R64, R207, 0x1, R64 ;  /* 0x00000001cf407824 */ /* 0x000fe200078e0240 */
[----:B------:R-:W-:-:S02]  /*2420*/  LOP3.LUT R65, R71, 0x1, RZ, 0xc0, !PT ;  /* 0x0000000147417812 */ /* 0x000fc400078ec0ff */
[C---:B------:R-:W-:Y:S02]  /*2430*/  LOP3.LUT R66, R71.reuse, 0x2, RZ, 0xc0, !PT ;  /* 0x0000000247427812 */ /* 0x040fe400078ec0ff */
[C---:B------:R-:W-:Y:S02]  /*2440*/  LOP3.LUT R67, R71.reuse, 0x4, RZ, 0xc0, !PT ;  /* 0x0000000447437812 */ /* 0x040fe400078ec0ff */
[C---:B------:R-:W-:Y:S02]  /*2450*/  LOP3.LUT R68, R71.reuse, 0x8, RZ, 0xc0, !PT ;  /* 0x0000000847447812 */ /* 0x040fe400078ec0ff */
[C---:B------:R-:W-:Y:S02]  /*2460*/  LOP3.LUT R69, R71.reuse, 0x10, RZ, 0xc0, !PT ;  /* 0x0000001047457812 */ /* 0x040fe400078ec0ff */
[----:B------:R-:W-:Y:S02]  /*2470*/  LOP3.LUT R70, R71, 0x20, RZ, 0xc0, !PT ;  /* 0x0000002047467812 */ /* 0x000fe400078ec0ff */
[----:B------:R-:W-:-:S02]  /*2480*/  LOP3.LUT R51, R8, 0x2, R51, 0xe2, !PT ;  /* 0x0000000208337812 */ /* 0x000fc400078ee233 */
[----:B------:R-:W-:Y:S02]  /*2490*/  SHF.R.S32.HI R52, RZ, 0x1f, R126 ;  /* 0x0000001fff347819 */ /* 0x000fe4000001147e */
[----:B------:R-:W-:Y:S02]  /*24a0*/  LOP3.LUT R55, R55, 0x1, RZ, 0xfc, !PT ;  /* 0x0000000137377812 */ /* 0x000fe400078efcff */
[----:B------:R-:W-:Y:S02]  /*24b0*/  SHF.R.S32.HI R60, RZ, 0x3, R6 ;  /* 0x00000003ff3c7819 */ /* 0x000fe40000011406 */
[----:B------:R-:W-:Y:S02]  /*24c0*/  SHF.R.S32.HI R62, RZ, 0x1f, R61 ;  /* 0x0000001fff3e7819 */ /* 0x000fe4000001143d */
[----:B------:R-:W-:Y:S02]  /*24d0*/  LOP3.LUT R71, R71, 0x40, RZ, 0xc0, !PT ;  /* 0x0000004047477812 */ /* 0x000fe400078ec0ff */
[----:B---3--:R-:W-:Y:S01]  /*24e0*/  SHF.R.S32.HI R59, RZ, 0x1f, R0 ;  /* 0x0000001fff3b7819 */ /* 0x008fe20000011400 */
[----:B------:R-:W-:Y:S06]  /*24f0*/  @!P6 BAR.SYNC.DEFER_BLOCKING 0x9, 0x100 ;  /* 0x024400000000eb1d */ /* 0x000fec0000010000 */
.L_x_11934:
        /* <DEDUP_REMOVED lines=41> */
[----:B------:R-:W0:Y:S01]  /*2790*/  LDC.64 R10, c[0x0][0x3f8] ;  /* 0x0000fe00ff0a7b82 */ /* 0x000e220000000a00 */
[----:B------:R-:W-:Y:S02]  /*27a0*/  ULDC.U8 UR6, c[0x0][0x410] ;  /* 0x0001040000067ab9 */ /* 0x000fe40000000000 */
[----:B------:R-:W-:Y:S01]  /*27b0*/  IMAD R6, R80, UR4, RZ ;  /* 0x0000000450067c24 */ /* 0x000fe2000f8e02ff */
[----:B------:R-:W-:Y:S01]  /*27c0*/  ISETP.NE.AND P2, PT, RZ, UR6, PT ;  /* 0x00000006ff007c0c */ /* 0x000fe2000bf45270 */
[----:B------:R-:W-:Y:S02]  /*27d0*/  IMAD R82, R45, -0x60, R47 ;  /* 0xffffffa02d527824 */ /* 0x000fe400078e022f */
[----:B------:R-:W-:Y:S01]  /*27e0*/  IMAD R7, R79, UR5, R6 ;  /* 0x000000054f077c24 */ /* 0x000fe2000f8e0206 */
[----:B------:R-:W1:Y:S01]  /*27f0*/  LDC.64 R12, c[0x0][0x408] ;  /* 0x00010200ff0c7b82 */ /* 0x000e620000000a00 */
[----:B------:R-:W-:Y:S01]  /*2800*/  ULDC.64 UR4, c[0x0][0x310] ;  /* 0x0000c40000047ab9 */ /* 0x000fe20000000a00 */
[----:B------:R-:W-:Y:S01]  /*2810*/  VIMNMX R82, R82, 0x60, PT ;  /* 0x0000006052527848 */ /* 0x000fe20003fe0100 */
[----:B------:R-:W-:-:S02]  /*2820*/  IMAD.IADD R5, R5, 0x1, R7 ;  /* 0x0000000105057824 */ /* 0x000fc400078e0207 */
        /* <DEDUP_REMOVED lines=8> */
[----:B------:R-:W-:Y:S01]  /*28b0*/  SHF.R.S32.HI R7, RZ, 0x1f, R45 ;  /* 0x0000001fff077819 */ /* 0x000fe2000001142d */
[----:B------:R-:W-:Y:S01]  /*28c0*/  ULDC.64 UR4, c[0x0][0x2e8] ;  /* 0x0000ba0000047ab9 */ /* 0x000fe20000000a00 */
[----:B0-----:R-:W-:Y:S01]  /*28d0*/  IMAD.WIDE.U32 R14, R45, R10, RZ ;  /* 0x0000000a2d0e7225 */ /* 0x001fe200078e00ff */
[----:B------:R-:W-:-:S03]  /*28e0*/  LEA R83, P3, R4, UR4, 0x1 ;  /* 0x0000000404537c11 */ /* 0x000fc6000f8608ff */
[C---:B------:R-:W-:Y:S02]  /*28f0*/  IMAD R6, R7.reuse, R10, RZ ;  /* 0x0000000a07067224 */ /* 0x040fe400078e02ff */
[-C--:B-1----:R-:W-:Y:S02]  /*2900*/  IMAD R8, R7, R12.reuse, RZ ;  /* 0x0000000c07087224 */ /* 0x082fe400078e02ff */
[----:B------:R-:W-:Y:S02]  /*2910*/  IMAD.IADD R5, R5, 0x1, R9 ;  /* 0x0000000105057824 */ /* 0x000fe400078e0209 */
[----:B------:R-:W-:-:S03]  /*2920*/  IMAD.WIDE.U32 R74, R45, R12, RZ ;  /* 0x0000000c2d4a7225 */ /* 0x000fc600078e00ff */
[----:B------:R-:W-:Y:S01]  /*2930*/  LEA.HI.X R84, R4, UR5, R5, 0x1, P3 ;  /* 0x0000000504547c11 */ /* 0x000fe200098f0c05 */
[C---:B------:R-:W-:Y:S02]  /*2940*/  IMAD R7, R45.reuse, R11, R6 ;  /* 0x0000000b2d077224 */ /* 0x040fe400078e0206 */
[----:B------:R-:W-:Y:S02]  /*2950*/  IMAD R9, R45, R13, R8 ;  /* 0x0000000d2d097224 */ /* 0x000fe400078e0208 */
        /* <DEDUP_REMOVED lines=11> */
[----:B------:R-:W-:Y:S01]  /*2a10*/  IMAD.MOV.U32 R4, RZ, RZ, R24 ;  /* 0x000000ffff047224 */ /* 0x000fe200078e0018 */
[----:B------:R-:W-:Y:S01]  /*2a20*/  ULDC.64 UR4, c[0x0][0x3e8] ;  /* 0x0000fa0000047ab9 */ /* 0x000fe20000000a00 */
[----:B------:R-:W-:Y:S01]  /*2a30*/  IMAD.MOV.U32 R5, RZ, RZ, R57 ;  /* 0x000000ffff057224 */ /* 0x000fe200078e0039 */
[----:B------:R-:W-:Y:S01]  /*2a40*/  ULDC.64 UR6, c[0x0][0x400] ;  /* 0x0001000000067ab9 */ /* 0x000fe20000000a00 */
[----:B------:R-:W-:Y:S01]  /*2a50*/  IMAD R35, R87, 0x60, RZ ;  /* 0x0000006057237824 */ /* 0x000fe200078e02ff */
[----:B------:R-:W-:Y:S01]  /*2a60*/  CS2R R42, SRZ ;  /* 0x00000000002a7805 */ /* 0x000fe2000001ff00 */
[----:B------:R-:W-:Y:S01]  /*2a70*/  IMAD.WIDE.U32 R6, R14, 0x60, R4 ;  /* 0x000000600e067825 */ /* 0x000fe200078e0004 */
[----:B------:R-:W-:-:S03]  /*2a80*/  CS2R R76, SRZ ;  /* 0x00000000004c7805 */ /* 0x000fc6000001ff00 */
[----:B------:R-:W-:Y:S02]  /*2a90*/  IMAD.MOV.U32 R4, RZ, RZ, R20 ;  /* 0x000000ffff047224 */ /* 0x000fe400078e0014 */
[----:B------:R-:W-:Y:S02]  /*2aa0*/  IMAD.MOV.U32 R5, RZ, RZ, R56 ;  /* 0x000000ffff057224 */ /* 0x000fe400078e0038 */
[----:B------:R-:W-:Y:S02]  /*2ab0*/  IMAD R37, R72, 0x60, RZ ;  /* 0x0000006048257824 */ /* 0x000fe400078e02ff */
[----:B------:R-:W-:Y:S01]  /*2ac0*/  IMAD.WIDE.U32 R32, R74, 0x60, R4 ;  /* 0x000000604a207825 */ /* 0x000fe200078e0004 */
[----:B------:R-:W-:-:S03]  /*2ad0*/  LEA R4, P3, R6, UR4, 0x1 ;  /* 0x0000000406047c11 */ /* 0x000fc6000f8608ff */
[----:B------:R-:W-:Y:S02]  /*2ae0*/  IMAD.IADD R5, R7, 0x1, R35 ;  /* 0x0000000107057824 */ /* 0x000fe400078e0223 */
[----:B------:R-:W-:-:S03]  /*2af0*/  IMAD.IADD R7, R33, 0x1, R37 ;  /* 0x0000000121077824 */ /* 0x000fc600078e0225 */
        /* <DEDUP_REMOVED lines=11> */
.L_x_11881:
[----:B------:R-:W-:Y:S05]  /*2bb0*/  BSYNC B1 ;  /* 0x0000000000017941 */ /* 0x000fea0003800000 */
.L_x_11880:
[----:B------:R-:W-:Y:S01]  /*2bc0*/  ISETP.GE.AND P4, PT, R187, R82, PT ;  /* 0x00000052bb00720c */ /* 0x000fe20003f86270 */
[----:B------:R-:W-:Y:S01]  /*2bd0*/  BSSY B1, `(.L_x_11882) ;  /* 0x0000023000017945 */ /* 0x000fe20003800000 */
[----:B------:R-:W-:Y:S02]  /*2be0*/  CS2R R34, SRZ ;  /* 0x0000000000227805 */ /* 0x000fe4000001ff00 */
[----:B------:R-:W-:Y:S01]  /*2bf0*/  CS2R R32, SRZ ;  /* 0x0000000000207805 */ /* 0x000fe2000001ff00 */
[----:B-----5:R-:W-:Y:S01]  /*2c00*/  IMAD.MOV.U32 R89, RZ, RZ, R38 ;  /* 0x000000ffff597224 */ /* 0x020fe200078e0026 */
[----:B------:R-:W-:Y:S01]  /*2c10*/  CS2R R36, SRZ ;  /* 0x0000000000247805 */ /* 0x000fe2000001ff00 */
[----:B------:R-:W-:-:S06]  /*2c20*/  IMAD.MOV.U32 R90, RZ, RZ, R39 ;  /* 0x000000ffff5a7224 */ /* 0x000fcc00078e0027 */
[----:B------:R-:W-:Y:S05]  /*2c30*/  @P4 BRA `(.L_x_11883) ;  /* 0x0000000000704947 */ /* 0x000fea0003800000 */
[C---:B0-----:R-:W-:Y:S01]  /*2c40*/  SHF.L.U64.HI R5, R10.reuse, 0x6, R11 ;  /* 0x000000060a057819 */ /* 0x041fe2000001020b */
[----:B------:R-:W-:Y:S01]  /*2c50*/  IMAD.SHL.U32 R4, R10, 0x40, RZ ;  /* 0x000000400a047824 */ /* 0x000fe200078e00ff */
[----:B------:R-:W-:Y:S01]  /*2c60*/  ULDC.64 UR4, c[0x0][0x3e8] ;  /* 0x0000fa0000047ab9 */ /* 0x000fe20000000a00 */
[----:B------:R-:W-:Y:S01]  /*2c70*/  IMAD R9, R87, 0x60, RZ ;  /* 0x0000006057097824 */ /* 0x000fe200078e02ff */
[----:B------:R-:W-:Y:S01]  /*2c80*/  CS2R R34, SRZ ;  /* 0x0000000000227805 */ /* 0x000fe2000001ff00 */
[----:B------:R-:W-:Y:S01]  /*2c90*/  IMAD.WIDE.U32 R4, R14, 0x60, R4 ;  /* 0x000000600e047825 */ /* 0x000fe200078e0004 */
[----:B------:R-:W-:-:S03]  /*2ca0*/  CS2R R36, SRZ ;  /* 0x0000000000247805 */ /* 0x000fc6000001ff00 */
[----:B------:R-:W-:Y:S01]  /*2cb0*/  IMAD R11, R72, 0x60, RZ ;  /* 0x00000060480b7824 */ /* 0x000fe200078e02ff */
[----:B------:R-:W-:Y:S01]  /*2cc0*/  IADD3 R6, P3, R24, R4, RZ ;  /* 0x0000000418067210 */ /* 0x000fe20007f7e0ff */
[----:B------:R-:W-:-:S03]  /*2cd0*/  IMAD.SHL.U32 R4, R12, 0x40, RZ ;  /* 0x000000400c047824 */ /* 0x000fc600078e00ff */
[----:B------:R-:W-:Y:S02]  /*2ce0*/  IADD3.X R9, R57, R9, R5, P3, !PT ;  /* 0x0000000939097210 */ /* 0x000fe40001ffe405 */
[----:B------:R-:W-:-:S03]  /*2cf0*/  SHF.L.U64.HI R5, R12, 0x6, R13 ;  /* 0x000000060c057819 */ /* 0x000fc6000001020d */
[----:B------:R-:W-:-:S03]  /*2d00*/  IMAD.WIDE.U32 R4, R74, 0x60, R4 ;  /* 0x000000604a047825 */ /* 0x000fc600078e0004 */
[----:B------:R-:W-:-:S04]  /*2d10*/  IADD3 R7, P3, R20, R4, RZ ;  /* 0x0000000414077210 */ /* 0x000fc80007f7e0ff */
[----:B------:R-:W-:Y:S02]  /*2d20*/  IADD3.X R8, R56, R11, R5, P3, !PT ;  /* 0x0000000b38087210 */ /* 0x000fe40001ffe405 */
        /* <DEDUP_REMOVED lines=13> */
.L_x_11883:
[----:B------:R-:W-:Y:S05]  /*2e00*/  BSYNC B1 ;  /* 0x0000000000017941 */ /* 0x000fea0003800000 */
.L_x_11882:
[----:B01----:R-:W-:Y:S01]  /*2e10*/  IMAD.MOV.U32 R4, RZ, RZ, R42 ;  /* 0x000000ffff047224 */ /* 0x003fe200078e002a */
[----:B------:R-:W-:Y:S01]  /*2e20*/  PRMT R74, R74, 0x5410, R89 ;  /* 0x000054104a4a7816 */ /* 0x000fe20000000059 */
[----:B------:R-:W-:Y:S01]  /*2e30*/  IMAD.MOV.U32 R5, RZ, RZ, R43 ;  /* 0x000000ffff057224 */ /* 0x000fe200078e002b */
[C---:B------:R-:W-:Y:S01]  /*2e40*/  PRMT R102, R90.reuse, 0x7610, R102 ;  /* 0x000076105a667816 */ /* 0x040fe20000000066 */
[----:B------:R-:W-:Y:S01]  /*2e50*/  IMAD.MOV.U32 R6, RZ, RZ, R76 ;  /* 0x000000ffff067224 */ /* 0x000fe200078e004c */
[----:B------:R-:W-:Y:S01]  /*2e60*/  PRMT R89, R89, 0x5410, R4 ;  /* 0x0000541059597816 */ /* 0x000fe20000000004 */
[----:B------:R-:W-:Y:S01]  /*2e70*/  IMAD.MOV.U32 R4, RZ, RZ, R40 ;  /* 0x000000ffff047224 */ /* 0x000fe200078e0028 */
[----:B------:R-:W-:Y:S01]  /*2e80*/  PRMT R90, R90, 0x5410, R5 ;  /* 0x000054105a5a7816 */ /* 0x000fe20000000005 */
[----:B------:R-:W-:Y:S01]  /*2e90*/  IMAD.MOV.U32 R5, RZ, RZ, R41 ;  /* 0x000000ffff057224 */ /* 0x000fe200078e0029 */
[----:B------:R-:W-:Y:S01]  /*2ea0*/  ISETP.NE.AND P3, PT, R55, 0x3, PT ;  /* 0x000000033700780c */ /* 0x000fe20003f65270 */
        /* <DEDUP_REMOVED lines=23> */
.L_x_11884:
[----:B------:R-:W-:Y:S01]  /*3020*/  IMAD R72, R19, 0x8, R148 ;  /* 0x0000000813487824 */ /* 0x000fe200078e0294 */
[----:B------:R-:W-:Y:S01]  /*3030*/  SHF.L.U32 R87, R154, 0x1f, RZ ;  /* 0x0000001f9a577819 */ /* 0x000fe200000006ff */
[----:B------:R-:W-:Y:S03]  /*3040*/  BSSY B1, `(.L_x_11885) ;  /* 0x0000003000017945 */ /* 0x000fe60003800000 */
[----:B------:R-:W0:Y:S02]  /*3050*/  SYNCS.PHASECHK.TRANS64.TRYWAIT P5, [R72+URZ+0x22890], R87 ;  /* 0x02289057480075a7 */ /* 0x000e2400080a017f */
[----:B0-----:R-:W-:Y:S05]  /*3060*/  @!P5 BRA `(.L_x_11886) ;  /* 0x000002680008d947 */ /* 0x001fea0003800000 */
.L_x_12229:
[----:B------:R-:W-:Y:S05]  /*3070*/  BSYNC B1 ;  /* 0x0000000000017941 */ /* 0x000fea0003800000 */
.L_x_11885:
[----:B------:R-:W-:-:S03]  /*3080*/  UMOV UR4, 0xffffffff ;  /* 0xffffffff00047882 */ /* 0x000fc60000000000 */
[----:B------:R-:W-:Y:S05]  /*3090*/  BRA.DIV UR4, `(.L_x_11887) ;  /* 0x0000026a04107947 */ /* 0x000fea000b800000 */
[----:B------:R1:W2:Y:S04]  /*30a0*/  SHFL.IDX PT, R75, R84, RZ, 0x1c1f ;  /* 0x001c1fff544b7589 */ /* 0x0002a800000e0000 */
[----:B------:R1:W3:Y:S02]  /*30b0*/  SHFL.IDX PT, R14, R83, RZ, 0x1c1f ;  /* 0x001c1fff530e7589 */ /* 0x0002e400000e0000 */
.L_x_12233:
        /* <DEDUP_REMOVED lines=12> */
[----:B------:R-:W-:Y:S01]  /*3180*/  SHF.R.U64 R98, R42, 0x10, R43 ;  /* 0x000000102a627819 */ /* 0x000fe2000000122b */
[----:B------:R-:W-:Y:S01]  /*3190*/  IMAD.U32 R12, R6, 0x10000, RZ ;  /* 0x00010000060c7824 */ /* 0x000fe200078e00ff */
[----:B------:R-:W-:Y:S02]  /*31a0*/  SHF.R.U32.HI R99, RZ, 0x10, R77 ;  /* 0x00000010ff637819 */ /* 0x000fe4000001164d */
[----:B------:R-:W-:Y:S02]  /*31b0*/  SHF.R.U32.HI R96, RZ, 0x10, R43 ;  /* 0x00000010ff607819 */ /* 0x000fe4000001162b */
[----:B------:R-:W-:Y:S02]  /*31c0*/  PRMT R97, R100, 0x5410, R97 ;  /* 0x0000541064617816 */ /* 0x000fe40000000061 */
        /* <DEDUP_REMOVED lines=16> */
[----:B------:R-:W-:Y:S01]  /*32d0*/  FMUL.FTZ R103, R13, R100 ;  /* 0x000000640d677220 */ /* 0x000fe20000410000 */
[----:B------:R-:W-:Y:S01]  /*32e0*/  LOP3.LUT R99, R99, 0xffff0000, RZ, 0xc0, !PT ;  /* 0xffff000063637812 */ /* 0x000fe200078ec0ff */
[----:B------:R-:W-:Y:S01]  /*32f0*/  FMUL.FTZ R13, R13, R96 ;  /* 0x000000600d0d7220 */ /* 0x000fe20000410000 */
[----:B------:R-:W-:Y:S01]  /*3300*/  LOP3.LUT R77, R77, 0xffff0000, RZ, 0xc0, !PT ;  /* 0xffff00004d4d7812 */ /* 0x000fe200078ec0ff */
[----:B------:R-:W-:Y:S02]  /*3310*/  IMAD.U32 R43, R43, 0x10000, RZ ;  /* 0x000100002b2b7824 */ /* 0x000fe400078e00ff */
[C---:B------:R-:W-:Y:S01]  /*3320*/  FFMA.FTZ R101, R6.reuse, R76, -R101 ;  /* 0x0000004c06657223 */ /* 0x040fe20000010865 */
[----:B------:R-:W-:Y:S01]  /*3330*/  FFMA.FTZ R98, R6, R98, R7 ;  /* 0x0000006206627223 */ /* 0x000fe20000010007 */
[----:B------:R-:W-:Y:S01]  /*3340*/  FFMA.FTZ R103, R12, R96, -R103 ;  /* 0x000000600c677223 */ /* 0x000fe20000010867 */
[----:B------:R-:W-:Y:S01]  /*3350*/  FMUL.FTZ R6, R4, R97 ;  /* 0x0000006104067220 */ /* 0x000fe20000410000 */
        /* <DEDUP_REMOVED lines=14> */
.L_x_11893:
[----:B------:R-:W-:Y:S05]  /*3440*/  BSYNC B3 ;  /* 0x0000000000037941 */ /* 0x000fea0003800000 */
.L_x_11892:
[----:B0-----:R4:W-:Y:S02]  /*3450*/  ST.E.128 desc[UR42][R10.64], R4 ;  /* 0x000000040a007985 */ /* 0x0019e4000c101d2a */
.L_x_11891:
[----:B------:R-:W-:Y:S05]  /*3460*/  BSYNC B2 ;  /* 0x0000000000027941 */ /* 0x000fea0003800000 */
.L_x_11890:
[----:B------:R-:W-:-:S13]  /*3470*/  LOP3.LUT P2, RZ, R51, 0x2, RZ, 0xc0, !PT ;  /* 0x0000000233ff7812 */ /* 0x000fda000784c0ff */
[----:B------:R-:W-:Y:S05]  /*3480*/  @!P2 BRA `(.L_x_11889) ;  /* 0x0000000000d8a947 */ /* 0x000fea0003800000 */
        /* <DEDUP_REMOVED lines=28> */
[----:B------:R-:W-:Y:S01]  /*3650*/  LOP3.LUT R40, R40, 0xffff0000, RZ, 0xc0, !PT ;  /* 0xffff000028287812 */ /* 0x000fe200078ec0ff */
[C---:B------:R-:W-:Y:S01]  /*3660*/  FMUL.FTZ R7, R13.reuse, R76 ;  /* 0x0000004c0d077220 */ /* 0x040fe20000410000 */
[----:B------:R-:W-:Y:S01]  /*3670*/  FMUL.FTZ R13, R13, R41 ;  /* 0x000000290d0d7220 */ /* 0x000fe20000410000 */
[----:B------:R-:W-:-:S02]  /*3680*/  IMAD.U32 R6, R5, 0x10000, RZ ;  /* 0x0001000005067824 */ /* 0x000fc400078e00ff */
[----:B------:R-:W-:Y:S02]  /*3690*/  IMAD.U32 R5, R4, 0x10000, RZ ;  /* 0x0001000004057824 */ /* 0x000fe400078e00ff */
[----:B------:R-:W-:Y:S01]  /*36a0*/  FFMA.FTZ R41, R12, R41, -R7 ;  /* 0x000000290c297223 */ /* 0x000fe20000010807 */
[----:B------:R-:W-:Y:S01]  /*36b0*/  LOP3.LUT R4, R4, 0xffff0000, RZ, 0xc0, !PT ;  /* 0xffff000004047812 */ /* 0x000fe200078ec0ff */
[----:B------:R-:W-:Y:S01]  /*36c0*/  FFMA.FTZ R12, R12, R76, R13 ;  /* 0x0000004c0c0c7223 */ /* 0x000fe2000001000d */
        /* <DEDUP_REMOVED lines=16> */
.L_x_11895:
[----:B------:R-:W-:Y:S05]  /*37d0*/  BSYNC B2 ;  /* 0x0000000000027941 */ /* 0x000fea0003800000 */
.L_x_11894:
[----:B0-----:R0:W-:Y:S02]  /*37e0*/  ST.E.128 desc[UR42][R10.64], R4 ;  /* 0x000000040a007985 */ /* 0x0011e4000c101d2a */
.L_x_11889:
[----:B------:R-:W-:Y:S05]  /*37f0*/  BSYNC B1 ;  /* 0x0000000000017941 */ /* 0x000fea0003800000 */
.L_x_11888:
[----:B------:R-:W-:-:S03]  /*3800*/  UMOV UR4, 0xffffffff ;  /* 0xffffffff00047882 */ /* 0x000fc60000000000 */
[----:B------:R-:W-:Y:S05]  /*3810*/  BRA.DIV UR4, `(.L_x_11896) ;  /* 0x0000026204787947 */ /* 0x000fea000b800000 */
[----:B------:R0:W0:Y:S04]  /*3820*/  SHFL.IDX PT, R39, R84, 0x1, 0x1c1f ;  /* 0x003c1f0054277f89 */ /* 0x00002800000e0000 */
[----:B---3--:R3:W0:Y:S02]  /*3830*/  SHFL.IDX PT, R14, R83, 0x1, 0x1c1f ;  /* 0x003c1f00530e7f89 */ /* 0x00862400000e0000 */
.L_x_12237:
[----:B------:R-:W-:Y:S05]  /*3840*/  @P4 BRA `(.L_x_11897) ;  /* 0x0000002000904947 */ /* 0x000fea0003800000 */
[----:B------:R-:W-:Y:S04]  /*3850*/  BSSY B1, `(.L_x_11898) ;  /* 0x0000038000017945 */ /* 0x000fe80003800000 */
[----:B------:R-:W-:Y:S05]  /*3860*/  @P1 BRA `(.L_x_11899) ;  /* 0x0000000000d81947 */ /* 0x000fea0003800000 */
[----:B0---4-:R0:W4:Y:S01]  /*3870*/  LDS.128 R4, [R88+0x2000] ;  /* 0x0020000058047984 */ /* 0x0111220000000c00 */
[C---:B------:R-:W-:Y:S01]  /*3880*/  LEA R10, P2, R16.reuse, R14, 0x1 ;  /* 0x0000000e100a7211 */ /* 0x040fe200078408ff */
[----:B------:R-:W-:Y:S03]  /*3890*/  BSSY B2, `(.L_x_11900) ;  /* 0x0000032000027945 */ /* 0x000fe60003800000 */
[----:B------:R-:W-:Y:S02]  /*38a0*/  LEA.HI.X R11, R16, R39, R17, 0x1, P2 ;  /* 0x00000027100b7211 */ /* 0x000fe400010f0c11 */
[----:B------:R-:W-:-:S13]  /*38b0*/  ISETP.GE.AND P2, PT, R22, R85, PT ;  /* 0x000000551600720c */ /* 0x000fda0003f46270 */
[----:B0-----:R-:W-:Y:S05]  /*38c0*/  @P2 BRA `(.L_x_11901) ;  /* 0x0000000000b82947 */ /* 0x001fea0003800000 */
[--C-:B------:R-:W-:Y:S01]  /*38d0*/  SHF.R.U64 R41, R34, 0x10, R35.reuse ;  /* 0x0000001022297819 */ /* 0x100fe20000001223 */
[----:B----4-:R-:W-:Y:S01]  /*38e0*/  IMAD.U32 R15, R7, 0x10000, RZ ;  /* 0x00010000070f7824 */ /* 0x010fe200078e00ff */
[----:B------:R-:W-:Y:S01]  /*38f0*/  SHF.R.U32.HI R38, RZ, 0x10, R35 ;  /* 0x00000010ff267819 */ /* 0x000fe20000011623 */
[----:B------:R-:W-:Y:S01]  /*3900*/  IMAD.U32 R12, R6, 0x10000, RZ ;  /* 0x00010000060c7824 */ /* 0x000fe200078e00ff */
[--C-:B------:R-:W-:Y:S02]  /*3910*/  SHF.R.U64 R35, R36, 0x10, R37.reuse ;  /* 0x0000001024237819 */ /* 0x100fe40000001225 */
        /* <DEDUP_REMOVED lines=22> */
[C---:B------:R-:W-:Y:S01]  /*3a80*/  FFMA.FTZ R36, R12.reuse, R36, -R7 ;  /* 0x000000240c247223 */ /* 0x040fe20000010807 */
[----:B------:R-:W-:Y:S01]  /*3a90*/  FFMA.FTZ R13, R12, R38, R13 ;  /* 0x000000260c0d7223 */ /* 0x000fe2000001000d */
[----:B------:R-:W-:Y:S01]  /*3aa0*/  LOP3.LUT R4, R4, 0xffff0000, RZ, 0xc0, !PT ;  /* 0xffff000004047812 */ /* 0x000fe200078ec0ff */
[C---:B------:R-:W-:Y:S01]  /*3ab0*/  FMUL.FTZ R12, R34.reuse, R95 ;  /* 0x0000005f220c7220 */ /* 0x040fe20000410000 */
[----:B------:R-:W-:Y:S01]  /*3ac0*/  FMUL.FTZ R34, R34, R93 ;  /* 0x0000005d22227220 */ /* 0x000fe20000410000 */
[C---:B------:R-:W-:Y:S01]  /*3ad0*/  FFMA.FTZ R41, R6.reuse, R35, -R41 ;  /* 0x0000002306297223 */ /* 0x040fe20000010829 */
[----:B------:R-:W-:Y:S01]  /*3ae0*/  FFMA.FTZ R40, R6, R37, R40 ;  /* 0x0000002506287223 */ /* 0x000fe20000010028 */
[C---:B------:R-:W-:Y:S01]  /*3af0*/  FFMA.FTZ R12, R15.reuse, R93, -R12 ;  /* 0x0000005d0f0c7223 */ /* 0x040fe2000001080c */
        /* <DEDUP_REMOVED lines=11> */
.L_x_11901:
[----:B------:R-:W-:Y:S05]  /*3bb0*/  BSYNC B2 ;  /* 0x0000000000027941 */ /* 0x000fea0003800000 */
.L_x_11900:
[----:B----4-:R0:W-:Y:S02]  /*3bc0*/  ST.E.128 desc[UR42][R10.64], R4 ;  /* 0x000000040a007985 */ /* 0x0101e4000c101d2a */
.L_x_11899:
[----:B------:R-:W-:Y:S05]  /*3bd0*/  BSYNC B1 ;  /* 0x0000000000017941 */ /* 0x000fea0003800000 */
.L_x_11898:
[----:B------:R-:W-:-:S13]  /*3be0*/  LOP3.LUT P2, RZ, R51, 0x2, RZ, 0xc0, !PT ;  /* 0x0000000233ff7812 */ /* 0x000fda000784c0ff */
[----:B------:R-:W-:Y:S05]  /*3bf0*/  @!P2 BRA `(.L_x_11897) ;  /* 0x0000001c00a4a947 */ /* 0x000fea0003800000 */
        /* <DEDUP_REMOVED lines=8> */
[----:B------:R-:W-:Y:S02]  /*3c80*/  SHF.R.U32.HI R32, RZ, 0x10, R33 ;  /* 0x00000010ff207819 */ /* 0x000fe40000011621 */
[--C-:B------:R-:W-:Y:S02]  /*3c90*/  SHF.R.U32.HI R12, RZ, 0x10, R9.reuse ;  /* 0x00000010ff0c7819 */ /* 0x100fe40000011609 */
[----:B------:R-:W-:Y:S02]  /*3ca0*/  PRMT R91, R91, 0x5410, R32 ;  /* 0x000054105b5b7816 */ /* 0x000fe40000000020 */
[----:B------:R-:W-:Y:S01]  /*3cb0*/  SHF.R.U64 R35, R8, 0x10, R9 ;  /* 0x0000001008237819 */ /* 0x000fe20000001209 */
[----:B------:R-:W-:Y:S01]  /*3cc0*/  IMAD.U32 R8, R6, 0x10000, RZ ;  /* 0x0001000006087824 */ /* 0x000fe200078e00ff */
[----:B------:R-:W-:Y:S01]  /*3cd0*/  PRMT R89, R89, 0x5410, R12 ;  /* 0x0000541059597816 */ /* 0x000fe2000000000c */
[----:B------:R-:W-:Y:S01]  /*3ce0*/  IMAD.U32 R33, R91, 0x10000, RZ ;  /* 0x000100005b217824 */ /* 0x000fe200078e00ff */
[----:B------:R-:W-:-:S02]  /*3cf0*/  PRMT R90, R90, 0x5410, R13 ;  /* 0x000054105a5a7816 */ /* 0x000fc4000000000d */
[----:B------:R-:W-:Y:S01]  /*3d00*/  LOP3.LUT R9, R6, 0xffff0000, RZ, 0xc0, !PT ;  /* 0xffff000006097812 */ /* 0x000fe200078ec0ff */
[----:B------:R-:W-:Y:S01]  /*3d10*/  IMAD.U32 R13, R89, 0x10000, RZ ;  /* 0x00010000590d7824 */ /* 0x000fe200078e00ff */
[----:B------:R-:W-:Y:S01]  /*3d20*/  LOP3.LUT R11, R7, 0xffff0000, RZ, 0xc0, !PT ;  /* 0xffff0000070b7812 */ /* 0x000fe200078ec0ff */
[----:B------:R-:W-:Y:S01]  /*3d30*/  IMAD.U32 R6, R5, 0x10000, RZ ;  /* 0x0001000005067824 */ /* 0x000fe200078e00ff */
[----:B------:R-:W-:Y:S01]  /*3d40*/  PRMT R74, R74, 0x5410, R35 ;  /* 0x000054104a4a7816 */ /* 0x000fe20000000023 */
[----:B------:R-:W-:Y:S01]  /*3d50*/  FMUL.FTZ R37, R9, R33 ;  /* 0x0000002109257220 */ /* 0x000fe20000410000 */
[----:B------:R-:W-:Y:S01]  /*3d60*/  LOP3.LUT R7, R5, 0xffff0000, RZ, 0xc0, !PT ;  /* 0xffff000005077812 */ /* 0x000fe200078ec0ff */
[-C--:B------:R-:W-:Y:S01]  /*3d70*/  FMUL.FTZ R9, R9, R13.reuse ;  /* 0x0000000d09097220 */ /* 0x080fe20000410000 */
[----:B------:R-:W-:Y:S01]  /*3d80*/  LOP3.LUT R32, R90, 0xffff0000, RZ, 0xc0, !PT ;  /* 0xffff00005a207812 */ /* 0x000fe200078ec0ff */
[----:B------:R-:W-:Y:S01]  /*3d90*/  IMAD.U32 R5, R4, 0x10000, RZ ;  /* 0x0001000004057824 */ /* 0x000fe200078e00ff */
[----:B------:R-:W-:Y:S01]  /*3da0*/  LOP3.LUT R12, R74, 0xffff0000, RZ, 0xc0, !PT ;  /* 0xffff00004a0c7812 */ /* 0x000fe200078ec0ff */
[----:B------:R-:W-:Y:S01]  /*3db0*/  FFMA.FTZ R37, R8, R13, -R37 ;  /* 0x0000000d08257223 */ /* 0x000fe20000010825 */
[----:B------:R-:W-:Y:S01]  /*3dc0*/  LOP3.LUT R91, R91, 0xffff0000, RZ, 0xc0, !PT ;  /* 0xffff00005b5b7812 */ /* 0x000fe200078ec0ff */
[----:B------:R-:W-:Y:S01]  /*3dd0*/  FMUL.FTZ R35, R7, R32 ;  /* 0x0000002007237220 */ /* 0x000fe20000410000 */
[----:B------:R-:W-:Y:S01]  /*3de0*/  LOP3.LUT R89, R89, 0xffff0000, RZ, 0xc0, !PT ;  /* 0xffff000059597812 */ /* 0x000fe200078ec0ff */
[-C--:B------:R-:W-:Y:S01]  /*3df0*/  FMUL.FTZ R7, R7, R12.reuse ;  /* 0x0000000c07077220 */ /* 0x080fe20000410000 */
[----:B------:R-:W-:Y:S01]  /*3e00*/  LOP3.LUT R4, R4, 0xffff0000, RZ, 0xc0, !PT ;  /* 0xffff000004047812 */ /* 0x000fe200078ec0ff */
[----:B------:R-:W-:Y:S01]  /*3e10*/  FFMA.FTZ R35, R6, R12, -R35 ;  /* 0x0000000c06237223 */ /* 0x000fe20000010823 */
[----:B------:R-:W-:Y:S01]  /*3e20*/  FFMA.FTZ R8, R8, R33, R9 ;  /* 0x0000002108087223 */ /* 0x000fe20000010009 */
[----:B------:R-:W-:-:S02]  /*3e30*/  IMAD.U32 R90, R90, 0x10000, RZ ;  /* 0x000100005a5a7824 */ /* 0x000fc400078e00ff */
[C---:B------:R-:W-:Y:S01]  /*3e40*/  FMUL.FTZ R9, R11.reuse, R91 ;  /* 0x0000005b0b097220 */ /* 0x040fe20000410000 */
[----:B------:R-:W-:Y:S02]  /*3e50*/  IMAD.U32 R74, R74, 0x10000, RZ ;  /* 0x000100004a4a7824 */ /* 0x000fe400078e00ff */
[-C--:B------:R-:W-:Y:S01]  /*3e60*/  FMUL.FTZ R12, R11, R89.reuse ;  /* 0x000000590b0c7220 */ /* 0x080fe20000410000 */
[----:B------:R-:W-:Y:S01]  /*3e70*/  FFMA.FTZ R32, R6, R32, R7 ;  /* 0x0000002006207223 */ /* 0x000fe20000010007 */
        /* <DEDUP_REMOVED lines=12> */
.L_x_11903:
[----:B------:R-:W-:Y:S05]  /*3f40*/  BSYNC B1 ;  /* 0x0000000000017941 */ /* 0x000fea0003800000 */
.L_x_11902:
[----:B----4-:R0:W-:Y:S01]  /*3f50*/  ST.E.128 desc[UR42][R14.64], R4 ;  /* 0x000000040e007985 */ /* 0x0101e2000c101d2a */
[----:B------:R-:W-:Y:S05]  /*3f60*/  BRA `(.L_x_11897) ;  /* 0x0000001800c87947 */ /* 0x000fea0003800000 */
.L_x_11879:
[-C--:B------:R-:W-:Y:S01]  /*3f70*/  ISETP.GE.AND P2, PT, R152, R82.reuse, PT ;  /* 0x000000529800720c */ /* 0x080fe20003f46270 */
[----:B------:R-:W-:Y:S01]  /*3f80*/  BSSY B1, `(.L_x_11904) ;  /* 0x0000026000017945 */ /* 0x000fe20003800000 */
[----:B------:R-:W-:Y:S02]  /*3f90*/  ISETP.GE.AND P3, PT, R187, R82, PT ;  /* 0x00000052bb00720c */ /* 0x000fe40003f66270 */
[----:B------:R-:W-:Y:S02]  /*3fa0*/  CS2R R34, SRZ ;  /* 0x0000000000227805 */ /* 0x000fe4000001ff00 */
[CC--:B------:R-:W-:Y:S02]  /*3fb0*/  ISETP.GE.OR P2, PT, R16.reuse, R85.reuse, P2 ;  /* 0x000000551000720c */ /* 0x0c0fe40001746670 */
[----:B------:R-:W-:Y:S02]  /*3fc0*/  CS2R R6, SRZ ;  /* 0x0000000000067805 */ /* 0x000fe4000001ff00 */
[----:B------:R-:W-:-:S02]  /*3fd0*/  ISETP.GE.OR P3, PT, R16, R85, P3 ;  /* 0x000000551000720c */ /* 0x000fc40001f66670 */
[----:B------:R-:W-:Y:S02]  /*3fe0*/  CS2R R4, SRZ ;  /* 0x0000000000047805 */ /* 0x000fe4000001ff00 */
[----:B------:R-:W-:Y:S02]  /*3ff0*/  CS2R R38, SRZ ;  /* 0x0000000000267805 */ /* 0x000fe4000001ff00 */
[----:B------:R-:W-:Y:S02]  /*4000*/  CS2R R32, SRZ ;  /* 0x0000000000207805 */ /* 0x000fe4000001ff00 */
[----:B------:R-:W-:Y:S02]  /*4010*/  CS2R R42, SRZ ;  /* 0x00000000002a7805 */ /* 0x000fe4000001ff00 */
[----:B------:R-:W-:Y:S01]  /*4020*/  CS2R R36, SRZ ;  /* 0x0000000000247805 */ /* 0x000fe2000001ff00 */
[----:B------:R-:W-:Y:S06]  /*4030*/  @P2 BRA `(.L_x_11905) ;  /* 0x0000000000682947 */ /* 0x000fec0003800000 */
[-C--:B------:R-:W-:Y:S01]  /*4040*/  IMAD R6, R3, R12.reuse, RZ ;  /* 0x0000000c03067224 */ /* 0x080fe200078e02ff */
[----:B------:R-:W-:Y:S01]  /*4050*/  ULDC.64 UR6, c[0x0][0x400] ;  /* 0x0001000000067ab9 */ /* 0x000fe20000000a00 */
[----:B------:R-:W-:Y:S01]  /*4060*/  IMAD.MOV.U32 R4, RZ, RZ, R16 ;  /* 0x000000ffff047224 */ /* 0x000fe200078e0010 */
[----:B------:R-:W-:Y:S01]  /*4070*/  ULDC.64 UR4, c[0x0][0x3e8] ;  /* 0x0000fa0000047ab9 */ /* 0x000fe20000000a00 */
[----:B------:R-:W-:Y:S02]  /*4080*/  IMAD.MOV.U32 R5, RZ, RZ, R17 ;  /* 0x000000ffff057224 */ /* 0x000fe400078e0011 */
[C---:B------:R-:W-:Y:S02]  /*4090*/  IMAD R7, R152.reuse, R13, R6 ;  /* 0x0000000d98077224 */ /* 0x040fe400078e0206 */
[----:B------:R-:W-:-:S04]  /*40a0*/  IMAD.WIDE.U32 R4, R152, R12, R4 ;  /* 0x0000000c98047225 */ /* 0x000fc800078e0004 */
[-C--:B------:R-:W-:Y:S02]  /*40b0*/  IMAD R6, R48, R12.reuse, RZ ;  /* 0x0000000c30067224 */ /* 0x080fe400078e02ff */
[----:B------:R-:W-:Y:S02]  /*40c0*/  IMAD.IADD R5, R7, 0x1, R5 ;  /* 0x0000000107057824 */ /* 0x000fe400078e0205 */
[C---:B------:R-:W-:Y:S02]  /*40d0*/  IMAD R7, R2.reuse, R13, R6 ;  /* 0x0000000d02077224 */ /* 0x040fe400078e0206 */
[----:B------:R-:W-:-:S04]  /*40e0*/  IMAD.WIDE.U32 R4, R2, R12, R4 ;  /* 0x0000000c02047225 */ /* 0x000fc800078e0004 */
[----:B------:R-:W-:Y:S02]  /*40f0*/  IMAD.IADD R5, R7, 0x1, R5 ;  /* 0x0000000107057824 */ /* 0x000fe400078e0205 */
[----:B------:R-:W-:Y:S02]  /*4100*/  IMAD R37, R72, 0x60, RZ ;  /* 0x0000006048257824 */ /* 0x000fe400078e02ff */
[----:B------:R-:W-:-:S04]  /*4110*/  IMAD.WIDE.U32 R6, R74, 0x60, R4 ;  /* 0x000000604a067825 */ /* 0x000fc800078e0004 */
[----:B------:R-:W-:Y:S01]  /*4120*/  IMAD.MOV.U32 R4, RZ, RZ, R30 ;  /* 0x000000ffff047224 */ /* 0x000fe200078e001e */
[----:B------:R-:W-:Y:S01]  /*4130*/  LEA R36, P2, R6, UR6, 0x1 ;  /* 0x0000000606247c11 */ /* 0x000fe2000f8408ff */
[----:B------:R-:W-:Y:S02]  /*4140*/  IMAD.MOV.U32 R5, RZ, RZ, R58 ;  /* 0x000000ffff057224 */ /* 0x000fe400078e003a */
[----:B------:R-:W-:Y:S02]  /*4150*/  IMAD.IADD R7, R37, 0x1, R7 ;  /* 0x0000000125077824 */ /* 0x000fe400078e0207 */
[----:B------:R-:W-:Y:S02]  /*4160*/  IMAD R9, R87, 0x60, RZ ;  /* 0x0000006057097824 */ /* 0x000fe400078e02ff */
[----:B------:R-:W-:Y:S01]  /*4170*/  IMAD.WIDE.U32 R4, R14, 0x60, R4 ;  /* 0x000000600e047825 */ /* 0x000fe200078e0004 */
[----:B------:R-:W-:-:S03]  /*4180*/  LEA.HI.X R37, R6, UR7, R7, 0x1, P2 ;  /* 0x0000000706257c11 */ /* 0x000fc600090f0c07 */
[----:B------:R-:W-:Y:S01]  /*4190*/  IMAD.IADD R5, R9, 0x1, R5 ;  /* 0x0000000109057824 */ /* 0x000fe200078e0205 */
[C---:B------:R-:W-:Y:S02]  /*41a0*/  LEA R6, P2, R4.reuse, UR4, 0x1 ;  /* 0x0000000404067c11 */ /* 0x040fe4000f8408ff */
[----:B------:R-:W5:Y:S02]  /*41b0*/  LDG.E.128 R36, desc[UR42][R36.64] ;  /* 0x0000002a24247981 */ /* 0x000f64000c1e1d00 */
[----:B------:R-:W-:-:S06]  /*41c0*/  LEA.HI.X R7, R4, UR5, R5, 0x1, P2 ;  /* 0x0000000504077c11 */ /* 0x000fcc00090f0c05 */
[----:B------:R-:W5:Y:S03]  /*41d0*/  LDG.E.128 R4, desc[UR42][R6.64] ;  /* 0x0000002a06047981 */ /* 0x000f66000c1e1d00 */
.L_x_11905:
[----:B------:R-:W-:Y:S05]  /*41e0*/  BSYNC B1 ;  /* 0x0000000000017941 */ /* 0x000fea0003800000 */
.L_x_11904:
[----:B------:R-:W-:Y:S01]  /*41f0*/  BSSY B1, `(.L_x_11906) ;  /* 0x0000023000017945 */ /* 0x000fe20003800000 */
[----:B-----5:R-:W-:Y:S01]  /*4200*/  IMAD.MOV.U32 R76, RZ, RZ, R6 ;  /* 0x000000ffff4c7224 */ /* 0x020fe200078e0006 */
[----:B------:R-:W-:Y:S01]  /*4210*/  CS2R R40, SRZ ;  /* 0x0000000000287805 */ /* 0x000fe2000001ff00 */
[----:B------:R-:W-:Y:S01]  /*4220*/  IMAD.MOV.U32 R77, RZ, RZ, R7 ;  /* 0x000000ffff4d7224 */ /* 0x000fe200078e0007 */
[----:B------:R-:W-:Y:S06]  /*4230*/  @P3 BRA `(.L_x_11907) ;  /* 0x0000000000783947 */ /* 0x000fec0003800000 */
[C---:B------:R-:W-:Y:S01]  /*4240*/  SHF.L.U64.HI R9, R10.reuse, 0x6, R11 ;  /* 0x000000060a097819 */ /* 0x040fe2000001020b */
[----:B------:R-:W-:Y:S01]  /*4250*/  IMAD.SHL.U32 R8, R10, 0x40, RZ ;  /* 0x000000400a087824 */ /* 0x000fe200078e00ff */
[----:B------:R-:W-:Y:S01]  /*4260*/  SHF.L.U64.HI R33, R12, 0x6, R13 ;  /* 0x000000060c217819 */ /* 0x000fe2000001020d */
[-C--:B------:R-:W-:Y:S01]  /*4270*/  IMAD R15, R3, R12.reuse, RZ ;  /* 0x0000000c030f7224 */ /* 0x080fe200078e02ff */
[----:B------:R-:W-:Y:S01]  /*4280*/  ULDC.64 UR4, c[0x0][0x3e8] ;  /* 0x0000fa0000047ab9 */ /* 0x000fe20000000a00 */
[----:B------:R-:W-:Y:S01]  /*4290*/  IMAD.MOV.U32 R10, RZ, RZ, R16 ;  /* 0x000000ffff0a7224 */ /* 0x000fe200078e0010 */
[----:B------:R-:W-:Y:S01]  /*42a0*/  ULDC.64 UR6, c[0x0][0x400] ;  /* 0x0001000000067ab9 */ /* 0x000fe20000000a00 */
[----:B------:R-:W-:Y:S02]  /*42b0*/  IMAD.MOV.U32 R11, RZ, RZ, R17 ;  /* 0x000000ffff0b7224 */ /* 0x000fe400078e0011 */
[C---:B------:R-:W-:Y:S02]  /*42c0*/  IMAD R15, R152.reuse, R13, R15 ;  /* 0x0000000d980f7224 */ /* 0x040fe400078e020f */
[----:B------:R-:W-:-:S04]  /*42d0*/  IMAD.WIDE.U32 R10, R152, R12, R10 ;  /* 0x0000000c980a7225 */ /* 0x000fc800078e000a */
[----:B------:R-:W-:Y:S02]  /*42e0*/  IMAD.SHL.U32 R32, R12, 0x40, RZ ;  /* 0x000000400c207824 */ /* 0x000fe400078e00ff */
[----:B------:R-:W-:Y:S02]  /*42f0*/  IMAD.IADD R11, R15, 0x1, R11 ;  /* 0x000000010f0b7824 */ /* 0x000fe400078e020b */
[----:B------:R-:W-:-:S04]  /*4300*/  IMAD.WIDE.U32 R8, R14, 0x60, R8 ;  /* 0x000000600e087825 */ /* 0x000fc800078e0008 */
[----:B------:R-:W-:Y:S01]  /*4310*/  IMAD.WIDE.U32 R32, R74, 0x60, R32 ;  /* 0x000000604a207825 */ /* 0x000fe200078e0020 */
[----:B------:R-:W-:-:S03]  /*4320*/  IADD3 R14, P2, R30, R8, RZ ;  /* 0x000000081e0e7210 */ /* 0x000fc60007f5e0ff */
[----:B------:R-:W-:Y:S02]  /*4330*/  IMAD R15, R72, 0x60, RZ ;  /* 0x00000060480f7824 */ /* 0x000fe400078e02ff */
[-C--:B------:R-:W-:Y:S02]  /*4340*/  IMAD R34, R48, R12.reuse, RZ ;  /* 0x0000000c30227224 */ /* 0x080fe400078e02ff */
[----:B------:R-:W-:-:S04]  /*4350*/  IMAD.WIDE.U32 R10, R2, R12, R10 ;  /* 0x0000000c020a7225 */ /* 0x000fc800078e000a */
[----:B------:R-:W-:Y:S01]  /*4360*/  IMAD R87, R87, 0x60, RZ ;  /* 0x0000006057577824 */ /* 0x000fe200078e02ff */
[----:B------:R-:W-:Y:S01]  /*4370*/  IADD3 R8, P3, R32, R10, RZ ;  /* 0x0000000a20087210 */ /* 0x000fe20007f7e0ff */
[----:B------:R-:W-:Y:S02]  /*4380*/  IMAD R34, R2, R13, R34 ;  /* 0x0000000d02227224 */ /* 0x000fe400078e0222 */
[----:B------:R-:W-:Y:S01]  /*4390*/  IMAD.IADD R15, R15, 0x1, R33 ;  /* 0x000000010f0f7824 */ /* 0x000fe200078e0221 */
[----:B------:R-:W-:Y:S02]  /*43a0*/  IADD3.X R9, R58, R87, R9, P2, !PT ;  /* 0x000000573a097210 */ /* 0x000fe400017fe409 */
[----:B------:R-:W-:Y:S02]  /*43b0*/  LEA R32, P2, R14, UR4, 0x1 ;  /* 0x000000040e207c11 */ /* 0x000fe4000f8408ff */
[----:B------:R-:W-:Y:S02]  /*43c0*/  IADD3.X R11, R15, R34, R11, P3, !PT ;  /* 0x000000220f0b7210 */ /* 0x000fe40001ffe40b */
[----:B------:R-:W-:-:S02]  /*43d0*/  LEA R40, P3, R8, UR6, 0x1 ;  /* 0x0000000608287c11 */ /* 0x000fc4000f8608ff */
[----:B------:R-:W-:Y:S02]  /*43e0*/  LEA.HI.X R33, R14, UR5, R9, 0x1, P2 ;  /* 0x000000050e217c11 */ /* 0x000fe400090f0c09 */
[----:B------:R-:W-:-:S04]  /*43f0*/  LEA.HI.X R41, R8, UR7, R11, 0x1, P3 ;  /* 0x0000000708297c11 */ /* 0x000fc800098f0c0b */
[----:B------:R-:W5:Y:S04]  /*4400*/  LDG.E.128 R32, desc[UR42][R32.64] ;  /* 0x0000002a20207981 */ /* 0x000f68000c1e1d00 */
[----:B------:R-:W5:Y:S02]  /*4410*/  LDG.E.128 R40, desc[UR42][R40.64] ;  /* 0x0000002a28287981 */ /* 0x000f64000c1e1d00 */
.L_x_11907:
[----:B------:R-:W-:Y:S05]  /*4420*/  BSYNC B1 ;  /* 0x0000000000017941 */ /* 0x000fea0003800000 */
.L_x_11906:
[----:B------:R-:W-:Y:S01]  /*4430*/  IMAD.MOV.U32 R8, RZ, RZ, R4 ;  /* 0x000000ffff087224 */ /* 0x000fe200078e0004 */
        /* <DEDUP_REMOVED lines=28> */
[----:B------:R-:W-:Y:S02]  /*4600*/  PRMT R92, R9, 0x7610, R92 ;  /* 0x00007610095c7816 */ /* 0x000fe4000000005c */
[----:B------:R-:W-:Y:S02]  /*4610*/  PRMT R93, R10, 0x7610, R93 ;  /* 0x000076100a5d7816 */ /* 0x000fe4000000005d */
[----:B------:R-:W-:Y:S01]  /*4620*/  PRMT R94, R11, 0x7610, R94 ;  /* 0x000076100b5e7816 */ /* 0x000fe2000000005e */
[----:B------:R-:W-:Y:S06]  /*4630*/  @!P3 BRA `(.L_x_11908) ;  /* 0x000000000004b947 */ /* 0x000fec0003800000 */
[----:B------:R-:W-:Y:S01]  /*4640*/  BPT.TRAP 0x1 ;  /* 0x000000040000795c */ /* 0x000fe20000300000 */
.L_x_11908:
[----:B------:R-:W-:Y:S01]  /*4650*/  IMAD R72, R19, 0x8, R148 ;  /* 0x0000000813487824 */ /* 0x000fe200078e0294 */
[----:B------:R-:W-:Y:S01]  /*4660*/  SHF.L.U32 R87, R154, 0x1f, RZ ;  /* 0x0000001f9a577819 */ /* 0x000fe200000006ff */
[----:B------:R-:W-:Y:S03]  /*4670*/  BSSY B1, `(.L_x_11909) ;  /* 0x0000003000017945 */ /* 0x000fe60003800000 */
[----:B------:R-:W0:Y:S02]  /*4680*/  SYNCS.PHASECHK.TRANS64.TRYWAIT P4, [R72+URZ+0x22890], R87 ;  /* 0x02289057480075a7 */ /* 0x000e24000808017f */
[----:B0-----:R-:W-:Y:S05]  /*4690*/  @!P4 BRA `(.L_x_11910) ;  /* 0x000002540020c947 */ /* 0x001fea0003800000 */
.L_x_12238:
[----:B------:R-:W-:Y:S05]  /*46a0*/  BSYNC B1 ;  /* 0x0000000000017941 */ /* 0x000fea0003800000 */
.L_x_11909:
[----:B------:R-:W-:-:S03]  /*46b0*/  UMOV UR4, 0xffffffff ;  /* 0xffffffff00047882 */ /* 0x000fc60000000000 */
[----:B------:R-:W-:Y:S05]  /*46c0*/  BRA.DIV UR4, `(.L_x_11911) ;  /* 0x0000025604287947 */ /* 0x000fea000b800000 */
[----:B------:R1:W2:Y:S04]  /*46d0*/  SHFL.IDX PT, R77, R84, RZ, 0x1c1f ;  /* 0x001c1fff544d7589 */ /* 0x0002a800000e0000 */
[----:B------:R1:W3:Y:S02]  /*46e0*/  SHFL.IDX PT, R76, R83, RZ, 0x1c1f ;  /* 0x001c1fff534c7589 */ /* 0x0002e400000e0000 */
.L_x_12242:
[----:B------:R-:W-:Y:S01]  /*46f0*/  ISETP.GE.OR P4, PT, R152, R82, P1 ;  /* 0x000000529800720c */ /* 0x000fe20000f86670 */
[----:B------:R-:W-:Y:S01]  /*4700*/  BSSY B1, `(.L_x_11912) ;  /* 0x0000078000017945 */ /* 0x000fe20003800000 */
[----:B------:R-:W-:-:S11]  /*4710*/  IMAD.SHL.U32 R85, R85, 0x2, RZ ;  /* 0x0000000255557824 */ /* 0x000fd600078e00ff */
[----:B------:R-:W-:Y:S05]  /*4720*/  @P4 BRA `(.L_x_11913) ;  /* 0x0000000400d44947 */ /* 0x000fea0003800000 */
[----:B------:R-:W4:Y:S01]  /*4730*/  LDC R96, c[0x0][0x2f4] ;  /* 0x0000bd00ff607b82 */ /* 0x000f220000000800 */
[C---:B---3--:R-:W-:Y:S01]  /*4740*/  LEA R74, P4, R61.reuse, R76, 0x1 ;  /* 0x0000004c3d4a7211 */ /* 0x048fe200078808ff */
[----:B------:R-:W-:Y:S03]  /*4750*/  BSSY B2, `(.L_x_11914) ;  /* 0x000006e000027945 */ /* 0x000fe60003800000 */
[----:B--2---:R-:W-:Y:S01]  /*4760*/  LEA.HI.X R75, R61, R77, R62, 0x1, P4 ;  /* 0x0000004d3d4b7211 */ /* 0x004fe200020f0c3e */
[----:B----4-:R-:W-:-:S05]  /*4770*/  IMAD.IADD R8, R96, 0x1, -R85 ;  /* 0x0000000160087824 */ /* 0x010fca00078e0a55 */
[----:B------:R-:W-:-:S04]  /*4780*/  SEL R8, R85, R8, !P0 ;  /* 0x0000000855087207 */ /* 0x000fc80004000000 */
[----:B------:R-:W-:-:S04]  /*4790*/  SHF.R.S32.HI R9, RZ, 0x1f, R8 ;  /* 0x0000001fff097819 */ /* 0x000fc80000011408 */
[----:B------:R-:W-:-:S04]  /*47a0*/  LEA.HI R9, R9, R8, RZ, 0x4 ;  /* 0x0000000809097211 */ /* 0x000fc800078f20ff */
[----:B------:R-:W-:-:S05]  /*47b0*/  LEA.HI.SX32 R9, R9, R60, 0x1c ;  /* 0x0000003c09097211 */ /* 0x000fca00078fe2ff */
[----:B------:R-:W-:-:S05]  /*47c0*/  IMAD.SHL.U32 R95, R9, 0x8, RZ ;  /* 0x00000008095f7824 */ /* 0x000fca00078e00ff */
[----:B------:R-:W-:-:S04]  /*47d0*/  LOP3.LUT R8, R201, 0x38, R95, 0xf8, !PT ;  /* 0x00000038c9087812 */ /* 0x000fc800078ef85f */
        /* <DEDUP_REMOVED lines=11> */
[----:B------:R-:W-:Y:S01]  /*4890*/  SHF.R.U64 R97, R4, 0x10, R5 ;  /* 0x0000001004617819 */ /* 0x000fe20000001205 */
[----:B--2---:R-:W-:Y:S01]  /*48a0*/  IMAD.U32 R5, R9, 0x10000, RZ ;  /* 0x0001000009057824 */ /* 0x004fe200078e00ff */
[----:B------:R-:W-:Y:S01]  /*48b0*/  SHF.R.U32.HI R101, RZ, 0x10, R7 ;  /* 0x00000010ff657819 */ /* 0x000fe20000011607 */
[----:B------:R-:W-:Y:S01]  /*48c0*/  IMAD.U32 R4, R8, 0x10000, RZ ;  /* 0x0001000008047824 */ /* 0x000fe200078e00ff */
[----:B------:R-:W-:Y:S02]  /*48d0*/  PRMT R98, R88, 0x5432, R98 ;  /* 0x0000543258627816 */ /* 0x000fe40000000062 */
[----:B------:R-:W-:-:S02]  /*48e0*/  PRMT R103, R108, 0x5410, R103 ;  /* 0x000054106c677816 */ /* 0x000fc40000000067 */
[----:B------:R-:W-:Y:S01]  /*48f0*/  SHF.R.U64 R102, R36, 0x10, R37 ;  /* 0x0000001024667819 */ /* 0x000fe20000001225 */
[----:B---3--:R-:W-:Y:S01]  /*4900*/  IMAD.U32 R36, R13, 0x10000, RZ ;  /* 0x000100000d247824 */ /* 0x008fe200078e00ff */
[----:B------:R-:W-:Y:S01]  /*4910*/  PRMT R97, R104, 0x5410, R97 ;  /* 0x0000541068617816 */ /* 0x000fe20000000061 */
[----:B------:R-:W-:Y:S01]  /*4920*/  IMAD.U32 R104, R103, 0x10000, RZ ;  /* 0x0001000067687824 */ /* 0x000fe200078e00ff */
[----:B------:R-:W-:Y:S01]  /*4930*/  PRMT R101, R99, 0x5410, R101 ;  /* 0x0000541063657816 */ /* 0x000fe20000000065 */
[----:B------:R-:W-:Y:S01]  /*4940*/  IMAD.U32 R99, R98, 0x10000, RZ ;  /* 0x0001000062637824 */ /* 0x000fe200078e00ff */
[----:B------:R-:W-:Y:S01]  /*4950*/  SHF.R.U32.HI R106, RZ, 0x10, R39 ;  /* 0x00000010ff6a7819 */ /* 0x000fe20000011627 */
[CC--:B------:R-:W-:Y:S01]  /*4960*/  FMUL.FTZ R108, R36.reuse, R104.reuse ;  /* 0x00000068246c7220 */ /* 0x0c0fe20000410000 */
[----:B------:R-:W-:Y:S01]  /*4970*/  LOP3.LUT R37, R13, 0xffff0000, RZ, 0xc0, !PT ;  /* 0xffff00000d257812 */ /* 0x000fe200078ec0ff */
[-C--:B------:R-:W-:Y:S01]  /*4980*/  FMUL.FTZ R110, R36, R99.reuse ;  /* 0x00000063246e7220 */ /* 0x080fe20000410000 */
[----:B------:R-:W-:Y:S01]  /*4990*/  LOP3.LUT R103, R103, 0xffff0000, RZ, 0xc0, !PT ;  /* 0xffff000067677812 */ /* 0x000fe200078ec0ff */
[----:B------:R-:W-:Y:S01]  /*49a0*/  FFMA.FTZ R108, R5, R99, -R108 ;  /* 0x00000063056c7223 */ /* 0x000fe2000001086c */
[----:B------:R-:W-:Y:S01]  /*49b0*/  PRMT R106, R89, 0x5432, R106 ;  /* 0x00005432596a7816 */ /* 0x000fe2000000006a */
[----:B------:R-:W-:Y:S01]  /*49c0*/  FFMA.FTZ R110, R5, R104, R110 ;  /* 0x00000068056e7223 */ /* 0x000fe2000001006e */
[----:B------:R-:W-:Y:S01]  /*49d0*/  SHF.R.U64 R100, R6, 0x10, R7 ;  /* 0x0000001006647819 */ /* 0x000fe20000001207 */
[----:B------:R-:W-:Y:S01]  /*49e0*/  FMUL.FTZ R99, R37, R103 ;  /* 0x0000006725637220 */ /* 0x000fe20000410000 */
[----:B------:R-:W-:Y:S01]  /*49f0*/  LOP3.LUT R98, R98, 0xffff0000, RZ, 0xc0, !PT ;  /* 0xffff000062627812 */ /* 0x000fe200078ec0ff */
[----:B------:R-:W-:Y:S01]  /*4a00*/  IMAD.U32 R5, R101, 0x10000, RZ ;  /* 0x0001000065057824 */ /* 0x000fe200078e00ff */
[----:B------:R-:W-:Y:S01]  /*4a10*/  SHF.R.U64 R105, R38, 0x10, R39 ;  /* 0x0000001026697819 */ /* 0x000fe20000001227 */
[----:B------:R-:W-:Y:S01]  /*4a20*/  IMAD.U32 R38, R15, 0x10000, RZ ;  /* 0x000100000f267824 */ /* 0x000fe200078e00ff */
[----:B------:R-:W-:Y:S01]  /*4a30*/  LOP3.LUT R6, R9, 0xffff0000, RZ, 0xc0, !PT ;  /* 0xffff000009067812 */ /* 0x000fe200078ec0ff */
[----:B------:R-:W-:Y:S01]  /*4a40*/  IMAD.U32 R36, R106, 0x10000, RZ ;  /* 0x000100006a247824 */ /* 0x000fe200078e00ff */
[----:B------:R-:W-:Y:S01]  /*4a50*/  PRMT R105, R107, 0x5410, R105 ;  /* 0x000054106b697816 */ /* 0x000fe20000000069 */
[-C--:B------:R-:W-:Y:S01]  /*4a60*/  FMUL.FTZ R37, R37, R98.reuse ;  /* 0x0000006225257220 */ /* 0x080fe20000410000 */
[----:B------:R-:W-:Y:S01]  /*4a70*/  IMAD.U32 R9, R11, 0x10000, RZ ;  /* 0x000100000b097824 */ /* 0x000fe200078e00ff */
[----:B------:R-:W-:Y:S01]  /*4a80*/  LOP3.LUT R39, R15, 0xffff0000, RZ, 0xc0, !PT ;  /* 0xffff00000f277812 */ /* 0x000fe200078ec0ff */
[----:B------:R-:W-:Y:S01]  /*4a90*/  FFMA.FTZ R99, R6, R98, -R99 ;  /* 0x0000006206637223 */ /* 0x000fe20000010863 */
[----:B------:R-:W-:Y:S01]  /*4aa0*/  LOP3.LUT R106, R106, 0xffff0000, RZ, 0xc0, !PT ;  /* 0xffff00006a6a7812 */ /* 0x000fe200078ec0ff */
[C---:B------:R-:W-:Y:S01]  /*4ab0*/  FMUL.FTZ R107, R38.reuse, R5 ;  /* 0x00000005266b7220 */ /* 0x040fe20000410000 */
[-C--:B------:R-:W-:Y:S01]  /*4ac0*/  FMUL.FTZ R98, R38, R36.reuse ;  /* 0x0000002426627220 */ /* 0x080fe20000410000 */
[----:B------:R-:W-:Y:S01]  /*4ad0*/  PRMT R102, R90, 0x5432, R102 ;  /* 0x000054325a667816 */ /* 0x000fe20000000066 */
[----:B------:R-:W-:Y:S01]  /*4ae0*/  FFMA.FTZ R103, R6, R103, R37 ;  /* 0x0000006706677223 */ /* 0x000fe20000010025 */
[----:B------:R-:W-:Y:S01]  /*4af0*/  LOP3.LUT R11, R11, 0xffff0000, RZ, 0xc0, !PT ;  /* 0xffff00000b0b7812 */ /* 0x000fe200078ec0ff */
[----:B------:R-:W-:Y:S01]  /*4b00*/  FFMA.FTZ R107, R9, R36, R107 ;  /* 0x00000024096b7223 */ /* 0x000fe2000001006b */
[----:B------:R-:W-:Y:S01]  /*4b10*/  LOP3.LUT R6, R101, 0xffff0000, RZ, 0xc0, !PT ;  /* 0xffff000065067812 */ /* 0x000fe200078ec0ff */
[----:B------:R-:W-:Y:S01]  /*4b20*/  FFMA.FTZ R98, R9, R5, -R98 ;  /* 0x0000000509627223 */ /* 0x000fe20000010862 */
[----:B------:R-:W-:Y:S01]  /*4b30*/  FMUL.FTZ R36, R39, R106 ;  /* 0x0000006a27247220 */ /* 0x000fe20000410000 */
[C---:B------:R-:W-:Y:S01]  /*4b40*/  IMAD.U32 R13, R12.reuse, 0x10000, RZ ;  /* 0x000100000c0d7824 */ /* 0x040fe200078e00ff */
[----:B------:R-:W-:Y:S01]  /*4b50*/  LOP3.LUT R12, R12, 0xffff0000, RZ, 0xc0, !PT ;  /* 0xffff00000c0c7812 */ /* 0x000fe200078ec0ff */
[----:B------:R-:W-:-:S02]  /*4b60*/  IMAD.U32 R5, R97, 0x10000, RZ ;  /* 0x0001000061057824 */ /* 0x000fc400078e00ff */
[-C--:B------:R-:W-:Y:S01]  /*4b70*/  FMUL.FTZ R38, R39, R6.reuse ;  /* 0x0000000627267220 */ /* 0x080fe20000410000 */
[C---:B------:R-:W-:Y:S02]  /*4b80*/  IMAD.U32 R9, R102.reuse, 0x10000, RZ ;  /* 0x0001000066097824 */ /* 0x040fe400078e00ff */
[----:B------:R-:W-:Y:S01]  /*4b90*/  FFMA.FTZ R101, R11, R6, -R36 ;  /* 0x000000060b657223 */ /* 0x000fe20000010824 */
[C---:B------:R-:W-:Y:S01]  /*4ba0*/  FMUL.FTZ R6, R13.reuse, R5 ;  /* 0x000000050d067220 */ /* 0x040fe20000410000 */
[----:B------:R-:W-:Y:S01]  /*4bb0*/  LOP3.LUT R37, R102, 0xffff0000, RZ, 0xc0, !PT ;  /* 0xffff000066257812 */ /* 0x000fe200078ec0ff */
[-C--:B------:R-:W-:Y:S01]  /*4bc0*/  FMUL.FTZ R39, R13, R9.reuse ;  /* 0x000000090d277220 */ /* 0x080fe20000410000 */
[----:B------:R-:W-:Y:S01]  /*4bd0*/  PRMT R100, R86, 0x5432, R100 ;  /* 0x0000543256647816 */ /* 0x000fe20000000064 */
[----:B------:R-:W-:Y:S01]  /*4be0*/  FFMA.FTZ R9, R4, R9, R6 ;  /* 0x0000000904097223 */ /* 0x000fe20000010006 */
[----:B------:R-:W-:Y:S01]  /*4bf0*/  LOP3.LUT R97, R97, 0xffff0000, RZ, 0xc0, !PT ;  /* 0xffff000061617812 */ /* 0x000fe200078ec0ff */
[----:B------:R-:W-:Y:S01]  /*4c00*/  IMAD.U32 R15, R14, 0x10000, RZ ;  /* 0x000100000e0f7824 */ /* 0x000fe200078e00ff */
[----:B------:R-:W-:Y:S01]  /*4c10*/  LOP3.LUT R8, R8, 0xffff0000, RZ, 0xc0, !PT ;  /* 0xffff000008087812 */ /* 0x000fe200078ec0ff */
[----:B------:R-:W-:Y:S01]  /*4c20*/  FFMA.FTZ R38, R11, R106, R38 ;  /* 0x0000006a0b267223 */ /* 0x000fe20000010026 */
[C---:B------:R-:W-:Y:S01]  /*4c30*/  IMAD.U32 R6, R105.reuse, 0x10000, RZ ;  /* 0x0001000069067824 */ /* 0x040fe200078e00ff */
[----:B------:R-:W-:Y:S01]  /*4c40*/  LOP3.LUT R14, R14, 0xffff0000, RZ, 0xc0, !PT ;  /* 0xffff00000e0e7812 */ /* 0x000fe200078ec0ff */
[----:B------:R-:W-:Y:S01]  /*4c50*/  FMUL.FTZ R11, R12, R37 ;  /* 0x000000250c0b7220 */ /* 0x000fe20000410000 */
[----:B------:R-:W-:Y:S01]  /*4c60*/  FFMA.FTZ R39, R4, R5, -R39 ;  /* 0x0000000504277223 */ /* 0x000fe20000010827 */
[----:B------:R-:W-:Y:S01]  /*4c70*/  LOP3.LUT R105, R105, 0xffff0000, RZ, 0xc0, !PT ;  /* 0xffff000069697812 */ /* 0x000fe200078ec0ff */
[C---:B------:R-:W-:Y:S01]  /*4c80*/  IMAD.U32 R4, R100.reuse, 0x10000, RZ ;  /* 0x0001000064047824 */ /* 0x040fe200078e00ff */
[----:B------:R-:W-:Y:S01]  /*4c90*/  LOP3.LUT R5, R100, 0xffff0000, RZ, 0xc0, !PT ;  /* 0xffff000064057812 */ /* 0x000fe200078ec0ff */
[----:B------:R-:W-:Y:S01]  /*4ca0*/  FMUL.FTZ R13, R12, R97 ;  /* 0x000000610c0d7220 */ /* 0x000fe20000410000 */
[----:B------:R-:W-:-:S02]  /*4cb0*/  IMAD.U32 R7, R10, 0x10000, RZ ;  /* 0x000100000a077824 */ /* 0x000fc400078e00ff */
        /* <DEDUP_REMOVED lines=23> */
.L_x_11915:
[----:B------:R-:W-:Y:S05]  /*4e30*/  BSYNC B2 ;  /* 0x0000000000027941 */ /* 0x000fea0003800000 */
.L_x_11914:
[----:B------:R-:W-:Y:S01]  /*4e40*/  ISETP.GE.AND P4, PT, R95, R96, PT ;  /* 0x000000605f00720c */ /* 0x000fe20003f86270 */
[----:B--2---:R4:W-:-:S12]  /*4e50*/  ST.E.128 desc[UR42][R74.64], R8 ;  /* 0x000000084a007985 */ /* 0x0049d8000c101d2a */
[----:B------:R-:W-:-:S05]  /*4e60*/  @!P4 IMAD.WIDE R76, R95, 0x2, R76 ;  /* 0x000000025f4cc825 */ /* 0x000fca00078e024c */
[----:B---3--:R4:W-:Y:S02]  /*4e70*/  @!P4 ST.E.128 desc[UR42][R76.64], R12 ;  /* 0x0000000c4c00c985 */ /* 0x0089e4000c101d2a */
.L_x_11913:
[----:B------:R-:W-:Y:S05]  /*4e80*/  BSYNC B1 ;  /* 0x0000000000017941 */ /* 0x000fea0003800000 */
.L_x_11912:
[----:B------:R-:W-:-:S03]  /*4e90*/  UMOV UR4, 0xffffffff ;  /* 0xffffffff00047882 */ /* 0x000fc60000000000 */
[----:B------:R-:W-:Y:S05]  /*4ea0*/  BRA.DIV UR4, `(.L_x_11916) ;  /* 0x0000024e047c7947 */ /* 0x000fea000b800000 */
[----:B------:R0:W0:Y:S04]  /*4eb0*/  SHFL.IDX PT, R37, R84, 0x1, 0x1c1f ;  /* 0x003c1f0054257f89 */ /* 0x00002800000e0000 */
[----:B----4-:R4:W0:Y:S02]  /*4ec0*/  SHFL.IDX PT, R14, R83, 0x1, 0x1c1f ;  /* 0x003c1f00530e7f89 */ /* 0x01082400000e0000 */
.L_x_12246:
[----:B------:R-:W-:-:S13]  /*4ed0*/  ISETP.GE.OR P4, PT, R187, R82, P1 ;  /* 0x00000052bb00720c */ /* 0x000fda0000f86670 */
[----:B------:R-:W-:Y:S05]  /*4ee0*/  @P4 BRA `(.L_x_11897) ;  /* 0x0000000800e84947 */ /* 0x000fea0003800000 */
[----:B------:R-:W5:Y:S01]  /*4ef0*/  LDC R36, c[0x0][0x2f4] ;  /* 0x0000bd00ff247b82 */ /* 0x000f620000000800 */
[C---:B0-----:R-:W-:Y:S01]  /*4f00*/  LEA R12, P4, R61.reuse, R14, 0x1 ;  /* 0x0000000e3d0c7211 */ /* 0x041fe200078808ff */
[----:B------:R-:W-:Y:S03]  /*4f10*/  BSSY B1, `(.L_x_11917) ;  /* 0x000006c000017945 */ /* 0x000fe60003800000 */
[----:B------:R-:W-:Y:S01]  /*4f20*/  LEA.HI.X R13, R61, R37, R62, 0x1, P4 ;  /* 0x000000253d0d7211 */ /* 0x000fe200020f0c3e */
[----:B-----5:R-:W-:-:S05]  /*4f30*/  @P0 IMAD.IADD R85, R36, 0x1, -R85 ;  /* 0x0000000124550824 */ /* 0x020fca00078e0a55 */
[----:B------:R-:W-:-:S04]  /*4f40*/  SHF.R.S32.HI R4, RZ, 0x1f, R85 ;  /* 0x0000001fff047819 */ /* 0x000fc80000011455 */
[----:B------:R-:W-:-:S04]  /*4f50*/  LEA.HI R85, R4, R85, RZ, 0x4 ;  /* 0x0000005504557211 */ /* 0x000fc800078f20ff */
[----:B------:R-:W-:-:S05]  /*4f60*/  LEA.HI.SX32 R15, R85, R60, 0x1c ;  /* 0x0000003c550f7211 */ /* 0x000fca00078fe2ff */
[----:B------:R-:W-:-:S05]  /*4f70*/  IMAD.SHL.U32 R15, R15, 0x8, RZ ;  /* 0x000000080f0f7824 */ /* 0x000fca00078e00ff */
[----:B------:R-:W-:-:S04]  /*4f80*/  LOP3.LUT R5, R202, 0x38, R15, 0xf8, !PT ;  /* 0x00000038ca057812 */ /* 0x000fc800078ef80f */
[----:B------:R-:W-:Y:S01]  /*4f90*/  LOP3.LUT R4, R5, R206, RZ, 0x3c, !PT ;  /* 0x000000ce05047212 */ /* 0x000fe200078e3cff */
[----:B------:R-:W-:-:S04]  /*4fa0*/  IMAD R5, R19, 0x1800, R64 ;  /* 0x0000180013057824 */ /* 0x000fc800078e0240 */
[----:B------:R-:W-:Y:S02]  /*4fb0*/  IMAD.IADD R4, R207, 0x1, R4 ;  /* 0x00000001cf047824 */ /* 0x000fe400078e0204 */
[----:B------:R-:W-:Y:S02]  /*4fc0*/  IMAD R5, R5, 0x2, R148 ;  /* 0x0000000205057824 */ /* 0x000fe400078e0294 */
[----:B------:R-:W-:-:S04]  /*4fd0*/  IMAD R7, R19, 0x1800, R4 ;  /* 0x0000180013077824 */ /* 0x000fc800078e0204 */
[----:B------:R-:W-:Y:S02]  /*4fe0*/  IMAD R8, R7, 0x2, R148 ;  /* 0x0000000207087824 */ /* 0x000fe400078e0294 */
[----:B------:R-:W0:Y:S04]  /*4ff0*/  LDS.128 R4, [R5+0x1c400] ;  /* 0x01c4000005047984 */ /* 0x000e280000000c00 */
[----:B------:R-:W0:Y:S01]  /*5000*/  LDS.128 R8, [R8+0x1c400] ;  /* 0x01c4000008087984 */ /* 0x000e220000000c00 */
[----:B------:R-:W-:Y:S05]  /*5010*/  @P2 BRA `(.L_x_11918) ;  /* 0x00000004006c2947 */ /* 0x000fea0003800000 */
[----:B------:R-:W-:Y:S01]  /*5020*/  SHF.R.U32.HI R75, RZ, 0x10, R41 ;  /* 0x00000010ff4b7819 */ /* 0x000fe20000011629 */
[----:B0-----:R-:W-:Y:S01]  /*5030*/  IMAD.U32 R38, R9, 0x10000, RZ ;  /* 0x0001000009267824 */ /* 0x001fe200078e00ff */
[----:B------:R-:W-:Y:S02]  /*5040*/  SHF.R.U32.HI R95, RZ, 0x10, R33 ;  /* 0x00000010ff5f7819 */ /* 0x000fe40000011621 */
[----:B------:R-:W-:Y:S02]  /*5050*/  PRMT R94, R94, 0x5410, R75 ;  /* 0x000054105e5e7816 */ /* 0x000fe4000000004b */
[----:B--2---:R-:W-:Y:S02]  /*5060*/  SHF.R.U32.HI R77, RZ, 0x10, R35 ;  /* 0x00000010ff4d7819 */ /* 0x004fe40000011623 */
[----:B------:R-:W-:Y:S01]  /*5070*/  PRMT R90, R90, 0x5410, R95 ;  /* 0x000054105a5a7816 */ /* 0x000fe2000000005f */
[----:B------:R-:W-:Y:S01]  /*5080*/  IMAD.U32 R75, R94, 0x10000, RZ ;  /* 0x000100005e4b7824 */ /* 0x000fe200078e00ff */
[----:B-1--4-:R-:W-:-:S02]  /*5090*/  SHF.R.U32.HI R83, RZ, 0x10, R43 ;  /* 0x00000010ff537819 */ /* 0x012fc4000001162b */
[----:B---3--:R-:W-:Y:S01]  /*50a0*/  SHF.R.U64 R76, R32, 0x10, R33 ;  /* 0x00000010204c7819 */ /* 0x008fe20000001221 */
[----:B------:R-:W-:Y:S01]  /*50b0*/  IMAD.U32 R32, R5, 0x10000, RZ ;  /* 0x0001000005207824 */ /* 0x000fe200078e00ff */
[----:B------:R-:W-:Y:S01]  /*50c0*/  SHF.R.U64 R42, R42, 0x10, R43 ;  /* 0x000000102a2a7819 */ /* 0x000fe2000000122b */
[----:B------:R-:W-:Y:S01]  /*50d0*/  IMAD.U32 R43, R90, 0x10000, RZ ;  /* 0x000100005a2b7824 */ /* 0x000fe200078e00ff */
[----:B------:R-:W-:Y:S01]  /*50e0*/  PRMT R88, R88, 0x5410, R77 ;  /* 0x0000541058587816 */ /* 0x000fe2000000004d */
[----:B------:R-:W-:Y:S01]  /*50f0*/  FMUL.FTZ R77, R38, R75 ;  /* 0x0000004b264d7220 */ /* 0x000fe20000410000 */
[----:B------:R-:W-:Y:S01]  /*5100*/  PRMT R92, R92, 0x5410, R83 ;  /* 0x000054105c5c7816 */ /* 0x000fe20000000053 */
[-C--:B------:R-:W-:Y:S01]  /*5110*/  FMUL.FTZ R83, R38, R43.reuse ;  /* 0x0000002b26537220 */ /* 0x080fe20000410000 */
[----:B------:R-:W-:Y:S01]  /*5120*/  PRMT R91, R91, 0x5410, R42 ;  /* 0x000054105b5b7816 */ /* 0x000fe2000000002a */
[----:B------:R-:W-:Y:S01]  /*5130*/  FFMA.FTZ R42, R32, R43, -R77 ;  /* 0x0000002b202a7223 */ /* 0x000fe2000001084d */
[----:B------:R-:W-:Y:S01]  /*5140*/  SHF.R.U64 R74, R40, 0x10, R41 ;  /* 0x00000010284a7819 */ /* 0x000fe20000001229 */
[----:B------:R-:W-:Y:S01]  /*5150*/  IMAD.U32 R40, R11, 0x10000, RZ ;  /* 0x000100000b287824 */ /* 0x000fe200078e00ff */
[----:B------:R-:W-:Y:S01]  /*5160*/  LOP3.LUT R39, R9, 0xffff0000, RZ, 0xc0, !PT ;  /* 0xffff000009277812 */ /* 0x000fe200078ec0ff */
[----:B------:R-:W-:Y:S01]  /*5170*/  IMAD.U32 R77, R92, 0x10000, RZ ;  /* 0x000100005c4d7824 */ /* 0x000fe200078e00ff */
[----:B------:R-:W-:Y:S01]  /*5180*/  LOP3.LUT R94, R94, 0xffff0000, RZ, 0xc0, !PT ;  /* 0xffff00005e5e7812 */ /* 0x000fe200078ec0ff */
[----:B------:R-:W-:Y:S01]  /*5190*/  IMAD.U32 R43, R88, 0x10000, RZ ;  /* 0x00010000582b7824 */ /* 0x000fe200078e00ff */
[----:B------:R-:W-:Y:S01]  /*51a0*/  LOP3.LUT R90, R90, 0xffff0000, RZ, 0xc0, !PT ;  /* 0xffff00005a5a7812 */ /* 0x000fe200078ec0ff */
[----:B------:R-:W-:Y:S01]  /*51b0*/  FFMA.FTZ R83, R32, R75, R83 ;  /* 0x0000004b20537223 */ /* 0x000fe20000010053 */
[----:B------:R-:W-:Y:S01]  /*51c0*/  SHF.R.U64 R85, R34, 0x10, R35 ;  /* 0x0000001022557819 */ /* 0x000fe20000001223 */
[C---:B------:R-:W-:Y:S01]  /*51d0*/  IMAD.U32 R34, R8.reuse, 0x10000, RZ ;  /* 0x0001000008227824 */ /* 0x040fe200078e00ff */
[----:B------:R-:W-:Y:S01]  /*51e0*/  LOP3.LUT R35, R8, 0xffff0000, RZ, 0xc0, !PT ;  /* 0xffff000008237812 */ /* 0x000fe200078ec0ff */
[C---:B------:R-:W-:Y:S01]  /*51f0*/  FMUL.FTZ R75, R40.reuse, R77 ;  /* 0x0000004d284b7220 */ /* 0x040fe20000410000 */
[----:B------:R-:W-:Y:S01]  /*5200*/  LOP3.LUT R33, R5, 0xffff0000, RZ, 0xc0, !PT ;  /* 0xffff000005217812 */ /* 0x000fe200078ec0ff */
[----:B------:R-:W-:Y:S01]  /*5210*/  IMAD.U32 R8, R7, 0x10000, RZ ;  /* 0x0001000007087824 */ /* 0x000fe200078e00ff */
[----:B------:R-:W-:Y:S01]  /*5220*/  PRMT R89, R89, 0x5410, R76 ;  /* 0x0000541059597816 */ /* 0x000fe2000000004c */
[-C--:B------:R-:W-:Y:S01]  /*5230*/  FMUL.FTZ R40, R40, R43.reuse ;  /* 0x0000002b28287220 */ /* 0x080fe20000410000 */
[----:B------:R-:W-:Y:S01]  /*5240*/  LOP3.LUT R41, R11, 0xffff0000, RZ, 0xc0, !PT ;  /* 0xffff00000b297812 */ /* 0x000fe200078ec0ff */
[C---:B------:R-:W-:Y:S01]  /*5250*/  FMUL.FTZ R38, R39.reuse, R94 ;  /* 0x0000005e27267220 */ /* 0x040fe20000410000 */
[----:B------:R-:W-:Y:S01]  /*5260*/  LOP3.LUT R92, R92, 0xffff0000, RZ, 0xc0, !PT ;  /* 0xffff00005c5c7812 */ /* 0x000fe200078ec0ff */
[-C--:B------:R-:W-:Y:S01]  /*5270*/  FMUL.FTZ R32, R39, R90.reuse ;  /* 0x0000005a27207220 */ /* 0x080fe20000410000 */
[----:B------:R-:W-:Y:S01]  /*5280*/  PRMT R93, R93, 0x5410, R74 ;  /* 0x000054105d5d7816 */ /* 0x000fe2000000004a */
[----:B------:R-:W-:Y:S01]  /*5290*/  FFMA.FTZ R75, R8, R43, -R75 ;  /* 0x0000002b084b7223 */ /* 0x000fe2000001084b */
[----:B------:R-:W-:Y:S01]  /*52a0*/  LOP3.LUT R88, R88, 0xffff0000, RZ, 0xc0, !PT ;  /* 0xffff000058587812 */ /* 0x000fe200078ec0ff */
[----:B------:R-:W-:Y:S01]  /*52b0*/  FFMA.FTZ R40, R8, R77, R40 ;  /* 0x0000004d08287223 */ /* 0x000fe20000010028 */
[----:B------:R-:W-:Y:S01]  /*52c0*/  LOP3.LUT R9, R7, 0xffff0000, RZ, 0xc0, !PT ;  /* 0xffff000007097812 */ /* 0x000fe200078ec0ff */
[----:B------:R-:W-:Y:S01]  /*52d0*/  FFMA.FTZ R39, R33, R90, -R38 ;  /* 0x0000005a21277223 */ /* 0x000fe20000010826 */
[----:B------:R-:W-:-:S02]  /*52e0*/  IMAD.U32 R8, R89, 0x10000, RZ ;  /* 0x0001000059087824 */ /* 0x000fc400078e00ff */
[----:B------:R-:W-:Y:S01]  /*52f0*/  FFMA.FTZ R94, R33, R94, R32 ;  /* 0x0000005e215e7223 */ /* 0x000fe20000010020 */
[----:B------:R-:W-:Y:S01]  /*5300*/  FMUL.FTZ R38, R41, R92 ;  /* 0x0000005c29267220 */ /* 0x000fe20000410000 */
[----:B------:R-:W-:Y:S02]  /*5310*/  IMAD.U32 R32, R93, 0x10000, RZ ;  /* 0x000100005d207824 */ /* 0x000fe400078e00ff */
[----:B------:R-:W-:Y:S01]  /*5320*/  FMUL.FTZ R74, R41, R88 ;  /* 0x00000058294a7220 */ /* 0x000fe20000410000 */
[----:B------:R-:W-:Y:S01]  /*5330*/  IMAD.U32 R5, R4, 0x10000, RZ ;  /* 0x0001000004057824 */ /* 0x000fe200078e00ff */
[----:B------:R-:W-:Y:S01]  /*5340*/  LOP3.LUT R93, R93, 0xffff0000, RZ, 0xc0, !PT ;  /* 0xffff00005d5d7812 */ /* 0x000fe200078ec0ff */
[C---:B------:R-:W-:Y:S01]  /*5350*/  FMUL.FTZ R33, R34.reuse, R8 ;  /* 0x0000000822217220 */ /* 0x040fe20000410000 */
[----:B------:R-:W-:Y:S01]  /*5360*/  FFMA.FTZ R88, R9, R88, -R38 ;  /* 0x0000005809587223 */ /* 0x000fe20000010826 */
[----:B------:R-:W-:Y:S01]  /*5370*/  LOP3.LUT R89, R89, 0xffff0000, RZ, 0xc0, !PT ;  /* 0xffff000059597812 */ /* 0x000fe200078ec0ff */
[----:B------:R-:W-:Y:S01]  /*5380*/  FMUL.FTZ R38, R34, R32 ;  /* 0x0000002022267220 */ /* 0x000fe20000410000 */
[----:B------:R-:W-:Y:S01]  /*5390*/  PRMT R86, R86, 0x5410, R85 ;  /* 0x0000541056567816 */ /* 0x000fe20000000055 */
[----:B------:R-:W-:Y:S01]  /*53a0*/  FFMA.FTZ R41, R9, R92, R74 ;  /* 0x0000005c09297223 */ /* 0x000fe2000001004a */
[----:B------:R-:W-:Y:S01]  /*53b0*/  LOP3.LUT R4, R4, 0xffff0000, RZ, 0xc0, !PT ;  /* 0xffff000004047812 */ /* 0x000fe200078ec0ff */
[----:B------:R-:W-:Y:S01]  /*53c0*/  FFMA.FTZ R33, R5, R32, R33 ;  /* 0x0000002005217223 */ /* 0x000fe20000010021 */
[----:B------:R-:W-:-:S02]  /*53d0*/  IMAD.U32 R11, R10, 0x10000, RZ ;  /* 0x000100000a0b7824 */ /* 0x000fc400078e00ff */
[----:B------:R-:W-:Y:S01]  /*53e0*/  FMUL.FTZ R9, R35, R93 ;  /* 0x0000005d23097220 */ /* 0x000fe20000410000 */
[----:B------:R-:W-:Y:S01]  /*53f0*/  IMAD.U32 R32, R91, 0x10000, RZ ;  /* 0x000100005b207824 */ /* 0x000fe200078e00ff */
[----:B------:R-:W-:Y:S01]  /*5400*/  LOP3.LUT R10, R10, 0xffff0000, RZ, 0xc0, !PT ;  /* 0xffff00000a0a7812 */ /* 0x000fe200078ec0ff */
[----:B------:R-:W-:Y:S01]  /*5410*/  FFMA.FTZ R38, R5, R8, -R38 ;  /* 0x0000000805267223 */ /* 0x000fe20000010826 */
[-C--:B------:R-:W-:Y:S01]  /*5420*/  FMUL.FTZ R35, R35, R89.reuse ;  /* 0x0000005923237220 */ /* 0x080fe20000410000 */
[----:B------:R-:W-:Y:S01]  /*5430*/  LOP3.LUT R91, R91, 0xffff0000, RZ, 0xc0, !PT ;  /* 0xffff00005b5b7812 */ /* 0x000fe200078ec0ff */
[C---:B------:R-:W-:Y:S01]  /*5440*/  IMAD.U32 R8, R86.reuse, 0x10000, RZ ;  /* 0x0001000056087824 */ /* 0x040fe200078e00ff */
[----:B------:R-:W-:Y:S01]  /*5450*/  LOP3.LUT R5, R86, 0xffff0000, RZ, 0xc0, !PT ;  /* 0xffff000056057812 */ /* 0x000fe200078ec0ff */
[----:B------:R-:W-:Y:S01]  /*5460*/  FFMA.FTZ R9, R4, R89, -R9 ;  /* 0x0000005904097223 */ /* 0x000fe20000010809 */
[----:B------:R-:W-:Y:S02]  /*5470*/  IMAD.U32 R7, R6, 0x10000, RZ ;  /* 0x0001000006077824 */ /* 0x000fe400078e00ff */
[----:B------:R-:W-:Y:S01]  /*5480*/  FFMA.FTZ R4, R4, R93, R35 ;  /* 0x0000005d04047223 */ /* 0x000fe20000010023 */
[----:B------:R-:W-:Y:S01]  /*5490*/  LOP3.LUT R6, R6, 0xffff0000, RZ, 0xc0, !PT ;  /* 0xffff000006067812 */ /* 0x000fe200078ec0ff */
        /* <DEDUP_REMOVED lines=19> */
.L_x_11918:
[----:B------:R-:W-:Y:S05]  /*55d0*/  BSYNC B1 ;  /* 0x0000000000017941 */ /* 0x000fea0003800000 */
.L_x_11917:
[----:B0-----:R0:W-:Y:S01]  /*55e0*/  ST.E.128 desc[UR42][R12.64], R4 ;  /* 0x000000040c007985 */ /* 0x0011e2000c101d2a */
[----:B------:R-:W-:Y:S01]  /*55f0*/  ISETP.GE.AND P2, PT, R15, R36, PT ;  /* 0x000000240f00720c */ /* 0x000fe20003f46270 */
[----:B------:R-:W-:-:S12]  /*5600*/  IMAD.MOV.U32 R36, RZ, RZ, R14 ;  /* 0x000000ffff247224 */ /* 0x000fd800078e000e */
[----:B------:R-:W-:Y:S05]  /*5610*/  @P2 BRA `(.L_x_11897) ;  /* 0x00000004001c2947 */ /* 0x000fea0003800000 */
[----:B0-----:R-:W-:-:S05]  /*5620*/  IMAD.WIDE R4, R15, 0x2, R36 ;  /* 0x000000020f047825 */ /* 0x001fca00078e0224 */
[----:B------:R0:W-:Y:S01]  /*5630*/  ST.E.128 desc[UR42][R4.64], R8 ;  /* 0x0000000804007985 */ /* 0x0001e2000c101d2a */
[----:B------:R-:W-:Y:S05]  /*5640*/  BRA `(.L_x_11897) ;  /* 0x0000000400107947 */ /* 0x000fea0003800000 */
.L_x_11878:
[----:B------:R-:W-:-:S13]  /*5650*/  ISETP.NE.AND P3, PT, R55, 0x3, PT ;  /* 0x000000033700780c */ /* 0x000fda0003f65270 */
[----:B------:R-:W-:Y:S05]  /*5660*/  @!P3 BRA `(.L_x_11919) ;  /* 0x000000000004b947 */ /* 0x000fea0003800000 */
[----:B------:R-:W-:Y:S01]  /*5670*/  BPT.TRAP 0x1 ;  /* 0x000000040000795c */ /* 0x000fe20000300000 */
.L_x_11919:
[----:B------:R-:W-:Y:S01]  /*5680*/  IMAD R72, R19, 0x8, R148 ;  /* 0x0000000813487824 */ /* 0x000fe200078e0294 */
[----:B------:R-:W-:Y:S01]  /*5690*/  SHF.L.U32 R87, R154, 0x1f, RZ ;  /* 0x0000001f9a577819 */ /* 0x000fe200000006ff */
[----:B------:R-:W-:Y:S01]  /*56a0*/  BSSY B1, `(.L_x_11920) ;  /* 0x0000004000017945 */ /* 0x000fe20003800000 */
[----:B------:R-:W-:Y:S02]  /*56b0*/  SHF.R.S32.HI R80, RZ, 0x1f, R79 ;  /* 0x0000001fff507819 */ /* 0x000fe4000001144f */
[----:B------:R-:W0:Y:S02]  /*56c0*/  SYNCS.PHASECHK.TRANS64.TRYWAIT P2, [R72+URZ+0x22890], R87 ;  /* 0x02289057480075a7 */ /* 0x000e24000804017f */
[----:B0-----:R-:W-:Y:S05]  /*56d0*/  @!P2 BRA `(.L_x_11921) ;  /* 0x0000024400b8a947 */ /* 0x001fea0003800000 */
.L_x_12247:
[----:B------:R-:W-:Y:S05]  /*56e0*/  BSYNC B1 ;  /* 0x0000000000017941 */ /* 0x000fea0003800000 */
.L_x_11920:
        /* <DEDUP_REMOVED lines=27> */
.L_x_12251:
[----:B------:R-:W-:Y:S04]  /*58a0*/  BSSY B1, `(.L_x_11923) ;  /* 0x000000d000017945 */ /* 0x000fe80003800000 */
[----:B------:R-:W-:Y:S05]  /*58b0*/  @!P2 BRA `(.L_x_11924) ;  /* 0x00000000002ca947 */ /* 0x000fea0003800000 */
[----:B------:R-:W-:Y:S02]  /*58c0*/  ULDC UR4, c[0x0][0x2f4] ;  /* 0x0000bd0000047ab9 */ /* 0x000fe40000000800 */
[----:B------:R-:W-:-:S13]  /*58d0*/  ISETP.GE.AND P2, PT, R16, UR4, PT ;  /* 0x0000000410007c0c */ /* 0x000fda000bf46270 */
[----:B---3--:R-:W-:-:S04]  /*58e0*/  @!P2 LEA R10, P4, R16, R14, 0x1 ;  /* 0x0000000e100aa211 */ /* 0x008fc800078808ff */
[----:B--2---:R-:W-:Y:S02]  /*58f0*/  @!P2 LEA.HI.X R11, R16, R5, R17, 0x1, P4 ;  /* 0x00000005100ba211 */ /* 0x004fe400020f0c11 */
[----:B------:R-:W-:-:S13]  /*5900*/  ISETP.GE.AND P4, PT, R18, UR4, PT ;  /* 0x0000000412007c0c */ /* 0x000fda000bf86270 */
[----:B------:R-:W-:-:S04]  /*5910*/  @!P4 LEA R14, P5, R18, R14, 0x1 ;  /* 0x0000000e120ec211 */ /* 0x000fc800078a08ff */
[----:B------:R-:W-:Y:S02]  /*5920*/  @!P4 LEA.HI.X R15, R18, R5, R153, 0x1, P5 ;  /* 0x00000005120fc211 */ /* 0x000fe400028f0c99 */
[----:B------:R-:W2:Y:S04]  /*5930*/  @!P2 LDS.128 R4, [R88] ;  /* 0x000000005804a984 */ /* 0x000ea80000000c00 */
[----:B--2---:R-:W-:Y:S04]  /*5940*/  @!P2 ST.E.128 desc[UR42][R10.64], R4 ;  /* 0x000000040a00a985 */ /* 0x004fe8000c101d2a */
[----:B------:R-:W2:Y:S04]  /*5950*/  @!P4 LDS.128 R4, [R86] ;  /* 0x000000005604c984 */ /* 0x000ea80000000c00 */
[----:B--2---:R4:W-:Y:S02]  /*5960*/  @!P4 ST.E.128 desc[UR42][R14.64], R4 ;  /* 0x000000040e00c985 */ /* 0x0049e4000c101d2a */
.L_x_11924:
[----:B------:R-:W-:Y:S05]  /*5970*/  BSYNC B1 ;  /* 0x0000000000017941 */ /* 0x000fea0003800000 */
.L_x_11923:
[----:B------:R-:W-:-:S03]  /*5980*/  UMOV UR4, 0xffffffff ;  /* 0xffffffff00047882 */ /* 0x000fc60000000000 */
[----:B------:R-:W-:Y:S05]  /*5990*/  BRA.DIV UR4, `(.L_x_11925) ;  /* 0x0000024604647947 */ /* 0x000fea000b800000 */
[----:B--2-4-:R2:W4:Y:S04]  /*59a0*/  SHFL.IDX PT, R5, R9, 0x1, 0x1c1f ;  /* 0x003c1f0009057f89 */ /* 0x01452800000e0000 */
[----:B---3--:R2:W3:Y:S02]  /*59b0*/  SHFL.IDX PT, R14, R8, 0x1, 0x1c1f ;  /* 0x003c1f00080e7f89 */ /* 0x0084e400000e0000 */
.L_x_12255:
[----:B------:R-:W-:-:S13]  /*59c0*/  ISETP.GE.AND P2, PT, R32, 0x41, PT ;  /* 0x000000412000780c */ /* 0x000fda0003f46270 */
[----:B------:R-:W-:Y:S05]  /*59d0*/  @!P2 BRA `(.L_x_11897) ;  /* 0x00000000002ca947 */ /* 0x000fea0003800000 */
[----:B------:R-:W-:Y:S02]  /*59e0*/  ULDC UR4, c[0x0][0x2f4] ;  /* 0x0000bd0000047ab9 */ /* 0x000fe40000000800 */
[----:B------:R-:W-:-:S13]  /*59f0*/  ISETP.GE.AND P2, PT, R16, UR4, PT ;  /* 0x0000000410007c0c */ /* 0x000fda000bf46270 */
[----:B-123--:R-:W-:-:S04]  /*5a00*/  @!P2 LEA R8, P4, R16, R14, 0x1 ;  /* 0x0000000e1008a211 */ /* 0x00efc800078808ff */
[----:B----4-:R-:W-:Y:S02]  /*5a10*/  @!P2 LEA.HI.X R9, R16, R5, R17, 0x1, P4 ;  /* 0x000000051009a211 */ /* 0x010fe400020f0c11 */
[----:B------:R-:W-:-:S13]  /*5a20*/  ISETP.GE.AND P4, PT, R18, UR4, PT ;  /* 0x0000000412007c0c */ /* 0x000fda000bf86270 */
[----:B------:R-:W-:-:S04]  /*5a30*/  @!P4 LEA R14, P5, R18, R14, 0x1 ;  /* 0x0000000e120ec211 */ /* 0x000fc800078a08ff */
[----:B------:R-:W-:Y:S02]  /*5a40*/  @!P4 LEA.HI.X R15, R18, R5, R153, 0x1, P5 ;  /* 0x00000005120fc211 */ /* 0x000fe400028f0c99 */
[----:B------:R-:W1:Y:S04]  /*5a50*/  @!P2 LDS.128 R4, [R88+0x2000] ;  /* 0x002000005804a984 */ /* 0x000e680000000c00 */
[----:B-1----:R-:W-:Y:S04]  /*5a60*/  @!P2 ST.E.128 desc[UR42][R8.64], R4 ;  /* 0x000000040800a985 */ /* 0x002fe8000c101d2a */
[----:B------:R-:W1:Y:S04]  /*5a70*/  @!P4 LDS.128 R4, [R86+0x2000] ;  /* 0x002000005604c984 */ /* 0x000e680000000c00 */
[----:B-1----:R1:W-:Y:S02]  /*5a80*/  @!P4 ST.E.128 desc[UR42][R14.64], R4 ;  /* 0x000000040e00c985 */ /* 0x0023e4000c101d2a */
.L_x_11897:
[----:B------:R-:W-:Y:S05]  /*5a90*/  BSYNC B0 ;  /* 0x0000000000007941 */ /* 0x000fea0003800000 */
.L_x_11877:
[----:B01--4-:R-:W0:Y:S01]  /*5aa0*/  S2R R4, SR_TID.X ;  /* 0x0000000000047919 */ /* 0x013e220000002100 */
        /* <DEDUP_REMOVED lines=8> */
[----:B-1----:R1:W-:Y:S01]  /*5b30*/  BAR.SYNC.DEFER_BLOCKING R213, 0x80 ;  /* 0x000200d50000751d */ /* 0x0023e20000010000 */
[----:B0-----:R-:W-:-:S13]  /*5b40*/  LOP3.LUT P2, RZ, R4, 0x7f, RZ, 0xc0, !PT ;  /* 0x0000007f04ff7812 */ /* 0x001fda000784c0ff */
[----:B------:R-:W-:-:S05]  /*5b50*/  @!P2 VIADD R4, R72, 0x228a0 ;  /* 0x000228a04804a836 */ /* 0x000fca0000000000 */
[----:B------:R-:W-:-:S04]  /*5b60*/  @!P2 PRMT R4, RZ, 0x654, R4 ;  /* 0x00000654ff04a816 */ /* 0x000fc80000000004 */
[----:B------:R1:W-:Y:S01]  /*5b70*/  @!P2 SYNCS.ARRIVE.TRANS64.RED.A1T0 RZ, [R4+URZ], RZ ;  /* 0x000000ff04ffa9a7 */ /* 0x0003e2000810043f */
[----:B------:R-:W-:Y:S05]  /*5b80*/  @!P3 BRA `(.L_x_11927) ;  /* 0x000000000004b947 */ /* 0x000fea0003800000 */
[----:B------:R-:W-:Y:S01]  /*5b90*/  BPT.TRAP 0x1 ;  /* 0x000000040000795c */ /* 0x000fe20000300000 */
.L_x_11927:
[----:B------:R-:W-:Y:S05]  /*5ba0*/  BSYNC B0 ;  /* 0x0000000000007941 */ /* 0x000fea0003800000 */
.L_x_11926:
[----:B------:R-:W0:Y:S01]  /*5bb0*/  SYNCS.PHASECHK.TRANS64.TRYWAIT P3, [R72+URZ+0x228b0], R87 ;  /* 0x0228b057480075a7 */ /* 0x000e22000806017f */
[----:B------:R-:W-:Y:S04]  /*5bc0*/  BSSY B0, `(.L_x_11928) ;  /* 0x0000002000007945 */ /* 0x000fe80003800000 */
[----:B0-----:R-:W-:Y:S05]  /*5bd0*/  @!P3 BRA `(.L_x_11929) ;  /* 0x00000244001cb947 */ /* 0x001fea0003800000 */
.L_x_12256:
[----:B------:R-:W-:Y:S05]  /*5be0*/  BSYNC B0 ;  /* 0x0000000000007941 */ /* 0x000fea0003800000 */
.L_x_11928:
[----:B------:R-:W-:Y:S01]  /*5bf0*/  ULDC.64 UR4, c[0x0][0x328] ;  /* 0x0000ca0000047ab9 */ /* 0x000fe20000000a00 */
[----:B------:R-:W-:Y:S01]  /*5c00*/  IMAD.IADD R82, R82, 0x1, -R152 ;  /* 0x0000000152527824 */ /* 0x000fe200078e0a98 */
[----:B------:R-:W-:Y:S01]  /*5c10*/  BSSY B0, `(.L_x_11930) ;  /* 0x0000043000007945 */ /* 0x000fe20003800000 */
[----:B------:R-:W-:Y:S02]  /*5c20*/  IMAD R80, R80, UR4, RZ ;  /* 0x0000000450507c24 */ /* 0x000fe4000f8e02ff */
[----:B-1----:R-:W-:-:S04]  /*5c30*/  IMAD.WIDE.U32 R4, R79, UR4, RZ ;  /* 0x000000044f047c25 */ /* 0x002fc8000f8e00ff */
        /* <DEDUP_REMOVED lines=18> */
[----:B------:R1:W4:Y:S01]  /*5d60*/  SHFL.IDX PT, R39, R34, RZ, 0x1c1f ;  /* 0x001c1fff22277589 */ /* 0x00032200000e0000 */
[--C-:B------:R-:W-:Y:S02]  /*5d70*/  IMAD R36, R5, 0x2, R26.reuse ;  /* 0x0000000205247824 */ /* 0x100fe400078e021a */
[----:B------:R-:W-:Y:S01]  /*5d80*/  IMAD R38, R7, 0x2, R26 ;  /* 0x0000000207267824 */ /* 0x000fe200078e021a */
[----:B------:R1:W0:Y:S08]  /*5d90*/  SHFL.IDX PT, R37, R35, RZ, 0x1c1f ;  /* 0x001c1fff23257589 */ /* 0x00023000000e0000 */
[----:B-1----:R-:W-:Y:S05]  /*5da0*/  @!P3 BRA `(.L_x_11931) ;  /* 0x0000000000a4b947 */ /* 0x002fea0003800000 */
[----:B------:R-:W-:Y:S02]  /*5db0*/  ISETP.NE.AND P5, PT, R65, RZ, PT ;  /* 0x000000ff4100720c */ /* 0x000fe40003fa5270 */
[----:B------:R-:W-:-:S11]  /*5dc0*/  ISETP.NE.AND P4, PT, R66, RZ, PT ;  /* 0x000000ff4200720c */ /* 0x000fd60003f85270 */
[----:B------:R-:W1:Y:S01]  /*5dd0*/  @P5 LDS.128 R4, [R36] ;  /* 0x0000000024045984 */ /* 0x000e620000000c00 */
[----:B--2-4-:R-:W-:-:S04]  /*5de0*/  @P5 LEA R8, P3, R16, R39, 0x1 ;  /* 0x0000002710085211 */ /* 0x014fc800078608ff */
[----:B0-----:R-:W-:Y:S02]  /*5df0*/  @P5 LEA.HI.X R9, R16, R37, R17, 0x1, P3 ;  /* 0x0000002510095211 */ /* 0x001fe400018f0c11 */
[----:B------:R-:W-:-:S04]  /*5e00*/  @P4 LEA R32, P3, R18, R39, 0x1 ;  /* 0x0000002712204211 */ /* 0x000fc800078608ff */
[----:B------:R-:W-:Y:S02]  /*5e10*/  @P4 LEA.HI.X R33, R18, R37, R153, 0x1, P3 ;  /* 0x0000002512214211 */ /* 0x000fe400018f0c99 */
[----:B------:R-:W-:-:S13]  /*5e20*/  ISETP.NE.AND P3, PT, R67, RZ, PT ;  /* 0x000000ff4300720c */ /* 0x000fda0003f65270 */
[----:B------:R-:W-:-:S04]  /*5e30*/  @P3 LEA R10, P6, R166, R39, 0x1 ;  /* 0x00000027a60a3211 */ /* 0x000fc800078c08ff */
[----:B------:R-:W-:Y:S01]  /*5e40*/  @P3 LEA.HI.X R11, R166, R37, R193, 0x1, P6 ;  /* 0x00000025a60b3211 */ /* 0x000fe200030f0cc1 */
[----:B-1----:R-:W-:Y:S01]  /*5e50*/  @P5 ST.E.128 desc[UR42][R8.64], R4 ;  /* 0x0000000408005985 */ /* 0x002fe2000c101d2a */
[----:B------:R-:W-:-:S03]  /*5e60*/  ISETP.NE.AND P5, PT, R68, RZ, PT ;  /* 0x000000ff4400720c */ /* 0x000fc60003fa5270 */
[----:B------:R-:W0:Y:S10]  /*5e70*/  @P4 LDS.128 R4, [R38] ;  /* 0x0000000026044984 */ /* 0x000e340000000c00 */
[----:B------:R-:W-:-:S04]  /*5e80*/  @P5 LEA R12, P6, R164, R39, 0x1 ;  /* 0x00000027a40c5211 */ /* 0x000fc800078c08ff */
[----:B------:R-:W-:Y:S01]  /*5e90*/  @P5 LEA.HI.X R13, R164, R37, R192, 0x1, P6 ;  /* 0x00000025a40d5211 */ /* 0x000fe200030f0cc0 */
[----:B0-----:R-:W-:Y:S01]  /*5ea0*/  @P4 ST.E.128 desc[UR42][R32.64], R4 ;  /* 0x0000000420004985 */ /* 0x001fe2000c101d2a */
[----:B------:R-:W-:-:S03]  /*5eb0*/  ISETP.NE.AND P4, PT, R69, RZ, PT ;  /* 0x000000ff4500720c */ /* 0x000fc60003f85270 */
[----:B------:R-:W0:Y:S10]  /*5ec0*/  @P3 LDS.128 R4, [R36+0x3000] ;  /* 0x0030000024043984 */ /* 0x000e340000000c00 */
[----:B---3--:R-:W-:-:S04]  /*5ed0*/  @P4 LEA R14, P6, R186, R39, 0x1 ;  /* 0x00000027ba0e4211 */ /* 0x008fc800078c08ff */
[----:B------:R-:W-:Y:S01]  /*5ee0*/  @P4 LEA.HI.X R15, R186, R37, R191, 0x1, P6 ;  /* 0x00000025ba0f4211 */ /* 0x000fe200030f0cbf */
[----:B0-----:R0:W-:Y:S01]  /*5ef0*/  @P3 ST.E.128 desc[UR42][R10.64], R4 ;  /* 0x000000040a003985 */ /* 0x0011e2000c101d2a */
[----:B------:R-:W-:-:S03]  /*5f00*/  ISETP.NE.AND P3, PT, R70, RZ, PT ;  /* 0x000000ff4600720c */ /* 0x000fc60003f65270 */
[----:B------:R-:W1:Y:S10]  /*5f10*/  @P5 LDS.128 R4, [R38+0x3000] ;  /* 0x0030000026045984 */ /* 0x000e740000000c00 */
[----:B------:R-:W-:-:S04]  /*5f20*/  @P3 LEA R8, P6, R185, R39, 0x1 ;  /* 0x00000027b9083211 */ /* 0x000fc800078c08ff */
[----:B------:R-:W-:Y:S02]  /*5f30*/  @P3 LEA.HI.X R9, R185, R37, R190, 0x1, P6 ;  /* 0x00000025b9093211 */ /* 0x000fe400030f0cbe */
[----:B0-----:R-:W-:Y:S01]  /*5f40*/  PRMT R10, R50, 0x8880, RZ ;  /* 0x00008880320a7816 */ /* 0x001fe200000000ff */
[----:B-1----:R-:W-:Y:S01]  /*5f50*/  @P5 ST.E.128 desc[UR42][R12.64], R4 ;  /* 0x000000040c005985 */ /* 0x002fe2000c101d2a */
[----:B------:R-:W-:-:S03]  /*5f60*/  ISETP.NE.AND P5, PT, R71, RZ, PT ;  /* 0x000000ff4700720c */ /* 0x000fc60003fa5270 */
[----:B------:R-:W0:Y:S10]  /*5f70*/  @P4 LDS.128 R4, [R36+0x6000] ;  /* 0x0060000024044984 */ /* 0x000e340000000c00 */
[----:B------:R-:W-:-:S04]  /*5f80*/  @P5 LEA R32, P6, R184, R39, 0x1 ;  /* 0x00000027b8205211 */ /* 0x000fc800078c08ff */
[----:B------:R-:W-:Y:S01]  /*5f90*/  @P5 LEA.HI.X R33, R184, R37, R189, 0x1, P6 ;  /* 0x00000025b8215211 */ /* 0x000fe200030f0cbd */
[----:B0-----:R-:W-:Y:S01]  /*5fa0*/  @P4 ST.E.128 desc[UR42][R14.64], R4 ;  /* 0x000000040e004985 */ /* 0x001fe2000c101d2a */
[----:B------:R-:W-:-:S03]  /*5fb0*/  ISETP.GT.AND P4, PT, R10, -0x1, PT ;  /* 0xffffffff0a00780c */ /* 0x000fc60003f84270 */
[----:B------:R-:W0:Y:S10]  /*5fc0*/  @P3 LDS.128 R4, [R38+0x6000] ;  /* 0x0060000026043984 */ /* 0x000e340000000c00 */
[----:B------:R-:W-:-:S04]  /*5fd0*/  @!P4 LEA R10, P6, R167, R39, 0x1 ;  /* 0x00000027a70ac211 */ /* 0x000fc800078c08ff */
[----:B------:R-:W-:Y:S01]  /*5fe0*/  @!P4 LEA.HI.X R11, R167, R37, R188, 0x1, P6 ;  /* 0x00000025a70bc211 */ /* 0x000fe200030f0cbc */
[----:B0-----:R-:W-:Y:S04]  /*5ff0*/  @P3 ST.E.128 desc[UR42][R8.64], R4 ;  /* 0x0000000408003985 */ /* 0x001fe8000c101d2a */
[----:B------:R-:W0:Y:S04]  /*6000*/  @P5 LDS.128 R4, [R36+0x9000] ;  /* 0x0090000024045984 */ /* 0x000e280000000c00 */
[----:B0-----:R-:W-:Y:S04]  /*6010*/  @P5 ST.E.128 desc[UR42][R32.64], R4 ;  /* 0x0000000420005985 */ /* 0x001fe8000c101d2a */
[----:B------:R-:W0:Y:S04]  /*6020*/  @!P4 LDS.128 R4, [R38+0x9000] ;  /* 0x009000002604c984 */ /* 0x000e280000000c00 */
[----:B0-----:R1:W-:Y:S02]  /*6030*/  @!P4 ST.E.128 desc[UR42][R10.64], R4 ;  /* 0x000000040a00c985 */ /* 0x0013e4000c101d2a */
.L_x_11931:
[----:B------:R-:W-:Y:S05]  /*6040*/  BSYNC B0 ;  /* 0x0000000000007941 */ /* 0x000fea0003800000 */
.L_x_11930:
[----:B------:R-:W-:Y:S01]  /*6050*/  ISETP.GE.AND P3, PT, R82, 0x41, PT ;  /* 0x000000415200780c */ /* 0x000fe20003f66270 */
[----:B------:R-:W1:Y:S01]  /*6060*/  SHFL.IDX PT, R35, R35, 0x1, 0x1c1f ;  /* 0x003c1f0023237f89 */ /* 0x000e6200000e0000 */
[----:B------:R-:W-:Y:S03]  /*6070*/  BSSY B0, `(.L_x_11932) ;  /* 0x000002c000007945 */ /* 0x000fe60003800000 */
[----:B0-----:R0:W0:Y:S08]  /*6080*/  SHFL.IDX PT, R37, R34, 0x1, 0x1c1f ;  /* 0x003c1f0022257f89 */ /* 0x00103000000e0000 */
[----:B------:R-:W-:Y:S05]  /*6090*/  @!P3 BRA `(.L_x_11933) ;  /* 0x0000000000a4b947 */ /* 0x000fea0003800000 */
[----:B------:R-:W-:Y:S02]  /*60a0*/  ISETP.NE.AND P5, PT, R65, RZ, PT ;  /* 0x000000ff4100720c */ /* 0x000fe40003fa5270 */
[----:B------:R-:W-:-:S11]  /*60b0*/  ISETP.NE.AND P4, PT, R66, RZ, PT ;  /* 0x000000ff4200720c */ /* 0x000fd60003f85270 */
[----:B-1----:R-:W1:Y:S01]  /*60c0*/  @P5 LDS.128 R4, [R36+0x2000] ;  /* 0x0020000024045984 */ /* 0x002e620000000c00 */
[----:B0--3--:R-:W-:-:S04]  /*60d0*/  @P5 LEA R14, P3, R16, R37, 0x1 ;  /* 0x00000025100e5211 */ /* 0x009fc800078608ff */
[----:B------:R-:W-:Y:S02]  /*60e0*/  @P5 LEA.HI.X R15, R16, R35, R17, 0x1, P3 ;  /* 0x00000023100f5211 */ /* 0x000fe400018f0c11 */
[----:B------:R-:W-:-:S04]  /*60f0*/  @P4 LEA R32, P3, R18, R37, 0x1 ;  /* 0x0000002512204211 */ /* 0x000fc800078608ff */
[----:B------:R-:W-:Y:S02]  /*6100*/  @P4 LEA.HI.X R33, R18, R35, R153, 0x1, P3 ;  /* 0x0000002312214211 */ /* 0x000fe400018f0c99 */
[----:B------:R-:W-:-:S13]  /*6110*/  ISETP.NE.AND P3, PT, R67, RZ, PT ;  /* 0x000000ff4300720c */ /* 0x000fda0003f65270 */
[----:B--2---:R-:W-:-:S04]  /*6120*/  @P3 LEA R8, P6, R166, R37, 0x1 ;  /* 0x00000025a6083211 */ /* 0x004fc800078c08ff */
[----:B------:R-:W-:Y:S01]  /*6130*/  @P3 LEA.HI.X R9, R166, R35, R193, 0x1, P6 ;  /* 0x00000023a6093211 */ /* 0x000fe200030f0cc1 */
[----:B-1----:R-:W-:Y:S01]  /*6140*/  @P5 ST.E.128 desc[UR42][R14.64], R4 ;  /* 0x000000040e005985 */ /* 0x002fe2000c101d2a */
[----:B------:R-:W-:-:S03]  /*6150*/  ISETP.NE.AND P5, PT, R68, RZ, PT ;  /* 0x000000ff4400720c */ /* 0x000fc60003fa5270 */
[----:B------:R-:W0:Y:S10]  /*6160*/  @P4 LDS.128 R4, [R38+0x2000] ;  /* 0x0020000026044984 */ /* 0x000e340000000c00 */
[----:B------:R-:W-:-:S04]  /*6170*/  @P5 LEA R10, P6, R164, R37, 0x1 ;  /* 0x00000025a40a5211 */ /* 0x000fc800078c08ff */
[----:B------:R-:W-:Y:S01]  /*6180*/  @P5 LEA.HI.X R11, R164, R35, R192, 0x1, P6 ;  /* 0x00000023a40b5211 */ /* 0x000fe200030f0cc0 */
[----:B0-----:R-:W-:Y:S01]  /*6190*/  @P4 ST.E.128 desc[UR42][R32.64], R4 ;  /* 0x0000000420004985 */ /* 0x001fe2000c101d2a */
[----:B------:R-:W-:-:S03]  /*61a0*/  ISETP.NE.AND P4, PT, R69, RZ, PT ;  /* 0x000000ff4500720c */ /* 0x000fc60003f85270 */
[----:B------:R-:W0:Y:S10]  /*61b0*/  @P3 LDS.128 R4, [R36+0x5000] ;  /* 0x0050000024043984 */ /* 0x000e340000000c00 */
[----:B------:R-:W-:-:S04]  /*61c0*/  @P4 LEA R12, P6, R186, R37, 0x1 ;  /* 0x00000025ba0c4211 */ /* 0x000fc800078c08ff */
        /* <DEDUP_REMOVED lines=22> */
.L_x_11933:
[----:B------:R-:W-:Y:S05]  /*6330*/  BSYNC B0 ;  /* 0x0000000000007941 */ /* 0x000fea0003800000 */
.L_x_11932:
        /* <DEDUP_REMOVED lines=13> */
[----:B01----:R-:W-:Y:S02]  /*6410*/  SEL R5, RZ, 0x1, P2 ;  /* 0x00000001ff057807 */ /* 0x003fe40001000000 */
[----:B------:R-:W-:Y:S02]  /*6420*/  SEL R19, R19, RZ, P2 ;  /* 0x000000ff13137207 */ /* 0x000fe40001000000 */
[----:B------:R-:W-:Y:S01]  /*6430*/  LOP3.LUT R154, R154, R5, RZ, 0x3c, !PT ;  /* 0x000000059a9a7212 */ /* 0x000fe200078e3cff */
[----:B--2---:R-:W-:Y:S06]  /*6440*/  @P3 BRA `(.L_x_11934) ;  /* 0xffffffc0002c3947 */ /* 0x004fec000383ffff */
[----:B------:R-:W0:Y:S01]  /*6450*/  S2R R4, SR_TID.X ;  /* 0x0000000000047919 */ /* 0x000e220000002100 */
[----:B------:R-:W-:Y:S02]  /*6460*/  PLOP3.LUT P0, PT, PT, PT, PT, 0x8, 0x0 ;  /* 0x000000000000781c */ /* 0x000fe40003f0e170 */
[----:B0-----:R-:W-:-:S04]  /*6470*/  SHF.R.U32.HI R4, RZ, 0x7, R4 ;  /* 0x00000007ff047819 */ /* 0x001fc80000011604 */
[----:B------:R-:W-:-:S13]  /*6480*/  ISETP.NE.AND P3, PT, R4, 0x1, PT ;  /* 0x000000010400780c */ /* 0x000fda0003f65270 */
[----:B------:R-:W-:Y:S05]  /*6490*/  @!P3 WARPSYNC.ALL ;  /* 0x000000000000b948 */ /* 0x000fea0003800000 */
[----:B------:R-:W-:Y:S06]  /*64a0*/  @!P3 BAR.ARV 0x9, 0x100 ;  /* 0x024400000000bb1d */ /* 0x000fec0000002000 */
.L_x_11872:
[----:B------:R-:W0:Y:S01]  /*64b0*/  S2R R3, SR_SWINHI ;  /* 0x0000000000037919 */ /* 0x000e220000002f00 */
[----:B------:R-:W1:Y:S01]  /*64c0*/  LDC R13, c[0x0][0x448] ;  /* 0x00011200ff0d7b82 */ /* 0x000e620000000800 */
[----:B---3--:R-:W-:Y:S02]  /*64d0*/  IMAD.U32 R14, RZ, RZ, UR36 ;  /* 0x00000024ff0e7e24 */ /* 0x008fe4000f8e00ff */
[----:B------:R-:W-:Y:S01]  /*64e0*/  IMAD.MOV.U32 R15, RZ, RZ, 0x80 ;  /* 0x00000080ff0f7424 */ /* 0x000fe200078e00ff */
[----:B------:R-:W-:Y:S01]  /*64f0*/  STL [R1+0x50], R125 ;  /* 0x0000507d01007387 */ /* 0x000fe20000100800 */
[----:B------:R-:W-:Y:S02]  /*6500*/  IMAD.MOV.U32 R26, RZ, RZ, 0x100 ;  /* 0x00000100ff1a7424 */ /* 0x000fe400078e00ff */
[----:B------:R-:W-:Y:S01]  /*6510*/  IMAD.U32 R24, RZ, RZ, UR36 ;  /* 0x00000024ff187e24 */ /* 0x000fe2000f8e00ff */
[----:B------:R-:W2:Y:S01]  /*6520*/  LDC R12, c[0x0][0x988] ;  /* 0x00026200ff0c7b82 */ /* 0x000ea20000000800 */
[----:B------:R-:W-:Y:S01]  /*6530*/  IMAD.MOV.U32 R25, RZ, RZ, 0x80 ;  /* 0x00000080ff197424 */ /* 0x000fe200078e00ff */
[----:B------:R-:W-:Y:S01]  /*6540*/  STL.64 [R1+0x28], R14 ;  /* 0x0000280e01007387 */ /* 0x000fe20000100a00 */
[----:B------:R-:W-:-:S02]  /*6550*/  IMAD.U32 R36, RZ, RZ, UR44 ;  /* 0x0000002cff247e24 */ /* 0x000fc4000f8e00ff */
[----:B------:R-:W-:Y:S01]  /*6560*/  IMAD.U32 R35, RZ, RZ, UR44 ;  /* 0x0000002cff237e24 */ /* 0x000fe2000f8e00ff */
[----:B------:R-:W-:Y:S01]  /*6570*/  STL.64 [R1+0x30], R26 ;  /* 0x0000301a01007387 */ /* 0x000fe20000100a00 */
[----:B------:R-:W-:Y:S02]  /*6580*/  IMAD.U32 R33, RZ, RZ, UR44 ;  /* 0x0000002cff217e24 */ /* 0x000fe4000f8e00ff */
[----:B------:R-:W-:Y:S01]  /*6590*/  IMAD.U32 R72, RZ, RZ, UR44 ;  /* 0x0000002cff487e24 */ /* 0x000fe2000f8e00ff */
[----:B------:R-:W-:Y:S04]  /*65a0*/  STL.128 [R1], R24 ;  /* 0x0000001801007387 */ /* 0x000fe80000100c00 */
[----:B------:R-:W-:Y:S04]  /*65b0*/  STL.128 [R1+0x1d0], RZ ;  /* 0x0001d0ff01007387 */ /* 0x000fe80000100c00 */
[----:B------:R-:W-:Y:S04]  /*65c0*/  STL.128 [R1+0x1e0], RZ ;  /* 0x0001e0ff01007387 */ /* 0x000fe80000100c00 */
[----:B------:R-:W-:Y:S01]  /*65d0*/  STL.128 [R1+0x200], RZ ;  /* 0x000200ff01007387 */ /* 0x000fe20000100c00 */
[----:B------:R-:W-:-:S02]  /*65e0*/  MOV R4, R148 ;  /* 0x0000009400047202 */ /* 0x000fc40000000f00 */
[----:B0-----:R-:W-:Y:S01]  /*65f0*/  MOV R5, R3 ;  /* 0x0000000300057202 */ /* 0x001fe20000000f00 */
[----:B--2---:R-:W-:Y:S01]  /*6600*/  STL [R1+0x1f0], R12 ;  /* 0x0001f00c01007387 */ /* 0x004fe20000100800 */
[C---:B------:R-:W-:Y:S02]  /*6610*/  IADD3 R8, P1, R4.reuse, 0x22830, RZ ;  /* 0x0002283004087810 */ /* 0x040fe40007f3e0ff */
[C---:B------:R-:W-:Y:S01]  /*6620*/  IADD3 R0, P3, R4.reuse, 0x22850, RZ ;  /* 0x0002285004007810 */ /* 0x040fe20007f7e0ff */
[----:B------:R-:W-:Y:S01]  /*6630*/  STL.128 [R1+0x210], RZ ;  /* 0x000210ff01007387 */ /* 0x000fe20000100c00 */
[C---:B------:R-:W-:Y:S01]  /*6640*/  IADD3 R6, P4, R4.reuse, 0x22860, RZ ;  /* 0x0002286004067810 */ /* 0x040fe20007f9e0ff */
[--C-:B------:R-:W-:Y:S01]  /*6650*/  IMAD.X R9, RZ, RZ, R5.reuse, P1 ;  /* 0x000000ffff097224 */ /* 0x100fe200008e0605 */
[----:B-1----:R-:W-:Y:S01]  /*6660*/  ISETP.NE.AND P1, PT, R13, 0x1, PT ;  /* 0x000000010d00780c */ /* 0x002fe20003f25270 */
[--C-:B------:R-:W-:Y:S01]  /*6670*/  IMAD.X R3, RZ, RZ, R5.reuse, P3 ;  /* 0x000000ffff037224 */ /* 0x100fe200018e0605 */
[----:B------:R-:W-:Y:S01]  /*6680*/  IADD3 R10, P2, R4, 0x22840, RZ ;  /* 0x00022840040a7810 */ /* 0x000fe20007f5e0ff */
[--C-:B------:R-:W-:Y:S01]  /*6690*/  IMAD.X R7, RZ, RZ, R5.reuse, P4 ;  /* 0x000000ffff077224 */ /* 0x100fe200020e0605 */
[----:B------:R-:W-:Y:S01]  /*66a0*/  STL.64 [R1+0x18], R8 ;  /* 0x0000180801007387 */ /* 0x000fe20000100a00 */
[----:B------:R-:W-:Y:S01]  /*66b0*/  IMAD.MOV.U32 R4, RZ, RZ, R0 ;  /* 0x000000ffff047224 */ /* 0x000fe200078e0000 */
[----:B------:R-:W-:Y:S01]  /*66c0*/  IADD3 R36, P4, R36, 0x1d0, RZ ;  /* 0x000001d024247810 */ /* 0x000fe20007f9e0ff */
[----:B------:R-:W-:Y:S01]  /*66d0*/  IMAD.X R11, RZ, RZ, R5, P2 ;  /* 0x000000ffff0b7224 */ /* 0x000fe200010e0605 */
[----:B------:R-:W-:Y:S01]  /*66e0*/  STL.128 [R1+0x220], RZ ;  /* 0x000220ff01007387 */ /* 0x000fe20000100c00 */
[----:B------:R-:W-:Y:S01]  /*66f0*/  IMAD.MOV.U32 R5, RZ, RZ, R3 ;  /* 0x000000ffff057224 */ /* 0x000fe200078e0003 */
[----:B------:R-:W-:Y:S01]  /*6700*/  IADD3 R35, P2, R35, 0x200, RZ ;  /* 0x0000020023237810 */ /* 0x000fe20007f5e0ff */
[----:B------:R-:W-:Y:S01]  /*6710*/  VIADD R3, R210, 0x7f ;  /* 0x0000007fd2037836 */ /* 0x000fe20000000000 */
[----:B------:R-:W-:Y:S01]  /*6720*/  STL.64 [R1+0x20], R10 ;  /* 0x0000200a01007387 */ /* 0x000fe20000100a00 */
[----:B------:R-:W0:Y:S01]  /*6730*/  @P1 LDC R0, c[0x0][0x44c] ;  /* 0x00011300ff001b82 */ /* 0x000e220000000800 */
[----:B------:R-:W-:Y:S01]  /*6740*/  IMAD.X R37, RZ, RZ, UR45, P4 ;  /* 0x0000002dff257e24 */ /* 0x000fe2000a0e06ff */
[----:B------:R-:W-:Y:S01]  /*6750*/  IADD3 R33, P3, R33, 0x28, RZ ;  /* 0x0000002821217810 */ /* 0x000fe20007f7e0ff */
[----:B------:R1:W-:Y:S01]  /*6760*/  STL.128 [R1+0x40], R4 ;  /* 0x0000400401007387 */ /* 0x0003e20000100c00 */
[----:B------:R-:W-:-:S03]  /*6770*/  IADD3 R72, P4, R72, 0x50, RZ ;  /* 0x0000005048487810 */ /* 0x000fc60007f9e0ff */
[----:B------:R2:W-:Y:S04]  /*6780*/  STL.128 [R1+0x230], RZ ;  /* 0x000230ff01007387 */ /* 0x0005e80000100c00 */
[----:B------:R2:W-:Y:S04]  /*6790*/  STL.128 [R1+0x240], RZ ;  /* 0x000240ff01007387 */ /* 0x0005e80000100c00 */
[----:B------:R2:W-:Y:S01]  /*67a0*/  STL.128 [R1+0x250], RZ ;  /* 0x000250ff01007387 */ /* 0x0005e20000100c00 */
[----:B-1----:R-:W1:Y:S03]  /*67b0*/  @P1 LDC R5, c[0x0][0x450] ;  /* 0x00011400ff051b82 */ /* 0x002e660000000800 */
[----:B------:R2:W-:Y:S04]  /*67c0*/  STL.128 [R1+0x260], RZ ;  /* 0x000260ff01007387 */ /* 0x0005e80000100c00 */
[----:B------:R2:W-:Y:S01]  /*67d0*/  STL.128 [R1+0x270], RZ ;  /* 0x000270ff01007387 */ /* 0x0005e20000100c00 */
[----:B0-----:R-:W-:Y:S01]  /*67e0*/  @P1 IMAD.HI.U32 R0, R3, R0, RZ ;  /* 0x0000000003001227 */ /* 0x001fe200078e00ff */
[----:B------:R-:W0:Y:S02]  /*67f0*/  LDC.64 R6, c[0x0][0x9e0] ;  /* 0x00027800ff067b82 */ /* 0x000e240000000a00 */
[----:B------:R2:W-:Y:S04]  /*6800*/  STL.128 [R1+0x280], RZ ;  /* 0x000280ff01007387 */ /* 0x0005e80000100c00 */
[----:B------:R2:W-:Y:S04]  /*6810*/  STL.128 [R1+0x290], RZ ;  /* 0x000290ff01007387 */ /* 0x0005e80000100c00 */
[----:B------:R2:W-:Y:S04]  /*6820*/  STL.128 [R1+0x2a0], RZ ;  /* 0x0002a0ff01007387 */ /* 0x0005e80000100c00 */
[----:B------:R2:W-:Y:S01]  /*6830*/  STL.128 [R1+0x2b0], RZ ;  /* 0x0002b0ff01007387 */ /* 0x0005e20000100c00 */
[----:B-1----:R-:W-:-:S03]  /*6840*/  @P1 SHF.R.U32.HI R3, RZ, R5, R0 ;  /* 0x00000005ff031219 */ /* 0x002fc60000011600 */
[----:B------:R2:W-:Y:S04]  /*6850*/  STL.128 [R1+0x2c0], RZ ;  /* 0x0002c0ff01007387 */ /* 0x0005e80000100c00 */
[----:B------:R2:W-:Y:S01]  /*6860*/  STL.128 [R1+0x2d0], RZ ;  /* 0x0002d0ff01007387 */ /* 0x0005e20000100c00 */
[----:B0-----:R-:W-:-:S03]  /*6870*/  ISETP.GE.AND P5, PT, R7, 0x1, PT ;  /* 0x000000010700780c */ /* 0x001fc60003fa6270 */
        /* <DEDUP_REMOVED lines=18> */
[----:B------:R2:W-:Y:S04]  /*69a0*/  STL [R1+0x10], RZ ;  /* 0x000010ff01007387 */ /* 0x0005e80000100800 */
[----:B------:R2:W-:Y:S01]  /*69b0*/  STL [R1+0x38], RZ ;  /* 0x000038ff01007387 */ /* 0x0005e20000100800 */
[----:B------:R-:W-:Y:S05]  /*69c0*/  @P0 BRA `(.L_x_11935) ;  /* 0x00000000000c0947 */ /* 0x000fea0003800000 */
[----:B------:R-:W0:Y:S01]  /*69d0*/  FENCE.VIEW.ASYNC.G ;  /* 0x00000000000073c6 */ /* 0x000e220000000100 */
[----:B------:R-:W-:Y:S05]  /*69e0*/  WARPSYNC.ALL ;  /* 0x0000000000007948 */ /* 0x000fea0003800000 */
[----:B0-----:R-:W-:Y:S06]  /*69f0*/  BAR.ARV 0xc, 0x180 ;  /* 0x0306000000007b1d */ /* 0x001fec0000002000 */
.L_x_11935:
[----:B------:R-:W-:Y:S02]  /*6a00*/  IMAD.IADD R3, R204, 0x1, R3 ;  /* 0x00000001cc037824 */ /* 0x000fe400078e0203 */
[----:B------:R-:W-:Y:S02]  /*6a10*/  IMAD.X R46, RZ, RZ, UR45, P2 ;  /* 0x0000002dff2e7e24 */ /* 0x000fe400090e06ff */
[----:B------:R-:W-:Y:S02]  /*6a20*/  IMAD.X R44, RZ, RZ, UR45, P3 ;  /* 0x0000002dff2c7e24 */ /* 0x000fe400098e06ff */
        /* <DEDUP_REMOVED lines=14> */
.L_x_11938:
[----:B------:R-:W-:-:S13]  /*6b10*/  ISETP.NE.AND P0, PT, R7, 0x1, PT ;  /* 0x000000010700780c */ /* 0x000fda0003f05270 */
[----:B------:R-:W0:Y:S02]  /*6b20*/  @P0 LDC.64 R4, c[0x0][0x9e8] ;  /* 0x00027a00ff040b82 */ /* 0x000e240000000a00 */
[----:B0-----:R-:W-:-:S05]  /*6b30*/  @P0 IMAD.HI.U32 R4, R0, R4, RZ ;  /* 0x0000000400040227 */ /* 0x001fca00078e00ff */
[----:B------:R-:W-:-:S07]  /*6b40*/  @P0 SHF.R.U32.HI R0, RZ, R5, R4 ;  /* 0x00000005ff000219 */ /* 0x000fce0000011604 */
.L_x_11939:
[----:B------:R-:W-:Y:S05]  /*6b50*/  BSYNC B0 ;  /* 0x0000000000007941 */ /* 0x000fea0003800000 */
.L_x_11937:
[----:B------:R-:W-:-:S05]  /*6b60*/  IMAD R3, R0, R7, R7 ;  /* 0x0000000700037224 */ /* 0x000fca00078e0207 */
[----:B------:R-:W-:-:S07]  /*6b70*/  VIMNMX R6, R6, R3, PT ;  /* 0x0000000306067248 */ /* 0x000fce0003fe0100 */
.L_x_11936:
[----:B------:R-:W0:Y:S01]  /*6b80*/  @P1 LDC R3, c[0x0][0x44c] ;  /* 0x00011300ff031b82 */ /* 0x000e220000000800 */
[----:B------:R-:W-:Y:S01]  /*6b90*/  VIADD R6, R6, 0x5f ;  /* 0x0000005f06067836 */ /* 0x000fe20000000000 */
[----:B------:R-:W-:Y:S01]  /*6ba0*/  ULDC UR4, c[0x0][0x9dc] ;  /* 0x0002770000047ab9 */ /* 0x000fe20000000800 */
[----:B------:R-:W-:Y:S02]  /*6bb0*/  IMAD.MOV.U32 R5, RZ, RZ, R210 ;  /* 0x000000ffff057224 */ /* 0x000fe400078e00d2 */
[----:B------:R-:W-:-:S03]  /*6bc0*/  IMAD.HI R6, R6, 0x2aaaaaab, RZ ;  /* 0x2aaaaaab06067827 */ /* 0x000fc600078e02ff */
[----:B------:R-:W1:Y:S01]  /*6bd0*/  @P1 LDC R9, c[0x0][0x450] ;  /* 0x00011400ff091b82 */ /* 0x000e620000000800 */
[----:B0-----:R-:W-:Y:S01]  /*6be0*/  @P1 IMAD.HI.U32 R0, R210, R3, RZ ;  /* 0x00000003d2001227 */ /* 0x001fe200078e00ff */
[----:B------:R-:W-:-:S04]  /*6bf0*/  SHF.R.U32.HI R3, RZ, 0x1f, R6 ;  /* 0x0000001fff037819 */ /* 0x000fc80000011606 */
[----:B------:R-:W-:Y:S02]  /*6c00*/  LEA.HI.SX32 R6, R6, R3, 0x1c ;  /* 0x0000000306067211 */ /* 0x000fe400078fe2ff */
[----:B-1----:R-:W-:Y:S02]  /*6c10*/  @P1 SHF.R.U32.HI R5, RZ, R9, R0 ;  /* 0x00000009ff051219 */ /* 0x002fe40000011600 */
[----:B------:R-:W-:-:S03]  /*6c20*/  VIMNMX R165, R165, R6, PT ;  /* 0x00000006a5a57248 */ /* 0x000fc60003fe0100 */
        /* <DEDUP_REMOVED lines=13> */
.L_x_11942:
[----:B------:R-:W-:-:S13]  /*6d00*/  ISETP.NE.AND P0, PT, R7, 0x1, PT ;  /* 0x000000010700780c */ /* 0x000fda0003f05270 */
[----:B------:R-:W0:Y:S02]  /*6d10*/  @P0 LDC.64 R4, c[0x0][0x9e8] ;  /* 0x00027a00ff040b82 */ /* 0x000e240000000a00 */
[----:B0-----:R-:W-:-:S05]  /*6d20*/  @P0 IMAD.HI.U32 R4, R0, R4, RZ ;  /* 0x0000000400040227 */ /* 0x001fca00078e00ff */
[----:B------:R-:W-:-:S07]  /*6d30*/  @P0 SHF.R.U32.HI R0, RZ, R5, R4 ;  /* 0x00000005ff000219 */ /* 0x000fce0000011604 */
.L_x_11943:
[----:B------:R-:W-:Y:S05]  /*6d40*/  BSYNC B0 ;  /* 0x0000000000007941 */ /* 0x000fea0003800000 */
.L_x_11941:
[----:B------:R-:W-:-:S05]  /*6d50*/  IMAD R0, R0, R7, RZ ;  /* 0x0000000700007224 */ /* 0x000fca00078e02ff */
[----:B------:R-:W-:-:S07]  /*6d60*/  VIMNMX R3, R3, R0, !PT ;  /* 0x0000000003037248 */ /* 0x000fce0007fe0100 */
.L_x_11940:
[----:B------:R-:W-:Y:S01]  /*6d70*/  IMAD.HI R3, R3, 0x2aaaaaab, RZ ;  /* 0x2aaaaaab03037827 */ /* 0x000fe200078e02ff */
[----:B------:R-:W-:-:S04]  /*6d80*/  PLOP3.LUT P0, PT, PT, PT, PT, 0x80, 0x0 ;  /* 0x000000000000781c */ /* 0x000fc80003f0f070 */
[----:B------:R-:W-:-:S04]  /*6d90*/  SHF.R.U32.HI R0, RZ, 0x1f, R3 ;  /* 0x0000001fff007819 */ /* 0x000fc80000011603 */
[----:B------:R-:W-:-:S04]  /*6da0*/  LEA.HI.SX32 R0, R3, R0, 0x1c ;  /* 0x0000000003007211 */ /* 0x000fc800078fe2ff */
[----:B------:R-:W-:-:S04]  /*6db0*/  VIMNMX R199, RZ, R0, !PT ;  /* 0x00000000ffc77248 */ /* 0x000fc80007fe0100 */
[----:B------:R-:W-:-:S13]  /*6dc0*/  ISETP.GT.AND P1, PT, R165, R199, PT ;  /* 0x000000c7a500720c */ /* 0x000fda0003f24270 */
[----:B------:R-:W-:Y:S05]  /*6dd0*/  @!P1 BRA `(.L_x_11944) ;  /* 0x0000018800049947 */ /* 0x000fea0003800000 */
[----:B------:R0:W-:Y:S01]  /*6de0*/  STL.64 [R1+0x58], RZ ;  /* 0x000058ff01007387 */ /* 0x0001e20000100a00 */
[----:B------:R-:W-:Y:S01]  /*6df0*/  IMAD.U32 R40, RZ, RZ, UR44 ;  /* 0x0000002cff287e24 */ /* 0x000fe2000f8e00ff */
[----:B------:R-:W-:Y:S01]  /*6e00*/  UMOV UR4, 0xffffffff ;  /* 0xffffffff00047882 */ /* 0x000fe20000000000 */
[----:B------:R-:W-:Y:S02]  /*6e10*/  IMAD.U32 R41, RZ, RZ, UR44 ;  /* 0x0000002cff297e24 */ /* 0x000fe4000f8e00ff */
[----:B------:R-:W-:Y:S01]  /*6e20*/  IMAD.U32 R34, RZ, RZ, UR44 ;  /* 0x0000002cff227e24 */ /* 0x000fe2000f8e00ff */
[----:B------:R-:W-:Y:S01]  /*6e30*/  IADD3 R40, P0, R40, 0x78, RZ ;  /* 0x0000007828287810 */ /* 0x000fe20007f1e0ff */
[----:B------:R-:W-:Y:S01]  /*6e40*/  IMAD.U32 R32, RZ, RZ, UR44 ;  /* 0x0000002cff207e24 */ /* 0x000fe2000f8e00ff */
[----:B------:R-:W-:Y:S01]  /*6e50*/  IADD3 R41, P1, R41, 0x70, RZ ;  /* 0x0000007029297810 */ /* 0x000fe20007f3e0ff */
[----:B------:R-:W-:Y:S01]  /*6e60*/  IMAD.U32 R24, RZ, RZ, UR44 ;  /* 0x0000002cff187e24 */ /* 0x000fe2000f8e00ff */
[----:B------:R-:W-:Y:S01]  /*6e70*/  IADD3 R34, P2, R34, 0x68, RZ ;  /* 0x0000006822227810 */ /* 0x000fe20007f5e0ff */
[----:B------:R-:W-:Y:S01]  /*6e80*/  IMAD.X R49, RZ, RZ, UR45, P0 ;  /* 0x0000002dff317e24 */ /* 0x000fe200080e06ff */
[----:B------:R-:W-:Y:S01]  /*6e90*/  IADD3 R32, P3, R32, 0x60, RZ ;  /* 0x0000006020207810 */ /* 0x000fe20007f7e0ff */
[----:B------:R-:W-:Y:S01]  /*6ea0*/  IMAD.X R50, RZ, RZ, UR45, P1 ;  /* 0x0000002dff327e24 */ /* 0x000fe200088e06ff */
[----:B------:R-:W-:Y:S01]  /*6eb0*/  IADD3 R24, P4, R24, 0x58, RZ ;  /* 0x0000005818187810 */ /* 0x000fe20007f9e0ff */
[----:B------:R-:W-:-:S02]  /*6ec0*/  IMAD.X R45, RZ, RZ, UR45, P2 ;  /* 0x0000002dff2d7e24 */ /* 0x000fc400090e06ff */
[----:B------:R-:W-:Y:S02]  /*6ed0*/  IMAD.X R43, RZ, RZ, UR45, P3 ;  /* 0x0000002dff2b7e24 */ /* 0x000fe400098e06ff */
[----:B------:R-:W-:Y:S01]  /*6ee0*/  IMAD.X R25, RZ, RZ, UR45, P4 ;  /* 0x0000002dff197e24 */ /* 0x000fe2000a0e06ff */
[----:B0-----:R-:W-:Y:S07]  /*6ef0*/  BRA.DIV UR4, `(.L_x_11945) ;  /* 0x0000023204687947 */ /* 0x001fee000b800000 */
[----:B------:R0:W1:Y:S02]  /*6f00*/  SHFL.IDX PT, R14, R228, RZ, 0x1f ;  /* 0x00001fffe40e7589 */ /* 0x00006400000e0000 */
.L_x_12259:
[----:B-1----:R-:W-:Y:S01]  /*6f10*/  LEA.HI R0, R14, R14, RZ, 0x1 ;  /* 0x0000000e0e007211 */ /* 0x002fe200078f08ff */
[C---:B------:R-:W-:Y:S01]  /*6f20*/  VIADD R26, R148.reuse, 0x18400 ;  /* 0x00018400941a7836 */ /* 0x040fe20000000000 */
[----:B------:R-:W-:Y:S01]  /*6f30*/  STL.128 [R1+0x90], RZ ;  /* 0x000090ff01007387 */ /* 0x000fe20000100c00 */
[----:B------:R-:W-:Y:S01]  /*6f40*/  VIADD R7, R148, 0x400 ;  /* 0x0000040094077836 */ /* 0x000fe20000000000 */
[----:B------:R-:W-:Y:S01]  /*6f50*/  LOP3.LUT R3, R0, 0x1e, RZ, 0xc0, !PT ;  /* 0x0000001e00037812 */ /* 0x000fe200078ec0ff */
[----:B------:R-:W-:Y:S01]  /*6f60*/  VIADD R0, R148, 0x1c400 ;  /* 0x0001c40094007836 */ /* 0x000fe20000000000 */
[----:B------:R-:W-:Y:S01]  /*6f70*/  STL.128 [R1+0xa0], RZ ;  /* 0x0000a0ff01007387 */ /* 0x000fe20000100c00 */
[----:B------:R-:W-:Y:S01]  /*6f80*/  IMAD.MOV.U32 R4, RZ, RZ, 0x1 ;  /* 0x00000001ff047424 */ /* 0x000fe200078e00ff */
[----:B------:R-:W-:Y:S01]  /*6f90*/  SHF.R.U32.HI R7, RZ, 0x4, R7 ;  /* 0x00000004ff077819 */ /* 0x000fe20000011607 */
[----:B------:R-:W-:Y:S01]  /*6fa0*/  IMAD.IADD R3, R14, 0x1, -R3 ;  /* 0x000000010e037824 */ /* 0x000fe200078e0a03 */
[----:B------:R-:W-:Y:S01]  /*6fb0*/  SHF.R.U32.HI R0, RZ, 0x4, R0 ;  /* 0x00000004ff007819 */ /* 0x000fe20000011600 */
[----:B------:R-:W-:Y:S01]  /*6fc0*/  IMAD.MOV.U32 R5, RZ, RZ, RZ ;  /* 0x000000ffff057224 */ /* 0x000fe200078e00ff */
[----:B------:R-:W-:Y:S01]  /*6fd0*/  LOP3.LUT R8, R7, 0x3fff, RZ, 0xc0, !PT ;  /* 0x00003fff07087812 */ /* 0x000fe200078ec0ff */
[----:B------:R-:W-:Y:S01]  /*6fe0*/  IMAD R3, R3, 0x2000, R26 ;  /* 0x0000200003037824 */ /* 0x000fe200078e021a */
[----:B------:R-:W-:Y:S01]  /*6ff0*/  LOP3.LUT R0, R0, 0x3fff, RZ, 0xc0, !PT ;  /* 0x00003fff00007812 */ /* 0x000fe200078ec0ff */
[----:B------:R-:W-:Y:S01]  /*7000*/  IMAD.MOV.U32 R6, RZ, RZ, 0x1 ;  /* 0x00000001ff067424 */ /* 0x000fe200078e00ff */
[----:B------:R-:W-:Y:S01]  /*7010*/  LOP3.LUT R8, R8, 0x3000000, RZ, 0xfc, !PT ;  /* 0x0300000008087812 */ /* 0x000fe200078efcff */
[----:B------:R-:W-:Y:S01]  /*7020*/  IMAD.MOV.U32 R7, RZ, RZ, RZ ;  /* 0x000000ffff077224 */ /* 0x000fe200078e00ff */
[----:B------:R-:W-:Y:S01]  /*7030*/  SHF.R.U32.HI R3, RZ, 0x4, R3 ;  /* 0x00000004ff037819 */ /* 0x000fe20000011603 */
[----:B------:R-:W-:Y:S01]  /*7040*/  IMAD.MOV.U32 R9, RZ, RZ, 0x40000040 ;  /* 0x40000040ff097424 */ /* 0x000fe200078e00ff */
[----:B------:R-:W-:Y:S01]  /*7050*/  LOP3.LUT R0, R0, 0x10000, RZ, 0xfc, !PT ;  /* 0x0001000000007812 */ /* 0x000fe200078efcff */
[----:B------:R-:W-:Y:S01]  /*7060*/  STL.128 [R1+0xb0], RZ ;  /* 0x0000b0ff01007387 */ /* 0x000fe20000100c00 */
[----:B------:R-:W-:Y:S01]  /*7070*/  LOP3.LUT R3, R3, 0x3fff, RZ, 0xc0, !PT ;  /* 0x00003fff03037812 */ /* 0x000fe200078ec0ff */
[----:B----4-:R-:W-:Y:S01]  /*7080*/  IMAD.U32 R39, RZ, RZ, UR44 ;  /* 0x0000002cff277e24 */ /* 0x010fe2000f8e00ff */
[----:B------:R-:W-:Y:S01]  /*7090*/  LOP3.LUT P0, RZ, R26, 0x1bf, RZ, 0xc0, !PT ;  /* 0x000001bf1aff7812 */ /* 0x000fe2000780c0ff */
[----:B------:R1:W-:Y:S01]  /*70a0*/  STL.128 [R1+0x60], R4 ;  /* 0x0000600401007387 */ /* 0x0003e20000100c00 */
[----:B------:R-:W-:Y:S01]  /*70b0*/  LOP3.LUT R3, R3, 0x10000, RZ, 0xfc, !PT ;  /* 0x0001000003037812 */ /* 0x000fe200078efcff */
[----:B------:R-:W-:Y:S01]  /*70c0*/  BSSY B6, `(.L_x_11946) ;  /* 0x000001d000067945 */ /* 0x000fe20003800000 */
[----:B------:R-:W-:Y:S01]  /*70d0*/  IADD3 R39, P1, R39, 0x90, RZ ;  /* 0x0000009027277810 */ /* 0x000fe20007f3e0ff */
[----:B------:R3:W-:Y:S04]  /*70e0*/  STL.64 [R1+0x80], R8 ;  /* 0x0000800801007387 */ /* 0x0007e80000100a00 */
[----:B------:R3:W-:Y:S01]  /*70f0*/  STL.128 [R1+0xc0], RZ ;  /* 0x0000c0ff01007387 */ /* 0x0007e20000100c00 */
[----:B------:R-:W-:-:S03]  /*7100*/  IMAD.X R38, RZ, RZ, UR45, P1 ;  /* 0x0000002dff267e24 */ /* 0x000fc600088e06ff */
[----:B------:R3:W-:Y:S01]  /*7110*/  STL.128 [R1+0xd0], RZ ;  /* 0x0000d0ff01007387 */ /* 0x0007e20000100c00 */
[----:B-1----:R-:W-:-:S03]  /*7120*/  IMAD.MOV.U32 R6, RZ, RZ, R0 ;  /* 0x000000ffff067224 */ /* 0x002fc600078e0000 */
[----:B------:R3:W-:Y:S01]  /*7130*/  STL.128 [R1+0xe0], RZ ;  /* 0x0000e0ff01007387 */ /* 0x0007e20000100c00 */
[----:B------:R-:W-:Y:S02]  /*7140*/  IMAD.MOV.U32 R7, RZ, RZ, 0x40000040 ;  /* 0x40000040ff077424 */ /* 0x000fe400078e00ff */
[----:B------:R-:W-:Y:S02]  /*7150*/  IMAD.MOV.U32 R4, RZ, RZ, R3 ;  /* 0x000000ffff047224 */ /* 0x000fe400078e0003 */
[----:B------:R-:W-:-:S05]  /*7160*/  IMAD.MOV.U32 R5, RZ, RZ, 0x40000040 ;  /* 0x40000040ff057424 */ /* 0x000fca00078e00ff */
[----:B------:R3:W-:Y:S01]  /*7170*/  STL.128 [R1+0x70], R4 ;  /* 0x0000700401007387 */ /* 0x0007e20000100c00 */
[----:B------:R-:W-:Y:S05]  /*7180*/  @!P0 BRA `(.L_x_11947) ;  /* 0x0000000000408947 */ /* 0x000fea0003800000 */
[----:B------:R-:W-:Y:S01]  /*7190*/  MOV R0, 0x0 ;  /* 0x0000000000007802 */ /* 0x000fe20000000f00 */
[----:B------:R-:W-:Y:S01]  /*71a0*/  ULDC.64 UR4, c[0x4][0xf0] ;  /* 0x01003c0000047ab9 */ /* 0x000fe20000000a00 */
[----:B------:R-:W-:Y:S01]  /*71b0*/  ULDC.64 UR6, c[0x4][0xf8] ;  /* 0x01003e0000067ab9 */ /* 0x000fe20000000a00 */
[----:B---3--:R-:W-:Y:S01]  /*71c0*/  IMAD.U32 R4, RZ, RZ, UR4 ;  /* 0x00000004ff047e24 */ /* 0x008fe2000f8e00ff */
[----:B------:R1:W3:Y:S01]  /*71d0*/  LDC.64 R14, c[0x4][R0] ;  /* 0x01000000000e7b82 */ /* 0x0002e20000000a00 */
        /* <DEDUP_REMOVED lines=10> */
[----:B0-23-5:R-:W-:Y:S05]  /*7280*/  CALL.ABS.NOINC R14 ;  /* 0x000000000e007343 */ /* 0x02dfea0003c00000 */
.L_x_11947:
[----:B------:R-:W-:Y:S05]  /*7290*/  BSYNC B6 ;  /* 0x0000000000067941 */ /* 0x000fea0003800000 */
.L_x_11946:
[----:B------:R-:W1:Y:S01]  /*72a0*/  S2R R20, SR_TID.X ;  /* 0x0000000000147919 */ /* 0x000e620000002100 */
[----:B---3--:R-:W3:Y:S01]  /*72b0*/  LDC.64 R6, c[0x0][0x9e0] ;  /* 0x00027800ff067b82 */ /* 0x008ee20000000a00 */
[----:B------:R-:W-:Y:S01]  /*72c0*/  UIADD3 UR4, UP0, UR44, 0xf0, URZ ;  /* 0x000000f02c047890 */ /* 0x000fe2000ff1e03f */
[----:B------:R-:W-:Y:S01]  /*72d0*/  IMAD.MOV.U32 R4, RZ, RZ, RZ ;  /* 0x000000ffff047224 */ /* 0x000fe200078e00ff */
[----:B------:R-:W-:Y:S01]  /*72e0*/  STL.64 [R1+0x100], R24 ;  /* 0x0001001801007387 */ /* 0x000fe20000100a00 */
[----:B------:R-:W-:Y:S01]  /*72f0*/  IMAD.U32 R3, RZ, RZ, UR44 ;  /* 0x0000002cff037e24 */ /* 0x000fe2000f8e00ff */
[----:B------:R-:W-:Y:S01]  /*7300*/  UIADD3.X UR5, URZ, UR45, URZ, UP0, !UPT ;  /* 0x0000002d3f057290 */ /* 0x000fe200087fe43f */
[----:B------:R-:W-:Y:S01]  /*7310*/  IMAD.U32 R42, RZ, RZ, UR44 ;  /* 0x0000002cff2a7e24 */ /* 0x000fe2000f8e00ff */
[----:B------:R-:W-:Y:S01]  /*7320*/  STL.64 [R1+0xf0], R220 ;  /* 0x0000f0dc01007387 */ /* 0x000fe20000100a00 */
[----:B------:R-:W4:Y:S01]  /*7330*/  LDC.64 R12, c[0x0][0x9e8] ;  /* 0x00027a00ff0c7b82 */ /* 0x000f220000000a00 */
[----:B------:R-:W-:Y:S01]  /*7340*/  IMAD.U32 R8, RZ, RZ, UR4 ;  /* 0x00000004ff087e24 */ /* 0x000fe2000f8e00ff */
[----:B------:R-:W-:Y:S01]  /*7350*/  ULDC UR4, c[0x0][0x3f4] ;  /* 0x0000fd0000047ab9 */ /* 0x000fe20000000800 */
[----:B------:R-:W-:Y:S01]  /*7360*/  IMAD.U32 R9, RZ, RZ, UR5 ;  /* 0x00000005ff097e24 */ /* 0x000fe2000f8e00ff */
[----:B------:R-:W-:Y:S01]  /*7370*/  STL.U8 [R1+0x108], RZ ;  /* 0x000108ff01007387 */ /* 0x000fe20000100000 */
[----:B------:R-:W-:-:S02]  /*7380*/  ISETP.LT.AND P0, PT, RZ, UR4, PT ;  /* 0x00000004ff007c0c */ /* 0x000fc4000bf01270 */
[----:B------:R-:W-:Y:S01]  /*7390*/  IADD3 R42, P3, R42, 0x108, RZ ;  /* 0x000001082a2a7810 */ /* 0x000fe20007f7e0ff */
[----:B------:R-:W0:Y:S01]  /*73a0*/  LDC.64 R10, c[0x0][0x448] ;  /* 0x00011200ff0a7b82 */ /* 0x000e220000000a00 */
[----:B------:R-:W-:Y:S03]  /*73b0*/  STL.64 [R1+0xf8], R8 ;  /* 0x0000f80801007387 */ /* 0x000fe60000100a00 */
[----:B------:R-:W-:Y:S01]  /*73c0*/  IMAD.X R51, RZ, RZ, UR45, P3 ;  /* 0x0000002dff337e24 */ /* 0x000fe200098e06ff */
[----:B------:R-:W-:Y:S03]  /*73d0*/  STL.U8 [R1+0x13c], RZ ;  /* 0x00013cff01007387 */ /* 0x000fe60000100000 */
[----:B------:R-:W2:Y:S01]  /*73e0*/  LDC R0, c[0x0][0x450] ;  /* 0x00011400ff007b82 */ /* 0x000ea20000000800 */
[----:B---3--:R-:W-:-:S02]  /*73f0*/  IMAD.MOV.U32 R31, RZ, RZ, R6 ;  /* 0x000000ffff1f7224 */ /* 0x008fc400078e0006 */
[----:B------:R-:W-:Y:S02]  /*7400*/  IMAD.MOV.U32 R5, RZ, RZ, R7 ;  /* 0x000000ffff057224 */ /* 0x000fe400078e0007 */
[----:B-1----:R-:W-:-:S03]  /*7410*/  VIADD R219, R20, 0xffffff80 ;  /* 0xffffff8014db7836 */ /* 0x002fc60000000000 */
[----:B------:R-:W1:Y:S01]  /*7420*/  LDC R30, c[0x0][0x9dc] ;  /* 0x00027700ff1e7b82 */ /* 0x000e620000000800 */
[----:B----4-:R-:W-:Y:S02]  /*7430*/  IMAD.MOV.U32 R6, RZ, RZ, R12 ;  /* 0x000000ffff067224 */ /* 0x010fe400078e000c */
[----:B------:R-:W-:Y:S01]  /*7440*/  IMAD.MOV.U32 R7, RZ, RZ, R13 ;  /* 0x000000ffff077224 */ /* 0x000fe200078e000d */
[----:B------:R-:W-:Y:S04]  /*7450*/  STL [R1+0x10c], R219 ;  /* 0x00010cdb01007387 */ /* 0x000fe80000100800 */
[----:B------:R-:W-:Y:S04]  /*7460*/  STL.128 [R1+0x120], R4 ;  /* 0x0001200401007387 */ /* 0x000fe80000100c00 */
[----:B0-----:R-:W-:Y:S04]  /*7470*/  STL.64 [R1+0x130], R10 ;  /* 0x0001300a01007387 */ /* 0x001fe80000100a00 */
[----:B--2---:R-:W-:Y:S04]  /*7480*/  STL [R1+0x138], R0 ;  /* 0x0001380001007387 */ /* 0x004fe80000100800 */
[----:B-1----:R0:W-:Y:S02]  /*7490*/  STL.128 [R1+0x110], R28 ;  /* 0x0001101c01007387 */ /* 0x0021e40000100c00 */
[----:B0-----:R-:W-:Y:S01]  /*74a0*/  IMAD.U32 R30, RZ, RZ, UR44 ;  /* 0x0000002cff1e7e24 */ /* 0x001fe2000f8e00ff */
[----:B------:R-:W-:Y:S01]  /*74b0*/  IADD3 R29, P1, R3, 0x13c, RZ ;  /* 0x0000013c031d7810 */ /* 0x000fe20007f3e0ff */
[----:B------:R-:W-:-:S03]  /*74c0*/  IMAD.U32 R31, RZ, RZ, UR44 ;  /* 0x0000002cff1f7e24 */ /* 0x000fc6000f8e00ff */
[----:B------:R-:W-:Y:S01]  /*74d0*/  IADD3 R30, P2, R30, 0x10c, RZ ;  /* 0x0000010c1e1e7810 */ /* 0x000fe20007f5e0ff */
[----:B------:R-:W-:Y:S01]  /*74e0*/  IMAD.X R48, RZ, RZ, UR45, P1 ;  /* 0x0000002dff307e24 */ /* 0x000fe200088e06ff */
[----:B------:R-:W-:-:S03]  /*74f0*/  IADD3 R31, P4, R31, 0xf8, RZ ;  /* 0x000000f81f1f7810 */ /* 0x000fc60007f9e0ff */
[----:B------:R-:W-:Y:S02]  /*7500*/  IMAD.X R47, RZ, RZ, UR45, P2 ;  /* 0x0000002dff2f7e24 */ /* 0x000fe400090e06ff */
[----:B------:R-:W-:Y:S01]  /*7510*/  IMAD.X R52, RZ, RZ, UR45, P4 ;  /* 0x0000002dff347e24 */ /* 0x000fe2000a0e06ff */
[----:B------:R-:W-:Y:S07]  /*7520*/  @P0 BRA `(.L_x_11948) ;  /* 0x0000000000400947 */ /* 0x000fee0003800000 */
[----:B------:R-:W-:-:S04]  /*7530*/  ULEA.HI UR4, UR37, UR37, URZ, 0x1 ;  /* 0x0000002525047291 */ /* 0x000fc8000f8f083f */
[----:B------:R-:W-:-:S04]  /*7540*/  ULOP3.LUT UR4, UR4, 0xfffffffe, URZ, 0xc0, !UPT ;  /* 0xfffffffe04047892 */ /* 0x000fc8000f8ec03f */
[----:B------:R-:W-:-:S06]  /*7550*/  UIADD3 UR4, UR37, -UR4, URZ ;  /* 0x8000000425047290 */ /* 0x000fcc000fffe03f */
[----:B------:R-:W-:-:S05]  /*7560*/  IMAD.U32 R3, RZ, RZ, UR4 ;  /* 0x00000004ff037e24 */ /* 0x000fca000f8e00ff */
[----:B------:R-:W-:-:S04]  /*7570*/  SHF.L.U32 R3, R3, 0x1f, RZ ;  /* 0x0000001f03037819 */ /* 0x000fc800000006ff */
[----:B------:R0:W1:Y:S03]  /*7580*/  SYNCS.PHASECHK.TRANS64.TRYWAIT P0, [R148+URZ+0x22800], R3 ;  /* 0x02280003940075a7 */ /* 0x000066000800017f */
[----:B-1----:R-:W-:Y:S05]  /*7590*/  @!P0 NANOSLEEP.SYNCS 0x989680 ;  /* 0x009896800000895d */ /* 0x002fea0003900000 */
[----:B------:R-:W1:Y:S01]  /*75a0*/  @!P0 SYNCS.PHASECHK.TRANS64 P0, [R148+URZ+0x22800], R3 ;  /* 0x02280003940085a7 */ /* 0x000e62000800007f */
[----:B------:R-:W-:Y:S04]  /*75b0*/  BSSY B0, `(.L_x_11949) ;  /* 0x0000006000007945 */ /* 0x000fe80003800000 */
[----:B-1----:R-:W-:Y:S05]  /*75c0*/  @P0 BRA `(.L_x_11950) ;  /* 0x0000000000100947 */ /* 0x002fea0003800000 */
.L_x_11951:
[----:B-1----:R1:W2:Y:S02]  /*75d0*/  SYNCS.PHASECHK.TRANS64.TRYWAIT P0, [R148+URZ+0x22800], R3 ;  /* 0x02280003940075a7 */ /* 0x0022a4000800017f */
[----:B--2---:R-:W-:Y:S05]  /*75e0*/  @!P0 NANOSLEEP.SYNCS 0x989680 ;  /* 0x009896800000895d */ /* 0x004fea0003900000 */
[----:B------:R-:W2:Y:S02]  /*75f0*/  @!P0 SYNCS.PHASECHK.TRANS64 P0, [R148+URZ+0x22800], R3 ;  /* 0x02280003940085a7 */ /* 0x000ea4000800007f */
[----:B--2---:R-:W-:Y:S05]  /*7600*/  @!P0 BRA `(.L_x_11951) ;  /* 0xfffffffc00f08947 */ /* 0x004fea000383ffff */
.L_x_11950:
[----:B------:R-:W-:Y:S05]  /*7610*/  BSYNC B0 ;  /* 0x0000000000007941 */ /* 0x000fea0003800000 */
.L_x_11949:
[----:B------:R-:W-:Y:S05]  /*7620*/  BRA `(.L_x_11952) ;  /* 0x0000002c00647947 */ /* 0x000fea0003800000 */
.L_x_11948:
[----:B------:R-:W-:Y:S01]  /*7630*/  LOP3.LUT P0, RZ, R26, 0x3ff, RZ, 0xc0, !PT ;  /* 0x000003ff1aff7812 */ /* 0x000fe2000780c0ff */
[----:B------:R-:W-:Y:S01]  /*7640*/  ULDC.64 UR4, c[0x0][0x3f8] ;  /* 0x0000fe0000047ab9 */ /* 0x000fe20000000a00 */
[----:B-----5:R-:W-:Y:S01]  /*7650*/  SHF.R.S32.HI R5, RZ, 0x1f, R2 ;  /* 0x0000001fff057819 */ /* 0x020fe20000011402 */
        /* <DEDUP_REMOVED lines=27> */
.L_x_11954:
[----:B------:R-:W-:Y:S05]  /*7810*/  BSYNC B6 ;  /* 0x0000000000067941 */ /* 0x000fea0003800000 */
.L_x_11953:
[----:B------:R-:W2:Y:S01]  /*7820*/  LDL R25, [R1+0x50] ;  /* 0x0000500001197983 */ /* 0x000ea20000100800 */
[----:B------:R-:W-:Y:S01]  /*7830*/  ULDC.U8 UR4, c[0x0][0x410] ;  /* 0x0001040000047ab9 */ /* 0x000fe20000000000 */
[----:B------:R-:W-:Y:S01]  /*7840*/  BSSY B0, `(.L_x_11955) ;  /* 0x00002af000007945 */ /* 0x000fe20003800000 */
[----:B------:R-:W-:Y:S01]  /*7850*/  ISETP.NE.AND P0, PT, RZ, UR4, PT ;  /* 0x00000004ff007c0c */ /* 0x000fe2000bf05270 */
[----:B--2---:R-:W-:-:S12]  /*7860*/  IMAD R25, R25, 0x80, R152 ;  /* 0x0000008019197824 */ /* 0x004fd800078e0298 */
[----:B------:R-:W-:Y:S05]  /*7870*/  @!P0 BRA `(.L_x_11956) ;  /* 0x0000001400788947 */ /* 0x000fea0003800000 */
        /* <DEDUP_REMOVED lines=34> */
.L_x_12265:
        /* <DEDUP_REMOVED lines=8> */
[----:B------:R-:W-:Y:S01]  /*7b20*/  ULDC UR4, c[0x0][0x3f4] ;  /* 0x0000fd0000047ab9 */ /* 0x000fe20000000800 */
[----:B------:R-:W-:Y:S02]  /*7b30*/  CS2R R54, SRZ ;  /* 0x0000000000367805 */ /* 0x000fe4000001ff00 */
[----:B------:R-:W-:Y:S02]  /*7b40*/  ISETP.GE.AND P3, PT, R155, UR4, PT ;  /* 0x000000049b007c0c */ /* 0x000fe4000bf66270 */
[----:B------:R-:W-:Y:S01]  /*7b50*/  ISETP.GE.AND P2, PT, R22, UR4, PT ;  /* 0x0000000416007c0c */ /* 0x000fe2000bf46270 */
[----:B---3--:R-:W-:Y:S01]  /*7b60*/  IMAD.MOV.U32 R15, RZ, RZ, R5 ;  /* 0x000000ffff0f7224 */ /* 0x008fe200078e0005 */
[----:B------:R-:W-:-:S09]  /*7b70*/  CS2R R56, SRZ ;  /* 0x0000000000387805 */ /* 0x000fd2000001ff00 */
[C---:B------:R-:W-:Y:S01]  /*7b80*/  @!P3 IMAD.SHL.U32 R13, R155.reuse, 0x2, RZ ;  /* 0x000000029b0db824 */ /* 0x040fe200078e00ff */
[----:B------:R-:W-:Y:S01]  /*7b90*/  @!P3 SHF.L.U64.HI R24, R155, 0x1, R223 ;  /* 0x000000019b18b819 */ /* 0x000fe200000102df */
[----:B-12---:R-:W-:-:S03]  /*7ba0*/  @!P2 IMAD.WIDE R8, R22, 0x2, R2 ;  /* 0x000000021608a825 */ /* 0x006fc600078e0202 */
[-C--:B------:R-:W-:Y:S02]  /*7bb0*/  @!P3 IADD3 R2, P0, R2, R13.reuse, RZ ;  /* 0x0000000d0202b210 */ /* 0x080fe40007f1e0ff */
[----:B----4-:R-:W-:Y:S02]  /*7bc0*/  @!P3 IADD3 R12, P1, R14, R13, RZ ;  /* 0x0000000d0e0cb210 */ /* 0x010fe40007f3e0ff */
[----:B------:R-:W-:Y:S02]  /*7bd0*/  CS2R R20, SRZ ;  /* 0x0000000000147805 */ /* 0x000fe4000001ff00 */
[----:B------:R-:W-:Y:S01]  /*7be0*/  CS2R R26, SRZ ;  /* 0x00000000001a7805 */ /* 0x000fe2000001ff00 */
[----:B------:R-:W-:Y:S01]  /*7bf0*/  @!P2 IMAD.WIDE R10, R22, 0x2, R14 ;  /* 0x00000002160aa825 */ /* 0x000fe200078e020e */
[----:B------:R1:W5:Y:S03]  /*7c00*/  @!P2 LD.E.64 R54, desc[UR42][R8.64] ;  /* 0x0000002a0836a980 */ /* 0x000366000c101b00 */
[--C-:B------:R-:W-:Y:S01]  /*7c10*/  @!P3 IMAD.X R3, R3, 0x1, R24.reuse, P0 ;  /* 0x000000010303b824 */ /* 0x100fe200000e0618 */
[----:B------:R1:W5:Y:S01]  /*7c20*/  @!P2 LD.E.64 R56, desc[UR42][R10.64] ;  /* 0x0000002a0a38a980 */ /* 0x000362000c101b00 */
[----:B------:R-:W-:-:S03]  /*7c30*/  @!P3 IMAD.X R13, R5, 0x1, R24, P1 ;  /* 0x00000001050db824 */ /* 0x000fc600008e0618 */
[----:B------:R1:W5:Y:S04]  /*7c40*/  @!P3 LD.E.64 R20, desc[UR42][R2.64] ;  /* 0x0000002a0214b980 */ /* 0x000368000c101b00 */
[----:B------:R1:W5:Y:S02]  /*7c50*/  @!P3 LD.E.64 R26, desc[UR42][R12.64] ;  /* 0x0000002a0c1ab980 */ /* 0x000364000c101b00 */
.L_x_11959:
[----:B------:R-:W-:Y:S05]  /*7c60*/  BSYNC B1 ;  /* 0x0000000000017941 */ /* 0x000fea0003800000 */
.L_x_11958:
        /* <DEDUP_REMOVED lines=11> */
[----:B------:R-:W-:Y:S01]  /*7d20*/  PRMT R61, R61, 0x5410, R8 ;  /* 0x000054103d3d7816 */ /* 0x000fe20000000008 */
[----:B------:R-:W-:Y:S01]  /*7d30*/  IMAD.MOV.U32 R5, RZ, RZ, R56 ;  /* 0x000000ffff057224 */ /* 0x000fe200078e0038 */
[----:B------:R-:W-:-:S02]  /*7d40*/  CS2R R8, SRZ ;  /* 0x0000000000087805 */ /* 0x000fc4000001ff00 */
[----:B------:R-:W-:Y:S02]  /*7d50*/  PRMT R67, R2, 0x5410, R3 ;  /* 0x0000541002437816 */ /* 0x000fe40000000003 */
[----:B------:R-:W-:Y:S01]  /*7d60*/  PRMT R53, R5, 0x7610, R53 ;  /* 0x0000761005357816 */ /* 0x000fe20000000035 */
[----:B------:R-:W-:Y:S06]  /*7d70*/  BRA.DIV UR4, `(.L_x_11960) ;  /* 0x0000022604607947 */ /* 0x000fec000b800000 */
[----:B------:R1:W2:Y:S04]  /*7d80*/  SHFL.IDX PT, R3, R4, 0x1, 0x1c1f ;  /* 0x003c1f0004037f89 */ /* 0x0002a800000e0000 */
[----:B------:R1:W3:Y:S04]  /*7d90*/  SHFL.IDX PT, R2, R0, 0x1, 0x1c1f ;  /* 0x003c1f0000027f89 */ /* 0x0002e800000e0000 */
[----:B------:R1:W0:Y:S04]  /*7da0*/  SHFL.IDX PT, R5, R7, 0x1, 0x1c1f ;  /* 0x003c1f0007057f89 */ /* 0x00022800000e0000 */
[----:B----4-:R1:W4:Y:S02]  /*7db0*/  SHFL.IDX PT, R14, R6, 0x1, 0x1c1f ;  /* 0x003c1f00060e7f89 */ /* 0x01032400000e0000 */
.L_x_12271:
[----:B------:R-:W-:Y:S01]  /*7dc0*/  VIADD R25, R25, 0x40 ;  /* 0x0000004019197836 */ /* 0x000fe20000000000 */
[----:B------:R-:W-:Y:S01]  /*7dd0*/  BSSY B1, `(.L_x_11961) ;  /* 0x000001a000017945 */ /* 0x000fe20003800000 */
        /* <DEDUP_REMOVED lines=9> */
[----:B0-----:R-:W-:Y:S01]  /*7e70*/  IMAD.MOV.U32 R15, RZ, RZ, R5 ;  /* 0x000000ffff0f7224 */ /* 0x001fe200078e0005 */
[----:B------:R-:W-:-:S09]  /*7e80*/  CS2R R12, SRZ ;  /* 0x00000000000c7805 */ /* 0x000fd2000001ff00 */
[C---:B------:R-:W-:Y:S01]  /*7e90*/  @!P3 IMAD.SHL.U32 R9, R155.reuse, 0x2, RZ ;  /* 0x000000029b09b824 */ /* 0x040fe200078e00ff */
[----:B-1----:R-:W-:Y:S01]  /*7ea0*/  @!P3 SHF.L.U64.HI R0, R155, 0x1, R223 ;  /* 0x000000019b00b819 */ /* 0x002fe200000102df */
[----:B--23--:R-:W-:-:S03]  /*7eb0*/  @!P2 IMAD.WIDE R6, R22, 0x2, R2 ;  /* 0x000000021606a825 */ /* 0x00cfc600078e0202 */
        /* <DEDUP_REMOVED lines=11> */
.L_x_11962:
[----:B------:R-:W-:Y:S05]  /*7f70*/  BSYNC B1 ;  /* 0x0000000000017941 */ /* 0x000fea0003800000 */
.L_x_11961:
[----:B------:R-:W-:Y:S01]  /*7f80*/  ULEA.HI UR4, UR37, UR37, URZ, 0x1 ;  /* 0x0000002525047291 */ /* 0x000fe2000f8f083f */
[----:B------:R-:W-:Y:S03]  /*7f90*/  BSSY B1, `(.L_x_11963) ;  /* 0x0000007000017945 */ /* 0x000fe60003800000 */
[----:B------:R-:W-:-:S04]  /*7fa0*/  ULOP3.LUT UR4, UR4, 0xfffffffe, URZ, 0xc0, !UPT ;  /* 0xfffffffe04047892 */ /* 0x000fc8000f8ec03f */
[----:B------:R-:W-:-:S06]  /*7fb0*/  UIADD3 UR4, UR37, -UR4, URZ ;  /* 0x8000000425047290 */ /* 0x000fcc000fffe03f */
[----:B0-2---:R-:W-:-:S05]  /*7fc0*/  IMAD.U32 R3, RZ, RZ, UR4 ;  /* 0x00000004ff037e24 */ /* 0x005fca000f8e00ff */
[----:B------:R-:W-:-:S04]  /*7fd0*/  SHF.L.U32 R3, R3, 0x1f, RZ ;  /* 0x0000001f03037819 */ /* 0x000fc800000006ff */
[----:B------:R-:W0:Y:S02]  /*7fe0*/  SYNCS.PHASECHK.TRANS64.TRYWAIT P0, [R148+URZ+0x22800], R3 ;  /* 0x02280003940075a7 */ /* 0x000e24000800017f */
[----:B0-----:R-:W-:Y:S05]  /*7ff0*/  @!P0 BRA `(.L_x_11964) ;  /* 0x0000022400308947 */ /* 0x001fea0003800000 */
.L_x_12272:
[----:B------:R-:W-:Y:S05]  /*8000*/  BSYNC B1 ;  /* 0x0000000000017941 */ /* 0x000fea0003800000 */
.L_x_11963:
[----:B-1----:R-:W2:Y:S04]  /*8010*/  LDL R0, [R1+0x400] ;  /* 0x0004000001007983 */ /* 0x002ea80000100800 */
[----:B------:R-:W4:Y:S01]  /*8020*/  LDL R4, [R1+0x50] ;  /* 0x0000500001047983 */ /* 0x000f220000100800 */
[----:B0-----:R-:W-:-:S04]  /*8030*/  IMAD.IADD R3, R200, 0x1, R225 ;  /* 0x00000001c8037824 */ /* 0x001fc800078e02e1 */
[----:B------:R-:W-:-:S04]  /*8040*/  IMAD R148, R3, 0x2, R148 ;  /* 0x0000000203947824 */ /* 0x000fc800078e0294 */
[----:B---3--:R-:W-:Y:S02]  /*8050*/  VIADD R2, R148, 0x18400 ;  /* 0x0001840094027836 */ /* 0x008fe40000000000 */
[----:B-----5:R-:W-:Y:S02]  /*8060*/  IMAD.MOV.U32 R3, RZ, RZ, R8 ;  /* 0x000000ffff037224 */ /* 0x020fe400078e0008 */
[----:B------:R-:W-:Y:S02]  /*8070*/  IMAD.MOV.U32 R5, RZ, RZ, R24 ;  /* 0x000000ffff057224 */ /* 0x000fe400078e0018 */
[----:B------:R-:W-:-:S03]  /*8080*/  IMAD.MOV.U32 R6, RZ, RZ, R25 ;  /* 0x000000ffff067224 */ /* 0x000fc600078e0019 */
[----:B------:R-:W-:Y:S01]  /*8090*/  PRMT R3, R3, 0x5410, R5 ;  /* 0x0000541003037816 */ /* 0x000fe20000000005 */
[----:B------:R-:W-:Y:S01]  /*80a0*/  IMAD.MOV.U32 R5, RZ, RZ, R12 ;  /* 0x000000ffff057224 */ /* 0x000fe200078e000c */
[----:B------:R-:W-:Y:S01]  /*80b0*/  PRMT R68, R6, 0x7610, R68 ;  /* 0x0000761006447816 */ /* 0x000fe20000000044 */
[----:B------:R-:W-:Y:S01]  /*80c0*/  IMAD.MOV.U32 R6, RZ, RZ, R13 ;  /* 0x000000ffff067224 */ /* 0x000fe200078e000d */
[----:B------:R-:W-:Y:S02]  /*80d0*/  BSSY B1, `(.L_x_11965) ;  /* 0x0000072000017945 */ /* 0x000fe40003800000 */
[----:B------:R-:W-:Y:S02]  /*80e0*/  PRMT R69, R5, 0x7610, R69 ;  /* 0x0000761005457816 */ /* 0x000fe40000000045 */
[----:B--2---:R-:W-:Y:S01]  /*80f0*/  LOP3.LUT P0, RZ, R0, 0x100000, RZ, 0xc0, !PT ;  /* 0x0010000000ff7812 */ /* 0x004fe2000780c0ff */
[----:B------:R-:W-:-:S12]  /*8100*/  VIADD R0, R148, 0x18440 ;  /* 0x0001844094007836 */ /* 0x000fd80000000000 */
[----:B------:R-:W-:Y:S02]  /*8110*/  @P0 VIADD R0, R2, 0xffffffc0 ;  /* 0xffffffc002000836 */ /* 0x000fe40000000000 */
[----:B----4-:R-:W-:-:S05]  /*8120*/  IMAD R2, R4, -0x80, R28 ;  /* 0xffffff8004027824 */ /* 0x010fca00078e021c */
[----:B------:R-:W-:-:S04]  /*8130*/  VIMNMX R64, R2, 0x80, PT ;  /* 0x0000008002407848 */ /* 0x000fc80003fe0100 */
[----:B------:R-:W-:Y:S01]  /*8140*/  ISETP.GE.AND P0, PT, R152, R64, PT ;  /* 0x000000409800720c */ /* 0x000fe20003f06270 */
[----:B------:R-:W-:Y:S02]  /*8150*/  IMAD.MOV.U32 R4, RZ, RZ, R9 ;  /* 0x000000ffff047224 */ /* 0x000fe400078e0009 */
[----:B------:R-:W-:-:S03]  /*8160*/  IMAD.MOV.U32 R2, RZ, RZ, R10 ;  /* 0x000000ffff027224 */ /* 0x000fc600078e000a */
[----:B------:R-:W-:Y:S01]  /*8170*/  PRMT R14, R4, 0x7610, R14 ;  /* 0x00007610040e7816 */ /* 0x000fe2000000000e */
[----:B------:R-:W-:Y:S01]  /*8180*/  IMAD.MOV.U32 R4, RZ, RZ, R11 ;  /* 0x000000ffff047224 */ /* 0x000fe200078e000b */
[----:B------:R-:W-:-:S04]  /*8190*/  PRMT R15, R2, 0x7610, R15 ;  /* 0x00007610020f7816 */ /* 0x000fc8000000000f */
[----:B------:R-:W-:Y:S01]  /*81a0*/  PRMT R2, R4, 0x5410, R6 ;  /* 0x0000541004027816 */ /* 0x000fe20000000006 */
[----:B------:R-:W-:Y:S06]  /*81b0*/  @P0 BRA `(.L_x_11966) ;  /* 0x00000004008c0947 */ /* 0x000fec0003800000 */
[----:B------:R-:W0:Y:S01]  /*81c0*/  LDC R4, c[0x0][0x3f4] ;  /* 0x0000fd00ff047b82 */ /* 0x000e220000000800 */
[----:B------:R-:W-:Y:S01]  /*81d0*/  BSSY B2, `(.L_x_11967) ;  /* 0x0000032000027945 */ /* 0x000fe20003800000 */
[-C--:B0-----:R-:W-:Y:S02]  /*81e0*/  ISETP.GE.AND P0, PT, R22, R4.reuse, PT ;  /* 0x000000041600720c */ /* 0x081fe40003f06270 */
[----:B------:R-:W-:-:S11]  /*81f0*/  ISETP.GE.AND P1, PT, R155, R4, PT ;  /* 0x000000049b00720c */ /* 0x000fd60003f26270 */
[----:B------:R-:W-:Y:S05]  /*8200*/  @P0 BRA `(.L_x_11968) ;  /* 0x0000000000b80947 */ /* 0x000fea0003800000 */
[----:B------:R-:W0:Y:S01]  /*8210*/  LDS.128 R4, [R148+0x18400] ;  /* 0x0184000094047984 */ /* 0x000e220000000c00 */
[----:B------:R-:W-:Y:S02]  /*8220*/  SHF.R.U64 R28, R54, 0x10, R55 ;  /* 0x00000010361c7819 */ /* 0x000fe40000001237 */
[----:B------:R-:W-:Y:S02]  /*8230*/  SHF.R.U32.HI R60, RZ, 0x10, R57 ;  /* 0x00000010ff3c7819 */ /* 0x000fe40000011639 */
[----:B------:R-:W-:Y:S02]  /*8240*/  SHF.R.U32.HI R54, RZ, 0x10, R55 ;  /* 0x00000010ff367819 */ /* 0x000fe40000011637 */
[----:B------:R-:W-:Y:S02]  /*8250*/  SHF.R.U64 R59, R56, 0x10, R57 ;  /* 0x00000010383b7819 */ /* 0x000fe40000001239 */
[----:B------:R-:W-:Y:S02]  /*8260*/  PRMT R60, R61, 0x5432, R60 ;  /* 0x000054323d3c7816 */ /* 0x000fe4000000003c */
[----:B------:R-:W-:-:S02]  /*8270*/  PRMT R57, R58, 0x5432, R54 ;  /* 0x000054323a397816 */ /* 0x000fc40000000036 */
[C---:B------:R-:W-:Y:S01]  /*8280*/  PRMT R56, R53.reuse, 0x5432, R28 ;  /* 0x0000543235387816 */ /* 0x040fe2000000001c */
[C---:B------:R-:W-:Y:S01]  /*8290*/  IMAD.U32 R61, R60.reuse, 0x10000, RZ ;  /* 0x000100003c3d7824 */ /* 0x040fe200078e00ff */
        /* <DEDUP_REMOVED lines=37> */
.L_x_11968:
[----:B------:R-:W-:Y:S05]  /*84f0*/  BSYNC B2 ;  /* 0x0000000000027941 */ /* 0x000fea0003800000 */
.L_x_11967:
[----:B------:R-:W-:Y:S05]  /*8500*/  @P1 BRA `(.L_x_11966) ;  /* 0x0000000000b81947 */ /* 0x000fea0003800000 */
[----:B0-----:R-:W0:Y:S01]  /*8510*/  LDS.128 R4, [R0] ;  /* 0x0000000000047984 */ /* 0x001e220000000c00 */
        /* <DEDUP_REMOVED lines=12> */
[C---:B0-----:R-:W-:Y:S01]  /*85e0*/  LOP3.LUT R21, R6.reuse, 0xffff0000, RZ, 0xc0, !PT ;  /* 0xffff000006157812 */ /* 0x041fe200078ec0ff */
        /* <DEDUP_REMOVED lines=32> */
.L_x_11966:
[----:B------:R-:W-:Y:S05]  /*87f0*/  BSYNC B1 ;  /* 0x0000000000017941 */ /* 0x000fea0003800000 */
.L_x_11965:
[----:B------:R-:W-:-:S13]  /*8800*/  ISETP.GE.AND P0, PT, R187, R64, PT ;  /* 0x00000040bb00720c */ /* 0x000fda0003f06270 */
[----:B------:R-:W-:Y:S05]  /*8810*/  @P0 BRA `(.L_x_11969) ;  /* 0x0000001800c40947 */ /* 0x000fea0003800000 */
[----:B01----:R-:W0:Y:S01]  /*8820*/  LDC R4, c[0x0][0x3f4] ;  /* 0x0000fd00ff047b82 */ /* 0x003e220000000800 */
        /* <DEDUP_REMOVED lines=8> */
[----:B------:R-:W-:Y:S02]  /*88b0*/  PRMT R28, R2, 0x5432, R28 ;  /* 0x00005432021c7816 */ /* 0x000fe4000000001c */
[----:B------:R-:W-:Y:S02]  /*88c0*/  PRMT R25, R68, 0x5410, R25 ;  /* 0x0000541044197816 */ /* 0x000fe40000000019 */
[----:B------:R-:W-:Y:S01]  /*88d0*/  SHF.R.U64 R27, R12, 0x10, R13 ;  /* 0x000000100c1b7819 */ /* 0x000fe2000000120d */
[C---:B------:R-:W-:Y:S01]  /*88e0*/  IMAD.U32 R53, R28.reuse, 0x10000, RZ ;  /* 0x000100001c357824 */ /* 0x040fe200078e00ff */
[----:B------:R-:W-:Y:S01]  /*88f0*/  LOP3.LUT R28, R28, 0xffff0000, RZ, 0xc0, !PT ;  /* 0xffff00001c1c7812 */ /* 0x000fe200078ec0ff */
[C---:B------:R-:W-:Y:S01]  /*8900*/  IMAD.U32 R26, R25.reuse, 0x10000, RZ ;  /* 0x00010000191a7824 */ /* 0x040fe200078e00ff */
[----:B------:R-:W-:-:S02]  /*8910*/  LOP3.LUT R25, R25, 0xffff0000, RZ, 0xc0, !PT ;  /* 0xffff000019197812 */ /* 0x000fc400078ec0ff */
        /* <DEDUP_REMOVED lines=35> */
.L_x_11971:
[----:B------:R-:W-:Y:S05]  /*8b50*/  BSYNC B1 ;  /* 0x0000000000017941 */ /* 0x000fea0003800000 */
.L_x_11970:
[----:B------:R-:W-:Y:S05]  /*8b60*/  @P1 BRA `(.L_x_11969) ;  /* 0x0000001400f01947 */ /* 0x000fea0003800000 */
[----:B0-----:R-:W0:Y:S01]  /*8b70*/  LDS.128 R4, [R0+0x2000] ;  /* 0x0020000000047984 */ /* 0x001e220000000c00 */
        /* <DEDUP_REMOVED lines=27> */
[C---:B------:R-:W-:Y:S01]  /*8d30*/  IMAD.U32 R6, R10.reuse, 0x10000, RZ ;  /* 0x000100000a067824 */ /* 0x040fe200078e00ff */
[----:B------:R-:W-:Y:S01]  /*8d40*/  LOP3.LUT R15, R15, 0xffff0000, RZ, 0xc0, !PT ;  /* 0xffff00000f0f7812 */ /* 0x000fe200078ec0ff */
[C---:B------:R-:W-:Y:S01]  /*8d50*/  FFMA.FTZ R24, R9.reuse, R14, -R24 ;  /* 0x0000000e09187223 */ /* 0x040fe20000010818 */
[----:B------:R-:W-:Y:S01]  /*8d60*/  LOP3.LUT R10, R10, 0xffff0000, RZ, 0xc0, !PT ;  /* 0xffff00000a0a7812 */ /* 0x000fe200078ec0ff */
[----:B------:R-:W-:Y:S01]  /*8d70*/  FFMA.FTZ R11, R9, R12, R8 ;  /* 0x0000000c090b7223 */ /* 0x000fe20000010008 */
        /* <DEDUP_REMOVED lines=14> */
.L_x_11956:
[----:B------:R-:W0:Y:S01]  /*8e60*/  LDC R21, c[0x0][0x448] ;  /* 0x00011200ff157b82 */ /* 0x000e220000000800 */
[----:B------:R-:W-:Y:S01]  /*8e70*/  IMAD R5, R222, 0x40, R25 ;  /* 0x00000040de057824 */ /* 0x000fe200078e0219 */
[----:B------:R-:W-:Y:S01]  /*8e80*/  ULDC.64 UR4, c[0x0][0x3f8] ;  /* 0x0000fe0000047ab9 */ /* 0x000fe20000000a00 */
[----:B------:R-:W-:Y:S01]  /*8e90*/  ULDC.64 UR6, c[0x0][0x408] ;  /* 0x0001020000067ab9 */ /* 0x000fe20000000a00 */
        /* <DEDUP_REMOVED lines=38> */
[----:B------:R-:W-:-:S06]  /*9100*/  @!P1 IMAD.MOV.U32 R9, RZ, RZ, R5 ;  /* 0x000000ffff099224 */ /* 0x000fcc00078e0005 */
        /* <DEDUP_REMOVED lines=10> */
[----:B0-----:R0:W0:Y:S01]  /*91b0*/  SHFL.IDX PT, R14, R53, 0x1, 0x1c1f ;  /* 0x003c1f00350e7f89 */ /* 0x00102200000e0000 */
[----:B--2---:R-:W-:-:S02]  /*91c0*/  @!P1 IMAD.MOV.U32 R54, RZ, RZ, R10 ;  /* 0x000000ffff369224 */ /* 0x004fc400078e000a */
[----:B------:R-:W-:Y:S02]  /*91d0*/  @!P1 IMAD.MOV.U32 R55, RZ, RZ, R11 ;  /* 0x000000ffff379224 */ /* 0x000fe400078e000b */
[----:B------:R-:W-:Y:S02]  /*91e0*/  IMAD.MOV.U32 R0, RZ, RZ, R54 ;  /* 0x000000ffff007224 */ /* 0x000fe400078e0036 */
[----:B------:R-:W-:Y:S02]  /*91f0*/  IMAD.MOV.U32 R2, RZ, RZ, R55 ;  /* 0x000000ffff027224 */ /* 0x000fe400078e0037 */
[----:B------:R-:W-:Y:S01]  /*9200*/  @!P1 IMAD.MOV.U32 R56, RZ, RZ, R8 ;  /* 0x000000ffff389224 */ /* 0x000fe200078e0008 */
[----:B------:R-:W-:Y:S01]  /*9210*/  PRMT R70, R0, 0x7610, R70 ;  /* 0x0000761000467816 */ /* 0x000fe20000000046 */
[----:B------:R-:W-:Y:S01]  /*9220*/  @!P1 IMAD.MOV.U32 R57, RZ, RZ, R9 ;  /* 0x000000ffff399224 */ /* 0x000fe200078e0009 */
[----:B------:R2:W0:Y:S01]  /*9230*/  SHFL.IDX PT, R0, R27, 0x1, 0x1c1f ;  /* 0x003c1f001b007f89 */ /* 0x00042200000e0000 */
[----:B------:R-:W-:-:S02]  /*9240*/  PRMT R59, R59, 0x5410, R2 ;  /* 0x000054103b3b7816 */ /* 0x000fc40000000002 */
[----:B------:R-:W-:Y:S01]  /*9250*/  CS2R R2, SRZ ;  /* 0x0000000000027805 */ /* 0x000fe2000001ff00 */
[----:B------:R-:W-:Y:S02]  /*9260*/  IMAD.MOV.U32 R8, RZ, RZ, R56 ;  /* 0x000000ffff087224 */ /* 0x000fe400078e0038 */
[----:B---3--:R-:W-:Y:S02]  /*9270*/  @!P1 IMAD.MOV.U32 R20, RZ, RZ, R4 ;  /* 0x000000ffff149224 */ /* 0x008fe400078e0004 */
[----:B------:R-:W-:Y:S01]  /*9280*/  @!P1 IMAD.MOV.U32 R21, RZ, RZ, R5 ;  /* 0x000000ffff159224 */ /* 0x000fe200078e0005 */
[----:B------:R-:W-:Y:S01]  /*9290*/  PRMT R58, R8, 0x7610, R58 ;  /* 0x00007610083a7816 */ /* 0x000fe2000000003a */
[----:B------:R-:W-:Y:S02]  /*92a0*/  @!P1 IMAD.MOV.U32 R2, RZ, RZ, R6 ;  /* 0x000000ffff029224 */ /* 0x000fe400078e0006 */
[----:B------:R-:W-:Y:S02]  /*92b0*/  @!P1 IMAD.MOV.U32 R3, RZ, RZ, R7 ;  /* 0x000000ffff039224 */ /* 0x000fe400078e0007 */
[----:B------:R-:W-:-:S02]  /*92c0*/  IMAD.MOV.U32 R6, RZ, RZ, R20 ;  /* 0x000000ffff067224 */ /* 0x000fc400078e0014 */
[----:B------:R-:W-:Y:S02]  /*92d0*/  IMAD.MOV.U32 R7, RZ, RZ, R21 ;  /* 0x000000ffff077224 */ /* 0x000fe400078e0015 */
[----:B------:R-:W-:Y:S01]  /*92e0*/  IMAD.MOV.U32 R9, RZ, RZ, R57 ;  /* 0x000000ffff097224 */ /* 0x000fe200078e0039 */
[----:B------:R-:W-:Y:S01]  /*92f0*/  PRMT R76, R6, 0x7610, R76 ;  /* 0x00007610064c7816 */ /* 0x000fe2000000004c */
[----:B------:R-:W-:Y:S01]  /*9300*/  IMAD.MOV.U32 R4, RZ, RZ, R2 ;  /* 0x000000ffff047224 */ /* 0x000fe200078e0002 */
[----:B------:R-:W-:Y:S01]  /*9310*/  PRMT R60, R60, 0x5410, R7 ;  /* 0x000054103c3c7816 */ /* 0x000fe20000000007 */
[----:B------:R-:W-:Y:S01]  /*9320*/  IMAD.MOV.U32 R5, RZ, RZ, R3 ;  /* 0x000000ffff057224 */ /* 0x000fe200078e0003 */
[----:B------:R-:W-:Y:S02]  /*9330*/  PRMT R59, R9, 0x7610, R59 ;  /* 0x00007610093b7816 */ /* 0x000fe4000000003b */
[----:B------:R-:W-:Y:S02]  /*9340*/  CS2R R6, SRZ ;  /* 0x0000000000067805 */ /* 0x000fe4000001ff00 */
[----:B------:R-:W-:-:S02]  /*9350*/  PRMT R75, R4, 0x7610, R75 ;  /* 0x00007610044b7816 */ /* 0x000fc4000000004b */
[----:B012-4-:R-:W-:-:S07]  /*9360*/  PRMT R53, R53, 0x5410, R5 ;  /* 0x0000541035357816 */ /* 0x017fce0000000005 */
.L_x_12282:
[----:B------:R-:W-:Y:S01]  /*9370*/  VIADD R25, R25, 0x40 ;  /* 0x0000004019197836 */ /* 0x000fe20000000000 */
[----:B------:R-:W-:Y:S01]  /*9380*/  BSSY B1, `(.L_x_11973) ;  /* 0x0000012000017945 */ /* 0x000fe20003800000 */
[----:B------:R-:W-:Y:S02]  /*9390*/  CS2R R4, SRZ ;  /* 0x0000000000047805 */ /* 0x000fe4000001ff00 */
[----:B------:R-:W-:Y:S02]  /*93a0*/  CS2R R10, SRZ ;  /* 0x00000000000a7805 */ /* 0x000fe4000001ff00 */
[----:B------:R-:W-:Y:S02]  /*93b0*/  CS2R R8, SRZ ;  /* 0x0000000000087805 */ /* 0x000fe4000001ff00 */
[----:B------:R-:W-:-:S13]  /*93c0*/  ISETP.GE.AND P1, PT, R25, R28, PT ;  /* 0x0000001c1900720c */ /* 0x000fda0003f26270 */
[----:B------:R-:W-:Y:S05]  /*93d0*/  @P1 BRA `(.L_x_11974) ;  /* 0x0000000000301947 */ /* 0x000fea0003800000 */
        /* <DEDUP_REMOVED lines=12> */
.L_x_11974:
[----:B------:R-:W-:Y:S05]  /*94a0*/  BSYNC B1 ;  /* 0x0000000000017941 */ /* 0x000fea0003800000 */
.L_x_11973:
[----:B------:R-:W-:Y:S01]  /*94b0*/  ULEA.HI UR4, UR37, UR37, URZ, 0x1 ;  /* 0x0000002525047291 */ /* 0x000fe2000f8f083f */
[----:B------:R-:W-:Y:S03]  /*94c0*/  BSSY B1, `(.L_x_11975) ;  /* 0x0000007000017945 */ /* 0x000fe60003800000 */
[----:B------:R-:W-:-:S04]  /*94d0*/  ULOP3.LUT UR4, UR4, 0xfffffffe, URZ, 0xc0, !UPT ;  /* 0xfffffffe04047892 */ /* 0x000fc8000f8ec03f */
[----:B------:R-:W-:-:S06]  /*94e0*/  UIADD3 UR4, UR37, -UR4, URZ ;  /* 0x8000000425047290 */ /* 0x000fcc000fffe03f */
[----:B------:R-:W-:-:S05]  /*94f0*/  IMAD.U32 R13, RZ, RZ, UR4 ;  /* 0x00000004ff0d7e24 */ /* 0x000fca000f8e00ff */
[----:B------:R-:W-:-:S04]  /*9500*/  SHF.L.U32 R13, R13, 0x1f, RZ ;  /* 0x0000001f0d0d7819 */ /* 0x000fc800000006ff */
[----:B------:R-:W0:Y:S02]  /*9510*/  SYNCS.PHASECHK.TRANS64.TRYWAIT P1, [R148+URZ+0x22800], R13 ;  /* 0x0228000d940075a7 */ /* 0x000e24000802017f */
[----:B0-----:R-:W-:Y:S05]  /*9520*/  @!P1 BRA `(.L_x_11976) ;  /* 0x0000021400709947 */ /* 0x001fea0003800000 */
.L_x_12283:
[----:B------:R-:W-:Y:S05]  /*9530*/  BSYNC B1 ;  /* 0x0000000000017941 */ /* 0x000fea0003800000 */
.L_x_11975:
[----:B0-----:R-:W2:Y:S01]  /*9540*/  LDL R13, [R1+0x50] ;  /* 0x00005000010d7983 */ /* 0x001ea20000100800 */
[----:B-----5:R-:W-:Y:S01]  /*9550*/  IMAD.MOV.U32 R12, RZ, RZ, R6 ;  /* 0x000000ffff0c7224 */ /* 0x020fe200078e0006 */
[----:B------:R-:W-:Y:S01]  /*9560*/  BSSY B1, `(.L_x_11977) ;  /* 0x0000078000017945 */ /* 0x000fe20003800000 */
[----:B------:R-:W-:Y:S02]  /*9570*/  IMAD.MOV.U32 R14, RZ, RZ, R11 ;  /* 0x000000ffff0e7224 */ /* 0x000fe400078e000b */
[----:B------:R-:W-:Y:S02]  /*9580*/  IMAD.MOV.U32 R80, RZ, RZ, R8 ;  /* 0x000000ffff507224 */ /* 0x000fe400078e0008 */
[----:B------:R-:W-:Y:S02]  /*9590*/  IMAD.MOV.U32 R81, RZ, RZ, R9 ;  /* 0x000000ffff517224 */ /* 0x000fe400078e0009 */
[--C-:B--2---:R-:W-:Y:S01]  /*95a0*/  IMAD R0, R13, -0x80, R28.reuse ;  /* 0xffffff800d007824 */ /* 0x104fe200078e021c */
[----:B------:R-:W-:Y:S01]  /*95b0*/  PRMT R28, R12, 0x7610, R28 ;  /* 0x000076100c1c7816 */ /* 0x000fe2000000001c */
[----:B------:R-:W-:-:S02]  /*95c0*/  IMAD.MOV.U32 R13, RZ, RZ, R7 ;  /* 0x000000ffff0d7224 */ /* 0x000fc400078e0007 */
[----:B------:R-:W-:Y:S01]  /*95d0*/  IMAD.MOV.U32 R12, RZ, RZ, R5 ;  /* 0x000000ffff0c7224 */ /* 0x000fe200078e0005 */
[----:B------:R-:W-:Y:S02]  /*95e0*/  VIMNMX R0, R0, 0x80, PT ;  /* 0x0000008000007848 */ /* 0x000fe40003fe0100 */
[----:B------:R-:W-:Y:S01]  /*95f0*/  PRMT R53, R13, 0x7610, R53 ;  /* 0x000076100d357816 */ /* 0x000fe20000000035 */
[----:B------:R-:W-:Y:S01]  /*9600*/  IMAD.MOV.U32 R13, RZ, RZ, R10 ;  /* 0x000000ffff0d7224 */ /* 0x000fe200078e000a */
[-C--:B------:R-:W-:Y:S02]  /*9610*/  ISETP.GE.OR P1, PT, R152, R0.reuse, P0 ;  /* 0x000000009800720c */ /* 0x080fe40000726670 */
[----:B------:R-:W-:Y:S01]  /*9620*/  ISETP.GE.OR P0, PT, R187, R0, P0 ;  /* 0x00000000bb00720c */ /* 0x000fe20000706670 */
[----:B------:R-:W-:Y:S01]  /*9630*/  IMAD.MOV.U32 R0, RZ, RZ, R4 ;  /* 0x000000ffff007224 */ /* 0x000fe200078e0004 */
[----:B------:R-:W-:Y:S02]  /*9640*/  PRMT R62, R12, 0x7610, R62 ;  /* 0x000076100c3e7816 */ /* 0x000fe4000000003e */
[----:B------:R-:W-:-:S02]  /*9650*/  PRMT R60, R13, 0x7610, R60 ;  /* 0x000076100d3c7816 */ /* 0x000fc4000000003c */
[----:B------:R-:W-:Y:S02]  /*9660*/  PRMT R63, R0, 0x7610, R63 ;  /* 0x00007610003f7816 */ /* 0x000fe4000000003f */
[----:B------:R-:W-:-:S03]  /*9670*/  PRMT R0, R14, 0x7610, R0 ;  /* 0x000076100e007816 */ /* 0x000fc60000000000 */
[----:B------:R-:W-:Y:S05]  /*9680*/  @P1 BRA `(.L_x_11978) ;  /* 0x0000000400941947 */ /* 0x000fea0003800000 */
[----:B------:R-:W-:Y:S01]  /*9690*/  IMAD.IADD R14, R16, 0x1, R61 ;  /* 0x00000001100e7824 */ /* 0x000fe200078e023d */
[C---:B------:R-:W-:Y:S02]  /*96a0*/  LOP3.LUT R12, R201.reuse, 0x38, R16, 0xf8, !PT ;  /* 0x00000038c90c7812 */ /* 0x040fe400078ef810 */
[----:B------:R-:W-:Y:S02]  /*96b0*/  SHF.R.U64 R67, R20, 0x10, R21 ;  /* 0x0000001014437819 */ /* 0x000fe40000001215 */
[----:B------:R-:W-:Y:S02]  /*96c0*/  LOP3.LUT R14, R201, 0x38, R14, 0xf8, !PT ;  /* 0x00000038c90e7812 */ /* 0x000fe400078ef80e */
[-C--:B------:R-:W-:Y:S02]  /*96d0*/  LOP3.LUT R13, R12, R203.reuse, RZ, 0x3c, !PT ;  /* 0x000000cb0c0d7212 */ /* 0x080fe400078e3cff */
[----:B------:R-:W-:Y:S02]  /*96e0*/  LOP3.LUT R15, R14, R203, RZ, 0x3c, !PT ;  /* 0x000000cb0e0f7212 */ /* 0x000fe400078e3cff */
[----:B------:R-:W-:Y:S01]  /*96f0*/  SHF.R.U64 R69, R56, 0x10, R57 ;  /* 0x0000001038457819 */ /* 0x000fe20000001239 */
[----:B------:R-:W-:Y:S01]  /*9700*/  IMAD.IADD R13, R200, 0x1, R13 ;  /* 0x00000001c80d7824 */ /* 0x000fe200078e020d */
[----:B------:R-:W-:Y:S01]  /*9710*/  PRMT R67, R76, 0x5410, R67 ;  /* 0x000054104c437816 */ /* 0x000fe20000000043 */
[----:B------:R-:W-:Y:S01]  /*9720*/  IMAD.IADD R25, R200, 0x1, R15 ;  /* 0x00000001c8197824 */ /* 0x000fe200078e020f */
[----:B------:R-:W-:Y:S01]  /*9730*/  SHF.R.U32.HI R68, RZ, 0x10, R21 ;  /* 0x00000010ff447819 */ /* 0x000fe20000011615 */
[--C-:B------:R-:W-:Y:S01]  /*9740*/  IMAD R78, R13, 0x2, R148.reuse ;  /* 0x000000020d4e7824 */ /* 0x100fe200078e0294 */
[----:B------:R-:W-:Y:S01]  /*9750*/  SHF.R.U32.HI R64, RZ, 0x10, R57 ;  /* 0x00000010ff407819 */ /* 0x000fe20000011639 */
[----:B------:R-:W-:Y:S01]  /*9760*/  IMAD R79, R25, 0x2, R148 ;  /* 0x00000002194f7824 */ /* 0x000fe200078e0294 */
[----:B------:R-:W-:-:S02]  /*9770*/  SHF.R.U64 R65, R54, 0x10, R55 ;  /* 0x0000001036417819 */ /* 0x000fc40000001237 */
[----:B------:R-:W0:Y:S01]  /*9780*/  LDS.128 R12, [R78+0x18400] ;  /* 0x018400004e0c7984 */ /* 0x000e220000000c00 */
[----:B------:R-:W-:Y:S02]  /*9790*/  SHF.R.U32.HI R66, RZ, 0x10, R55 ;  /* 0x00000010ff427819 */ /* 0x000fe40000011637 */
[----:B------:R-:W-:Y:S01]  /*97a0*/  SHF.R.U64 R71, R2, 0x10, R3 ;  /* 0x0000001002477819 */ /* 0x000fe20000001203 */
[----:B------:R-:W1:Y:S01]  /*97b0*/  LDS.128 R24, [R79+0x18400] ;  /* 0x018400004f187984 */ /* 0x000e620000000c00 */
[----:B------:R-:W-:Y:S01]  /*97c0*/  PRMT R58, R58, 0x5410, R69 ;  /* 0x000054103a3a7816 */ /* 0x000fe20000000045 */
[----:B------:R-:W-:Y:S01]  /*97d0*/  IMAD.U32 R69, R67, 0x10000, RZ ;  /* 0x0001000043457824 */ /* 0x000fe200078e00ff */
[----:B------:R-:W-:Y:S02]  /*97e0*/  PRMT R68, R60, 0x5432, R68 ;  /* 0x000054323c447816 */ /* 0x000fe40000000044 */
[----:B------:R-:W-:Y:S02]  /*97f0*/  SHF.R.U32.HI R74, RZ, 0x10, R3 ;  /* 0x00000010ff4a7819 */ /* 0x000fe40000011603 */
[----:B------:R-:W-:-:S02]  /*9800*/  PRMT R64, R59, 0x5410, R64 ;  /* 0x000054103b407816 */ /* 0x000fc40000000040 */
[----:B------:R-:W-:Y:S01]  /*9810*/  PRMT R66, R59, 0x5432, R66 ;  /* 0x000054323b427816 */ /* 0x000fe20000000042 */
[----:B------:R-:W-:Y:S01]  /*9820*/  IMAD.U32 R59, R58, 0x10000, RZ ;  /* 0x000100003a3b7824 */ /* 0x000fe200078e00ff */
[----:B------:R-:W-:Y:S02]  /*9830*/  PRMT R71, R75, 0x5410, R71 ;  /* 0x000054104b477816 */ /* 0x000fe40000000047 */
[----:B------:R-:W-:Y:S01]  /*9840*/  PRMT R65, R70, 0x5410, R65 ;  /* 0x0000541046417816 */ /* 0x000fe20000000041 */
[----:B------:R-:W-:Y:S01]  /*9850*/  IMAD.U32 R70, R68, 0x10000, RZ ;  /* 0x0001000044467824 */ /* 0x000fe200078e00ff */
[----:B------:R-:W-:Y:S02]  /*9860*/  PRMT R74, R53, 0x5432, R74 ;  /* 0x00005432354a7816 */ /* 0x000fe4000000004a */
[----:B------:R-:W-:Y:S02]  /*9870*/  LOP3.LUT R67, R67, 0xffff0000, RZ, 0xc0, !PT ;  /* 0xffff000043437812 */ /* 0x000fe400078ec0ff */
[----:B------:R-:W-:Y:S01]  /*9880*/  LOP3.LUT R58, R58, 0xffff0000, RZ, 0xc0, !PT ;  /* 0xffff00003a3a7812 */ /* 0x000fe200078ec0ff */
[----:B------:R-:W-:Y:S01]  /*9890*/  IMAD.U32 R76, R74, 0x10000, RZ ;  /* 0x000100004a4c7824 */ /* 0x000fe200078e00ff */
[----:B------:R-:W-:-:S02]  /*98a0*/  LOP3.LUT R68, R68, 0xffff0000, RZ, 0xc0, !PT ;  /* 0xffff000044447812 */ /* 0x000fc400078ec0ff */
[----:B------:R-:W-:Y:S01]  /*98b0*/  LOP3.LUT R74, R74, 0xffff0000, RZ, 0xc0, !PT ;  /* 0xffff00004a4a7812 */ /* 0x000fe200078ec0ff */
        /* <DEDUP_REMOVED lines=19> */
[----:B------:R-:W-:Y:S02]  /*99f0*/  IMAD.U32 R21, R15, 0x10000, RZ ;  /* 0x000100000f157824 */ /* 0x000fe400078e00ff */
[C---:B------:R-:W-:Y:S01]  /*9a00*/  FMUL.FTZ R54, R57.reuse, R76 ;  /* 0x0000004c39367220 */ /* 0x040fe20000410000 */
[----:B------:R-:W-:Y:S01]  /*9a10*/  FMUL.FTZ R69, R57, R2 ;  /* 0x0000000239457220 */ /* 0x000fe20000410000 */
[----:B------:R-:W-:Y:S01]  /*9a20*/  FFMA.FTZ R55, R20, R70, R55 ;  /* 0x0000004614377223 */ /* 0x000fe20000010037 */
[----:B------:R-:W-:-:S02]  /*9a30*/  IMAD.U32 R56, R26, 0x10000, RZ ;  /* 0x000100001a387824 */ /* 0x000fc400078e00ff */
[----:B------:R-:W-:Y:S01]  /*9a40*/  FFMA.FTZ R57, R21, R2, -R54 ;  /* 0x0000000215397223 */ /* 0x000fe20000010836 */
[CC--:B------:R-:W-:Y:S01]  /*9a50*/  FMUL.FTZ R2, R24.reuse, R67.reuse ;  /* 0x0000004318027220 */ /* 0x0c0fe20000410000 */
[----:B------:R-:W-:Y:S02]  /*9a60*/  IMAD.U32 R20, R71, 0x10000, RZ ;  /* 0x0001000047147824 */ /* 0x000fe400078e00ff */
[-C--:B------:R-:W-:Y:S01]  /*9a70*/  FMUL.FTZ R24, R24, R58.reuse ;  /* 0x0000003a18187220 */ /* 0x080fe20000410000 */
[----:B------:R-:W-:Y:S02]  /*9a80*/  IMAD.U32 R13, R14, 0x10000, RZ ;  /* 0x000100000e0d7824 */ /* 0x000fe400078e00ff */
        /* <DEDUP_REMOVED lines=37> */
.L_x_11978:
[----:B------:R-:W-:Y:S05]  /*9ce0*/  BSYNC B1 ;  /* 0x0000000000017941 */ /* 0x000fea0003800000 */
.L_x_11977:
[----:B------:R-:W-:Y:S02]  /*9cf0*/  PRMT R0, R0, 0x5410, R80 ;  /* 0x0000541000007816 */ /* 0x000fe40000000050 */
[----:B------:R-:W-:Y:S01]  /*9d00*/  PRMT R56, R56, 0x5410, R81 ;  /* 0x0000541038387816 */ /* 0x000fe20000000051 */
[----:B------:R-:W-:Y:S06]  /*9d10*/  @P0 BRA `(.L_x_11969) ;  /* 0x0000000400840947 */ /* 0x000fec0003800000 */
[----:B------:R-:W-:Y:S01]  /*9d20*/  IMAD.IADD R3, R16, 0x1, R61 ;  /* 0x0000000110037824 */ /* 0x000fe200078e023d */
[----:B0-----:R-:W0:Y:S01]  /*9d30*/  LDS.128 R12, [R226+0x18400] ;  /* 0x01840000e20c7984 */ /* 0x001e220000000c00 */
[----:B------:R-:W-:Y:S02]  /*9d40*/  SHF.R.U64 R20, R8, 0x10, R9 ;  /* 0x0000001008147819 */ /* 0x000fe40000001209 */
[----:B------:R-:W-:Y:S02]  /*9d50*/  SHF.R.U32.HI R57, RZ, 0x10, R5 ;  /* 0x00000010ff397819 */ /* 0x000fe40000011605 */
[----:B------:R-:W-:Y:S02]  /*9d60*/  LOP3.LUT R3, R202, 0x38, R3, 0xf8, !PT ;  /* 0x00000038ca037812 */ /* 0x000fe400078ef803 */
[----:B------:R-:W-:Y:S02]  /*9d70*/  PRMT R20, R0, 0x5432, R20 ;  /* 0x0000543200147816 */ /* 0x000fe40000000014 */
[----:B------:R-:W-:-:S02]  /*9d80*/  LOP3.LUT R2, R3, R206, RZ, 0x3c, !PT ;  /* 0x000000ce03027212 */ /* 0x000fc400078e3cff */
[----:B------:R-:W-:Y:S02]  /*9d90*/  SHF.R.U64 R21, R6, 0x10, R7 ;  /* 0x0000001006157819 */ /* 0x000fe40000001207 */
[----:B------:R-:W-:Y:S01]  /*9da0*/  SHF.R.U32.HI R54, RZ, 0x10, R9 ;  /* 0x00000010ff367819 */ /* 0x000fe20000011609 */
[----:B------:R-:W-:Y:S01]  /*9db0*/  IMAD.IADD R3, R207, 0x1, R2 ;  /* 0x00000001cf037824 */ /* 0x000fe200078e0202 */
[----:B------:R-:W-:Y:S02]  /*9dc0*/  SHF.R.U64 R2, R4, 0x10, R5 ;  /* 0x0000001004027819 */ /* 0x000fe40000001205 */
[--C-:B------:R-:W-:Y:S01]  /*9dd0*/  SHF.R.U64 R5, R10, 0x10, R11.reuse ;  /* 0x000000100a057819 */ /* 0x100fe2000000120b */
[----:B------:R-:W-:Y:S01]  /*9de0*/  IMAD R3, R3, 0x2, R148 ;  /* 0x0000000203037824 */ /* 0x000fe200078e0294 */
[----:B------:R-:W-:Y:S02]  /*9df0*/  PRMT R63, R63, 0x5410, R2 ;  /* 0x000054103f3f7816 */ /* 0x000fe40000000002 */
[----:B------:R-:W-:-:S02]  /*9e00*/  SHF.R.U32.HI R55, RZ, 0x10, R11 ;  /* 0x00000010ff377819 */ /* 0x000fc4000001160b */
[----:B------:R-:W1:Y:S01]  /*9e10*/  LDS.128 R24, [R3+0x18400] ;  /* 0x0184000003187984 */ /* 0x000e620000000c00 */
[----:B------:R-:W-:Y:S02]  /*9e20*/  SHF.R.U32.HI R6, RZ, 0x10, R7 ;  /* 0x00000010ff067819 */ /* 0x000fe40000011607 */
[----:B------:R-:W-:Y:S01]  /*9e30*/  PRMT R28, R28, 0x5410, R21 ;  /* 0x000054101c1c7816 */ /* 0x000fe20000000015 */
[----:B------:R-:W-:Y:S01]  /*9e40*/  IMAD.U32 R21, R63, 0x10000, RZ ;  /* 0x000100003f157824 */ /* 0x000fe200078e00ff */
[----:B------:R-:W-:Y:S02]  /*9e50*/  PRMT R62, R62, 0x5410, R57 ;  /* 0x000054103e3e7816 */ /* 0x000fe40000000039 */
[----:B------:R-:W-:Y:S02]  /*9e60*/  PRMT R55, R0, 0x5410, R55 ;  /* 0x0000541000377816 */ /* 0x000fe40000000037 */
[----:B------:R-:W-:Y:S02]  /*9e70*/  PRMT R54, R56, 0x5432, R54 ;  /* 0x0000543238367816 */ /* 0x000fe40000000036 */
[----:B------:R-:W-:-:S02]  /*9e80*/  PRMT R53, R53, 0x5410, R6 ;  /* 0x0000541035357816 */ /* 0x000fc40000000006 */
[----:B------:R-:W-:Y:S02]  /*9e90*/  PRMT R60, R60, 0x5410, R5 ;  /* 0x000054103c3c7816 */ /* 0x000fe40000000005 */
        /* <DEDUP_REMOVED lines=14> */
[----:B------:R-:W-:Y:S01]  /*9f80*/  FMUL.FTZ R59, R8, R21 ;  /* 0x00000015083b7220 */ /* 0x000fe20000410000 */
[C---:B------:R-:W-:Y:S01]  /*9f90*/  IMAD.U32 R11, R26.reuse, 0x10000, RZ ;  /* 0x000100001a0b7824 */ /* 0x040fe200078e00ff */
[----:B------:R-:W-:Y:S01]  /*9fa0*/  LOP3.LUT R13, R26, 0xffff0000, RZ, 0xc0, !PT ;  /* 0xffff00001a0d7812 */ /* 0x000fe200078ec0ff */
[----:B------:R-:W-:Y:S01]  /*9fb0*/  FMUL.FTZ R57, R8, R25 ;  /* 0x0000001908397220 */ /* 0x000fe20000410000 */
[C---:B------:R-:W-:Y:S01]  /*9fc0*/  IMAD.U32 R15, R27.reuse, 0x10000, RZ ;  /* 0x000100001b0f7824 */ /* 0x040fe200078e00ff */
[----:B------:R-:W-:Y:S01]  /*9fd0*/  LOP3.LUT R26, R27, 0xffff0000, RZ, 0xc0, !PT ;  /* 0xffff00001b1a7812 */ /* 0x000fe200078ec0ff */
[----:B------:R-:W-:Y:S02]  /*9fe0*/  IMAD.U32 R27, R54, 0x10000, RZ ;  /* 0x00010000361b7824 */ /* 0x000fe400078e00ff */
[----:B------:R-:W-:Y:S01]  /*9ff0*/  FFMA.FTZ R57, R0, R21, -R57 ;  /* 0x0000001500397223 */ /* 0x000fe20000010839 */
[----:B------:R-:W-:Y:S02]  /*a000*/  IMAD.U32 R21, R62, 0x10000, RZ ;  /* 0x000100003e157824 */ /* 0x000fe400078e00ff */
[----:B------:R-:W-:Y:S01]  /*a010*/  FFMA.FTZ R59, R0, R25, R59 ;  /* 0x00000019003b7223 */ /* 0x000fe2000001003b */
[----:B------:R-:W-:-:S02]  /*a020*/  IMAD.U32 R8, R55, 0x10000, RZ ;  /* 0x0001000037087824 */ /* 0x000fc400078e00ff */
[C---:B------:R-:W-:Y:S01]  /*a030*/  FMUL.FTZ R61, R10.reuse, R27 ;  /* 0x0000001b0a3d7220 */ /* 0x040fe20000410000 */
[----:B------:R-:W-:Y:S02]  /*a040*/  IMAD.U32 R0, R53, 0x10000, RZ ;  /* 0x0001000035007824 */ /* 0x000fe400078e00ff */
[-C--:B------:R-:W-:Y:S01]  /*a050*/  FMUL.FTZ R25, R10, R21.reuse ;  /* 0x000000150a197220 */ /* 0x080fe20000410000 */
[C---:B------:R-:W-:Y:S01]  /*a060*/  FMUL.FTZ R10, R15.reuse, R8 ;  /* 0x000000080f0a7220 */ /* 0x040fe20000410000 */
[----:B------:R-:W-:Y:S01]  /*a070*/  LOP3.LUT R20, R20, 0xffff0000, RZ, 0xc0, !PT ;  /* 0xffff000014147812 */ /* 0x000fe200078ec0ff */
[-C--:B------:R-:W-:Y:S01]  /*a080*/  FMUL.FTZ R15, R15, R0.reuse ;  /* 0x000000000f0f7220 */ /* 0x080fe20000410000 */
[C---:B------:R-:W-:Y:S01]  /*a090*/  FFMA.FTZ R61, R4.reuse, R21, -R61 ;  /* 0x00000015043d7223 */ /* 0x040fe2000001083d */
[----:B------:R-:W-:Y:S01]  /*a0a0*/  FFMA.FTZ R25, R4, R27, R25 ;  /* 0x0000001b04197223 */ /* 0x000fe20000010019 */
[C---:B------:R-:W-:Y:S01]  /*a0b0*/  FFMA.FTZ R27, R7.reuse, R0, -R10 ;  /* 0x00000000071b7223 */ /* 0x040fe2000001080a */
[----:B------:R-:W-:Y:S01]  /*a0c0*/  FFMA.FTZ R56, R7, R8, R15 ;  /* 0x0000000807387223 */ /* 0x000fe2000001000f */
[C---:B------:R-:W-:Y:S01]  /*a0d0*/  FMUL.FTZ R21, R9.reuse, R20 ;  /* 0x0000001409157220 */ /* 0x040fe20000410000 */
[----:B------:R-:W-:Y:S01]  /*a0e0*/  LOP3.LUT R15, R54, 0xffff0000, RZ, 0xc0, !PT ;  /* 0xffff0000360f7812 */ /* 0x000fe200078ec0ff */
[-C--:B------:R-:W-:Y:S01]  /*a0f0*/  FMUL.FTZ R9, R9, R63.reuse ;  /* 0x0000003f09097220 */ /* 0x080fe20000410000 */
[----:B------:R-:W-:Y:S01]  /*a100*/  LOP3.LUT R7, R62, 0xffff0000, RZ, 0xc0, !PT ;  /* 0xffff00003e077812 */ /* 0x000fe200078ec0ff */
[----:B------:R-:W-:Y:S01]  /*a110*/  FFMA.FTZ R8, R2, R63, -R21 ;  /* 0x0000003f02087223 */ /* 0x000fe20000010815 */
[----:B------:R-:W-:-:S02]  /*a120*/  IMAD.U32 R4, R60, 0x10000, RZ ;  /* 0x000100003c047824 */ /* 0x000fc400078e00ff */
[----:B------:R-:W-:Y:S01]  /*a130*/  FMUL.FTZ R21, R24, R15 ;  /* 0x0000000f18157220 */ /* 0x000fe20000410000 */
[----:B------:R-:W-:Y:S02]  /*a140*/  IMAD.U32 R0, R28, 0x10000, RZ ;  /* 0x000100001c007824 */ /* 0x000fe400078e00ff */
[-C--:B------:R-:W-:Y:S01]  /*a150*/  FMUL.FTZ R24, R24, R7.reuse ;  /* 0x0000000718187220 */ /* 0x080fe20000410000 */
[----:B------:R-:W-:Y:S01]  /*a160*/  FFMA.FTZ R2, R2, R20, R9 ;  /* 0x0000001402027223 */ /* 0x000fe20000010009 */
[C---:B------:R-:W-:Y:S01]  /*a170*/  FFMA.FTZ R10, R12.reuse, R7, -R21 ;  /* 0x000000070c0a7223 */ /* 0x040fe20000010815 */
[C---:B------:R-:W-:Y:S01]  /*a180*/  FMUL.FTZ R20, R11.reuse, R4 ;  /* 0x000000040b147220 */ /* 0x040fe20000410000 */
[----:B------:R-:W-:Y:S01]  /*a190*/  FFMA.FTZ R24, R12, R15, R24 ;  /* 0x0000000f0c187223 */ /* 0x000fe20000010018 */
[-C--:B------:R-:W-:Y:S01]  /*a1a0*/  FMUL.FTZ R12, R11, R0.reuse ;  /* 0x000000000b0c7220 */ /* 0x080fe20000410000 */
[----:B------:R-:W-:Y:S01]  /*a1b0*/  LOP3.LUT R60, R60, 0xffff0000, RZ, 0xc0, !PT ;  /* 0xffff00003c3c7812 */ /* 0x000fe200078ec0ff */
[----:B------:R-:W-:Y:S01]  /*a1c0*/  FFMA.FTZ R20, R5, R0, -R20 ;  /* 0x0000000005147223 */ /* 0x000fe20000010814 */
[----:B------:R-:W-:Y:S01]  /*a1d0*/  LOP3.LUT R55, R55, 0xffff0000, RZ, 0xc0, !PT ;  /* 0xffff000037377812 */ /* 0x000fe200078ec0ff */
[----:B------:R-:W-:Y:S01]  /*a1e0*/  FFMA.FTZ R12, R5, R4, R12 ;  /* 0x00000004050c7223 */ /* 0x000fe2000001000c */
[----:B------:R-:W-:Y:S01]  /*a1f0*/  LOP3.LUT R28, R28, 0xffff0000, RZ, 0xc0, !PT ;  /* 0xffff00001c1c7812 */ /* 0x000fe200078ec0ff */
[----:B------:R-:W-:Y:S01]  /*a200*/  FMUL.FTZ R5, R13, R60 ;  /* 0x0000003c0d057220 */ /* 0x000fe20000410000 */
[----:B------:R-:W-:Y:S01]  /*a210*/  LOP3.LUT R53, R53, 0xffff0000, RZ, 0xc0, !PT ;  /* 0xffff000035357812 */ /* 0x000fe200078ec0ff */
[----:B------:R-:W-:Y:S01]  /*a220*/  FMUL.FTZ R9, R26, R55 ;  /* 0x000000371a097220 */ /* 0x000fe20000410000 */
[----:B------:R-:W-:Y:S01]  /*a230*/  F2FP.BF16.F32.PACK_AB R4, R8, R57 ;  /* 0x000000390804723e */ /* 0x000fe200000010ff */
        /* <DEDUP_REMOVED lines=10> */
[----:B------:R-:W-:Y:S01]  /*a2e0*/  F2FP.BF16.F32.PACK_AB R9, R24, R25 ;  /* 0x000000191809723e */ /* 0x000fe200000010ff */
[----:B------:R1:W-:Y:S01]  /*a2f0*/  STS.128 [R226+0x18400], R4 ;  /* 0x01840004e2007388 */ /* 0x0003e20000000c00 */
[----:B------:R-:W-:Y:S02]  /*a300*/  F2FP.BF16.F32.PACK_AB R10, R13, R12 ;  /* 0x0000000c0d0a723e */ /* 0x000fe400000010ff */
[----:B------:R-:W-:-:S05]  /*a310*/  F2FP.BF16.F32.PACK_AB R11, R11, R56 ;  /* 0x000000380b0b723e */ /* 0x000fca00000010ff */
[----:B------:R1:W-:Y:S02]  /*a320*/  STS.128 [R3+0x18400], R8 ;  /* 0x0184000803007388 */ /* 0x0003e40000000c00 */
.L_x_11969:
[----:B------:R-:W-:Y:S05]  /*a330*/  BSYNC B0 ;  /* 0x0000000000007941 */ /* 0x000fea0003800000 */
.L_x_11955:
        /* <DEDUP_REMOVED lines=8> */
.L_x_11952:
[----:B012---:R-:W-:Y:S02]  /*a3c0*/  IMAD.MOV.U32 R4, RZ, RZ, R41 ;  /* 0x000000ffff047224 */ /* 0x007fe400078e0029 */
[----:B------:R-:W-:Y:S02]  /*a3d0*/  IMAD.MOV.U32 R5, RZ, RZ, R50 ;  /* 0x000000ffff057224 */ /* 0x000fe400078e0032 */
[----:B------:R-:W-:Y:S02]  /*a3e0*/  IMAD.MOV.U32 R6, RZ, RZ, R40 ;  /* 0x000000ffff067224 */ /* 0x000fe400078e0028 */
[----:B------:R-:W-:Y:S02]  /*a3f0*/  IMAD.MOV.U32 R7, RZ, RZ, R49 ;  /* 0x000000ffff077224 */ /* 0x000fe400078e0031 */
[----:B------:R-:W-:Y:S02]  /*a400*/  IMAD.U32 R10, RZ, RZ, UR44 ;  /* 0x0000002cff0a7e24 */ /* 0x000fe4000f8e00ff */
[----:B------:R-:W-:Y:S01]  /*a410*/  IMAD.U32 R11, RZ, RZ, UR45 ;  /* 0x0000002dff0b7e24 */ /* 0x000fe2000f8e00ff */
[----:B------:R0:W-:Y:S01]  /*a420*/  STL.128 [R1+0x160], R4 ;  /* 0x0001600401007387 */ /* 0x0001e20000100c00 */
[----:B------:R-:W-:Y:S01]  /*a430*/  IMAD.MOV.U32 R8, RZ, RZ, R42 ;  /* 0x000000ffff087224 */ /* 0x000fe200078e002a */
[----:B------:R-:W-:Y:S05]  /*a440*/  WARPSYNC.ALL ;  /* 0x0000000000007948 */ /* 0x000fea0003800000 */
[----:B------:R-:W-:Y:S01]  /*a450*/  IMAD.MOV.U32 R9, RZ, RZ, R51 ;  /* 0x000000ffff097224 */ /* 0x000fe200078e0033 */
[----:B------:R-:W-:Y:S01]  /*a460*/  UIADD3 UR4, UP0, UR44, 0x1c4, URZ ;  /* 0x000001c42c047890 */ /* 0x000fe2000ff1e03f */
[----:B------:R-:W-:-:S02]  /*a470*/  IMAD.U32 R0, RZ, RZ, UR38 ;  /* 0x00000026ff007e24 */ /* 0x000fc4000f8e00ff */
[----:B------:R-:W-:Y:S01]  /*a480*/  IMAD.U32 R3, RZ, RZ, UR39 ;  /* 0x00000027ff037e24 */ /* 0x000fe2000f8e00ff */
[----:B------:R1:W-:Y:S01]  /*a490*/  STL.128 [R1+0x150], R8 ;  /* 0x0001500801007387 */ /* 0x0003e20000100c00 */
[----:B-----5:R-:W-:Y:S01]  /*a4a0*/  IMAD.U32 R2, RZ, RZ, UR44 ;  /* 0x0000002cff027e24 */ /* 0x020fe2000f8e00ff */
[----:B------:R-:W-:Y:S01]  /*a4b0*/  UIADD3.X UR5, URZ, UR45, URZ, UP0, !UPT ;  /* 0x0000002d3f057290 */ /* 0x000fe200087fe43f */
[----:B0-----:R-:W-:Y:S02]  /*a4c0*/  IMAD.MOV.U32 R4, RZ, RZ, R35 ;  /* 0x000000ffff047224 */ /* 0x001fe400078e0023 */
        /* <DEDUP_REMOVED lines=14> */
[----:B------:R2:W-:Y:S01]  /*a5b0*/  BAR.SYNC.DEFER_BLOCKING R213, 0x100 ;  /* 0x000400d50000751d */ /* 0x0005e20000010000 */
[----:B-1----:R-:W-:Y:S01]  /*a5c0*/  IADD3 R8, P0, R2, 0x80, RZ ;  /* 0x0000008002087810 */ /* 0x002fe20007f1e0ff */
[----:B------:R-:W-:Y:S01]  /*a5d0*/  VIADD R2, R165, 0xffffffff ;  /* 0xffffffffa5027836 */ /* 0x000fe20000000000 */
[----:B------:R-:W-:-:S03]  /*a5e0*/  MOV R10, 0xa700 ;  /* 0x0000a700000a7802 */ /* 0x000fc60000000f00 */
[----:B------:R-:W-:-:S05]  /*a5f0*/  IMAD.X R9, RZ, RZ, UR45, P0 ;  /* 0x0000002dff097e24 */ /* 0x000fca00080e06ff */
[----:B------:R-:W-:Y:S01]  /*a600*/  STL.64 [R1+0x1b0], R8 ;  /* 0x0001b00801007387 */ /* 0x000fe20000100a00 */
[----:B0-----:R-:W-:Y:S02]  /*a610*/  IMAD.MOV.U32 R6, RZ, RZ, R32 ;  /* 0x000000ffff067224 */ /* 0x001fe400078e0020 */
[----:B------:R-:W-:Y:S02]  /*a620*/  IMAD.MOV.U32 R7, RZ, RZ, R43 ;  /* 0x000000ffff077224 */ /* 0x000fe400078e002b */
[----:B------:R-:W-:Y:S02]  /*a630*/  IMAD.MOV.U32 R4, RZ, RZ, R0 ;  /* 0x000000ffff047224 */ /* 0x000fe400078e0000 */
[----:B------:R-:W-:Y:S02]  /*a640*/  IMAD.MOV.U32 R5, RZ, RZ, R3 ;  /* 0x000000ffff057224 */ /* 0x000fe400078e0003 */
[----:B------:R-:W-:Y:S02]  /*a650*/  IMAD.U32 R0, RZ, RZ, UR4 ;  /* 0x00000004ff007e24 */ /* 0x000fe4000f8e00ff */
[----:B------:R-:W-:Y:S01]  /*a660*/  IMAD.U32 R3, RZ, RZ, UR5 ;  /* 0x00000005ff037e24 */ /* 0x000fe2000f8e00ff */
[----:B------:R0:W-:Y:S02]  /*a670*/  STL.128 [R1+0x140], R4 ;  /* 0x0001400401007387 */ /* 0x0001e40000100c00 */
[----:B0-----:R-:W-:-:S02]  /*a680*/  IMAD.MOV.U32 R6, RZ, RZ, R29 ;  /* 0x000000ffff067224 */ /* 0x001fc400078e001d */
[----:B------:R-:W-:Y:S02]  /*a690*/  IMAD.MOV.U32 R7, RZ, RZ, R48 ;  /* 0x000000ffff077224 */ /* 0x000fe400078e0030 */
[----:B------:R-:W-:Y:S02]  /*a6a0*/  IMAD.MOV.U32 R4, RZ, RZ, R0 ;  /* 0x000000ffff047224 */ /* 0x000fe400078e0000 */
[----:B------:R-:W-:Y:S02]  /*a6b0*/  IMAD.MOV.U32 R5, RZ, RZ, R3 ;  /* 0x000000ffff057224 */ /* 0x000fe400078e0003 */
[----:B------:R-:W-:-:S03]  /*a6c0*/  IMAD.U32 R0, RZ, RZ, UR44 ;  /* 0x0000002cff007e24 */ /* 0x000fc6000f8e00ff */
[----:B------:R2:W-:Y:S01]  /*a6d0*/  STL.128 [R1+0x170], R4 ;  /* 0x0001700401007387 */ /* 0x0005e20000100c00 */
[----:B------:R-:W-:-:S07]  /*a6e0*/  VIADD R0, R0, 0x140 ;  /* 0x0000014000007836 */ /* 0x000fce0000000000 */
[----:B--2---:R-:W-:Y:S05]  /*a6f0*/  CALL.REL.NOINC `($_ZN7cutlass13device_kernelIN5flash11enable_sm90INS1_16FlashAttnFwdSm90INS1_25CollectiveMainloopFwdSm90ILi2EN4cute5tupleIJNS5_1CILi1EEES8_S8_EEENS6_IJNS7_ILi128EEENS7_ILi96EEENS7_ILi64EEEEEELi256ENS_10bfloat16_tEfNS_4arch4Sm90ELb0ELb1ELb0ELb1ELb1ELb1ELb0ELb1ELb0ELb1ELb0ELb0EEENS1_21CollectiveEpilogueFwdINS6_IJSA_NS7_ILi256EEESB_EEES9_SE_SG_Li256ELb1ELb1ELb0ELb0EEENS1_36VarlenDynamicPersistentTileSchedulerILi128ELi96ELi256ELi128ELb0ELb1ELb1ELb1ELb0ELb1EEEEEEEEEvNT_6ParamsE$_ZZN5flash25CollectiveMainloopFwdSm90ILi2EN4cute5tupleIJNS1_1CILi1EEES4_S4_EEENS2_IJNS3_ILi128EEENS3_ILi96EEENS3_ILi64EEEEEELi256EN7cutlass10bfloat16_tEfNSA_4arch4Sm90ELb0ELb1ELb0ELb1ELb1ELb1ELb0ELb1ELb0ELb1ELb0ELb0EE3mmaINS_16FlashAttnFwdSm90ISE_NS_21CollectiveEpilogueFwdINS2_IJS6_NS3_ILi256EEES7_EEES5_SB_SD_Li256ELb1ELb1ELb0ELb0EEENS_36VarlenDynamicPersistentTileSchedulerILi128ELi96ELi256ELi128ELb0ELb1ELb1ELb1ELb0ELb1EEEE13SharedStorageENS1_6TensorINS1_11ArrayEngineIfLm128EEENS1_6LayoutINS2_IJNS2_IJNS3_ILi2EEEST_NS3_ILi32EEEEEES4_S4_EEENS2_IJNS2_IJS4_ST_NS3_ILi4EEEEEENS3_ILi0EEESZ_EEEEEEENS_7SoftmaxILi2ELi0EEEEEbRKNSE_6ParamsENSA_13PipelineAsyncILi2EEES19_RNSA_13PipelineStateILj2EEERT0_RT1_iRiRKNS_16SeqlenInfoQKNewKILb1ELb1EEENS2_IJiiiiEEERT_ENKUliT_T0_T1_E_clIZSF_ISO_S12_S14_EbS17_S19_S19_S1C_S1E_S1G_iS1H_S1L_S1M_S1O_EUlRS1P_iE0_NS3_ILb1EEES1W_EEDaiS1P_S1Q_S1R_) ;  /* 0x0000024400287944 */ /* 0x004fea0003c00000 */
        /* <DEDUP_REMOVED lines=9> */
[----:B---3--:R-:W-:Y:S01]  /*a790*/  @P0 SHF.R.U32.HI R3, RZ, R5, R0 ;  /* 0x00000005ff030219 */ /* 0x008fe20000011600 */
[----:B------:R-:W-:Y:S01]  /*a7a0*/  VIADD R0, R165, 0xfffffffe ;  /* 0xfffffffea5007836 */ /* 0x000fe20000000000 */
[----:B-1----:R-:W-:-:S03]  /*a7b0*/  ISETP.GE.AND P0, PT, R7, 0x1, PT ;  /* 0x000000010700780c */ /* 0x002fc60003f06270 */
[----:B------:R-:W-:-:S04]  /*a7c0*/  IMAD.IADD R5, R194, 0x1, R3 ;  /* 0x00000001c2057824 */ /* 0x000fc800078e0203 */
        /* <DEDUP_REMOVED lines=13> */
.L_x_11981:
[----:B------:R-:W-:-:S13]  /*a8a0*/  ISETP.NE.AND P0, PT, R7, 0x1, PT ;  /* 0x000000010700780c */ /* 0x000fda0003f05270 */
[----:B------:R-:W0:Y:S02]  /*a8b0*/  @P0 LDC.64 R4, c[0x0][0x9e8] ;  /* 0x00027a00ff040b82 */ /* 0x000e240000000a00 */
[----:B0-----:R-:W-:-:S05]  /*a8c0*/  @P0 IMAD.HI.U32 R4, R3, R4, RZ ;  /* 0x0000000403040227 */ /* 0x001fca00078e00ff */
[----:B------:R-:W-:-:S07]  /*a8d0*/  @P0 SHF.R.U32.HI R3, RZ, R5, R4 ;  /* 0x00000005ff030219 */ /* 0x000fce0000011604 */
.L_x_11982:
[----:B------:R-:W-:Y:S05]  /*a8e0*/  BSYNC B0 ;  /* 0x0000000000007941 */ /* 0x000fea0003800000 */
.L_x_11980:
[----:B------:R-:W-:-:S05]  /*a8f0*/  IMAD R3, R3, R7, R7 ;  /* 0x0000000703037224 */ /* 0x000fca00078e0207 */
[----:B------:R-:W-:-:S07]  /*a900*/  VIMNMX R6, R6, R3, PT ;  /* 0x0000000306067248 */ /* 0x000fce0003fe0100 */
.L_x_11979:
[----:B------:R-:W-:-:S05]  /*a910*/  IMAD.HI R6, R6, 0x2aaaaaab, RZ ;  /* 0x2aaaaaab06067827 */ /* 0x000fca00078e02ff */
[----:B------:R-:W-:-:S04]  /*a920*/  SHF.R.U32.HI R3, RZ, 0x1f, R6 ;  /* 0x0000001fff037819 */ /* 0x000fc80000011606 */
[----:B------:R-:W-:-:S04]  /*a930*/  LEA.HI.SX32 R12, R6, R3, 0x1c ;  /* 0x00000003060c7211 */ /* 0x000fc800078fe2ff */
[----:B------:R-:W-:-:S04]  /*a940*/  VIMNMX R12, R199, R12, !PT ;  /* 0x0000000cc70c7248 */ /* 0x000fc80007fe0100 */
[----:B------:R-:W-:-:S13]  /*a950*/  ISETP.GE.AND P0, PT, R0, R12, PT ;  /* 0x0000000c0000720c */ /* 0x000fda0003f06270 */
[----:B------:R-:W-:Y:S05]  /*a960*/  @!P0 BRA `(.L_x_11983) ;  /* 0x0000006c007c8947 */ /* 0x000fea0003800000 */
.L_x_12012:
[----:B------:R-:W2:Y:S04]  /*a970*/  LDL R4, [R1+0x1b8] ;  /* 0x0001b80001047983 */ /* 0x000ea80000100800 */
[----:B0-----:R-:W3:Y:S01]  /*a980*/  LDL R2, [R1+0x1c0] ;  /* 0x0001c00001027983 */ /* 0x001ee20000100800 */
[----:B--2---:R-:W-:-:S05]  /*a990*/  VIADD R4, R4, 0x1 ;  /* 0x0000000104047836 */ /* 0x004fca0000000000 */
[----:B------:R-:W-:-:S13]  /*a9a0*/  ISETP.NE.AND P0, PT, R4, 0x2, PT ;  /* 0x000000020400780c */ /* 0x000fda0003f05270 */
[----:B------:R0:W5:Y:S04]  /*a9b0*/  @P0 LDL R6, [R1+0x1bc] ;  /* 0x0001bc0001060983 */ /* 0x0001680000100800 */
[----:B------:R-:W2:Y:S01]  /*a9c0*/  @!P0 LDL R3, [R1+0x1bc] ;  /* 0x0001bc0001038983 */ /* 0x000ea20000100800 */
[----:B---3--:R-:W-:Y:S02]  /*a9d0*/  VIADD R2, R2, 0x1 ;  /* 0x0000000102027836 */ /* 0x008fe40000000000 */
[----:B------:R-:W-:Y:S02]  /*a9e0*/  IMAD.U32 R8, RZ, RZ, UR44 ;  /* 0x0000002cff087e24 */ /* 0x000fe4000f8e00ff */
[----:B------:R-:W-:Y:S01]  /*a9f0*/  IMAD.U32 R9, RZ, RZ, UR45 ;  /* 0x0000002dff097e24 */ /* 0x000fe2000f8e00ff */
[----:B------:R1:W-:Y:S04]  /*aa00*/  STL [R1+0x1b8], R4 ;  /* 0x0001b80401007387 */ /* 0x0003e80000100800 */
[----:B------:R0:W-:Y:S04]  /*aa10*/  STL [R1+0x1c0], R2 ;  /* 0x0001c00201007387 */ /* 0x0001e80000100800 */
[----:B------:R0:W-:Y:S01]  /*aa20*/  @!P0 STL [R1+0x1b8], RZ ;  /* 0x0001b8ff01008387 */ /* 0x0001e20000100800 */
[----:B--2---:R-:W-:-:S05]  /*aa30*/  @!P0 LOP3.LUT R6, R3, 0x1, RZ, 0x3c, !PT ;  /* 0x0000000103068812 */ /* 0x004fca00078e3cff */
[----:B------:R0:W-:Y:S04]  /*aa40*/  @!P0 STL [R1+0x1bc], R6 ;  /* 0x0001bc0601008387 */ /* 0x0001e80000100800 */
[----:B------:R-:W2:Y:S01]  /*aa50*/  LD.E R3, desc[UR42][R8.64] ;  /* 0x0000002a08037980 */ /* 0x000ea2000c101900 */
[----:B------:R-:W-:Y:S05]  /*aa60*/  YIELD ;  /* 0x0000000000007946 */ /* 0x000fea0003800000 */
[----:B------:R-:W-:Y:S01]  /*aa70*/  BSSY B0, `(.L_x_11984) ;  /* 0x0000006000007945 */ /* 0x000fe20003800000 */
[----:B-1----:R-:W-:Y:S01]  /*aa80*/  @!P0 IMAD.MOV.U32 R4, RZ, RZ, RZ ;  /* 0x000000ffff048224 */ /* 0x002fe200078e00ff */
[----:B--2---:R-:W-:-:S04]  /*aa90*/  LOP3.LUT R3, R3, 0x1, RZ, 0xfc, !PT ;  /* 0x0000000103037812 */ /* 0x004fc800078efcff */
[----:B------:R-:W-:-:S13]  /*aaa0*/  ISETP.NE.AND P1, PT, R3, 0x3, PT ;  /* 0x000000030300780c */ /* 0x000fda0003f25270 */
[----:B0-----:R-:W-:Y:S05]  /*aab0*/  @!P1 BRA `(.L_x_11985) ;  /* 0x0000000000049947 */ /* 0x001fea0003800000 */
[----:B------:R-:W-:Y:S01]  /*aac0*/  BPT.TRAP 0x1 ;  /* 0x000000040000795c */ /* 0x000fe20000300000 */
.L_x_11985:
[----:B------:R-:W-:Y:S05]  /*aad0*/  BSYNC B0 ;  /* 0x0000000000007941 */ /* 0x000fea0003800000 */
.L_x_11984:
[----:B------:R-:W-:Y:S02]  /*aae0*/  IMAD.U32 R8, RZ, RZ, UR44 ;  /* 0x0000002cff087e24 */ /* 0x000fe4000f8e00ff */
[----:B------:R-:W-:-:S05]  /*aaf0*/  IMAD.U32 R9, RZ, RZ, UR45 ;  /* 0x0000002dff097e24 */ /* 0x000fca000f8e00ff */
[----:B------:R-:W2:Y:S01]  /*ab00*/  LD.E.64 R2, desc[UR42][R8.64+0x18] ;  /* 0x0000182a08027980 */ /* 0x000ea2000c101b00 */
[----:B-----5:R-:W-:Y:S01]  /*ab10*/  SHF.L.U32 R5, R6, 0x1f, RZ ;  /* 0x0000001f06057819 */ /* 0x020fe200000006ff */
[----:B------:R-:W-:Y:S02]  /*ab20*/  IMAD.U32 R6, RZ, RZ, UR44 ;  /* 0x0000002cff067e24 */ /* 0x000fe4000f8e00ff */
[----:B------:R-:W-:Y:S01]  /*ab30*/  IMAD.U32 R7, RZ, RZ, UR45 ;  /* 0x0000002dff077e24 */ /* 0x000fe2000f8e00ff */
[----:B--2---:R-:W-:-:S05]  /*ab40*/  MOV R3, R2 ;  /* 0x0000000200037202 */ /* 0x004fca0000000f00 */
[----:B------:R-:W-:-:S04]  /*ab50*/  IMAD R4, R4, 0x8, R3 ;  /* 0x0000000804047824 */ /* 0x000fc800078e0203 */
[----:B------:R0:W1:Y:S01]  /*ab60*/  SYNCS.PHASECHK.TRANS64.TRYWAIT P0, [R4+URZ], R5 ;  /* 0x00000005040075a7 */ /* 0x000062000800017f */
[----:B------:R-:W2:Y:S04]  /*ab70*/  LD.E R2, desc[UR42][R6.64] ;  /* 0x0000002a06027980 */ /* 0x000ea8000c101900 */
[----:B------:R0:W5:Y:S01]  /*ab80*/  LDL.64 R10, [R1+0x1b8] ;  /* 0x0001b800010a7983 */ /* 0x0001620000100a00 */
[----:B------:R-:W-:Y:S01]  /*ab90*/  BSSY B0, `(.L_x_11986) ;  /* 0x0000005000007945 */ /* 0x000fe20003800000 */
[----:B--2---:R-:W-:-:S04]  /*aba0*/  LOP3.LUT R2, R2, 0x1, RZ, 0xfc, !PT ;  /* 0x0000000102027812 */ /* 0x004fc800078efcff */
[----:B------:R-:W-:-:S13]  /*abb0*/  ISETP.NE.AND P1, PT, R2, 0x3, PT ;  /* 0x000000030200780c */ /* 0x000fda0003f25270 */
[----:B01----:R-:W-:Y:S05]  /*abc0*/  @!P1 BRA `(.L_x_11987) ;  /* 0x0000000000049947 */ /* 0x003fea0003800000 */
[----:B------:R-:W-:Y:S01]  /*abd0*/  BPT.TRAP 0x1 ;  /* 0x000000040000795c */ /* 0x000fe20000300000 */
.L_x_11987:
[----:B------:R-:W-:Y:S05]  /*abe0*/  BSYNC B0 ;  /* 0x0000000000007941 */ /* 0x000fea0003800000 */
.L_x_11986:
[----:B------:R-:W-:Y:S04]  /*abf0*/  BSSY B0, `(.L_x_11988) ;  /* 0x000000a000007945 */ /* 0x000fe80003800000 */
[----:B------:R-:W-:Y:S05]  /*ac00*/  @P0 BRA `(.L_x_11989) ;  /* 0x0000000000200947 */ /* 0x000fea0003800000 */
[----:B------:R-:W-:Y:S02]  /*ac10*/  IMAD.U32 R2, RZ, RZ, UR44 ;  /* 0x0000002cff027e24 */ /* 0x000fe4000f8e00ff */
[----:B------:R-:W-:-:S06]  /*ac20*/  IMAD.U32 R3, RZ, RZ, UR45 ;  /* 0x0000002dff037e24 */ /* 0x000fcc000f8e00ff */
[----:B------:R-:W2:Y:S01]  /*ac30*/  LD.E.64 R2, desc[UR42][R2.64+0x18] ;  /* 0x0000182a02027980 */ /* 0x000ea2000c101b00 */
[----:B-----5:R-:W-:Y:S02]  /*ac40*/  SHF.L.U32 R7, R11, 0x1f, RZ ;  /* 0x0000001f0b077819 */ /* 0x020fe400000006ff */
[----:B--2---:R-:W-:-:S05]  /*ac50*/  MOV R5, R2 ;  /* 0x0000000200057202 */ /* 0x004fca0000000f00 */
[----:B------:R-:W-:-:S04]  /*ac60*/  IMAD R4, R10, 0x8, R5 ;  /* 0x000000080a047824 */ /* 0x000fc800078e0205 */
[----:B------:R-:W0:Y:S02]  /*ac70*/  SYNCS.PHASECHK.TRANS64.TRYWAIT P0, [R4+URZ], R7 ;  /* 0x00000007040075a7 */ /* 0x000e24000800017f */
[----:B0-----:R-:W-:Y:S05]  /*ac80*/  @!P0 BRA `(.L_x_11990) ;  /* 0x000001fc00ac8947 */ /* 0x001fea0003800000 */
.L_x_11989:
[----:B------:R-:W-:Y:S05]  /*ac90*/  BSYNC B0 ;  /* 0x0000000000007941 */ /* 0x000fea0003800000 */
.L_x_11988:
[----:B0-----:R-:W2:Y:S04]  /*aca0*/  LDL R7, [R1+0x1b8] ;  /* 0x0001b80001077983 */ /* 0x001ea80000100800 */
[----:B------:R-:W2:Y:S01]  /*acb0*/  LDL.64 R2, [R1+0x78] ;  /* 0x0000780001027983 */ /* 0x000ea20000100a00 */
[----:B------:R-:W-:Y:S05]  /*acc0*/  WARPSYNC.ALL ;  /* 0x0000000000007948 */ /* 0x000fea0003800000 */
[----:B------:R-:W3:Y:S04]  /*acd0*/  LDL.64 R14, [R1+0x70] ;  /* 0x00007000010e7983 */ /* 0x000ee80000100a00 */
[----:B------:R-:W4:Y:S04]  /*ace0*/  LDL.64 R4, [R1+0x70] ;  /* 0x0000700001047983 */ /* 0x000f280000100a00 */
[----:B------:R-:W4:Y:S01]  /*acf0*/  LDL.64 R8, [R1+0x70] ;  /* 0x0000700001087983 */ /* 0x000f220000100a00 */
[----:B--2---:R-:W-:-:S03]  /*ad00*/  IMAD R2, R7, 0x300, R2 ;  /* 0x0000030007027824 */ /* 0x004fc600078e0202 */
[----:B-----5:R-:W2:Y:S01]  /*ad10*/  LDL.64 R10, [R1+0x70] ;  /* 0x00007000010a7983 */ /* 0x020ea20000100a00 */
[----:B------:R-:W-:Y:S01]  /*ad20*/  R2UR UR7, R3 ;  /* 0x00000000030772ca */ /* 0x000fe200000e0000 */
[----:B------:R-:W-:Y:S01]  /*ad30*/  WARPGROUP.ARRIVE ;  /* 0x00000000000079c5 */ /* 0x000fe20000000000 */
[C---:B------:R-:W-:Y:S01]  /*ad40*/  R2UR UR6, R2.reuse ;  /* 0x00000000020672ca */ /* 0x040fe200000e0000 */
[----:B------:R-:W-:-:S04]  /*ad50*/  VIADD R6, R2, 0x2 ;  /* 0x0000000202067836 */ /* 0x000fc80000000000 */
[----:B------:R-:W0:Y:S01]  /*ad60*/  S2R R13, SR_TID.X ;  /* 0x00000000000d7919 */ /* 0x000e220000002100 */
[----:B------:R-:W-:Y:S02]  /*ad70*/  IMAD.MOV.U32 R7, RZ, RZ, R3 ;  /* 0x000000ffff077224 */ /* 0x000fe400078e0003 */
[----:B------:R-:W-:Y:S01]  /*ad80*/  IMAD.MOV.U32 R165, RZ, RZ, 0x1 ;  /* 0x00000001ffa57424 */ /* 0x000fe200078e00ff */
[----:B------:R1:W-:Y:S04]  /*ad90*/  STL [R1+0x60], RZ ;  /* 0x000060ff01007387 */ /* 0x0003e80000100800 */
[----:B------:R1:W-:Y:S04]  /*ada0*/  STL [R1+0x60], R165 ;  /* 0x000060a501007387 */ /* 0x0003e80000100800 */
[----:B------:R1:W-:Y:S04]  /*adb0*/  STL [R1+0x60], R165 ;  /* 0x000060a501007387 */ /* 0x0003e80000100800 */
[----:B------:R1:W-:Y:S04]  /*adc0*/  STL [R1+0x60], R165 ;  /* 0x000060a501007387 */ /* 0x0003e80000100800 */
[----:B------:R1:W-:Y:S01]  /*add0*/  STL [R1+0x60], R165 ;  /* 0x000060a501007387 */ /* 0x0003e20000100800 */
[----:B0-----:R-:W-:-:S02]  /*ade0*/  SHF.R.U32.HI R13, RZ, 0x7, R13 ;  /* 0x00000007ff0d7819 */ /* 0x001fc4000001160d */
[----:B---3--:R-:W-:Y:S02]  /*adf0*/  R2UR UR4, R14 ;  /* 0x000000000e0472ca */ /* 0x008fe400000e0000 */
[----:B------:R-:W-:Y:S01]  /*ae00*/  R2UR UR5, R15 ;  /* 0x000000000f0572ca */ /* 0x000fe200000e0000 */
[----:B----4-:R-:W-:Y:S02]  /*ae10*/  VIADD R4, R4, 0x2 ;  /* 0x0000000204047836 */ /* 0x010fe40000000000 */
[----:B------:R-:W-:Y:S02]  /*ae20*/  VIADD R8, R8, 0x4 ;  /* 0x0000000408087836 */ /* 0x000fe40000000000 */
[----:B--2---:R-:W-:-:S08]  /*ae30*/  VIADD R10, R10, 0x6 ;  /* 0x000000060a0a7836 */ /* 0x004fd00000000000 */
[----:B------:R-:W-:Y:S01]  /*ae40*/  HGMMA.64x96x16.F32.BF16 R24, gdesc[UR4], RZ, !UPT, gsb0 ;  /* 0x01600000041879f0 */ /* 0x000fe2000c0018ff */
[----:B------:R-:W-:Y:S01]  /*ae50*/  R2UR UR6, R6 ;  /* 0x00000000060672ca */ /* 0x000fe200000e0000 */
[----:B------:R-:W-:Y:S01]  /*ae60*/  IMAD.U32 R6, RZ, RZ, UR44 ;  /* 0x0000002cff067e24 */ /* 0x000fe2000f8e00ff */
[----:B------:R-:W-:Y:S01]  /*ae70*/  R2UR UR7, R7 ;  /* 0x00000000070772ca */ /* 0x000fe200000e0000 */
[----:B------:R-:W-:Y:S01]  /*ae80*/  IMAD.U32 R7, RZ, RZ, UR45 ;  /* 0x0000002dff077e24 */ /* 0x000fe2000f8e00ff */
[----:B------:R-:W-:Y:S01]  /*ae90*/  R2UR UR4, R4 ;  /* 0x00000000040472ca */ /* 0x000fe200000e0000 */
[C---:B------:R-:W-:Y:S01]  /*aea0*/  VIADD R4, R2.reuse, 0x4 ;  /* 0x0000000402047836 */ /* 0x040fe20000000000 */
[----:B------:R-:W-:Y:S01]  /*aeb0*/  R2UR UR5, R5 ;  /* 0x00000000050572ca */ /* 0x000fe200000e0000 */
[----:B------:R-:W-:Y:S02]  /*aec0*/  IMAD.MOV.U32 R5, RZ, RZ, R3 ;  /* 0x000000ffff057224 */ /* 0x000fe400078e0003 */
        /* <DEDUP_REMOVED lines=13> */
[----:B------:R-:W-:Y:S01]  /*afa0*/  R2UR UR4, R10 ;  /* 0x000000000a0472ca */ /* 0x000fe200000e0000 */
[----:B------:R1:W5:Y:S01]  /*afb0*/  LDL R3, [R1+0x1b8] ;  /* 0x0001b80001037983 */ /* 0x0003620000100800 */
[----:B------:R-:W-:Y:S02]  /*afc0*/  R2UR UR5, R11 ;  /* 0x000000000b0572ca */ /* 0x000fe400000e0000 */
[----:B------:R-:W-:Y:S01]  /*afd0*/  IADD3 R2, -R13, 0xb, RZ ;  /* 0x0000000b0d027810 */ /* 0x000fe20007ffe1ff */
[----:B------:R-:W-:-:S02]  /*afe0*/  WARPGROUP.DEPBAR.LE gsb0, 0x0 ;  /* 0x00008000000079c5 */ /* 0x000fc40000010000 */
[----:B------:R-:W-:-:S08]  /*aff0*/  WARPGROUP.ARRIVE ;  /* 0x00000000000079c5 */ /* 0x000fd00000000000 */
[----:B------:R-:W-:Y:S03]  /*b000*/  HGMMA.64x96x16.F32.BF16 R24, gdesc[UR4], R24, gsb0 ;  /* 0x01600000041879f0 */ /* 0x000fe60008001818 */
[----:B------:R-:W-:Y:S02]  /*b010*/  WARPGROUP.DEPBAR.LE gsb0, 0x0 ;  /* 0x00008000000079c5 */ /* 0x000fe40000010000 */
[----:B------:R1:W-:Y:S06]  /*b020*/  BAR.ARV R2, 0x100 ;  /* 0x000400020000751d */ /* 0x0003ec0000002000 */
[----:B------:R-:W2:Y:S01]  /*b030*/  LD.E R4, desc[UR42][R6.64] ;  /* 0x0000002a06047980 */ /* 0x000ea2000c101900 */
[----:B------:R-:W-:Y:S01]  /*b040*/  BSSY B0, `(.L_x_11991) ;  /* 0x0000005000007945 */ /* 0x000fe20003800000 */
[----:B--2---:R-:W-:-:S04]  /*b050*/  LOP3.LUT R4, R4, 0x1, RZ, 0xfc, !PT ;  /* 0x0000000104047812 */ /* 0x004fc800078efcff */
[----:B------:R-:W-:-:S13]  /*b060*/  ISETP.NE.AND P0, PT, R4, 0x3, PT ;  /* 0x000000030400780c */ /* 0x000fda0003f05270 */
[----:B-1----:R-:W-:Y:S05]  /*b070*/  @!P0 BRA `(.L_x_11992) ;  /* 0x0000000000048947 */ /* 0x002fea0003800000 */
[----:B------:R-:W-:Y:S01]  /*b080*/  BPT.TRAP 0x1 ;  /* 0x000000040000795c */ /* 0x000fe20000300000 */
.L_x_11992:
[----:B------:R-:W-:Y:S05]  /*b090*/  BSYNC B0 ;  /* 0x0000000000007941 */ /* 0x000fea0003800000 */
.L_x_11991:
[----:B------:R-:W-:Y:S02]  /*b0a0*/  IMAD.U32 R4, RZ, RZ, UR44 ;  /* 0x0000002cff047e24 */ /* 0x000fe4000f8e00ff */
[----:B------:R-:W-:Y:S02]  /*b0b0*/  IMAD.U32 R5, RZ, RZ, UR45 ;  /* 0x0000002dff057e24 */ /* 0x000fe4000f8e00ff */
[----:B------:R-:W-:-:S04]  /*b0c0*/  IMAD.U32 R14, RZ, RZ, UR44 ;  /* 0x0000002cff0e7e24 */ /* 0x000fc8000f8e00ff */
[----:B------:R-:W2:Y:S01]  /*b0d0*/  LD.E.64 R4, desc[UR42][R4.64+0x20] ;  /* 0x0000202a04047980 */ /* 0x000ea2000c101b00 */
[----:B------:R-:W-:-:S05]  /*b0e0*/  IMAD.U32 R15, RZ, RZ, UR45 ;  /* 0x0000002dff0f7e24 */ /* 0x000fca000f8e00ff */
[----:B------:R-:W3:Y:S01]  /*b0f0*/  LD.E R14, desc[UR42][R14.64+0xc] ;  /* 0x00000c2a0e0e7980 */ /* 0x000ee2000c101900 */
[----:B--2---:R-:W-:-:S05]  /*b100*/  MOV R2, R4 ;  /* 0x0000000400027202 */ /* 0x004fca0000000f00 */
[----:B-----5:R-:W-:-:S05]  /*b110*/  IMAD R3, R3, 0x8, R2 ;  /* 0x0000000803037824 */ /* 0x020fca00078e0202 */
[----:B---3--:R-:W-:-:S04]  /*b120*/  PRMT R3, R14, 0x654, R3 ;  /* 0x000006540e037816 */ /* 0x008fc80000000003 */
[----:B------:R0:W-:Y:S01]  /*b130*/  SYNCS.ARRIVE.TRANS64.RED.A1T0 RZ, [R3+URZ], RZ ;  /* 0x000000ff03ff79a7 */ /* 0x0001e2000810043f */
[----:B------:R-:W2:Y:S04]  /*b140*/  LDL R76, [R1+0x10c] ;  /* 0x00010c00014c7983 */ /* 0x000ea80000100800 */
[----:B------:R-:W3:Y:S04]  /*b150*/  LDL R74, [R1+0x50] ;  /* 0x00005000014a7983 */ /* 0x000ee80000100800 */
[----:B0-----:R-:W4:Y:S04]  /*b160*/  LDL.64 R2, [R1+0x130] ;  /* 0x0001300001027983 */ /* 0x001f280000100a00 */
[----:B------:R-:W4:Y:S04]  /*b170*/  LDL R75, [R1+0x138] ;  /* 0x00013800014b7983 */ /* 0x000f280000100800 */
[----:B------:R-:W4:Y:S04]  /*b180*/  LDL.128 R8, [R1+0x120] ;  /* 0x0001200001087983 */ /* 0x000f280000100c00 */
[----:B------:R-:W4:Y:S01]  /*b190*/  LDL.128 R4, [R1+0x110] ;  /* 0x0001100001047983 */ /* 0x000f220000100c00 */
[----:B------:R-:W-:Y:S01]  /*b1a0*/  BSSY B0, `(.L_x_11993) ;  /* 0x0000040000007945 */ /* 0x000fe20003800000 */
[----:B--2---:R-:W-:-:S04]  /*b1b0*/  SHF.R.S32.HI R13, RZ, 0x1f, R76 ;  /* 0x0000001fff0d7819 */ /* 0x004fc8000001144c */
[----:B------:R-:W-:-:S04]  /*b1c0*/  LEA.HI R14, R13, R76, RZ, 0x7 ;  /* 0x0000004c0d0e7211 */ /* 0x000fc800078f38ff */
[----:B------:R-:W-:-:S05]  /*b1d0*/  LOP3.LUT R15, R14, 0xffffff80, RZ, 0xc0, !PT ;  /* 0xffffff800e0f7812 */ /* 0x000fca00078ec0ff */
[----:B------:R-:W-:-:S05]  /*b1e0*/  IMAD.IADD R15, R76, 0x1, -R15 ;  /* 0x000000014c0f7824 */ /* 0x000fca00078e0a0f */
[----:B------:R-:W-:Y:S02]  /*b1f0*/  SHF.R.S32.HI R20, RZ, 0x1f, R15 ;  /* 0x0000001fff147819 */ /* 0x000fe4000001140f */
[----:B------:R-:W-:Y:S02]  /*b200*/  LEA.HI R13, R13, R76, RZ, 0x2 ;  /* 0x0000004c0d0d7211 */ /* 0x000fe400078f10ff */
[CC--:B------:R-:W-:Y:S02]  /*b210*/  LEA.HI R21, R20.reuse, R15.reuse, RZ, 0x2 ;  /* 0x0000000f14157211 */ /* 0x0c0fe400078f10ff */
[----:B------:R-:W-:Y:S02]  /*b220*/  LEA.HI R20, R20, R15, RZ, 0x5 ;  /* 0x0000000f14147211 */ /* 0x000fe400078f28ff */
[--C-:B------:R-:W-:Y:S02]  /*b230*/  SHF.R.S32.HI R72, RZ, 0x2, R21.reuse ;  /* 0x00000002ff487819 */ /* 0x100fe40000011415 */
[----:B------:R-:W-:-:S02]  /*b240*/  SHF.R.S32.HI R73, RZ, 0x1f, R21 ;  /* 0x0000001fff497819 */ /* 0x000fc40000011415 */
[----:B------:R-:W-:Y:S02]  /*b250*/  LOP3.LUT R79, R13, 0xfffffffc, RZ, 0xc0, !PT ;  /* 0xfffffffc0d4f7812 */ /* 0x000fe400078ec0ff */
[----:B------:R-:W-:Y:S02]  /*b260*/  LEA.HI R73, R73, R72, RZ, 0x3 ;  /* 0x0000004849497211 */ /* 0x000fe400078f18ff */
[----:B------:R-:W-:Y:S01]  /*b270*/  SHF.R.S32.HI R77, RZ, 0x7, R14 ;  /* 0x00000007ff4d7819 */ /* 0x000fe2000001140e */
[----:B------:R-:W-:Y:S01]  /*b280*/  IMAD.IADD R79, R76, 0x1, -R79 ;  /* 0x000000014c4f7824 */ /* 0x000fe200078e0a4f */
[----:B------:R-:W-:Y:S02]  /*b290*/  SHF.R.S32.HI R13, RZ, 0x5, R20 ;  /* 0x00000005ff0d7819 */ /* 0x000fe40000011414 */
[----:B------:R-:W-:Y:S02]  /*b2a0*/  LOP3.LUT R73, R73, 0xfffffff8, RZ, 0xc0, !PT ;  /* 0xfffffff849497812 */ /* 0x000fe400078ec0ff */
[----:B------:R-:W-:Y:S01]  /*b2b0*/  LEA.HI R14, R14, R77, RZ, 0x1 ;  /* 0x0000004d0e0e7211 */ /* 0x000fe200078f08ff */
[----:B---3--:R-:W-:Y:S01]  /*b2c0*/  IMAD R74, R74, 0x8, R13 ;  /* 0x000000084a4a7824 */ /* 0x008fe200078e020d */
[----:B------:R-:W-:Y:S01]  /*b2d0*/  LEA.HI R13, R79, R79, RZ, 0x1 ;  /* 0x0000004f4f0d7211 */ /* 0x000fe200078f08ff */
[----:B------:R-:W-:Y:S01]  /*b2e0*/  IMAD.IADD R73, R72, 0x1, -R73 ;  /* 0x0000000148497824 */ /* 0x000fe200078e0a49 */
[----:B------:R-:W-:-:S02]  /*b2f0*/  LOP3.LUT R14, R14, 0x3fffffe, RZ, 0xc0, !PT ;  /* 0x03fffffe0e0e7812 */ /* 0x000fc400078ec0ff */
[----:B------:R-:W-:Y:S01]  /*b300*/  LOP3.LUT R20, R13, 0x1ffffffe, RZ, 0xc0, !PT ;  /* 0x1ffffffe0d147812 */ /* 0x000fe200078ec0ff */
[----:B------:R-:W-:Y:S01]  /*b310*/  IMAD.U32 R73, R74, 0x10, R73 ;  /* 0x000000104a497824 */ /* 0x000fe200078e0049 */
[----:B----4-:R-:W-:Y:S01]  /*b320*/  ISETP.NE.AND P0, PT, R2, 0x1, PT ;  /* 0x000000010200780c */ /* 0x010fe20003f05270 */
[----:B------:R-:W-:Y:S02]  /*b330*/  IMAD.IADD R14, R77, 0x1, -R14 ;  /* 0x000000014d0e7824 */ /* 0x000fe400078e0a0e */
[----:B------:R-:W-:Y:S02]  /*b340*/  IMAD.IADD R20, R79, 0x1, -R20 ;  /* 0x000000014f147824 */ /* 0x000fe400078e0a14 */
        /* <DEDUP_REMOVED lines=8> */
[----:B------:R-:W-:Y:S01]  /*b3d0*/  IMAD.IADD R2, R15, 0x1, -R2 ;  /* 0x000000010f027824 */ /* 0x000fe200078e0a02 */
[----:B------:R-:W-:-:S03]  /*b3e0*/  ISETP.GE.AND P1, PT, R9, 0x1, PT ;  /* 0x000000010900780c */ /* 0x000fc60003f26270 */
[----:B------:R-:W-:Y:S01]  /*b3f0*/  IMAD R2, R2, -0x2, R3 ;  /* 0xfffffffe02027824 */ /* 0x000fe200078e0203 */
[----:B------:R-:W-:-:S04]  /*b400*/  LOP3.LUT R3, RZ, R6, RZ, 0x33, !PT ;  /* 0x00000006ff037212 */ /* 0x000fc800078e33ff */
[----:B------:R-:W-:Y:S01]  /*b410*/  IADD3 R14, -R4, R2, R5 ;  /* 0x00000002040e7210 */ /* 0x000fe20007ffe105 */
[----:B------:R-:W-:-:S04]  /*b420*/  VIADD R72, R2, 0xffffffff ;  /* 0xffffffff02487836 */ /* 0x000fc80000000000 */
[C---:B------:R-:W-:Y:S02]  /*b430*/  IMAD.IADD R15, R14.reuse, 0x1, R7 ;  /* 0x000000010e0f7824 */ /* 0x040fe400078e0207 */
[----:B------:R-:W-:Y:S02]  /*b440*/  IMAD.IADD R14, R14, 0x1, R3 ;  /* 0x000000010e0e7824 */ /* 0x000fe400078e0203 */
[----:B------:R-:W-:Y:S02]  /*b450*/  IMAD R21, R0, -0x60, R8 ;  /* 0xffffffa000157824 */ /* 0x000fe400078e0208 */
        /* <DEDUP_REMOVED lines=13> */
.L_x_11996:
[----:B------:R-:W-:-:S13]  /*b530*/  ISETP.NE.AND P0, PT, R9, 0x1, PT ;  /* 0x000000010900780c */ /* 0x000fda0003f05270 */
[----:B------:R-:W-:-:S05]  /*b540*/  @P0 IMAD.HI.U32 R8, R6, R10, RZ ;  /* 0x0000000a06080227 */ /* 0x000fca00078e00ff */
[----:B------:R-:W-:-:S07]  /*b550*/  @P0 SHF.R.U32.HI R6, RZ, R11, R8 ;  /* 0x0000000bff060219 */ /* 0x000fce0000011608 */
.L_x_11997:
[----:B------:R-:W-:Y:S05]  /*b560*/  BSYNC B1 ;  /* 0x0000000000017941 */ /* 0x000fea0003800000 */
.L_x_11995:
[----:B------:R-:W-:-:S05]  /*b570*/  IMAD R6, R6, R9, R72 ;  /* 0x0000000906067224 */ /* 0x000fca00078e0248 */
[----:B------:R-:W-:Y:S02]  /*b580*/  VIMNMX R3, R3, R6, !PT ;  /* 0x0000000603037248 */ /* 0x000fe40007fe0100 */
[----:B------:R-:W-:-:S07]  /*b590*/  VIADDMNMX R2, R6, R9, R2, PT ;  /* 0x0000000906027246 */ /* 0x000fce0003800102 */
.L_x_11994:
[----:B------:R-:W-:Y:S05]  /*b5a0*/  BSYNC B0 ;  /* 0x0000000000007941 */ /* 0x000fea0003800000 */
.L_x_11993:
        /* <DEDUP_REMOVED lines=14> */
[----:B------:R-:W-:Y:S01]  /*b690*/  FSEL R147, R29, -INF , !P2 ;  /* 0xff8000001d937808 */ /* 0x000fe20005000000 */
[----:B0-----:R-:W-:Y:S01]  /*b6a0*/  IMAD.IADD R6, R15, 0x1, R20 ;  /* 0x000000010f067824 */ /* 0x001fe200078e0214 */
        /* <DEDUP_REMOVED lines=114> */
.L_x_12001:
[----:B------:R-:W-:-:S13]  /*bdd0*/  ISETP.NE.AND P6, PT, R9, 0x1, PT ;  /* 0x000000010900780c */ /* 0x000fda0003fc5270 */
[----:B------:R-:W-:-:S05]  /*bde0*/  @P6 IMAD.HI.U32 R10, R4, R10, RZ ;  /* 0x0000000a040a6227 */ /* 0x000fca00078e00ff */
[----:B------:R-:W-:-:S07]  /*bdf0*/  @P6 SHF.R.U32.HI R4, RZ, R11, R10 ;  /* 0x0000000bff046219 */ /* 0x000fce000001160a */
.L_x_12002:
[----:B------:R-:W-:Y:S05]  /*be00*/  BSYNC B1 ;  /* 0x0000000000017941 */ /* 0x000fea0003800000 */
.L_x_12000:
[----:B------:R-:W-:-:S05]  /*be10*/  IMAD R4, R4, R9, R72 ;  /* 0x0000000904047224 */ /* 0x000fca00078e0248 */
[----:B------:R-:W-:Y:S02]  /*be20*/  VIADDMNMX R6, R4, R9, R6, PT ;  /* 0x0000000904067246 */ /* 0x000fe40003800106 */
[----:B------:R-:W-:-:S07]  /*be30*/  VIMNMX R3, R3, R4, !PT ;  /* 0x0000000403037248 */ /* 0x000fce0007fe0100 */
.L_x_11999:
[----:B------:R-:W-:Y:S05]  /*be40*/  BSYNC B0 ;  /* 0x0000000000007941 */ /* 0x000fea0003800000 */
.L_x_11998:
[----:B------:R-:W2:Y:S01]  /*be50*/  LDL.64 R14, [R1+0x1d0] ;  /* 0x0001d000010e7983 */ /* 0x000ea20000100a00 */
[C---:B------:R-:W-:Y:S02]  /*be60*/  ISETP.GT.AND P0, PT, R3.reuse, 0x1, !P0 ;  /* 0x000000010300780c */ /* 0x040fe40004704270 */
[----:B------:R-:W-:Y:S01]  /*be70*/  ISETP.GT.AND P1, PT, R3, 0x8, !P1 ;  /* 0x000000080300780c */ /* 0x000fe20004f24270 */
[----:B------:R-:W3:Y:S01]  /*be80*/  LDL.64 R10, [R1+0x3f0] ;  /* 0x0003f000010a7983 */ /* 0x000ee20000100a00 */
[C---:B------:R-:W-:Y:S02]  /*be90*/  ISETP.LT.OR P0, PT, R6.reuse, 0x2, P0 ;  /* 0x000000020600780c */ /* 0x040fe40000701670 */
[----:B------:R-:W-:Y:S01]  /*bea0*/  ISETP.LT.OR P1, PT, R6, 0x9, P1 ;  /* 0x000000090600780c */ /* 0x000fe20000f21670 */
[----:B------:R-:W4:Y:S01]  /*beb0*/  LDL.64 R100, [R1+0x240] ;  /* 0x0002400001647983 */ /* 0x000f220000100a00 */
[----:B------:R-:W-:Y:S02]  /*bec0*/  FSEL R79, R27, -INF , !P0 ;  /* 0xff8000001b4f7808 */ /* 0x000fe40004000000 */
[----:B------:R-:W-:Y:S01]  /*bed0*/  ISETP.NE.AND P0, PT, R8, RZ, PT ;  /* 0x000000ff0800720c */ /* 0x000fe20003f05270 */
[----:B------:R-:W4:Y:S01]  /*bee0*/  LDL.64 R134, [R1+0x260] ;  /* 0x0002600001867983 */ /* 0x000f220000100a00 */
[----:B------:R-:W-:-:S02]  /*bef0*/  FSEL R27, R30, -INF , !P1 ;  /* 0xff8000001e1b7808 */ /* 0x000fc40004800000 */
[----:B------:R-:W-:Y:S01]  /*bf00*/  ISETP.GT.AND P0, PT, R3, 0x9, !P0 ;  /* 0x000000090300780c */ /* 0x000fe20004704270 */
[----:B------:R-:W4:Y:S01]  /*bf10*/  LDL.64 R126, [R1+0x270] ;  /* 0x00027000017e7983 */ /* 0x000f220000100a00 */
[----:B------:R-:W-:Y:S02]  /*bf20*/  ISETP.NE.AND P1, PT, R36, RZ, PT ;  /* 0x000000ff2400720c */ /* 0x000fe40003f25270 */
[----:B------:R-:W-:Y:S01]  /*bf30*/  ISETP.LT.OR P0, PT, R6, 0xa, P0 ;  /* 0x0000000a0600780c */ /* 0x000fe20000701670 */
[----:B------:R-:W4:Y:S01]  /*bf40*/  LDL.64 R102, [R1+0x280] ;  /* 0x0002800001667983 */ /* 0x000f220000100a00 */
[----:B------:R-:W-:Y:S02]  /*bf50*/  ISETP.NE.AND P6, PT, R73, RZ, PT ;  /* 0x000000ff4900720c */ /* 0x000fe40003fc5270 */
[----:B------:R-:W-:Y:S01]  /*bf60*/  FSEL R77, R31, -INF , !P0 ;  /* 0xff8000001f4d7808 */ /* 0x000fe20004000000 */
[----:B------:R-:W4:Y:S01]  /*bf70*/  LDL.64 R98, [R1+0x290] ;  /* 0x0002900001627983 */ /* 0x000f220000100a00 */
[----:B------:R-:W-:-:S02]  /*bf80*/  ISETP.NE.AND P0, PT, R25, RZ, PT ;  /* 0x000000ff1900720c */ /* 0x000fc40003f05270 */
[C---:B------:R-:W-:Y:S01]  /*bf90*/  ISETP.GT.AND P2, PT, R3.reuse, 0x49, !P2 ;  /* 0x000000490300780c */ /* 0x040fe20005744270 */
[----:B------:R-:W3:Y:S01]  /*bfa0*/  LDL R25, [R1+0x1f0] ;  /* 0x0001f00001197983 */ /* 0x000ee20000100800 */
[C---:B------:R-:W-:Y:S02]  /*bfb0*/  ISETP.GT.AND P0, PT, R3.reuse, 0x10, !P0 ;  /* 0x000000100300780c */ /* 0x040fe40004704270 */
[C---:B------:R-:W-:Y:S01]  /*bfc0*/  ISETP.GT.AND P3, PT, R3.reuse, 0x50, !P3 ;  /* 0x000000500300780c */ /* 0x040fe20005f64270 */
[----:B------:R-:W4:Y:S01]  /*bfd0*/  LDL.64 R104, [R1+0x378] ;  /* 0x0003780001687983 */ /* 0x000f220000100a00 */
[----:B------:R-:W-:Y:S02]  /*bfe0*/  ISETP.LT.OR P0, PT, R6, 0x11, P0 ;  /* 0x000000110600780c */ /* 0x000fe40000701670 */
[----:B------:R-:W-:Y:S01]  /*bff0*/  ISETP.GT.AND P4, PT, R3, 0x51, !P4 ;  /* 0x000000510300780c */ /* 0x000fe20006784270 */
[----:B------:R-:W4:Y:S01]  /*c000*/  LDL.64 R106, [R1+0x388] ;  /* 0x00038800016a7983 */ /* 0x000f220000100a00 */
[----:B------:R-:W-:-:S02]  /*c010*/  FSEL R31, R34, -INF , !P0 ;  /* 0xff800000221f7808 */ /* 0x000fc40004000000 */
[----:B------:R-:W-:Y:S01]  /*c020*/  ISETP.NE.AND P0, PT, R28, RZ, PT ;  /* 0x000000ff1c00720c */ /* 0x000fe20003f05270 */
[----:B------:R-:W4:Y:S03]  /*c030*/  LDL.64 R108, [R1+0x398] ;  /* 0x00039800016c7983 */ /* 0x000f260000100a00 */
[----:B------:R-:W-:Y:S01]  /*c040*/  ISETP.GT.AND P0, PT, R3, 0x11, !P0 ;  /* 0x000000110300780c */ /* 0x000fe20004704270 */
[----:B------:R-:W4:Y:S03]  /*c050*/  LDL.64 R110, [R1+0x3a8] ;  /* 0x0003a800016e7983 */ /* 0x000f260000100a00 */
[----:B------:R-:W-:Y:S01]  /*c060*/  ISETP.LT.OR P0, PT, R6, 0x12, P0 ;  /* 0x000000120600780c */ /* 0x000fe20000701670 */
[----:B------:R-:W4:Y:S03]  /*c070*/  LDL.64 R112, [R1+0x3b8] ;  /* 0x0003b80001707983 */ /* 0x000f260000100a00 */
[----:B------:R-:W-:Y:S01]  /*c080*/  FSEL R75, R35, -INF , !P0 ;  /* 0xff800000234b7808 */ /* 0x000fe20004000000 */
[----:B------:R-:W4:Y:S01]  /*c090*/  LDL.64 R114, [R1+0x3c8] ;  /* 0x0003c80001727983 */ /* 0x000f220000100a00 */
[----:B------:R-:W-:-:S02]  /*c0a0*/  ISETP.NE.AND P0, PT, R32, RZ, PT ;  /* 0x000000ff2000720c */ /* 0x000fc40003f05270 */
[C---:B------:R-:W-:Y:S01]  /*c0b0*/  ISETP.GT.AND P5, PT, R3.reuse, 0x58, !P5 ;  /* 0x000000580300780c */ /* 0x040fe20006fa4270 */
[----:B------:R-:W4:Y:S01]  /*c0c0*/  LDL.64 R116, [R1+0x3d8] ;  /* 0x0003d80001747983 */ /* 0x000f220000100a00 */
[----:B------:R-:W-:-:S03]  /*c0d0*/  ISETP.GT.AND P0, PT, R3, 0x18, !P0 ;  /* 0x000000180300780c */ /* 0x000fc60004704270 */
[----:B------:R-:W4:Y:S01]  /*c0e0*/  LDL.64 R118, [R1+0x3e8] ;  /* 0x0003e80001767983 */ /* 0x000f220000100a00 */
[----:B------:R-:W-:-:S03]  /*c0f0*/  ISETP.LT.OR P0, PT, R6, 0x19, P0 ;  /* 0x000000190600780c */ /* 0x000fc60000701670 */
[----:B------:R-:W4:Y:S01]  /*c100*/  LDL R150, [R1+0x28] ;  /* 0x0000280001967983 */ /* 0x000f220000100800 */
        /* <DEDUP_REMOVED lines=48> */
[----:B------:R-:W-:Y:S02]  /*c410*/  ISETP.GT.AND P0, PT, R3, RZ, !P6 ;  /* 0x000000ff0300720c */ /* 0x000fe40007704270 */
[----:B--2---:R-:W-:Y:S02]  /*c420*/  FMNMX.FTZ R2, R97, R14, !PT ;  /* 0x0000000e61027209 */ /* 0x004fe40007810000 */
[----:B------:R-:W-:Y:S02]  /*c430*/  ISETP.LT.OR P0, PT, R6, 0x1, P0 ;  /* 0x000000010600780c */ /* 0x000fe40000701670 */
[----:B------:R-:W-:Y:S02]  /*c440*/  FMNMX.FTZ R2, R95, R2, !PT ;  /* 0x000000025f027209 */ /* 0x000fe40007810000 */
[----:B------:R-:W-:-:S02]  /*c450*/  FSEL R59, R26, -INF , !P0 ;  /* 0xff8000001a3b7808 */ /* 0x000fc40004000000 */
[----:B------:R-:W-:Y:S02]  /*c460*/  FMNMX.FTZ R2, R93, R2, !PT ;  /* 0x000000025d027209 */ /* 0x000fe40007810000 */
[C---:B------:R-:W-:Y:S02]  /*c470*/  ISETP.LT.OR P2, PT, R6.reuse, 0x4a, P2 ;  /* 0x0000004a0600780c */ /* 0x040fe40001741670 */
[----:B------:R-:W-:Y:S02]  /*c480*/  FMNMX.FTZ R2, R147, R2, !PT ;  /* 0x0000000293027209 */ /* 0x000fe40007810000 */
[----:B------:R-:W-:Y:S02]  /*c490*/  ISETP.LT.OR P3, PT, R6, 0x51, P3 ;  /* 0x000000510600780c */ /* 0x000fe40001f61670 */
[----:B------:R-:W-:Y:S02]  /*c4a0*/  FMNMX.FTZ R2, R91, R2, !PT ;  /* 0x000000025b027209 */ /* 0x000fe40007810000 */
[----:B------:R-:W-:-:S02]  /*c4b0*/  ISETP.NE.AND P6, PT, R21, RZ, PT ;  /* 0x000000ff1500720c */ /* 0x000fc40003fc5270 */
        /* <DEDUP_REMOVED lines=40> */
[----:B------:R-:W-:Y:S02]  /*c740*/  FSEL R28, R63, -INF , !P2 ;  /* 0xff8000003f1c7808 */ /* 0x000fe40005000000 */
[----:B------:R-:W-:Y:S02]  /*c750*/  FMNMX.FTZ R5, R62, R5, !PT ;  /* 0x000000053e057209 */ /* 0x000fe40007810000 */
[----:B------:R-:W-:Y:S02]  /*c760*/  ISETP.LT.OR P4, PT, R6, 0x52, P4 ;  /* 0x000000520600780c */ /* 0x000fe40002781670 */
[----:B------:R-:W-:Y:S02]  /*c770*/  FSEL R26, R66, -INF , !P3 ;  /* 0xff800000421a7808 */ /* 0x000fe40005800000 */
[----:B------:R-:W-:Y:S02]  /*c780*/  FMNMX.FTZ R5, R28, R5, !PT ;  /* 0x000000051c057209 */ /* 0x000fe40007810000 */
[----:B------:R-:W-:-:S02]  /*c790*/  ISETP.GT.AND P0, PT, R3, 0x59, !P6 ;  /* 0x000000590300780c */ /* 0x000fc40007704270 */
[----:B------:R-:W-:Y:S02]  /*c7a0*/  ISETP.LT.OR P5, PT, R6, 0x59, P5 ;  /* 0x000000590600780c */ /* 0x000fe40002fa1670 */
[----:B------:R-:W-:Y:S02]  /*c7b0*/  FSEL R120, R67, -INF , !P4 ;  /* 0xff80000043787808 */ /* 0x000fe40006000000 */
[----:B------:R-:W-:Y:S01]  /*c7c0*/  FMNMX.FTZ R5, R26, R5, !PT ;  /* 0x000000051a057209 */ /* 0x000fe20007810000 */
[----:B------:R-:W2:Y:S01]  /*c7d0*/  LDL.64 R66, [R1+0x360] ;  /* 0x0003600001427983 */ /* 0x000ea20000100a00 */
[----:B------:R-:W-:Y:S02]  /*c7e0*/  ISETP.LT.OR P0, PT, R6, 0x5a, P0 ;  /* 0x0000005a0600780c */ /* 0x000fe40000701670 */
[----:B------:R-:W-:Y:S02]  /*c7f0*/  FSEL R24, R70, -INF , !P5 ;  /* 0xff80000046187808 */ /* 0x000fe40006800000 */
[----:B------:R-:W-:-:S02]  /*c800*/  FMNMX.FTZ R5, R120, R5, !PT ;  /* 0x0000000578057209 */ /* 0x000fc40007810000 */
[----:B------:R-:W-:Y:S02]  /*c810*/  FSEL R21, R71, -INF , !P0 ;  /* 0xff80000047157808 */ /* 0x000fe40004000000 */
[----:B------:R-:W-:Y:S01]  /*c820*/  FMNMX.FTZ R4, R24, R5, !PT ;  /* 0x0000000518047209 */ /* 0x000fe20007810000 */
[----:B------:R-:W2:Y:S03]  /*c830*/  LDL.64 R70, [R1+0x340] ;  /* 0x0003400001467983 */ /* 0x000ea60000100a00 */
[----:B------:R-:W-:Y:S02]  /*c840*/  FMNMX.FTZ R3, R21, R4, !PT ;  /* 0x0000000415037209 */ /* 0x000fe40007810000 */
[----:B0-----:R-:W-:Y:S02]  /*c850*/  FMNMX.FTZ R4, R7, R8, !PT ;  /* 0x0000000807047209 */ /* 0x001fe40007810000 */
[----:B------:R-:W4:Y:S04]  /*c860*/  LDL.64 R6, [R1+0x1e0] ;  /* 0x0001e00001067983 */ /* 0x000f280000100a00 */
[----:B------:R0:W-:Y:S04]  /*c870*/  STL.64 [R1+0x1d0], R2 ;  /* 0x0001d00201007387 */ /* 0x0001e80000100a00 */
[----:B------:R1:W-:Y:S04]  /*c880*/  STL [R1+0x1d0], R4 ;  /* 0x0001d00401007387 */ /* 0x0003e80000100800 */
[----:B------:R-:W3:Y:S04]  /*c890*/  LDL R32, [R1+0x1d0] ;  /* 0x0001d00001207983 */ /* 0x000ee80000100800 */
[----:B------:R-:W2:Y:S04]  /*c8a0*/  LDL R30, [R1+0x1d4] ;  /* 0x0001d400011e7983 */ /* 0x000ea80000100800 */
[----:B------:R-:W4:Y:S04]  /*c8b0*/  LDL.64 R8, [R1+0x3f8] ;  /* 0x0003f80001087983 */ /* 0x000f280000100a00 */
[----:B0-----:R-:W4:Y:S01]  /*c8c0*/  LDL.64 R2, [R1+0x250] ;  /* 0x0002500001027983 */ /* 0x001f220000100a00 */
[----:B---3--:R-:W-:Y:S01]  /*c8d0*/  FMUL.FTZ R5, R25, R32 ;  /* 0x0000002019057220 */ /* 0x008fe20000410000 */
[----:B------:R-:W-:-:S04]  /*c8e0*/  FSETP.NEU.FTZ.AND P0, PT, R32, -INF , PT ;  /* 0xff8000002000780b */ /* 0x000fc80003f1d000 */
[----:B------:R-:W-:Y:S02]  /*c8f0*/  FSEL R20, R5, RZ, P0 ;  /* 0x000000ff05147208 */ /* 0x000fe40000000000 */
[----:B-1----:R-:W3:Y:S03]  /*c900*/  LDL.64 R4, [R1+0x200] ;  /* 0x0002000001047983 */ /* 0x002ee60000100a00 */
[-CC-:B------:R-:W-:Y:S01]  /*c910*/  FFMA.FTZ R146, R91, R25.reuse, -R20.reuse ;  /* 0x000000195b927223 */ /* 0x180fe20000010814 */
[-CC-:B------:R-:W-:Y:S01]  /*c920*/  FFMA.FTZ R160, R87, R25.reuse, -R20.reuse ;  /* 0x0000001957a07223 */ /* 0x180fe20000010814 */
[-CC-:B------:R-:W-:Y:S01]  /*c930*/  FFMA.FTZ R162, R83, R25.reuse, -R20.reuse ;  /* 0x0000001953a27223 */ /* 0x180fe20000010814 */
[----:B------:R-:W3:Y:S04]  /*c940*/  LDL.64 R90, [R1+0x210] ;  /* 0x00021000015a7983 */ /* 0x000ee80000100a00 */
[----:B------:R-:W3:Y:S04]  /*c950*/  LDL.64 R86, [R1+0x220] ;  /* 0x0002200001567983 */ /* 0x000ee80000100a00 */
[----:B------:R-:W3:Y:S01]  /*c960*/  LDL.64 R82, [R1+0x230] ;  /* 0x0002300001527983 */ /* 0x000ee20000100a00 */
[----:B------:R-:W-:-:S03]  /*c970*/  FFMA.FTZ R172, R13, R25, -R20 ;  /* 0x000000190dac7223 */ /* 0x000fc60000010814 */
[----:B--2---:R-:W0:Y:S02]  /*c980*/  SHFL.BFLY PT, R13, R30, 0x2, 0x1f ;  /* 0x0c401f001e0d7f89 */ /* 0x004e2400000e0000 */
[----:B0-----:R-:W-:-:S05]  /*c990*/  FMNMX.FTZ R149, R13, R30, !PT ;  /* 0x0000001e0d957209 */ /* 0x001fca0007810000 */
[----:B------:R-:W0:Y:S01]  /*c9a0*/  SHFL.BFLY PT, R30, R149, 0x1, 0x1f ;  /* 0x0c201f00951e7f89 */ /* 0x000e2200000e0000 */
        /* <DEDUP_REMOVED lines=20> */
[----:B0-----:R-:W-:Y:S01]  /*caf0*/  FMNMX.FTZ R149, R149, R30, !PT ;  /* 0x0000001e95957209 */ /* 0x001fe20007810000 */
[-C--:B------:R-:W-:Y:S01]  /*cb00*/  FFMA.FTZ R141, R69, R25.reuse, -R20 ;  /* 0x00000019458d7223 */ /* 0x080fe20000010814 */
[----:B------:R-:W-:Y:S01]  /*cb10*/  FADD.FTZ R13, R14, -R13 ;  /* 0x8000000d0e0d7221 */ /* 0x000fe20000010000 */
[----:B------:R-:W-:Y:S01]  /*cb20*/  MUFU.EX2 R156, R156 ;  /* 0x0000009c009c7308 */ /* 0x000fe20000000800 */
[C---:B------:R-:W-:Y:S01]  /*cb30*/  FSETP.NEU.FTZ.AND P0, PT, R149.reuse, -INF , PT ;  /* 0xff8000009500780b */ /* 0x040fe20003f1d000 */
[C---:B------:R-:W-:Y:S01]  /*cb40*/  FMUL.FTZ R20, R149.reuse, R25 ;  /* 0x0000001995147220 */ /* 0x040fe20000410000 */
[----:B------:R-:W2:Y:S02]  /*cb50*/  LDL.64 R96, [R1+0x2a0] ;  /* 0x0002a00001607983 */ /* 0x000ea40000100a00 */
[----:B------:R-:W-:-:S02]  /*cb60*/  FSEL R14, R149, RZ, P0 ;  /* 0x000000ff950e7208 */ /* 0x000fc40000000000 */
[----:B------:R-:W-:Y:S01]  /*cb70*/  FSEL R20, R20, RZ, P0 ;  /* 0x000000ff14147208 */ /* 0x000fe20000000000 */
[----:B------:R-:W-:Y:S01]  /*cb80*/  MUFU.EX2 R132, R132 ;  /* 0x0000008400847308 */ /* 0x000fe20000000800 */
[----:B------:R-:W2:Y:S01]  /*cb90*/  LDL.64 R94, [R1+0x2b0] ;  /* 0x0002b000015e7983 */ /* 0x000ea20000100a00 */
[----:B------:R-:W-:Y:S01]  /*cba0*/  FADD.FTZ R14, R15, -R14 ;  /* 0x8000000e0f0e7221 */ /* 0x000fe20000010000 */
[-C--:B------:R-:W-:Y:S01]  /*cbb0*/  FMUL.FTZ R13, R13, R25.reuse ;  /* 0x000000190d0d7220 */ /* 0x080fe20000410000 */
[-CC-:B------:R-:W-:Y:S01]  /*cbc0*/  FFMA.FTZ R157, R59, R25.reuse, -R20.reuse ;  /* 0x000000193b9d7223 */ /* 0x180fe20000010814 */
[----:B------:R-:W2:Y:S01]  /*cbd0*/  LDL.64 R88, [R1+0x2c0] ;  /* 0x0002c00001587983 */ /* 0x000ea20000100a00 */
[----:B------:R-:W-:Y:S01]  /*cbe0*/  FMUL.FTZ R14, R25, R14 ;  /* 0x0000000e190e7220 */ /* 0x000fe20000410000 */
[-CC-:B------:R-:W-:Y:S01]  /*cbf0*/  FFMA.FTZ R140, R79, R25.reuse, -R20.reuse ;  /* 0x000000194f8c7223 */ /* 0x180fe20000010814 */
[----:B------:R-:W4:Y:S01]  /*cc00*/  MUFU.EX2 R148, R13 ;  /* 0x0000000d00947308 */ /* 0x000f220000000800 */
[-CC-:B------:R-:W-:Y:S01]  /*cc10*/  FFMA.FTZ R159, R27, R25.reuse, -R20.reuse ;  /* 0x000000191b9f7223 */ /* 0x180fe20000010814 */
[-CC-:B------:R-:W-:Y:S01]  /*cc20*/  FFMA.FTZ R139, R77, R25.reuse, -R20.reuse ;  /* 0x000000194d8b7223 */ /* 0x180fe20000010814 */
[----:B------:R-:W-:-:S05]  /*cc30*/  FFMA.FTZ R161, R31, R25, -R20 ;  /* 0x000000191fa17223 */ /* 0x000fca0000010814 */
[----:B------:R-:W-:Y:S01]  /*cc40*/  MUFU.EX2 R158, R158 ;  /* 0x0000009e009e7308 */ /* 0x000fe20000000800 */
[----:B------:R-:W-:-:S07]  /*cc50*/  FFMA.FTZ R138, R75, R25, -R20 ;  /* 0x000000194b8a7223 */ /* 0x000fce0000010814 */
        /* <DEDUP_REMOVED lines=11> */
[-CC-:B------:R-:W-:Y:S01]  /*cd10*/  FFMA.FTZ R125, R47, R25.reuse, -R20.reuse ;  /* 0x000000192f7d7223 */ /* 0x180fe20000010814 */
[----:B------:R-:W2:Y:S06]  /*cd20*/  LDL.64 R84, [R1+0x2d0] ;  /* 0x0002d00001547983 */ /* 0x000eac0000100a00 */
        /* <DEDUP_REMOVED lines=11> */
[-CC-:B------:R-:W-:Y:S01]  /*cde0*/  FFMA.FTZ R177, R177, R25.reuse, -R20.reuse ;  /* 0x00000019b1b17223 */ /* 0x180fe20000010814 */
[-CC-:B------:R-:W-:Y:S01]  /*cdf0*/  FFMA.FTZ R122, R122, R25.reuse, -R20.reuse ;  /* 0x000000197a7a7223 */ /* 0x180fe20000010814 */
[----:B------:R-:W2:Y:S04]  /*ce00*/  LDL.64 R52, [R1+0x3d0] ;  /* 0x0003d00001347983 */ /* 0x000ea80000100a00 */
[----:B------:R-:W2:Y:S01]  /*ce10*/  LDL.64 R36, [R1+0x268] ;  /* 0x0002680001247983 */ /* 0x000ea20000100a00 */
[----:B------:R-:W-:Y:S08]  /*ce20*/  MUFU.EX2 R157, R157 ;  /* 0x0000009d009d7308 */ /* 0x000ff00000000800 */
[----:B------:R-:W-:Y:S01]  /*ce30*/  MUFU.EX2 R174, R174 ;  /* 0x000000ae00ae7308 */ /* 0x000fe20000000800 */
[----:B------:R-:W-:-:S07]  /*ce40*/  FFMA.FTZ R179, R62, R25, -R20 ;  /* 0x000000193eb37223 */ /* 0x000fce0000010814 */
[----:B------:R-:W-:Y:S01]  /*ce50*/  MUFU.EX2 R144, R144 ;  /* 0x0000009000907308 */ /* 0x000fe20000000800 */
[-CC-:B------:R-:W-:Y:S01]  /*ce60*/  FFMA.FTZ R121, R28, R25.reuse, -R20.reuse ;  /* 0x000000191c797223 */ /* 0x180fe20000010814 */
[----:B------:R-:W2:Y:S04]  /*ce70*/  LDL.64 R40, [R1+0x248] ;  /* 0x0002480001287983 */ /* 0x000ea80000100a00 */
[----:B------:R-:W2:Y:S02]  /*ce80*/  LDL.64 R56, [R1+0x3b0] ;  /* 0x0003b00001387983 */ /* 0x000ea40000100a00 */
[----:B------:R-:W0:Y:S08]  /*ce90*/  MUFU.EX2 R133, R14 ;  /* 0x0000000e00857308 */ /* 0x000e300000000800 */
[----:B------:R-:W-:Y:S01]  /*cea0*/  MUFU.EX2 R176, R176 ;  /* 0x000000b000b07308 */ /* 0x000fe20000000800 */
[----:B------:R-:W-:-:S07]  /*ceb0*/  FFMA.FTZ R181, R26, R25, -R20 ;  /* 0x000000191ab57223 */ /* 0x000fce0000010814 */
[----:B------:R-:W-:Y:S01]  /*cec0*/  MUFU.EX2 R143, R143 ;  /* 0x0000008f008f7308 */ /* 0x000fe20000000800 */
[-CC-:B------:R-:W-:Y:S01]  /*ced0*/  FFMA.FTZ R120, R120, R25.reuse, -R20.reuse ;  /* 0x0000001978787223 */ /* 0x180fe20000010814 */
[----:B------:R-:W2:Y:S04]  /*cee0*/  LDL.64 R44, [R1+0x3c0] ;  /* 0x0003c000012c7983 */ /* 0x000ea80000100a00 */
[----:B------:R-:W2:Y:S02]  /*cef0*/  LDL.64 R60, [R1+0x390] ;  /* 0x00039000013c7983 */ /* 0x000ea40000100a00 */
[----:B------:R-:W1:Y:S08]  /*cf00*/  MUFU.EX2 R140, R140 ;  /* 0x0000008c008c7308 */ /* 0x000e700000000800 */
[----:B------:R-:W-:Y:S01]  /*cf10*/  MUFU.EX2 R178, R178 ;  /* 0x000000b200b27308 */ /* 0x000fe20000000800 */
[----:B------:R-:W-:Y:S01]  /*cf20*/  FFMA.FTZ R183, R24, R25, -R20 ;  /* 0x0000001918b77223 */ /* 0x000fe20000010814 */
[----:B------:R-:W2:Y:S04]  /*cf30*/  LDL.64 R78, [R1+0x2f0] ;  /* 0x0002f000014e7983 */ /* 0x000ea80000100a00 */
[----:B------:R-:W2:Y:S02]  /*cf40*/  LDL.64 R64, [R1+0x320] ;  /* 0x0003200001407983 */ /* 0x000ea40000100a00 */
[----:B------:R-:W3:Y:S01]  /*cf50*/  MUFU.EX2 R159, R159 ;  /* 0x0000009f009f7308 */ /* 0x000ee20000000800 */
[----:B----4-:R-:W-:Y:S01]  /*cf60*/  FFMA.FTZ R13, R148, R6, R156 ;  /* 0x00000006940d7223 */ /* 0x010fe2000001009c */
[----:B0-----:R-:W-:Y:S01]  /*cf70*/  FFMA.FTZ R7, R7, R133, R157 ;  /* 0x0000008507077223 */ /* 0x001fe2000001009d */
[----:B------:R-:W4:Y:S04]  /*cf80*/  LDL.64 R68, [R1+0x350] ;  /* 0x0003500001447983 */ /* 0x000f280000100a00 */
[----:B------:R-:W4:Y:S01]  /*cf90*/  LDL.64 R32, [R1+0x288] ;  /* 0x0002880001207983 */ /* 0x000f220000100a00 */
[----:B------:R-:W0:Y:S01]  /*cfa0*/  MUFU.EX2 R139, R139 ;  /* 0x0000008b008b7308 */ /* 0x000e220000000800 */
[----:B------:R-:W-:Y:S01]  /*cfb0*/  FADD.FTZ R13, R132, R13 ;  /* 0x0000000d840d7221 */ /* 0x000fe20000010000 */
[----:B-1----:R-:W-:-:S06]  /*cfc0*/  FADD.FTZ R6, R140, R7 ;  /* 0x000000078c067221 */ /* 0x002fcc0000010000 */
[----:B------:R-:W-:Y:S08]  /*cfd0*/  MUFU.EX2 R142, R142 ;  /* 0x0000008e008e7308 */ /* 0x000ff00000000800 */
[----:B------:R-:W-:Y:S08]  /*cfe0*/  MUFU.EX2 R180, R180 ;  /* 0x000000b400b47308 */ /* 0x000ff00000000800 */
[----:B------:R-:W-:Y:S08]  /*cff0*/  MUFU.EX2 R128, R128 ;  /* 0x0000008000807308 */ /* 0x000ff00000000800 */
[----:B------:R-:W-:Y:S08]  /*d000*/  MUFU.EX2 R182, R182 ;  /* 0x000000b600b67308 */ /* 0x000ff00000000800 */
[----:B------:R-:W-:Y:S01]  /*d010*/  MUFU.EX2 R141, R141 ;  /* 0x0000008d008d7308 */ /* 0x000fe20000000800 */
[C---:B------:R-:W-:Y:S01]  /*d020*/  FMUL.FTZ R11, R148.reuse, R11 ;  /* 0x0000000b940b7220 */ /* 0x040fe20000410000 */
[C---:B------:R-:W-:Y:S01]  /*d030*/  FMUL.FTZ R10, R148.reuse, R10 ;  /* 0x0000000a940a7220 */ /* 0x040fe20000410000 */
[C---:B---3--:R-:W-:Y:S01]  /*d040*/  FMUL.FTZ R5, R148.reuse, R5 ;  /* 0x0000000594057220 */ /* 0x048fe20000410000 */
[C---:B------:R-:W-:Y:S01]  /*d050*/  FMUL.FTZ R4, R148.reuse, R4 ;  /* 0x0000000494047220 */ /* 0x040fe20000410000 */
[C---:B------:R-:W-:Y:S01]  /*d060*/  FMUL.FTZ R91, R148.reuse, R91 ;  /* 0x0000005b945b7220 */ /* 0x040fe20000410000 */
[C---:B------:R-:W-:Y:S01]  /*d070*/  FMUL.FTZ R90, R148.reuse, R90 ;  /* 0x0000005a945a7220 */ /* 0x040fe20000410000 */
[----:B------:R-:W-:Y:S01]  /*d080*/  FMUL.FTZ R87, R148, R87 ;  /* 0x0000005794577220 */ /* 0x000fe20000410000 */
[----:B------:R-:W1:Y:S01]  /*d090*/  MUFU.EX2 R161, R161 ;  /* 0x000000a100a17308 */ /* 0x000e620000000800 */
[----:B------:R-:W-:Y:S01]  /*d0a0*/  FADD.FTZ R14, R158, R13 ;  /* 0x0000000d9e0e7221 */ /* 0x000fe20000010000 */
[----:B------:R-:W-:Y:S01]  /*d0b0*/  FADD.FTZ R6, R159, R6 ;  /* 0x000000069f067221 */ /* 0x000fe20000010000 */
[C---:B------:R-:W-:Y:S01]  /*d0c0*/  FMUL.FTZ R86, R148.reuse, R86 ;  /* 0x0000005694567220 */ /* 0x040fe20000410000 */
[C---:B------:R-:W-:Y:S01]  /*d0d0*/  FMUL.FTZ R93, R148.reuse, R83 ;  /* 0x00000053945d7220 */ /* 0x040fe20000410000 */
[C---:B------:R-:W-:Y:S01]  /*d0e0*/  FMUL.FTZ R92, R148.reuse, R82 ;  /* 0x00000052945c7220 */ /* 0x040fe20000410000 */
[C---:B------:R-:W-:Y:S01]  /*d0f0*/  FMUL.FTZ R101, R148.reuse, R101 ;  /* 0x0000006594657220 */ /* 0x040fe20000410000 */
[----:B------:R-:W-:Y:S01]  /*d100*/  FMUL.FTZ R100, R148, R100 ;  /* 0x0000006494647220 */ /* 0x000fe20000410000 */
[----:B------:R-:W3:Y:S01]  /*d110*/  MUFU.EX2 R138, R138 ;  /* 0x0000008a008a7308 */ /* 0x000ee20000000800 */
[----:B------:R-:W-:Y:S01]  /*d120*/  FADD.FTZ R7, R147, R14 ;  /* 0x0000000e93077221 */ /* 0x000fe20000010000 */
[----:B0-----:R-:W-:Y:S01]  /*d130*/  FADD.FTZ R6, R139, R6 ;  /* 0x000000068b067221 */ /* 0x001fe20000010000 */
[----:B------:R-:W4:Y:S04]  /*d140*/  LDL.64 R76, [R1+0x300] ;  /* 0x00030000014c7983 */ /* 0x000f280000100a00 */
[----:B------:R-:W4:Y:S01]  /*d150*/  LDL.64 R74, [R1+0x310] ;  /* 0x00031000014a7983 */ /* 0x000f220000100a00 */
[----:B------:R-:W0:Y:S01]  /*d160*/  MUFU.EX2 R163, R163 ;  /* 0x000000a300a37308 */ /* 0x000e220000000800 */
[----:B------:R-:W-:Y:S01]  /*d170*/  FADD.FTZ R7, R146, R7 ;  /* 0x0000000792077221 */ /* 0x000fe20000010000 */
[----:B-1----:R-:W-:Y:S01]  /*d180*/  FADD.FTZ R13, R161, R6 ;  /* 0x00000006a10d7221 */ /* 0x002fe20000010000 */
[----:B------:R-:W4:Y:S04]  /*d190*/  LDL.64 R72, [R1+0x330] ;  /* 0x0003300001487983 */ /* 0x000f280000100a00 */
[----:B------:R-:W4:Y:S01]  /*d1a0*/  LDL.64 R58, [R1+0x3a0] ;  /* 0x0003a000013a7983 */ /* 0x000f220000100a00 */
[----:B------:R-:W1:Y:S01]  /*d1b0*/  MUFU.EX2 R137, R137 ;  /* 0x0000008900897308 */ /* 0x000e620000000800 */
[----:B------:R-:W-:Y:S01]  /*d1c0*/  FADD.FTZ R7, R160, R7 ;  /* 0x00000007a0077221 */ /* 0x000fe20000010000 */
[----:B---3--:R-:W-:Y:S01]  /*d1d0*/  FADD.FTZ R6, R138, R13 ;  /* 0x0000000d8a067221 */ /* 0x008fe20000010000 */
[----:B------:R-:W3:Y:S04]  /*d1e0*/  LDL.64 R54, [R1+0x370] ;  /* 0x0003700001367983 */ /* 0x000ee80000100a00 */
[----:B------:R-:W3:Y:S01]  /*d1f0*/  LDL.64 R34, [R1+0x228] ;  /* 0x0002280001227983 */ /* 0x000ee20000100a00 */
[----:B------:R-:W1:Y:S01]  /*d200*/  MUFU.EX2 R169, R169 ;  /* 0x000000a900a97308 */ /* 0x000e620000000800 */
[----:B------:R-:W-:Y:S01]  /*d210*/  FADD.FTZ R14, R162, R7 ;  /* 0x00000007a20e7221 */ /* 0x000fe20000010000 */
[----:B0-----:R-:W-:Y:S01]  /*d220*/  FADD.FTZ R6, R163, R6 ;  /* 0x00000006a3067221 */ /* 0x001fe20000010000 */
[----:B------:R-:W3:Y:S04]  /*d230*/  LDL.64 R62, [R1+0x380] ;  /* 0x00038000013e7983 */ /* 0x000ee80000100a00 */
[----:B------:R-:W3:Y:S01]  /*d240*/  LDL.64 R42, [R1+0x238] ;  /* 0x00023800012a7983 */ /* 0x000ee20000100a00 */
[----:B------:R-:W0:Y:S01]  /*d250*/  MUFU.EX2 R136, R136 ;  /* 0x0000008800887308 */ /* 0x000e220000000800 */
[----:B------:R-:W-:Y:S01]  /*d260*/  FADD.FTZ R7, R131, R14 ;  /* 0x0000000e83077221 */ /* 0x000fe20000010000 */
[----:B-1----:R-:W-:Y:S01]  /*d270*/  FADD.FTZ R6, R137, R6 ;  /* 0x0000000689067221 */ /* 0x002fe20000010000 */
[----:B------:R-:W3:Y:S04]  /*d280*/  LDL.64 R50, [R1+0x3e0] ;  /* 0x0003e00001327983 */ /* 0x000ee80000100a00 */
[----:B------:R-:W3:Y:S01]  /*d290*/  LDL.64 R46, [R1+0x218] ;  /* 0x00021800012e7983 */ /* 0x000ee20000100a00 */
[----:B------:R-:W1:Y:S01]  /*d2a0*/  MUFU.EX2 R171, R171 ;  /* 0x000000ab00ab7308 */ /* 0x000e620000000800 */
[----:B------:R-:W-:Y:S01]  /*d2b0*/  FADD.FTZ R7, R168, R7 ;  /* 0x00000007a8077221 */ /* 0x000fe20000010000 */
[----:B------:R-:W-:Y:S01]  /*d2c0*/  FADD.FTZ R13, R169, R6 ;  /* 0x00000006a90d7221 */ /* 0x000fe20000010000 */
[----:B------:R-:W3:Y:S04]  /*d2d0*/  LDL.64 R38, [R1+0x258] ;  /* 0x0002580001267983 */ /* 0x000ee80000100a00 */
[----:B------:R-:W3:Y:S01]  /*d2e0*/  LDL.64 R30, [R1+0x298] ;  /* 0x00029800011e7983 */ /* 0x000ee20000100a00 */
[----:B------:R-:W1:Y:S01]  /*d2f0*/  MUFU.EX2 R125, R125 ;  /* 0x0000007d007d7308 */ /* 0x000e620000000800 */
[----:B------:R-:W-:Y:S01]  /*d300*/  FADD.FTZ R6, R130, R7 ;  /* 0x0000000782067221 */ /* 0x000fe20000010000 */
[----:B0-----:R-:W-:Y:S01]  /*d310*/  FADD.FTZ R14, R136, R13 ;  /* 0x0000000d880e7221 */ /* 0x001fe20000010000 */
[----:B------:R-:W3:Y:S05]  /*d320*/  LDL.64 R28, [R1+0x2a8] ;  /* 0x0002a800011c7983 */ /* 0x000eea0000100a00 */
[----:B------:R-:W0:Y:S01]  /*d330*/  MUFU.EX2 R173, R173 ;  /* 0x000000ad00ad7308 */ /* 0x000e220000000800 */
[----:B------:R-:W-:Y:S01]  /*d340*/  FADD.FTZ R7, R129, R6 ;  /* 0x0000000681077221 */ /* 0x000fe20000010000 */
[----:B-1----:R-:W-:-:S06]  /*d350*/  FADD.FTZ R14, R171, R14 ;  /* 0x0000000eab0e7221 */ /* 0x002fcc0000010000 */
[----:B------:R-:W1:Y:S01]  /*d360*/  MUFU.EX2 R124, R124 ;  /* 0x0000007c007c7308 */ /* 0x000e620000000800 */
[----:B------:R-:W-:Y:S01]  /*d370*/  FADD.FTZ R7, R170, R7 ;  /* 0x00000007aa077221 */ /* 0x000fe20000010000 */
[----:B------:R-:W-:-:S06]  /*d380*/  FADD.FTZ R14, R125, R14 ;  /* 0x0000000e7d0e7221 */ /* 0x000fcc0000010000 */
[----:B------:R-:W1:Y:S01]  /*d390*/  MUFU.EX2 R175, R175 ;  /* 0x000000af00af7308 */ /* 0x000e620000000800 */
[----:B------:R-:W-:Y:S01]  /*d3a0*/  FADD.FTZ R6, R172, R7 ;  /* 0x00000007ac067221 */ /* 0x000fe20000010000 */
[----:B0-----:R-:W-:-:S06]  /*d3b0*/  FADD.FTZ R7, R173, R14 ;  /* 0x0000000ead077221 */ /* 0x001fcc0000010000 */
        /* <DEDUP_REMOVED lines=14> */
[----:B------:R-:W-:Y:S01]  /*d4a0*/  FADD.FTZ R6, R122, R7 ;  /* 0x000000077a067221 */ /* 0x000fe20000010000 */
[C---:B------:R-:W-:Y:S01]  /*d4b0*/  FMUL.FTZ R9, R133.reuse, R9 ;  /* 0x0000000985097220 */ /* 0x040fe20000410000 */
[----:B------:R-:W-:Y:S01]  /*d4c0*/  FMUL.FTZ R8, R133, R8 ;  /* 0x0000000885087220 */ /* 0x000fe20000410000 */
[----:B------:R-:W3:Y:S03]  /*d4d0*/  LDL.64 R26, [R1+0x2b8] ;  /* 0x0002b800011a7983 */ /* 0x000ee60000100a00 */
[----:B------:R-:W1:Y:S01]  /*d4e0*/  MUFU.EX2 R181, R181 ;  /* 0x000000b500b57308 */ /* 0x000e620000000800 */
[----:B------:R-:W-:Y:S01]  /*d4f0*/  FFMA.FTZ R13, R21, R25, -R20 ;  /* 0x00000019150d7223 */ /* 0x000fe20000010814 */
[----:B------:R-:W-:Y:S01]  /*d500*/  FADD.FTZ R15, R178, R15 ;  /* 0x0000000fb20f7221 */ /* 0x000fe20000010000 */
[----:B0-----:R-:W-:-:S05]  /*d510*/  FADD.FTZ R6, R179, R6 ;  /* 0x00000006b3067221 */ /* 0x001fca0000010000 */
[----:B------:R-:W0:Y:S01]  /*d520*/  MUFU.EX2 R120, R120 ;  /* 0x0000007800787308 */ /* 0x000e220000000800 */
[----:B------:R-:W-:Y:S01]  /*d530*/  FADD.FTZ R15, R142, R15 ;  /* 0x0000000f8e0f7221 */ /* 0x000fe20000010000 */
[----:B-1----:R-:W-:-:S06]  /*d540*/  FADD.FTZ R6, R121, R6 ;  /* 0x0000000679067221 */ /* 0x002fcc0000010000 */
[----:B------:R-:W1:Y:S01]  /*d550*/  MUFU.EX2 R183, R183 ;  /* 0x000000b700b77308 */ /* 0x000e620000000800 */
[----:B------:R-:W-:Y:S01]  /*d560*/  FADD.FTZ R15, R180, R15 ;  /* 0x0000000fb40f7221 */ /* 0x000fe20000010000 */
[----:B------:R-:W-:Y:S01]  /*d570*/  FADD.FTZ R7, R181, R6 ;  /* 0x00000006b5077221 */ /* 0x000fe20000010000 */
[----:B------:R-:W-:Y:S04]  /*d580*/  STL.64 [R1+0x3f0], R10 ;  /* 0x0003f00a01007387 */ /* 0x000fe80000100a00 */
[----:B------:R-:W-:Y:S01]  /*d590*/  STL.64 [R1+0x3f8], R8 ;  /* 0x0003f80801007387 */ /* 0x000fe20000100a00 */
[----:B------:R-:W1:Y:S01]  /*d5a0*/  MUFU.EX2 R13, R13 ;  /* 0x0000000d000d7308 */ /* 0x000e620000000800 */
[----:B------:R-:W-:Y:S01]  /*d5b0*/  FADD.FTZ R15, R128, R15 ;  /* 0x0000000f800f7221 */ /* 0x000fe20000010000 */
[----:B0-----:R-:W-:Y:S01]  /*d5c0*/  FADD.FTZ R6, R120, R7 ;  /* 0x0000000778067221 */ /* 0x001fe20000010000 */
[----:B------:R-:W-:Y:S02]  /*d5d0*/  STL.64 [R1+0x200], R4 ;  /* 0x0002000401007387 */ /* 0x000fe40000100a00 */
[----:B------:R-:W-:-:S02]  /*d5e0*/  FADD.FTZ R14, R182, R15 ;  /* 0x0000000fb60e7221 */ /* 0x000fc40000010000 */
[----:B------:R-:W-:Y:S01]  /*d5f0*/  STL.64 [R1+0x210], R90 ;  /* 0x0002105a01007387 */ /* 0x000fe20000100a00 */
[----:B-1----:R-:W-:Y:S01]  /*d600*/  FADD.FTZ R20, R183, R6 ;  /* 0x00000006b7147221 */ /* 0x002fe20000010000 */
[----:B------:R-:W-:Y:S02]  /*d610*/  FADD.FTZ R6, R141, R14 ;  /* 0x0000000e8d067221 */ /* 0x000fe40000010000 */
[----:B------:R-:W-:Y:S04]  /*d620*/  STL.64 [R1+0x220], R86 ;  /* 0x0002205601007387 */ /* 0x000fe80000100a00 */
[----:B------:R-:W-:Y:S01]  /*d630*/  STL.64 [R1+0x230], R92 ;  /* 0x0002305c01007387 */ /* 0x000fe20000100a00 */
[----:B------:R-:W-:-:S03]  /*d640*/  FADD.FTZ R7, R13, R20 ;  /* 0x000000140d077221 */ /* 0x000fc60000010000 */
[----:B------:R-:W-:Y:S04]  /*d650*/  STL.64 [R1+0x240], R100 ;  /* 0x0002406401007387 */ /* 0x000fe80000100a00 */
[----:B------:R0:W-:Y:S04]  /*d660*/  STL.64 [R1+0x1e0], R6 ;  /* 0x0001e00601007387 */ /* 0x0001e80000100a00 */
[----:B------:R-:W3:Y:S04]  /*d670*/  LDL.64 R24, [R1+0x278] ;  /* 0x0002780001187983 */ /* 0x000ee80000100a00 */
[----:B------:R-:W3:Y:S04]  /*d680*/  LDL.64 R20, [R1+0x2d8] ;  /* 0x0002d80001147983 */ /* 0x000ee80000100a00 */
[----:B0-----:R-:W3:Y:S04]  /*d690*/  LDL.64 R6, [R1+0x2c8] ;  /* 0x0002c80001067983 */ /* 0x001ee80000100a00 */
[----:B------:R-:W3:Y:S04]  /*d6a0*/  LDL.64 R14, [R1+0x2e8] ;  /* 0x0002e800010e7983 */ /* 0x000ee80000100a00 */
[----:B------:R-:W3:Y:S04]  /*d6b0*/  LDL.64 R10, [R1+0x2f8] ;  /* 0x0002f800010a7983 */ /* 0x000ee80000100a00 */
[----:B------:R-:W3:Y:S04]  /*d6c0*/  LDL.64 R8, [R1+0x308] ;  /* 0x0003080001087983 */ /* 0x000ee80000100a00 */
[----:B------:R-:W3:Y:S04]  /*d6d0*/  LDL.64 R4, [R1+0x318] ;  /* 0x0003180001047983 */ /* 0x000ee80000100a00 */
[----:B------:R-:W3:Y:S04]  /*d6e0*/  LDL.64 R82, [R1+0x328] ;  /* 0x0003280001527983 */ /* 0x000ee80000100a00 */
[----:B------:R-:W3:Y:S04]  /*d6f0*/  LDL.64 R86, [R1+0x338] ;  /* 0x0003380001567983 */ /* 0x000ee80000100a00 */
[----:B------:R-:W3:Y:S04]  /*d700*/  LDL.64 R90, [R1+0x348] ;  /* 0x00034800015a7983 */ /* 0x000ee80000100a00 */
[----:B------:R-:W3:Y:S04]  /*d710*/  LDL.64 R92, [R1+0x358] ;  /* 0x00035800015c7983 */ /* 0x000ee80000100a00 */
[----:B------:R-:W3:Y:S01]  /*d720*/  LDL.64 R100, [R1+0x368] ;  /* 0x0003680001647983 */ /* 0x000ee20000100a00 */
[C---:B------:R-:W-:Y:S01]  /*d730*/  FMUL.FTZ R3, R148.reuse, R3 ;  /* 0x0000000394037220 */ /* 0x040fe20000410000 */
[----:B------:R-:W-:-:S05]  /*d740*/  FMUL.FTZ R2, R148, R2 ;  /* 0x0000000294027220 */ /* 0x000fca0000410000 */
[----:B------:R0:W-:Y:S02]  /*d750*/  STL.64 [R1+0x250], R2 ;  /* 0x0002500201007387 */ /* 0x0001e40000100a00 */
[C---:B0-----:R-:W-:Y:S01]  /*d760*/  FMUL.FTZ R3, R148.reuse, R135 ;  /* 0x0000008794037220 */ /* 0x041fe20000410000 */
[----:B------:R-:W-:-:S05]  /*d770*/  FMUL.FTZ R2, R148, R134 ;  /* 0x0000008694027220 */ /* 0x000fca0000410000 */
[----:B------:R0:W-:Y:S04]  /*d780*/  STL.64 [R1+0x260], R2 ;  /* 0x0002600201007387 */ /* 0x0001e80000100a00 */
[----:B0-----:R0:W5:Y:S01]  /*d790*/  LDL.64 R2, [R1+0x1b8] ;  /* 0x0001b80001027983 */ /* 0x0011620000100a00 */
        /* <DEDUP_REMOVED lines=84> */
[----:B------:R0:W-:Y:S01]  /*dce0*/  STL.64 [R1+0x270], R126 ;  /* 0x0002707e01007387 */ /* 0x0001e20000100a00 */
[----:B------:R-:W-:-:S03]  /*dcf0*/  LOP3.LUT R150, R150, 0x1, RZ, 0xfc, !PT ;  /* 0x0000000196967812 */ /* 0x000fc600078efcff */
[----:B------:R0:W-:Y:S04]  /*dd00*/  STL.64 [R1+0x280], R102 ;  /* 0x0002806601007387 */ /* 0x0001e80000100a00 */
[----:B------:R0:W-:Y:S04]  /*dd10*/  STL.64 [R1+0x290], R98 ;  /* 0x0002906201007387 */ /* 0x0001e80000100a00 */
[----:B------:R0:W-:Y:S04]  /*dd20*/  STL.64 [R1+0x2a0], R96 ;  /* 0x0002a06001007387 */ /* 0x0001e80000100a00 */
[----:B------:R0:W-:Y:S04]  /*dd30*/  STL.64 [R1+0x2b0], R94 ;  /* 0x0002b05e01007387 */ /* 0x0001e80000100a00 */
[----:B------:R0:W-:Y:S04]  /*dd40*/  STL.64 [R1+0x2c0], R88 ;  /* 0x0002c05801007387 */ /* 0x0001e80000100a00 */
[----:B------:R0:W-:Y:S04]  /*dd50*/  STL.64 [R1+0x2d0], R84 ;  /* 0x0002d05401007387 */ /* 0x0001e80000100a00 */
[----:B------:R0:W-:Y:S04]  /*dd60*/  STL [R1+0x1d4], R149 ;  /* 0x0001d49501007387 */ /* 0x0001e80000100800 */
[----:B------:R0:W-:Y:S04]  /*dd70*/  STL.64 [R1+0x2e0], R80 ;  /* 0x0002e05001007387 */ /* 0x0001e80000100a00 */
[----:B------:R0:W-:Y:S04]  /*dd80*/  STL.64 [R1+0x2f0], R78 ;  /* 0x0002f04e01007387 */ /* 0x0001e80000100a00 */
[----:B------:R0:W-:Y:S04]  /*dd90*/  STL.64 [R1+0x300], R76 ;  /* 0x0003004c01007387 */ /* 0x0001e80000100a00 */
[----:B------:R0:W-:Y:S04]  /*dda0*/  STL.64 [R1+0x310], R74 ;  /* 0x0003104a01007387 */ /* 0x0001e80000100a00 */
[----:B------:R0:W-:Y:S04]  /*ddb0*/  STL.64 [R1+0x320], R64 ;  /* 0x0003204001007387 */ /* 0x0001e80000100a00 */
[----:B------:R0:W-:Y:S04]  /*ddc0*/  STL.64 [R1+0x330], R72 ;  /* 0x0003304801007387 */ /* 0x0001e80000100a00 */
[----:B------:R0:W-:Y:S01]  /*ddd0*/  STL.64 [R1+0x340], R70 ;  /* 0x0003404601007387 */ /* 0x0001e20000100a00 */
[C---:B------:R-:W-:Y:S01]  /*dde0*/  FMUL.FTZ R27, R133.reuse, R27 ;  /* 0x0000001b851b7220 */ /* 0x040fe20000410000 */
[----:B------:R-:W-:-:S02]  /*ddf0*/  FMUL.FTZ R26, R133, R26 ;  /* 0x0000001a851a7220 */ /* 0x000fc40000410000 */
        /* <DEDUP_REMOVED lines=65> */
[----:B------:R-:W-:Y:S01]  /*e210*/  ISETP.NE.AND P1, PT, R150, 0x3, PT ;  /* 0x000000039600780c */ /* 0x000fe20003f25270 */
[----:B------:R-:W-:Y:S01]  /*e220*/  BSSY B0, `(.L_x_12003) ;  /* 0x000001b000007945 */ /* 0x000fe20003800000 */
        /* <DEDUP_REMOVED lines=24> */
[----:B0-----:R-:W-:Y:S06]  /*e3b0*/  @!P1 BRA `(.L_x_12004) ;  /* 0x0000000000049947 */ /* 0x001fec0003800000 */
[----:B------:R-:W-:Y:S01]  /*e3c0*/  BPT.TRAP 0x1 ;  /* 0x000000040000795c */ /* 0x000fe20000300000 */
.L_x_12004:
[----:B------:R-:W-:Y:S05]  /*e3d0*/  BSYNC B0 ;  /* 0x0000000000007941 */ /* 0x000fea0003800000 */
.L_x_12003:
        /* <DEDUP_REMOVED lines=8> */
.L_x_12006:
[----:B------:R-:W-:Y:S05]  /*e460*/  BSYNC B0 ;  /* 0x0000000000007941 */ /* 0x000fea0003800000 */
.L_x_12005:
[----:B------:R-:W-:Y:S04]  /*e470*/  BSSY B0, `(.L_x_12007) ;  /* 0x0000004000007945 */ /* 0x000fe80003800000 */
[----:B-1----:R-:W-:Y:S05]  /*e480*/  @P0 BRA `(.L_x_12008) ;  /* 0x0000000000080947 */ /* 0x002fea0003800000 */
[----:B------:R-:W1:Y:S02]  /*e490*/  SYNCS.PHASECHK.TRANS64.TRYWAIT P0, [R2+URZ], R3 ;  /* 0x00000003020075a7 */ /* 0x000e64000800017f */
[----:B-1----:R-:W-:Y:S05]  /*e4a0*/  @!P0 BRA `(.L_x_12009) ;  /* 0x000001c400b88947 */ /* 0x002fea0003800000 */
.L_x_12008:
[----:B------:R-:W-:Y:S05]  /*e4b0*/  BSYNC B0 ;  /* 0x0000000000007941 */ /* 0x000fea0003800000 */
.L_x_12007:
        /* <DEDUP_REMOVED lines=128> */
[----:B------:R-:W-:Y:S05]  /*ecc0*/  WARPSYNC.ALL ;  /* 0x0000000000007948 */ /* 0x000fea0003800000 */
[----:B01----:R-:W-:-:S02]  /*ecd0*/  IMAD.U32 R2, RZ, RZ, UR44 ;  /* 0x0000002cff027e24 */ /* 0x003fc4000f8e00ff */
[----:B------:R-:W-:Y:S01]  /*ece0*/  IMAD.U32 R3, RZ, RZ, UR45 ;  /* 0x0000002dff037e24 */ /* 0x000fe2000f8e00ff */
[----:B------:R0:W-:Y:S06]  /*ecf0*/  BAR.SYNC.DEFER_BLOCKING R213, 0x100 ;  /* 0x000400d50000751d */ /* 0x0001ec0000010000 */
[----:B------:R-:W4:Y:S04]  /*ed00*/  LD.E.64 R2, desc[UR42][R2.64+0x80] ;  /* 0x0000802a02027980 */ /* 0x000f28000c101b00 */
[----:B--2---:R1:W-:Y:S04]  /*ed10*/  STL [R1+0x200], R4 ;  /* 0x0002000401007387 */ /* 0x0043e80000100800 */
[----:B---3--:R2:W-:Y:S04]  /*ed20*/  STL [R1+0x2d4], R5 ;  /* 0x0002d40501007387 */ /* 0x0085e80000100800 */
[----:B-1----:R-:W3:Y:S04]  /*ed30*/  LDL R4, [R1+0x68] ;  /* 0x0000680001047983 */ /* 0x002ee80000100800 */
[----:B--2---:R-:W2:Y:S04]  /*ed40*/  LDL R5, [R1+0x1b8] ;  /* 0x0001b80001057983 */ /* 0x004ea80000100800 */
        /* <DEDUP_REMOVED lines=126> */
[----:B-1----:R-:W2:Y:S04]  /*f530*/  LDL.128 R24, [R1+0x200] ;  /* 0x0002000001187983 */ /* 0x002ea80000100c00 */
[----:B----4-:R-:W4:Y:S04]  /*f540*/  LDL.128 R28, [R1+0x210] ;  /* 0x00021000011c7983 */ /* 0x010f280000100c00 */
[----:B0-----:R-:W4:Y:S04]  /*f550*/  LDL.128 R32, [R1+0x220] ;  /* 0x0002200001207983 */ /* 0x001f280000100c00 */
[----:B------:R-:W4:Y:S04]  /*f560*/  LDL.128 R36, [R1+0x230] ;  /* 0x0002300001247983 */ /* 0x000f280000100c00 */
[----:B---3--:R-:W4:Y:S04]  /*f570*/  LDL.128 R40, [R1+0x240] ;  /* 0x0002400001287983 */ /* 0x008f280000100c00 */
[----:B--2---:R-:W4:Y:S04]  /*f580*/  LDL.128 R44, [R1+0x250] ;  /* 0x00025000012c7983 */ /* 0x004f280000100c00 */
        /* <DEDUP_REMOVED lines=26> */
[----:B------:R-:W-:Y:S01]  /*f730*/  IMAD R2, R5, 0xc00, R2 ;  /* 0x00000c0005027824 */ /* 0x000fe200078e0202 */
[----:B------:R-:W-:-:S02]  /*f740*/  ISETP.NE.U32.AND P0, PT, R4, RZ, PT ;  /* 0x000000ff0400720c */ /* 0x000fc40003f05070 */
[----:B------:R-:W-:Y:S02]  /*f750*/  R2UR UR7, R3 ;  /* 0x00000000030772ca */ /* 0x000fe400000e0000 */
[----:B------:R-:W-:-:S09]  /*f760*/  R2UR UR6, R2 ;  /* 0x00000000020672ca */ /* 0x000fd200000e0000 */
[----:B------:R-:W-:Y:S01]  /*f770*/  VOTEU.ANY UP0, P0 ;  /* 0x00000000003f7886 */ /* 0x000fe20000000100 */
[----:B------:R-:W-:Y:S02]  /*f780*/  VIADD R4, R2, 0x80 ;  /* 0x0000008002047836 */ /* 0x000fe40000000000 */
[----:B------:R-:W-:Y:S01]  /*f790*/  IMAD.MOV.U32 R5, RZ, RZ, R3 ;  /* 0x000000ffff057224 */ /* 0x000fe200078e0003 */
[----:B----4-:R-:W-:-:S06]  /*f7a0*/  WARPGROUP.ARRIVE ;  /* 0x00000000000079c5 */ /* 0x010fcc0000000000 */
[----:B------:R-:W-:Y:S01]  /*f7b0*/  HGMMA.64x256x16.F32.BF16 R24, R156, gdesc[UR4].tnspB, R24, UP0, gsb0 ;  /* 0x43e000049c187df0 */ /* 0x000fe2000b801818 */
        /* <DEDUP_REMOVED lines=120> */
[----:B------:R-:W2:Y:S01]  /*ff40*/  LDL R5, [R1+0x28] ;  /* 0x0000280001057983 */ /* 0x000ea20000100800 */
        /* <DEDUP_REMOVED lines=36> */
[----:B------:R-:W-:Y:S02]  /*10190*/  R2UR UR7, R3 ;  /* 0x00000000030772ca */ /* 0x000fe400000e0000 */
        /* <DEDUP_REMOVED lines=197> */
[----:B------:R0:W-:Y:S04]  /*10df0*/  STL [R1+0x68], R165 ;  /* 0x000068a501007387 */ /* 0x0001e80000100800 */
[----:B------:R0:W-:Y:S04]  /*10e00*/  STL [R1+0x68], R165 ;  /* 0x000068a501007387 */ /* 0x0001e80000100800 */
[----:B------:R0:W-:Y:S01]  /*10e10*/  STL [R1+0x68], R165 ;  /* 0x000068a501007387 */ /* 0x0001e20000100800 */
[----:B------:R-:W-:-:S03]  /*10e20*/  LOP3.LUT R5, R5, 0x1, RZ, 0xfc, !PT ;  /* 0x0000000105057812 */ /* 0x000fc600078efcff */
        /* <DEDUP_REMOVED lines=135> */
.L_x_12011:
[----:B------:R-:W-:Y:S05]  /*116a0*/  BSYNC B0 ;  /* 0x0000000000007941 */ /* 0x000fea0003800000 */
.L_x_12010:
        /* <DEDUP_REMOVED lines=11> */
.L_x_11983:
[----:B------:R-:W0:Y:S01]  /*11760*/  LDC R3, c[0x0][0x448] ;  /* 0x00011200ff037b82 */ /* 0x000e220000000800 */
[----:B------:R-:W-:-:S07]  /*11770*/  ULDC UR4, c[0x0][0x9dc] ;  /* 0x0002770000047ab9 */ /* 0x000fce0000000800 */
[----:B------:R-:W1:Y:S01]  /*11780*/  LDC R6, c[0x0][0x9e4] ;  /* 0x00027900ff067b82 */ /* 0x000e620000000800 */
[----:B0-----:R-:W-:Y:S01]  /*11790*/  ISETP.NE.AND P0, PT, R3, 0x1, PT ;  /* 0x000000010300780c */ /* 0x001fe20003f05270 */
[----:B------:R-:W-:-:S12]  /*117a0*/  VIADD R3, R2, 0x7f ;  /* 0x0000007f02037836 */ /* 0x000fd80000000000 */
        /* <DEDUP_REMOVED lines=18> */
.L_x_12015:
[----:B------:R-:W-:-:S13]  /*118d0*/  ISETP.NE.AND P0, PT, R6, 0x1, PT ;  /* 0x000000010600780c */ /* 0x000fda0003f05270 */
[----:B------:R-:W0:Y:S02]  /*118e0*/  @P0 LDC.64 R4, c[0x0][0x9e8] ;  /* 0x00027a00ff040b82 */ /* 0x000e240000000a00 */
[----:B0-----:R-:W-:-:S05]  /*118f0*/  @P0 IMAD.HI.U32 R4, R3, R4, RZ ;  /* 0x0000000403040227 */ /* 0x001fca00078e00ff */
[----:B------:R-:W-:-:S07]  /*11900*/  @P0 SHF.R.U32.HI R3, RZ, R5, R4 ;  /* 0x00000005ff030219 */ /* 0x000fce0000011604 */
.L_x_12016:
[----:B------:R-:W-:Y:S05]  /*11910*/  BSYNC B0 ;  /* 0x0000000000007941 */ /* 0x000fea0003800000 */
.L_x_12014:
[----:B------:R-:W-:-:S05]  /*11920*/  IMAD R3, R3, R6, RZ ;  /* 0x0000000603037224 */ /* 0x000fca00078e02ff */
[----:B------:R-:W-:-:S07]  /*11930*/  VIMNMX R2, R2, R3, !PT ;  /* 0x0000000302027248 */ /* 0x000fce0007fe0100 */
.L_x_12013:
[----:B------:R-:W-:-:S04]  /*11940*/  VIADD R2, R2, 0x5f ;  /* 0x0000005f02027836 */ /* 0x000fc80000000000 */
[----:B------:R-:W-:-:S05]  /*11950*/  IMAD.HI R2, R2, 0x2aaaaaab, RZ ;  /* 0x2aaaaaab02027827 */ /* 0x000fca00078e02ff */
[----:B------:R-:W-:-:S04]  /*11960*/  SHF.R.U32.HI R3, RZ, 0x1f, R2 ;  /* 0x0000001fff037819 */ /* 0x000fc80000011602 */
[----:B------:R-:W-:-:S04]  /*11970*/  LEA.HI.SX32 R2, R2, R3, 0x1c ;  /* 0x0000000302027211 */ /* 0x000fc800078fe2ff */
[----:B------:R-:W-:-:S04]  /*11980*/  VIMNMX R165, R199, R2, !PT ;  /* 0x00000002c7a57248 */ /* 0x000fc80007fe0100 */
[----:B------:R-:W-:-:S13]  /*11990*/  ISETP.GE.AND P0, PT, R0, R165, PT ;  /* 0x000000a50000720c */ /* 0x000fda0003f06270 */
[----:B------:R-:W-:Y:S05]  /*119a0*/  @!P0 BRA `(.L_x_12017) ;  /* 0x0000005800b08947 */ /* 0x000fea0003800000 */
.L_x_12036:
        /* <DEDUP_REMOVED lines=22> */
.L_x_12019:
[----:B------:R-:W-:Y:S05]  /*11b10*/  BSYNC B0 ;  /* 0x0000000000007941 */ /* 0x000fea0003800000 */
.L_x_12018:
        /* <DEDUP_REMOVED lines=16> */
.L_x_12021:
[----:B------:R-:W-:Y:S05]  /*11c20*/  BSYNC B0 ;  /* 0x0000000000007941 */ /* 0x000fea0003800000 */
.L_x_12020:
        /* <DEDUP_REMOVED lines=10> */
.L_x_12023:
[----:B------:R-:W-:Y:S05]  /*11cd0*/  BSYNC B0 ;  /* 0x0000000000007941 */ /* 0x000fea0003800000 */
.L_x_12022:
[----:B------:R-:W1:Y:S01]  /*11ce0*/  S2R R2, SR_TID.X ;  /* 0x0000000000027919 */ /* 0x000e620000002100 */
[----:B0-----:R-:W2:Y:S01]  /*11cf0*/  LDL R7, [R1+0x1b8] ;  /* 0x0001b80001077983 */ /* 0x001ea20000100800 */
[----:B-1----:R-:W-:-:S03]  /*11d00*/  SHF.R.U32.HI R5, RZ, 0x7, R2 ;  /* 0x00000007ff057819 */ /* 0x002fc60000011602 */
[----:B------:R-:W2:Y:S01]  /*11d10*/  LDL.64 R2, [R1+0x78] ;  /* 0x0000780001027983 */ /* 0x000ea20000100a00 */
[----:B------:R-:W-:Y:S05]  /*11d20*/  WARPSYNC.ALL ;  /* 0x0000000000007948 */ /* 0x000fea0003800000 */
[----:B------:R-:W-:Y:S01]  /*11d30*/  IADD3 R12, -R5, 0xb, RZ ;  /* 0x0000000b050c7810 */ /* 0x000fe20007ffe1ff */
        /* <DEDUP_REMOVED lines=8> */
[----:B------:R-:W-:Y:S01]  /*11dc0*/  VIADD R6, R2, 0x2 ;  /* 0x0000000202067836 */ /* 0x000fe20000000000 */
[----:B------:R0:W-:Y:S01]  /*11dd0*/  STL [R1+0x60], RZ ;  /* 0x000060ff01007387 */ /* 0x0001e20000100800 */
[----:B------:R-:W-:Y:S02]  /*11de0*/  IMAD.MOV.U32 R7, RZ, RZ, R3 ;  /* 0x000000ffff077224 */ /* 0x000fe400078e0003 */
[----:B------:R-:W-:-:S05]  /*11df0*/  IMAD.MOV.U32 R194, RZ, RZ, 0x1 ;  /* 0x00000001ffc27424 */ /* 0x000fca00078e00ff */
[----:B------:R0:W-:Y:S04]  /*11e00*/  STL [R1+0x60], R194 ;  /* 0x000060c201007387 */ /* 0x0001e80000100800 */
[----:B------:R0:W-:Y:S04]  /*11e10*/  STL [R1+0x60], R194 ;  /* 0x000060c201007387 */ /* 0x0001e80000100800 */
[----:B------:R0:W-:Y:S04]  /*11e20*/  STL [R1+0x60], R194 ;  /* 0x000060c201007387 */ /* 0x0001e80000100800 */
[----:B------:R0:W-:Y:S01]  /*11e30*/  STL [R1+0x60], R194 ;  /* 0x000060c201007387 */ /* 0x0001e20000100800 */
[----:B---3--:R-:W-:-:S02]  /*11e40*/  R2UR UR4, R14 ;  /* 0x000000000e0472ca */ /* 0x008fc400000e0000 */
[----:B------:R-:W-:Y:S01]  /*11e50*/  R2UR UR5, R15 ;  /* 0x000000000f0572ca */ /* 0x000fe200000e0000 */
[----:B----4-:R-:W-:Y:S02]  /*11e60*/  VIADD R4, R4, 0x2 ;  /* 0x0000000204047836 */ /* 0x010fe40000000000 */
[----:B------:R-:W-:Y:S02]  /*11e70*/  VIADD R8, R8, 0x4 ;  /* 0x0000000408087836 */ /* 0x000fe40000000000 */
[----:B--2---:R-:W-:-:S08]  /*11e80*/  VIADD R10, R10, 0x6 ;  /* 0x000000060a0a7836 */ /* 0x004fd00000000000 */
[----:B------:R-:W-:Y:S01]  /*11e90*/  HGMMA.64x96x16.F32.BF16 R24, gdesc[UR4], RZ, !UPT, gsb0 ;  /* 0x01600000041879f0 */ /* 0x000fe2000c0018ff */
[----:B------:R-:W-:Y:S02]  /*11ea0*/  R2UR UR6, R6 ;  /* 0x00000000060672ca */ /* 0x000fe400000e0000 */
[----:B------:R-:W-:Y:S02]  /*11eb0*/  R2UR UR7, R7 ;  /* 0x00000000070772ca */ /* 0x000fe400000e0000 */
        /* <DEDUP_REMOVED lines=8> */
[----:B------:R-:W-:Y:S01]  /*11f40*/  R2UR UR6, R4 ;  /* 0x00000000040672ca */ /* 0x000fe200000e0000 */
[----:B------:R-:W-:Y:S01]  /*11f50*/  IMAD.U32 R4, RZ, RZ, UR44 ;  /* 0x0000002cff047e24 */ /* 0x000fe2000f8e00ff */
[----:B------:R-:W-:Y:S01]  /*11f60*/  R2UR UR7, R5 ;  /* 0x00000000050772ca */ /* 0x000fe200000e0000 */
[----:B------:R-:W-:Y:S01]  /*11f70*/  IMAD.U32 R5, RZ, RZ, UR45 ;  /* 0x0000002dff057e24 */ /* 0x000fe2000f8e00ff */
[----:B------:R-:W-:Y:S02]  /*11f80*/  R2UR UR4, R8 ;  /* 0x00000000080472ca */ /* 0x000fe400000e0000 */
[----:B------:R-:W-:Y:S01]  /*11f90*/  R2UR UR5, R9 ;  /* 0x00000000090572ca */ /* 0x000fe200000e0000 */
[----:B------:R-:W-:Y:S02]  /*11fa0*/  WARPGROUP.DEPBAR.LE gsb0, 0x0 ;  /* 0x00008000000079c5 */ /* 0x000fe40000010000 */
[----:B------:R-:W-:-:S10]  /*11fb0*/  WARPGROUP.ARRIVE ;  /* 0x00000000000079c5 */ /* 0x000fd40000000000 */
[----:B------:R-:W-:Y:S01]  /*11fc0*/  HGMMA.64x96x16.F32.BF16 R24, gdesc[UR4], R24, gsb0 ;  /* 0x01600000041879f0 */ /* 0x000fe20008001818 */
[----:B------:R-:W-:Y:S02]  /*11fd0*/  R2UR UR6, R2 ;  /* 0x00000000020672ca */ /* 0x000fe400000e0000 */
[----:B------:R-:W-:Y:S01]  /*11fe0*/  R2UR UR7, R3 ;  /* 0x00000000030772ca */ /* 0x000fe200000e0000 */
[----:B------:R0:W5:Y:S01]  /*11ff0*/  LDL R2, [R1+0x1b8] ;  /* 0x0001b80001027983 */ /* 0x0001620000100800 */
[----:B------:R-:W-:Y:S02]  /*12000*/  R2UR UR4, R10 ;  /* 0x000000000a0472ca */ /* 0x000fe400000e0000 */
[----:B------:R-:W-:Y:S01]  /*12010*/  R2UR UR5, R11 ;  /* 0x000000000b0572ca */ /* 0x000fe200000e0000 */
[----:B------:R-:W-:Y:S02]  /*12020*/  WARPGROUP.DEPBAR.LE gsb0, 0x0 ;  /* 0x00008000000079c5 */ /* 0x000fe40000010000 */
[----:B------:R-:W-:-:S10]  /*12030*/  WARPGROUP.ARRIVE ;  /* 0x00000000000079c5 */ /* 0x000fd40000000000 */
[----:B------:R-:W-:Y:S03]  /*12040*/  HGMMA.64x96x16.F32.BF16 R24, gdesc[UR4], R24, gsb0 ;  /* 0x01600000041879f0 */ /* 0x000fe60008001818 */
[----:B------:R-:W-:Y:S02]  /*12050*/  WARPGROUP.DEPBAR.LE gsb0, 0x0 ;  /* 0x00008000000079c5 */ /* 0x000fe40000010000 */
[----:B------:R0:W-:Y:S06]  /*12060*/  BAR.ARV R12, 0x100 ;  /* 0x0004000c0000751d */ /* 0x0001ec0000002000 */
[----:B------:R-:W2:Y:S01]  /*12070*/  LD.E R3, desc[UR42][R4.64] ;  /* 0x0000002a04037980 */ /* 0x000ea2000c101900 */
[----:B------:R-:W-:Y:S01]  /*12080*/  BSSY B0, `(.L_x_12025) ;  /* 0x0000005000007945 */ /* 0x000fe20003800000 */
[----:B--2---:R-:W-:-:S04]  /*12090*/  LOP3.LUT R3, R3, 0x1, RZ, 0xfc, !PT ;  /* 0x0000000103037812 */ /* 0x004fc800078efcff */
[----:B------:R-:W-:-:S13]  /*120a0*/  ISETP.NE.AND P0, PT, R3, 0x3, PT ;  /* 0x000000030300780c */ /* 0x000fda0003f05270 */
[----:B0-----:R-:W-:Y:S05]  /*120b0*/  @!P0 BRA `(.L_x_12026) ;  /* 0x0000000000048947 */ /* 0x001fea0003800000 */
[----:B------:R-:W-:Y:S01]  /*120c0*/  BPT.TRAP 0x1 ;  /* 0x000000040000795c */ /* 0x000fe20000300000 */
.L_x_12026:
[----:B------:R-:W-:Y:S05]  /*120d0*/  BSYNC B0 ;  /* 0x0000000000007941 */ /* 0x000fea0003800000 */
.L_x_12025:
[----:B------:R-:W-:Y:S02]  /*120e0*/  IMAD.U32 R8, RZ, RZ, UR44 ;  /* 0x0000002cff087e24 */ /* 0x000fe4000f8e00ff */
[----:B------:R-:W-:-:S05]  /*120f0*/  IMAD.U32 R9, RZ, RZ, UR45 ;  /* 0x0000002dff097e24 */ /* 0x000fca000f8e00ff */
[----:B------:R-:W2:Y:S01]  /*12100*/  LD.E.64 R4, desc[UR42][R8.64+0x20] ;  /* 0x0000202a08047980 */ /* 0x000ea2000c101b00 */
[----:B------:R-:W-:Y:S02]  /*12110*/  IMAD.U32 R6, RZ, RZ, UR44 ;  /* 0x0000002cff067e24 */ /* 0x000fe4000f8e00ff */
[----:B------:R-:W-:-:S05]  /*12120*/  IMAD.U32 R7, RZ, RZ, UR45 ;  /* 0x0000002dff077e24 */ /* 0x000fca000f8e00ff */
[----:B------:R-:W3:Y:S01]  /*12130*/  LD.E R6, desc[UR42][R6.64+0xc] ;  /* 0x00000c2a06067980 */ /* 0x000ee2000c101900 */
[----:B--2---:R-:W-:-:S05]  /*12140*/  MOV R3, R4 ;  /* 0x0000000400037202 */ /* 0x004fca0000000f00 */
[----:B-----5:R-:W-:-:S05]  /*12150*/  IMAD R3, R2, 0x8, R3 ;  /* 0x0000000802037824 */ /* 0x020fca00078e0203 */
[----:B---3--:R-:W-:-:S04]  /*12160*/  PRMT R3, R6, 0x654, R3 ;  /* 0x0000065406037816 */ /* 0x008fc80000000003 */
[----:B------:R0:W-:Y:S01]  /*12170*/  SYNCS.ARRIVE.TRANS64.RED.A1T0 RZ, [R3+URZ], RZ ;  /* 0x000000ff03ff79a7 */ /* 0x0001e2000810043f */
[----:B------:R-:W2:Y:S04]  /*12180*/  LDL.64 R4, [R1+0x1d0] ;  /* 0x0001d00001047983 */ /* 0x000ea80000100a00 */
[----:B------:R-:W3:Y:S04]  /*12190*/  LDL R88, [R1+0x1f0] ;  /* 0x0001f00001587983 */ /* 0x000ee80000100800 */
        /* <DEDUP_REMOVED lines=72> */
[----:B0-----:R-:W-:-:S03]  /*12620*/  FMNMX.FTZ R6, R7, R8, !PT ;  /* 0x0000000807067209 */ /* 0x001fc60007810000 */
[----:B------:R0:W-:Y:S04]  /*12630*/  STL.64 [R1+0x1d0], R2 ;  /* 0x0001d00201007387 */ /* 0x0001e80000100a00 */
[----:B------:R1:W-:Y:S04]  /*12640*/  STL [R1+0x1d0], R6 ;  /* 0x0001d00601007387 */ /* 0x0003e80000100800 */
[----:B------:R-:W2:Y:S04]  /*12650*/  LDL R11, [R1+0x1d0] ;  /* 0x0001d000010b7983 */ /* 0x000ea80000100800 */
[----:B------:R-:W4:Y:S04]  /*12660*/  LDL R10, [R1+0x1d4] ;  /* 0x0001d400010a7983 */ /* 0x000f280000100800 */
[----:B------:R-:W4:Y:S04]  /*12670*/  LDL.64 R8, [R1+0x230] ;  /* 0x0002300001087983 */ /* 0x000f280000100a00 */
[----:B0-----:R-:W4:Y:S01]  /*12680*/  LDL.64 R2, [R1+0x240] ;  /* 0x0002400001027983 */ /* 0x001f220000100a00 */
[----:B--2---:R-:W-:-:S04]  /*12690*/  FADD.FTZ R7, R4, -R11 ;  /* 0x8000000b04077221 */ /* 0x004fc80000010000 */
[----:B---3--:R-:W-:-:S04]  /*126a0*/  FMUL.FTZ R7, R7, R88 ;  /* 0x0000005807077220 */ /* 0x008fc80000410000 */
[----:B------:R1:W0:Y:S02]  /*126b0*/  MUFU.EX2 R72, R7 ;  /* 0x0000000700487308 */ /* 0x0002240000000800 */
[----:B-1----:R-:W2:Y:S04]  /*126c0*/  LDL.64 R6, [R1+0x250] ;  /* 0x0002500001067983 */ /* 0x002ea80000100a00 */
[----:B----4-:R-:W1:Y:S02]  /*126d0*/  SHFL.BFLY PT, R13, R10, 0x2, 0x1f ;  /* 0x0c401f000a0d7f89 */ /* 0x010e6400000e0000 */
[----:B-1----:R-:W-:-:S05]  /*126e0*/  FMNMX.FTZ R13, R13, R10, !PT ;  /* 0x0000000a0d0d7209 */ /* 0x002fca0007810000 */
[----:B------:R-:W1:Y:S01]  /*126f0*/  SHFL.BFLY PT, R4, R13, 0x1, 0x1f ;  /* 0x0c201f000d047f89 */ /* 0x000e6200000e0000 */
[----:B------:R-:W-:-:S04]  /*12700*/  FMUL.FTZ R11, R88, R11 ;  /* 0x0000000b580b7220 */ /* 0x000fc80000410000 */
[-CC-:B------:R-:W-:Y:S01]  /*12710*/  FFMA.FTZ R132, R57, R88.reuse, -R11.reuse ;  /* 0x0000005839847223 */ /* 0x180fe2000001080b */
[-CC-:B------:R-:W-:Y:S01]  /*12720*/  FFMA.FTZ R168, R24, R88.reuse, -R11.reuse ;  /* 0x0000005818a87223 */ /* 0x180fe2000001080b */
[----:B------:R-:W-:Y:S01]  /*12730*/  FFMA.FTZ R78, R25, R88, -R11 ;  /* 0x00000058194e7223 */ /* 0x000fe2000001080b */
[----:B-1----:R-:W-:-:S04]  /*12740*/  FMNMX.FTZ R79, R13, R4, !PT ;  /* 0x000000040d4f7209 */ /* 0x002fc80007810000 */
[----:B------:R-:W-:Y:S01]  /*12750*/  MUFU.EX2 R168, R168 ;  /* 0x000000a800a87308 */ /* 0x000fe20000000800 */
[-CC-:B------:R-:W-:Y:S01]  /*12760*/  FFMA.FTZ R170, R28, R88.reuse, -R11.reuse ;  /* 0x000000581caa7223 */ /* 0x180fe2000001080b */
[-CC-:B------:R-:W-:Y:S01]  /*12770*/  FFMA.FTZ R73, R29, R88.reuse, -R11.reuse ;  /* 0x000000581d497223 */ /* 0x180fe2000001080b */
[-C--:B------:R-:W-:Y:S01]  /*12780*/  FFMA.FTZ R160, R32, R88.reuse, -R11 ;  /* 0x0000005820a07223 */ /* 0x080fe2000001080b */
[-C--:B------:R-:W-:Y:S01]  /*12790*/  FMUL.FTZ R57, R79, R88.reuse ;  /* 0x000000584f397220 */ /* 0x080fe20000410000 */
[----:B------:R-:W-:Y:S01]  /*127a0*/  FADD.FTZ R5, R5, -R79 ;  /* 0x8000004f05057221 */ /* 0x000fe20000010000 */
[-CC-:B------:R-:W-:Y:S01]  /*127b0*/  FFMA.FTZ R74, R33, R88.reuse, -R11.reuse ;  /* 0x00000058214a7223 */ /* 0x180fe2000001080b */
[-C--:B------:R-:W-:Y:S01]  /*127c0*/  FFMA.FTZ R162, R36, R88.reuse, -R11 ;  /* 0x0000005824a27223 */ /* 0x080fe2000001080b */
[-CC-:B------:R-:W-:Y:S01]  /*127d0*/  FFMA.FTZ R169, R26, R88.reuse, -R57.reuse ;  /* 0x000000581aa97223 */ /* 0x180fe20000010839 */
[----:B------:R-:W-:Y:S01]  /*127e0*/  FMUL.FTZ R5, R88, R5 ;  /* 0x0000000558057220 */ /* 0x000fe20000410000 */
[-CC-:B------:R-:W-:Y:S01]  /*127f0*/  FFMA.FTZ R144, R27, R88.reuse, -R57.reuse ;  /* 0x000000581b907223 */ /* 0x180fe20000010839 */
[-CC-:B------:R-:W-:Y:S01]  /*12800*/  FFMA.FTZ R171, R30, R88.reuse, -R57.reuse ;  /* 0x000000581eab7223 */ /* 0x180fe20000010839 */
[----:B------:R-:W-:Y:S01]  /*12810*/  MUFU.EX2 R78, R78 ;  /* 0x0000004e004e7308 */ /* 0x000fe20000000800 */
[-CC-:B------:R-:W-:Y:S01]  /*12820*/  FFMA.FTZ R145, R31, R88.reuse, -R57.reuse ;  /* 0x000000581f917223 */ /* 0x180fe20000010839 */
[-CC-:B------:R-:W-:Y:S01]  /*12830*/  FFMA.FTZ R161, R34, R88.reuse, -R57.reuse ;  /* 0x0000005822a17223 */ /* 0x180fe20000010839 */
[-C--:B------:R-:W-:Y:S01]  /*12840*/  FFMA.FTZ R146, R35, R88.reuse, -R57 ;  /* 0x0000005823927223 */ /* 0x080fe20000010839 */
[-CC-:B------:R-:W-:Y:S01]  /*12850*/  FFMA.FTZ R75, R37, R88.reuse, -R11.reuse ;  /* 0x00000058254b7223 */ /* 0x180fe2000001080b */
[-CC-:B------:R-:W-:Y:S01]  /*12860*/  FFMA.FTZ R156, R40, R88.reuse, -R11.reuse ;  /* 0x00000058289c7223 */ /* 0x180fe2000001080b */
[-CC-:B------:R-:W-:Y:S01]  /*12870*/  FFMA.FTZ R76, R41, R88.reuse, -R11.reuse ;  /* 0x00000058294c7223 */ /* 0x180fe2000001080b */
[-C--:B------:R-:W-:Y:S01]  /*12880*/  FFMA.FTZ R77, R45, R88.reuse, -R11 ;  /* 0x000000582d4d7223 */ /* 0x080fe2000001080b */
[----:B------:R-:W-:Y:S01]  /*12890*/  MUFU.EX2 R142, R5 ;  /* 0x00000005008e7308 */ /* 0x000fe20000000800 */
        /* <DEDUP_REMOVED lines=11> */
[----:B------:R-:W-:Y:S01]  /*12950*/  FFMA.FTZ R133, R69, R88, -R11 ;  /* 0x0000005845857223 */ /* 0x000fe2000001080b */
[C---:B0-----:R-:W-:Y:S01]  /*12960*/  FMUL.FTZ R101, R72.reuse, R101 ;  /* 0x0000006548657220 */ /* 0x041fe20000410000 */
[C---:B------:R-:W-:Y:S01]  /*12970*/  FMUL.FTZ R100, R72.reuse, R100 ;  /* 0x0000006448647220 */ /* 0x040fe20000410000 */
[C---:B------:R-:W-:Y:S01]  /*12980*/  FMUL.FTZ R83, R72.reuse, R83 ;  /* 0x0000005348537220 */ /* 0x040fe20000410000 */
[----:B------:R-:W0:Y:S01]  /*12990*/  MUFU.EX2 R144, R144 ;  /* 0x0000009000907308 */ /* 0x000e220000000800 */
        /* <DEDUP_REMOVED lines=8> */
[----:B------:R-:W4:Y:S04]  /*12a20*/  LDL.64 R12, [R1+0x2a0] ;  /* 0x0002a000010c7983 */ /* 0x000f280000100a00 */
[----:B------:R-:W4:Y:S03]  /*12a30*/  LDL.64 R24, [R1+0x2e0] ;  /* 0x0002e00001187983 */ /* 0x000f260000100a00 */
[----:B------:R-:W3:Y:S01]  /*12a40*/  MUFU.EX2 R170, R170 ;  /* 0x000000aa00aa7308 */ /* 0x000ee20000000800 */
[----:B-1----:R-:W-:Y:S01]  /*12a50*/  FFMA.FTZ R39, R15, R142, R169 ;  /* 0x0000008e0f277223 */ /* 0x002fe200000100a9 */
[----:B------:R-:W-:Y:S01]  /*12a60*/  FFMA.FTZ R163, R38, R88, -R57 ;  /* 0x0000005826a37223 */ /* 0x000fe20000010839 */
[----:B------:R-:W4:Y:S05]  /*12a70*/  LDL.64 R28, [R1+0x300] ;  /* 0x00030000011c7983 */ /* 0x000f2a0000100a00 */
[----:B------:R-:W-:Y:S01]  /*12a80*/  MUFU.EX2 R73, R73 ;  /* 0x0000004900497308 */ /* 0x000fe20000000800 */
[----:B------:R-:W-:-:S07]  /*12a90*/  FFMA.FTZ R35, R72, R14, R168 ;  /* 0x0000000e48237223 */ /* 0x000fce00000100a8 */
        /* <DEDUP_REMOVED lines=10> */
[----:B------:R-:W-:Y:S01]  /*12b40*/  FADD.FTZ R39, R78, R35 ;  /* 0x000000234e277221 */ /* 0x000fe20000010000 */
[-CC-:B------:R-:W-:Y:S01]  /*12b50*/  FFMA.FTZ R138, R55, R88.reuse, -R57.reuse ;  /* 0x00000058378a7223 */ /* 0x180fe20000010839 */
[-CC-:B------:R-:W-:Y:S01]  /*12b60*/  FFMA.FTZ R139, R59, R88.reuse, -R57.reuse ;  /* 0x000000583b8b7223 */ /* 0x180fe20000010839 */
[-CC-:B------:R-:W-:Y:S01]  /*12b70*/  FFMA.FTZ R173, R58, R88.reuse, -R57.reuse ;  /* 0x000000583aad7223 */ /* 0x180fe20000010839 */
[----:B------:R-:W-:-:S02]  /*12b80*/  FFMA.FTZ R175, R62, R88, -R57 ;  /* 0x000000583eaf7223 */ /* 0x000fc40000010839 */
[----:B------:R-:W-:Y:S01]  /*12b90*/  MUFU.EX2 R132, R132 ;  /* 0x0000008400847308 */ /* 0x000fe20000000800 */
[-CC-:B------:R-:W-:Y:S01]  /*12ba0*/  FFMA.FTZ R141, R63, R88.reuse, -R57.reuse ;  /* 0x000000583f8d7223 */ /* 0x180fe20000010839 */
[-CC-:B------:R-:W-:Y:S01]  /*12bb0*/  FFMA.FTZ R148, R66, R88.reuse, -R57.reuse ;  /* 0x0000005842947223 */ /* 0x180fe20000010839 */
[-CC-:B------:R-:W-:Y:S01]  /*12bc0*/  FFMA.FTZ R181, R67, R88.reuse, -R57.reuse ;  /* 0x0000005843b57223 */ /* 0x180fe20000010839 */
[-CC-:B------:R-:W-:Y:S01]  /*12bd0*/  FFMA.FTZ R183, R70, R88.reuse, -R57.reuse ;  /* 0x0000005846b77223 */ /* 0x180fe20000010839 */
[----:B------:R-:W-:Y:S01]  /*12be0*/  FFMA.FTZ R140, R71, R88, -R57 ;  /* 0x00000058478c7223 */ /* 0x000fe20000010839 */
[----:B------:R-:W4:Y:S02]  /*12bf0*/  LDL.64 R26, [R1+0x2f0] ;  /* 0x0002f000011a7983 */ /* 0x000f240000100a00 */
[----:B------:R-:W0:Y:S01]  /*12c00*/  MUFU.EX2 R161, R161 ;  /* 0x000000a100a17308 */ /* 0x000e220000000800 */
[----:B---3--:R-:W-:Y:S01]  /*12c10*/  FADD.FTZ R42, R171, R38 ;  /* 0x00000026ab2a7221 */ /* 0x008fe20000010000 */
[----:B------:R-:W-:Y:S01]  /*12c20*/  FADD.FTZ R40, R170, R39 ;  /* 0x00000027aa287221 */ /* 0x000fe20000010000 */
[----:B------:R-:W3:Y:S04]  /*12c30*/  LDL.64 R36, [R1+0x280] ;  /* 0x0002800001247983 */ /* 0x000ee80000100a00 */
[----:B------:R-:W4:Y:S01]  /*12c40*/  LDL.64 R4, [R1+0x2b0] ;  /* 0x0002b00001047983 */ /* 0x000f220000100a00 */
[----:B------:R-:W0:Y:S03]  /*12c50*/  MUFU.EX2 R146, R146 ;  /* 0x0000009200927308 */ /* 0x000e260000000800 */
[----:B------:R-:W4:Y:S04]  /*12c60*/  LDL.64 R32, [R1+0x320] ;  /* 0x0003200001207983 */ /* 0x000f280000100a00 */
[----:B------:R-:W4:Y:S01]  /*12c70*/  LDL.64 R30, [R1+0x310] ;  /* 0x00031000011e7983 */ /* 0x000f220000100a00 */
[----:B------:R-:W0:Y:S01]  /*12c80*/  MUFU.EX2 R74, R74 ;  /* 0x0000004a004a7308 */ /* 0x000e220000000800 */
[----:B-1----:R-:W-:Y:S01]  /*12c90*/  FADD.FTZ R42, R145, R42 ;  /* 0x0000002a912a7221 */ /* 0x002fe20000010000 */
[----:B------:R-:W-:-:S06]  /*12ca0*/  FADD.FTZ R43, R73, R40 ;  /* 0x00000028492b7221 */ /* 0x000fcc0000010000 */
[----:B------:R-:W-:Y:S08]  /*12cb0*/  MUFU.EX2 R162, R162 ;  /* 0x000000a200a27308 */ /* 0x000ff00000000800 */
[----:B------:R-:W-:Y:S08]  /*12cc0*/  MUFU.EX2 R147, R147 ;  /* 0x0000009300937308 */ /* 0x000ff00000000800 */
[----:B------:R-:W-:Y:S08]  /*12cd0*/  MUFU.EX2 R75, R75 ;  /* 0x0000004b004b7308 */ /* 0x000ff00000000800 */
[----:B------:R-:W-:Y:S08]  /*12ce0*/  MUFU.EX2 R156, R156 ;  /* 0x0000009c009c7308 */ /* 0x000ff00000000800 */
[----:B------:R-:W-:Y:S08]  /*12cf0*/  MUFU.EX2 R76, R76 ;  /* 0x0000004c004c7308 */ /* 0x000ff00000000800 */
[----:B------:R-:W-:Y:S08]  /*12d00*/  MUFU.EX2 R158, R158 ;  /* 0x0000009e009e7308 */ /* 0x000ff00000000800 */
[----:B------:R-:W-:Y:S01]  /*12d10*/  MUFU.EX2 R77, R77 ;  /* 0x0000004d004d7308 */ /* 0x000fe20000000800 */
[----:B------:R-:W-:-:S07]  /*12d20*/  FFMA.FTZ R49, R61, R88, -R11 ;  /* 0x000000583d317223 */ /* 0x000fce000001080b */
[----:B------:R-:W-:Y:S01]  /*12d30*/  MUFU.EX2 R178, R178 ;  /* 0x000000b200b27308 */ /* 0x000fe20000000800 */
[----:B------:R-:W-:Y:S01]  /*12d40*/  FFMA.FTZ R48, R64, R88, -R11 ;  /* 0x0000005840307223 */ /* 0x000fe2000001080b */
[C---:B------:R-:W-:Y:S01]  /*12d50*/  FMUL.FTZ R81, R142.reuse, R81 ;  /* 0x000000518e517220 */ /* 0x040fe20000410000 */
[----:B------:R-:W-:Y:S01]  /*12d60*/  FMUL.FTZ R80, R142, R80 ;  /* 0x000000508e507220 */ /* 0x000fe20000410000 */
[----:B------:R-:W4:Y:S04]  /*12d70*/  LDL.64 R68, [R1+0x248] ;  /* 0x0002480001447983 */ /* 0x000f280000100a00 */
[----:B------:R-:W1:Y:S01]  /*12d80*/  MUFU.EX2 R163, R163 ;  /* 0x000000a300a37308 */ /* 0x000e620000000800 */
[----:B0-----:R-:W-:Y:S01]  /*12d90*/  FADD.FTZ R47, R161, R42 ;  /* 0x0000002aa12f7221 */ /* 0x001fe20000010000 */
[----:B------:R-:W-:-:S06]  /*12da0*/  FADD.FTZ R45, R160, R43 ;  /* 0x0000002ba02d7221 */ /* 0x000fcc0000010000 */
[----:B------:R-:W-:Y:S01]  /*12db0*/  MUFU.EX2 R176, R176 ;  /* 0x000000b000b07308 */ /* 0x000fe20000000800 */
[----:B------:R-:W-:Y:S01]  /*12dc0*/  FADD.FTZ R46, R146, R47 ;  /* 0x0000002f922e7221 */ /* 0x000fe20000010000 */
        /* <DEDUP_REMOVED lines=8> */
[C---:B--2---:R-:W-:Y:S01]  /*12e50*/  FMUL.FTZ R113, R72.reuse, R7 ;  /* 0x0000000748717220 */ /* 0x044fe20000410000 */
[----:B------:R-:W-:Y:S01]  /*12e60*/  FMUL.FTZ R112, R72, R6 ;  /* 0x0000000648707220 */ /* 0x000fe20000410000 */
[----:B------:R0:W-:Y:S04]  /*12e70*/  STL.64 [R1+0x3f0], R100 ;  /* 0x0003f06401007387 */ /* 0x0001e80000100a00 */
[----:B------:R-:W-:Y:S01]  /*12e80*/  STL.64 [R1+0x200], R82 ;  /* 0x0002005201007387 */ /* 0x000fe20000100a00 */
[----:B------:R-:W2:Y:S01]  /*12e90*/  MUFU.EX2 R143, R143 ;  /* 0x0000008f008f7308 */ /* 0x000ea20000000800 */
[----:B-1----:R-:W-:Y:S01]  /*12ea0*/  FADD.FTZ R52, R163, R46 ;  /* 0x0000002ea3347221 */ /* 0x002fe20000010000 */
[----:B------:R-:W-:Y:S01]  /*12eb0*/  FADD.FTZ R50, R162, R47 ;  /* 0x0000002fa2327221 */ /* 0x000fe20000010000 */
[----:B------:R-:W-:Y:S04]  /*12ec0*/  STL.64 [R1+0x210], R84 ;  /* 0x0002105401007387 */ /* 0x000fe80000100a00 */
[----:B------:R-:W-:Y:S01]  /*12ed0*/  STL.64 [R1+0x220], R86 ;  /* 0x0002205601007387 */ /* 0x000fe20000100a00 */
[----:B------:R-:W1:Y:S01]  /*12ee0*/  MUFU.EX2 R157, R157 ;  /* 0x0000009d009d7308 */ /* 0x000e620000000800 */
[----:B------:R-:W-:Y:S01]  /*12ef0*/  FADD.FTZ R52, R147, R52 ;  /* 0x0000003493347221 */ /* 0x000fe20000010000 */
[----:B------:R-:W-:Y:S01]  /*12f00*/  FADD.FTZ R53, R75, R50 ;  /* 0x000000324b357221 */ /* 0x000fe20000010000 */
[----:B------:R-:W-:Y:S04]  /*12f10*/  STL.64 [R1+0x230], R110 ;  /* 0x0002306e01007387 */ /* 0x000fe80000100a00 */
[----:B------:R-:W4:Y:S01]  /*12f20*/  LDL.64 R14, [R1+0x2c0] ;  /* 0x0002c000010e7983 */ /* 0x000f220000100a00 */
[----:B------:R-:W0:Y:S01]  /*12f30*/  MUFU.EX2 R159, R159 ;  /* 0x0000009f009f7308 */ /* 0x000e220000000800 */
[----:B--2---:R-:W-:Y:S01]  /*12f40*/  FADD.FTZ R54, R143, R52 ;  /* 0x000000348f367221 */ /* 0x004fe20000010000 */
[----:B------:R-:W-:Y:S01]  /*12f50*/  FADD.FTZ R55, R156, R53 ;  /* 0x000000359c377221 */ /* 0x000fe20000010000 */
[----:B------:R-:W2:Y:S04]  /*12f60*/  LDL.64 R10, [R1+0x290] ;  /* 0x00029000010a7983 */ /* 0x000ea80000100a00 */
[----:B------:R-:W2:Y:S01]  /*12f70*/  LDL.64 R8, [R1+0x358] ;  /* 0x0003580001087983 */ /* 0x000ea20000100a00 */
[----:B------:R-:W0:Y:S01]  /*12f80*/  MUFU.EX2 R136, R136 ;  /* 0x0000008800887308 */ /* 0x000e220000000800 */
[----:B-1----:R-:W-:Y:S01]  /*12f90*/  FADD.FTZ R56, R157, R54 ;  /* 0x000000369d387221 */ /* 0x002fe20000010000 */
[----:B------:R-:W-:Y:S01]  /*12fa0*/  FADD.FTZ R59, R76, R55 ;  /* 0x000000374c3b7221 */ /* 0x000fe20000010000 */
[----:B------:R-:W2:Y:S04]  /*12fb0*/  LDL.64 R34, [R1+0x330] ;  /* 0x0003300001227983 */ /* 0x000ea80000100a00 */
[----:B------:R-:W2:Y:S01]  /*12fc0*/  LDL.64 R38, [R1+0x340] ;  /* 0x0003400001267983 */ /* 0x000ea20000100a00 */
[----:B------:R-:W1:Y:S01]  /*12fd0*/  MUFU.EX2 R177, R177 ;  /* 0x000000b100b17308 */ /* 0x000e620000000800 */
[----:B0-----:R-:W-:Y:S01]  /*12fe0*/  FADD.FTZ R61, R159, R56 ;  /* 0x000000389f3d7221 */ /* 0x001fe20000010000 */
[----:B------:R-:W-:Y:S01]  /*12ff0*/  FADD.FTZ R56, R158, R59 ;  /* 0x0000003b9e387221 */ /* 0x000fe20000010000 */
[----:B------:R-:W2:Y:S05]  /*13000*/  LDL.64 R40, [R1+0x350] ;  /* 0x0003500001287983 */ /* 0x000eaa0000100a00 */
[----:B------:R-:W0:Y:S01]  /*13010*/  MUFU.EX2 R137, R137 ;  /* 0x0000008900897308 */ /* 0x000e220000000800 */
[----:B------:R-:W-:Y:S01]  /*13020*/  FADD.FTZ R58, R136, R61 ;  /* 0x0000003d883a7221 */ /* 0x000fe20000010000 */
[----:B------:R-:W-:Y:S01]  /*13030*/  FADD.FTZ R59, R77, R56 ;  /* 0x000000384d3b7221 */ /* 0x000fe20000010000 */
[----:B------:R-:W2:Y:S05]  /*13040*/  LDL.64 R62, [R1+0x218] ;  /* 0x00021800013e7983 */ /* 0x000eaa0000100a00 */
[----:B------:R-:W0:Y:S01]  /*13050*/  MUFU.EX2 R179, R179 ;  /* 0x000000b300b37308 */ /* 0x000e220000000800 */
[----:B-1----:R-:W-:Y:S01]  /*13060*/  FADD.FTZ R58, R177, R58 ;  /* 0x0000003ab13a7221 */ /* 0x002fe20000010000 */
[----:B------:R-:W-:-:S06]  /*13070*/  FADD.FTZ R59, R176, R59 ;  /* 0x0000003bb03b7221 */ /* 0x000fcc0000010000 */
[----:B------:R-:W1:Y:S01]  /*13080*/  MUFU.EX2 R138, R138 ;  /* 0x0000008a008a7308 */ /* 0x000e620000000800 */
[----:B0-----:R-:W-:Y:S01]  /*13090*/  FADD.FTZ R58, R137, R58 ;  /* 0x0000003a893a7221 */ /* 0x001fe20000010000 */
[----:B------:R-:W-:-:S06]  /*130a0*/  FADD.FTZ R59, R130, R59 ;  /* 0x0000003b823b7221 */ /* 0x000fcc0000010000 */
[----:B------:R-:W0:Y:S01]  /*130b0*/  MUFU.EX2 R173, R173 ;  /* 0x000000ad00ad7308 */ /* 0x000e220000000800 */
[----:B------:R-:W-:Y:S01]  /*130c0*/  FADD.FTZ R61, R179, R58 ;  /* 0x0000003ab33d7221 */ /* 0x000fe20000010000 */
[----:B------:R-:W-:-:S06]  /*130d0*/  FADD.FTZ R60, R178, R59 ;  /* 0x0000003bb23c7221 */ /* 0x000fcc0000010000 */
[----:B------:R-:W0:Y:S01]  /*130e0*/  MUFU.EX2 R139, R139 ;  /* 0x0000008b008b7308 */ /* 0x000e220000000800 */
[----:B-1----:R-:W-:Y:S01]  /*130f0*/  FADD.FTZ R64, R138, R61 ;  /* 0x0000003d8a407221 */ /* 0x002fe20000010000 */
[----:B------:R-:W-:-:S06]  /*13100*/  FADD.FTZ R65, R131, R60 ;  /* 0x0000003c83417221 */ /* 0x000fcc0000010000 */
[----:B------:R-:W1:Y:S01]  /*13110*/  MUFU.EX2 R175, R175 ;  /* 0x000000af00af7308 */ /* 0x000e620000000800 */
[----:B0-----:R-:W-:Y:S01]  /*13120*/  FADD.FTZ R66, R173, R64 ;  /* 0x00000040ad427221 */ /* 0x001fe20000010000 */
[----:B------:R-:W-:-:S06]  /*13130*/  FADD.FTZ R67, R172, R65 ;  /* 0x00000041ac437221 */ /* 0x000fcc0000010000 */
[----:B------:R-:W-:Y:S08]  /*13140*/  MUFU.EX2 R49, R49 ;  /* 0x0000003100317308 */ /* 0x000ff00000000800 */
[----:B------:R-:W0:Y:S01]  /*13150*/  MUFU.EX2 R141, R141 ;  /* 0x0000008d008d7308 */ /* 0x000e220000000800 */
[----:B------:R-:W-:Y:S01]  /*13160*/  FADD.FTZ R70, R139, R66 ;  /* 0x000000428b467221 */ /* 0x000fe20000010000 */
[----:B------:R-:W-:-:S06]  /*13170*/  FADD.FTZ R71, R132, R67 ;  /* 0x0000004384477221 */ /* 0x000fcc0000010000 */
[----:B------:R-:W-:Y:S08]  /*13180*/  MUFU.EX2 R48, R48 ;  /* 0x0000003000307308 */ /* 0x000ff00000000800 */
        /* <DEDUP_REMOVED lines=9> */
[----:B------:R-:W3:Y:S01]  /*13220*/  MUFU.EX2 R140, R140 ;  /* 0x0000008c008c7308 */ /* 0x000ee20000000800 */
[----:B-1----:R-:W-:Y:S01]  /*13230*/  FADD.FTZ R98, R181, R94 ;  /* 0x0000005eb5627221 */ /* 0x002fe20000010000 */
[----:B------:R-:W-:Y:S01]  /*13240*/  FADD.FTZ R99, R180, R95 ;  /* 0x0000005fb4637221 */ /* 0x000fe20000010000 */
[----:B------:R-:W-:Y:S03]  /*13250*/  STL.64 [R1+0x3f8], R80 ;  /* 0x0003f85001007387 */ /* 0x000fe60000100a00 */
[----:B------:R-:W-:Y:S01]  /*13260*/  FADD.FTZ R102, R182, R99 ;  /* 0x00000063b6667221 */ /* 0x000fe20000010000 */
[----:B------:R-:W-:Y:S01]  /*13270*/  STL.64 [R1+0x250], R112 ;  /* 0x0002507001007387 */ /* 0x000fe20000100a00 */
[----:B0-----:R-:W-:Y:S02]  /*13280*/  FADD.FTZ R103, R183, R98 ;  /* 0x00000062b7677221 */ /* 0x001fe40000010000 */
[----:B------:R-:W-:Y:S01]  /*13290*/  FADD.FTZ R102, R133, R102 ;  /* 0x0000006685667221 */ /* 0x000fe20000010000 */
[----:B------:R-:W2:Y:S04]  /*132a0*/  LDL.64 R42, [R1+0x360] ;  /* 0x00036000012a7983 */ /* 0x000ea80000100a00 */
[----:B------:R-:W2:Y:S01]  /*132b0*/  LDL.64 R44, [R1+0x370] ;  /* 0x00037000012c7983 */ /* 0x000ea20000100a00 */
[----:B---3--:R-:W-:-:S03]  /*132c0*/  FADD.FTZ R103, R140, R103 ;  /* 0x000000678c677221 */ /* 0x008fc60000010000 */
[----:B------:R-:W3:Y:S04]  /*132d0*/  LDL.64 R46, [R1+0x380] ;  /* 0x00038000012e7983 */ /* 0x000ee80000100a00 */
[----:B------:R0:W-:Y:S04]  /*132e0*/  STL.64 [R1+0x1e0], R102 ;  /* 0x0001e06601007387 */ /* 0x0001e80000100a00 */
        /* <DEDUP_REMOVED lines=55> */
[----:B------:R-:W-:Y:S01]  /*13660*/  FMUL.FTZ R96, R142, R96 ;  /* 0x000000608e607220 */ /* 0x000fe20000410000 */
[C---:B------:R-:W-:Y:S01]  /*13670*/  FMUL.FTZ R15, R72.reuse, R15 ;  /* 0x0000000f480f7220 */ /* 0x040fe20000410000 */
[----:B------:R-:W-:Y:S01]  /*13680*/  FMUL.FTZ R14, R72, R14 ;  /* 0x0000000e480e7220 */ /* 0x000fe20000410000 */
[C---:B------:R-:W-:Y:S01]  /*13690*/  FMUL.FTZ R105, R142.reuse, R105 ;  /* 0x000000698e697220 */ /* 0x040fe20000410000 */
[----:B------:R-:W-:Y:S01]  /*136a0*/  FMUL.FTZ R104, R142, R104 ;  /* 0x000000688e687220 */ /* 0x000fe20000410000 */
[C---:B--2---:R-:W-:Y:S01]  /*136b0*/  FMUL.FTZ R11, R72.reuse, R11 ;  /* 0x0000000b480b7220 */ /* 0x044fe20000410000 */
[----:B------:R-:W-:Y:S01]  /*136c0*/  FMUL.FTZ R10, R72, R10 ;  /* 0x0000000a480a7220 */ /* 0x000fe20000410000 */
[C---:B------:R-:W-:Y:S01]  /*136d0*/  FMUL.FTZ R107, R142.reuse, R107 ;  /* 0x0000006b8e6b7220 */ /* 0x040fe20000410000 */
[C---:B------:R-:W-:Y:S01]  /*136e0*/  FMUL.FTZ R106, R142.reuse, R106 ;  /* 0x0000006a8e6a7220 */ /* 0x040fe20000410000 */
        /* <DEDUP_REMOVED lines=53> */
[C---:B---3--:R-:W-:Y:S01]  /*13a40*/  FMUL.FTZ R47, R72.reuse, R47 ;  /* 0x0000002f482f7220 */ /* 0x048fe20000410000 */
        /* <DEDUP_REMOVED lines=107> */
.L_x_12028:
[----:B------:R-:W-:Y:S05]  /*14100*/  BSYNC B0 ;  /* 0x0000000000007941 */ /* 0x000fea0003800000 */
.L_x_12027:
        /* <DEDUP_REMOVED lines=8> */
.L_x_12030:
[----:B------:R-:W-:Y:S05]  /*14190*/  BSYNC B0 ;  /* 0x0000000000007941 */ /* 0x000fea0003800000 */
.L_x_12029:
[----:B------:R-:W-:Y:S04]  /*141a0*/  BSSY B0, `(.L_x_12031) ;  /* 0x0000004000007945 */ /* 0x000fe80003800000 */
[----:B-1----:R-:W-:Y:S05]  /*141b0*/  @P0 BRA `(.L_x_12032) ;  /* 0x0000000000080947 */ /* 0x002fea0003800000 */
[----:B------:R-:W1:Y:S02]  /*141c0*/  SYNCS.PHASECHK.TRANS64.TRYWAIT P0, [R2+URZ], R3 ;  /* 0x00000003020075a7 */ /* 0x000e64000800017f */
[----:B-1----:R-:W-:Y:S05]  /*141d0*/  @!P0 BRA `(.L_x_12033) ;  /* 0x0000016800948947 */ /* 0x002fea0003800000 */
.L_x_12032:
[----:B------:R-:W-:Y:S05]  /*141e0*/  BSYNC B0 ;  /* 0x0000000000007941 */ /* 0x000fea0003800000 */
.L_x_12031:
        /* <DEDUP_REMOVED lines=263> */
[----:B-1----:R-:W2:Y:S04]  /*15260*/  LDL.128 R24, [R1+0x200] ;  /* 0x0002000001187983 */ /* 0x002ea80000100c00 */
[----:B----4-:R-:W4:Y:S04]  /*15270*/  LDL.128 R28, [R1+0x210] ;  /* 0x00021000011c7983 */ /* 0x010f280000100c00 */
[----:B0-----:R-:W4:Y:S04]  /*15280*/  LDL.128 R32, [R1+0x220] ;  /* 0x0002200001207983 */ /* 0x001f280000100c00 */
        /* <DEDUP_REMOVED lines=268> */
[----:B---3--:R-:W3:Y:S04]  /*16350*/  LDL R76, [R1+0x20c] ;  /* 0x00020c00014c7983 */ /* 0x008ee80000100800 */
[----:B------:R-:W3:Y:S04]  /*16360*/  LDL R4, [R1+0x210] ;  /* 0x0002100001047983 */ /* 0x000ee80000100800 */
[----:B------:R-:W3:Y:S04]  /*16370*/  LDL R78, [R1+0x214] ;  /* 0x00021400014e7983 */ /* 0x000ee80000100800 */
[----:B----4-:R-:W4:Y:S04]  /*16380*/  LDL R80, [R1+0x218] ;  /* 0x0002180001507983 */ /* 0x010f280000100800 */
[----:B------:R-:W4:Y:S04]  /*16390*/  LDL R82, [R1+0x21c] ;  /* 0x00021c0001527983 */ /* 0x000f280000100800 */
[----:B------:R-:W4:Y:S04]  /*163a0*/  LDL R6, [R1+0x220] ;  /* 0x0002200001067983 */ /* 0x000f280000100800 */
[----:B0-----:R-:W4:Y:S04]  /*163b0*/  LDL R84, [R1+0x224] ;  /* 0x0002240001547983 */ /* 0x001f280000100800 */
        /* <DEDUP_REMOVED lines=257> */
.L_x_12035:
[----:B------:R-:W-:Y:S05]  /*173d0*/  BSYNC B0 ;  /* 0x0000000000007941 */ /* 0x000fea0003800000 */
.L_x_12034:
        /* <DEDUP_REMOVED lines=9> */
.L_x_12017:
[----:B------:R-:W-:-:S13]  /*17470*/  ISETP.GE.AND P0, PT, R0, R199, PT ;  /* 0x000000c70000720c */ /* 0x000fda0003f06270 */
[----:B------:R-:W-:Y:S05]  /*17480*/  @!P0 BRA `(.L_x_12037) ;  /* 0x0000006c00748947 */ /* 0x000fea0003800000 */
.L_x_12066:
[----:B------:R-:W2:Y:S04]  /*17490*/  LDL R4, [R1+0x1b8] ;  /* 0x0001b80001047983 */ /* 0x000ea80000100800 */
[----:B01----:R-:W3:Y:S01]  /*174a0*/  LDL R2, [R1+0x1c0] ;  /* 0x0001c00001027983 */ /* 0x003ee20000100800 */
        /* <DEDUP_REMOVED lines=20> */
.L_x_12039:
[----:B------:R-:W-:Y:S05]  /*175f0*/  BSYNC B0 ;  /* 0x0000000000007941 */ /* 0x000fea0003800000 */
.L_x_12038:
        /* <DEDUP_REMOVED lines=16> */
.L_x_12041:
[----:B------:R-:W-:Y:S05]  /*17700*/  BSYNC B0 ;  /* 0x0000000000007941 */ /* 0x000fea0003800000 */
.L_x_12040:
        /* <DEDUP_REMOVED lines=10> */
.L_x_12043:
[----:B------:R-:W-:Y:S05]  /*177b0*/  BSYNC B0 ;  /* 0x0000000000007941 */ /* 0x000fea0003800000 */
.L_x_12042:
        /* <DEDUP_REMOVED lines=63> */
.L_x_12046:
[----:B------:R-:W-:Y:S05]  /*17bb0*/  BSYNC B0 ;  /* 0x0000000000007941 */ /* 0x000fea0003800000 */
.L_x_12045:
        /* <DEDUP_REMOVED lines=73> */
.L_x_12050:
[----:B------:R-:W-:-:S13]  /*18050*/  ISETP.NE.AND P0, PT, R9, 0x1, PT ;  /* 0x000000010900780c */ /* 0x000fda0003f05270 */
[----:B------:R-:W-:-:S05]  /*18060*/  @P0 IMAD.HI.U32 R8, R6, R10, RZ ;  /* 0x0000000a06080227 */ /* 0x000fca00078e00ff */
[----:B------:R-:W-:-:S07]  /*18070*/  @P0 SHF.R.U32.HI R6, RZ, R11, R8 ;  /* 0x0000000bff060219 */ /* 0x000fce0000011608 */
.L_x_12051:
[----:B------:R-:W-:Y:S05]  /*18080*/  BSYNC B1 ;  /* 0x0000000000017941 */ /* 0x000fea0003800000 */
.L_x_12049:
[----:B------:R-:W-:-:S05]  /*18090*/  IMAD R6, R6, R9, R15 ;  /* 0x0000000906067224 */ /* 0x000fca00078e020f */
[----:B------:R-:W-:Y:S02]  /*180a0*/  VIMNMX R3, R3, R6, !PT ;  /* 0x0000000603037248 */ /* 0x000fe40007fe0100 */
[----:B------:R-:W-:-:S07]  /*180b0*/  VIADDMNMX R2, R6, R9, R2, PT ;  /* 0x0000000906027246 */ /* 0x000fce0003800102 */
.L_x_12048:
[----:B------:R-:W-:Y:S05]  /*180c0*/  BSYNC B0 ;  /* 0x0000000000007941 */ /* 0x000fea0003800000 */
.L_x_12047:
        /* <DEDUP_REMOVED lines=130> */
.L_x_12055:
[----:B------:R-:W-:-:S13]  /*188f0*/  ISETP.NE.AND P6, PT, R9, 0x1, PT ;  /* 0x000000010900780c */ /* 0x000fda0003fc5270 */
[----:B------:R-:W-:-:S05]  /*18900*/  @P6 IMAD.HI.U32 R10, R4, R10, RZ ;  /* 0x0000000a040a6227 */ /* 0x000fca00078e00ff */
[----:B------:R-:W-:-:S07]  /*18910*/  @P6 SHF.R.U32.HI R4, RZ, R11, R10 ;  /* 0x0000000bff046219 */ /* 0x000fce000001160a */
.L_x_12056:
[----:B------:R-:W-:Y:S05]  /*18920*/  BSYNC B1 ;  /* 0x0000000000017941 */ /* 0x000fea0003800000 */
.L_x_12054:
[----:B------:R-:W-:-:S05]  /*18930*/  IMAD R4, R4, R9, R15 ;  /* 0x0000000904047224 */ /* 0x000fca00078e020f */
[----:B------:R-:W-:Y:S02]  /*18940*/  VIADDMNMX R6, R4, R9, R6, PT ;  /* 0x0000000904067246 */ /* 0x000fe40003800106 */
[----:B------:R-:W-:-:S07]  /*18950*/  VIMNMX R3, R3, R4, !PT ;  /* 0x0000000403037248 */ /* 0x000fce0007fe0100 */
.L_x_12053:
[----:B------:R-:W-:Y:S05]  /*18960*/  BSYNC B0 ;  /* 0x0000000000007941 */ /* 0x000fea0003800000 */
.L_x_12052:
        /* <DEDUP_REMOVED lines=21> */
[----:B------:R-:W4:Y:S01]  /*18ac0*/  LDL.64 R102, [R1+0x398] ;  /* 0x0003980001667983 */ /* 0x000f220000100a00 */
        /* <DEDUP_REMOVED lines=10> */
[----:B------:R-:W3:Y:S03]  /*18b70*/  LDL R21, [R1+0x1f0] ;  /* 0x0001f00001157983 */ /* 0x000ee60000100800 */
[----:B------:R-:W-:Y:S01]  /*18b80*/  ISETP.LT.OR P0, PT, R6, 0x12, P0 ;  /* 0x000000120600780c */ /* 0x000fe20000701670 */
[----:B------:R-:W4:Y:S03]  /*18b90*/  LDL.64 R110, [R1+0x3d8] ;  /* 0x0003d800016e7983 */ /* 0x000f260000100a00 */
[----:B------:R-:W-:Y:S01]  /*18ba0*/  FSEL R75, R35, -INF , !P0 ;  /* 0xff800000234b7808 */ /* 0x000fe20004000000 */
[----:B------:R-:W4:Y:S01]  /*18bb0*/  LDL.64 R112, [R1+0x3e8] ;  /* 0x0003e80001707983 */ /* 0x000f220000100a00 */
[----:B------:R-:W-:-:S02]  /*18bc0*/  ISETP.NE.AND P0, PT, R28, RZ, PT ;  /* 0x000000ff1c00720c */ /* 0x000fc40003f05270 */
[C---:B------:R-:W-:Y:S01]  /*18bd0*/  ISETP.GT.AND P5, PT, R3.reuse, 0x58, !P5 ;  /* 0x000000580300780c */ /* 0x040fe20006fa4270 */
[----:B------:R-:W4:Y:S01]  /*18be0*/  LDL R151, [R1+0x28] ;  /* 0x0000280001977983 */ /* 0x000f220000100800 */
        /* <DEDUP_REMOVED lines=102> */
[----:B------:R-:W-:Y:S01]  /*19250*/  FMNMX.FTZ R5, R179, R4, !PT ;  /* 0x00000004b3057209 */ /* 0x000fe20007810000 */
[----:B------:R-:W2:Y:S01]  /*19260*/  LDL.64 R62, [R1+0x360] ;  /* 0x00036000013e7983 */ /* 0x000ea20000100a00 */
[----:B------:R-:W-:Y:S02]  /*19270*/  ISETP.LT.OR P4, PT, R6, 0x52, P4 ;  /* 0x000000520600780c */ /* 0x000fe40002781670 */
[----:B------:R-:W-:Y:S02]  /*19280*/  FSEL R181, R66, -INF , !P3 ;  /* 0xff80000042b57808 */ /* 0x000fe40005800000 */
[----:B------:R-:W-:Y:S02]  /*19290*/  FMNMX.FTZ R4, R24, R5, !PT ;  /* 0x0000000518047209 */ /* 0x000fe40007810000 */
[----:B------:R-:W-:-:S02]  /*192a0*/  ISETP.GT.AND P0, PT, R3, 0x59, !P6 ;  /* 0x000000590300780c */ /* 0x000fc40007704270 */
[C---:B------:R-:W-:Y:S02]  /*192b0*/  ISETP.LT.OR P5, PT, R6.reuse, 0x59, P5 ;  /* 0x000000590600780c */ /* 0x040fe40002fa1670 */
        /* <DEDUP_REMOVED lines=8> */
[----:B------:R-:W2:Y:S01]  /*19340*/  LDL.64 R70, [R1+0x310] ;  /* 0x0003100001467983 */ /* 0x000ea20000100a00 */
[----:B0-----:R-:W-:Y:S02]  /*19350*/  FMNMX.FTZ R4, R7, R8, !PT ;  /* 0x0000000807047209 */ /* 0x001fe40007810000 */
[----:B------:R-:W-:Y:S01]  /*19360*/  FMNMX.FTZ R3, R20, R3, !PT ;  /* 0x0000000314037209 */ /* 0x000fe20007810000 */
        /* <DEDUP_REMOVED lines=14> */
[-CC-:B------:R-:W-:Y:S01]  /*19450*/  FFMA.FTZ R162, R77, R21.reuse, -R14.reuse ;  /* 0x000000154da27223 */ /* 0x180fe2000001080e */
[----:B------:R-:W3:Y:S04]  /*19460*/  LDL.64 R80, [R1+0x200] ;  /* 0x0002000001507983 */ /* 0x000ee80000100a00 */
[----:B------:R-:W3:Y:S04]  /*19470*/  LDL.64 R84, [R1+0x210] ;  /* 0x0002100001547983 */ /* 0x000ee80000100a00 */
[----:B------:R-:W3:Y:S04]  /*19480*/  LDL.64 R76, [R1+0x220] ;  /* 0x00022000014c7983 */ /* 0x000ee80000100a00 */
[----:B------:R-:W3:Y:S04]  /*19490*/  LDL.64 R94, [R1+0x230] ;  /* 0x00023000015e7983 */ /* 0x000ee80000100a00 */
[----:B--2---:R-:W0:Y:S01]  /*194a0*/  SHFL.BFLY PT, R12, R13, 0x2, 0x1f ;  /* 0x0c401f000d0c7f89 */ /* 0x004e2200000e0000 */
[----:B------:R-:W-:Y:S01]  /*194b0*/  FFMA.FTZ R174, R37, R21, -R14 ;  /* 0x0000001525ae7223 */ /* 0x000fe2000001080e */
[----:B0-----:R-:W-:-:S05]  /*194c0*/  FMNMX.FTZ R12, R12, R13, !PT ;  /* 0x0000000d0c0c7209 */ /* 0x001fca0007810000 */
[----:B------:R-:W0:Y:S01]  /*194d0*/  SHFL.BFLY PT, R37, R12, 0x1, 0x1f ;  /* 0x0c201f000c257f89 */ /* 0x000e2200000e0000 */
[----:B------:R-:W-:-:S05]  /*194e0*/  FSEL R13, R26, RZ, P0 ;  /* 0x000000ff1a0d7208 */ /* 0x000fca0000000000 */
[----:B------:R-:W-:Y:S01]  /*194f0*/  FADD.FTZ R13, R10, -R13 ;  /* 0x8000000d0a0d7221 */ /* 0x000fe20000010000 */
[-CC-:B------:R-:W-:Y:S01]  /*19500*/  FFMA.FTZ R156, R99, R21.reuse, -R14.reuse ;  /* 0x00000015639c7223 */ /* 0x180fe2000001080e */
[-CC-:B------:R-:W-:Y:S01]  /*19510*/  FFMA.FTZ R146, R97, R21.reuse, -R14.reuse ;  /* 0x0000001561927223 */ /* 0x180fe2000001080e */
[--C-:B------:R-:W-:Y:S01]  /*19520*/  FFMA.FTZ R148, R93, R21, -R14.reuse ;  /* 0x000000155d947223 */ /* 0x100fe2000001080e */
[----:B0-----:R-:W-:Y:S01]  /*19530*/  FMNMX.FTZ R150, R12, R37, !PT ;  /* 0x000000250c967209 */ /* 0x001fe20007810000 */
[-C--:B------:R-:W-:Y:S02]  /*19540*/  FMUL.FTZ R13, R13, R21.reuse ;  /* 0x000000150d0d7220 */ /* 0x080fe40000410000 */
[----:B------:R-:W-:Y:S01]  /*19550*/  MUFU.EX2 R156, R156 ;  /* 0x0000009c009c7308 */ /* 0x000fe20000000800 */
[-CC-:B------:R-:W-:Y:S01]  /*19560*/  FFMA.FTZ R129, R129, R21.reuse, -R14.reuse ;  /* 0x0000001581817223 */ /* 0x180fe2000001080e */
[C---:B------:R-:W-:Y:S01]  /*19570*/  FSETP.NEU.FTZ.AND P0, PT, R150.reuse, -INF , PT ;  /* 0xff8000009600780b */ /* 0x040fe20003f1d000 */
[CC--:B------:R-:W-:Y:S01]  /*19580*/  FMUL.FTZ R12, R150.reuse, R21.reuse ;  /* 0x00000015960c7220 */ /* 0x0c0fe20000410000 */
[-CC-:B------:R-:W-:Y:S01]  /*19590*/  FFMA.FTZ R168, R91, R21.reuse, -R14.reuse ;  /* 0x000000155ba87223 */ /* 0x180fe2000001080e */
[-CC-:B------:R-:W-:Y:S01]  /*195a0*/  FFMA.FTZ R128, R89, R21.reuse, -R14.reuse ;  /* 0x0000001559807223 */ /* 0x180fe2000001080e */
[----:B------:R-:W-:Y:S01]  /*195b0*/  FSEL R10, R150, RZ, P0 ;  /* 0x000000ff960a7208 */ /* 0x000fe20000000000 */
[-CC-:B------:R-:W-:Y:S01]  /*195c0*/  FFMA.FTZ R125, R125, R21.reuse, -R14.reuse ;  /* 0x000000157d7d7223 */ /* 0x180fe2000001080e */
[----:B------:R-:W-:Y:S01]  /*195d0*/  FSEL R12, R12, RZ, P0 ;  /* 0x000000ff0c0c7208 */ /* 0x000fe20000000000 */
[----:B------:R-:W4:Y:S01]  /*195e0*/  MUFU.EX2 R149, R13 ;  /* 0x0000000d00957308 */ /* 0x000f220000000800 */
[-C--:B------:R-:W-:Y:S01]  /*195f0*/  FFMA.FTZ R170, R87, R21.reuse, -R14 ;  /* 0x0000001557aa7223 */ /* 0x080fe2000001080e */
[----:B------:R-:W-:Y:S01]  /*19600*/  FADD.FTZ R10, R11, -R10 ;  /* 0x8000000a0b0a7221 */ /* 0x000fe20000010000 */
[-C--:B------:R-:W-:Y:S01]  /*19610*/  FFMA.FTZ R172, R45, R21.reuse, -R14 ;  /* 0x000000152dac7223 */ /* 0x080fe2000001080e */
[-CC-:B------:R-:W-:Y:S01]  /*19620*/  FFMA.FTZ R157, R55, R21.reuse, -R12.reuse ;  /* 0x00000015379d7223 */ /* 0x180fe2000001080c */
[-CC-:B------:R-:W-:Y:S01]  /*19630*/  FFMA.FTZ R140, R83, R21.reuse, -R12.reuse ;  /* 0x00000015538c7223 */ /* 0x180fe2000001080c */
[----:B------:R-:W-:Y:S01]  /*19640*/  FMUL.FTZ R10, R21, R10 ;  /* 0x0000000a150a7220 */ /* 0x000fe20000410000 */
[-CC-:B------:R-:W-:Y:S01]  /*19650*/  FFMA.FTZ R159, R27, R21.reuse, -R12.reuse ;  /* 0x000000151b9f7223 */ /* 0x180fe2000001080c */
[----:B------:R-:W-:Y:S01]  /*19660*/  MUFU.EX2 R146, R146 ;  /* 0x0000009200927308 */ /* 0x000fe20000000800 */
[-CC-:B------:R-:W-:Y:S01]  /*19670*/  FFMA.FTZ R139, R79, R21.reuse, -R12.reuse ;  /* 0x000000154f8b7223 */ /* 0x180fe2000001080c */
[----:B------:R-:W-:-:S06]  /*19680*/  FFMA.FTZ R161, R31, R21, -R12 ;  /* 0x000000151fa17223 */ /* 0x000fcc000001080c */
[----:B------:R-:W-:Y:S01]  /*19690*/  MUFU.EX2 R158, R158 ;  /* 0x0000009e009e7308 */ /* 0x000fe20000000800 */
[-C--:B------:R-:W-:Y:S01]  /*196a0*/  FFMA.FTZ R138, R75, R21.reuse, -R12 ;  /* 0x000000154b8a7223 */ /* 0x080fe2000001080c */
[----:B----4-:R-:W-:Y:S01]  /*196b0*/  FFMA.FTZ R11, R149, R6, R156 ;  /* 0x00000006950b7223 */ /* 0x010fe2000001009c */
[-CC-:B------:R-:W-:Y:S01]  /*196c0*/  FFMA.FTZ R145, R49, R21.reuse, -R14.reuse ;  /* 0x0000001531917223 */ /* 0x180fe2000001080e */
        /* <DEDUP_REMOVED lines=10> */
[-C--:B------:R-:W-:Y:S01]  /*19770*/  FFMA.FTZ R141, R69, R21.reuse, -R14 ;  /* 0x00000015458d7223 */ /* 0x080fe2000001080e */
[----:B------:R-:W2:Y:S01]  /*19780*/  LDL.64 R96, [R1+0x290] ;  /* 0x0002900001607983 */ /* 0x000ea20000100a00 */
[----:B------:R-:W0:Y:S03]  /*19790*/  MUFU.EX2 R147, R10 ;  /* 0x0000000a00937308 */ /* 0x000e260000000800 */
[----:B------:R-:W4:Y:S04]  /*197a0*/  LDL.64 R92, [R1+0x2a0] ;  /* 0x0002a000015c7983 */ /* 0x000f280000100a00 */
[----:B------:R-:W4:Y:S01]  /*197b0*/  LDL.64 R98, [R1+0x378] ;  /* 0x0003780001627983 */ /* 0x000f220000100a00 */
[----:B------:R-:W1:Y:S08]  /*197c0*/  MUFU.EX2 R140, R140 ;  /* 0x0000008c008c7308 */ /* 0x000e700000000800 */
[----:B------:R-:W-:Y:S01]  /*197d0*/  MUFU.EX2 R148, R148 ;  /* 0x0000009400947308 */ /* 0x000fe20000000800 */
[----:B------:R-:W-:-:S07]  /*197e0*/  FFMA.FTZ R137, R73, R21, -R12 ;  /* 0x0000001549897223 */ /* 0x000fce000001080c */
[----:B------:R-:W-:Y:S01]  /*197f0*/  MUFU.EX2 R160, R160 ;  /* 0x000000a000a07308 */ /* 0x000fe20000000800 */
[----:B------:R-:W-:-:S07]  /*19800*/  FFMA.FTZ R136, R39, R21, -R12 ;  /* 0x0000001527887223 */ /* 0x000fce000001080c */
[----:B------:R-:W-:Y:S01]  /*19810*/  MUFU.EX2 R130, R130 ;  /* 0x0000008200827308 */ /* 0x000fe20000000800 */
[-CC-:B------:R-:W-:Y:S01]  /*19820*/  FFMA.FTZ R169, R43, R21.reuse, -R12.reuse ;  /* 0x000000152ba97223 */ /* 0x180fe2000001080c */
[----:B------:R-:W4:Y:S06]  /*19830*/  LDL.64 R36, [R1+0x258] ;  /* 0x0002580001247983 */ /* 0x000f2c0000100a00 */
[----:B------:R-:W-:Y:S01]  /*19840*/  MUFU.EX2 R162, R162 ;  /* 0x000000a200a27308 */ /* 0x000fe20000000800 */
[-CC-:B------:R-:W-:Y:S01]  /*19850*/  FFMA.FTZ R171, R171, R21.reuse, -R12.reuse ;  /* 0x00000015abab7223 */ /* 0x180fe2000001080c */
[----:B------:R-:W4:Y:S06]  /*19860*/  LDL.64 R90, [R1+0x2b0] ;  /* 0x0002b000015a7983 */ /* 0x000f2c0000100a00 */
[----:B------:R-:W-:Y:S01]  /*19870*/  MUFU.EX2 R129, R129 ;  /* 0x0000008100817308 */ /* 0x000fe20000000800 */
[-CC-:B------:R-:W-:Y:S01]  /*19880*/  FFMA.FTZ R123, R47, R21.reuse, -R12.reuse ;  /* 0x000000152f7b7223 */ /* 0x180fe2000001080c */
[----:B------:R-:W4:Y:S06]  /*19890*/  LDL.64 R88, [R1+0x2c0] ;  /* 0x0002c00001587983 */ /* 0x000f2c0000100a00 */
[----:B------:R-:W-:Y:S01]  /*198a0*/  MUFU.EX2 R168, R168 ;  /* 0x000000a800a87308 */ /* 0x000fe20000000800 */
[----:B------:R-:W-:-:S07]  /*198b0*/  FFMA.FTZ R173, R173, R21, -R12 ;  /* 0x00000015adad7223 */ /* 0x000fce000001080c */
[----:B------:R-:W-:Y:S01]  /*198c0*/  MUFU.EX2 R128, R128 ;  /* 0x0000008000807308 */ /* 0x000fe20000000800 */
[----:B------:R-:W-:-:S07]  /*198d0*/  FFMA.FTZ R122, R51, R21, -R12 ;  /* 0x00000015337a7223 */ /* 0x000fce000001080c */
[----:B------:R-:W-:Y:S01]  /*198e0*/  MUFU.EX2 R125, R125 ;  /* 0x0000007d007d7308 */ /* 0x000fe20000000800 */
[-CC-:B------:R-:W-:Y:S01]  /*198f0*/  FFMA.FTZ R175, R54, R21.reuse, -R12.reuse ;  /* 0x0000001536af7223 */ /* 0x180fe2000001080c */
[-CC-:B------:R-:W-:Y:S01]  /*19900*/  FFMA.FTZ R121, R28, R21.reuse, -R12.reuse ;  /* 0x000000151c797223 */ /* 0x180fe2000001080c */
[----:B------:R-:W-:-:S05]  /*19910*/  FFMA.FTZ R177, R58, R21, -R12 ;  /* 0x000000153ab17223 */ /* 0x000fca000001080c */
        /* <DEDUP_REMOVED lines=10> */
[C---:B------:R-:W-:Y:S01]  /*199c0*/  FMUL.FTZ R9, R149.reuse, R9 ;  /* 0x0000000995097220 */ /* 0x040fe20000410000 */
[----:B------:R-:W-:Y:S01]  /*199d0*/  FMUL.FTZ R8, R149, R8 ;  /* 0x0000000895087220 */ /* 0x000fe20000410000 */
[----:B------:R-:W4:Y:S04]  /*199e0*/  LDL.64 R82, [R1+0x2d0] ;  /* 0x0002d00001527983 */ /* 0x000f280000100a00 */
[----:B------:R-:W0:Y:S01]  /*199f0*/  MUFU.EX2 R139, R139 ;  /* 0x0000008b008b7308 */ /* 0x000e220000000800 */
[----:B------:R-:W-:Y:S01]  /*19a00*/  FADD.FTZ R11, R146, R11 ;  /* 0x0000000b920b7221 */ /* 0x000fe20000010000 */
[----:B-1----:R-:W-:Y:S01]  /*19a10*/  FADD.FTZ R6, R140, R7 ;  /* 0x000000078c067221 */ /* 0x002fe20000010000 */
[----:B------:R-:W4:Y:S04]  /*19a20*/  LDL.64 R78, [R1+0x2e0] ;  /* 0x0002e000014e7983 */ /* 0x000f280000100a00 */
[----:B------:R-:W4:Y:S01]  /*19a30*/  LDL.64 R74, [R1+0x2f0] ;  /* 0x0002f000014a7983 */ /* 0x000f220000100a00 */
[----:B------:R-:W1:Y:S01]  /*19a40*/  MUFU.EX2 R161, R161 ;  /* 0x000000a100a17308 */ /* 0x000e620000000800 */
[----:B------:R-:W-:Y:S01]  /*19a50*/  FADD.FTZ R11, R158, R11 ;  /* 0x0000000b9e0b7221 */ /* 0x000fe20000010000 */
[----:B------:R-:W-:Y:S01]  /*19a60*/  FADD.FTZ R6, R159, R6 ;  /* 0x000000069f067221 */ /* 0x000fe20000010000 */
[----:B------:R-:W4:Y:S04]  /*19a70*/  LDL.64 R72, [R1+0x300] ;  /* 0x0003000001487983 */ /* 0x000f280000100a00 */
[----:B------:R-:W4:Y:S01]  /*19a80*/  LDL.64 R56, [R1+0x390] ;  /* 0x0003900001387983 */ /* 0x000f220000100a00 */
[----:B------:R-:W1:Y:S01]  /*19a90*/  MUFU.EX2 R138, R138 ;  /* 0x0000008a008a7308 */ /* 0x000e620000000800 */
        /* <DEDUP_REMOVED lines=29> */
[----:B------:R-:W1:Y:S03]  /*19c70*/  MUFU.EX2 R170, R170 ;  /* 0x000000aa00aa7308 */ /* 0x000e660000000800 */
[----:B------:R-:W4:Y:S04]  /*19c80*/  LDL.64 R40, [R1+0x238] ;  /* 0x0002380001287983 */ /* 0x000f280000100a00 */
[----:B------:R-:W4:Y:S01]  /*19c90*/  LDL.64 R38, [R1+0x248] ;  /* 0x0002480001267983 */ /* 0x000f220000100a00 */
[----:B------:R-:W3:Y:S01]  /*19ca0*/  MUFU.EX2 R123, R123 ;  /* 0x0000007b007b7308 */ /* 0x000ee20000000800 */
[----:B------:R-:W-:Y:S01]  /*19cb0*/  FADD.FTZ R10, R128, R7 ;  /* 0x00000007800a7221 */ /* 0x000fe20000010000 */
[----:B0-----:R-:W-:Y:S01]  /*19cc0*/  FADD.FTZ R6, R169, R6 ;  /* 0x00000006a9067221 */ /* 0x001fe20000010000 */
[----:B------:R-:W4:Y:S04]  /*19cd0*/  LDL.64 R34, [R1+0x268] ;  /* 0x0002680001227983 */ /* 0x000f280000100a00 */
[----:B------:R-:W4:Y:S01]  /*19ce0*/  LDL.64 R30, [R1+0x288] ;  /* 0x00028800011e7983 */ /* 0x000f220000100a00 */
[----:B------:R-:W0:Y:S03]  /*19cf0*/  MUFU.EX2 R172, R172 ;  /* 0x000000ac00ac7308 */ /* 0x000e260000000800 */
[----:B------:R-:W4:Y:S05]  /*19d00*/  LDL.64 R26, [R1+0x2a8] ;  /* 0x0002a800011a7983 */ /* 0x000f2a0000100a00 */
[----:B------:R-:W0:Y:S01]  /*19d10*/  MUFU.EX2 R173, R173 ;  /* 0x000000ad00ad7308 */ /* 0x000e220000000800 */
[----:B------:R-:W-:Y:S01]  /*19d20*/  FADD.FTZ R7, R125, R10 ;  /* 0x0000000a7d077221 */ /* 0x000fe20000010000 */
[----:B-1----:R-:W-:-:S06]  /*19d30*/  FADD.FTZ R6, R171, R6 ;  /* 0x00000006ab067221 */ /* 0x002fcc0000010000 */
[----:B------:R-:W1:Y:S08]  /*19d40*/  MUFU.EX2 R145, R145 ;  /* 0x0000009100917308 */ /* 0x000e700000000800 */
[----:B------:R-:W1:Y:S01]  /*19d50*/  MUFU.EX2 R122, R122 ;  /* 0x0000007a007a7308 */ /* 0x000e620000000800 */
[----:B------:R-:W-:Y:S01]  /*19d60*/  FADD.FTZ R7, R170, R7 ;  /* 0x00000007aa077221 */ /* 0x000fe20000010000 */
[----:B---3--:R-:W-:-:S06]  /*19d70*/  FADD.FTZ R10, R123, R6 ;  /* 0x000000067b0a7221 */ /* 0x008fcc0000010000 */
[----:B------:R-:W-:Y:S08]  /*19d80*/  MUFU.EX2 R144, R144 ;  /* 0x0000009000907308 */ /* 0x000ff00000000800 */
[----:B------:R-:W3:Y:S01]  /*19d90*/  MUFU.EX2 R175, R175 ;  /* 0x000000af00af7308 */ /* 0x000ee20000000800 */
[----:B0-----:R-:W-:Y:S01]  /*19da0*/  FADD.FTZ R6, R172, R7 ;  /* 0x00000007ac067221 */ /* 0x001fe20000010000 */
[----:B------:R-:W-:-:S06]  /*19db0*/  FADD.FTZ R7, R173, R10 ;  /* 0x0000000aad077221 */ /* 0x000fcc0000010000 */
        /* <DEDUP_REMOVED lines=8> */
[C---:B------:R-:W-:Y:S01]  /*19e40*/  FMUL.FTZ R5, R147.reuse, R5 ;  /* 0x0000000593057220 */ /* 0x040fe20000410000 */
[----:B------:R-:W-:Y:S01]  /*19e50*/  FMUL.FTZ R4, R147, R4 ;  /* 0x0000000493047220 */ /* 0x000fe20000410000 */
[C---:B------:R-:W-:Y:S01]  /*19e60*/  FMUL.FTZ R81, R149.reuse, R81 ;  /* 0x0000005195517220 */ /* 0x040fe20000410000 */
[C---:B------:R-:W-:Y:S01]  /*19e70*/  FMUL.FTZ R80, R149.reuse, R80 ;  /* 0x0000005095507220 */ /* 0x040fe20000410000 */
[C---:B------:R-:W-:Y:S01]  /*19e80*/  FMUL.FTZ R85, R149.reuse, R85 ;  /* 0x0000005595557220 */ /* 0x040fe20000410000 */
[C---:B------:R-:W-:Y:S01]  /*19e90*/  FMUL.FTZ R84, R149.reuse, R84 ;  /* 0x0000005495547220 */ /* 0x040fe20000410000 */
[----:B------:R-:W-:Y:S01]  /*19ea0*/  FMUL.FTZ R87, R149, R77 ;  /* 0x0000004d95577220 */ /* 0x000fe20000410000 */
[----:B------:R-:W0:Y:S01]  /*19eb0*/  MUFU.EX2 R121, R121 ;  /* 0x0000007900797308 */ /* 0x000e220000000800 */
[----:B-1----:R-:W-:Y:S01]  /*19ec0*/  FADD.FTZ R11, R145, R6 ;  /* 0x00000006910b7221 */ /* 0x002fe20000010000 */
[----:B------:R-:W-:Y:S01]  /*19ed0*/  FADD.FTZ R6, R122, R7 ;  /* 0x000000077a067221 */ /* 0x000fe20000010000 */
[C---:B------:R-:W-:Y:S01]  /*19ee0*/  FMUL.FTZ R86, R149.reuse, R76 ;  /* 0x0000004c95567220 */ /* 0x040fe20000410000 */
[C---:B------:R-:W-:Y:S01]  /*19ef0*/  FMUL.FTZ R95, R149.reuse, R95 ;  /* 0x0000005f955f7220 */ /* 0x040fe20000410000 */
[----:B------:R-:W-:Y:S01]  /*19f00*/  FMUL.FTZ R94, R149, R94 ;  /* 0x0000005e955e7220 */ /* 0x000fe20000410000 */
[----:B------:R-:W4:Y:S02]  /*19f10*/  LDL.64 R28, [R1+0x298] ;  /* 0x00029800011c7983 */ /* 0x000f240000100a00 */
[----:B------:R-:W1:Y:S01]  /*19f20*/  MUFU.EX2 R177, R177 ;  /* 0x000000b100b17308 */ /* 0x000e620000000800 */
[----:B------:R-:W-:Y:S01]  /*19f30*/  FADD.FTZ R11, R174, R11 ;  /* 0x0000000bae0b7221 */ /* 0x000fe20000010000 */
[----:B---3--:R-:W-:Y:S01]  /*19f40*/  FADD.FTZ R6, R175, R6 ;  /* 0x00000006af067221 */ /* 0x008fe20000010000 */
[----:B------:R-:W3:Y:S05]  /*19f50*/  LDL.64 R20, [R1+0x278] ;  /* 0x0002780001147983 */ /* 0x000eea0000100a00 */
[----:B------:R-:W2:Y:S01]  /*19f60*/  MUFU.EX2 R120, R120 ;  /* 0x0000007800787308 */ /* 0x000ea20000000800 */
[----:B------:R-:W-:Y:S01]  /*19f70*/  FADD.FTZ R11, R144, R11 ;  /* 0x0000000b900b7221 */ /* 0x000fe20000010000 */
[----:B0-----:R-:W-:Y:S01]  /*19f80*/  FADD.FTZ R6, R121, R6 ;  /* 0x0000000679067221 */ /* 0x001fe20000010000 */
[----:B------:R-:W3:Y:S05]  /*19f90*/  LDL.64 R24, [R1+0x2b8] ;  /* 0x0002b80001187983 */ /* 0x000eea0000100a00 */
[----:B------:R-:W0:Y:S01]  /*19fa0*/  MUFU.EX2 R179, R179 ;  /* 0x000000b300b37308 */ /* 0x000e220000000800 */
[----:B------:R-:W-:Y:S01]  /*19fb0*/  FADD.FTZ R10, R176, R11 ;  /* 0x0000000bb00a7221 */ /* 0x000fe20000010000 */
[----:B-1----:R-:W-:Y:S01]  /*19fc0*/  FADD.FTZ R7, R177, R6 ;  /* 0x00000006b1077221 */ /* 0x002fe20000010000 */
[----:B------:R-:W3:Y:S05]  /*19fd0*/  LDL.64 R14, [R1+0x2d8] ;  /* 0x0002d800010e7983 */ /* 0x000eea0000100a00 */
[----:B------:R-:W1:Y:S01]  /*19fe0*/  MUFU.EX2 R131, R131 ;  /* 0x0000008300837308 */ /* 0x000e620000000800 */
[----:B------:R-:W-:Y:S01]  /*19ff0*/  FADD.FTZ R11, R143, R10 ;  /* 0x0000000a8f0b7221 */ /* 0x000fe20000010000 */
[----:B--2---:R-:W-:Y:S01]  /*1a000*/  FADD.FTZ R6, R120, R7 ;  /* 0x0000000778067221 */ /* 0x004fe20000010000 */
[----:B------:R-:W2:Y:S05]  /*1a010*/  LDL.64 R12, [R1+0x2e8] ;  /* 0x0002e800010c7983 */ /* 0x000eaa0000100a00 */
        /* <DEDUP_REMOVED lines=11> */
[----:B0-----:R-:W-:Y:S01]  /*1a0d0*/  FADD.FTZ R6, R117, R6 ;  /* 0x0000000675067221 */ /* 0x001fe20000010000 */
[----:B------:R-:W-:Y:S02]  /*1a0e0*/  STL.64 [R1+0x3f0], R8 ;  /* 0x0003f00801007387 */ /* 0x000fe40000100a00 */
[----:B------:R-:W-:Y:S02]  /*1a0f0*/  FADD.FTZ R10, R182, R11 ;  /* 0x0000000bb60a7221 */ /* 0x000fe40000010000 */
        /* <DEDUP_REMOVED lines=8> */
[----:B------:R1:W-:Y:S04]  /*1a180*/  STL.64 [R1+0x230], R94 ;  /* 0x0002305e01007387 */ /* 0x0003e80000100a00 */
        /* <DEDUP_REMOVED lines=8> */
[----:B-1----:R-:W2:Y:S01]  /*1a210*/  LDL.64 R94, [R1+0x368] ;  /* 0x00036800015e7983 */ /* 0x002ea20000100a00 */
        /* <DEDUP_REMOVED lines=108> */
[C---:B---3--:R-:W-:Y:S01]  /*1a8e0*/  FMUL.FTZ R21, R147.reuse, R21 ;  /* 0x0000001593157220 */ /* 0x048fe20000410000 */
[C---:B------:R-:W-:Y:S01]  /*1a8f0*/  FMUL.FTZ R20, R147.reuse, R20 ;  /* 0x0000001493147220 */ /* 0x040fe20000410000 */
[----:B------:R0:W-:Y:S01]  /*1a900*/  STL.64 [R1+0x330], R68 ;  /* 0x0003304401007387 */ /* 0x0001e20000100a00 */
[C---:B------:R-:W-:Y:S01]  /*1a910*/  FMUL.FTZ R25, R147.reuse, R25 ;  /* 0x0000001993197220 */ /* 0x040fe20000410000 */
[----:B------:R-:W-:-:S02]  /*1a920*/  FMUL.FTZ R24, R147, R24 ;  /* 0x0000001893187220 */ /* 0x000fc40000410000 */
[----:B------:R0:W-:Y:S01]  /*1a930*/  STL.64 [R1+0x340], R66 ;  /* 0x0003404201007387 */ /* 0x0001e20000100a00 */
[C---:B------:R-:W-:Y:S01]  /*1a940*/  FMUL.FTZ R15, R147.reuse, R15 ;  /* 0x0000000f930f7220 */ /* 0x040fe20000410000 */
[C---:B------:R-:W-:Y:S02]  /*1a950*/  FMUL.FTZ R14, R147.reuse, R14 ;  /* 0x0000000e930e7220 */ /* 0x040fe40000410000 */
[----:B------:R0:W-:Y:S01]  /*1a960*/  STL.64 [R1+0x350], R64 ;  /* 0x0003504001007387 */ /* 0x0001e20000100a00 */
[C---:B--2---:R-:W-:Y:S01]  /*1a970*/  FMUL.FTZ R13, R147.reuse, R13 ;  /* 0x0000000d930d7220 */ /* 0x044fe20000410000 */
[C---:B------:R-:W-:Y:S02]  /*1a980*/  FMUL.FTZ R12, R147.reuse, R12 ;  /* 0x0000000c930c7220 */ /* 0x040fe40000410000 */
        /* <DEDUP_REMOVED lines=86> */
.L_x_12058:
[----:B------:R-:W-:Y:S05]  /*1aef0*/  BSYNC B0 ;  /* 0x0000000000007941 */ /* 0x000fea0003800000 */
.L_x_12057:
        /* <DEDUP_REMOVED lines=8> */
.L_x_12060:
[----:B------:R-:W-:Y:S05]  /*1af80*/  BSYNC B0 ;  /* 0x0000000000007941 */ /* 0x000fea0003800000 */
.L_x_12059:
[----:B------:R-:W-:Y:S04]  /*1af90*/  BSSY B0, `(.L_x_12061) ;  /* 0x0000004000007945 */ /* 0x000fe80003800000 */
[----:B-1----:R-:W-:Y:S05]  /*1afa0*/  @P0 BRA `(.L_x_12062) ;  /* 0x0000000000080947 */ /* 0x002fea0003800000 */
[----:B------:R-:W1:Y:S02]  /*1afb0*/  SYNCS.PHASECHK.TRANS64.TRYWAIT P0, [R2+URZ], R3 ;  /* 0x00000003020075a7 */ /* 0x000e64000800017f */
[----:B-1----:R-:W-:Y:S05]  /*1afc0*/  @!P0 BRA `(.L_x_12063) ;  /* 0x000000fc00408947 */ /* 0x002fea0003800000 */
.L_x_12062:
[----:B------:R-:W-:Y:S05]  /*1afd0*/  BSYNC B0 ;  /* 0x0000000000007941 */ /* 0x000fea0003800000 */
.L_x_12061:
        /* <DEDUP_REMOVED lines=798> */
.L_x_12065:
[----:B------:R-:W-:Y:S05]  /*1e1c0*/  BSYNC B0 ;  /* 0x0000000000007941 */ /* 0x000fea0003800000 */
.L_x_12064:
        /* <DEDUP_REMOVED lines=9> */
.L_x_12037:
[----:B------:R-:W2:Y:S01]  /*1e260*/  LDL R5, [R1+0x1e0] ;  /* 0x0001e00001057983 */ /* 0x000ea20000100800 */
[----:B------:R-:W-:Y:S05]  /*1e270*/  WARPSYNC.ALL ;  /* 0x0000000000007948 */ /* 0x000fea0003800000 */
        /* <DEDUP_REMOVED lines=61> */
[----:B------:R-:W4:Y:S04]  /*1e650*/  LDL R136, [R1+0x1b8] ;  /* 0x0001b80001887983 */ /* 0x000f280000100800 */
[----:B------:R-:W5:Y:S04]  /*1e660*/  LDL.64 R10, [R1+0x378] ;  /* 0x00037800010a7983 */ /* 0x000f680000100a00 */
[----:B--2---:R-:W2:Y:S02]  /*1e670*/  SHFL.BFLY PT, R0, R5, 0x2, 0x1f ;  /* 0x0c401f0005007f89 */ /* 0x004ea400000e0000 */
[----:B--2---:R-:W-:-:S05]  /*1e680*/  FADD.FTZ R0, R5, R0 ;  /* 0x0000000005007221 */ /* 0x004fca0000010000 */
[----:B------:R-:W0:Y:S02]  /*1e690*/  SHFL.BFLY PT, R3, R0, 0x1, 0x1f ;  /* 0x0c201f0000037f89 */ /* 0x000e2400000e0000 */
[----:B01----:R-:W-:Y:S02]  /*1e6a0*/  FADD.FTZ R2, R0, R3 ;  /* 0x0000000300027221 */ /* 0x003fe40000010000 */
[----:B------:R-:W2:Y:S04]  /*1e6b0*/  LDL R0, [R1+0x1c0] ;  /* 0x0001c00001007983 */ /* 0x000ea80000100800 */
[----:B------:R-:W-:Y:S04]  /*1e6c0*/  STL [R1+0x1e0], R2 ;  /* 0x0001e00201007387 */ /* 0x000fe80000100800 */
[----:B------:R-:W4:Y:S04]  /*1e6d0*/  LDL R147, [R1+0x1e0] ;  /* 0x0001e00001937983 */ /* 0x000f280000100800 */
[----:B---3--:R-:W0:Y:S02]  /*1e6e0*/  SHFL.BFLY PT, R3, R6, 0x2, 0x1f ;  /* 0x0c401f0006037f89 */ /* 0x008e2400000e0000 */
[----:B0-----:R-:W-:-:S02]  /*1e6f0*/  FADD.FTZ R3, R3, R6 ;  /* 0x0000000603037221 */ /* 0x001fc40000010000 */
[----:B------:R-:W3:Y:S04]  /*1e700*/  LDL.64 R6, [R1+0x3d8] ;  /* 0x0003d80001067983 */ /* 0x000ee80000100a00 */
[----:B------:R-:W0:Y:S02]  /*1e710*/  SHFL.BFLY PT, R4, R3, 0x1, 0x1f ;  /* 0x0c201f0003047f89 */ /* 0x000e2400000e0000 */
[----:B0-----:R-:W-:Y:S02]  /*1e720*/  FADD.FTZ R140, R3, R4 ;  /* 0x00000004038c7221 */ /* 0x001fe40000010000 */
[----:B------:R-:W3:Y:S03]  /*1e730*/  LDL.64 R2, [R1+0x3c8] ;  /* 0x0003c80001027983 */ /* 0x000ee60000100a00 */
[----:B------:R-:W-:Y:S01]  /*1e740*/  FSETP.NE.FTZ.AND P1, PT, R140, RZ, PT ;  /* 0x000000ff8c00720b */ /* 0x000fe20003f35000 */
[----:B------:R-:W3:-:S12]  /*1e750*/  LDL.64 R4, [R1+0x3e8] ;  /* 0x0003e80001047983 */ /* 0x000ed80000100a00 */
[----:B------:R-:W3:Y:S04]  /*1e760*/  @P1 LDL R143, [R1+0x1f0] ;  /* 0x0001f000018f1983 */ /* 0x000ee80000100800 */
[----:B------:R-:W3:Y:S01]  /*1e770*/  @P1 LDL R146, [R1+0x1d4] ;  /* 0x0001d40001921983 */ /* 0x000ee20000100800 */
[----:B----4-:R-:W-:-:S13]  /*1e780*/  FSETP.NE.FTZ.AND P0, PT, R147, RZ, PT ;  /* 0x000000ff9300720b */ /* 0x010fda0003f15000 */
[----:B------:R-:W4:Y:S04]  /*1e790*/  @P0 LDL R138, [R1+0x1f0] ;  /* 0x0001f000018a0983 */ /* 0x000f280000100800 */
[----:B------:R-:W4:Y:S01]  /*1e7a0*/  @P0 LDL R139, [R1+0x1d0] ;  /* 0x0001d000018b0983 */ /* 0x000f220000100800 */
[----:B------:R-:W0:Y:S01]  /*1e7b0*/  @P0 MUFU.LG2 R141, R147 ;  /* 0x00000093008d0308 */ /* 0x000e220000000c00 */
[----:B------:R-:W-:Y:S02]  /*1e7c0*/  IMAD.MOV.U32 R142, RZ, RZ, -0x800000 ;  /* 0xff800000ff8e7424 */ /* 0x000fe400078e00ff */
[----:B------:R-:W-:Y:S01]  /*1e7d0*/  IMAD.MOV.U32 R137, RZ, RZ, RZ ;  /* 0x000000ffff897224 */ /* 0x000fe200078e00ff */
[----:B------:R-:W1:Y:S04]  /*1e7e0*/  S2R R149, SR_TID.X ;  /* 0x0000000000957919 */ /* 0x000e680000002100 */
[----:B------:R-:W5:Y:S01]  /*1e7f0*/  @P1 MUFU.LG2 R145, R140 ;  /* 0x0000008c00911308 */ /* 0x000f620000000c00 */
[----:B0-----:R-:W-:-:S07]  /*1e800*/  @P0 FMUL.FTZ R141, R141, 0.69314718246459960938 ;  /* 0x3f3172188d8d0820 */ /* 0x001fce0000410000 */
[----:B------:R-:W0:Y:S01]  /*1e810*/  @P0 MUFU.RCP R137, R147 ;  /* 0x0000009300890308 */ /* 0x000e220000001000 */
[----:B------:R-:W-:Y:S02]  /*1e820*/  IMAD.MOV.U32 R144, RZ, RZ, -0x800000 ;  /* 0xff800000ff907424 */ /* 0x000fe400078e00ff */
[----:B--2---:R-:W-:Y:S02]  /*1e830*/  VIADD R0, R0, 0x1 ;  /* 0x0000000100007836 */ /* 0x004fe40000000000 */
[----:B-----5:R-:W-:Y:S01]  /*1e840*/  @P1 FMUL.FTZ R148, R145, 0.69314718246459960938 ;  /* 0x3f31721891941820 */ /* 0x020fe20000410000 */
[----:B------:R-:W-:Y:S01]  /*1e850*/  VIADD R136, R136, 0x1 ;  /* 0x0000000188887836 */ /* 0x000fe20000000000 */
[----:B------:R-:W-:Y:S01]  /*1e860*/  STL [R1+0x1e4], R140 ;  /* 0x0001e48c01007387 */ /* 0x000fe20000100800 */
        /* <DEDUP_REMOVED lines=24> */
[----:B------:R-:W-:Y:S01]  /*1e9f0*/  @P1 FFMA.FTZ R144, R143, R146, R148 ;  /* 0x000000928f901223 */ /* 0x000fe20000010094 */
        /* <DEDUP_REMOVED lines=75> */
[----:B------:R-:W-:Y:S01]  /*1eeb0*/  STL [R1+0x1b8], R136 ;  /* 0x0001b88801007387 */ /* 0x000fe20000100800 */
[----:B-1----:R-:W-:Y:S01]  /*1eec0*/  SHF.R.U32.HI R149, RZ, 0x7, R149 ;  /* 0x00000007ff957819 */ /* 0x002fe20000011695 */
[----:B------:R-:W-:Y:S01]  /*1eed0*/  BSSY B0, `(.L_x_12067) ;  /* 0x0000070000007945 */ /* 0x000fe20003800000 */
[----:B----4-:R-:W-:-:S04]  /*1eee0*/  @P0 FMUL.FTZ R138, R138, 0.69314718246459960938 ;  /* 0x3f3172188a8a0820 */ /* 0x010fc80000410000 */
[----:B------:R-:W-:Y:S01]  /*1eef0*/  @P0 FFMA.FTZ R142, R138, R139, R141 ;  /* 0x0000008b8a8e0223 */ /* 0x000fe2000001008d */
[----:B------:R-:W-:-:S06]  /*1ef00*/  IMAD.MOV.U32 R138, RZ, RZ, RZ ;  /* 0x000000ffff8a7224 */ /* 0x000fcc00078e00ff */
[----:B------:R-:W0:Y:S01]  /*1ef10*/  @P1 MUFU.RCP R138, R140 ;  /* 0x0000008c008a1308 */ /* 0x000e220000001000 */
[----:B------:R-:W-:Y:S01]  /*1ef20*/  STL [R1+0x1e0], R142 ;  /* 0x0001e08e01007387 */ /* 0x000fe20000100800 */
[----:B------:R-:W-:Y:S01]  /*1ef30*/  ISETP.NE.AND P1, PT, R136, 0x2, PT ;  /* 0x000000028800780c */ /* 0x000fe20003f25270 */
        /* <DEDUP_REMOVED lines=93> */
[-C--:B------:R-:W-:Y:S01]  /*1f510*/  FMUL.FTZ R11, R11, R138.reuse ;  /* 0x0000008a0b0b7220 */ /* 0x080fe20000410000 */
[----:B------:R-:W-:-:S05]  /*1f520*/  FMUL.FTZ R10, R10, R138 ;  /* 0x0000008a0a0a7220 */ /* 0x000fca0000410000 */
[----:B------:R0:W-:Y:S01]  /*1f530*/  STL.64 [R1+0x378], R10 ;  /* 0x0003780a01007387 */ /* 0x0001e20000100a00 */
[----:B------:R-:W-:Y:S02]  /*1f540*/  PLOP3.LUT P0, PT, PT, PT, PT, 0x8, 0x0 ;  /* 0x000000000000781c */ /* 0x000fe40003f0e170 */
[----:B0-----:R-:W-:-:S05]  /*1f550*/  IADD3 R10, -R149, 0xb, RZ ;  /* 0x0000000b950a7810 */ /* 0x001fca0007ffe1ff */
[----:B------:R0:W-:Y:S08]  /*1f560*/  BAR.ARV R10, 0x100 ;  /* 0x0004000a0000751d */ /* 0x0001f00000002000 */
[----:B------:R-:W-:Y:S06]  /*1f570*/  BAR.ARV 0x8, 0x180 ;  /* 0x0206000000007b1d */ /* 0x000fec0000002000 */
[----:B------:R-:W-:Y:S05]  /*1f580*/  @P1 BRA `(.L_x_12068) ;  /* 0x0000000000101947 */ /* 0x000fea0003800000 */
[----:B------:R-:W2:Y:S04]  /*1f590*/  LDL R0, [R1+0x1bc] ;  /* 0x0001bc0001007983 */ /* 0x000ea80000100800 */
[----:B------:R1:W-:Y:S01]  /*1f5a0*/  STL [R1+0x1b8], RZ ;  /* 0x0001b8ff01007387 */ /* 0x0003e20000100800 */
[----:B--2---:R-:W-:-:S05]  /*1f5b0*/  LOP3.LUT R0, R0, 0x1, RZ, 0x3c, !PT ;  /* 0x0000000100007812 */ /* 0x004fca00078e3cff */
[----:B------:R1:W-:Y:S02]  /*1f5c0*/  STL [R1+0x1bc], R0 ;  /* 0x0001bc0001007387 */ /* 0x0003e40000100800 */
.L_x_12068:
[----:B------:R-:W-:Y:S05]  /*1f5d0*/  BSYNC B0 ;  /* 0x0000000000007941 */ /* 0x000fea0003800000 */
.L_x_12067:
[----:B------:R-:W-:-:S12]  /*1f5e0*/  UIADD3 UR37, UR37, 0x1, URZ ;  /* 0x0000000125257890 */ /* 0x000fd8000fffe03f */
.L_x_11944:
[----:B------:R-:W-:Y:S05]  /*1f5f0*/  WARPSYNC.ALL ;  /* 0x0000000000007948 */ /* 0x000fea0003800000 */
[----:B------:R-:W3:Y:S08]  /*1f600*/  S2UR UR4, SR_CgaCtaId ;  /* 0x00000000000479c3 */ /* 0x000ef00000008800 */
[----:B------:R-:W-:Y:S01]  /*1f610*/  BAR.SYNC.DEFER_BLOCKING 0x5, 0x180 ;  /* 0x0146000000007b1d */ /* 0x000fe20000010000 */
[----:B------:R-:W-:-:S05]  /*1f620*/  MOV R148, 0x400 ;  /* 0x0000040000947802 */ /* 0x000fca0000000f00 */
[----:B------:R-:W-:Y:S01]  /*1f630*/  BSSY B0, `(.L_x_12069) ;  /* 0x00002e6000007945 */ /* 0x000fe20003800000 */
[----:B---3--:R-:W-:-:S05]  /*1f640*/  IMAD.U32 R27, RZ, RZ, UR4 ;  /* 0x00000004ff1b7e24 */ /* 0x008fca000f8e00ff */
[----:B------:R-:W-:-:S05]  /*1f650*/  LEA R148, R27, R148, 0x18 ;  /* 0x000000941b947211 */ /* 0x000fca00078ec0ff */
[----:B------:R3:W0:Y:S01]  /*1f660*/  LDS.128 R124, [R148+0x228d0] ;  /* 0x0228d000947c7984 */ /* 0x0006220000000c00 */
[----:B------:R-:W-:Y:S06]  /*1f670*/  BAR.ARV 0x4, 0x180 ;  /* 0x0106000000007b1d */ /* 0x000fec0000002000 */
[----:B------:R-:W-:Y:S05]  /*1f680*/  @P0 BRA `(.L_x_12070) ;  /* 0x0000002000300947 */ /* 0x000fea0003800000 */
[----:B-1----:R-:W2:Y:S04]  /*1f690*/  LDL R0, [R1+0x408] ;  /* 0x0004080001007983 */ /* 0x002ea80000100800 */
[----:B------:R-:W3:Y:S04]  /*1f6a0*/  LDL.128 R144, [R1+0x200] ;  /* 0x0002000001907983 */ /* 0x000ee80000100c00 */
        /* <DEDUP_REMOVED lines=24> */
[----:B----4-:R-:W4:Y:S04]  /*1f830*/  LDL.128 R36, [R1+0x3a0] ;  /* 0x0003a00001247983 */ /* 0x010f280000100c00 */
[----:B------:R-:W4:Y:S04]  /*1f840*/  LDL.128 R40, [R1+0x390] ;  /* 0x0003900001287983 */ /* 0x000f280000100c00 */
[----:B------:R-:W4:Y:S04]  /*1f850*/  LDL.128 R28, [R1+0x3c0] ;  /* 0x0003c000011c7983 */ /* 0x000f280000100c00 */
[----:B------:R-:W4:Y:S04]  /*1f860*/  LDL.128 R32, [R1+0x3b0] ;  /* 0x0003b00001207983 */ /* 0x000f280000100c00 */
[----:B0-----:R-:W4:Y:S04]  /*1f870*/  LDL.128 R8, [R1+0x3e0] ;  /* 0x0003e00001087983 */ /* 0x001f280000100c00 */
[----:B------:R-:W4:Y:S04]  /*1f880*/  LDL.128 R12, [R1+0x3d0] ;  /* 0x0003d000010c7983 */ /* 0x000f280000100c00 */
[----:B------:R-:W4:Y:S01]  /*1f890*/  LDL.128 R4, [R1+0x3f0] ;  /* 0x0003f00001047983 */ /* 0x000f220000100c00 */
[----:B------:R-:W0:Y:S01]  /*1f8a0*/  S2R R21, SR_SWINHI ;  /* 0x0000000000157919 */ /* 0x000e220000002f00 */
[----:B-----5:R-:W-:-:S02]  /*1f8b0*/  MOV R2, R148 ;  /* 0x0000009400027202 */ /* 0x020fc40000000f00 */
[----:B0-----:R-:W-:Y:S01]  /*1f8c0*/  MOV R3, R21 ;  /* 0x0000001500037202 */ /* 0x001fe20000000f00 */
[----:B------:R-:W-:Y:S05]  /*1f8d0*/  WARPSYNC.ALL ;  /* 0x0000000000007948 */ /* 0x000fea0003800000 */
[----:B------:R-:W-:Y:S01]  /*1f8e0*/  ULDC.64 UR4, c[0x0][0xc00] ;  /* 0x0003000000047ab9 */ /* 0x000fe20000000a00 */
[----:B--2---:R-:W-:-:S03]  /*1f8f0*/  IMAD.WIDE R20, R0, 0x2, R2 ;  /* 0x0000000200147825 */ /* 0x004fc600078e0202 */
[----:B------:R-:W-:-:S04]  /*1f900*/  IADD3 R161, P0, R20, 0x4020, RZ ;  /* 0x0000402014a17810 */ /* 0x000fc80007f1e0ff */
[----:B------:R-:W-:Y:S02]  /*1f910*/  LOP3.LUT R160, R161, 0x380, RZ, 0xc0, !PT ;  /* 0x00000380a1a07812 */ /* 0x000fe400078ec0ff */
[----:B------:R-:W-:Y:S02]  /*1f920*/  IADD3 R158, P1, R20, 0x4000, RZ ;  /* 0x00004000149e7810 */ /* 0x000fe40007f3e0ff */
[----:B------:R-:W-:Y:S02]  /*1f930*/  SHF.R.U64 R160, R160, 0x3, RZ ;  /* 0x00000003a0a07819 */ /* 0x000fe400000012ff */
[----:B------:R-:W-:Y:S02]  /*1f940*/  LOP3.LUT R159, R158, 0x380, RZ, 0xc0, !PT ;  /* 0x000003809e9f7812 */ /* 0x000fe400078ec0ff */
[----:B------:R-:W-:Y:S01]  /*1f950*/  LOP3.LUT R160, R160, R161, RZ, 0x3c, !PT ;  /* 0x000000a1a0a07212 */ /* 0x000fe200078e3cff */
[----:B------:R-:W-:Y:S01]  /*1f960*/  IMAD.X R161, RZ, RZ, R21, P0 ;  /* 0x000000ffffa17224 */ /* 0x000fe200000e0615 */
[----:B------:R-:W-:-:S02]  /*1f970*/  IADD3 R175, P0, R20, 0x8040, RZ ;  /* 0x0000804014af7810 */ /* 0x000fc40007f1e0ff */
[C---:B------:R-:W-:Y:S02]  /*1f980*/  IADD3 R25, P4, R20.reuse, 0x20, RZ ;  /* 0x0000002014197810 */ /* 0x040fe40007f9e0ff */
[----:B------:R-:W-:Y:S02]  /*1f990*/  SHF.R.U64 R159, R159, 0x3, RZ ;  /* 0x000000039f9f7819 */ /* 0x000fe400000012ff */
[C---:B------:R-:W-:Y:S02]  /*1f9a0*/  IADD3 R150, P3, R20.reuse, 0x40, RZ ;  /* 0x0000004014967810 */ /* 0x040fe40007f7e0ff */
[----:B------:R-:W-:Y:S02]  /*1f9b0*/  IADD3 R156, P2, R20, 0x60, RZ ;  /* 0x00000060149c7810 */ /* 0x000fe40007f5e0ff */
[----:B------:R-:W-:Y:S02]  /*1f9c0*/  LOP3.LUT R174, R175, 0x380, RZ, 0xc0, !PT ;  /* 0x00000380afae7812 */ /* 0x000fe400078ec0ff */
[----:B------:R-:W-:-:S02]  /*1f9d0*/  LOP3.LUT R24, R25, 0x380, RZ, 0xc0, !PT ;  /* 0x0000038019187812 */ /* 0x000fc400078ec0ff */
[----:B------:R-:W-:Y:S01]  /*1f9e0*/  LOP3.LUT R158, R159, R158, RZ, 0x3c, !PT ;  /* 0x0000009e9f9e7212 */ /* 0x000fe200078e3cff */
[----:B------:R-:W-:Y:S01]  /*1f9f0*/  IMAD.X R159, RZ, RZ, R21, P1 ;  /* 0x000000ffff9f7224 */ /* 0x000fe200008e0615 */
[----:B------:R-:W-:Y:S02]  /*1fa00*/  LOP3.LUT R151, R150, 0x380, RZ, 0xc0, !PT ;  /* 0x0000038096977812 */ /* 0x000fe400078ec0ff */
[----:B------:R-:W-:Y:S02]  /*1fa10*/  LOP3.LUT R157, R156, 0x380, RZ, 0xc0, !PT ;  /* 0x000003809c9d7812 */ /* 0x000fe400078ec0ff */
[----:B------:R-:W-:Y:S02]  /*1fa20*/  IADD3 R173, P1, R20, 0x8020, RZ ;  /* 0x0000802014ad7810 */ /* 0x000fe40007f3e0ff */
[----:B------:R-:W-:Y:S02]  /*1fa30*/  SHF.R.U64 R174, R174, 0x3, RZ ;  /* 0x00000003aeae7819 */ /* 0x000fe400000012ff */
[----:B------:R-:W-:-:S02]  /*1fa40*/  SHF.R.U64 R24, R24, 0x3, RZ ;  /* 0x0000000318187819 */ /* 0x000fc400000012ff */
[----:B------:R-:W-:Y:S02]  /*1fa50*/  SHF.R.U64 R151, R151, 0x3, RZ ;  /* 0x0000000397977819 */ /* 0x000fe400000012ff */
        /* <DEDUP_REMOVED lines=9> */
[----:B------:R-:W-:Y:S01]  /*1faf0*/  LOP3.LUT R156, R157, R156, RZ, 0x3c, !PT ;  /* 0x0000009c9d9c7212 */ /* 0x000fe200078e3cff */
[----:B------:R-:W-:Y:S01]  /*1fb00*/  IMAD.X R157, RZ, RZ, R21, P2 ;  /* 0x000000ffff9d7224 */ /* 0x000fe200010e0615 */
[----:B------:R-:W-:Y:S02]  /*1fb10*/  IADD3 R163, P4, R20, 0x4040, RZ ;  /* 0x0000404014a37810 */ /* 0x000fe40007f9e0ff */
[----:B------:R-:W-:Y:S02]  /*1fb20*/  SHF.R.U64 R172, R172, 0x3, RZ ;  /* 0x00000003acac7819 */ /* 0x000fe400000012ff */
[C---:B------:R-:W-:Y:S02]  /*1fb30*/  IADD3 R169, P3, R20.reuse, 0x4060, RZ ;  /* 0x0000406014a97810 */ /* 0x040fe40007f7e0ff */
[----:B------:R-:W-:Y:S02]  /*1fb40*/  IADD3 R171, P2, R20, 0x8000, RZ ;  /* 0x0000800014ab7810 */ /* 0x000fe40007f5e0ff */
[----:B------:R-:W-:-:S02]  /*1fb50*/  LOP3.LUT R205, R204, 0x380, RZ, 0xc0, !PT ;  /* 0x00000380cccd7812 */ /* 0x000fc400078ec0ff */
[----:B------:R-:W-:Y:S02]  /*1fb60*/  LOP3.LUT R162, R163, 0x380, RZ, 0xc0, !PT ;  /* 0x00000380a3a27812 */ /* 0x000fe400078ec0ff */
[----:B------:R-:W-:Y:S01]  /*1fb70*/  LOP3.LUT R172, R172, R173, RZ, 0x3c, !PT ;  /* 0x000000adacac7212 */ /* 0x000fe200078e3cff */
[----:B------:R-:W-:Y:S01]  /*1fb80*/  IMAD.X R173, RZ, RZ, R21, P1 ;  /* 0x000000ffffad7224 */ /* 0x000fe200008e0615 */
[----:B------:R-:W-:Y:S02]  /*1fb90*/  LOP3.LUT R168, R169, 0x380, RZ, 0xc0, !PT ;  /* 0x00000380a9a87812 */ /* 0x000fe400078ec0ff */
[----:B------:R-:W-:Y:S02]  /*1fba0*/  LOP3.LUT R170, R171, 0x380, RZ, 0xc0, !PT ;  /* 0x00000380abaa7812 */ /* 0x000fe400078ec0ff */
[----:B------:R-:W-:Y:S02]  /*1fbb0*/  IADD3 R183, P1, R20, 0xc040, RZ ;  /* 0x0000c04014b77810 */ /* 0x000fe40007f3e0ff */
[----:B------:R-:W-:-:S02]  /*1fbc0*/  SHF.R.U64 R205, R205, 0x3, RZ ;  /* 0x00000003cdcd7819 */ /* 0x000fc400000012ff */
[----:B------:R-:W-:Y:S02]  /*1fbd0*/  SHF.R.U64 R162, R162, 0x3, RZ ;  /* 0x00000003a2a27819 */ /* 0x000fe400000012ff */
[----:B------:R-:W-:Y:S02]  /*1fbe0*/  MOV R24, R24 ;  /* 0x0000001800187202 */ /* 0x000fe40000000f00 */
[----:B------:R-:W-:Y:S02]  /*1fbf0*/  SHF.R.U64 R168, R168, 0x3, RZ ;  /* 0x00000003a8a87819 */ /* 0x000fe400000012ff */
[----:B------:R-:W-:Y:S02]  /*1fc00*/  LOP3.LUT R25, R20, 0x380, RZ, 0xc0, !PT ;  /* 0x0000038014197812 */ /* 0x000fe400078ec0ff */
[----:B------:R-:W-:Y:S02]  /*1fc10*/  SHF.R.U64 R170, R170, 0x3, RZ ;  /* 0x00000003aaaa7819 */ /* 0x000fe400000012ff */
[----:B------:R-:W-:-:S02]  /*1fc20*/  LOP3.LUT R182, R183, 0x380, RZ, 0xc0, !PT ;  /* 0x00000380b7b67812 */ /* 0x000fc400078ec0ff */
[----:B------:R-:W-:Y:S01]  /*1fc30*/  LOP3.LUT R204, R205, R204, RZ, 0x3c, !PT ;  /* 0x000000cccdcc7212 */ /* 0x000fe200078e3cff */
[--C-:B------:R-:W-:Y:S01]  /*1fc40*/  IMAD.X R205, RZ, RZ, R21.reuse, P0 ;  /* 0x000000ffffcd7224 */ /* 0x100fe200000e0615 */
[----:B------:R-:W-:Y:S01]  /*1fc50*/  LOP3.LUT R162, R162, R163, RZ, 0x3c, !PT ;  /* 0x000000a3a2a27212 */ /* 0x000fe200078e3cff */
[--C-:B------:R-:W-:Y:S01]  /*1fc60*/  IMAD.X R163, RZ, RZ, R21.reuse, P4 ;  /* 0x000000ffffa37224 */ /* 0x100fe200020e0615 */
[----:B------:R-:W-:Y:S01]  /*1fc70*/  LOP3.LUT R168, R168, R169, RZ, 0x3c, !PT ;  /* 0x000000a9a8a87212 */ /* 0x000fe200078e3cff */
[--C-:B------:R-:W-:Y:S01]  /*1fc80*/  IMAD.X R169, RZ, RZ, R21.reuse, P3 ;  /* 0x000000ffffa97224 */ /* 0x100fe200018e0615 */
[----:B------:R-:W-:Y:S02]  /*1fc90*/  SHF.R.U64 R25, R25, 0x3, RZ ;  /* 0x0000000319197819 */ /* 0x000fe400000012ff */
[----:B------:R-:W-:Y:S02]  /*1fca0*/  ISETP.NE.U32.AND P0, PT, RZ, UR4, PT ;  /* 0x00000004ff007c0c */ /* 0x000fe4000bf05070 */
[----:B------:R-:W-:Y:S01]  /*1fcb0*/  LOP3.LUT R170, R170, R171, RZ, 0x3c, !PT ;  /* 0x000000abaaaa7212 */ /* 0x000fe200078e3cff */
[----:B------:R-:W-:Y:S01]  /*1fcc0*/  IMAD.X R171, RZ, RZ, R21, P2 ;  /* 0x000000ffffab7224 */ /* 0x000fe200010e0615 */
[----:B------:R-:W-:-:S02]  /*1fcd0*/  IADD3 R177, P4, R20, 0x8060, RZ ;  /* 0x0000806014b17810 */ /* 0x000fc40007f9e0ff */
[----:B------:R-:W-:Y:S02]  /*1fce0*/  SHF.R.U64 R182, R182, 0x3, RZ ;  /* 0x00000003b6b67819 */ /* 0x000fe400000012ff */
[C---:B------:R-:W-:Y:S02]  /*1fcf0*/  IADD3 R179, P3, R20.reuse, 0xc000, RZ ;  /* 0x0000c00014b37810 */ /* 0x040fe40007f7e0ff */
[----:B------:R-:W-:Y:S02]  /*1fd00*/  IADD3 R181, P2, R20, 0xc020, RZ ;  /* 0x0000c02014b57810 */ /* 0x000fe40007f5e0ff */
[----:B------:R-:W-:Y:S02]  /*1fd10*/  LOP3.LUT R20, R25, R20, RZ, 0x3c, !PT ;  /* 0x0000001419147212 */ /* 0x000fe400078e3cff */
[----:B------:R-:W-:Y:S01]  /*1fd20*/  ISETP.NE.AND.EX P0, PT, RZ, UR5, PT, P0 ;  /* 0x00000005ff007c0c */ /* 0x000fe2000bf05300 */
[----:B------:R-:W-:Y:S01]  /*1fd30*/  ULDC.64 UR4, c[0x0][0xc08] ;  /* 0x0003020000047ab9 */ /* 0x000fe20000000a00 */
[----:B------:R-:W-:-:S02]  /*1fd40*/  LOP3.LUT R176, R177, 0x380, RZ, 0xc0, !PT ;  /* 0x00000380b1b07812 */ /* 0x000fc400078ec0ff */
[----:B------:R-:W-:Y:S01]  /*1fd50*/  LOP3.LUT R182, R182, R183, RZ, 0x3c, !PT ;  /* 0x000000b7b6b67212 */ /* 0x000fe200078e3cff */
[----:B------:R-:W-:Y:S01]  /*1fd60*/  IMAD.X R183, RZ, RZ, R21, P1 ;  /* 0x000000ffffb77224 */ /* 0x000fe200008e0615 */
[----:B------:R-:W-:Y:S02]  /*1fd70*/  LOP3.LUT R178, R179, 0x380, RZ, 0xc0, !PT ;  /* 0x00000380b3b27812 */ /* 0x000fe400078ec0ff */
[----:B---3--:R-:W-:Y:S02]  /*1fd80*/  F2FP.BF16.F32.PACK_AB R144, R145, R144 ;  /* 0x000000909190723e */ /* 0x008fe400000010ff */
[----:B------:R-:W-:Y:S02]  /*1fd90*/  LOP3.LUT R180, R181, 0x380, RZ, 0xc0, !PT ;  /* 0x00000380b5b47812 */ /* 0x000fe400078ec0ff */
[----:B------:R-:W-:Y:S02]  /*1fda0*/  F2FP.BF16.F32.PACK_AB R145, R147, R146 ;  /* 0x000000929391723e */ /* 0x000fe400000010ff */
[----:B------:R-:W-:-:S02]  /*1fdb0*/  F2FP.BF16.F32.PACK_AB R136, R137, R136 ;  /* 0x000000888988723e */ /* 0x000fc400000010ff */
[----:B------:R-:W-:Y:S02]  /*1fdc0*/  ISETP.NE.U32.AND P1, PT, RZ, UR4, PT ;  /* 0x00000004ff007c0c */ /* 0x000fe4000bf25070 */
[----:B------:R-:W-:Y:S02]  /*1fdd0*/  MOV R20, R20 ;  /* 0x0000001400147202 */ /* 0x000fe40000000f00 */
[----:B------:R-:W-:Y:S02]  /*1fde0*/  F2FP.BF16.F32.PACK_AB R146, R141, R140 ;  /* 0x0000008c8d92723e */ /* 0x000fe400000010ff */
[----:B------:R-:W-:Y:S01]  /*1fdf0*/  F2FP.BF16.F32.PACK_AB R147, R143, R142 ;  /* 0x0000008e8f93723e */ /* 0x000fe200000010ff */
[----:B------:R-:W-:Y:S01]  /*1fe00*/  BAR.SYNC.DEFER_BLOCKING 0x1, 0x100 ;  /* 0x0044000000007b1d */ /* 0x000fe20000010000 */
[----:B------:R-:W-:Y:S02]  /*1fe10*/  F2FP.BF16.F32.PACK_AB R137, R139, R138 ;  /* 0x0000008a8b89723e */ /* 0x000fe400000010ff */
[----:B------:R-:W-:-:S02]  /*1fe20*/  F2FP.BF16.F32.PACK_AB R128, R129, R128 ;  /* 0x000000808180723e */ /* 0x000fc400000010ff */
[----:B------:R-:W-:Y:S02]  /*1fe30*/  SHF.R.U64 R176, R176, 0x3, RZ ;  /* 0x00000003b0b07819 */ /* 0x000fe400000012ff */
[----:B------:R-:W-:Y:S02]  /*1fe40*/  F2FP.BF16.F32.PACK_AB R138, R133, R132 ;  /* 0x00000084858a723e */ /* 0x000fe400000010ff */
[----:B------:R-:W-:Y:S02]  /*1fe50*/  F2FP.BF16.F32.PACK_AB R139, R135, R134 ;  /* 0x00000086878b723e */ /* 0x000fe400000010ff */
[----:B------:R-:W-:Y:S02]  /*1fe60*/  F2FP.BF16.F32.PACK_AB R129, R131, R130 ;  /* 0x000000828381723e */ /* 0x000fe400000010ff */
[----:B------:R-:W-:Y:S02]  /*1fe70*/  F2FP.BF16.F32.PACK_AB R116, R117, R116 ;  /* 0x000000747574723e */ /* 0x000fe400000010ff */
[----:B------:R-:W-:-:S02]  /*1fe80*/  SHF.R.U64 R178, R178, 0x3, RZ ;  /* 0x00000003b2b27819 */ /* 0x000fc400000012ff */
[----:B------:R-:W-:Y:S02]  /*1fe90*/  MOV R150, R150 ;  /* 0x0000009600967202 */ /* 0x000fe40000000f00 */
        /* <DEDUP_REMOVED lines=10> */
[----:B------:R-:W-:Y:S01]  /*1ff40*/  ISETP.NE.AND.EX P1, PT, RZ, UR5, PT, P1 ;  /* 0x00000005ff007c0c */ /* 0x000fe2000bf25310 */
[----:B------:R-:W-:Y:S01]  /*1ff50*/  STSM.16.M88.4 [R20], R144 ;  /* 0x0000009014007844 */ /* 0x000fe20000000200 */
[----:B------:R-:W-:-:S02]  /*1ff60*/  MOV R158, R158 ;  /* 0x0000009e009e7202 */ /* 0x000fc40000000f00 */
[----:B------:R-:W-:Y:S02]  /*1ff70*/  F2FP.BF16.F32.PACK_AB R110, R105, R104 ;  /* 0x00000068696e723e */ /* 0x000fe400000010ff */
[----:B------:R-:W-:Y:S02]  /*1ff80*/  F2FP.BF16.F32.PACK_AB R111, R107, R106 ;  /* 0x0000006a6b6f723e */ /* 0x000fe400000010ff */
[----:B------:R-:W-:Y:S02]  /*1ff90*/  F2FP.BF16.F32.PACK_AB R101, R103, R102 ;  /* 0x000000666765723e */ /* 0x000fe400000010ff */
[----:B------:R-:W-:Y:S01]  /*1ffa0*/  F2FP.BF16.F32.PACK_AB R92, R93, R92 ;  /* 0x0000005c5d5c723e */ /* 0x000fe200000010ff */
[----:B------:R0:W-:Y:S01]  /*1ffb0*/  STSM.16.M88.4 [R24], R136 ;  /* 0x0000008818007844 */ /* 0x0001e20000000200 */
[----:B------:R-:W-:Y:S01]  /*1ffc0*/  LOP3.LUT R176, R176, R177, RZ, 0x3c, !PT ;  /* 0x000000b1b0b07212 */ /* 0x000fe200078e3cff */
[----:B------:R-:W-:Y:S01]  /*1ffd0*/  IMAD.X R177, RZ, RZ, R21, P4 ;  /* 0x000000ffffb17224 */ /* 0x000fe200020e0615 */
        /* <DEDUP_REMOVED lines=8> */
[----:B------:R-:W-:Y:S01]  /*20060*/  MOV R162, R162 ;  /* 0x000000a200a27202 */ /* 0x000fe20000000f00 */
[----:B0-----:R-:W0:Y:S01]  /*20070*/  LDC.64 R24, c[0x0][0xc00] ;  /* 0x00030000ff187b82 */ /* 0x001e220000000a00 */
[----:B------:R-:W-:-:S02]  /*20080*/  F2FP.BF16.F32.PACK_AB R94, R89, R88 ;  /* 0x00000058595e723e */ /* 0x000fc400000010ff */
[----:B------:R-:W-:Y:S02]  /*20090*/  F2FP.BF16.F32.PACK_AB R95, R91, R90 ;  /* 0x0000005a5b5f723e */ /* 0x000fe400000010ff */
[----:B------:R-:W-:Y:S02]  /*200a0*/  F2FP.BF16.F32.PACK_AB R85, R87, R86 ;  /* 0x000000565755723e */ /* 0x000fe400000010ff */
[----:B------:R-:W-:Y:S01]  /*200b0*/  F2FP.BF16.F32.PACK_AB R76, R77, R76 ;  /* 0x0000004c4d4c723e */ /* 0x000fe200000010ff */
[----:B------:R1:W-:Y:S01]  /*200c0*/  STSM.16.M88.4 [R156], R116 ;  /* 0x000000749c007844 */ /* 0x0003e20000000200 */
[----:B------:R-:W-:Y:S01]  /*200d0*/  LOP3.LUT R180, R180, R181, RZ, 0x3c, !PT ;  /* 0x000000b5b4b47212 */ /* 0x000fe200078e3cff */
[----:B------:R-:W-:Y:S01]  /*200e0*/  IMAD.X R181, RZ, RZ, R21, P2 ;  /* 0x000000ffffb57224 */ /* 0x000fe200010e0615 */
[----:B------:R-:W-:Y:S02]  /*200f0*/  MOV R168, R168 ;  /* 0x000000a800a87202 */ /* 0x000fe40000000f00 */
[----:B------:R-:W-:-:S02]  /*20100*/  F2FP.BF16.F32.PACK_AB R86, R81, R80 ;  /* 0x000000505156723e */ /* 0x000fc400000010ff */
[----:B------:R-:W-:Y:S02]  /*20110*/  F2FP.BF16.F32.PACK_AB R87, R83, R82 ;  /* 0x000000525357723e */ /* 0x000fe400000010ff */
[----:B------:R-:W-:Y:S02]  /*20120*/  F2FP.BF16.F32.PACK_AB R77, R79, R78 ;  /* 0x0000004e4f4d723e */ /* 0x000fe400000010ff */
[----:B------:R-:W-:Y:S01]  /*20130*/  F2FP.BF16.F32.PACK_AB R68, R69, R68 ;  /* 0x000000444544723e */ /* 0x000fe200000010ff */
[----:B------:R1:W-:Y:S01]  /*20140*/  STSM.16.M88.4 [R158], R108 ;  /* 0x0000006c9e007844 */ /* 0x0003e20000000200 */
        /* <DEDUP_REMOVED lines=22> */
[----:B----4-:R-:W-:Y:S01]  /*202b0*/  F2FP.BF16.F32.PACK_AB R36, R37, R36 ;  /* 0x000000242524723e */ /* 0x010fe200000010ff */
[----:B------:R1:W-:Y:S01]  /*202c0*/  STSM.16.M88.4 [R170], R76 ;  /* 0x0000004caa007844 */ /* 0x0003e20000000200 */
        /* <DEDUP_REMOVED lines=15> */
[----:B------:R-:W-:Y:S01]  /*203c0*/  F2FP.BF16.F32.PACK_AB R9, R11, R10 ;  /* 0x0000000a0b09723e */ /* 0x000fe200000010ff */
[----:B------:R1:W-:Y:S01]  /*203d0*/  STSM.16.M88.4 [R176], R52 ;  /* 0x00000034b0007844 */ /* 0x0003e20000000200 */
[----:B------:R-:W-:-:S02]  /*203e0*/  MOV R204, R204 ;  /* 0x000000cc00cc7202 */ /* 0x000fc40000000f00 */
[----:B------:R-:W-:Y:S02]  /*203f0*/  F2FP.BF16.F32.PACK_AB R10, R5, R4 ;  /* 0x00000004050a723e */ /* 0x000fe400000010ff */
[----:B------:R-:W-:Y:S01]  /*20400*/  F2FP.BF16.F32.PACK_AB R11, R7, R6 ;  /* 0x00000006070b723e */ /* 0x000fe200000010ff */
[----:B------:R-:W2:Y:S01]  /*20410*/  @P1 LDC.64 R4, c[0x0][0xc08] ;  /* 0x00030200ff041b82 */ /* 0x000ea20000000a00 */
[----:B------:R1:W-:Y:S04]  /*20420*/  STSM.16.M88.4 [R178], R44 ;  /* 0x0000002cb2007844 */ /* 0x0003e80000000200 */
[----:B------:R1:W-:Y:S04]  /*20430*/  STSM.16.M88.4 [R180], R36 ;  /* 0x00000024b4007844 */ /* 0x0003e80000000200 */
[----:B------:R1:W-:Y:S04]  /*20440*/  STSM.16.M88.4 [R182], R28 ;  /* 0x0000001cb6007844 */ /* 0x0003e80000000200 */
[----:B------:R1:W-:Y:S01]  /*20450*/  STSM.16.M88.4 [R204], R8 ;  /* 0x00000008cc007844 */ /* 0x0003e20000000200 */
[----:B------:R-:W-:Y:S01]  /*20460*/  ULDC UR4, c[0x0][0xa88] ;  /* 0x0002a20000047ab9 */ /* 0x000fe20000000800 */
[----:B0-----:R-:W-:-:S02]  /*20470*/  IMAD.WIDE R6, R212, 0x4, R24 ;  /* 0x00000004d4067825 */ /* 0x001fc400078e0218 */
[----:B------:R-:W0:Y:S02]  /*20480*/  LDC R25, c[0x0][0xbe8] ;  /* 0x0002fa00ff197b82 */ /* 0x000e240000000800 */
[----:B------:R-:W-:-:S06]  /*20490*/  IMAD.MOV.U32 R20, RZ, RZ, RZ ;  /* 0x000000ffff147224 */ /* 0x000fcc00078e00ff */
[----:B------:R-:W-:Y:S01]  /*204a0*/  BAR.SYNC.DEFER_BLOCKING 0x1, 0x100 ;  /* 0x0044000000007b1d */ /* 0x000fe20000010000 */
[----:B------:R-:W-:Y:S02]  /*204b0*/  IMAD.U32 R24, RZ, RZ, UR4 ;  /* 0x00000004ff187e24 */ /* 0x000fe4000f8e00ff */
[----:B--2---:R-:W-:-:S03]  /*204c0*/  @P1 IMAD.WIDE R4, R212, 0x4, R4 ;  /* 0x00000004d4041825 */ /* 0x004fc600078e0204 */
[----:B------:R1:W5:Y:S04]  /*204d0*/  @P0 LDG.E R20, desc[UR42][R6.64] ;  /* 0x0000002a06140981 */ /* 0x000368000c1e1900 */
[----:B------:R1:W5:Y:S01]  /*204e0*/  @P1 LDG.E R24, desc[UR42][R4.64] ;  /* 0x0000002a04181981 */ /* 0x000362000c1e1900 */
[----:B------:R-:W-:Y:S05]  /*204f0*/  @P1 BRA `(.L_x_12071) ;  /* 0x0000000000101947 */ /* 0x000fea0003800000 */
[----:B------:R-:W-:Y:S05]  /*20500*/  @!P0 BRA `(.L_x_12071) ;  /* 0x00000000000c8947 */ /* 0x000fea0003800000 */
[----:B-1----:R-:W2:Y:S04]  /*20510*/  LDG.E R5, desc[UR42][R6.64] ;  /* 0x0000002a06057981 */ /* 0x002ea8000c1e1900 */
[----:B-----5:R-:W2:Y:S02]  /*20520*/  LDG.E R24, desc[UR42][R6.64+0x4] ;  /* 0x0000042a06187981 */ /* 0x020ea4000c1e1900 */
[----:B--2---:R-:W-:-:S07]  /*20530*/  IMAD.IADD R24, R24, 0x1, -R5 ;  /* 0x0000000118187824 */ /* 0x004fce00078e0a05 */
.L_x_12071:
[----:B0----5:R-:W-:Y:S01]  /*20540*/  IMAD R24, R24, R25, RZ ;  /* 0x0000001918187224 */ /* 0x021fe200078e02ff */
[----:B------:R-:W-:Y:S01]  /*20550*/  LOP3.LUT P1, RZ, R227, 0x3, RZ, 0xc0, !PT ;  /* 0x00000003e3ff7812 */ /* 0x000fe2000782c0ff */
[--C-:B-1----:R-:W-:Y:S01]  /*20560*/  IMAD.IADD R29, R220, 0x1, R210.reuse ;  /* 0x00000001dc1d7824 */ /* 0x102fe200078e02d2 */
[----:B------:R-:W-:Y:S01]  /*20570*/  ISETP.NE.AND P2, PT, R25, 0x1, PT ;  /* 0x000000011900780c */ /* 0x000fe20003f45270 */
[----:B------:R-:W-:Y:S01]  /*20580*/  IMAD.IADD R10, R229, 0x1, R210 ;  /* 0x00000001e50a7824 */ /* 0x000fe200078e02d2 */
[----:B------:R-:W-:Y:S01]  /*20590*/  SHF.R.S32.HI R0, RZ, 0x1f, R211 ;  /* 0x0000001fff007819 */ /* 0x000fe200000114d3 */
[----:B------:R-:W-:Y:S01]  /*205a0*/  ULDC.64 UR4, c[0x0][0xb90] ;  /* 0x0002e40000047ab9 */ /* 0x000fe20000000a00 */
[----:B------:R-:W-:-:S09]  /*205b0*/  ISETP.GE.OR P3, PT, R29, R24, P1 ;  /* 0x000000181d00720c */ /* 0x000fd20000f66670 */
[----:B------:R-:W0:Y:S04]  /*205c0*/  @P2 LDC R5, c[0x0][0xbec] ;  /* 0x0002fb00ff052b82 */ /* 0x000e280000000800 */
[----:B------:R-:W2:Y:S01]  /*205d0*/  @!P3 LDL R15, [R1+0x1e0] ;  /* 0x0001e000010fb983 */ /* 0x000ea20000100800 */
[----:B------:R-:W-:Y:S01]  /*205e0*/  SHF.R.S32.HI R21, RZ, 0x1f, R20 ;  /* 0x0000001fff157819 */ /* 0x000fe20000011414 */
[----:B------:R-:W-:Y:S01]  /*205f0*/  IMAD R6, R0, UR4, RZ ;  /* 0x0000000400067c24 */ /* 0x000fe2000f8e02ff */
[----:B------:R-:W-:Y:S01]  /*20600*/  SHF.R.S32.HI R26, RZ, 0x1f, R212 ;  /* 0x0000001fff1a7819 */ /* 0x000fe200000114d4 */
[----:B------:R-:W1:Y:S01]  /*20610*/  @P2 LDC R8, c[0x0][0xbf0] ;  /* 0x0002fc00ff082b82 */ /* 0x000e620000000800 */
[----:B------:R-:W-:Y:S01]  /*20620*/  IMAD.MOV.U32 R4, RZ, RZ, R10 ;  /* 0x000000ffff047224 */ /* 0x000fe200078e000a */
[----:B------:R-:W-:-:S02]  /*20630*/  SEL R80, R212, RZ, !P0 ;  /* 0x000000ffd4507207 */ /* 0x000fc40004000000 */
[----:B------:R-:W-:-:S04]  /*20640*/  SEL R26, R26, RZ, !P0 ;  /* 0x000000ff1a1a7207 */ /* 0x000fc80004000000 */
[----:B------:R-:W3:Y:S01]  /*20650*/  @P2 LDC R81, c[0x0][0xbec] ;  /* 0x0002fb00ff512b82 */ /* 0x000ee20000000800 */
[----:B0-----:R-:W-:-:S07]  /*20660*/  @P2 IMAD.HI.U32 R5, R10, R5, RZ ;  /* 0x000000050a052227 */ /* 0x001fce00078e00ff */
[----:B------:R-:W0:Y:S01]  /*20670*/  @P2 LDC R83, c[0x0][0xbf0] ;  /* 0x0002fc00ff532b82 */ /* 0x000e220000000800 */
[----:B-1----:R-:W-:Y:S01]  /*20680*/  @P2 SHF.R.U32.HI R4, RZ, R8, R5 ;  /* 0x00000008ff042219 */ /* 0x002fe20000011605 */
[C---:B------:R-:W-:Y:S02]  /*20690*/  IMAD R5, R211.reuse, UR5, R6 ;  /* 0x00000005d3057c24 */ /* 0x040fe4000f8e0206 */
[----:B------:R-:W-:Y:S01]  /*206a0*/  IMAD.WIDE.U32 R6, R211, UR4, R20 ;  /* 0x00000004d3067c25 */ /* 0x000fe2000f8e0014 */
[----:B------:R-:W-:Y:S01]  /*206b0*/  ULDC.64 UR4, c[0x0][0xb98] ;  /* 0x0002e60000047ab9 */ /* 0x000fe20000000a00 */
[--C-:B------:R-:W-:Y:S02]  /*206c0*/  SHF.R.S32.HI R11, RZ, 0x1f, R4.reuse ;  /* 0x0000001fff0b7819 */ /* 0x100fe40000011404 */
[----:B------:R-:W-:Y:S02]  /*206d0*/  IMAD.MOV R9, RZ, RZ, -R4 ;  /* 0x000000ffff097224 */ /* 0x000fe400078e0a04 */
[----:B------:R-:W-:-:S02]  /*206e0*/  IMAD.IADD R7, R7, 0x1, R5 ;  /* 0x0000000107077824 */ /* 0x000fc400078e0205 */
[----:B------:R-:W-:Y:S02]  /*206f0*/  IMAD R9, R25, R9, R10 ;  /* 0x0000000919097224 */ /* 0x000fe400078e020a */
[----:B------:R-:W-:Y:S02]  /*20700*/  IMAD R5, R26, UR4, RZ ;  /* 0x000000041a057c24 */ /* 0x000fe4000f8e02ff */
[----:B------:R-:W-:-:S04]  /*20710*/  IMAD.WIDE.U32 R6, R80, UR4, R6 ;  /* 0x0000000450067c25 */ /* 0x000fc8000f8e0006 */
[----:B------:R-:W-:Y:S01]  /*20720*/  IMAD R8, R80, UR5, R5 ;  /* 0x0000000550087c24 */ /* 0x000fe2000f8e0205 */
[----:B------:R-:W-:Y:S01]  /*20730*/  SHF.R.S32.HI R5, RZ, 0x1f, R9 ;  /* 0x0000001fff057819 */ /* 0x000fe20000011409 */
[----:B------:R-:W-:Y:S01]  /*20740*/  ULDC.64 UR4, c[0x0][0xb88] ;  /* 0x0002e20000047ab9 */ /* 0x000fe20000000a00 */
[----:B------:R-:W-:-:S03]  /*20750*/  IADD3 R4, P0, R4, R6, RZ ;  /* 0x0000000604047210 */ /* 0x000fc60007f1e0ff */
[----:B------:R-:W-:Y:S01]  /*20760*/  IMAD R6, R5, UR4, RZ ;  /* 0x0000000405067c24 */ /* 0x000fe2000f8e02ff */
[----:B------:R-:W-:-:S03]  /*20770*/  IADD3.X R5, R11, R7, R8, P0, !PT ;  /* 0x000000070b057210 */ /* 0x000fc600007fe408 */
[C---:B------:R-:W-:Y:S02]  /*20780*/  IMAD R7, R9.reuse, UR5, R6 ;  /* 0x0000000509077c24 */ /* 0x040fe4000f8e0206 */
[----:B------:R-:W-:Y:S01]  /*20790*/  IMAD.WIDE.U32 R4, R9, UR4, R4 ;  /* 0x0000000409047c25 */ /* 0x000fe2000f8e0004 */
[----:B------:R-:W-:-:S03]  /*207a0*/  ULDC.64 UR4, c[0x0][0xb50] ;  /* 0x0002d40000047ab9 */ /* 0x000fc60000000a00 */
[----:B------:R-:W-:Y:S01]  /*207b0*/  IMAD.IADD R5, R5, 0x1, R7 ;  /* 0x0000000105057824 */ /* 0x000fe200078e0207 */
[----:B------:R-:W-:-:S04]  /*207c0*/  LEA R10, P0, R4, UR4, 0x2 ;  /* 0x00000004040a7c11 */ /* 0x000fc8000f8010ff */
[----:B------:R-:W-:Y:S01]  /*207d0*/  LEA.HI.X R14, R4, UR5, R5, 0x2, P0 ;  /* 0x00000005040e7c11 */ /* 0x000fe200080f1405 */
[----:B------:R-:W-:Y:S01]  /*207e0*/  SHFL.IDX PT, R12, R10, RZ, 0x1c1f ;  /* 0x001c1fff0a0c7589 */ /* 0x000fe200000e0000 */
[----:B------:R-:W-:Y:S01]  /*207f0*/  VIADD R5, R29, 0x8 ;  /* 0x000000081d057836 */ /* 0x000fe20000000000 */
[----:B------:R-:W-:Y:S02]  /*20800*/  ULDC.64 UR4, c[0x0][0xaa0] ;  /* 0x0002a80000047ab9 */ /* 0x000fe40000000a00 */
[----:B------:R-:W2:Y:S02]  /*20810*/  SHFL.IDX PT, R13, R14, RZ, 0x1c1f ;  /* 0x001c1fff0e0d7589 */ /* 0x000ea400000e0000 */
[----:B------:R-:W-:Y:S02]  /*20820*/  ISETP.GE.OR P0, PT, R5, R24, P1 ;  /* 0x000000180500720c */ /* 0x000fe40000f06670 */
[----:B--2---:R1:W-:Y:S11]  /*20830*/  @!P3 ST.E desc[UR42][R12.64], R15 ;  /* 0x0000000f0c00b985 */ /* 0x0043f6000c10192a */
[----:B------:R-:W2:Y:S01]  /*20840*/  @!P0 LDL R63, [R1+0x1e4] ;  /* 0x0001e400013f8983 */ /* 0x000ea20000100800 */
[----:B------:R-:W-:-:S03]  /*20850*/  IMAD R5, R218, 0x40, R195 ;  /* 0x00000040da057824 */ /* 0x000fc600078e02c3 */
[----:B------:R-:W-:Y:S01]  /*20860*/  SHFL.IDX PT, R58, R10, 0x1, 0x1c1f ;  /* 0x003c1f000a3a7f89 */ /* 0x000fe200000e0000 */
[----:B------:R-:W-:-:S03]  /*20870*/  IMAD.WIDE R2, R5, 0x2, R2 ;  /* 0x0000000205027825 */ /* 0x000fc600078e0202 */
[----:B------:R-:W2:Y:S01]  /*20880*/  SHFL.IDX PT, R59, R14, 0x1, 0x1c1f ;  /* 0x003c1f000e3b7f89 */ /* 0x000ea200000e0000 */
[C---:B------:R-:W-:Y:S02]  /*20890*/  IADD3 R5, P4, R2.reuse, 0x3000, RZ ;  /* 0x0000300002057810 */ /* 0x040fe40007f9e0ff */
[C---:B------:R-:W-:Y:S02]  /*208a0*/  IADD3 R11, P1, R2.reuse, 0x1000, RZ ;  /* 0x00001000020b7810 */ /* 0x040fe40007f3e0ff */
[----:B------:R-:W-:Y:S01]  /*208b0*/  LOP3.LUT R4, R5, 0x380, RZ, 0xc0, !PT ;  /* 0x0000038005047812 */ /* 0x000fe200078ec0ff */
[--C-:B------:R-:W-:Y:S01]  /*208c0*/  IMAD.X R29, RZ, RZ, R3.reuse, P4 ;  /* 0x000000ffff1d7224 */ /* 0x100fe200020e0603 */
[----:B------:R-:W-:Y:S01]  /*208d0*/  IADD3 R7, P3, R2, 0x2000, RZ ;  /* 0x0000200002077810 */ /* 0x000fe20007f7e0ff */
[--C-:B------:R-:W-:Y:S01]  /*208e0*/  IMAD.X R9, RZ, RZ, R3.reuse, P1 ;  /* 0x000000ffff097224 */ /* 0x100fe200008e0603 */
[----:B------:R-:W-:Y:S02]  /*208f0*/  SHF.R.U64 R4, R4, 0x3, RZ ;  /* 0x0000000304047819 */ /* 0x000fe400000012ff */
[----:B-1----:R-:W-:Y:S01]  /*20900*/  IADD3 R15, P1, R2, 0x4000, RZ ;  /* 0x00004000020f7810 */ /* 0x002fe20007f3e0ff */
[----:B------:R-:W-:Y:S01]  /*20910*/  IMAD.X R13, RZ, RZ, R3, P3 ;  /* 0x000000ffff0d7224 */ /* 0x000fe200018e0603 */
[----:B------:R-:W-:-:S02]  /*20920*/  LOP3.LUT R28, R4, R5, RZ, 0x3c, !PT ;  /* 0x00000005041c7212 */ /* 0x000fc400078e3cff */
[----:B------:R-:W-:Y:S01]  /*20930*/  LOP3.LUT R4, R15, 0x380, RZ, 0xc0, !PT ;  /* 0x000003800f047812 */ /* 0x000fe200078ec0ff */
[--C-:B------:R-:W-:Y:S01]  /*20940*/  IMAD.X R33, RZ, RZ, R3.reuse, P1 ;  /* 0x000000ffff217224 */ /* 0x100fe200008e0603 */
[----:B------:R-:W-:Y:S02]  /*20950*/  IADD3 R41, P4, R2, 0x6000, RZ ;  /* 0x0000600002297810 */ /* 0x000fe40007f9e0ff */
[----:B------:R-:W-:Y:S02]  /*20960*/  SHF.R.U64 R4, R4, 0x3, RZ ;  /* 0x0000000304047819 */ /* 0x000fe400000012ff */
[----:B------:R-:W-:Y:S02]  /*20970*/  IADD3 R5, P3, R2, 0x5000, RZ ;  /* 0x0000500002057810 */ /* 0x000fe40007f7e0ff */
[----:B------:R-:W-:Y:S02]  /*20980*/  LOP3.LUT R6, R7, 0x380, RZ, 0xc0, !PT ;  /* 0x0000038007067812 */ /* 0x000fe400078ec0ff */
[----:B------:R-:W-:Y:S01]  /*20990*/  LOP3.LUT R32, R4, R15, RZ, 0x3c, !PT ;  /* 0x0000000f04207212 */ /* 0x000fe200078e3cff */
[----:B------:R-:W-:Y:S01]  /*209a0*/  IMAD.X R37, RZ, RZ, R3, P3 ;  /* 0x000000ffff257224 */ /* 0x000fe200018e0603 */
[----:B------:R-:W-:-:S02]  /*209b0*/  LOP3.LUT R40, R41, 0x380, RZ, 0xc0, !PT ;  /* 0x0000038029287812 */ /* 0x000fc400078ec0ff */
[----:B------:R-:W-:Y:S02]  /*209c0*/  LOP3.LUT R4, R5, 0x380, RZ, 0xc0, !PT ;  /* 0x0000038005047812 */ /* 0x000fe400078ec0ff */
[----:B------:R-:W-:Y:S02]  /*209d0*/  SHF.R.U64 R6, R6, 0x3, RZ ;  /* 0x0000000306067819 */ /* 0x000fe400000012ff */
[----:B------:R-:W-:Y:S02]  /*209e0*/  IADD3 R45, P1, R2, 0x7000, RZ ;  /* 0x00007000022d7810 */ /* 0x000fe40007f3e0ff */
[----:B------:R-:W-:Y:S02]  /*209f0*/  SHF.R.U64 R40, R40, 0x3, RZ ;  /* 0x0000000328287819 */ /* 0x000fe400000012ff */
[----:B------:R-:W-:Y:S02]  /*20a00*/  SHF.R.U64 R4, R4, 0x3, RZ ;  /* 0x0000000304047819 */ /* 0x000fe400000012ff */
[----:B------:R-:W-:-:S02]  /*20a10*/  LOP3.LUT R12, R6, R7, RZ, 0x3c, !PT ;  /* 0x00000007060c7212 */ /* 0x000fc400078e3cff */
[----:B------:R-:W-:Y:S02]  /*20a20*/  LOP3.LUT R44, R45, 0x380, RZ, 0xc0, !PT ;  /* 0x000003802d2c7812 */ /* 0x000fe400078ec0ff */
[----:B------:R-:W-:Y:S02]  /*20a30*/  IADD3 R7, P3, R2, 0x8000, RZ ;  /* 0x0000800002077810 */ /* 0x000fe40007f7e0ff */
[----:B------:R-:W-:Y:S01]  /*20a40*/  LOP3.LUT R40, R40, R41, RZ, 0x3c, !PT ;  /* 0x0000002928287212 */ /* 0x000fe200078e3cff */
[--C-:B------:R-:W-:Y:S01]  /*20a50*/  IMAD.X R41, RZ, RZ, R3.reuse, P4 ;  /* 0x000000ffff297224 */ /* 0x100fe200020e0603 */
[----:B------:R-:W-:Y:S01]  /*20a60*/  LOP3.LUT R36, R4, R5, RZ, 0x3c, !PT ;  /* 0x0000000504247212 */ /* 0x000fe200078e3cff */
[----:B------:R-:W-:Y:S01]  /*20a70*/  IMAD.X R49, RZ, RZ, R3, P3 ;  /* 0x000000ffff317224 */ /* 0x000fe200018e0603 */
[----:B------:R-:W-:Y:S02]  /*20a80*/  IADD3 R5, P4, R2, 0x9000, RZ ;  /* 0x0000900002057810 */ /* 0x000fe40007f9e0ff */
[----:B------:R-:W-:-:S02]  /*20a90*/  SHF.R.U64 R44, R44, 0x3, RZ ;  /* 0x000000032c2c7819 */ /* 0x000fc400000012ff */
[----:B------:R-:W-:Y:S01]  /*20aa0*/  LOP3.LUT R4, R7, 0x380, RZ, 0xc0, !PT ;  /* 0x0000038007047812 */ /* 0x000fe200078ec0ff */
[--C-:B------:R-:W-:Y:S01]  /*20ab0*/  IMAD.X R53, RZ, RZ, R3.reuse, P4 ;  /* 0x000000ffff357224 */ /* 0x100fe200020e0603 */
[----:B------:R-:W-:Y:S01]  /*20ac0*/  LOP3.LUT R44, R44, R45, RZ, 0x3c, !PT ;  /* 0x0000002d2c2c7212 */ /* 0x000fe200078e3cff */
[----:B------:R-:W-:Y:S01]  /*20ad0*/  IMAD.X R45, RZ, RZ, R3, P1 ;  /* 0x000000ffff2d7224 */ /* 0x000fe200008e0603 */
[----:B------:R-:W-:Y:S02]  /*20ae0*/  SHF.R.U64 R4, R4, 0x3, RZ ;  /* 0x0000000304047819 */ /* 0x000fe400000012ff */
[C---:B------:R-:W-:Y:S02]  /*20af0*/  IADD3 R65, P4, R2.reuse, 0xc000, RZ ;  /* 0x0000c00002417810 */ /* 0x040fe40007f9e0ff */
[C---:B------:R-:W-:Y:S02]  /*20b00*/  IADD3 R57, P1, R2.reuse, 0xa000, RZ ;  /* 0x0000a00002397810 */ /* 0x040fe40007f3e0ff */
[----:B------:R-:W-:-:S02]  /*20b10*/  IADD3 R61, P3, R2, 0xb000, RZ ;  /* 0x0000b000023d7810 */ /* 0x000fc40007f7e0ff */
        /* <DEDUP_REMOVED lines=9> */
[----:B------:R-:W-:Y:S01]  /*20bb0*/  LOP3.LUT R64, R64, R65, RZ, 0x3c, !PT ;  /* 0x0000004140407212 */ /* 0x000fe200078e3cff */
[--C-:B------:R-:W-:Y:S01]  /*20bc0*/  IMAD.X R65, RZ, RZ, R3.reuse, P4 ;  /* 0x000000ffff417224 */ /* 0x100fe200020e0603 */
[----:B------:R-:W-:Y:S02]  /*20bd0*/  LOP3.LUT R52, R4, R5, RZ, 0x3c, !PT ;  /* 0x0000000504347212 */ /* 0x000fe400078e3cff */
[----:B------:R-:W-:Y:S01]  /*20be0*/  LOP3.LUT R56, R56, R57, RZ, 0x3c, !PT ;  /* 0x0000003938387212 */ /* 0x000fe200078e3cff */
[--C-:B------:R-:W-:Y:S01]  /*20bf0*/  IMAD.X R57, RZ, RZ, R3.reuse, P1 ;  /* 0x000000ffff397224 */ /* 0x100fe200008e0603 */
[----:B------:R-:W-:Y:S01]  /*20c00*/  LOP3.LUT R60, R60, R61, RZ, 0x3c, !PT ;  /* 0x0000003d3c3c7212 */ /* 0x000fe200078e3cff */
[----:B------:R-:W-:Y:S01]  /*20c10*/  IMAD.X R61, RZ, RZ, R3, P3 ;  /* 0x000000ffff3d7224 */ /* 0x000fe200018e0603 */
[----:B------:R-:W-:-:S02]  /*20c20*/  IADD3 R5, P4, R2, 0xf000, RZ ;  /* 0x0000f00002057810 */ /* 0x000fc40007f9e0ff */
[C---:B------:R-:W-:Y:S02]  /*20c30*/  IADD3 R69, P1, R2.reuse, 0xd000, RZ ;  /* 0x0000d00002457810 */ /* 0x040fe40007f3e0ff */
[C---:B------:R-:W-:Y:S01]  /*20c40*/  IADD3 R73, P3, R2.reuse, 0xe000, RZ ;  /* 0x0000e00002497810 */ /* 0x040fe20007f7e0ff */
[----:B------:R-:W-:Y:S01]  /*20c50*/  IMAD.X R77, RZ, RZ, R3, P4 ;  /* 0x000000ffff4d7224 */ /* 0x000fe200020e0603 */
        /* <DEDUP_REMOVED lines=12> */
[----:B------:R-:W-:Y:S01]  /*20d20*/  IMAD.X R73, RZ, RZ, R3, P3 ;  /* 0x000000ffff497224 */ /* 0x000fe200018e0603 */
[----:B------:R-:W-:-:S02]  /*20d30*/  LOP3.LUT R76, R4, R5, RZ, 0x3c, !PT ;  /* 0x00000005044c7212 */ /* 0x000fc400078e3cff */
[----:B------:R-:W-:-:S04]  /*20d40*/  LOP3.LUT R8, R11, 0x380, RZ, 0xc0, !PT ;  /* 0x000003800b087812 */ /* 0x000fc800078ec0ff */
[----:B------:R-:W-:-:S04]  /*20d50*/  SHF.R.U64 R8, R8, 0x3, RZ ;  /* 0x0000000308087819 */ /* 0x000fc800000012ff */
[----:B------:R-:W-:Y:S01]  /*20d60*/  LOP3.LUT R8, R8, R11, RZ, 0x3c, !PT ;  /* 0x0000000b08087212 */ /* 0x000fe200078e3cff */
[----:B------:R-:W-:Y:S01]  /*20d70*/  IMAD.IADD R85, R218, 0x1, R210 ;  /* 0x00000001da557824 */ /* 0x000fe200078e02d2 */
[----:B------:R-:W-:Y:S01]  /*20d80*/  BSSY B1, `(.L_x_12072) ;  /* 0x0000058000017945 */ /* 0x000fe20003800000 */
[----:B--2---:R1:W-:Y:S04]  /*20d90*/  @!P0 ST.E desc[UR42][R58.64], R63 ;  /* 0x0000003f3a008985 */ /* 0x0043e8000c10192a */
[----:B------:R2:W5:Y:S04]  /*20da0*/  LD.E.128 R4, desc[UR42][R2.64] ;  /* 0x0000002a02047980 */ /* 0x000568000c101d00 */
[----:B------:R-:W5:Y:S04]  /*20db0*/  LD.E.128 R8, desc[UR42][R8.64] ;  /* 0x0000002a08087980 */ /* 0x000f68000c101d00 */
[----:B------:R-:W5:Y:S01]  /*20dc0*/  LD.E.128 R12, desc[UR42][R12.64] ;  /* 0x0000002a0c0c7980 */ /* 0x000f62000c101d00 */
[----:B--2---:R-:W-:-:S03]  /*20dd0*/  IMAD R3, R21, UR4, RZ ;  /* 0x0000000415037c24 */ /* 0x004fc6000f8e02ff */
[----:B------:R-:W5:Y:S01]  /*20de0*/  LD.E.128 R28, desc[UR42][R28.64] ;  /* 0x0000002a1c1c7980 */ /* 0x000f62000c101d00 */
[C---:B------:R-:W-:Y:S02]  /*20df0*/  IMAD R21, R20.reuse, UR5, R3 ;  /* 0x0000000514157c24 */ /* 0x040fe4000f8e0203 */
[----:B------:R-:W-:Y:S01]  /*20e00*/  IMAD.WIDE.U32 R2, R20, UR4, RZ ;  /* 0x0000000414027c25 */ /* 0x000fe2000f8e00ff */
[----:B------:R-:W-:Y:S01]  /*20e10*/  ULDC.64 UR4, c[0x0][0xae8] ;  /* 0x0002ba0000047ab9 */ /* 0x000fe20000000a00 */
[----:B------:R-:W5:Y:S02]  /*20e20*/  LD.E.128 R32, desc[UR42][R32.64] ;  /* 0x0000002a20207980 */ /* 0x000f64000c101d00 */
[----:B------:R-:W-:Y:S02]  /*20e30*/  IMAD.IADD R3, R3, 0x1, R21 ;  /* 0x0000000103037824 */ /* 0x000fe400078e0215 */
        /* <DEDUP_REMOVED lines=9> */
[----:B---3--:R-:W-:Y:S02]  /*20ed0*/  @P2 IMAD.HI.U32 R0, R20, R81, RZ ;  /* 0x0000005114002227 */ /* 0x008fe400078e00ff */
[----:B------:R-:W5:Y:S02]  /*20ee0*/  LD.E.128 R48, desc[UR42][R48.64] ;  /* 0x0000002a30307980 */ /* 0x000f64000c101d00 */
[----:B------:R-:W-:-:S02]  /*20ef0*/  IMAD.IADD R3, R3, 0x1, R21 ;  /* 0x0000000103037824 */ /* 0x000fc400078e0215 */
[----:B------:R-:W-:Y:S01]  /*20f00*/  IMAD.MOV.U32 R21, RZ, RZ, R20 ;  /* 0x000000ffff157224 */ /* 0x000fe200078e0014 */
[----:B0-----:R-:W-:Y:S01]  /*20f10*/  @P2 SHF.R.U32.HI R21, RZ, R83, R0 ;  /* 0x00000053ff152219 */ /* 0x001fe20000011600 */
[----:B------:R-:W-:Y:S01]  /*20f20*/  IMAD R81, R26, UR4, RZ ;  /* 0x000000041a517c24 */ /* 0x000fe2000f8e02ff */
[----:B------:R-:W5:Y:S02]  /*20f30*/  LD.E.128 R52, desc[UR42][R52.64] ;  /* 0x0000002a34347980 */ /* 0x000f64000c101d00 */
[----:B------:R-:W-:Y:S01]  /*20f40*/  SHF.R.S32.HI R0, RZ, 0x1f, R21 ;  /* 0x0000001fff007819 */ /* 0x000fe20000011415 */
[C---:B------:R-:W-:Y:S01]  /*20f50*/  IMAD R83, R80.reuse, UR5, R81 ;  /* 0x0000000550537c24 */ /* 0x040fe2000f8e0251 */
[----:B-1----:R-:W5:Y:S01]  /*20f60*/  LD.E.128 R56, desc[UR42][R56.64] ;  /* 0x0000002a38387980 */ /* 0x002f62000c101d00 */
[----:B------:R-:W-:Y:S01]  /*20f70*/  IMAD.WIDE.U32 R80, R80, UR4, R2 ;  /* 0x0000000450507c25 */ /* 0x000fe2000f8e0002 */
[----:B------:R-:W-:Y:S02]  /*20f80*/  ULDC.64 UR4, c[0x0][0xae0] ;  /* 0x0002b80000047ab9 */ /* 0x000fe40000000a00 */
[----:B------:R-:W5:Y:S01]  /*20f90*/  LD.E.128 R60, desc[UR42][R60.64] ;  /* 0x0000002a3c3c7980 */ /* 0x000f62000c101d00 */
[----:B------:R-:W-:-:S02]  /*20fa0*/  IMAD.MOV R2, RZ, RZ, -R21 ;  /* 0x000000ffff027224 */ /* 0x000fc400078e0a15 */
[----:B------:R-:W-:Y:S01]  /*20fb0*/  IMAD R0, R0, UR4, RZ ;  /* 0x0000000400007c24 */ /* 0x000fe2000f8e02ff */
[----:B------:R-:W5:Y:S01]  /*20fc0*/  LD.E.128 R64, desc[UR42][R64.64] ;  /* 0x0000002a40407980 */ /* 0x000f62000c101d00 */
[----:B------:R-:W-:Y:S02]  /*20fd0*/  IMAD R25, R25, R2, R20 ;  /* 0x0000000219197224 */ /* 0x000fe400078e0214 */
[----:B------:R-:W-:Y:S01]  /*20fe0*/  IMAD.IADD R81, R81, 0x1, R83 ;  /* 0x0000000151517824 */ /* 0x000fe200078e0253 */
[----:B------:R-:W5:Y:S01]  /*20ff0*/  LD.E.128 R68, desc[UR42][R68.64] ;  /* 0x0000002a44447980 */ /* 0x000f62000c101d00 */
[----:B------:R-:W-:-:S03]  /*21000*/  IMAD R83, R21, UR5, R0 ;  /* 0x0000000515537c24 */ /* 0x000fc6000f8e0200 */
[----:B------:R-:W5:Y:S01]  /*21010*/  LD.E.128 R72, desc[UR42][R72.64] ;  /* 0x0000002a48487980 */ /* 0x000f62000c101d00 */
[----:B------:R-:W-:-:S03]  /*21020*/  SHF.R.S32.HI R0, RZ, 0x1f, R25 ;  /* 0x0000001fff007819 */ /* 0x000fc60000011419 */
[----:B------:R-:W5:Y:S01]  /*21030*/  LD.E.128 R76, desc[UR42][R76.64] ;  /* 0x0000002a4c4c7980 */ /* 0x000f62000c101d00 */
[----:B------:R-:W-:Y:S01]  /*21040*/  IMAD.WIDE.U32 R2, R21, UR4, R80 ;  /* 0x0000000415027c25 */ /* 0x000fe2000f8e0050 */
[----:B------:R-:W-:Y:S01]  /*21050*/  ULDC.64 UR4, c[0x0][0xad8] ;  /* 0x0002b60000047ab9 */ /* 0x000fe20000000a00 */
[----:B------:R-:W-:Y:S01]  /*21060*/  ISETP.GE.AND P2, PT, R85, R24, PT ;  /* 0x000000185500720c */ /* 0x000fe20003f46270 */
        /* <DEDUP_REMOVED lines=8> */
[----:B------:R-:W-:-:S04]  /*210f0*/  IMAD.WIDE.U32 R2, R25, UR4, R2 ;  /* 0x0000000419027c25 */ /* 0x000fc8000f8e0002 */
[----:B------:R-:W-:Y:S01]  /*21100*/  IMAD R81, R25, UR5, R0 ;  /* 0x0000000519517c24 */ /* 0x000fe2000f8e0200 */
[----:B------:R-:W-:Y:S01]  /*21110*/  ULDC.64 UR4, c[0x0][0xa80] ;  /* 0x0002a00000047ab9 */ /* 0x000fe20000000a00 */
[----:B------:R-:W-:Y:S01]  /*21120*/  VIADD R0, R148, 0x22820 ;  /* 0x0002282094007836 */ /* 0x000fe20000000000 */
[C---:B------:R-:W-:Y:S01]  /*21130*/  LEA R25, P3, R2.reuse, UR4, 0x1 ;  /* 0x0000000402197c11 */ /* 0x040fe2000f8608ff */
[----:B------:R-:W-:Y:S02]  /*21140*/  IMAD.IADD R3, R3, 0x1, R81 ;  /* 0x0000000103037824 */ /* 0x000fe400078e0251 */
[----:B------:R-:W-:Y:S01]  /*21150*/  VIADD R21, R85, 0x20 ;  /* 0x0000002055157836 */ /* 0x000fe20000000000 */
[----:B------:R-:W-:Y:S01]  /*21160*/  PRMT R0, RZ, 0x654, R0 ;  /* 0x00000654ff007816 */ /* 0x000fe20000000000 */
[----:B0-----:R0:W1:Y:S01]  /*21170*/  SHFL.IDX PT, R82, R25, RZ, 0x181f ;  /* 0x00181fff19527589 */ /* 0x00106200000e0000 */
[----:B------:R-:W-:Y:S02]  /*21180*/  LEA.HI.X R26, R2, UR5, R3, 0x1, P3 ;  /* 0x00000005021a7c11 */ /* 0x000fe400098f0c03 */
[-C--:B------:R-:W-:Y:S01]  /*21190*/  ISETP.GE.AND P0, PT, R21, R24.reuse, PT ;  /* 0x000000181500720c */ /* 0x080fe20003f06270 */
[----:B------:R-:W-:Y:S01]  /*211a0*/  VIADD R21, R85, 0x40 ;  /* 0x0000004055157836 */ /* 0x000fe20000000000 */
[----:B------:R2:W-:Y:S04]  /*211b0*/  SYNCS.ARRIVE.TRANS64.RED.A1T0 RZ, [R0+URZ], RZ ;  /* 0x000000ff00ff79a7 */ /* 0x0005e8000810043f */
[----:B------:R-:W-:Y:S01]  /*211c0*/  ISETP.GE.AND P1, PT, R21, R24, PT ;  /* 0x000000181500720c */ /* 0x000fe20003f26270 */
[----:B--2---:R0:W2:Y:S01]  /*211d0*/  SHFL.IDX PT, R0, R26, RZ, 0x181f ;  /* 0x00181fff1a007589 */ /* 0x0040a200000e0000 */
[----:B------:R-:W-:Y:S11]  /*211e0*/  @P2 BRA `(.L_x_12073) ;  /* 0x0000000000442947 */ /* 0x000ff60003800000 */
[----:B------:R-:W-:Y:S02]  /*211f0*/  ULDC UR4, c[0x0][0xac8] ;  /* 0x0002b20000047ab9 */ /* 0x000fe40000000800 */
[----:B------:R-:W-:Y:S02]  /*21200*/  ISETP.GE.AND P2, PT, R195, UR4, PT ;  /* 0x00000004c3007c0c */ /* 0x000fe4000bf46270 */
[----:B------:R-:W-:-:S11]  /*21210*/  ISETP.GE.AND P3, PT, R197, UR4, PT ;  /* 0x00000004c5007c0c */ /* 0x000fd6000bf66270 */
[----:B-1----:R-:W-:-:S04]  /*21220*/  @!P2 LEA R2, P4, R195, R82, 0x1 ;  /* 0x00000052c302a211 */ /* 0x002fc800078808ff */
[----:B--2---:R-:W-:Y:S02]  /*21230*/  @!P2 LEA.HI.X R3, R195, R0, R217, 0x1, P4 ;  /* 0x00000000c303a211 */ /* 0x004fe400020f0cd9 */
[----:B------:R-:W-:-:S03]  /*21240*/  @!P3 LEA R20, P4, R197, R82, 0x1 ;  /* 0x00000052c514b211 */ /* 0x000fc600078808ff */
[----:B-----5:R3:W-:Y:S01]  /*21250*/  @!P2 ST.E.128 desc[UR42][R2.64], R4 ;  /* 0x000000040200a985 */ /* 0x0207e2000c101d2a */
[----:B------:R-:W-:Y:S02]  /*21260*/  @!P3 LEA.HI.X R21, R197, R0, R216, 0x1, P4 ;  /* 0x00000000c515b211 */ /* 0x000fe400020f0cd8 */
[----:B------:R-:W-:-:S03]  /*21270*/  ISETP.GE.AND P4, PT, R196, UR4, PT ;  /* 0x00000004c4007c0c */ /* 0x000fc6000bf86270 */
[----:B------:R3:W-:Y:S10]  /*21280*/  @!P3 ST.E.128 desc[UR42][R20.64], R32 ;  /* 0x000000201400b985 */ /* 0x0007f4000c101d2a */
[----:B------:R-:W-:-:S04]  /*21290*/  @!P4 LEA R80, P5, R196, R82, 0x1 ;  /* 0x00000052c450c211 */ /* 0x000fc800078a08ff */
[----:B------:R-:W-:Y:S02]  /*212a0*/  @!P4 LEA.HI.X R81, R196, R0, R215, 0x1, P5 ;  /* 0x00000000c451c211 */ /* 0x000fe400028f0cd7 */
[----:B------:R-:W-:-:S03]  /*212b0*/  ISETP.GE.AND P5, PT, R198, UR4, PT ;  /* 0x00000004c6007c0c */ /* 0x000fc6000bfa6270 */
[----:B------:R3:W-:Y:S10]  /*212c0*/  @!P4 ST.E.128 desc[UR42][R80.64], R48 ;  /* 0x000000305000c985 */ /* 0x0007f4000c101d2a */
[----:B------:R-:W-:-:S04]  /*212d0*/  @!P5 LEA R82, P6, R198, R82, 0x1 ;  /* 0x00000052c652d211 */ /* 0x000fc800078c08ff */
[----:B------:R-:W-:-:S05]  /*212e0*/  @!P5 LEA.HI.X R83, R198, R0, R214, 0x1, P6 ;  /* 0x00000000c653d211 */ /* 0x000fca00030f0cd6 */
[----:B------:R3:W-:Y:S04]  /*212f0*/  @!P5 ST.E.128 desc[UR42][R82.64], R64 ;  /* 0x000000405200d985 */ /* 0x0007e8000c101d2a */
.L_x_12073:
[----:B------:R-:W-:Y:S05]  /*21300*/  BSYNC B1 ;  /* 0x0000000000017941 */ /* 0x000fea0003800000 */
.L_x_12072:
[----:B--2---:R2:W4:Y:S01]  /*21310*/  SHFL.IDX PT, R0, R26, 0x1, 0x181f ;  /* 0x00381f001a007f89 */ /* 0x00452200000e0000 */
[----:B------:R-:W-:Y:S03]  /*21320*/  BSSY B1, `(.L_x_12074) ;  /* 0x0000014000017945 */ /* 0x000fe60003800000 */
[----:B---3--:R2:W3:Y:S01]  /*21330*/  SHFL.IDX PT, R20, R25, 0x1, 0x181f ;  /* 0x00381f0019147f89 */ /* 0x0084e200000e0000 */
[----:B------:R-:W-:Y:S05]  /*21340*/  @P0 BRA `(.L_x_12075) ;  /* 0x0000000000440947 */ /* 0x000fea0003800000 */
[----:B------:R-:W-:Y:S02]  /*21350*/  ULDC UR4, c[0x0][0xac8] ;  /* 0x0002b20000047ab9 */ /* 0x000fe40000000800 */
[----:B------:R-:W-:Y:S02]  /*21360*/  ISETP.GE.AND P0, PT, R195, UR4, PT ;  /* 0x00000004c3007c0c */ /* 0x000fe4000bf06270 */
[----:B------:R-:W-:Y:S02]  /*21370*/  ISETP.GE.AND P2, PT, R197, UR4, PT ;  /* 0x00000004c5007c0c */ /* 0x000fe4000bf46270 */
[----:B------:R-:W-:-:S09]  /*21380*/  ISETP.GE.AND P3, PT, R196, UR4, PT ;  /* 0x00000004c4007c0c */ /* 0x000fd2000bf66270 */
[----:B---3--:R-:W-:-:S04]  /*21390*/  @!P0 LEA R2, P4, R195, R20, 0x1 ;  /* 0x00000014c3028211 */ /* 0x008fc800078808ff */
[----:B----4-:R-:W-:Y:S02]  /*213a0*/  @!P0 LEA.HI.X R3, R195, R0, R217, 0x1, P4 ;  /* 0x00000000c3038211 */ /* 0x010fe400020f0cd9 */
        /* <DEDUP_REMOVED lines=11> */
.L_x_12075:
[----:B------:R-:W-:Y:S05]  /*21460*/  BSYNC B1 ;  /* 0x0000000000017941 */ /* 0x000fea0003800000 */
.L_x_12074:
[----:B----4-:R4:W0:Y:S01]  /*21470*/  SHFL.IDX PT, R0, R26, 0x2, 0x181f ;  /* 0x00581f001a007f89 */ /* 0x01082200000e0000 */
        /* <DEDUP_REMOVED lines=8> */
[----:B---3--:R-:W-:-:S04]  /*21500*/  @!P3 LEA R2, P4, R195, R8, 0x1 ;  /* 0x00000008c302b211 */ /* 0x008fc800078808ff */
        /* <DEDUP_REMOVED lines=11> */
.L_x_12077:
[----:B------:R-:W-:Y:S05]  /*215c0*/  BSYNC B1 ;  /* 0x0000000000017941 */ /* 0x000fea0003800000 */
.L_x_12076:
[----:B0-----:R-:W-:Y:S01]  /*215d0*/  VIADD R3, R85, 0x60 ;  /* 0x0000006055037836 */ /* 0x001fe20000000000 */
[----:B--2-4-:R-:W0:Y:S04]  /*215e0*/  SHFL.IDX PT, R26, R26, 0x3, 0x181f ;  /* 0x00781f001a1a7f89 */ /* 0x014e2800000e0000 */
[----:B------:R-:W-:Y:S01]  /*215f0*/  ISETP.GE.AND P0, PT, R3, R24, PT ;  /* 0x000000180300720c */ /* 0x000fe20003f06270 */
[----:B------:R-:W2:-:S12]  /*21600*/  SHFL.IDX PT, R25, R25, 0x3, 0x181f ;  /* 0x00781f0019197f89 */ /* 0x000e9800000e0000 */
[----:B------:R-:W-:Y:S05]  /*21610*/  @P0 BRA `(.L_x_12078) ;  /* 0x0000000c009c0947 */ /* 0x000fea0003800000 */
[----:B------:R-:W-:Y:S02]  /*21620*/  ULDC UR4, c[0x0][0xac8] ;  /* 0x0002b20000047ab9 */ /* 0x000fe40000000800 */
[----:B------:R-:W-:Y:S02]  /*21630*/  ISETP.GE.AND P2, PT, R195, UR4, PT ;  /* 0x00000004c3007c0c */ /* 0x000fe4000bf46270 */
[----:B------:R-:W-:Y:S02]  /*21640*/  ISETP.GE.AND P1, PT, R197, UR4, PT ;  /* 0x00000004c5007c0c */ /* 0x000fe4000bf26270 */
[----:B------:R-:W-:-:S09]  /*21650*/  ISETP.GE.AND P0, PT, R196, UR4, PT ;  /* 0x00000004c4007c0c */ /* 0x000fd2000bf06270 */
[-C--:B--2---:R-:W-:Y:S02]  /*21660*/  @!P2 LEA R2, P4, R195, R25.reuse, 0x1 ;  /* 0x00000019c302a211 */ /* 0x084fe400078808ff */
[-C--:B------:R-:W-:Y:S02]  /*21670*/  @!P1 LEA R4, P3, R197, R25.reuse, 0x1 ;  /* 0x00000019c5049211 */ /* 0x080fe400078608ff */
[-C--:B0-----:R-:W-:Y:S02]  /*21680*/  @!P2 LEA.HI.X R3, R195, R26.reuse, R217, 0x1, P4 ;  /* 0x0000001ac303a211 */ /* 0x081fe400020f0cd9 */
[C---:B------:R-:W-:Y:S02]  /*21690*/  @!P0 LEA R6, P4, R196.reuse, R25, 0x1 ;  /* 0x00000019c4068211 */ /* 0x040fe400078808ff */
[-C--:B------:R-:W-:Y:S01]  /*216a0*/  @!P1 LEA.HI.X R5, R197, R26.reuse, R216, 0x1, P3 ;  /* 0x0000001ac5059211 */ /* 0x080fe200018f0cd8 */
[----:B------:R4:W-:Y:S01]  /*216b0*/  @!P2 ST.E.128 desc[UR42][R2.64], R28 ;  /* 0x0000001c0200a985 */ /* 0x0009e2000c101d2a */
[----:B------:R-:W-:-:S03]  /*216c0*/  @!P0 LEA.HI.X R7, R196, R26, R215, 0x1, P4 ;  /* 0x0000001ac4078211 */ /* 0x000fc600020f0cd7 */
[----:B------:R4:W-:Y:S04]  /*216d0*/  @!P1 ST.E.128 desc[UR42][R4.64], R44 ;  /* 0x0000002c04009985 */ /* 0x0009e8000c101d2a */
[----:B------:R4:W-:Y:S01]  /*216e0*/  @!P0 ST.E.128 desc[UR42][R6.64], R60 ;  /* 0x0000003c06008985 */ /* 0x0009e2000c101d2a */
[----:B------:R-:W-:-:S13]  /*216f0*/  ISETP.GE.AND P0, PT, R198, UR4, PT ;  /* 0x00000004c6007c0c */ /* 0x000fda000bf06270 */
[----:B------:R-:W-:Y:S05]  /*21700*/  @P0 BRA `(.L_x_12078) ;  /* 0x0000000c00600947 */ /* 0x000fea0003800000 */
[----:B----4-:R-:W-:-:S04]  /*21710*/  LEA R2, P0, R198, R25, 0x1 ;  /* 0x00000019c6027211 */ /* 0x010fc800078008ff */
[----:B------:R-:W-:-:S05]  /*21720*/  LEA.HI.X R3, R198, R26, R214, 0x1, P0 ;  /* 0x0000001ac6037211 */ /* 0x000fca00000f0cd6 */
[----:B------:R0:W-:Y:S01]  /*21730*/  ST.E.128 desc[UR42][R2.64], R76 ;  /* 0x0000004c02007985 */ /* 0x0001e2000c101d2a */
[----:B------:R-:W-:Y:S05]  /*21740*/  BRA `(.L_x_12078) ;  /* 0x0000000c00507947 */ /* 0x000fea0003800000 */
.L_x_12070:
[----:B------:R-:W-:Y:S01]  /*21750*/  ULDC.64 UR4, c[0x0][0xc00] ;  /* 0x0003000000047ab9 */ /* 0x000fe20000000a00 */
[----:B-----5:R-:W2:Y:S01]  /*21760*/  LDC.64 R2, c[0x0][0xc00] ;  /* 0x00030000ff027b82 */ /* 0x020ea20000000a00 */
[----:B------:R-:W-:Y:S01]  /*21770*/  ISETP.NE.U32.AND P0, PT, RZ, UR4, PT ;  /* 0x00000004ff007c0c */ /* 0x000fe2000bf05070 */
[----:B-1----:R-:W-:-:S03]  /*21780*/  IMAD.MOV.U32 R0, RZ, RZ, RZ ;  /* 0x000000ffff007224 */ /* 0x002fc600078e00ff */
[----:B------:R-:W-:Y:S01]  /*21790*/  ISETP.NE.AND.EX P0, PT, RZ, UR5, PT, P0 ;  /* 0x00000005ff007c0c */ /* 0x000fe2000bf05300 */
[----:B------:R-:W-:Y:S02]  /*217a0*/  ULDC.64 UR4, c[0x0][0xc08] ;  /* 0x0003020000047ab9 */ /* 0x000fe40000000a00 */
[----:B------:R-:W-:Y:S01]  /*217b0*/  ISETP.NE.U32.AND P1, PT, RZ, UR4, PT ;  /* 0x00000004ff007c0c */ /* 0x000fe2000bf25070 */
[----:B------:R-:W1:Y:S03]  /*217c0*/  LDC R21, c[0x0][0xbe8] ;  /* 0x0002fa00ff157b82 */ /* 0x000e660000000800 */
        /* <DEDUP_REMOVED lines=8> */
[----:B-1----:R-:W-:Y:S02]  /*21850*/  ISETP.NE.AND P2, PT, R21, 0x1, PT ;  /* 0x000000011500780c */ /* 0x002fe40003f45270 */
[----:B------:R-:W-:Y:S02]  /*21860*/  ISETP.GE.AND P3, PT, R219, 0x80, PT ;  /* 0x00000080db00780c */ /* 0x000fe40003f66270 */
[----:B------:R-:W-:-:S09]  /*21870*/  SHF.R.S32.HI R7, RZ, 0x1f, R212 ;  /* 0x0000001fff077819 */ /* 0x000fd200000114d4 */
[----:B------:R-:W1:Y:S08]  /*21880*/  @P2 LDC R20, c[0x0][0xbec] ;  /* 0x0002fb00ff142b82 */ /* 0x000e700000000800 */
[----:B------:R-:W0:Y:S01]  /*21890*/  @P2 LDC R25, c[0x0][0xbf0] ;  /* 0x0002fc00ff192b82 */ /* 0x000e220000000800 */
[----:B--2---:R-:W-:Y:S05]  /*218a0*/  @P1 BRA `(.L_x_12079) ;  /* 0x0000000000101947 */ /* 0x004fea0003800000 */
[----:B------:R-:W-:Y:S05]  /*218b0*/  @!P0 BRA `(.L_x_12079) ;  /* 0x00000000000c8947 */ /* 0x000fea0003800000 */
[----:B------:R-:W2:Y:S04]  /*218c0*/  LDG.E R5, desc[UR42][R2.64] ;  /* 0x0000002a02057981 */ /* 0x000ea8000c1e1900 */
[----:B-----5:R-:W2:Y:S02]  /*218d0*/  LDG.E R6, desc[UR42][R2.64+0x4] ;  /* 0x0000042a02067981 */ /* 0x020ea4000c1e1900 */
[----:B--2---:R-:W-:-:S07]  /*218e0*/  IMAD.IADD R6, R6, 0x1, -R5 ;  /* 0x0000000106067824 */ /* 0x004fce00078e0a05 */
.L_x_12079:
[----:B------:R-:W-:Y:S01]  /*218f0*/  BSSY B1, `(.L_x_12080) ;  /* 0x000002d000017945 */ /* 0x000fe20003800000 */
[----:B0-----:R-:W-:Y:S02]  /*21900*/  SHF.R.S32.HI R10, RZ, 0x1f, R211 ;  /* 0x0000001fff0a7819 */ /* 0x001fe400000114d3 */
[----:B------:R-:W-:Y:S02]  /*21910*/  SEL R13, R212, RZ, !P0 ;  /* 0x000000ffd40d7207 */ /* 0x000fe40004000000 */
[----:B------:R-:W-:Y:S02]  /*21920*/  SEL R12, R7, RZ, !P0 ;  /* 0x000000ff070c7207 */ /* 0x000fe40004000000 */
[----:B-----5:R-:W-:Y:S01]  /*21930*/  SHF.R.S32.HI R11, RZ, 0x1f, R0 ;  /* 0x0000001fff0b7819 */ /* 0x020fe20000011400 */
        /* <DEDUP_REMOVED lines=40> */
.L_x_12081:
[----:B------:R-:W-:Y:S05]  /*21bc0*/  BSYNC B1 ;  /* 0x0000000000017941 */ /* 0x000fea0003800000 */
.L_x_12080:
[----:B------:R-:W-:Y:S01]  /*21bd0*/  ULDC.64 UR4, c[0x0][0xaa0] ;  /* 0x0002a80000047ab9 */ /* 0x000fe20000000a00 */
[----:B------:R-:W-:Y:S02]  /*21be0*/  IMAD R7, R224, 0x20, R218 ;  /* 0x00000020e0077824 */ /* 0x000fe400078e02da */
[----:B0-----:R-:W-:Y:S02]  /*21bf0*/  IMAD R3, R11, UR4, RZ ;  /* 0x000000040b037c24 */ /* 0x001fe4000f8e02ff */
[----:B------:R-:W-:Y:S02]  /*21c00*/  IMAD.IADD R9, R210, 0x1, R7 ;  /* 0x00000001d2097824 */ /* 0x000fe400078e0207 */
[C---:B------:R-:W-:Y:S02]  /*21c10*/  IMAD R5, R0.reuse, UR5, R3 ;  /* 0x0000000500057c24 */ /* 0x040fe4000f8e0203 */
[----:B------:R-:W-:Y:S01]  /*21c20*/  IMAD.WIDE.U32 R2, R0, UR4, RZ ;  /* 0x0000000400027c25 */ /* 0x000fe2000f8e00ff */
[----:B------:R-:W-:-:S03]  /*21c30*/  ULDC.64 UR4, c[0x0][0xae8] ;  /* 0x0002ba0000047ab9 */ /* 0x000fc60000000a00 */
[----:B------:R-:W-:Y:S02]  /*21c40*/  IMAD.IADD R3, R3, 0x1, R5 ;  /* 0x0000000103037824 */ /* 0x000fe400078e0205 */
[----:B------:R-:W-:Y:S02]  /*21c50*/  IMAD R4, R10, UR4, RZ ;  /* 0x000000040a047c24 */ /* 0x000fe4000f8e02ff */
[----:B-1----:R-:W-:-:S04]  /*21c60*/  @P2 IMAD.HI.U32 R0, R9, R20, RZ ;  /* 0x0000001409002227 */ /* 0x002fc800078e00ff */
        /* <DEDUP_REMOVED lines=29> */
[----:B------:R0:W1:Y:S04]  /*21e40*/  SHFL.IDX PT, R0, R3, RZ, 0x181f ;  /* 0x00181fff03007589 */ /* 0x00006800000e0000 */
[----:B------:R0:W2:Y:S02]  /*21e50*/  SHFL.IDX PT, R14, R2, RZ, 0x181f ;  /* 0x00181fff020e7589 */ /* 0x0000a400000e0000 */
.L_x_12286:
[----:B------:R-:W-:Y:S01]  /*21e60*/  IMAD R21, R6, R21, RZ ;  /* 0x0000001506157224 */ /* 0x000fe200078e02ff */
[----:B------:R-:W-:Y:S01]  /*21e70*/  BSSY B1, `(.L_x_12083) ;  /* 0x0000015000017945 */ /* 0x000fe20003800000 */
[----:B------:R-:W-:-:S05]  /*21e80*/  IMAD.IADD R210, R218, 0x1, R210 ;  /* 0x00000001dad27824 */ /* 0x000fca00078e02d2 */
[----:B------:R-:W-:-:S13]  /*21e90*/  ISETP.GE.AND P0, PT, R210, R21, PT ;  /* 0x00000015d200720c */ /* 0x000fda0003f06270 */
[----:B------:R-:W-:Y:S05]  /*21ea0*/  @P0 BRA `(.L_x_12084) ;  /* 0x0000000000440947 */ /* 0x000fea0003800000 */
        /* <DEDUP_REMOVED lines=17> */
.L_x_12084:
[----:B------:R-:W-:Y:S05]  /*21fc0*/  BSYNC B1 ;  /* 0x0000000000017941 */ /* 0x000fea0003800000 */
.L_x_12083:
[----:B------:R-:W-:-:S03]  /*21fd0*/  UMOV UR4, 0xffffffff ;  /* 0xffffffff00047882 */ /* 0x000fc60000000000 */
[----:B------:R-:W-:Y:S05]  /*21fe0*/  BRA.DIV UR4, `(.L_x_12085) ;  /* 0x0000008e04807947 */ /* 0x000fea000b800000 */
[----:B-1----:R1:W0:Y:S04]  /*21ff0*/  SHFL.IDX PT, R0, R3, 0x1, 0x181f ;  /* 0x00381f0003007f89 */ /* 0x00222800000e0000 */
[----:B--2---:R1:W2:Y:S02]  /*22000*/  SHFL.IDX PT, R14, R2, 0x1, 0x181f ;  /* 0x00381f00020e7f89 */ /* 0x0042a400000e0000 */
.L_x_12290:
        /* <DEDUP_REMOVED lines=21> */
.L_x_12087:
[----:B------:R-:W-:Y:S05]  /*22160*/  BSYNC B1 ;  /* 0x0000000000017941 */ /* 0x000fea0003800000 */
.L_x_12086:
[----:B------:R-:W-:-:S03]  /*22170*/  UMOV UR4, 0xffffffff ;  /* 0xffffffff00047882 */ /* 0x000fc60000000000 */
[----:B------:R-:W-:Y:S05]  /*22180*/  BRA.DIV UR4, `(.L_x_12088) ;  /* 0x0000008e04607947 */ /* 0x000fea000b800000 */
[----:B0-----:R0:W0:Y:S04]  /*22190*/  SHFL.IDX PT, R0, R3, 0x2, 0x181f ;  /* 0x00581f0003007f89 */ /* 0x00102800000e0000 */
[----:B--2---:R2:W0:Y:S02]  /*221a0*/  SHFL.IDX PT, R14, R2, 0x2, 0x181f ;  /* 0x00581f00020e7f89 */ /* 0x00442400000e0000 */
.L_x_12294:
        /* <DEDUP_REMOVED lines=9> */
[----:B0-----:R-:W-:-:S04]  /*22240*/  @!P3 LEA R4, P4, R195, R14, 0x1 ;  /* 0x0000000ec304b211 */ /* 0x001fc800078808ff */
[----:B------:R-:W-:Y:S02]  /*22250*/  @!P3 LEA.HI.X R5, R195, R0, R217, 0x1, P4 ;  /* 0x00000000c305b211 */ /* 0x000fe400020f0cd9 */
        /* <DEDUP_REMOVED lines=10> */
.L_x_12090:
[----:B------:R-:W-:Y:S05]  /*22300*/  BSYNC B1 ;  /* 0x0000000000017941 */ /* 0x000fea0003800000 */
.L_x_12089:
[----:B------:R-:W-:-:S03]  /*22310*/  UMOV UR4, 0xffffffff ;  /* 0xffffffff00047882 */ /* 0x000fc60000000000 */
[----:B------:R-:W-:Y:S05]  /*22320*/  BRA.DIV UR4, `(.L_x_12091) ;  /* 0x0000008e04407947 */ /* 0x000fea000b800000 */
[----:B0-----:R0:W0:Y:S04]  /*22330*/  SHFL.IDX PT, R0, R3, 0x3, 0x181f ;  /* 0x00781f0003007f89 */ /* 0x00102800000e0000 */
[----:B------:R0:W0:Y:S02]  /*22340*/  SHFL.IDX PT, R14, R2, 0x3, 0x181f ;  /* 0x00781f00020e7f89 */ /* 0x00002400000e0000 */
.L_x_12298:
[----:B012---:R-:W-:-:S05]  /*22350*/  VIADD R2, R210, 0x60 ;  /* 0x00000060d2027836 */ /* 0x007fca0000000000 */
[----:B------:R-:W-:-:S13]  /*22360*/  ISETP.GE.AND P0, PT, R2, R21, PT ;  /* 0x000000150200720c */ /* 0x000fda0003f06270 */
[----:B------:R-:W-:Y:S05]  /*22370*/  @P0 BRA `(.L_x_12078) ;  /* 0x0000000000440947 */ /* 0x000fea0003800000 */
[----:B------:R-:W-:Y:S02]  /*22380*/  ULDC UR4, c[0x0][0xac8] ;  /* 0x0002b20000047ab9 */ /* 0x000fe40000000800 */
[----:B------:R-:W-:Y:S02]  /*22390*/  ISETP.GE.AND P3, PT, R195, UR4, PT ;  /* 0x00000004c3007c0c */ /* 0x000fe4000bf66270 */
[----:B------:R-:W-:Y:S02]  /*223a0*/  ISETP.GE.AND P2, PT, R197, UR4, PT ;  /* 0x00000004c5007c0c */ /* 0x000fe4000bf46270 */
[----:B------:R-:W-:Y:S02]  /*223b0*/  ISETP.GE.AND P1, PT, R196, UR4, PT ;  /* 0x00000004c4007c0c */ /* 0x000fe4000bf26270 */
[----:B------:R-:W-:-:S07]  /*223c0*/  ISETP.GE.AND P0, PT, R198, UR4, PT ;  /* 0x00000004c6007c0c */ /* 0x000fce000bf06270 */
[----:B------:R-:W-:-:S04]  /*223d0*/  @!P3 LEA R2, P4, R195, R14, 0x1 ;  /* 0x0000000ec302b211 */ /* 0x000fc800078808ff */
        /* <DEDUP_REMOVED lines=11> */
.L_x_12078:
[----:B------:R-:W-:Y:S05]  /*22490*/  BSYNC B0 ;  /* 0x0000000000007941 */ /* 0x000fea0003800000 */
.L_x_12069:
[----:B------:R-:W-:Y:S02]  /*224a0*/  ULDC UR4, c[0x0][0xc3c] ;  /* 0x00030f0000047ab9 */ /* 0x000fe40000000800 */
[----:B------:R-:W-:-:S13]  /*224b0*/  ISETP.GE.AND P0, PT, R127, UR4, PT ;  /* 0x000000047f007c0c */ /* 0x000fda000bf06270 */
[----:B------:R-:W-:Y:S05]  /*224c0*/  @!P0 BRA `(.L_x_12092) ;  /* 0xfffffdec005c8947 */ /* 0x000fea000383ffff */
[----:B------:R-:W-:Y:S05]  /*224d0*/  BRA `(.L_x_11860) ;  /* 0x0000007000e47947 */ /* 0x000fea0003800000 */
.L_x_11858:
[----:B------:R-:W-:-:S08]  /*224e0*/  NOP ;  /* 0x0000000000007918 */ /* 0x000fd00000000000 */
[----:B------:R-:W0:-:S00]  /*224f0*/  USETMAXREG.DEALLOC.CTAPOOL 0x28 ;  /* 0x00000028000079c8 */ /* 0x000e0000080e0500 */
[----:B0-----:R-:W2:Y:S01]  /*22500*/  LDL.LU R2, [R1+0x400] ;  /* 0x0004000001027983 */ /* 0x001ea20000300800 */
[----:B------:R-:W-:-:S06]  /*22510*/  LOP3.LUT R0, R0, 0x3, RZ, 0xc0, !PT ;  /* 0x0000000300007812 */ /* 0x000fcc00078ec0ff */
[----:B------:R-:W0:Y:S02]  /*22520*/  SHFL.IDX PT, R0, R0, RZ, 0x1f ;  /* 0x00001fff00007589 */ /* 0x000e2400000e0000 */
[----:B0-----:R-:W-:Y:S01]  /*22530*/  ISETP.NE.AND P0, PT, R0, RZ, PT ;  /* 0x000000ff0000720c */ /* 0x001fe20003f05270 */
[----:B------:R-:W-:Y:S01]  /*22540*/  IMAD.MOV.U32 R0, RZ, RZ, RZ ;  /* 0x000000ffff007224 */ /* 0x000fe200078e00ff */
[----:B--2---:R-:W-:-:S11]  /*22550*/  LOP3.LUT R2, R2, 0xffffff7f, RZ, 0xc0, !PT ;  /* 0xffffff7f02027812 */ /* 0x004fd600078ec0ff */
[----:B------:R-:W-:-:S05]  /*22560*/  @P0 LOP3.LUT R2, R2, 0x80, RZ, 0xfc, !PT ;  /* 0x0000008002020812 */ /* 0x000fca00078efcff */
[----:B------:R0:W-:Y:S01]  /*22570*/  STL [R1+0x400], R2 ;  /* 0x0004000201007387 */ /* 0x0001e20000100800 */
        /* <DEDUP_REMOVED lines=8> */
.L_x_12093:
        /* <DEDUP_REMOVED lines=42> */
.L_x_12099:
        /* <DEDUP_REMOVED lines=12> */
.L_x_12098:
[----:B------:R-:W-:Y:S05]  /*22960*/  BSYNC B0 ;  /* 0x0000000000007941 */ /* 0x000fea0003800000 */
.L_x_12097:
        /* <DEDUP_REMOVED lines=20> */
.L_x_12095:
        /* <DEDUP_REMOVED lines=20> */
.L_x_12100:
        /* <DEDUP_REMOVED lines=59> */
.L_x_12096:
[----:B------:R-:W-:Y:S02]  /*22fa0*/  IMAD.MOV.U32 R17, RZ, RZ, RZ ;  /* 0x000000ffff117224 */ /* 0x000fe400078e00ff */
[----:B------:R-:W-:Y:S02]  /*22fb0*/  IMAD.U32 R16, RZ, RZ, UR6 ;  /* 0x00000006ff107e24 */ /* 0x000fe4000f8e00ff */
[----:B------:R-:W-:-:S07]  /*22fc0*/  IMAD.MOV.U32 R18, RZ, RZ, RZ ;  /* 0x000000ffff127224 */ /* 0x000fce00078e00ff */
.L_x_12101:
[----:B------:R-:W-:-:S13]  /*22fd0*/  ISETP.NE.AND P0, PT, R5, RZ, PT ;  /* 0x000000ff0500720c */ /* 0x000fda0003f05270 */
[----:B------:R-:W0:Y:S01]  /*22fe0*/  @!P0 S2R R3, SR_CgaCtaId ;  /* 0x0000000000038919 */ /* 0x000e220000008800 */
[----:B------:R-:W-:-:S04]  /*22ff0*/  @!P0 MOV R0, 0x400 ;  /* 0x0000040000008802 */ /* 0x000fc80000000f00 */
[----:B0-----:R-:W-:-:S05]  /*23000*/  @!P0 LEA R0, R3, R0, 0x18 ;  /* 0x0000000003008211 */ /* 0x001fca00078ec0ff */
[----:B------:R2:W-:Y:S01]  /*23010*/  @!P0 STS.128 [R0+0x228d0], R16 ;  /* 0x0228d01000008388 */ /* 0x0005e20000000c00 */
[----:B------:R-:W-:Y:S06]  /*23020*/  BAR.ARV 0x5, 0x180 ;  /* 0x0146000000007b1d */ /* 0x000fec0000002000 */
.L_x_12094:
[----:B------:R3:W-:Y:S01]  /*23030*/  STL [R1+0x424], RZ ;  /* 0x000424ff01007387 */ /* 0x0007e20000100800 */
[----:B------:R-:W-:Y:S01]  /*23040*/  ULDC UR4, c[0x0][0xc3c] ;  /* 0x00030f0000047ab9 */ /* 0x000fe20000000800 */
[----:B------:R-:W-:Y:S01]  /*23050*/  IMAD.MOV.U32 R25, RZ, RZ, 0x1 ;  /* 0x00000001ff197424 */ /* 0x000fe200078e00ff */
[----:B-1----:R-:W-:Y:S01]  /*23060*/  ISETP.GE.AND P0, PT, R19, UR4, PT ;  /* 0x0000000413007c0c */ /* 0x002fe2000bf06270 */
[----:B------:R-:W-:-:S12]  /*23070*/  IMAD.MOV.U32 R24, RZ, RZ, RZ ;  /* 0x000000ffff187224 */ /* 0x000fd800078e00ff */
[----:B---3--:R-:W-:Y:S05]  /*23080*/  @P0 BRA `(.L_x_12102) ;  /* 0x00000064001c0947 */ /* 0x008fea0003800000 */
[----:B------:R-:W1:Y:S01]  /*23090*/  S2R R4, SR_TID.X ;  /* 0x0000000000047919 */ /* 0x000e620000002100 */
[----:B------:R-:W3:Y:S01]  /*230a0*/  S2UR UR5, SR_CgaCtaId ;  /* 0x00000000000579c3 */ /* 0x000ee20000008800 */
[----:B------:R-:W-:Y:S01]  /*230b0*/  UMOV UR4, 0x400 ;  /* 0x0000040000047882 */ /* 0x000fe20000000000 */
[----:B------:R-:W-:Y:S01]  /*230c0*/  BSSY B8, `(.L_x_12102) ;  /* 0x0000643000087945 */ /* 0x000fe20003800000 */
[----:B------:R4:W-:Y:S01]  /*230d0*/  STL [R1+0x424], RZ ;  /* 0x000424ff01007387 */ /* 0x0009e20000100800 */
[----:B------:R-:W-:Y:S01]  /*230e0*/  IMAD.MOV.U32 R26, RZ, RZ, 0x1 ;  /* 0x00000001ff1a7424 */ /* 0x000fe200078e00ff */
[----:B------:R-:W-:Y:S01]  /*230f0*/  ULDC.64 UR40, c[0x0][0x198] ;  /* 0x0000660000287ab9 */ /* 0x000fe20000000a00 */
[----:B------:R-:W-:Y:S01]  /*23100*/  IMAD.MOV.U32 R23, RZ, RZ, RZ ;  /* 0x000000ffff177224 */ /* 0x000fe200078e00ff */
[----:B------:R-:W-:Y:S01]  /*23110*/  ULOP3.LUT UR38, UR36, 0x2, URZ, 0xfc, !UPT ;  /* 0x0000000224267892 */ /* 0x000fe2000f8efc3f */
[----:B------:R-:W-:Y:S01]  /*23120*/  IMAD.MOV.U32 R24, RZ, RZ, RZ ;  /* 0x000000ffff187224 */ /* 0x000fe200078e00ff */
[----:B------:R-:W-:Y:S01]  /*23130*/  ULDC UR37, c[0x0][0xc] ;  /* 0x0000030000257ab9 */ /* 0x000fe20000000800 */
[----:B------:R-:W-:Y:S01]  /*23140*/  IMAD.MOV.U32 R25, RZ, RZ, 0x1 ;  /* 0x00000001ff197424 */ /* 0x000fe200078e00ff */
[----:B---3--:R-:W-:-:S06]  /*23150*/  ULEA UR4, UR5, UR4, 0x18 ;  /* 0x0000000405047291 */ /* 0x008fcc000f8ec03f */
[----:B------:R-:W-:Y:S01]  /*23160*/  IMAD.U32 R22, RZ, RZ, UR4 ;  /* 0x00000004ff167e24 */ /* 0x000fe2000f8e00ff */
[C---:B-1----:R-:W-:Y:S01]  /*23170*/  LOP3.LUT R3, R4.reuse, 0x7f, RZ, 0xc0, !PT ;  /* 0x0000007f04037812 */ /* 0x042fe200078ec0ff */
[----:B--2---:R-:W-:-:S04]  /*23180*/  IMAD.SHL.U32 R0, R4, 0x8, RZ ;  /* 0x0000000804007824 */ /* 0x004fc800078e00ff */
[----:B------:R-:W-:Y:S01]  /*23190*/  IMAD.SHL.U32 R29, R3, 0x8, RZ ;  /* 0x00000008031d7824 */ /* 0x000fe200078e00ff */
[----:B0-----:R-:W-:Y:S02]  /*231a0*/  LOP3.LUT R2, R0, 0x1f8, RZ, 0xc0, !PT ;  /* 0x000001f800027812 */ /* 0x001fe400078ec0ff */
[----:B------:R-:W-:Y:S02]  /*231b0*/  SHF.R.U32.HI R3, RZ, 0x3, R3 ;  /* 0x00000003ff037819 */ /* 0x000fe40000011603 */
[----:B------:R-:W-:Y:S02]  /*231c0*/  LOP3.LUT R2, R2, 0x38, R4, 0x78, !PT ;  /* 0x0000003802027812 */ /* 0x000fe400078e7804 */
[----:B------:R-:W-:Y:S02]  /*231d0*/  LOP3.LUT R0, R0, 0x38, RZ, 0xc0, !PT ;  /* 0x0000003800007812 */ /* 0x000fe400078ec0ff */
[----:B------:R-:W-:Y:S01]  /*231e0*/  LOP3.LUT R29, R2, 0x200, R29, 0xf8, !PT ;  /* 0x00000200021d7812 */ /* 0x000fe200078ef81d */
[----:B------:R-:W-:Y:S01]  /*231f0*/  IMAD.SHL.U32 R2, R4, 0x10, RZ ;  /* 0x0000001004027824 */ /* 0x000fe200078e00ff */
[----:B------:R-:W-:-:S04]  /*23200*/  LOP3.LUT R4, R0, 0x40, RZ, 0xfc, !PT ;  /* 0x0000004000047812 */ /* 0x000fc800078efcff */
[----:B------:R-:W-:Y:S02]  /*23210*/  LOP3.LUT R2, R3, 0x70, R2, 0xf8, !PT ;  /* 0x0000007003027812 */ /* 0x000fe400078ef802 */
[C---:B------:R-:W-:Y:S02]  /*23220*/  LOP3.LUT R3, R0.reuse, 0x80, RZ, 0xfc, !PT ;  /* 0x0000008000037812 */ /* 0x040fe400078efcff */
[----:B------:R-:W-:Y:S01]  /*23230*/  LOP3.LUT R2, R0, 0xc0, RZ, 0xfc, !PT ;  /* 0x000000c000027812 */ /* 0x000fe200078efcff */
[----:B------:R-:W-:-:S05]  /*23240*/  IMAD R0, R29, 0x2, R22 ;  /* 0x000000021d007824 */ /* 0x000fca00078e0216 */
[----:B------:R4:W-:Y:S02]  /*23250*/  STL [R1+0x408], R0 ;  /* 0x0004080001007387 */ /* 0x0009e40000100800 */
.L_x_12217:
[----:B------:R-:W-:Y:S05]  /*23260*/  YIELD ;  /* 0x0000000000007946 */ /* 0x000fea0003800000 */
[----:B------:R-:W-:Y:S01]  /*23270*/  ULDC.64 UR4, c[0x0][0xa28] ;  /* 0x00028a0000047ab9 */ /* 0x000fe20000000a00 */
[----:B------:R-:W-:Y:S01]  /*23280*/  IMAD.MOV.U32 R30, RZ, RZ, RZ ;  /* 0x000000ffff1e7224 */ /* 0x000fe200078e00ff */
[----:B------:R-:W-:Y:S01]  /*23290*/  ISETP.NE.U32.AND P0, PT, RZ, UR4, PT ;  /* 0x00000004ff007c0c */ /* 0x000fe2000bf05070 */
[----:B0-23--:R-:W0:Y:S01]  /*232a0*/  LDC.64 R4, c[0x0][0xa00] ;  /* 0x00028000ff047b82 */ /* 0x00de220000000a00 */
        /* <DEDUP_REMOVED lines=13> */
[----:B----4-:R-:W-:Y:S01]  /*23380*/  IMAD.MOV.U32 R0, RZ, RZ, RZ ;  /* 0x000000ffff007224 */ /* 0x010fe200078e00ff */
[----:B------:R-:W-:Y:S01]  /*23390*/  ISETP.NE.U32.AND P0, PT, RZ, UR4, PT ;  /* 0x00000004ff007c0c */ /* 0x000fe2000bf05070 */
[----:B-1----:R-:W0:Y:S03]  /*233a0*/  LDC.64 R2, c[0x0][0xa10] ;  /* 0x00028400ff027b82 */ /* 0x002e260000000a00 */
[----:B------:R-:W-:-:S05]  /*233b0*/  ISETP.NE.AND.EX P0, PT, RZ, UR5, PT, P0 ;  /* 0x00000005ff007c0c */ /* 0x000fca000bf05300 */
[----:B------:R-:W1:Y:S08]  /*233c0*/  @P2 LDC.64 R6, c[0x0][0xa18] ;  /* 0x00028600ff062b82 */ /* 0x000e700000000a00 */
        /* <DEDUP_REMOVED lines=20> */
[----:B------:R-:W-:Y:S06]  /*23510*/  @P2 BRA `(.L_x_12103) ;  /* 0x0000000000142947 */ /* 0x000fec0003800000 */
[----:B------:R-:W-:Y:S05]  /*23520*/  @!P0 BRA `(.L_x_12103) ;  /* 0x0000000000108947 */ /* 0x000fea0003800000 */
[----:B0-----:R-:W2:Y:S04]  /*23530*/  LDG.E R8, desc[UR42][R4.64] ;  /* 0x0000002a04087981 */ /* 0x001ea8000c1e1900 */
[----:B------:R-:W2:Y:S02]  /*23540*/  LDG.E R7, desc[UR42][R4.64+0x4] ;  /* 0x0000042a04077981 */ /* 0x000ea4000c1e1900 */
[----:B--2---:R-:W-:-:S05]  /*23550*/  IMAD.IADD R12, R7, 0x1, -R8 ;  /* 0x00000001070c7824 */ /* 0x004fca00078e0a08 */
[----:B------:R1:W-:Y:S02]  /*23560*/  STL [R1+0x404], R12 ;  /* 0x0004040c01007387 */ /* 0x0003e40000100800 */
.L_x_12103:
        /* <DEDUP_REMOVED lines=8> */
.L_x_12104:
        /* <DEDUP_REMOVED lines=9> */
.L_x_12105:
[----:B--2---:R-:W2:Y:S01]  /*23680*/  @P1 LDG.E R5, desc[UR42][R2.64] ;  /* 0x0000002a02051981 */ /* 0x004ea2000c1e1900 */
[----:B------:R-:W3:Y:S03]  /*23690*/  LDC R7, c[0x0][0x448] ;  /* 0x00011200ff077b82 */ /* 0x000ee60000000800 */
[----:B------:R4:W2:Y:S01]  /*236a0*/  @P1 LDG.E R4, desc[UR42][R2.64+0x4] ;  /* 0x0000042a02041981 */ /* 0x0008a2000c1e1900 */
[----:B------:R-:W-:Y:S02]  /*236b0*/  IMAD.SHL.U32 R34, R17, 0x80, RZ ;  /* 0x0000008011227824 */ /* 0x000fe400078e00ff */
[----:B-----5:R-:W-:Y:S02]  /*236c0*/  IMAD.IADD R10, R9, 0x1, -R30 ;  /* 0x00000001090a7824 */ /* 0x020fe400078e0a1e */
[----:B----4-:R-:W4:Y:S01]  /*236d0*/  LDC.64 R2, c[0x0][0x9e0] ;  /* 0x00027800ff027b82 */ /* 0x010f220000000a00 */
[----:B---3--:R-:W-:-:S13]  /*236e0*/  ISETP.NE.AND P2, PT, R7, 0x1, PT ;  /* 0x000000010700780c */ /* 0x008fda0003f45270 */
[----:B------:R-:W3:Y:S01]  /*236f0*/  @P2 LDC R7, c[0x0][0x44c] ;  /* 0x00011300ff072b82 */ /* 0x000ee20000000800 */
[----:B----4-:R-:W-:-:S07]  /*23700*/  ISETP.GE.AND P3, PT, R3, 0x1, PT ;  /* 0x000000010300780c */ /* 0x010fce0003f66270 */
[----:B0-----:R-:W0:Y:S01]  /*23710*/  @P2 LDC R8, c[0x0][0x450] ;  /* 0x00011400ff082b82 */ /* 0x001e220000000800 */
[----:B--2---:R-:W-:Y:S02]  /*23720*/  @P1 IMAD.IADD R6, R4, 0x1, -R5 ;  /* 0x0000000104061824 */ /* 0x004fe400078e0a05 */
[----:B------:R-:W-:Y:S02]  /*23730*/  VIADD R4, R34, 0x7f ;  /* 0x0000007f22047836 */ /* 0x000fe40000000000 */
[----:B------:R-:W-:Y:S02]  /*23740*/  IMAD.IADD R17, R10, 0x1, R6 ;  /* 0x000000010a117824 */ /* 0x000fe400078e0206 */
[----:B---3--:R-:W-:-:S03]  /*23750*/  @P2 IMAD.HI.U32 R5, R4, R7, RZ ;  /* 0x0000000704052227 */ /* 0x008fc600078e00ff */
[C---:B------:R-:W-:Y:S02]  /*23760*/  IADD3 R7, R17.reuse, 0x1, -R12 ;  /* 0x0000000111077810 */ /* 0x040fe40007ffe80c */
[----:B0-----:R-:W-:Y:S01]  /*23770*/  @P2 SHF.R.U32.HI R4, RZ, R8, R5 ;  /* 0x00000008ff042219 */ /* 0x001fe20000011605 */
[----:B------:R-:W-:-:S04]  /*23780*/  VIADD R5, R17, 0x5f ;  /* 0x0000005f11057836 */ /* 0x000fc80000000000 */
[----:B------:R-:W-:-:S04]  /*23790*/  IMAD.HI R5, R5, 0x2aaaaaab, RZ ;  /* 0x2aaaaaab05057827 */ /* 0x000fc800078e02ff */
[----:B------:R-:W-:Y:S01]  /*237a0*/  IMAD.IADD R11, R7, 0x1, R4 ;  /* 0x00000001070b7824 */ /* 0x000fe200078e0204 */
[----:B------:R-:W-:-:S03]  /*237b0*/  SHF.R.U32.HI R4, RZ, 0x1f, R5 ;  /* 0x0000001fff047819 */ /* 0x000fc60000011605 */
[----:B------:R-:W-:Y:S01]  /*237c0*/  IMAD.IADD R2, R11, 0x1, R2 ;  /* 0x000000010b027824 */ /* 0x000fe200078e0202 */
[----:B------:R-:W-:Y:S01]  /*237d0*/  LEA.HI.SX32 R9, R5, R4, 0x1c ;  /* 0x0000000405097211 */ /* 0x000fe200078fe2ff */
        /* <DEDUP_REMOVED lines=12> */
.L_x_12108:
[----:B------:R-:W-:-:S13]  /*238a0*/  ISETP.NE.AND P0, PT, R3, 0x1, PT ;  /* 0x000000010300780c */ /* 0x000fda0003f05270 */
[----:B------:R-:W0:Y:S02]  /*238b0*/  @P0 LDC.64 R4, c[0x0][0x9e8] ;  /* 0x00027a00ff040b82 */ /* 0x000e240000000a00 */
[----:B0-----:R-:W-:-:S05]  /*238c0*/  @P0 IMAD.HI.U32 R4, R8, R4, RZ ;  /* 0x0000000408040227 */ /* 0x001fca00078e00ff */
[----:B------:R-:W-:-:S07]  /*238d0*/  @P0 SHF.R.U32.HI R8, RZ, R5, R4 ;  /* 0x00000005ff080219 */ /* 0x000fce0000011604 */
.L_x_12109:
[----:B------:R-:W-:Y:S05]  /*238e0*/  BSYNC B0 ;  /* 0x0000000000007941 */ /* 0x000fea0003800000 */
.L_x_12107:
[----:B------:R-:W-:-:S05]  /*238f0*/  IMAD R5, R8, R3, R3 ;  /* 0x0000000308057224 */ /* 0x000fca00078e0203 */
[----:B------:R-:W-:-:S07]  /*23900*/  VIMNMX R2, R2, R5, PT ;  /* 0x0000000502027248 */ /* 0x000fce0003fe0100 */
.L_x_12106:
[----:B------:R-:W0:Y:S01]  /*23910*/  @P2 LDC R5, c[0x0][0x44c] ;  /* 0x00011300ff052b82 */ /* 0x000e220000000800 */
[----:B------:R-:W-:Y:S01]  /*23920*/  IMAD.IADD R8, R17, 0x1, -R12 ;  /* 0x0000000111087824 */ /* 0x000fe200078e0a0c */
[----:B------:R-:W-:-:S06]  /*23930*/  ULDC UR4, c[0x0][0x9dc] ;  /* 0x0002770000047ab9 */ /* 0x000fcc0000000800 */
[----:B------:R-:W2:Y:S01]  /*23940*/  @P2 LDC R11, c[0x0][0x450] ;  /* 0x00011400ff0b2b82 */ /* 0x000ea20000000800 */
[----:B0-----:R-:W-:-:S04]  /*23950*/  @P2 IMAD.HI.U32 R4, R34, R5, RZ ;  /* 0x0000000522042227 */ /* 0x001fc800078e00ff */
[----:B------:R-:W-:Y:S01]  /*23960*/  IMAD.MOV.U32 R5, RZ, RZ, R34 ;  /* 0x000000ffff057224 */ /* 0x000fe200078e0022 */
[----:B--2---:R-:W-:-:S05]  /*23970*/  @P2 SHF.R.U32.HI R5, RZ, R11, R4 ;  /* 0x0000000bff052219 */ /* 0x004fca0000011604 */
        /* <DEDUP_REMOVED lines=13> */
.L_x_12112:
[----:B------:R-:W-:-:S13]  /*23a50*/  ISETP.NE.AND P0, PT, R3, 0x1, PT ;  /* 0x000000010300780c */ /* 0x000fda0003f05270 */
[----:B------:R-:W0:Y:S02]  /*23a60*/  @P0 LDC.64 R4, c[0x0][0x9e8] ;  /* 0x00027a00ff040b82 */ /* 0x000e240000000a00 */
[----:B0-----:R-:W-:-:S05]  /*23a70*/  @P0 IMAD.HI.U32 R4, R12, R4, RZ ;  /* 0x000000040c040227 */ /* 0x001fca00078e00ff */
[----:B------:R-:W-:-:S07]  /*23a80*/  @P0 SHF.R.U32.HI R12, RZ, R5, R4 ;  /* 0x00000005ff0c0219 */ /* 0x000fce0000011604 */
.L_x_12113:
[----:B------:R-:W-:Y:S05]  /*23a90*/  BSYNC B0 ;  /* 0x0000000000007941 */ /* 0x000fea0003800000 */
.L_x_12111:
[----:B------:R-:W-:-:S05]  /*23aa0*/  IMAD R12, R12, R3, RZ ;  /* 0x000000030c0c7224 */ /* 0x000fca00078e02ff */
[----:B------:R-:W-:-:S07]  /*23ab0*/  VIMNMX R11, R11, R12, !PT ;  /* 0x0000000c0b0b7248 */ /* 0x000fce0007fe0100 */
.L_x_12110:
        /* <DEDUP_REMOVED lines=16> */
[----:B------:R-:W-:-:S07]  /*23bc0*/  SHF.R.U32.HI R4, RZ, 0x6, R3 ;  /* 0x00000006ff047819 */ /* 0x000fce0000011603 */
[----:B------:R-:W-:Y:S02]  /*23bd0*/  @P0 VIADD R5, R6, 0x5f ;  /* 0x0000005f06050836 */ /* 0x000fe40000000000 */
[----:B------:R-:W-:Y:S02]  /*23be0*/  IMAD.MOV.U32 R6, RZ, RZ, R4 ;  /* 0x000000ffff067224 */ /* 0x000fe400078e0004 */
        /* <DEDUP_REMOVED lines=13> */
.L_x_12301:
[----:B-1----:R-:W-:Y:S02]  /*23cc0*/  ISETP.NE.AND P0, PT, R14, RZ, PT ;  /* 0x000000ff0e00720c */ /* 0x002fe40003f05270 */
[----:B------:R-:W-:-:S11]  /*23cd0*/  PLOP3.LUT P6, PT, PT, PT, PT, 0x8, 0x0 ;  /* 0x000000000000781c */ /* 0x000fd60003fce170 */
[----:B------:R-:W-:Y:S05]  /*23ce0*/  @P0 BRA `(.L_x_12117) ;  /* 0x00000000000c0947 */ /* 0x000fea0003800000 */
[----:B------:R-:W-:-:S03]  /*23cf0*/  UMOV UR4, 0xffffffff ;  /* 0xffffffff00047882 */ /* 0x000fc60000000000 */
[----:B------:R-:W-:Y:S05]  /*23d00*/  BRA.DIV UR4, `(.L_x_12118) ;  /* 0x0000007604447947 */ /* 0x000fea000b800000 */
[----:B------:R-:W-:-:S13]  /*23d10*/  ELECT P6, URZ, PT ;  /* 0x00000000003f782f */ /* 0x000fda00038c0000 */
.L_x_12117:
        /* <DEDUP_REMOVED lines=9> */
.L_x_12304:
[----:B------:R-:W-:Y:S05]  /*23db0*/  BSYNC B1 ;  /* 0x0000000000017941 */ /* 0x000fea0003800000 */
.L_x_12119:
[----:B------:R-:W-:Y:S04]  /*23dc0*/  BSSY B1, `(.L_x_12121) ;  /* 0x000007b000017945 */ /* 0x000fe80003800000 */
[----:B------:R-:W-:Y:S05]  /*23dd0*/  @!P6 BRA `(.L_x_12122) ;  /* 0x0000000400e4e947 */ /* 0x000fea0003800000 */
[----:B------:R-:W1:Y:S01]  /*23de0*/  S2R R2, SR_TID.X ;  /* 0x0000000000027919 */ /* 0x000e620000002100 */
[----:B------:R-:W-:Y:S01]  /*23df0*/  IMAD R12, R23, 0x8, R22 ;  /* 0x00000008170c7824 */ /* 0x000fe200078e0216 */
[----:B------:R-:W-:Y:S01]  /*23e00*/  BSSY B2, `(.L_x_12123) ;  /* 0x0000006000027945 */ /* 0x000fe20003800000 */
[----:B-1----:R-:W-:Y:S02]  /*23e10*/  LOP3.LUT R10, R2, 0x7f, RZ, 0xc0, !PT ;  /* 0x0000007f020a7812 */ /* 0x002fe400078ec0ff */
[----:B------:R-:W-:Y:S02]  /*23e20*/  SHF.L.U32 R2, R26, 0x1f, RZ ;  /* 0x0000001f1a027819 */ /* 0x000fe400000006ff */
[----:B------:R-:W-:Y:S02]  /*23e30*/  ISETP.NE.AND P1, PT, R10, RZ, PT ;  /* 0x000000ff0a00720c */ /* 0x000fe40003f25270 */
[----:B------:R-:W1:Y:S02]  /*23e40*/  SYNCS.PHASECHK.TRANS64.TRYWAIT P0, [R12+URZ+0x228a0], R2 ;  /* 0x0228a0020c0075a7 */ /* 0x000e64000800017f */
[----:B-1----:R-:W-:Y:S09]  /*23e50*/  @!P0 BRA `(.L_x_12124) ;  /* 0x0000007400248947 */ /* 0x002ff20003800000 */
.L_x_12305:
[----:B------:R-:W-:Y:S05]  /*23e60*/  BSYNC B2 ;  /* 0x0000000000027941 */ /* 0x000fea0003800000 */
.L_x_12123:
[----:B------:R-:W-:Y:S04]  /*23e70*/  BSSY B2, `(.L_x_12125) ;  /* 0x0000009000027945 */ /* 0x000fe80003800000 */
[----:B------:R-:W-:Y:S05]  /*23e80*/  @P1 BRA `(.L_x_12126) ;  /* 0x00000000001c1947 */ /* 0x000fea0003800000 */
[----:B0-----:R-:W0:Y:S02]  /*23e90*/  S2R R3, SR_TID.X ;  /* 0x0000000000037919 */ /* 0x001e240000002100 */
[----:B0-----:R-:W-:Y:S01]  /*23ea0*/  LOP3.LUT R10, R3, 0x1f, RZ, 0xc0, !PT ;  /* 0x0000001f030a7812 */ /* 0x001fe200078ec0ff */
[----:B------:R-:W-:-:S03]  /*23eb0*/  IMAD.MOV.U32 R3, RZ, RZ, 0x3000 ;  /* 0x00003000ff037424 */ /* 0x000fc600078e00ff */
[----:B------:R-:W-:Y:S01]  /*23ec0*/  ISETP.NE.AND P0, PT, R10, RZ, PT ;  /* 0x000000ff0a00720c */ /* 0x000fe20003f05270 */
[----:B------:R2:W-:-:S12]  /*23ed0*/  SYNCS.ARRIVE.TRANS64 RZ, [R12+URZ+0x22890], R3 ;  /* 0x022890030cff79a7 */ /* 0x0005d8000800003f */
[----:B--2---:R-:W-:Y:S05]  /*23ee0*/  @!P0 BRA `(.L_x_12126) ;  /* 0x0000000000048947 */ /* 0x004fea0003800000 */
[----:B------:R-:W-:Y:S01]  /*23ef0*/  BPT.TRAP 0x1 ;  /* 0x000000040000795c */ /* 0x000fe20000300000 */
.L_x_12126:
[----:B------:R-:W-:Y:S05]  /*23f00*/  BSYNC B2 ;  /* 0x0000000000027941 */ /* 0x000fea0003800000 */
.L_x_12125:
        /* <DEDUP_REMOVED lines=12> */
.L_x_12127:
        /* <DEDUP_REMOVED lines=13> */
.L_x_12306:
[----:B------:R-:W-:Y:S05]  /*240a0*/  BSYNC B2 ;  /* 0x0000000000027941 */ /* 0x000fea0003800000 */
.L_x_12128:
        /* <DEDUP_REMOVED lines=11> */
.L_x_12131:
[----:B------:R-:W-:Y:S05]  /*24160*/  BSYNC B2 ;  /* 0x0000000000027941 */ /* 0x000fea0003800000 */
.L_x_12130:
        /* <DEDUP_REMOVED lines=9> */
.L_x_12132:
        /* <DEDUP_REMOVED lines=15> */
.L_x_12133:
        /* <DEDUP_REMOVED lines=15> */
.L_x_12134:
        /* <DEDUP_REMOVED lines=15> */
.L_x_12135:
        /* <DEDUP_REMOVED lines=10> */
.L_x_12122:
[----:B------:R-:W-:Y:S05]  /*24570*/  BSYNC B1 ;  /* 0x0000000000017941 */ /* 0x000fea0003800000 */
.L_x_12121:
        /* <DEDUP_REMOVED lines=9> */
.L_x_12151:
        /* <DEDUP_REMOVED lines=11> */
.L_x_12307:
[----:B------:R-:W-:Y:S05]  /*246c0*/  BSYNC B2 ;  /* 0x0000000000027941 */ /* 0x000fea0003800000 */
.L_x_12138:
        /* <DEDUP_REMOVED lines=9> */
.L_x_12141:
[----:B------:R-:W-:Y:S05]  /*24760*/  BSYNC B2 ;  /* 0x0000000000027941 */ /* 0x000fea0003800000 */
.L_x_12140:
        /* <DEDUP_REMOVED lines=11> */
.L_x_12142:
        /* <DEDUP_REMOVED lines=13> */
.L_x_12308:
[----:B------:R-:W-:Y:S05]  /*248f0*/  BSYNC B2 ;  /* 0x0000000000027941 */ /* 0x000fea0003800000 */
.L_x_12143:
        /* <DEDUP_REMOVED lines=11> */
.L_x_12146:
[----:B------:R-:W-:Y:S05]  /*249b0*/  BSYNC B2 ;  /* 0x0000000000027941 */ /* 0x000fea0003800000 */
.L_x_12145:
        /* <DEDUP_REMOVED lines=9> */
.L_x_12147:
        /* <DEDUP_REMOVED lines=15> */
.L_x_12148:
        /* <DEDUP_REMOVED lines=15> */
.L_x_12149:
        /* <DEDUP_REMOVED lines=15> */
.L_x_12150:
        /* <DEDUP_REMOVED lines=10> */
.L_x_12137:
[----:B------:R-:W-:Y:S05]  /*24dc0*/  BSYNC B1 ;  /* 0x0000000000017941 */ /* 0x000fea0003800000 */
.L_x_12136:
[----:B------:R-:W-:Y:S01]  /*24dd0*/  ISETP.GT.AND P2, PT, R11, R4, PT ;  /* 0x000000040b00720c */ /* 0x000fe20003f44270 */
[----:B------:R-:W-:Y:S02]  /*24de0*/  VIADD R23, R23, 0x1 ;  /* 0x0000000117177836 */ /* 0x000fe40000000000 */
[----:B------:R-:W-:-:S03]  /*24df0*/  VIADD R11, R11, 0xffffffff ;  /* 0xffffffff0b0b7836 */ /* 0x000fc60000000000 */
[----:B------:R-:W-:-:S04]  /*24e00*/  ISETP.NE.AND P1, PT, R23, 0x2, PT ;  /* 0x000000021700780c */ /* 0x000fc80003f25270 */
[----:B------:R-:W-:Y:S02]  /*24e10*/  SEL R3, RZ, 0x1, P1 ;  /* 0x00000001ff037807 */ /* 0x000fe40000800000 */
[----:B------:R-:W-:Y:S02]  /*24e20*/  SEL R23, R23, RZ, P1 ;  /* 0x000000ff17177207 */ /* 0x000fe40000800000 */
[----:B------:R-:W-:Y:S01]  /*24e30*/  LOP3.LUT R26, R26, R3, RZ, 0x3c, !PT ;  /* 0x000000031a1a7212 */ /* 0x000fe200078e3cff */
[----:B------:R-:W-:Y:S06]  /*24e40*/  @P2 BRA `(.L_x_12151) ;  /* 0xfffffff400f02947 */ /* 0x000fec000383ffff */
.L_x_12115:
[----:B------:R-:W-:Y:S05]  /*24e50*/  BSYNC B0 ;  /* 0x0000000000007941 */ /* 0x000fea0003800000 */
.L_x_12114:
[----:B------:R-:W0:Y:S01]  /*24e60*/  LDC R0, c[0x0][0x448] ;  /* 0x00011200ff007b82 */ /* 0x000e220000000800 */
[----:B------:R-:W-:Y:S07]  /*24e70*/  @!P0 WARPSYNC.ALL ;  /* 0x0000000000008948 */ /* 0x000fee0003800000 */
[----:B------:R-:W1:Y:S08]  /*24e80*/  LDC.64 R2, c[0x0][0x9e0] ;  /* 0x00027800ff027b82 */ /* 0x000e700000000a00 */
[----:B------:R-:W-:Y:S01]  /*24e90*/  @!P0 BAR.SYNC.DEFER_BLOCKING 0xc, 0x180 ;  /* 0x0306000000008b1d */ /* 0x000fe20000010000 */
[----:B0-----:R-:W-:Y:S01]  /*24ea0*/  ISETP.NE.AND P1, PT, R0, 0x1, PT ;  /* 0x000000010000780c */ /* 0x001fe20003f25270 */
[----:B------:R-:W-:Y:S01]  /*24eb0*/  VIADD R0, R34, 0x7f ;  /* 0x0000007f22007836 */ /* 0x000fe20000000000 */
[----:B-1----:R-:W-:-:S11]  /*24ec0*/  ISETP.GE.AND P2, PT, R3, 0x1, PT ;  /* 0x000000010300780c */ /* 0x002fd60003f46270 */
[----:B------:R-:W0:Y:S08]  /*24ed0*/  @P1 LDC R5, c[0x0][0x44c] ;  /* 0x00011300ff051b82 */ /* 0x000e300000000800 */
[----:B------:R-:W1:Y:S01]  /*24ee0*/  @P1 LDC R4, c[0x0][0x450] ;  /* 0x00011400ff041b82 */ /* 0x000e620000000800 */
[----:B0-----:R-:W-:-:S05]  /*24ef0*/  @P1 IMAD.HI.U32 R5, R0, R5, RZ ;  /* 0x0000000500051227 */ /* 0x001fca00078e00ff */
[----:B-1----:R-:W-:-:S05]  /*24f00*/  @P1 SHF.R.U32.HI R0, RZ, R4, R5 ;  /* 0x00000004ff001219 */ /* 0x002fca0000011605 */
        /* <DEDUP_REMOVED lines=14> */
.L_x_12154:
[----:B------:R-:W-:-:S13]  /*24ff0*/  ISETP.NE.AND P0, PT, R3, 0x1, PT ;  /* 0x000000010300780c */ /* 0x000fda0003f05270 */
[----:B------:R-:W0:Y:S02]  /*25000*/  @P0 LDC.64 R4, c[0x0][0x9e8] ;  /* 0x00027a00ff040b82 */ /* 0x000e240000000a00 */
[----:B0-----:R-:W-:-:S05]  /*25010*/  @P0 IMAD.HI.U32 R4, R0, R4, RZ ;  /* 0x0000000400040227 */ /* 0x001fca00078e00ff */
[----:B------:R-:W-:-:S07]  /*25020*/  @P0 SHF.R.U32.HI R0, RZ, R5, R4 ;  /* 0x00000005ff000219 */ /* 0x000fce0000011604 */
.L_x_12155:
[----:B------:R-:W-:Y:S05]  /*25030*/  BSYNC B0 ;  /* 0x0000000000007941 */ /* 0x000fea0003800000 */
.L_x_12153:
[----:B------:R-:W-:-:S05]  /*25040*/  IMAD R5, R0, R3, R3 ;  /* 0x0000000300057224 */ /* 0x000fca00078e0203 */
[----:B------:R-:W-:-:S07]  /*25050*/  VIMNMX R2, R2, R5, PT ;  /* 0x0000000502027248 */ /* 0x000fce0003fe0100 */
.L_x_12152:
[----:B------:R-:W0:Y:S01]  /*25060*/  @P1 LDC R5, c[0x0][0x44c] ;  /* 0x00011300ff051b82 */ /* 0x000e220000000800 */
[----:B------:R-:W-:Y:S01]  /*25070*/  VIADD R2, R2, 0x5f ;  /* 0x0000005f02027836 */ /* 0x000fe20000000000 */
[----:B------:R-:W-:Y:S01]  /*25080*/  ULDC UR4, c[0x0][0x9dc] ;  /* 0x0002770000047ab9 */ /* 0x000fe20000000800 */
[----:B------:R-:W-:Y:S02]  /*25090*/  IMAD.MOV.U32 R7, RZ, RZ, R34 ;  /* 0x000000ffff077224 */ /* 0x000fe400078e0022 */
[----:B------:R-:W-:-:S03]  /*250a0*/  IMAD.HI R2, R2, 0x2aaaaaab, RZ ;  /* 0x2aaaaaab02027827 */ /* 0x000fc600078e02ff */
[----:B------:R-:W1:Y:S01]  /*250b0*/  @P1 LDC R0, c[0x0][0x450] ;  /* 0x00011400ff001b82 */ /* 0x000e620000000800 */
[----:B0-----:R-:W-:-:S05]  /*250c0*/  @P1 IMAD.HI.U32 R5, R34, R5, RZ ;  /* 0x0000000522051227 */ /* 0x001fca00078e00ff */
[----:B-1----:R-:W-:Y:S02]  /*250d0*/  @P1 SHF.R.U32.HI R7, RZ, R0, R5 ;  /* 0x00000000ff071219 */ /* 0x002fe40000011605 */
        /* <DEDUP_REMOVED lines=17> */
.L_x_12158:
[----:B------:R-:W-:-:S13]  /*251f0*/  ISETP.NE.AND P0, PT, R3, 0x1, PT ;  /* 0x000000010300780c */ /* 0x000fda0003f05270 */
[----:B------:R-:W1:Y:S02]  /*25200*/  @P0 LDC.64 R4, c[0x0][0x9e8] ;  /* 0x00027a00ff040b82 */ /* 0x000e640000000a00 */
[----:B-1----:R-:W-:-:S05]  /*25210*/  @P0 IMAD.HI.U32 R4, R8, R4, RZ ;  /* 0x0000000408040227 */ /* 0x002fca00078e00ff */
[----:B------:R-:W-:-:S07]  /*25220*/  @P0 SHF.R.U32.HI R8, RZ, R5, R4 ;  /* 0x00000005ff080219 */ /* 0x000fce0000011604 */
.L_x_12159:
[----:B------:R-:W-:Y:S05]  /*25230*/  BSYNC B0 ;  /* 0x0000000000007941 */ /* 0x000fea0003800000 */
.L_x_12157:
[----:B------:R-:W-:-:S05]  /*25240*/  IMAD R3, R8, R3, RZ ;  /* 0x0000000308037224 */ /* 0x000fca00078e02ff */
[----:B------:R-:W-:-:S07]  /*25250*/  VIMNMX R0, R0, R3, !PT ;  /* 0x0000000300007248 */ /* 0x000fce0007fe0100 */
.L_x_12156:
        /* <DEDUP_REMOVED lines=24> */
.L_x_12161:
        /* <DEDUP_REMOVED lines=20> */
.L_x_12164:
[----:B------:R-:W-:Y:S05]  /*25520*/  BSYNC B6 ;  /* 0x0000000000067941 */ /* 0x000fea0003800000 */
.L_x_12163:
        /* <DEDUP_REMOVED lines=20> */
.L_x_12167:
        /* <DEDUP_REMOVED lines=15> */
.L_x_12166:
[----:B------:R-:W-:Y:S05]  /*25760*/  BSYNC B6 ;  /* 0x0000000000067941 */ /* 0x000fea0003800000 */
.L_x_12165:
[----:B------:R-:W-:Y:S01]  /*25770*/  ULDC.64 UR4, c[0x0][0x9f8] ;  /* 0x00027e0000047ab9 */ /* 0x000fe20000000a00 */
[----:B------:R-:W-:Y:S01]  /*25780*/  IMAD.MOV.U32 R28, RZ, RZ, R19 ;  /* 0x000000ffff1c7224 */ /* 0x000fe200078e0013 */
[----:B------:R-:W-:Y:S01]  /*25790*/  ISETP.NE.U32.AND P0, PT, RZ, UR4, PT ;  /* 0x00000004ff007c0c */ /* 0x000fe2000bf05070 */
[----:B------:R-:W2:Y:S01]  /*257a0*/  LDL.LU R10, [R1+0x400] ;  /* 0x00040000010a7983 */ /* 0x000ea20000300800 */
[----:B------:R-:W1:Y:S01]  /*257b0*/  LDC R9, c[0x0][0x430] ;  /* 0x00010c00ff097b82 */ /* 0x000e620000000800 */
[----:B------:R-:W3:Y:S01]  /*257c0*/  S2R R20, SR_TID.X ;  /* 0x0000000000147919 */ /* 0x000ee20000002100 */
[----:B------:R-:W-:Y:S01]  /*257d0*/  ISETP.NE.AND.EX P0, PT, RZ, UR5, PT, P0 ;  /* 0x00000005ff007c0c */ /* 0x000fe2000bf05300 */
[----:B------:R-:W4:Y:S01]  /*257e0*/  S2R R21, SR_TID.X ;  /* 0x0000000000157919 */ /* 0x000f220000002100 */
[----:B------:R-:W-:Y:S01]  /*257f0*/  VIADD R0, R32, 0xffffffff ;  /* 0xffffffff20007836 */ /* 0x000fe20000000000 */
[----:B------:R-:W-:Y:S01]  /*25800*/  ULDC UR4, c[0x0][0x2f4] ;  /* 0x0000bd0000047ab9 */ /* 0x000fe20000000800 */
[----:B------:R-:W-:Y:S01]  /*25810*/  IMAD.U32 R11, RZ, RZ, UR38 ;  /* 0x00000026ff0b7e24 */ /* 0x000fe2000f8e00ff */
[----:B------:R-:W0:Y:S01]  /*25820*/  S2R R12, SR_TID.X ;  /* 0x00000000000c7919 */ /* 0x000e220000002100 */
[----:B------:R-:W-:-:S07]  /*25830*/  ULDC UR5, c[0x0][0x320] ;  /* 0x0000c80000057ab9 */ /* 0x000fce0000000800 */
[----:B------:R-:W4:Y:S01]  /*25840*/  @P0 LDC.64 R2, c[0x0][0x9f8] ;  /* 0x00027e00ff020b82 */ /* 0x000f220000000a00 */
[----:B-1----:R-:W-:Y:S02]  /*25850*/  ISETP.NE.AND P1, PT, R9, 0x1, PT ;  /* 0x000000010900780c */ /* 0x002fe40003f25270 */
[----:B---3--:R-:W-:-:S11]  /*25860*/  LOP3.LUT R20, R20, 0x7f, RZ, 0xc0, !PT ;  /* 0x0000007f14147812 */ /* 0x008fd600078ec0ff */
[----:B------:R-:W1:Y:S01]  /*25870*/  @P1 LDC R4, c[0x0][0x434] ;  /* 0x00010d00ff041b82 */ /* 0x000e620000000800 */
[----:B----4-:R-:W-:-:S07]  /*25880*/  @P0 IMAD.WIDE R2, R19, 0x4, R2 ;  /* 0x0000000413020825 */ /* 0x010fce00078e0202 */
[----:B------:R-:W3:Y:S01]  /*25890*/  @P1 LDC R5, c[0x0][0x438] ;  /* 0x00010e00ff051b82 */ /* 0x000ee20000000800 */
[----:B------:R4:W2:Y:S01]  /*258a0*/  @P0 LDG.E R28, desc[UR42][R2.64] ;  /* 0x0000002a021c0981 */ /* 0x0008a2000c1e1900 */
[----:B------:R-:W-:Y:S01]  /*258b0*/  SHF.R.U32.HI R27, RZ, 0x3, R20 ;  /* 0x00000003ff1b7819 */ /* 0x000fe20000011614 */
[----:B------:R-:W-:-:S05]  /*258c0*/  IMAD.SHL.U32 R20, R21, 0x10, RZ ;  /* 0x0000001015147824 */ /* 0x000fca00078e00ff */
[----:B------:R-:W-:-:S05]  /*258d0*/  LOP3.LUT R20, R27, 0x70, R20, 0xf8, !PT ;  /* 0x000000701b147812 */ /* 0x000fca00078ef814 */
[----:B------:R-:W-:-:S05]  /*258e0*/  IMAD R37, R0, 0x60, R20 ;  /* 0x0000006000257824 */ /* 0x000fca00078e0214 */
[----:B------:R-:W-:-:S04]  /*258f0*/  ISETP.GE.AND P0, PT, R37, R17, PT ;  /* 0x000000112500720c */ /* 0x000fc80003f06270 */
[----:B------:R-:W-:Y:S01]  /*25900*/  ISETP.GT.U32.OR P0, PT, R20, 0x5f, P0 ;  /* 0x0000005f1400780c */ /* 0x000fe20000704470 */
[----:B------:R-:W-:-:S04]  /*25910*/  IMAD.IADD R37, R37, 0x1, R30 ;  /* 0x0000000125257824 */ /* 0x000fc800078e021e */
[----:B-1----:R-:W-:-:S08]  /*25920*/  @P1 IMAD.HI.U32 R4, R37, R4, RZ ;  /* 0x0000000425041227 */ /* 0x002fd000078e00ff */
[----:B----4-:R-:W1:Y:S01]  /*25930*/  @!P0 LDC.64 R2, c[0x0][0x428] ;  /* 0x00010a00ff028b82 */ /* 0x010e620000000a00 */
[----:B------:R-:W-:Y:S01]  /*25940*/  IMAD.MOV.U32 R8, RZ, RZ, R37 ;  /* 0x000000ffff087224 */ /* 0x000fe200078e0025 */
[----:B---3--:R-:W-:-:S06]  /*25950*/  @P1 SHF.R.U32.HI R8, RZ, R5, R4 ;  /* 0x00000005ff081219 */ /* 0x008fcc0000011604 */
[----:B------:R-:W3:Y:S01]  /*25960*/  @!P0 LDC.64 R4, c[0x0][0x418] ;  /* 0x00010600ff048b82 */ /* 0x000ee20000000a00 */
[--C-:B------:R-:W-:Y:S01]  /*25970*/  @!P0 SHF.R.S32.HI R7, RZ, 0x1f, R8.reuse ;  /* 0x0000001fff078819 */ /* 0x100fe20000011408 */
[----:B------:R-:W-:Y:S01]  /*25980*/  @!P0 IMAD.MOV.U32 R6, RZ, RZ, R8 ;  /* 0x000000ffff068224 */ /* 0x000fe200078e0008 */
[----:B------:R-:W-:Y:S01]  /*25990*/  ISETP.NE.AND P2, PT, R11, 0x3, PT ;  /* 0x000000030b00780c */ /* 0x000fe20003f45270 */
[C---:B0-----:R-:W-:Y:S02]  /*259a0*/  IMAD.SHL.U32 R11, R12.reuse, 0x8, RZ ;  /* 0x000000080c0b7824 */ /* 0x041fe400078e00ff */
[----:B------:R-:W-:-:S03]  /*259b0*/  IMAD.SHL.U32 R27, R12, 0x8, RZ ;  /* 0x000000080c1b7824 */ /* 0x000fc600078e00ff */
[----:B------:R-:W-:Y:S02]  /*259c0*/  LOP3.LUT R11, R11, 0x38, RZ, 0xc0, !PT ;  /* 0x000000380b0b7812 */ /* 0x000fe400078ec0ff */
[----:B------:R-:W-:-:S04]  /*259d0*/  LOP3.LUT R27, R27, 0x38, RZ, 0xc0, !PT ;  /* 0x000000381b1b7812 */ /* 0x000fc800078ec0ff */
[----:B------:R-:W-:-:S04]  /*259e0*/  LOP3.LUT R12, R27, 0x40, RZ, 0xfc, !PT ;  /* 0x000000401b0c7812 */ /* 0x000fc800078efcff */
[----:B------:R-:W-:Y:S01]  /*259f0*/  ISETP.GE.AND P4, PT, R12, UR5, PT ;  /* 0x000000050c007c0c */ /* 0x000fe2000bf86270 */
[----:B------:R-:W-:Y:S01]  /*25a00*/  IMAD.MOV.U32 R36, RZ, RZ, RZ ;  /* 0x000000ffff247224 */ /* 0x000fe200078e00ff */
[----:B------:R-:W-:-:S04]  /*25a10*/  LOP3.LUT R12, R11, 0x80, RZ, 0xfc, !PT ;  /* 0x000000800b0c7812 */ /* 0x000fc800078efcff */
[----:B------:R-:W-:Y:S01]  /*25a20*/  ISETP.GE.AND P3, PT, R12, UR5, PT ;  /* 0x000000050c007c0c */ /* 0x000fe2000bf66270 */
[----:B------:R-:W-:Y:S01]  /*25a30*/  UMOV UR6, 0xffffffff ;  /* 0xffffffff00067882 */ /* 0x000fe20000000000 */
[----:B--2---:R-:W-:-:S04]  /*25a40*/  LOP3.LUT R10, R10, 0xffffffbf, RZ, 0xc0, !PT ;  /* 0xffffffbf0a0a7812 */ /* 0x004fc800078ec0ff */
[----:B------:R-:W-:-:S04]  /*25a50*/  @P2 LOP3.LUT R10, R10, 0x40, RZ, 0xfc, !PT ;  /* 0x000000400a0a2812 */ /* 0x000fc800078efcff */
[----:B------:R-:W-:Y:S02]  /*25a60*/  LOP3.LUT R10, R10, 0xfffffffe, RZ, 0xc0, !PT ;  /* 0xfffffffe0a0a7812 */ /* 0x000fe400078ec0ff */
[----:B------:R-:W-:Y:S01]  /*25a70*/  SHF.R.S32.HI R33, RZ, 0x1f, R28 ;  /* 0x0000001fff217819 */ /* 0x000fe2000001141c */
[----:B-1----:R-:W-:-:S04]  /*25a80*/  @!P0 IMAD.WIDE.U32 R6, R28, R2, R6 ;  /* 0x000000021c068225 */ /* 0x002fc800078e0006 */
[----:B------:R-:W-:-:S04]  /*25a90*/  @!P0 IMAD R2, R33, R2, RZ ;  /* 0x0000000221028224 */ /* 0x000fc800078e02ff */
[----:B------:R-:W-:Y:S01]  /*25aa0*/  @!P0 IMAD R3, R28, R3, R2 ;  /* 0x000000031c038224 */ /* 0x000fe200078e0202 */
[----:B---3--:R-:W-:-:S03]  /*25ab0*/  @!P0 LEA R4, P1, R6, R4, 0x2 ;  /* 0x0000000406048211 */ /* 0x008fc600078210ff */
[----:B------:R-:W-:-:S05]  /*25ac0*/  @!P0 IMAD.IADD R3, R7, 0x1, R3 ;  /* 0x0000000107038824 */ /* 0x000fca00078e0203 */
[----:B------:R-:W-:Y:S02]  /*25ad0*/  @!P0 LEA.HI.X R5, R6, R5, R3, 0x2, P1 ;  /* 0x0000000506058211 */ /* 0x000fe400008f1403 */
[----:B------:R-:W-:-:S03]  /*25ae0*/  ISETP.GE.AND P1, PT, R11, UR4, PT ;  /* 0x000000040b007c0c */ /* 0x000fc6000bf26270 */
[----:B------:R0:W5:Y:S10]  /*25af0*/  @!P0 LDG.E R36, desc[UR42][R4.64] ;  /* 0x0000002a04248981 */ /* 0x000174000c1e1900 */
[----:B------:R-:W-:-:S04]  /*25b00*/  @P1 LOP3.LUT R10, R10, 0x1, RZ, 0xfc, !PT ;  /* 0x000000010a0a1812 */ /* 0x000fc800078efcff */
[----:B------:R-:W-:-:S04]  /*25b10*/  LOP3.LUT R10, R10, 0xfffffff7, RZ, 0xc0, !PT ;  /* 0xfffffff70a0a7812 */ /* 0x000fc800078ec0ff */
[----:B------:R-:W-:Y:S02]  /*25b20*/  @P4 LOP3.LUT R10, R10, 0x8, RZ, 0xfc, !PT ;  /* 0x000000080a0a4812 */ /* 0x000fe400078efcff */
[C---:B------:R-:W-:Y:S02]  /*25b30*/  ISETP.GE.AND P0, PT, R11.reuse, UR5, PT ;  /* 0x000000050b007c0c */ /* 0x040fe4000bf06270 */
[----:B------:R-:W-:Y:S02]  /*25b40*/  LOP3.LUT R10, R10, 0xffffffef, RZ, 0xc0, !PT ;  /* 0xffffffef0a0a7812 */ /* 0x000fe400078ec0ff */
[----:B------:R-:W-:Y:S02]  /*25b50*/  LOP3.LUT R11, R11, 0xc0, RZ, 0xfc, !PT ;  /* 0x000000c00b0b7812 */ /* 0x000fe400078efcff */
[----:B------:R-:W-:Y:S02]  /*25b60*/  LOP3.LUT R10, R10, 0xfffffffb, RZ, 0xc0, !PT ;  /* 0xfffffffb0a0a7812 */ /* 0x000fe400078ec0ff */
[----:B------:R-:W-:-:S02]  /*25b70*/  ISETP.GE.AND P1, PT, R11, UR5, PT ;  /* 0x000000050b007c0c */ /* 0x000fc4000bf26270 */
[----:B------:R-:W-:-:S04]  /*25b80*/  @P3 LOP3.LUT R10, R10, 0x4, RZ, 0xfc, !PT ;  /* 0x000000040a0a3812 */ /* 0x000fc800078efcff */
[----:B------:R-:W-:-:S04]  /*25b90*/  @P0 LOP3.LUT R10, R10, 0x10, RZ, 0xfc, !PT ;  /* 0x000000100a0a0812 */ /* 0x000fc800078efcff */
[----:B------:R-:W-:-:S04]  /*25ba0*/  LOP3.LUT R10, R10, 0xfffffffd, RZ, 0xc0, !PT ;  /* 0xfffffffd0a0a7812 */ /* 0x000fc800078ec0ff */
[----:B------:R-:W-:-:S05]  /*25bb0*/  @P1 LOP3.LUT R10, R10, 0x2, RZ, 0xfc, !PT ;  /* 0x000000020a0a1812 */ /* 0x000fca00078efcff */
[----:B------:R0:W-:Y:S01]  /*25bc0*/  STL [R1+0x400], R10 ;  /* 0x0004000a01007387 */ /* 0x0001e20000100800 */
[----:B------:R-:W-:-:S04]  /*25bd0*/  IMAD.MOV R2, RZ, RZ, -R8 ;  /* 0x000000ffff027224 */ /* 0x000fc800078e0a08 */
[----:B------:R-:W-:Y:S01]  /*25be0*/  IMAD R37, R9, R2, R37 ;  /* 0x0000000209257224 */ /* 0x000fe200078e0225 */
[----:B------:R-:W-:Y:S06]  /*25bf0*/  BRA.DIV UR6, `(.L_x_12168) ;  /* 0x0000005a060c7947 */ /* 0x000fec000b800000 */
.L_x_12311:
[----:B------:R-:W-:Y:S01]  /*25c00*/  SEL R6, RZ, 0x1, P0 ;  /* 0x00000001ff067807 */ /* 0x000fe20000000000 */
[----:B------:R-:W-:Y:S01]  /*25c10*/  IMAD.MOV.U32 R2, RZ, RZ, R10 ;  /* 0x000000ffff027224 */ /* 0x000fe200078e000a */
[----:B------:R-:W-:Y:S02]  /*25c20*/  ISETP.GT.U32.AND P0, PT, R20, 0x5f, PT ;  /* 0x0000005f1400780c */ /* 0x000fe40003f04070 */
[----:B------:R-:W-:Y:S02]  /*25c30*/  SHF.R.S32.HI R27, RZ, 0x1f, R18 ;  /* 0x0000001fff1b7819 */ /* 0x000fe40000011412 */
[----:B------:R-:W-:-:S09]  /*25c40*/  LOP3.LUT R2, R2, 0xffffffdf, RZ, 0xc0, !PT ;  /* 0xffffffdf02027812 */ /* 0x000fd200078ec0ff */
[----:B------:R-:W-:-:S05]  /*25c50*/  @P0 LOP3.LUT R2, R2, 0x20, RZ, 0xfc, !PT ;  /* 0x0000002002020812 */ /* 0x000fca00078efcff */
[----:B------:R1:W-:Y:S01]  /*25c60*/  STL [R1+0x400], R2 ;  /* 0x0004000201007387 */ /* 0x0003e20000100800 */
[----:B------:R-:W-:Y:S05]  /*25c70*/  @!P2 BRA `(.L_x_12169) ;  /* 0x000000000004a947 */ /* 0x000fea0003800000 */
[----:B------:R-:W-:Y:S01]  /*25c80*/  BPT.TRAP 0x1 ;  /* 0x000000040000795c */ /* 0x000fe20000300000 */
.L_x_12169:
[----:B------:R-:W-:Y:S01]  /*25c90*/  IMAD R32, R0, -0x60, R17 ;  /* 0xffffffa000207824 */ /* 0x000fe200078e0211 */
[----:B------:R-:W-:Y:S01]  /*25ca0*/  SHF.L.U32 R0, R25, 0x1f, RZ ;  /* 0x0000001f19007819 */ /* 0x000fe200000006ff */
[----:B------:R-:W-:Y:S01]  /*25cb0*/  IMAD R17, R24, 0x8, R22 ;  /* 0x0000000818117824 */ /* 0x000fe200078e0216 */
[----:B------:R-:W-:Y:S03]  /*25cc0*/  BSSY B0, `(.L_x_12170) ;  /* 0x0000003000007945 */ /* 0x000fe60003800000 */
[----:B------:R-:W2:Y:S02]  /*25cd0*/  SYNCS.PHASECHK.TRANS64.TRYWAIT P0, [R17+URZ+0x22840], R0 ;  /* 0x02284000110075a7 */ /* 0x000ea4000800017f */
[----:B--2---:R-:W-:Y:S05]  /*25ce0*/  @!P0 BRA `(.L_x_12171) ;  /* 0x0000005800008947 */ /* 0x004fea0003800000 */
.L_x_12312:
[----:B------:R-:W-:Y:S05]  /*25cf0*/  BSYNC B0 ;  /* 0x0000000000007941 */ /* 0x000fea0003800000 */
.L_x_12170:
[----:B-1----:R-:W3:Y:S01]  /*25d00*/  LDL R2, [R1+0x400] ;  /* 0x0004000001027983 */ /* 0x002ee20000100800 */
[----:B--2---:R-:W-:Y:S01]  /*25d10*/  SHF.R.S32.HI R0, RZ, 0x1f, R37 ;  /* 0x0000001fff007819 */ /* 0x004fe20000011425 */
[----:B------:R-:W-:Y:S01]  /*25d20*/  ULDC.64 UR4, c[0x0][0x300] ;  /* 0x0000c00000047ab9 */ /* 0x000fe20000000a00 */
[----:B0----5:R-:W-:Y:S01]  /*25d30*/  SHF.R.S32.HI R4, RZ, 0x1f, R36 ;  /* 0x0000001fff047819 */ /* 0x021fe20000011424 */
[----:B------:R-:W0:Y:S02]  /*25d40*/  S2R R7, SR_TID.X ;  /* 0x0000000000077919 */ /* 0x000e240000002100 */
[----:B------:R1:W-:Y:S04]  /*25d50*/  STL [R1+0x428], R0 ;  /* 0x0004280001007387 */ /* 0x0003e80000100800 */
[----:B------:R2:W-:Y:S01]  /*25d60*/  STL [R1+0x42c], R4 ;  /* 0x00042c0401007387 */ /* 0x0005e20000100800 */
[----:B-1----:R-:W-:-:S04]  /*25d70*/  IMAD R0, R0, UR4, RZ ;  /* 0x0000000400007c24 */ /* 0x002fc8000f8e02ff */
[----:B------:R-:W-:Y:S02]  /*25d80*/  IMAD R0, R37, UR5, R0 ;  /* 0x0000000525007c24 */ /* 0x000fe4000f8e0200 */
[----:B0-----:R-:W-:-:S05]  /*25d90*/  IMAD.SHL.U32 R8, R7, 0x8, RZ ;  /* 0x0000000807087824 */ /* 0x001fca00078e00ff */
[----:B------:R-:W-:Y:S02]  /*25da0*/  LOP3.LUT R8, R8, 0x38, RZ, 0xc0, !PT ;  /* 0x0000003808087812 */ /* 0x000fe400078ec0ff */
[----:B---3--:R-:W-:Y:S01]  /*25db0*/  LOP3.LUT P2, RZ, R2, 0x1, RZ, 0xc0, !PT ;  /* 0x0000000102ff7812 */ /* 0x008fe2000784c0ff */
[----:B------:R-:W-:Y:S01]  /*25dc0*/  IMAD.WIDE.U32 R2, R37, UR4, RZ ;  /* 0x0000000425027c25 */ /* 0x000fe2000f8e00ff */
[----:B------:R-:W-:-:S03]  /*25dd0*/  ULDC.64 UR4, c[0x0][0x310] ;  /* 0x0000c40000047ab9 */ /* 0x000fc60000000a00 */
[----:B------:R-:W-:Y:S02]  /*25de0*/  IMAD.IADD R3, R3, 0x1, R0 ;  /* 0x0000000103037824 */ /* 0x000fe400078e0200 */
[----:B------:R-:W-:Y:S02]  /*25df0*/  IMAD R0, R4, UR4, RZ ;  /* 0x0000000404007c24 */ /* 0x000fe4000f8e02ff */
[----:B--2---:R-:W0:Y:S01]  /*25e00*/  S2R R4, SR_TID.X ;  /* 0x0000000000047919 */ /* 0x004e220000002100 */
        /* <DEDUP_REMOVED lines=70> */
.L_x_12326:
        /* <DEDUP_REMOVED lines=10> */
.L_x_12173:
        /* <DEDUP_REMOVED lines=11> */
.L_x_12174:
[----:B------:R1:W5:Y:S01]  /*263c0*/  LDL R0, [R1+0x400] ;  /* 0x0004000001007983 */ /* 0x0003620000100800 */
[----:B------:R1:W-:Y:S03]  /*263d0*/  SYNCS.ARRIVE.TRANS64.A1T0 RZ, [R17+URZ+0x22830], RZ ;  /* 0x022830ff11ff79a7 */ /* 0x0003e6000810003f */
[----:B0-----:R1:W5:Y:S02]  /*263e0*/  LDL.LU R3, [R1+0x40c] ;  /* 0x00040c0001037983 */ /* 0x0013640000300800 */
[----:B------:R-:W-:Y:S05]  /*263f0*/  WARPSYNC.ALL ;  /* 0x0000000000007948 */ /* 0x000fea0003800000 */
[----:B------:R-:W-:Y:S01]  /*26400*/  ULDC.64 UR4, c[0x0][0xa00] ;  /* 0x0002800000047ab9 */ /* 0x000fe20000000a00 */
[----:B------:R-:W-:Y:S01]  /*26410*/  BSSY B6, `(.L_x_12175) ;  /* 0x000002c000067945 */ /* 0x000fe20003800000 */
[----:B------:R-:W-:Y:S01]  /*26420*/  BAR.SYNC.DEFER_BLOCKING 0x8, 0x180 ;  /* 0x0206000000007b1d */ /* 0x000fe20000010000 */
[C---:B-----5:R-:W-:Y:S02]  /*26430*/  LOP3.LUT P2, RZ, R0.reuse, 0x8, RZ, 0xc0, !PT ;  /* 0x0000000800ff7812 */ /* 0x060fe4000784c0ff */
[----:B------:R-:W-:-:S02]  /*26440*/  LOP3.LUT P1, RZ, R0, 0x4, RZ, 0xc0, !PT ;  /* 0x0000000400ff7812 */ /* 0x000fc4000782c0ff */
[----:B------:R-:W-:Y:S02]  /*26450*/  LOP3.LUT P0, RZ, R0, 0x2, RZ, 0xc0, !PT ;  /* 0x0000000200ff7812 */ /* 0x000fe4000780c0ff */
[----:B------:R-:W-:Y:S02]  /*26460*/  SEL R0, RZ, 0x2, P2 ;  /* 0x00000002ff007807 */ /* 0x000fe40001000000 */
[----:B------:R-:W-:Y:S02]  /*26470*/  SEL R2, RZ, 0x4, P1 ;  /* 0x00000004ff027807 */ /* 0x000fe40000800000 */
[----:B------:R-:W-:Y:S02]  /*26480*/  SEL R35, RZ, 0x8, P0 ;  /* 0x00000008ff237807 */ /* 0x000fe40000000000 */
[----:B------:R-:W-:Y:S02]  /*26490*/  IADD3 R0, R2, R0, R6 ;  /* 0x0000000002007210 */ /* 0x000fe40007ffe006 */
[----:B------:R-:W-:-:S03]  /*264a0*/  ISETP.NE.U32.AND P0, PT, RZ, UR4, PT ;  /* 0x00000004ff007c0c */ /* 0x000fc6000bf05070 */
[----:B------:R-:W-:Y:S01]  /*264b0*/  IMAD.IADD R35, R0, 0x1, R35 ;  /* 0x0000000100237824 */ /* 0x000fe200078e0223 */
[----:B------:R-:W-:Y:S01]  /*264c0*/  ISETP.NE.AND.EX P0, PT, RZ, UR5, PT, P0 ;  /* 0x00000005ff007c0c */ /* 0x000fe2000bf05300 */
[----:B------:R-:W-:Y:S01]  /*264d0*/  VIADD R0, R22, 0x18400 ;  /* 0x0001840016007836 */ /* 0x000fe20000000000 */
[----:B------:R-:W-:Y:S02]  /*264e0*/  ULDC.64 UR4, c[0x0][0x298] ;  /* 0x0000a60000047ab9 */ /* 0x000fe40000000a00 */
[----:B------:R-:W-:Y:S02]  /*264f0*/  SEL R2, R19, RZ, !P0 ;  /* 0x000000ff13027207 */ /* 0x000fe40004000000 */
[----:B------:R-:W-:Y:S02]  /*26500*/  LOP3.LUT P1, RZ, R0, 0x3ff, RZ, 0xc0, !PT ;  /* 0x000003ff00ff7812 */ /* 0x000fe4000782c0ff */
[----:B------:R-:W-:Y:S01]  /*26510*/  SHF.R.S32.HI R0, RZ, 0x1f, R19 ;  /* 0x0000001fff007819 */ /* 0x000fe20000011413 */
[----:B------:R-:W-:Y:S03]  /*26520*/  STL [R1+0x410], R2 ;  /* 0x0004100201007387 */ /* 0x000fe60000100800 */
[----:B------:R-:W-:-:S05]  /*26530*/  SEL R0, R0, RZ, !P0 ;  /* 0x000000ff00007207 */ /* 0x000fca0004000000 */
[----:B------:R0:W-:Y:S02]  /*26540*/  STL [R1+0x430], R0 ;  /* 0x0004300001007387 */ /* 0x0001e40000100800 */
[----:B0-----:R-:W-:-:S05]  /*26550*/  SHF.R.S32.HI R0, RZ, 0x1f, R3 ;  /* 0x0000001fff007819 */ /* 0x001fca0000011403 */
[----:B------:R-:W-:-:S04]  /*26560*/  IMAD R0, R0, UR4, RZ ;  /* 0x0000000400007c24 */ /* 0x000fc8000f8e02ff */
[C---:B------:R-:W-:Y:S02]  /*26570*/  IMAD R0, R3.reuse, UR5, R0 ;  /* 0x0000000503007c24 */ /* 0x040fe4000f8e0200 */
[----:B------:R-:W-:-:S04]  /*26580*/  IMAD.WIDE.U32 R2, R3, UR4, RZ ;  /* 0x0000000403027c25 */ /* 0x000fc8000f8e00ff */
[----:B------:R-:W-:Y:S01]  /*26590*/  IMAD.IADD R0, R3, 0x1, R0 ;  /* 0x0000000103007824 */ /* 0x000fe200078e0200 */
[----:B------:R0:W-:Y:S04]  /*265a0*/  STL.64 [R1+0x418], R2 ;  /* 0x0004180201007387 */ /* 0x0001e80000100a00 */
        /* <DEDUP_REMOVED lines=18> */
.L_x_12176:
[----:B------:R-:W-:Y:S05]  /*266d0*/  BSYNC B6 ;  /* 0x0000000000067941 */ /* 0x000fea0003800000 */
.L_x_12175:
[----:B------:R-:W2:Y:S01]  /*266e0*/  LDL.LU R21, [R1+0x40c] ;  /* 0x00040c0001157983 */ /* 0x000ea20000300800 */
[----:B------:R-:W-:Y:S01]  /*266f0*/  ULDC.64 UR4, c[0x0][0x2d8] ;  /* 0x0000b60000047ab9 */ /* 0x000fe20000000a00 */
[----:B------:R-:W3:Y:S02]  /*26700*/  LDC R7, c[0x0][0x448] ;  /* 0x00011200ff077b82 */ /* 0x000ee40000000800 */
[----:B0-----:R-:W2:Y:S04]  /*26710*/  LDL.LU.64 R2, [R1+0x418] ;  /* 0x0004180001027983 */ /* 0x001ea80000300a00 */
[----:B------:R-:W4:Y:S04]  /*26720*/  LDL.LU R4, [R1+0x430] ;  /* 0x0004300001047983 */ /* 0x000f280000300800 */
[----:B------:R-:W4:Y:S01]  /*26730*/  LDL.LU R20, [R1+0x410] ;  /* 0x0004100001147983 */ /* 0x000f220000300800 */
[----:B------:R-:W-:-:S03]  /*26740*/  IMAD R0, R27, UR4, RZ ;  /* 0x000000041b007c24 */ /* 0x000fc6000f8e02ff */
[----:B------:R0:W5:Y:S01]  /*26750*/  LDL R8, [R1+0x408] ;  /* 0x0004080001087983 */ /* 0x0001620000100800 */
[----:B------:R-:W-:Y:S01]  /*26760*/  IMAD R0, R18, UR5, R0 ;  /* 0x0000000512007c24 */ /* 0x000fe2000f8e0200 */
[----:B---3--:R-:W-:-:S13]  /*26770*/  ISETP.NE.AND P0, PT, R7, 0x1, PT ;  /* 0x000000010700780c */ /* 0x008fda0003f05270 */
[----:B------:R-:W3:Y:S01]  /*26780*/  @P0 LDC R6, c[0x0][0x44c] ;  /* 0x00011300ff060b82 */ /* 0x000ee20000000800 */
[----:B--2---:R-:W-:Y:S02]  /*26790*/  IMAD.MOV.U32 R3, RZ, RZ, R21 ;  /* 0x000000ffff037224 */ /* 0x004fe400078e0015 */
[----:B------:R-:W2:Y:S01]  /*267a0*/  S2R R21, SR_TID.X ;  /* 0x0000000000157919 */ /* 0x000ea20000002100 */
[----:B------:R-:W-:Y:S01]  /*267b0*/  IMAD.WIDE.U32 R2, R18, UR4, R2 ;  /* 0x0000000412027c25 */ /* 0x000fe2000f8e0002 */
[----:B------:R-:W-:-:S03]  /*267c0*/  ULDC.64 UR4, c[0x0][0x2e0] ;  /* 0x0000b80000047ab9 */ /* 0x000fc60000000a00 */
[----:B------:R-:W-:Y:S02]  /*267d0*/  IMAD.IADD R3, R3, 0x1, R0 ;  /* 0x0000000103037824 */ /* 0x000fe400078e0200 */
[----:B----4-:R-:W-:Y:S02]  /*267e0*/  IMAD R0, R4, UR4, RZ ;  /* 0x0000000404007c24 */ /* 0x010fe4000f8e02ff */
[----:B------:R-:W-:-:S04]  /*267f0*/  IMAD.WIDE.U32 R2, R20, UR4, R2 ;  /* 0x0000000414027c25 */ /* 0x000fc8000f8e0002 */
[----:B------:R-:W-:Y:S01]  /*26800*/  IMAD R0, R20, UR5, R0 ;  /* 0x0000000514007c24 */ /* 0x000fe2000f8e0200 */
[----:B------:R-:W4:Y:S01]  /*26810*/  S2R R10, SR_TID.X ;  /* 0x00000000000a7919 */ /* 0x000f220000002100 */
[----:B------:R-:W-:Y:S02]  /*26820*/  ULDC.64 UR4, c[0x0][0x2d0] ;  /* 0x0000b40000047ab9 */ /* 0x000fe40000000a00 */
[----:B------:R-:W-:Y:S01]  /*26830*/  IMAD.IADD R3, R3, 0x1, R0 ;  /* 0x0000000103037824 */ /* 0x000fe200078e0200 */
[----:B------:R-:W1:Y:S01]  /*26840*/  S2R R20, SR_TID.X ;  /* 0x0000000000147919 */ /* 0x000e620000002100 */
[----:B------:R-:W0:Y:S01]  /*26850*/  @P0 LDC R0, c[0x0][0x450] ;  /* 0x00011400ff000b82 */ /* 0x000e220000000800 */
[----:B--2---:R-:W-:-:S04]  /*26860*/  LOP3.LUT R21, R21, 0x7f, RZ, 0xc0, !PT ;  /* 0x0000007f15157812 */ /* 0x004fc800078ec0ff */
[----:B------:R-:W-:Y:S01]  /*26870*/  SHF.R.U32.HI R21, RZ, 0x3, R21 ;  /* 0x00000003ff157819 */ /* 0x000fe20000011615 */
[----:B-1----:R-:W-:-:S05]  /*26880*/  IMAD.SHL.U32 R20, R20, 0x10, RZ ;  /* 0x0000001014147824 */ /* 0x002fca00078e00ff */
[----:B------:R-:W-:-:S05]  /*26890*/  LOP3.LUT R20, R21, 0x70, R20, 0xf8, !PT ;  /* 0x0000007015147812 */ /* 0x000fca00078ef814 */
[----:B------:R-:W-:Y:S02]  /*268a0*/  IMAD.IADD R5, R20, 0x1, R34 ;  /* 0x0000000114057824 */ /* 0x000fe400078e0222 */
[----:B------:R1:W5:Y:S02]  /*268b0*/  LDL R20, [R1+0x404] ;  /* 0x0004040001147983 */ /* 0x0003640000100800 */
[----:B---3--:R-:W-:-:S04]  /*268c0*/  @P0 IMAD.HI.U32 R6, R5, R6, RZ ;  /* 0x0000000605060227 */ /* 0x008fc800078e00ff */
[----:B------:R-:W-:Y:S01]  /*268d0*/  IMAD.MOV.U32 R4, RZ, RZ, R5 ;  /* 0x000000ffff047224 */ /* 0x000fe200078e0005 */
[----:B0-----:R-:W-:-:S05]  /*268e0*/  @P0 SHF.R.U32.HI R4, RZ, R0, R6 ;  /* 0x00000000ff040219 */ /* 0x001fca0000011606 */
        /* <DEDUP_REMOVED lines=13> */
[----:B----4-:R-:W-:Y:S01]  /*269c0*/  IMAD.SHL.U32 R9, R10, 0x8, RZ ;  /* 0x000000080a097824 */ /* 0x010fe200078e00ff */
        /* <DEDUP_REMOVED lines=9> */
[----:B-1----:R-:W-:Y:S10]  /*26a60*/  BRA.DIV UR5, `(.L_x_12177) ;  /* 0x0000005205b47947 */ /* 0x002ff4000b800000 */
        /* <DEDUP_REMOVED lines=66> */
[----:B------:R-:W2:Y:S04]  /*26e90*/  SHFL.IDX PT, R4, R4, 0x7, 0x181f ;  /* 0x00f81f0004047f89 */ /* 0x000ea800000e0000 */
[----:B------:R-:W3:Y:S01]  /*26ea0*/  SHFL.IDX PT, R0, R0, 0x7, 0x181f ;  /* 0x00f81f0000007f89 */ /* 0x000ee200000e0000 */
[----:B0-----:R-:W-:-:S05]  /*26eb0*/  @!P0 LEA R3, P2, R9, R3, 0x1 ;  /* 0x0000000309038211 */ /* 0x001fca00078408ff */
[----:B-1----:R-:W-:-:S05]  /*26ec0*/  @!P0 IMAD.X R2, RZ, RZ, R2, P2 ;  /* 0x000000ffff028224 */ /* 0x002fca00010e0602 */
[----:B------:R-:W-:-:S04]  /*26ed0*/  @!P0 LOP3.LUT R3, R3, R2, RZ, 0x3c, !PT ;  /* 0x0000000203038212 */ /* 0x000fc800078e3cff */
[----:B------:R-:W-:-:S04]  /*26ee0*/  @!P0 LOP3.LUT R2, R3, R2, RZ, 0x3c, !PT ;  /* 0x0000000203028212 */ /* 0x000fc800078e3cff */
[----:B------:R-:W-:-:S05]  /*26ef0*/  @!P0 LOP3.LUT R3, R3, R2, RZ, 0x3c, !PT ;  /* 0x0000000203038212 */ /* 0x000fca00078e3cff */
[----:B--23--:R1:W-:Y:S02]  /*26f00*/  @!P0 LDGSTS.E.BYPASS.LTC128B.128 [R8+0x1b400], desc[UR42][R2.64], !P1 ;  /* 0x1b40000002088fae */ /* 0x00c3e4000c901d6a */
.L_x_12343:
        /* <DEDUP_REMOVED lines=10> */
.L_x_12178:
        /* <DEDUP_REMOVED lines=18> */
.L_x_12344:
[----:B------:R-:W-:Y:S05]  /*270d0*/  BSYNC B0 ;  /* 0x0000000000007941 */ /* 0x000fea0003800000 */
.L_x_12179:
[----:B------:R-:W-:-:S05]  /*270e0*/  IMAD.U32 R0, RZ, RZ, UR38 ;  /* 0x00000026ff007e24 */ /* 0x000fca000f8e00ff */
[----:B------:R-:W-:-:S13]  /*270f0*/  ISETP.NE.AND P0, PT, R0, 0x3, PT ;  /* 0x000000030000780c */ /* 0x000fda0003f05270 */
[----:B------:R-:W-:Y:S05]  /*27100*/  @!P0 BRA `(.L_x_12181) ;  /* 0x0000000000048947 */ /* 0x000fea0003800000 */
[----:B------:R-:W-:Y:S01]  /*27110*/  BPT.TRAP 0x1 ;  /* 0x000000040000795c */ /* 0x000fe20000300000 */
.L_x_12181:
[----:B------:R-:W-:Y:S01]  /*27120*/  SHF.L.U32 R0, R25, 0x1f, RZ ;  /* 0x0000001f19007819 */ /* 0x000fe200000006ff */
[----:B------:R-:W-:Y:S03]  /*27130*/  BSSY B0, `(.L_x_12182) ;  /* 0x0000003000007945 */ /* 0x000fe60003800000 */
[----:B------:R-:W1:Y:S02]  /*27140*/  SYNCS.PHASECHK.TRANS64.TRYWAIT P0, [R17+URZ+0x22860], R0 ;  /* 0x02286000110075a7 */ /* 0x000e64000800017f */
[----:B-1----:R-:W-:Y:S05]  /*27150*/  @!P0 BRA `(.L_x_12183) ;  /* 0x0000005400b08947 */ /* 0x002fea0003800000 */
.L_x_12345:
[----:B------:R-:W-:Y:S05]  /*27160*/  BSYNC B0 ;  /* 0x0000000000007941 */ /* 0x000fea0003800000 */
.L_x_12182:
[----:B------:R-:W1:Y:S01]  /*27170*/  LDL.LU R2, [R1+0x428] ;  /* 0x0004280001027983 */ /* 0x000e620000300800 */
[----:B------:R-:W-:-:S03]  /*27180*/  ULDC.64 UR4, c[0x0][0x328] ;  /* 0x0000ca0000047ab9 */ /* 0x000fc60000000a00 */
[----:B------:R-:W2:Y:S01]  /*27190*/  LDL.LU R4, [R1+0x42c] ;  /* 0x00042c0001047983 */ /* 0x000ea20000300800 */
[----:B-1----:R-:W-:Y:S02]  /*271a0*/  IMAD R0, R2, UR4, RZ ;  /* 0x0000000402007c24 */ /* 0x002fe4000f8e02ff */
[----:B0-----:R-:W-:-:S04]  /*271b0*/  IMAD.WIDE.U32 R2, R37, UR4, RZ ;  /* 0x0000000425027c25 */ /* 0x001fc8000f8e00ff */
[----:B------:R-:W-:Y:S01]  /*271c0*/  IMAD R5, R37, UR5, R0 ;  /* 0x0000000525057c24 */ /* 0x000fe2000f8e0200 */
[----:B------:R-:W-:-:S03]  /*271d0*/  ULDC.64 UR4, c[0x0][0x338] ;  /* 0x0000ce0000047ab9 */ /* 0x000fc60000000a00 */
[----:B------:R-:W-:Y:S02]  /*271e0*/  IMAD.IADD R3, R3, 0x1, R5 ;  /* 0x0000000103037824 */ /* 0x000fe400078e0205 */
[----:B--2---:R-:W-:Y:S02]  /*271f0*/  IMAD R5, R4, UR4, RZ ;  /* 0x0000000404057c24 */ /* 0x004fe4000f8e02ff */
        /* <DEDUP_REMOVED lines=18> */
[----:B------:R-:W1:Y:S01]  /*27320*/  SHFL.IDX PT, R14, R5, RZ, 0x181f ;  /* 0x00181fff050e7589 */ /* 0x000e6200000e0000 */
[----:B------:R-:W-:Y:S02]  /*27330*/  ISETP.NE.U32.AND P3, PT, R7, 0x1, PT ;  /* 0x000000010700780c */ /* 0x000fe40003f65070 */
[----:B------:R-:W-:Y:S01]  /*27340*/  LOP3.LUT P1, RZ, R35, 0x4, RZ, 0xc0, !PT ;  /* 0x0000000423ff7812 */ /* 0x000fe2000782c0ff */
[----:B------:R-:W2:Y:S03]  /*27350*/  SHFL.IDX PT, R3, R6, RZ, 0x181f ;  /* 0x00181fff06037589 */ /* 0x000ea600000e0000 */
[----:B------:R-:W-:Y:S01]  /*27360*/  ISETP.LT.OR P4, PT, R32, 0x1, !P1 ;  /* 0x000000012000780c */ /* 0x000fe20004f81670 */
        /* <DEDUP_REMOVED lines=63> */
.L_x_12359:
[C---:B------:R-:W-:Y:S02]  /*27760*/  ISETP.LT.OR P3, PT, R32.reuse, 0x51, P3 ;  /* 0x000000512000780c */ /* 0x040fe40001f61670 */
[C---:B------:R-:W-:Y:S02]  /*27770*/  ISETP.LT.OR P2, PT, R32.reuse, 0x51, !P2 ;  /* 0x000000512000780c */ /* 0x040fe40005741670 */
[----:B------:R-:W-:Y:S02]  /*27780*/  ISETP.LT.OR P1, PT, R32, 0x51, !P1 ;  /* 0x000000512000780c */ /* 0x000fe40004f21670 */
        /* <DEDUP_REMOVED lines=12> */
.L_x_12185:
        /* <DEDUP_REMOVED lines=11> */
.L_x_12186:
[----:B------:R-:W2:Y:S01]  /*27900*/  LDL.LU R2, [R1+0x420] ;  /* 0x0004200001027983 */ /* 0x000ea20000300800 */
[----:B------:R0:W-:Y:S01]  /*27910*/  SYNCS.ARRIVE.TRANS64.A1T0 RZ, [R17+URZ+0x22850], RZ ;  /* 0x022850ff11ff79a7 */ /* 0x0001e2000810003f */
[----:B------:R-:W-:Y:S01]  /*27920*/  BSSY B0, `(.L_x_12187) ;  /* 0x00000e2000007945 */ /* 0x000fe20003800000 */
[----:B--2---:R-:W-:-:S05]  /*27930*/  VIADD R10, R2, 0xfffffffe ;  /* 0xfffffffe020a7836 */ /* 0x004fca0000000000 */
[----:B------:R-:W-:-:S13]  /*27940*/  ISETP.GE.AND P0, PT, R10, R31, PT ;  /* 0x0000001f0a00720c */ /* 0x000fda0003f06270 */
[----:B0-----:R-:W-:Y:S05]  /*27950*/  @!P0 BRA `(.L_x_12188) ;  /* 0x0000000c00788947 */ /* 0x001fea0003800000 */
.L_x_12201:
[----:B0-----:R-:W0:Y:S01]  /*27960*/  S2R R2, SR_TID.X ;  /* 0x0000000000027919 */ /* 0x001e220000002100 */
[----:B------:R-:W1:Y:S01]  /*27970*/  LDC R6, c[0x0][0x430] ;  /* 0x00010c00ff067b82 */ /* 0x000e620000000800 */
[----:B------:R-:W-:Y:S01]  /*27980*/  IMAD R7, R10, 0x60, R30 ;  /* 0x000000600a077824 */ /* 0x000fe200078e021e */
[----:B--2---:R-:W2:Y:S01]  /*27990*/  S2R R3, SR_TID.X ;  /* 0x0000000000037919 */ /* 0x004ea20000002100 */
[----:B------:R-:W-:Y:S02]  /*279a0*/  IMAD.U32 R12, RZ, RZ, UR38 ;  /* 0x00000026ff0c7e24 */ /* 0x000fe4000f8e00ff */
[----:B------:R-:W-:Y:S01]  /*279b0*/  VIADD R24, R24, 0x1 ;  /* 0x0000000118187836 */ /* 0x000fe20000000000 */
[----:B-1----:R-:W-:Y:S02]  /*279c0*/  ISETP.NE.AND P0, PT, R6, 0x1, PT ;  /* 0x000000010600780c */ /* 0x002fe40003f05270 */
[----:B0-----:R-:W-:Y:S01]  /*279d0*/  LOP3.LUT R2, R2, 0x7f, RZ, 0xc0, !PT ;  /* 0x0000007f02027812 */ /* 0x001fe200078ec0ff */
[----:B--23--:R-:W-:-:S03]  /*279e0*/  IMAD.SHL.U32 R4, R3, 0x10, RZ ;  /* 0x0000001003047824 */ /* 0x00cfc600078e00ff */
[----:B------:R-:W-:-:S07]  /*279f0*/  SHF.R.U32.HI R2, RZ, 0x3, R2 ;  /* 0x00000003ff027819 */ /* 0x000fce0000011602 */
[----:B------:R-:W0:Y:S01]  /*27a00*/  @P0 LDC R3, c[0x0][0x438] ;  /* 0x00010e00ff030b82 */ /* 0x000e220000000800 */
[----:B------:R-:W-:-:S04]  /*27a10*/  LOP3.LUT R4, R2, 0x70, R4, 0xf8, !PT ;  /* 0x0000007002047812 */ /* 0x000fc800078ef804 */
[----:B------:R-:W-:-:S03]  /*27a20*/  ISETP.GT.U32.AND P1, PT, R4, 0x5f, PT ;  /* 0x0000005f0400780c */ /* 0x000fc60003f24070 */
[----:B------:R-:W1:Y:S01]  /*27a30*/  @P0 LDC R2, c[0x0][0x434] ;  /* 0x00010d00ff020b82 */ /* 0x000e620000000800 */
[----:B------:R-:W-:-:S04]  /*27a40*/  IMAD.IADD R7, R4, 0x1, R7 ;  /* 0x0000000104077824 */ /* 0x000fc800078e0207 */
[----:B------:R-:W-:-:S05]  /*27a50*/  IMAD.MOV.U32 R11, RZ, RZ, R7 ;  /* 0x000000ffff0b7224 */ /* 0x000fca00078e0007 */
[----:B------:R-:W2:Y:S08]  /*27a60*/  @!P1 LDC.64 R4, c[0x0][0x428] ;  /* 0x00010a00ff049b82 */ /* 0x000eb00000000a00 */
[----:B------:R-:W3:Y:S01]  /*27a70*/  @!P1 LDC.64 R8, c[0x0][0x418] ;  /* 0x00010600ff089b82 */ /* 0x000ee20000000a00 */
[----:B-1----:R-:W-:-:S05]  /*27a80*/  @P0 IMAD.HI.U32 R2, R7, R2, RZ ;  /* 0x0000000207020227 */ /* 0x002fca00078e00ff */
[----:B0-----:R-:W-:-:S04]  /*27a90*/  @P0 SHF.R.U32.HI R11, RZ, R3, R2 ;  /* 0x00000003ff0b0219 */ /* 0x001fc80000011602 */
[--C-:B------:R-:W-:Y:S01]  /*27aa0*/  @!P1 SHF.R.S32.HI R3, RZ, 0x1f, R11.reuse ;  /* 0x0000001fff039819 */ /* 0x100fe2000001140b */
[----:B------:R-:W-:-:S04]  /*27ab0*/  @!P1 IMAD.MOV.U32 R2, RZ, RZ, R11 ;  /* 0x000000ffff029224 */ /* 0x000fc800078e000b */
[----:B--2---:R-:W-:-:S04]  /*27ac0*/  @!P1 IMAD.WIDE.U32 R2, R28, R4, R2 ;  /* 0x000000041c029225 */ /* 0x004fc800078e0002 */
[----:B------:R-:W-:Y:S01]  /*27ad0*/  @!P1 IMAD R4, R33, R4, RZ ;  /* 0x0000000421049224 */ /* 0x000fe200078e02ff */
[----:B---3--:R-:W-:-:S03]  /*27ae0*/  @!P1 LEA R8, P0, R2, R8, 0x2 ;  /* 0x0000000802089211 */ /* 0x008fc600078010ff */
[----:B------:R-:W-:-:S04]  /*27af0*/  @!P1 IMAD R5, R28, R5, R4 ;  /* 0x000000051c059224 */ /* 0x000fc800078e0204 */
[----:B------:R-:W-:Y:S02]  /*27b00*/  @!P1 IMAD.IADD R3, R5, 0x1, R3 ;  /* 0x0000000105039824 */ /* 0x000fe400078e0203 */
[----:B------:R-:W-:-:S03]  /*27b10*/  IMAD.MOV.U32 R5, RZ, RZ, RZ ;  /* 0x000000ffff057224 */ /* 0x000fc600078e00ff */
[----:B------:R-:W-:Y:S01]  /*27b20*/  @!P1 LEA.HI.X R9, R2, R9, R3, 0x2, P0 ;  /* 0x0000000902099211 */ /* 0x000fe200000f1403 */
[----:B------:R-:W-:Y:S01]  /*27b30*/  IMAD.MOV R3, RZ, RZ, -R11 ;  /* 0x000000ffff037224 */ /* 0x000fe200078e0a0b */
[----:B------:R-:W-:-:S03]  /*27b40*/  ISETP.NE.AND P0, PT, R24, 0x2, PT ;  /* 0x000000021800780c */ /* 0x000fc60003f05270 */
[----:B------:R0:W5:Y:S01]  /*27b50*/  @!P1 LDG.E R5, desc[UR42][R8.64] ;  /* 0x0000002a08059981 */ /* 0x000162000c1e1900 */
[----:B------:R-:W-:Y:S01]  /*27b60*/  ISETP.NE.AND P1, PT, R12, 0x3, PT ;  /* 0x000000030c00780c */ /* 0x000fe20003f25270 */
[----:B------:R-:W-:Y:S05]  /*27b70*/  YIELD ;  /* 0x0000000000007946 */ /* 0x000fea0003800000 */
[----:B------:R-:W-:Y:S01]  /*27b80*/  SEL R2, RZ, 0x1, P0 ;  /* 0x00000001ff027807 */ /* 0x000fe20000000000 */
[----:B------:R-:W-:Y:S01]  /*27b90*/  IMAD R6, R6, R3, R7 ;  /* 0x0000000306067224 */ /* 0x000fe200078e0207 */
[----:B------:R-:W-:Y:S02]  /*27ba0*/  SEL R24, R24, RZ, P0 ;  /* 0x000000ff18187207 */ /* 0x000fe40000000000 */
[----:B------:R-:W-:Y:S01]  /*27bb0*/  LOP3.LUT R25, R25, R2, RZ, 0x3c, !PT ;  /* 0x0000000219197212 */ /* 0x000fe200078e3cff */
[----:B------:R-:W-:-:S02]  /*27bc0*/  IMAD.MOV.U32 R2, RZ, RZ, R10 ;  /* 0x000000ffff027224 */ /* 0x000fc400078e000a */
[----:B------:R-:W-:-:S03]  /*27bd0*/  VIADD R10, R10, 0xffffffff ;  /* 0xffffffff0a0a7836 */ /* 0x000fc60000000000 */
[----:B------:R-:W-:Y:S01]  /*27be0*/  ISETP.GT.AND P2, PT, R2, R31, PT ;  /* 0x0000001f0200720c */ /* 0x000fe20003f44270 */
[----:B0-----:R-:W-:-:S12]  /*27bf0*/  @!P1 BRA `(.L_x_12189) ;  /* 0x0000000000049947 */ /* 0x001fd80003800000 */
[----:B------:R-:W-:Y:S01]  /*27c00*/  BPT.TRAP 0x1 ;  /* 0x000000040000795c */ /* 0x000fe20000300000 */
.L_x_12189:
[----:B------:R-:W-:Y:S01]  /*27c10*/  IMAD R4, R24, 0x8, R22 ;  /* 0x0000000818047824 */ /* 0x000fe200078e0216 */
[----:B------:R-:W-:Y:S01]  /*27c20*/  SHF.L.U32 R21, R25, 0x1f, RZ ;  /* 0x0000001f19157819 */ /* 0x000fe200000006ff */
[----:B------:R-:W-:Y:S01]  /*27c30*/  BSSY B1, `(.L_x_12190) ;  /* 0x0000004000017945 */ /* 0x000fe20003800000 */
[----:B------:R-:W-:Y:S02]  /*27c40*/  SHF.R.S32.HI R17, RZ, 0x1f, R6 ;  /* 0x0000001fff117819 */ /* 0x000fe40000011406 */
[----:B------:R-:W0:Y:S02]  /*27c50*/  SYNCS.PHASECHK.TRANS64.TRYWAIT P0, [R4+URZ+0x22840], R21 ;  /* 0x02284015040075a7 */ /* 0x000e24000800017f */
[----:B0-----:R-:W-:Y:S05]  /*27c60*/  @!P0 BRA `(.L_x_12191) ;  /* 0x0000005400488947 */ /* 0x001fea0003800000 */
.L_x_12360:
[----:B------:R-:W-:Y:S05]  /*27c70*/  BSYNC B1 ;  /* 0x0000000000017941 */ /* 0x000fea0003800000 */
.L_x_12190:
[----:B------:R-:W2:Y:S01]  /*27c80*/  LDL R2, [R1+0x400] ;  /* 0x0004000001027983 */ /* 0x000ea20000100800 */
[----:B------:R-:W-:Y:S01]  /*27c90*/  ULDC.64 UR4, c[0x0][0x300] ;  /* 0x0000c00000047ab9 */ /* 0x000fe20000000a00 */
[----:B-----5:R-:W-:Y:S01]  /*27ca0*/  SHF.R.S32.HI R20, RZ, 0x1f, R5 ;  /* 0x0000001fff147819 */ /* 0x020fe20000011405 */
[----:B------:R-:W-:Y:S02]  /*27cb0*/  IMAD R3, R17, UR4, RZ ;  /* 0x0000000411037c24 */ /* 0x000fe4000f8e02ff */
[----:B------:R-:W-:Y:S02]  /*27cc0*/  IMAD R8, R24, 0x1800, R29 ;  /* 0x0000180018087824 */ /* 0x000fe400078e021d */
[----:B------:R-:W-:Y:S01]  /*27cd0*/  IMAD R7, R6, UR5, R3 ;  /* 0x0000000506077c24 */ /* 0x000fe2000f8e0203 */
[----:B--2---:R-:W-:Y:S01]  /*27ce0*/  LOP3.LUT P1, RZ, R2, 0x1, RZ, 0xc0, !PT ;  /* 0x0000000102ff7812 */ /* 0x004fe2000782c0ff */
        /* <DEDUP_REMOVED lines=46> */
.L_x_12374:
        /* <DEDUP_REMOVED lines=8> */
.L_x_12193:
        /* <DEDUP_REMOVED lines=11> */
.L_x_12194:
[----:B------:R2:W-:Y:S01]  /*28100*/  SYNCS.ARRIVE.TRANS64.A1T0 RZ, [R4+URZ+0x22830], RZ ;  /* 0x022830ff04ff79a7 */ /* 0x0005e2000810003f */
[----:B------:R-:W-:Y:S05]  /*28110*/  @!P3 BRA `(.L_x_12195) ;  /* 0x000000000004b947 */ /* 0x000fea0003800000 */
[----:B------:R-:W-:Y:S01]  /*28120*/  BPT.TRAP 0x1 ;  /* 0x000000040000795c */ /* 0x000fe20000300000 */
.L_x_12195:
[----:B------:R-:W3:Y:S01]  /*28130*/  SYNCS.PHASECHK.TRANS64.TRYWAIT P0, [R4+URZ+0x22860], R21 ;  /* 0x02286015040075a7 */ /* 0x000ee2000800017f */
[----:B------:R-:W-:Y:S04]  /*28140*/  BSSY B1, `(.L_x_12196) ;  /* 0x0000002000017945 */ /* 0x000fe80003800000 */
[----:B---3--:R-:W-:Y:S05]  /*28150*/  @!P0 BRA `(.L_x_12197) ;  /* 0x0000005400c48947 */ /* 0x008fea0003800000 */
.L_x_12375:
[----:B------:R-:W-:Y:S05]  /*28160*/  BSYNC B1 ;  /* 0x0000000000017941 */ /* 0x000fea0003800000 */
.L_x_12196:
[----:B------:R-:W4:Y:S01]  /*28170*/  LDL R2, [R1+0x400] ;  /* 0x0004000001027983 */ /* 0x000f220000100800 */
[----:B------:R-:W-:Y:S02]  /*28180*/  ULDC.64 UR4, c[0x0][0x328] ;  /* 0x0000ca0000047ab9 */ /* 0x000fe40000000a00 */
[----:B------:R-:W-:-:S04]  /*28190*/  IMAD R17, R17, UR4, RZ ;  /* 0x0000000411117c24 */ /* 0x000fc8000f8e02ff */
[----:B------:R-:W-:Y:S01]  /*281a0*/  IMAD R17, R6, UR5, R17 ;  /* 0x0000000506117c24 */ /* 0x000fe2000f8e0211 */
[C---:B----4-:R-:W-:Y:S02]  /*281b0*/  LOP3.LUT P5, RZ, R2.reuse, 0x10, RZ, 0xc0, !PT ;  /* 0x0000001002ff7812 */ /* 0x050fe400078ac0ff */
[C---:B------:R-:W-:Y:S02]  /*281c0*/  LOP3.LUT P4, RZ, R2.reuse, 0x8, RZ, 0xc0, !PT ;  /* 0x0000000802ff7812 */ /* 0x040fe4000788c0ff */
[C---:B------:R-:W-:Y:S02]  /*281d0*/  LOP3.LUT P3, RZ, R2.reuse, 0x4, RZ, 0xc0, !PT ;  /* 0x0000000402ff7812 */ /* 0x040fe4000786c0ff */
[----:B------:R-:W-:Y:S01]  /*281e0*/  LOP3.LUT P1, RZ, R2, 0x2, RZ, 0xc0, !PT ;  /* 0x0000000202ff7812 */ /* 0x000fe2000782c0ff */
[----:B------:R-:W-:Y:S01]  /*281f0*/  IMAD.WIDE.U32 R2, R6, UR4, RZ ;  /* 0x0000000406027c25 */ /* 0x000fe2000f8e00ff */
[----:B------:R-:W-:-:S03]  /*28200*/  ULDC.64 UR4, c[0x0][0x338] ;  /* 0x0000ce0000047ab9 */ /* 0x000fc60000000a00 */
[----:B------:R-:W-:Y:S02]  /*28210*/  IMAD.IADD R3, R3, 0x1, R17 ;  /* 0x0000000103037824 */ /* 0x000fe400078e0211 */
[----:B------:R-:W-:Y:S02]  /*28220*/  IMAD R20, R20, UR4, RZ ;  /* 0x0000000414147c24 */ /* 0x000fe4000f8e02ff */
[----:B------:R-:W-:-:S04]  /*28230*/  IMAD.WIDE.U32 R2, R5, UR4, R2 ;  /* 0x0000000405027c25 */ /* 0x000fc8000f8e0002 */
[----:B-1----:R-:W-:Y:S01]  /*28240*/  IMAD R7, R5, UR5, R20 ;  /* 0x0000000505077c24 */ /* 0x002fe2000f8e0214 */
        /* <DEDUP_REMOVED lines=14> */
[----:B------:R-:W4:Y:S04]  /*28330*/  SHFL.IDX PT, R3, R7, RZ, 0x181f ;  /* 0x00181fff07037589 */ /* 0x000f2800000e0000 */
[----:B------:R-:W-:Y:S01]  /*28340*/  SHFL.IDX PT, R8, R7, 0x1, 0x181f ;  /* 0x00381f0007087f89 */ /* 0x000fe200000e0000 */
[----:B-1----:R-:W-:-:S03]  /*28350*/  IADD3 R2, P0, R14, R0, RZ ;  /* 0x000000000e027210 */ /* 0x002fc60007f1e0ff */
[----:B------:R-:W1:Y:S02]  /*28360*/  SHFL.IDX PT, R14, R5, 0x1, 0x181f ;  /* 0x00381f00050e7f89 */ /* 0x000e6400000e0000 */
[----:B----4-:R-:W-:-:S05]  /*28370*/  IMAD.X R3, RZ, RZ, R3, P0 ;  /* 0x000000ffff037224 */ /* 0x010fca00000e0603 */
        /* <DEDUP_REMOVED lines=36> */
.L_x_12389:
        /* <DEDUP_REMOVED lines=11> */
.L_x_12199:
        /* <DEDUP_REMOVED lines=11> */
.L_x_12200:
[----:B------:R0:W-:Y:S01]  /*28720*/  SYNCS.ARRIVE.TRANS64.A1T0 RZ, [R4+URZ+0x22850], RZ ;  /* 0x022850ff04ff79a7 */ /* 0x0001e2000810003f */
[----:B------:R-:W-:Y:S05]  /*28730*/  @P2 BRA `(.L_x_12201) ;  /* 0xfffffff000882947 */ /* 0x000fea000383ffff */
.L_x_12188:
[----:B------:R-:W-:Y:S05]  /*28740*/  BSYNC B0 ;  /* 0x0000000000007941 */ /* 0x000fea0003800000 */
.L_x_12187:
[----:B------:R-:W1:Y:S01]  /*28750*/  S2R R2, SR_TID.X ;  /* 0x0000000000027919 */ /* 0x000e620000002100 */
[----:B------:R-:W-:Y:S01]  /*28760*/  VIADD R24, R24, 0x1 ;  /* 0x0000000118187836 */ /* 0x000fe20000000000 */
[----:B------:R-:W-:Y:S04]  /*28770*/  BSSY B0, `(.L_x_12202) ;  /* 0x0000012000007945 */ /* 0x000fe80003800000 */
[----:B------:R-:W-:-:S04]  /*28780*/  ISETP.NE.AND P0, PT, R24, 0x2, PT ;  /* 0x000000021800780c */ /* 0x000fc80003f05270 */
[----:B------:R-:W-:Y:S02]  /*28790*/  SEL R0, RZ, 0x1, P0 ;  /* 0x00000001ff007807 */ /* 0x000fe40000000000 */
[----:B-1----:R-:W-:-:S04]  /*287a0*/  LOP3.LUT R2, R2, 0x7f, RZ, 0xc0, !PT ;  /* 0x0000007f02027812 */ /* 0x002fc800078ec0ff */
[----:B------:R-:W-:-:S13]  /*287b0*/  ISETP.NE.AND P1, PT, R2, RZ, PT ;  /* 0x000000ff0200720c */ /* 0x000fda0003f25270 */
[----:B------:R-:W-:Y:S05]  /*287c0*/  @P1 BRA `(.L_x_12203) ;  /* 0x0000000000301947 */ /* 0x000fea0003800000 */
[----:B------:R-:W1:Y:S01]  /*287d0*/  S2R R5, SR_LANEID ;  /* 0x0000000000057919 */ /* 0x000e620000000000 */
[----:B------:R-:W-:Y:S01]  /*287e0*/  VOTEU.ANY UR4, UPT, PT ;  /* 0x0000000000047886 */ /* 0x000fe200038e0100 */
[----:B------:R-:W4:Y:S01]  /*287f0*/  LDC.64 R2, c[0x0][0xc60] ;  /* 0x00031800ff027b82 */ /* 0x000f220000000a00 */
[----:B0-23--:R-:W1:Y:S02]  /*28800*/  FLO.U32 R4, UR4 ;  /* 0x0000000400047d00 */ /* 0x00de6400080e0000 */
[----:B-1----:R-:W-:-:S06]  /*28810*/  ISETP.EQ.U32.AND P1, PT, R4, R5, PT ;  /* 0x000000050400720c */ /* 0x002fcc0003f22070 */
[----:B------:R-:W4:Y:S07]  /*28820*/  POPC R5, UR4 ;  /* 0x0000000400057d09 */ /* 0x000f2e0008000000 */
[----:B----4-:R-:W2:Y:S01]  /*28830*/  @P1 ATOMG.E.ADD.STRONG.GPU PT, R3, desc[UR42][R2.64], R5 ;  /* 0x00000005020319a8 */ /* 0x010ea200081ee1ea */
[----:B------:R-:W0:Y:S02]  /*28840*/  S2R R6, SR_LTMASK ;  /* 0x0000000000067919 */ /* 0x000e240000003900 */
[----:B0-----:R-:W-:-:S04]  /*28850*/  LOP3.LUT R6, R6, UR4, RZ, 0xc0, !PT ;  /* 0x0000000406067c12 */ /* 0x001fc8000f8ec0ff */
[----:B------:R-:W0:Y:S01]  /*28860*/  POPC R7, R6 ;  /* 0x0000000600077309 */ /* 0x000e220000000000 */
[----:B--2---:R-:W0:Y:S02]  /*28870*/  SHFL.IDX PT, R4, R3, R4, 0x1f ;  /* 0x00001f0403047589 */ /* 0x004e2400000e0000 */
[----:B0-----:R-:W-:-:S07]  /*28880*/  IADD3 R16, R4, UR37, R7 ;  /* 0x0000002504107c10 */ /* 0x001fce000fffe007 */
.L_x_12203:
[----:B------:R-:W-:Y:S05]  /*28890*/  BSYNC B0 ;  /* 0x0000000000007941 */ /* 0x000fea0003800000 */
.L_x_12202:
[----:B------:R-:W-:Y:S02]  /*288a0*/  LOP3.LUT R25, R25, R0, RZ, 0x3c, !PT ;  /* 0x0000000019197212 */ /* 0x000fe400078e3cff */
[----:B------:R-:W-:-:S07]  /*288b0*/  SEL R24, R24, RZ, P0 ;  /* 0x000000ff18187207 */ /* 0x000fce0000000000 */
.L_x_12162:
[----:B------:R-:W-:Y:S05]  /*288c0*/  BSYNC B7 ;  /* 0x0000000000077941 */ /* 0x000fea0003800000 */
.L_x_12160:
[----:B------:R-:W4:Y:S02]  /*288d0*/  LDL R0, [R1+0x400] ;  /* 0x0004000001007983 */ /* 0x000f240000100800 */
[----:B----4-:R-:W-:-:S13]  /*288e0*/  LOP3.LUT P0, RZ, R0, 0x80, RZ, 0xc0, !PT ;  /* 0x0000008000ff7812 */ /* 0x010fda000780c0ff */
[----:B------:R-:W-:Y:S05]  /*288f0*/  @!P0 BRA `(.L_x_12204) ;  /* 0x0000000000248947 */ /* 0x000fea0003800000 */
[----:B------:R-:W-:Y:S05]  /*28900*/  WARPSYNC.ALL ;  /* 0x0000000000007948 */ /* 0x000fea0003800000 */
[----:B------:R-:W1:Y:S08]  /*28910*/  S2UR UR5, SR_CgaCtaId ;  /* 0x00000000000579c3 */ /* 0x000e700000008800 */
[----:B------:R-:W-:Y:S06]  /*28920*/  BAR.SYNC.DEFER_BLOCKING 0x5, 0x180 ;  /* 0x0146000000007b1d */ /* 0x000fec0000010000 */
[----:B------:R-:W-:-:S02]  /*28930*/  UMOV UR4, 0x400 ;  /* 0x0000040000047882 */ /* 0x000fc40000000000 */
[----:B-1----:R-:W-:-:S06]  /*28940*/  ULEA UR4, UR5, UR4, 0x18 ;  /* 0x0000000405047291 */ /* 0x002fcc000f8ec03f */
[----:B------:R-:W-:-:S05]  /*28950*/  IMAD.U32 R22, RZ, RZ, UR4 ;  /* 0x00000004ff167e24 */ /* 0x000fca000f8e00ff */
[----:B------:R1:W4:Y:S01]  /*28960*/  LDS.128 R16, [R22+0x228d0] ;  /* 0x0228d00016107984 */ /* 0x0003220000000c00 */
[----:B------:R-:W-:Y:S06]  /*28970*/  BAR.ARV 0x4, 0x180 ;  /* 0x0106000000007b1d */ /* 0x000fec0000002000 */
[----:B------:R-:W-:Y:S05]  /*28980*/  BRA `(.L_x_12205) ;  /* 0x0000000800cc7947 */ /* 0x000fea0003800000 */
.L_x_12204:
        /* <DEDUP_REMOVED lines=10> */
[----:B------:R-:W4:Y:S01]  /*28a30*/  @!P1 LDG.E R2, desc[UR42][R2.64] ;  /* 0x0000002a02029981 */ /* 0x000f22000c1e1900 */
[----:B------:R-:W-:Y:S01]  /*28a40*/  IMAD.MOV.U32 R5, RZ, RZ, RZ ;  /* 0x000000ffff057224 */ /* 0x000fe200078e00ff */
[C---:B------:R-:W-:Y:S02]  /*28a50*/  ISETP.GE.U32.AND P2, PT, R8.reuse, 0x2, PT ;  /* 0x000000020800780c */ /* 0x040fe40003f46070 */
[C---:B------:R-:W-:Y:S01]  /*28a60*/  ISETP.GE.U32.AND P3, PT, R8.reuse, 0x4, PT ;  /* 0x000000040800780c */ /* 0x040fe20003f66070 */
[----:B------:R-:W-:Y:S01]  /*28a70*/  SHFL.IDX PT, R0, R16, RZ, 0x1f ;  /* 0x00001fff10007589 */ /* 0x000fe200000e0000 */
[C---:B------:R-:W-:Y:S02]  /*28a80*/  ISETP.GE.U32.AND P4, PT, R8.reuse, 0x8, PT ;  /* 0x000000080800780c */ /* 0x040fe40003f86070 */
[C---:B------:R-:W-:Y:S01]  /*28a90*/  ISETP.GE.U32.AND P5, PT, R8.reuse, 0x10, PT ;  /* 0x000000100800780c */ /* 0x040fe20003fa6070 */
[----:B0-23--:R-:W-:Y:S01]  /*28aa0*/  SHFL.IDX PT, R4, R16, 0x1, 0x1f ;  /* 0x00201f0010047f89 */ /* 0x00dfe200000e0000 */
        /* <DEDUP_REMOVED lines=18> */
.L_x_12399:
[----:B------:R-:W-:Y:S02]  /*28bd0*/  ULDC UR4, c[0x0][0xc38] ;  /* 0x00030e0000047ab9 */ /* 0x000fe40000000800 */
[----:B------:R-:W-:-:S04]  /*28be0*/  IMAD.U32 R7, RZ, RZ, UR4 ;  /* 0x00000004ff077e24 */ /* 0x000fc8000f8e00ff */
[----:B-1----:R-:W-:-:S04]  /*28bf0*/  IMAD R14, R14, R7, RZ ;  /* 0x000000070e0e7224 */ /* 0x002fc800078e02ff */
[----:B------:R-:W-:-:S05]  /*28c00*/  IMAD.IADD R9, R4, 0x1, R14 ;  /* 0x0000000104097824 */ /* 0x000fca00078e020e */
[----:B------:R-:W-:-:S13]  /*28c10*/  ISETP.GT.AND P6, PT, R9, R0, PT ;  /* 0x000000000900720c */ /* 0x000fda0003fc4270 */
[----:B------:R-:W-:Y:S05]  /*28c20*/  @P6 BRA `(.L_x_12207) ;  /* 0x00000000009c6947 */ /* 0x000fea0003800000 */
.L_x_12212:
        /* <DEDUP_REMOVED lines=14> */
.L_x_12210:
[----:B------:R-:W-:Y:S05]  /*28d10*/  BSYNC B0 ;  /* 0x0000000000007941 */ /* 0x000fea0003800000 */
.L_x_12209:
        /* <DEDUP_REMOVED lines=18> */
.L_x_12407:
[----:B------:R-:W-:Y:S02]  /*28e40*/  ULDC UR4, c[0x0][0xc38] ;  /* 0x00030e0000047ab9 */ /* 0x000fe40000000800 */
[----:B------:R-:W-:-:S04]  /*28e50*/  IMAD.U32 R7, RZ, RZ, UR4 ;  /* 0x00000004ff077e24 */ /* 0x000fc8000f8e00ff */
[----:B-1----:R-:W-:-:S04]  /*28e60*/  IMAD R14, R14, R7, RZ ;  /* 0x000000070e0e7224 */ /* 0x002fc800078e02ff */
[----:B------:R-:W-:-:S05]  /*28e70*/  IMAD.IADD R9, R14, 0x1, R9 ;  /* 0x000000010e097824 */ /* 0x000fca00078e0209 */
[----:B------:R-:W-:-:S13]  /*28e80*/  ISETP.GT.AND P6, PT, R9, R0, PT ;  /* 0x000000000900720c */ /* 0x000fda0003fc4270 */
[----:B------:R-:W-:Y:S05]  /*28e90*/  @!P6 BRA `(.L_x_12212) ;  /* 0xfffffffc0064e947 */ /* 0x000fea000383ffff */
.L_x_12207:
        /* <DEDUP_REMOVED lines=8> */
.L_x_12411:
[----:B------:R-:W-:Y:S01]  /*28f20*/  ISETP.NE.AND P0, PT, R3, RZ, PT ;  /* 0x000000ff0300720c */ /* 0x000fe20003f05270 */
[----:B------:R-:W-:-:S12]  /*28f30*/  IMAD.MOV.U32 R14, RZ, RZ, RZ ;  /* 0x000000ffff0e7224 */ /* 0x000fd800078e00ff */
[----:B------:R-:W-:Y:S05]  /*28f40*/  @!P0 BRA `(.L_x_12214) ;  /* 0x0000000000108947 */ /* 0x000fea0003800000 */
[----:B------:R-:W-:Y:S01]  /*28f50*/  UMOV UR4, 0xffffffff ;  /* 0xffffffff00047882 */ /* 0x000fe20000000000 */
[----:B------:R-:W-:Y:S02]  /*28f60*/  VIADD R12, R4, 0xffffffff ;  /* 0xffffffff040c7836 */ /* 0x000fe40000000000 */
[----:B------:R-:W-:Y:S05]  /*28f70*/  BRA.DIV UR4, `(.L_x_12215) ;  /* 0x0000005a04407947 */ /* 0x000fea000b800000 */
[----:B------:R3:W4:Y:S02]  /*28f80*/  SHFL.IDX PT, R14, R2, R12, 0x1f ;  /* 0x00001f0c020e7589 */ /* 0x00072400000e0000 */
.L_x_12214:
[----:B0--3--:R-:W0:Y:S01]  /*28f90*/  LDC.64 R2, c[0x0][0xc90] ;  /* 0x00032400ff027b82 */ /* 0x009e220000000a00 */
[----:B------:R-:W-:-:S04]  /*28fa0*/  IMAD.IADD R19, R4, 0x1, R19 ;  /* 0x0000000104137824 */ /* 0x000fc800078e0213 */
[----:B0-----:R-:W-:-:S05]  /*28fb0*/  IMAD.WIDE R2, R19, 0x4, R2 ;  /* 0x0000000413027825 */ /* 0x001fca00078e0202 */
[----:B------:R0:W1:Y:S01]  /*28fc0*/  LDG.E R6, desc[UR42][R2.64] ;  /* 0x0000002a02067981 */ /* 0x000062000c1e1900 */
[----:B----4-:R-:W-:Y:S02]  /*28fd0*/  IMAD R16, R14, R7, R16 ;  /* 0x000000070e107224 */ /* 0x010fe400078e0210 */
[----:B0-----:R-:W-:Y:S02]  /*28fe0*/  IMAD.MOV.U32 R2, RZ, RZ, RZ ;  /* 0x000000ffff027224 */ /* 0x001fe400078e00ff */
        /* <DEDUP_REMOVED lines=60> */
.L_x_12208:
[----:B------:R-:W-:Y:S01]  /*293b0*/  UMOV UR4, URZ ;  /* 0x0000003f00047c82 */ /* 0x000fe20008000000 */
[----:B------:R-:W-:Y:S01]  /*293c0*/  UMOV UR5, URZ ;  /* 0x0000003f00057c82 */ /* 0x000fe20008000000 */
[----:B------:R-:W-:Y:S01]  /*293d0*/  ULDC UR6, c[0x0][0xc3c] ;  /* 0x00030f0000067ab9 */ /* 0x000fe20000000800 */
[----:B------:R-:W-:Y:S02]  /*293e0*/  IMAD.MOV.U32 R16, RZ, RZ, R0 ;  /* 0x000000ffff107224 */ /* 0x000fe400078e0000 */
[----:B------:R-:W-:Y:S02]  /*293f0*/  IMAD.U32 R17, RZ, RZ, UR4 ;  /* 0x00000004ff117e24 */ /* 0x000fe4000f8e00ff */
[----:B------:R-:W-:Y:S02]  /*29400*/  IMAD.U32 R18, RZ, RZ, UR5 ;  /* 0x00000005ff127e24 */ /* 0x000fe4000f8e00ff */
[----:B------:R-:W-:-:S07]  /*29410*/  IMAD.U32 R19, RZ, RZ, UR6 ;  /* 0x00000006ff137e24 */ /* 0x000fce000f8e00ff */
.L_x_12216:
        /* <DEDUP_REMOVED lines=10> */
.L_x_12205:
[----:B------:R-:W-:Y:S02]  /*294c0*/  ULDC UR4, c[0x0][0xc3c] ;  /* 0x00030f0000047ab9 */ /* 0x000fe40000000800 */
[----:B----4-:R-:W-:-:S13]  /*294d0*/  ISETP.GE.AND P0, PT, R19, UR4, PT ;  /* 0x0000000413007c0c */ /* 0x010fda000bf06270 */
[----:B------:R-:W-:Y:S05]  /*294e0*/  @!P0 BRA `(.L_x_12217) ;  /* 0xffffff9c005c8947 */ /* 0x000fea000383ffff */
[----:B------:R-:W-:Y:S05]  /*294f0*/  BSYNC B8 ;  /* 0x0000000000087941 */ /* 0x000fea0003800000 */
.L_x_12102:
        /* <DEDUP_REMOVED lines=12> */
.L_x_12414:
[----:B------:R-:W-:Y:S05]  /*295c0*/  BSYNC B0 ;  /* 0x0000000000007941 */ /* 0x000fea0003800000 */
.L_x_12218:
[----:B------:R-:W-:-:S03]  /*295d0*/  UMOV UR4, 0xffffffff ;  /* 0xffffffff00047882 */ /* 0x000fc60000000000 */
[----:B------:R-:W-:Y:S05]  /*295e0*/  BRA.DIV UR4, `(.L_x_12220) ;  /* 0x0000005204dc7947 */ /* 0x000fea000b800000 */
[----:B0-----:R-:W0:Y:S02]  /*295f0*/  S2R R0, SR_TID.X ;  /* 0x0000000000007919 */ /* 0x001e240000002100 */
[----:B0-----:R-:W-:-:S04]  /*29600*/  SHF.R.U32.HI R0, RZ, 0x5, R0 ;  /* 0x00000005ff007819 */ /* 0x001fc80000011600 */
[----:B------:R-:W-:-:S05]  /*29610*/  LOP3.LUT R0, R0, 0x3, RZ, 0xc0, !PT ;  /* 0x0000000300007812 */ /* 0x000fca00078ec0ff */
[----:B------:R0:W2:Y:S02]  /*29620*/  SHFL.IDX PT, R14, R0, RZ, 0x1f ;  /* 0x00001fff000e7589 */ /* 0x0000a400000e0000 */
.L_x_12417:
[----:B--2---:R-:W-:-:S13]  /*29630*/  ISETP.NE.AND P0, PT, R14, RZ, PT ;  /* 0x000000ff0e00720c */ /* 0x004fda0003f05270 */
[----:B------:R-:W-:Y:S05]  /*29640*/  @P0 BRA `(.L_x_11860) ;  /* 0x0000000000880947 */ /* 0x000fea0003800000 */
[----:B------:R-:W-:-:S03]  /*29650*/  UMOV UR4, 0xffffffff ;  /* 0xffffffff00047882 */ /* 0x000fc60000000000 */
[----:B------:R-:W-:Y:S05]  /*29660*/  BRA.DIV UR4, `(.L_x_12221) ;  /* 0x0000005204f07947 */ /* 0x000fea000b800000 */
[----:B------:R-:W-:-:S13]  /*29670*/  ELECT P6, URZ, PT ;  /* 0x00000000003f782f */ /* 0x000fda00038c0000 */
.L_x_12420:
[----:B------:R-:W-:Y:S05]  /*29680*/  @!P6 BRA `(.L_x_11860) ;  /* 0x000000000078e947 */ /* 0x000fea0003800000 */
[----:B------:R-:W-:-:S06]  /*29690*/  ULOP3.LUT UR4, UR36, 0x2, URZ, 0xfc, !UPT ;  /* 0x0000000224047892 */ /* 0x000fcc000f8efc3f */
[----:B0-----:R-:W-:-:S05]  /*296a0*/  IMAD.U32 R0, RZ, RZ, UR4 ;  /* 0x00000004ff007e24 */ /* 0x001fca000f8e00ff */
[----:B------:R-:W-:-:S13]  /*296b0*/  ISETP.NE.AND P0, PT, R0, 0x3, PT ;  /* 0x000000030000780c */ /* 0x000fda0003f05270 */
[----:B------:R-:W-:Y:S05]  /*296c0*/  @!P0 BRA `(.L_x_12222) ;  /* 0x0000000000048947 */ /* 0x000fea0003800000 */
[----:B------:R-:W-:Y:S01]  /*296d0*/  BPT.TRAP 0x1 ;  /* 0x000000040000795c */ /* 0x000fe20000300000 */
.L_x_12222:
[C---:B------:R-:W-:Y:S01]  /*296e0*/  IMAD R3, R24.reuse, 0x8, R5 ;  /* 0x0000000818037824 */ /* 0x040fe200078e0205 */
[----:B------:R-:W-:Y:S01]  /*296f0*/  SHF.L.U32 R2, R25, 0x1f, RZ ;  /* 0x0000001f19027819 */ /* 0x000fe200000006ff */
[----:B------:R-:W-:-:S03]  /*29700*/  VIADD R24, R24, 0x1 ;  /* 0x0000000118187836 */ /* 0x000fc60000000000 */
[----:B------:R-:W0:Y:S02]  /*29710*/  SYNCS.PHASECHK.TRANS64.TRYWAIT P1, [R3+URZ+0x22840], R2 ;  /* 0x02284002030075a7 */ /* 0x000e24000802017f */
[----:B------:R-:W-:-:S04]  /*29720*/  ISETP.NE.AND P2, PT, R24, 0x2, PT ;  /* 0x000000021800780c */ /* 0x000fc80003f45270 */
[----:B------:R-:W-:Y:S01]  /*29730*/  SEL R0, RZ, 0x1, P2 ;  /* 0x00000001ff007807 */ /* 0x000fe20001000000 */
[----:B0-----:R-:W-:Y:S08]  /*29740*/  @!P1 BRA `(.L_x_12223) ;  /* 0x0000005000d89947 */ /* 0x001ff00003800000 */
.L_x_12421:
[----:B------:R-:W-:Y:S02]  /*29750*/  SEL R24, R24, RZ, P2 ;  /* 0x000000ff18187207 */ /* 0x000fe40001000000 */
[----:B------:R-:W-:Y:S01]  /*29760*/  LOP3.LUT R0, R25, R0, RZ, 0x3c, !PT ;  /* 0x0000000019007212 */ /* 0x000fe200078e3cff */
[----:B------:R-:W-:Y:S06]  /*29770*/  @!P0 BRA `(.L_x_12224) ;  /* 0x0000000000048947 */ /* 0x000fec0003800000 */
[----:B------:R-:W-:Y:S01]  /*29780*/  BPT.TRAP 0x1 ;  /* 0x000000040000795c */ /* 0x000fe20000300000 */
.L_x_12224:
[----:B------:R-:W-:Y:S01]  /*29790*/  IMAD R5, R24, 0x8, R5 ;  /* 0x0000000818057824 */ /* 0x000fe200078e0205 */
[----:B------:R-:W-:-:S04]  /*297a0*/  SHF.L.U32 R0, R0, 0x1f, RZ ;  /* 0x0000001f00007819 */ /* 0x000fc800000006ff */
[----:B------:R-:W2:Y:S02]  /*297b0*/  SYNCS.PHASECHK.TRANS64.TRYWAIT P1, [R5+URZ+0x22840], R0 ;  /* 0x02284000050075a7 */ /* 0x000ea4000802017f */
[----:B--2---:R-:W-:Y:S05]  /*297c0*/  @!P1 BRA `(.L_x_12225) ;  /* 0x0000005000cc9947 */ /* 0x004fea0003800000 */
.L_x_12422:
[----:B------:R-:W-:Y:S05]  /*297d0*/  @!P0 BRA `(.L_x_12226) ;  /* 0x0000000000048947 */ /* 0x000fea0003800000 */
[----:B------:R-:W-:Y:S01]  /*297e0*/  BPT.TRAP 0x1 ;  /* 0x000000040000795c */ /* 0x000fe20000300000 */
.L_x_12226:
[----:B------:R-:W4:Y:S02]  /*297f0*/  SYNCS.PHASECHK.TRANS64.TRYWAIT P1, [R3+URZ+0x22860], R2 ;  /* 0x02286002030075a7 */ /* 0x000f24000802017f */
[----:B----4-:R-:W-:Y:S05]  /*29800*/  @!P1 BRA `(.L_x_12227) ;  /* 0x0000005000d09947 */ /* 0x010fea0003800000 */
.L_x_12423:
[----:B------:R-:W-:Y:S05]  /*29810*/  @!P0 BRA `(.L_x_12228) ;  /* 0x0000000000048947 */ /* 0x000fea0003800000 */
[----:B------:R-:W-:Y:S01]  /*29820*/  BPT.TRAP 0x1 ;  /* 0x000000040000795c */ /* 0x000fe20000300000 */
.L_x_12228:
[----:B------:R0:W0:Y:S02]  /*29830*/  SYNCS.PHASECHK.TRANS64.TRYWAIT P0, [R5+URZ+0x22860], R0 ;  /* 0x02286000050075a7 */ /* 0x000024000800017f */
[----:B0-----:R-:W-:Y:S05]  /*29840*/  @!P0 NANOSLEEP.SYNCS 0x989680 ;  /* 0x009896800000895d */ /* 0x001fea0003900000 */
[----:B------:R-:W0:Y:S02]  /*29850*/  @!P0 SYNCS.PHASECHK.TRANS64 P0, [R5+URZ+0x22860], R0 ;  /* 0x02286000050085a7 */ /* 0x000e24000800007f */
[----:B0-----:R-:W-:Y:S05]  /*29860*/  @!P0 BRA `(.L_x_12228) ;  /* 0xfffffffc00f08947 */ /* 0x001fea000383ffff */
.L_x_11860:
[----:B------:R-:W-:Y:S05]  /*29870*/  BSYNC B9 ;  /* 0x0000000000097941 */ /* 0x000fea0003800000 */
.L_x_11857:
[----:B------:R-:W-:Y:S05]  /*29880*/  EXIT ;  /* 0x000000000000794d */ /* 0x000fea0003800000 */
.L_x_11886:
[----:B0-----:R0:W1:Y:S02]  /*29890*/  SYNCS.PHASECHK.TRANS64.TRYWAIT P5, [R72+URZ+0x22890], R87 ;  /* 0x02289057480075a7 */ /* 0x00106400080a017f */
[----:B-1----:R-:W-:Y:S05]  /*298a0*/  @!P5 NANOSLEEP.SYNCS 0x989680 ;  /* 0x009896800000d95d */ /* 0x002fea0003900000 */
[----:B------:R-:W1:Y:S02]  /*298b0*/  @!P5 SYNCS.PHASECHK.TRANS64 P5, [R72+URZ+0x22890], R87 ;  /* 0x022890574800d5a7 */ /* 0x000e6400080a007f */
[----:B-1----:R-:W-:Y:S05]  /*298c0*/  @!P5 BRA `(.L_x_11886) ;  /* 0xfffffffc00f0d947 */ /* 0x002fea000383ffff */
[----:B------:R-:W-:Y:S05]  /*298d0*/  BRA `(.L_x_12229) ;  /* 0xfffffd9400e47947 */ /* 0x000fea000383ffff */
.L_x_11887:
        /* <DEDUP_REMOVED lines=8> */
.L_x_12231:
[----:B------:R-:W-:Y:S05]  /*29960*/  BSYNC B1 ;  /* 0x0000000000017941 */ /* 0x000fea0003800000 */
.L_x_12230:
        /* <DEDUP_REMOVED lines=8> */
.L_x_12232:
[----:B------:R-:W-:Y:S05]  /*299f0*/  BRA `(.L_x_12233) ;  /* 0xfffffd9400b07947 */ /* 0x000fea000383ffff */
.L_x_11896:
[----:B------:R-:W-:Y:S01]  /*29a00*/  BSSY B1, `(.L_x_12234) ;  /* 0x0000008000017945 */ /* 0x000fe20003800000 */
[----:B------:R-:W-:Y:S02]  /*29a10*/  IMAD.MOV.U32 R13, RZ, RZ, R84 ;  /* 0x000000ffff0d7224 */ /* 0x000fe400078e0054 */
[----:B------:R-:W-:Y:S02]  /*29a20*/  IMAD.MOV.U32 R12, RZ, RZ, 0x1 ;  /* 0x00000001ff0c7424 */ /* 0x000fe400078e00ff */
[----:B0---4-:R-:W-:Y:S02]  /*29a30*/  IMAD.MOV.U32 R11, RZ, RZ, 0x1c1f ;  /* 0x00001c1fff0b7424 */ /* 0x011fe400078e00ff */
[----:B------:R-:W-:-:S07]  /*29a40*/  IMAD.MOV.U32 R15, RZ, RZ, -0x1 ;  /* 0xffffffffff0f7424 */ /* 0x000fce00078e00ff */
[----:B-123--:R-:W-:Y:S05]  /*29a50*/  WARPSYNC.COLLECTIVE R15, `(.L_x_12235) ;  /* 0x000000000f087348 */ /* 0x00efea0003c00000 */
[----:B---3--:R0:W3:Y:S02]  /*29a60*/  SHFL.IDX P6, R14, R13, R12, R11 ;  /* 0x0000000c0d0e7389 */ /* 0x0080e400000c000b */
[----:B0123--:R-:W-:Y:S01]  /*29a70*/  ENDCOLLECTIVE ;  /* 0x000000000000791b */ /* 0x00ffe20003800000 */
.L_x_12235:
[----:B------:R-:W-:Y:S05]  /*29a80*/  BSYNC B1 ;  /* 0x0000000000017941 */ /* 0x000fea0003800000 */
.L_x_12234:
        /* <DEDUP_REMOVED lines=8> */
.L_x_12236:
[----:B------:R-:W-:Y:S05]  /*29b10*/  BRA `(.L_x_12237) ;  /* 0xfffffd9c00487947 */ /* 0x000fea000383ffff */
.L_x_11910:
[----:B0-----:R0:W1:Y:S02]  /*29b20*/  SYNCS.PHASECHK.TRANS64.TRYWAIT P4, [R72+URZ+0x22890], R87 ;  /* 0x02289057480075a7 */ /* 0x001064000808017f */
[----:B-1----:R-:W-:Y:S05]  /*29b30*/  @!P4 NANOSLEEP.SYNCS 0x989680 ;  /* 0x009896800000c95d */ /* 0x002fea0003900000 */
[----:B------:R-:W1:Y:S02]  /*29b40*/  @!P4 SYNCS.PHASECHK.TRANS64 P4, [R72+URZ+0x22890], R87 ;  /* 0x022890574800c5a7 */ /* 0x000e64000808007f */
[----:B-1----:R-:W-:Y:S05]  /*29b50*/  @!P4 BRA `(.L_x_11910) ;  /* 0xfffffffc00f0c947 */ /* 0x002fea000383ffff */
[----:B------:R-:W-:Y:S05]  /*29b60*/  BRA `(.L_x_12238) ;  /* 0xfffffda800cc7947 */ /* 0x000fea000383ffff */
.L_x_11911:
        /* <DEDUP_REMOVED lines=8> */
.L_x_12240:
[----:B------:R-:W-:Y:S05]  /*29bf0*/  BSYNC B1 ;  /* 0x0000000000017941 */ /* 0x000fea0003800000 */
.L_x_12239:
        /* <DEDUP_REMOVED lines=8> */
.L_x_12241:
[----:B------:R-:W-:Y:S01]  /*29c80*/  IMAD.MOV.U32 R76, RZ, RZ, R14 ;  /* 0x000000ffff4c7224 */ /* 0x000fe200078e000e */
[----:B------:R-:W-:Y:S06]  /*29c90*/  BRA `(.L_x_12242) ;  /* 0xfffffda800947947 */ /* 0x000fec000383ffff */
.L_x_11916:
        /* <DEDUP_REMOVED lines=8> */
.L_x_12244:
[----:B------:R-:W-:Y:S05]  /*29d20*/  BSYNC B1 ;  /* 0x0000000000017941 */ /* 0x000fea0003800000 */
.L_x_12243:
        /* <DEDUP_REMOVED lines=8> */
.L_x_12245:
[----:B------:R-:W-:Y:S05]  /*29db0*/  BRA `(.L_x_12246) ;  /* 0xfffffdb000447947 */ /* 0x000fea000383ffff */
.L_x_11921:
[----:B0-----:R0:W1:Y:S02]  /*29dc0*/  SYNCS.PHASECHK.TRANS64.TRYWAIT P2, [R72+URZ+0x22890], R87 ;  /* 0x02289057480075a7 */ /* 0x001064000804017f */
[----:B-1----:R-:W-:Y:S05]  /*29dd0*/  @!P2 NANOSLEEP.SYNCS 0x989680 ;  /* 0x009896800000a95d */ /* 0x002fea0003900000 */
[----:B------:R-:W1:Y:S02]  /*29de0*/  @!P2 SYNCS.PHASECHK.TRANS64 P2, [R72+URZ+0x22890], R87 ;  /* 0x022890574800a5a7 */ /* 0x000e64000804007f */
[----:B-1----:R-:W-:Y:S05]  /*29df0*/  @!P2 BRA `(.L_x_11921) ;  /* 0xfffffffc00f0a947 */ /* 0x002fea000383ffff */
[----:B------:R-:W-:Y:S05]  /*29e00*/  BRA `(.L_x_12247) ;  /* 0xfffffdb800347947 */ /* 0x000fea000383ffff */
.L_x_11922:
        /* <DEDUP_REMOVED lines=8> */
.L_x_12249:
[----:B------:R-:W-:Y:S05]  /*29e90*/  BSYNC B1 ;  /* 0x0000000000017941 */ /* 0x000fea0003800000 */
.L_x_12248:
        /* <DEDUP_REMOVED lines=8> */
.L_x_12250:
[----:B------:R-:W-:Y:S05]  /*29f20*/  BRA `(.L_x_12251) ;  /* 0xfffffdb8005c7947 */ /* 0x000fea000383ffff */
.L_x_11925:
[----:B------:R-:W-:Y:S01]  /*29f30*/  BSSY B1, `(.L_x_12252) ;  /* 0x0000008000017945 */ /* 0x000fe20003800000 */
[----:B------:R-:W-:Y:S02]  /*29f40*/  IMAD.MOV.U32 R13, RZ, RZ, R9 ;  /* 0x000000ffff0d7224 */ /* 0x000fe400078e0009 */
[----:B------:R-:W-:Y:S02]  /*29f50*/  IMAD.MOV.U32 R12, RZ, RZ, 0x1 ;  /* 0x00000001ff0c7424 */ /* 0x000fe400078e00ff */
[----:B------:R-:W-:Y:S02]  /*29f60*/  IMAD.MOV.U32 R11, RZ, RZ, 0x1c1f ;  /* 0x00001c1fff0b7424 */ /* 0x000fe400078e00ff */
[----:B----4-:R-:W-:-:S07]  /*29f70*/  IMAD.MOV.U32 R15, RZ, RZ, -0x1 ;  /* 0xffffffffff0f7424 */ /* 0x010fce00078e00ff */
[----:B0123--:R-:W-:Y:S05]  /*29f80*/  WARPSYNC.COLLECTIVE R15, `(.L_x_12253) ;  /* 0x000000000f087348 */ /* 0x00ffea0003c00000 */
[----:B---3--:R3:W4:Y:S02]  /*29f90*/  SHFL.IDX P6, R14, R13, R12, R11 ;  /* 0x0000000c0d0e7389 */ /* 0x00872400000c000b */
[----:B01234-:R-:W-:Y:S01]  /*29fa0*/  ENDCOLLECTIVE ;  /* 0x000000000000791b */ /* 0x01ffe20003800000 */
.L_x_12253:
[----:B------:R-:W-:Y:S05]  /*29fb0*/  BSYNC B1 ;  /* 0x0000000000017941 */ /* 0x000fea0003800000 */
.L_x_12252:
        /* <DEDUP_REMOVED lines=8> */
.L_x_12254:
[----:B------:R-:W-:Y:S05]  /*2a040*/  BRA `(.L_x_12255) ;  /* 0xfffffdb8005c7947 */ /* 0x000fea000383ffff */
.L_x_11929:
[----:B0-----:R0:W4:Y:S02]  /*2a050*/  SYNCS.PHASECHK.TRANS64.TRYWAIT P3, [R72+URZ+0x228b0], R87 ;  /* 0x0228b057480075a7 */ /* 0x001124000806017f */
[----:B----4-:R-:W-:Y:S05]  /*2a060*/  @!P3 NANOSLEEP.SYNCS 0x989680 ;  /* 0x009896800000b95d */ /* 0x010fea0003900000 */
[----:B------:R-:W4:Y:S02]  /*2a070*/  @!P3 SYNCS.PHASECHK.TRANS64 P3, [R72+URZ+0x228b0], R87 ;  /* 0x0228b0574800b5a7 */ /* 0x000f24000806007f */
[----:B----4-:R-:W-:Y:S05]  /*2a080*/  @!P3 BRA `(.L_x_11929) ;  /* 0xfffffffc00f0b947 */ /* 0x010fea000383ffff */
[----:B------:R-:W-:Y:S05]  /*2a090*/  BRA `(.L_x_12256) ;  /* 0xfffffdb800d07947 */ /* 0x000fea000383ffff */
.L_x_11945:
[----:B------:R-:W-:Y:S01]  /*2a0a0*/  BSSY B0, `(.L_x_12257) ;  /* 0x0000008000007945 */ /* 0x000fe20003800000 */
[----:B------:R-:W-:Y:S02]  /*2a0b0*/  IMAD.MOV.U32 R13, RZ, RZ, R228 ;  /* 0x000000ffff0d7224 */ /* 0x000fe400078e00e4 */
[----:B------:R-:W-:Y:S02]  /*2a0c0*/  IMAD.MOV.U32 R12, RZ, RZ, RZ ;  /* 0x000000ffff0c7224 */ /* 0x000fe400078e00ff */
[----:B------:R-:W-:Y:S02]  /*2a0d0*/  IMAD.MOV.U32 R11, RZ, RZ, 0x1f ;  /* 0x0000001fff0b7424 */ /* 0x000fe400078e00ff */
[----:B------:R-:W-:-:S07]  /*2a0e0*/  IMAD.MOV.U32 R15, RZ, RZ, -0x1 ;  /* 0xffffffffff0f7424 */ /* 0x000fce00078e00ff */
[----:B--2-45:R-:W-:Y:S05]  /*2a0f0*/  WARPSYNC.COLLECTIVE R15, `(.L_x_12258) ;  /* 0x000000000f087348 */ /* 0x034fea0003c00000 */
[----:B------:R0:W1:Y:S02]  /*2a100*/  SHFL.IDX P6, R14, R13, R12, R11 ;  /* 0x0000000c0d0e7389 */ /* 0x00006400000c000b */
[----:B012-45:R-:W-:Y:S01]  /*2a110*/  ENDCOLLECTIVE ;  /* 0x000000000000791b */ /* 0x037fe20003800000 */
.L_x_12258:
[----:B------:R-:W-:Y:S05]  /*2a120*/  BSYNC B0 ;  /* 0x0000000000007941 */ /* 0x000fea0003800000 */
.L_x_12257:
[----:B------:R-:W-:Y:S05]  /*2a130*/  BRA `(.L_x_12259) ;  /* 0xfffffdcc00747947 */ /* 0x000fea000383ffff */
.L_x_11957:
        /* <DEDUP_REMOVED lines=8> */
.L_x_12261:
[----:B------:R-:W-:Y:S05]  /*2a1c0*/  BSYNC B1 ;  /* 0x0000000000017941 */ /* 0x000fea0003800000 */
.L_x_12260:
        /* <DEDUP_REMOVED lines=8> */
.L_x_12262:
[----:B------:R-:W-:Y:S02]  /*2a250*/  IMAD.MOV.U32 R13, RZ, RZ, R7 ;  /* 0x000000ffff0d7224 */ /* 0x000fe400078e0007 */
[----:B------:R-:W-:-:S07]  /*2a260*/  IMAD.MOV.U32 R2, RZ, RZ, R14 ;  /* 0x000000ffff027224 */ /* 0x000fce00078e000e */
[----:B------:R-:W-:Y:S05]  /*2a270*/  WARPSYNC.COLLECTIVE R15, `(.L_x_12263) ;  /* 0x000000000f087348 */ /* 0x000fea0003c00000 */
[----:B------:R0:W1:Y:S02]  /*2a280*/  SHFL.IDX P6, R14, R13, R12, R11 ;  /* 0x0000000c0d0e7389 */ /* 0x00006400000c000b */
[----:B01----:R-:W-:Y:S01]  /*2a290*/  ENDCOLLECTIVE ;  /* 0x000000000000791b */ /* 0x003fe20003800000 */
.L_x_12263:
[----:B------:R-:W-:Y:S02]  /*2a2a0*/  IMAD.MOV.U32 R13, RZ, RZ, R6 ;  /* 0x000000ffff0d7224 */ /* 0x000fe400078e0006 */
[----:B------:R-:W-:-:S07]  /*2a2b0*/  IMAD.MOV.U32 R5, RZ, RZ, R14 ;  /* 0x000000ffff057224 */ /* 0x000fce00078e000e */
[----:B------:R-:W-:Y:S05]  /*2a2c0*/  WARPSYNC.COLLECTIVE R15, `(.L_x_12264) ;  /* 0x000000000f087348 */ /* 0x000fea0003c00000 */
[----:B------:R0:W1:Y:S02]  /*2a2d0*/  SHFL.IDX P6, R14, R13, R12, R11 ;  /* 0x0000000c0d0e7389 */ /* 0x00006400000c000b */
[----:B01----:R-:W-:Y:S01]  /*2a2e0*/  ENDCOLLECTIVE ;  /* 0x000000000000791b */ /* 0x003fe20003800000 */
.L_x_12264:
[----:B------:R-:W-:Y:S05]  /*2a2f0*/  BRA `(.L_x_12265) ;  /* 0xfffffdd400e87947 */ /* 0x000fea000383ffff */
.L_x_11960:
        /* <DEDUP_REMOVED lines=8> */
.L_x_12267:
[----:B------:R-:W-:Y:S05]  /*2a380*/  BSYNC B1 ;  /* 0x0000000000017941 */ /* 0x000fea0003800000 */
.L_x_12266:
        /* <DEDUP_REMOVED lines=8> */
.L_x_12268:
[----:B------:R-:W-:Y:S02]  /*2a410*/  IMAD.MOV.U32 R13, RZ, RZ, R7 ;  /* 0x000000ffff0d7224 */ /* 0x000fe400078e0007 */
[----:B------:R-:W-:-:S07]  /*2a420*/  IMAD.MOV.U32 R2, RZ, RZ, R14 ;  /* 0x000000ffff027224 */ /* 0x000fce00078e000e */
[----:B------:R-:W-:Y:S05]  /*2a430*/  WARPSYNC.COLLECTIVE R15, `(.L_x_12269) ;  /* 0x000000000f087348 */ /* 0x000fea0003c00000 */
[----:B------:R0:W1:Y:S02]  /*2a440*/  SHFL.IDX P6, R14, R13, R12, R11 ;  /* 0x0000000c0d0e7389 */ /* 0x00006400000c000b */
[----:B01----:R-:W-:Y:S01]  /*2a450*/  ENDCOLLECTIVE ;  /* 0x000000000000791b */ /* 0x003fe20003800000 */
.L_x_12269:
[----:B------:R-:W-:Y:S02]  /*2a460*/  IMAD.MOV.U32 R13, RZ, RZ, R6 ;  /* 0x000000ffff0d7224 */ /* 0x000fe400078e0006 */
[----:B------:R-:W-:-:S07]  /*2a470*/  IMAD.MOV.U32 R5, RZ, RZ, R14 ;  /* 0x000000ffff057224 */ /* 0x000fce00078e000e */
[----:B------:R-:W-:Y:S05]  /*2a480*/  WARPSYNC.COLLECTIVE R15, `(.L_x_12270) ;  /* 0x000000000f087348 */ /* 0x000fea0003c00000 */
[----:B------:R0:W1:Y:S02]  /*2a490*/  SHFL.IDX P6, R14, R13, R12, R11 ;  /* 0x0000000c0d0e7389 */ /* 0x00006400000c000b */
[----:B01----:R-:W-:Y:S01]  /*2a4a0*/  ENDCOLLECTIVE ;  /* 0x000000000000791b */ /* 0x003fe20003800000 */
.L_x_12270:
[----:B------:R-:W-:Y:S05]  /*2a4b0*/  BRA `(.L_x_12271) ;  /* 0xfffffdd800407947 */ /* 0x000fea000383ffff */
.L_x_11964:
[----:B0-----:R0:W2:Y:S02]  /*2a4c0*/  SYNCS.PHASECHK.TRANS64.TRYWAIT P0, [R148+URZ+0x22800], R3 ;  /* 0x02280003940075a7 */ /* 0x0010a4000800017f */
[----:B--2---:R-:W-:Y:S05]  /*2a4d0*/  @!P0 NANOSLEEP.SYNCS 0x989680 ;  /* 0x009896800000895d */ /* 0x004fea0003900000 */
[----:B------:R-:W2:Y:S02]  /*2a4e0*/  @!P0 SYNCS.PHASECHK.TRANS64 P0, [R148+URZ+0x22800], R3 ;  /* 0x02280003940085a7 */ /* 0x000ea4000800007f */
[----:B--2---:R-:W-:Y:S05]  /*2a4f0*/  @!P0 BRA `(.L_x_11964) ;  /* 0xfffffffc00f08947 */ /* 0x004fea000383ffff */
[----:B------:R-:W-:Y:S05]  /*2a500*/  BRA `(.L_x_12272) ;  /* 0xfffffdd800bc7947 */ /* 0x000fea000383ffff */
.L_x_11972:
        /* <DEDUP_REMOVED lines=9> */
.L_x_12274:
[----:B------:R-:W-:Y:S05]  /*2a5a0*/  BSYNC B1 ;  /* 0x0000000000017941 */ /* 0x000fea0003800000 */
.L_x_12273:
        /* <DEDUP_REMOVED lines=10> */
.L_x_12275:
        /* <DEDUP_REMOVED lines=8> */
.L_x_12276:
        /* <DEDUP_REMOVED lines=9> */
.L_x_12277:
        /* <DEDUP_REMOVED lines=14> */
[----:B------:R-:W-:-:S07]  /*2a840*/  IMAD.MOV.U32 R2, RZ, RZ, R55 ;  /* 0x000000ffff027224 */ /* 0x000fce00078e0037 */
[----:B-----5:R-:W-:Y:S05]  /*2a850*/  WARPSYNC.COLLECTIVE R15, `(.L_x_12278) ;  /* 0x000000000f087348 */ /* 0x020fea0003c00000 */
[----:B------:R0:W1:Y:S02]  /*2a860*/  SHFL.IDX P6, R14, R13, R12, R11 ;  /* 0x0000000c0d0e7389 */ /* 0x00006400000c000b */
[----:B01---5:R-:W-:Y:S01]  /*2a870*/  ENDCOLLECTIVE ;  /* 0x000000000000791b */ /* 0x023fe20003800000 */
.L_x_12278:
[----:B------:R-:W-:Y:S02]  /*2a880*/  IMAD.MOV.U32 R0, RZ, RZ, R54 ;  /* 0x000000ffff007224 */ /* 0x000fe400078e0036 */
[----:B------:R-:W-:Y:S01]  /*2a890*/  @!P1 IMAD.MOV.U32 R56, RZ, RZ, R8 ;  /* 0x000000ffff389224 */ /* 0x000fe200078e0008 */
[----:B------:R-:W-:Y:S02]  /*2a8a0*/  PRMT R59, R59, 0x5410, R2 ;  /* 0x000054103b3b7816 */ /* 0x000fe40000000002 */
[----:B------:R-:W-:Y:S02]  /*2a8b0*/  CS2R R2, SRZ ;  /* 0x0000000000027805 */ /* 0x000fe4000001ff00 */
[----:B------:R-:W-:Y:S01]  /*2a8c0*/  PRMT R70, R0, 0x7610, R70 ;  /* 0x0000761000467816 */ /* 0x000fe20000000046 */
[----:B------:R-:W-:Y:S02]  /*2a8d0*/  @!P1 IMAD.MOV.U32 R57, RZ, RZ, R9 ;  /* 0x000000ffff399224 */ /* 0x000fe400078e0009 */
        /* <DEDUP_REMOVED lines=13> */
.L_x_12279:
[----:B------:R-:W-:Y:S02]  /*2a9b0*/  IMAD.MOV.U32 R6, RZ, RZ, R20 ;  /* 0x000000ffff067224 */ /* 0x000fe400078e0014 */
[----:B------:R-:W-:Y:S02]  /*2a9c0*/  IMAD.MOV.U32 R7, RZ, RZ, R21 ;  /* 0x000000ffff077224 */ /* 0x000fe400078e0015 */
[----:B------:R-:W-:Y:S01]  /*2a9d0*/  IMAD.MOV.U32 R4, RZ, RZ, R2 ;  /* 0x000000ffff047224 */ /* 0x000fe200078e0002 */
[----:B------:R-:W-:Y:S01]  /*2a9e0*/  PRMT R76, R6, 0x7610, R76 ;  /* 0x00007610064c7816 */ /* 0x000fe2000000004c */
[----:B------:R-:W-:Y:S01]  /*2a9f0*/  IMAD.MOV.U32 R5, RZ, RZ, R3 ;  /* 0x000000ffff057224 */ /* 0x000fe200078e0003 */
[----:B------:R-:W-:Y:S02]  /*2aa00*/  PRMT R60, R60, 0x5410, R7 ;  /* 0x000054103c3c7816 */ /* 0x000fe40000000007 */
[----:B------:R-:W-:Y:S02]  /*2aa10*/  CS2R R6, SRZ ;  /* 0x0000000000067805 */ /* 0x000fe4000001ff00 */
[----:B------:R-:W-:Y:S01]  /*2aa20*/  PRMT R75, R4, 0x7610, R75 ;  /* 0x00007610044b7816 */ /* 0x000fe2000000004b */
[----:B------:R-:W-:-:S02]  /*2aa30*/  IMAD.MOV.U32 R13, RZ, RZ, R26 ;  /* 0x000000ffff0d7224 */ /* 0x000fc400078e001a */
[----:B------:R-:W-:-:S07]  /*2aa40*/  IMAD.MOV.U32 R24, RZ, RZ, R14 ;  /* 0x000000ffff187224 */ /* 0x000fce00078e000e */
[----:B------:R-:W-:Y:S05]  /*2aa50*/  WARPSYNC.COLLECTIVE R15, `(.L_x_12280) ;  /* 0x000000000f087348 */ /* 0x000fea0003c00000 */
[----:B------:R0:W1:Y:S02]  /*2aa60*/  SHFL.IDX P6, R14, R13, R12, R11 ;  /* 0x0000000c0d0e7389 */ /* 0x00006400000c000b */
[----:B01----:R-:W-:Y:S01]  /*2aa70*/  ENDCOLLECTIVE ;  /* 0x000000000000791b */ /* 0x003fe20003800000 */
.L_x_12280:
[----:B------:R-:W-:Y:S01]  /*2aa80*/  IMAD.MOV.U32 R13, RZ, RZ, R53 ;  /* 0x000000ffff0d7224 */ /* 0x000fe200078e0035 */
[----:B------:R-:W-:Y:S01]  /*2aa90*/  PRMT R53, R53, 0x5410, R5 ;  /* 0x0000541035357816 */ /* 0x000fe20000000005 */
[----:B------:R-:W-:-:S07]  /*2aaa0*/  IMAD.MOV.U32 R26, RZ, RZ, R14 ;  /* 0x000000ffff1a7224 */ /* 0x000fce00078e000e */
[----:B------:R-:W-:Y:S05]  /*2aab0*/  WARPSYNC.COLLECTIVE R15, `(.L_x_12281) ;  /* 0x000000000f087348 */ /* 0x000fea0003c00000 */
[----:B------:R0:W1:Y:S02]  /*2aac0*/  SHFL.IDX P6, R14, R13, R12, R11 ;  /* 0x0000000c0d0e7389 */ /* 0x00006400000c000b */
[----:B01----:R-:W-:Y:S01]  /*2aad0*/  ENDCOLLECTIVE ;  /* 0x000000000000791b */ /* 0x003fe20003800000 */
.L_x_12281:
[----:B------:R-:W-:Y:S05]  /*2aae0*/  BRA `(.L_x_12282) ;  /* 0xfffffde800207947 */ /* 0x000fea000383ffff */
.L_x_11976:
[----:B0-----:R0:W1:Y:S02]  /*2aaf0*/  SYNCS.PHASECHK.TRANS64.TRYWAIT P1, [R148+URZ+0x22800], R13 ;  /* 0x0228000d940075a7 */ /* 0x001064000802017f */
[----:B-1----:R-:W-:Y:S05]  /*2ab00*/  @!P1 NANOSLEEP.SYNCS 0x989680 ;  /* 0x009896800000995d */ /* 0x002fea0003900000 */
[----:B------:R-:W1:Y:S02]  /*2ab10*/  @!P1 SYNCS.PHASECHK.TRANS64 P1, [R148+URZ+0x22800], R13 ;  /* 0x0228000d940095a7 */ /* 0x000e64000802007f */
[----:B-1----:R-:W-:Y:S05]  /*2ab20*/  @!P1 BRA `(.L_x_11976) ;  /* 0xfffffffc00f09947 */ /* 0x002fea000383ffff */
[----:B------:R-:W-:Y:S05]  /*2ab30*/  BRA `(.L_x_12283) ;  /* 0xfffffde8007c7947 */ /* 0x000fea000383ffff */
.L_x_11990:
[----:B0-----:R0:W1:Y:S02]  /*2ab40*/  SYNCS.PHASECHK.TRANS64.TRYWAIT P0, [R4+URZ], R7 ;  /* 0x00000007040075a7 */ /* 0x001064000800017f */
[----:B-1----:R-:W-:Y:S05]  /*2ab50*/  @!P0 NANOSLEEP.SYNCS 0x989680 ;  /* 0x009896800000895d */ /* 0x002fea0003900000 */
[----:B------:R-:W1:Y:S02]  /*2ab60*/  @!P0 SYNCS.PHASECHK.TRANS64 P0, [R4+URZ], R7 ;  /* 0x00000007040085a7 */ /* 0x000e64000800007f */
[----:B-1----:R-:W-:Y:S05]  /*2ab70*/  @!P0 BRA `(.L_x_11990) ;  /* 0xfffffffc00f08947 */ /* 0x002fea000383ffff */
[----:B------:R-:W-:Y:S05]  /*2ab80*/  BRA `(.L_x_11989) ;  /* 0xfffffe0000407947 */ /* 0x000fea000383ffff */
.L_x_12009:
[----:B-1----:R1:W2:Y:S02]  /*2ab90*/  SYNCS.PHASECHK.TRANS64.TRYWAIT P0, [R2+URZ], R3 ;  /* 0x00000003020075a7 */ /* 0x0022a4000800017f */
[----:B--2---:R-:W-:Y:S05]  /*2aba0*/  @!P0 NANOSLEEP.SYNCS 0x989680 ;  /* 0x009896800000895d */ /* 0x004fea0003900000 */
[----:B------:R-:W2:Y:S02]  /*2abb0*/  @!P0 SYNCS.PHASECHK.TRANS64 P0, [R2+URZ], R3 ;  /* 0x00000003020085a7 */ /* 0x000ea4000800007f */
[----:B--2---:R-:W-:Y:S05]  /*2abc0*/  @!P0 BRA `(.L_x_12009) ;  /* 0xfffffffc00f08947 */ /* 0x004fea000383ffff */
[----:B------:R-:W-:Y:S05]  /*2abd0*/  BRA `(.L_x_12008) ;  /* 0xfffffe3800347947 */ /* 0x000fea000383ffff */
.L_x_12024:
[----:B0-----:R0:W1:Y:S02]  /*2abe0*/  SYNCS.PHASECHK.TRANS64.TRYWAIT P0, [R4+URZ], R7 ;  /* 0x00000007040075a7 */ /* 0x001064000800017f */
[----:B-1----:R-:W-:Y:S05]  /*2abf0*/  @!P0 NANOSLEEP.SYNCS 0x989680 ;  /* 0x009896800000895d */ /* 0x002fea0003900000 */
[----:B------:R-:W1:Y:S02]  /*2ac00*/  @!P0 SYNCS.PHASECHK.TRANS64 P0, [R4+URZ], R7 ;  /* 0x00000007040085a7 */ /* 0x000e64000800007f */
[----:B-1----:R-:W-:Y:S05]  /*2ac10*/  @!P0 BRA `(.L_x_12024) ;  /* 0xfffffffc00f08947 */ /* 0x002fea000383ffff */
[----:B------:R-:W-:Y:S05]  /*2ac20*/  BRA `(.L_x_12023) ;  /* 0xfffffe7000287947 */ /* 0x000fea000383ffff */
.L_x_12033:
[----:B-1----:R1:W2:Y:S02]  /*2ac30*/  SYNCS.PHASECHK.TRANS64.TRYWAIT P0, [R2+URZ], R3 ;  /* 0x00000003020075a7 */ /* 0x0022a4000800017f */
[----:B--2---:R-:W-:Y:S05]  /*2ac40*/  @!P0 NANOSLEEP.SYNCS 0x989680 ;  /* 0x009896800000895d */ /* 0x004fea0003900000 */
[----:B------:R-:W2:Y:S02]  /*2ac50*/  @!P0 SYNCS.PHASECHK.TRANS64 P0, [R2+URZ], R3 ;  /* 0x00000003020085a7 */ /* 0x000ea4000800007f */
[----:B--2---:R-:W-:Y:S05]  /*2ac60*/  @!P0 BRA `(.L_x_12033) ;  /* 0xfffffffc00f08947 */ /* 0x004fea000383ffff */
[----:B------:R-:W-:Y:S05]  /*2ac70*/  BRA `(.L_x_12032) ;  /* 0xfffffe9400587947 */ /* 0x000fea000383ffff */
.L_x_12044:
[----:B0-----:R0:W1:Y:S02]  /*2ac80*/  SYNCS.PHASECHK.TRANS64.TRYWAIT P0, [R4+URZ], R7 ;  /* 0x00000007040075a7 */ /* 0x001064000800017f */
[----:B-1----:R-:W-:Y:S05]  /*2ac90*/  @!P0 NANOSLEEP.SYNCS 0x989680 ;  /* 0x009896800000895d */ /* 0x002fea0003900000 */
[----:B------:R-:W1:Y:S02]  /*2aca0*/  @!P0 SYNCS.PHASECHK.TRANS64 P0, [R4+URZ], R7 ;  /* 0x00000007040085a7 */ /* 0x000e64000800007f */
[----:B-1----:R-:W-:Y:S05]  /*2acb0*/  @!P0 BRA `(.L_x_12044) ;  /* 0xfffffffc00f08947 */ /* 0x002fea000383ffff */
[----:B------:R-:W-:Y:S05]  /*2acc0*/  BRA `(.L_x_12043) ;  /* 0xfffffec800b87947 */ /* 0x000fea000383ffff */
.L_x_12063:
[----:B-1----:R1:W2:Y:S02]  /*2acd0*/  SYNCS.PHASECHK.TRANS64.TRYWAIT P0, [R2+URZ], R3 ;  /* 0x00000003020075a7 */ /* 0x0022a4000800017f */
[----:B--2---:R-:W-:Y:S05]  /*2ace0*/  @!P0 NANOSLEEP.SYNCS 0x989680 ;  /* 0x009896800000895d */ /* 0x004fea0003900000 */
[----:B------:R-:W2:Y:S02]  /*2acf0*/  @!P0 SYNCS.PHASECHK.TRANS64 P0, [R2+URZ], R3 ;  /* 0x00000003020085a7 */ /* 0x000ea4000800007f */
[----:B--2---:R-:W-:Y:S05]  /*2ad00*/  @!P0 BRA `(.L_x_12063) ;  /* 0xfffffffc00f08947 */ /* 0x004fea000383ffff */
[----:B------:R-:W-:Y:S05]  /*2ad10*/  BRA `(.L_x_12062) ;  /* 0xffffff0000ac7947 */ /* 0x000fea000383ffff */
.L_x_12082:
[----:B------:R-:W-:Y:S02]  /*2ad20*/  IMAD.MOV.U32 R13, RZ, RZ, R3 ;  /* 0x000000ffff0d7224 */ /* 0x000fe400078e0003 */
[----:B------:R-:W-:Y:S02]  /*2ad30*/  IMAD.MOV.U32 R12, RZ, RZ, RZ ;  /* 0x000000ffff0c7224 */ /* 0x000fe400078e00ff */
[----:B------:R-:W-:Y:S02]  /*2ad40*/  IMAD.MOV.U32 R11, RZ, RZ, 0x181f ;  /* 0x0000181fff0b7424 */ /* 0x000fe400078e00ff */
[----:B------:R-:W-:-:S07]  /*2ad50*/  IMAD.MOV.U32 R15, RZ, RZ, -0x1 ;  /* 0xffffffffff0f7424 */ /* 0x000fce00078e00ff */
[----:B---34-:R-:W-:Y:S05]  /*2ad60*/  WARPSYNC.COLLECTIVE R15, `(.L_x_12284) ;  /* 0x000000000f087348 */ /* 0x018fea0003c00000 */
[----:B------:R0:W1:Y:S02]  /*2ad70*/  SHFL.IDX P6, R14, R13, R12, R11 ;  /* 0x0000000c0d0e7389 */ /* 0x00006400000c000b */
[----:B01-34-:R-:W-:Y:S01]  /*2ad80*/  ENDCOLLECTIVE ;  /* 0x000000000000791b */ /* 0x01bfe20003800000 */
.L_x_12284:
[----:B------:R-:W-:Y:S02]  /*2ad90*/  IMAD.MOV.U32 R13, RZ, RZ, R2 ;  /* 0x000000ffff0d7224 */ /* 0x000fe400078e0002 */
[----:B------:R-:W-:-:S07]  /*2ada0*/  IMAD.MOV.U32 R0, RZ, RZ, R14 ;  /* 0x000000ffff007224 */ /* 0x000fce00078e000e */
[----:B------:R-:W-:Y:S05]  /*2adb0*/  WARPSYNC.COLLECTIVE R15, `(.L_x_12285) ;  /* 0x000000000f087348 */ /* 0x000fea0003c00000 */
[----:B------:R0:W1:Y:S02]  /*2adc0*/  SHFL.IDX P6, R14, R13, R12, R11 ;  /* 0x0000000c0d0e7389 */ /* 0x00006400000c000b */
[----:B01----:R-:W-:Y:S01]  /*2add0*/  ENDCOLLECTIVE ;  /* 0x000000000000791b */ /* 0x003fe20003800000 */
.L_x_12285:
[----:B------:R-:W-:Y:S05]  /*2ade0*/  BRA `(.L_x_12286) ;  /* 0xffffff70001c7947 */ /* 0x000fea000383ffff */
.L_x_12085:
[----:B------:R-:W-:Y:S01]  /*2adf0*/  BSSY B1, `(.L_x_12287) ;  /* 0x0000008000017945 */ /* 0x000fe20003800000 */
[----:B------:R-:W-:Y:S02]  /*2ae00*/  IMAD.MOV.U32 R13, RZ, RZ, R3 ;  /* 0x000000ffff0d7224 */ /* 0x000fe400078e0003 */
[----:B------:R-:W-:Y:S02]  /*2ae10*/  IMAD.MOV.U32 R12, RZ, RZ, 0x1 ;  /* 0x00000001ff0c7424 */ /* 0x000fe400078e00ff */
[----:B------:R-:W-:Y:S02]  /*2ae20*/  IMAD.MOV.U32 R11, RZ, RZ, 0x181f ;  /* 0x0000181fff0b7424 */ /* 0x000fe400078e00ff */
[----:B-1----:R-:W-:-:S07]  /*2ae30*/  IMAD.MOV.U32 R15, RZ, RZ, -0x1 ;  /* 0xffffffffff0f7424 */ /* 0x002fce00078e00ff */
[----:B0-234-:R-:W-:Y:S05]  /*2ae40*/  WARPSYNC.COLLECTIVE R15, `(.L_x_12288) ;  /* 0x000000000f087348 */ /* 0x01dfea0003c00000 */
[----:B--2---:R1:W2:Y:S02]  /*2ae50*/  SHFL.IDX P6, R14, R13, R12, R11 ;  /* 0x0000000c0d0e7389 */ /* 0x0042a400000c000b */
[----:B01234-:R-:W-:Y:S01]  /*2ae60*/  ENDCOLLECTIVE ;  /* 0x000000000000791b */ /* 0x01ffe20003800000 */
.L_x_12288:
[----:B------:R-:W-:Y:S05]  /*2ae70*/  BSYNC B1 ;  /* 0x0000000000017941 */ /* 0x000fea0003800000 */
.L_x_12287:
        /* <DEDUP_REMOVED lines=8> */
.L_x_12289:
[----:B------:R-:W-:Y:S05]  /*2af00*/  BRA `(.L_x_12290) ;  /* 0xffffff7000407947 */ /* 0x000fea000383ffff */
.L_x_12088:
[----:B------:R-:W-:Y:S01]  /*2af10*/  BSSY B1, `(.L_x_12291) ;  /* 0x0000008000017945 */ /* 0x000fe20003800000 */
[----:B------:R-:W-:Y:S02]  /*2af20*/  IMAD.MOV.U32 R13, RZ, RZ, R3 ;  /* 0x000000ffff0d7224 */ /* 0x000fe400078e0003 */
[----:B------:R-:W-:Y:S02]  /*2af30*/  IMAD.MOV.U32 R12, RZ, RZ, 0x2 ;  /* 0x00000002ff0c7424 */ /* 0x000fe400078e00ff */
[----:B------:R-:W-:Y:S02]  /*2af40*/  IMAD.MOV.U32 R11, RZ, RZ, 0x181f ;  /* 0x0000181fff0b7424 */ /* 0x000fe400078e00ff */
[----:B0-----:R-:W-:-:S07]  /*2af50*/  IMAD.MOV.U32 R15, RZ, RZ, -0x1 ;  /* 0xffffffffff0f7424 */ /* 0x001fce00078e00ff */
[----:B-1234-:R-:W-:Y:S05]  /*2af60*/  WARPSYNC.COLLECTIVE R15, `(.L_x_12292) ;  /* 0x000000000f087348 */ /* 0x01efea0003c00000 */
[----:B--2---:R0:W2:Y:S02]  /*2af70*/  SHFL.IDX P6, R14, R13, R12, R11 ;  /* 0x0000000c0d0e7389 */ /* 0x0040a400000c000b */
[----:B01234-:R-:W-:Y:S01]  /*2af80*/  ENDCOLLECTIVE ;  /* 0x000000000000791b */ /* 0x01ffe20003800000 */
.L_x_12292:
[----:B------:R-:W-:Y:S05]  /*2af90*/  BSYNC B1 ;  /* 0x0000000000017941 */ /* 0x000fea0003800000 */
.L_x_12291:
        /* <DEDUP_REMOVED lines=8> */
.L_x_12293:
[----:B------:R-:W-:Y:S05]  /*2b020*/  BRA `(.L_x_12294) ;  /* 0xffffff7000607947 */ /* 0x000fea000383ffff */
.L_x_12091:
[----:B------:R-:W-:Y:S01]  /*2b030*/  BSSY B1, `(.L_x_12295) ;  /* 0x0000008000017945 */ /* 0x000fe20003800000 */
[----:B------:R-:W-:Y:S02]  /*2b040*/  IMAD.MOV.U32 R13, RZ, RZ, R3 ;  /* 0x000000ffff0d7224 */ /* 0x000fe400078e0003 */
[----:B------:R-:W-:Y:S02]  /*2b050*/  IMAD.MOV.U32 R12, RZ, RZ, 0x3 ;  /* 0x00000003ff0c7424 */ /* 0x000fe400078e00ff */
[----:B------:R-:W-:Y:S02]  /*2b060*/  IMAD.MOV.U32 R11, RZ, RZ, 0x181f ;  /* 0x0000181fff0b7424 */ /* 0x000fe400078e00ff */
[----:B0-----:R-:W-:-:S07]  /*2b070*/  IMAD.MOV.U32 R15, RZ, RZ, -0x1 ;  /* 0xffffffffff0f7424 */ /* 0x001fce00078e00ff */
[----:B-1234-:R-:W-:Y:S05]  /*2b080*/  WARPSYNC.COLLECTIVE R15, `(.L_x_12296) ;  /* 0x000000000f087348 */ /* 0x01efea0003c00000 */
[----:B------:R0:W0:Y:S02]  /*2b090*/  SHFL.IDX P6, R14, R13, R12, R11 ;  /* 0x0000000c0d0e7389 */ /* 0x00002400000c000b */
[----:B01234-:R-:W-:Y:S01]  /*2b0a0*/  ENDCOLLECTIVE ;  /* 0x000000000000791b */ /* 0x01ffe20003800000 */
.L_x_12296:
[----:B------:R-:W-:Y:S05]  /*2b0b0*/  BSYNC B1 ;  /* 0x0000000000017941 */ /* 0x000fea0003800000 */
.L_x_12295:
        /* <DEDUP_REMOVED lines=8> */
.L_x_12297:
[----:B------:R-:W-:Y:S05]  /*2b140*/  BRA `(.L_x_12298) ;  /* 0xffffff7000807947 */ /* 0x000fea000383ffff */
.L_x_12116:
        /* <DEDUP_REMOVED lines=11> */
.L_x_12300:
[----:B------:R-:W-:Y:S05]  /*2b200*/  BSYNC B1 ;  /* 0x0000000000017941 */ /* 0x000fea0003800000 */
.L_x_12299:
[----:B------:R-:W-:Y:S05]  /*2b210*/  BRA `(.L_x_12301) ;  /* 0xffffff8800a87947 */ /* 0x000fea000383ffff */
.L_x_12118:
[----:B------:R-:W-:Y:S01]  /*2b220*/  BSSY B1, `(.L_x_12302) ;  /* 0x0000006000017945 */ /* 0x000fe20003800000 */
[----:B------:R-:W-:-:S07]  /*2b230*/  IMAD.MOV.U32 R15, RZ, RZ, -0x1 ;  /* 0xffffffffff0f7424 */ /* 0x000fce00078e00ff */
[----:B0-----:R-:W-:Y:S05]  /*2b240*/  WARPSYNC.COLLECTIVE R15, `(.L_x_12303) ;  /* 0x000000000f0c7348 */ /* 0x001fea0003c00000 */
[----:B------:R-:W-:Y:S02]  /*2b250*/  ELECT P6, UR62, PT ;  /* 0x00000000003e782f */ /* 0x000fe400038c0000 */
[----:B------:R-:W-:Y:S01]  /*2b260*/  MOV R14, UR62 ;  /* 0x0000003e000e7c02 */ /* 0x000fe20008000f00 */
[----:B0-----:R-:W-:Y:S10]  /*2b270*/  ENDCOLLECTIVE ;  /* 0x000000000000791b */ /* 0x001ff40003800000 */
.L_x_12303:
[----:B------:R-:W-:Y:S05]  /*2b280*/  BSYNC B1 ;  /* 0x0000000000017941 */ /* 0x000fea0003800000 */
.L_x_12302:
[----:B------:R-:W-:Y:S05]  /*2b290*/  BRA `(.L_x_12117) ;  /* 0xffffff8800a07947 */ /* 0x000fea000383ffff */
.L_x_12120:
[----:B0-----:R0:W1:Y:S02]  /*2b2a0*/  SYNCS.PHASECHK.TRANS64.TRYWAIT P0, [R22+URZ+0x22820], R3 ;  /* 0x02282003160075a7 */ /* 0x001064000800017f */
[----:B-1----:R-:W-:Y:S05]  /*2b2b0*/  @!P0 NANOSLEEP.SYNCS 0x989680 ;  /* 0x009896800000895d */ /* 0x002fea0003900000 */
[----:B------:R-:W1:Y:S02]  /*2b2c0*/  @!P0 SYNCS.PHASECHK.TRANS64 P0, [R22+URZ+0x22820], R3 ;  /* 0x02282003160085a7 */ /* 0x000e64000800007f */
[----:B-1----:R-:W-:Y:S05]  /*2b2d0*/  @!P0 BRA `(.L_x_12120) ;  /* 0xfffffffc00f08947 */ /* 0x002fea000383ffff */
[----:B------:R-:W-:Y:S05]  /*2b2e0*/  BRA `(.L_x_12304) ;  /* 0xffffff8800b07947 */ /* 0x000fea000383ffff */
.L_x_12124:
[----:B-1----:R1:W2:Y:S02]  /*2b2f0*/  SYNCS.PHASECHK.TRANS64.TRYWAIT P0, [R12+URZ+0x228a0], R2 ;  /* 0x0228a0020c0075a7 */ /* 0x0022a4000800017f */
[----:B--2---:R-:W-:Y:S05]  /*2b300*/  @!P0 NANOSLEEP.SYNCS 0x989680 ;  /* 0x009896800000895d */ /* 0x004fea0003900000 */
[----:B------:R-:W2:Y:S02]  /*2b310*/  @!P0 SYNCS.PHASECHK.TRANS64 P0, [R12+URZ+0x228a0], R2 ;  /* 0x0228a0020c0085a7 */ /* 0x000ea4000800007f */
[----:B--2---:R-:W-:Y:S05]  /*2b320*/  @!P0 BRA `(.L_x_12124) ;  /* 0xfffffffc00f08947 */ /* 0x004fea000383ffff */
[----:B------:R-:W-:Y:S05]  /*2b330*/  BRA `(.L_x_12305) ;  /* 0xffffff8800c87947 */ /* 0x000fea000383ffff */
.L_x_12129:
[----:B0-----:R0:W2:Y:S02]  /*2b340*/  SYNCS.PHASECHK.TRANS64.TRYWAIT P0, [R12+URZ+0x228c0], R2 ;  /* 0x0228c0020c0075a7 */ /* 0x0010a4000800017f */
[----:B--2---:R-:W-:Y:S05]  /*2b350*/  @!P0 NANOSLEEP.SYNCS 0x989680 ;  /* 0x009896800000895d */ /* 0x004fea0003900000 */
[----:B------:R-:W2:Y:S02]  /*2b360*/  @!P0 SYNCS.PHASECHK.TRANS64 P0, [R12+URZ+0x228c0], R2 ;  /* 0x0228c0020c0085a7 */ /* 0x000ea4000800007f */
[----:B--2---:R-:W-:Y:S05]  /*2b370*/  @!P0 BRA `(.L_x_12129) ;  /* 0xfffffffc00f08947 */ /* 0x004fea000383ffff */
[----:B------:R-:W-:Y:S05]  /*2b380*/  BRA `(.L_x_12306) ;  /* 0xffffff8c00447947 */ /* 0x000fea000383ffff */
.L_x_12139:
[----:B0-----:R0:W1:Y:S02]  /*2b390*/  SYNCS.PHASECHK.TRANS64.TRYWAIT P1, [R10+URZ+0x228a0], R2 ;  /* 0x0228a0020a0075a7 */ /* 0x001064000802017f */
[----:B-1----:R-:W-:Y:S05]  /*2b3a0*/  @!P1 NANOSLEEP.SYNCS 0x989680 ;  /* 0x009896800000995d */ /* 0x002fea0003900000 */
[----:B------:R-:W1:Y:S02]  /*2b3b0*/  @!P1 SYNCS.PHASECHK.TRANS64 P1, [R10+URZ+0x228a0], R2 ;  /* 0x0228a0020a0095a7 */ /* 0x000e64000802007f */
[----:B-1----:R-:W-:Y:S05]  /*2b3c0*/  @!P1 BRA `(.L_x_12139) ;  /* 0xfffffffc00f09947 */ /* 0x002fea000383ffff */
[----:B------:R-:W-:Y:S05]  /*2b3d0*/  BRA `(.L_x_12307) ;  /* 0xffffff9000b87947 */ /* 0x000fea000383ffff */
.L_x_12144:
[----:B-1----:R1:W2:Y:S02]  /*2b3e0*/  SYNCS.PHASECHK.TRANS64.TRYWAIT P1, [R10+URZ+0x228c0], R2 ;  /* 0x0228c0020a0075a7 */ /* 0x0022a4000802017f */
[----:B--2---:R-:W-:Y:S05]  /*2b3f0*/  @!P1 NANOSLEEP.SYNCS 0x989680 ;  /* 0x009896800000995d */ /* 0x004fea0003900000 */
[----:B------:R-:W2:Y:S02]  /*2b400*/  @!P1 SYNCS.PHASECHK.TRANS64 P1, [R10+URZ+0x228c0], R2 ;  /* 0x0228c0020a0095a7 */ /* 0x000ea4000802007f */
[----:B--2---:R-:W-:Y:S05]  /*2b410*/  @!P1 BRA `(.L_x_12144) ;  /* 0xfffffffc00f09947 */ /* 0x004fea000383ffff */
[----:B------:R-:W-:Y:S05]  /*2b420*/  BRA `(.L_x_12308) ;  /* 0xffffff9400307947 */ /* 0x000fea000383ffff */
.L_x_12168:
[----:B------:R-:W-:Y:S01]  /*2b430*/  SHF.R.U32.HI R11, RZ, 0x5, R21 ;  /* 0x00000005ff0b7819 */ /* 0x000fe20000011615 */
[----:B------:R-:W-:Y:S01]  /*2b440*/  BSSY B0, `(.L_x_12309) ;  /* 0x0000009000007945 */ /* 0x000fe20003800000 */
[----:B------:R-:W-:Y:S02]  /*2b450*/  IMAD.MOV.U32 R12, RZ, RZ, RZ ;  /* 0x000000ffff0c7224 */ /* 0x000fe400078e00ff */
[----:B------:R-:W-:Y:S01]  /*2b460*/  LOP3.LUT R11, R11, 0x3, RZ, 0xc0, !PT ;  /* 0x000000030b0b7812 */ /* 0x000fe200078ec0ff */
[----:B------:R-:W-:-:S04]  /*2b470*/  IMAD.MOV.U32 R15, RZ, RZ, -0x1 ;  /* 0xffffffffff0f7424 */ /* 0x000fc800078e00ff */
[----:B------:R-:W-:Y:S02]  /*2b480*/  IMAD.MOV.U32 R13, RZ, RZ, R11 ;  /* 0x000000ffff0d7224 */ /* 0x000fe400078e000b */
[----:B------:R-:W-:-:S07]  /*2b490*/  IMAD.MOV.U32 R11, RZ, RZ, 0x1f ;  /* 0x0000001fff0b7424 */ /* 0x000fce00078e00ff */
[----:B0----5:R-:W-:Y:S05]  /*2b4a0*/  WARPSYNC.COLLECTIVE R15, `(.L_x_12310) ;  /* 0x000000000f087348 */ /* 0x021fea0003c00000 */
[----:B------:R1:W2:Y:S02]  /*2b4b0*/  SHFL.IDX P6, R14, R13, R12, R11 ;  /* 0x0000000c0d0e7389 */ /* 0x0002a400000c000b */
[----:B012--5:R-:W-:Y:S01]  /*2b4c0*/  ENDCOLLECTIVE ;  /* 0x000000000000791b */ /* 0x027fe20003800000 */
.L_x_12310:
[----:B------:R-:W-:Y:S05]  /*2b4d0*/  BSYNC B0 ;  /* 0x0000000000007941 */ /* 0x000fea0003800000 */
.L_x_12309:
[----:B------:R-:W-:Y:S05]  /*2b4e0*/  BRA `(.L_x_12311) ;  /* 0xffffffa400c47947 */ /* 0x000fea000383ffff */
.L_x_12171:
[----:B--2---:R2:W3:Y:S02]  /*2b4f0*/  SYNCS.PHASECHK.TRANS64.TRYWAIT P0, [R17+URZ+0x22840], R0 ;  /* 0x02284000110075a7 */ /* 0x0044e4000800017f */
[----:B---3--:R-:W-:Y:S05]  /*2b500*/  @!P0 NANOSLEEP.SYNCS 0x989680 ;  /* 0x009896800000895d */ /* 0x008fea0003900000 */
[----:B------:R-:W3:Y:S02]  /*2b510*/  @!P0 SYNCS.PHASECHK.TRANS64 P0, [R17+URZ+0x22840], R0 ;  /* 0x02284000110085a7 */ /* 0x000ee4000800007f */
[----:B---3--:R-:W-:Y:S05]  /*2b520*/  @!P0 BRA `(.L_x_12171) ;  /* 0xfffffffc00f08947 */ /* 0x008fea000383ffff */
[----:B------:R-:W-:Y:S05]  /*2b530*/  BRA `(.L_x_12312) ;  /* 0xffffffa400ec7947 */ /* 0x000fea000383ffff */
.L_x_12172:
        /* <DEDUP_REMOVED lines=8> */
.L_x_12314:
[----:B------:R-:W-:Y:S05]  /*2b5c0*/  BSYNC B0 ;  /* 0x0000000000007941 */ /* 0x000fea0003800000 */
.L_x_12313:
        /* <DEDUP_REMOVED lines=9> */
.L_x_12315:
[----:B------:R-:W-:Y:S02]  /*2b660*/  IMAD.MOV.U32 R13, RZ, RZ, R4 ;  /* 0x000000ffff0d7224 */ /* 0x000fe400078e0004 */
[----:B------:R-:W-:Y:S02]  /*2b670*/  IMAD.MOV.U32 R12, RZ, RZ, 0x1 ;  /* 0x00000001ff0c7424 */ /* 0x000fe400078e00ff */
[----:B------:R-:W-:-:S07]  /*2b680*/  IMAD.MOV.U32 R3, RZ, RZ, R14 ;  /* 0x000000ffff037224 */ /* 0x000fce00078e000e */
[----:B------:R-:W-:Y:S05]  /*2b690*/  WARPSYNC.COLLECTIVE R15, `(.L_x_12316) ;  /* 0x000000000f087348 */ /* 0x000fea0003c00000 */
[----:B------:R0:W1:Y:S02]  /*2b6a0*/  SHFL.IDX P6, R14, R13, R12, R11 ;  /* 0x0000000c0d0e7389 */ /* 0x00006400000c000b */
[----:B01----:R-:W-:Y:S01]  /*2b6b0*/  ENDCOLLECTIVE ;  /* 0x000000000000791b */ /* 0x003fe20003800000 */
.L_x_12316:
        /* <DEDUP_REMOVED lines=15> */
.L_x_12317:
[----:B------:R-:W-:Y:S02]  /*2b7b0*/  @P0 IMAD R7, R5, 0x2, R22 ;  /* 0x0000000205070824 */ /* 0x000fe400078e0216 */
[----:B------:R-:W-:Y:S02]  /*2b7c0*/  IMAD.MOV.U32 R13, RZ, RZ, R4 ;  /* 0x000000ffff0d7224 */ /* 0x000fe400078e0004 */
[----:B------:R-:W-:Y:S02]  /*2b7d0*/  IMAD.MOV.U32 R12, RZ, RZ, 0x2 ;  /* 0x00000002ff0c7424 */ /* 0x000fe400078e00ff */
[----:B------:R-:W-:-:S07]  /*2b7e0*/  IMAD.MOV.U32 R3, RZ, RZ, R14 ;  /* 0x000000ffff037224 */ /* 0x000fce00078e000e */
[----:B------:R-:W-:Y:S05]  /*2b7f0*/  WARPSYNC.COLLECTIVE R15, `(.L_x_12318) ;  /* 0x000000000f087348 */ /* 0x000fea0003c00000 */
[----:B------:R0:W1:Y:S02]  /*2b800*/  SHFL.IDX P6, R14, R13, R12, R11 ;  /* 0x0000000c0d0e7389 */ /* 0x00006400000c000b */
[----:B01----:R-:W-:Y:S01]  /*2b810*/  ENDCOLLECTIVE ;  /* 0x000000000000791b */ /* 0x003fe20003800000 */
.L_x_12318:
        /* <DEDUP_REMOVED lines=15> */
.L_x_12319:
[----:B------:R-:W-:Y:S02]  /*2b910*/  @P0 IMAD R7, R5, 0x2, R22 ;  /* 0x0000000205070824 */ /* 0x000fe400078e0216 */
[----:B------:R-:W-:Y:S02]  /*2b920*/  IMAD.MOV.U32 R13, RZ, RZ, R4 ;  /* 0x000000ffff0d7224 */ /* 0x000fe400078e0004 */
[----:B------:R-:W-:Y:S02]  /*2b930*/  IMAD.MOV.U32 R12, RZ, RZ, 0x3 ;  /* 0x00000003ff0c7424 */ /* 0x000fe400078e00ff */
[----:B------:R-:W-:-:S07]  /*2b940*/  IMAD.MOV.U32 R3, RZ, RZ, R14 ;  /* 0x000000ffff037224 */ /* 0x000fce00078e000e */
[----:B------:R-:W-:Y:S05]  /*2b950*/  WARPSYNC.COLLECTIVE R15, `(.L_x_12320) ;  /* 0x000000000f087348 */ /* 0x000fea0003c00000 */
[----:B------:R0:W1:Y:S02]  /*2b960*/  SHFL.IDX P6, R14, R13, R12, R11 ;  /* 0x0000000c0d0e7389 */ /* 0x00006400000c000b */
[----:B01----:R-:W-:Y:S01]  /*2b970*/  ENDCOLLECTIVE ;  /* 0x000000000000791b */ /* 0x003fe20003800000 */
.L_x_12320:
        /* <DEDUP_REMOVED lines=15> */
.L_x_12321:
[----:B------:R-:W-:Y:S02]  /*2ba70*/  @P0 IMAD R7, R5, 0x2, R22 ;  /* 0x0000000205070824 */ /* 0x000fe400078e0216 */
[----:B------:R-:W-:Y:S02]  /*2ba80*/  IMAD.MOV.U32 R13, RZ, RZ, R4 ;  /* 0x000000ffff0d7224 */ /* 0x000fe400078e0004 */
[----:B------:R-:W-:Y:S02]  /*2ba90*/  IMAD.MOV.U32 R12, RZ, RZ, 0x4 ;  /* 0x00000004ff0c7424 */ /* 0x000fe400078e00ff */
[----:B------:R-:W-:-:S07]  /*2baa0*/  IMAD.MOV.U32 R3, RZ, RZ, R14 ;  /* 0x000000ffff037224 */ /* 0x000fce00078e000e */
[----:B------:R-:W-:Y:S05]  /*2bab0*/  WARPSYNC.COLLECTIVE R15, `(.L_x_12322) ;  /* 0x000000000f087348 */ /* 0x000fea0003c00000 */
[----:B------:R0:W1:Y:S02]  /*2bac0*/  SHFL.IDX P6, R14, R13, R12, R11 ;  /* 0x0000000c0d0e7389 */ /* 0x00006400000c000b */
[----:B01----:R-:W-:Y:S01]  /*2bad0*/  ENDCOLLECTIVE ;  /* 0x000000000000791b */ /* 0x003fe20003800000 */
.L_x_12322:
        /* <DEDUP_REMOVED lines=15> */
.L_x_12323:
[----:B------:R-:W-:Y:S02]  /*2bbd0*/  @P0 IMAD R7, R5, 0x2, R22 ;  /* 0x0000000205070824 */ /* 0x000fe400078e0216 */
[----:B------:R-:W-:Y:S02]  /*2bbe0*/  IMAD.MOV.U32 R13, RZ, RZ, R4 ;  /* 0x000000ffff0d7224 */ /* 0x000fe400078e0004 */
[----:B------:R-:W-:Y:S02]  /*2bbf0*/  IMAD.MOV.U32 R12, RZ, RZ, 0x5 ;  /* 0x00000005ff0c7424 */ /* 0x000fe400078e00ff */
[----:B------:R-:W-:-:S07]  /*2bc00*/  IMAD.MOV.U32 R3, RZ, RZ, R14 ;  /* 0x000000ffff037224 */ /* 0x000fce00078e000e */
[----:B------:R-:W-:Y:S05]  /*2bc10*/  WARPSYNC.COLLECTIVE R15, `(.L_x_12324) ;  /* 0x000000000f087348 */ /* 0x000fea0003c00000 */
[----:B------:R0:W1:Y:S02]  /*2bc20*/  SHFL.IDX P6, R14, R13, R12, R11 ;  /* 0x0000000c0d0e7389 */ /* 0x00006400000c000b */
[----:B01----:R-:W-:Y:S01]  /*2bc30*/  ENDCOLLECTIVE ;  /* 0x000000000000791b */ /* 0x003fe20003800000 */
.L_x_12324:
        /* <DEDUP_REMOVED lines=10> */
.L_x_12325:
[----:B------:R-:W-:Y:S01]  /*2bce0*/  @!PT LDS RZ, [RZ] ;  /* 0x00000000fffff984 */ /* 0x000fe20000000800 */
[----:B------:R-:W-:Y:S01]  /*2bcf0*/  @!PT LDS RZ, [RZ] ;  /* 0x00000000fffff984 */ /* 0x000fe20000000800 */
[----:B------:R-:W-:Y:S01]  /*2bd00*/  @!PT LDS RZ, [RZ] ;  /* 0x00000000fffff984 */ /* 0x000fe20000000800 */
[----:B------:R0:W-:Y:S01]  /*2bd10*/  @P0 LDGSTS.E.BYPASS.LTC128B.128 [R7+0x1e400], desc[UR42][R2.64], !P2 ;  /* 0x1e40000002070fae */ /* 0x0001e2000d101d6a */
[----:B------:R-:W-:Y:S01]  /*2bd20*/  IMAD.MOV.U32 R0, RZ, RZ, R14 ;  /* 0x000000ffff007224 */ /* 0x000fe200078e000e */
[----:B------:R-:W-:Y:S06]  /*2bd30*/  BRA `(.L_x_12326) ;  /* 0xffffffa4004c7947 */ /* 0x000fec000383ffff */
.L_x_12177:
        /* <DEDUP_REMOVED lines=9> */
.L_x_12327:
[C---:B------:R-:W-:Y:S01]  /*2bdd0*/  VIADD R6, R34.reuse, 0x10 ;  /* 0x0000001022067836 */ /* 0x040fe20000000000 */
[----:B------:R-:W-:Y:S01]  /*2bde0*/  ISETP.GE.AND P0, PT, R34, R5, PT ;  /* 0x000000052200720c */ /* 0x000fe20003f06270 */
[----:B------:R-:W-:Y:S02]  /*2bdf0*/  IMAD.MOV.U32 R13, RZ, RZ, R0 ;  /* 0x000000ffff0d7224 */ /* 0x000fe400078e0000 */
[----:B------:R-:W-:-:S10]  /*2be00*/  IMAD.MOV.U32 R2, RZ, RZ, R14 ;  /* 0x000000ffff027224 */ /* 0x000fd400078e000e */
[----:B------:R-:W-:Y:S05]  /*2be10*/  WARPSYNC.COLLECTIVE R15, `(.L_x_12328) ;  /* 0x000000000f087348 */ /* 0x000fea0003c00000 */
[----:B------:R0:W1:Y:S02]  /*2be20*/  SHFL.IDX P6, R14, R13, R12, R11 ;  /* 0x0000000c0d0e7389 */ /* 0x00006400000c000b */
[----:B01----:R-:W-:Y:S01]  /*2be30*/  ENDCOLLECTIVE ;  /* 0x000000000000791b */ /* 0x003fe20003800000 */
.L_x_12328:
[----:B------:R-:W-:Y:S02]  /*2be40*/  IMAD.MOV.U32 R13, RZ, RZ, R4 ;  /* 0x000000ffff0d7224 */ /* 0x000fe400078e0004 */
[----:B------:R-:W-:Y:S02]  /*2be50*/  IMAD.MOV.U32 R12, RZ, RZ, 0x1 ;  /* 0x00000001ff0c7424 */ /* 0x000fe400078e00ff */
[----:B------:R-:W-:-:S07]  /*2be60*/  IMAD.MOV.U32 R3, RZ, RZ, R14 ;  /* 0x000000ffff037224 */ /* 0x000fce00078e000e */
[----:B------:R-:W-:Y:S05]  /*2be70*/  WARPSYNC.COLLECTIVE R15, `(.L_x_12329) ;  /* 0x000000000f087348 */ /* 0x000fea0003c00000 */
[----:B------:R0:W1:Y:S02]  /*2be80*/  SHFL.IDX P6, R14, R13, R12, R11 ;  /* 0x0000000c0d0e7389 */ /* 0x00006400000c000b */
[----:B01----:R-:W-:Y:S01]  /*2be90*/  ENDCOLLECTIVE ;  /* 0x000000000000791b */ /* 0x003fe20003800000 */
.L_x_12329:
        /* <DEDUP_REMOVED lines=15> */
.L_x_12330:
[----:B------:R-:W-:Y:S02]  /*2bf90*/  IMAD.MOV.U32 R13, RZ, RZ, R4 ;  /* 0x000000ffff0d7224 */ /* 0x000fe400078e0004 */
[----:B------:R-:W-:Y:S02]  /*2bfa0*/  IMAD.MOV.U32 R12, RZ, RZ, 0x2 ;  /* 0x00000002ff0c7424 */ /* 0x000fe400078e00ff */
[----:B------:R-:W-:-:S07]  /*2bfb0*/  IMAD.MOV.U32 R3, RZ, RZ, R14 ;  /* 0x000000ffff037224 */ /* 0x000fce00078e000e */
[----:B------:R-:W-:Y:S05]  /*2bfc0*/  WARPSYNC.COLLECTIVE R15, `(.L_x_12331) ;  /* 0x000000000f087348 */ /* 0x000fea0003c00000 */
[----:B------:R0:W1:Y:S02]  /*2bfd0*/  SHFL.IDX P6, R14, R13, R12, R11 ;  /* 0x0000000c0d0e7389 */ /* 0x00006400000c000b */
[----:B01----:R-:W-:Y:S01]  /*2bfe0*/  ENDCOLLECTIVE ;  /* 0x000000000000791b */ /* 0x003fe20003800000 */
.L_x_12331:
        /* <DEDUP_REMOVED lines=16> */
.L_x_12332:
[----:B------:R-:W-:Y:S02]  /*2c0f0*/  IMAD.MOV.U32 R13, RZ, RZ, R4 ;  /* 0x000000ffff0d7224 */ /* 0x000fe400078e0004 */
[----:B------:R-:W-:Y:S02]  /*2c100*/  IMAD.MOV.U32 R12, RZ, RZ, 0x3 ;  /* 0x00000003ff0c7424 */ /* 0x000fe400078e00ff */
[----:B------:R-:W-:-:S07]  /*2c110*/  IMAD.MOV.U32 R3, RZ, RZ, R14 ;  /* 0x000000ffff037224 */ /* 0x000fce00078e000e */
[----:B------:R-:W-:Y:S05]  /*2c120*/  WARPSYNC.COLLECTIVE R15, `(.L_x_12333) ;  /* 0x000000000f087348 */ /* 0x000fea0003c00000 */
[----:B------:R0:W1:Y:S02]  /*2c130*/  SHFL.IDX P6, R14, R13, R12, R11 ;  /* 0x0000000c0d0e7389 */ /* 0x00006400000c000b */
[----:B01----:R-:W-:Y:S01]  /*2c140*/  ENDCOLLECTIVE ;  /* 0x000000000000791b */ /* 0x003fe20003800000 */
.L_x_12333:
        /* <DEDUP_REMOVED lines=16> */
.L_x_12334:
[----:B------:R-:W-:Y:S02]  /*2c250*/  IMAD.MOV.U32 R13, RZ, RZ, R4 ;  /* 0x000000ffff0d7224 */ /* 0x000fe400078e0004 */
[----:B------:R-:W-:Y:S02]  /*2c260*/  IMAD.MOV.U32 R12, RZ, RZ, 0x4 ;  /* 0x00000004ff0c7424 */ /* 0x000fe400078e00ff */
[----:B------:R-:W-:-:S07]  /*2c270*/  IMAD.MOV.U32 R3, RZ, RZ, R14 ;  /* 0x000000ffff037224 */ /* 0x000fce00078e000e */
[----:B------:R-:W-:Y:S05]  /*2c280*/  WARPSYNC.COLLECTIVE R15, `(.L_x_12335) ;  /* 0x000000000f087348 */ /* 0x000fea0003c00000 */
[----:B------:R0:W1:Y:S02]  /*2c290*/  SHFL.IDX P6, R14, R13, R12, R11 ;  /* 0x0000000c0d0e7389 */ /* 0x00006400000c000b */
[----:B01----:R-:W-:Y:S01]  /*2c2a0*/  ENDCOLLECTIVE ;  /* 0x000000000000791b */ /* 0x003fe20003800000 */
.L_x_12335:
        /* <DEDUP_REMOVED lines=16> */
.L_x_12336:
[----:B------:R-:W-:Y:S02]  /*2c3b0*/  IMAD.MOV.U32 R13, RZ, RZ, R4 ;  /* 0x000000ffff0d7224 */ /* 0x000fe400078e0004 */
[----:B------:R-:W-:Y:S02]  /*2c3c0*/  IMAD.MOV.U32 R12, RZ, RZ, 0x5 ;  /* 0x00000005ff0c7424 */ /* 0x000fe400078e00ff */
[----:B------:R-:W-:-:S07]  /*2c3d0*/  IMAD.MOV.U32 R3, RZ, RZ, R14 ;  /* 0x000000ffff037224 */ /* 0x000fce00078e000e */
[----:B------:R-:W-:Y:S05]  /*2c3e0*/  WARPSYNC.COLLECTIVE R15, `(.L_x_12337) ;  /* 0x000000000f087348 */ /* 0x000fea0003c00000 */
[----:B------:R0:W1:Y:S02]  /*2c3f0*/  SHFL.IDX P6, R14, R13, R12, R11 ;  /* 0x0000000c0d0e7389 */ /* 0x00006400000c000b */
[----:B01----:R-:W-:Y:S01]  /*2c400*/  ENDCOLLECTIVE ;  /* 0x000000000000791b */ /* 0x003fe20003800000 */
.L_x_12337:
        /* <DEDUP_REMOVED lines=16> */
.L_x_12338:
[----:B------:R-:W-:Y:S02]  /*2c510*/  IMAD.MOV.U32 R13, RZ, RZ, R4 ;  /* 0x000000ffff0d7224 */ /* 0x000fe400078e0004 */
[----:B------:R-:W-:Y:S02]  /*2c520*/  IMAD.MOV.U32 R12, RZ, RZ, 0x6 ;  /* 0x00000006ff0c7424 */ /* 0x000fe400078e00ff */
[----:B------:R-:W-:-:S07]  /*2c530*/  IMAD.MOV.U32 R3, RZ, RZ, R14 ;  /* 0x000000ffff037224 */ /* 0x000fce00078e000e */
[----:B------:R-:W-:Y:S05]  /*2c540*/  WARPSYNC.COLLECTIVE R15, `(.L_x_12339) ;  /* 0x000000000f087348 */ /* 0x000fea0003c00000 */
[----:B------:R0:W1:Y:S02]  /*2c550*/  SHFL.IDX P6, R14, R13, R12, R11 ;  /* 0x0000000c0d0e7389 */ /* 0x00006400000c000b */
[----:B01----:R-:W-:Y:S01]  /*2c560*/  ENDCOLLECTIVE ;  /* 0x000000000000791b */ /* 0x003fe20003800000 */
.L_x_12339:
        /* <DEDUP_REMOVED lines=16> */
.L_x_12340:
[----:B------:R-:W-:Y:S02]  /*2c670*/  IMAD.MOV.U32 R13, RZ, RZ, R4 ;  /* 0x000000ffff0d7224 */ /* 0x000fe400078e0004 */
[----:B------:R-:W-:Y:S02]  /*2c680*/  IMAD.MOV.U32 R12, RZ, RZ, 0x7 ;  /* 0x00000007ff0c7424 */ /* 0x000fe400078e00ff */
[----:B------:R-:W-:-:S07]  /*2c690*/  IMAD.MOV.U32 R3, RZ, RZ, R14 ;  /* 0x000000ffff037224 */ /* 0x000fce00078e000e */
[----:B------:R-:W-:Y:S05]  /*2c6a0*/  WARPSYNC.COLLECTIVE R15, `(.L_x_12341) ;  /* 0x000000000f087348 */ /* 0x000fea0003c00000 */
[----:B------:R0:W1:Y:S02]  /*2c6b0*/  SHFL.IDX P6, R14, R13, R12, R11 ;  /* 0x0000000c0d0e7389 */ /* 0x00006400000c000b */
[----:B01----:R-:W-:Y:S01]  /*2c6c0*/  ENDCOLLECTIVE ;  /* 0x000000000000791b */ /* 0x003fe20003800000 */
.L_x_12341:
        /* <DEDUP_REMOVED lines=10> */
.L_x_12342:
[----:B------:R-:W-:Y:S01]  /*2c770*/  @!PT LDS RZ, [RZ] ;  /* 0x00000000fffff984 */ /* 0x000fe20000000800 */
[----:B------:R-:W-:Y:S01]  /*2c780*/  @!PT LDS RZ, [RZ] ;  /* 0x00000000fffff984 */ /* 0x000fe20000000800 */
[----:B------:R-:W-:Y:S01]  /*2c790*/  @!PT LDS RZ, [RZ] ;  /* 0x00000000fffff984 */ /* 0x000fe20000000800 */
[----:B------:R0:W-:Y:S01]  /*2c7a0*/  @!P0 LDGSTS.E.BYPASS.LTC128B.128 [R8+0x1b400], desc[UR42][R2.64], !P1 ;  /* 0x1b40000002088fae */ /* 0x0001e2000c901d6a */
[----:B------:R-:W-:Y:S01]  /*2c7b0*/  IMAD.MOV.U32 R0, RZ, RZ, R14 ;  /* 0x000000ffff007224 */ /* 0x000fe200078e000e */
[----:B------:R-:W-:Y:S06]  /*2c7c0*/  BRA `(.L_x_12343) ;  /* 0xffffffa400d07947 */ /* 0x000fec000383ffff */
.L_x_12180:
[----:B0-----:R0:W1:Y:S02]  /*2c7d0*/  SYNCS.PHASECHK.TRANS64.TRYWAIT P0, [R22+URZ+0x22820], R3 ;  /* 0x02282003160075a7 */ /* 0x001064000800017f */
[----:B-1----:R-:W-:Y:S05]  /*2c7e0*/  @!P0 NANOSLEEP.SYNCS 0x989680 ;  /* 0x009896800000895d */ /* 0x002fea0003900000 */
[----:B------:R-:W1:Y:S02]  /*2c7f0*/  @!P0 SYNCS.PHASECHK.TRANS64 P0, [R22+URZ+0x22820], R3 ;  /* 0x02282003160085a7 */ /* 0x000e64000800007f */
[----:B-1----:R-:W-:Y:S05]  /*2c800*/  @!P0 BRA `(.L_x_12180) ;  /* 0xfffffffc00f08947 */ /* 0x002fea000383ffff */
[----:B------:R-:W-:Y:S05]  /*2c810*/  BRA `(.L_x_12344) ;  /* 0xffffffa8002c7947 */ /* 0x000fea000383ffff */
.L_x_12183:
[----:B-1----:R1:W2:Y:S02]  /*2c820*/  SYNCS.PHASECHK.TRANS64.TRYWAIT P0, [R17+URZ+0x22860], R0 ;  /* 0x02286000110075a7 */ /* 0x0022a4000800017f */
[----:B--2---:R-:W-:Y:S05]  /*2c830*/  @!P0 NANOSLEEP.SYNCS 0x989680 ;  /* 0x009896800000895d */ /* 0x004fea0003900000 */
[----:B------:R-:W2:Y:S02]  /*2c840*/  @!P0 SYNCS.PHASECHK.TRANS64 P0, [R17+URZ+0x22860], R0 ;  /* 0x02286000110085a7 */ /* 0x000ea4000800007f */
[----:B--2---:R-:W-:Y:S05]  /*2c850*/  @!P0 BRA `(.L_x_12183) ;  /* 0xfffffffc00f08947 */ /* 0x004fea000383ffff */
[----:B------:R-:W-:Y:S05]  /*2c860*/  BRA `(.L_x_12345) ;  /* 0xffffffa8003c7947 */ /* 0x000fea000383ffff */
.L_x_12184:
        /* <DEDUP_REMOVED lines=8> */
.L_x_12347:
[----:B------:R-:W-:Y:S05]  /*2c8f0*/  BSYNC B0 ;  /* 0x0000000000007941 */ /* 0x000fea0003800000 */
.L_x_12346:
        /* <DEDUP_REMOVED lines=13> */
.L_x_12348:
        /* <DEDUP_REMOVED lines=11> */
.L_x_12349:
        /* <DEDUP_REMOVED lines=17> */
.L_x_12350:
[----:B------:R-:W-:Y:S02]  /*2cb90*/  IMAD.MOV.U32 R13, RZ, RZ, R6 ;  /* 0x000000ffff0d7224 */ /* 0x000fe400078e0006 */
[----:B------:R-:W-:Y:S01]  /*2cba0*/  IMAD.MOV.U32 R12, RZ, RZ, 0x2 ;  /* 0x00000002ff0c7424 */ /* 0x000fe200078e00ff */
[----:B------:R-:W-:-:S13]  /*2cbb0*/  IADD3 R2, P4, R14, R0, RZ ;  /* 0x000000000e027210 */ /* 0x000fda0007f9e0ff */
[----:B------:R-:W-:Y:S05]  /*2cbc0*/  WARPSYNC.COLLECTIVE R15, `(.L_x_12351) ;  /* 0x000000000f087348 */ /* 0x000fea0003c00000 */
[----:B------:R0:W1:Y:S02]  /*2cbd0*/  SHFL.IDX P6, R14, R13, R12, R11 ;  /* 0x0000000c0d0e7389 */ /* 0x00006400000c000b */
[----:B01----:R-:W-:Y:S01]  /*2cbe0*/  ENDCOLLECTIVE ;  /* 0x000000000000791b */ /* 0x003fe20003800000 */
.L_x_12351:
        /* <DEDUP_REMOVED lines=17> */
.L_x_12352:
[----:B------:R-:W-:Y:S02]  /*2cd00*/  IMAD.MOV.U32 R13, RZ, RZ, R6 ;  /* 0x000000ffff0d7224 */ /* 0x000fe400078e0006 */
[----:B------:R-:W-:Y:S01]  /*2cd10*/  IMAD.MOV.U32 R12, RZ, RZ, 0x3 ;  /* 0x00000003ff0c7424 */ /* 0x000fe200078e00ff */
[----:B------:R-:W-:-:S13]  /*2cd20*/  IADD3 R2, P4, R14, R0, RZ ;  /* 0x000000000e027210 */ /* 0x000fda0007f9e0ff */
[----:B------:R-:W-:Y:S05]  /*2cd30*/  WARPSYNC.COLLECTIVE R15, `(.L_x_12353) ;  /* 0x000000000f087348 */ /* 0x000fea0003c00000 */
[----:B------:R0:W1:Y:S02]  /*2cd40*/  SHFL.IDX P6, R14, R13, R12, R11 ;  /* 0x0000000c0d0e7389 */ /* 0x00006400000c000b */
[----:B01----:R-:W-:Y:S01]  /*2cd50*/  ENDCOLLECTIVE ;  /* 0x000000000000791b */ /* 0x003fe20003800000 */
.L_x_12353:
        /* <DEDUP_REMOVED lines=17> */
.L_x_12354:
[----:B------:R-:W-:Y:S02]  /*2ce70*/  IMAD.MOV.U32 R13, RZ, RZ, R6 ;  /* 0x000000ffff0d7224 */ /* 0x000fe400078e0006 */
[----:B------:R-:W-:Y:S01]  /*2ce80*/  IMAD.MOV.U32 R12, RZ, RZ, 0x4 ;  /* 0x00000004ff0c7424 */ /* 0x000fe200078e00ff */
[----:B------:R-:W-:-:S13]  /*2ce90*/  IADD3 R2, P4, R14, R0, RZ ;  /* 0x000000000e027210 */ /* 0x000fda0007f9e0ff */
[----:B------:R-:W-:Y:S05]  /*2cea0*/  WARPSYNC.COLLECTIVE R15, `(.L_x_12355) ;  /* 0x000000000f087348 */ /* 0x000fea0003c00000 */
[----:B------:R0:W1:Y:S02]  /*2ceb0*/  SHFL.IDX P6, R14, R13, R12, R11 ;  /* 0x0000000c0d0e7389 */ /* 0x00006400000c000b */
[----:B01----:R-:W-:Y:S01]  /*2cec0*/  ENDCOLLECTIVE ;  /* 0x000000000000791b */ /* 0x003fe20003800000 */
.L_x_12355:
        /* <DEDUP_REMOVED lines=17> */
.L_x_12356:
[----:B------:R-:W-:Y:S02]  /*2cfe0*/  IMAD.MOV.U32 R13, RZ, RZ, R6 ;  /* 0x000000ffff0d7224 */ /* 0x000fe400078e0006 */
[----:B------:R-:W-:Y:S01]  /*2cff0*/  IMAD.MOV.U32 R12, RZ, RZ, 0x5 ;  /* 0x00000005ff0c7424 */ /* 0x000fe200078e00ff */
[----:B------:R-:W-:-:S13]  /*2d000*/  IADD3 R2, P4, R14, R0, RZ ;  /* 0x000000000e027210 */ /* 0x000fda0007f9e0ff */
[----:B------:R-:W-:Y:S05]  /*2d010*/  WARPSYNC.COLLECTIVE R15, `(.L_x_12357) ;  /* 0x000000000f087348 */ /* 0x000fea0003c00000 */
[----:B------:R0:W1:Y:S02]  /*2d020*/  SHFL.IDX P6, R14, R13, R12, R11 ;  /* 0x0000000c0d0e7389 */ /* 0x00006400000c000b */
[----:B01----:R-:W-:Y:S01]  /*2d030*/  ENDCOLLECTIVE ;  /* 0x000000000000791b */ /* 0x003fe20003800000 */
.L_x_12357:
        /* <DEDUP_REMOVED lines=12> */
.L_x_12358:
        /* <DEDUP_REMOVED lines=9> */
.L_x_12191:
[----:B0-----:R0:W1:Y:S02]  /*2d190*/  SYNCS.PHASECHK.TRANS64.TRYWAIT P0, [R4+URZ+0x22840], R21 ;  /* 0x02284015040075a7 */ /* 0x001064000800017f */
[----:B-1----:R-:W-:Y:S05]  /*2d1a0*/  @!P0 NANOSLEEP.SYNCS 0x989680 ;  /* 0x009896800000895d */ /* 0x002fea0003900000 */
[----:B------:R-:W1:Y:S02]  /*2d1b0*/  @!P0 SYNCS.PHASECHK.TRANS64 P0, [R4+URZ+0x22840], R21 ;  /* 0x02284015040085a7 */ /* 0x000e64000800007f */
[----:B-1----:R-:W-:Y:S05]  /*2d1c0*/  @!P0 BRA `(.L_x_12191) ;  /* 0xfffffffc00f08947 */ /* 0x002fea000383ffff */
[----:B------:R-:W-:Y:S05]  /*2d1d0*/  BRA `(.L_x_12360) ;  /* 0xffffffa800a47947 */ /* 0x000fea000383ffff */
.L_x_12192:
        /* <DEDUP_REMOVED lines=8> */
.L_x_12362:
[----:B------:R-:W-:Y:S05]  /*2d260*/  BSYNC B1 ;  /* 0x0000000000017941 */ /* 0x000fea0003800000 */
.L_x_12361:
        /* <DEDUP_REMOVED lines=9> */
.L_x_12363:
[----:B------:R-:W-:Y:S02]  /*2d300*/  IMAD.MOV.U32 R13, RZ, RZ, R9 ;  /* 0x000000ffff0d7224 */ /* 0x000fe400078e0009 */
[----:B------:R-:W-:Y:S02]  /*2d310*/  IMAD.MOV.U32 R12, RZ, RZ, 0x1 ;  /* 0x00000001ff0c7424 */ /* 0x000fe400078e00ff */
[----:B------:R-:W-:-:S07]  /*2d320*/  IMAD.MOV.U32 R2, RZ, RZ, R14 ;  /* 0x000000ffff027224 */ /* 0x000fce00078e000e */
[----:B------:R-:W-:Y:S05]  /*2d330*/  WARPSYNC.COLLECTIVE R15, `(.L_x_12364) ;  /* 0x000000000f087348 */ /* 0x000fea0003c00000 */
[----:B------:R0:W1:Y:S02]  /*2d340*/  SHFL.IDX P6, R14, R13, R12, R11 ;  /* 0x0000000c0d0e7389 */ /* 0x00006400000c000b */
[----:B01----:R-:W-:Y:S01]  /*2d350*/  ENDCOLLECTIVE ;  /* 0x000000000000791b */ /* 0x003fe20003800000 */
.L_x_12364:
        /* <DEDUP_REMOVED lines=11> */
.L_x_12365:
[----:B------:R-:W-:Y:S02]  /*2d410*/  IMAD.MOV.U32 R13, RZ, RZ, R9 ;  /* 0x000000ffff0d7224 */ /* 0x000fe400078e0009 */
[----:B------:R-:W-:Y:S02]  /*2d420*/  IMAD.MOV.U32 R12, RZ, RZ, 0x2 ;  /* 0x00000002ff0c7424 */ /* 0x000fe400078e00ff */
[----:B------:R-:W-:-:S07]  /*2d430*/  IMAD.MOV.U32 R2, RZ, RZ, R14 ;  /* 0x000000ffff027224 */ /* 0x000fce00078e000e */
[----:B------:R-:W-:Y:S05]  /*2d440*/  WARPSYNC.COLLECTIVE R15, `(.L_x_12366) ;  /* 0x000000000f087348 */ /* 0x000fea0003c00000 */
[----:B------:R0:W1:Y:S02]  /*2d450*/  SHFL.IDX P6, R14, R13, R12, R11 ;  /* 0x0000000c0d0e7389 */ /* 0x00006400000c000b */
[----:B01----:R-:W-:Y:S01]  /*2d460*/  ENDCOLLECTIVE ;  /* 0x000000000000791b */ /* 0x003fe20003800000 */
.L_x_12366:
        /* <DEDUP_REMOVED lines=11> */
.L_x_12367:
[----:B------:R-:W-:Y:S02]  /*2d520*/  IMAD.MOV.U32 R13, RZ, RZ, R9 ;  /* 0x000000ffff0d7224 */ /* 0x000fe400078e0009 */
[----:B------:R-:W-:Y:S02]  /*2d530*/  IMAD.MOV.U32 R12, RZ, RZ, 0x3 ;  /* 0x00000003ff0c7424 */ /* 0x000fe400078e00ff */
[----:B------:R-:W-:-:S07]  /*2d540*/  IMAD.MOV.U32 R2, RZ, RZ, R14 ;  /* 0x000000ffff027224 */ /* 0x000fce00078e000e */
[----:B------:R-:W-:Y:S05]  /*2d550*/  WARPSYNC.COLLECTIVE R15, `(.L_x_12368) ;  /* 0x000000000f087348 */ /* 0x000fea0003c00000 */
[----:B------:R0:W1:Y:S02]  /*2d560*/  SHFL.IDX P6, R14, R13, R12, R11 ;  /* 0x0000000c0d0e7389 */ /* 0x00006400000c000b */
[----:B01----:R-:W-:Y:S01]  /*2d570*/  ENDCOLLECTIVE ;  /* 0x000000000000791b */ /* 0x003fe20003800000 */
.L_x_12368:
        /* <DEDUP_REMOVED lines=11> */
.L_x_12369:
[----:B------:R-:W-:Y:S02]  /*2d630*/  IMAD.MOV.U32 R13, RZ, RZ, R9 ;  /* 0x000000ffff0d7224 */ /* 0x000fe400078e0009 */
[----:B------:R-:W-:Y:S02]  /*2d640*/  IMAD.MOV.U32 R12, RZ, RZ, 0x4 ;  /* 0x00000004ff0c7424 */ /* 0x000fe400078e00ff */
[----:B------:R-:W-:-:S07]  /*2d650*/  IMAD.MOV.U32 R2, RZ, RZ, R14 ;  /* 0x000000ffff027224 */ /* 0x000fce00078e000e */
[----:B------:R-:W-:Y:S05]  /*2d660*/  WARPSYNC.COLLECTIVE R15, `(.L_x_12370) ;  /* 0x000000000f087348 */ /* 0x000fea0003c00000 */
[----:B------:R0:W1:Y:S02]  /*2d670*/  SHFL.IDX P6, R14, R13, R12, R11 ;  /* 0x0000000c0d0e7389 */ /* 0x00006400000c000b */
[----:B01----:R-:W-:Y:S01]  /*2d680*/  ENDCOLLECTIVE ;  /* 0x000000000000791b */ /* 0x003fe20003800000 */
.L_x_12370:
        /* <DEDUP_REMOVED lines=11> */
.L_x_12371:
[----:B------:R-:W-:Y:S02]  /*2d740*/  IMAD.MOV.U32 R13, RZ, RZ, R9 ;  /* 0x000000ffff0d7224 */ /* 0x000fe400078e0009 */
[----:B------:R-:W-:Y:S02]  /*2d750*/  IMAD.MOV.U32 R12, RZ, RZ, 0x5 ;  /* 0x00000005ff0c7424 */ /* 0x000fe400078e00ff */
[----:B------:R-:W-:-:S07]  /*2d760*/  IMAD.MOV.U32 R2, RZ, RZ, R14 ;  /* 0x000000ffff027224 */ /* 0x000fce00078e000e */
[----:B------:R-:W-:Y:S05]  /*2d770*/  WARPSYNC.COLLECTIVE R15, `(.L_x_12372) ;  /* 0x000000000f087348 */ /* 0x000fea0003c00000 */
[----:B------:R0:W1:Y:S02]  /*2d780*/  SHFL.IDX P6, R14, R13, R12, R11 ;  /* 0x0000000c0d0e7389 */ /* 0x00006400000c000b */
[----:B01----:R-:W-:Y:S01]  /*2d790*/  ENDCOLLECTIVE ;  /* 0x000000000000791b */ /* 0x003fe20003800000 */
.L_x_12372:
        /* <DEDUP_REMOVED lines=11> */
.L_x_12373:
[----:B------:R-:W-:Y:S01]  /*2d850*/  IMAD.MOV.U32 R2, RZ, RZ, R14 ;  /* 0x000000ffff027224 */ /* 0x000fe200078e000e */
[----:B------:R-:W-:Y:S06]  /*2d860*/  BRA `(.L_x_12374) ;  /* 0xffffffa400d87947 */ /* 0x000fec000383ffff */
.L_x_12197:
[----:B---3--:R3:W4:Y:S02]  /*2d870*/  SYNCS.PHASECHK.TRANS64.TRYWAIT P0, [R4+URZ+0x22860], R21 ;  /* 0x02286015040075a7 */ /* 0x008724000800017f */
[----:B----4-:R-:W-:Y:S05]  /*2d880*/  @!P0 NANOSLEEP.SYNCS 0x989680 ;  /* 0x009896800000895d */ /* 0x010fea0003900000 */
[----:B------:R-:W4:Y:S02]  /*2d890*/  @!P0 SYNCS.PHASECHK.TRANS64 P0, [R4+URZ+0x22860], R21 ;  /* 0x02286015040085a7 */ /* 0x000f24000800007f */
[----:B----4-:R-:W-:Y:S05]  /*2d8a0*/  @!P0 BRA `(.L_x_12197) ;  /* 0xfffffffc00f08947 */ /* 0x010fea000383ffff */
[----:B------:R-:W-:Y:S05]  /*2d8b0*/  BRA `(.L_x_12375) ;  /* 0xffffffa800287947 */ /* 0x000fea000383ffff */
.L_x_12198:
        /* <DEDUP_REMOVED lines=8> */
.L_x_12377:
[----:B------:R-:W-:Y:S05]  /*2d940*/  BSYNC B1 ;  /* 0x0000000000017941 */ /* 0x000fea0003800000 */
.L_x_12376:
        /* <DEDUP_REMOVED lines=9> */
.L_x_12378:
[----:B------:R-:W-:Y:S02]  /*2d9e0*/  IMAD.MOV.U32 R13, RZ, RZ, R7 ;  /* 0x000000ffff0d7224 */ /* 0x000fe400078e0007 */
[----:B------:R-:W-:Y:S01]  /*2d9f0*/  IMAD.MOV.U32 R12, RZ, RZ, 0x1 ;  /* 0x00000001ff0c7424 */ /* 0x000fe200078e00ff */
[----:B------:R-:W-:-:S13]  /*2da00*/  IADD3 R2, P0, R14, R0, RZ ;  /* 0x000000000e027210 */ /* 0x000fda0007f1e0ff */
[----:B------:R-:W-:Y:S05]  /*2da10*/  WARPSYNC.COLLECTIVE R15, `(.L_x_12379) ;  /* 0x000000000f087348 */ /* 0x000fea0003c00000 */
[----:B------:R0:W1:Y:S02]  /*2da20*/  SHFL.IDX P6, R14, R13, R12, R11 ;  /* 0x0000000c0d0e7389 */ /* 0x00006400000c000b */
[----:B01----:R-:W-:Y:S01]  /*2da30*/  ENDCOLLECTIVE ;  /* 0x000000000000791b */ /* 0x003fe20003800000 */
.L_x_12379:
        /* <DEDUP_REMOVED lines=13> */
.L_x_12380:
[----:B------:R-:W-:Y:S02]  /*2db10*/  IMAD.MOV.U32 R13, RZ, RZ, R7 ;  /* 0x000000ffff0d7224 */ /* 0x000fe400078e0007 */
[----:B------:R-:W-:Y:S01]  /*2db20*/  IMAD.MOV.U32 R12, RZ, RZ, 0x2 ;  /* 0x00000002ff0c7424 */ /* 0x000fe200078e00ff */
[----:B------:R-:W-:-:S13]  /*2db30*/  IADD3 R2, P0, R14, R0, RZ ;  /* 0x000000000e027210 */ /* 0x000fda0007f1e0ff */
[----:B------:R-:W-:Y:S05]  /*2db40*/  WARPSYNC.COLLECTIVE R15, `(.L_x_12381) ;  /* 0x000000000f087348 */ /* 0x000fea0003c00000 */
[----:B------:R0:W1:Y:S02]  /*2db50*/  SHFL.IDX P6, R14, R13, R12, R11 ;  /* 0x0000000c0d0e7389 */ /* 0x00006400000c000b */
[----:B01----:R-:W-:Y:S01]  /*2db60*/  ENDCOLLECTIVE ;  /* 0x000000000000791b */ /* 0x003fe20003800000 */
.L_x_12381:
        /* <DEDUP_REMOVED lines=13> */
.L_x_12382:
[----:B------:R-:W-:Y:S02]  /*2dc40*/  IMAD.MOV.U32 R13, RZ, RZ, R7 ;  /* 0x000000ffff0d7224 */ /* 0x000fe400078e0007 */
[----:B------:R-:W-:Y:S01]  /*2dc50*/  IMAD.MOV.U32 R12, RZ, RZ, 0x3 ;  /* 0x00000003ff0c7424 */ /* 0x000fe200078e00ff */
[----:B------:R-:W-:-:S13]  /*2dc60*/  IADD3 R2, P0, R14, R0, RZ ;  /* 0x000000000e027210 */ /* 0x000fda0007f1e0ff */
[----:B------:R-:W-:Y:S05]  /*2dc70*/  WARPSYNC.COLLECTIVE R15, `(.L_x_12383) ;  /* 0x000000000f087348 */ /* 0x000fea0003c00000 */
[----:B------:R0:W1:Y:S02]  /*2dc80*/  SHFL.IDX P6, R14, R13, R12, R11 ;  /* 0x0000000c0d0e7389 */ /* 0x00006400000c000b */
[----:B01----:R-:W-:Y:S01]  /*2dc90*/  ENDCOLLECTIVE ;  /* 0x000000000000791b */ /* 0x003fe20003800000 */
.L_x_12383:
        /* <DEDUP_REMOVED lines=13> */
.L_x_12384:
[----:B------:R-:W-:Y:S02]  /*2dd70*/  IMAD.MOV.U32 R13, RZ, RZ, R7 ;  /* 0x000000ffff0d7224 */ /* 0x000fe400078e0007 */
[----:B------:R-:W-:Y:S01]  /*2dd80*/  IMAD.MOV.U32 R12, RZ, RZ, 0x4 ;  /* 0x00000004ff0c7424 */ /* 0x000fe200078e00ff */
[----:B------:R-:W-:-:S13]  /*2dd90*/  IADD3 R2, P0, R14, R0, RZ ;  /* 0x000000000e027210 */ /* 0x000fda0007f1e0ff */
[----:B------:R-:W-:Y:S05]  /*2dda0*/  WARPSYNC.COLLECTIVE R15, `(.L_x_12385) ;  /* 0x000000000f087348 */ /* 0x000fea0003c00000 */
[----:B------:R0:W1:Y:S02]  /*2ddb0*/  SHFL.IDX P6, R14, R13, R12, R11 ;  /* 0x0000000c0d0e7389 */ /* 0x00006400000c000b */
[----:B01----:R-:W-:Y:S01]  /*2ddc0*/  ENDCOLLECTIVE ;  /* 0x000000000000791b */ /* 0x003fe20003800000 */
.L_x_12385:
        /* <DEDUP_REMOVED lines=13> */
.L_x_12386:
[----:B------:R-:W-:Y:S02]  /*2dea0*/  IMAD.MOV.U32 R13, RZ, RZ, R7 ;  /* 0x000000ffff0d7224 */ /* 0x000fe400078e0007 */
[----:B------:R-:W-:Y:S01]  /*2deb0*/  IMAD.MOV.U32 R12, RZ, RZ, 0x5 ;  /* 0x00000005ff0c7424 */ /* 0x000fe200078e00ff */
[----:B------:R-:W-:-:S13]  /*2dec0*/  IADD3 R2, P0, R14, R0, RZ ;  /* 0x000000000e027210 */ /* 0x000fda0007f1e0ff */
[----:B------:R-:W-:Y:S05]  /*2ded0*/  WARPSYNC.COLLECTIVE R15, `(.L_x_12387) ;  /* 0x000000000f087348 */ /* 0x000fea0003c00000 */
[----:B------:R0:W1:Y:S02]  /*2dee0*/  SHFL.IDX P6, R14, R13, R12, R11 ;  /* 0x0000000c0d0e7389 */ /* 0x00006400000c000b */
[----:B01----:R-:W-:Y:S01]  /*2def0*/  ENDCOLLECTIVE ;  /* 0x000000000000791b */ /* 0x003fe20003800000 */
.L_x_12387:
        /* <DEDUP_REMOVED lines=13> */
.L_x_12388:
[----:B------:R-:W-:Y:S05]  /*2dfd0*/  BRA `(.L_x_12389) ;  /* 0xffffffa400787947 */ /* 0x000fea000383ffff */
.L_x_12206:
        /* <DEDUP_REMOVED lines=8> */
.L_x_12391:
[----:B------:R-:W-:Y:S05]  /*2e060*/  BSYNC B0 ;  /* 0x0000000000007941 */ /* 0x000fea0003800000 */
.L_x_12390:
        /* <DEDUP_REMOVED lines=9> */
.L_x_12392:
        /* <DEDUP_REMOVED lines=18> */
.L_x_12393:
[----:B------:R-:W-:Y:S01]  /*2e220*/  IMAD.MOV.U32 R12, RZ, RZ, 0x2 ;  /* 0x00000002ff0c7424 */ /* 0x000fe200078e00ff */
[----:B------:R-:W-:-:S05]  /*2e230*/  SEL R6, R14, RZ, P1 ;  /* 0x000000ff0e067207 */ /* 0x000fca0000800000 */
[----:B------:R-:W-:-:S04]  /*2e240*/  IMAD.IADD R6, R5, 0x1, R6 ;  /* 0x0000000105067824 */ /* 0x000fc800078e0206 */
[----:B------:R-:W-:-:S07]  /*2e250*/  IMAD.MOV.U32 R13, RZ, RZ, R6 ;  /* 0x000000ffff0d7224 */ /* 0x000fce00078e0006 */
[----:B------:R-:W-:Y:S05]  /*2e260*/  WARPSYNC.COLLECTIVE R15, `(.L_x_12394) ;  /* 0x000000000f087348 */ /* 0x000fea0003c00000 */
[----:B------:R0:W1:Y:S02]  /*2e270*/  SHFL.UP P6, R14, R13, R12, R11 ;  /* 0x0400000c0d0e7389 */ /* 0x00006400000c000b */
[----:B01----:R-:W-:Y:S01]  /*2e280*/  ENDCOLLECTIVE ;  /* 0x000000000000791b */ /* 0x003fe20003800000 */
.L_x_12394:
[----:B------:R-:W-:Y:S01]  /*2e290*/  IMAD.MOV.U32 R12, RZ, RZ, 0x4 ;  /* 0x00000004ff0c7424 */ /* 0x000fe200078e00ff */
[----:B------:R-:W-:-:S05]  /*2e2a0*/  SEL R7, R14, RZ, P2 ;  /* 0x000000ff0e077207 */ /* 0x000fca0001000000 */
[----:B------:R-:W-:-:S04]  /*2e2b0*/  IMAD.IADD R7, R6, 0x1, R7 ;  /* 0x0000000106077824 */ /* 0x000fc800078e0207 */
[----:B------:R-:W-:-:S07]  /*2e2c0*/  IMAD.MOV.U32 R13, RZ, RZ, R7 ;  /* 0x000000ffff0d7224 */ /* 0x000fce00078e0007 */
[----:B------:R-:W-:Y:S05]  /*2e2d0*/  WARPSYNC.COLLECTIVE R15, `(.L_x_12395) ;  /* 0x000000000f087348 */ /* 0x000fea0003c00000 */
[----:B------:R0:W1:Y:S02]  /*2e2e0*/  SHFL.UP P6, R14, R13, R12, R11 ;  /* 0x0400000c0d0e7389 */ /* 0x00006400000c000b */
[----:B01----:R-:W-:Y:S01]  /*2e2f0*/  ENDCOLLECTIVE ;  /* 0x000000000000791b */ /* 0x003fe20003800000 */
.L_x_12395:
[----:B------:R-:W-:Y:S01]  /*2e300*/  IMAD.MOV.U32 R12, RZ, RZ, 0x8 ;  /* 0x00000008ff0c7424 */ /* 0x000fe200078e00ff */
[----:B------:R-:W-:-:S05]  /*2e310*/  SEL R2, R14, RZ, P3 ;  /* 0x000000ff0e027207 */ /* 0x000fca0001800000 */
[----:B------:R-:W-:-:S04]  /*2e320*/  IMAD.IADD R2, R7, 0x1, R2 ;  /* 0x0000000107027824 */ /* 0x000fc800078e0202 */
[----:B------:R-:W-:-:S07]  /*2e330*/  IMAD.MOV.U32 R13, RZ, RZ, R2 ;  /* 0x000000ffff0d7224 */ /* 0x000fce00078e0002 */
[----:B------:R-:W-:Y:S05]  /*2e340*/  WARPSYNC.COLLECTIVE R15, `(.L_x_12396) ;  /* 0x000000000f087348 */ /* 0x000fea0003c00000 */
[----:B------:R0:W1:Y:S02]  /*2e350*/  SHFL.UP P6, R14, R13, R12, R11 ;  /* 0x0400000c0d0e7389 */ /* 0x00006400000c000b */
[----:B01----:R-:W-:Y:S01]  /*2e360*/  ENDCOLLECTIVE ;  /* 0x000000000000791b */ /* 0x003fe20003800000 */
.L_x_12396:
[----:B------:R-:W-:Y:S01]  /*2e370*/  IMAD.MOV.U32 R12, RZ, RZ, 0x10 ;  /* 0x00000010ff0c7424 */ /* 0x000fe200078e00ff */
[----:B------:R-:W-:-:S05]  /*2e380*/  SEL R3, R14, RZ, P4 ;  /* 0x000000ff0e037207 */ /* 0x000fca0002000000 */
[----:B------:R-:W-:-:S04]  /*2e390*/  IMAD.IADD R3, R2, 0x1, R3 ;  /* 0x0000000102037824 */ /* 0x000fc800078e0203 */
[----:B------:R-:W-:-:S07]  /*2e3a0*/  IMAD.MOV.U32 R13, RZ, RZ, R3 ;  /* 0x000000ffff0d7224 */ /* 0x000fce00078e0003 */
[----:B------:R-:W-:Y:S05]  /*2e3b0*/  WARPSYNC.COLLECTIVE R15, `(.L_x_12397) ;  /* 0x000000000f087348 */ /* 0x000fea0003c00000 */
[----:B------:R0:W1:Y:S02]  /*2e3c0*/  SHFL.UP P6, R14, R13, R12, R11 ;  /* 0x0400000c0d0e7389 */ /* 0x00006400000c000b */
[----:B01----:R-:W-:Y:S01]  /*2e3d0*/  ENDCOLLECTIVE ;  /* 0x000000000000791b */ /* 0x003fe20003800000 */
.L_x_12397:
        /* <DEDUP_REMOVED lines=8> */
.L_x_12398:
[----:B------:R-:W-:Y:S05]  /*2e460*/  BRA `(.L_x_12399) ;  /* 0xffffffa400d87947 */ /* 0x000fea000383ffff */
.L_x_12211:
        /* <DEDUP_REMOVED lines=8> */
.L_x_12401:
[----:B------:R-:W-:Y:S05]  /*2e4f0*/  BSYNC B0 ;  /* 0x0000000000007941 */ /* 0x000fea0003800000 */
.L_x_12400:
        /* <DEDUP_REMOVED lines=8> */
.L_x_12402:
[----:B------:R-:W-:Y:S01]  /*2e580*/  IMAD.MOV.U32 R12, RZ, RZ, 0x4 ;  /* 0x00000004ff0c7424 */ /* 0x000fe200078e00ff */
[----:B------:R-:W-:-:S05]  /*2e590*/  SEL R2, R14, RZ, P2 ;  /* 0x000000ff0e027207 */ /* 0x000fca0001000000 */
[----:B------:R-:W-:-:S04]  /*2e5a0*/  IMAD.IADD R2, R13, 0x1, R2 ;  /* 0x000000010d027824 */ /* 0x000fc800078e0202 */
[----:B------:R-:W-:-:S07]  /*2e5b0*/  IMAD.MOV.U32 R13, RZ, RZ, R2 ;  /* 0x000000ffff0d7224 */ /* 0x000fce00078e0002 */
[----:B------:R-:W-:Y:S05]  /*2e5c0*/  WARPSYNC.COLLECTIVE R15, `(.L_x_12403) ;  /* 0x000000000f087348 */ /* 0x000fea0003c00000 */
[----:B------:R0:W1:Y:S02]  /*2e5d0*/  SHFL.UP P6, R14, R13, R12, R11 ;  /* 0x0400000c0d0e7389 */ /* 0x00006400000c000b */
[----:B01----:R-:W-:Y:S01]  /*2e5e0*/  ENDCOLLECTIVE ;  /* 0x000000000000791b */ /* 0x003fe20003800000 */
.L_x_12403:
[----:B------:R-:W-:Y:S01]  /*2e5f0*/  IMAD.MOV.U32 R12, RZ, RZ, 0x8 ;  /* 0x00000008ff0c7424 */ /* 0x000fe200078e00ff */
[----:B------:R-:W-:-:S05]  /*2e600*/  SEL R3, R14, RZ, P3 ;  /* 0x000000ff0e037207 */ /* 0x000fca0001800000 */
[----:B------:R-:W-:-:S04]  /*2e610*/  IMAD.IADD R3, R2, 0x1, R3 ;  /* 0x0000000102037824 */ /* 0x000fc800078e0203 */
[----:B------:R-:W-:-:S07]  /*2e620*/  IMAD.MOV.U32 R13, RZ, RZ, R3 ;  /* 0x000000ffff0d7224 */ /* 0x000fce00078e0003 */
[----:B------:R-:W-:Y:S05]  /*2e630*/  WARPSYNC.COLLECTIVE R15, `(.L_x_12404) ;  /* 0x000000000f087348 */ /* 0x000fea0003c00000 */
[----:B------:R0:W1:Y:S02]  /*2e640*/  SHFL.UP P6, R14, R13, R12, R11 ;  /* 0x0400000c0d0e7389 */ /* 0x00006400000c000b */
[----:B01----:R-:W-:Y:S01]  /*2e650*/  ENDCOLLECTIVE ;  /* 0x000000000000791b */ /* 0x003fe20003800000 */
.L_x_12404:
[----:B------:R-:W-:Y:S01]  /*2e660*/  IMAD.MOV.U32 R12, RZ, RZ, 0x10 ;  /* 0x00000010ff0c7424 */ /* 0x000fe200078e00ff */
[----:B------:R-:W-:-:S05]  /*2e670*/  SEL R4, R14, RZ, P4 ;  /* 0x000000ff0e047207 */ /* 0x000fca0002000000 */
[----:B------:R-:W-:-:S04]  /*2e680*/  IMAD.IADD R4, R3, 0x1, R4 ;  /* 0x0000000103047824 */ /* 0x000fc800078e0204 */
[----:B------:R-:W-:-:S07]  /*2e690*/  IMAD.MOV.U32 R13, RZ, RZ, R4 ;  /* 0x000000ffff0d7224 */ /* 0x000fce00078e0004 */
[----:B------:R-:W-:Y:S05]  /*2e6a0*/  WARPSYNC.COLLECTIVE R15, `(.L_x_12405) ;  /* 0x000000000f087348 */ /* 0x000fea0003c00000 */
[----:B------:R0:W1:Y:S02]  /*2e6b0*/  SHFL.UP P6, R14, R13, R12, R11 ;  /* 0x0400000c0d0e7389 */ /* 0x00006400000c000b */
[----:B01----:R-:W-:Y:S01]  /*2e6c0*/  ENDCOLLECTIVE ;  /* 0x000000000000791b */ /* 0x003fe20003800000 */
.L_x_12405:
        /* <DEDUP_REMOVED lines=8> */
.L_x_12406:
[----:B------:R-:W-:Y:S05]  /*2e750*/  BRA `(.L_x_12407) ;  /* 0xffffffa400b87947 */ /* 0x000fea000383ffff */
.L_x_12213:
[----:B------:R-:W-:Y:S01]  /*2e760*/  BSSY B0, `(.L_x_12408) ;  /* 0x0000006000007945 */ /* 0x000fe20003800000 */
[----:B------:R-:W-:Y:S01]  /*2e770*/  PLOP3.LUT P6, PT, P6, PT, PT, 0x8, 0x0 ;  /* 0x000000000000781c */ /* 0x000fe200037ce170 */
[----:B------:R-:W-:-:S12]  /*2e780*/  IMAD.MOV.U32 R15, RZ, RZ, -0x1 ;  /* 0xffffffffff0f7424 */ /* 0x000fd800078e00ff */
[----:B0-----:R-:W-:Y:S05]  /*2e790*/  WARPSYNC.COLLECTIVE R15, `(.L_x_12409) ;  /* 0x000000000f087348 */ /* 0x001fea0003c00000 */
[----:B------:R-:W-:Y:S01]  /*2e7a0*/  VOTE.ANY R14, PT, P6 ;  /* 0x00000000000e7806 */ /* 0x000fe200030e0100 */
[----:B0-----:R-:W-:Y:S06]  /*2e7b0*/  ENDCOLLECTIVE ;  /* 0x000000000000791b */ /* 0x001fec0003800000 */
.L_x_12409:
[----:B------:R-:W-:Y:S05]  /*2e7c0*/  BSYNC B0 ;  /* 0x0000000000007941 */ /* 0x000fea0003800000 */
.L_x_12408:
        /* <DEDUP_REMOVED lines=9> */
.L_x_12410:
[----:B------:R-:W-:Y:S01]  /*2e860*/  IMAD.MOV.U32 R5, RZ, RZ, R14 ;  /* 0x000000ffff057224 */ /* 0x000fe200078e000e */
[----:B------:R-:W-:Y:S06]  /*2e870*/  BRA `(.L_x_12411) ;  /* 0xffffffa400a87947 */ /* 0x000fec000383ffff */
.L_x_12215:
[----:B------:R-:W-:Y:S01]  /*2e880*/  BSSY B0, `(.L_x_12412) ;  /* 0x0000007000007945 */ /* 0x000fe20003800000 */
[----:B------:R-:W-:Y:S02]  /*2e890*/  IMAD.MOV.U32 R13, RZ, RZ, R2 ;  /* 0x000000ffff0d7224 */ /* 0x000fe400078e0002 */
[----:B------:R-:W-:Y:S02]  /*2e8a0*/  IMAD.MOV.U32 R11, RZ, RZ, 0x1f ;  /* 0x0000001fff0b7424 */ /* 0x000fe400078e00ff */
[----:B------:R-:W-:-:S07]  /*2e8b0*/  IMAD.MOV.U32 R15, RZ, RZ, -0x1 ;  /* 0xffffffffff0f7424 */ /* 0x000fce00078e00ff */
[----:B012---:R-:W-:Y:S05]  /*2e8c0*/  WARPSYNC.COLLECTIVE R15, `(.L_x_12413) ;  /* 0x000000000f087348 */ /* 0x007fea0003c00000 */
[----:B------:R3:W4:Y:S02]  /*2e8d0*/  SHFL.IDX P6, R14, R13, R12, R11 ;  /* 0x0000000c0d0e7389 */ /* 0x00072400000c000b */
[----:B01234-:R-:W-:Y:S01]  /*2e8e0*/  ENDCOLLECTIVE ;  /* 0x000000000000791b */ /* 0x01ffe20003800000 */
.L_x_12413:
[----:B------:R-:W-:Y:S05]  /*2e8f0*/  BSYNC B0 ;  /* 0x0000000000007941 */ /* 0x000fea0003800000 */
.L_x_12412:
[----:B------:R-:W-:Y:S05]  /*2e900*/  BRA `(.L_x_12214) ;  /* 0xffffffa400a07947 */ /* 0x000fea000383ffff */
.L_x_12219:
[----:B0-----:R0:W2:Y:S02]  /*2e910*/  SYNCS.PHASECHK.TRANS64.TRYWAIT P0, [R5+URZ+0x22820], R0 ;  /* 0x02282000050075a7 */ /* 0x0010a4000800017f */
[----:B--2---:R-:W-:Y:S05]  /*2e920*/  @!P0 NANOSLEEP.SYNCS 0x989680 ;  /* 0x009896800000895d */ /* 0x004fea0003900000 */
[----:B------:R-:W2:Y:S02]  /*2e930*/  @!P0 SYNCS.PHASECHK.TRANS64 P0, [R5+URZ+0x22820], R0 ;  /* 0x02282000050085a7 */ /* 0x000ea4000800007f */
[----:B--2---:R-:W-:Y:S05]  /*2e940*/  @!P0 BRA `(.L_x_12219) ;  /* 0xfffffffc00f08947 */ /* 0x004fea000383ffff */
[----:B------:R-:W-:Y:S05]  /*2e950*/  BRA `(.L_x_12414) ;  /* 0xffffffac00187947 */ /* 0x000fea000383ffff */
.L_x_12220:
        /* <DEDUP_REMOVED lines=11> */
.L_x_12416:
[----:B------:R-:W-:Y:S05]  /*2ea10*/  BSYNC B0 ;  /* 0x0000000000007941 */ /* 0x000fea0003800000 */
.L_x_12415:
[----:B------:R-:W-:Y:S05]  /*2ea20*/  BRA `(.L_x_12417) ;  /* 0xffffffac00007947 */ /* 0x000fea000383ffff */
.L_x_12221:
[----:B------:R-:W-:Y:S01]  /*2ea30*/  BSSY B0, `(.L_x_12418) ;  /* 0x0000006000007945 */ /* 0x000fe20003800000 */
[----:B------:R-:W-:-:S07]  /*2ea40*/  IMAD.MOV.U32 R15, RZ, RZ, -0x1 ;  /* 0xffffffffff0f7424 */ /* 0x000fce00078e00ff */
[----:B01-3--:R-:W-:Y:S05]  /*2ea50*/  WARPSYNC.COLLECTIVE R15, `(.L_x_12419) ;  /* 0x000000000f0c7348 */ /* 0x00bfea0003c00000 */
[----:B------:R-:W-:Y:S02]  /*2ea60*/  ELECT P6, UR62, PT ;  /* 0x00000000003e782f */ /* 0x000fe400038c0000 */
[----:B------:R-:W-:Y:S01]  /*2ea70*/  MOV R14, UR62 ;  /* 0x0000003e000e7c02 */ /* 0x000fe20008000f00 */
[----:B01-3--:R-:W-:Y:S10]  /*2ea80*/  ENDCOLLECTIVE ;  /* 0x000000000000791b */ /* 0x00bff40003800000 */
.L_x_12419:
[----:B------:R-:W-:Y:S05]  /*2ea90*/  BSYNC B0 ;  /* 0x0000000000007941 */ /* 0x000fea0003800000 */
.L_x_12418:
[----:B------:R-:W-:Y:S05]  /*2eaa0*/  BRA `(.L_x_12420) ;  /* 0xffffffa800f47947 */ /* 0x000fea000383ffff */
.L_x_12223:
[----:B0-----:R0:W2:Y:S02]  /*2eab0*/  SYNCS.PHASECHK.TRANS64.TRYWAIT P1, [R3+URZ+0x22840], R2 ;  /* 0x02284002030075a7 */ /* 0x0010a4000802017f */
[----:B--2---:R-:W-:Y:S05]  /*2eac0*/  @!P1 NANOSLEEP.SYNCS 0x989680 ;  /* 0x009896800000995d */ /* 0x004fea0003900000 */
[----:B------:R-:W2:Y:S02]  /*2ead0*/  @!P1 SYNCS.PHASECHK.TRANS64 P1, [R3+URZ+0x22840], R2 ;  /* 0x02284002030095a7 */ /* 0x000ea4000802007f */
[----:B--2---:R-:W-:Y:S05]  /*2eae0*/  @!P1 BRA `(.L_x_12223) ;  /* 0xfffffffc00f09947 */ /* 0x004fea000383ffff */
[----:B------:R-:W-:Y:S05]  /*2eaf0*/  BRA `(.L_x_12421) ;  /* 0xffffffac00147947 */ /* 0x000fea000383ffff */
.L_x_12225:
[----:B--2---:R2:W4:Y:S02]  /*2eb00*/  SYNCS.PHASECHK.TRANS64.TRYWAIT P1, [R5+URZ+0x22840], R0 ;  /* 0x02284000050075a7 */ /* 0x004524000802017f */
[----:B----4-:R-:W-:Y:S05]  /*2eb10*/  @!P1 NANOSLEEP.SYNCS 0x989680 ;  /* 0x009896800000995d */ /* 0x010fea0003900000 */
[----:B------:R-:W4:Y:S02]  /*2eb20*/  @!P1 SYNCS.PHASECHK.TRANS64 P1, [R5+URZ+0x22840], R0 ;  /* 0x02284000050095a7 */ /* 0x000f24000802007f */
[----:B----4-:R-:W-:Y:S05]  /*2eb30*/  @!P1 BRA `(.L_x_12225) ;  /* 0xfffffffc00f09947 */ /* 0x010fea000383ffff */
[----:B------:R-:W-:Y:S05]  /*2eb40*/  BRA `(.L_x_12422) ;  /* 0xffffffac00207947 */ /* 0x000fea000383ffff */
.L_x_12227:
[----:B----4-:R4:W0:Y:S02]  /*2eb50*/  SYNCS.PHASECHK.TRANS64.TRYWAIT P1, [R3+URZ+0x22860], R2 ;  /* 0x02286002030075a7 */ /* 0x010824000802017f */
[----:B0-----:R-:W-:Y:S05]  /*2eb60*/  @!P1 NANOSLEEP.SYNCS 0x989680 ;  /* 0x009896800000995d */ /* 0x001fea0003900000 */
[----:B------:R-:W0:Y:S02]  /*2eb70*/  @!P1 SYNCS.PHASECHK.TRANS64 P1, [R3+URZ+0x22860], R2 ;  /* 0x02286002030095a7 */ /* 0x000e24000802007f */
[----:B0-----:R-:W-:Y:S05]  /*2eb80*/  @!P1 BRA `(.L_x_12227) ;  /* 0xfffffffc00f09947 */ /* 0x001fea000383ffff */
[----:B------:R-:W-:Y:S05]  /*2eb90*/  BRA `(.L_x_12423) ;  /* 0xffffffac001c7947 */ /* 0x000fea000383ffff */
        .type           $_ZN7cutlass13device_kernelIN5flash11enable_sm90INS1_16FlashAttnFwdSm90INS1_25CollectiveMainloopFwdSm90ILi2EN4cute5tupleIJNS5_1CILi1EEES8_S8_EEENS6_IJNS7_ILi128EEENS7_ILi96EEENS7_ILi64EEEEEELi256ENS_10bfloat16_tEfNS_4arch4Sm90ELb0ELb1ELb0ELb1ELb1ELb1ELb0ELb1ELb0ELb1ELb0ELb0EEENS1_21CollectiveEpilogueFwdINS6_IJSA_NS7_ILi256EEESB_EEES9_SE_SG_Li256ELb1ELb1ELb0ELb0EEENS1_36VarlenDynamicPersistentTileSchedulerILi128ELi96ELi256ELi128ELb0ELb1ELb1ELb1ELb0ELb1EEEEEEEEEvNT_6ParamsE$_ZZN5flash25CollectiveMainloopFwdSm90ILi2EN4cute5tupleIJNS1_1CILi1EEES4_S4_EEENS2_IJNS3_ILi128EEENS3_ILi96EEENS3_ILi64EEEEEELi256EN7cutlass10bfloat16_tEfNSA_4arch4Sm90ELb0ELb1ELb0ELb1ELb1ELb1ELb0ELb1ELb0ELb1ELb0ELb0EE3mmaINS_16FlashAttnFwdSm90ISE_NS_21CollectiveEpilogueFwdINS2_IJS6_NS3_ILi256EEES7_EEES5_SB_SD_Li256ELb1ELb1ELb0ELb0EEENS_36VarlenDynamicPersistentTileSchedulerILi128ELi96ELi256ELi128ELb0ELb1ELb1ELb1ELb0ELb1EEEE13SharedStorageENS1_6TensorINS1_11ArrayEngineIfLm128EEENS1_6LayoutINS2_IJNS2_IJNS3_ILi2EEEST_NS3_ILi32EEEEEES4_S4_EEENS2_IJNS2_IJS4_ST_NS3_ILi4EEEEEENS3_ILi0EEESZ_EEEEEEENS_7SoftmaxILi2ELi0EEEEEbRKNSE_6ParamsENSA_13PipelineAsyncILi2EEES19_RNSA_13PipelineStateILj2EEERT0_RT1_iRiRKNS_16SeqlenInfoQKNewKILb1ELb1EEENS2_IJiiiiEEERT_ENKUliT_T0_T1_E_clIZSF_ISO_S12_S14_EbS17_S19_S19_S1C_S1E_S1G_iS1H_S1L_S1M_S1O_EUlRS1P_iE0_NS3_ILb1EEES1W_EEDaiS1P_S1Q_S1R_,@function
        .size           $_ZN7cutlass13device_kernelIN5flash11enable_sm90INS1_16FlashAttnFwdSm90INS1_25CollectiveMainloopFwdSm90ILi2EN4cute5tupleIJNS5_1CILi1EEES8_S8_EEENS6_IJNS7_ILi128EEENS7_ILi96EEENS7_ILi64EEEEEELi256ENS_10bfloat16_tEfNS_4arch4Sm90ELb0ELb1ELb0ELb1ELb1ELb1ELb0ELb1ELb0ELb1ELb0ELb0EEENS1_21CollectiveEpilogueFwdINS6_IJSA_NS7_ILi256EEESB_EEES9_SE_SG_Li256ELb1ELb1ELb0ELb0EEENS1_36VarlenDynamicPersistentTileSchedulerILi128ELi96ELi256ELi128ELb0ELb1ELb1ELb1ELb0ELb1EEEEEEEEEvNT_6ParamsE$_ZZN5flash25CollectiveMainloopFwdSm90ILi2EN4cute5tupleIJNS1_1CILi1EEES4_S4_EEENS2_IJNS3_ILi128EEENS3_ILi96EEENS3_ILi64EEEEEELi256EN7cutlass10bfloat16_tEfNSA_4arch4Sm90ELb0ELb1ELb0ELb1ELb1ELb1ELb0ELb1ELb0ELb1ELb0ELb0EE3mmaINS_16FlashAttnFwdSm90ISE_NS_21CollectiveEpilogueFwdINS2_IJS6_NS3_ILi256EEES7_EEES5_SB_SD_Li256ELb1ELb1ELb0ELb0EEENS_36VarlenDynamicPersistentTileSchedulerILi128ELi96ELi256ELi128ELb0ELb1ELb1ELb1ELb0ELb1EEEE13SharedStorageENS1_6TensorINS1_11ArrayEngineIfLm128EEENS1_6LayoutINS2_IJNS2_IJNS3_ILi2EEEST_NS3_ILi32EEEEEES4_S4_EEENS2_IJNS2_IJS4_ST_NS3_ILi4EEEEEENS3_ILi0EEESZ_EEEEEEENS_7SoftmaxILi2ELi0EEEEEbRKNSE_6ParamsENSA_13PipelineAsyncILi2EEES19_RNSA_13PipelineStateILj2EEERT0_RT1_iRiRKNS_16SeqlenInfoQKNewKILb1ELb1EEENS2_IJiiiiEEERT_ENKUliT_T0_T1_E_clIZSF_ISO_S12_S14_EbS17_S19_S19_S1C_S1E_S1G_iS1H_S1L_S1M_S1O_EUlRS1P_iE0_NS3_ILb1EEES1W_EEDaiS1P_S1Q_S1R_,(.L_x_15561 - $_ZN7cutlass13device_kernelIN5flash11enable_sm90INS1_16FlashAttnFwdSm90INS1_25CollectiveMainloopFwdSm90ILi2EN4cute5tupleIJNS5_1CILi1EEES8_S8_EEENS6_IJNS7_ILi128EEENS7_ILi96EEENS7_ILi64EEEEEELi256ENS_10bfloat16_tEfNS_4arch4Sm90ELb0ELb1ELb0ELb1ELb1ELb1ELb0ELb1ELb0ELb1ELb0ELb0EEENS1_21CollectiveEpilogueFwdINS6_IJSA_NS7_ILi256EEESB_EEES9_SE_SG_Li256ELb1ELb1ELb0ELb0EEENS1_36VarlenDynamicPersistentTileSchedulerILi128ELi96ELi256ELi128ELb0ELb1ELb1ELb1ELb0ELb1EEEEEEEEEvNT_6ParamsE$_ZZN5flash25CollectiveMainloopFwdSm90ILi2EN4cute5tupleIJNS1_1CILi1EEES4_S4_EEENS2_IJNS3_ILi128EEENS3_ILi96EEENS3_ILi64EEEEEELi256EN7cutlass10bfloat16_tEfNSA_4arch4Sm90ELb0ELb1ELb0ELb1ELb1ELb1ELb0ELb1ELb0ELb1ELb0ELb0EE3mmaINS_16FlashAttnFwdSm90ISE_NS_21CollectiveEpilogueFwdINS2_IJS6_NS3_ILi256EEES7_EEES5_SB_SD_Li256ELb1ELb1ELb0ELb0EEENS_36VarlenDynamicPersistentTileSchedulerILi128ELi96ELi256ELi128ELb0ELb1ELb1ELb1ELb0ELb1EEEE13SharedStorageENS1_6TensorINS1_11ArrayEngineIfLm128EEENS1_6LayoutINS2_IJNS2_IJNS3_ILi2EEEST_NS3_ILi32EEEEEES4_S4_EEENS2_IJNS2_IJS4_ST_NS3_ILi4EEEEEENS3_ILi0EEESZ_EEEEEEENS_7SoftmaxILi2ELi0EEEEEbRKNSE_6ParamsENSA_13PipelineAsyncILi2EEES19_RNSA_13PipelineStateILj2EEERT0_RT1_iRiRKNS_16SeqlenInfoQKNewKILb1ELb1EEENS2_IJiiiiEEERT_ENKUliT_T0_T1_E_clIZSF_ISO_S12_S14_EbS17_S19_S19_S1C_S1E_S1G_iS1H_S1L_S1M_S1O_EUlRS1P_iE0_NS3_ILb1EEES1W_EEDaiS1P_S1Q_S1R_)
$_ZN7cutlass13device_kernelIN5flash11enable_sm90INS1_16FlashAttnFwdSm90INS1_25CollectiveMainloopFwdSm90ILi2EN4cute5tupleIJNS5_1CILi1EEES8_S8_EEENS6_IJNS7_ILi128EEENS7_ILi96EEENS7_ILi64EEEEEELi256ENS_10bfloat16_tEfNS_4arch4Sm90ELb0ELb1ELb0ELb1ELb1ELb1ELb0ELb1ELb0ELb1ELb0ELb0EEENS1_21CollectiveEpilogueFwdINS6_IJSA_NS7_ILi256EEESB_EEES9_SE_SG_Li256ELb1ELb1ELb0ELb0EEENS1_36VarlenDynamicPersistentTileSchedulerILi128ELi96ELi256ELi128ELb0ELb1ELb1ELb1ELb0ELb1EEEEEEEEEvNT_6ParamsE$_ZZN5flash25CollectiveMainloopFwdSm90ILi2EN4cute5tupleIJNS1_1CILi1EEES4_S4_EEENS2_IJNS3_ILi128EEENS3_ILi96EEENS3_ILi64EEEEEELi256EN7cutlass10bfloat16_tEfNSA_4arch4Sm90ELb0ELb1ELb0ELb1ELb1ELb1ELb0ELb1ELb0ELb1ELb0ELb0EE3mmaINS_16FlashAttnFwdSm90ISE_NS_21CollectiveEpilogueFwdINS2_IJS6_NS3_ILi256EEES7_EEES5_SB_SD_Li256ELb1ELb1ELb0ELb0EEENS_36VarlenDynamicPersistentTileSchedulerILi128ELi96ELi256ELi128ELb0ELb1ELb1ELb1ELb0ELb1EEEE13SharedStorageENS1_6TensorINS1_11ArrayEngineIfLm128EEENS1_6LayoutINS2_IJNS2_IJNS3_ILi2EEEST_NS3_ILi32EEEEEES4_S4_EEENS2_IJNS2_IJS4_ST_NS3_ILi4EEEEEENS3_ILi0EEESZ_EEEEEEENS_7SoftmaxILi2ELi0EEEEEbRKNSE_6ParamsENSA_13PipelineAsyncILi2EEES19_RNSA_13PipelineStateILj2EEERT0_RT1_iRiRKNS_16SeqlenInfoQKNewKILb1ELb1EEENS2_IJiiiiEEERT_ENKUliT_T0_T1_E_clIZSF_ISO_S12_S14_EbS17_S19_S19_S1C_S1E_S1G_iS1H_S1L_S1M_S1O_EUlRS1P_iE0_NS3_ILb1EEES1W_EEDaiS1P_S1Q_S1R_:
[----:B------:R-:W-:Y:S01]  /*2eba0*/  R2UR UR5, R0 ;  /* 0x00000000000572ca */ /* 0x000fe200000e0000 */
[----:B------:R-:W-:-:S12]  /*2ebb0*/  ULDC UR4, c[0x0][0x20] ;  /* 0x0000080000047ab9 */ /* 0x000fd80000000800 */
[----:B------:R-:W-:-:S09]  /*2ebc0*/  UIADD3 UR4, -UR4, UR5, URZ ;  /* 0x0000000504047290 */ /* 0x000fd2000fffe13f */
[----:B------:R-:W2:Y:S04]  /*2ebd0*/  LDL.64 R8, [UR4+0x18] ;  /* 0x00001804ff087983 */ /* 0x000ea80008100a00 */
[----:B------:R-:W3:Y:S01]  /*2ebe0*/  LDL.64 R6, [UR4] ;  /* 0x00000004ff067983 */ /* 0x000ee20008100a00 */
[----:B------:R-:W-:-:S03]  /*2ebf0*/  ULDC.64 UR6, c[0x0][0x208] ;  /* 0x0000820000067ab9 */ /* 0x000fc60000000a00 */
[----:B--2---:R-:W2:Y:S04]  /*2ec00*/  LD.E R4, desc[UR6][R8.64] ;  /* 0x0000000608047980 */ /* 0x004ea8000c101900 */
[----:B---3--:R0:W5:Y:S04]  /*2ec10*/  LD.E R0, desc[UR6][R6.64] ;  /* 0x0000000606007980 */ /* 0x008168000c101900 */
[----:B------:R0:W5:Y:S01]  /*2ec20*/  LD.E R3, desc[UR6][R6.64+0x4] ;  /* 0x0000040606037980 */ /* 0x000162000c101900 */
[----:B------:R-:W-:Y:S01]  /*2ec30*/  BSSY B0, `(.L_x_12424) ;  /* 0x0000007000007945 */ /* 0x000fe20003800000 */
[----:B------:R-:W-:Y:S01]  /*2ec40*/  IMAD.MOV.U32 R5, RZ, RZ, R47 ;  /* 0x000000ffff057224 */ /* 0x000fe200078e002f */
[----:B--2---:R-:W-:-:S04]  /*2ec50*/  LOP3.LUT R4, R4, 0x1, RZ, 0xfc, !PT ;  /* 0x0000000104047812 */ /* 0x004fc800078efcff */
[----:B------:R-:W-:Y:S01]  /*2ec60*/  ISETP.NE.AND P0, PT, R4, 0x3, PT ;  /* 0x000000030400780c */ /* 0x000fe20003f05270 */
[----:B------:R-:W-:-:S12]  /*2ec70*/  IMAD.MOV.U32 R4, RZ, RZ, R30 ;  /* 0x000000ffff047224 */ /* 0x000fd800078e001e */
[----:B0-----:R-:W-:Y:S05]  /*2ec80*/  @!P0 BRA `(.L_x_12425) ;  /* 0x0000000000048947 */ /* 0x001fea0003800000 */
[----:B------:R-:W-:Y:S01]  /*2ec90*/  BPT.TRAP 0x1 ;  /* 0x000000040000795c */ /* 0x000fe20000300000 */
.L_x_12425:
[----:B------:R-:W-:Y:S05]  /*2eca0*/  BSYNC B0 ;  /* 0x0000000000007941 */ /* 0x000fea0003800000 */
.L_x_12424:
[----:B------:R-:W2:Y:S01]  /*2ecb0*/  LD.E.64 R12, desc[UR6][R8.64+0x18] ;  /* 0x00001806080c7980 */ /* 0x000ea2000c101b00 */
[----:B-----5:R-:W-:Y:S02]  /*2ecc0*/  SHF.L.U32 R15, R3, 0x1f, RZ ;  /* 0x0000001f030f7819 */ /* 0x020fe400000006ff */
[----:B--2---:R-:W-:-:S05]  /*2ecd0*/  MOV R13, R12 ;  /* 0x0000000c000d7202 */ /* 0x004fca0000000f00 */
[----:B------:R-:W-:-:S04]  /*2ece0*/  IMAD R0, R0, 0x8, R13 ;  /* 0x0000000800007824 */ /* 0x000fc800078e020d */
[----:B------:R0:W1:Y:S01]  /*2ecf0*/  SYNCS.PHASECHK.TRANS64.TRYWAIT P0, [R0+URZ], R15 ;  /* 0x0000000f000075a7 */ /* 0x000062000800017f */
[----:B------:R-:W2:Y:S04]  /*2ed00*/  LD.E R12, desc[UR6][R8.64] ;  /* 0x00000006080c7980 */ /* 0x000ea8000c101900 */
[----:B------:R0:W5:Y:S04]  /*2ed10*/  LD.E R3, desc[UR6][R6.64] ;  /* 0x0000000606037980 */ /* 0x000168000c101900 */
[----:B------:R0:W5:Y:S01]  /*2ed20*/  LD.E R11, desc[UR6][R6.64+0x4] ;  /* 0x00000406060b7980 */ /* 0x000162000c101900 */
[----:B------:R-:W-:Y:S01]  /*2ed30*/  BSSY B0, `(.L_x_12426) ;  /* 0x0000005000007945 */ /* 0x000fe20003800000 */
[----:B--2---:R-:W-:-:S04]  /*2ed40*/  LOP3.LUT R12, R12, 0x1, RZ, 0xfc, !PT ;  /* 0x000000010c0c7812 */ /* 0x004fc800078efcff */
[----:B------:R-:W-:-:S13]  /*2ed50*/  ISETP.NE.AND P1, PT, R12, 0x3, PT ;  /* 0x000000030c00780c */ /* 0x000fda0003f25270 */
[----:B01----:R-:W-:Y:S05]  /*2ed60*/  @!P1 BRA `(.L_x_12427) ;  /* 0x0000000000049947 */ /* 0x003fea0003800000 */
[----:B------:R-:W-:Y:S01]  /*2ed70*/  BPT.TRAP 0x1 ;  /* 0x000000040000795c */ /* 0x000fe20000300000 */
.L_x_12427:
[----:B------:R-:W-:Y:S05]  /*2ed80*/  BSYNC B0 ;  /* 0x0000000000007941 */ /* 0x000fea0003800000 */
.L_x_12426:
[----:B------:R-:W-:Y:S04]  /*2ed90*/  BSSY B0, `(.L_x_12428) ;  /* 0x0000008000007945 */ /* 0x000fe80003800000 */
[----:B------:R-:W-:Y:S05]  /*2eda0*/  @P0 BRA `(.L_x_12429) ;  /* 0x0000000000180947 */ /* 0x000fea0003800000 */
[----:B------:R-:W2:Y:S01]  /*2edb0*/  LD.E.64 R8, desc[UR6][R8.64+0x18] ;  /* 0x0000180608087980 */ /* 0x000ea2000c101b00 */
[----:B-----5:R-:W-:Y:S02]  /*2edc0*/  SHF.L.U32 R6, R11, 0x1f, RZ ;  /* 0x0000001f0b067819 */ /* 0x020fe400000006ff */
[----:B--2---:R-:W-:-:S05]  /*2edd0*/  MOV R0, R8 ;  /* 0x0000000800007202 */ /* 0x004fca0000000f00 */
[----:B------:R-:W-:-:S04]  /*2ede0*/  IMAD R3, R3, 0x8, R0 ;  /* 0x0000000803037824 */ /* 0x000fc800078e0200 */
[----:B------:R-:W0:Y:S02]  /*2edf0*/  SYNCS.PHASECHK.TRANS64.TRYWAIT P0, [R3+URZ], R6 ;  /* 0x00000006030075a7 */ /* 0x000e24000800017f */
[----:B0-----:R-:W-:Y:S05]  /*2ee00*/  @!P0 BRA `(.L_x_12430) ;  /* 0x000000a4009c8947 */ /* 0x001fea0003800000 */
.L_x_12429:
[----:B------:R-:W-:Y:S05]  /*2ee10*/  BSYNC B0 ;  /* 0x0000000000007941 */ /* 0x000fea0003800000 */
.L_x_12428:
[----:B------:R-:W2:Y:S04]  /*2ee20*/  LDL.64 R12, [UR4] ;  /* 0x00000004ff0c7983 */ /* 0x000ea80008100a00 */
[----:B------:R-:W3:Y:S04]  /*2ee30*/  LDL.64 R8, [UR4+0x28] ;  /* 0x00002804ff087983 */ /* 0x000ee80008100a00 */
[----:B0-----:R-:W4:Y:S04]  /*2ee40*/  LDL.64 R6, [UR4+0x20] ;  /* 0x00002004ff067983 */ /* 0x001f280008100a00 */
[----:B------:R-:W4:Y:S04]  /*2ee50*/  LDL.64 R14, [UR4+0x8] ;  /* 0x00000804ff0e7983 */ /* 0x000f280008100a00 */
[----:B--2---:R-:W2:Y:S04]  /*2ee60*/  LD.E R13, desc[UR6][R12.64] ;  /* 0x000000060c0d7980 */ /* 0x004ea8000c101900 */
[----:B---3--:R-:W2:Y:S01]  /*2ee70*/  LD.E.64 R20, desc[UR6][R8.64] ;  /* 0x0000000608147980 */ /* 0x008ea2000c101b00 */
[----:B------:R-:W-:Y:S05]  /*2ee80*/  WARPSYNC.ALL ;  /* 0x0000000000007948 */ /* 0x000fea0003800000 */
[----:B----4-:R0:W-:Y:S04]  /*2ee90*/  ST.E desc[UR6][R14.64], RZ ;  /* 0x000000ff0e007985 */ /* 0x0101e8000c101906 */
[----:B------:R-:W3:Y:S01]  /*2eea0*/  LD.E.64 R8, desc[UR6][R6.64] ;  /* 0x0000000606087980 */ /* 0x000ee2000c101b00 */
[----:B--2---:R-:W-:Y:S01]  /*2eeb0*/  IMAD R12, R13, 0x300, R20 ;  /* 0x000003000d0c7824 */ /* 0x004fe200078e0214 */
[----:B------:R-:W-:Y:S01]  /*2eec0*/  WARPGROUP.ARRIVE ;  /* 0x00000000000079c5 */ /* 0x000fe20000000000 */
[----:B------:R-:W-:-:S02]  /*2eed0*/  IMAD.MOV.U32 R13, RZ, RZ, R21 ;  /* 0x000000ffff0d7224 */ /* 0x000fc400078e0015 */
[----:B------:R-:W-:Y:S01]  /*2eee0*/  IMAD.MOV.U32 R0, RZ, RZ, 0x1 ;  /* 0x00000001ff007424 */ /* 0x000fe200078e00ff */
        /* <DEDUP_REMOVED lines=10> */
[----:B------:R-:W-:-:S03]  /*2ef90*/  WARPGROUP.ARRIVE ;  /* 0x00000000000079c5 */ /* 0x000fc60000000000 */
        /* <DEDUP_REMOVED lines=21> */
[----:B------:R-:W-:-:S03]  /*2f0f0*/  IMAD.MOV.U32 R13, RZ, RZ, R21 ;  /* 0x000000ffff0d7224 */ /* 0x000fc600078e0015 */
        /* <DEDUP_REMOVED lines=8> */
[----:B------:R-:W2:Y:S04]  /*2f180*/  LDL.64 R12, [UR4+0x18] ;  /* 0x00001804ff0c7983 */ /* 0x000ea80008100a00 */
[----:B------:R-:W3:Y:S01]  /*2f190*/  LDL.64 R8, [UR4] ;  /* 0x00000004ff087983 */ /* 0x000ee20008100a00 */
[----:B------:R-:W1:Y:S02]  /*2f1a0*/  S2R R6, SR_TID.X ;  /* 0x0000000000067919 */ /* 0x000e640000002100 */
[----:B-1---5:R-:W-:-:S04]  /*2f1b0*/  SHF.R.U32.HI R3, RZ, 0x7, R6 ;  /* 0x00000007ff037819 */ /* 0x022fc80000011606 */
[----:B------:R-:W-:-:S05]  /*2f1c0*/  IADD3 R3, -R3, 0xb, RZ ;  /* 0x0000000b03037810 */ /* 0x000fca0007ffe1ff */
[----:B------:R0:W-:Y:S06]  /*2f1d0*/  BAR.ARV R3, 0x100 ;  /* 0x000400030000751d */ /* 0x0001ec0000002000 */
[----:B--2---:R-:W2:Y:S04]  /*2f1e0*/  LD.E R11, desc[UR6][R12.64] ;  /* 0x000000060c0b7980 */ /* 0x004ea8000c101900 */
[----:B---3--:R0:W5:Y:S01]  /*2f1f0*/  LD.E R7, desc[UR6][R8.64] ;  /* 0x0000000608077980 */ /* 0x008162000c101900 */
[----:B------:R-:W-:Y:S01]  /*2f200*/  BSSY B0, `(.L_x_12431) ;  /* 0x0000005000007945 */ /* 0x000fe20003800000 */
[----:B--2---:R-:W-:-:S04]  /*2f210*/  LOP3.LUT R11, R11, 0x1, RZ, 0xfc, !PT ;  /* 0x000000010b0b7812 */ /* 0x004fc800078efcff */
[----:B------:R-:W-:-:S13]  /*2f220*/  ISETP.NE.AND P0, PT, R11, 0x3, PT ;  /* 0x000000030b00780c */ /* 0x000fda0003f05270 */
[----:B0-----:R-:W-:Y:S05]  /*2f230*/  @!P0 BRA `(.L_x_12432) ;  /* 0x0000000000048947 */ /* 0x001fea0003800000 */
[----:B------:R-:W-:Y:S01]  /*2f240*/  BPT.TRAP 0x1 ;  /* 0x000000040000795c */ /* 0x000fe20000300000 */
.L_x_12432:
[----:B------:R-:W-:Y:S05]  /*2f250*/  BSYNC B0 ;  /* 0x0000000000007941 */ /* 0x000fea0003800000 */
.L_x_12431:
[----:B------:R-:W2:Y:S04]  /*2f260*/  LD.E.64 R8, desc[UR6][R12.64+0x20] ;  /* 0x000020060c087980 */ /* 0x000ea8000c101b00 */
[----:B------:R-:W3:Y:S01]  /*2f270*/  LD.E R3, desc[UR6][R12.64+0xc] ;  /* 0x00000c060c037980 */ /* 0x000ee2000c101900 */
[----:B--2---:R-:W-:-:S05]  /*2f280*/  MOV R8, R8 ;  /* 0x0000000800087202 */ /* 0x004fca0000000f00 */
[----:B-----5:R-:W-:-:S05]  /*2f290*/  IMAD R8, R7, 0x8, R8 ;  /* 0x0000000807087824 */ /* 0x020fca00078e0208 */
[----:B---3--:R-:W-:-:S04]  /*2f2a0*/  PRMT R3, R3, 0x654, R8 ;  /* 0x0000065403037816 */ /* 0x008fc80000000008 */
[----:B------:R0:W-:Y:S01]  /*2f2b0*/  SYNCS.ARRIVE.TRANS64.RED.A1T0 RZ, [R3+URZ], RZ ;  /* 0x000000ff03ff79a7 */ /* 0x0001e2000810043f */
[----:B------:R-:W2:Y:S04]  /*2f2c0*/  LD.E R7, desc[UR6][R4.64] ;  /* 0x0000000604077980 */ /* 0x000ea8000c101900 */
[----:B------:R-:W3:Y:S04]  /*2f2d0*/  LD.E R72, desc[UR6][R72.64] ;  /* 0x0000000648487980 */ /* 0x000ee8000c101900 */
[----:B0-----:R-:W4:Y:S04]  /*2f2e0*/  LD.E R3, desc[UR6][R4.64+0x24] ;  /* 0x0000240604037980 */ /* 0x001f28000c101900 */
[----:B------:R-:W3:Y:S04]  /*2f2f0*/  LD.E R21, desc[UR6][R4.64+0x8] ;  /* 0x0000080604157980 */ /* 0x000ee8000c101900 */
[----:B------:R-:W3:Y:S04]  /*2f300*/  LD.E R78, desc[UR6][R4.64+0xc] ;  /* 0x00000c06044e7980 */ /* 0x000ee8000c101900 */
[----:B------:R-:W3:Y:S04]  /*2f310*/  LD.E R76, desc[UR6][R4.64+0x4] ;  /* 0x00000406044c7980 */ /* 0x000ee8000c101900 */
[----:B------:R-:W3:Y:S04]  /*2f320*/  LD.E R77, desc[UR6][R4.64+0x10] ;  /* 0x00001006044d7980 */ /* 0x000ee8000c101900 */
[----:B------:R-:W3:Y:S01]  /*2f330*/  LD.E R79, desc[UR6][R4.64+0x14] ;  /* 0x00001406044f7980 */ /* 0x000ee2000c101900 */
[----:B----4-:R-:W-:-:S03]  /*2f340*/  ISETP.NE.AND P0, PT, R3, 0x1, PT ;  /* 0x000000010300780c */ /* 0x010fc60003f05270 */
[----:B------:R-:W4:Y:S10]  /*2f350*/  LD.E R3, desc[UR6][R4.64+0x18] ;  /* 0x0000180604037980 */ /* 0x000f34000c101900 */
[----:B------:R-:W4:Y:S04]  /*2f360*/  @P0 LD.E R75, desc[UR6][R4.64+0x28] ;  /* 0x00002806044b0980 */ /* 0x000f28000c101900 */
[----:B------:R-:W4:Y:S01]  /*2f370*/  @P0 LD.E R74, desc[UR6][R4.64+0x2c] ;  /* 0x00002c06044a0980 */ /* 0x000f22000c101900 */
[----:B--2---:R-:W-:-:S04]  /*2f380*/  SHF.R.S32.HI R8, RZ, 0x1f, R7 ;  /* 0x0000001fff087819 */ /* 0x004fc80000011407 */
        /* <DEDUP_REMOVED lines=13> */
[----:B------:R-:W-:Y:S02]  /*2f460*/  LEA.HI R9, R9, R8, RZ, 0x1 ;  /* 0x0000000809097211 */ /* 0x000fe400078f08ff */
[----:B------:R-:W-:Y:S02]  /*2f470*/  SHF.R.S32.HI R11, RZ, 0x5, R11 ;  /* 0x00000005ff0b7819 */ /* 0x000fe4000001140b */
[----:B------:R-:W-:-:S02]  /*2f480*/  LOP3.LUT R15, R15, 0xfffffff8, RZ, 0xc0, !PT ;  /* 0xfffffff80f0f7812 */ /* 0x000fc400078ec0ff */
[----:B------:R-:W-:Y:S01]  /*2f490*/  LOP3.LUT R9, R9, 0x3fffffe, RZ, 0xc0, !PT ;  /* 0x03fffffe09097812 */ /* 0x000fe200078ec0ff */
[----:B---3--:R-:W-:Y:S01]  /*2f4a0*/  IMAD R72, R72, 0x8, R11 ;  /* 0x0000000848487824 */ /* 0x008fe200078e020b */
[----:B------:R-:W-:Y:S01]  /*2f4b0*/  LEA.HI R7, R20, R20, RZ, 0x1 ;  /* 0x0000001414077211 */ /* 0x000fe200078f08ff */
[----:B------:R-:W-:Y:S02]  /*2f4c0*/  IMAD.IADD R15, R14, 0x1, -R15 ;  /* 0x000000010e0f7824 */ /* 0x000fe400078e0a0f */
[----:B------:R-:W-:Y:S01]  /*2f4d0*/  IMAD.IADD R9, R8, 0x1, -R9 ;  /* 0x0000000108097824 */ /* 0x000fe200078e0a09 */
[----:B------:R-:W-:Y:S01]  /*2f4e0*/  LOP3.LUT R7, R7, 0x1ffffffe, RZ, 0xc0, !PT ;  /* 0x1ffffffe07077812 */ /* 0x000fe200078ec0ff */
[----:B------:R-:W-:-:S04]  /*2f4f0*/  IMAD.U32 R8, R72, 0x10, R15 ;  /* 0x0000001048087824 */ /* 0x000fc800078e000f */
[----:B------:R-:W-:Y:S02]  /*2f500*/  IMAD.IADD R7, R20, 0x1, -R7 ;  /* 0x0000000114077824 */ /* 0x000fe400078e0a07 */
[----:B------:R-:W-:-:S04]  /*2f510*/  IMAD R8, R9, 0x40, R8 ;  /* 0x0000004009087824 */ /* 0x000fc800078e0208 */
[----:B------:R-:W-:Y:S01]  /*2f520*/  IMAD R8, R7, 0x8, R8 ;  /* 0x0000000807087824 */ /* 0x000fe200078e0208 */
[----:B------:R-:W-:Y:S01]  /*2f530*/  LOP3.LUT R13, R13, 0x7ffffffc, RZ, 0xc0, !PT ;  /* 0x7ffffffc0d0d7812 */ /* 0x000fe200078ec0ff */
[----:B------:R-:W-:-:S04]  /*2f540*/  IMAD R14, R2, -0x60, R21 ;  /* 0xffffffa0020e7824 */ /* 0x000fc800078e0215 */
[----:B------:R-:W-:Y:S02]  /*2f550*/  IMAD.IADD R13, R12, 0x1, -R13 ;  /* 0x000000010c0d7824 */ /* 0x000fe400078e0a0d */
[----:B------:R-:W-:-:S04]  /*2f560*/  VIADD R12, R14, 0x1 ;  /* 0x000000010e0c7836 */ /* 0x000fc80000000000 */
[----:B------:R-:W-:Y:S01]  /*2f570*/  IMAD R12, R13, -0x2, R12 ;  /* 0xfffffffe0d0c7824 */ /* 0x000fe200078e020c */
[----:B------:R-:W-:-:S03]  /*2f580*/  LOP3.LUT R9, RZ, R78, RZ, 0x33, !PT ;  /* 0x0000004eff097212 */ /* 0x000fc600078e33ff */
[----:B------:R-:W-:Y:S02]  /*2f590*/  IMAD.IADD R12, R12, 0x1, -R76 ;  /* 0x000000010c0c7824 */ /* 0x000fe400078e0a4c */
[C---:B------:R-:W-:Y:S02]  /*2f5a0*/  IMAD.SHL.U32 R7, R13.reuse, 0x2, RZ ;  /* 0x000000020d077824 */ /* 0x040fe400078e00ff */
[----:B------:R-:W-:Y:S02]  /*2f5b0*/  IMAD R13, R13, -0x2, R14 ;  /* 0xfffffffe0d0d7824 */ /* 0x000fe400078e020e */
[C---:B------:R-:W-:Y:S01]  /*2f5c0*/  IMAD.IADD R20, R12.reuse, 0x1, R77 ;  /* 0x000000010c147824 */ /* 0x040fe200078e024d */
[----:B------:R-:W-:Y:S01]  /*2f5d0*/  BSSY B0, `(.L_x_12433) ;  /* 0x0000024000007945 */ /* 0x000fe20003800000 */
[----:B------:R-:W-:Y:S02]  /*2f5e0*/  IMAD.IADD R11, R12, 0x1, R9 ;  /* 0x000000010c0b7824 */ /* 0x000fe400078e0209 */
[----:B------:R-:W-:-:S02]  /*2f5f0*/  IMAD R15, R2, -0x60, -R7 ;  /* 0xffffffa0020f7824 */ /* 0x000fc400078e0a07 */
[----:B------:R-:W-:Y:S02]  /*2f600*/  IMAD R79, R2, -0x60, R79 ;  /* 0xffffffa0024f7824 */ /* 0x000fe400078e024f */
[----:B----4-:R-:W-:-:S05]  /*2f610*/  @P0 IMAD.HI.U32 R75, R8, R75, RZ ;  /* 0x0000004b084b0227 */ /* 0x010fca00078e00ff */
[----:B------:R-:W-:-:S05]  /*2f620*/  @P0 SHF.R.U32.HI R8, RZ, R74, R75 ;  /* 0x0000004aff080219 */ /* 0x000fca000001164b */
[----:B------:R-:W0:Y:S01]  /*2f630*/  SHFL.IDX PT, R72, R8, RZ, 0x1c1f ;  /* 0x001c1fff08487589 */ /* 0x000e2200000e0000 */
[----:B------:R-:W-:Y:S02]  /*2f640*/  ISETP.GE.AND P1, PT, R3, 0x1, PT ;  /* 0x000000010300780c */ /* 0x000fe40003f26270 */
[----:B0-----:R-:W-:Y:S01]  /*2f650*/  VIADDMNMX R2, R72, R20, R13, PT ;  /* 0x0000001448027246 */ /* 0x001fe2000380010d */
        /* <DEDUP_REMOVED lines=10> */
[----:B------:R-:W2:Y:S04]  /*2f700*/  LD.E R9, desc[UR6][R4.64+0x1c] ;  /* 0x00001c0604097980 */ /* 0x000ea8000c101900 */
[----:B------:R-:W3:Y:S01]  /*2f710*/  LD.E R14, desc[UR6][R4.64+0x20] ;  /* 0x00002006040e7980 */ /* 0x000ee2000c101900 */
[----:B--2---:R-:W-:-:S05]  /*2f720*/  IMAD.HI.U32 R9, R12, R9, RZ ;  /* 0x000000090c097227 */ /* 0x004fca00078e00ff */
[----:B---3--:R-:W-:-:S07]  /*2f730*/  SHF.R.U32.HI R12, RZ, R14, R9 ;  /* 0x0000000eff0c7219 */ /* 0x008fce0000011609 */
.L_x_12438:
[----:B------:R-:W-:Y:S05]  /*2f740*/  BSYNC B2 ;  /* 0x0000000000027941 */ /* 0x000fea0003800000 */
.L_x_12437:
[----:B------:R-:W-:Y:S01]  /*2f750*/  LOP3.LUT R12, RZ, R12, RZ, 0x33, !PT ;  /* 0x0000000cff0c7212 */ /* 0x000fe200078e33ff */
[----:B------:R-:W-:Y:S06]  /*2f760*/  BRA `(.L_x_12439) ;  /* 0x0000000000187947 */ /* 0x000fec0003800000 */
.L_x_12436:
[----:B------:R-:W-:-:S13]  /*2f770*/  ISETP.NE.AND P0, PT, R3, 0x1, PT ;  /* 0x000000010300780c */ /* 0x000fda0003f05270 */
[----:B------:R-:W-:Y:S05]  /*2f780*/  @!P0 BRA `(.L_x_12439) ;  /* 0x0000000000108947 */ /* 0x000fea0003800000 */
[----:B------:R-:W2:Y:S04]  /*2f790*/  LD.E R9, desc[UR6][R4.64+0x1c] ;  /* 0x00001c0604097980 */ /* 0x000ea8000c101900 */
[----:B------:R-:W3:Y:S01]  /*2f7a0*/  LD.E R73, desc[UR6][R4.64+0x20] ;  /* 0x0000200604497980 */ /* 0x000ee2000c101900 */
[----:B--2---:R-:W-:-:S05]  /*2f7b0*/  IMAD.HI.U32 R12, R12, R9, RZ ;  /* 0x000000090c0c7227 */ /* 0x004fca00078e00ff */
[----:B---3--:R-:W-:-:S07]  /*2f7c0*/  SHF.R.U32.HI R12, RZ, R73, R12 ;  /* 0x00000049ff0c7219 */ /* 0x008fce000001160c */
.L_x_12439:
[----:B------:R-:W-:Y:S05]  /*2f7d0*/  BSYNC B1 ;  /* 0x0000000000017941 */ /* 0x000fea0003800000 */
.L_x_12435:
[----:B------:R-:W-:-:S05]  /*2f7e0*/  IMAD R12, R3, R12, R15 ;  /* 0x0000000c030c7224 */ /* 0x000fca00078e020f */
[----:B------:R-:W-:Y:S02]  /*2f7f0*/  VIMNMX R7, R7, R12, !PT ;  /* 0x0000000c07077248 */ /* 0x000fe40007fe0100 */
[----:B------:R-:W-:-:S07]  /*2f800*/  VIADDMNMX R2, R12, R3, R2, PT ;  /* 0x000000030c027246 */ /* 0x000fce0003800102 */
.L_x_12434:
[----:B------:R-:W-:Y:S05]  /*2f810*/  BSYNC B0 ;  /* 0x0000000000007941 */ /* 0x000fea0003800000 */
.L_x_12433:
        /* <DEDUP_REMOVED lines=132> */
.L_x_12445:
[----:B------:R-:W-:Y:S05]  /*30060*/  BSYNC B2 ;  /* 0x0000000000027941 */ /* 0x000fea0003800000 */
.L_x_12444:
[----:B------:R-:W-:Y:S01]  /*30070*/  LOP3.LUT R76, RZ, R76, RZ, 0x33, !PT ;  /* 0x0000004cff4c7212 */ /* 0x000fe200078e33ff */
[----:B------:R-:W-:Y:S06]  /*30080*/  BRA `(.L_x_12446) ;  /* 0x0000000000187947 */ /* 0x000fec0003800000 */
.L_x_12443:
[----:B------:R-:W-:-:S13]  /*30090*/  ISETP.NE.AND P6, PT, R3, 0x1, PT ;  /* 0x000000010300780c */ /* 0x000fda0003fc5270 */
[----:B------:R-:W-:Y:S05]  /*300a0*/  @!P6 BRA `(.L_x_12446) ;  /* 0x000000000010e947 */ /* 0x000fea0003800000 */
[----:B------:R-:W2:Y:S04]  /*300b0*/  LD.E R9, desc[UR6][R4.64+0x1c] ;  /* 0x00001c0604097980 */ /* 0x000ea8000c101900 */
[----:B------:R-:W3:Y:S01]  /*300c0*/  LD.E R11, desc[UR6][R4.64+0x20] ;  /* 0x00002006040b7980 */ /* 0x000ee2000c101900 */
[----:B--2---:R-:W-:-:S05]  /*300d0*/  IMAD.HI.U32 R76, R76, R9, RZ ;  /* 0x000000094c4c7227 */ /* 0x004fca00078e00ff */
[----:B---3--:R-:W-:-:S07]  /*300e0*/  SHF.R.U32.HI R76, RZ, R11, R76 ;  /* 0x0000000bff4c7219 */ /* 0x008fce000001164c */
.L_x_12446:
[----:B------:R-:W-:Y:S05]  /*300f0*/  BSYNC B1 ;  /* 0x0000000000017941 */ /* 0x000fea0003800000 */
.L_x_12442:
[----:B------:R-:W-:-:S05]  /*30100*/  IMAD R76, R3, R76, R15 ;  /* 0x0000004c034c7224 */ /* 0x000fca00078e020f */
[----:B------:R-:W-:Y:S02]  /*30110*/  VIADDMNMX R2, R76, R3, R2, PT ;  /* 0x000000034c027246 */ /* 0x000fe40003800102 */
[----:B------:R-:W-:-:S07]  /*30120*/  VIMNMX R7, R7, R76, !PT ;  /* 0x0000004c07077248 */ /* 0x000fce0007fe0100 */
.L_x_12441:
[----:B------:R-:W-:Y:S05]  /*30130*/  BSYNC B0 ;  /* 0x0000000000007941 */ /* 0x000fea0003800000 */
.L_x_12440:
[C---:B------:R-:W-:Y:S01]  /*30140*/  ISETP.GT.AND P0, PT, R7.reuse, 0x1, !P0 ;  /* 0x000000010700780c */ /* 0x040fe20004704270 */
[----:B------:R-:W2:Y:S01]  /*30150*/  LDL.64 R4, [UR4+0x40] ;  /* 0x00004004ff047983 */ /* 0x000ea20008100a00 */
        /* <DEDUP_REMOVED lines=70> */
[C---:B------:R-:W-:Y:S02]  /*305c0*/  ISETP.GT.AND P0, PT, R7.reuse, RZ, !P6 ;  /* 0x000000ff0700720c */ /* 0x040fe40007704270 */
[C---:B------:R-:W-:Y:S02]  /*305d0*/  ISETP.GT.AND P2, PT, R7.reuse, 0x49, !P2 ;  /* 0x000000490700780c */ /* 0x040fe40005744270 */
[----:B------:R-:W-:Y:S02]  /*305e0*/  ISETP.LT.OR P0, PT, R2, 0x1, P0 ;  /* 0x000000010200780c */ /* 0x000fe40000701670 */
[----:B------:R-:W-:Y:S02]  /*305f0*/  ISETP.GT.AND P3, PT, R7, 0x50, !P3 ;  /* 0x000000500700780c */ /* 0x000fe40005f64270 */
[----:B------:R-:W-:-:S02]  /*30600*/  FSEL R26, R26, -INF , !P0 ;  /* 0xff8000001a1a7808 */ /* 0x000fc40004000000 */
[----:B------:R-:W-:Y:S02]  /*30610*/  ISETP.GT.AND P4, PT, R7, 0x51, !P4 ;  /* 0x000000510700780c */ /* 0x000fe40006784270 */
[----:B------:R-:W-:Y:S02]  /*30620*/  FMNMX.FTZ R3, R26, R27, !PT ;  /* 0x0000001b1a037209 */ /* 0x000fe40007810000 */
[----:B------:R-:W-:Y:S02]  /*30630*/  ISETP.NE.AND P6, PT, R79, RZ, PT ;  /* 0x000000ff4f00720c */ /* 0x000fe40003fc5270 */
        /* <DEDUP_REMOVED lines=15> */
[C---:B------:R-:W-:Y:S02]  /*30730*/  ISETP.LT.OR P2, PT, R2.reuse, 0x4a, P2 ;  /* 0x0000004a0200780c */ /* 0x040fe40001741670 */
[----:B------:R-:W-:Y:S02]  /*30740*/  FMNMX.FTZ R3, R59, R8, !PT ;  /* 0x000000083b037209 */ /* 0x000fe40007810000 */
[----:B------:R-:W-:Y:S02]  /*30750*/  ISETP.LT.OR P3, PT, R2, 0x51, P3 ;  /* 0x000000510200780c */ /* 0x000fe40001f61670 */
[----:B------:R-:W-:Y:S02]  /*30760*/  FSEL R63, R63, -INF , !P2 ;  /* 0xff8000003f3f7808 */ /* 0x000fe40005000000 */
[----:B------:R-:W-:-:S02]  /*30770*/  FMNMX.FTZ R8, R62, R3, !PT ;  /* 0x000000033e087209 */ /* 0x000fc40007810000 */
[----:B------:R-:W-:Y:S02]  /*30780*/  ISETP.GT.AND P5, PT, R7, 0x58, !P5 ;  /* 0x000000580700780c */ /* 0x000fe40006fa4270 */
[----:B------:R-:W-:Y:S02]  /*30790*/  ISETP.LT.OR P4, PT, R2, 0x52, P4 ;  /* 0x000000520200780c */ /* 0x000fe40002781670 */
[----:B------:R-:W-:Y:S02]  /*307a0*/  FSEL R66, R66, -INF , !P3 ;  /* 0xff80000042427808 */ /* 0x000fe40005800000 */
[----:B------:R-:W-:Y:S02]  /*307b0*/  FMNMX.FTZ R3, R63, R8, !PT ;  /* 0x000000083f037209 */ /* 0x000fe40007810000 */
[----:B------:R-:W-:Y:S02]  /*307c0*/  ISETP.GT.AND P0, PT, R7, 0x59, !P6 ;  /* 0x000000590700780c */ /* 0x000fe40007704270 */
[----:B------:R-:W-:-:S02]  /*307d0*/  ISETP.LT.OR P5, PT, R2, 0x59, P5 ;  /* 0x000000590200780c */ /* 0x000fc40002fa1670 */
[----:B------:R-:W-:Y:S02]  /*307e0*/  FSEL R67, R67, -INF , !P4 ;  /* 0xff80000043437808 */ /* 0x000fe40006000000 */
[----:B------:R-:W-:Y:S02]  /*307f0*/  FMNMX.FTZ R8, R66, R3, !PT ;  /* 0x0000000342087209 */ /* 0x000fe40007810000 */
[----:B------:R-:W-:Y:S02]  /*30800*/  ISETP.LT.OR P0, PT, R2, 0x5a, P0 ;  /* 0x0000005a0200780c */ /* 0x000fe40000701670 */
[----:B------:R-:W-:Y:S02]  /*30810*/  FSEL R70, R70, -INF , !P5 ;  /* 0xff80000046467808 */ /* 0x000fe40006800000 */
[----:B------:R-:W-:Y:S02]  /*30820*/  FMNMX.FTZ R3, R67, R8, !PT ;  /* 0x0000000843037209 */ /* 0x000fe40007810000 */
        /* <DEDUP_REMOVED lines=28> */
[----:B------:R-:W0:Y:S02]  /*309f0*/  SHFL.BFLY PT, R2, R7, 0x2, 0x1f ;  /* 0x0c401f0007027f89 */ /* 0x000e2400000e0000 */
[----:B0-----:R-:W-:-:S05]  /*30a00*/  FMNMX.FTZ R9, R7, R2, !PT ;  /* 0x0000000207097209 */ /* 0x001fca0007810000 */
[----:B------:R-:W0:Y:S04]  /*30a10*/  SHFL.BFLY PT, R2, R9, 0x1, 0x1f ;  /* 0x0c201f0009027f89 */ /* 0x000e2800000e0000 */
[----:B------:R-:W-:Y:S01]  /*30a20*/  ST.E desc[UR6][R4.64], R7 ;  /* 0x0000000704007985 */ /* 0x000fe2000c101906 */
[----:B0-----:R-:W-:-:S05]  /*30a30*/  FMNMX.FTZ R11, R9, R2, !PT ;  /* 0x00000002090b7209 */ /* 0x001fca0007810000 */
[----:B------:R-:W-:Y:S04]  /*30a40*/  ST.E desc[UR6][R4.64], R11 ;  /* 0x0000000b04007985 */ /* 0x000fe8000c101906 */
[----:B--2---:R-:W0:Y:S02]  /*30a50*/  SHFL.BFLY PT, R3, R8, 0x2, 0x1f ;  /* 0x0c401f0008037f89 */ /* 0x004e2400000e0000 */
[----:B0-----:R-:W-:-:S05]  /*30a60*/  FMNMX.FTZ R12, R8, R3, !PT ;  /* 0x00000003080c7209 */ /* 0x001fca0007810000 */
[----:B------:R-:W0:Y:S02]  /*30a70*/  SHFL.BFLY PT, R3, R12, 0x1, 0x1f ;  /* 0x0c201f000c037f89 */ /* 0x000e2400000e0000 */
[----:B0-----:R-:W-:-:S05]  /*30a80*/  FMNMX.FTZ R13, R12, R3, !PT ;  /* 0x000000030c0d7209 */ /* 0x001fca0007810000 */
[----:B------:R0:W-:Y:S04]  /*30a90*/  ST.E desc[UR6][R4.64+0x4], R13 ;  /* 0x0000040d04007985 */ /* 0x0001e8000c101906 */
[----:B------:R-:W2:Y:S04]  /*30aa0*/  LDL.64 R2, [UR4+0x40] ;  /* 0x00004004ff027983 */ /* 0x000ea80008100a00 */
        /* <DEDUP_REMOVED lines=18> */
[----:B------:R-:W0:Y:S01]  /*30bd0*/  MUFU.EX2 R7, R7 ;  /* 0x0000000700077308 */ /* 0x000e220000000800 */
[-C--:B------:R-:W-:Y:S01]  /*30be0*/  FFMA.FTZ R156, R32, R8.reuse, -R9 ;  /* 0x00000008209c7223 */ /* 0x080fe20000010809 */
[----:B------:R-:W-:-:S06]  /*30bf0*/  FFMA.FTZ R34, R34, R8, -R5 ;  /* 0x0000000822227223 */ /* 0x000fcc0000010805 */
[----:B------:R-:W-:Y:S08]  /*30c00*/  MUFU.EX2 R173, R173 ;  /* 0x000000ad00ad7308 */ /* 0x000ff00000000800 */
[----:B------:R-:W1:Y:S01]  /*30c10*/  MUFU.EX2 R12, R27 ;  /* 0x0000001b000c7308 */ /* 0x000e620000000800 */
[-C--:B------:R-:W-:Y:S01]  /*30c20*/  FFMA.FTZ R13, R33, R8.reuse, -R9 ;  /* 0x00000008210d7223 */ /* 0x080fe20000010809 */
[----:B------:R-:W-:-:S06]  /*30c30*/  FFMA.FTZ R35, R35, R8, -R5 ;  /* 0x0000000823237223 */ /* 0x000fcc0000010805 */
[----:B------:R-:W2:Y:S08]  /*30c40*/  MUFU.EX2 R174, R174 ;  /* 0x000000ae00ae7308 */ /* 0x000eb00000000800 */
[----:B------:R-:W3:Y:S01]  /*30c50*/  MUFU.EX2 R30, R30 ;  /* 0x0000001e001e7308 */ /* 0x000ee20000000800 */
[-C--:B------:R-:W-:Y:S01]  /*30c60*/  FFMA.FTZ R158, R36, R8.reuse, -R9 ;  /* 0x00000008249e7223 */ /* 0x080fe20000010809 */
[----:B------:R-:W-:-:S06]  /*30c70*/  FFMA.FTZ R38, R38, R8, -R5 ;  /* 0x0000000826267223 */ /* 0x000fcc0000010805 */
[----:B------:R-:W4:Y:S01]  /*30c80*/  MUFU.EX2 R11, R11 ;  /* 0x0000000b000b7308 */ /* 0x000f220000000800 */
[----:B------:R-:W-:-:S07]  /*30c90*/  FFMA.FTZ R15, R37, R8, -R9 ;  /* 0x00000008250f7223 */ /* 0x000fce0000010809 */
[----:B------:R-:W4:Y:S01]  /*30ca0*/  MUFU.EX2 R31, R31 ;  /* 0x0000001f001f7308 */ /* 0x000f220000000800 */
[-CC-:B------:R-:W-:Y:S01]  /*30cb0*/  FFMA.FTZ R21, R41, R8.reuse, -R9.reuse ;  /* 0x0000000829157223 */ /* 0x180fe20000010809 */
[-CC-:B------:R-:W-:Y:S01]  /*30cc0*/  FFMA.FTZ R25, R45, R8.reuse, -R9.reuse ;  /* 0x000000082d197223 */ /* 0x180fe20000010809 */
[-CC-:B------:R-:W-:Y:S01]  /*30cd0*/  FFMA.FTZ R29, R49, R8.reuse, -R9.reuse ;  /* 0x00000008311d7223 */ /* 0x180fe20000010809 */
[----:B------:R-:W-:-:S04]  /*30ce0*/  FFMA.FTZ R160, R40, R8, -R9 ;  /* 0x0000000828a07223 */ /* 0x000fc80000010809 */
        /* <DEDUP_REMOVED lines=14> */
[-C--:B------:R-:W-:Y:S01]  /*30dd0*/  FFMA.FTZ R49, R69, R8.reuse, -R9 ;  /* 0x0000000845317223 */ /* 0x080fe20000010809 */
[----:B0-----:R-:W-:Y:S01]  /*30de0*/  FADD.FTZ R9, R172, R7 ;  /* 0x00000007ac097221 */ /* 0x001fe20000010000 */
[----:B-1----:R-:W-:Y:S01]  /*30df0*/  FADD.FTZ R27, R173, R12 ;  /* 0x0000000cad1b7221 */ /* 0x002fe20000010000 */
[----:B------:R-:W-:-:S04]  /*30e00*/  FFMA.FTZ R39, R39, R8, -R5 ;  /* 0x0000000827277223 */ /* 0x000fc80000010805 */
[----:B------:R-:W0:Y:S01]  /*30e10*/  MUFU.EX2 R35, R35 ;  /* 0x0000002300237308 */ /* 0x000e220000000800 */
[----:B--2---:R-:W-:Y:S01]  /*30e20*/  FADD.FTZ R4, R174, R9 ;  /* 0x00000009ae047221 */ /* 0x004fe20000010000 */
[----:B---3--:R-:W-:Y:S01]  /*30e30*/  FADD.FTZ R14, R30, R27 ;  /* 0x0000001b1e0e7221 */ /* 0x008fe20000010000 */
[----:B------:R-:W-:-:S05]  /*30e40*/  FFMA.FTZ R42, R42, R8, -R5 ;  /* 0x000000082a2a7223 */ /* 0x000fca0000010805 */
[----:B------:R-:W1:Y:S01]  /*30e50*/  MUFU.EX2 R158, R158 ;  /* 0x0000009e009e7308 */ /* 0x000e620000000800 */
[----:B----4-:R-:W-:Y:S01]  /*30e60*/  FADD.FTZ R9, R11, R4 ;  /* 0x000000040b097221 */ /* 0x010fe20000010000 */
[----:B------:R-:W-:-:S06]  /*30e70*/  FADD.FTZ R27, R31, R14 ;  /* 0x0000000e1f1b7221 */ /* 0x000fcc0000010000 */
[----:B------:R-:W2:Y:S01]  /*30e80*/  MUFU.EX2 R38, R38 ;  /* 0x0000002600267308 */ /* 0x000ea20000000800 */
[----:B------:R-:W-:Y:S01]  /*30e90*/  FFMA.FTZ R43, R43, R8, -R5 ;  /* 0x000000082b2b7223 */ /* 0x000fe20000010805 */
[----:B------:R-:W-:Y:S01]  /*30ea0*/  FADD.FTZ R4, R156, R9 ;  /* 0x000000099c047221 */ /* 0x000fe20000010000 */
[----:B------:R-:W-:-:S05]  /*30eb0*/  FADD.FTZ R14, R34, R27 ;  /* 0x0000001b220e7221 */ /* 0x000fca0000010000 */
[----:B------:R-:W3:Y:S01]  /*30ec0*/  MUFU.EX2 R15, R15 ;  /* 0x0000000f000f7308 */ /* 0x000ee20000000800 */
[----:B------:R-:W-:-:S07]  /*30ed0*/  FFMA.FTZ R46, R46, R8, -R5 ;  /* 0x000000082e2e7223 */ /* 0x000fce0000010805 */
[----:B------:R-:W4:Y:S01]  /*30ee0*/  MUFU.EX2 R39, R39 ;  /* 0x0000002700277308 */ /* 0x000f220000000800 */
[----:B------:R-:W-:Y:S01]  /*30ef0*/  FADD.FTZ R9, R13, R4 ;  /* 0x000000040d097221 */ /* 0x000fe20000010000 */
[----:B0-----:R-:W-:-:S06]  /*30f00*/  FADD.FTZ R27, R35, R14 ;  /* 0x0000000e231b7221 */ /* 0x001fcc0000010000 */
[----:B------:R-:W0:Y:S01]  /*30f10*/  MUFU.EX2 R160, R160 ;  /* 0x000000a000a07308 */ /* 0x000e220000000800 */
[----:B------:R-:W-:-:S07]  /*30f20*/  FFMA.FTZ R47, R47, R8, -R5 ;  /* 0x000000082f2f7223 */ /* 0x000fce0000010805 */
[----:B------:R-:W0:Y:S01]  /*30f30*/  MUFU.EX2 R42, R42 ;  /* 0x0000002a002a7308 */ /* 0x000e220000000800 */
[----:B-1----:R-:W-:Y:S01]  /*30f40*/  FADD.FTZ R4, R158, R9 ;  /* 0x000000099e047221 */ /* 0x002fe20000010000 */
[----:B--2---:R-:W-:-:S06]  /*30f50*/  FADD.FTZ R14, R38, R27 ;  /* 0x0000001b260e7221 */ /* 0x004fcc0000010000 */
[----:B------:R-:W1:Y:S01]  /*30f60*/  MUFU.EX2 R21, R21 ;  /* 0x0000001500157308 */ /* 0x000e620000000800 */
        /* <DEDUP_REMOVED lines=8> */
[----:B------:R-:W-:-:S06]  /*30ff0*/  FADD.FTZ R14, R42, R27 ;  /* 0x0000001b2a0e7221 */ /* 0x000fcc0000010000 */
        /* <DEDUP_REMOVED lines=45> */
[----:B------:R-:W0:Y:S08]  /*312d0*/  MUFU.EX2 R180, R180 ;  /* 0x000000b400b47308 */ /* 0x000e300000000800 */
[----:B------:R-:W0:Y:S01]  /*312e0*/  MUFU.EX2 R66, R66 ;  /* 0x0000004200427308 */ /* 0x000e220000000800 */
[----:B------:R-:W-:Y:S01]  /*312f0*/  FFMA.FTZ R5, R71, R8, -R5 ;  /* 0x0000000847057223 */ /* 0x000fe20000010805 */
[----:B-1----:R-:W-:Y:S01]  /*31300*/  FADD.FTZ R4, R178, R9 ;  /* 0x00000009b2047221 */ /* 0x002fe20000010000 */
[----:B--2---:R-:W-:-:S05]  /*31310*/  FADD.FTZ R8, R62, R27 ;  /* 0x0000001b3e087221 */ /* 0x004fca0000010000 */
[----:B------:R-:W1:Y:S08]  /*31320*/  MUFU.EX2 R45, R45 ;  /* 0x0000002d002d7308 */ /* 0x000e700000000800 */
[----:B------:R-:W2:Y:S01]  /*31330*/  MUFU.EX2 R67, R67 ;  /* 0x0000004300437308 */ /* 0x000ea20000000800 */
[----:B---3--:R-:W-:Y:S01]  /*31340*/  FADD.FTZ R9, R41, R4 ;  /* 0x0000000429097221 */ /* 0x008fe20000010000 */
[----:B----4-:R-:W-:-:S06]  /*31350*/  FADD.FTZ R27, R63, R8 ;  /* 0x000000083f1b7221 */ /* 0x010fcc0000010000 */
[----:B------:R-:W3:Y:S08]  /*31360*/  MUFU.EX2 R182, R182 ;  /* 0x000000b600b67308 */ /* 0x000ef00000000800 */
[----:B------:R-:W4:Y:S01]  /*31370*/  MUFU.EX2 R70, R70 ;  /* 0x0000004600467308 */ /* 0x000f220000000800 */
[----:B0-----:R-:W-:Y:S01]  /*31380*/  FADD.FTZ R4, R180, R9 ;  /* 0x00000009b4047221 */ /* 0x001fe20000010000 */
[----:B------:R-:W-:-:S06]  /*31390*/  FADD.FTZ R8, R66, R27 ;  /* 0x0000001b42087221 */ /* 0x000fcc0000010000 */
[----:B------:R-:W0:Y:S08]  /*313a0*/  MUFU.EX2 R49, R49 ;  /* 0x0000003100317308 */ /* 0x000e300000000800 */
[----:B------:R-:W0:Y:S01]  /*313b0*/  MUFU.EX2 R183, R5 ;  /* 0x0000000500b77308 */ /* 0x000e220000000800 */
[----:B-1----:R-:W-:Y:S01]  /*313c0*/  FADD.FTZ R9, R45, R4 ;  /* 0x000000042d097221 */ /* 0x002fe20000010000 */
[----:B--2---:R-:W-:-:S03]  /*313d0*/  FADD.FTZ R27, R67, R8 ;  /* 0x00000008431b7221 */ /* 0x004fc60000010000 */
[----:B---3--:R-:W-:Y:S01]  /*313e0*/  FADD.FTZ R4, R182, R9 ;  /* 0x00000009b6047221 */ /* 0x008fe20000010000 */
[----:B----4-:R-:W-:-:S03]  /*313f0*/  FADD.FTZ R8, R70, R27 ;  /* 0x0000001b46087221 */ /* 0x010fc60000010000 */
[----:B0-----:R-:W-:Y:S01]  /*31400*/  FADD.FTZ R27, R49, R4 ;  /* 0x00000004311b7221 */ /* 0x001fe20000010000 */
[----:B------:R-:W-:-:S04]  /*31410*/  FADD.FTZ R53, R183, R8 ;  /* 0x00000008b7357221 */ /* 0x000fc80000010000 */
[----:B------:R0:W-:Y:S04]  /*31420*/  ST.E desc[UR6][R2.64+0x10], R27 ;  /* 0x0000101b02007985 */ /* 0x0001e8000c101906 */
[----:B------:R0:W-:Y:S04]  /*31430*/  ST.E desc[UR6][R2.64+0x14], R53 ;  /* 0x0000143502007985 */ /* 0x0001e8000c101906 */
[----:B------:R-:W2:Y:S04]  /*31440*/  LDL.64 R8, [UR4+0x58] ;  /* 0x00005804ff087983 */ /* 0x000ea80008100a00 */
[----:B------:R-:W3:Y:S04]  /*31450*/  LDL.64 R4, [UR4] ;  /* 0x00000004ff047983 */ /* 0x000ee80008100a00 */
[----:B--2---:R-:W2:Y:S04]  /*31460*/  LD.E R24, desc[UR6][R8.64] ;  /* 0x0000000608187980 */ /* 0x004ea8000c101900 */
[----:B---3--:R0:W5:Y:S04]  /*31470*/  LD.E R14, desc[UR6][R4.64] ;  /* 0x00000006040e7980 */ /* 0x008168000c101900 */
[----:B------:R0:W5:Y:S01]  /*31480*/  LD.E R20, desc[UR6][R4.64+0x4] ;  /* 0x0000040604147980 */ /* 0x000162000c101900 */
        /* <DEDUP_REMOVED lines=25> */
[----:B--2---:R-:W-:-:S04]  /*31620*/  LOP3.LUT R24, R24, 0x1, RZ, 0xfc, !PT ;  /* 0x0000000118187812 */ /* 0x004fc800078efcff */
[----:B------:R-:W-:-:S13]  /*31630*/  ISETP.NE.AND P0, PT, R24, 0x3, PT ;  /* 0x000000031800780c */ /* 0x000fda0003f05270 */
[----:B0-----:R-:W-:Y:S05]  /*31640*/  @!P0 BRA `(.L_x_12448) ;  /* 0x0000000000048947 */ /* 0x001fea0003800000 */
[----:B------:R-:W-:Y:S01]  /*31650*/  BPT.TRAP 0x1 ;  /* 0x000000040000795c */ /* 0x000fe20000300000 */
.L_x_12448:
[----:B------:R-:W-:Y:S05]  /*31660*/  BSYNC B0 ;  /* 0x0000000000007941 */ /* 0x000fea0003800000 */
.L_x_12447:
        /* <DEDUP_REMOVED lines=13> */
.L_x_12450:
[----:B------:R-:W-:Y:S05]  /*31740*/  BSYNC B0 ;  /* 0x0000000000007941 */ /* 0x000fea0003800000 */
.L_x_12449:
        /* <DEDUP_REMOVED lines=8> */
.L_x_12452:
[----:B------:R-:W-:Y:S05]  /*317d0*/  BSYNC B0 ;  /* 0x0000000000007941 */ /* 0x000fea0003800000 */
.L_x_12451:
[----:B------:R-:W2:Y:S04]  /*317e0*/  LDL.64 R8, [UR4] ;  /* 0x00000004ff087983 */ /* 0x000ea80008100a00 */
[----:B------:R-:W3:Y:S04]  /*317f0*/  LDL.64 R4, [UR4+0x70] ;  /* 0x00007004ff047983 */ /* 0x000ee80008100a00 */
[----:B0----5:R-:W4:Y:S01]  /*31800*/  LDL.64 R2, [UR4+0x50] ;  /* 0x00005004ff027983 */ /* 0x021f220008100a00 */
[----:B------:R-:W-:Y:S01]  /*31810*/  LEA.HI R6, R6, 0x8, RZ, 0x19 ;  /* 0x0000000806067811 */ /* 0x000fe200078fc8ff */
[----:B------:R-:W-:Y:S05]  /*31820*/  WARPSYNC.ALL ;  /* 0x0000000000007948 */ /* 0x000fea0003800000 */
[----:B------:R0:W-:Y:S06]  /*31830*/  BAR.SYNC.DEFER_BLOCKING R6, 0x100 ;  /* 0x000400060000751d */ /* 0x0001ec0000010000 */
[----:B0-----:R-:W4:Y:S04]  /*31840*/  LDL.64 R6, [UR4+0x60] ;  /* 0x00006004ff067983 */ /* 0x001f280008100a00 */
[----:B--2---:R-:W2:Y:S04]  /*31850*/  LD.E R9, desc[UR6][R8.64] ;  /* 0x0000000608097980 */ /* 0x004ea8000c101900 */
[----:B---3--:R-:W2:Y:S04]  /*31860*/  LD.E.64 R4, desc[UR6][R4.64] ;  /* 0x0000000604047980 */ /* 0x008ea8000c101b00 */
[----:B----4-:R-:W3:Y:S04]  /*31870*/  LD.E R11, desc[UR6][R2.64] ;  /* 0x00000006020b7980 */ /* 0x010ee8000c101900 */
        /* <DEDUP_REMOVED lines=127> */
[----:B--2---:R-:W-:Y:S01]  /*32070*/  IMAD R4, R9, 0xc00, R4 ;  /* 0x00000c0009047824 */ /* 0x004fe200078e0204 */
[----:B------:R-:W-:-:S04]  /*32080*/  R2UR UR11, R5 ;  /* 0x00000000050b72ca */ /* 0x000fc800000e0000 */
[----:B------:R-:W-:Y:S01]  /*32090*/  R2UR UR10, R4 ;  /* 0x00000000040a72ca */ /* 0x000fe200000e0000 */
        /* <DEDUP_REMOVED lines=128> */
[----:B------:R-:W-:Y:S01]  /*328a0*/  ST.E desc[UR6][R6.64], RZ ;  /* 0x000000ff06007985 */ /* 0x000fe2000c101906 */
[----:B0-----:R-:W-:-:S06]  /*328b0*/  WARPGROUP.ARRIVE ;  /* 0x00000000000079c5 */ /* 0x001fcc0000000000 */
[----:B------:R-:W-:Y:S03]  /*328c0*/  HGMMA.64x256x16.F32.BF16 R24, R172, gdesc[UR8].tnspB, RZ, !UPT, gsb0 ;  /* 0x43e00008ac187df0 */ /* 0x000fe6000c0018ff */
[----:B------:R-:W-:Y:S02]  /*328d0*/  WARPGROUP.DEPBAR.LE gsb0, 0x0 ;  /* 0x00008000000079c5 */ /* 0x000fe40000010000 */
        /* <DEDUP_REMOVED lines=129> */
[----:B0-----:R-:W4:Y:S04]  /*330f0*/  LD.E R24, desc[UR6][R2.64] ;  /* 0x0000000602187980 */ /* 0x001f28000c101900 */
[----:B-1----:R-:W4:Y:S04]  /*33100*/  LD.E R25, desc[UR6][R2.64+0x4] ;  /* 0x0000040602197980 */ /* 0x002f28000c101900 */
[----:B--2---:R-:W2:Y:S04]  /*33110*/  LD.E R26, desc[UR6][R2.64+0x8] ;  /* 0x00000806021a7980 */ /* 0x004ea8000c101900 */
[----:B---3--:R-:W2:Y:S04]  /*33120*/  LD.E R27, desc[UR6][R2.64+0xc] ;  /* 0x00000c06021b7980 */ /* 0x008ea8000c101900 */
        /* <DEDUP_REMOVED lines=127> */
[----:B------:R-:W-:Y:S01]  /*33920*/  R2UR UR11, R9 ;  /* 0x00000000090b72ca */ /* 0x000fe200000e0000 */
[----:B--2---:R-:W-:-:S12]  /*33930*/  WARPGROUP.ARRIVE ;  /* 0x00000000000079c5 */ /* 0x004fd80000000000 */
[----:B------:R-:W-:Y:S03]  /*33940*/  HGMMA.64x256x16.F32.BF16 R24, R156, gdesc[UR8].tnspB, R24, gsb0 ;  /* 0x43e000089c187df0 */ /* 0x000fe60008001818 */
        /* <DEDUP_REMOVED lines=1052> */
[----:B------:R-:W-:Y:S01]  /*37b10*/  R2UR UR10, R4 ;  /* 0x00000000040a72ca */ /* 0x000fe200000e0000 */
[----:B--2---:R-:W-:-:S12]  /*37b20*/  WARPGROUP.ARRIVE ;  /* 0x00000000000079c5 */ /* 0x004fd80000000000 */
[----:B------:R-:W-:Y:S03]  /*37b30*/  HGMMA.64x256x16.F32.BF16 R24, R180, gdesc[UR8].tnspB, R24, gsb0 ;  /* 0x43e00008b4187df0 */ /* 0x000fe60008001818 */
        /* <DEDUP_REMOVED lines=130> */
[----:B0-----:R-:W2:Y:S04]  /*38360*/  LD.E R96, desc[UR6][R2.64+0x1fc] ;  /* 0x0001fc0602607980 */ /* 0x001ea8000c101900 */
        /* <DEDUP_REMOVED lines=255> */
[----:B0-----:R-:W2:Y:S04]  /*39360*/  LDL.64 R6, [UR4+0x58] ;  /* 0x00005804ff067983 */ /* 0x001ea80008100a00 */
[----:B------:R-:W3:Y:S04]  /*39370*/  LDL.64 R4, [UR4] ;  /* 0x00000004ff047983 */ /* 0x000ee80008100a00 */
[----:B--2---:R-:W2:Y:S04]  /*39380*/  LD.E R0, desc[UR6][R6.64] ;  /* 0x0000000606007980 */ /* 0x004ea8000c101900 */
[----:B---3--:R1:W5:Y:S01]  /*39390*/  LD.E R4, desc[UR6][R4.64] ;  /* 0x0000000604047980 */ /* 0x008362000c101900 */
[----:B------:R-:W-:Y:S01]  /*393a0*/  BSSY B0, `(.L_x_12454) ;  /* 0x0000005000007945 */ /* 0x000fe20003800000 */
[----:B--2---:R-:W-:-:S04]  /*393b0*/  LOP3.LUT R0, R0, 0x1, RZ, 0xfc, !PT ;  /* 0x0000000100007812 */ /* 0x004fc800078efcff */
[----:B------:R-:W-:-:S13]  /*393c0*/  ISETP.NE.AND P0, PT, R0, 0x3, PT ;  /* 0x000000030000780c */ /* 0x000fda0003f05270 */
[----:B-1----:R-:W-:Y:S05]  /*393d0*/  @!P0 BRA `(.L_x_12455) ;  /* 0x0000000000048947 */ /* 0x002fea0003800000 */
[----:B------:R-:W-:Y:S01]  /*393e0*/  BPT.TRAP 0x1 ;  /* 0x000000040000795c */ /* 0x000fe20000300000 */
.L_x_12455:
[----:B------:R-:W-:Y:S05]  /*393f0*/  BSYNC B0 ;  /* 0x0000000000007941 */ /* 0x000fea0003800000 */
.L_x_12454:
[----:B------:R-:W2:Y:S04]  /*39400*/  LD.E.64 R2, desc[UR6][R6.64+0x20] ;  /* 0x0000200606027980 */ /* 0x000ea8000c101b00 */
[----:B------:R-:W3:Y:S01]  /*39410*/  LD.E R0, desc[UR6][R6.64+0xc] ;  /* 0x00000c0606007980 */ /* 0x000ee2000c101900 */
[----:B------:R-:W-:Y:S01]  /*39420*/  IMAD.MOV.U32 R11, RZ, RZ, 0x0 ;  /* 0x00000000ff0b7424 */ /* 0x000fe200078e00ff */
[----:B--2---:R-:W-:-:S05]  /*39430*/  MOV R3, R2 ;  /* 0x0000000200037202 */ /* 0x004fca0000000f00 */
[----:B-----5:R-:W-:-:S05]  /*39440*/  IMAD R3, R4, 0x8, R3 ;  /* 0x0000000804037824 */ /* 0x020fca00078e0203 */
[----:B---3--:R-:W-:-:S04]  /*39450*/  PRMT R0, R0, 0x654, R3 ;  /* 0x0000065400007816 */ /* 0x008fc80000000003 */
[----:B------:R0:W-:Y:S02]  /*39460*/  SYNCS.ARRIVE.TRANS64.RED.A1T0 RZ, [R0+URZ], RZ ;  /* 0x000000ff00ff79a7 */ /* 0x0001e4000810043f */
[----:B0-----:R-:W-:Y:S05]  /*39470*/  RET.REL.NODEC R10 `(_ZN7cutlass13device_kernelIN5flash11enable_sm90INS1_16FlashAttnFwdSm90INS1_25CollectiveMainloopFwdSm90ILi2EN4cute5tupleIJNS5_1CILi1EEES8_S8_EEENS6_IJNS7_ILi128EEENS7_ILi96EEENS7_ILi64EEEEEELi256ENS_10bfloat16_tEfNS_4arch4Sm90ELb0ELb1ELb0ELb1ELb1ELb1ELb0ELb1ELb0ELb1ELb0ELb0EEENS1_21CollectiveEpilogueFwdINS6_IJSA_NS7_ILi256EEESB_EEES9_SE_SG_Li256ELb1ELb1ELb0ELb0EEENS1_36VarlenDynamicPersistentTileSchedulerILi128ELi96ELi256ELi128ELb0ELb1ELb1ELb1ELb0ELb1EEEEEEEEEvNT_6ParamsE) ;  /* 0xfffffc680ae07950 */ /* 0x001fea0003c3ffff */
.L_x_12430:
[----:B0-----:R0:W1:Y:S02]  /*39480*/  SYNCS.PHASECHK.TRANS64.TRYWAIT P0, [R3+URZ], R6 ;  /* 0x00000006030075a7 */ /* 0x001064000800017f */
[----:B-1----:R-:W-:Y:S05]  /*39490*/  @!P0 NANOSLEEP.SYNCS 0x989680 ;  /* 0x009896800000895d */ /* 0x002fea0003900000 */
[----:B------:R-:W1:Y:S02]  /*394a0*/  @!P0 SYNCS.PHASECHK.TRANS64 P0, [R3+URZ], R6 ;  /* 0x00000006030085a7 */ /* 0x000e64000800007f */
[----:B-1----:R-:W-:Y:S05]  /*394b0*/  @!P0 BRA `(.L_x_12430) ;  /* 0xfffffffc00f08947 */ /* 0x002fea000383ffff */
[----:B------:R-:W-:Y:S05]  /*394c0*/  BRA `(.L_x_12429) ;  /* 0xffffff5800507947 */ /* 0x000fea000383ffff */
.L_x_12453:
[----:B0-----:R0:W1:Y:S02]  /*394d0*/  SYNCS.PHASECHK.TRANS64.TRYWAIT P0, [R2+URZ], R3 ;  /* 0x00000003020075a7 */ /* 0x001064000800017f */
[----:B-1----:R-:W-:Y:S05]  /*394e0*/  @!P0 NANOSLEEP.SYNCS 0x989680 ;  /* 0x009896800000895d */ /* 0x002fea0003900000 */
[----:B------:R-:W1:Y:S02]  /*394f0*/  @!P0 SYNCS.PHASECHK.TRANS64 P0, [R2+URZ], R3 ;  /* 0x00000003020085a7 */ /* 0x000e64000800007f */
[----:B-1----:R-:W-:Y:S05]  /*39500*/  @!P0 BRA `(.L_x_12453) ;  /* 0xfffffffc00f08947 */ /* 0x002fea000383ffff */
[----:B------:R-:W-:Y:S05]  /*39510*/  BRA `(.L_x_12452) ;  /* 0xffffff8000ac7947 */ /* 0x000fea000383ffff */
.L_x_12456:
        /* <DEDUP_REMOVED lines=14> */
.L_x_15561:


//--------------------- .text._ZN7cutlass13device_kernelIN5flash11enable_sm90INS1_16FlashAttnFwdSm90INS1_25CollectiveMainloopFwdSm90ILi2EN4cute5tupleIJNS5_1CILi1EEES8_S8_EEENS6_IJNS7_ILi128EEENS7_ILi96EEENS7_ILi64EEEEEELi256ENS_10bfloat16_tEfNS_4arch4Sm90ELb0ELb1ELb0ELb1ELb1ELb0ELb1ELb1ELb0ELb1ELb0ELb0EEENS1_21CollectiveEpilogueFwdINS6_IJSA_NS7_ILi256EEESB_EEES9_SE_SG_Li256ELb1ELb1ELb0ELb0EEENS1_36VarlenDynamicPersistentTileSchedulerILi128ELi96ELi256ELi128ELb0ELb1ELb1ELb1ELb0ELb1EEEEEEEEEvNT_6ParamsE --------------------------
	.section	.text._ZN7cutlass13device_kernelIN5flash11enable_sm90INS1_16FlashAttnFwdSm90INS1_25CollectiveMainloopFwdSm90ILi2EN4cute5tupleIJNS5_1CILi1EEES8_S8_EEENS6_IJNS7_ILi128EEENS7_ILi96EEENS7_ILi64EEEEEELi256ENS_10bfloat16_tEfNS_4arch4Sm90ELb0ELb1ELb0ELb1ELb1ELb0ELb1ELb1ELb0ELb1ELb0ELb0EEENS1_21CollectiveEpilogueFwdINS6_IJSA_NS7_ILi256EEESB_EEES9_SE_SG_Li256ELb1ELb1ELb0ELb0EEENS1_36VarlenDynamicPersistentTileSchedulerILi128ELi96ELi256ELi128ELb0ELb1ELb1ELb1ELb0ELb1EEEEEEEEEvNT_6ParamsE,"ax",@progbits
	.align	128
.text._ZN7cutlass13device_kernelIN5flash11enable_sm90INS1_16FlashAttnFwdSm90INS1_25CollectiveMainloopFwdSm90ILi2EN4cute5tupleIJNS5_1CILi1EEES8_S8_EEENS6_IJNS7_ILi128EEENS7_ILi96EEENS7_ILi64EEEEEELi256ENS_10bfloat16_tEfNS_4arch4Sm90ELb0ELb1ELb0ELb1ELb1ELb0ELb1ELb1ELb0ELb1ELb0ELb0EEENS1_21CollectiveEpilogueFwdINS6_IJSA_NS7_ILi256EEESB_EEES9_SE_SG_Li256ELb1ELb1ELb0ELb0EEENS1_36VarlenDynamicPersistentTileSchedulerILi128ELi96ELi256ELi128ELb0ELb1ELb1ELb1ELb0ELb1EEEEEEEEEvNT_6ParamsE:
        .type           _ZN7cutlass13device_kernelIN5flash11enable_sm90INS1_16FlashAttnFwdSm90INS1_25CollectiveMainloopFwdSm90ILi2EN4cute5tupleIJNS5_1CILi1EEES8_S8_EEENS6_IJNS7_ILi128EEENS7_ILi96EEENS7_ILi64EEEEEELi256ENS_10bfloat16_tEfNS_4arch4Sm90ELb0ELb1ELb0ELb1ELb1ELb0ELb1ELb1ELb0ELb1ELb0ELb0EEENS1_21CollectiveEpilogueFwdINS6_IJSA_NS7_ILi256EEESB_EEES9_SE_SG_Li256ELb1ELb1ELb0ELb0EEENS1_36VarlenDynamicPersistentTileSchedulerILi128ELi96ELi256ELi128ELb0ELb1ELb1ELb1ELb0ELb1EEEEEEEEEvNT_6ParamsE,@function
        .size           _ZN7cutlass13device_kernelIN5flash11enable_sm90INS1_16FlashAttnFwdSm90INS1_25CollectiveMainloopFwdSm90ILi2EN4cute5tupleIJNS5_1CILi1EEES8_S8_EEENS6_IJNS7_ILi128EEENS7_ILi96EEENS7_ILi64EEEEEELi256ENS_10bfloat16_tEfNS_4arch4Sm90ELb0ELb1ELb0ELb1ELb1ELb0ELb1ELb1ELb0ELb1ELb0ELb0EEENS1_21CollectiveEpilogueFwdINS6_IJSA_NS7_ILi256EEESB_EEES9_SE_SG_Li256ELb1ELb1ELb0ELb0EEENS1_36VarlenDynamicPersistentTileSchedulerILi128ELi96ELi256ELi128ELb0ELb1ELb1ELb1ELb0ELb1EEEEEEEEEvNT_6ParamsE,(.L_x_15563 - _ZN7cutlass13device_kernelIN5flash11enable_sm90INS1_16FlashAttnFwdSm90INS1_25CollectiveMainloopFwdSm90ILi2EN4cute5tupleIJNS5_1CILi1EEES8_S8_EEENS6_IJNS7_ILi128EEENS7_ILi96EEENS7_ILi64EEEEEELi256ENS_10bfloat16_tEfNS_4arch4Sm90ELb0ELb1ELb0ELb1ELb1ELb0ELb1ELb1ELb0ELb1ELb0ELb0EEENS1_21CollectiveEpilogueFwdINS6_IJSA_NS7_ILi256EEESB_EEES9_SE_SG_Li256ELb1ELb1ELb0ELb0EEENS1_36VarlenDynamicPersistentTileSchedulerILi128ELi96ELi256ELi128ELb0ELb1ELb1ELb1ELb0ELb1EEEEEEEEEvNT_6ParamsE)
        .other          _ZN7cutlass13device_kernelIN5flash11enable_sm90INS1_16FlashAttnFwdSm90INS1_25CollectiveMainloopFwdSm90ILi2EN4cute5tupleIJNS5_1CILi1EEES8_S8_EEENS6_IJNS7_ILi128EEENS7_ILi96EEENS7_ILi64EEEEEELi256ENS_10bfloat16_tEfNS_4arch4Sm90ELb0ELb1ELb0ELb1ELb1ELb0ELb1ELb1ELb0ELb1ELb0ELb0EEENS1_21CollectiveEpilogueFwdINS6_IJSA_NS7_ILi256EEESB_EEES9_SE_SG_Li256ELb1ELb1ELb0ELb0EEENS1_36VarlenDynamicPersistentTileSchedulerILi128ELi96ELi256ELi128ELb0ELb1ELb1ELb1ELb0ELb1EEEEEEEEEvNT_6ParamsE,@"STO_CUDA_ENTRY STV_DEFAULT"
_ZN7cutlass13device_kernelIN5flash11enable_sm90INS1_16FlashAttnFwdSm90INS1_25CollectiveMainloopFwdSm90ILi2EN4cute5tupleIJNS5_1CILi1EEES8_S8_EEENS6_IJNS7_ILi128EEENS7_ILi96EEENS7_ILi64EEEEEELi256ENS_10bfloat16_tEfNS_4arch4Sm90ELb0ELb1ELb0ELb1ELb1ELb0ELb1ELb1ELb0ELb1ELb0ELb0EEENS1_21CollectiveEpilogueFwdINS6_IJSA_NS7_ILi256EEESB_EEES9_SE_SG_Li256ELb1ELb1ELb0ELb0EEENS1_36VarlenDynamicPersistentTileSchedulerILi128ELi96ELi256ELi128ELb0ELb1ELb1ELb1ELb0ELb1EEEEEEEEEvNT_6ParamsE:
        /* <DEDUP_REMOVED lines=47> */
.L_x_12457:
        /* <DEDUP_REMOVED lines=22> */
.L_x_12458:
        /* <DEDUP_REMOVED lines=18> */
.L_x_12459:
        /* <DEDUP_REMOVED lines=22> */
.L_x_12460:
        /* <DEDUP_REMOVED lines=23> */
.L_x_12461:
        /* <DEDUP_REMOVED lines=16> */
.L_x_12463:
[----:B------:R-:W-:-:S08]  /*0940*/  NOP ;  /* 0x0000000000007918 */ /* 0x000fd00000000000 */
[----:B------:R-:W1:Y:S02]  /*0950*/  USETMAXREG.TRY_ALLOC.CTAPOOL UP0, 0xe8 ;  /* 0x000000e8000079c8 */ /* 0x000e640008000600 */
[----:B-1----:R-:W-:-:S13]  /*0960*/  PLOP3.LUT P0, PT, PT, PT, UP0, 0x80, 0x0 ;  /* 0x000000000000781c */ /* 0x002fda0003f0f008 */
[----:B------:R-:W-:Y:S05]  /*0970*/  @!P0 BRA `(.L_x_12463) ;  /* 0xfffffffc00f08947 */ /* 0x000fea000383ffff */
[----:B------:R-:W-:Y:S01]  /*0980*/  ISETP.NE.AND P0, PT, R28, 0x1, PT ;  /* 0x000000011c00780c */ /* 0x000fe20003f05270 */
[----:B------:R-:W1:Y:S08]  /*0990*/  S2UR UR13, SR_CgaCtaId ;  /* 0x00000000000d79c3 */ /* 0x000e700000008800 */
[----:B------:R-:W-:Y:S06]  /*09a0*/  BAR.ARV 0x8, 0x180 ;  /* 0x0206000000007b1d */ /* 0x000fec0000002000 */
[----:B------:R-:W-:Y:S01]  /*09b0*/  UMOV UR42, 0x400 ;  /* 0x00000400002a7882 */ /* 0x000fe20000000000 */
[----:B------:R-:W-:Y:S01]  /*09c0*/  ULDC UR4, c[0x0][0xd3c] ;  /* 0x00034f0000047ab9 */ /* 0x000fe20000000800 */
[----:B------:R-:W-:Y:S08]  /*09d0*/  @!P0 BAR.ARV 0x9, 0x100 ;  /* 0x0244000000008b1d */ /* 0x000ff00000002000 */
[----:B------:R-:W-:Y:S01]  /*09e0*/  BAR.SYNC.DEFER_BLOCKING 0x5, 0x180 ;  /* 0x0146000000007b1d */ /* 0x000fe20000010000 */
[----:B------:R-:W-:-:S02]  /*09f0*/  IADD3 R212, P1, R16, 0x1f0, RZ ;  /* 0x000001f010d47810 */ /* 0x000fc40007f3e0ff */
[----:B------:R-:W-:Y:S01]  /*0a00*/  IADD3 R214, P2, R16, 0x1fc, RZ ;  /* 0x000001fc10d67810 */ /* 0x000fe20007f5e0ff */
[----:B-1----:R-:W-:Y:S02]  /*0a10*/  ULEA UR42, UR13, UR42, 0x18 ;  /* 0x0000002a0d2a7291 */ /* 0x002fe4000f8ec03f */
[--C-:B------:R-:W-:Y:S01]  /*0a20*/  IMAD.X R211, RZ, RZ, R17.reuse, P1 ;  /* 0x000000ffffd37224 */ /* 0x100fe200008e0611 */
[----:B------:R-:W-:Y:S01]  /*0a30*/  STL.64 [R1+0x1f0], RZ ;  /* 0x0001f0ff01007387 */ /* 0x000fe20000100a00 */
[----:B------:R-:W-:-:S03]  /*0a40*/  IMAD.X R213, RZ, RZ, R17, P2 ;  /* 0x000000ffffd57224 */ /* 0x000fc600010e0611 */
[----:B------:R-:W-:Y:S04]  /*0a50*/  STL [R1+0x1f8], RZ ;  /* 0x0001f8ff01007387 */ /* 0x000fe80000100800 */
[----:B------:R-:W-:Y:S04]  /*0a60*/  STL [R1+0x1fc], RZ ;  /* 0x0001fcff01007387 */ /* 0x000fe80000100800 */
[----:B------:R-:W1:Y:S01]  /*0a70*/  LDS.128 R12, [UR42+0x324d0] ;  /* 0x0324d02aff0c7984 */ /* 0x000e620008000c00 */
[----:B------:R-:W-:Y:S06]  /*0a80*/  BAR.ARV 0x4, 0x180 ;  /* 0x0106000000007b1d */ /* 0x000fec0000002000 */
[----:B-1----:R-:W-:-:S13]  /*0a90*/  ISETP.GE.AND P0, PT, R15, UR4, PT ;  /* 0x000000040f007c0c */ /* 0x002fda000bf06270 */
[----:B------:R-:W-:Y:S05]  /*0aa0*/  @P0 EXIT ;  /* 0x000000000000094d */ /* 0x000fea0003800000 */
[----:B------:R-:W1:Y:S01]  /*0ab0*/  S2R R0, SR_TID.X ;  /* 0x0000000000007919 */ /* 0x000e620000002100 */
[----:B------:R-:W2:Y:S01]  /*0ac0*/  S2UR UR4, SR_SWINHI ;  /* 0x00000000000479c3 */ /* 0x000ea20000002f00 */
[----:B------:R-:W-:Y:S01]  /*0ad0*/  IMAD.MOV.U32 R197, RZ, RZ, 0x2 ;  /* 0x00000002ffc57424 */ /* 0x000fe200078e00ff */
[----:B------:R-:W-:Y:S01]  /*0ae0*/  R2UR UR12, R13 ;  /* 0x000000000d0c72ca */ /* 0x000fe200000e0000 */
[----:B------:R-:W-:Y:S01]  /*0af0*/  VIADD R207, R28, 0x8 ;  /* 0x000000081ccf7836 */ /* 0x000fe20000000000 */
[----:B------:R-:W-:Y:S02]  /*0b00*/  R2UR UR5, R15 ;  /* 0x000000000f0572ca */ /* 0x000fe400000e0000 */
[----:B------:R-:W-:Y:S02]  /*0b10*/  R2UR UR6, R14 ;  /* 0x000000000e0672ca */ /* 0x000fe400000e0000 */
[----:B------:R-:W-:Y:S01]  /*0b20*/  IADD3 R206, -R28, 0xb, RZ ;  /* 0x0000000b1cce7810 */ /* 0x000fe20007ffe1ff */
[----:B------:R-:W-:Y:S01]  /*0b30*/  UMOV UR58, UR42 ;  /* 0x0000002a003a7c82 */ /* 0x000fe20008000000 */
[----:B--2---:R-:W-:Y:S01]  /*0b40*/  UMOV UR59, UR4 ;  /* 0x00000004003b7c82 */ /* 0x004fe20008000000 */
[----:B-1----:R-:W-:-:S05]  /*0b50*/  VIADD R203, R0, 0xffffff80 ;  /* 0xffffff8000cb7836 */ /* 0x002fca0000000000 */
[----:B------:R-:W-:-:S04]  /*0b60*/  SHF.R.S32.HI R0, RZ, 0x1f, R203 ;  /* 0x0000001fff007819 */ /* 0x000fc800000114cb */
[CC--:B------:R-:W-:Y:S02]  /*0b70*/  LEA.HI R30, R0.reuse, R203.reuse, RZ, 0x7 ;  /* 0x000000cb001e7211 */ /* 0x0c0fe400078f38ff */
[-C--:B0-----:R-:W-:Y:S02]  /*0b80*/  LEA.HI R2, R0, R203.reuse, RZ, 0x4 ;  /* 0x000000cb00027211 */ /* 0x081fe400078f20ff */
[----:B------:R-:W-:Y:S02]  /*0b90*/  LOP3.LUT R210, R30, 0xffffff80, RZ, 0xc0, !PT ;  /* 0xffffff801ed27812 */ /* 0x000fe400078ec0ff */
[CC--:B------:R-:W-:Y:S02]  /*0ba0*/  LEA.HI R4, R0.reuse, R203.reuse, RZ, 0x5 ;  /* 0x000000cb00047211 */ /* 0x0c0fe400078f28ff */
[----:B------:R-:W-:Y:S01]  /*0bb0*/  SHF.R.S32.HI R7, RZ, 0x4, R2 ;  /* 0x00000004ff077819 */ /* 0x000fe20000011402 */
[----:B------:R-:W-:Y:S01]  /*0bc0*/  IMAD.IADD R210, R203, 0x1, -R210 ;  /* 0x00000001cbd27824 */ /* 0x000fe200078e0ad2 */
[----:B------:R-:W-:Y:S01]  /*0bd0*/  LEA.HI R8, R0, R203, RZ, 0x2 ;  /* 0x000000cb00087211 */ /* 0x000fe200078f10ff */
[----:B------:R-:W-:Y:S01]  /*0be0*/  IMAD.SHL.U32 R5, R4, 0x20, RZ ;  /* 0x0000002004057824 */ /* 0x000fe200078e00ff */
[----:B------:R-:W-:-:S02]  /*0bf0*/  LOP3.LUT R4, R2, 0x3fffff0, RZ, 0xc0, !PT ;  /* 0x03fffff002047812 */ /* 0x000fc400078ec0ff */
[----:B------:R-:W-:Y:S02]  /*0c00*/  SHF.R.S32.HI R3, RZ, 0x1f, R210 ;  /* 0x0000001fff037819 */ /* 0x000fe400000114d2 */
[----:B------:R-:W-:Y:S01]  /*0c10*/  LEA.HI R2, R2, R7, RZ, 0x1 ;  /* 0x0000000702027211 */ /* 0x000fe200078f08ff */
[----:B------:R-:W-:Y:S01]  /*0c20*/  IMAD.IADD R4, R203, 0x1, -R4 ;  /* 0x00000001cb047824 */ /* 0x000fe200078e0a04 */
[----:B------:R-:W-:Y:S02]  /*0c30*/  LEA.HI R29, R3, R210, RZ, 0x2 ;  /* 0x000000d2031d7211 */ /* 0x000fe400078f10ff */
[----:B------:R-:W-:Y:S02]  /*0c40*/  LOP3.LUT R9, R5, 0xfffffc00, RZ, 0xc0, !PT ;  /* 0xfffffc0005097812 */ /* 0x000fe400078ec0ff */
[----:B------:R-:W-:Y:S02]  /*0c50*/  LOP3.LUT R6, R2, 0x1ffffffe, RZ, 0xc0, !PT ;  /* 0x1ffffffe02067812 */ /* 0x000fe400078ec0ff */
[----:B------:R-:W-:Y:S01]  /*0c60*/  SHF.R.S32.HI R2, RZ, 0x2, R29 ;  /* 0x00000002ff027819 */ /* 0x000fe2000001141d */
[----:B------:R-:W-:Y:S01]  /*0c70*/  IMAD R9, R4, 0x40, R9 ;  /* 0x0000004004097824 */ /* 0x000fe200078e0209 */
[----:B------:R-:W-:Y:S01]  /*0c80*/  SHF.R.S32.HI R5, RZ, 0x1f, R29 ;  /* 0x0000001fff057819 */ /* 0x000fe2000001141d */
[----:B------:R-:W-:Y:S01]  /*0c90*/  IMAD.IADD R6, R7, 0x1, -R6 ;  /* 0x0000000107067824 */ /* 0x000fe200078e0a06 */
[----:B------:R-:W-:-:S02]  /*0ca0*/  LOP3.LUT R8, R8, 0xfffffffc, RZ, 0xc0, !PT ;  /* 0xfffffffc08087812 */ /* 0x000fc400078ec0ff */
[----:B------:R-:W-:Y:S01]  /*0cb0*/  LEA.HI R5, R5, R2, RZ, 0x3 ;  /* 0x0000000205057211 */ /* 0x000fe200078f18ff */
[----:B------:R-:W-:Y:S01]  /*0cc0*/  IMAD R6, R6, 0x8, R9 ;  /* 0x0000000806067824 */ /* 0x000fe200078e0209 */
[----:B------:R-:W-:Y:S01]  /*0cd0*/  LEA.HI R3, R3, R210, RZ, 0x5 ;  /* 0x000000d203037211 */ /* 0x000fe200078f28ff */
[----:B------:R-:W-:Y:S01]  /*0ce0*/  IMAD.IADD R8, R203, 0x1, -R8 ;  /* 0x00000001cb087824 */ /* 0x000fe200078e0a08 */
[----:B------:R-:W-:Y:S01]  /*0cf0*/  LOP3.LUT R5, R5, 0xfffffff8, RZ, 0xc0, !PT ;  /* 0xfffffff805057812 */ /* 0x000fe200078ec0ff */
[----:B------:R-:W-:Y:S01]  /*0d00*/  IMAD.WIDE R196, R6, R197, UR58 ;  /* 0x0000003a06c47e25 */ /* 0x000fe2000f8e02c5 */
[----:B------:R-:W-:Y:S02]  /*0d10*/  SHF.R.S32.HI R3, RZ, 0x5, R3 ;  /* 0x00000005ff037819 */ /* 0x000fe40000011403 */
[----:B------:R-:W-:Y:S01]  /*0d20*/  LEA.HI R4, R8, R8, RZ, 0x1 ;  /* 0x0000000808047211 */ /* 0x000fe200078f08ff */
[----:B------:R-:W-:Y:S01]  /*0d30*/  IMAD.IADD R2, R2, 0x1, -R5 ;  /* 0x0000000102027824 */ /* 0x000fe200078e0a05 */
[----:B------:R-:W-:-:S02]  /*0d40*/  IADD3 R9, P5, R196, 0x4000, RZ ;  /* 0x00004000c4097810 */ /* 0x000fc40007fbe0ff */
[----:B------:R-:W-:Y:S01]  /*0d50*/  LOP3.LUT R5, R4, 0x1ffffffe, RZ, 0xc0, !PT ;  /* 0x1ffffffe04057812 */ /* 0x000fe200078ec0ff */
[----:B------:R-:W-:Y:S01]  /*0d60*/  IMAD R31, R3, 0x10, R2 ;  /* 0x00000010031f7824 */ /* 0x000fe200078e0202 */
[C---:B------:R-:W-:Y:S02]  /*0d70*/  IADD3 R3, P3, R196.reuse, 0x20, RZ ;  /* 0x00000020c4037810 */ /* 0x040fe40007f7e0ff */
[----:B------:R-:W-:Y:S01]  /*0d80*/  IADD3 R13, P0, R196, 0x4040, RZ ;  /* 0x00004040c40d7810 */ /* 0x000fe20007f1e0ff */
[----:B------:R-:W-:Y:S01]  /*0d90*/  IMAD.IADD R33, R8, 0x1, -R5 ;  /* 0x0000000108217824 */ /* 0x000fe200078e0a05 */
[----:B------:R-:W-:Y:S02]  /*0da0*/  LOP3.LUT R2, R3, 0x380, RZ, 0xc0, !PT ;  /* 0x0000038003027812 */ /* 0x000fe400078ec0ff */
[----:B------:R-:W-:Y:S02]  /*0db0*/  LOP3.LUT R8, R9, 0x380, RZ, 0xc0, !PT ;  /* 0x0000038009087812 */ /* 0x000fe400078ec0ff */
[----:B------:R-:W-:-:S02]  /*0dc0*/  SHF.R.U64 R2, R2, 0x3, RZ ;  /* 0x0000000302027819 */ /* 0x000fc400000012ff */
[----:B------:R-:W-:Y:S02]  /*0dd0*/  IADD3 R7, P6, R196, 0x60, RZ ;  /* 0x00000060c4077810 */ /* 0x000fe40007fde0ff */
[----:B------:R-:W-:Y:S01]  /*0de0*/  LOP3.LUT R2, R2, R3, RZ, 0x3c, !PT ;  /* 0x0000000302027212 */ /* 0x000fe200078e3cff */
[----:B------:R-:W-:Y:S01]  /*0df0*/  IMAD.X R3, RZ, RZ, R197, P3 ;  /* 0x000000ffff037224 */ /* 0x000fe200018e06c5 */
[----:B------:R-:W-:Y:S02]  /*0e00*/  SHF.R.U64 R8, R8, 0x3, RZ ;  /* 0x0000000308087819 */ /* 0x000fe400000012ff */
[----:B------:R-:W-:Y:S02]  /*0e10*/  LOP3.LUT R12, R13, 0x380, RZ, 0xc0, !PT ;  /* 0x000003800d0c7812 */ /* 0x000fe400078ec0ff */
[----:B------:R-:W-:Y:S02]  /*0e20*/  SHF.R.S32.HI R217, RZ, 0x7, R30 ;  /* 0x00000007ffd97819 */ /* 0x000fe4000001141e */
[----:B------:R-:W-:-:S02]  /*0e30*/  LOP3.LUT R6, R7, 0x380, RZ, 0xc0, !PT ;  /* 0x0000038007067812 */ /* 0x000fc400078ec0ff */
[----:B------:R-:W-:Y:S01]  /*0e40*/  LOP3.LUT R8, R8, R9, RZ, 0x3c, !PT ;  /* 0x0000000908087212 */ /* 0x000fe200078e3cff */
[----:B------:R-:W-:Y:S01]  /*0e50*/  IMAD.X R9, RZ, RZ, R197, P5 ;  /* 0x000000ffff097224 */ /* 0x000fe200028e06c5 */
[----:B------:R-:W-:Y:S02]  /*0e60*/  MOV R2, R2 ;  /* 0x0000000200027202 */ /* 0x000fe40000000f00 */
[C---:B------:R-:W-:Y:S02]  /*0e70*/  IADD3 R5, P2, R196.reuse, 0x40, RZ ;  /* 0x00000040c4057810 */ /* 0x040fe40007f5e0ff */
[----:B------:R-:W-:Y:S01]  /*0e80*/  IADD3 R11, P1, R196, 0x4020, RZ ;  /* 0x00004020c40b7810 */ /* 0x000fe20007f3e0ff */
[----:B------:R0:W-:Y:S01]  /*0e90*/  STL [R1+0x454], R2 ;  /* 0x0004540201007387 */ /* 0x0001e20000100800 */
[----:B------:R-:W-:Y:S02]  /*0ea0*/  SHF.R.U64 R12, R12, 0x3, RZ ;  /* 0x000000030c0c7819 */ /* 0x000fe400000012ff */
[----:B------:R-:W-:-:S02]  /*0eb0*/  LEA.HI R30, R30, R217, RZ, 0x1 ;  /* 0x000000d91e1e7211 */ /* 0x000fc400078f08ff */
[----:B------:R-:W-:Y:S02]  /*0ec0*/  SHF.R.U64 R6, R6, 0x3, RZ ;  /* 0x0000000306067819 */ /* 0x000fe400000012ff */
[----:B------:R-:W-:Y:S02]  /*0ed0*/  LOP3.LUT R4, R5, 0x380, RZ, 0xc0, !PT ;  /* 0x0000038005047812 */ /* 0x000fe400078ec0ff */
[----:B------:R-:W-:Y:S02]  /*0ee0*/  LOP3.LUT R10, R11, 0x380, RZ, 0xc0, !PT ;  /* 0x000003800b0a7812 */ /* 0x000fe400078ec0ff */
[----:B------:R-:W-:Y:S01]  /*0ef0*/  LOP3.LUT R12, R12, R13, RZ, 0x3c, !PT ;  /* 0x0000000d0c0c7212 */ /* 0x000fe200078e3cff */
[----:B------:R-:W-:Y:S01]  /*0f00*/  IMAD.X R13, RZ, RZ, R197, P0 ;  /* 0x000000ffff0d7224 */ /* 0x000fe200000e06c5 */
[----:B0-----:R-:W-:Y:S02]  /*0f10*/  MOV R2, R8 ;  /* 0x0000000800027202 */ /* 0x001fe40000000f00 */
[----:B------:R-:W-:-:S02]  /*0f20*/  LOP3.LUT R30, R30, 0x3fffffe, RZ, 0xc0, !PT ;  /* 0x03fffffe1e1e7812 */ /* 0x000fc400078ec0ff */
[----:B------:R-:W-:Y:S01]  /*0f30*/  LOP3.LUT R6, R6, R7, RZ, 0x3c, !PT ;  /* 0x0000000706067212 */ /* 0x000fe200078e3cff */
[--C-:B------:R-:W-:Y:S01]  /*0f40*/  IMAD.X R7, RZ, RZ, R197.reuse, P6 ;  /* 0x000000ffff077224 */ /* 0x100fe200030e06c5 */
[----:B------:R-:W-:Y:S01]  /*0f50*/  SHF.R.U64 R4, R4, 0x3, RZ ;  /* 0x0000000304047819 */ /* 0x000fe200000012ff */
[----:B------:R0:W-:Y:S01]  /*0f60*/  STL [R1+0x448], R2 ;  /* 0x0004480201007387 */ /* 0x0001e20000100800 */
[----:B------:R-:W-:Y:S01]  /*0f70*/  SHF.R.U64 R10, R10, 0x3, RZ ;  /* 0x000000030a0a7819 */ /* 0x000fe200000012ff */
[----:B------:R-:W-:Y:S01]  /*0f80*/  IMAD.IADD R30, R217, 0x1, -R30 ;  /* 0x00000001d91e7824 */ /* 0x000fe200078e0a1e */
[----:B------:R-:W-:Y:S01]  /*0f90*/  LOP3.LUT R4, R4, R5, RZ, 0x3c, !PT ;  /* 0x0000000504047212 */ /* 0x000fe200078e3cff */
[--C-:B------:R-:W-:Y:S01]  /*0fa0*/  IMAD.X R5, RZ, RZ, R197.reuse, P2 ;  /* 0x000000ffff057224 */ /* 0x100fe200010e06c5 */
[----:B------:R-:W-:Y:S01]  /*0fb0*/  LOP3.LUT R10, R10, R11, RZ, 0x3c, !PT ;  /* 0x0000000b0a0a7212 */ /* 0x000fe200078e3cff */
[----:B------:R-:W-:Y:S01]  /*0fc0*/  IMAD.X R11, RZ, RZ, R197, P1 ;  /* 0x000000ffff0b7224 */ /* 0x000fe200008e06c5 */
[----:B------:R-:W-:Y:S01]  /*0fd0*/  MOV R3, R6 ;  /* 0x0000000600037202 */ /* 0x000fe20000000f00 */
[----:B------:R-:W-:Y:S01]  /*0fe0*/  IMAD R204, R30, 0x40, R31 ;  /* 0x000000401ecc7824 */ /* 0x000fe200078e021f */
[----:B------:R-:W-:-:S02]  /*0ff0*/  LEA.HI R0, R0, R203, RZ, 0x3 ;  /* 0x000000cb00007211 */ /* 0x000fc400078f18ff */
[----:B0-----:R-:W-:Y:S01]  /*1000*/  MOV R2, R12 ;  /* 0x0000000c00027202 */ /* 0x001fe20000000f00 */
[----:B------:R0:W-:Y:S01]  /*1010*/  STL [R1+0x44c], R3 ;  /* 0x00044c0301007387 */ /* 0x0001e20000100800 */
[----:B------:R-:W-:Y:S02]  /*1020*/  SHF.R.S32.HI R208, RZ, 0x3, R0 ;  /* 0x00000003ffd07819 */ /* 0x000fe40000011400 */
[----:B------:R-:W-:Y:S01]  /*1030*/  MOV R4, R4 ;  /* 0x0000000400047202 */ /* 0x000fe20000000f00 */
[----:B------:R1:W-:Y:S01]  /*1040*/  STL [R1+0x440], R2 ;  /* 0x0004400201007387 */ /* 0x0003e20000100800 */
[C---:B------:R-:W-:Y:S02]  /*1050*/  IADD3 R19, P2, R196.reuse, 0x8020, RZ ;  /* 0x00008020c4137810 */ /* 0x040fe40007f5e0ff */
[----:B------:R-:W-:Y:S01]  /*1060*/  IADD3 R27, P1, R196, 0xc060, RZ ;  /* 0x0000c060c41b7810 */ /* 0x000fe20007f3e0ff */
[----:B------:R2:W-:Y:S01]  /*1070*/  STL [R1+0x450], R4 ;  /* 0x0004500401007387 */ /* 0x0005e20000100800 */
[----:B------:R-:W-:-:S02]  /*1080*/  LOP3.LUT R18, R19, 0x380, RZ, 0xc0, !PT ;  /* 0x0000038013127812 */ /* 0x000fc400078ec0ff */
[----:B0-----:R-:W-:Y:S02]  /*1090*/  MOV R3, R10 ;  /* 0x0000000a00037202 */ /* 0x001fe40000000f00 */
[----:B------:R-:W-:Y:S02]  /*10a0*/  IADD3 R15, P4, R196, 0x4060, RZ ;  /* 0x00004060c40f7810 */ /* 0x000fe40007f9e0ff */
[----:B-1----:R-:W-:Y:S01]  /*10b0*/  LOP3.LUT R2, R0, 0xfffffff8, RZ, 0xc0, !PT ;  /* 0xfffffff800027812 */ /* 0x002fe200078ec0ff */
[----:B------:R-:W-:Y:S01]  /*10c0*/  IMAD R0, R33, 0x8, R204 ;  /* 0x0000000821007824 */ /* 0x000fe200078e02cc */
[----:B------:R2:W-:Y:S01]  /*10d0*/  STL [R1+0x444], R3 ;  /* 0x0004440301007387 */ /* 0x0005e20000100800 */
[C---:B------:R-:W-:Y:S02]  /*10e0*/  IADD3 R223, P3, R196.reuse, 0x8000, RZ ;  /* 0x00008000c4df7810 */ /* 0x040fe40007f7e0ff */
[C---:B------:R-:W-:Y:S01]  /*10f0*/  IADD3 R21, P6, R196.reuse, 0x8040, RZ ;  /* 0x00008040c4157810 */ /* 0x040fe20007fde0ff */
[----:B------:R2:W-:Y:S01]  /*1100*/  STL [R1+0x458], R0 ;  /* 0x0004580001007387 */ /* 0x0005e20000100800 */
[----:B------:R-:W-:Y:S01]  /*1110*/  IADD3 R25, P5, R196, 0x8060, RZ ;  /* 0x00008060c4197810 */ /* 0x000fe20007fbe0ff */
[----:B------:R-:W-:Y:S01]  /*1120*/  IMAD.IADD R209, R203, 0x1, -R2 ;  /* 0x00000001cbd17824 */ /* 0x000fe200078e0a02 */
[----:B------:R-:W-:-:S02]  /*1130*/  SHF.R.U64 R18, R18, 0x3, RZ ;  /* 0x0000000312127819 */ /* 0x000fc400000012ff */
[----:B------:R-:W-:Y:S01]  /*1140*/  LOP3.LUT R26, R27, 0x380, RZ, 0xc0, !PT ;  /* 0x000003801b1a7812 */ /* 0x000fe200078ec0ff */
[----:B------:R-:W-:Y:S01]  /*1150*/  IMAD.SHL.U32 R189, R209, 0x8, RZ ;  /* 0x00000008d1bd7824 */ /* 0x000fe200078e00ff */
[----:B------:R-:W-:Y:S01]  /*1160*/  LOP3.LUT R14, R15, 0x380, RZ, 0xc0, !PT ;  /* 0x000003800f0e7812 */ /* 0x000fe200078ec0ff */
[----:B------:R-:W-:Y:S01]  /*1170*/  IMAD R209, R209, 0x20, R208 ;  /* 0x00000020d1d17824 */ /* 0x000fe200078e02d0 */
[----:B------:R-:W-:Y:S01]  /*1180*/  LOP3.LUT R222, R223, 0x380, RZ, 0xc0, !PT ;  /* 0x00000380dfde7812 */ /* 0x000fe200078ec0ff */
[----:B------:R-:W-:Y:S01]  /*1190*/  VIADD R191, R189, 0x40 ;  /* 0x00000040bdbf7836 */ /* 0x000fe20000000000 */
[----:B------:R-:W-:Y:S01]  /*11a0*/  LOP3.LUT R20, R21, 0x380, RZ, 0xc0, !PT ;  /* 0x0000038015147812 */ /* 0x000fe200078ec0ff */
[----:B------:R-:W-:Y:S01]  /*11b0*/  VIADD R190, R189, 0x80 ;  /* 0x00000080bdbe7836 */ /* 0x000fe20000000000 */
[----:B------:R-:W-:Y:S01]  /*11c0*/  LOP3.LUT R24, R25, 0x380, RZ, 0xc0, !PT ;  /* 0x0000038019187812 */ /* 0x000fe200078ec0ff */
[----:B------:R-:W-:Y:S01]  /*11d0*/  VIADD R192, R189, 0xc0 ;  /* 0x000000c0bdc07836 */ /* 0x000fe20000000000 */
[----:B------:R-:W-:Y:S01]  /*11e0*/  LOP3.LUT R18, R18, R19, RZ, 0x3c, !PT ;  /* 0x0000001312127212 */ /* 0x000fe200078e3cff */
[----:B------:R-:W-:Y:S01]  /*11f0*/  IMAD.X R19, RZ, RZ, R197, P2 ;  /* 0x000000ffff137224 */ /* 0x000fe200010e06c5 */
[----:B------:R-:W-:-:S02]  /*1200*/  SHF.R.U64 R26, R26, 0x3, RZ ;  /* 0x000000031a1a7819 */ /* 0x000fc400000012ff */
[----:B------:R-:W-:Y:S02]  /*1210*/  SHF.R.U64 R14, R14, 0x3, RZ ;  /* 0x000000030e0e7819 */ /* 0x000fe400000012ff */
[----:B------:R-:W-:Y:S02]  /*1220*/  SHF.R.U64 R222, R222, 0x3, RZ ;  /* 0x00000003dede7819 */ /* 0x000fe400000012ff */
        /* <DEDUP_REMOVED lines=14> */
[----:B------:R-:W-:Y:S01]  /*1310*/  IMAD.IADD R29, R210, 0x1, -R29 ;  /* 0x00000001d21d7824 */ /* 0x000fe200078e0a1d */
[----:B------:R-:W-:-:S02]  /*1320*/  IADD3 R181, P0, R16, 0x50, RZ ;  /* 0x0000005010b57810 */ /* 0x000fc40007f1e0ff */
[C---:B------:R-:W-:Y:S01]  /*1330*/  IADD3 R18, P1, R16.reuse, 0x11c, RZ ;  /* 0x0000011c10127810 */ /* 0x040fe20007f3e0ff */
[----:B------:R-:W-:Y:S01]  /*1340*/  IMAD.SHL.U32 R205, R29, 0x2, RZ ;  /* 0x000000021dcd7824 */ /* 0x000fe200078e00ff */
[----:B------:R-:W-:Y:S01]  /*1350*/  IADD3 R216, P2, R16, 0x200, RZ ;  /* 0x0000020010d87810 */ /* 0x000fe20007f5e0ff */
[--C-:B------:R-:W-:Y:S01]  /*1360*/  IMAD.X R195, RZ, RZ, R17.reuse, P0 ;  /* 0x000000ffffc37224 */ /* 0x100fe200000e0611 */
[----:B------:R-:W-:Y:S01]  /*1370*/  MOV R229, R14 ;  /* 0x0000000e00e57202 */ /* 0x000fe20000000f00 */
[--C-:B------:R-:W-:Y:S01]  /*1380*/  IMAD.X R157, RZ, RZ, R17.reuse, P1 ;  /* 0x000000ffff9d7224 */ /* 0x100fe200008e0611 */
[----:B------:R-:W-:Y:S01]  /*1390*/  MOV R222, R222 ;  /* 0x000000de00de7202 */ /* 0x000fe20000000f00 */
[----:B------:R-:W-:Y:S01]  /*13a0*/  IMAD.X R215, RZ, RZ, R17, P2 ;  /* 0x000000ffffd77224 */ /* 0x000fe200010e0611 */
[----:B------:R-:W-:Y:S02]  /*13b0*/  MOV R220, R20 ;  /* 0x0000001400dc7202 */ /* 0x000fe40000000f00 */
[----:B------:R-:W-:-:S02]  /*13c0*/  MOV R219, R24 ;  /* 0x0000001800db7202 */ /* 0x000fc40000000f00 */
[----:B------:R-:W-:Y:S02]  /*13d0*/  MOV R218, R26 ;  /* 0x0000001a00da7202 */ /* 0x000fe40000000f00 */
[----:B------:R-:W-:Y:S02]  /*13e0*/  SHF.R.S32.HI R201, RZ, 0x1f, R189 ;  /* 0x0000001fffc97819 */ /* 0x000fe400000114bd */
[----:B------:R-:W-:Y:S02]  /*13f0*/  SHF.R.S32.HI R200, RZ, 0x1f, R191 ;  /* 0x0000001fffc87819 */ /* 0x000fe400000114bf */
[----:B------:R-:W-:Y:S02]  /*1400*/  SHF.R.S32.HI R199, RZ, 0x1f, R190 ;  /* 0x0000001fffc77819 */ /* 0x000fe400000114be */
[----:B--2---:R-:W-:-:S07]  /*1410*/  SHF.R.S32.HI R198, RZ, 0x1f, R192 ;  /* 0x0000001fffc67819 */ /* 0x004fce00000114c0 */
.L_x_12596:
[----:B------:R-:W-:Y:S01]  /*1420*/  ULDC.64 UR8, c[0x0][0xb20] ;  /* 0x0002c80000087ab9 */ /* 0x000fe20000000a00 */
[----:B------:R-:W-:Y:S01]  /*1430*/  ULDC UR7, c[0x0][0x424] ;  /* 0x0001090000077ab9 */ /* 0x000fe20000000800 */
        /* <DEDUP_REMOVED lines=11> */
[----:B012---:R-:W-:Y:S02]  /*14f0*/  IMAD.U32 R2, RZ, RZ, UR8 ;  /* 0x00000008ff027e24 */ /* 0x007fe4000f8e00ff */
[----:B------:R-:W-:Y:S01]  /*1500*/  IMAD.U32 R3, RZ, RZ, UR9 ;  /* 0x00000009ff037e24 */ /* 0x000fe2000f8e00ff */
[----:B------:R-:W-:-:S04]  /*1510*/  @UP1 UIMAD.WIDE UR8, UR5, 0x4, UR10 ;  /* 0x00000004050818a5 */ /* 0x000fc8000f8e020a */
[----:B------:R-:W2:Y:S02]  /*1520*/  @P0 LDG.E R2, desc[UR36][R2.64] ;  /* 0x0000002402020981 */ /* 0x000ea4000c1e1900 */
[----:B------:R-:W-:Y:S02]  /*1530*/  IMAD.U32 R4, RZ, RZ, UR8 ;  /* 0x00000008ff047e24 */ /* 0x000fe4000f8e00ff */
[----:B------:R-:W-:Y:S01]  /*1540*/  IMAD.U32 R5, RZ, RZ, UR9 ;  /* 0x00000009ff057e24 */ /* 0x000fe2000f8e00ff */
[----:B------:R-:W-:-:S04]  /*1550*/  ULDC.64 UR8, c[0x0][0x418] ;  /* 0x0001060000087ab9 */ /* 0x000fc80000000a00 */
[----:B---3--:R-:W3:Y:S01]  /*1560*/  @P2 LDG.E R4, desc[UR36][R4.64] ;  /* 0x0000002404042981 */ /* 0x008ee2000c1e1900 */
[----:B------:R-:W-:Y:S01]  /*1570*/  UISETP.NE.U32.AND UP0, UPT, UR8, URZ, UPT ;  /* 0x0000003f0800728c */ /* 0x000fe2000bf05070 */
[----:B------:R-:W-:Y:S01]  /*1580*/  UMOV UR4, URZ ;  /* 0x0000003f00047c82 */ /* 0x000fe20008000000 */
[----:B------:R-:W-:Y:S02]  /*1590*/  ULDC UR43, c[0x0][0x288] ;  /* 0x0000a200002b7ab9 */ /* 0x000fe40000000800 */
[----:B------:R-:W-:Y:S01]  /*15a0*/  UISETP.NE.AND.EX UP0, UPT, UR9, URZ, UPT, UP0 ;  /* 0x0000003f0900728c */ /* 0x000fe2000bf05300 */
[----:B------:R-:W-:Y:S02]  /*15b0*/  UMOV UR61, UR6 ;  /* 0x00000006003d7c82 */ /* 0x000fe40008000000 */
[----:B------:R-:W-:Y:S01]  /*15c0*/  ULDC.64 UR8, c[0x0][0xb18] ;  /* 0x0002c60000087ab9 */ /* 0x000fe20000000a00 */
[----:B------:R-:W-:Y:S01]  /*15d0*/  USEL UR7, UR7, 0x1, UP0 ;  /* 0x0000000107077887 */ /* 0x000fe20008000000 */
[----:B------:R-:W-:-:S03]  /*15e0*/  ISETP.NE.U32.AND P1, PT, RZ, UR8, PT ;  /* 0x00000008ff007c0c */ /* 0x000fc6000bf25070 */
[----:B------:R-:W-:Y:S01]  /*15f0*/  UIMAD UR44, UR7, UR44, URZ ;  /* 0x0000002c072c72a4 */ /* 0x000fe2000f8e023f */
[----:B------:R-:W-:Y:S02]  /*1600*/  ISETP.NE.AND.EX P1, PT, RZ, UR9, PT, P1 ;  /* 0x00000009ff007c0c */ /* 0x000fe4000bf25310 */
[----:B--2---:R-:W-:Y:S02]  /*1610*/  @P0 R2UR UR4, R2 ;  /* 0x00000000020402ca */ /* 0x004fe400000e0000 */
[----:B---3--:R-:W-:Y:S01]  /*1620*/  @P2 R2UR UR43, R4 ;  /* 0x00000000042b22ca */ /* 0x008fe200000e0000 */
[----:B----4-:R-:W-:-:S14]  /*1630*/  @P2 BRA `(.L_x_12464) ;  /* 0x0000000000342947 */ /* 0x010fdc0003800000 */
        /* <DEDUP_REMOVED lines=13> */
.L_x_12464:
[----:B------:R-:W-:Y:S01]  /*1710*/  IMAD.U32 R202, RZ, RZ, UR5 ;  /* 0x00000005ffca7e24 */ /* 0x000fe2000f8e00ff */
[----:B------:R-:W-:Y:S06]  /*1720*/  @!P1 BRA `(.L_x_12465) ;  /* 0x00000000001c9947 */ /* 0x000fec0003800000 */
[----:B------:R-:W-:Y:S02]  /*1730*/  ULDC.64 UR6, c[0x0][0xb18] ;  /* 0x0002c60000067ab9 */ /* 0x000fe40000000a00 */
[----:B------:R-:W-:-:S06]  /*1740*/  UIMAD.WIDE UR6, UR5, 0x4, UR6 ;  /* 0x00000004050678a5 */ /* 0x000fcc000f8e0206 */
[----:B------:R-:W-:Y:S02]  /*1750*/  IMAD.U32 R2, RZ, RZ, UR6 ;  /* 0x00000006ff027e24 */ /* 0x000fe4000f8e00ff */
[----:B------:R-:W-:-:S05]  /*1760*/  IMAD.U32 R3, RZ, RZ, UR7 ;  /* 0x00000007ff037e24 */ /* 0x000fca000f8e00ff */
[----:B------:R-:W2:Y:S02]  /*1770*/  LDG.E R2, desc[UR36][R2.64] ;  /* 0x0000002402027981 */ /* 0x000ea4000c1e1900 */
[----:B--2---:R-:W-:Y:S01]  /*1780*/  R2UR UR44, R2 ;  /* 0x00000000022c72ca */ /* 0x004fe200000e0000 */
[----:B------:R-:W-:-:S14]  /*1790*/  BRA `(.L_x_12466) ;  /* 0x0000000000347947 */ /* 0x000fdc0003800000 */
.L_x_12465:
        /* <DEDUP_REMOVED lines=13> */
.L_x_12466:
[----:B------:R-:W2:Y:S01]  /*1870*/  LDL R0, [R1+0x470] ;  /* 0x0004700001007983 */ /* 0x000ea20000100800 */
[----:B------:R-:W-:Y:S01]  /*1880*/  UIADD3 UR11, UP0, UR58, 0x32430, URZ ;  /* 0x000324303a0b7890 */ /* 0x000fe2000ff1e03f */
[----:B------:R-:W-:Y:S01]  /*1890*/  IMAD.U32 R15, RZ, RZ, UR13 ;  /* 0x0000000dff0f7e24 */ /* 0x000fe2000f8e00ff */
[----:B------:R-:W-:Y:S01]  /*18a0*/  UIADD3 UR9, UP1, UR58, 0x32440, URZ ;  /* 0x000324403a097890 */ /* 0x000fe2000ff3e03f */
[----:B------:R-:W-:Y:S01]  /*18b0*/  IMAD.MOV.U32 R5, RZ, RZ, 0x80 ;  /* 0x00000080ff057424 */ /* 0x000fe200078e00ff */
[----:B------:R-:W-:Y:S01]  /*18c0*/  UIADD3 UR7, UP2, UR58, 0x32450, URZ ;  /* 0x000324503a077890 */ /* 0x000fe2000ff5e03f */
[----:B------:R-:W-:Y:S01]  /*18d0*/  IMAD.MOV.U32 R13, RZ, RZ, 0x80 ;  /* 0x00000080ff0d7424 */ /* 0x000fe200078e00ff */
[----:B------:R-:W-:Y:S01]  /*18e0*/  UIADD3 UR5, UP3, UR58, 0x32460, URZ ;  /* 0x000324603a057890 */ /* 0x000fe2000ff7e03f */
[----:B------:R-:W-:Y:S01]  /*18f0*/  IMAD.MOV.U32 R14, RZ, RZ, 0x100 ;  /* 0x00000100ff0e7424 */ /* 0x000fe200078e00ff */
[----:B------:R-:W-:Y:S01]  /*1900*/  UIADD3.X UR13, URZ, UR59, URZ, UP0, !UPT ;  /* 0x0000003b3f0d7290 */ /* 0x000fe200087fe43f */
[----:B------:R-:W-:Y:S01]  /*1910*/  IMAD.U32 R2, RZ, RZ, UR11 ;  /* 0x0000000bff027e24 */ /* 0x000fe2000f8e00ff */
[----:B------:R-:W-:Y:S01]  /*1920*/  UIADD3.X UR8, URZ, UR59, URZ, UP2, !UPT ;  /* 0x0000003b3f087290 */ /* 0x000fe200097fe43f */
[----:B------:R-:W-:Y:S01]  /*1930*/  IMAD.U32 R8, RZ, RZ, UR7 ;  /* 0x00000007ff087e24 */ /* 0x000fe2000f8e00ff */
[----:B------:R-:W-:Y:S01]  /*1940*/  UIADD3.X UR10, URZ, UR59, URZ, UP1, !UPT ;  /* 0x0000003b3f0a7290 */ /* 0x000fe20008ffe43f */
[----:B------:R-:W-:Y:S01]  /*1950*/  IMAD.U32 R10, RZ, RZ, UR5 ;  /* 0x00000005ff0a7e24 */ /* 0x000fe2000f8e00ff */
[----:B------:R-:W-:Y:S01]  /*1960*/  UIADD3 UR44, -UR4, UR44, URZ ;  /* 0x0000002c042c7290 */ /* 0x000fe2000fffe13f */
[----:B------:R-:W-:Y:S01]  /*1970*/  IMAD.U32 R3, RZ, RZ, UR13 ;  /* 0x0000000dff037e24 */ /* 0x000fe2000f8e00ff */
[----:B------:R-:W-:Y:S01]  /*1980*/  USHF.L.U32 UR60, UR12, 0x7, URZ ;  /* 0x000000070c3c7899 */ /* 0x000fe2000800063f */
[----:B------:R-:W-:Y:S01]  /*1990*/  IMAD.U32 R9, RZ, RZ, UR8 ;  /* 0x00000008ff097e24 */ /* 0x000fe2000f8e00ff */
[----:B------:R-:W-:Y:S01]  /*19a0*/  ULDC UR4, c[0x0][0x448] ;  /* 0x0001120000047ab9 */ /* 0x000fe20000000800 */
[----:B------:R-:W-:Y:S01]  /*19b0*/  STL.64 [R1+0x30], R14 ;  /* 0x0000300e01007387 */ /* 0x000fe20000100a00 */
[----:B------:R-:W-:Y:S01]  /*19c0*/  UISETP.NE.AND UP4, UPT, UR4, 0x1, UPT ;  /* 0x000000010400788c */ /* 0x000fe2000bf85270 */
[C---:B------:R-:W-:Y:S01]  /*19d0*/  IADD3 R47, P0, R16.reuse, 0x410, RZ ;  /* 0x00000410102f7810 */ /* 0x040fe20007f1e0ff */
[----:B------:R-:W-:Y:S01]  /*19e0*/  UIADD3 UR8, UR60, 0x7f, URZ ;  /* 0x0000007f3c087890 */ /* 0x000fe2000fffe03f */
[----:B------:R-:W-:Y:S01]  /*19f0*/  STL.64 [R1+0x18], R2 ;  /* 0x0000180201007387 */ /* 0x000fe20000100a00 */
[----:B------:R-:W-:Y:S01]  /*1a00*/  ULDC UR4, c[0x0][0x20] ;  /* 0x0000080000047ab9 */ /* 0x000fe20000000800 */
[----:B------:R-:W-:Y:S01]  /*1a10*/  UIADD3 UR38, UR44, 0x1, -UR43 ;  /* 0x000000012c267890 */ /* 0x000fe2000fffe82b */
[----:B------:R-:W-:Y:S01]  /*1a20*/  VIADD R19, R181, -UR4 ;  /* 0x80000004b5137c36 */ /* 0x000fe20008000000 */
[----:B------:R-:W-:Y:S01]  /*1a30*/  ULDC.64 UR4, c[0x0][0xad8] ;  /* 0x0002b60000047ab9 */ /* 0x000fe20000000a00 */
[----:B------:R-:W-:Y:S01]  /*1a40*/  STL.128 [R1+0x410], RZ ;  /* 0x000410ff01007387 */ /* 0x000fe20000100c00 */
[----:B------:R-:W-:Y:S01]  /*1a50*/  UISETP.GE.AND UP0, UPT, UR5, 0x1, UPT ;  /* 0x000000010500788c */ /* 0x000fe2000bf06270 */
[----:B------:R-:W-:Y:S01]  /*1a60*/  IADD3 R45, P1, R16, 0x28, RZ ;  /* 0x00000028102d7810 */ /* 0x000fe20007f3e0ff */
[----:B------:R-:W-:Y:S01]  /*1a70*/  UP2UR UR39, UPR, URZ, 0x10 ;  /* 0x000000103f277883 */ /* 0x000fe20008000000 */
[----:B------:R-:W-:Y:S01]  /*1a80*/  STL.128 [R1+0x420], RZ ;  /* 0x000420ff01007387 */ /* 0x000fe20000100c00 */
[----:B------:R-:W-:Y:S01]  /*1a90*/  UP2UR UR41, UPR, URZ, 0x1 ;  /* 0x000000013f297883 */ /* 0x000fe20008000000 */
[--C-:B------:R-:W-:Y:S01]  /*1aa0*/  IMAD.X R48, RZ, RZ, R17.reuse, P0 ;  /* 0x000000ffff307224 */ /* 0x100fe200000e0611 */
[----:B------:R-:W-:Y:S01]  /*1ab0*/  PLOP3.LUT P2, PT, PT, PT, UP0, 0x40, 0x0 ;  /* 0x000000000000781c */ /* 0x000fe20003f4e808 */
[----:B------:R-:W-:Y:S01]  /*1ac0*/  STL.128 [R1+0x200], RZ ;  /* 0x000200ff01007387 */ /* 0x000fe20000100c00 */
[----:B------:R-:W-:-:S03]  /*1ad0*/  IMAD.X R46, RZ, RZ, R17, P1 ;  /* 0x000000ffff2e7224 */ /* 0x000fc600008e0611 */
        /* <DEDUP_REMOVED lines=33> */
[----:B--2---:R-:W-:-:S02]  /*1cf0*/  R2UR UR6, R0 ;  /* 0x00000000000672ca */ /* 0x004fc400000e0000 */
[----:B------:R-:W0:Y:S11]  /*1d00*/  LDC R0, c[0x0][0xa80] ;  /* 0x0002a000ff007b82 */ /* 0x000e360000000800 */
[----:B------:R-:W-:-:S02]  /*1d10*/  IMAD.U32 R12, RZ, RZ, UR6 ;  /* 0x00000006ff0c7e24 */ /* 0x000fc4000f8e00ff */
[----:B------:R-:W-:Y:S01]  /*1d20*/  IMAD.U32 R4, RZ, RZ, UR6 ;  /* 0x00000006ff047e24 */ /* 0x000fe2000f8e00ff */
[----:B------:R-:W-:Y:S02]  /*1d30*/  UIADD3.X UR6, URZ, UR59, URZ, UP3, !UPT ;  /* 0x0000003b3f067290 */ /* 0x000fe40009ffe43f */
[----:B------:R-:W-:Y:S04]  /*1d40*/  STL.128 [R1], R12 ;  /* 0x0000000c01007387 */ /* 0x000fe80000100c00 */
[----:B------:R1:W-:Y:S01]  /*1d50*/  STL.64 [R1+0x28], R4 ;  /* 0x0000280401007387 */ /* 0x0003e20000100a00 */
[----:B------:R-:W-:Y:S01]  /*1d60*/  IMAD.U32 R11, RZ, RZ, UR6 ;  /* 0x00000006ff0b7e24 */ /* 0x000fe2000f8e00ff */
[----:B------:R-:W-:Y:S02]  /*1d70*/  @UP4 ULDC UR6, c[0x0][0x44c] ;  /* 0x0001130000064ab9 */ /* 0x000fe40000000800 */
[----:B0-----:R0:W-:Y:S01]  /*1d80*/  STL [R1+0x430], R0 ;  /* 0x0004300001007387 */ /* 0x0011e20000100800 */
[----:B------:R-:W-:-:S03]  /*1d90*/  UIMAD.WIDE.U32 UR6, UR8, UR6, URZ ;  /* 0x00000006080672a5 */ /* 0x000fc6000f8e003f */
[----:B------:R2:W-:Y:S01]  /*1da0*/  STL.128 [R1+0x40], R8 ;  /* 0x0000400801007387 */ /* 0x0005e20000100c00 */
[----:B-1----:R-:W-:Y:S01]  /*1db0*/  IMAD.U32 R4, RZ, RZ, UR9 ;  /* 0x00000009ff047e24 */ /* 0x002fe2000f8e00ff */
[----:B------:R-:W-:Y:S01]  /*1dc0*/  @UP4 ULDC UR9, c[0x0][0x450] ;  /* 0x0001140000094ab9 */ /* 0x000fe20000000800 */
[----:B------:R-:W-:Y:S01]  /*1dd0*/  IMAD.U32 R5, RZ, RZ, UR10 ;  /* 0x0000000aff057e24 */ /* 0x000fe2000f8e00ff */
[----:B------:R-:W-:Y:S01]  /*1de0*/  @UP4 USHF.R.U32.HI UR8, URZ, UR9, UR7 ;  /* 0x000000093f084299 */ /* 0x000fe20008011607 */
[----:B0-----:R-:W-:-:S03]  /*1df0*/  IMAD.U32 R0, RZ, RZ, UR12 ;  /* 0x0000000cff007e24 */ /* 0x001fc6000f8e00ff */
[----:B------:R2:W-:Y:S01]  /*1e00*/  STL.64 [R1+0x20], R4 ;  /* 0x0000200401007387 */ /* 0x0005e20000100a00 */
[----:B------:R-:W-:-:S03]  /*1e10*/  UIADD3 UR6, UR38, UR8, URZ ;  /* 0x0000000826067290 */ /* 0x000fc6000fffe03f */
[----:B------:R2:W-:Y:S01]  /*1e20*/  STL [R19], R0 ;  /* 0x0000000013007387 */ /* 0x0005e20000100800 */
[----:B------:R-:W-:Y:S01]  /*1e30*/  UIADD3 UR4, UR6, UR4, URZ ;  /* 0x0000000406047290 */ /* 0x000fe2000fffe03f */
[----:B------:R-:W-:Y:S11]  /*1e40*/  @P2 BRA `(.L_x_12467) ;  /* 0x0000000000442947 */ /* 0x000ff60003800000 */
        /* <DEDUP_REMOVED lines=10> */
.L_x_12468:
[----:B------:R-:W-:-:S11]  /*1ef0*/  UISETP.NE.AND UP0, UPT, UR5, 0x1, UPT ;  /* 0x000000010500788c */ /* 0x000fd6000bf05270 */
[----:B------:R-:W-:Y:S02]  /*1f00*/  @UP0 ULDC.64 UR10, c[0x0][0xae0] ;  /* 0x0002b800000a0ab9 */ /* 0x000fe40000000a00 */
[----:B------:R-:W-:-:S04]  /*1f10*/  UIMAD.WIDE.U32 UR6, UR8, UR10, URZ ;  /* 0x0000000a080672a5 */ /* 0x000fc8000f8e003f */
[----:B------:R-:W-:-:S12]  /*1f20*/  @UP0 USHF.R.U32.HI UR8, URZ, UR11, UR7 ;  /* 0x0000000b3f080299 */ /* 0x000fd80008011607 */
.L_x_12469:
[----:B------:R-:W-:-:S04]  /*1f30*/  UIMAD UR8, UR8, UR5, UR5 ;  /* 0x00000005080872a4 */ /* 0x000fc8000f8e0205 */
[----:B------:R-:W-:-:S04]  /*1f40*/  UISETP.LT.AND UP0, UPT, UR4, UR8, UPT ;  /* 0x000000080400728c */ /* 0x000fc8000bf01270 */
[----:B------:R-:W-:-:S12]  /*1f50*/  USEL UR4, UR4, UR8, UP0 ;  /* 0x0000000804047287 */ /* 0x000fd80008000000 */
.L_x_12467:
        /* <DEDUP_REMOVED lines=34> */
.L_x_12471:
[----:B------:R-:W-:-:S11]  /*2180*/  UISETP.NE.AND UP0, UPT, UR5, 0x1, UPT ;  /* 0x000000010500788c */ /* 0x000fd6000bf05270 */
[----:B------:R-:W-:Y:S02]  /*2190*/  @UP0 ULDC.64 UR10, c[0x0][0xae0] ;  /* 0x0002b800000a0ab9 */ /* 0x000fe40000000a00 */
[----:B------:R-:W-:-:S04]  /*21a0*/  UIMAD.WIDE.U32 UR6, UR4, UR10, URZ ;  /* 0x0000000a040672a5 */ /* 0x000fc8000f8e003f */
[----:B------:R-:W-:-:S12]  /*21b0*/  @UP0 USHF.R.U32.HI UR4, URZ, UR11, UR7 ;  /* 0x0000000b3f040299 */ /* 0x000fd80008011607 */
.L_x_12472:
[----:B------:R-:W-:-:S04]  /*21c0*/  UIMAD UR4, UR4, UR5, URZ ;  /* 0x00000005040472a4 */ /* 0x000fc8000f8e023f */
[----:B------:R-:W-:-:S04]  /*21d0*/  UISETP.LT.AND UP0, UPT, UR8, UR4, UPT ;  /* 0x000000040800728c */ /* 0x000fc8000bf01270 */
[----:B------:R-:W-:-:S12]  /*21e0*/  USEL UR8, UR8, UR4, !UP0 ;  /* 0x0000000408087287 */ /* 0x000fd8000c000000 */
.L_x_12470:
        /* <DEDUP_REMOVED lines=9> */
[----:B--2---:R-:W0:Y:S01]  /*2280*/  SHFL.IDX PT, R0, R217, RZ, 0x1f ;  /* 0x00001fffd9007589 */ /* 0x004e2200000e0000 */
        /* <DEDUP_REMOVED lines=87> */
.L_x_12474:
[----:B------:R-:W1:Y:S01]  /*2800*/  S2R R20, SR_TID.X ;  /* 0x0000000000147919 */ /* 0x000e620000002100 */
[----:B------:R-:W2:Y:S01]  /*2810*/  LDC R0, c[0x0][0x20] ;  /* 0x00000800ff007b82 */ /* 0x000ea20000000800 */
[----:B0-----:R-:W-:Y:S01]  /*2820*/  IADD3 R8, P0, R16, 0x100, RZ ;  /* 0x0000010010087810 */ /* 0x001fe20007f1e0ff */
[----:B------:R-:W-:Y:S01]  /*2830*/  IMAD.U32 R11, RZ, RZ, UR43 ;  /* 0x0000002bff0b7e24 */ /* 0x000fe2000f8e00ff */
[----:B------:R-:W-:Y:S01]  /*2840*/  STL.64 [R1+0x110], R24 ;  /* 0x0001101801007387 */ /* 0x000fe20000100a00 */
[----:B------:R-:W-:Y:S02]  /*2850*/  IMAD.U32 R13, RZ, RZ, UR44 ;  /* 0x0000002cff0d7e24 */ /* 0x000fe4000f8e00ff */
[----:B------:R-:W-:Y:S01]  /*2860*/  IMAD.X R9, RZ, RZ, R17, P0 ;  /* 0x000000ffff097224 */ /* 0x000fe200000e0611 */
[----:B------:R-:W-:Y:S01]  /*2870*/  STL.64 [R1+0x100], R204 ;  /* 0x000100cc01007387 */ /* 0x000fe20000100a00 */
[----:B------:R-:W0:Y:S03]  /*2880*/  LDC R15, c[0x0][0xad4] ;  /* 0x0002b500ff0f7b82 */ /* 0x000e260000000800 */
[----:B------:R3:W-:Y:S04]  /*2890*/  STL.64 [R1+0x108], R8 ;  /* 0x0001080801007387 */ /* 0x0007e80000100a00 */
[----:B------:R4:W-:Y:S01]  /*28a0*/  STL.U8 [R1+0x118], RZ ;  /* 0x000118ff01007387 */ /* 0x0009e20000100000 */
[----:B------:R-:W5:Y:S08]  /*28b0*/  LDC.64 R6, c[0x0][0x448] ;  /* 0x00011200ff067b82 */ /* 0x000f700000000a00 */
[----:B------:R-:W3:Y:S01]  /*28c0*/  LDC.64 R4, c[0x0][0xad8] ;  /* 0x0002b600ff047b82 */ /* 0x000ee20000000a00 */
[----:B--2---:R-:W-:-:S05]  /*28d0*/  IMAD.IADD R194, R18, 0x1, -R0 ;  /* 0x0000000112c27824 */ /* 0x004fca00078e0a00 */
[----:B------:R4:W-:Y:S01]  /*28e0*/  STL [R194+0x4], R11 ;  /* 0x0000040bc2007387 */ /* 0x0009e20000100800 */
[----:B-1----:R-:W-:Y:S01]  /*28f0*/  VIADD R203, R20, 0xffffff80 ;  /* 0xffffff8014cb7836 */ /* 0x002fe20000000000 */
[----:B------:R-:W1:Y:S02]  /*2900*/  LDC.64 R2, c[0x0][0xae0] ;  /* 0x0002b800ff027b82 */ /* 0x000e640000000a00 */
[----:B------:R4:W-:Y:S04]  /*2910*/  STL [R194+0x8], R13 ;  /* 0x0000080dc2007387 */ /* 0x0009e80000100800 */
[----:B0-----:R4:W-:Y:S02]  /*2920*/  STL [R194+0xc], R15 ;  /* 0x00000c0fc2007387 */ /* 0x0019e40000100800 */
[----:B------:R-:W0:Y:S02]  /*2930*/  LDC R10, c[0x0][0x450] ;  /* 0x00011400ff0a7b82 */ /* 0x000e240000000800 */
[----:B-----5:R4:W-:Y:S04]  /*2940*/  STL [R194+0x24], R6 ;  /* 0x00002406c2007387 */ /* 0x0209e80000100800 */
[----:B------:R4:W-:Y:S04]  /*2950*/  STL [R194+0x14], RZ ;  /* 0x000014ffc2007387 */ /* 0x0009e80000100800 */
[----:B------:R4:W-:Y:S04]  /*2960*/  STL [R194], R203 ;  /* 0x000000cbc2007387 */ /* 0x0009e80000100800 */
[----:B------:R4:W-:Y:S04]  /*2970*/  STL [R194+0x28], R7 ;  /* 0x00002807c2007387 */ /* 0x0009e80000100800 */
[----:B---3--:R4:W-:Y:S04]  /*2980*/  STL [R194+0x10], R4 ;  /* 0x00001004c2007387 */ /* 0x0089e80000100800 */
[----:B------:R4:W-:Y:S04]  /*2990*/  STL [R194+0x18], R5 ;  /* 0x00001805c2007387 */ /* 0x0009e80000100800 */
[----:B-1----:R4:W-:Y:S04]  /*29a0*/  STL [R194+0x1c], R2 ;  /* 0x00001c02c2007387 */ /* 0x0029e80000100800 */
[----:B------:R4:W-:Y:S04]  /*29b0*/  STL [R194+0x20], R3 ;  /* 0x00002003c2007387 */ /* 0x0009e80000100800 */
[----:B0-----:R4:W-:Y:S04]  /*29c0*/  STL [R194+0x2c], R10 ;  /* 0x00002c0ac2007387 */ /* 0x0019e80000100800 */
        /* <DEDUP_REMOVED lines=9> */
.L_x_12695:
[----:B------:R-:W-:Y:S05]  /*2a60*/  BSYNC B0 ;  /* 0x0000000000007941 */ /* 0x000fea0003800000 */
.L_x_12475:
[----:B------:R-:W2:Y:S04]  /*2a70*/  LDL R34, [R1] ;  /* 0x0000000001227983 */ /* 0x000ea80000100800 */
[----:B------:R1:W5:Y:S01]  /*2a80*/  LDL.64 R24, [R1+0x1f0] ;  /* 0x0001f00001187983 */ /* 0x0003620000100a00 */
[----:B------:R-:W-:Y:S01]  /*2a90*/  IMAD.MOV.U32 R10, RZ, RZ, R26 ;  /* 0x000000ffff0a7224 */ /* 0x000fe200078e001a */
[C---:B------:R-:W-:Y:S01]  /*2aa0*/  IADD3 R26, P0, R16.reuse, 0x14c, RZ ;  /* 0x0000014c101a7810 */ /* 0x040fe20007f1e0ff */
[----:B------:R-:W-:Y:S01]  /*2ab0*/  IMAD.MOV.U32 R11, RZ, RZ, R39 ;  /* 0x000000ffff0b7224 */ /* 0x000fe200078e0027 */
[C---:B------:R-:W-:Y:S01]  /*2ac0*/  IADD3 R6, P2, R16.reuse, 0x400, RZ ;  /* 0x0000040010067810 */ /* 0x040fe20007f5e0ff */
[----:B0-----:R-:W-:Y:S01]  /*2ad0*/  IMAD.MOV.U32 R8, RZ, RZ, R212 ;  /* 0x000000ffff087224 */ /* 0x001fe200078e00d4 */
[----:B------:R-:W-:Y:S01]  /*2ae0*/  IADD3 R20, P1, R16, 0x108, RZ ;  /* 0x0000010810147810 */ /* 0x000fe20007f3e0ff */
[----:B------:R-:W-:-:S02]  /*2af0*/  IMAD.MOV.U32 R9, RZ, RZ, R211 ;  /* 0x000000ffff097224 */ /* 0x000fc400078e00d3 */
[----:B------:R-:W-:Y:S02]  /*2b00*/  IMAD.U32 R12, RZ, RZ, UR58 ;  /* 0x0000003aff0c7e24 */ /* 0x000fe4000f8e00ff */
[----:B------:R-:W-:Y:S01]  /*2b10*/  IMAD.U32 R13, RZ, RZ, UR59 ;  /* 0x0000003bff0d7e24 */ /* 0x000fe2000f8e00ff */
[----:B------:R0:W-:Y:S01]  /*2b20*/  STL.128 [R1+0x150], R8 ;  /* 0x0001500801007387 */ /* 0x0001e20000100c00 */
[----:B------:R-:W-:Y:S01]  /*2b30*/  IMAD.MOV.U32 R14, RZ, RZ, R214 ;  /* 0x000000ffff0e7224 */ /* 0x000fe200078e00d6 */
[----:B------:R-:W-:Y:S05]  /*2b40*/  WARPSYNC.ALL ;  /* 0x0000000000007948 */ /* 0x000fea0003800000 */
[----:B------:R-:W-:Y:S01]  /*2b50*/  IMAD.MOV.U32 R15, RZ, RZ, R213 ;  /* 0x000000ffff0f7224 */ /* 0x000fe200078e00d5 */
[----:B------:R-:W-:Y:S01]  /*2b60*/  BSSY B0, `(.L_x_12477) ;  /* 0x0000031000007945 */ /* 0x000fe20003800000 */
[----:B------:R-:W-:-:S03]  /*2b70*/  IMAD.X R21, RZ, RZ, R17, P2 ;  /* 0x000000ffff157224 */ /* 0x000fc600010e0611 */
[----:B------:R3:W-:Y:S01]  /*2b80*/  STL.128 [R1+0x180], R12 ;  /* 0x0001800c01007387 */ /* 0x0007e20000100c00 */
[----:B0-----:R-:W-:Y:S02]  /*2b90*/  IMAD.MOV.U32 R8, RZ, RZ, R29 ;  /* 0x000000ffff087224 */ /* 0x001fe400078e001d */
[----:B------:R-:W-:Y:S02]  /*2ba0*/  IMAD.MOV.U32 R9, RZ, RZ, R42 ;  /* 0x000000ffff097224 */ /* 0x000fe400078e002a */
[----:B------:R-:W-:Y:S02]  /*2bb0*/  IMAD.MOV.U32 R10, RZ, RZ, R30 ;  /* 0x000000ffff0a7224 */ /* 0x000fe400078e001e */
[----:B------:R-:W-:-:S05]  /*2bc0*/  IMAD.MOV.U32 R11, RZ, RZ, R43 ;  /* 0x000000ffff0b7224 */ /* 0x000fca00078e002b */
[----:B------:R0:W-:Y:S01]  /*2bd0*/  STL.128 [R1+0x170], R8 ;  /* 0x0001700801007387 */ /* 0x0001e20000100c00 */
[----:B---3--:R-:W-:Y:S02]  /*2be0*/  IMAD.X R13, RZ, RZ, R17, P1 ;  /* 0x000000ffff0d7224 */ /* 0x008fe400008e0611 */
[----:B0-----:R-:W-:Y:S02]  /*2bf0*/  IMAD.MOV.U32 R8, RZ, RZ, R45 ;  /* 0x000000ffff087224 */ /* 0x001fe400078e002d */
[----:B------:R-:W-:Y:S02]  /*2c00*/  IMAD.MOV.U32 R9, RZ, RZ, R46 ;  /* 0x000000ffff097224 */ /* 0x000fe400078e002e */
[----:B------:R-:W-:Y:S02]  /*2c10*/  IMAD.MOV.U32 R10, RZ, RZ, R27 ;  /* 0x000000ffff0a7224 */ /* 0x000fe400078e001b */
[----:B------:R-:W-:Y:S02]  /*2c20*/  IMAD.MOV.U32 R11, RZ, RZ, R40 ;  /* 0x000000ffff0b7224 */ /* 0x000fe400078e0028 */
[----:B------:R-:W-:-:S03]  /*2c30*/  IMAD.X R27, RZ, RZ, R17, P0 ;  /* 0x000000ffff1b7224 */ /* 0x000fc600000e0611 */
[----:B------:R0:W-:Y:S02]  /*2c40*/  STL.128 [R1+0x190], R8 ;  /* 0x0001900801007387 */ /* 0x0001e40000100c00 */
[----:B0-----:R-:W-:Y:S02]  /*2c50*/  IMAD.MOV.U32 R8, RZ, RZ, R31 ;  /* 0x000000ffff087224 */ /* 0x001fe400078e001f */
[----:B------:R-:W-:Y:S02]  /*2c60*/  IMAD.MOV.U32 R9, RZ, RZ, R44 ;  /* 0x000000ffff097224 */ /* 0x000fe400078e002c */
[----:B------:R-:W-:Y:S02]  /*2c70*/  IMAD.MOV.U32 R10, RZ, RZ, R32 ;  /* 0x000000ffff0a7224 */ /* 0x000fe400078e0020 */
[----:B------:R-:W-:-:S05]  /*2c80*/  IMAD.MOV.U32 R11, RZ, RZ, R33 ;  /* 0x000000ffff0b7224 */ /* 0x000fca00078e0021 */
[----:B------:R0:W-:Y:S02]  /*2c90*/  STL.128 [R1+0x1a0], R8 ;  /* 0x0001a00801007387 */ /* 0x0001e40000100c00 */
[----:B0-----:R-:W-:Y:S02]  /*2ca0*/  IMAD.MOV.U32 R10, RZ, RZ, R26 ;  /* 0x000000ffff0a7224 */ /* 0x001fe400078e001a */
[----:B------:R-:W-:Y:S02]  /*2cb0*/  IMAD.MOV.U32 R11, RZ, RZ, R27 ;  /* 0x000000ffff0b7224 */ /* 0x000fe400078e001b */
[----:B------:R-:W-:Y:S01]  /*2cc0*/  IMAD.MOV.U32 R8, RZ, RZ, R6 ;  /* 0x000000ffff087224 */ /* 0x000fe200078e0006 */
[----:B------:R1:W-:Y:S01]  /*2cd0*/  BAR.SYNC.DEFER_BLOCKING R207, 0x100 ;  /* 0x000400cf0000751d */ /* 0x0003e20000010000 */
[----:B------:R-:W-:Y:S01]  /*2ce0*/  IMAD.MOV.U32 R9, RZ, RZ, R21 ;  /* 0x000000ffff097224 */ /* 0x000fe200078e0015 */
[----:B------:R-:W-:-:S05]  /*2cf0*/  IADD3 R6, P0, R16, 0x118, RZ ;  /* 0x0000011810067810 */ /* 0x000fca0007f1e0ff */
[----:B------:R-:W-:Y:S01]  /*2d00*/  IMAD.X R21, RZ, RZ, R17, P0 ;  /* 0x000000ffff157224 */ /* 0x000fe200000e0611 */
[----:B------:R0:W-:Y:S02]  /*2d10*/  STL.128 [R1+0x1b0], R8 ;  /* 0x0001b00801007387 */ /* 0x0001e40000100c00 */
[----:B0-----:R-:W-:Y:S02]  /*2d20*/  IMAD.MOV.U32 R8, RZ, RZ, R47 ;  /* 0x000000ffff087224 */ /* 0x001fe400078e002f */
        /* <DEDUP_REMOVED lines=20> */
.L_x_12478:
[----:B------:R-:W-:Y:S05]  /*2e70*/  BSYNC B0 ;  /* 0x0000000000007941 */ /* 0x000fea0003800000 */
.L_x_12477:
        /* <DEDUP_REMOVED lines=8> */
.L_x_12480:
[----:B------:R-:W-:Y:S05]  /*2f00*/  BSYNC B0 ;  /* 0x0000000000007941 */ /* 0x000fea0003800000 */
.L_x_12479:
[----:B------:R-:W-:Y:S04]  /*2f10*/  BSSY B0, `(.L_x_12481) ;  /* 0x0000004000007945 */ /* 0x000fe80003800000 */
[----:B-1----:R-:W-:Y:S05]  /*2f20*/  @P0 BRA `(.L_x_12482) ;  /* 0x0000000000080947 */ /* 0x002fea0003800000 */
[----:B------:R-:W1:Y:S02]  /*2f30*/  SYNCS.PHASECHK.TRANS64.TRYWAIT P0, [R24+URZ], R25 ;  /* 0x00000019180075a7 */ /* 0x000e64000800017f */
[----:B-1----:R-:W-:Y:S05]  /*2f40*/  @!P0 BRA `(.L_x_12483) ;  /* 0x00000254006c8947 */ /* 0x002fea0003800000 */
.L_x_12482:
[----:B------:R-:W-:Y:S05]  /*2f50*/  BSYNC B0 ;  /* 0x0000000000007941 */ /* 0x000fea0003800000 */
.L_x_12481:
        /* <DEDUP_REMOVED lines=58> */
.L_x_12696:
[----:B------:R-:W-:Y:S05]  /*3300*/  BSYNC B0 ;  /* 0x0000000000007941 */ /* 0x000fea0003800000 */
.L_x_12484:
[----:B------:R-:W2:Y:S04]  /*3310*/  LDL R10, [R1+0x28] ;  /* 0x00002800010a7983 */ /* 0x000ea80000100800 */
[----:B0-----:R0:W5:Y:S01]  /*3320*/  LDL.64 R8, [R1+0x1f0] ;  /* 0x0001f00001087983 */ /* 0x0011620000100a00 */
[----:B------:R-:W-:Y:S01]  /*3330*/  BSSY B0, `(.L_x_12486) ;  /* 0x0000005000007945 */ /* 0x000fe20003800000 */
[----:B--2---:R-:W-:-:S04]  /*3340*/  LOP3.LUT R10, R10, 0x1, RZ, 0xfc, !PT ;  /* 0x000000010a0a7812 */ /* 0x004fc800078efcff */
[----:B------:R-:W-:-:S13]  /*3350*/  ISETP.NE.AND P1, PT, R10, 0x3, PT ;  /* 0x000000030a00780c */ /* 0x000fda0003f25270 */
[----:B0-----:R-:W-:Y:S05]  /*3360*/  @!P1 BRA `(.L_x_12487) ;  /* 0x0000000000049947 */ /* 0x001fea0003800000 */
[----:B------:R-:W-:Y:S01]  /*3370*/  BPT.TRAP 0x1 ;  /* 0x000000040000795c */ /* 0x000fe20000300000 */
.L_x_12487:
[----:B------:R-:W-:Y:S05]  /*3380*/  BSYNC B0 ;  /* 0x0000000000007941 */ /* 0x000fea0003800000 */
.L_x_12486:
        /* <DEDUP_REMOVED lines=8> */
.L_x_12489:
[----:B------:R-:W-:Y:S05]  /*3410*/  BSYNC B0 ;  /* 0x0000000000007941 */ /* 0x000fea0003800000 */
.L_x_12488:
[----:B------:R-:W-:Y:S04]  /*3420*/  BSSY B0, `(.L_x_12490) ;  /* 0x0000004000007945 */ /* 0x000fe80003800000 */
[----:B-1----:R-:W-:Y:S05]  /*3430*/  @P0 BRA `(.L_x_12491) ;  /* 0x0000000000080947 */ /* 0x002fea0003800000 */
[----:B------:R-:W1:Y:S02]  /*3440*/  SYNCS.PHASECHK.TRANS64.TRYWAIT P0, [R8+URZ], R9 ;  /* 0x00000009080075a7 */ /* 0x000e64000800017f */
[----:B-1----:R-:W-:Y:S05]  /*3450*/  @!P0 BRA `(.L_x_12492) ;  /* 0x0000025000548947 */ /* 0x002fea0003800000 */
.L_x_12491:
[----:B------:R-:W-:Y:S05]  /*3460*/  BSYNC B0 ;  /* 0x0000000000007941 */ /* 0x000fea0003800000 */
.L_x_12490:
        /* <DEDUP_REMOVED lines=204> */
.L_x_12494:
[----:B------:R-:W-:Y:S05]  /*4130*/  BSYNC B0 ;  /* 0x0000000000007941 */ /* 0x000fea0003800000 */
.L_x_12493:
        /* <DEDUP_REMOVED lines=50> */
[----:B------:R-:W-:Y:S05]  /*4460*/  BSSY B0, `(.L_x_12495) ;  /* 0x000002c000007945 */ /* 0x000fea0003800000 */
        /* <DEDUP_REMOVED lines=8> */
[C---:B------:R-:W-:Y:S01]  /*44f0*/  IMAD R11, R8.reuse, -0x2, R11 ;  /* 0xfffffffe080b7824 */ /* 0x040fe200078e020b */
[----:B------:R-:W-:Y:S01]  /*4500*/  LOP3.LUT R10, RZ, R75, RZ, 0x33, !PT ;  /* 0x0000004bff0a7212 */ /* 0x000fe200078e33ff */
        /* <DEDUP_REMOVED lines=20> */
.L_x_12500:
[----:B------:R-:W-:Y:S05]  /*4650*/  BSYNC B2 ;  /* 0x0000000000027941 */ /* 0x000fea0003800000 */
.L_x_12499:
[----:B------:R-:W-:Y:S01]  /*4660*/  LOP3.LUT R11, RZ, R11, RZ, 0x33, !PT ;  /* 0x0000000bff0b7212 */ /* 0x000fe200078e33ff */
[----:B------:R-:W-:Y:S06]  /*4670*/  BRA `(.L_x_12501) ;  /* 0x0000000000187947 */ /* 0x000fec0003800000 */
.L_x_12498:
[----:B------:R-:W-:-:S13]  /*4680*/  ISETP.NE.AND P0, PT, R78, 0x1, PT ;  /* 0x000000014e00780c */ /* 0x000fda0003f05270 */
[----:B------:R-:W-:Y:S05]  /*4690*/  @!P0 BRA `(.L_x_12501) ;  /* 0x0000000000108947 */ /* 0x000fea0003800000 */
[----:B------:R-:W2:Y:S04]  /*46a0*/  LDL R10, [R194+0x1c] ;  /* 0x00001c00c20a7983 */ /* 0x000ea80000100800 */
[----:B------:R-:W3:Y:S01]  /*46b0*/  LDL R74, [R194+0x20] ;  /* 0x00002000c24a7983 */ /* 0x000ee20000100800 */
[----:B--2---:R-:W-:-:S05]  /*46c0*/  IMAD.HI.U32 R11, R11, R10, RZ ;  /* 0x0000000a0b0b7227 */ /* 0x004fca00078e00ff */
[----:B---3--:R-:W-:-:S07]  /*46d0*/  SHF.R.U32.HI R11, RZ, R74, R11 ;  /* 0x0000004aff0b7219 */ /* 0x008fce000001160b */
.L_x_12501:
[----:B------:R-:W-:Y:S05]  /*46e0*/  BSYNC B1 ;  /* 0x0000000000017941 */ /* 0x000fea0003800000 */
.L_x_12497:
[----:B------:R-:W-:-:S05]  /*46f0*/  IMAD R11, R78, R11, R20 ;  /* 0x0000000b4e0b7224 */ /* 0x000fca00078e0214 */
[----:B------:R-:W-:Y:S02]  /*4700*/  VIMNMX R8, R8, R11, !PT ;  /* 0x0000000b08087248 */ /* 0x000fe40007fe0100 */
[----:B------:R-:W-:-:S07]  /*4710*/  VIADDMNMX R9, R11, R78, R9, PT ;  /* 0x0000004e0b097246 */ /* 0x000fce0003800109 */
.L_x_12496:
[----:B------:R-:W-:Y:S05]  /*4720*/  BSYNC B0 ;  /* 0x0000000000007941 */ /* 0x000fea0003800000 */
.L_x_12495:
        /* <DEDUP_REMOVED lines=14> */
[C---:B------:R-:W-:Y:S02]  /*4810*/  ISETP.LT.OR P2, PT, R9.reuse, 0x11, P2 ;  /* 0x000000110900780c */ /* 0x040fe40001741670 */
        /* <DEDUP_REMOVED lines=117> */
.L_x_12507:
[----:B------:R-:W-:Y:S05]  /*4f70*/  BSYNC B2 ;  /* 0x0000000000027941 */ /* 0x000fea0003800000 */
.L_x_12506:
[----:B------:R-:W-:Y:S01]  /*4f80*/  LOP3.LUT R87, RZ, R87, RZ, 0x33, !PT ;  /* 0x00000057ff577212 */ /* 0x000fe200078e33ff */
[----:B------:R-:W-:Y:S06]  /*4f90*/  BRA `(.L_x_12508) ;  /* 0x0000000000187947 */ /* 0x000fec0003800000 */
.L_x_12505:
[----:B------:R-:W-:-:S13]  /*4fa0*/  ISETP.NE.AND P6, PT, R78, 0x1, PT ;  /* 0x000000014e00780c */ /* 0x000fda0003fc5270 */
[----:B------:R-:W-:Y:S05]  /*4fb0*/  @!P6 BRA `(.L_x_12508) ;  /* 0x000000000010e947 */ /* 0x000fea0003800000 */
[----:B------:R-:W2:Y:S04]  /*4fc0*/  LDL R10, [R194+0x1c] ;  /* 0x00001c00c20a7983 */ /* 0x000ea80000100800 */
[----:B------:R-:W3:Y:S01]  /*4fd0*/  LDL R12, [R194+0x20] ;  /* 0x00002000c20c7983 */ /* 0x000ee20000100800 */
[----:B--2---:R-:W-:-:S05]  /*4fe0*/  IMAD.HI.U32 R87, R87, R10, RZ ;  /* 0x0000000a57577227 */ /* 0x004fca00078e00ff */
[----:B---3--:R-:W-:-:S07]  /*4ff0*/  SHF.R.U32.HI R87, RZ, R12, R87 ;  /* 0x0000000cff577219 */ /* 0x008fce0000011657 */
.L_x_12508:
[----:B------:R-:W-:Y:S05]  /*5000*/  BSYNC B1 ;  /* 0x0000000000017941 */ /* 0x000fea0003800000 */
.L_x_12504:
[----:B------:R-:W-:-:S05]  /*5010*/  IMAD R87, R78, R87, R20 ;  /* 0x000000574e577224 */ /* 0x000fca00078e0214 */
[----:B------:R-:W-:Y:S02]  /*5020*/  VIADDMNMX R9, R87, R78, R9, PT ;  /* 0x0000004e57097246 */ /* 0x000fe40003800109 */
[----:B------:R-:W-:-:S07]  /*5030*/  VIMNMX R8, R8, R87, !PT ;  /* 0x0000005708087248 */ /* 0x000fce0007fe0100 */
.L_x_12503:
[----:B------:R-:W-:Y:S05]  /*5040*/  BSYNC B0 ;  /* 0x0000000000007941 */ /* 0x000fea0003800000 */
.L_x_12502:
        /* <DEDUP_REMOVED lines=10> */
[----:B------:R-:W4:Y:S01]  /*50f0*/  LDL R154, [R1+0x2e8] ;  /* 0x0002e800019a7983 */ /* 0x000f220000100800 */
[----:B------:R-:W-:Y:S02]  /*5100*/  ISETP.GT.AND P0, PT, R8, 0x9, !P0 ;  /* 0x000000090800780c */ /* 0x000fe40004704270 */
[----:B------:R-:W-:Y:S01]  /*5110*/  ISETP.NE.AND P1, PT, R25, RZ, PT ;  /* 0x000000ff1900720c */ /* 0x000fe20003f25270 */
[----:B------:R-:W2:Y:S01]  /*5120*/  LDL R30, [R1+0x210] ;  /* 0x00021000011e7983 */ /* 0x000ea20000100800 */
[----:B------:R-:W-:Y:S02]  /*5130*/  ISETP.LT.OR P0, PT, R9, 0xa, P0 ;  /* 0x0000000a0900780c */ /* 0x000fe40000701670 */
[----:B------:R-:W-:Y:S01]  /*5140*/  ISETP.NE.AND P6, PT, R28, RZ, PT ;  /* 0x000000ff1c00720c */ /* 0x000fe20003fc5270 */
[----:B------:R-:W4:Y:S01]  /*5150*/  LDL R228, [R1+0x2fc] ;  /* 0x0002fc0001e47983 */ /* 0x000f220000100800 */
[----:B------:R-:W-:-:S02]  /*5160*/  FSEL R93, R31, -INF , !P0 ;  /* 0xff8000001f5d7808 */ /* 0x000fc40004000000 */
[----:B------:R-:W-:Y:S01]  /*5170*/  ISETP.NE.AND P0, PT, R21, RZ, PT ;  /* 0x000000ff1500720c */ /* 0x000fe20003f05270 */
[----:B------:R-:W3:Y:S01]  /*5180*/  LDL R28, [R1+0x214] ;  /* 0x00021400011c7983 */ /* 0x000ee20000100800 */
[----:B------:R-:W-:Y:S02]  /*5190*/  FMNMX.FTZ R10, R85, R83, !PT ;  /* 0x00000053550a7209 */ /* 0x000fe40007810000 */
[----:B------:R-:W-:Y:S01]  /*51a0*/  ISETP.GT.AND P0, PT, R8, 0x10, !P0 ;  /* 0x000000100800780c */ /* 0x000fe20004704270 */
[----:B------:R-:W4:Y:S01]  /*51b0*/  LDL R60, [R1+0x22c] ;  /* 0x00022c00013c7983 */ /* 0x000f220000100800 */
[----:B------:R-:W-:Y:S02]  /*51c0*/  FMNMX.FTZ R10, R79, R10, !PT ;  /* 0x0000000a4f0a7209 */ /* 0x000fe40007810000 */
[----:B------:R-:W-:Y:S01]  /*51d0*/  ISETP.LT.OR P0, PT, R9, 0x11, P0 ;  /* 0x000000110900780c */ /* 0x000fe20000701670 */
[----:B------:R-:W4:Y:S01]  /*51e0*/  LDL R64, [R1+0x234] ;  /* 0x0002340001407983 */ /* 0x000f220000100800 */
[----:B------:R-:W-:-:S02]  /*51f0*/  FMNMX.FTZ R10, R81, R10, !PT ;  /* 0x0000000a510a7209 */ /* 0x000fc40007810000 */
[----:B------:R-:W-:Y:S01]  /*5200*/  FSEL R13, R34, -INF , !P0 ;  /* 0xff800000220d7808 */ /* 0x000fe20004000000 */
[----:B------:R-:W4:Y:S01]  /*5210*/  LDL R68, [R1+0x23c] ;  /* 0x00023c0001447983 */ /* 0x000f220000100800 */
[----:B------:R-:W-:Y:S02]  /*5220*/  ISETP.GT.AND P0, PT, R8, 0x11, !P1 ;  /* 0x000000110800780c */ /* 0x000fe40004f04270 */
[----:B------:R-:W-:Y:S01]  /*5230*/  ISETP.NE.AND P1, PT, R82, RZ, PT ;  /* 0x000000ff5200720c */ /* 0x000fe20003f25270 */
[----:B------:R-:W4:Y:S01]  /*5240*/  LDL R34, [R1+0x218] ;  /* 0x0002180001227983 */ /* 0x000f220000100800 */
[----:B------:R-:W-:Y:S02]  /*5250*/  ISETP.LT.OR P0, PT, R9, 0x12, P0 ;  /* 0x000000120900780c */ /* 0x000fe40000701670 */
[----:B------:R-:W-:Y:S01]  /*5260*/  FMNMX.FTZ R10, R137, R10, !PT ;  /* 0x0000000a890a7209 */ /* 0x000fe20007810000 */
[----:B------:R-:W4:Y:S01]  /*5270*/  LDL R72, [R1+0x244] ;  /* 0x0002440001487983 */ /* 0x000f220000100800 */
[----:B------:R-:W-:-:S02]  /*5280*/  FSEL R14, R35, -INF , !P0 ;  /* 0xff800000230e7808 */ /* 0x000fc40004000000 */
[----:B------:R-:W-:Y:S01]  /*5290*/  ISETP.GT.AND P0, PT, R8, 0x18, !P6 ;  /* 0x000000180800780c */ /* 0x000fe20007704270 */
[----:B------:R-:W4:Y:S01]  /*52a0*/  LDL R35, [R1+0x310] ;  /* 0x0003100001237983 */ /* 0x000f220000100800 */
[----:B------:R-:W-:Y:S02]  /*52b0*/  FMNMX.FTZ R10, R33, R10, !PT ;  /* 0x0000000a210a7209 */ /* 0x000fe40007810000 */
[----:B------:R-:W-:Y:S01]  /*52c0*/  ISETP.LT.OR P0, PT, R9, 0x19, P0 ;  /* 0x000000190900780c */ /* 0x000fe20000701670 */
[----:B------:R-:W4:Y:S01]  /*52d0*/  LDL R76, [R1+0x24c] ;  /* 0x00024c00014c7983 */ /* 0x000f220000100800 */
[----:B------:R-:W-:Y:S02]  /*52e0*/  ISETP.NE.AND P6, PT, R11, RZ, PT ;  /* 0x000000ff0b00720c */ /* 0x000fe40003fc5270 */
[----:B------:R-:W-:Y:S01]  /*52f0*/  FSEL R15, R38, -INF , !P0 ;  /* 0xff800000260f7808 */ /* 0x000fe20004000000 */
[----:B------:R-:W4:Y:S01]  /*5300*/  LDL R78, [R1+0x250] ;  /* 0x00025000014e7983 */ /* 0x000f220000100800 */
[----:B------:R-:W-:-:S02]  /*5310*/  ISETP.NE.AND P0, PT, R29, RZ, PT ;  /* 0x000000ff1d00720c */ /* 0x000fc40003f05270 */
[----:B------:R-:W-:Y:S01]  /*5320*/  FMNMX.FTZ R10, R133, R10, !PT ;  /* 0x0000000a850a7209 */ /* 0x000fe20007810000 */
[----:B------:R-:W4:Y:S01]  /*5330*/  LDL R29, [R1+0x1f0] ;  /* 0x0001f000011d7983 */ /* 0x000f220000100800 */
[----:B------:R-:W-:Y:S02]  /*5340*/  ISETP.GT.AND P0, PT, R8, 0x19, !P0 ;  /* 0x000000190800780c */ /* 0x000fe40004704270 */
[----:B------:R-:W-:Y:S01]  /*5350*/  FMNMX.FTZ R10, R131, R10, !PT ;  /* 0x0000000a830a7209 */ /* 0x000fe20007810000 */
[----:B------:R-:W4:Y:S01]  /*5360*/  LDL R38, [R1+0x21c] ;  /* 0x00021c0001267983 */ /* 0x000f220000100800 */
[----:B------:R-:W-:Y:S02]  /*5370*/  ISETP.LT.OR P0, PT, R9, 0x1a, P0 ;  /* 0x0000001a0900780c */ /* 0x000fe40000701670 */
[----:B------:R-:W-:Y:S01]  /*5380*/  FMNMX.FTZ R10, R223, R10, !PT ;  /* 0x0000000adf0a7209 */ /* 0x000fe20007810000 */
[----:B------:R-:W4:Y:S01]  /*5390*/  LDL R82, [R1+0x258] ;  /* 0x0002580001527983 */ /* 0x000f220000100800 */
[----:B------:R-:W-:-:S02]  /*53a0*/  FSEL R161, R39, -INF , !P0 ;  /* 0xff80000027a17808 */ /* 0x000fc40004000000 */
[----:B------:R-:W-:Y:S01]  /*53b0*/  ISETP.NE.AND P0, PT, R32, RZ, PT ;  /* 0x000000ff2000720c */ /* 0x000fe20003f05270 */
[----:B------:R-:W4:Y:S01]  /*53c0*/  LDL R86, [R1+0x260] ;  /* 0x0002600001567983 */ /* 0x000f220000100800 */
        /* <DEDUP_REMOVED lines=30> */
[----:B------:R-:W-:Y:S02]  /*55b0*/  ISETP.NE.AND P0, PT, R44, RZ, PT ;  /* 0x000000ff2c00720c */ /* 0x000fe40003f05270 */
[----:B------:R-:W-:Y:S01]  /*55c0*/  FMNMX.FTZ R12, R37, R12, !PT ;  /* 0x0000000c250c7209 */ /* 0x000fe20007810000 */
[----:B------:R-:W4:Y:S01]  /*55d0*/  LDL R44, [R1+0x204] ;  /* 0x00020400012c7983 */ /* 0x000f220000100800 */
[----:B------:R-:W-:-:S02]  /*55e0*/  ISETP.GT.AND P0, PT, R8, 0x29, !P0 ;  /* 0x000000290800780c */ /* 0x000fc40004704270 */
[----:B------:R-:W-:Y:S01]  /*55f0*/  FMNMX.FTZ R12, R61, R12, !PT ;  /* 0x0000000c3d0c7209 */ /* 0x000fe20007810000 */
[----:B------:R-:W4:Y:S01]  /*5600*/  LDL R46, [R1+0x208] ;  /* 0x00020800012e7983 */ /* 0x000f220000100800 */
[----:B------:R-:W-:Y:S02]  /*5610*/  ISETP.LT.OR P0, PT, R9, 0x2a, P0 ;  /* 0x0000002a0900780c */ /* 0x000fe40000701670 */
[----:B------:R-:W-:Y:S01]  /*5620*/  FMNMX.FTZ R12, R41, R12, !PT ;  /* 0x0000000c290c7209 */ /* 0x000fe20007810000 */
[----:B------:R-:W4:Y:S01]  /*5630*/  LDL R102, [R1+0x280] ;  /* 0x0002800001667983 */ /* 0x000f220000100800 */
[----:B------:R-:W-:Y:S02]  /*5640*/  FSEL R171, R47, -INF , !P0 ;  /* 0xff8000002fab7808 */ /* 0x000fe40004000000 */
[----:B------:R-:W-:Y:S01]  /*5650*/  ISETP.NE.AND P0, PT, R74, RZ, PT ;  /* 0x000000ff4a00720c */ /* 0x000fe20003f05270 */
[----:B------:R-:W4:Y:S01]  /*5660*/  LDL R104, [R1+0x284] ;  /* 0x0002840001687983 */ /* 0x000f220000100800 */
[----:B------:R-:W-:-:S02]  /*5670*/  FMNMX.FTZ R12, R65, R12, !PT ;  /* 0x0000000c410c7209 */ /* 0x000fc40007810000 */
[C---:B------:R-:W-:Y:S01]  /*5680*/  ISETP.GT.AND P0, PT, R8.reuse, 0x30, !P0 ;  /* 0x000000300800780c */ /* 0x040fe20004704270 */
[----:B------:R-:W4:Y:S01]  /*5690*/  LDL R74, [R1+0x248] ;  /* 0x00024800014a7983 */ /* 0x000f220000100800 */
[----:B------:R-:W-:Y:S02]  /*56a0*/  FMNMX.FTZ R12, R45, R12, !PT ;  /* 0x0000000c2d0c7209 */ /* 0x000fe40007810000 */
[----:B------:R-:W-:Y:S01]  /*56b0*/  ISETP.LT.OR P0, PT, R9, 0x31, P0 ;  /* 0x000000310900780c */ /* 0x000fe20000701670 */
[----:B------:R-:W4:Y:S01]  /*56c0*/  LDL R106, [R1+0x288] ;  /* 0x00028800016a7983 */ /* 0x000f220000100800 */
[----:B------:R-:W-:Y:S02]  /*56d0*/  ISETP.GT.AND P2, PT, R8, 0x49, !P2 ;  /* 0x000000490800780c */ /* 0x000fe40005744270 */
[----:B------:R-:W-:Y:S01]  /*56e0*/  FSEL R19, R50, -INF , !P0 ;  /* 0xff80000032137808 */ /* 0x000fe20004000000 */
[----:B------:R-:W4:Y:S01]  /*56f0*/  LDL R108, [R1+0x28c] ;  /* 0x00028c00016c7983 */ /* 0x000f220000100800 */
[----:B------:R-:W-:-:S02]  /*5700*/  ISETP.NE.AND P0, PT, R48, RZ, PT ;  /* 0x000000ff3000720c */ /* 0x000fc40003f05270 */
[C---:B------:R-:W-:Y:S01]  /*5710*/  ISETP.GT.AND P3, PT, R8.reuse, 0x50, !P3 ;  /* 0x000000500800780c */ /* 0x040fe20005f64270 */
[----:B------:R-:W4:Y:S01]  /*5720*/  LDL R48, [R1+0x224] ;  /* 0x0002240001307983 */ /* 0x000f220000100800 */
[C---:B------:R-:W-:Y:S02]  /*5730*/  ISETP.GT.AND P0, PT, R8.reuse, 0x31, !P0 ;  /* 0x000000310800780c */ /* 0x040fe40004704270 */
[C---:B------:R-:W-:Y:S01]  /*5740*/  ISETP.LT.OR P2, PT, R9.reuse, 0x4a, P2 ;  /* 0x0000004a0900780c */ /* 0x040fe20001741670 */
[----:B------:R-:W4:Y:S01]  /*5750*/  LDL R110, [R1+0x290] ;  /* 0x00029000016e7983 */ /* 0x000f220000100800 */
[----:B------:R-:W-:Y:S02]  /*5760*/  ISETP.LT.OR P0, PT, R9, 0x32, P0 ;  /* 0x000000320900780c */ /* 0x000fe40000701670 */
[----:B------:R-:W-:Y:S01]  /*5770*/  ISETP.GT.AND P4, PT, R8, 0x51, !P4 ;  /* 0x000000510800780c */ /* 0x000fe20006784270 */
[----:B------:R-:W4:Y:S01]  /*5780*/  LDL R112, [R1+0x294] ;  /* 0x0002940001707983 */ /* 0x000f220000100800 */
[----:B------:R-:W-:-:S02]  /*5790*/  FSEL R156, R51, -INF , !P0 ;  /* 0xff800000339c7808 */ /* 0x000fc40004000000 */
[----:B------:R-:W-:Y:S01]  /*57a0*/  ISETP.NE.AND P0, PT, R80, RZ, PT ;  /* 0x000000ff5000720c */ /* 0x000fe20003f05270 */
[----:B------:R-:W4:Y:S01]  /*57b0*/  LDL R114, [R1+0x298] ;  /* 0x0002980001727983 */ /* 0x000f220000100800 */
[----:B------:R-:W-:Y:S02]  /*57c0*/  ISETP.LT.OR P3, PT, R9, 0x51, P3 ;  /* 0x000000510900780c */ /* 0x000fe40001f61670 */
[C---:B------:R-:W-:Y:S01]  /*57d0*/  ISETP.GT.AND P0, PT, R8.reuse, 0x38, !P0 ;  /* 0x000000380800780c */ /* 0x040fe20004704270 */
[----:B------:R-:W4:Y:S01]  /*57e0*/  LDL R80, [R1+0x254] ;  /* 0x0002540001507983 */ /* 0x000f220000100800 */
[----:B------:R-:W-:Y:S02]  /*57f0*/  FSEL R173, R63, -INF , !P2 ;  /* 0xff8000003fad7808 */ /* 0x000fe40005000000 */
[----:B------:R-:W-:Y:S01]  /*5800*/  ISETP.LT.OR P0, PT, R9, 0x39, P0 ;  /* 0x000000390900780c */ /* 0x000fe20000701670 */
[----:B------:R-:W4:Y:S01]  /*5810*/  LDL R116, [R1+0x29c] ;  /* 0x00029c0001747983 */ /* 0x000f220000100800 */
[----:B------:R-:W-:-:S02]  /*5820*/  ISETP.GT.AND P5, PT, R8, 0x58, !P5 ;  /* 0x000000580800780c */ /* 0x000fc40006fa4270 */
[----:B------:R-:W-:Y:S01]  /*5830*/  FSEL R159, R54, -INF , !P0 ;  /* 0xff800000369f7808 */ /* 0x000fe20004000000 */
[----:B------:R-:W4:Y:S01]  /*5840*/  LDL R118, [R1+0x2a0] ;  /* 0x0002a00001767983 */ /* 0x000f220000100800 */
[----:B------:R-:W-:Y:S02]  /*5850*/  ISETP.NE.AND P0, PT, R52, RZ, PT ;  /* 0x000000ff3400720c */ /* 0x000fe40003f05270 */
[C---:B------:R-:W-:Y:S01]  /*5860*/  ISETP.LT.OR P4, PT, R9.reuse, 0x52, P4 ;  /* 0x000000520900780c */ /* 0x040fe20002781670 */
[----:B------:R-:W4:Y:S01]  /*5870*/  LDL R120, [R1+0x2a4] ;  /* 0x0002a40001787983 */ /* 0x000f220000100800 */
[----:B------:R-:W-:Y:S02]  /*5880*/  ISETP.GT.AND P0, PT, R8, 0x39, !P0 ;  /* 0x000000390800780c */ /* 0x000fe40004704270 */
[----:B------:R-:W-:Y:S01]  /*5890*/  FSEL R174, R66, -INF , !P3 ;  /* 0xff80000042ae7808 */ /* 0x000fe20005800000 */
[----:B------:R-:W4:Y:S01]  /*58a0*/  LDL R122, [R1+0x2a8] ;  /* 0x0002a800017a7983 */ /* 0x000f220000100800 */
[----:B------:R-:W-:-:S02]  /*58b0*/  ISETP.LT.OR P0, PT, R9, 0x3a, P0 ;  /* 0x0000003a0900780c */ /* 0x000fc40000701670 */
[----:B------:R-:W-:Y:S01]  /*58c0*/  ISETP.LT.OR P5, PT, R9, 0x59, P5 ;  /* 0x000000590900780c */ /* 0x000fe20002fa1670 */
[----:B------:R-:W4:Y:S01]  /*58d0*/  LDL R66, [R1+0x238] ;  /* 0x0002380001427983 */ /* 0x000f220000100800 */
[----:B------:R-:W-:Y:S02]  /*58e0*/  FSEL R170, R55, -INF , !P0 ;  /* 0xff80000037aa7808 */ /* 0x000fe40004000000 */
[----:B------:R-:W-:Y:S01]  /*58f0*/  ISETP.GT.AND P0, PT, R8, 0x40, !P1 ;  /* 0x000000400800780c */ /* 0x000fe20004f04270 */
[----:B------:R-:W4:Y:S01]  /*5900*/  LDL R124, [R1+0x2ac] ;  /* 0x0002ac00017c7983 */ /* 0x000f220000100800 */
[----:B------:R-:W-:Y:S02]  /*5910*/  ISETP.NE.AND P1, PT, R84, RZ, PT ;  /* 0x000000ff5400720c */ /* 0x000fe40003f25270 */
[----:B------:R-:W-:Y:S01]  /*5920*/  ISETP.LT.OR P0, PT, R9, 0x41, P0 ;  /* 0x000000410900780c */ /* 0x000fe20000701670 */
[----:B------:R-:W4:Y:S01]  /*5930*/  LDL R84, [R1+0x25c] ;  /* 0x00025c0001547983 */ /* 0x000f220000100800 */
[----:B------:R-:W-:-:S02]  /*5940*/  ISETP.GT.AND P1, PT, R8, 0x48, !P1 ;  /* 0x000000480800780c */ /* 0x000fc40004f24270 */
[----:B------:R-:W-:Y:S01]  /*5950*/  FSEL R20, R58, -INF , !P0 ;  /* 0xff8000003a147808 */ /* 0x000fe20004000000 */
[----:B------:R-:W4:Y:S01]  /*5960*/  LDL R126, [R1+0x2b0] ;  /* 0x0002b000017e7983 */ /* 0x000f220000100800 */
[----:B------:R-:W-:Y:S02]  /*5970*/  ISETP.GT.AND P0, PT, R8, RZ, !P6 ;  /* 0x000000ff0800720c */ /* 0x000fe40007704270 */
[----:B------:R-:W-:Y:S01]  /*5980*/  ISETP.NE.AND P6, PT, R24, RZ, PT ;  /* 0x000000ff1800720c */ /* 0x000fe20003fc5270 */
[----:B------:R-:W4:Y:S01]  /*5990*/  LDL R58, [R1+0x228] ;  /* 0x00022800013a7983 */ /* 0x000f220000100800 */
[----:B------:R-:W-:Y:S02]  /*59a0*/  ISETP.LT.OR P0, PT, R9, 0x1, P0 ;  /* 0x000000010900780c */ /* 0x000fe40000701670 */
[----:B------:R-:W-:Y:S01]  /*59b0*/  FMNMX.FTZ R24, R69, R12, !PT ;  /* 0x0000000c45187209 */ /* 0x000fe20007810000 */
[----:B------:R-:W4:Y:S01]  /*59c0*/  LDL R128, [R1+0x2b4] ;  /* 0x0002b40001807983 */ /* 0x000f220000100800 */
[----:B------:R-:W-:-:S02]  /*59d0*/  FSEL R121, R26, -INF , !P0 ;  /* 0xff8000001a797808 */ /* 0x000fc40004000000 */
[----:B------:R-:W-:Y:S01]  /*59e0*/  ISETP.NE.AND P0, PT, R56, RZ, PT ;  /* 0x000000ff3800720c */ /* 0x000fe20003f05270 */
[----:B------:R-:W0:Y:S01]  /*59f0*/  SHFL.BFLY PT, R25, R24, 0x2, 0x1f ;  /* 0x0c401f0018197f89 */ /* 0x000e2200000e0000 */
[----:B------:R-:W-:Y:S02]  /*5a00*/  FMNMX.FTZ R10, R121, R89, !PT ;  /* 0x00000059790a7209 */ /* 0x000fe40007810000 */
[----:B------:R-:W-:Y:S01]  /*5a10*/  ISETP.GT.AND P0, PT, R8, 0x41, !P0 ;  /* 0x000000410800780c */ /* 0x000fe20004704270 */
[----:B------:R-:W4:Y:S01]  /*5a20*/  LDL R130, [R1+0x2b8] ;  /* 0x0002b80001827983 */ /* 0x000f220000100800 */
[----:B------:R-:W-:Y:S02]  /*5a30*/  FMNMX.FTZ R10, R91, R10, !PT ;  /* 0x0000000a5b0a7209 */ /* 0x000fe40007810000 */
[----:B------:R-:W-:Y:S01]  /*5a40*/  ISETP.LT.OR P0, PT, R9, 0x42, P0 ;  /* 0x000000420900780c */ /* 0x000fe20000701670 */
        /* <DEDUP_REMOVED lines=8> */
[----:B------:R-:W-:Y:S01]  /*5ad0*/  FSEL R172, R62, -INF , !P1 ;  /* 0xff8000003eac7808 */ /* 0x000fe20004800000 */
[----:B------:R-:W4:Y:S01]  /*5ae0*/  LDL R138, [R1+0x2c8] ;  /* 0x0002c800018a7983 */ /* 0x000f220000100800 */
[----:B------:R-:W-:-:S02]  /*5af0*/  FMNMX.FTZ R10, R15, R10, !PT ;  /* 0x0000000a0f0a7209 */ /* 0x000fc40007810000 */
[----:B------:R-:W-:Y:S01]  /*5b00*/  ISETP.GT.AND P0, PT, R8, 0x59, !P6 ;  /* 0x000000590800780c */ /* 0x000fe20007704270 */
[----:B------:R-:W4:Y:S01]  /*5b10*/  LDL R62, [R1+0x230] ;  /* 0x00023000013e7983 */ /* 0x000f220000100800 */
[----:B------:R-:W-:Y:S02]  /*5b20*/  FMNMX.FTZ R10, R161, R10, !PT ;  /* 0x0000000aa10a7209 */ /* 0x000fe40007810000 */
[----:B------:R-:W-:Y:S01]  /*5b30*/  FSEL R175, R67, -INF , !P4 ;  /* 0xff80000043af7808 */ /* 0x000fe20006000000 */
[----:B------:R-:W4:Y:S01]  /*5b40*/  LDL R140, [R1+0x2cc] ;  /* 0x0002cc00018c7983 */ /* 0x000f220000100800 */
[----:B------:R-:W-:Y:S02]  /*5b50*/  FMNMX.FTZ R11, R21, R10, !PT ;  /* 0x0000000a150b7209 */ /* 0x000fe40007810000 */
[----:B------:R-:W-:Y:S01]  /*5b60*/  ISETP.LT.OR P0, PT, R9, 0x5a, P0 ;  /* 0x0000005a0900780c */ /* 0x000fe20000701670 */
[----:B------:R-:W4:Y:S01]  /*5b70*/  LDL R142, [R1+0x2d0] ;  /* 0x0002d000018e7983 */ /* 0x000f220000100800 */
[----:B------:R-:W-:-:S02]  /*5b80*/  FMNMX.FTZ R10, R158, R11, !PT ;  /* 0x0000000b9e0a7209 */ /* 0x000fc40007810000 */
[----:B------:R-:W-:Y:S01]  /*5b90*/  FSEL R176, R70, -INF , !P5 ;  /* 0xff80000046b07808 */ /* 0x000fe20006800000 */
[----:B------:R-:W4:Y:S01]  /*5ba0*/  LDL R144, [R1+0x2d4] ;  /* 0x0002d40001907983 */ /* 0x000f220000100800 */
[----:B------:R-:W-:Y:S02]  /*5bb0*/  FMNMX.FTZ R10, R165, R10, !PT ;  /* 0x0000000aa50a7209 */ /* 0x000fe40007810000 */
[----:B------:R-:W-:Y:S01]  /*5bc0*/  FSEL R177, R71, -INF , !P0 ;  /* 0xff80000047b17808 */ /* 0x000fe20004000000 */
[----:B------:R-:W4:Y:S01]  /*5bd0*/  LDL R70, [R1+0x240] ;  /* 0x0002400001467983 */ /* 0x000f220000100800 */
[----:B------:R-:W-:Y:S02]  /*5be0*/  FMNMX.FTZ R10, R171, R10, !PT ;  /* 0x0000000aab0a7209 */ /* 0x000fe40007810000 */
[----:B0-----:R-:W-:Y:S01]  /*5bf0*/  FMNMX.FTZ R12, R24, R25, !PT ;  /* 0x00000019180c7209 */ /* 0x001fe20007810000 */
[----:B------:R-:W4:Y:S01]  /*5c00*/  LDL R146, [R1+0x2d8] ;  /* 0x0002d80001927983 */ /* 0x000f220000100800 */
[----:B------:R-:W-:-:S03]  /*5c10*/  FMNMX.FTZ R11, R19, R10, !PT ;  /* 0x0000000a130b7209 */ /* 0x000fc60007810000 */
        /* <DEDUP_REMOVED lines=20> */
[----:B------:R-:W0:Y:S01]  /*5d60*/  SHFL.BFLY PT, R9, R12, 0x1, 0x1f ;  /* 0x0c201f000c097f89 */ /* 0x000e2200000e0000 */
[----:B------:R-:W-:-:S03]  /*5d70*/  FMNMX.FTZ R25, R177, R8, !PT ;  /* 0x00000008b1197209 */ /* 0x000fc60007810000 */
[----:B------:R-:W4:Y:S04]  /*5d80*/  LDL R67, [R1+0x350] ;  /* 0x0003500001437983 */ /* 0x000f280000100800 */
[----:B------:R-:W-:Y:S04]  /*5d90*/  STL.64 [R1+0x410], R24 ;  /* 0x0004101801007387 */ /* 0x000fe80000100a00 */
[----:B------:R-:W4:Y:S04]  /*5da0*/  LDL R31, [R1+0x414] ;  /* 0x00041400011f7983 */ /* 0x000f280000100800 */
[----:B------:R-:W4:Y:S04]  /*5db0*/  LDL R71, [R1+0x358] ;  /* 0x0003580001477983 */ /* 0x000f280000100800 */
[----:B------:R-:W4:Y:S01]  /*5dc0*/  LDL R87, [R1+0x378] ;  /* 0x0003780001577983 */ /* 0x000f220000100800 */
[----:B0-----:R-:W-:-:S03]  /*5dd0*/  FMNMX.FTZ R10, R12, R9, !PT ;  /* 0x000000090c0a7209 */ /* 0x001fc60007810000 */
[----:B--2---:R0:W-:Y:S04]  /*5de0*/  STL [R1+0x210], R30 ;  /* 0x0002101e01007387 */ /* 0x0041e80000100800 */
[----:B------:R-:W2:Y:S04]  /*5df0*/  LDL.64 R8, [R1+0x88] ;  /* 0x0000880001087983 */ /* 0x000ea80000100a00 */
[----:B------:R-:W-:Y:S04]  /*5e00*/  STL [R1+0x410], R10 ;  /* 0x0004100a01007387 */ /* 0x000fe80000100800 */
[----:B------:R-:W2:Y:S04]  /*5e10*/  LDL R26, [R1+0x410] ;  /* 0x00041000011a7983 */ /* 0x000ea80000100800 */
[----:B---3--:R1:W-:Y:S04]  /*5e20*/  STL [R1+0x214], R28 ;  /* 0x0002141c01007387 */ /* 0x0083e80000100800 */
[----:B0-----:R-:W3:Y:S04]  /*5e30*/  LDL R30, [R1+0x3c8] ;  /* 0x0003c800011e7983 */ /* 0x001ee80000100800 */
[----:B----4-:R0:W-:Y:S04]  /*5e40*/  STL [R1+0x218], R34 ;  /* 0x0002182201007387 */ /* 0x0101e80000100800 */
[----:B-1----:R-:W4:Y:S04]  /*5e50*/  LDL R28, [R1+0x3c4] ;  /* 0x0003c400011c7983 */ /* 0x002f280000100800 */
[----:B------:R-:W3:Y:S04]  /*5e60*/  LDL R95, [R1+0x37c] ;  /* 0x00037c00015f7983 */ /* 0x000ee80000100800 */
[----:B0-----:R-:W3:Y:S04]  /*5e70*/  LDL R34, [R1+0x3d0] ;  /* 0x0003d00001227983 */ /* 0x001ee80000100800 */
[----:B------:R-:W3:Y:S04]  /*5e80*/  LDL R97, [R1+0x380] ;  /* 0x0003800001617983 */ /* 0x000ee80000100800 */
[----:B------:R-:W3:Y:S04]  /*5e90*/  LDL R99, [R1+0x384] ;  /* 0x0003840001637983 */ /* 0x000ee80000100800 */
[----:B------:R0:W-:Y:S04]  /*5ea0*/  STL [R1+0x21c], R38 ;  /* 0x00021c2601007387 */ /* 0x0001e80000100800 */
[----:B------:R-:W3:Y:S04]  /*5eb0*/  LDL R101, [R1+0x388] ;  /* 0x0003880001657983 */ /* 0x000ee80000100800 */
[----:B------:R-:W3:Y:S04]  /*5ec0*/  LDL R103, [R1+0x38c] ;  /* 0x00038c0001677983 */ /* 0x000ee80000100800 */
[----:B0-----:R-:W3:Y:S04]  /*5ed0*/  LDL R38, [R1+0x3d8] ;  /* 0x0003d80001267983 */ /* 0x001ee80000100800 */
[----:B------:R0:W-:Y:S04]  /*5ee0*/  STL [R1+0x20c], R32 ;  /* 0x00020c2001007387 */ /* 0x0001e80000100800 */
[----:B------:R-:W3:Y:S04]  /*5ef0*/  LDL R105, [R1+0x390] ;  /* 0x0003900001697983 */ /* 0x000ee80000100800 */
[----:B------:R-:W-:Y:S04]  /*5f00*/  STL [R1+0x200], R42 ;  /* 0x0002002a01007387 */ /* 0x000fe80000100800 */
[----:B0-----:R-:W3:Y:S04]  /*5f10*/  LDL R32, [R1+0x3cc] ;  /* 0x0003cc0001207983 */ /* 0x001ee80000100800 */
[----:B------:R-:W3:Y:S04]  /*5f20*/  LDL R107, [R1+0x394] ;  /* 0x00039400016b7983 */ /* 0x000ee80000100800 */
[----:B------:R-:W3:Y:S04]  /*5f30*/  LDL R109, [R1+0x398] ;  /* 0x00039800016d7983 */ /* 0x000ee80000100800 */
[----:B------:R0:W-:Y:S04]  /*5f40*/  STL [R1+0x220], R40 ;  /* 0x0002202801007387 */ /* 0x0001e80000100800 */
[----:B------:R-:W3:Y:S04]  /*5f50*/  LDL R111, [R1+0x39c] ;  /* 0x00039c00016f7983 */ /* 0x000ee80000100800 */
[----:B------:R-:W3:Y:S04]  /*5f60*/  LDL R113, [R1+0x3a0] ;  /* 0x0003a00001717983 */ /* 0x000ee80000100800 */
[----:B------:R1:W-:Y:S04]  /*5f70*/  STL [R1+0x204], R44 ;  /* 0x0002042c01007387 */ /* 0x0003e80000100800 */
[----:B------:R1:W-:Y:S04]  /*5f80*/  STL [R1+0x208], R46 ;  /* 0x0002082e01007387 */ /* 0x0003e80000100800 */
[----:B------:R-:W3:Y:S04]  /*5f90*/  LDL R115, [R1+0x3a4] ;  /* 0x0003a40001737983 */ /* 0x000ee80000100800 */
[----:B------:R-:W3:Y:S04]  /*5fa0*/  LDL R117, [R1+0x3a8] ;  /* 0x0003a80001757983 */ /* 0x000ee80000100800 */
[----:B------:R-:W3:Y:S04]  /*5fb0*/  LDL R119, [R1+0x3ac] ;  /* 0x0003ac0001777983 */ /* 0x000ee80000100800 */
[----:B------:R-:W3:Y:S04]  /*5fc0*/  LDL R123, [R1+0x3b0] ;  /* 0x0003b000017b7983 */ /* 0x000ee80000100800 */
[----:B------:R-:W3:Y:S04]  /*5fd0*/  LDL R125, [R1+0x3b4] ;  /* 0x0003b400017d7983 */ /* 0x000ee80000100800 */
[----:B------:R1:W-:Y:S04]  /*5fe0*/  STL [R1+0x224], R48 ;  /* 0x0002243001007387 */ /* 0x0003e80000100800 */
[----:B------:R-:W3:Y:S04]  /*5ff0*/  LDL R127, [R1+0x3b8] ;  /* 0x0003b800017f7983 */ /* 0x000ee80000100800 */
[----:B------:R-:W3:Y:S04]  /*6000*/  LDL R129, [R1+0x3bc] ;  /* 0x0003bc0001817983 */ /* 0x000ee80000100800 */
[----:B------:R-:W3:Y:S04]  /*6010*/  LDL R139, [R1+0x3c0] ;  /* 0x0003c000018b7983 */ /* 0x000ee80000100800 */
[----:B0-----:R-:W3:Y:S04]  /*6020*/  LDL R40, [R1+0x3dc] ;  /* 0x0003dc0001287983 */ /* 0x001ee80000100800 */
        /* <DEDUP_REMOVED lines=10> */
[----:B------:R-:W0:Y:S02]  /*60d0*/  SHFL.BFLY PT, R10, R31, 0x2, 0x1f ;  /* 0x0c401f001f0a7f89 */ /* 0x000e2400000e0000 */
[----:B0-----:R-:W-:Y:S01]  /*60e0*/  FMNMX.FTZ R10, R10, R31, !PT ;  /* 0x0000001f0a0a7209 */ /* 0x001fe20007810000 */
[----:B--2---:R-:W-:-:S02]  /*60f0*/  IMAD R8, R29, 0xc00, R8 ;  /* 0x00000c001d087824 */ /* 0x004fc400078e0208 */
[----:B------:R-:W-:Y:S01]  /*6100*/  FMUL.FTZ R12, R11, R26 ;  /* 0x0000001a0b0c7220 */ /* 0x000fe20000410000 */
[----:B------:R-:W2:Y:S04]  /*6110*/  LDL R29, [R1+0x304] ;  /* 0x00030400011d7983 */ /* 0x000ea80000100800 */
[----:B------:R-:W0:Y:S01]  /*6120*/  SHFL.BFLY PT, R27, R10, 0x1, 0x1f ;  /* 0x0c201f000a1b7f89 */ /* 0x000e2200000e0000 */
[----:B------:R-:W-:-:S03]  /*6130*/  FSETP.NEU.FTZ.AND P0, PT, R26, -INF , PT ;  /* 0xff8000001a00780b */ /* 0x000fc60003f1d000 */
[----:B------:R-:W2:Y:S01]  /*6140*/  LDL R31, [R1+0x308] ;  /* 0x00030800011f7983 */ /* 0x000ea20000100800 */
[----:B0-----:R-:W-:-:S03]  /*6150*/  FMNMX.FTZ R10, R10, R27, !PT ;  /* 0x0000001b0a0a7209 */ /* 0x001fc60007810000 */
[----:B------:R-:W2:Y:S01]  /*6160*/  LDL R27, [R1+0x300] ;  /* 0x00030000011b7983 */ /* 0x000ea20000100800 */
[----:B------:R-:W-:-:S05]  /*6170*/  FSEL R36, R12, RZ, P0 ;  /* 0x000000ff0c247208 */ /* 0x000fca0000000000 */
        /* <DEDUP_REMOVED lines=42> */
[----:B------:R-:W-:Y:S01]  /*6420*/  MUFU.EX2 R26, R26 ;  /* 0x0000001a001a7308 */ /* 0x000fe20000000800 */
[----:B------:R-:W-:-:S07]  /*6430*/  FSETP.NEU.FTZ.AND P0, PT, R10, -INF , PT ;  /* 0xff8000000a00780b */ /* 0x000fce0003f1d000 */
[----:B------:R-:W0:Y:S08]  /*6440*/  MUFU.EX2 R25, R25 ;  /* 0x0000001900197308 */ /* 0x000e300000000800 */
[----:B------:R-:W1:Y:S01]  /*6450*/  MUFU.EX2 R24, R24 ;  /* 0x0000001800187308 */ /* 0x000e620000000800 */
[----:B------:R0:W-:Y:S04]  /*6460*/  STL [R1+0x2ec], R160 ;  /* 0x0002eca001007387 */ /* 0x0001e80000100800 */
[----:B----4-:R-:W-:Y:S03]  /*6470*/  STL [R1+0x3c4], R28 ;  /* 0x0003c41c01007387 */ /* 0x010fe60000100800 */
[----:B------:R-:W-:Y:S01]  /*6480*/  MUFU.EX2 R137, R137 ;  /* 0x0000008900897308 */ /* 0x000fe20000000800 */
[----:B---3--:R-:W-:Y:S07]  /*6490*/  STL [R1+0x3c8], R30 ;  /* 0x0003c81e01007387 */ /* 0x008fee0000100800 */
[----:B0-----:R-:W-:Y:S01]  /*64a0*/  MUFU.EX2 R160, R135 ;  /* 0x0000008700a07308 */ /* 0x001fe20000000800 */
[----:B------:R-:W-:Y:S04]  /*64b0*/  STL [R1+0x3d8], R38 ;  /* 0x0003d82601007387 */ /* 0x000fe80000100800 */
[----:B------:R0:W-:Y:S03]  /*64c0*/  STL [R1+0x2f0], R162 ;  /* 0x0002f0a201007387 */ /* 0x0001e60000100800 */
[----:B------:R-:W-:Y:S01]  /*64d0*/  MUFU.EX2 R133, R133 ;  /* 0x0000008500857308 */ /* 0x000fe20000000800 */
[----:B------:R3:W-:Y:S07]  /*64e0*/  STL [R1+0x3cc], R32 ;  /* 0x0003cc2001007387 */ /* 0x0007ee0000100800 */
[----:B0-----:R-:W-:Y:S01]  /*64f0*/  MUFU.EX2 R162, R131 ;  /* 0x0000008300a27308 */ /* 0x001fe20000000800 */
[----:B---3--:R-:W-:Y:S01]  /*6500*/  VIADD R32, R8, 0x80 ;  /* 0x0000008008207836 */ /* 0x008fe20000000000 */
[----:B------:R0:W-:Y:S04]  /*6510*/  STL [R1+0x2e4], R152 ;  /* 0x0002e49801007387 */ /* 0x0001e80000100800 */
[----:B------:R-:W-:Y:S01]  /*6520*/  R2UR UR10, R32 ;  /* 0x00000000200a72ca */ /* 0x000fe200000e0000 */
[----:B------:R3:W-:Y:S01]  /*6530*/  STL [R1+0x310], R35 ;  /* 0x0003102301007387 */ /* 0x0007e20000100800 */
[----:B------:R-:W-:-:S02]  /*6540*/  R2UR UR6, R8 ;  /* 0x00000000080672ca */ /* 0x000fc400000e0000 */
[----:B0-----:R-:W-:Y:S01]  /*6550*/  F2FP.BF16.F32.PACK_AB R152, R25, R26 ;  /* 0x0000001a1998723e */ /* 0x001fe200000010ff */
[----:B------:R0:W-:Y:S01]  /*6560*/  STL [R1+0x3d0], R34 ;  /* 0x0003d02201007387 */ /* 0x0001e20000100800 */
[----:B------:R-:W-:Y:S01]  /*6570*/  R2UR UR7, R9 ;  /* 0x00000000090772ca */ /* 0x000fe200000e0000 */
[----:B---3--:R-:W-:Y:S02]  /*6580*/  IMAD.MOV.U32 R35, RZ, RZ, R9 ;  /* 0x000000ffff237224 */ /* 0x008fe400078e0009 */
[----:B------:R-:W-:Y:S01]  /*6590*/  STL [R1+0x2e8], R154 ;  /* 0x0002e89a01007387 */ /* 0x000fe20000100800 */
[----:B0-----:R-:W-:-:S03]  /*65a0*/  VIADD R34, R8, 0x100 ;  /* 0x0000010008227836 */ /* 0x001fc60000000000 */
[----:B------:R-:W-:Y:S01]  /*65b0*/  STL [R1+0x2fc], R228 ;  /* 0x0002fce401007387 */ /* 0x000fe20000100800 */
[----:B------:R-:W-:-:S03]  /*65c0*/  R2UR UR15, R35 ;  /* 0x00000000230f72ca */ /* 0x000fc600000e0000 */
        /* <DEDUP_REMOVED lines=17> */
[----:B--2---:R0:W-:Y:S02]  /*66e0*/  STL [R1+0x304], R29 ;  /* 0x0003041d01007387 */ /* 0x0041e40000100800 */
[----:B0-----:R-:W-:-:S02]  /*66f0*/  FADD.FTZ R29, R26, R25 ;  /* 0x000000191a1d7221 */ /* 0x001fc40000010000 */
[----:B------:R0:W-:Y:S02]  /*6700*/  STL [R1+0x300], R27 ;  /* 0x0003001b01007387 */ /* 0x0001e40000100800 */
[----:B0-----:R0:W2:Y:S02]  /*6710*/  MUFU.EX2 R27, R12 ;  /* 0x0000000c001b7308 */ /* 0x0010a40000000800 */
[----:B0-----:R-:W-:-:S05]  /*6720*/  FMUL.FTZ R12, R10, R11 ;  /* 0x0000000b0a0c7220 */ /* 0x001fca0000410000 */
[----:B------:R-:W-:-:S05]  /*6730*/  FSEL R12, R12, RZ, P0 ;  /* 0x000000ff0c0c7208 */ /* 0x000fca0000000000 */
[-CC-:B------:R-:W-:Y:S01]  /*6740*/  FFMA.FTZ R121, R121, R11.reuse, -R12.reuse ;  /* 0x0000000b79797223 */ /* 0x180fe2000001080c */
[-CC-:B------:R-:W-:Y:S01]  /*6750*/  FFMA.FTZ R89, R89, R11.reuse, -R12.reuse ;  /* 0x0000000b59597223 */ /* 0x180fe2000001080c */
[-CC-:B------:R-:W-:Y:S01]  /*6760*/  FFMA.FTZ R91, R91, R11.reuse, -R12.reuse ;  /* 0x0000000b5b5b7223 */ /* 0x180fe2000001080c */
[----:B-1----:R-:W-:Y:S02]  /*6770*/  FADD.FTZ R30, R24, R29 ;  /* 0x0000001d181e7221 */ /* 0x002fe40000010000 */
[----:B------:R-:W-:Y:S01]  /*6780*/  MUFU.EX2 R28, R89 ;  /* 0x00000059001c7308 */ /* 0x000fe20000000800 */
[----:B------:R-:W-:Y:S01]  /*6790*/  FFMA.FTZ R93, R93, R11, -R12 ;  /* 0x0000000b5d5d7223 */ /* 0x000fe2000001080c */
[----:B--2---:R-:W-:-:S06]  /*67a0*/  FADD.FTZ R38, R27, R30 ;  /* 0x0000001e1b267221 */ /* 0x004fcc0000010000 */
[----:B------:R-:W0:Y:S08]  /*67b0*/  MUFU.EX2 R121, R121 ;  /* 0x0000007900797308 */ /* 0x000e300000000800 */
[----:B------:R-:W1:Y:S01]  /*67c0*/  MUFU.EX2 R91, R91 ;  /* 0x0000005b005b7308 */ /* 0x000e620000000800 */
[----:B------:R-:W-:-:S07]  /*67d0*/  FADD.FTZ R29, R137, R38 ;  /* 0x00000026891d7221 */ /* 0x000fce0000010000 */
[----:B------:R-:W2:Y:S01]  /*67e0*/  MUFU.EX2 R30, R93 ;  /* 0x0000005d001e7308 */ /* 0x000ea20000000800 */
[----:B------:R-:W-:Y:S01]  /*67f0*/  FADD.FTZ R32, R160, R29 ;  /* 0x0000001da0207221 */ /* 0x000fe20000010000 */
[----:B0-----:R-:W-:Y:S01]  /*6800*/  FADD.FTZ R26, R121, R28 ;  /* 0x0000001c791a7221 */ /* 0x001fe20000010000 */
[----:B------:R0:W-:Y:S02]  /*6810*/  STL [R1+0x30c], R33 ;  /* 0x00030c2101007387 */ /* 0x0001e40000100800 */
[----:B------:R-:W-:Y:S02]  /*6820*/  FADD.FTZ R187, R133, R32 ;  /* 0x0000002085bb7221 */ /* 0x000fe40000010000 */
[----:B------:R3:W-:Y:S01]  /*6830*/  STL [R1+0x314], R37 ;  /* 0x0003142501007387 */ /* 0x0007e20000100800 */
[----:B-1----:R-:W-:-:S03]  /*6840*/  FADD.FTZ R25, R91, R26 ;  /* 0x0000001a5b197221 */ /* 0x002fc60000010000 */
[----:B------:R1:W-:Y:S01]  /*6850*/  STL [R1+0x3d4], R36 ;  /* 0x0003d42401007387 */ /* 0x0003e20000100800 */
[--C-:B0-----:R-:W-:Y:S01]  /*6860*/  IMAD.MOV.U32 R33, RZ, RZ, R9.reuse ;  /* 0x000000ffff217224 */ /* 0x101fe200078e0009 */
[----:B------:R-:W-:Y:S01]  /*6870*/  F2FP.BF16.F32.PACK_AB R154, R27, R24 ;  /* 0x000000181b9a723e */ /* 0x000fe200000010ff */
[----:B---3--:R-:W-:Y:S01]  /*6880*/  IMAD.MOV.U32 R37, RZ, RZ, R9 ;  /* 0x000000ffff257224 */ /* 0x008fe200078e0009 */
[----:B------:R-:W-:Y:S01]  /*6890*/  F2FP.BF16.F32.PACK_AB R153, R28, R121 ;  /* 0x000000791c99723e */ /* 0x000fe200000010ff */
[----:B-1----:R-:W-:Y:S01]  /*68a0*/  VIADD R36, R8, 0x180 ;  /* 0x0000018008247836 */ /* 0x002fe20000000000 */
[----:B--2---:R-:W-:Y:S01]  /*68b0*/  F2FP.BF16.F32.PACK_AB R155, R30, R91 ;  /* 0x0000005b1e9b723e */ /* 0x004fe200000010ff */
[----:B------:R-:W-:Y:S01]  /*68c0*/  FADD.FTZ R187, R162, R187 ;  /* 0x000000bba2bb7221 */ /* 0x000fe20000010000 */
[----:B------:R-:W-:Y:S01]  /*68d0*/  STL [R1+0x268], R90 ;  /* 0x0002685a01007387 */ /* 0x000fe20000100800 */
[----:B------:R-:W-:Y:S01]  /*68e0*/  R2UR UR11, R33 ;  /* 0x00000000210b72ca */ /* 0x000fe200000e0000 */
[----:B------:R-:W-:Y:S01]  /*68f0*/  FADD.FTZ R228, R30, R25 ;  /* 0x000000191ee47221 */ /* 0x000fe20000010000 */
[----:B------:R-:W-:Y:S01]  /*6900*/  R2UR UR18, R36 ;  /* 0x00000000241272ca */ /* 0x000fe200000e0000 */
[----:B------:R-:W-:Y:S01]  /*6910*/  STL [R1+0x26c], R92 ;  /* 0x00026c5c01007387 */ /* 0x000fe20000100800 */
[----:B------:R-:W-:-:S02]  /*6920*/  R2UR UR19, R37 ;  /* 0x00000000251372ca */ /* 0x000fc400000e0000 */
        /* <DEDUP_REMOVED lines=89> */
[-CC-:B------:R-:W-:Y:S02]  /*6ec0*/  FFMA.FTZ R227, R161, R11.reuse, -R12.reuse ;  /* 0x0000000ba1e37223 */ /* 0x180fe4000001080c */
[----:B------:R2:W-:Y:S01]  /*6ed0*/  STL [R1+0x2f8], R226 ;  /* 0x0002f8e201007387 */ /* 0x0005e20000100800 */
[-CC-:B0-----:R-:W-:Y:S01]  /*6ee0*/  FFMA.FTZ R224, R14, R11.reuse, -R12.reuse ;  /* 0x0000000b0ee07223 */ /* 0x181fe2000001080c */
[----:B--2---:R-:W-:Y:S01]  /*6ef0*/  FFMA.FTZ R226, R15, R11, -R12 ;  /* 0x0000000b0fe27223 */ /* 0x004fe2000001080c */
[----:B------:R-:W-:Y:S08]  /*6f00*/  MUFU.EX2 R13, R13 ;  /* 0x0000000d000d7308 */ /* 0x000ff00000000800 */
[----:B------:R-:W0:Y:S08]  /*6f10*/  MUFU.EX2 R224, R224 ;  /* 0x000000e000e07308 */ /* 0x000e300000000800 */
[----:B------:R-:W-:Y:S08]  /*6f20*/  MUFU.EX2 R226, R226 ;  /* 0x000000e200e27308 */ /* 0x000ff00000000800 */
[----:B------:R-:W2:Y:S01]  /*6f30*/  MUFU.EX2 R227, R227 ;  /* 0x000000e300e37308 */ /* 0x000ea20000000800 */
[----:B0-----:R-:W-:-:S02]  /*6f40*/  F2FP.BF16.F32.PACK_AB R161, R224, R13 ;  /* 0x0000000de0a1723e */ /* 0x001fc400000010ff */
[----:B--2---:R-:W-:Y:S01]  /*6f50*/  F2FP.BF16.F32.PACK_AB R163, R227, R226 ;  /* 0x000000e2e3a3723e */ /* 0x004fe200000010ff */
[----:B------:R-:W-:Y:S01]  /*6f60*/  FFMA.FTZ R21, R21, R11, -R12 ;  /* 0x0000000b15157223 */ /* 0x000fe2000001080c */
[----:B------:R-:W-:-:S03]  /*6f70*/  FADD.FTZ R228, R13, R228 ;  /* 0x000000e40de47221 */ /* 0x000fc60000010000 */
[----:B------:R-:W-:Y:S08]  /*6f80*/  MUFU.EX2 R223, R223 ;  /* 0x000000df00df7308 */ /* 0x000ff00000000800 */
[----:B------:R-:W0:Y:S08]  /*6f90*/  MUFU.EX2 R13, R225 ;  /* 0x000000e1000d7308 */ /* 0x000e300000000800 */
[----:B------:R-:W-:Y:S08]  /*6fa0*/  MUFU.EX2 R15, R193 ;  /* 0x000000c1000f7308 */ /* 0x000ff00000000800 */
[----:B------:R-:W2:Y:S08]  /*6fb0*/  MUFU.EX2 R14, R188 ;  /* 0x000000bc000e7308 */ /* 0x000eb00000000800 */
[----:B------:R-:W-:Y:S01]  /*6fc0*/  MUFU.EX2 R21, R21 ;  /* 0x0000001500157308 */ /* 0x000fe20000000800 */
        /* <DEDUP_REMOVED lines=33> */
[----:B---3--:R-:W-:-:S06]  /*71e0*/  WARPGROUP.ARRIVE ;  /* 0x00000000000079c5 */ /* 0x008fcc0000000000 */
[----:B------:R-:W-:Y:S01]  /*71f0*/  HGMMA.64x256x16.F32.BF16 R24, R160, gdesc[UR8].tnspB, R24, gsb0 ;  /* 0x43e00008a0187df0 */ /* 0x000fe20008001818 */
[----:B0-----:R-:W-:Y:S02]  /*7200*/  F2FP.BF16.F32.PACK_AB R152, R13, R223 ;  /* 0x000000df0d98723e */ /* 0x001fe400000010ff */
[----:B--2---:R-:W-:Y:S01]  /*7210*/  F2FP.BF16.F32.PACK_AB R154, R14, R15 ;  /* 0x0000000f0e9a723e */ /* 0x004fe200000010ff */
[-CC-:B------:R-:W-:Y:S01]  /*7220*/  FFMA.FTZ R19, R19, R11.reuse, -R12.reuse ;  /* 0x0000000b13137223 */ /* 0x180fe2000001080c */
[-CC-:B------:R-:W-:Y:S01]  /*7230*/  FFMA.FTZ R156, R156, R11.reuse, -R12.reuse ;  /* 0x0000000b9c9c7223 */ /* 0x180fe2000001080c */
[----:B------:R-:W-:Y:S01]  /*7240*/  FFMA.FTZ R159, R159, R11, -R12 ;  /* 0x0000000b9f9f7223 */ /* 0x000fe2000001080c */
        /* <DEDUP_REMOVED lines=9> */
[-CC-:B------:R-:W-:Y:S01]  /*72e0*/  FFMA.FTZ R161, R165, R11.reuse, -R12.reuse ;  /* 0x0000000ba5a17223 */ /* 0x180fe2000001080c */
[----:B------:R-:W-:-:S04]  /*72f0*/  FFMA.FTZ R158, R171, R11, -R12 ;  /* 0x0000000bab9e7223 */ /* 0x000fc8000001080c */
        /* <DEDUP_REMOVED lines=39> */
[----:B------:R-:W-:-:S06]  /*7570*/  FFMA.FTZ R162, R170, R11, -R12 ;  /* 0x0000000baaa27223 */ /* 0x000fcc000001080c */
[----:B------:R-:W0:Y:S01]  /*7580*/  MUFU.EX2 R162, R162 ;  /* 0x000000a200a27308 */ /* 0x000e220000000800 */
[----:B------:R-:W-:-:S04]  /*7590*/  FADD.FTZ R228, R224, R228 ;  /* 0x000000e4e0e47221 */ /* 0x000fc80000010000 */
        /* <DEDUP_REMOVED lines=14> */
[----:B------:R-:W-:Y:S01]  /*7680*/  MUFU.EX2 R179, R179 ;  /* 0x000000b300b37308 */ /* 0x000fe20000000800 */
[----:B------:R-:W-:-:S07]  /*7690*/  FADD.FTZ R187, R223, R187 ;  /* 0x000000bbdfbb7221 */ /* 0x000fce0000010000 */
        /* <DEDUP_REMOVED lines=100> */
[----:B------:R-:W-:Y:S02]  /*7ce0*/  FADD.FTZ R13, R14, R15 ;  /* 0x0000000f0e0d7221 */ /* 0x000fe40000010000 */
[----:B------:R-:W2:Y:S01]  /*7cf0*/  LDL R15, [R1+0x28] ;  /* 0x00002800010f7983 */ /* 0x000ea20000100800 */
[----:B------:R-:W-:Y:S01]  /*7d00*/  FADD.FTZ R161, R161, R160 ;  /* 0x000000a0a1a17221 */ /* 0x000fe20000010000 */
[----:B------:R-:W-:-:S03]  /*7d10*/  FADD.FTZ R13, R186, R13 ;  /* 0x0000000dba0d7221 */ /* 0x000fc60000010000 */
[----:B------:R-:W-:Y:S01]  /*7d20*/  FADD.FTZ R158, R158, R161 ;  /* 0x000000a19e9e7221 */ /* 0x000fe20000010000 */
[----:B------:R-:W-:Y:S02]  /*7d30*/  FADD.FTZ R184, R184, R13 ;  /* 0x0000000db8b87221 */ /* 0x000fe40000010000 */
[----:B------:R3:W5:Y:S01]  /*7d40*/  LDL R13, [R1+0x1f0] ;  /* 0x0001f000010d7983 */ /* 0x0007620000100800 */
        /* <DEDUP_REMOVED lines=79> */
[----:B0-----:R-:W2:Y:S04]  /*8240*/  LDL R86, [R1+0x204] ;  /* 0x0002040001567983 */ /* 0x001ea80000100800 */
[----:B-1----:R-:W2:Y:S04]  /*8250*/  LDL R88, [R1+0x208] ;  /* 0x0002080001587983 */ /* 0x002ea80000100800 */
[----:B------:R-:W2:Y:S04]  /*8260*/  LDL R90, [R1+0x20c] ;  /* 0x00020c00015a7983 */ /* 0x000ea80000100800 */
[----:B------:R-:W2:Y:S04]  /*8270*/  LDL R24, [R1+0x210] ;  /* 0x0002100001187983 */ /* 0x000ea80000100800 */
[----:B----4-:R-:W4:Y:S04]  /*8280*/  LDL R92, [R1+0x214] ;  /* 0x00021400015c7983 */ /* 0x010f280000100800 */
        /* <DEDUP_REMOVED lines=147> */
[----:B------:R0:W-:Y:S04]  /*8bc0*/  STL.64 [R1+0x420], R8 ;  /* 0x0004200801007387 */ /* 0x0001e80000100a00 */
[----:B------:R0:W-:Y:S04]  /*8bd0*/  STL [R1+0x200], R14 ;  /* 0x0002000e01007387 */ /* 0x0001e80000100800 */
[----:B------:R0:W-:Y:S04]  /*8be0*/  STL [R1+0x204], R86 ;  /* 0x0002045601007387 */ /* 0x0001e80000100800 */
[----:B------:R0:W-:Y:S04]  /*8bf0*/  STL [R1+0x208], R88 ;  /* 0x0002085801007387 */ /* 0x0001e80000100800 */
[----:B------:R0:W-:Y:S04]  /*8c00*/  STL [R1+0x20c], R90 ;  /* 0x00020c5a01007387 */ /* 0x0001e80000100800 */
[----:B------:R0:W-:Y:S04]  /*8c10*/  STL [R1+0x210], R24 ;  /* 0x0002101801007387 */ /* 0x0001e80000100800 */
[----:B----4-:R0:W-:Y:S04]  /*8c20*/  STL [R1+0x214], R92 ;  /* 0x0002145c01007387 */ /* 0x0101e80000100800 */
        /* <DEDUP_REMOVED lines=126> */
.L_x_12510:
[----:B------:R-:W-:Y:S05]  /*9410*/  BSYNC B0 ;  /* 0x0000000000007941 */ /* 0x000fea0003800000 */
.L_x_12509:
        /* <DEDUP_REMOVED lines=33> */
.L_x_12513:
[----:B------:R-:W-:-:S13]  /*9630*/  ISETP.NE.AND P0, PT, R5, 0x1, PT ;  /* 0x000000010500780c */ /* 0x000fda0003f05270 */
[----:B------:R-:W-:-:S05]  /*9640*/  @P0 IMAD.HI.U32 R2, R6, R2, RZ ;  /* 0x0000000206020227 */ /* 0x000fca00078e00ff */
[----:B------:R-:W-:-:S07]  /*9650*/  @P0 SHF.R.U32.HI R6, RZ, R3, R2 ;  /* 0x00000003ff060219 */ /* 0x000fce0000011602 */
.L_x_12514:
[----:B------:R-:W-:Y:S05]  /*9660*/  BSYNC B0 ;  /* 0x0000000000007941 */ /* 0x000fea0003800000 */
.L_x_12512:
[----:B------:R-:W-:-:S05]  /*9670*/  IMAD R5, R6, R5, R5 ;  /* 0x0000000506057224 */ /* 0x000fca00078e0205 */
[----:B------:R-:W-:-:S07]  /*9680*/  VIMNMX R4, R4, R5, PT ;  /* 0x0000000504047248 */ /* 0x000fce0003fe0100 */
.L_x_12511:
        /* <DEDUP_REMOVED lines=8> */
.L_x_12518:
[----:B------:R-:W-:Y:S01]  /*9710*/  VIADD R0, R16, 0x150 ;  /* 0x0000015010007836 */ /* 0x000fe20000000000 */
[----:B------:R-:W-:-:S07]  /*9720*/  MOV R225, 0x9740 ;  /* 0x0000974000e17802 */ /* 0x000fce0000000f00 */
[----:B------:R-:W-:Y:S05]  /*9730*/  CALL.REL.NOINC `($_ZN7cutlass13device_kernelIN5flash11enable_sm90INS1_16FlashAttnFwdSm90INS1_25CollectiveMainloopFwdSm90ILi2EN4cute5tupleIJNS5_1CILi1EEES8_S8_EEENS6_IJNS7_ILi128EEENS7_ILi96EEENS7_ILi64EEEEEELi256ENS_10bfloat16_tEfNS_4arch4Sm90ELb0ELb1ELb0ELb1ELb1ELb0ELb1ELb1ELb0ELb1ELb0ELb0EEENS1_21CollectiveEpilogueFwdINS6_IJSA_NS7_ILi256EEESB_EEES9_SE_SG_Li256ELb1ELb1ELb0ELb0EEENS1_36VarlenDynamicPersistentTileSchedulerILi128ELi96ELi256ELi128ELb0ELb1ELb1ELb1ELb0ELb1EEEEEEEEEvNT_6ParamsE$_ZZN5flash25CollectiveMainloopFwdSm90ILi2EN4cute5tupleIJNS1_1CILi1EEES4_S4_EEENS2_IJNS3_ILi128EEENS3_ILi96EEENS3_ILi64EEEEEELi256EN7cutlass10bfloat16_tEfNSA_4arch4Sm90ELb0ELb1ELb0ELb1ELb1ELb0ELb1ELb1ELb0ELb1ELb0ELb0EE3mmaINS_16FlashAttnFwdSm90ISE_NS_21CollectiveEpilogueFwdINS2_IJS6_NS3_ILi256EEES7_EEES5_SB_SD_Li256ELb1ELb1ELb0ELb0EEENS_36VarlenDynamicPersistentTileSchedulerILi128ELi96ELi256ELi128ELb0ELb1ELb1ELb1ELb0ELb1EEEE13SharedStorageENS1_6TensorINS1_11ArrayEngineIfLm128EEENS1_6LayoutINS2_IJNS2_IJNS3_ILi2EEEST_NS3_ILi32EEEEEES4_S4_EEENS2_IJNS2_IJS4_ST_NS3_ILi4EEEEEENS3_ILi0EEESZ_EEEEEEENS_7SoftmaxILi2ELi0EEEEEbRKNSE_6ParamsENSA_13PipelineAsyncILi2EEES19_RNSA_13PipelineStateILj2EEERT0_RT1_iRiRKNS_16SeqlenInfoQKNewKILb1ELb0EEENS2_IJiiiiEEERT_ENKUliT_T0_T1_E_clIZSF_ISO_S12_S14_EbS17_S19_S19_S1C_S1E_S1G_iS1H_S1L_S1M_S1O_EUlRS1P_iE1_NS3_ILb0EEENS3_ILb1EEEEEDaiS1P_S1Q_S1R_) ;  /* 0x0000023000947944 */ /* 0x000fea0003c00000 */
[C---:B------:R-:W-:Y:S01]  /*9740*/  ISETP.GT.AND P0, PT, R11.reuse, R188, PT ;  /* 0x000000bc0b00720c */ /* 0x040fe20003f04270 */
[----:B------:R-:W-:-:S12]  /*9750*/  VIADD R11, R11, 0xffffffff ;  /* 0xffffffff0b0b7836 */ /* 0x000fd80000000000 */
[----:B------:R-:W-:Y:S05]  /*9760*/  @P0 BRA `(.L_x_12518) ;  /* 0xfffffffc00e80947 */ /* 0x000fea000383ffff */
[----:B------:R-:W-:Y:S05]  /*9770*/  BSYNC B0 ;  /* 0x0000000000007941 */ /* 0x000fea0003800000 */
.L_x_12517:
[----:B------:R-:W-:Y:S02]  /*9780*/  ULDC UR4, c[0x0][0x20] ;  /* 0x0000080000047ab9 */ /* 0x000fe40000000800 */
[----:B------:R-:W-:-:S05]  /*9790*/  VIADD R2, R181, -UR4 ;  /* 0x80000004b5027c36 */ /* 0x000fca0008000000 */
[----:B------:R-:W2:Y:S02]  /*97a0*/  LDL R0, [R2] ;  /* 0x0000000002007983 */ /* 0x000ea40000100800 */
[----:B--2---:R-:W-:-:S07]  /*97b0*/  IMAD.SHL.U32 R0, R0, 0x80, RZ ;  /* 0x0000008000007824 */ /* 0x004fce00078e00ff */
.L_x_12516:
[----:B------:R-:W-:Y:S05]  /*97c0*/  BSYNC B1 ;  /* 0x0000000000017941 */ /* 0x000fea0003800000 */
.L_x_12515:
        /* <DEDUP_REMOVED lines=26> */
.L_x_12521:
[----:B------:R-:W-:Y:S02]  /*9970*/  ULDC UR4, c[0x0][0xadc] ;  /* 0x0002b70000047ab9 */ /* 0x000fe40000000800 */
[----:B------:R-:W-:-:S05]  /*9980*/  IMAD.U32 R5, RZ, RZ, UR4 ;  /* 0x00000004ff057e24 */ /* 0x000fca000f8e00ff */
[----:B------:R-:W-:-:S13]  /*9990*/  ISETP.NE.AND P0, PT, R5, 0x1, PT ;  /* 0x000000010500780c */ /* 0x000fda0003f05270 */
[----:B------:R-:W0:Y:S02]  /*99a0*/  @P0 LDC.64 R6, c[0x0][0xae0] ;  /* 0x0002b800ff060b82 */ /* 0x000e240000000a00 */
[----:B0-----:R-:W-:-:S05]  /*99b0*/  @P0 IMAD.HI.U32 R4, R0, R6, RZ ;  /* 0x0000000600040227 */ /* 0x001fca00078e00ff */
[----:B------:R-:W-:-:S07]  /*99c0*/  @P0 SHF.R.U32.HI R0, RZ, R7, R4 ;  /* 0x00000007ff000219 */ /* 0x000fce0000011604 */
.L_x_12522:
[----:B------:R-:W-:Y:S05]  /*99d0*/  BSYNC B0 ;  /* 0x0000000000007941 */ /* 0x000fea0003800000 */
.L_x_12520:
[----:B------:R-:W-:-:S05]  /*99e0*/  IMAD R3, R0, R5, RZ ;  /* 0x0000000500037224 */ /* 0x000fca00078e02ff */
[----:B------:R-:W-:-:S07]  /*99f0*/  VIMNMX R2, R2, R3, !PT ;  /* 0x0000000302027248 */ /* 0x000fce0007fe0100 */
.L_x_12519:
[----:B------:R-:W-:-:S04]  /*9a00*/  VIADD R2, R2, 0x5f ;  /* 0x0000005f02027836 */ /* 0x000fc80000000000 */
[----:B------:R-:W-:-:S05]  /*9a10*/  IMAD.HI R2, R2, 0x2aaaaaab, RZ ;  /* 0x2aaaaaab02027827 */ /* 0x000fca00078e02ff */
[----:B------:R-:W-:-:S04]  /*9a20*/  SHF.R.U32.HI R3, RZ, 0x1f, R2 ;  /* 0x0000001fff037819 */ /* 0x000fc80000011602 */
[----:B------:R-:W-:-:S04]  /*9a30*/  LEA.HI.SX32 R2, R2, R3, 0x1c ;  /* 0x0000000302027211 */ /* 0x000fc800078fe2ff */
[----:B------:R-:W-:-:S04]  /*9a40*/  VIMNMX R2, R2, UR40, !PT ;  /* 0x0000002802027c48 */ /* 0x000fc8000ffe0100 */
[----:B------:R-:W-:-:S13]  /*9a50*/  ISETP.GE.AND P0, PT, R11, R2, PT ;  /* 0x000000020b00720c */ /* 0x000fda0003f06270 */
[----:B------:R-:W-:Y:S05]  /*9a60*/  @!P0 BRA `(.L_x_12523) ;  /* 0x0000009800088947 */ /* 0x000fea0003800000 */
.L_x_12542:
        /* <DEDUP_REMOVED lines=20> */
.L_x_12525:
[----:B------:R-:W-:Y:S05]  /*9bb0*/  BSYNC B0 ;  /* 0x0000000000007941 */ /* 0x000fea0003800000 */
.L_x_12524:
        /* <DEDUP_REMOVED lines=9> */
.L_x_12527:
[----:B------:R-:W-:Y:S05]  /*9c50*/  BSYNC B0 ;  /* 0x0000000000007941 */ /* 0x000fea0003800000 */
.L_x_12526:
[----:B------:R-:W-:Y:S04]  /*9c60*/  BSSY B0, `(.L_x_12528) ;  /* 0x0000006000007945 */ /* 0x000fe80003800000 */
[----:B--2---:R-:W-:Y:S05]  /*9c70*/  @P0 BRA `(.L_x_12529) ;  /* 0x0000000000100947 */ /* 0x004fea0003800000 */
[----:B-----5:R-:W-:Y:S01]  /*9c80*/  IMAD R6, R6, 0x8, R3 ;  /* 0x0000000806067824 */ /* 0x020fe200078e0203 */
[----:B------:R-:W-:-:S04]  /*9c90*/  SHF.L.U32 R7, R7, 0x1f, RZ ;  /* 0x0000001f07077819 */ /* 0x000fc800000006ff */
[----:B------:R-:W0:Y:S02]  /*9ca0*/  SYNCS.PHASECHK.TRANS64.TRYWAIT P0, [R6+URZ], R7 ;  /* 0x00000007060075a7 */ /* 0x000e24000800017f */
[----:B0-----:R-:W-:Y:S05]  /*9cb0*/  @!P0 BRA `(.L_x_12530) ;  /* 0x000001e800508947 */ /* 0x001fea0003800000 */
.L_x_12529:
[----:B------:R-:W-:Y:S05]  /*9cc0*/  BSYNC B0 ;  /* 0x0000000000007941 */ /* 0x000fea0003800000 */
.L_x_12528:
[----:B------:R-:W2:Y:S04]  /*9cd0*/  LDL R3, [R1+0x1f0] ;  /* 0x0001f00001037983 */ /* 0x000ea80000100800 */
[----:B-1----:R-:W2:Y:S01]  /*9ce0*/  LDL.64 R4, [R1+0x80] ;  /* 0x0000800001047983 */ /* 0x002ea20000100a00 */
        /* <DEDUP_REMOVED lines=55> */
.L_x_12532:
[----:B------:R-:W-:Y:S05]  /*a060*/  BSYNC B0 ;  /* 0x0000000000007941 */ /* 0x000fea0003800000 */
.L_x_12531:
        /* <DEDUP_REMOVED lines=11> */
.L_x_12534:
[----:B------:R-:W-:Y:S05]  /*a120*/  BSYNC B0 ;  /* 0x0000000000007941 */ /* 0x000fea0003800000 */
.L_x_12533:
[----:B------:R-:W-:Y:S04]  /*a130*/  BSSY B0, `(.L_x_12535) ;  /* 0x0000007000007945 */ /* 0x000fe80003800000 */
[----:B------:R-:W-:Y:S05]  /*a140*/  @P0 BRA `(.L_x_12536) ;  /* 0x0000000000140947 */ /* 0x000fea0003800000 */
[----:B------:R-:W2:Y:S02]  /*a150*/  LD.E.64 R4, desc[UR36][R22.64+0x40] ;  /* 0x0000402416047980 */ /* 0x000ea4000c101b00 */
[----:B--2---:R-:W-:-:S05]  /*a160*/  MOV R5, R4 ;  /* 0x0000000400057202 */ /* 0x004fca0000000f00 */
[----:B------:R-:W-:-:S04]  /*a170*/  IMAD R20, R20, 0x8, R5 ;  /* 0x0000000814147824 */ /* 0x000fc800078e0205 */
[----:B------:R-:W0:Y:S02]  /*a180*/  SYNCS.PHASECHK.TRANS64.TRYWAIT P0, [R20+URZ], R21 ;  /* 0x00000015140075a7 */ /* 0x000e24000800017f */
[----:B0-----:R-:W-:Y:S05]  /*a190*/  @!P0 BRA `(.L_x_12537) ;  /* 0x000001e4002c8947 */ /* 0x001fea0003800000 */
.L_x_12536:
[----:B------:R-:W-:Y:S05]  /*a1a0*/  BSYNC B0 ;  /* 0x0000000000007941 */ /* 0x000fea0003800000 */
.L_x_12535:
        /* <DEDUP_REMOVED lines=204> */
.L_x_12539:
[----:B------:R-:W-:Y:S05]  /*ae70*/  BSYNC B0 ;  /* 0x0000000000007941 */ /* 0x000fea0003800000 */
.L_x_12538:
        /* <DEDUP_REMOVED lines=141> */
[-C--:B---3--:R-:W-:Y:S01]  /*b750*/  FMUL.FTZ R74, R10, R81.reuse ;  /* 0x000000510a4a7220 */ /* 0x088fe20000410000 */
[----:B------:R-:W-:Y:S01]  /*b760*/  FADD.FTZ R8, R4, -R10 ;  /* 0x8000000a04087221 */ /* 0x000fe20000010000 */
[-C--:B------:R-:W-:Y:S01]  /*b770*/  FFMA.FTZ R153, R26, R81.reuse, -R126 ;  /* 0x000000511a997223 */ /* 0x080fe2000001087e */
[----:B------:R0:W-:Y:S01]  /*b780*/  MUFU.EX2 R4, R12 ;  /* 0x0000000c00047308 */ /* 0x0001e20000000800 */
[-CC-:B------:R-:W-:Y:S01]  /*b790*/  FFMA.FTZ R152, R24, R81.reuse, -R74.reuse ;  /* 0x0000005118987223 */ /* 0x180fe2000001084a */
[-CC-:B------:R-:W-:Y:S01]  /*b7a0*/  FFMA.FTZ R73, R25, R81.reuse, -R74.reuse ;  /* 0x0000005119497223 */ /* 0x180fe2000001084a */
[----:B------:R-:W3:Y:S01]  /*b7b0*/  LD.E R24, desc[UR36][R22.64+0x3f4] ;  /* 0x0003f42416187980 */ /* 0x000ee2000c101900 */
[-C--:B------:R-:W-:Y:S01]  /*b7c0*/  FMUL.FTZ R5, R8, R81.reuse ;  /* 0x0000005108057220 */ /* 0x080fe20000410000 */
[-C--:B------:R-:W-:Y:S01]  /*b7d0*/  FFMA.FTZ R154, R28, R81.reuse, -R74 ;  /* 0x000000511c9a7223 */ /* 0x080fe2000001084a */
[-CC-:B------:R-:W-:Y:S01]  /*b7e0*/  FFMA.FTZ R155, R30, R81.reuse, -R126.reuse ;  /* 0x000000511e9b7223 */ /* 0x180fe2000001087e */
[----:B------:R-:W2:Y:S01]  /*b7f0*/  LD.E R25, desc[UR36][R22.64+0x3fc] ;  /* 0x0003fc2416197980 */ /* 0x000ea2000c101900 */
        /* <DEDUP_REMOVED lines=9> */
[----:B------:R-:W4:Y:S08]  /*b890*/  MUFU.EX2 R5, R5 ;  /* 0x0000000500057308 */ /* 0x000f300000000800 */
[----:B------:R-:W1:Y:S08]  /*b8a0*/  MUFU.EX2 R153, R153 ;  /* 0x0000009900997308 */ /* 0x000e700000000800 */
[----:B------:R-:W1:Y:S01]  /*b8b0*/  MUFU.EX2 R73, R73 ;  /* 0x0000004900497308 */ /* 0x000e620000000800 */
[-CC-:B------:R-:W-:Y:S01]  /*b8c0*/  FFMA.FTZ R171, R38, R81.reuse, -R126.reuse ;  /* 0x0000005126ab7223 */ /* 0x180fe2000001087e */
[-C--:B------:R-:W-:Y:S01]  /*b8d0*/  FFMA.FTZ R173, R39, R81.reuse, -R126 ;  /* 0x0000005127ad7223 */ /* 0x080fe2000001087e */
[-CC-:B------:R-:W-:Y:S01]  /*b8e0*/  FFMA.FTZ R162, R37, R81.reuse, -R74.reuse ;  /* 0x0000005125a27223 */ /* 0x180fe2000001084a */
[-C--:B0-----:R-:W-:Y:S01]  /*b8f0*/  FFMA.FTZ R12, R40, R81.reuse, -R74 ;  /* 0x00000051280c7223 */ /* 0x081fe2000001084a */
        /* <DEDUP_REMOVED lines=18> */
[----:B------:R-:W-:Y:S01]  /*ba20*/  FFMA.FTZ R7, R56, R81, -R74 ;  /* 0x0000005138077223 */ /* 0x000fe2000001084a */
[----:B------:R-:W0:Y:S01]  /*ba30*/  MUFU.EX2 R155, R155 ;  /* 0x0000009b009b7308 */ /* 0x000e220000000800 */
[----:B----4-:R-:W-:Y:S01]  /*ba40*/  FFMA.FTZ R188, R5, R77, R152 ;  /* 0x0000004d05bc7223 */ /* 0x010fe20000010098 */
[----:B-1----:R-:W-:Y:S01]  /*ba50*/  FFMA.FTZ R79, R4, R79, R153 ;  /* 0x0000004f044f7223 */ /* 0x002fe20000010099 */
[-C--:B------:R-:W-:Y:S01]  /*ba60*/  FFMA.FTZ R174, R58, R81.reuse, -R126 ;  /* 0x000000513aae7223 */ /* 0x080fe2000001087e */
[-C--:B------:R-:W-:Y:S01]  /*ba70*/  FFMA.FTZ R21, R57, R81.reuse, -R74 ;  /* 0x0000005139157223 */ /* 0x080fe2000001084a */
[-C--:B------:R-:W-:Y:S01]  /*ba80*/  FFMA.FTZ R175, R59, R81.reuse, -R126 ;  /* 0x000000513baf7223 */ /* 0x080fe2000001087e */
[-CC-:B------:R-:W-:Y:S01]  /*ba90*/  FFMA.FTZ R8, R60, R81.reuse, -R74.reuse ;  /* 0x000000513c087223 */ /* 0x180fe2000001084a */
[-CC-:B------:R-:W-:Y:S01]  /*baa0*/  FFMA.FTZ R156, R61, R81.reuse, -R74.reuse ;  /* 0x000000513d9c7223 */ /* 0x180fe2000001084a */
[----:B------:R-:W1:Y:S01]  /*bab0*/  MUFU.EX2 R75, R75 ;  /* 0x0000004b004b7308 */ /* 0x000e620000000800 */
[-CC-:B------:R-:W-:Y:S01]  /*bac0*/  FFMA.FTZ R3, R64, R81.reuse, -R74.reuse ;  /* 0x0000005140037223 */ /* 0x180fe2000001084a */
[-CC-:B------:R-:W-:Y:S01]  /*bad0*/  FFMA.FTZ R20, R65, R81.reuse, -R74.reuse ;  /* 0x0000005141147223 */ /* 0x180fe2000001084a */
[-CC-:B------:R-:W-:Y:S01]  /*bae0*/  FFMA.FTZ R6, R68, R81.reuse, -R74.reuse ;  /* 0x0000005144067223 */ /* 0x180fe2000001084a */
[-C--:B------:R-:W-:Y:S01]  /*baf0*/  FFMA.FTZ R19, R69, R81.reuse, -R74 ;  /* 0x0000005145137223 */ /* 0x080fe2000001084a */
[-CC-:B------:R-:W-:Y:S01]  /*bb00*/  FFMA.FTZ R168, R62, R81.reuse, -R126.reuse ;  /* 0x000000513ea87223 */ /* 0x180fe2000001087e */
[-CC-:B------:R-:W-:Y:S01]  /*bb10*/  FFMA.FTZ R169, R63, R81.reuse, -R126.reuse ;  /* 0x000000513fa97223 */ /* 0x180fe2000001087e */
[-C--:B------:R-:W-:Y:S01]  /*bb20*/  FFMA.FTZ R166, R66, R81.reuse, -R126 ;  /* 0x0000005142a67223 */ /* 0x080fe2000001087e */
[----:B------:R-:W4:Y:S01]  /*bb30*/  MUFU.EX2 R177, R177 ;  /* 0x000000b100b17308 */ /* 0x000f220000000800 */
[----:B------:R-:W-:Y:S01]  /*bb40*/  FADD.FTZ R39, R73, R188 ;  /* 0x000000bc49277221 */ /* 0x000fe20000010000 */
[----:B0-----:R-:W-:Y:S01]  /*bb50*/  FADD.FTZ R188, R26, R79 ;  /* 0x0000004f1abc7221 */ /* 0x001fe20000010000 */
[-CC-:B------:R-:W-:Y:S01]  /*bb60*/  FFMA.FTZ R167, R67, R81.reuse, -R126.reuse ;  /* 0x0000005143a77223 */ /* 0x180fe2000001087e */
[----:B------:R-:W-:Y:S01]  /*bb70*/  FFMA.FTZ R164, R70, R81, -R126 ;  /* 0x0000005146a47223 */ /* 0x000fe2000001087e */
[----:B------:R-:W2:Y:S03]  /*bb80*/  LD.E R28, desc[UR36][R22.64+0x200] ;  /* 0x00020024161c7980 */ /* 0x000ea6000c101900 */
[----:B------:R-:W0:Y:S01]  /*bb90*/  MUFU.EX2 R15, R15 ;  /* 0x0000000f000f7308 */ /* 0x000e220000000800 */
[----:B------:R-:W2:Y:S04]  /*bba0*/  LD.E R32, desc[UR36][R22.64+0x220] ;  /* 0x0002202416207980 */ /* 0x000ea8000c101900 */
[----:B------:R-:W2:Y:S03]  /*bbb0*/  LD.E R30, desc[UR36][R22.64+0x264] ;  /* 0x00026424161e7980 */ /* 0x000ea6000c101900 */
[----:B------:R-:W0:Y:S01]  /*bbc0*/  MUFU.EX2 R170, R170 ;  /* 0x000000aa00aa7308 */ /* 0x000e220000000800 */
[----:B------:R-:W-:Y:S01]  /*bbd0*/  FADD.FTZ R224, R154, R39 ;  /* 0x000000279ae07221 */ /* 0x000fe20000010000 */
[----:B------:R-:W-:Y:S01]  /*bbe0*/  FADD.FTZ R188, R155, R188 ;  /* 0x000000bc9bbc7221 */ /* 0x000fe20000010000 */
[----:B------:R-:W2:Y:S04]  /*bbf0*/  LD.E R36, desc[UR36][R22.64+0x204] ;  /* 0x0002042416247980 */ /* 0x000ea8000c101900 */
[----:B------:R-:W2:Y:S01]  /*bc00*/  LD.E R34, desc[UR36][R22.64+0x2b0] ;  /* 0x0002b02416227980 */ /* 0x000ea2000c101900 */
[----:B------:R-:W0:Y:S03]  /*bc10*/  MUFU.EX2 R163, R163 ;  /* 0x000000a300a37308 */ /* 0x000e260000000800 */
[----:B------:R-:W2:Y:S04]  /*bc20*/  LD.E R35, desc[UR36][R22.64+0x20c] ;  /* 0x00020c2416237980 */ /* 0x000ea8000c101900 */
[----:B------:R-:W2:Y:S01]  /*bc30*/  LD.E R33, desc[UR36][R22.64+0x218] ;  /* 0x0002182416217980 */ /* 0x000ea2000c101900 */
[----:B------:R-:W0:Y:S01]  /*bc40*/  MUFU.EX2 R172, R172 ;  /* 0x000000ac00ac7308 */ /* 0x000e220000000800 */
[----:B-1----:R-:W-:Y:S01]  /*bc50*/  FADD.FTZ R224, R75, R224 ;  /* 0x000000e04be07221 */ /* 0x002fe20000010000 */
[----:B----4-:R-:W-:Y:S01]  /*bc60*/  FADD.FTZ R39, R177, R188 ;  /* 0x000000bcb1277221 */ /* 0x010fe20000010000 */
[----:B------:R-:W4:Y:S04]  /*bc70*/  LD.E R44, desc[UR36][R22.64+0x210] ;  /* 0x00021024162c7980 */ /* 0x000f28000c101900 */
[----:B------:R-:W4:Y:S01]  /*bc80*/  LD.E R38, desc[UR36][R22.64+0x300] ;  /* 0x0003002416267980 */ /* 0x000f22000c101900 */
[----:B------:R-:W1:Y:S03]  /*bc90*/  MUFU.EX2 R14, R14 ;  /* 0x0000000e000e7308 */ /* 0x000e660000000800 */
[----:B------:R-:W4:Y:S04]  /*bca0*/  LD.E R31, desc[UR36][R22.64+0x21c] ;  /* 0x00021c24161f7980 */ /* 0x000f28000c101900 */
[----:B------:R-:W4:Y:S01]  /*bcb0*/  LD.E R37, desc[UR36][R22.64+0x208] ;  /* 0x0002082416257980 */ /* 0x000f22000c101900 */
[----:B------:R-:W1:Y:S01]  /*bcc0*/  MUFU.EX2 R171, R171 ;  /* 0x000000ab00ab7308 */ /* 0x000e620000000800 */
[----:B0-----:R-:W-:Y:S01]  /*bcd0*/  FADD.FTZ R224, R15, R224 ;  /* 0x000000e00fe07221 */ /* 0x001fe20000010000 */
[----:B------:R-:W-:Y:S01]  /*bce0*/  FADD.FTZ R39, R170, R39 ;  /* 0x00000027aa277221 */ /* 0x000fe20000010000 */
[----:B------:R-:W4:Y:S04]  /*bcf0*/  LD.E R40, desc[UR36][R22.64+0x214] ;  /* 0x0002142416287980 */ /* 0x000f28000c101900 */
[----:B------:R-:W4:Y:S01]  /*bd00*/  LD.E R42, desc[UR36][R22.64+0x3f0] ;  /* 0x0003f024162a7980 */ /* 0x000f22000c101900 */
[----:B------:R-:W0:Y:S03]  /*bd10*/  MUFU.EX2 R162, R162 ;  /* 0x000000a200a27308 */ /* 0x000e260000000800 */
[----:B------:R-:W4:Y:S04]  /*bd20*/  LD.E R27, desc[UR36][R22.64+0x228] ;  /* 0x00022824161b7980 */ /* 0x000f28000c101900 */
[----:B------:R-:W4:Y:S01]  /*bd30*/  LD.E R29, desc[UR36][R22.64+0x22c] ;  /* 0x00022c24161d7980 */ /* 0x000f22000c101900 */
[----:B------:R-:W0:Y:S01]  /*bd40*/  MUFU.EX2 R173, R173 ;  /* 0x000000ad00ad7308 */ /* 0x000e220000000800 */
[----:B------:R-:W-:Y:S01]  /*bd50*/  FADD.FTZ R41, R163, R224 ;  /* 0x000000e0a3297221 */ /* 0x000fe20000010000 */
[----:B------:R-:W-:Y:S01]  /*bd60*/  FADD.FTZ R188, R172, R39 ;  /* 0x00000027acbc7221 */ /* 0x000fe20000010000 */
[----:B------:R-:W4:Y:S04]  /*bd70*/  LD.E R56, desc[UR36][R22.64+0x244] ;  /* 0x0002442416387980 */ /* 0x000f28000c101900 */
[----:B------:R-:W4:Y:S01]  /*bd80*/  LD.E R43, desc[UR36][R22.64+0x2a8] ;  /* 0x0002a824162b7980 */ /* 0x000f22000c101900 */
[----:B------:R-:W0:Y:S08]  /*bd90*/  MUFU.EX2 R12, R12 ;  /* 0x0000000c000c7308 */ /* 0x000e300000000800 */
[----:B------:R-:W0:Y:S01]  /*bda0*/  MUFU.EX2 R176, R176 ;  /* 0x000000b000b07308 */ /* 0x000e220000000800 */
[----:B-1----:R-:W-:Y:S01]  /*bdb0*/  FADD.FTZ R41, R14, R41 ;  /* 0x000000290e297221 */ /* 0x002fe20000010000 */
[----:B------:R-:W-:Y:S01]  /*bdc0*/  FADD.FTZ R188, R171, R188 ;  /* 0x000000bcabbc7221 */ /* 0x000fe20000010000 */
[----:B------:R-:W4:Y:S04]  /*bdd0*/  LD.E R68, desc[UR36][R22.64+0x250] ;  /* 0x0002502416447980 */ /* 0x000f28000c101900 */
[----:B------:R-:W4:Y:S01]  /*bde0*/  LD.E R46, desc[UR36][R22.64+0x3e4] ;  /* 0x0003e424162e7980 */ /* 0x000f22000c101900 */
[----:B------:R-:W1:Y:S08]  /*bdf0*/  MUFU.EX2 R161, R161 ;  /* 0x000000a100a17308 */ /* 0x000e700000000800 */
[----:B------:R-:W1:Y:S01]  /*be00*/  MUFU.EX2 R183, R183 ;  /* 0x000000b700b77308 */ /* 0x000e620000000800 */
[----:B0-----:R-:W-:Y:S01]  /*be10*/  FADD.FTZ R41, R162, R41 ;  /* 0x00000029a2297221 */ /* 0x001fe20000010000 */
[----:B------:R-:W-:Y:S01]  /*be20*/  FADD.FTZ R39, R173, R188 ;  /* 0x000000bcad277221 */ /* 0x000fe20000010000 */
[----:B------:R-:W4:Y:S04]  /*be30*/  LD.E R74, desc[UR36][R22.64+0x254] ;  /* 0x00025424164a7980 */ /* 0x000f28000c101900 */
[----:B------:R-:W4:Y:S01]  /*be40*/  LD.E R47, desc[UR36][R22.64+0x278] ;  /* 0x00027824162f7980 */ /* 0x000f22000c101900 */
[----:B------:R-:W0:Y:S08]  /*be50*/  MUFU.EX2 R13, R13 ;  /* 0x0000000d000d7308 */ /* 0x000e300000000800 */
[----:B------:R-:W0:Y:S01]  /*be60*/  MUFU.EX2 R184, R184 ;  /* 0x000000b800b87308 */ /* 0x000e220000000800 */
[----:B------:R-:W-:Y:S01]  /*be70*/  FADD.FTZ R188, R12, R41 ;  /* 0x000000290cbc7221 */ /* 0x000fe20000010000 */
[----:B------:R-:W-:Y:S01]  /*be80*/  FADD.FTZ R224, R176, R39 ;  /* 0x00000027b0e07221 */ /* 0x000fe20000010000 */
[----:B------:R-:W4:Y:S04]  /*be90*/  LD.E R52, desc[UR36][R22.64+0x224] ;  /* 0x0002242416347980 */ /* 0x000f28000c101900 */
[----:B------:R-:W4:Y:S01]  /*bea0*/  LD.E R48, desc[UR36][R22.64+0x230] ;  /* 0x0002302416307980 */ /* 0x000f22000c101900 */
[----:B------:R-:W0:Y:S03]  /*beb0*/  MUFU.EX2 R160, R160 ;  /* 0x000000a000a07308 */ /* 0x000e260000000800 */
[----:B------:R-:W4:Y:S05]  /*bec0*/  LD.E R45, desc[UR36][R22.64+0x298] ;  /* 0x00029824162d7980 */ /* 0x000f2a000c101900 */
        /* <DEDUP_REMOVED lines=40> */
[----:B------:R-:W4:Y:S04]  /*c150*/  LD.E R59, desc[UR36][R22.64+0x268] ;  /* 0x00026824163b7980 */ /* 0x000f28000c101900 */
[----:B------:R-:W4:Y:S01]  /*c160*/  LD.E R65, desc[UR36][R22.64+0x248] ;  /* 0x0002482416417980 */ /* 0x000f22000c101900 */
[----:B------:R-:W0:Y:S01]  /*c170*/  MUFU.EX2 R175, R175 ;  /* 0x000000af00af7308 */ /* 0x000e220000000800 */
[----:B-1----:R-:W-:Y:S01]  /*c180*/  FADD.FTZ R188, R159, R188 ;  /* 0x000000bc9fbc7221 */ /* 0x002fe20000010000 */
[----:B------:R-:W-:Y:S01]  /*c190*/  FADD.FTZ R89, R179, R224 ;  /* 0x000000e0b3597221 */ /* 0x000fe20000010000 */
[----:B------:R-:W4:Y:S01]  /*c1a0*/  LD.E R67, desc[UR36][R22.64+0x23c] ;  /* 0x00023c2416437980 */ /* 0x000f22000c101900 */
[----:B---3--:R-:W-:-:S03]  /*c1b0*/  FMUL.FTZ R135, R5, R24 ;  /* 0x0000001805877220 */ /* 0x008fc60000410000 */
[----:B------:R-:W3:Y:S01]  /*c1c0*/  LD.E R63, desc[UR36][R22.64+0x258] ;  /* 0x00025824163f7980 */ /* 0x000ee2000c101900 */
[----:B------:R-:W1:Y:S01]  /*c1d0*/  MUFU.EX2 R8, R8 ;  /* 0x0000000800087308 */ /* 0x000e620000000800 */
[----:B--2---:R-:W-:Y:S02]  /*c1e0*/  FMUL.FTZ R143, R4, R25 ;  /* 0x00000019048f7220 */ /* 0x004fe40000410000 */
[----:B------:R-:W2:Y:S05]  /*c1f0*/  LD.E R61, desc[UR36][R22.64+0x25c] ;  /* 0x00025c24163d7980 */ /* 0x000eaa000c101900 */
[----:B------:R-:W1:Y:S01]  /*c200*/  MUFU.EX2 R168, R168 ;  /* 0x000000a800a87308 */ /* 0x000e620000000800 */
[----:B0-----:R-:W-:Y:S01]  /*c210*/  FADD.FTZ R188, R7, R188 ;  /* 0x000000bc07bc7221 */ /* 0x001fe20000010000 */
[----:B------:R-:W-:Y:S01]  /*c220*/  FADD.FTZ R224, R174, R89 ;  /* 0x00000059aee07221 */ /* 0x000fe20000010000 */
[----:B------:R-:W2:Y:S05]  /*c230*/  LD.E R79, desc[UR36][R22.64+0x2b8] ;  /* 0x0002b824164f7980 */ /* 0x000eaa000c101900 */
[----:B------:R-:W0:Y:S08]  /*c240*/  MUFU.EX2 R156, R156 ;  /* 0x0000009c009c7308 */ /* 0x000e300000000800 */
[----:B------:R-:W0:Y:S01]  /*c250*/  MUFU.EX2 R169, R169 ;  /* 0x000000a900a97308 */ /* 0x000e220000000800 */
[----:B------:R-:W-:Y:S01]  /*c260*/  FADD.FTZ R93, R21, R188 ;  /* 0x000000bc155d7221 */ /* 0x000fe20000010000 */
[----:B------:R-:W-:-:S06]  /*c270*/  FADD.FTZ R99, R175, R224 ;  /* 0x000000e0af637221 */ /* 0x000fcc0000010000 */
[----:B------:R-:W0:Y:S08]  /*c280*/  MUFU.EX2 R3, R3 ;  /* 0x0000000300037308 */ /* 0x000e300000000800 */
[----:B------:R-:W0:Y:S01]  /*c290*/  MUFU.EX2 R166, R166 ;  /* 0x000000a600a67308 */ /* 0x000e220000000800 */
[----:B-1----:R-:W-:Y:S01]  /*c2a0*/  FADD.FTZ R101, R8, R93 ;  /* 0x0000005d08657221 */ /* 0x002fe20000010000 */
[----:B------:R-:W-:-:S06]  /*c2b0*/  FADD.FTZ R188, R168, R99 ;  /* 0x00000063a8bc7221 */ /* 0x000fcc0000010000 */
[----:B------:R-:W1:Y:S08]  /*c2c0*/  MUFU.EX2 R20, R20 ;  /* 0x0000001400147308 */ /* 0x000e700000000800 */
[----:B------:R-:W1:Y:S01]  /*c2d0*/  MUFU.EX2 R167, R167 ;  /* 0x000000a700a77308 */ /* 0x000e620000000800 */
[----:B0-----:R-:W-:Y:S01]  /*c2e0*/  FADD.FTZ R224, R156, R101 ;  /* 0x000000659ce07221 */ /* 0x001fe20000010000 */
[----:B------:R-:W-:-:S06]  /*c2f0*/  FADD.FTZ R99, R169, R188 ;  /* 0x000000bca9637221 */ /* 0x000fcc0000010000 */
[----:B------:R-:W0:Y:S08]  /*c300*/  MUFU.EX2 R6, R6 ;  /* 0x0000000600067308 */ /* 0x000e300000000800 */
[----:B------:R-:W0:Y:S01]  /*c310*/  MUFU.EX2 R164, R164 ;  /* 0x000000a400a47308 */ /* 0x000e220000000800 */
[----:B------:R-:W-:Y:S01]  /*c320*/  FADD.FTZ R101, R3, R224 ;  /* 0x000000e003657221 */ /* 0x000fe20000010000 */
[----:B------:R-:W-:-:S06]  /*c330*/  FADD.FTZ R188, R166, R99 ;  /* 0x00000063a6bc7221 */ /* 0x000fcc0000010000 */
[----:B------:R-:W0:Y:S08]  /*c340*/  MUFU.EX2 R19, R19 ;  /* 0x0000001300137308 */ /* 0x000e300000000800 */
[----:B------:R-:W0:Y:S01]  /*c350*/  MUFU.EX2 R165, R165 ;  /* 0x000000a500a57308 */ /* 0x000e220000000800 */
[----:B-1----:R-:W-:Y:S01]  /*c360*/  FADD.FTZ R101, R20, R101 ;  /* 0x0000006514657221 */ /* 0x002fe20000010000 */
[----:B------:R-:W-:Y:S01]  /*c370*/  FADD.FTZ R103, R167, R188 ;  /* 0x000000bca7677221 */ /* 0x000fe20000010000 */
[----:B------:R-:W-:Y:S02]  /*c380*/  ST.E desc[UR36][R22.64+0x3f4], R135 ;  /* 0x0003f48716007985 */ /* 0x000fe4000c101924 */
[----:B0-----:R-:W-:Y:S01]  /*c390*/  FADD.FTZ R188, R6, R101 ;  /* 0x0000006506bc7221 */ /* 0x001fe20000010000 */
[----:B------:R-:W-:Y:S01]  /*c3a0*/  FADD.FTZ R224, R164, R103 ;  /* 0x00000067a4e07221 */ /* 0x000fe20000010000 */
[----:B------:R-:W-:Y:S02]  /*c3b0*/  ST.E desc[UR36][R22.64+0x3fc], R143 ;  /* 0x0003fc8f16007985 */ /* 0x000fe4000c101924 */
[----:B------:R-:W-:-:S02]  /*c3c0*/  FADD.FTZ R123, R19, R188 ;  /* 0x000000bc137b7221 */ /* 0x000fc40000010000 */
[----:B------:R-:W2:Y:S04]  /*c3d0*/  LD.E R39, desc[UR36][R22.64+0x29c] ;  /* 0x00029c2416277980 */ /* 0x000ea8000c101900 */
[----:B------:R-:W2:Y:S01]  /*c3e0*/  LD.E R41, desc[UR36][R22.64+0x2ac] ;  /* 0x0002ac2416297980 */ /* 0x000ea2000c101900 */
[----:B------:R-:W-:-:S03]  /*c3f0*/  FADD.FTZ R125, R165, R224 ;  /* 0x000000e0a57d7221 */ /* 0x000fc60000010000 */
[----:B------:R-:W-:Y:S04]  /*c400*/  ST.E desc[UR36][R22.64+0x420], R123 ;  /* 0x0004207b16007985 */ /* 0x000fe8000c101924 */
[----:B------:R0:W-:Y:S04]  /*c410*/  ST.E desc[UR36][R22.64+0x424], R125 ;  /* 0x0004247d16007985 */ /* 0x0001e8000c101924 */
        /* <DEDUP_REMOVED lines=13> */
[----:B------:R-:W2:Y:S01]  /*c4f0*/  LD.E R143, desc[UR36][R22.64+0x3cc] ;  /* 0x0003cc24168f7980 */ /* 0x000ea2000c101900 */
[C---:B------:R-:W-:Y:S01]  /*c500*/  FMUL.FTZ R223, R5.reuse, R28 ;  /* 0x0000001c05df7220 */ /* 0x040fe20000410000 */
[C---:B------:R-:W-:Y:S01]  /*c510*/  FMUL.FTZ R193, R5.reuse, R36 ;  /* 0x0000002405c17220 */ /* 0x040fe20000410000 */
[C---:B----4-:R-:W-:Y:S01]  /*c520*/  FMUL.FTZ R225, R5.reuse, R44 ;  /* 0x0000002c05e17220 */ /* 0x050fe20000410000 */
[----:B------:R-:W-:-:S02]  /*c530*/  FMUL.FTZ R227, R5, R40 ;  /* 0x0000002805e37220 */ /* 0x000fc40000410000 */
        /* <DEDUP_REMOVED lines=9> */
[C---:B----4-:R-:W-:Y:S01]  /*c5d0*/  FMUL.FTZ R223, R5.reuse, R72 ;  /* 0x0000004805df7220 */ /* 0x050fe20000410000 */
[----:B------:R0:W-:Y:S04]  /*c5e0*/  ST.E desc[UR36][R22.64+0x244], R193 ;  /* 0x000244c116007985 */ /* 0x0001e8000c101924 */
[----:B------:R1:W-:Y:S04]  /*c5f0*/  ST.E desc[UR36][R22.64+0x250], R225 ;  /* 0x000250e116007985 */ /* 0x0003e8000c101924 */
[----:B------:R4:W-:Y:S04]  /*c600*/  ST.E desc[UR36][R22.64+0x254], R227 ;  /* 0x000254e316007985 */ /* 0x0009e8000c101924 */
[----:B------:R4:W-:Y:S01]  /*c610*/  ST.E desc[UR36][R22.64+0x260], R223 ;  /* 0x000260df16007985 */ /* 0x0009e2000c101924 */
[C---:B0-----:R-:W-:Y:S01]  /*c620*/  FMUL.FTZ R193, R5.reuse, R78 ;  /* 0x0000004e05c17220 */ /* 0x041fe20000410000 */
[C---:B-1----:R-:W-:Y:S01]  /*c630*/  FMUL.FTZ R225, R5.reuse, R92 ;  /* 0x0000005c05e17220 */ /* 0x042fe20000410000 */
[C---:B----4-:R-:W-:Y:S01]  /*c640*/  FMUL.FTZ R227, R5.reuse, R90 ;  /* 0x0000005a05e37220 */ /* 0x050fe20000410000 */
[----:B------:R-:W-:-:S02]  /*c650*/  FMUL.FTZ R223, R5, R88 ;  /* 0x0000005805df7220 */ /* 0x000fc40000410000 */
        /* <DEDUP_REMOVED lines=23> */
[----:B---3--:R-:W-:-:S02]  /*c7d0*/  FMUL.FTZ R227, R5, R138 ;  /* 0x0000008a05e37220 */ /* 0x008fc40000410000 */
        /* <DEDUP_REMOVED lines=35> */
[C---:B0-----:R-:W-:Y:S01]  /*ca10*/  FMUL.FTZ R193, R5.reuse, R66 ;  /* 0x0000004205c17220 */ /* 0x041fe20000410000 */
[C---:B-1----:R-:W-:Y:S01]  /*ca20*/  FMUL.FTZ R223, R5.reuse, R50 ;  /* 0x0000003205df7220 */ /* 0x042fe20000410000 */
[C---:B---3--:R-:W-:Y:S01]  /*ca30*/  FMUL.FTZ R225, R5.reuse, R62 ;  /* 0x0000003e05e17220 */ /* 0x048fe20000410000 */
[C---:B----4-:R-:W-:Y:S01]  /*ca40*/  FMUL.FTZ R227, R5.reuse, R58 ;  /* 0x0000003a05e37220 */ /* 0x050fe20000410000 */
        /* <DEDUP_REMOVED lines=52> */
[----:B------:R-:W-:Y:S04]  /*cd90*/  ST.E desc[UR36][R22.64+0x224], R52 ;  /* 0x0002243416007985 */ /* 0x000fe8000c101924 */
[----:B------:R-:W-:Y:S01]  /*cda0*/  ST.E desc[UR36][R22.64+0x230], R48 ;  /* 0x0002303016007985 */ /* 0x000fe2000c101924 */
        /* <DEDUP_REMOVED lines=190> */
[----:B------:R0:W-:Y:S04]  /*d990*/  ST.E desc[UR36][R22.64+0x200], R41 ;  /* 0x0002002916007985 */ /* 0x0001e8000c101924 */
[----:B------:R1:W-:Y:S04]  /*d9a0*/  ST.E desc[UR36][R22.64+0x204], R43 ;  /* 0x0002042b16007985 */ /* 0x0003e8000c101924 */
        /* <DEDUP_REMOVED lines=50> */
[----:B------:R-:W4:Y:S04]  /*dcd0*/  LD.E R45, desc[UR36][R22.64+0x3f4] ;  /* 0x0003f424162d7980 */ /* 0x000f28000c101900 */
[----:B------:R-:W4:Y:S04]  /*dce0*/  LD.E R47, desc[UR36][R22.64+0x3f8] ;  /* 0x0003f824162f7980 */ /* 0x000f28000c101900 */
[----:B------:R-:W4:Y:S04]  /*dcf0*/  LD.E R49, desc[UR36][R22.64+0x3fc] ;  /* 0x0003fc2416317980 */ /* 0x000f28000c101900 */
        /* <DEDUP_REMOVED lines=126> */
[----:B0-----:R-:W4:Y:S04]  /*e4e0*/  LD.E.64 R4, desc[UR36][R22.64+0x88] ;  /* 0x0000882416047980 */ /* 0x001f28000c101b00 */
[----:B-1----:R-:W4:Y:S01]  /*e4f0*/  LDL R24, [R1+0x68] ;  /* 0x0000680001187983 */ /* 0x002f220000100800 */
[----:B------:R-:W-:-:S02]  /*e500*/  F2FP.BF16.F32.PACK_AB R152, R73, R152 ;  /* 0x000000984998723e */ /* 0x000fc400000010ff */
[----:B------:R-:W-:Y:S01]  /*e510*/  F2FP.BF16.F32.PACK_AB R153, R26, R153 ;  /* 0x000000991a99723e */ /* 0x000fe200000010ff */
[----:B------:R-:W4:Y:S01]  /*e520*/  LD.E R25, desc[UR36][R22.64+0x204] ;  /* 0x0002042416197980 */ /* 0x000f22000c101900 */
[----:B------:R-:W-:-:S03]  /*e530*/  F2FP.BF16.F32.PACK_AB R154, R75, R154 ;  /* 0x0000009a4b9a723e */ /* 0x000fc600000010ff */
        /* <DEDUP_REMOVED lines=131> */
[----:B------:R-:W-:Y:S01]  /*ed70*/  F2FP.BF16.F32.PACK_AB R155, R177, R155 ;  /* 0x0000009bb19b723e */ /* 0x000fe200000010ff */
[----:B------:R-:W-:-:S03]  /*ed80*/  VOTEU.ANY UP0, P0 ;  /* 0x00000000003f7886 */ /* 0x000fc60000000100 */
[----:B--2---:R-:W-:-:S07]  /*ed90*/  WARPGROUP.ARRIVE ;  /* 0x00000000000079c5 */ /* 0x004fce0000000000 */
        /* <DEDUP_REMOVED lines=960> */
[----:B--2---:R0:W-:Y:S04]  /*129a0*/  ST.E desc[UR36][R22.64+0x200], R3 ;  /* 0x0002000316007985 */ /* 0x0041e8000c101924 */
        /* <DEDUP_REMOVED lines=132> */
.L_x_12541:
[----:B------:R-:W-:Y:S05]  /*131f0*/  BSYNC B0 ;  /* 0x0000000000007941 */ /* 0x000fea0003800000 */
.L_x_12540:
        /* <DEDUP_REMOVED lines=9> */
.L_x_12523:
[----:B------:R-:W-:-:S13]  /*13290*/  ISETP.GE.AND P0, PT, R11, UR40, PT ;  /* 0x000000280b007c0c */ /* 0x000fda000bf06270 */
[----:B------:R-:W-:Y:S05]  /*132a0*/  @!P0 BRA `(.L_x_12543) ;  /* 0x000000ac00208947 */ /* 0x000fea0003800000 */
[----:B------:R-:W-:-:S05]  /*132b0*/  IADD3 R20, P0, R16, 0x28, RZ ;  /* 0x0000002810147810 */ /* 0x000fca0007f1e0ff */
[----:B------:R-:W-:-:S08]  /*132c0*/  IMAD.X R21, RZ, RZ, R17, P0 ;  /* 0x000000ffff157224 */ /* 0x000fd000000e0611 */
.L_x_12576:
        /* <DEDUP_REMOVED lines=20> */
.L_x_12545:
[----:B------:R-:W-:Y:S05]  /*13410*/  BSYNC B0 ;  /* 0x0000000000007941 */ /* 0x000fea0003800000 */
.L_x_12544:
        /* <DEDUP_REMOVED lines=9> */
.L_x_12547:
[----:B------:R-:W-:Y:S05]  /*134b0*/  BSYNC B0 ;  /* 0x0000000000007941 */ /* 0x000fea0003800000 */
.L_x_12546:
[----:B------:R-:W-:Y:S04]  /*134c0*/  BSSY B0, `(.L_x_12548) ;  /* 0x0000006000007945 */ /* 0x000fe80003800000 */
[----:B--2---:R-:W-:Y:S05]  /*134d0*/  @P0 BRA `(.L_x_12549) ;  /* 0x0000000000100947 */ /* 0x004fea0003800000 */
[----:B-----5:R-:W-:Y:S01]  /*134e0*/  IMAD R6, R6, 0x8, R3 ;  /* 0x0000000806067824 */ /* 0x020fe200078e0203 */
[----:B------:R-:W-:-:S04]  /*134f0*/  SHF.L.U32 R7, R7, 0x1f, RZ ;  /* 0x0000001f07077819 */ /* 0x000fc800000006ff */
[----:B------:R-:W2:Y:S02]  /*13500*/  SYNCS.PHASECHK.TRANS64.TRYWAIT P0, [R6+URZ], R7 ;  /* 0x00000007060075a7 */ /* 0x000ea4000800017f */
[----:B--2---:R-:W-:Y:S05]  /*13510*/  @!P0 BRA `(.L_x_12550) ;  /* 0x0000015000608947 */ /* 0x004fea0003800000 */
.L_x_12549:
[----:B------:R-:W-:Y:S05]  /*13520*/  BSYNC B0 ;  /* 0x0000000000007941 */ /* 0x000fea0003800000 */
.L_x_12548:
        /* <DEDUP_REMOVED lines=57> */
.L_x_12552:
[----:B------:R-:W-:Y:S05]  /*138c0*/  BSYNC B0 ;  /* 0x0000000000007941 */ /* 0x000fea0003800000 */
.L_x_12551:
        /* <DEDUP_REMOVED lines=11> */
.L_x_12554:
[----:B------:R-:W-:Y:S05]  /*13980*/  BSYNC B0 ;  /* 0x0000000000007941 */ /* 0x000fea0003800000 */
.L_x_12553:
[----:B------:R-:W-:Y:S04]  /*13990*/  BSSY B0, `(.L_x_12555) ;  /* 0x0000007000007945 */ /* 0x000fe80003800000 */
[----:B------:R-:W-:Y:S05]  /*139a0*/  @P0 BRA `(.L_x_12556) ;  /* 0x0000000000140947 */ /* 0x000fea0003800000 */
[----:B------:R-:W2:Y:S02]  /*139b0*/  LD.E.64 R20, desc[UR36][R20.64+0x18] ;  /* 0x0000182414147980 */ /* 0x000ea4000c101b00 */
[----:B--2---:R-:W-:-:S05]  /*139c0*/  MOV R3, R20 ;  /* 0x0000001400037202 */ /* 0x004fca0000000f00 */
[----:B------:R-:W-:-:S04]  /*139d0*/  IMAD R14, R14, 0x8, R3 ;  /* 0x000000080e0e7824 */ /* 0x000fc800078e0203 */
[----:B------:R-:W0:Y:S02]  /*139e0*/  SYNCS.PHASECHK.TRANS64.TRYWAIT P0, [R14+URZ], R15 ;  /* 0x0000000f0e0075a7 */ /* 0x000e24000800017f */
[----:B0-----:R-:W-:Y:S05]  /*139f0*/  @!P0 BRA `(.L_x_12557) ;  /* 0x0000014c003c8947 */ /* 0x001fea0003800000 */
.L_x_12556:
[----:B------:R-:W-:Y:S05]  /*13a00*/  BSYNC B0 ;  /* 0x0000000000007941 */ /* 0x000fea0003800000 */
.L_x_12555:
        /* <DEDUP_REMOVED lines=204> */
.L_x_12559:
[----:B------:R-:W-:Y:S05]  /*146d0*/  BSYNC B0 ;  /* 0x0000000000007941 */ /* 0x000fea0003800000 */
.L_x_12558:
        /* <DEDUP_REMOVED lines=77> */
.L_x_12565:
[----:B------:R-:W-:Y:S05]  /*14bb0*/  BSYNC B2 ;  /* 0x0000000000027941 */ /* 0x000fea0003800000 */
.L_x_12564:
[----:B------:R-:W-:Y:S01]  /*14bc0*/  LOP3.LUT R5, RZ, R5, RZ, 0x33, !PT ;  /* 0x00000005ff057212 */ /* 0x000fe200078e33ff */
[----:B------:R-:W-:Y:S06]  /*14bd0*/  BRA `(.L_x_12566) ;  /* 0x0000000000187947 */ /* 0x000fec0003800000 */
.L_x_12563:
[----:B------:R-:W-:-:S13]  /*14be0*/  ISETP.NE.AND P0, PT, R74, 0x1, PT ;  /* 0x000000014a00780c */ /* 0x000fda0003f05270 */
[----:B------:R-:W-:Y:S05]  /*14bf0*/  @!P0 BRA `(.L_x_12566) ;  /* 0x0000000000108947 */ /* 0x000fea0003800000 */
[----:B------:R-:W2:Y:S04]  /*14c00*/  LDL R6, [R194+0x1c] ;  /* 0x00001c00c2067983 */ /* 0x000ea80000100800 */
[----:B------:R-:W3:Y:S01]  /*14c10*/  LDL R8, [R194+0x20] ;  /* 0x00002000c2087983 */ /* 0x000ee20000100800 */
[----:B--2---:R-:W-:-:S05]  /*14c20*/  IMAD.HI.U32 R5, R5, R6, RZ ;  /* 0x0000000605057227 */ /* 0x004fca00078e00ff */
[----:B---3--:R-:W-:-:S07]  /*14c30*/  SHF.R.U32.HI R5, RZ, R8, R5 ;  /* 0x00000008ff057219 */ /* 0x008fce0000011605 */
.L_x_12566:
[----:B------:R-:W-:Y:S05]  /*14c40*/  BSYNC B1 ;  /* 0x0000000000017941 */ /* 0x000fea0003800000 */
.L_x_12562:
[----:B------:R-:W-:-:S05]  /*14c50*/  IMAD R5, R74, R5, R12 ;  /* 0x000000054a057224 */ /* 0x000fca00078e020c */
[----:B------:R-:W-:Y:S02]  /*14c60*/  VIMNMX R4, R4, R5, !PT ;  /* 0x0000000504047248 */ /* 0x000fe40007fe0100 */
[----:B------:R-:W-:-:S07]  /*14c70*/  VIADDMNMX R3, R5, R74, R3, PT ;  /* 0x0000004a05037246 */ /* 0x000fce0003800103 */
.L_x_12561:
[----:B------:R-:W-:Y:S05]  /*14c80*/  BSYNC B0 ;  /* 0x0000000000007941 */ /* 0x000fea0003800000 */
.L_x_12560:
        /* <DEDUP_REMOVED lines=132> */
.L_x_12572:
[----:B------:R-:W-:Y:S05]  /*154d0*/  BSYNC B2 ;  /* 0x0000000000027941 */ /* 0x000fea0003800000 */
.L_x_12571:
[----:B------:R-:W-:Y:S01]  /*154e0*/  LOP3.LUT R75, RZ, R75, RZ, 0x33, !PT ;  /* 0x0000004bff4b7212 */ /* 0x000fe200078e33ff */
[----:B------:R-:W-:Y:S06]  /*154f0*/  BRA `(.L_x_12573) ;  /* 0x0000000000187947 */ /* 0x000fec0003800000 */
.L_x_12570:
[----:B------:R-:W-:-:S13]  /*15500*/  ISETP.NE.AND P6, PT, R74, 0x1, PT ;  /* 0x000000014a00780c */ /* 0x000fda0003fc5270 */
[----:B------:R-:W-:Y:S05]  /*15510*/  @!P6 BRA `(.L_x_12573) ;  /* 0x000000000010e947 */ /* 0x000fea0003800000 */
[----:B------:R-:W2:Y:S04]  /*15520*/  LDL R2, [R194+0x1c] ;  /* 0x00001c00c2027983 */ /* 0x000ea80000100800 */
[----:B------:R-:W3:Y:S01]  /*15530*/  LDL R4, [R194+0x20] ;  /* 0x00002000c2047983 */ /* 0x000ee20000100800 */
[----:B--2---:R-:W-:-:S05]  /*15540*/  IMAD.HI.U32 R75, R75, R2, RZ ;  /* 0x000000024b4b7227 */ /* 0x004fca00078e00ff */
[----:B---3--:R-:W-:-:S07]  /*15550*/  SHF.R.U32.HI R75, RZ, R4, R75 ;  /* 0x00000004ff4b7219 */ /* 0x008fce000001164b */
.L_x_12573:
[----:B------:R-:W-:Y:S05]  /*15560*/  BSYNC B1 ;  /* 0x0000000000017941 */ /* 0x000fea0003800000 */
.L_x_12569:
[----:B------:R-:W-:-:S05]  /*15570*/  IMAD R75, R74, R75, R12 ;  /* 0x0000004b4a4b7224 */ /* 0x000fca00078e020c */
[----:B------:R-:W-:Y:S02]  /*15580*/  VIADDMNMX R5, R75, R74, R5, PT ;  /* 0x0000004a4b057246 */ /* 0x000fe40003800105 */
[----:B------:R-:W-:-:S07]  /*15590*/  VIMNMX R6, R6, R75, !PT ;  /* 0x0000004b06067248 */ /* 0x000fce0007fe0100 */
.L_x_12568:
[----:B------:R-:W-:Y:S05]  /*155a0*/  BSYNC B0 ;  /* 0x0000000000007941 */ /* 0x000fea0003800000 */
.L_x_12567:
        /* <DEDUP_REMOVED lines=141> */
[----:B------:R-:W-:Y:S02]  /*15e80*/  FMNMX.FTZ R5, R71, R6, !PT ;  /* 0x0000000647057209 */ /* 0x000fe40007810000 */
[----:B------:R-:W2:Y:S04]  /*15e90*/  LD.E.64 R6, desc[UR36][R24.64+0x10] ;  /* 0x0000102418067980 */ /* 0x000ea8000c101b00 */
[----:B------:R-:W-:Y:S04]  /*15ea0*/  ST.E.64 desc[UR36][R24.64], R4 ;  /* 0x0000000418007985 */ /* 0x000fe8000c101b24 */
[----:B------:R-:W4:Y:S01]  /*15eb0*/  LD.E R75, desc[UR36][R24.64+0x4] ;  /* 0x00000424184b7980 */ /* 0x000f22000c101900 */
[----:B0-----:R-:W-:-:S05]  /*15ec0*/  FMNMX.FTZ R41, R4, R41, !PT ;  /* 0x0000002904297209 */ /* 0x001fca0007810000 */
[----:B------:R-:W0:Y:S02]  /*15ed0*/  SHFL.BFLY PT, R12, R41, 0x1, 0x1f ;  /* 0x0c201f00290c7f89 */ /* 0x000e2400000e0000 */
[----:B0-----:R-:W-:-:S05]  /*15ee0*/  FMNMX.FTZ R41, R41, R12, !PT ;  /* 0x0000000c29297209 */ /* 0x001fca0007810000 */
[----:B------:R-:W-:Y:S04]  /*15ef0*/  ST.E desc[UR36][R24.64], R41 ;  /* 0x0000002918007985 */ /* 0x000fe8000c101924 */
[----:B------:R-:W3:Y:S04]  /*15f00*/  LD.E R79, desc[UR36][R24.64] ;  /* 0x00000024184f7980 */ /* 0x000ee8000c101900 */
[----:B----4-:R-:W0:Y:S02]  /*15f10*/  SHFL.BFLY PT, R4, R75, 0x2, 0x1f ;  /* 0x0c401f004b047f89 */ /* 0x010e2400000e0000 */
[----:B0-----:R-:W-:-:S05]  /*15f20*/  FMNMX.FTZ R4, R4, R75, !PT ;  /* 0x0000004b04047209 */ /* 0x001fca0007810000 */
[----:B------:R-:W0:Y:S01]  /*15f30*/  SHFL.BFLY PT, R5, R4, 0x1, 0x1f ;  /* 0x0c201f0004057f89 */ /* 0x000e2200000e0000 */
[----:B---3--:R-:W-:Y:S01]  /*15f40*/  FMUL.FTZ R10, R28, R79 ;  /* 0x0000004f1c0a7220 */ /* 0x008fe20000410000 */
[----:B------:R-:W-:-:S04]  /*15f50*/  FSETP.NEU.FTZ.AND P0, PT, R79, -INF , PT ;  /* 0xff8000004f00780b */ /* 0x000fc80003f1d000 */
[----:B------:R-:W-:-:S05]  /*15f60*/  FSEL R12, R10, RZ, P0 ;  /* 0x000000ff0a0c7208 */ /* 0x000fca0000000000 */
[-CC-:B------:R-:W-:Y:S01]  /*15f70*/  FFMA.FTZ R154, R29, R28.reuse, -R12.reuse ;  /* 0x0000001c1d9a7223 */ /* 0x180fe2000001080c */
[----:B0-----:R-:W-:Y:S02]  /*15f80*/  FMNMX.FTZ R29, R4, R5, !PT ;  /* 0x00000005041d7209 */ /* 0x001fe40007810000 */
[----:B------:R-:W-:Y:S02]  /*15f90*/  FSEL R5, R79, RZ, P0 ;  /* 0x000000ff4f057208 */ /* 0x000fe40000000000 */
[C---:B------:R-:W-:Y:S01]  /*15fa0*/  FSETP.NEU.FTZ.AND P0, PT, R29.reuse, -INF , PT ;  /* 0xff8000001d00780b */ /* 0x040fe20003f1d000 */
[-C--:B------:R-:W-:Y:S01]  /*15fb0*/  FMUL.FTZ R4, R29, R28.reuse ;  /* 0x0000001c1d047220 */ /* 0x080fe20000410000 */
[----:B------:R-:W-:-:S04]  /*15fc0*/  FFMA.FTZ R184, R33, R28, -R12 ;  /* 0x0000001c21b87223 */ /* 0x000fc8000001080c */
[----:B------:R-:W-:Y:S01]  /*15fd0*/  FSEL R33, R4, RZ, P0 ;  /* 0x000000ff04217208 */ /* 0x000fe20000000000 */
[----:B------:R-:W-:-:S04]  /*15fe0*/  FADD.FTZ R5, R2, -R5 ;  /* 0x8000000502057221 */ /* 0x000fc80000010000 */
[-CC-:B------:R-:W-:Y:S01]  /*15ff0*/  FFMA.FTZ R172, R8, R28.reuse, -R33.reuse ;  /* 0x0000001c08ac7223 */ /* 0x180fe20000010821 */
[----:B------:R-:W-:Y:S01]  /*16000*/  FSEL R8, R29, RZ, P0 ;  /* 0x000000ff1d087208 */ /* 0x000fe20000000000 */
[-C--:B------:R-:W-:Y:S01]  /*16010*/  FFMA.FTZ R43, R77, R28.reuse, -R12 ;  /* 0x0000001c4d2b7223 */ /* 0x080fe2000001080c */
[-C--:B------:R-:W-:Y:S01]  /*16020*/  FMUL.FTZ R2, R5, R28.reuse ;  /* 0x0000001c05027220 */ /* 0x080fe20000410000 */
[-CC-:B------:R-:W-:Y:S02]  /*16030*/  FFMA.FTZ R153, R26, R28.reuse, -R33.reuse ;  /* 0x0000001c1a997223 */ /* 0x180fe40000010821 */
[----:B------:R-:W-:Y:S01]  /*16040*/  FADD.FTZ R3, R3, -R8 ;  /* 0x8000000803037221 */ /* 0x000fe20000010000 */
[-CC-:B------:R-:W-:Y:S01]  /*16050*/  FFMA.FTZ R152, R73, R28.reuse, -R12.reuse ;  /* 0x0000001c49987223 */ /* 0x180fe2000001080c */
[-CC-:B------:R-:W-:Y:S02]  /*16060*/  FFMA.FTZ R5, R27, R28.reuse, -R33.reuse ;  /* 0x0000001c1b057223 */ /* 0x180fe40000010821 */
[----:B------:R-:W-:Y:S01]  /*16070*/  FMUL.FTZ R3, R28, R3 ;  /* 0x000000031c037220 */ /* 0x000fe20000410000 */
        /* <DEDUP_REMOVED lines=12> */
[----:B------:R-:W4:Y:S01]  /*16140*/  MUFU.EX2 R41, R41 ;  /* 0x0000002900297308 */ /* 0x000f220000000800 */
[----:B------:R-:W-:-:S07]  /*16150*/  FFMA.FTZ R175, R9, R28, -R12 ;  /* 0x0000001c09af7223 */ /* 0x000fce000001080c */
        /* <DEDUP_REMOVED lines=35> */
[----:B0-----:R-:W-:Y:S01]  /*16390*/  FADD.FTZ R8, R182, R3 ;  /* 0x00000003b6087221 */ /* 0x001fe20000010000 */
[----:B------:R-:W-:-:S06]  /*163a0*/  FFMA.FTZ R167, R48, R28, -R12 ;  /* 0x0000001c30a77223 */ /* 0x000fcc000001080c */
[----:B------:R-:W0:Y:S01]  /*163b0*/  MUFU.EX2 R175, R175 ;  /* 0x000000af00af7308 */ /* 0x000e220000000800 */
[----:B--2---:R-:W-:Y:S01]  /*163c0*/  FADD.FTZ R3, R177, R6 ;  /* 0x00000006b1037221 */ /* 0x004fe20000010000 */
[----:B------:R-:W-:-:S06]  /*163d0*/  FFMA.FTZ R163, R50, R28, -R33 ;  /* 0x0000001c32a37223 */ /* 0x000fcc0000010821 */
        /* <DEDUP_REMOVED lines=50> */
[----:B--2---:R-:W-:-:S06]  /*16700*/  FADD.FTZ R3, R162, R3 ;  /* 0x00000003a2037221 */ /* 0x004fcc0000010000 */
[----:B------:R-:W0:Y:S01]  /*16710*/  MUFU.EX2 R156, R156 ;  /* 0x0000009c009c7308 */ /* 0x000e220000000800 */
[-C--:B------:R-:W-:Y:S01]  /*16720*/  FFMA.FTZ R14, R65, R28.reuse, -R12 ;  /* 0x0000001c410e7223 */ /* 0x080fe2000001080c */
[----:B------:R-:W-:-:S06]  /*16730*/  FFMA.FTZ R9, R67, R28, -R33 ;  /* 0x0000001c43097223 */ /* 0x000fcc0000010821 */
[----:B------:R-:W2:Y:S01]  /*16740*/  MUFU.EX2 R15, R15 ;  /* 0x0000000f000f7308 */ /* 0x000ea20000000800 */
[----:B-1----:R-:W-:Y:S01]  /*16750*/  FADD.FTZ R7, R159, R30 ;  /* 0x0000001e9f077221 */ /* 0x002fe20000010000 */
[----:B---3--:R-:W-:-:S06]  /*16760*/  FADD.FTZ R30, R20, R3 ;  /* 0x00000003141e7221 */ /* 0x008fcc0000010000 */
[----:B------:R-:W1:Y:S01]  /*16770*/  MUFU.EX2 R158, R158 ;  /* 0x0000009e009e7308 */ /* 0x000e620000000800 */
[-C--:B------:R-:W-:Y:S01]  /*16780*/  FFMA.FTZ R10, R68, R28.reuse, -R12 ;  /* 0x0000001c440a7223 */ /* 0x080fe2000001080c */
[----:B------:R-:W-:-:S06]  /*16790*/  FFMA.FTZ R6, R70, R28, -R33 ;  /* 0x0000001c46067223 */ /* 0x000fcc0000010821 */
[----:B------:R-:W3:Y:S01]  /*167a0*/  MUFU.EX2 R19, R19 ;  /* 0x0000001300137308 */ /* 0x000ee20000000800 */
[----:B----4-:R-:W-:Y:S01]  /*167b0*/  FADD.FTZ R3, R160, R7 ;  /* 0x00000007a0037221 */ /* 0x010fe20000010000 */
[----:B------:R-:W-:-:S06]  /*167c0*/  FADD.FTZ R30, R21, R30 ;  /* 0x0000001e151e7221 */ /* 0x000fcc0000010000 */
[----:B------:R-:W4:Y:S01]  /*167d0*/  MUFU.EX2 R13, R13 ;  /* 0x0000000d000d7308 */ /* 0x000f220000000800 */
[-C--:B------:R-:W-:Y:S01]  /*167e0*/  FFMA.FTZ R12, R69, R28.reuse, -R12 ;  /* 0x0000001c450c7223 */ /* 0x080fe2000001080c */
[----:B------:R-:W-:-:S06]  /*167f0*/  FFMA.FTZ R7, R71, R28, -R33 ;  /* 0x0000001c47077223 */ /* 0x000fcc0000010821 */
[----:B------:R-:W4:Y:S01]  /*16800*/  MUFU.EX2 R8, R8 ;  /* 0x0000000800087308 */ /* 0x000f220000000800 */
[----:B0-----:R-:W-:Y:S01]  /*16810*/  FADD.FTZ R3, R156, R3 ;  /* 0x000000039c037221 */ /* 0x001fe20000010000 */
[----:B--2---:R-:W-:-:S06]  /*16820*/  FADD.FTZ R30, R15, R30 ;  /* 0x0000001e0f1e7221 */ /* 0x004fcc0000010000 */
        /* <DEDUP_REMOVED lines=15> */
[----:B------:R-:W-:Y:S01]  /*16920*/  ST.E desc[UR36][R24.64+0x4], R29 ;  /* 0x0000041d18007985 */ /* 0x000fe2000c101924 */
[----:B------:R-:W-:-:S05]  /*16930*/  FADD.FTZ R31, R7, R28 ;  /* 0x0000001c071f7221 */ /* 0x000fca0000010000 */
[----:B------:R0:W-:Y:S04]  /*16940*/  ST.E.64 desc[UR36][R24.64+0x10], R30 ;  /* 0x0000101e18007985 */ /* 0x0001e8000c101b24 */
[----:B------:R-:W2:Y:S04]  /*16950*/  LD.E R3, desc[UR36][R22.64+0x3f4] ;  /* 0x0003f42416037980 */ /* 0x000ea8000c101900 */
        /* <DEDUP_REMOVED lines=77> */
[----:B------:R0:W-:Y:S04]  /*16e30*/  ST.E desc[UR36][R22.64+0x3f4], R3 ;  /* 0x0003f40316007985 */ /* 0x0001e8000c101924 */
        /* <DEDUP_REMOVED lines=48> */
[----:B0-----:R-:W3:Y:S04]  /*17140*/  LD.E R3, desc[UR36][R22.64+0x3dc] ;  /* 0x0003dc2416037980 */ /* 0x001ee8000c101900 */
[----:B------:R-:W3:Y:S04]  /*17150*/  LD.E R29, desc[UR36][R22.64+0x3e8] ;  /* 0x0003e824161d7980 */ /* 0x000ee8000c101900 */
[----:B------:R-:W3:Y:S04]  /*17160*/  LD.E R27, desc[UR36][R22.64+0x3ec] ;  /* 0x0003ec24161b7980 */ /* 0x000ee8000c101900 */
[----:B------:R-:W3:Y:S01]  /*17170*/  LD.E R25, desc[UR36][R22.64+0x3f8] ;  /* 0x0003f82416197980 */ /* 0x000ee2000c101900 */
[C---:B----4-:R-:W-:Y:S01]  /*17180*/  FMUL.FTZ R47, R26.reuse, R47 ;  /* 0x0000002f1a2f7220 */ /* 0x050fe20000410000 */
[C---:B------:R-:W-:Y:S01]  /*17190*/  FMUL.FTZ R53, R26.reuse, R53 ;  /* 0x000000351a357220 */ /* 0x040fe20000410000 */
[C---:B------:R-:W-:Y:S01]  /*171a0*/  FMUL.FTZ R51, R26.reuse, R51 ;  /* 0x000000331a337220 */ /* 0x040fe20000410000 */
[----:B------:R-:W-:Y:S01]  /*171b0*/  FMUL.FTZ R49, R26, R49 ;  /* 0x000000311a317220 */ /* 0x000fe20000410000 */
[C---:B------:R-:W-:Y:S01]  /*171c0*/  FMUL.FTZ R140, R2.reuse, R140 ;  /* 0x0000008c028c7220 */ /* 0x040fe20000410000 */
[----:B------:R0:W-:Y:S01]  /*171d0*/  ST.E desc[UR36][R22.64+0x38c], R47 ;  /* 0x00038c2f16007985 */ /* 0x0001e2000c101924 */
[C---:B------:R-:W-:Y:S01]  /*171e0*/  FMUL.FTZ R138, R2.reuse, R138 ;  /* 0x0000008a028a7220 */ /* 0x040fe20000410000 */
[C---:B------:R-:W-:Y:S01]  /*171f0*/  FMUL.FTZ R136, R2.reuse, R136 ;  /* 0x0000008802887220 */ /* 0x040fe20000410000 */
[C---:B------:R-:W-:Y:S01]  /*17200*/  FMUL.FTZ R134, R2.reuse, R134 ;  /* 0x0000008602867220 */ /* 0x040fe20000410000 */
        /* <DEDUP_REMOVED lines=68> */
[C---:B--2---:R-:W-:Y:S01]  /*17650*/  FMUL.FTZ R141, R26.reuse, R141 ;  /* 0x0000008d1a8d7220 */ /* 0x044fe20000410000 */
[----:B------:R-:W-:Y:S01]  /*17660*/  ST.E desc[UR36][R22.64+0x3fc], R142 ;  /* 0x0003fc8e16007985 */ /* 0x000fe2000c101924 */
        /* <DEDUP_REMOVED lines=173> */
[----:B------:R4:W-:Y:S01]  /*18140*/  ST.E desc[UR36][R22.64+0x3f8], R53 ;  /* 0x0003f83516007985 */ /* 0x0009e2000c101924 */
[----:B------:R1:W-:Y:S06]  /*18150*/  BAR.SYNC.DEFER_BLOCKING R207, 0x100 ;  /* 0x000400cf0000751d */ /* 0x0003ec0000010000 */
[----:B0-----:R-:W4:Y:S04]  /*18160*/  LDL R45, [R1+0x1f0] ;  /* 0x0001f000012d7983 */ /* 0x001f280000100800 */
[----:B------:R-:W2:Y:S04]  /*18170*/  LD.E R55, desc[UR36][R22.64+0x200] ;  /* 0x0002002416377980 */ /* 0x000ea8000c101900 */
        /* <DEDUP_REMOVED lines=74> */
[----:B--2---:R0:W-:Y:S04]  /*18620*/  ST.E desc[UR36][R22.64+0x200], R55 ;  /* 0x0002003716007985 */ /* 0x0041e8000c101924 */
        /* <DEDUP_REMOVED lines=50> */
[----:B----4-:R-:W4:Y:S04]  /*18950*/  LD.E R51, desc[UR36][R22.64+0x3f4] ;  /* 0x0003f42416337980 */ /* 0x010f28000c101900 */
[----:B------:R-:W4:Y:S04]  /*18960*/  LD.E R53, desc[UR36][R22.64+0x3f8] ;  /* 0x0003f82416357980 */ /* 0x000f28000c101900 */
[----:B0-----:R-:W4:Y:S04]  /*18970*/  LD.E R55, desc[UR36][R22.64+0x3fc] ;  /* 0x0003fc2416377980 */ /* 0x001f28000c101900 */
        /* <DEDUP_REMOVED lines=74> */
[----:B--2---:R2:W-:Y:S04]  /*18e20*/  ST.E desc[UR36][R22.64+0x32c], R46 ;  /* 0x00032c2e16007985 */ /* 0x0045e8000c101924 */
        /* <DEDUP_REMOVED lines=48> */
[----:B---3--:R3:W-:Y:S04]  /*19130*/  ST.E desc[UR36][R22.64+0x3f0], R49 ;  /* 0x0003f03116007985 */ /* 0x0087e8000c101924 */
[----:B----4-:R4:W-:Y:S04]  /*19140*/  ST.E desc[UR36][R22.64+0x3f4], R51 ;  /* 0x0003f43316007985 */ /* 0x0109e8000c101924 */
[----:B------:R4:W-:Y:S04]  /*19150*/  ST.E desc[UR36][R22.64+0x3f8], R53 ;  /* 0x0003f83516007985 */ /* 0x0009e8000c101924 */
[----:B------:R4:W-:Y:S04]  /*19160*/  ST.E desc[UR36][R22.64+0x3fc], R55 ;  /* 0x0003fc3716007985 */ /* 0x0009e8000c101924 */
[----:B0-----:R-:W4:Y:S04]  /*19170*/  LD.E.64 R2, desc[UR36][R22.64+0x88] ;  /* 0x0000882416027980 */ /* 0x001f28000c101b00 */
[----:B-1----:R-:W4:Y:S01]  /*19180*/  LDL R24, [R1+0x68] ;  /* 0x0000680001187983 */ /* 0x002f220000100800 */
[----:B------:R-:W-:-:S02]  /*19190*/  F2FP.BF16.F32.PACK_AB R152, R152, R43 ;  /* 0x0000002b9898723e */ /* 0x000fc400000010ff */
[----:B------:R-:W-:Y:S01]  /*191a0*/  F2FP.BF16.F32.PACK_AB R154, R154, R41 ;  /* 0x000000299a9a723e */ /* 0x000fe200000010ff */
        /* <DEDUP_REMOVED lines=133> */
[----:B------:R-:W-:Y:S01]  /*19a00*/  F2FP.BF16.F32.PACK_AB R155, R4, R155 ;  /* 0x0000009b049b723e */ /* 0x000fe200000010ff */
[----:B------:R-:W-:Y:S01]  /*19a10*/  VOTEU.ANY UP0, P0 ;  /* 0x00000000003f7886 */ /* 0x000fe20000000100 */
[----:B------:R-:W-:Y:S02]  /*19a20*/  VIADD R4, R2, 0x80 ;  /* 0x0000008002047836 */ /* 0x000fe40000000000 */
        /* <DEDUP_REMOVED lines=1094> */
.L_x_12575:
[----:B------:R-:W-:Y:S05]  /*1de90*/  BSYNC B0 ;  /* 0x0000000000007941 */ /* 0x000fea0003800000 */
.L_x_12574:
        /* <DEDUP_REMOVED lines=9> */
.L_x_12543:
        /* <DEDUP_REMOVED lines=274> */
[----:B-1----:R-:W-:Y:S01]  /*1f050*/  @!P2 LOP3.LUT R14, R19, 0x1, RZ, 0x3c, !PT ;  /* 0x00000001130ea812 */ /* 0x002fe200078e3cff */
        /* <DEDUP_REMOVED lines=34> */
.L_x_12473:
[----:B------:R-:W1:Y:S08]  /*1f280*/  S2UR UR13, SR_CgaCtaId ;  /* 0x00000000000d79c3 */ /* 0x000e700000008800 */
[----:B------:R-:W-:Y:S06]  /*1f290*/  BAR.SYNC.DEFER_BLOCKING 0x5, 0x180 ;  /* 0x0146000000007b1d */ /* 0x000fec0000010000 */
[----:B------:R-:W-:Y:S01]  /*1f2a0*/  UMOV UR42, 0x400 ;  /* 0x00000400002a7882 */ /* 0x000fe20000000000 */
[----:B------:R-:W-:Y:S01]  /*1f2b0*/  BSSY B0, `(.L_x_12577) ;  /* 0x00002b5000007945 */ /* 0x000fe20003800000 */
[----:B-1----:R-:W-:-:S09]  /*1f2c0*/  ULEA UR42, UR13, UR42, 0x18 ;  /* 0x0000002a0d2a7291 */ /* 0x002fd2000f8ec03f */
[----:B0-2---:R-:W0:Y:S02]  /*1f2d0*/  LDS.128 R4, [UR42+0x324d0] ;  /* 0x0324d02aff047984 */ /* 0x005e240008000c00 */
[----:B0-----:R-:W-:Y:S02]  /*1f2e0*/  R2UR UR12, R5 ;  /* 0x00000000050c72ca */ /* 0x001fe400000e0000 */
[----:B------:R-:W-:Y:S02]  /*1f2f0*/  R2UR UR6, R6 ;  /* 0x00000000060672ca */ /* 0x000fe400000e0000 */
[----:B------:R-:W-:Y:S01]  /*1f300*/  R2UR UR5, R7 ;  /* 0x00000000070572ca */ /* 0x000fe200000e0000 */
[----:B------:R-:W-:Y:S06]  /*1f310*/  BAR.ARV 0x4, 0x180 ;  /* 0x0106000000007b1d */ /* 0x000fec0000002000 */
[----:B------:R-:W-:Y:S08]  /*1f320*/  @P0 BRA `(.L_x_12578) ;  /* 0x0000001c00500947 */ /* 0x000ff00003800000 */
        /* <DEDUP_REMOVED lines=29> */
[----:B------:R-:W4:Y:S01]  /*1f500*/  LDL R144, [R1+0x440] ;  /* 0x0004400001907983 */ /* 0x000f220000100800 */
[----:B------:R-:W-:Y:S01]  /*1f510*/  R2UR UR4, R202 ;  /* 0x00000000ca0472ca */ /* 0x000fe200000e0000 */
[----:B------:R-:W-:-:S02]  /*1f520*/  ULDC.64 UR8, c[0x0][0xd00] ;  /* 0x0003400000087ab9 */ /* 0x000fc40000000a00 */
        /* <DEDUP_REMOVED lines=8> */
[----:B------:R-:W-:-:S02]  /*1f5b0*/  IADD3 R143, P0, R196, 0xc040, RZ ;  /* 0x0000c040c48f7810 */ /* 0x000fc40007f1e0ff */
[----:B------:R-:W-:Y:S02]  /*1f5c0*/  LOP3.LUT R3, R196, 0x380, RZ, 0xc0, !PT ;  /* 0x00000380c4037812 */ /* 0x000fe400078ec0ff */
[----:B------:R-:W-:Y:S02]  /*1f5d0*/  LOP3.LUT R2, R143, 0x380, RZ, 0xc0, !PT ;  /* 0x000003808f027812 */ /* 0x000fe400078ec0ff */
[----:B------:R-:W-:Y:S02]  /*1f5e0*/  SHF.R.U64 R3, R3, 0x3, RZ ;  /* 0x0000000303037819 */ /* 0x000fe400000012ff */
[----:B------:R-:W-:Y:S02]  /*1f5f0*/  SHF.R.U64 R2, R2, 0x3, RZ ;  /* 0x0000000302027819 */ /* 0x000fe400000012ff */
[----:B------:R-:W-:Y:S02]  /*1f600*/  IADD3 R141, P1, R196, 0xc020, RZ ;  /* 0x0000c020c48d7810 */ /* 0x000fe40007f3e0ff */
[----:B------:R-:W-:Y:S01]  /*1f610*/  LOP3.LUT R2, R2, R143, RZ, 0x3c, !PT ;  /* 0x0000008f02027212 */ /* 0x000fe200078e3cff */
[----:B------:R-:W-:Y:S01]  /*1f620*/  IMAD.MOV.U32 R143, RZ, RZ, R197 ;  /* 0x000000ffff8f7224 */ /* 0x000fe200078e00c5 */
[----:B------:R-:W-:-:S02]  /*1f630*/  IADD3 R19, P2, R196, 0xc000, RZ ;  /* 0x0000c000c4137810 */ /* 0x000fc40007f5e0ff */
[----:B------:R-:W-:Y:S02]  /*1f640*/  LOP3.LUT R142, R3, R196, RZ, 0x3c, !PT ;  /* 0x000000c4038e7212 */ /* 0x000fe400078e3cff */
[----:B------:R-:W-:Y:S02]  /*1f650*/  LOP3.LUT R140, R141, 0x380, RZ, 0xc0, !PT ;  /* 0x000003808d8c7812 */ /* 0x000fe400078ec0ff */
[----:B------:R-:W-:Y:S02]  /*1f660*/  LOP3.LUT R0, R19, 0x380, RZ, 0xc0, !PT ;  /* 0x0000038013007812 */ /* 0x000fe400078ec0ff */
[----:B------:R-:W-:Y:S02]  /*1f670*/  MOV R142, R142 ;  /* 0x0000008e008e7202 */ /* 0x000fe40000000f00 */
[----:B------:R-:W-:Y:S02]  /*1f680*/  SHF.R.U64 R140, R140, 0x3, RZ ;  /* 0x000000038c8c7819 */ /* 0x000fe400000012ff */
[----:B------:R-:W-:Y:S01]  /*1f690*/  SHF.R.U64 R0, R0, 0x3, RZ ;  /* 0x0000000300007819 */ /* 0x000fe200000012ff */
[--C-:B------:R-:W-:Y:S01]  /*1f6a0*/  IMAD.X R21, RZ, RZ, R197.reuse, P2 ;  /* 0x000000ffff157224 */ /* 0x100fe200010e06c5 */
[----:B------:R-:W-:Y:S01]  /*1f6b0*/  LOP3.LUT R140, R140, R141, RZ, 0x3c, !PT ;  /* 0x0000008d8c8c7212 */ /* 0x000fe200078e3cff */
[--C-:B------:R-:W-:Y:S01]  /*1f6c0*/  IMAD.X R141, RZ, RZ, R197.reuse, P1 ;  /* 0x000000ffff8d7224 */ /* 0x100fe200008e06c5 */
[----:B------:R-:W-:Y:S01]  /*1f6d0*/  LOP3.LUT R20, R0, R19, RZ, 0x3c, !PT ;  /* 0x0000001300147212 */ /* 0x000fe200078e3cff */
[----:B------:R-:W-:Y:S01]  /*1f6e0*/  UISETP.NE.U32.AND UP0, UPT, UR8, URZ, UPT ;  /* 0x0000003f0800728c */ /* 0x000fe2000bf05070 */
[----:B------:R-:W-:-:S02]  /*1f6f0*/  IMAD.X R3, RZ, RZ, R197, P0 ;  /* 0x000000ffff037224 */ /* 0x000fc400000e06c5 */
[----:B------:R-:W-:Y:S01]  /*1f700*/  MOV R0, R20 ;  /* 0x0000001400007202 */ /* 0x000fe20000000f00 */
[----:B------:R-:W-:Y:S01]  /*1f710*/  UISETP.NE.AND.EX UP0, UPT, UR9, URZ, UPT, UP0 ;  /* 0x0000003f0900728c */ /* 0x000fe2000bf05300 */
[----:B------:R-:W-:Y:S01]  /*1f720*/  MOV R140, R140 ;  /* 0x0000008c008c7202 */ /* 0x000fe20000000f00 */
[----:B------:R-:W0:Y:S01]  /*1f730*/  LDC R20, c[0x0][0xce8] ;  /* 0x00033a00ff147b82 */ /* 0x000e220000000800 */
[----:B------:R-:W-:Y:S01]  /*1f740*/  ULDC.64 UR8, c[0x0][0xd00] ;  /* 0x0003400000087ab9 */ /* 0x000fe20000000a00 */
[----:B------:R-:W-:Y:S01]  /*1f750*/  MOV R2, R2 ;  /* 0x0000000200027202 */ /* 0x000fe20000000f00 */
[----:B------:R-:W-:Y:S01]  /*1f760*/  UIMAD.WIDE UR8, UR4, 0x4, UR8 ;  /* 0x00000004040878a5 */ /* 0x000fe2000f8e0208 */
[----:B------:R-:W-:Y:S02]  /*1f770*/  PLOP3.LUT P1, PT, PT, PT, UP0, 0x80, 0x0 ;  /* 0x000000000000781c */ /* 0x000fe40003f2f008 */
        /* <DEDUP_REMOVED lines=56> */
[----:B------:R-:W-:-:S03]  /*1fb00*/  F2FP.BF16.F32.PACK_AB R50, R45, R44 ;  /* 0x0000002c2d32723e */ /* 0x000fc600000010ff */
[----:B------:R1:W-:Y:S01]  /*1fb10*/  STSM.16.M88.4 [R229], R80 ;  /* 0x00000050e5007844 */ /* 0x0003e20000000200 */
        /* <DEDUP_REMOVED lines=15> */
[----:B------:R-:W-:Y:S01]  /*1fc10*/  F2FP.BF16.F32.PACK_AB R27, R15, R14 ;  /* 0x0000000e0f1b723e */ /* 0x000fe200000010ff */
[----:B------:R1:W-:Y:S01]  /*1fc20*/  STSM.16.M88.4 [R219], R48 ;  /* 0x00000030db007844 */ /* 0x0003e20000000200 */
[----:B------:R-:W-:-:S02]  /*1fc30*/  F2FP.BF16.F32.PACK_AB R10, R5, R4 ;  /* 0x00000004050a723e */ /* 0x000fc400000010ff */
[----:B------:R-:W-:Y:S01]  /*1fc40*/  F2FP.BF16.F32.PACK_AB R11, R7, R6 ;  /* 0x00000006070b723e */ /* 0x000fe200000010ff */
[----:B------:R1:W-:Y:S01]  /*1fc50*/  STSM.16.M88.4 [R0], R40 ;  /* 0x0000002800007844 */ /* 0x0003e20000000200 */
[----:B------:R-:W-:-:S03]  /*1fc60*/  IMAD.U32 R4, RZ, RZ, UR8 ;  /* 0x00000008ff047e24 */ /* 0x000fc6000f8e00ff */
[----:B------:R1:W-:Y:S01]  /*1fc70*/  STSM.16.M88.4 [R140], R32 ;  /* 0x000000208c007844 */ /* 0x0003e20000000200 */
[----:B------:R-:W-:Y:S01]  /*1fc80*/  IMAD.U32 R5, RZ, RZ, UR9 ;  /* 0x00000009ff057e24 */ /* 0x000fe2000f8e00ff */
[----:B------:R-:W-:Y:S02]  /*1fc90*/  ULDC.64 UR8, c[0x0][0xd08] ;  /* 0x0003420000087ab9 */ /* 0x000fe40000000a00 */
[----:B------:R1:W-:Y:S04]  /*1fca0*/  STSM.16.M88.4 [R2], R24 ;  /* 0x0000001802007844 */ /* 0x0003e80000000200 */
[----:B------:R1:W-:Y:S01]  /*1fcb0*/  STSM.16.M88.4 [R218], R8 ;  /* 0x00000008da007844 */ /* 0x0003e20000000200 */
[----:B------:R-:W-:Y:S01]  /*1fcc0*/  UISETP.NE.U32.AND UP1, UPT, UR8, URZ, UPT ;  /* 0x0000003f0800728c */ /* 0x000fe2000bf25070 */
[----:B------:R-:W-:Y:S03]  /*1fcd0*/  BAR.SYNC.DEFER_BLOCKING 0x1, 0x100 ;  /* 0x0044000000007b1d */ /* 0x000fe60000010000 */
[----:B------:R-:W-:-:S06]  /*1fce0*/  UISETP.NE.AND.EX UP1, UPT, UR9, URZ, UPT, UP1 ;  /* 0x0000003f0900728c */ /* 0x000fcc000bf25310 */
[----:B------:R-:W-:-:S05]  /*1fcf0*/  PLOP3.LUT P2, PT, PT, PT, UP1, 0x80, 0x0 ;  /* 0x000000000000781c */ /* 0x000fca0003f4f018 */
[----:B------:R-:W-:Y:S02]  /*1fd00*/  @UP1 ULDC.64 UR8, c[0x0][0xd08] ;  /* 0x0003420000081ab9 */ /* 0x000fe40000000a00 */
[----:B------:R-:W-:-:S03]  /*1fd10*/  @UP1 UIMAD.WIDE UR8, UR4, 0x4, UR8 ;  /* 0x00000004040818a5 */ /* 0x000fc6000f8e0208 */
[----:B------:R-:W-:Y:S02]  /*1fd20*/  ULDC UR4, c[0x0][0xb88] ;  /* 0x0002e20000047ab9 */ /* 0x000fe40000000800 */
[----:B------:R-:W-:Y:S02]  /*1fd30*/  IMAD.U32 R19, RZ, RZ, UR4 ;  /* 0x00000004ff137e24 */ /* 0x000fe4000f8e00ff */
[----:B------:R-:W-:Y:S01]  /*1fd40*/  IMAD.U32 R6, RZ, RZ, UR8 ;  /* 0x00000008ff067e24 */ /* 0x000fe2000f8e00ff */
[----:B------:R-:W2:Y:S01]  /*1fd50*/  @P1 LDG.E R3, desc[UR36][R4.64] ;  /* 0x0000002404031981 */ /* 0x000ea2000c1e1900 */
[----:B------:R-:W-:-:S05]  /*1fd60*/  IMAD.U32 R7, RZ, RZ, UR9 ;  /* 0x00000009ff077e24 */ /* 0x000fca000f8e00ff */
[----:B------:R1:W5:Y:S01]  /*1fd70*/  @P2 LDG.E R19, desc[UR36][R6.64] ;  /* 0x0000002406132981 */ /* 0x000362000c1e1900 */
[----:B------:R-:W-:Y:S01]  /*1fd80*/  UMOV UR4, URZ ;  /* 0x0000003f00047c82 */ /* 0x000fe20008000000 */
[----:B------:R-:W-:Y:S02]  /*1fd90*/  LOP3.LUT P0, RZ, R210, 0x3, RZ, 0xc0, !PT ;  /* 0x00000003d2ff7812 */ /* 0x000fe4000780c0ff */
[----:B--2---:R-:W-:Y:S01]  /*1fda0*/  @P1 R2UR UR4, R3 ;  /* 0x00000000030412ca */ /* 0x004fe200000e0000 */
[----:B01----:R-:W-:-:S14]  /*1fdb0*/  @P2 BRA `(.L_x_12579) ;  /* 0x0000000000102947 */ /* 0x003fdc0003800000 */
[----:B------:R-:W-:Y:S05]  /*1fdc0*/  @!P1 BRA `(.L_x_12579) ;  /* 0x00000000000c9947 */ /* 0x000fea0003800000 */
[----:B------:R-:W2:Y:S04]  /*1fdd0*/  LDG.E R0, desc[UR36][R4.64] ;  /* 0x0000002404007981 */ /* 0x000ea8000c1e1900 */
[----:B-----5:R-:W2:Y:S02]  /*1fde0*/  LDG.E R19, desc[UR36][R4.64+0x4] ;  /* 0x0000042404137981 */ /* 0x020ea4000c1e1900 */
[----:B--2---:R-:W-:-:S07]  /*1fdf0*/  IMAD.IADD R19, R19, 0x1, -R0 ;  /* 0x0000000113137824 */ /* 0x004fce00078e0a00 */
.L_x_12579:
[----:B------:R-:W2:Y:S01]  /*1fe00*/  LDL R0, [R1+0x458] ;  /* 0x0004580001007983 */ /* 0x000ea20000100800 */
[----:B-----5:R-:W-:Y:S01]  /*1fe10*/  IMAD R19, R19, R20, RZ ;  /* 0x0000001413137224 */ /* 0x020fe200078e02ff */
[----:B------:R-:W-:Y:S01]  /*1fe20*/  R2UR UR15, R202 ;  /* 0x00000000ca0f72ca */ /* 0x000fe200000e0000 */
[----:B------:R-:W-:Y:S01]  /*1fe30*/  VIADD R12, R204, UR60 ;  /* 0x0000003ccc0c7c36 */ /* 0x000fe20008000000 */
[----:B------:R-:W-:Y:S01]  /*1fe40*/  ISETP.NE.AND P1, PT, R20, 0x1, PT ;  /* 0x000000011400780c */ /* 0x000fe20003f25270 */
[----:B------:R-:W-:Y:S01]  /*1fe50*/  USHF.R.S32.HI UR18, URZ, 0x1f, UR61 ;  /* 0x0000001f3f127899 */ /* 0x000fe2000801143d */
[----:B------:R-:W-:Y:S02]  /*1fe60*/  ULDC.64 UR16, c[0x0][0xc90] ;  /* 0x0003240000107ab9 */ /* 0x000fe40000000a00 */
[----:B------:R-:W-:-:S09]  /*1fe70*/  ISETP.GE.OR P2, PT, R12, R19, P0 ;  /* 0x000000130c00720c */ /* 0x000fd20000746670 */
[----:B------:R-:W0:Y:S04]  /*1fe80*/  @P1 LDC R2, c[0x0][0xcec] ;  /* 0x00033b00ff021b82 */ /* 0x000e280000000800 */
[----:B------:R-:W3:Y:S01]  /*1fe90*/  @!P2 LDL R11, [R1+0x420] ;  /* 0x00042000010ba983 */ /* 0x000ee20000100800 */
[----:B------:R-:W-:Y:S02]  /*1fea0*/  USHF.R.S32.HI UR7, URZ, 0x1f, UR15 ;  /* 0x0000001f3f077899 */ /* 0x000fe4000801140f */
[----:B------:R-:W-:Y:S01]  /*1feb0*/  USHF.R.S32.HI UR11, URZ, 0x1f, UR4 ;  /* 0x0000001f3f0b7899 */ /* 0x000fe20008011404 */
[----:B------:R-:W1:Y:S01]  /*1fec0*/  @P1 LDC R3, c[0x0][0xcf0] ;  /* 0x00033c00ff031b82 */ /* 0x000e620000000800 */
[----:B------:R-:W-:Y:S01]  /*1fed0*/  UIMAD UR14, UR18, UR16, URZ ;  /* 0x00000010120e72a4 */ /* 0x000fe2000f8e023f */
[----:B------:R-:W-:Y:S01]  /*1fee0*/  UMOV UR10, UR4 ;  /* 0x00000004000a7c82 */ /* 0x000fe20008000000 */
[----:B------:R-:W-:-:S02]  /*1fef0*/  USEL UR20, UR7, URZ, !UP0 ;  /* 0x0000003f07147287 */ /* 0x000fc4000c000000 */
[----:B------:R-:W-:Y:S02]  /*1ff00*/  UIMAD.WIDE.U32 UR8, UR61, UR16, UR10 ;  /* 0x000000103d0872a5 */ /* 0x000fe4000f8e000a */
[----:B------:R-:W-:Y:S01]  /*1ff10*/  UIMAD UR14, UR61, UR17, UR14 ;  /* 0x000000113d0e72a4 */ /* 0x000fe2000f8e020e */
[----:B------:R-:W4:Y:S01]  /*1ff20*/  @P1 LDC R77, c[0x0][0xcf0] ;  /* 0x00033c00ff4d1b82 */ /* 0x000f220000000800 */
[----:B------:R-:W-:Y:S01]  /*1ff30*/  USEL UR19, UR15, URZ, !UP0 ;  /* 0x0000003f0f137287 */ /* 0x000fe2000c000000 */
[----:B------:R-:W-:Y:S01]  /*1ff40*/  ULDC.64 UR16, c[0x0][0xc98] ;  /* 0x0003260000107ab9 */ /* 0x000fe20000000a00 */
[----:B------:R-:W-:Y:S02]  /*1ff50*/  UIADD3 UR9, UR9, UR14, URZ ;  /* 0x0000000e09097290 */ /* 0x000fe4000fffe03f */
[----:B------:R-:W-:Y:S02]  /*1ff60*/  UIMAD UR7, UR20, UR16, URZ ;  /* 0x00000010140772a4 */ /* 0x000fe4000f8e023f */
[----:B------:R-:W-:-:S02]  /*1ff70*/  UIMAD.WIDE.U32 UR8, UR19, UR16, UR8 ;  /* 0x00000010130872a5 */ /* 0x000fc4000f8e0008 */
[----:B------:R-:W-:Y:S01]  /*1ff80*/  UIMAD UR7, UR19, UR17, UR7 ;  /* 0x00000011130772a4 */ /* 0x000fe2000f8e0207 */
[----:B------:R-:W-:-:S05]  /*1ff90*/  ULDC.64 UR14, c[0x0][0xc88] ;  /* 0x00032200000e7ab9 */ /* 0x000fca0000000a00 */
[----:B------:R-:W-:Y:S02]  /*1ffa0*/  IMAD.U32 R7, RZ, RZ, UR7 ;  /* 0x00000007ff077e24 */ /* 0x000fe4000f8e00ff */
[----:B--2---:R-:W-:-:S04]  /*1ffb0*/  VIADD R5, R0, UR60 ;  /* 0x0000003c00057c36 */ /* 0x004fc80008000000 */
[----:B0-----:R-:W-:-:S04]  /*1ffc0*/  @P1 IMAD.HI.U32 R2, R5, R2, RZ ;  /* 0x0000000205021227 */ /* 0x001fc800078e00ff */
[----:B------:R-:W-:Y:S01]  /*1ffd0*/  IMAD.MOV.U32 R0, RZ, RZ, R5 ;  /* 0x000000ffff007224 */ /* 0x000fe200078e0005 */
[----:B-1----:R-:W-:-:S04]  /*1ffe0*/  @P1 SHF.R.U32.HI R0, RZ, R3, R2 ;  /* 0x00000003ff001219 */ /* 0x002fc80000011602 */
[--C-:B------:R-:W-:Y:S01]  /*1fff0*/  SHF.R.S32.HI R4, RZ, 0x1f, R0.reuse ;  /* 0x0000001fff047819 */ /* 0x100fe20000011400 */
[----:B------:R-:W-:-:S04]  /*20000*/  IMAD.MOV R2, RZ, RZ, -R0 ;  /* 0x000000ffff027224 */ /* 0x000fc800078e0a00 */
[----:B------:R-:W-:Y:S01]  /*20010*/  IMAD R5, R20, R2, R5 ;  /* 0x0000000214057224 */ /* 0x000fe200078e0205 */
[----:B------:R-:W-:-:S04]  /*20020*/  IADD3 R2, P3, R0, UR8, RZ ;  /* 0x0000000800027c10 */ /* 0x000fc8000ff7e0ff */
[----:B------:R-:W-:-:S05]  /*20030*/  SHF.R.S32.HI R3, RZ, 0x1f, R5 ;  /* 0x0000001fff037819 */ /* 0x000fca0000011405 */
[----:B------:R-:W-:Y:S01]  /*20040*/  IMAD R0, R3, UR14, RZ ;  /* 0x0000000e03007c24 */ /* 0x000fe2000f8e02ff */
[----:B------:R-:W-:Y:S01]  /*20050*/  IADD3.X R3, R4, UR9, R7, P3, !PT ;  /* 0x0000000904037c10 */ /* 0x000fe20009ffe407 */
[----:B------:R-:W-:Y:S02]  /*20060*/  ULDC.64 UR8, c[0x0][0xc50] ;  /* 0x0003140000087ab9 */ /* 0x000fe40000000a00 */
[C---:B------:R-:W-:Y:S02]  /*20070*/  IMAD R7, R5.reuse, UR15, R0 ;  /* 0x0000000f05077c24 */ /* 0x040fe4000f8e0200 */
[----:B------:R-:W-:Y:S01]  /*20080*/  IMAD.WIDE.U32 R2, R5, UR14, R2 ;  /* 0x0000000e05027c25 */ /* 0x000fe2000f8e0002 */
[----:B------:R-:W-:-:S03]  /*20090*/  ULDC.64 UR14, c[0x0][0xba0] ;  /* 0x0002e800000e7ab9 */ /* 0x000fc60000000a00 */
[----:B------:R-:W-:Y:S01]  /*200a0*/  IMAD.IADD R3, R3, 0x1, R7 ;  /* 0x0000000103037824 */ /* 0x000fe200078e0207 */
[----:B------:R-:W-:Y:S01]  /*200b0*/  LEA R6, P3, R2, UR8, 0x2 ;  /* 0x0000000802067c11 */ /* 0x000fe2000f8610ff */
[----:B------:R-:W-:-:S03]  /*200c0*/  VIADD R0, R12, 0x8 ;  /* 0x000000080c007836 */ /* 0x000fc60000000000 */
[----:B------:R-:W-:Y:S01]  /*200d0*/  LEA.HI.X R10, R2, UR9, R3, 0x2, P3 ;  /* 0x00000009020a7c11 */ /* 0x000fe200098f1403 */
[----:B------:R-:W-:Y:S01]  /*200e0*/  SHFL.IDX PT, R8, R6, RZ, 0x1c1f ;  /* 0x001c1fff06087589 */ /* 0x000fe200000e0000 */
[----:B------:R-:W-:-:S03]  /*200f0*/  ISETP.GE.OR P0, PT, R0, R19, P0 ;  /* 0x000000130000720c */ /* 0x000fc60000706670 */
[----:B------:R-:W3:Y:S04]  /*20100*/  SHFL.IDX PT, R9, R10, RZ, 0x1c1f ;  /* 0x001c1fff0a097589 */ /* 0x000ee800000e0000 */
[----:B---3--:R0:W-:Y:S06]  /*20110*/  @!P2 ST.E desc[UR36][R8.64], R11 ;  /* 0x0000000b0800a985 */ /* 0x0081ec000c101924 */
[----:B------:R-:W2:Y:S01]  /*20120*/  @!P0 LDL R21, [R1+0x424] ;  /* 0x0004240001158983 */ /* 0x000ea20000100800 */
[----:B------:R-:W-:-:S02]  /*20130*/  IMAD R0, R208, 0x40, R189 ;  /* 0x00000040d0007824 */ /* 0x000fc400078e02bd */
[----:B------:R-:W-:Y:S01]  /*20140*/  IMAD.MOV.U32 R3, RZ, RZ, 0x2 ;  /* 0x00000002ff037424 */ /* 0x000fe200078e00ff */
[----:B------:R-:W-:Y:S03]  /*20150*/  SHFL.IDX PT, R54, R6, 0x1, 0x1c1f ;  /* 0x003c1f0006367f89 */ /* 0x000fe600000e0000 */
[----:B------:R-:W-:Y:S01]  /*20160*/  IMAD.WIDE R2, R0, R3, UR58 ;  /* 0x0000003a00027e25 */ /* 0x000fe2000f8e0203 */
[----:B------:R-:W2:Y:S02]  /*20170*/  SHFL.IDX PT, R55, R10, 0x1, 0x1c1f ;  /* 0x003c1f000a377f89 */ /* 0x000ea400000e0000 */
[C---:B------:R-:W-:Y:S02]  /*20180*/  IADD3 R25, P4, R2.reuse, 0x3000, RZ ;  /* 0x0000300002197810 */ /* 0x040fe40007f9e0ff */
[C---:B------:R-:W-:Y:S02]  /*20190*/  IADD3 R29, P5, R2.reuse, 0x4000, RZ ;  /* 0x00004000021d7810 */ /* 0x040fe40007fbe0ff */
[----:B------:R-:W-:-:S02]  /*201a0*/  IADD3 R33, P6, R2, 0x5000, RZ ;  /* 0x0000500002217810 */ /* 0x000fc40007fde0ff */
[----:B------:R-:W-:Y:S02]  /*201b0*/  LOP3.LUT R24, R25, 0x380, RZ, 0xc0, !PT ;  /* 0x0000038019187812 */ /* 0x000fe400078ec0ff */
[----:B------:R-:W-:Y:S02]  /*201c0*/  LOP3.LUT R28, R29, 0x380, RZ, 0xc0, !PT ;  /* 0x000003801d1c7812 */ /* 0x000fe400078ec0ff */
[----:B------:R-:W-:Y:S02]  /*201d0*/  LOP3.LUT R32, R33, 0x380, RZ, 0xc0, !PT ;  /* 0x0000038021207812 */ /* 0x000fe400078ec0ff */
[C---:B------:R-:W-:Y:S02]  /*201e0*/  IADD3 R7, P2, R2.reuse, 0x1000, RZ ;  /* 0x0000100002077810 */ /* 0x040fe40007f5e0ff */
[----:B------:R-:W-:Y:S02]  /*201f0*/  IADD3 R5, P3, R2, 0x2000, RZ ;  /* 0x0000200002057810 */ /* 0x000fe40007f7e0ff */
[----:B------:R-:W-:Y:S01]  /*20200*/  SHF.R.U64 R24, R24, 0x3, RZ ;  /* 0x0000000318187819 */ /* 0x000fe200000012ff */
[--C-:B0-----:R-:W-:Y:S01]  /*20210*/  IMAD.X R9, RZ, RZ, R3.reuse, P2 ;  /* 0x000000ffff097224 */ /* 0x101fe200010e0603 */
[----:B------:R-:W-:Y:S01]  /*20220*/  SHF.R.U64 R28, R28, 0x3, RZ ;  /* 0x000000031c1c7819 */ /* 0x000fe200000012ff */
[----:B------:R-:W-:Y:S01]  /*20230*/  IMAD.X R13, RZ, RZ, R3, P3 ;  /* 0x000000ffff0d7224 */ /* 0x000fe200018e0603 */
[----:B------:R-:W-:-:S02]  /*20240*/  SHF.R.U64 R32, R32, 0x3, RZ ;  /* 0x0000000320207819 */ /* 0x000fc400000012ff */
[----:B------:R-:W-:Y:S01]  /*20250*/  LOP3.LUT R24, R24, R25, RZ, 0x3c, !PT ;  /* 0x0000001918187212 */ /* 0x000fe200078e3cff */
[--C-:B------:R-:W-:Y:S01]  /*20260*/  IMAD.X R25, RZ, RZ, R3.reuse, P4 ;  /* 0x000000ffff197224 */ /* 0x100fe200020e0603 */
        /* <DEDUP_REMOVED lines=8> */
[----:B------:R-:W-:Y:S02]  /*202f0*/  IADD3 R53, P6, R2, 0xa000, RZ ;  /* 0x0000a00002357810 */ /* 0x000fe40007fde0ff */
[----:B------:R-:W-:Y:S02]  /*20300*/  LOP3.LUT R36, R37, 0x380, RZ, 0xc0, !PT ;  /* 0x0000038025247812 */ /* 0x000fe400078ec0ff */
        /* <DEDUP_REMOVED lines=25> */
[C---:B------:R-:W-:Y:S02]  /*204a0*/  IADD3 R57, P2, R2.reuse, 0xb000, RZ ;  /* 0x0000b00002397810 */ /* 0x040fe40007f5e0ff */
[C---:B------:R-:W-:Y:S02]  /*204b0*/  IADD3 R61, P3, R2.reuse, 0xc000, RZ ;  /* 0x0000c000023d7810 */ /* 0x040fe40007f7e0ff */
[C---:B------:R-:W-:Y:S02]  /*204c0*/  IADD3 R65, P4, R2.reuse, 0xd000, RZ ;  /* 0x0000d00002417810 */ /* 0x040fe40007f9e0ff */
[C---:B------:R-:W-:Y:S02]  /*204d0*/  IADD3 R69, P5, R2.reuse, 0xe000, RZ ;  /* 0x0000e00002457810 */ /* 0x040fe40007fbe0ff */
[----:B------:R-:W-:-:S02]  /*204e0*/  LOP3.LUT R7, R2, 0x380, RZ, 0xc0, !PT ;  /* 0x0000038002077812 */ /* 0x000fc400078ec0ff */
[----:B------:R-:W-:Y:S02]  /*204f0*/  IADD3 R5, P6, R2, 0xf000, RZ ;  /* 0x0000f00002057810 */ /* 0x000fe40007fde0ff */
[----:B------:R-:W-:Y:S02]  /*20500*/  LOP3.LUT R56, R57, 0x380, RZ, 0xc0, !PT ;  /* 0x0000038039387812 */ /* 0x000fe400078ec0ff */
[----:B------:R-:W-:Y:S01]  /*20510*/  LOP3.LUT R60, R61, 0x380, RZ, 0xc0, !PT ;  /* 0x000003803d3c7812 */ /* 0x000fe200078ec0ff */
[----:B------:R-:W-:Y:S01]  /*20520*/  IMAD.X R73, RZ, RZ, R3, P6 ;  /* 0x000000ffff497224 */ /* 0x000fe200030e0603 */
[----:B------:R-:W-:Y:S02]  /*20530*/  LOP3.LUT R64, R65, 0x380, RZ, 0xc0, !PT ;  /* 0x0000038041407812 */ /* 0x000fe400078ec0ff */
[----:B------:R-:W-:Y:S02]  /*20540*/  LOP3.LUT R68, R69, 0x380, RZ, 0xc0, !PT ;  /* 0x0000038045447812 */ /* 0x000fe400078ec0ff */
[----:B------:R-:W-:-:S02]  /*20550*/  SHF.R.U64 R7, R7, 0x3, RZ ;  /* 0x0000000307077819 */ /* 0x000fc400000012ff */
[----:B------:R-:W-:Y:S02]  /*20560*/  LOP3.LUT R0, R5, 0x380, RZ, 0xc0, !PT ;  /* 0x0000038005007812 */ /* 0x000fe400078ec0ff */
[----:B------:R-:W-:Y:S02]  /*20570*/  SHF.R.U64 R56, R56, 0x3, RZ ;  /* 0x0000000338387819 */ /* 0x000fe400000012ff */
[----:B------:R-:W-:Y:S02]  /*20580*/  SHF.R.U64 R60, R60, 0x3, RZ ;  /* 0x000000033c3c7819 */ /* 0x000fe400000012ff */
[----:B------:R-:W-:Y:S02]  /*20590*/  SHF.R.U64 R64, R64, 0x3, RZ ;  /* 0x0000000340407819 */ /* 0x000fe400000012ff */
[----:B------:R-:W-:Y:S02]  /*205a0*/  SHF.R.U64 R68, R68, 0x3, RZ ;  /* 0x0000000344447819 */ /* 0x000fe400000012ff */
[----:B------:R-:W-:-:S02]  /*205b0*/  LOP3.LUT R2, R7, R2, RZ, 0x3c, !PT ;  /* 0x0000000207027212 */ /* 0x000fc400078e3cff */
        /* <DEDUP_REMOVED lines=10> */
[----:B------:R-:W-:-:S02]  /*20660*/  UIMAD UR7, UR11, UR14, URZ ;  /* 0x0000000e0b0772a4 */ /* 0x000fc4000f8e023f */
[----:B------:R-:W-:Y:S02]  /*20670*/  UIMAD.WIDE.U32 UR8, UR4, UR14, URZ ;  /* 0x0000000e040872a5 */ /* 0x000fe4000f8e003f */
[----:B------:R-:W-:Y:S01]  /*20680*/  UIMAD UR7, UR4, UR15, UR7 ;  /* 0x0000000f040772a4 */ /* 0x000fe2000f8e0207 */
[----:B------:R-:W-:-:S03]  /*20690*/  ULDC.64 UR10, c[0x0][0xbe8] ;  /* 0x0002fa00000a7ab9 */ /* 0x000fc60000000a00 */
[----:B------:R-:W-:Y:S02]  /*206a0*/  UIADD3 UR9, UR9, UR7, URZ ;  /* 0x0000000709097290 */ /* 0x000fe4000fffe03f */
[----:B------:R-:W-:Y:S01]  /*206b0*/  UIMAD UR4, UR18, UR10, URZ ;  /* 0x0000000a120472a4 */ /* 0x000fe2000f8e023f */
[----:B------:R-:W-:Y:S01]  /*206c0*/  VIADD R76, R209, UR60 ;  /* 0x0000003cd14c7c36 */ /* 0x000fe20008000000 */
[----:B------:R-:W-:Y:S02]  /*206d0*/  UIMAD.WIDE.U32 UR8, UR61, UR10, UR8 ;  /* 0x0000000a3d0872a5 */ /* 0x000fe4000f8e0008 */
[----:B------:R-:W-:-:S03]  /*206e0*/  UIMAD UR4, UR61, UR11, UR4 ;  /* 0x0000000b3d0472a4 */ /* 0x000fc6000f8e0204 */
[----:B------:R-:W-:Y:S01]  /*206f0*/  ULDC.64 UR10, c[0x0][0xbf0] ;  /* 0x0002fc00000a7ab9 */ /* 0x000fe20000000a00 */
[----:B------:R-:W-:Y:S02]  /*20700*/  UIADD3 UR9, UR9, UR4, URZ ;  /* 0x0000000409097290 */ /* 0x000fe4000fffe03f */
[----:B------:R-:W-:Y:S02]  /*20710*/  UIMAD UR4, UR20, UR10, URZ ;  /* 0x0000000a140472a4 */ /* 0x000fe4000f8e023f */
[----:B------:R-:W-:Y:S02]  /*20720*/  UIMAD.WIDE.U32 UR8, UR19, UR10, UR8 ;  /* 0x0000000a130872a5 */ /* 0x000fe4000f8e0008 */
[----:B------:R-:W-:-:S03]  /*20730*/  UIMAD UR4, UR19, UR11, UR4 ;  /* 0x0000000b130472a4 */ /* 0x000fc6000f8e0204 */
[----:B------:R-:W-:Y:S01]  /*20740*/  ULDC.64 UR10, c[0x0][0xbe0] ;  /* 0x0002f800000a7ab9 */ /* 0x000fe20000000a00 */
[----:B------:R-:W-:Y:S01]  /*20750*/  UIADD3 UR4, UR9, UR4, URZ ;  /* 0x0000000409047290 */ /* 0x000fe2000fffe03f */
[----:B------:R-:W-:-:S05]  /*20760*/  VIADD R82, R208, UR60 ;  /* 0x0000003cd0527c36 */ /* 0x000fca0008000000 */
[----:B------:R-:W-:Y:S01]  /*20770*/  ISETP.GE.AND P2, PT, R82, R19, PT ;  /* 0x000000135200720c */ /* 0x000fe20003f46270 */
[----:B------:R-:W-:Y:S01]  /*20780*/  BSSY B1, `(.L_x_12580) ;  /* 0x000004a000017945 */ /* 0x000fe20003800000 */
[----:B--2---:R0:W-:Y:S04]  /*20790*/  @!P0 ST.E desc[UR36][R54.64], R21 ;  /* 0x0000001536008985 */ /* 0x0041e8000c101924 */
[----:B------:R1:W5:Y:S04]  /*207a0*/  LD.E.128 R4, desc[UR36][R2.64] ;  /* 0x0000002402047980 */ /* 0x000368000c101d00 */
[----:B------:R-:W5:Y:S01]  /*207b0*/  LD.E.128 R8, desc[UR36][R8.64] ;  /* 0x0000002408087980 */ /* 0x000f62000c101d00 */
[----:B0-----:R-:W-:-:S03]  /*207c0*/  IMAD.MOV.U32 R21, RZ, RZ, R76 ;  /* 0x000000ffff157224 */ /* 0x001fc600078e004c */
[----:B------:R-:W5:Y:S01]  /*207d0*/  LD.E.128 R12, desc[UR36][R12.64] ;  /* 0x000000240c0c7980 */ /* 0x000f62000c101d00 */
[----:B-1----:R-:W0:Y:S01]  /*207e0*/  @P1 LDC R3, c[0x0][0xcec] ;  /* 0x00033b00ff031b82 */ /* 0x002e220000000800 */
[----:B------:R-:W-:Y:S02]  /*207f0*/  IMAD.U32 R2, RZ, RZ, UR8 ;  /* 0x00000008ff027e24 */ /* 0x000fe4000f8e00ff */
[----:B------:R-:W5:Y:S04]  /*20800*/  LD.E.128 R24, desc[UR36][R24.64] ;  /* 0x0000002418187980 */ /* 0x000f68000c101d00 */
[----:B------:R-:W5:Y:S04]  /*20810*/  LD.E.128 R28, desc[UR36][R28.64] ;  /* 0x000000241c1c7980 */ /* 0x000f68000c101d00 */
[----:B------:R-:W5:Y:S04]  /*20820*/  LD.E.128 R32, desc[UR36][R32.64] ;  /* 0x0000002420207980 */ /* 0x000f68000c101d00 */
[----:B------:R-:W5:Y:S04]  /*20830*/  LD.E.128 R36, desc[UR36][R36.64] ;  /* 0x0000002424247980 */ /* 0x000f68000c101d00 */
[----:B------:R-:W5:Y:S04]  /*20840*/  LD.E.128 R40, desc[UR36][R40.64] ;  /* 0x0000002428287980 */ /* 0x000f68000c101d00 */
[----:B------:R-:W5:Y:S01]  /*20850*/  LD.E.128 R44, desc[UR36][R44.64] ;  /* 0x000000242c2c7980 */ /* 0x000f62000c101d00 */
[----:B0-----:R-:W-:-:S03]  /*20860*/  @P1 IMAD.HI.U32 R0, R76, R3, RZ ;  /* 0x000000034c001227 */ /* 0x001fc600078e00ff */
[----:B------:R-:W5:Y:S02]  /*20870*/  LD.E.128 R48, desc[UR36][R48.64] ;  /* 0x0000002430307980 */ /* 0x000f64000c101d00 */
[----:B----4-:R-:W-:Y:S02]  /*20880*/  @P1 SHF.R.U32.HI R21, RZ, R77, R0 ;  /* 0x0000004dff151219 */ /* 0x010fe40000011600 */
[----:B------:R-:W5:Y:S02]  /*20890*/  LD.E.128 R52, desc[UR36][R52.64] ;  /* 0x0000002434347980 */ /* 0x000f64000c101d00 */
[--C-:B------:R-:W-:Y:S01]  /*208a0*/  SHF.R.S32.HI R0, RZ, 0x1f, R21.reuse ;  /* 0x0000001fff007819 */ /* 0x100fe20000011415 */
[----:B------:R-:W-:Y:S01]  /*208b0*/  IMAD.MOV R77, RZ, RZ, -R21 ;  /* 0x000000ffff4d7224 */ /* 0x000fe200078e0a15 */
[----:B------:R-:W5:Y:S01]  /*208c0*/  LD.E.128 R56, desc[UR36][R56.64] ;  /* 0x0000002438387980 */ /* 0x000f62000c101d00 */
[----:B------:R-:W-:Y:S01]  /*208d0*/  IMAD.U32 R3, RZ, RZ, UR9 ;  /* 0x00000009ff037e24 */ /* 0x000fe2000f8e00ff */
[----:B------:R-:W-:Y:S01]  /*208e0*/  ULDC.64 UR8, c[0x0][0xbd8] ;  /* 0x0002f60000087ab9 */ /* 0x000fe20000000a00 */
[----:B------:R-:W-:Y:S01]  /*208f0*/  IMAD R0, R0, UR10, RZ ;  /* 0x0000000a00007c24 */ /* 0x000fe2000f8e02ff */
[----:B------:R-:W5:Y:S01]  /*20900*/  LD.E.128 R60, desc[UR36][R60.64] ;  /* 0x000000243c3c7980 */ /* 0x000f62000c101d00 */
[----:B------:R-:W-:-:S02]  /*20910*/  IMAD R77, R20, R77, R76 ;  /* 0x0000004d144d7224 */ /* 0x000fc400078e024c */
[----:B------:R-:W-:Y:S01]  /*20920*/  IMAD.U32 R3, RZ, RZ, UR4 ;  /* 0x00000004ff037e24 */ /* 0x000fe2000f8e00ff */
[----:B------:R-:W5:Y:S01]  /*20930*/  LD.E.128 R64, desc[UR36][R64.64] ;  /* 0x0000002440407980 */ /* 0x000f62000c101d00 */
[C---:B------:R-:W-:Y:S01]  /*20940*/  IMAD R79, R21.reuse, UR11, R0 ;  /* 0x0000000b154f7c24 */ /* 0x040fe2000f8e0200 */
[----:B------:R-:W-:Y:S02]  /*20950*/  SHF.R.S32.HI R0, RZ, 0x1f, R77 ;  /* 0x0000001fff007819 */ /* 0x000fe4000001144d */
[----:B------:R-:W5:Y:S01]  /*20960*/  LD.E.128 R68, desc[UR36][R68.64] ;  /* 0x0000002444447980 */ /* 0x000f62000c101d00 */
[----:B------:R-:W-:-:S03]  /*20970*/  IMAD.WIDE.U32 R2, R21, UR10, R2 ;  /* 0x0000000a15027c25 */ /* 0x000fc6000f8e0002 */
[----:B------:R-:W5:Y:S01]  /*20980*/  LD.E.128 R72, desc[UR36][R72.64] ;  /* 0x0000002448487980 */ /* 0x000f62000c101d00 */
[----:B------:R-:W-:Y:S01]  /*20990*/  IMAD.IADD R3, R3, 0x1, R79 ;  /* 0x0000000103037824 */ /* 0x000fe200078e024f */
[----:B------:R-:W-:Y:S01]  /*209a0*/  UIADD3 UR4, UR42, 0x32420, URZ ;  /* 0x000324202a047890 */ /* 0x000fe2000fffe03f */
[----:B------:R-:W-:Y:S01]  /*209b0*/  IMAD R20, R0, UR8, RZ ;  /* 0x0000000800147c24 */ /* 0x000fe2000f8e02ff */
[----:B------:R-:W-:Y:S01]  /*209c0*/  @!PT LDS RZ, [RZ] ;  /* 0x00000000fffff984 */ /* 0x000fe20000000800 */
[----:B------:R-:W-:Y:S01]  /*209d0*/  @!PT LDS RZ, [RZ] ;  /* 0x00000000fffff984 */ /* 0x000fe20000000800 */
[----:B------:R-:W-:Y:S01]  /*209e0*/  @!PT LDS RZ, [RZ] ;  /* 0x00000000fffff984 */ /* 0x000fe20000000800 */
[----:B------:R-:W-:Y:S01]  /*209f0*/  @!PT LDS RZ, [RZ] ;  /* 0x00000000fffff984 */ /* 0x000fe20000000800 */
[----:B------:R0:W-:Y:S06]  /*20a00*/  MEMBAR.ALL.CTA ;  /* 0x0000000000007992 */ /* 0x0001ec0000008000 */
[----:B0-----:R-:W0:Y:S01]  /*20a10*/  FENCE.VIEW.ASYNC.S ;  /* 0x00000000000073c6 */ /* 0x001e220000000000 */
[----:B------:R-:W-:Y:S01]  /*20a20*/  IMAD.WIDE.U32 R2, R77, UR8, R2 ;  /* 0x000000084d027c25 */ /* 0x000fe2000f8e0002 */
[----:B------:R-:W-:-:S03]  /*20a30*/  UPRMT UR4, URZ, 0x654, UR4 ;  /* 0x000006543f047896 */ /* 0x000fc60008000004 */
[----:B------:R-:W-:Y:S01]  /*20a40*/  IMAD R21, R77, UR9, R20 ;  /* 0x000000094d157c24 */ /* 0x000fe2000f8e0214 */
[----:B------:R-:W-:Y:S01]  /*20a50*/  ULDC.64 UR8, c[0x0][0xb80] ;  /* 0x0002e00000087ab9 */ /* 0x000fe20000000a00 */
[----:B------:R-:W-:Y:S01]  /*20a60*/  VIADD R0, R82, 0x20 ;  /* 0x0000002052007836 */ /* 0x000fe20000000000 */
[----:B------:R-:W-:Y:S01]  /*20a70*/  LEA R80, P3, R2, UR8, 0x1 ;  /* 0x0000000802507c11 */ /* 0x000fe2000f8608ff */
[----:B------:R-:W-:-:S03]  /*20a80*/  IMAD.IADD R3, R3, 0x1, R21 ;  /* 0x0000000103037824 */ /* 0x000fc600078e0215 */
[-C--:B------:R-:W-:Y:S01]  /*20a90*/  ISETP.GE.AND P1, PT, R0, R19.reuse, PT ;  /* 0x000000130000720c */ /* 0x080fe20003f26270 */
[----:B------:R-:W-:Y:S01]  /*20aa0*/  VIADD R0, R82, 0x40 ;  /* 0x0000004052007836 */ /* 0x000fe20000000000 */
[----:B------:R-:W-:Y:S01]  /*20ab0*/  LEA.HI.X R81, R2, UR9, R3, 0x1, P3 ;  /* 0x0000000902517c11 */ /* 0x000fe200098f0c03 */
[----:B0-----:R0:W1:Y:S03]  /*20ac0*/  SHFL.IDX PT, R78, R80, RZ, 0x181f ;  /* 0x00181fff504e7589 */ /* 0x00106600000e0000 */
[----:B------:R-:W-:Y:S02]  /*20ad0*/  ISETP.GE.AND P0, PT, R0, R19, PT ;  /* 0x000000130000720c */ /* 0x000fe40003f06270 */
[----:B------:R0:W2:Y:S01]  /*20ae0*/  SHFL.IDX PT, R0, R81, RZ, 0x181f ;  /* 0x00181fff51007589 */ /* 0x0000a200000e0000 */
[----:B------:R-:W-:Y:S01]  /*20af0*/  SYNCS.ARRIVE.TRANS64.RED.A1T0 RZ, [UR4], RZ ;  /* 0x000000ffffff79a7 */ /* 0x000fe20008100404 */
[----:B------:R-:W-:Y:S09]  /*20b00*/  @P2 BRA `(.L_x_12581) ;  /* 0x0000000000442947 */ /* 0x000ff20003800000 */
        /* <DEDUP_REMOVED lines=17> */
.L_x_12581:
[----:B------:R-:W-:Y:S05]  /*20c20*/  BSYNC B1 ;  /* 0x0000000000017941 */ /* 0x000fea0003800000 */
.L_x_12580:
[----:B--2---:R2:W4:Y:S01]  /*20c30*/  SHFL.IDX PT, R0, R81, 0x1, 0x181f ;  /* 0x00381f0051007f89 */ /* 0x00452200000e0000 */
        /* <DEDUP_REMOVED lines=9> */
[----:B-----5:R-:W-:Y:S02]  /*20cd0*/  @!P3 LEA R4, P5, R191, R20, 0x1 ;  /* 0x00000014bf04b211 */ /* 0x020fe400078a08ff */
        /* <DEDUP_REMOVED lines=10> */
.L_x_12583:
[----:B------:R-:W-:Y:S05]  /*20d80*/  BSYNC B1 ;  /* 0x0000000000017941 */ /* 0x000fea0003800000 */
.L_x_12582:
        /* <DEDUP_REMOVED lines=21> */
.L_x_12585:
[----:B------:R-:W-:Y:S05]  /*20ee0*/  BSYNC B1 ;  /* 0x0000000000017941 */ /* 0x000fea0003800000 */
.L_x_12584:
[----:B0-----:R-:W-:Y:S01]  /*20ef0*/  VIADD R0, R82, 0x60 ;  /* 0x0000006052007836 */ /* 0x001fe20000000000 */
[----:B--2-4-:R-:W4:Y:S04]  /*20f00*/  SHFL.IDX PT, R81, R81, 0x3, 0x181f ;  /* 0x00781f0051517f89 */ /* 0x014f2800000e0000 */
        /* <DEDUP_REMOVED lines=9> */
[C---:B------:R-:W-:Y:S02]  /*20fa0*/  @!P5 LEA R6, P2, R190.reuse, R80, 0x1 ;  /* 0x00000050be06d211 */ /* 0x040fe400078408ff */
[-C--:B----4-:R-:W-:Y:S02]  /*20fb0*/  @!P3 LEA.HI.X R3, R189, R81.reuse, R201, 0x1, P0 ;  /* 0x00000051bd03b211 */ /* 0x090fe400000f0cc9 */
        /* <DEDUP_REMOVED lines=11> */
.L_x_12578:
[----:B------:R-:W-:Y:S01]  /*21070*/  R2UR UR4, R202 ;  /* 0x00000000ca0472ca */ /* 0x000fe200000e0000 */
[----:B------:R-:W-:Y:S01]  /*21080*/  ULDC.64 UR8, c[0x0][0xd00] ;  /* 0x0003400000087ab9 */ /* 0x000fe20000000a00 */
[----:B------:R-:W0:Y:S01]  /*21090*/  LDC R11, c[0x0][0xce8] ;  /* 0x00033a00ff0b7b82 */ /* 0x000e220000000800 */
[----:B------:R-:W-:-:S04]  /*210a0*/  UISETP.NE.U32.AND UP0, UPT, UR8, URZ, UPT ;  /* 0x0000003f0800728c */ /* 0x000fc8000bf05070 */
[----:B------:R-:W-:-:S03]  /*210b0*/  UISETP.NE.AND.EX UP0, UPT, UR9, URZ, UPT, UP0 ;  /* 0x0000003f0900728c */ /* 0x000fc6000bf05300 */
[----:B------:R-:W-:-:S03]  /*210c0*/  ULDC.64 UR8, c[0x0][0xd00] ;  /* 0x0003400000087ab9 */ /* 0x000fc60000000a00 */
[----:B------:R-:W-:Y:S01]  /*210d0*/  UIMAD.WIDE UR8, UR4, 0x4, UR8 ;  /* 0x00000004040878a5 */ /* 0x000fe2000f8e0208 */
[----:B------:R-:W-:-:S05]  /*210e0*/  PLOP3.LUT P2, PT, PT, PT, UP0, 0x80, 0x0 ;  /* 0x000000000000781c */ /* 0x000fca0003f4f008 */
[----:B------:R-:W-:Y:S02]  /*210f0*/  IMAD.U32 R2, RZ, RZ, UR8 ;  /* 0x00000008ff027e24 */ /* 0x000fe4000f8e00ff */
[----:B------:R-:W-:Y:S01]  /*21100*/  IMAD.U32 R3, RZ, RZ, UR9 ;  /* 0x00000009ff037e24 */ /* 0x000fe2000f8e00ff */
[----:B------:R-:W-:Y:S02]  /*21110*/  ULDC.64 UR8, c[0x0][0xd08] ;  /* 0x0003420000087ab9 */ /* 0x000fe40000000a00 */
[----:B------:R-:W-:-:S03]  /*21120*/  UISETP.NE.U32.AND UP1, UPT, UR8, URZ, UPT ;  /* 0x0000003f0800728c */ /* 0x000fc6000bf25070 */
[----:B------:R-:W2:Y:S01]  /*21130*/  @P2 LDG.E R6, desc[UR36][R2.64] ;  /* 0x0000002402062981 */ /* 0x000ea2000c1e1900 */
[----:B------:R-:W-:-:S06]  /*21140*/  UISETP.NE.AND.EX UP1, UPT, UR9, URZ, UPT, UP1 ;  /* 0x0000003f0900728c */ /* 0x000fcc000bf25310 */
[----:B------:R-:W-:-:S05]  /*21150*/  PLOP3.LUT P3, PT, PT, PT, UP1, 0x80, 0x0 ;  /* 0x000000000000781c */ /* 0x000fca0003f6f018 */
[----:B------:R-:W-:Y:S02]  /*21160*/  @UP1 ULDC.64 UR8, c[0x0][0xd08] ;  /* 0x0003420000081ab9 */ /* 0x000fe40000000a00 */
[----:B------:R-:W-:-:S03]  /*21170*/  @UP1 UIMAD.WIDE UR8, UR4, 0x4, UR8 ;  /* 0x00000004040818a5 */ /* 0x000fc6000f8e0208 */
[----:B------:R-:W-:Y:S02]  /*21180*/  ULDC UR4, c[0x0][0xb88] ;  /* 0x0002e20000047ab9 */ /* 0x000fe40000000800 */
[----:B------:R-:W-:Y:S02]  /*21190*/  IMAD.U32 R0, RZ, RZ, UR4 ;  /* 0x00000004ff007e24 */ /* 0x000fe4000f8e00ff */
        /* <DEDUP_REMOVED lines=14> */
.L_x_12587:
[----:B------:R-:W-:Y:S01]  /*21280*/  R2UR UR8, R202 ;  /* 0x00000000ca0872ca */ /* 0x000fe200000e0000 */
[----:B------:R-:W-:Y:S01]  /*21290*/  USHF.R.S32.HI UR10, URZ, 0x1f, UR4 ;  /* 0x0000001f3f0a7899 */ /* 0x000fe20008011404 */
[----:B------:R-:W-:Y:S11]  /*212a0*/  BSSY B1, `(.L_x_12588) ;  /* 0x000002e000017945 */ /* 0x000ff60003800000 */
[----:B------:R-:W-:-:S02]  /*212b0*/  USHF.R.S32.HI UR7, URZ, 0x1f, UR8 ;  /* 0x0000001f3f077899 */ /* 0x000fc40008011408 */
        /* <DEDUP_REMOVED lines=44> */
.L_x_12589:
[----:B------:R-:W-:Y:S05]  /*21580*/  BSYNC B1 ;  /* 0x0000000000017941 */ /* 0x000fea0003800000 */
.L_x_12588:
[----:B0-----:R-:W0:Y:S01]  /*21590*/  @P0 LDC R3, c[0x0][0xcf0] ;  /* 0x00033c00ff030b82 */ /* 0x001e220000000800 */
[----:B------:R-:W-:Y:S01]  /*215a0*/  ULDC.64 UR16, c[0x0][0xba0] ;  /* 0x0002e80000107ab9 */ /* 0x000fe20000000a00 */
[----:B------:R-:W-:Y:S01]  /*215b0*/  VIADD R6, R209, UR60 ;  /* 0x0000003cd1067c36 */ /* 0x000fe20008000000 */
[----:B------:R-:W-:Y:S01]  /*215c0*/  UIMAD UR7, UR10, UR16, URZ ;  /* 0x000000100a0772a4 */ /* 0x000fe2000f8e023f */
[----:B------:R-:W-:Y:S01]  /*215d0*/  BSSY B1, `(.L_x_12590) ;  /* 0x0000040000017945 */ /* 0x000fe20003800000 */
[----:B------:R-:W-:Y:S01]  /*215e0*/  UIMAD.WIDE.U32 UR8, UR4, UR16, URZ ;  /* 0x00000010040872a5 */ /* 0x000fe2000f8e003f */
[----:B------:R-:W-:Y:S01]  /*215f0*/  @P0 IMAD.HI.U32 R2, R6, R9, RZ ;  /* 0x0000000906020227 */ /* 0x000fe200078e00ff */
[----:B------:R-:W-:-:S03]  /*21600*/  UIMAD UR7, UR4, UR17, UR7 ;  /* 0x00000011040772a4 */ /* 0x000fc6000f8e0207 */
[----:B------:R-:W-:Y:S01]  /*21610*/  ULDC.64 UR16, c[0x0][0xbe8] ;  /* 0x0002fa0000107ab9 */ /* 0x000fe20000000a00 */
[----:B------:R-:W-:Y:S01]  /*21620*/  UIADD3 UR9, UR9, UR7, URZ ;  /* 0x0000000709097290 */ /* 0x000fe2000fffe03f */
[----:B------:R-:W-:Y:S01]  /*21630*/  IMAD.MOV.U32 R5, RZ, RZ, R6 ;  /* 0x000000ffff057224 */ /* 0x000fe200078e0006 */
[----:B------:R-:W-:Y:S02]  /*21640*/  UIMAD UR4, UR11, UR16, URZ ;  /* 0x000000100b0472a4 */ /* 0x000fe4000f8e023f */
[----:B------:R-:W-:Y:S02]  /*21650*/  UIMAD.WIDE.U32 UR8, UR61, UR16, UR8 ;  /* 0x000000103d0872a5 */ /* 0x000fe4000f8e0008 */
        /* <DEDUP_REMOVED lines=55> */
.L_x_12591:
[----:B------:R-:W-:Y:S05]  /*219d0*/  BSYNC B1 ;  /* 0x0000000000017941 */ /* 0x000fea0003800000 */
.L_x_12590:
        /* <DEDUP_REMOVED lines=21> */
.L_x_12593:
[----:B------:R-:W-:Y:S05]  /*21b30*/  BSYNC B1 ;  /* 0x0000000000017941 */ /* 0x000fea0003800000 */
.L_x_12592:
        /* <DEDUP_REMOVED lines=21> */
.L_x_12595:
[----:B------:R-:W-:Y:S05]  /*21c90*/  BSYNC B1 ;  /* 0x0000000000017941 */ /* 0x000fea0003800000 */
.L_x_12594:
[----:B0-----:R-:W-:Y:S01]  /*21ca0*/  VIADD R0, R6, 0x60 ;  /* 0x0000006006007836 */ /* 0x001fe20000000000 */
[----:B--2-4-:R-:W0:Y:S04]  /*21cb0*/  SHFL.IDX PT, R5, R5, 0x3, 0x181f ;  /* 0x00781f0005057f89 */ /* 0x014e2800000e0000 */
[----:B------:R-:W-:Y:S01]  /*21cc0*/  ISETP.GE.AND P0, PT, R0, R11, PT ;  /* 0x0000000b0000720c */ /* 0x000fe20003f06270 */
[----:B-1-3--:R1:W2:-:S12]  /*21cd0*/  SHFL.IDX PT, R2, R4, 0x3, 0x181f ;  /* 0x00781f0004027f89 */ /* 0x00a29800000e0000 */
[----:B-1----:R-:W-:Y:S05]  /*21ce0*/  @P0 BRA `(.L_x_12586) ;  /* 0x0000000000440947 */ /* 0x002fea0003800000 */
[----:B------:R-:W-:Y:S02]  /*21cf0*/  ULDC UR4, c[0x0][0xbc8] ;  /* 0x0002f20000047ab9 */ /* 0x000fe40000000800 */
[----:B------:R-:W-:Y:S02]  /*21d00*/  ISETP.GE.AND P3, PT, R189, UR4, PT ;  /* 0x00000004bd007c0c */ /* 0x000fe4000bf66270 */
[----:B------:R-:W-:Y:S02]  /*21d10*/  ISETP.GE.AND P2, PT, R191, UR4, PT ;  /* 0x00000004bf007c0c */ /* 0x000fe4000bf46270 */
[----:B------:R-:W-:Y:S02]  /*21d20*/  ISETP.GE.AND P1, PT, R190, UR4, PT ;  /* 0x00000004be007c0c */ /* 0x000fe4000bf26270 */
[----:B------:R-:W-:-:S07]  /*21d30*/  ISETP.GE.AND P0, PT, R192, UR4, PT ;  /* 0x00000004c0007c0c */ /* 0x000fce000bf06270 */
[-C--:B--2---:R-:W-:Y:S02]  /*21d40*/  @!P3 LEA R6, P6, R189, R2.reuse, 0x1 ;  /* 0x00000002bd06b211 */ /* 0x084fe400078c08ff */
[-C--:B------:R-:W-:Y:S02]  /*21d50*/  @!P2 LEA R8, P5, R191, R2.reuse, 0x1 ;  /* 0x00000002bf08a211 */ /* 0x080fe400078a08ff */
[-C--:B------:R-:W-:Y:S02]  /*21d60*/  @!P1 LEA R10, P4, R190, R2.reuse, 0x1 ;  /* 0x00000002be0a9211 */ /* 0x080fe400078808ff */
[-C--:B0-----:R-:W-:Y:S02]  /*21d70*/  @!P3 LEA.HI.X R7, R189, R5.reuse, R201, 0x1, P6 ;  /* 0x00000005bd07b211 */ /* 0x081fe400030f0cc9 */
        /* <DEDUP_REMOVED lines=8> */
.L_x_12586:
[----:B------:R-:W-:Y:S05]  /*21e00*/  BSYNC B0 ;  /* 0x0000000000007941 */ /* 0x000fea0003800000 */
.L_x_12577:
[----:B------:R-:W-:Y:S02]  /*21e10*/  ULDC UR4, c[0x0][0xd3c] ;  /* 0x00034f0000047ab9 */ /* 0x000fe40000000800 */
[----:B------:R-:W-:-:S06]  /*21e20*/  UISETP.GE.AND UP0, UPT, UR5, UR4, UPT ;  /* 0x000000040500728c */ /* 0x000fcc000bf06270 */
[----:B------:R-:W-:-:S13]  /*21e30*/  PLOP3.LUT P0, PT, PT, PT, UP0, 0x80, 0x0 ;  /* 0x000000000000781c */ /* 0x000fda0003f0f008 */
[----:B------:R-:W-:Y:S05]  /*21e40*/  @!P0 BRA `(.L_x_12596) ;  /* 0xfffffdf400748947 */ /* 0x000fea000383ffff */
[----:B------:R-:W-:Y:S05]  /*21e50*/  EXIT ;  /* 0x000000000000794d */ /* 0x000fea0003800000 */
.L_x_12462:
        /* <DEDUP_REMOVED lines=16> */
.L_x_12597:
        /* <DEDUP_REMOVED lines=40> */
.L_x_12603:
        /* <DEDUP_REMOVED lines=12> */
.L_x_12602:
[----:B------:R-:W-:Y:S05]  /*222a0*/  BSYNC B0 ;  /* 0x0000000000007941 */ /* 0x000fea0003800000 */
.L_x_12601:
        /* <DEDUP_REMOVED lines=20> */
.L_x_12599:
        /* <DEDUP_REMOVED lines=20> */
.L_x_12604:
        /* <DEDUP_REMOVED lines=59> */
.L_x_12600:
[----:B------:R-:W-:Y:S01]  /*228e0*/  ULDC UR4, c[0x0][0xd3c] ;  /* 0x00034f0000047ab9 */ /* 0x000fe20000000800 */
[----:B------:R-:W-:Y:S02]  /*228f0*/  IMAD.MOV.U32 R17, RZ, RZ, RZ ;  /* 0x000000ffff117224 */ /* 0x000fe400078e00ff */
[----:B------:R-:W-:Y:S02]  /*22900*/  IMAD.U32 R16, RZ, RZ, UR6 ;  /* 0x00000006ff107e24 */ /* 0x000fe4000f8e00ff */
[----:B------:R-:W-:Y:S02]  /*22910*/  IMAD.MOV.U32 R18, RZ, RZ, RZ ;  /* 0x000000ffff127224 */ /* 0x000fe400078e00ff */
[----:B------:R-:W-:-:S07]  /*22920*/  IMAD.U32 R19, RZ, RZ, UR4 ;  /* 0x00000004ff137e24 */ /* 0x000fce000f8e00ff */
.L_x_12605:
[----:B------:R-:W-:-:S13]  /*22930*/  ISETP.NE.AND P0, PT, R5, RZ, PT ;  /* 0x000000ff0500720c */ /* 0x000fda0003f05270 */
[----:B------:R-:W0:Y:S01]  /*22940*/  @!P0 S2R R3, SR_CgaCtaId ;  /* 0x0000000000038919 */ /* 0x000e220000008800 */
[----:B------:R-:W-:-:S04]  /*22950*/  @!P0 MOV R0, 0x400 ;  /* 0x0000040000008802 */ /* 0x000fc80000000f00 */
[----:B0-----:R-:W-:-:S05]  /*22960*/  @!P0 LEA R0, R3, R0, 0x18 ;  /* 0x0000000003008211 */ /* 0x001fca00078ec0ff */
[----:B------:R1:W-:Y:S01]  /*22970*/  @!P0 STS.128 [R0+0x324d0], R16 ;  /* 0x0324d01000008388 */ /* 0x0003e20000000c00 */
[----:B------:R-:W-:Y:S06]  /*22980*/  BAR.ARV 0x5, 0x180 ;  /* 0x0146000000007b1d */ /* 0x000fec0000002000 */
.L_x_12598:
        /* <DEDUP_REMOVED lines=32> */
.L_x_12681:
        /* <DEDUP_REMOVED lines=41> */
.L_x_12607:
        /* <DEDUP_REMOVED lines=8> */
.L_x_12608:
        /* <DEDUP_REMOVED lines=9> */
.L_x_12609:
[----:B------:R-:W4:Y:S01]  /*22f30*/  LDL R6, [R1+0x440] ;  /* 0x0004400001067983 */ /* 0x000f220000100800 */
[----:B012---:R-:W0:Y:S01]  /*22f40*/  LDC R0, c[0x0][0x448] ;  /* 0x00011200ff007b82 */ /* 0x007e220000000800 */
[----:B------:R-:W-:Y:S01]  /*22f50*/  IMAD.SHL.U32 R37, R17, 0x80, RZ ;  /* 0x0000008011257824 */ /* 0x000fe200078e00ff */
[----:B------:R-:W-:Y:S01]  /*22f60*/  LOP3.LUT R23, R23, 0xfffeffff, RZ, 0xc0, !PT ;  /* 0xfffeffff17177812 */ /* 0x000fe200078ec0ff */
[----:B-----5:R-:W-:-:S05]  /*22f70*/  IMAD.IADD R17, R7, 0x1, -R30 ;  /* 0x0000000107117824 */ /* 0x020fca00078e0a1e */
[----:B---3--:R-:W1:Y:S01]  /*22f80*/  LDC.64 R2, c[0x0][0xad8] ;  /* 0x0002b600ff027b82 */ /* 0x008e620000000a00 */
[----:B0-----:R-:W-:Y:S01]  /*22f90*/  ISETP.NE.AND P2, PT, R0, 0x1, PT ;  /* 0x000000010000780c */ /* 0x001fe20003f45270 */
[----:B------:R-:W-:Y:S01]  /*22fa0*/  VIADD R0, R37, 0x7f ;  /* 0x0000007f25007836 */ /* 0x000fe20000000000 */
[----:B-1----:R-:W-:-:S11]  /*22fb0*/  ISETP.GE.AND P1, PT, R3, 0x1, PT ;  /* 0x000000010300780c */ /* 0x002fd60003f26270 */
[----:B------:R-:W0:Y:S01]  /*22fc0*/  @P2 LDC R5, c[0x0][0x44c] ;  /* 0x00011300ff052b82 */ /* 0x000e220000000800 */
[----:B------:R-:W-:-:S07]  /*22fd0*/  @P2 LOP3.LUT R23, R23, 0x10000, RZ, 0xfc, !PT ;  /* 0x0001000017172812 */ /* 0x000fce00078efcff */
[----:B------:R-:W1:Y:S01]  /*22fe0*/  @P2 LDC R9, c[0x0][0x450] ;  /* 0x00011400ff092b82 */ /* 0x000e620000000800 */
[----:B0-----:R-:W-:-:S05]  /*22ff0*/  @P2 IMAD.HI.U32 R4, R0, R5, RZ ;  /* 0x0000000500042227 */ /* 0x001fca00078e00ff */
[----:B-1----:R-:W-:Y:S02]  /*23000*/  @P2 SHF.R.U32.HI R0, RZ, R9, R4 ;  /* 0x00000009ff002219 */ /* 0x002fe40000011604 */
[----:B----4-:R-:W-:-:S05]  /*23010*/  IADD3 R5, R17, 0x1, -R6 ;  /* 0x0000000111057810 */ /* 0x010fca0007ffe806 */
        /* <DEDUP_REMOVED lines=14> */
.L_x_12612:
[----:B------:R-:W-:-:S13]  /*23100*/  ISETP.NE.AND P0, PT, R3, 0x1, PT ;  /* 0x000000010300780c */ /* 0x000fda0003f05270 */
[----:B------:R-:W0:Y:S02]  /*23110*/  @P0 LDC.64 R4, c[0x0][0xae0] ;  /* 0x0002b800ff040b82 */ /* 0x000e240000000a00 */
[----:B0-----:R-:W-:-:S05]  /*23120*/  @P0 IMAD.HI.U32 R4, R0, R4, RZ ;  /* 0x0000000400040227 */ /* 0x001fca00078e00ff */
[----:B------:R-:W-:-:S07]  /*23130*/  @P0 SHF.R.U32.HI R0, RZ, R5, R4 ;  /* 0x00000005ff000219 */ /* 0x000fce0000011604 */
.L_x_12613:
[----:B------:R-:W-:Y:S05]  /*23140*/  BSYNC B0 ;  /* 0x0000000000007941 */ /* 0x000fea0003800000 */
.L_x_12611:
[----:B------:R-:W-:-:S05]  /*23150*/  IMAD R5, R0, R3, R3 ;  /* 0x0000000300057224 */ /* 0x000fca00078e0203 */
[----:B------:R-:W-:-:S07]  /*23160*/  VIMNMX R2, R2, R5, PT ;  /* 0x0000000502027248 */ /* 0x000fce0003fe0100 */
.L_x_12610:
        /* <DEDUP_REMOVED lines=29> */
.L_x_12616:
[----:B------:R-:W-:-:S13]  /*23340*/  ISETP.NE.AND P0, PT, R3, 0x1, PT ;  /* 0x000000010300780c */ /* 0x000fda0003f05270 */
[----:B------:R-:W1:Y:S02]  /*23350*/  @P0 LDC.64 R4, c[0x0][0xae0] ;  /* 0x0002b800ff040b82 */ /* 0x000e640000000a00 */
[----:B-1----:R-:W-:-:S05]  /*23360*/  @P0 IMAD.HI.U32 R4, R2, R4, RZ ;  /* 0x0000000402040227 */ /* 0x002fca00078e00ff */
[----:B------:R-:W-:-:S07]  /*23370*/  @P0 SHF.R.U32.HI R2, RZ, R5, R4 ;  /* 0x00000005ff020219 */ /* 0x000fce0000011604 */
.L_x_12617:
[----:B------:R-:W-:Y:S05]  /*23380*/  BSYNC B0 ;  /* 0x0000000000007941 */ /* 0x000fea0003800000 */
.L_x_12615:
[----:B------:R-:W-:-:S05]  /*23390*/  IMAD R3, R2, R3, RZ ;  /* 0x0000000302037224 */ /* 0x000fca00078e02ff */
[----:B------:R-:W-:-:S07]  /*233a0*/  VIMNMX R0, R0, R3, !PT ;  /* 0x0000000300007248 */ /* 0x000fce0007fe0100 */
.L_x_12614:
        /* <DEDUP_REMOVED lines=24> */
.L_x_12619:
        /* <DEDUP_REMOVED lines=20> */
.L_x_12622:
[----:B------:R-:W-:Y:S05]  /*23670*/  BSYNC B6 ;  /* 0x0000000000067941 */ /* 0x000fea0003800000 */
.L_x_12621:
        /* <DEDUP_REMOVED lines=20> */
.L_x_12625:
        /* <DEDUP_REMOVED lines=15> */
.L_x_12624:
[----:B------:R-:W-:Y:S05]  /*238b0*/  BSYNC B6 ;  /* 0x0000000000067941 */ /* 0x000fea0003800000 */
.L_x_12623:
[----:B------:R-:W1:Y:S01]  /*238c0*/  S2R R20, SR_TID.X ;  /* 0x0000000000147919 */ /* 0x000e620000002100 */
[----:B------:R-:W-:Y:S01]  /*238d0*/  ULDC.64 UR4, c[0x0][0xaf0] ;  /* 0x0002bc0000047ab9 */ /* 0x000fe20000000a00 */
[----:B------:R-:W-:Y:S01]  /*238e0*/  IMAD.MOV.U32 R28, RZ, RZ, R19 ;  /* 0x000000ffff1c7224 */ /* 0x000fe200078e0013 */
[----:B------:R-:W-:Y:S01]  /*238f0*/  ISETP.NE.U32.AND P0, PT, RZ, UR4, PT ;  /* 0x00000004ff007c0c */ /* 0x000fe2000bf05070 */
[----:B------:R-:W-:-:S03]  /*23900*/  ULDC UR4, c[0x0][0x320] ;  /* 0x0000c80000047ab9 */ /* 0x000fc60000000800 */
[----:B------:R-:W-:-:S13]  /*23910*/  ISETP.NE.AND.EX P0, PT, RZ, UR5, PT, P0 ;  /* 0x00000005ff007c0c */ /* 0x000fda000bf05300 */
[----:B------:R-:W2:Y:S01]  /*23920*/  @P0 LDC.64 R2, c[0x0][0xaf0] ;  /* 0x0002bc00ff020b82 */ /* 0x000ea20000000a00 */
[----:B-1----:R-:W-:Y:S01]  /*23930*/  IMAD.SHL.U32 R34, R20, 0x8, RZ ;  /* 0x0000000814227824 */ /* 0x002fe200078e00ff */
[----:B------:R-:W-:-:S06]  /*23940*/  LOP3.LUT R23, R23, 0xffffffef, RZ, 0xc0, !PT ;  /* 0xffffffef17177812 */ /* 0x000fcc00078ec0ff */
[----:B------:R-:W1:Y:S01]  /*23950*/  LDC R20, c[0x0][0x430] ;  /* 0x00010c00ff147b82 */ /* 0x000e620000000800 */
[----:B------:R-:W-:-:S04]  /*23960*/  LOP3.LUT R34, R34, 0x38, RZ, 0xc0, !PT ;  /* 0x0000003822227812 */ /* 0x000fc800078ec0ff */
[----:B------:R-:W-:Y:S01]  /*23970*/  LOP3.LUT R32, R34, 0x40, RZ, 0xfc, !PT ;  /* 0x0000004022207812 */ /* 0x000fe200078efcff */
[----:B--2---:R-:W-:-:S03]  /*23980*/  @P0 IMAD.WIDE R2, R19, 0x4, R2 ;  /* 0x0000000413020825 */ /* 0x004fc600078e0202 */
        /* <DEDUP_REMOVED lines=17> */
.L_x_12699:
[----:B------:R-:W1:Y:S01]  /*23aa0*/  S2R R2, SR_TID.X ;  /* 0x0000000000027919 */ /* 0x000e620000002100 */
[----:B------:R-:W-:Y:S01]  /*23ab0*/  ISETP.NE.AND P1, PT, R20, 0x1, PT ;  /* 0x000000011400780c */ /* 0x000fe20003f25270 */
[----:B------:R-:W-:Y:S01]  /*23ac0*/  IMAD.MOV.U32 R36, RZ, RZ, RZ ;  /* 0x000000ffff247224 */ /* 0x000fe200078e00ff */
[----:B-----5:R-:W-:Y:S01]  /*23ad0*/  SHF.R.S32.HI R32, RZ, 0x1f, R28 ;  /* 0x0000001fff207819 */ /* 0x020fe2000001141c */
[----:B------:R-:W2:Y:S01]  /*23ae0*/  S2R R3, SR_TID.X ;  /* 0x0000000000037919 */ /* 0x000ea20000002100 */
[----:B------:R-:W-:-:S09]  /*23af0*/  LOP3.LUT R23, R23, 0xffff7fff, RZ, 0xc0, !PT ;  /* 0xffff7fff17177812 */ /* 0x000fd200078ec0ff */
[----:B------:R-:W3:Y:S01]  /*23b00*/  @P1 LDC R5, c[0x0][0x434] ;  /* 0x00010d00ff051b82 */ /* 0x000ee20000000800 */
[----:B------:R-:W-:-:S07]  /*23b10*/  @P1 LOP3.LUT R23, R23, 0x8000, RZ, 0xfc, !PT ;  /* 0x0000800017171812 */ /* 0x000fce00078efcff */
[----:B------:R-:W4:Y:S01]  /*23b20*/  @P1 LDC R4, c[0x0][0x438] ;  /* 0x00010e00ff041b82 */ /* 0x000f220000000800 */
[----:B-1----:R-:W-:Y:S01]  /*23b30*/  LOP3.LUT R2, R2, 0x7f, RZ, 0xc0, !PT ;  /* 0x0000007f02027812 */ /* 0x002fe200078ec0ff */
[----:B--2---:R-:W-:-:S03]  /*23b40*/  IMAD.SHL.U32 R10, R3, 0x10, RZ ;  /* 0x00000010030a7824 */ /* 0x004fc600078e00ff */
[----:B------:R-:W-:-:S04]  /*23b50*/  SHF.R.U32.HI R2, RZ, 0x3, R2 ;  /* 0x00000003ff027819 */ /* 0x000fc80000011602 */
[----:B------:R-:W-:-:S05]  /*23b60*/  LOP3.LUT R10, R2, 0x70, R10, 0xf8, !PT ;  /* 0x00000070020a7812 */ /* 0x000fca00078ef80a */
[----:B------:R-:W-:-:S05]  /*23b70*/  IMAD R8, R0, 0x60, R10 ;  /* 0x0000006000087824 */ /* 0x000fca00078e020a */
[C---:B------:R-:W-:Y:S01]  /*23b80*/  ISETP.GE.AND P0, PT, R8.reuse, R17, PT ;  /* 0x000000110800720c */ /* 0x040fe20003f06270 */
[----:B------:R-:W-:-:S03]  /*23b90*/  IMAD.IADD R8, R8, 0x1, R30 ;  /* 0x0000000108087824 */ /* 0x000fc600078e021e */
[----:B------:R-:W-:Y:S01]  /*23ba0*/  ISETP.GT.U32.OR P0, PT, R10, 0x5f, P0 ;  /* 0x0000005f0a00780c */ /* 0x000fe20000704470 */
[----:B---3--:R-:W-:-:S04]  /*23bb0*/  @P1 IMAD.HI.U32 R5, R8, R5, RZ ;  /* 0x0000000508051227 */ /* 0x008fc800078e00ff */
[----:B------:R-:W-:Y:S01]  /*23bc0*/  IMAD.MOV.U32 R6, RZ, RZ, R8 ;  /* 0x000000ffff067224 */ /* 0x000fe200078e0008 */
[----:B----4-:R-:W-:-:S07]  /*23bd0*/  @P1 SHF.R.U32.HI R6, RZ, R4, R5 ;  /* 0x00000004ff061219 */ /* 0x010fce0000011605 */
[----:B------:R-:W1:Y:S01]  /*23be0*/  @!P0 LDC.64 R2, c[0x0][0x428] ;  /* 0x00010a00ff028b82 */ /* 0x000e620000000a00 */
[----:B------:R-:W-:-:S07]  /*23bf0*/  @!P0 SHF.R.S32.HI R7, RZ, 0x1f, R6 ;  /* 0x0000001fff078819 */ /* 0x000fce0000011406 */
[----:B------:R-:W2:Y:S01]  /*23c00*/  @!P0 LDC.64 R4, c[0x0][0x418] ;  /* 0x00010600ff048b82 */ /* 0x000ea20000000a00 */
[----:B-1----:R-:W-:-:S04]  /*23c10*/  @!P0 IMAD R9, R32, R2, RZ ;  /* 0x0000000220098224 */ /* 0x002fc800078e02ff */
[C---:B------:R-:W-:Y:S02]  /*23c20*/  @!P0 IMAD R9, R28.reuse, R3, R9 ;  /* 0x000000031c098224 */ /* 0x040fe400078e0209 */
[----:B------:R-:W-:-:S04]  /*23c30*/  @!P0 IMAD.WIDE.U32 R2, R28, R2, R6 ;  /* 0x000000021c028225 */ /* 0x000fc800078e0006 */
[----:B------:R-:W-:Y:S01]  /*23c40*/  @!P0 IMAD.IADD R9, R3, 0x1, R9 ;  /* 0x0000000103098824 */ /* 0x000fe200078e0209 */
[----:B--2---:R-:W-:Y:S01]  /*23c50*/  @!P0 LEA R4, P1, R2, R4, 0x2 ;  /* 0x0000000402048211 */ /* 0x004fe200078210ff */
[----:B------:R-:W-:-:S03]  /*23c60*/  IMAD.MOV R3, RZ, RZ, -R6 ;  /* 0x000000ffff037224 */ /* 0x000fc600078e0a06 */
[----:B------:R-:W-:Y:S01]  /*23c70*/  @!P0 LEA.HI.X R5, R2, R5, R9, 0x2, P1 ;  /* 0x0000000502058211 */ /* 0x000fe200008f1409 */
[----:B------:R-:W-:Y:S02]  /*23c80*/  IMAD R3, R20, R3, R8 ;  /* 0x0000000314037224 */ /* 0x000fe400078e0208 */
[----:B------:R-:W-:Y:S02]  /*23c90*/  IMAD.U32 R2, RZ, RZ, UR38 ;  /* 0x00000026ff027e24 */ /* 0x000fe4000f8e00ff */
[----:B------:R1:W5:Y:S01]  /*23ca0*/  @!P0 LDG.E R36, desc[UR36][R4.64] ;  /* 0x0000002404248981 */ /* 0x000362000c1e1900 */
[----:B------:R-:W-:Y:S02]  /*23cb0*/  ISETP.GT.U32.AND P1, PT, R10, 0x5f, PT ;  /* 0x0000005f0a00780c */ /* 0x000fe40003f24070 */
[----:B------:R-:W-:Y:S01]  /*23cc0*/  ISETP.NE.AND P0, PT, R2, 0x3, PT ;  /* 0x000000030200780c */ /* 0x000fe20003f05270 */
[----:B------:R2:W-:Y:S01]  /*23cd0*/  STL [R1+0x444], R3 ;  /* 0x0004440301007387 */ /* 0x0005e20000100800 */
[----:B------:R-:W-:-:S02]  /*23ce0*/  LOP3.LUT R23, R23, 0xfffffbff, RZ, 0xc0, !PT ;  /* 0xfffffbff17177812 */ /* 0x000fc400078ec0ff */
[----:B------:R-:W-:Y:S02]  /*23cf0*/  SHF.R.S32.HI R27, RZ, 0x1f, R18 ;  /* 0x0000001fff1b7819 */ /* 0x000fe40000011412 */
[----:B--2---:R-:W-:-:S07]  /*23d00*/  SEL R3, RZ, 0x1, P2 ;  /* 0x00000001ff037807 */ /* 0x004fce0001000000 */
[----:B------:R-:W-:Y:S01]  /*23d10*/  @P0 LOP3.LUT R23, R23, 0x400, RZ, 0xfc, !PT ;  /* 0x0000040017170812 */ /* 0x000fe200078efcff */
[----:B------:R1:W-:Y:S03]  /*23d20*/  STL [R1+0x46c], R3 ;  /* 0x00046c0301007387 */ /* 0x0003e60000100800 */
[----:B------:R-:W-:-:S04]  /*23d30*/  LOP3.LUT R23, R23, 0xffffffdf, RZ, 0xc0, !PT ;  /* 0xffffffdf17177812 */ /* 0x000fc800078ec0ff */
[----:B------:R-:W-:Y:S01]  /*23d40*/  @P1 LOP3.LUT R23, R23, 0x20, RZ, 0xfc, !PT ;  /* 0x0000002017171812 */ /* 0x000fe200078efcff */
[----:B------:R-:W-:Y:S06]  /*23d50*/  @!P0 BRA `(.L_x_12627) ;  /* 0x0000000000048947 */ /* 0x000fec0003800000 */
[----:B------:R-:W-:Y:S01]  /*23d60*/  BPT.TRAP 0x1 ;  /* 0x000000040000795c */ /* 0x000fe20000300000 */
.L_x_12627:
[----:B0-----:R-:W-:Y:S01]  /*23d70*/  IMAD R31, R0, -0x60, R17 ;  /* 0xffffffa0001f7824 */ /* 0x001fe200078e0211 */
[----:B------:R-:W-:Y:S01]  /*23d80*/  SHF.L.U32 R0, R26, 0x1f, RZ ;  /* 0x0000001f1a007819 */ /* 0x000fe200000006ff */
[----:B------:R-:W-:Y:S01]  /*23d90*/  IMAD R17, R24, 0x8, R22 ;  /* 0x0000000818117824 */ /* 0x000fe200078e0216 */
[----:B------:R-:W-:Y:S03]  /*23da0*/  BSSY B0, `(.L_x_12628) ;  /* 0x0000003000007945 */ /* 0x000fe60003800000 */
[----:B------:R-:W0:Y:S02]  /*23db0*/  SYNCS.PHASECHK.TRANS64.TRYWAIT P0, [R17+URZ+0x32440], R0 ;  /* 0x03244000110075a7 */ /* 0x000e24000800017f */
[----:B0-----:R-:W-:Y:S05]  /*23dc0*/  @!P0 BRA `(.L_x_12629) ;  /* 0x0000004800908947 */ /* 0x001fea0003800000 */
.L_x_12700:
[----:B------:R-:W-:Y:S05]  /*23dd0*/  BSYNC B0 ;  /* 0x0000000000007941 */ /* 0x000fea0003800000 */
.L_x_12628:
[----:B------:R-:W0:Y:S01]  /*23de0*/  LDL R2, [R1+0x444] ;  /* 0x0004440001027983 */ /* 0x000e220000100800 */
[----:B------:R-:W-:Y:S01]  /*23df0*/  ULDC.64 UR4, c[0x0][0x300] ;  /* 0x0000c00000047ab9 */ /* 0x000fe20000000a00 */
[----:B-1---5:R-:W-:Y:S02]  /*23e00*/  SHF.R.S32.HI R4, RZ, 0x1f, R36 ;  /* 0x0000001fff047819 */ /* 0x022fe40000011424 */
        /* <DEDUP_REMOVED lines=87> */
.L_x_12714:
        /* <DEDUP_REMOVED lines=10> */
.L_x_12631:
        /* <DEDUP_REMOVED lines=10> */
.L_x_12632:
        /* <DEDUP_REMOVED lines=31> */
.L_x_12634:
[----:B------:R-:W-:Y:S05]  /*246b0*/  BSYNC B6 ;  /* 0x0000000000067941 */ /* 0x000fea0003800000 */
.L_x_12633:
[----:B------:R-:W3:Y:S01]  /*246c0*/  LDL R20, [R1+0x454] ;  /* 0x0004540001147983 */ /* 0x000ee20000100800 */
[----:B------:R-:W-:Y:S01]  /*246d0*/  IMAD.MOV.U32 R21, RZ, RZ, R34 ;  /* 0x000000ffff157224 */ /* 0x000fe200078e0022 */
[----:B------:R-:W-:Y:S01]  /*246e0*/  ULDC.64 UR4, c[0x0][0x298] ;  /* 0x0000a60000047ab9 */ /* 0x000fe20000000a00 */
[----:B0-----:R-:W0:Y:S01]  /*246f0*/  LDC R5, c[0x0][0x448] ;  /* 0x00011200ff057b82 */ /* 0x001e220000000800 */
[----:B------:R-:W4:Y:S01]  /*24700*/  S2R R2, SR_TID.X ;  /* 0x0000000000027919 */ /* 0x000f220000002100 */
[----:B------:R-:W5:Y:S01]  /*24710*/  S2R R34, SR_TID.X ;  /* 0x0000000000227919 */ /* 0x000f620000002100 */
[----:B----4-:R-:W-:-:S04]  /*24720*/  LOP3.LUT R2, R2, 0x7f, RZ, 0xc0, !PT ;  /* 0x0000007f02027812 */ /* 0x010fc800078ec0ff */
[----:B--2---:R-:W-:Y:S02]  /*24730*/  SHF.R.U32.HI R0, RZ, 0x3, R2 ;  /* 0x00000003ff007819 */ /* 0x004fe40000011602 */
[----:B------:R-:W2:Y:S01]  /*24740*/  LDC R2, c[0x0][0x448] ;  /* 0x00011200ff027b82 */ /* 0x000ea20000000800 */
[----:B---3--:R-:W-:Y:S02]  /*24750*/  IMAD.MOV.U32 R4, RZ, RZ, R20 ;  /* 0x000000ffff047224 */ /* 0x008fe400078e0014 */
[----:B------:R-:W3:Y:S01]  /*24760*/  LDL R20, [R1+0x44c] ;  /* 0x00044c0001147983 */ /* 0x000ee20000100800 */
[----:B--2---:R-:W-:Y:S01]  /*24770*/  ISETP.NE.AND P6, PT, R2, 0x1, PT ;  /* 0x000000010200780c */ /* 0x004fe20003fc5270 */
[----:B-----5:R-:W-:Y:S02]  /*24780*/  IMAD.SHL.U32 R34, R34, 0x10, RZ ;  /* 0x0000001022227824 */ /* 0x020fe400078e00ff */
[----:B------:R-:W-:Y:S01]  /*24790*/  IMAD R4, R4, UR4, RZ ;  /* 0x0000000404047c24 */ /* 0x000fe2000f8e02ff */
[----:B------:R-:W2:Y:S02]  /*247a0*/  S2R R6, SR_TID.X ;  /* 0x0000000000067919 */ /* 0x000ea40000002100 */
[----:B------:R-:W-:Y:S01]  /*247b0*/  LOP3.LUT R34, R0, 0x70, R34, 0xf8, !PT ;  /* 0x0000007000227812 */ /* 0x000fe200078ef822 */
[----:B------:R-:W-:-:S04]  /*247c0*/  IMAD R4, R35, UR5, R4 ;  /* 0x0000000523047c24 */ /* 0x000fc8000f8e0204 */
[----:B------:R-:W-:Y:S02]  /*247d0*/  IMAD.IADD R34, R34, 0x1, R37 ;  /* 0x0000000122227824 */ /* 0x000fe400078e0225 */
[----:B------:R-:W4:Y:S02]  /*247e0*/  @P6 LDC R3, c[0x0][0x44c] ;  /* 0x00011300ff036b82 */ /* 0x000f240000000800 */
[----:B------:R-:W-:-:S06]  /*247f0*/  IMAD.MOV.U32 R0, RZ, RZ, R34 ;  /* 0x000000ffff007224 */ /* 0x000fcc00078e0022 */
[----:B------:R-:W5:Y:S01]  /*24800*/  @P6 LDC R2, c[0x0][0x450] ;  /* 0x00011400ff026b82 */ /* 0x000f620000000800 */
[----:B----4-:R-:W-:-:S05]  /*24810*/  @P6 IMAD.HI.U32 R3, R34, R3, RZ ;  /* 0x0000000322036227 */ /* 0x010fca00078e00ff */
[----:B-----5:R-:W-:Y:S01]  /*24820*/  @P6 SHF.R.U32.HI R0, RZ, R2, R3 ;  /* 0x00000002ff006219 */ /* 0x020fe20000011603 */
        /* <DEDUP_REMOVED lines=9> */
[----:B--2---:R-:W-:-:S04]  /*248c0*/  LOP3.LUT R21, R6, 0x7f, RZ, 0xc0, !PT ;  /* 0x0000007f06157812 */ /* 0x004fc800078ec0ff */
[----:B------:R-:W-:Y:S01]  /*248d0*/  SHF.R.U32.HI R21, RZ, 0x3, R21 ;  /* 0x00000003ff157819 */ /* 0x000fe20000011615 */
[C---:B---3--:R-:W-:Y:S02]  /*248e0*/  IMAD R4, R20.reuse, UR5, R4 ;  /* 0x0000000514047c24 */ /* 0x048fe4000f8e0204 */
[----:B------:R-:W-:Y:S01]  /*248f0*/  IMAD.WIDE.U32 R2, R20, UR4, R2 ;  /* 0x0000000414027c25 */ /* 0x000fe2000f8e0002 */
[----:B------:R-:W-:-:S03]  /*24900*/  ULDC.64 UR4, c[0x0][0x2d0] ;  /* 0x0000b40000047ab9 */ /* 0x000fc60000000a00 */
[----:B------:R-:W-:Y:S01]  /*24910*/  IMAD.IADD R3, R3, 0x1, R4 ;  /* 0x0000000103037824 */ /* 0x000fe200078e0204 */
[----:B------:R-:W-:Y:S01]  /*24920*/  SHF.R.S32.HI R4, RZ, 0x1f, R0 ;  /* 0x0000001fff047819 */ /* 0x000fe20000011400 */
[----:B------:R-:W-:Y:S02]  /*24930*/  IMAD.SHL.U32 R20, R6, 0x8, RZ ;  /* 0x0000000806147824 */ /* 0x000fe400078e00ff */
[----:B------:R-:W-:-:S03]  /*24940*/  IMAD.WIDE.U32 R2, R0, UR4, R2 ;  /* 0x0000000400027c25 */ /* 0x000fc6000f8e0002 */
[----:B------:R-:W-:Y:S01]  /*24950*/  LOP3.LUT R20, R20, 0x38, RZ, 0xc0, !PT ;  /* 0x0000003814147812 */ /* 0x000fe200078ec0ff */
[----:B------:R-:W-:-:S04]  /*24960*/  IMAD R4, R4, UR4, RZ ;  /* 0x0000000404047c24 */ /* 0x000fc8000f8e02ff */
[----:B------:R-:W-:Y:S01]  /*24970*/  IMAD R4, R0, UR5, R4 ;  /* 0x0000000500047c24 */ /* 0x000fe2000f8e0204 */
[----:B------:R-:W-:Y:S01]  /*24980*/  ULDC.64 UR4, c[0x0][0x2c8] ;  /* 0x0000b20000047ab9 */ /* 0x000fe20000000a00 */
[----:B------:R-:W-:Y:S02]  /*24990*/  IMAD.MOV R0, RZ, RZ, -R0 ;  /* 0x000000ffff007224 */ /* 0x000fe400078e0a00 */
[----:B------:R-:W-:Y:S02]  /*249a0*/  IMAD.IADD R3, R3, 0x1, R4 ;  /* 0x0000000103037824 */ /* 0x000fe400078e0204 */
[----:B0-----:R-:W-:-:S04]  /*249b0*/  IMAD R0, R5, R0, R34 ;  /* 0x0000000005007224 */ /* 0x001fc800078e0222 */
        /* <DEDUP_REMOVED lines=13> */
[----:B------:R-:W-:Y:S01]  /*24a90*/  IMAD.IADD R37, R21, 0x1, R37 ;  /* 0x0000000115257824 */ /* 0x000fe200078e0225 */
[----:B------:R-:W-:Y:S02]  /*24aa0*/  LOP3.LUT R23, R23, 0xffffdfff, RZ, 0xc0, !PT ;  /* 0xffffdfff17177812 */ /* 0x000fe400078ec0ff */
[----:B------:R-:W0:Y:S01]  /*24ab0*/  SHFL.IDX PT, R3, R0, RZ, 0x181f ;  /* 0x00181fff00037589 */ /* 0x000e2200000e0000 */
[----:B------:R-:W-:-:S03]  /*24ac0*/  VIADD R6, R37, 0x10 ;  /* 0x0000001025067836 */ /* 0x000fc60000000000 */
[----:B------:R-:W-:Y:S04]  /*24ad0*/  SHFL.IDX PT, R12, R0, 0x1, 0x181f ;  /* 0x00381f00000c7f89 */ /* 0x000fe800000e0000 */
[----:B------:R-:W-:Y:S04]  /*24ae0*/  SHFL.IDX PT, R10, R0, 0x2, 0x181f ;  /* 0x00581f00000a7f89 */ /* 0x000fe800000e0000 */
[----:B------:R-:W-:Y:S01]  /*24af0*/  SHFL.IDX PT, R9, R0, 0x3, 0x181f ;  /* 0x00781f0000097f89 */ /* 0x000fe200000e0000 */
[----:B--2---:R-:W-:-:S03]  /*24b00*/  IMAD R5, R2, R5, RZ ;  /* 0x0000000502057224 */ /* 0x004fc600078e02ff */
[----:B------:R-:W2:Y:S02]  /*24b10*/  SHFL.IDX PT, R2, R4, RZ, 0x181f ;  /* 0x00181fff04027589 */ /* 0x000ea400000e0000 */
[CC--:B------:R-:W-:Y:S02]  /*24b20*/  ISETP.GE.AND P6, PT, R37.reuse, R5.reuse, PT ;  /* 0x000000052500720c */ /* 0x0c0fe40003fc6270 */
[----:B------:R-:W-:Y:S01]  /*24b30*/  ISETP.GE.AND P5, PT, R6, R5, PT ;  /* 0x000000050600720c */ /* 0x000fe20003fa6270 */
[----:B------:R-:W-:-:S05]  /*24b40*/  VIADD R6, R37, 0x20 ;  /* 0x0000002025067836 */ /* 0x000fca0000000000 */
[----:B------:R-:W-:-:S05]  /*24b50*/  ISETP.GE.AND P3, PT, R6, R5, PT ;  /* 0x000000050600720c */ /* 0x000fca0003f66270 */
[----:B0-----:R-:W-:Y:S02]  /*24b60*/  @!P6 LEA R3, P1, R20, R3, 0x1 ;  /* 0x000000031403e211 */ /* 0x001fe400078208ff */
[----:B------:R-:W-:-:S04]  /*24b70*/  @P6 LOP3.LUT R23, R23, 0x2000, RZ, 0xfc, !PT ;  /* 0x0000200017176812 */ /* 0x000fc800078efcff */
[----:B------:R-:W-:Y:S01]  /*24b80*/  LOP3.LUT R23, R23, 0xffffefff, RZ, 0xc0, !PT ;  /* 0xffffefff17177812 */ /* 0x000fe200078ec0ff */
[----:B--2---:R-:W-:Y:S01]  /*24b90*/  @!P6 IMAD.X R8, RZ, RZ, R2, P1 ;  /* 0x000000ffff08e224 */ /* 0x004fe200008e0602 */
[----:B------:R-:W-:Y:S01]  /*24ba0*/  @!P5 LEA R12, P1, R20, R12, 0x1 ;  /* 0x0000000c140cd211 */ /* 0x000fe200078208ff */
[----:B------:R-:W0:Y:S01]  /*24bb0*/  SHFL.IDX PT, R2, R4, 0x1, 0x181f ;  /* 0x00381f0004027f89 */ /* 0x000e2200000e0000 */
[----:B------:R-:W-:-:S04]  /*24bc0*/  @P5 LOP3.LUT R23, R23, 0x1000, RZ, 0xfc, !PT ;  /* 0x0000100017175812 */ /* 0x000fc800078efcff */
[----:B------:R-:W-:-:S04]  /*24bd0*/  LOP3.LUT R23, R23, 0xfffff7ff, RZ, 0xc0, !PT ;  /* 0xfffff7ff17177812 */ /* 0x000fc800078ec0ff */
[----:B------:R-:W-:-:S04]  /*24be0*/  @P3 LOP3.LUT R23, R23, 0x800, RZ, 0xfc, !PT ;  /* 0x0000080017173812 */ /* 0x000fc800078efcff */
[----:B------:R-:W-:Y:S01]  /*24bf0*/  LOP3.LUT R23, R23, 0xfffffdff, RZ, 0xc0, !PT ;  /* 0xfffffdff17177812 */ /* 0x000fe200078ec0ff */
[----:B0-----:R-:W-:Y:S01]  /*24c00*/  @!P5 IMAD.X R7, RZ, RZ, R2, P1 ;  /* 0x000000ffff07d224 */ /* 0x001fe200008e0602 */
[----:B------:R-:W-:Y:S01]  /*24c10*/  @!P3 LEA R10, P1, R20, R10, 0x1 ;  /* 0x0000000a140ab211 */ /* 0x000fe200078208ff */
[----:B------:R-:W0:Y:S04]  /*24c20*/  SHFL.IDX PT, R2, R4, 0x2, 0x181f ;  /* 0x00581f0004027f89 */ /* 0x000e2800000e0000 */
[----:B0-----:R-:W-:Y:S02]  /*24c30*/  @!P3 IMAD.X R6, RZ, RZ, R2, P1 ;  /* 0x000000ffff06b224 */ /* 0x001fe400008e0602 */
[----:B------:R-:W-:-:S05]  /*24c40*/  VIADD R2, R37, 0x30 ;  /* 0x0000003025027836 */ /* 0x000fca0000000000 */
[----:B------:R-:W-:Y:S01]  /*24c50*/  ISETP.GE.AND P2, PT, R2, R5, PT ;  /* 0x000000050200720c */ /* 0x000fe20003f46270 */
[----:B------:R-:W-:-:S05]  /*24c60*/  VIADD R2, R37, 0x40 ;  /* 0x0000004025027836 */ /* 0x000fca0000000000 */
[----:B------:R-:W-:Y:S02]  /*24c70*/  ISETP.GE.AND P4, PT, R2, R5, PT ;  /* 0x000000050200720c */ /* 0x000fe40003f86270 */
[----:B------:R-:W0:Y:S05]  /*24c80*/  SHFL.IDX PT, R2, R4, 0x3, 0x181f ;  /* 0x00781f0004027f89 */ /* 0x000e2a00000e0000 */
[----:B------:R-:W-:Y:S02]  /*24c90*/  @!P2 LEA R13, P1, R20, R9, 0x1 ;  /* 0x00000009140da211 */ /* 0x000fe400078208ff */
[----:B------:R-:W2:Y:S01]  /*24ca0*/  SHFL.IDX PT, R9, R0, 0x4, 0x181f ;  /* 0x00981f0000097f89 */ /* 0x000ea200000e0000 */
[----:B------:R-:W-:-:S04]  /*24cb0*/  @P2 LOP3.LUT R23, R23, 0x200, RZ, 0xfc, !PT ;  /* 0x0000020017172812 */ /* 0x000fc800078efcff */
[----:B------:R-:W-:-:S04]  /*24cc0*/  LOP3.LUT R23, R23, 0xfffffeff, RZ, 0xc0, !PT ;  /* 0xfffffeff17177812 */ /* 0x000fc800078ec0ff */
[----:B------:R-:W-:-:S04]  /*24cd0*/  @P4 LOP3.LUT R23, R23, 0x100, RZ, 0xfc, !PT ;  /* 0x0000010017174812 */ /* 0x000fc800078efcff */
[----:B------:R-:W-:Y:S01]  /*24ce0*/  LOP3.LUT R23, R23, 0xffffff7f, RZ, 0xc0, !PT ;  /* 0xffffff7f17177812 */ /* 0x000fe200078ec0ff */
[----:B0-----:R-:W-:Y:S02]  /*24cf0*/  @!P2 IMAD.X R11, RZ, RZ, R2, P1 ;  /* 0x000000ffff0ba224 */ /* 0x001fe400008e0602 */
[----:B------:R-:W0:Y:S01]  /*24d00*/  SHFL.IDX PT, R2, R4, 0x4, 0x181f ;  /* 0x00981f0004027f89 */ /* 0x000e2200000e0000 */
[----:B--2---:R-:W-:-:S03]  /*24d10*/  @!P4 LEA R15, P1, R20, R9, 0x1 ;  /* 0x00000009140fc211 */ /* 0x004fc600078208ff */
[----:B------:R-:W-:Y:S02]  /*24d20*/  SHFL.IDX PT, R9, R0, 0x6, 0x181f ;  /* 0x00d81f0000097f89 */ /* 0x000fe400000e0000 */
[----:B0-----:R-:W-:Y:S02]  /*24d30*/  @!P4 IMAD.X R14, RZ, RZ, R2, P1 ;  /* 0x000000ffff0ec224 */ /* 0x001fe400008e0602 */
[----:B------:R-:W-:Y:S02]  /*24d40*/  @!P6 IMAD.MOV.U32 R2, RZ, RZ, R3 ;  /* 0x000000ffff02e224 */ /* 0x000fe400078e0003 */
[----:B------:R-:W-:Y:S02]  /*24d50*/  @!P6 IMAD.MOV.U32 R3, RZ, RZ, R8 ;  /* 0x000000ffff03e224 */ /* 0x000fe400078e0008 */
[----:B------:R-:W-:Y:S04]  /*24d60*/  SHFL.IDX PT, R8, R4, 0x6, 0x181f ;  /* 0x00d81f0004087f89 */ /* 0x000fe800000e0000 */
[----:B------:R0:W-:Y:S02]  /*24d70*/  @!P6 LDGSTS.E.BYPASS.LTC128B.128 [R25+0x18400], desc[UR36][R2.64], !P0 ;  /* 0x184000000219efae */ /* 0x0001e4000c101d64 */
[----:B0-----:R-:W-:-:S02]  /*24d80*/  @!P5 IMAD.MOV.U32 R2, RZ, RZ, R12 ;  /* 0x000000ffff02d224 */ /* 0x001fc400078e000c */
[----:B------:R-:W-:Y:S02]  /*24d90*/  @!P5 IMAD.MOV.U32 R3, RZ, RZ, R7 ;  /* 0x000000ffff03d224 */ /* 0x000fe400078e0007 */
[----:B------:R-:W0:Y:S04]  /*24da0*/  SHFL.IDX PT, R7, R0, 0x5, 0x181f ;  /* 0x00b81f0000077f89 */ /* 0x000e2800000e0000 */
[----:B------:R2:W-:Y:S04]  /*24db0*/  @!P5 LDGSTS.E.BYPASS.LTC128B.128 [R25+0x18c00], desc[UR36][R2.64], !P0 ;  /* 0x18c000000219dfae */ /* 0x0005e8000c101d64 */
[----:B------:R-:W-:Y:S01]  /*24dc0*/  SHFL.IDX PT, R0, R0, 0x7, 0x181f ;  /* 0x00f81f0000007f89 */ /* 0x000fe200000e0000 */
[----:B--2---:R-:W-:-:S02]  /*24dd0*/  @!P3 IMAD.MOV.U32 R2, RZ, RZ, R10 ;  /* 0x000000ffff02b224 */ /* 0x004fc400078e000a */
[----:B------:R-:W-:Y:S02]  /*24de0*/  @!P3 IMAD.MOV.U32 R3, RZ, RZ, R6 ;  /* 0x000000ffff03b224 */ /* 0x000fe400078e0006 */
[----:B------:R-:W2:Y:S04]  /*24df0*/  SHFL.IDX PT, R6, R4, 0x5, 0x181f ;  /* 0x00b81f0004067f89 */ /* 0x000ea800000e0000 */
[----:B------:R3:W-:Y:S04]  /*24e00*/  @!P3 LDGSTS.E.BYPASS.LTC128B.128 [R25+0x19400], desc[UR36][R2.64], !P0 ;  /* 0x194000000219bfae */ /* 0x0007e8000c101d64 */
[----:B------:R-:W4:Y:S01]  /*24e10*/  SHFL.IDX PT, R4, R4, 0x7, 0x181f ;  /* 0x00f81f0004047f89 */ /* 0x000f2200000e0000 */
[----:B---3--:R-:W-:-:S02]  /*24e20*/  VIADD R2, R37, 0x50 ;  /* 0x0000005025027836 */ /* 0x008fc40000000000 */
[----:B------:R-:W-:-:S03]  /*24e30*/  @!P2 IMAD.MOV.U32 R3, RZ, RZ, R11 ;  /* 0x000000ffff03a224 */ /* 0x000fc600078e000b */
[----:B------:R-:W-:Y:S01]  /*24e40*/  ISETP.GE.AND P3, PT, R2, R5, PT ;  /* 0x000000050200720c */ /* 0x000fe20003f66270 */
[----:B------:R-:W-:-:S05]  /*24e50*/  @!P2 IMAD.MOV.U32 R2, RZ, RZ, R13 ;  /* 0x000000ffff02a224 */ /* 0x000fca00078e000d */
[----:B------:R3:W-:Y:S07]  /*24e60*/  @!P2 LDGSTS.E.BYPASS.LTC128B.128 [R25+0x19c00], desc[UR36][R2.64], !P0 ;  /* 0x19c000000219afae */ /* 0x0007ee000c101d64 */
[----:B0-----:R-:W-:Y:S02]  /*24e70*/  @!P3 LEA R7, P1, R20, R7, 0x1 ;  /* 0x000000071407b211 */ /* 0x001fe400078208ff */
[----:B------:R-:W-:Y:S01]  /*24e80*/  @P3 LOP3.LUT R23, R23, 0x80, RZ, 0xfc, !PT ;  /* 0x0000008017173812 */ /* 0x000fe200078efcff */
[----:B---3--:R-:W-:-:S03]  /*24e90*/  VIADD R2, R37, 0x60 ;  /* 0x0000006025027836 */ /* 0x008fc60000000000 */
[----:B------:R-:W-:Y:S01]  /*24ea0*/  LOP3.LUT R23, R23, 0xffffffbf, RZ, 0xc0, !PT ;  /* 0xffffffbf17177812 */ /* 0x000fe200078ec0ff */
[----:B------:R-:W-:Y:S02]  /*24eb0*/  @!P4 IMAD.MOV.U32 R3, RZ, RZ, R14 ;  /* 0x000000ffff03c224 */ /* 0x000fe400078e000e */
[----:B--2---:R-:W-:Y:S01]  /*24ec0*/  @!P3 IMAD.X R6, RZ, RZ, R6, P1 ;  /* 0x000000ffff06b224 */ /* 0x004fe200008e0606 */
[----:B------:R-:W-:Y:S01]  /*24ed0*/  ISETP.GE.AND P2, PT, R2, R5, PT ;  /* 0x000000050200720c */ /* 0x000fe20003f46270 */
[----:B------:R-:W-:-:S05]  /*24ee0*/  @!P4 IMAD.MOV.U32 R2, RZ, RZ, R15 ;  /* 0x000000ffff02c224 */ /* 0x000fca00078e000f */
[----:B------:R0:W-:Y:S07]  /*24ef0*/  @!P4 LDGSTS.E.BYPASS.LTC128B.128 [R25+0x1a400], desc[UR36][R2.64], !P0 ;  /* 0x1a4000000219cfae */ /* 0x0001ee000c101d64 */
[----:B------:R-:W-:Y:S02]  /*24f00*/  @!P2 LEA R9, P1, R20, R9, 0x1 ;  /* 0x000000091409a211 */ /* 0x000fe400078208ff */
[----:B------:R-:W-:Y:S01]  /*24f10*/  @P2 LOP3.LUT R23, R23, 0x40, RZ, 0xfc, !PT ;  /* 0x0000004017172812 */ /* 0x000fe200078efcff */
[----:B0-----:R-:W-:-:S02]  /*24f20*/  @!P3 IMAD.MOV.U32 R2, RZ, RZ, R7 ;  /* 0x000000ffff02b224 */ /* 0x001fc400078e0007 */
[----:B------:R-:W-:Y:S02]  /*24f30*/  @!P3 IMAD.MOV.U32 R3, RZ, RZ, R6 ;  /* 0x000000ffff03b224 */ /* 0x000fe400078e0006 */
[----:B------:R-:W-:-:S03]  /*24f40*/  @!P2 IMAD.X R8, RZ, RZ, R8, P1 ;  /* 0x000000ffff08a224 */ /* 0x000fc600008e0608 */
[----:B------:R0:W-:Y:S02]  /*24f50*/  @!P3 LDGSTS.E.BYPASS.LTC128B.128 [R25+0x1ac00], desc[UR36][R2.64], !P0 ;  /* 0x1ac000000219bfae */ /* 0x0001e4000c101d64 */
[----:B0-----:R-:W-:Y:S02]  /*24f60*/  @!P2 IMAD.MOV.U32 R2, RZ, RZ, R9 ;  /* 0x000000ffff02a224 */ /* 0x001fe400078e0009 */
[----:B------:R-:W-:-:S05]  /*24f70*/  @!P2 IMAD.MOV.U32 R3, RZ, RZ, R8 ;  /* 0x000000ffff03a224 */ /* 0x000fca00078e0008 */
[----:B----4-:R0:W-:Y:S02]  /*24f80*/  @!P2 LDGSTS.E.BYPASS.LTC128B.128 [R25+0x1b400], desc[UR36][R2.64], !P0 ;  /* 0x1b4000000219afae */ /* 0x0101e4000c101d64 */
.L_x_12731:
        /* <DEDUP_REMOVED lines=12> */
.L_x_12636:
        /* <DEDUP_REMOVED lines=28> */
.L_x_12638:
[----:B------:R-:W-:Y:S05]  /*25210*/  BSYNC B6 ;  /* 0x0000000000067941 */ /* 0x000fea0003800000 */
.L_x_12637:
[----:B------:R-:W2:Y:S01]  /*25220*/  LDL.LU R4, [R1+0x454] ;  /* 0x0004540001047983 */ /* 0x000ea20000300800 */
[----:B0-----:R-:W0:Y:S01]  /*25230*/  LDC R2, c[0x0][0x448] ;  /* 0x00011200ff027b82 */ /* 0x001e220000000800 */
[----:B------:R-:W-:Y:S02]  /*25240*/  ULDC.64 UR4, c[0x0][0x398] ;  /* 0x0000e60000047ab9 */ /* 0x000fe40000000a00 */
[----:B------:R-:W3:Y:S04]  /*25250*/  LDL.LU R21, [R1+0x458] ;  /* 0x0004580001157983 */ /* 0x000ee80000300800 */
[----:B------:R-:W4:Y:S01]  /*25260*/  LDL.LU R20, [R1+0x44c] ;  /* 0x00044c0001147983 */ /* 0x000f220000300800 */
[----:B0-----:R-:W-:-:S13]  /*25270*/  ISETP.NE.AND P6, PT, R2, 0x1, PT ;  /* 0x000000010200780c */ /* 0x001fda0003fc5270 */
[----:B------:R-:W0:Y:S08]  /*25280*/  @P6 LDC R3, c[0x0][0x44c] ;  /* 0x00011300ff036b82 */ /* 0x000e300000000800 */
[----:B------:R-:W5:Y:S01]  /*25290*/  @P6 LDC R2, c[0x0][0x450] ;  /* 0x00011400ff026b82 */ /* 0x000f620000000800 */
[----:B------:R-:W-:Y:S02]  /*252a0*/  IMAD.MOV.U32 R0, RZ, RZ, R34 ;  /* 0x000000ffff007224 */ /* 0x000fe400078e0022 */
[----:B0-----:R-:W-:-:S05]  /*252b0*/  @P6 IMAD.HI.U32 R3, R34, R3, RZ ;  /* 0x0000000322036227 */ /* 0x001fca00078e00ff */
[----:B-----5:R-:W-:Y:S01]  /*252c0*/  @P6 SHF.R.U32.HI R0, RZ, R2, R3 ;  /* 0x00000002ff006219 */ /* 0x020fe20000011603 */
        /* <DEDUP_REMOVED lines=50> */
[----:B------:R-:W2:Y:S04]  /*255f0*/  SHFL.IDX PT, R2, R4, RZ, 0x181f ;  /* 0x00181fff04027589 */ /* 0x000ea800000e0000 */
[----:B------:R-:W-:Y:S04]  /*25600*/  SHFL.IDX PT, R5, R4, 0x1, 0x181f ;  /* 0x00381f0004057f89 */ /* 0x000fe800000e0000 */
[----:B------:R-:W-:Y:S02]  /*25610*/  SHFL.IDX PT, R14, R0, 0x7, 0x181f ;  /* 0x00f81f00000e7f89 */ /* 0x000fe400000e0000 */
[----:B0-----:R-:W-:-:S05]  /*25620*/  @!P6 LEA R3, P0, R6, R3, 0x1 ;  /* 0x000000030603e211 */ /* 0x001fca00078008ff */
[----:B--2---:R-:W-:-:S05]  /*25630*/  @!P6 IMAD.X R2, RZ, RZ, R2, P0 ;  /* 0x000000ffff02e224 */ /* 0x004fca00000e0602 */
        /* <DEDUP_REMOVED lines=64> */
[----:B------:R0:W2:Y:S04]  /*25a40*/  SHFL.IDX PT, R5, R4, 0x7, 0x181f ;  /* 0x00f81f0004057f89 */ /* 0x0000a800000e0000 */
[----:B------:R0:W-:Y:S04]  /*25a50*/  @!P5 LDGSTS.E.BYPASS.LTC128B.128 [R25+0x25400], desc[UR36][R2.64], !P4 ;  /* 0x254000000219dfae */ /* 0x0001e8000e101d64 */
[----:B------:R0:W-:Y:S04]  /*25a60*/  @!P5 LDGSTS.E.BYPASS.LTC128B.128 [R25+0x29400], desc[UR36][R2.64+0x80], !P3 ;  /* 0x294000800219dfae */ /* 0x0001e8000d901d64 */
[----:B------:R0:W-:Y:S04]  /*25a70*/  @!P5 LDGSTS.E.BYPASS.LTC128B.128 [R25+0x2d400], desc[UR36][R2.64+0x100], !P2 ;  /* 0x2d4001000219dfae */ /* 0x0001e8000d101d64 */
[----:B------:R0:W-:Y:S02]  /*25a80*/  @!P5 LDGSTS.E.BYPASS.LTC128B.128 [R25+0x31400], desc[UR36][R2.64+0x180], !P1 ;  /* 0x314001800219dfae */ /* 0x0001e4000c901d64 */
.L_x_12749:
[----:B------:R-:W-:Y:S01]  /*25a90*/  LOP3.LUT P0, RZ, R23, 0x4000, RZ, 0xc0, !PT ;  /* 0x0000400017ff7812 */ /* 0x000fe2000780c0ff */
[----:B------:R-:W-:-:S12]  /*25aa0*/  BSSY B0, `(.L_x_12640) ;  /* 0x000000b000007945 */ /* 0x000fd80003800000 */
        /* <DEDUP_REMOVED lines=10> */
.L_x_12641:
[----:B------:R-:W-:Y:S05]  /*25b50*/  BSYNC B0 ;  /* 0x0000000000007941 */ /* 0x000fea0003800000 */
.L_x_12640:
[----:B------:R-:W-:Y:S01]  /*25b60*/  NOP ;  /* 0x0000000000007918 */ /* 0x000fe20000000000 */
[----:B------:R-:W-:-:S13]  /*25b70*/  PLOP3.LUT P0, PT, PT, PT, PT, 0x80, 0x0 ;  /* 0x000000000000781c */ /* 0x000fda0003f0f070 */
.L_x_12642:
[----:B------:R-:W-:Y:S02]  /*25b80*/  PLOP3.LUT P1, PT, P1, P0, PT, 0xa2, 0x0 ;  /* 0x000000000000781c */ /* 0x000fe40000f21472 */
[----:B------:R-:W-:-:S08]  /*25b90*/  @P0 R2UR P1, UR4, R22 ;  /* 0x00000000160402ca */ /* 0x000fd00000020000 */
[----:B------:R-:W-:-:S05]  /*25ba0*/  @P0 PLOP3.LUT P0, PT, P1, PT, PT, 0x80, 0x0 ;  /* 0x000000000000081c */ /* 0x000fca0000f0f070 */
[----:B------:R-:W-:Y:S01]  /*25bb0*/  @!P1 SYNCS.ARRIVE.TRANS64.RED.A0T1 RZ, [UR4+0x32410], RZ ;  /* 0x032410ffffff99a7 */ /* 0x000fe20008200404 */
[----:B------:R-:W-:Y:S07]  /*25bc0*/  @!P1 ARRIVES.LDGSTSBAR.64.TRANSCNT [UR4+0x32410] ;  /* 0x03241000ff0099b0 */ /* 0x000fee0008000a84 */
[----:B------:R-:W-:Y:S05]  /*25bd0*/  @P0 BRA.U.ANY `(.L_x_12642) ;  /* 0xfffffffd00e80947 */ /* 0x000fea000393ffff */
[----:B0--3--:R-:W3:Y:S02]  /*25be0*/  LDL.LU R2, [R1+0x468] ;  /* 0x0004680001027983 */ /* 0x009ee40000300800 */
        /* <DEDUP_REMOVED lines=9> */
[----:B------:R-:W3:Y:S03]  /*25c80*/  SYNCS.PHASECHK.TRANS64.TRYWAIT P0, [R22+URZ+0x32420], R3 ;  /* 0x03242003160075a7 */ /* 0x000ee6000800017f */
[----:B0--3--:R-:W-:Y:S05]  /*25c90*/  @!P0 BRA `(.L_x_12644) ;  /* 0x0000004800508947 */ /* 0x009fea0003800000 */
.L_x_12750:
[----:B------:R-:W-:Y:S05]  /*25ca0*/  BSYNC B0 ;  /* 0x0000000000007941 */ /* 0x000fea0003800000 */
.L_x_12643:
[----:B------:R-:W-:-:S13]  /*25cb0*/  LOP3.LUT P0, RZ, R23, 0x400, RZ, 0xc0, !PT ;  /* 0x0000040017ff7812 */ /* 0x000fda000780c0ff */
[----:B------:R-:W-:Y:S05]  /*25cc0*/  @!P0 BRA `(.L_x_12645) ;  /* 0x0000000000048947 */ /* 0x000fea0003800000 */
[----:B------:R-:W-:Y:S01]  /*25cd0*/  BPT.TRAP 0x1 ;  /* 0x000000040000795c */ /* 0x000fe20000300000 */
.L_x_12645:
[----:B------:R-:W-:Y:S01]  /*25ce0*/  SHF.L.U32 R0, R26, 0x1f, RZ ;  /* 0x0000001f1a007819 */ /* 0x000fe200000006ff */
[----:B------:R-:W-:Y:S03]  /*25cf0*/  BSSY B0, `(.L_x_12646) ;  /* 0x0000003000007945 */ /* 0x000fe60003800000 */
[----:B------:R-:W3:Y:S02]  /*25d00*/  SYNCS.PHASECHK.TRANS64.TRYWAIT P0, [R17+URZ+0x32460], R0 ;  /* 0x03246000110075a7 */ /* 0x000ee4000800017f */
[----:B---3--:R-:W-:Y:S05]  /*25d10*/  @!P0 BRA `(.L_x_12647) ;  /* 0x0000004800448947 */ /* 0x008fea0003800000 */
.L_x_12751:
[----:B------:R-:W-:Y:S05]  /*25d20*/  BSYNC B0 ;  /* 0x0000000000007941 */ /* 0x000fea0003800000 */
.L_x_12646:
[----:B0-----:R-:W3:Y:S01]  /*25d30*/  LDL.LU R3, [R1+0x460] ;  /* 0x0004600001037983 */ /* 0x001ee20000300800 */
[----:B------:R-:W-:-:S03]  /*25d40*/  ULDC.64 UR4, c[0x0][0x328] ;  /* 0x0000ca0000047ab9 */ /* 0x000fc60000000a00 */
[----:B------:R-:W2:Y:S04]  /*25d50*/  LDL.LU R2, [R1+0x444] ;  /* 0x0004440001027983 */ /* 0x000ea80000300800 */
[----:B------:R-:W4:Y:S04]  /*25d60*/  LDL.LU R6, [R1+0x464] ;  /* 0x0004640001067983 */ /* 0x000f280000300800 */
[----:B------:R-:W5:Y:S01]  /*25d70*/  LDL.LU R4, [R1+0x46c] ;  /* 0x00046c0001047983 */ /* 0x000f620000300800 */
[C---:B------:R-:W-:Y:S02]  /*25d80*/  LOP3.LUT P3, RZ, R23.reuse, 0x10, RZ, 0xc0, !PT ;  /* 0x0000001017ff7812 */ /* 0x040fe4000786c0ff */
[----:B------:R-:W-:-:S02]  /*25d90*/  LOP3.LUT P2, RZ, R23, 0x8, RZ, 0xc0, !PT ;  /* 0x0000000817ff7812 */ /* 0x000fc4000784c0ff */
[C---:B------:R-:W-:Y:S02]  /*25da0*/  LOP3.LUT P1, RZ, R23.reuse, 0x4, RZ, 0xc0, !PT ;  /* 0x0000000417ff7812 */ /* 0x040fe4000782c0ff */
[----:B------:R-:W-:Y:S02]  /*25db0*/  LOP3.LUT P4, RZ, R23, 0x1, RZ, 0xc0, !PT ;  /* 0x0000000117ff7812 */ /* 0x000fe4000788c0ff */
[----:B------:R-:W-:Y:S01]  /*25dc0*/  SEL R7, RZ, 0x8, P1 ;  /* 0x00000008ff077807 */ /* 0x000fe20000800000 */
[----:B---3--:R-:W-:-:S04]  /*25dd0*/  IMAD R0, R3, UR4, RZ ;  /* 0x0000000403007c24 */ /* 0x008fc8000f8e02ff */
[C---:B--2---:R-:W-:Y:S01]  /*25de0*/  IMAD R5, R2.reuse, UR5, R0 ;  /* 0x0000000502057c24 */ /* 0x044fe2000f8e0200 */
[----:B------:R-:W-:Y:S01]  /*25df0*/  SEL R0, RZ, 0x2, P3 ;  /* 0x00000002ff007807 */ /* 0x000fe20001800000 */
[----:B------:R-:W-:Y:S01]  /*25e00*/  IMAD.WIDE.U32 R2, R2, UR4, RZ ;  /* 0x0000000402027c25 */ /* 0x000fe2000f8e00ff */
[----:B------:R-:W-:-:S03]  /*25e10*/  ULDC.64 UR4, c[0x0][0x338] ;  /* 0x0000ce0000047ab9 */ /* 0x000fc60000000a00 */
[----:B------:R-:W-:Y:S02]  /*25e20*/  IMAD.IADD R3, R3, 0x1, R5 ;  /* 0x0000000103037824 */ /* 0x000fe400078e0205 */
[----:B----4-:R-:W-:Y:S02]  /*25e30*/  IMAD R5, R6, UR4, RZ ;  /* 0x0000000406057c24 */ /* 0x010fe4000f8e02ff */
        /* <DEDUP_REMOVED lines=13> */
[----:B-----5:R-:W-:Y:S01]  /*25f10*/  IADD3 R0, R3, R0, R4 ;  /* 0x0000000003007210 */ /* 0x020fe20007ffe004 */
        /* <DEDUP_REMOVED lines=73> */
.L_x_12765:
        /* <DEDUP_REMOVED lines=15> */
.L_x_12649:
        /* <DEDUP_REMOVED lines=10> */
.L_x_12650:
[----:B0-----:R-:W2:Y:S01]  /*26540*/  LDL.LU R2, [R1+0x45c] ;  /* 0x00045c0001027983 */ /* 0x001ea20000300800 */
[----:B------:R0:W-:Y:S01]  /*26550*/  SYNCS.ARRIVE.TRANS64.A1T0 RZ, [R17+URZ+0x32450], RZ ;  /* 0x032450ff11ff79a7 */ /* 0x0001e2000810003f */
[----:B------:R-:W-:Y:S01]  /*26560*/  BSSY B0, `(.L_x_12651) ;  /* 0x00000dd000007945 */ /* 0x000fe20003800000 */
[----:B--2---:R-:W-:-:S05]  /*26570*/  VIADD R10, R2, 0xfffffffe ;  /* 0xfffffffe020a7836 */ /* 0x004fca0000000000 */
[----:B------:R-:W-:-:S13]  /*26580*/  ISETP.GE.AND P0, PT, R10, R33, PT ;  /* 0x000000210a00720c */ /* 0x000fda0003f06270 */
[----:B0-----:R-:W-:Y:S05]  /*26590*/  @!P0 BRA `(.L_x_12652) ;  /* 0x0000000c00648947 */ /* 0x001fea0003800000 */
.L_x_12665:
        /* <DEDUP_REMOVED lines=15> */
[----:B---3--:R-:W3:Y:S01]  /*26690*/  @P0 LDC R7, c[0x0][0x438] ;  /* 0x00010e00ff070b82 */ /* 0x008ee20000000800 */
[----:B0-----:R-:W-:-:S05]  /*266a0*/  @P0 IMAD.HI.U32 R2, R8, R3, RZ ;  /* 0x0000000308020227 */ /* 0x001fca00078e00ff */
[----:B---3--:R-:W-:Y:S01]  /*266b0*/  @P0 SHF.R.U32.HI R9, RZ, R7, R2 ;  /* 0x00000007ff090219 */ /* 0x008fe20000011602 */
[----:B--2---:R-:W-:Y:S01]  /*266c0*/  @!P2 IMAD R2, R32, R4, RZ ;  /* 0x000000042002a224 */ /* 0x004fe200078e02ff */
[----:B----4-:R-:W0:Y:S02]  /*266d0*/  @!P2 LDC.64 R6, c[0x0][0x418] ;  /* 0x00010600ff06ab82 */ /* 0x010e240000000a00 */
[--C-:B------:R-:W-:Y:S01]  /*266e0*/  @!P2 SHF.R.S32.HI R3, RZ, 0x1f, R9.reuse ;  /* 0x0000001fff03a819 */ /* 0x100fe20000011409 */
[----:B------:R-:W-:Y:S02]  /*266f0*/  @!P2 IMAD R5, R28, R5, R2 ;  /* 0x000000051c05a224 */ /* 0x000fe400078e0202 */
[----:B------:R-:W-:-:S04]  /*26700*/  @!P2 IMAD.MOV.U32 R2, RZ, RZ, R9 ;  /* 0x000000ffff02a224 */ /* 0x000fc800078e0009 */
[----:B------:R-:W-:-:S04]  /*26710*/  @!P2 IMAD.WIDE.U32 R2, R28, R4, R2 ;  /* 0x000000041c02a225 */ /* 0x000fc800078e0002 */
[----:B------:R-:W-:Y:S01]  /*26720*/  @!P2 IMAD.IADD R5, R5, 0x1, R3 ;  /* 0x000000010505a824 */ /* 0x000fe200078e0203 */
[----:B------:R-:W-:Y:S05]  /*26730*/  YIELD ;  /* 0x0000000000007946 */ /* 0x000fea0003800000 */
[----:B------:R-:W-:Y:S01]  /*26740*/  IMAD.MOV.U32 R4, RZ, RZ, RZ ;  /* 0x000000ffff047224 */ /* 0x000fe200078e00ff */
[----:B------:R-:W-:Y:S01]  /*26750*/  ULDC UR4, c[0x0][0x430] ;  /* 0x00010c0000047ab9 */ /* 0x000fe20000000800 */
[----:B0-----:R-:W-:-:S04]  /*26760*/  @!P2 LEA R6, P0, R2, R6, 0x2 ;  /* 0x000000060206a211 */ /* 0x001fc800078010ff */
[----:B------:R-:W-:Y:S01]  /*26770*/  @!P2 LEA.HI.X R7, R2, R7, R5, 0x2, P0 ;  /* 0x000000070207a211 */ /* 0x000fe200000f1405 */
[----:B------:R-:W-:Y:S01]  /*26780*/  IMAD.MOV R5, RZ, RZ, -R9 ;  /* 0x000000ffff057224 */ /* 0x000fe200078e0a09 */
[C---:B------:R-:W-:Y:S01]  /*26790*/  ISETP.NE.AND P0, PT, R24.reuse, 0x2, PT ;  /* 0x000000021800780c */ /* 0x040fe20003f05270 */
[----:B------:R-:W-:Y:S02]  /*267a0*/  IMAD.MOV.U32 R2, RZ, RZ, R10 ;  /* 0x000000ffff027224 */ /* 0x000fe400078e000a */
[----:B------:R-:W-:Y:S01]  /*267b0*/  IMAD R5, R5, UR4, R8 ;  /* 0x0000000405057c24 */ /* 0x000fe2000f8e0208 */
[----:B------:R-:W-:Y:S01]  /*267c0*/  SEL R3, RZ, 0x1, P0 ;  /* 0x00000001ff037807 */ /* 0x000fe20000000000 */
[----:B------:R0:W5:Y:S01]  /*267d0*/  @!P2 LDG.E R4, desc[UR36][R6.64] ;  /* 0x000000240604a981 */ /* 0x000162000c1e1900 */
[----:B------:R-:W-:Y:S01]  /*267e0*/  SEL R24, R24, RZ, P0 ;  /* 0x000000ff18187207 */ /* 0x000fe20000000000 */
[----:B------:R-:W-:Y:S01]  /*267f0*/  VIADD R10, R10, 0xffffffff ;  /* 0xffffffff0a0a7836 */ /* 0x000fe20000000000 */
[----:B------:R-:W-:-:S02]  /*26800*/  LOP3.LUT R26, R26, R3, RZ, 0x3c, !PT ;  /* 0x000000031a1a7212 */ /* 0x000fc400078e3cff */
[----:B------:R-:W-:Y:S01]  /*26810*/  ISETP.GT.AND P2, PT, R2, R33, PT ;  /* 0x000000210200720c */ /* 0x000fe20003f44270 */
[----:B------:R-:W-:-:S12]  /*26820*/  @!P1 BRA `(.L_x_12653) ;  /* 0x0000000000049947 */ /* 0x000fd80003800000 */
[----:B------:R-:W-:Y:S01]  /*26830*/  BPT.TRAP 0x1 ;  /* 0x000000040000795c */ /* 0x000fe20000300000 */
.L_x_12653:
[----:B0-----:R-:W-:Y:S01]  /*26840*/  IMAD R6, R24, 0x8, R22 ;  /* 0x0000000818067824 */ /* 0x001fe200078e0216 */
[----:B------:R-:W-:Y:S01]  /*26850*/  SHF.L.U32 R21, R26, 0x1f, RZ ;  /* 0x0000001f1a157819 */ /* 0x000fe200000006ff */
[----:B------:R-:W-:Y:S01]  /*26860*/  BSSY B1, `(.L_x_12654) ;  /* 0x0000004000017945 */ /* 0x000fe20003800000 */
[----:B-1----:R-:W-:Y:S02]  /*26870*/  SHF.R.S32.HI R17, RZ, 0x1f, R5 ;  /* 0x0000001fff117819 */ /* 0x002fe40000011405 */
[----:B------:R-:W0:Y:S02]  /*26880*/  SYNCS.PHASECHK.TRANS64.TRYWAIT P0, [R6+URZ+0x32440], R21 ;  /* 0x03244015060075a7 */ /* 0x000e24000800017f */
[----:B0-----:R-:W-:Y:S05]  /*26890*/  @!P0 BRA `(.L_x_12655) ;  /* 0x0000004400b88947 */ /* 0x001fea0003800000 */
.L_x_12766:
[----:B------:R-:W-:Y:S05]  /*268a0*/  BSYNC B1 ;  /* 0x0000000000017941 */ /* 0x000fea0003800000 */
.L_x_12654:
        /* <DEDUP_REMOVED lines=52> */
.L_x_12780:
        /* <DEDUP_REMOVED lines=8> */
.L_x_12657:
        /* <DEDUP_REMOVED lines=10> */
.L_x_12658:
[----:B------:R3:W-:Y:S01]  /*26d10*/  SYNCS.ARRIVE.TRANS64.A1T0 RZ, [R6+URZ+0x32430], RZ ;  /* 0x032430ff06ff79a7 */ /* 0x0007e2000810003f */
[----:B------:R-:W-:Y:S05]  /*26d20*/  @!P3 BRA `(.L_x_12659) ;  /* 0x000000000004b947 */ /* 0x000fea0003800000 */
[----:B------:R-:W-:Y:S01]  /*26d30*/  BPT.TRAP 0x1 ;  /* 0x000000040000795c */ /* 0x000fe20000300000 */
.L_x_12659:
[----:B------:R-:W4:Y:S01]  /*26d40*/  SYNCS.PHASECHK.TRANS64.TRYWAIT P0, [R6+URZ+0x32460], R21 ;  /* 0x03246015060075a7 */ /* 0x000f22000800017f */
[----:B------:R-:W-:Y:S04]  /*26d50*/  BSSY B1, `(.L_x_12660) ;  /* 0x0000002000017945 */ /* 0x000fe80003800000 */
[----:B----4-:R-:W-:Y:S05]  /*26d60*/  @!P0 BRA `(.L_x_12661) ;  /* 0x00000048003c8947 */ /* 0x010fea0003800000 */
.L_x_12781:
[----:B------:R-:W-:Y:S05]  /*26d70*/  BSYNC B1 ;  /* 0x0000000000017941 */ /* 0x000fea0003800000 */
.L_x_12660:
[----:B------:R-:W-:Y:S01]  /*26d80*/  ULDC.64 UR4, c[0x0][0x328] ;  /* 0x0000ca0000047ab9 */ /* 0x000fe20000000a00 */
[----:B------:R-:W-:Y:S01]  /*26d90*/  LOP3.LUT P5, RZ, R23, 0x1, RZ, 0xc0, !PT ;  /* 0x0000000117ff7812 */ /* 0x000fe200078ac0ff */
[----:B--2---:R-:W-:Y:S01]  /*26da0*/  IMAD R2, R17, UR4, RZ ;  /* 0x0000000411027c24 */ /* 0x004fe2000f8e02ff */
[C---:B------:R-:W-:Y:S01]  /*26db0*/  LOP3.LUT P4, RZ, R23.reuse, 0x10, RZ, 0xc0, !PT ;  /* 0x0000001017ff7812 */ /* 0x040fe2000788c0ff */
[----:B------:R-:W-:Y:S01]  /*26dc0*/  IMAD R8, R24, 0x6000, R29 ;  /* 0x0000600018087824 */ /* 0x000fe200078e021d */
[----:B------:R-:W-:Y:S01]  /*26dd0*/  LOP3.LUT P3, RZ, R23, 0x8, RZ, 0xc0, !PT ;  /* 0x0000000817ff7812 */ /* 0x000fe2000786c0ff */
[----:B-1----:R-:W-:Y:S01]  /*26de0*/  IMAD R7, R5, UR5, R2 ;  /* 0x0000000505077c24 */ /* 0x002fe2000f8e0202 */
        /* <DEDUP_REMOVED lines=20> */
[----:B------:R-:W2:Y:S04]  /*26f30*/  SHFL.IDX PT, R3, R9, RZ, 0x181f ;  /* 0x00181fff09037589 */ /* 0x000ea800000e0000 */
[----:B------:R-:W-:Y:S04]  /*26f40*/  SHFL.IDX PT, R5, R9, 0x1, 0x181f ;  /* 0x00381f0009057f89 */ /* 0x000fe800000e0000 */
[----:B------:R-:W-:Y:S01]  /*26f50*/  SHFL.IDX PT, R17, R9, 0x2, 0x181f ;  /* 0x00581f0009117f89 */ /* 0x000fe200000e0000 */
[----:B-1----:R-:W-:-:S03]  /*26f60*/  IADD3 R2, P0, R14, R0, RZ ;  /* 0x000000000e027210 */ /* 0x002fc60007f1e0ff */
[----:B------:R-:W1:Y:S02]  /*26f70*/  SHFL.IDX PT, R14, R7, 0x1, 0x181f ;  /* 0x00381f00070e7f89 */ /* 0x000e6400000e0000 */
[----:B--2---:R-:W-:-:S05]  /*26f80*/  IMAD.X R3, RZ, RZ, R3, P0 ;  /* 0x000000ffff037224 */ /* 0x004fca00000e0603 */
[----:B------:R-:W-:Y:S04]  /*26f90*/  LDGSTS.E.BYPASS.LTC128B.128 [R8+0x400], desc[UR36][R2.64], !P5 ;  /* 0x0040000002087fae */ /* 0x000fe8000e901d64 */
[----:B------:R-:W-:Y:S04]  /*26fa0*/  LDGSTS.E.BYPASS.LTC128B.128 [R8+0x3400], desc[UR36][R2.64+0x80], !P4 ;  /* 0x0340008002087fae */ /* 0x000fe8000e101d64 */
[----:B------:R-:W-:Y:S04]  /*26fb0*/  LDGSTS.E.BYPASS.LTC128B.128 [R8+0x6400], desc[UR36][R2.64+0x100], !P3 ;  /* 0x0640010002087fae */ /* 0x000fe8000d901d64 */
[----:B------:R2:W-:Y:S01]  /*26fc0*/  LDGSTS.E.BYPASS.LTC128B.128 [R8+0x9400], desc[UR36][R2.64+0x180], !P1 ;  /* 0x0940018002087fae */ /* 0x0005e2000c901d64 */
[----:B-1----:R-:W-:-:S03]  /*26fd0*/  IADD3 R4, P0, R14, R0, RZ ;  /* 0x000000000e047210 */ /* 0x002fc60007f1e0ff */
[----:B------:R-:W2:Y:S02]  /*26fe0*/  SHFL.IDX PT, R14, R7, 0x2, 0x181f ;  /* 0x00581f00070e7f89 */ /* 0x000ea400000e0000 */
[----:B------:R-:W-:-:S05]  /*26ff0*/  IMAD.X R5, RZ, RZ, R5, P0 ;  /* 0x000000ffff057224 */ /* 0x000fca00000e0605 */
[----:B------:R-:W-:Y:S04]  /*27000*/  LDGSTS.E.BYPASS.LTC128B.128 [R8+0xc00], desc[UR36][R4.64], !P5 ;  /* 0x00c0000004087fae */ /* 0x000fe8000e901d64 */
[----:B------:R-:W-:Y:S04]  /*27010*/  LDGSTS.E.BYPASS.LTC128B.128 [R8+0x3c00], desc[UR36][R4.64+0x80], !P4 ;  /* 0x03c0008004087fae */ /* 0x000fe8000e101d64 */
[----:B------:R-:W-:Y:S04]  /*27020*/  LDGSTS.E.BYPASS.LTC128B.128 [R8+0x6c00], desc[UR36][R4.64+0x100], !P3 ;  /* 0x06c0010004087fae */ /* 0x000fe8000d901d64 */
[----:B------:R1:W-:Y:S01]  /*27030*/  LDGSTS.E.BYPASS.LTC128B.128 [R8+0x9c00], desc[UR36][R4.64+0x180], !P1 ;  /* 0x09c0018004087fae */ /* 0x0003e2000c901d64 */
[----:B--2---:R-:W-:-:S03]  /*27040*/  IADD3 R2, P0, R14, R0, RZ ;  /* 0x000000000e027210 */ /* 0x004fc60007f1e0ff */
[----:B------:R-:W2:Y:S02]  /*27050*/  SHFL.IDX PT, R14, R7, 0x3, 0x181f ;  /* 0x00781f00070e7f89 */ /* 0x000ea400000e0000 */
[----:B------:R-:W-:Y:S02]  /*27060*/  IMAD.X R3, RZ, RZ, R17, P0 ;  /* 0x000000ffff037224 */ /* 0x000fe400000e0611 */
[----:B------:R-:W-:Y:S04]  /*27070*/  SHFL.IDX PT, R17, R9, 0x4, 0x181f ;  /* 0x00981f0009117f89 */ /* 0x000fe800000e0000 */
[----:B-1----:R-:W1:Y:S04]  /*27080*/  SHFL.IDX PT, R5, R9, 0x3, 0x181f ;  /* 0x00781f0009057f89 */ /* 0x002e6800000e0000 */
[----:B------:R-:W-:Y:S04]  /*27090*/  LDGSTS.E.BYPASS.LTC128B.128 [R8+0x1400], desc[UR36][R2.64], !P5 ;  /* 0x0140000002087fae */ /* 0x000fe8000e901d64 */
[----:B------:R-:W-:Y:S04]  /*270a0*/  LDGSTS.E.BYPASS.LTC128B.128 [R8+0x4400], desc[UR36][R2.64+0x80], !P4 ;  /* 0x0440008002087fae */ /* 0x000fe8000e101d64 */
[----:B------:R-:W-:Y:S01]  /*270b0*/  LDGSTS.E.BYPASS.LTC128B.128 [R8+0x7400], desc[UR36][R2.64+0x100], !P3 ;  /* 0x0740010002087fae */ /* 0x000fe2000d901d64 */
[----:B--2---:R-:W-:-:S03]  /*270c0*/  IADD3 R4, P0, R14, R0, RZ ;  /* 0x000000000e047210 */ /* 0x004fc60007f1e0ff */
[----:B------:R2:W-:Y:S04]  /*270d0*/  LDGSTS.E.BYPASS.LTC128B.128 [R8+0xa400], desc[UR36][R2.64+0x180], !P1 ;  /* 0x0a40018002087fae */ /* 0x0005e8000c901d64 */
[----:B------:R-:W2:Y:S01]  /*270e0*/  SHFL.IDX PT, R14, R7, 0x4, 0x181f ;  /* 0x00981f00070e7f89 */ /* 0x000ea200000e0000 */
[----:B-1----:R-:W-:-:S03]  /*270f0*/  IMAD.X R5, RZ, RZ, R5, P0 ;  /* 0x000000ffff057224 */ /* 0x002fc600000e0605 */
[----:B------:R-:W1:Y:S04]  /*27100*/  SHFL.IDX PT, R9, R9, 0x5, 0x181f ;  /* 0x00b81f0009097f89 */ /* 0x000e6800000e0000 */
[----:B------:R0:W-:Y:S04]  /*27110*/  LDGSTS.E.BYPASS.LTC128B.128 [R8+0x1c00], desc[UR36][R4.64], !P5 ;  /* 0x01c0000004087fae */ /* 0x0001e8000e901d64 */
[----:B------:R0:W-:Y:S04]  /*27120*/  LDGSTS.E.BYPASS.LTC128B.128 [R8+0x4c00], desc[UR36][R4.64+0x80], !P4 ;  /* 0x04c0008004087fae */ /* 0x0001e8000e101d64 */
[----:B------:R0:W-:Y:S04]  /*27130*/  LDGSTS.E.BYPASS.LTC128B.128 [R8+0x7c00], desc[UR36][R4.64+0x100], !P3 ;  /* 0x07c0010004087fae */ /* 0x0001e8000d901d64 */
[----:B------:R0:W-:Y:S01]  /*27140*/  LDGSTS.E.BYPASS.LTC128B.128 [R8+0xac00], desc[UR36][R4.64+0x180], !P1 ;  /* 0x0ac0018004087fae */ /* 0x0001e2000c901d64 */
[----:B--2---:R-:W-:-:S03]  /*27150*/  IADD3 R2, P0, R14, R0, RZ ;  /* 0x000000000e027210 */ /* 0x004fc60007f1e0ff */
[----:B------:R0:W2:Y:S02]  /*27160*/  SHFL.IDX PT, R14, R7, 0x5, 0x181f ;  /* 0x00b81f00070e7f89 */ /* 0x0000a400000e0000 */
[----:B------:R-:W-:-:S05]  /*27170*/  IMAD.X R3, RZ, RZ, R17, P0 ;  /* 0x000000ffff037224 */ /* 0x000fca00000e0611 */
[----:B------:R0:W-:Y:S04]  /*27180*/  LDGSTS.E.BYPASS.LTC128B.128 [R8+0x2400], desc[UR36][R2.64], !P5 ;  /* 0x0240000002087fae */ /* 0x0001e8000e901d64 */
[----:B------:R0:W-:Y:S04]  /*27190*/  LDGSTS.E.BYPASS.LTC128B.128 [R8+0x5400], desc[UR36][R2.64+0x80], !P4 ;  /* 0x0540008002087fae */ /* 0x0001e8000e101d64 */
[----:B------:R0:W-:Y:S04]  /*271a0*/  LDGSTS.E.BYPASS.LTC128B.128 [R8+0x8400], desc[UR36][R2.64+0x100], !P3 ;  /* 0x0840010002087fae */ /* 0x0001e8000d901d64 */
[----:B-1----:R0:W-:Y:S02]  /*271b0*/  LDGSTS.E.BYPASS.LTC128B.128 [R8+0xb400], desc[UR36][R2.64+0x180], !P1 ;  /* 0x0b40018002087fae */ /* 0x0021e4000c901d64 */
.L_x_12795:
[----:B0-2---:R-:W-:-:S05]  /*271c0*/  IADD3 R2, P0, R14, R0, RZ ;  /* 0x000000000e027210 */ /* 0x005fca0007f1e0ff */
        /* <DEDUP_REMOVED lines=10> */
.L_x_12663:
        /* <DEDUP_REMOVED lines=10> */
.L_x_12664:
[----:B------:R2:W-:Y:S01]  /*27310*/  SYNCS.ARRIVE.TRANS64.A1T0 RZ, [R6+URZ+0x32450], RZ ;  /* 0x032450ff06ff79a7 */ /* 0x0005e2000810003f */
[----:B------:R-:W-:Y:S05]  /*27320*/  @P2 BRA `(.L_x_12665) ;  /* 0xfffffff0009c2947 */ /* 0x000fea000383ffff */
.L_x_12652:
[----:B------:R-:W-:Y:S05]  /*27330*/  BSYNC B0 ;  /* 0x0000000000007941 */ /* 0x000fea0003800000 */
.L_x_12651:
        /* <DEDUP_REMOVED lines=10> */
[----:B------:R-:W5:Y:S01]  /*273e0*/  LDC.64 R2, c[0x0][0xd60] ;  /* 0x00035800ff027b82 */ /* 0x000f620000000a00 */
[----:B------:R-:W0:Y:S02]  /*273f0*/  FLO.U32 R0, UR4 ;  /* 0x0000000400007d00 */ /* 0x000e2400080e0000 */
[----:B0-----:R-:W-:-:S06]  /*27400*/  ISETP.EQ.U32.AND P1, PT, R0, R7, PT ;  /* 0x000000070000720c */ /* 0x001fcc0003f22070 */
[----:B------:R-:W5:Y:S07]  /*27410*/  POPC R7, UR4 ;  /* 0x0000000400077d09 */ /* 0x000f6e0008000000 */
[----:B-----5:R-:W5:Y:S01]  /*27420*/  @P1 ATOMG.E.ADD.STRONG.GPU PT, R3, desc[UR36][R2.64], R7 ;  /* 0x00000007020319a8 */ /* 0x020f6200081ee1e4 */
[----:B------:R-:W0:Y:S02]  /*27430*/  S2R R4, SR_LTMASK ;  /* 0x0000000000047919 */ /* 0x000e240000003900 */
[----:B0-----:R-:W-:-:S04]  /*27440*/  LOP3.LUT R4, R4, UR4, RZ, 0xc0, !PT ;  /* 0x0000000404047c12 */ /* 0x001fc8000f8ec0ff */
[----:B------:R-:W0:Y:S01]  /*27450*/  POPC R9, R4 ;  /* 0x0000000400097309 */ /* 0x000e220000000000 */
[----:B-----5:R-:W0:Y:S02]  /*27460*/  SHFL.IDX PT, R0, R3, R0, 0x1f ;  /* 0x00001f0003007589 */ /* 0x020e2400000e0000 */
[----:B0-----:R-:W-:-:S07]  /*27470*/  IADD3 R16, R0, UR39, R9 ;  /* 0x0000002700107c10 */ /* 0x001fce000fffe009 */
.L_x_12667:
[----:B------:R-:W-:Y:S05]  /*27480*/  BSYNC B0 ;  /* 0x0000000000007941 */ /* 0x000fea0003800000 */
.L_x_12666:
[----:B------:R-:W-:Y:S02]  /*27490*/  SEL R24, R24, RZ, P0 ;  /* 0x000000ff18187207 */ /* 0x000fe40000000000 */
[----:B------:R-:W-:-:S07]  /*274a0*/  LOP3.LUT R26, R26, R5, RZ, 0x3c, !PT ;  /* 0x000000051a1a7212 */ /* 0x000fce00078e3cff */
.L_x_12620:
[----:B------:R-:W-:Y:S05]  /*274b0*/  BSYNC B7 ;  /* 0x0000000000077941 */ /* 0x000fea0003800000 */
.L_x_12618:
[----:B------:R-:W-:-:S13]  /*274c0*/  LOP3.LUT P0, RZ, R23, 0x20000, RZ, 0xc0, !PT ;  /* 0x0002000017ff7812 */ /* 0x000fda000780c0ff */
[----:B------:R-:W-:Y:S05]  /*274d0*/  @!P0 BRA `(.L_x_12668) ;  /* 0x0000000000248947 */ /* 0x000fea0003800000 */
[----:B------:R-:W-:Y:S05]  /*274e0*/  WARPSYNC.ALL ;  /* 0x0000000000007948 */ /* 0x000fea0003800000 */
[----:B------:R-:W5:Y:S08]  /*274f0*/  S2UR UR5, SR_CgaCtaId ;  /* 0x00000000000579c3 */ /* 0x000f700000008800 */
[----:B------:R-:W-:Y:S06]  /*27500*/  BAR.SYNC.DEFER_BLOCKING 0x5, 0x180 ;  /* 0x0146000000007b1d */ /* 0x000fec0000010000 */
[----:B------:R-:W-:-:S02]  /*27510*/  UMOV UR4, 0x400 ;  /* 0x0000040000047882 */ /* 0x000fc40000000000 */
[----:B-----5:R-:W-:-:S06]  /*27520*/  ULEA UR4, UR5, UR4, 0x18 ;  /* 0x0000000405047291 */ /* 0x020fcc000f8ec03f */
[----:B------:R-:W-:-:S05]  /*27530*/  IMAD.U32 R22, RZ, RZ, UR4 ;  /* 0x00000004ff167e24 */ /* 0x000fca000f8e00ff */
[----:B-1----:R1:W0:Y:S01]  /*27540*/  LDS.128 R16, [R22+0x324d0] ;  /* 0x0324d00016107984 */ /* 0x0022220000000c00 */
[----:B------:R-:W-:Y:S06]  /*27550*/  BAR.ARV 0x4, 0x180 ;  /* 0x0106000000007b1d */ /* 0x000fec0000002000 */
[----:B------:R-:W-:Y:S05]  /*27560*/  BRA `(.L_x_12669) ;  /* 0x0000000800cc7947 */ /* 0x000fea0003800000 */
.L_x_12668:
[----:B------:R-:W5:Y:S01]  /*27570*/  S2R R0, SR_TID.X ;  /* 0x0000000000007919 */ /* 0x000f620000002100 */
[----:B------:R-:W-:Y:S01]  /*27580*/  UMOV UR4, 0xffffffff ;  /* 0xffffffff00047882 */ /* 0x000fe20000000000 */
[----:B-----5:R-:W-:-:S04]  /*27590*/  LOP3.LUT R8, R0, 0x1f, RZ, 0xc0, !PT ;  /* 0x0000001f00087812 */ /* 0x020fc800078ec0ff */
[----:B------:R-:W-:Y:S01]  /*275a0*/  ISETP.NE.AND P0, PT, R8, 0x1f, PT ;  /* 0x0000001f0800780c */ /* 0x000fe20003f05270 */
[----:B------:R-:W-:-:S12]  /*275b0*/  BRA.DIV UR4, `(.L_x_12670) ;  /* 0x0000004a04047947 */ /* 0x000fd8000b800000 */
[----:B------:R-:W-:Y:S01]  /*275c0*/  IMAD.IADD R5, R19, 0x1, R8 ;  /* 0x0000000113057824 */ /* 0x000fe200078e0208 */
[----:B------:R-:W-:-:S04]  /*275d0*/  ULDC UR4, c[0x0][0xd3c] ;  /* 0x00034f0000047ab9 */ /* 0x000fc80000000800 */
[----:B------:R-:W-:-:S13]  /*275e0*/  ISETP.GE.OR P1, PT, R5, UR4, !P0 ;  /* 0x0000000405007c0c */ /* 0x000fda000c726670 */
[----:B------:R-:W5:Y:S02]  /*275f0*/  @!P1 LDC.64 R2, c[0x0][0xd80] ;  /* 0x00036000ff029b82 */ /* 0x000f640000000a00 */
[----:B-----5:R-:W-:-:S06]  /*27600*/  @!P1 IMAD.WIDE R2, R5, 0x4, R2 ;  /* 0x0000000405029825 */ /* 0x020fcc00078e0202 */
[----:B------:R-:W5:Y:S01]  /*27610*/  @!P1 LDG.E R2, desc[UR36][R2.64] ;  /* 0x0000002402029981 */ /* 0x000f62000c1e1900 */
[----:B------:R-:W-:Y:S01]  /*27620*/  IMAD.MOV.U32 R5, RZ, RZ, RZ ;  /* 0x000000ffff057224 */ /* 0x000fe200078e00ff */
[C---:B------:R-:W-:Y:S02]  /*27630*/  ISETP.GE.U32.AND P2, PT, R8.reuse, 0x2, PT ;  /* 0x000000020800780c */ /* 0x040fe40003f46070 */
[C---:B------:R-:W-:Y:S01]  /*27640*/  ISETP.GE.U32.AND P3, PT, R8.reuse, 0x4, PT ;  /* 0x000000040800780c */ /* 0x040fe20003f66070 */
[----:B------:R-:W-:Y:S01]  /*27650*/  SHFL.IDX PT, R0, R16, RZ, 0x1f ;  /* 0x00001fff10007589 */ /* 0x000fe200000e0000 */
[C---:B------:R-:W-:Y:S02]  /*27660*/  ISETP.GE.U32.AND P4, PT, R8.reuse, 0x8, PT ;  /* 0x000000080800780c */ /* 0x040fe40003f86070 */
[C---:B------:R-:W-:Y:S01]  /*27670*/  ISETP.GE.U32.AND P5, PT, R8.reuse, 0x10, PT ;  /* 0x000000100800780c */ /* 0x040fe20003fa6070 */
[----:B------:R-:W-:Y:S01]  /*27680*/  SHFL.IDX PT, R4, R16, 0x1, 0x1f ;  /* 0x00201f0010047f89 */ /* 0x000fe200000e0000 */
[----:B-----5:R-:W-:Y:S01]  /*27690*/  @!P1 IMAD.MOV.U32 R5, RZ, RZ, R2 ;  /* 0x000000ffff059224 */ /* 0x020fe200078e0002 */
[----:B------:R-:W-:-:S04]  /*276a0*/  ISETP.NE.AND P1, PT, R8, RZ, PT ;  /* 0x000000ff0800720c */ /* 0x000fc80003f25270 */
[----:B------:R-:W2:Y:S02]  /*276b0*/  SHFL.UP PT, R14, R5, 0x1, RZ ;  /* 0x04200000050e7989 */ /* 0x000ea400000e00ff */
[----:B--234-:R-:W-:-:S05]  /*276c0*/  SEL R6, R14, RZ, P1 ;  /* 0x000000ff0e067207 */ /* 0x01cfca0000800000 */
        /* <DEDUP_REMOVED lines=13> */
[----:B------:R2:W3:Y:S02]  /*277a0*/  SHFL.IDX PT, R14, R6, 0x1f, 0x1f ;  /* 0x03e01f00060e7f89 */ /* 0x0004e400000e0000 */
.L_x_12805:
[----:B------:R-:W-:Y:S02]  /*277b0*/  ULDC UR4, c[0x0][0xd38] ;  /* 0x00034e0000047ab9 */ /* 0x000fe40000000800 */
[----:B------:R-:W-:-:S04]  /*277c0*/  IMAD.U32 R7, RZ, RZ, UR4 ;  /* 0x00000004ff077e24 */ /* 0x000fc8000f8e00ff */
[----:B---3--:R-:W-:-:S04]  /*277d0*/  IMAD R14, R14, R7, RZ ;  /* 0x000000070e0e7224 */ /* 0x008fc800078e02ff */
[----:B------:R-:W-:-:S05]  /*277e0*/  IMAD.IADD R9, R4, 0x1, R14 ;  /* 0x0000000104097824 */ /* 0x000fca00078e020e */
[----:B------:R-:W-:-:S13]  /*277f0*/  ISETP.GT.AND P6, PT, R9, R0, PT ;  /* 0x000000000900720c */ /* 0x000fda0003fc4270 */
[----:B------:R-:W-:Y:S05]  /*27800*/  @P6 BRA `(.L_x_12671) ;  /* 0x00000000009c6947 */ /* 0x000fea0003800000 */
.L_x_12676:
        /* <DEDUP_REMOVED lines=14> */
.L_x_12674:
[----:B------:R-:W-:Y:S05]  /*278f0*/  BSYNC B0 ;  /* 0x0000000000007941 */ /* 0x000fea0003800000 */
.L_x_12673:
[----:B------:R-:W-:-:S03]  /*27900*/  UMOV UR4, 0xffffffff ;  /* 0xffffffff00047882 */ /* 0x000fc60000000000 */
[----:B------:R-:W-:Y:S05]  /*27910*/  BRA.DIV UR4, `(.L_x_12675) ;  /* 0x0000004a04507947 */ /* 0x000fea000b800000 */
[----:B-----5:R-:W4:Y:S02]  /*27920*/  SHFL.UP PT, R14, R5, 0x1, RZ ;  /* 0x04200000050e7989 */ /* 0x020f2400000e00ff */
        /* <DEDUP_REMOVED lines=13> */
[----:B--2---:R-:W-:-:S05]  /*27a00*/  IMAD.IADD R6, R4, 0x1, R7 ;  /* 0x0000000104067824 */ /* 0x004fca00078e0207 */
[----:B------:R2:W3:Y:S02]  /*27a10*/  SHFL.IDX PT, R14, R6, 0x1f, 0x1f ;  /* 0x03e01f00060e7f89 */ /* 0x0004e400000e0000 */
.L_x_12813:
[----:B------:R-:W-:Y:S02]  /*27a20*/  ULDC UR4, c[0x0][0xd38] ;  /* 0x00034e0000047ab9 */ /* 0x000fe40000000800 */
[----:B------:R-:W-:-:S04]  /*27a30*/  IMAD.U32 R7, RZ, RZ, UR4 ;  /* 0x00000004ff077e24 */ /* 0x000fc8000f8e00ff */
[----:B---3--:R-:W-:-:S04]  /*27a40*/  IMAD R14, R14, R7, RZ ;  /* 0x000000070e0e7224 */ /* 0x008fc800078e02ff */
[----:B------:R-:W-:-:S05]  /*27a50*/  IMAD.IADD R9, R14, 0x1, R9 ;  /* 0x000000010e097824 */ /* 0x000fca00078e0209 */
[----:B------:R-:W-:-:S13]  /*27a60*/  ISETP.GT.AND P6, PT, R9, R0, PT ;  /* 0x000000000900720c */ /* 0x000fda0003fc4270 */
[----:B------:R-:W-:Y:S05]  /*27a70*/  @!P6 BRA `(.L_x_12676) ;  /* 0xfffffffc0064e947 */ /* 0x000fea000383ffff */
.L_x_12671:
        /* <DEDUP_REMOVED lines=8> */
.L_x_12817:
[----:B------:R-:W-:Y:S01]  /*27b00*/  ISETP.NE.AND P0, PT, R2, RZ, PT ;  /* 0x000000ff0200720c */ /* 0x000fe20003f05270 */
[----:B------:R-:W-:-:S12]  /*27b10*/  IMAD.MOV.U32 R14, RZ, RZ, RZ ;  /* 0x000000ffff0e7224 */ /* 0x000fd800078e00ff */
[----:B------:R-:W-:Y:S05]  /*27b20*/  @!P0 BRA `(.L_x_12678) ;  /* 0x0000000000108947 */ /* 0x000fea0003800000 */
[----:B------:R-:W-:Y:S01]  /*27b30*/  UMOV UR4, 0xffffffff ;  /* 0xffffffff00047882 */ /* 0x000fe20000000000 */
[----:B------:R-:W-:Y:S02]  /*27b40*/  VIADD R12, R4, 0xffffffff ;  /* 0xffffffff040c7836 */ /* 0x000fe40000000000 */
[----:B------:R-:W-:Y:S05]  /*27b50*/  BRA.DIV UR4, `(.L_x_12679) ;  /* 0x0000004a04c47947 */ /* 0x000fea000b800000 */
[----:B------:R0:W0:Y:S02]  /*27b60*/  SHFL.IDX PT, R14, R6, R12, 0x1f ;  /* 0x00001f0c060e7589 */ /* 0x00002400000e0000 */
.L_x_12678:
[----:B------:R-:W5:Y:S01]  /*27b70*/  LDC.64 R2, c[0x0][0xd90] ;  /* 0x00036400ff027b82 */ /* 0x000f620000000a00 */
[----:B------:R-:W-:-:S04]  /*27b80*/  IMAD.IADD R19, R4, 0x1, R19 ;  /* 0x0000000104137824 */ /* 0x000fc800078e0213 */
[----:B-----5:R-:W-:-:S05]  /*27b90*/  IMAD.WIDE R2, R19, 0x4, R2 ;  /* 0x0000000413027825 */ /* 0x020fca00078e0202 */
[----:B0-2---:R0:W3:Y:S01]  /*27ba0*/  LDG.E R6, desc[UR36][R2.64] ;  /* 0x0000002402067981 */ /* 0x0050e2000c1e1900 */
[----:B------:R-:W-:Y:S02]  /*27bb0*/  IMAD R16, R14, R7, R16 ;  /* 0x000000070e107224 */ /* 0x000fe400078e0210 */
[----:B0-----:R-:W-:Y:S02]  /*27bc0*/  IMAD.MOV.U32 R2, RZ, RZ, RZ ;  /* 0x000000ffff027224 */ /* 0x001fe400078e00ff */
[----:B---34-:R-:W-:-:S05]  /*27bd0*/  IMAD R4, R5, R6, RZ ;  /* 0x0000000605047224 */ /* 0x018fca00078e02ff */
        /* <DEDUP_REMOVED lines=57> */
[----:B-1----:R-:W-:Y:S01]  /*27f70*/  IMAD.IADD R17, R5, 0x1, R2 ;  /* 0x0000000105117824 */ /* 0x002fe200078e0202 */
[----:B------:R-:W-:Y:S06]  /*27f80*/  BRA `(.L_x_12680) ;  /* 0x00000000001c7947 */ /* 0x000fec0003800000 */
.L_x_12672:
[----:B------:R-:W-:Y:S01]  /*27f90*/  UMOV UR4, URZ ;  /* 0x0000003f00047c82 */ /* 0x000fe20008000000 */
[----:B------:R-:W-:Y:S01]  /*27fa0*/  UMOV UR5, URZ ;  /* 0x0000003f00057c82 */ /* 0x000fe20008000000 */
[----:B------:R-:W-:Y:S01]  /*27fb0*/  ULDC UR6, c[0x0][0xd3c] ;  /* 0x00034f0000067ab9 */ /* 0x000fe20000000800 */
[----:B------:R-:W-:Y:S02]  /*27fc0*/  IMAD.MOV.U32 R16, RZ, RZ, R0 ;  /* 0x000000ffff107224 */ /* 0x000fe400078e0000 */
[----:B-1----:R-:W-:Y:S02]  /*27fd0*/  IMAD.U32 R17, RZ, RZ, UR4 ;  /* 0x00000004ff117e24 */ /* 0x002fe4000f8e00ff */
[----:B------:R-:W-:Y:S02]  /*27fe0*/  IMAD.U32 R18, RZ, RZ, UR5 ;  /* 0x00000005ff127e24 */ /* 0x000fe4000f8e00ff */
[----:B------:R-:W-:-:S07]  /*27ff0*/  IMAD.U32 R19, RZ, RZ, UR6 ;  /* 0x00000006ff137e24 */ /* 0x000fce000f8e00ff */
.L_x_12680:
        /* <DEDUP_REMOVED lines=10> */
.L_x_12669:
[----:B------:R-:W-:Y:S02]  /*280a0*/  ULDC UR4, c[0x0][0xd3c] ;  /* 0x00034f0000047ab9 */ /* 0x000fe40000000800 */
[----:B0-----:R-:W-:-:S13]  /*280b0*/  ISETP.GE.AND P0, PT, R19, UR4, PT ;  /* 0x0000000413007c0c */ /* 0x001fda000bf06270 */
[----:B------:R-:W-:Y:S05]  /*280c0*/  @!P0 BRA `(.L_x_12681) ;  /* 0xffffffa800b08947 */ /* 0x000fea000383ffff */
[----:B------:R-:W-:Y:S05]  /*280d0*/  BSYNC B8 ;  /* 0x0000000000087941 */ /* 0x000fea0003800000 */
.L_x_12606:
        /* <DEDUP_REMOVED lines=12> */
.L_x_12820:
[----:B------:R-:W-:Y:S05]  /*281a0*/  BSYNC B0 ;  /* 0x0000000000007941 */ /* 0x000fea0003800000 */
.L_x_12682:
[----:B------:R-:W-:-:S03]  /*281b0*/  UMOV UR4, 0xffffffff ;  /* 0xffffffff00047882 */ /* 0x000fc60000000000 */
[----:B------:R-:W-:Y:S05]  /*281c0*/  BRA.DIV UR4, `(.L_x_12684) ;  /* 0x0000004604607947 */ /* 0x000fea000b800000 */
[----:B0-----:R-:W0:Y:S02]  /*281d0*/  S2R R0, SR_TID.X ;  /* 0x0000000000007919 */ /* 0x001e240000002100 */
[----:B0-----:R-:W-:-:S04]  /*281e0*/  SHF.R.U32.HI R0, RZ, 0x5, R0 ;  /* 0x00000005ff007819 */ /* 0x001fc80000011600 */
[----:B------:R-:W-:-:S05]  /*281f0*/  LOP3.LUT R0, R0, 0x3, RZ, 0xc0, !PT ;  /* 0x0000000300007812 */ /* 0x000fca00078ec0ff */
[----:B------:R0:W1:Y:S02]  /*28200*/  SHFL.IDX PT, R14, R0, RZ, 0x1f ;  /* 0x00001fff000e7589 */ /* 0x00006400000e0000 */
.L_x_12823:
[----:B-1----:R-:W-:Y:S01]  /*28210*/  ISETP.NE.AND P0, PT, R14, RZ, PT ;  /* 0x000000ff0e00720c */ /* 0x002fe20003f05270 */
[----:B------:R-:W-:-:S12]  /*28220*/  BSSY B0, `(.L_x_12685) ;  /* 0x0000026000007945 */ /* 0x000fd80003800000 */
[----:B------:R-:W-:Y:S05]  /*28230*/  @P0 BRA `(.L_x_12686) ;  /* 0x0000000000900947 */ /* 0x000fea0003800000 */
[----:B------:R-:W-:-:S03]  /*28240*/  UMOV UR4, 0xffffffff ;  /* 0xffffffff00047882 */ /* 0x000fc60000000000 */
[----:B------:R-:W-:Y:S05]  /*28250*/  BRA.DIV UR4, `(.L_x_12687) ;  /* 0x0000004604707947 */ /* 0x000fea000b800000 */
[----:B------:R-:W-:-:S13]  /*28260*/  ELECT P6, URZ, PT ;  /* 0x00000000003f782f */ /* 0x000fda00038c0000 */
.L_x_12826:
[----:B------:R-:W-:Y:S05]  /*28270*/  @!P6 BRA `(.L_x_12686) ;  /* 0x000000000080e947 */ /* 0x000fea0003800000 */
[----:B0-----:R-:W5:Y:S02]  /*28280*/  LDL R0, [R1+0x470] ;  /* 0x0004700001007983 */ /* 0x001f640000100800 */
[----:B-----5:R-:W-:-:S13]  /*28290*/  R2UR UR4, R0 ;  /* 0x00000000000472ca */ /* 0x020fda00000e0000 */
[----:B------:R-:W-:-:S06]  /*282a0*/  ULOP3.LUT UR4, UR4, 0x2, URZ, 0xfc, !UPT ;  /* 0x0000000204047892 */ /* 0x000fcc000f8efc3f */
[----:B------:R-:W-:-:S05]  /*282b0*/  IMAD.U32 R0, RZ, RZ, UR4 ;  /* 0x00000004ff007e24 */ /* 0x000fca000f8e00ff */
[----:B------:R-:W-:-:S13]  /*282c0*/  ISETP.NE.AND P0, PT, R0, 0x3, PT ;  /* 0x000000030000780c */ /* 0x000fda0003f05270 */
[----:B------:R-:W-:Y:S05]  /*282d0*/  @!P0 BRA `(.L_x_12688) ;  /* 0x0000000000048947 */ /* 0x000fea0003800000 */
[----:B------:R-:W-:Y:S01]  /*282e0*/  BPT.TRAP 0x1 ;  /* 0x000000040000795c */ /* 0x000fe20000300000 */
.L_x_12688:
[----:B------:R-:W-:Y:S01]  /*282f0*/  IMAD R5, R24, 0x8, R7 ;  /* 0x0000000818057824 */ /* 0x000fe200078e0207 */
[----:B------:R-:W-:Y:S01]  /*28300*/  SHF.L.U32 R0, R26, 0x1f, RZ ;  /* 0x0000001f1a007819 */ /* 0x000fe200000006ff */
[----:B------:R-:W-:-:S03]  /*28310*/  VIADD R24, R24, 0x1 ;  /* 0x0000000118187836 */ /* 0x000fc60000000000 */
[----:B------:R-:W0:Y:S02]  /*28320*/  SYNCS.PHASECHK.TRANS64.TRYWAIT P1, [R5+URZ+0x32440], R0 ;  /* 0x03244000050075a7 */ /* 0x000e24000802017f */
[----:B------:R-:W-:-:S04]  /*28330*/  ISETP.NE.AND P2, PT, R24, 0x2, PT ;  /* 0x000000021800780c */ /* 0x000fc80003f45270 */
[----:B------:R-:W-:Y:S01]  /*28340*/  SEL R3, RZ, 0x1, P2 ;  /* 0x00000001ff037807 */ /* 0x000fe20001000000 */
[----:B0-----:R-:W-:Y:S08]  /*28350*/  @!P1 BRA `(.L_x_12689) ;  /* 0x0000004400509947 */ /* 0x001ff00003800000 */
.L_x_12827:
[----:B------:R-:W-:Y:S02]  /*28360*/  SEL R24, R24, RZ, P2 ;  /* 0x000000ff18187207 */ /* 0x000fe40001000000 */
[----:B------:R-:W-:Y:S01]  /*28370*/  LOP3.LUT R2, R26, R3, RZ, 0x3c, !PT ;  /* 0x000000031a027212 */ /* 0x000fe200078e3cff */
[----:B------:R-:W-:Y:S06]  /*28380*/  @!P0 BRA `(.L_x_12690) ;  /* 0x0000000000048947 */ /* 0x000fec0003800000 */
[----:B------:R-:W-:Y:S01]  /*28390*/  BPT.TRAP 0x1 ;  /* 0x000000040000795c */ /* 0x000fe20000300000 */
.L_x_12690:
[----:B------:R-:W-:Y:S01]  /*283a0*/  IMAD R3, R24, 0x8, R7 ;  /* 0x0000000818037824 */ /* 0x000fe200078e0207 */
[----:B------:R-:W-:-:S04]  /*283b0*/  SHF.L.U32 R2, R2, 0x1f, RZ ;  /* 0x0000001f02027819 */ /* 0x000fc800000006ff */
[----:B------:R-:W1:Y:S02]  /*283c0*/  SYNCS.PHASECHK.TRANS64.TRYWAIT P1, [R3+URZ+0x32440], R2 ;  /* 0x03244002030075a7 */ /* 0x000e64000802017f */
[----:B-1----:R-:W-:Y:S05]  /*283d0*/  @!P1 BRA `(.L_x_12691) ;  /* 0x0000004400449947 */ /* 0x002fea0003800000 */
.L_x_12828:
[----:B------:R-:W-:Y:S05]  /*283e0*/  @!P0 BRA `(.L_x_12692) ;  /* 0x0000000000048947 */ /* 0x000fea0003800000 */
[----:B------:R-:W-:Y:S01]  /*283f0*/  BPT.TRAP 0x1 ;  /* 0x000000040000795c */ /* 0x000fe20000300000 */
.L_x_12692:
[----:B------:R-:W5:Y:S02]  /*28400*/  SYNCS.PHASECHK.TRANS64.TRYWAIT P1, [R5+URZ+0x32460], R0 ;  /* 0x03246000050075a7 */ /* 0x000f64000802017f */
[----:B-----5:R-:W-:Y:S05]  /*28410*/  @!P1 BRA `(.L_x_12693) ;  /* 0x0000004400489947 */ /* 0x020fea0003800000 */
.L_x_12829:
[----:B------:R-:W-:Y:S05]  /*28420*/  @!P0 BRA `(.L_x_12694) ;  /* 0x0000000000048947 */ /* 0x000fea0003800000 */
[----:B------:R-:W-:Y:S01]  /*28430*/  BPT.TRAP 0x1 ;  /* 0x000000040000795c */ /* 0x000fe20000300000 */
.L_x_12694:
[----:B------:R0:W0:Y:S02]  /*28440*/  SYNCS.PHASECHK.TRANS64.TRYWAIT P0, [R3+URZ+0x32460], R2 ;  /* 0x03246002030075a7 */ /* 0x000024000800017f */
[----:B0-----:R-:W-:Y:S05]  /*28450*/  @!P0 NANOSLEEP.SYNCS 0x989680 ;  /* 0x009896800000895d */ /* 0x001fea0003900000 */
[----:B------:R-:W0:Y:S02]  /*28460*/  @!P0 SYNCS.PHASECHK.TRANS64 P0, [R3+URZ+0x32460], R2 ;  /* 0x03246002030085a7 */ /* 0x000e24000800007f */
[----:B0-----:R-:W-:Y:S05]  /*28470*/  @!P0 BRA `(.L_x_12694) ;  /* 0xfffffffc00f08947 */ /* 0x001fea000383ffff */
.L_x_12686:
[----:B------:R-:W-:Y:S05]  /*28480*/  BSYNC B0 ;  /* 0x0000000000007941 */ /* 0x000fea0003800000 */
.L_x_12685:
[----:B------:R-:W-:Y:S05]  /*28490*/  EXIT ;  /* 0x000000000000794d */ /* 0x000fea0003800000 */
.L_x_12476:
[----:B0-----:R-:W-:-:S04]  /*284a0*/  IMAD.U32 R9, RZ, RZ, UR42 ;  /* 0x0000002aff097e24 */ /* 0x001fc8000f8e00ff */
[----:B------:R0:W1:Y:S03]  /*284b0*/  SYNCS.PHASECHK.TRANS64.TRYWAIT P0, [R9+URZ+0x32400], R8 ;  /* 0x03240008090075a7 */ /* 0x000066000800017f */
[----:B-1----:R-:W-:Y:S05]  /*284c0*/  @!P0 NANOSLEEP.SYNCS 0x989680 ;  /* 0x009896800000895d */ /* 0x002fea0003900000 */
[----:B------:R-:W1:Y:S02]  /*284d0*/  @!P0 SYNCS.PHASECHK.TRANS64 P0, [R9+URZ+0x32400], R8 ;  /* 0x03240008090085a7 */ /* 0x000e64000800007f */
[----:B-1----:R-:W-:Y:S05]  /*284e0*/  @!P0 BRA `(.L_x_12476) ;  /* 0xfffffffc00ec8947 */ /* 0x002fea000383ffff */
[----:B------:R-:W-:Y:S05]  /*284f0*/  BRA `(.L_x_12695) ;  /* 0xfffffda400587947 */ /* 0x000fea000383ffff */
.L_x_12483:
[----:B-1----:R1:W2:Y:S02]  /*28500*/  SYNCS.PHASECHK.TRANS64.TRYWAIT P0, [R24+URZ], R25 ;  /* 0x00000019180075a7 */ /* 0x0022a4000800017f */
[----:B--2---:R-:W-:Y:S05]  /*28510*/  @!P0 NANOSLEEP.SYNCS 0x989680 ;  /* 0x009896800000895d */ /* 0x004fea0003900000 */
[----:B------:R-:W2:Y:S02]  /*28520*/  @!P0 SYNCS.PHASECHK.TRANS64 P0, [R24+URZ], R25 ;  /* 0x00000019180085a7 */ /* 0x000ea4000800007f */
[----:B--2---:R-:W-:Y:S05]  /*28530*/  @!P0 BRA `(.L_x_12483) ;  /* 0xfffffffc00f08947 */ /* 0x004fea000383ffff */
[----:B------:R-:W-:Y:S05]  /*28540*/  BRA `(.L_x_12482) ;  /* 0xfffffda800807947 */ /* 0x000fea000383ffff */
.L_x_12485:
[----:B0-----:R-:W-:-:S04]  /*28550*/  IMAD.U32 R9, RZ, RZ, UR42 ;  /* 0x0000002aff097e24 */ /* 0x001fc8000f8e00ff */
[----:B------:R0:W1:Y:S03]  /*28560*/  SYNCS.PHASECHK.TRANS64.TRYWAIT P0, [R9+URZ+0x32410], R8 ;  /* 0x03241008090075a7 */ /* 0x000066000800017f */
[----:B-1----:R-:W-:Y:S05]  /*28570*/  @!P0 NANOSLEEP.SYNCS 0x989680 ;  /* 0x009896800000895d */ /* 0x002fea0003900000 */
[----:B------:R-:W1:Y:S02]  /*28580*/  @!P0 SYNCS.PHASECHK.TRANS64 P0, [R9+URZ+0x32410], R8 ;  /* 0x03241008090085a7 */ /* 0x000e64000800007f */
[----:B-1----:R-:W-:Y:S05]  /*28590*/  @!P0 BRA `(.L_x_12485) ;  /* 0xfffffffc00ec8947 */ /* 0x002fea000383ffff */
[----:B------:R-:W-:Y:S05]  /*285a0*/  BRA `(.L_x_12696) ;  /* 0xfffffdac00547947 */ /* 0x000fea000383ffff */
.L_x_12492:
[----:B-1----:R1:W2:Y:S02]  /*285b0*/  SYNCS.PHASECHK.TRANS64.TRYWAIT P0, [R8+URZ], R9 ;  /* 0x00000009080075a7 */ /* 0x0022a4000800017f */
[----:B--2---:R-:W-:Y:S05]  /*285c0*/  @!P0 NANOSLEEP.SYNCS 0x989680 ;  /* 0x009896800000895d */ /* 0x004fea0003900000 */
[----:B------:R-:W2:Y:S02]  /*285d0*/  @!P0 SYNCS.PHASECHK.TRANS64 P0, [R8+URZ], R9 ;  /* 0x00000009080085a7 */ /* 0x000ea4000800007f */
[----:B--2---:R-:W-:Y:S05]  /*285e0*/  @!P0 BRA `(.L_x_12492) ;  /* 0xfffffffc00f08947 */ /* 0x004fea000383ffff */
[----:B------:R-:W-:Y:S05]  /*285f0*/  BRA `(.L_x_12491) ;  /* 0xfffffdac00987947 */ /* 0x000fea000383ffff */
.L_x_12530:
[----:B0-----:R0:W2:Y:S02]  /*28600*/  SYNCS.PHASECHK.TRANS64.TRYWAIT P0, [R6+URZ], R7 ;  /* 0x00000007060075a7 */ /* 0x0010a4000800017f */
[----:B--2---:R-:W-:Y:S05]  /*28610*/  @!P0 NANOSLEEP.SYNCS 0x989680 ;  /* 0x009896800000895d */ /* 0x004fea0003900000 */
[----:B------:R-:W2:Y:S02]  /*28620*/  @!P0 SYNCS.PHASECHK.TRANS64 P0, [R6+URZ], R7 ;  /* 0x00000007060085a7 */ /* 0x000ea4000800007f */
[----:B--2---:R-:W-:Y:S05]  /*28630*/  @!P0 BRA `(.L_x_12530) ;  /* 0xfffffffc00f08947 */ /* 0x004fea000383ffff */
[----:B------:R-:W-:Y:S05]  /*28640*/  BRA `(.L_x_12529) ;  /* 0xfffffe14009c7947 */ /* 0x000fea000383ffff */
.L_x_12537:
[----:B0-----:R0:W1:Y:S02]  /*28650*/  SYNCS.PHASECHK.TRANS64.TRYWAIT P0, [R20+URZ], R21 ;  /* 0x00000015140075a7 */ /* 0x001064000800017f */
[----:B-1----:R-:W-:Y:S05]  /*28660*/  @!P0 NANOSLEEP.SYNCS 0x989680 ;  /* 0x009896800000895d */ /* 0x002fea0003900000 */
[----:B------:R-:W1:Y:S02]  /*28670*/  @!P0 SYNCS.PHASECHK.TRANS64 P0, [R20+URZ], R21 ;  /* 0x00000015140085a7 */ /* 0x000e64000800007f */
[----:B-1----:R-:W-:Y:S05]  /*28680*/  @!P0 BRA `(.L_x_12537) ;  /* 0xfffffffc00f08947 */ /* 0x002fea000383ffff */
[----:B------:R-:W-:Y:S05]  /*28690*/  BRA `(.L_x_12536) ;  /* 0xfffffe1800c07947 */ /* 0x000fea000383ffff */
.L_x_12550:
[----:B--2---:R2:W3:Y:S02]  /*286a0*/  SYNCS.PHASECHK.TRANS64.TRYWAIT P0, [R6+URZ], R7 ;  /* 0x00000007060075a7 */ /* 0x0044e4000800017f */
[----:B---3--:R-:W-:Y:S05]  /*286b0*/  @!P0 NANOSLEEP.SYNCS 0x989680 ;  /* 0x009896800000895d */ /* 0x008fea0003900000 */
[----:B------:R-:W3:Y:S02]  /*286c0*/  @!P0 SYNCS.PHASECHK.TRANS64 P0, [R6+URZ], R7 ;  /* 0x00000007060085a7 */ /* 0x000ee4000800007f */
[----:B---3--:R-:W-:Y:S05]  /*286d0*/  @!P0 BRA `(.L_x_12550) ;  /* 0xfffffffc00f08947 */ /* 0x008fea000383ffff */
[----:B------:R-:W-:Y:S05]  /*286e0*/  BRA `(.L_x_12549) ;  /* 0xfffffeac008c7947 */ /* 0x000fea000383ffff */
.L_x_12557:
[----:B0-----:R0:W1:Y:S02]  /*286f0*/  SYNCS.PHASECHK.TRANS64.TRYWAIT P0, [R14+URZ], R15 ;  /* 0x0000000f0e0075a7 */ /* 0x001064000800017f */
[----:B-1----:R-:W-:Y:S05]  /*28700*/  @!P0 NANOSLEEP.SYNCS 0x989680 ;  /* 0x009896800000895d */ /* 0x002fea0003900000 */
[----:B------:R-:W1:Y:S02]  /*28710*/  @!P0 SYNCS.PHASECHK.TRANS64 P0, [R14+URZ], R15 ;  /* 0x0000000f0e0085a7 */ /* 0x000e64000800007f */
[----:B-1----:R-:W-:Y:S05]  /*28720*/  @!P0 BRA `(.L_x_12557) ;  /* 0xfffffffc00f08947 */ /* 0x002fea000383ffff */
[----:B------:R-:W-:Y:S05]  /*28730*/  BRA `(.L_x_12556) ;  /* 0xfffffeb000b07947 */ /* 0x000fea000383ffff */
.L_x_12626:
        /* <DEDUP_REMOVED lines=11> */
.L_x_12698:
[----:B------:R-:W-:Y:S05]  /*287f0*/  BSYNC B0 ;  /* 0x0000000000007941 */ /* 0x000fea0003800000 */
.L_x_12697:
[----:B------:R-:W-:Y:S05]  /*28800*/  BRA `(.L_x_12699) ;  /* 0xffffffb000a47947 */ /* 0x000fea000383ffff */
.L_x_12629:
[----:B0-----:R0:W2:Y:S02]  /*28810*/  SYNCS.PHASECHK.TRANS64.TRYWAIT P0, [R17+URZ+0x32440], R0 ;  /* 0x03244000110075a7 */ /* 0x0010a4000800017f */
[----:B--2---:R-:W-:Y:S05]  /*28820*/  @!P0 NANOSLEEP.SYNCS 0x989680 ;  /* 0x009896800000895d */ /* 0x004fea0003900000 */
[----:B------:R-:W2:Y:S02]  /*28830*/  @!P0 SYNCS.PHASECHK.TRANS64 P0, [R17+URZ+0x32440], R0 ;  /* 0x03244000110085a7 */ /* 0x000ea4000800007f */
[----:B--2---:R-:W-:Y:S05]  /*28840*/  @!P0 BRA `(.L_x_12629) ;  /* 0xfffffffc00f08947 */ /* 0x004fea000383ffff */
[----:B------:R-:W-:Y:S05]  /*28850*/  BRA `(.L_x_12700) ;  /* 0xffffffb4005c7947 */ /* 0x000fea000383ffff */
.L_x_12630:
        /* <DEDUP_REMOVED lines=8> */
.L_x_12702:
[----:B------:R-:W-:Y:S05]  /*288e0*/  BSYNC B0 ;  /* 0x0000000000007941 */ /* 0x000fea0003800000 */
.L_x_12701:
        /* <DEDUP_REMOVED lines=9> */
.L_x_12703:
[----:B------:R-:W-:Y:S02]  /*28980*/  IMAD.MOV.U32 R13, RZ, RZ, R4 ;  /* 0x000000ffff0d7224 */ /* 0x000fe400078e0004 */
[----:B------:R-:W-:Y:S02]  /*28990*/  IMAD.MOV.U32 R12, RZ, RZ, 0x1 ;  /* 0x00000001ff0c7424 */ /* 0x000fe400078e00ff */
[----:B------:R-:W-:-:S07]  /*289a0*/  IMAD.MOV.U32 R3, RZ, RZ, R14 ;  /* 0x000000ffff037224 */ /* 0x000fce00078e000e */
[----:B------:R-:W-:Y:S05]  /*289b0*/  WARPSYNC.COLLECTIVE R15, `(.L_x_12704) ;  /* 0x000000000f087348 */ /* 0x000fea0003c00000 */
[----:B------:R0:W1:Y:S02]  /*289c0*/  SHFL.IDX P6, R14, R13, R12, R11 ;  /* 0x0000000c0d0e7389 */ /* 0x00006400000c000b */
[----:B01----:R-:W-:Y:S01]  /*289d0*/  ENDCOLLECTIVE ;  /* 0x000000000000791b */ /* 0x003fe20003800000 */
.L_x_12704:
        /* <DEDUP_REMOVED lines=15> */
.L_x_12705:
[----:B------:R-:W-:Y:S02]  /*28ad0*/  @P0 IMAD R6, R5, 0x2, R22 ;  /* 0x0000000205060824 */ /* 0x000fe400078e0216 */
[----:B------:R-:W-:Y:S02]  /*28ae0*/  IMAD.MOV.U32 R13, RZ, RZ, R4 ;  /* 0x000000ffff0d7224 */ /* 0x000fe400078e0004 */
[----:B------:R-:W-:Y:S02]  /*28af0*/  IMAD.MOV.U32 R12, RZ, RZ, 0x2 ;  /* 0x00000002ff0c7424 */ /* 0x000fe400078e00ff */
[----:B------:R-:W-:-:S07]  /*28b00*/  IMAD.MOV.U32 R3, RZ, RZ, R14 ;  /* 0x000000ffff037224 */ /* 0x000fce00078e000e */
[----:B------:R-:W-:Y:S05]  /*28b10*/  WARPSYNC.COLLECTIVE R15, `(.L_x_12706) ;  /* 0x000000000f087348 */ /* 0x000fea0003c00000 */
[----:B------:R0:W1:Y:S02]  /*28b20*/  SHFL.IDX P6, R14, R13, R12, R11 ;  /* 0x0000000c0d0e7389 */ /* 0x00006400000c000b */
[----:B01----:R-:W-:Y:S01]  /*28b30*/  ENDCOLLECTIVE ;  /* 0x000000000000791b */ /* 0x003fe20003800000 */
.L_x_12706:
        /* <DEDUP_REMOVED lines=15> */
.L_x_12707:
[----:B------:R-:W-:Y:S02]  /*28c30*/  @P0 IMAD R6, R5, 0x2, R22 ;  /* 0x0000000205060824 */ /* 0x000fe400078e0216 */
[----:B------:R-:W-:Y:S02]  /*28c40*/  IMAD.MOV.U32 R13, RZ, RZ, R4 ;  /* 0x000000ffff0d7224 */ /* 0x000fe400078e0004 */
[----:B------:R-:W-:Y:S02]  /*28c50*/  IMAD.MOV.U32 R12, RZ, RZ, 0x3 ;  /* 0x00000003ff0c7424 */ /* 0x000fe400078e00ff */
[----:B------:R-:W-:-:S07]  /*28c60*/  IMAD.MOV.U32 R3, RZ, RZ, R14 ;  /* 0x000000ffff037224 */ /* 0x000fce00078e000e */
[----:B------:R-:W-:Y:S05]  /*28c70*/  WARPSYNC.COLLECTIVE R15, `(.L_x_12708) ;  /* 0x000000000f087348 */ /* 0x000fea0003c00000 */
[----:B------:R0:W1:Y:S02]  /*28c80*/  SHFL.IDX P6, R14, R13, R12, R11 ;  /* 0x0000000c0d0e7389 */ /* 0x00006400000c000b */
[----:B01----:R-:W-:Y:S01]  /*28c90*/  ENDCOLLECTIVE ;  /* 0x000000000000791b */ /* 0x003fe20003800000 */
.L_x_12708:
        /* <DEDUP_REMOVED lines=15> */
.L_x_12709:
[----:B------:R-:W-:Y:S02]  /*28d90*/  @P0 IMAD R6, R5, 0x2, R22 ;  /* 0x0000000205060824 */ /* 0x000fe400078e0216 */
[----:B------:R-:W-:Y:S02]  /*28da0*/  IMAD.MOV.U32 R13, RZ, RZ, R4 ;  /* 0x000000ffff0d7224 */ /* 0x000fe400078e0004 */
[----:B------:R-:W-:Y:S02]  /*28db0*/  IMAD.MOV.U32 R12, RZ, RZ, 0x4 ;  /* 0x00000004ff0c7424 */ /* 0x000fe400078e00ff */
[----:B------:R-:W-:-:S07]  /*28dc0*/  IMAD.MOV.U32 R3, RZ, RZ, R14 ;  /* 0x000000ffff037224 */ /* 0x000fce00078e000e */
[----:B------:R-:W-:Y:S05]  /*28dd0*/  WARPSYNC.COLLECTIVE R15, `(.L_x_12710) ;  /* 0x000000000f087348 */ /* 0x000fea0003c00000 */
[----:B------:R0:W1:Y:S02]  /*28de0*/  SHFL.IDX P6, R14, R13, R12, R11 ;  /* 0x0000000c0d0e7389 */ /* 0x00006400000c000b */
[----:B01----:R-:W-:Y:S01]  /*28df0*/  ENDCOLLECTIVE ;  /* 0x000000000000791b */ /* 0x003fe20003800000 */
.L_x_12710:
        /* <DEDUP_REMOVED lines=15> */
.L_x_12711:
[----:B------:R-:W-:Y:S02]  /*28ef0*/  @P0 IMAD R6, R5, 0x2, R22 ;  /* 0x0000000205060824 */ /* 0x000fe400078e0216 */
[----:B------:R-:W-:Y:S02]  /*28f00*/  IMAD.MOV.U32 R13, RZ, RZ, R4 ;  /* 0x000000ffff0d7224 */ /* 0x000fe400078e0004 */
[----:B------:R-:W-:Y:S02]  /*28f10*/  IMAD.MOV.U32 R12, RZ, RZ, 0x5 ;  /* 0x00000005ff0c7424 */ /* 0x000fe400078e00ff */
[----:B------:R-:W-:-:S07]  /*28f20*/  IMAD.MOV.U32 R3, RZ, RZ, R14 ;  /* 0x000000ffff037224 */ /* 0x000fce00078e000e */
[----:B------:R-:W-:Y:S05]  /*28f30*/  WARPSYNC.COLLECTIVE R15, `(.L_x_12712) ;  /* 0x000000000f087348 */ /* 0x000fea0003c00000 */
[----:B------:R0:W1:Y:S02]  /*28f40*/  SHFL.IDX P6, R14, R13, R12, R11 ;  /* 0x0000000c0d0e7389 */ /* 0x00006400000c000b */
[----:B01----:R-:W-:Y:S01]  /*28f50*/  ENDCOLLECTIVE ;  /* 0x000000000000791b */ /* 0x003fe20003800000 */
.L_x_12712:
        /* <DEDUP_REMOVED lines=10> */
.L_x_12713:
[----:B------:R-:W-:Y:S01]  /*29000*/  @!PT LDS RZ, [RZ] ;  /* 0x00000000fffff984 */ /* 0x000fe20000000800 */
[----:B------:R-:W-:Y:S01]  /*29010*/  @!PT LDS RZ, [RZ] ;  /* 0x00000000fffff984 */ /* 0x000fe20000000800 */
[----:B------:R-:W-:Y:S01]  /*29020*/  @!PT LDS RZ, [RZ] ;  /* 0x00000000fffff984 */ /* 0x000fe20000000800 */
[----:B------:R1:W-:Y:S01]  /*29030*/  @P0 LDGSTS.E.BYPASS.LTC128B.128 [R6+0x1e400], desc[UR36][R2.64], !P2 ;  /* 0x1e40000002060fae */ /* 0x0003e2000d101d64 */
[----:B------:R-:W-:Y:S01]  /*29040*/  IMAD.MOV.U32 R0, RZ, RZ, R14 ;  /* 0x000000ffff007224 */ /* 0x000fe200078e000e */
[----:B------:R-:W-:Y:S06]  /*29050*/  BRA `(.L_x_12714) ;  /* 0xffffffb000c87947 */ /* 0x000fec000383ffff */
.L_x_12635:
[----:B------:R0:W5:Y:S01]  /*29060*/  LDL.LU R6, [R1+0x440] ;  /* 0x0004400001067983 */ /* 0x0001620000300800 */
[----:B------:R-:W-:Y:S01]  /*29070*/  IMAD.MOV.U32 R13, RZ, RZ, R4 ;  /* 0x000000ffff0d7224 */ /* 0x000fe200078e0004 */
[----:B------:R-:W-:Y:S01]  /*29080*/  LOP3.LUT R23, R23, 0xffffdfff, RZ, 0xc0, !PT ;  /* 0xffffdfff17177812 */ /* 0x000fe200078ec0ff */
[----:B------:R-:W-:Y:S02]  /*29090*/  IMAD.MOV.U32 R12, RZ, RZ, RZ ;  /* 0x000000ffff0c7224 */ /* 0x000fe400078e00ff */
[----:B------:R-:W-:Y:S02]  /*290a0*/  IMAD.MOV.U32 R11, RZ, RZ, 0x181f ;  /* 0x0000181fff0b7424 */ /* 0x000fe400078e00ff */
[----:B------:R-:W-:Y:S02]  /*290b0*/  IMAD.MOV.U32 R15, RZ, RZ, -0x1 ;  /* 0xffffffffff0f7424 */ /* 0x000fe400078e00ff */
[----:B0-----:R-:W-:-:S07]  /*290c0*/  IMAD.IADD R37, R21, 0x1, R37 ;  /* 0x0000000115257824 */ /* 0x001fce00078e0225 */
[----:B-1---5:R-:W-:Y:S05]  /*290d0*/  WARPSYNC.COLLECTIVE R15, `(.L_x_12715) ;  /* 0x000000000f087348 */ /* 0x022fea0003c00000 */
[----:B------:R0:W2:Y:S02]  /*290e0*/  SHFL.IDX P6, R14, R13, R12, R11 ;  /* 0x0000000c0d0e7389 */ /* 0x0000a400000c000b */
[----:B012--5:R-:W-:Y:S01]  /*290f0*/  ENDCOLLECTIVE ;  /* 0x000000000000791b */ /* 0x027fe20003800000 */
.L_x_12715:
[----:B------:R-:W-:Y:S02]  /*29100*/  IMAD.MOV.U32 R13, RZ, RZ, R0 ;  /* 0x000000ffff0d7224 */ /* 0x000fe400078e0000 */
[----:B------:R-:W-:-:S07]  /*29110*/  IMAD.MOV.U32 R2, RZ, RZ, R14 ;  /* 0x000000ffff027224 */ /* 0x000fce00078e000e */
[----:B------:R-:W-:Y:S05]  /*29120*/  WARPSYNC.COLLECTIVE R15, `(.L_x_12716) ;  /* 0x000000000f087348 */ /* 0x000fea0003c00000 */
[----:B------:R0:W1:Y:S02]  /*29130*/  SHFL.IDX P6, R14, R13, R12, R11 ;  /* 0x0000000c0d0e7389 */ /* 0x00006400000c000b */
[----:B01----:R-:W-:Y:S01]  /*29140*/  ENDCOLLECTIVE ;  /* 0x000000000000791b */ /* 0x003fe20003800000 */
.L_x_12716:
[----:B------:R-:W-:Y:S02]  /*29150*/  IMAD.MOV.U32 R13, RZ, RZ, R4 ;  /* 0x000000ffff0d7224 */ /* 0x000fe400078e0004 */
[----:B------:R-:W-:Y:S02]  /*29160*/  IMAD.MOV.U32 R12, RZ, RZ, 0x1 ;  /* 0x00000001ff0c7424 */ /* 0x000fe400078e00ff */
[----:B------:R-:W-:-:S07]  /*29170*/  IMAD.MOV.U32 R3, RZ, RZ, R14 ;  /* 0x000000ffff037224 */ /* 0x000fce00078e000e */
[----:B------:R-:W-:Y:S05]  /*29180*/  WARPSYNC.COLLECTIVE R15, `(.L_x_12717) ;  /* 0x000000000f087348 */ /* 0x000fea0003c00000 */
[----:B------:R0:W1:Y:S02]  /*29190*/  SHFL.IDX P6, R14, R13, R12, R11 ;  /* 0x0000000c0d0e7389 */ /* 0x00006400000c000b */
[----:B01----:R-:W-:Y:S01]  /*291a0*/  ENDCOLLECTIVE ;  /* 0x000000000000791b */ /* 0x003fe20003800000 */
.L_x_12717:
[----:B------:R-:W-:Y:S02]  /*291b0*/  IMAD.MOV.U32 R13, RZ, RZ, R0 ;  /* 0x000000ffff0d7224 */ /* 0x000fe400078e0000 */
[----:B------:R-:W-:-:S05]  /*291c0*/  IMAD R5, R6, R5, RZ ;  /* 0x0000000506057224 */ /* 0x000fca00078e02ff */
[----:B------:R-:W-:-:S13]  /*291d0*/  ISETP.GE.AND P2, PT, R37, R5, PT ;  /* 0x000000052500720c */ /* 0x000fda0003f46270 */
[----:B------:R-:W-:Y:S02]  /*291e0*/  @!P2 LEA R3, P1, R20, R3, 0x1 ;  /* 0x000000031403a211 */ /* 0x000fe400078208ff */
[----:B------:R-:W-:-:S03]  /*291f0*/  @P2 LOP3.LUT R23, R23, 0x2000, RZ, 0xfc, !PT ;  /* 0x0000200017172812 */ /* 0x000fc600078efcff */
[----:B------:R-:W-:Y:S01]  /*29200*/  @!P2 IMAD.X R8, RZ, RZ, R2, P1 ;  /* 0x000000ffff08a224 */ /* 0x000fe200008e0602 */
[----:B------:R-:W-:Y:S01]  /*29210*/  LOP3.LUT R23, R23, 0xffffefff, RZ, 0xc0, !PT ;  /* 0xffffefff17177812 */ /* 0x000fe200078ec0ff */
[----:B------:R-:W-:Y:S02]  /*29220*/  @!P2 IMAD.MOV.U32 R2, RZ, RZ, R3 ;  /* 0x000000ffff02a224 */ /* 0x000fe400078e0003 */
        /* <DEDUP_REMOVED lines=11> */
.L_x_12718:
[----:B------:R-:W-:Y:S01]  /*292e0*/  @P2 LOP3.LUT R23, R23, 0x1000, RZ, 0xfc, !PT ;  /* 0x0000100017172812 */ /* 0x000fe200078efcff */
[----:B------:R-:W-:-:S03]  /*292f0*/  IMAD.MOV.U32 R13, RZ, RZ, R4 ;  /* 0x000000ffff0d7224 */ /* 0x000fc600078e0004 */
[----:B------:R-:W-:Y:S01]  /*29300*/  LOP3.LUT R23, R23, 0xfffff7ff, RZ, 0xc0, !PT ;  /* 0xfffff7ff17177812 */ /* 0x000fe200078ec0ff */
[----:B------:R-:W-:-:S05]  /*29310*/  IMAD.MOV.U32 R12, RZ, RZ, R14 ;  /* 0x000000ffff0c7224 */ /* 0x000fca00078e000e */
        /* <DEDUP_REMOVED lines=8> */
.L_x_12719:
        /* <DEDUP_REMOVED lines=11> */
.L_x_12720:
        /* <DEDUP_REMOVED lines=8> */
.L_x_12721:
        /* <DEDUP_REMOVED lines=15> */
.L_x_12722:
[----:B------:R-:W-:Y:S01]  /*295c0*/  @P2 LOP3.LUT R23, R23, 0x200, RZ, 0xfc, !PT ;  /* 0x0000020017172812 */ /* 0x000fe200078efcff */
[----:B------:R-:W-:-:S03]  /*295d0*/  IMAD.MOV.U32 R12, RZ, RZ, 0x4 ;  /* 0x00000004ff0c7424 */ /* 0x000fc600078e00ff */
[----:B------:R-:W-:Y:S01]  /*295e0*/  LOP3.LUT R23, R23, 0xfffffeff, RZ, 0xc0, !PT ;  /* 0xfffffeff17177812 */ /* 0x000fe200078ec0ff */
[----:B------:R-:W-:-:S05]  /*295f0*/  IMAD.MOV.U32 R9, RZ, RZ, R14 ;  /* 0x000000ffff097224 */ /* 0x000fca00078e000e */
[----:B------:R-:W-:-:S05]  /*29600*/  @!P2 LEA R13, P1, R20, R9, 0x1 ;  /* 0x00000009140da211 */ /* 0x000fca00078208ff */
[----:B------:R-:W-:Y:S02]  /*29610*/  @!P2 IMAD.X R11, RZ, RZ, R2, P1 ;  /* 0x000000ffff0ba224 */ /* 0x000fe400008e0602 */
[----:B------:R-:W-:Y:S02]  /*29620*/  @!P2 IMAD.MOV.U32 R2, RZ, RZ, R13 ;  /* 0x000000ffff02a224 */ /* 0x000fe400078e000d */
[----:B------:R-:W-:Y:S02]  /*29630*/  @!P2 IMAD.MOV.U32 R3, RZ, RZ, R11 ;  /* 0x000000ffff03a224 */ /* 0x000fe400078e000b */
[----:B------:R-:W-:Y:S02]  /*29640*/  IMAD.MOV.U32 R13, RZ, RZ, R4 ;  /* 0x000000ffff0d7224 */ /* 0x000fe400078e0004 */
[----:B------:R-:W-:Y:S01]  /*29650*/  IMAD.MOV.U32 R11, RZ, RZ, 0x181f ;  /* 0x0000181fff0b7424 */ /* 0x000fe200078e00ff */
[----:B------:R-:W-:Y:S01]  /*29660*/  @!PT LDS RZ, [RZ] ;  /* 0x00000000fffff984 */ /* 0x000fe20000000800 */
[----:B------:R-:W-:Y:S01]  /*29670*/  @!PT LDS RZ, [RZ] ;  /* 0x00000000fffff984 */ /* 0x000fe20000000800 */
[----:B------:R-:W-:Y:S01]  /*29680*/  @!PT LDS RZ, [RZ] ;  /* 0x00000000fffff984 */ /* 0x000fe20000000800 */
[----:B------:R0:W-:Y:S06]  /*29690*/  @!P2 LDGSTS.E.BYPASS.LTC128B.128 [R25+0x19c00], desc[UR36][R2.64], !P0 ;  /* 0x19c000000219afae */ /* 0x0001ec000c101d64 */
[----:B0-----:R-:W-:Y:S05]  /*296a0*/  WARPSYNC.COLLECTIVE R15, `(.L_x_12723) ;  /* 0x000000000f087348 */ /* 0x001fea0003c00000 */
[----:B------:R1:W2:Y:S02]  /*296b0*/  SHFL.IDX P6, R14, R13, R12, R11 ;  /* 0x0000000c0d0e7389 */ /* 0x0002a400000c000b */
[----:B012---:R-:W-:Y:S01]  /*296c0*/  ENDCOLLECTIVE ;  /* 0x000000000000791b */ /* 0x007fe20003800000 */
.L_x_12723:
[----:B------:R-:W-:-:S05]  /*296d0*/  VIADD R2, R37, 0x40 ;  /* 0x0000004025027836 */ /* 0x000fca0000000000 */
[----:B------:R-:W-:Y:S01]  /*296e0*/  ISETP.GE.AND P2, PT, R2, R5, PT ;  /* 0x000000050200720c */ /* 0x000fe20003f46270 */
[----:B------:R-:W-:Y:S02]  /*296f0*/  IMAD.MOV.U32 R13, RZ, RZ, R0 ;  /* 0x000000ffff0d7224 */ /* 0x000fe400078e0000 */
[----:B------:R-:W-:-:S10]  /*29700*/  IMAD.MOV.U32 R2, RZ, RZ, R14 ;  /* 0x000000ffff027224 */ /* 0x000fd400078e000e */
[----:B------:R-:W-:Y:S05]  /*29710*/  WARPSYNC.COLLECTIVE R15, `(.L_x_12724) ;  /* 0x000000000f087348 */ /* 0x000fea0003c00000 */
[----:B------:R0:W1:Y:S02]  /*29720*/  SHFL.IDX P6, R14, R13, R12, R11 ;  /* 0x0000000c0d0e7389 */ /* 0x00006400000c000b */
[----:B01----:R-:W-:Y:S01]  /*29730*/  ENDCOLLECTIVE ;  /* 0x000000000000791b */ /* 0x003fe20003800000 */
.L_x_12724:
[----:B------:R-:W-:-:S04]  /*29740*/  @P2 LOP3.LUT R23, R23, 0x100, RZ, 0xfc, !PT ;  /* 0x0000010017172812 */ /* 0x000fc800078efcff */
[----:B------:R-:W-:Y:S01]  /*29750*/  LOP3.LUT R23, R23, 0xffffff7f, RZ, 0xc0, !PT ;  /* 0xffffff7f17177812 */ /* 0x000fe200078ec0ff */
[----:B------:R-:W-:Y:S02]  /*29760*/  IMAD.MOV.U32 R13, RZ, RZ, R4 ;  /* 0x000000ffff0d7224 */ /* 0x000fe400078e0004 */
[----:B------:R-:W-:Y:S02]  /*29770*/  IMAD.MOV.U32 R12, RZ, RZ, 0x5 ;  /* 0x00000005ff0c7424 */ /* 0x000fe400078e00ff */
[----:B------:R-:W-:-:S05]  /*29780*/  IMAD.MOV.U32 R9, RZ, RZ, R14 ;  /* 0x000000ffff097224 */ /* 0x000fca00078e000e */
[----:B------:R-:W-:-:S05]  /*29790*/  @!P2 LEA R15, P1, R20, R9, 0x1 ;  /* 0x00000009140fa211 */ /* 0x000fca00078208ff */
[----:B------:R-:W-:Y:S02]  /*297a0*/  @!P2 IMAD.X R14, RZ, RZ, R2, P1 ;  /* 0x000000ffff0ea224 */ /* 0x000fe400008e0602 */
[----:B------:R-:W-:Y:S02]  /*297b0*/  @!P2 IMAD.MOV.U32 R2, RZ, RZ, R15 ;  /* 0x000000ffff02a224 */ /* 0x000fe400078e000f */
[----:B------:R-:W-:Y:S02]  /*297c0*/  IMAD.MOV.U32 R15, RZ, RZ, -0x1 ;  /* 0xffffffffff0f7424 */ /* 0x000fe400078e00ff */
[----:B------:R-:W-:-:S07]  /*297d0*/  @!P2 IMAD.MOV.U32 R3, RZ, RZ, R14 ;  /* 0x000000ffff03a224 */ /* 0x000fce00078e000e */
[----:B------:R-:W-:Y:S05]  /*297e0*/  WARPSYNC.COLLECTIVE R15, `(.L_x_12725) ;  /* 0x000000000f087348 */ /* 0x000fea0003c00000 */
[----:B------:R0:W1:Y:S02]  /*297f0*/  SHFL.IDX P6, R14, R13, R12, R11 ;  /* 0x0000000c0d0e7389 */ /* 0x00006400000c000b */
[----:B01----:R-:W-:Y:S01]  /*29800*/  ENDCOLLECTIVE ;  /* 0x000000000000791b */ /* 0x003fe20003800000 */
.L_x_12725:
        /* <DEDUP_REMOVED lines=11> */
.L_x_12726:
        /* <DEDUP_REMOVED lines=8> */
.L_x_12727:
        /* <DEDUP_REMOVED lines=13> */
.L_x_12728:
        /* <DEDUP_REMOVED lines=9> */
.L_x_12729:
        /* <DEDUP_REMOVED lines=13> */
.L_x_12730:
[----:B------:R-:W-:Y:S01]  /*29b70*/  IMAD.MOV.U32 R0, RZ, RZ, R14 ;  /* 0x000000ffff007224 */ /* 0x000fe200078e000e */
[----:B------:R-:W-:Y:S06]  /*29b80*/  BRA `(.L_x_12731) ;  /* 0xffffffb400007947 */ /* 0x000fec000383ffff */
.L_x_12639:
        /* <DEDUP_REMOVED lines=8> */
.L_x_12733:
[----:B------:R-:W-:Y:S05]  /*29c10*/  BSYNC B0 ;  /* 0x0000000000007941 */ /* 0x000fea0003800000 */
.L_x_12732:
        /* <DEDUP_REMOVED lines=9> */
.L_x_12734:
[----:B------:R-:W-:Y:S02]  /*29cb0*/  IMAD.MOV.U32 R13, RZ, RZ, R4 ;  /* 0x000000ffff0d7224 */ /* 0x000fe400078e0004 */
[----:B------:R-:W-:Y:S02]  /*29cc0*/  IMAD.MOV.U32 R12, RZ, RZ, 0x1 ;  /* 0x00000001ff0c7424 */ /* 0x000fe400078e00ff */
[----:B------:R-:W-:-:S07]  /*29cd0*/  IMAD.MOV.U32 R3, RZ, RZ, R14 ;  /* 0x000000ffff037224 */ /* 0x000fce00078e000e */
[----:B------:R-:W-:Y:S05]  /*29ce0*/  WARPSYNC.COLLECTIVE R15, `(.L_x_12735) ;  /* 0x000000000f087348 */ /* 0x000fea0003c00000 */
[----:B------:R0:W1:Y:S02]  /*29cf0*/  SHFL.IDX P6, R14, R13, R12, R11 ;  /* 0x0000000c0d0e7389 */ /* 0x00006400000c000b */
[----:B01----:R-:W-:Y:S01]  /*29d00*/  ENDCOLLECTIVE ;  /* 0x000000000000791b */ /* 0x003fe20003800000 */
.L_x_12735:
        /* <DEDUP_REMOVED lines=10> */
.L_x_12736:
        /* <DEDUP_REMOVED lines=21> */
.L_x_12737:
[----:B------:R-:W-:Y:S02]  /*29f00*/  IMAD.MOV.U32 R13, RZ, RZ, R0 ;  /* 0x000000ffff0d7224 */ /* 0x000fe400078e0000 */
[----:B------:R-:W-:-:S07]  /*29f10*/  IMAD.MOV.U32 R5, RZ, RZ, R14 ;  /* 0x000000ffff057224 */ /* 0x000fce00078e000e */
[----:B------:R-:W-:Y:S05]  /*29f20*/  WARPSYNC.COLLECTIVE R15, `(.L_x_12738) ;  /* 0x000000000f087348 */ /* 0x000fea0003c00000 */
[----:B------:R0:W1:Y:S02]  /*29f30*/  SHFL.IDX P6, R14, R13, R12, R11 ;  /* 0x0000000c0d0e7389 */ /* 0x00006400000c000b */
[----:B01----:R-:W-:Y:S01]  /*29f40*/  ENDCOLLECTIVE ;  /* 0x000000000000791b */ /* 0x003fe20003800000 */
.L_x_12738:
[----:B------:R-:W-:Y:S02]  /*29f50*/  IMAD.MOV.U32 R13, RZ, RZ, R4 ;  /* 0x000000ffff0d7224 */ /* 0x000fe400078e0004 */
[----:B------:R-:W-:Y:S02]  /*29f60*/  IMAD.MOV.U32 R12, RZ, RZ, 0x3 ;  /* 0x00000003ff0c7424 */ /* 0x000fe400078e00ff */
[----:B------:R-:W-:-:S07]  /*29f70*/  IMAD.MOV.U32 R2, RZ, RZ, R14 ;  /* 0x000000ffff027224 */ /* 0x000fce00078e000e */
[----:B------:R-:W-:Y:S05]  /*29f80*/  WARPSYNC.COLLECTIVE R15, `(.L_x_12739) ;  /* 0x000000000f087348 */ /* 0x000fea0003c00000 */
[----:B------:R0:W1:Y:S02]  /*29f90*/  SHFL.IDX P6, R14, R13, R12, R11 ;  /* 0x0000000c0d0e7389 */ /* 0x00006400000c000b */
[----:B01----:R-:W-:Y:S01]  /*29fa0*/  ENDCOLLECTIVE ;  /* 0x000000000000791b */ /* 0x003fe20003800000 */
.L_x_12739:
        /* <DEDUP_REMOVED lines=15> */
.L_x_12740:
        /* <DEDUP_REMOVED lines=16> */
.L_x_12741:
[----:B------:R-:W-:Y:S02]  /*2a1a0*/  IMAD.MOV.U32 R13, RZ, RZ, R0 ;  /* 0x000000ffff0d7224 */ /* 0x000fe400078e0000 */
[----:B------:R-:W-:-:S07]  /*2a1b0*/  IMAD.MOV.U32 R5, RZ, RZ, R14 ;  /* 0x000000ffff057224 */ /* 0x000fce00078e000e */
[----:B------:R-:W-:Y:S05]  /*2a1c0*/  WARPSYNC.COLLECTIVE R15, `(.L_x_12742) ;  /* 0x000000000f087348 */ /* 0x000fea0003c00000 */
[----:B------:R0:W1:Y:S02]  /*2a1d0*/  SHFL.IDX P6, R14, R13, R12, R11 ;  /* 0x0000000c0d0e7389 */ /* 0x00006400000c000b */
[----:B01----:R-:W-:Y:S01]  /*2a1e0*/  ENDCOLLECTIVE ;  /* 0x000000000000791b */ /* 0x003fe20003800000 */
.L_x_12742:
[----:B------:R-:W-:Y:S02]  /*2a1f0*/  IMAD.MOV.U32 R13, RZ, RZ, R4 ;  /* 0x000000ffff0d7224 */ /* 0x000fe400078e0004 */
[----:B------:R-:W-:Y:S02]  /*2a200*/  IMAD.MOV.U32 R12, RZ, RZ, 0x5 ;  /* 0x00000005ff0c7424 */ /* 0x000fe400078e00ff */
[----:B------:R-:W-:-:S07]  /*2a210*/  IMAD.MOV.U32 R2, RZ, RZ, R14 ;  /* 0x000000ffff027224 */ /* 0x000fce00078e000e */
[----:B------:R-:W-:Y:S05]  /*2a220*/  WARPSYNC.COLLECTIVE R15, `(.L_x_12743) ;  /* 0x000000000f087348 */ /* 0x000fea0003c00000 */
[----:B------:R0:W1:Y:S02]  /*2a230*/  SHFL.IDX P6, R14, R13, R12, R11 ;  /* 0x0000000c0d0e7389 */ /* 0x00006400000c000b */
[----:B01----:R-:W-:Y:S01]  /*2a240*/  ENDCOLLECTIVE ;  /* 0x000000000000791b */ /* 0x003fe20003800000 */
.L_x_12743:
        /* <DEDUP_REMOVED lines=15> */
.L_x_12744:
        /* <DEDUP_REMOVED lines=16> */
.L_x_12745:
[----:B------:R-:W-:Y:S02]  /*2a440*/  IMAD.MOV.U32 R13, RZ, RZ, R0 ;  /* 0x000000ffff0d7224 */ /* 0x000fe400078e0000 */
[----:B------:R-:W-:-:S07]  /*2a450*/  IMAD.MOV.U32 R5, RZ, RZ, R14 ;  /* 0x000000ffff057224 */ /* 0x000fce00078e000e */
[----:B------:R-:W-:Y:S05]  /*2a460*/  WARPSYNC.COLLECTIVE R15, `(.L_x_12746) ;  /* 0x000000000f087348 */ /* 0x000fea0003c00000 */
[----:B------:R0:W1:Y:S02]  /*2a470*/  SHFL.IDX P6, R14, R13, R12, R11 ;  /* 0x0000000c0d0e7389 */ /* 0x00006400000c000b */
[----:B01----:R-:W-:Y:S01]  /*2a480*/  ENDCOLLECTIVE ;  /* 0x000000000000791b */ /* 0x003fe20003800000 */
.L_x_12746:
[----:B------:R-:W-:Y:S02]  /*2a490*/  IMAD.MOV.U32 R13, RZ, RZ, R4 ;  /* 0x000000ffff0d7224 */ /* 0x000fe400078e0004 */
[----:B------:R-:W-:Y:S02]  /*2a4a0*/  IMAD.MOV.U32 R12, RZ, RZ, 0x7 ;  /* 0x00000007ff0c7424 */ /* 0x000fe400078e00ff */
[----:B------:R-:W-:-:S07]  /*2a4b0*/  IMAD.MOV.U32 R2, RZ, RZ, R14 ;  /* 0x000000ffff027224 */ /* 0x000fce00078e000e */
[----:B------:R-:W-:Y:S05]  /*2a4c0*/  WARPSYNC.COLLECTIVE R15, `(.L_x_12747) ;  /* 0x000000000f087348 */ /* 0x000fea0003c00000 */
[----:B------:R0:W1:Y:S02]  /*2a4d0*/  SHFL.IDX P6, R14, R13, R12, R11 ;  /* 0x0000000c0d0e7389 */ /* 0x00006400000c000b */
[----:B01----:R-:W-:Y:S01]  /*2a4e0*/  ENDCOLLECTIVE ;  /* 0x000000000000791b */ /* 0x003fe20003800000 */
.L_x_12747:
        /* <DEDUP_REMOVED lines=14> */
.L_x_12748:
[----:B------:R-:W-:Y:S05]  /*2a5d0*/  BRA `(.L_x_12749) ;  /* 0xffffffb4002c7947 */ /* 0x000fea000383ffff */
.L_x_12644:
[----:B0-----:R0:W3:Y:S02]  /*2a5e0*/  SYNCS.PHASECHK.TRANS64.TRYWAIT P0, [R22+URZ+0x32420], R3 ;  /* 0x03242003160075a7 */ /* 0x0010e4000800017f */
[----:B---3--:R-:W-:Y:S05]  /*2a5f0*/  @!P0 NANOSLEEP.SYNCS 0x989680 ;  /* 0x009896800000895d */ /* 0x008fea0003900000 */
[----:B------:R-:W3:Y:S02]  /*2a600*/  @!P0 SYNCS.PHASECHK.TRANS64 P0, [R22+URZ+0x32420], R3 ;  /* 0x03242003160085a7 */ /* 0x000ee4000800007f */
[----:B---3--:R-:W-:Y:S05]  /*2a610*/  @!P0 BRA `(.L_x_12644) ;  /* 0xfffffffc00f08947 */ /* 0x008fea000383ffff */
[----:B------:R-:W-:Y:S05]  /*2a620*/  BRA `(.L_x_12750) ;  /* 0xffffffb4009c7947 */ /* 0x000fea000383ffff */
.L_x_12647:
[----:B---3--:R3:W4:Y:S02]  /*2a630*/  SYNCS.PHASECHK.TRANS64.TRYWAIT P0, [R17+URZ+0x32460], R0 ;  /* 0x03246000110075a7 */ /* 0x008724000800017f */
[----:B----4-:R-:W-:Y:S05]  /*2a640*/  @!P0 NANOSLEEP.SYNCS 0x989680 ;  /* 0x009896800000895d */ /* 0x010fea0003900000 */
[----:B------:R-:W4:Y:S02]  /*2a650*/  @!P0 SYNCS.PHASECHK.TRANS64 P0, [R17+URZ+0x32460], R0 ;  /* 0x03246000110085a7 */ /* 0x000f24000800007f */
[----:B----4-:R-:W-:Y:S05]  /*2a660*/  @!P0 BRA `(.L_x_12647) ;  /* 0xfffffffc00f08947 */ /* 0x010fea000383ffff */
[----:B------:R-:W-:Y:S05]  /*2a670*/  BRA `(.L_x_12751) ;  /* 0xffffffb400a87947 */ /* 0x000fea000383ffff */
.L_x_12648:
        /* <DEDUP_REMOVED lines=8> */
.L_x_12753:
[----:B------:R-:W-:Y:S05]  /*2a700*/  BSYNC B0 ;  /* 0x0000000000007941 */ /* 0x000fea0003800000 */
.L_x_12752:
        /* <DEDUP_REMOVED lines=13> */
.L_x_12754:
        /* <DEDUP_REMOVED lines=9> */
.L_x_12755:
        /* <DEDUP_REMOVED lines=17> */
.L_x_12756:
[----:B------:R-:W-:Y:S02]  /*2a980*/  IMAD.MOV.U32 R13, RZ, RZ, R6 ;  /* 0x000000ffff0d7224 */ /* 0x000fe400078e0006 */
[----:B------:R-:W-:Y:S01]  /*2a990*/  IMAD.MOV.U32 R12, RZ, RZ, 0x2 ;  /* 0x00000002ff0c7424 */ /* 0x000fe200078e00ff */
[----:B------:R-:W-:-:S13]  /*2a9a0*/  IADD3 R2, P3, R14, R0, RZ ;  /* 0x000000000e027210 */ /* 0x000fda0007f7e0ff */
[----:B------:R-:W-:Y:S05]  /*2a9b0*/  WARPSYNC.COLLECTIVE R15, `(.L_x_12757) ;  /* 0x000000000f087348 */ /* 0x000fea0003c00000 */
[----:B------:R0:W1:Y:S02]  /*2a9c0*/  SHFL.IDX P6, R14, R13, R12, R11 ;  /* 0x0000000c0d0e7389 */ /* 0x00006400000c000b */
[----:B01----:R-:W-:Y:S01]  /*2a9d0*/  ENDCOLLECTIVE ;  /* 0x000000000000791b */ /* 0x003fe20003800000 */
.L_x_12757:
        /* <DEDUP_REMOVED lines=17> */
.L_x_12758:
[----:B------:R-:W-:Y:S02]  /*2aaf0*/  IMAD.MOV.U32 R13, RZ, RZ, R6 ;  /* 0x000000ffff0d7224 */ /* 0x000fe400078e0006 */
[----:B------:R-:W-:Y:S01]  /*2ab00*/  IMAD.MOV.U32 R12, RZ, RZ, 0x3 ;  /* 0x00000003ff0c7424 */ /* 0x000fe200078e00ff */
[----:B------:R-:W-:-:S13]  /*2ab10*/  IADD3 R2, P3, R14, R0, RZ ;  /* 0x000000000e027210 */ /* 0x000fda0007f7e0ff */
[----:B------:R-:W-:Y:S05]  /*2ab20*/  WARPSYNC.COLLECTIVE R15, `(.L_x_12759) ;  /* 0x000000000f087348 */ /* 0x000fea0003c00000 */
[----:B------:R0:W1:Y:S02]  /*2ab30*/  SHFL.IDX P6, R14, R13, R12, R11 ;  /* 0x0000000c0d0e7389 */ /* 0x00006400000c000b */
[----:B01----:R-:W-:Y:S01]  /*2ab40*/  ENDCOLLECTIVE ;  /* 0x000000000000791b */ /* 0x003fe20003800000 */
.L_x_12759:
        /* <DEDUP_REMOVED lines=17> */
.L_x_12760:
[----:B------:R-:W-:Y:S02]  /*2ac60*/  IMAD.MOV.U32 R13, RZ, RZ, R6 ;  /* 0x000000ffff0d7224 */ /* 0x000fe400078e0006 */
[----:B------:R-:W-:Y:S01]  /*2ac70*/  IMAD.MOV.U32 R12, RZ, RZ, 0x4 ;  /* 0x00000004ff0c7424 */ /* 0x000fe200078e00ff */
[----:B------:R-:W-:-:S13]  /*2ac80*/  IADD3 R2, P3, R14, R0, RZ ;  /* 0x000000000e027210 */ /* 0x000fda0007f7e0ff */
[----:B------:R-:W-:Y:S05]  /*2ac90*/  WARPSYNC.COLLECTIVE R15, `(.L_x_12761) ;  /* 0x000000000f087348 */ /* 0x000fea0003c00000 */
[----:B------:R0:W1:Y:S02]  /*2aca0*/  SHFL.IDX P6, R14, R13, R12, R11 ;  /* 0x0000000c0d0e7389 */ /* 0x00006400000c000b */
[----:B01----:R-:W-:Y:S01]  /*2acb0*/  ENDCOLLECTIVE ;  /* 0x000000000000791b */ /* 0x003fe20003800000 */
.L_x_12761:
        /* <DEDUP_REMOVED lines=17> */
.L_x_12762:
[----:B------:R-:W-:Y:S02]  /*2add0*/  IMAD.MOV.U32 R13, RZ, RZ, R6 ;  /* 0x000000ffff0d7224 */ /* 0x000fe400078e0006 */
[----:B------:R-:W-:Y:S01]  /*2ade0*/  IMAD.MOV.U32 R12, RZ, RZ, 0x5 ;  /* 0x00000005ff0c7424 */ /* 0x000fe200078e00ff */
[----:B------:R-:W-:-:S13]  /*2adf0*/  IADD3 R2, P3, R14, R0, RZ ;  /* 0x000000000e027210 */ /* 0x000fda0007f7e0ff */
[----:B------:R-:W-:Y:S05]  /*2ae00*/  WARPSYNC.COLLECTIVE R15, `(.L_x_12763) ;  /* 0x000000000f087348 */ /* 0x000fea0003c00000 */
[----:B------:R0:W1:Y:S02]  /*2ae10*/  SHFL.IDX P6, R14, R13, R12, R11 ;  /* 0x0000000c0d0e7389 */ /* 0x00006400000c000b */
[----:B01----:R-:W-:Y:S01]  /*2ae20*/  ENDCOLLECTIVE ;  /* 0x000000000000791b */ /* 0x003fe20003800000 */
.L_x_12763:
        /* <DEDUP_REMOVED lines=12> */
.L_x_12764:
        /* <DEDUP_REMOVED lines=9> */
.L_x_12655:
[----:B0-----:R0:W1:Y:S02]  /*2af80*/  SYNCS.PHASECHK.TRANS64.TRYWAIT P0, [R6+URZ+0x32440], R21 ;  /* 0x03244015060075a7 */ /* 0x001064000800017f */
[----:B-1----:R-:W-:Y:S05]  /*2af90*/  @!P0 NANOSLEEP.SYNCS 0x989680 ;  /* 0x009896800000895d */ /* 0x002fea0003900000 */
[----:B------:R-:W1:Y:S02]  /*2afa0*/  @!P0 SYNCS.PHASECHK.TRANS64 P0, [R6+URZ+0x32440], R21 ;  /* 0x03244015060085a7 */ /* 0x000e64000800007f */
[----:B-1----:R-:W-:Y:S05]  /*2afb0*/  @!P0 BRA `(.L_x_12655) ;  /* 0xfffffffc00f08947 */ /* 0x002fea000383ffff */
[----:B------:R-:W-:Y:S05]  /*2afc0*/  BRA `(.L_x_12766) ;  /* 0xffffffb800347947 */ /* 0x000fea000383ffff */
.L_x_12656:
        /* <DEDUP_REMOVED lines=8> */
.L_x_12768:
[----:B------:R-:W-:Y:S05]  /*2b050*/  BSYNC B1 ;  /* 0x0000000000017941 */ /* 0x000fea0003800000 */
.L_x_12767:
        /* <DEDUP_REMOVED lines=9> */
.L_x_12769:
[----:B------:R-:W-:Y:S02]  /*2b0f0*/  IMAD.MOV.U32 R13, RZ, RZ, R9 ;  /* 0x000000ffff0d7224 */ /* 0x000fe400078e0009 */
[----:B------:R-:W-:Y:S02]  /*2b100*/  IMAD.MOV.U32 R12, RZ, RZ, 0x1 ;  /* 0x00000001ff0c7424 */ /* 0x000fe400078e00ff */
[----:B------:R-:W-:-:S07]  /*2b110*/  IMAD.MOV.U32 R2, RZ, RZ, R14 ;  /* 0x000000ffff027224 */ /* 0x000fce00078e000e */
[----:B------:R-:W-:Y:S05]  /*2b120*/  WARPSYNC.COLLECTIVE R15, `(.L_x_12770) ;  /* 0x000000000f087348 */ /* 0x000fea0003c00000 */
[----:B------:R0:W1:Y:S02]  /*2b130*/  SHFL.IDX P6, R14, R13, R12, R11 ;  /* 0x0000000c0d0e7389 */ /* 0x00006400000c000b */
[----:B01----:R-:W-:Y:S01]  /*2b140*/  ENDCOLLECTIVE ;  /* 0x000000000000791b */ /* 0x003fe20003800000 */
.L_x_12770:
        /* <DEDUP_REMOVED lines=11> */
.L_x_12771:
[----:B------:R-:W-:Y:S02]  /*2b200*/  IMAD.MOV.U32 R13, RZ, RZ, R9 ;  /* 0x000000ffff0d7224 */ /* 0x000fe400078e0009 */
[----:B------:R-:W-:Y:S02]  /*2b210*/  IMAD.MOV.U32 R12, RZ, RZ, 0x2 ;  /* 0x00000002ff0c7424 */ /* 0x000fe400078e00ff */
[----:B------:R-:W-:-:S07]  /*2b220*/  IMAD.MOV.U32 R2, RZ, RZ, R14 ;  /* 0x000000ffff027224 */ /* 0x000fce00078e000e */
[----:B------:R-:W-:Y:S05]  /*2b230*/  WARPSYNC.COLLECTIVE R15, `(.L_x_12772) ;  /* 0x000000000f087348 */ /* 0x000fea0003c00000 */
[----:B------:R0:W1:Y:S02]  /*2b240*/  SHFL.IDX P6, R14, R13, R12, R11 ;  /* 0x0000000c0d0e7389 */ /* 0x00006400000c000b */
[----:B01----:R-:W-:Y:S01]  /*2b250*/  ENDCOLLECTIVE ;  /* 0x000000000000791b */ /* 0x003fe20003800000 */
.L_x_12772:
        /* <DEDUP_REMOVED lines=11> */
.L_x_12773:
[----:B------:R-:W-:Y:S02]  /*2b310*/  IMAD.MOV.U32 R13, RZ, RZ, R9 ;  /* 0x000000ffff0d7224 */ /* 0x000fe400078e0009 */
[----:B------:R-:W-:Y:S02]  /*2b320*/  IMAD.MOV.U32 R12, RZ, RZ, 0x3 ;  /* 0x00000003ff0c7424 */ /* 0x000fe400078e00ff */
[----:B------:R-:W-:-:S07]  /*2b330*/  IMAD.MOV.U32 R2, RZ, RZ, R14 ;  /* 0x000000ffff027224 */ /* 0x000fce00078e000e */
[----:B------:R-:W-:Y:S05]  /*2b340*/  WARPSYNC.COLLECTIVE R15, `(.L_x_12774) ;  /* 0x000000000f087348 */ /* 0x000fea0003c00000 */
[----:B------:R0:W1:Y:S02]  /*2b350*/  SHFL.IDX P6, R14, R13, R12, R11 ;  /* 0x0000000c0d0e7389 */ /* 0x00006400000c000b */
[----:B01----:R-:W-:Y:S01]  /*2b360*/  ENDCOLLECTIVE ;  /* 0x000000000000791b */ /* 0x003fe20003800000 */
.L_x_12774:
        /* <DEDUP_REMOVED lines=11> */
.L_x_12775:
[----:B------:R-:W-:Y:S02]  /*2b420*/  IMAD.MOV.U32 R13, RZ, RZ, R9 ;  /* 0x000000ffff0d7224 */ /* 0x000fe400078e0009 */
[----:B------:R-:W-:Y:S02]  /*2b430*/  IMAD.MOV.U32 R12, RZ, RZ, 0x4 ;  /* 0x00000004ff0c7424 */ /* 0x000fe400078e00ff */
[----:B------:R-:W-:-:S07]  /*2b440*/  IMAD.MOV.U32 R2, RZ, RZ, R14 ;  /* 0x000000ffff027224 */ /* 0x000fce00078e000e */
[----:B------:R-:W-:Y:S05]  /*2b450*/  WARPSYNC.COLLECTIVE R15, `(.L_x_12776) ;  /* 0x000000000f087348 */ /* 0x000fea0003c00000 */
[----:B------:R0:W1:Y:S02]  /*2b460*/  SHFL.IDX P6, R14, R13, R12, R11 ;  /* 0x0000000c0d0e7389 */ /* 0x00006400000c000b */
[----:B01----:R-:W-:Y:S01]  /*2b470*/  ENDCOLLECTIVE ;  /* 0x000000000000791b */ /* 0x003fe20003800000 */
.L_x_12776:
        /* <DEDUP_REMOVED lines=11> */
.L_x_12777:
[----:B------:R-:W-:Y:S02]  /*2b530*/  IMAD.MOV.U32 R13, RZ, RZ, R9 ;  /* 0x000000ffff0d7224 */ /* 0x000fe400078e0009 */
[----:B------:R-:W-:Y:S02]  /*2b540*/  IMAD.MOV.U32 R12, RZ, RZ, 0x5 ;  /* 0x00000005ff0c7424 */ /* 0x000fe400078e00ff */
[----:B------:R-:W-:-:S07]  /*2b550*/  IMAD.MOV.U32 R2, RZ, RZ, R14 ;  /* 0x000000ffff027224 */ /* 0x000fce00078e000e */
[----:B------:R-:W-:Y:S05]  /*2b560*/  WARPSYNC.COLLECTIVE R15, `(.L_x_12778) ;  /* 0x000000000f087348 */ /* 0x000fea0003c00000 */
[----:B------:R0:W1:Y:S02]  /*2b570*/  SHFL.IDX P6, R14, R13, R12, R11 ;  /* 0x0000000c0d0e7389 */ /* 0x00006400000c000b */
[----:B01----:R-:W-:Y:S01]  /*2b580*/  ENDCOLLECTIVE ;  /* 0x000000000000791b */ /* 0x003fe20003800000 */
.L_x_12778:
        /* <DEDUP_REMOVED lines=11> */
.L_x_12779:
[----:B------:R-:W-:Y:S01]  /*2b640*/  IMAD.MOV.U32 R2, RZ, RZ, R14 ;  /* 0x000000ffff027224 */ /* 0x000fe200078e000e */
[----:B------:R-:W-:Y:S06]  /*2b650*/  BRA `(.L_x_12780) ;  /* 0xffffffb400647947 */ /* 0x000fec000383ffff */
.L_x_12661:
[----:B----4-:R4:W0:Y:S02]  /*2b660*/  SYNCS.PHASECHK.TRANS64.TRYWAIT P0, [R6+URZ+0x32460], R21 ;  /* 0x03246015060075a7 */ /* 0x010824000800017f */
[----:B0-----:R-:W-:Y:S05]  /*2b670*/  @!P0 NANOSLEEP.SYNCS 0x989680 ;  /* 0x009896800000895d */ /* 0x001fea0003900000 */
[----:B------:R-:W0:Y:S02]  /*2b680*/  @!P0 SYNCS.PHASECHK.TRANS64 P0, [R6+URZ+0x32460], R21 ;  /* 0x03246015060085a7 */ /* 0x000e24000800007f */
[----:B0-----:R-:W-:Y:S05]  /*2b690*/  @!P0 BRA `(.L_x_12661) ;  /* 0xfffffffc00f08947 */ /* 0x001fea000383ffff */
[----:B------:R-:W-:Y:S05]  /*2b6a0*/  BRA `(.L_x_12781) ;  /* 0xffffffb400b07947 */ /* 0x000fea000383ffff */
.L_x_12662:
[----:B------:R-:W-:Y:S01]  /*2b6b0*/  BSSY B1, `(.L_x_12782) ;  /* 0x0000008000017945 */ /* 0x000fe20003800000 */
[----:B------:R-:W-:Y:S02]  /*2b6c0*/  IMAD.MOV.U32 R13, RZ, RZ, R9 ;  /* 0x000000ffff0d7224 */ /* 0x000fe400078e0009 */
[----:B------:R-:W-:Y:S02]  /*2b6d0*/  IMAD.MOV.U32 R12, RZ, RZ, RZ ;  /* 0x000000ffff0c7224 */ /* 0x000fe400078e00ff */
[----:B------:R-:W-:Y:S02]  /*2b6e0*/  IMAD.MOV.U32 R11, RZ, RZ, 0x181f ;  /* 0x0000181fff0b7424 */ /* 0x000fe400078e00ff */
[----:B------:R-:W-:-:S07]  /*2b6f0*/  IMAD.MOV.U32 R15, RZ, RZ, -0x1 ;  /* 0xffffffffff0f7424 */ /* 0x000fce00078e00ff */
[----:B0--34-:R-:W-:Y:S05]  /*2b700*/  WARPSYNC.COLLECTIVE R15, `(.L_x_12783) ;  /* 0x000000000f087348 */ /* 0x019fea0003c00000 */
[----:B------:R1:W2:Y:S02]  /*2b710*/  SHFL.IDX P6, R14, R13, R12, R11 ;  /* 0x0000000c0d0e7389 */ /* 0x0002a400000c000b */
[----:B01234-:R-:W-:Y:S01]  /*2b720*/  ENDCOLLECTIVE ;  /* 0x000000000000791b */ /* 0x01ffe20003800000 */
.L_x_12783:
[----:B------:R-:W-:Y:S05]  /*2b730*/  BSYNC B1 ;  /* 0x0000000000017941 */ /* 0x000fea0003800000 */
.L_x_12782:
        /* <DEDUP_REMOVED lines=9> */
.L_x_12784:
[----:B------:R-:W-:Y:S02]  /*2b7d0*/  IMAD.MOV.U32 R13, RZ, RZ, R9 ;  /* 0x000000ffff0d7224 */ /* 0x000fe400078e0009 */
[----:B------:R-:W-:Y:S01]  /*2b7e0*/  IMAD.MOV.U32 R12, RZ, RZ, 0x1 ;  /* 0x00000001ff0c7424 */ /* 0x000fe200078e00ff */
[----:B------:R-:W-:-:S13]  /*2b7f0*/  IADD3 R2, P0, R14, R0, RZ ;  /* 0x000000000e027210 */ /* 0x000fda0007f1e0ff */
[----:B------:R-:W-:Y:S05]  /*2b800*/  WARPSYNC.COLLECTIVE R15, `(.L_x_12785) ;  /* 0x000000000f087348 */ /* 0x000fea0003c00000 */
[----:B------:R0:W1:Y:S02]  /*2b810*/  SHFL.IDX P6, R14, R13, R12, R11 ;  /* 0x0000000c0d0e7389 */ /* 0x00006400000c000b */
[----:B01----:R-:W-:Y:S01]  /*2b820*/  ENDCOLLECTIVE ;  /* 0x000000000000791b */ /* 0x003fe20003800000 */
.L_x_12785:
        /* <DEDUP_REMOVED lines=13> */
.L_x_12786:
[----:B------:R-:W-:Y:S02]  /*2b900*/  IMAD.MOV.U32 R13, RZ, RZ, R9 ;  /* 0x000000ffff0d7224 */ /* 0x000fe400078e0009 */
[----:B------:R-:W-:Y:S01]  /*2b910*/  IMAD.MOV.U32 R12, RZ, RZ, 0x2 ;  /* 0x00000002ff0c7424 */ /* 0x000fe200078e00ff */
[----:B------:R-:W-:-:S13]  /*2b920*/  IADD3 R2, P0, R14, R0, RZ ;  /* 0x000000000e027210 */ /* 0x000fda0007f1e0ff */
[----:B------:R-:W-:Y:S05]  /*2b930*/  WARPSYNC.COLLECTIVE R15, `(.L_x_12787) ;  /* 0x000000000f087348 */ /* 0x000fea0003c00000 */
[----:B------:R0:W1:Y:S02]  /*2b940*/  SHFL.IDX P6, R14, R13, R12, R11 ;  /* 0x0000000c0d0e7389 */ /* 0x00006400000c000b */
[----:B01----:R-:W-:Y:S01]  /*2b950*/  ENDCOLLECTIVE ;  /* 0x000000000000791b */ /* 0x003fe20003800000 */
.L_x_12787:
        /* <DEDUP_REMOVED lines=13> */
.L_x_12788:
[----:B------:R-:W-:Y:S02]  /*2ba30*/  IMAD.MOV.U32 R13, RZ, RZ, R9 ;  /* 0x000000ffff0d7224 */ /* 0x000fe400078e0009 */
[----:B------:R-:W-:Y:S01]  /*2ba40*/  IMAD.MOV.U32 R12, RZ, RZ, 0x3 ;  /* 0x00000003ff0c7424 */ /* 0x000fe200078e00ff */
[----:B------:R-:W-:-:S13]  /*2ba50*/  IADD3 R2, P0, R14, R0, RZ ;  /* 0x000000000e027210 */ /* 0x000fda0007f1e0ff */
[----:B------:R-:W-:Y:S05]  /*2ba60*/  WARPSYNC.COLLECTIVE R15, `(.L_x_12789) ;  /* 0x000000000f087348 */ /* 0x000fea0003c00000 */
[----:B------:R0:W1:Y:S02]  /*2ba70*/  SHFL.IDX P6, R14, R13, R12, R11 ;  /* 0x0000000c0d0e7389 */ /* 0x00006400000c000b */
[----:B01----:R-:W-:Y:S01]  /*2ba80*/  ENDCOLLECTIVE ;  /* 0x000000000000791b */ /* 0x003fe20003800000 */
.L_x_12789:
        /* <DEDUP_REMOVED lines=13> */
.L_x_12790:
[----:B------:R-:W-:Y:S02]  /*2bb60*/  IMAD.MOV.U32 R13, RZ, RZ, R9 ;  /* 0x000000ffff0d7224 */ /* 0x000fe400078e0009 */
[----:B------:R-:W-:Y:S01]  /*2bb70*/  IMAD.MOV.U32 R12, RZ, RZ, 0x4 ;  /* 0x00000004ff0c7424 */ /* 0x000fe200078e00ff */
[----:B------:R-:W-:-:S13]  /*2bb80*/  IADD3 R2, P0, R14, R0, RZ ;  /* 0x000000000e027210 */ /* 0x000fda0007f1e0ff */
[----:B------:R-:W-:Y:S05]  /*2bb90*/  WARPSYNC.COLLECTIVE R15, `(.L_x_12791) ;  /* 0x000000000f087348 */ /* 0x000fea0003c00000 */
[----:B------:R0:W1:Y:S02]  /*2bba0*/  SHFL.IDX P6, R14, R13, R12, R11 ;  /* 0x0000000c0d0e7389 */ /* 0x00006400000c000b */
[----:B01----:R-:W-:Y:S01]  /*2bbb0*/  ENDCOLLECTIVE ;  /* 0x000000000000791b */ /* 0x003fe20003800000 */
.L_x_12791:
        /* <DEDUP_REMOVED lines=13> */
.L_x_12792:
[----:B------:R-:W-:Y:S02]  /*2bc90*/  IMAD.MOV.U32 R13, RZ, RZ, R9 ;  /* 0x000000ffff0d7224 */ /* 0x000fe400078e0009 */
[----:B------:R-:W-:Y:S01]  /*2bca0*/  IMAD.MOV.U32 R12, RZ, RZ, 0x5 ;  /* 0x00000005ff0c7424 */ /* 0x000fe200078e00ff */
[----:B------:R-:W-:-:S13]  /*2bcb0*/  IADD3 R2, P0, R14, R0, RZ ;  /* 0x000000000e027210 */ /* 0x000fda0007f1e0ff */
[----:B------:R-:W-:Y:S05]  /*2bcc0*/  WARPSYNC.COLLECTIVE R15, `(.L_x_12793) ;  /* 0x000000000f087348 */ /* 0x000fea0003c00000 */
[----:B------:R0:W1:Y:S02]  /*2bcd0*/  SHFL.IDX P6, R14, R13, R12, R11 ;  /* 0x0000000c0d0e7389 */ /* 0x00006400000c000b */
[----:B01----:R-:W-:Y:S01]  /*2bce0*/  ENDCOLLECTIVE ;  /* 0x000000000000791b */ /* 0x003fe20003800000 */
.L_x_12793:
        /* <DEDUP_REMOVED lines=13> */
.L_x_12794:
[----:B------:R-:W-:Y:S05]  /*2bdc0*/  BRA `(.L_x_12795) ;  /* 0xffffffb000fc7947 */ /* 0x000fea000383ffff */
.L_x_12670:
[----:B------:R-:W-:Y:S01]  /*2bdd0*/  BSSY B0, `(.L_x_12796) ;  /* 0x0000008000007945 */ /* 0x000fe20003800000 */
[----:B------:R-:W-:Y:S02]  /*2bde0*/  IMAD.MOV.U32 R13, RZ, RZ, R16 ;  /* 0x000000ffff0d7224 */ /* 0x000fe400078e0010 */
[----:B------:R-:W-:Y:S02]  /*2bdf0*/  IMAD.MOV.U32 R12, RZ, RZ, RZ ;  /* 0x000000ffff0c7224 */ /* 0x000fe400078e00ff */
[----:B------:R-:W-:Y:S02]  /*2be00*/  IMAD.MOV.U32 R11, RZ, RZ, 0x1f ;  /* 0x0000001fff0b7424 */ /* 0x000fe400078e00ff */
[----:B------:R-:W-:-:S07]  /*2be10*/  IMAD.MOV.U32 R15, RZ, RZ, -0x1 ;  /* 0xffffffffff0f7424 */ /* 0x000fce00078e00ff */
[----:B01234-:R-:W-:Y:S05]  /*2be20*/  WARPSYNC.COLLECTIVE R15, `(.L_x_12797) ;  /* 0x000000000f087348 */ /* 0x01ffea0003c00000 */
[----:B------:R0:W0:Y:S02]  /*2be30*/  SHFL.IDX P6, R14, R13, R12, R11 ;  /* 0x0000000c0d0e7389 */ /* 0x00002400000c000b */
[----:B01234-:R-:W-:Y:S01]  /*2be40*/  ENDCOLLECTIVE ;  /* 0x000000000000791b */ /* 0x01ffe20003800000 */
.L_x_12797:
[----:B------:R-:W-:Y:S05]  /*2be50*/  BSYNC B0 ;  /* 0x0000000000007941 */ /* 0x000fea0003800000 */
.L_x_12796:
        /* <DEDUP_REMOVED lines=9> */
.L_x_12798:
        /* <DEDUP_REMOVED lines=18> */
.L_x_12799:
[----:B------:R-:W-:Y:S01]  /*2c010*/  IMAD.MOV.U32 R12, RZ, RZ, 0x2 ;  /* 0x00000002ff0c7424 */ /* 0x000fe200078e00ff */
[----:B------:R-:W-:-:S05]  /*2c020*/  SEL R6, R14, RZ, P1 ;  /* 0x000000ff0e067207 */ /* 0x000fca0000800000 */
[----:B------:R-:W-:-:S04]  /*2c030*/  IMAD.IADD R6, R5, 0x1, R6 ;  /* 0x0000000105067824 */ /* 0x000fc800078e0206 */
[----:B------:R-:W-:-:S07]  /*2c040*/  IMAD.MOV.U32 R13, RZ, RZ, R6 ;  /* 0x000000ffff0d7224 */ /* 0x000fce00078e0006 */
[----:B------:R-:W-:Y:S05]  /*2c050*/  WARPSYNC.COLLECTIVE R15, `(.L_x_12800) ;  /* 0x000000000f087348 */ /* 0x000fea0003c00000 */
[----:B------:R0:W1:Y:S02]  /*2c060*/  SHFL.UP P6, R14, R13, R12, R11 ;  /* 0x0400000c0d0e7389 */ /* 0x00006400000c000b */
[----:B01----:R-:W-:Y:S01]  /*2c070*/  ENDCOLLECTIVE ;  /* 0x000000000000791b */ /* 0x003fe20003800000 */
.L_x_12800:
[----:B------:R-:W-:Y:S01]  /*2c080*/  IMAD.MOV.U32 R12, RZ, RZ, 0x4 ;  /* 0x00000004ff0c7424 */ /* 0x000fe200078e00ff */
[----:B------:R-:W-:-:S05]  /*2c090*/  SEL R7, R14, RZ, P2 ;  /* 0x000000ff0e077207 */ /* 0x000fca0001000000 */
[----:B------:R-:W-:-:S04]  /*2c0a0*/  IMAD.IADD R7, R6, 0x1, R7 ;  /* 0x0000000106077824 */ /* 0x000fc800078e0207 */
[----:B------:R-:W-:-:S07]  /*2c0b0*/  IMAD.MOV.U32 R13, RZ, RZ, R7 ;  /* 0x000000ffff0d7224 */ /* 0x000fce00078e0007 */
[----:B------:R-:W-:Y:S05]  /*2c0c0*/  WARPSYNC.COLLECTIVE R15, `(.L_x_12801) ;  /* 0x000000000f087348 */ /* 0x000fea0003c00000 */
[----:B------:R0:W1:Y:S02]  /*2c0d0*/  SHFL.UP P6, R14, R13, R12, R11 ;  /* 0x0400000c0d0e7389 */ /* 0x00006400000c000b */
[----:B01----:R-:W-:Y:S01]  /*2c0e0*/  ENDCOLLECTIVE ;  /* 0x000000000000791b */ /* 0x003fe20003800000 */
.L_x_12801:
[----:B------:R-:W-:Y:S01]  /*2c0f0*/  IMAD.MOV.U32 R12, RZ, RZ, 0x8 ;  /* 0x00000008ff0c7424 */ /* 0x000fe200078e00ff */
[----:B------:R-:W-:-:S05]  /*2c100*/  SEL R2, R14, RZ, P3 ;  /* 0x000000ff0e027207 */ /* 0x000fca0001800000 */
[----:B------:R-:W-:-:S04]  /*2c110*/  IMAD.IADD R2, R7, 0x1, R2 ;  /* 0x0000000107027824 */ /* 0x000fc800078e0202 */
[----:B------:R-:W-:-:S07]  /*2c120*/  IMAD.MOV.U32 R13, RZ, RZ, R2 ;  /* 0x000000ffff0d7224 */ /* 0x000fce00078e0002 */
[----:B------:R-:W-:Y:S05]  /*2c130*/  WARPSYNC.COLLECTIVE R15, `(.L_x_12802) ;  /* 0x000000000f087348 */ /* 0x000fea0003c00000 */
[----:B------:R0:W1:Y:S02]  /*2c140*/  SHFL.UP P6, R14, R13, R12, R11 ;  /* 0x0400000c0d0e7389 */ /* 0x00006400000c000b */
[----:B01----:R-:W-:Y:S01]  /*2c150*/  ENDCOLLECTIVE ;  /* 0x000000000000791b */ /* 0x003fe20003800000 */
.L_x_12802:
[----:B------:R-:W-:Y:S01]  /*2c160*/  IMAD.MOV.U32 R12, RZ, RZ, 0x10 ;  /* 0x00000010ff0c7424 */ /* 0x000fe200078e00ff */
[----:B------:R-:W-:-:S05]  /*2c170*/  SEL R3, R14, RZ, P4 ;  /* 0x000000ff0e037207 */ /* 0x000fca0002000000 */
[----:B------:R-:W-:-:S04]  /*2c180*/  IMAD.IADD R3, R2, 0x1, R3 ;  /* 0x0000000102037824 */ /* 0x000fc800078e0203 */
[----:B------:R-:W-:-:S07]  /*2c190*/  IMAD.MOV.U32 R13, RZ, RZ, R3 ;  /* 0x000000ffff0d7224 */ /* 0x000fce00078e0003 */
[----:B------:R-:W-:Y:S05]  /*2c1a0*/  WARPSYNC.COLLECTIVE R15, `(.L_x_12803) ;  /* 0x000000000f087348 */ /* 0x000fea0003c00000 */
[----:B------:R0:W1:Y:S02]  /*2c1b0*/  SHFL.UP P6, R14, R13, R12, R11 ;  /* 0x0400000c0d0e7389 */ /* 0x00006400000c000b */
[----:B01----:R-:W-:Y:S01]  /*2c1c0*/  ENDCOLLECTIVE ;  /* 0x000000000000791b */ /* 0x003fe20003800000 */
.L_x_12803:
        /* <DEDUP_REMOVED lines=8> */
.L_x_12804:
[----:B------:R-:W-:Y:S05]  /*2c250*/  BRA `(.L_x_12805) ;  /* 0xffffffb400547947 */ /* 0x000fea000383ffff */
.L_x_12675:
        /* <DEDUP_REMOVED lines=8> */
.L_x_12807:
[----:B------:R-:W-:Y:S05]  /*2c2e0*/  BSYNC B0 ;  /* 0x0000000000007941 */ /* 0x000fea0003800000 */
.L_x_12806:
        /* <DEDUP_REMOVED lines=8> */
.L_x_12808:
[----:B------:R-:W-:Y:S01]  /*2c370*/  IMAD.MOV.U32 R12, RZ, RZ, 0x4 ;  /* 0x00000004ff0c7424 */ /* 0x000fe200078e00ff */
[----:B------:R-:W-:-:S05]  /*2c380*/  SEL R2, R14, RZ, P2 ;  /* 0x000000ff0e027207 */ /* 0x000fca0001000000 */
[----:B------:R-:W-:-:S04]  /*2c390*/  IMAD.IADD R2, R13, 0x1, R2 ;  /* 0x000000010d027824 */ /* 0x000fc800078e0202 */
[----:B------:R-:W-:-:S07]  /*2c3a0*/  IMAD.MOV.U32 R13, RZ, RZ, R2 ;  /* 0x000000ffff0d7224 */ /* 0x000fce00078e0002 */
[----:B------:R-:W-:Y:S05]  /*2c3b0*/  WARPSYNC.COLLECTIVE R15, `(.L_x_12809) ;  /* 0x000000000f087348 */ /* 0x000fea0003c00000 */
[----:B------:R0:W1:Y:S02]  /*2c3c0*/  SHFL.UP P6, R14, R13, R12, R11 ;  /* 0x0400000c0d0e7389 */ /* 0x00006400000c000b */
[----:B01----:R-:W-:Y:S01]  /*2c3d0*/  ENDCOLLECTIVE ;  /* 0x000000000000791b */ /* 0x003fe20003800000 */
.L_x_12809:
[----:B------:R-:W-:Y:S01]  /*2c3e0*/  IMAD.MOV.U32 R12, RZ, RZ, 0x8 ;  /* 0x00000008ff0c7424 */ /* 0x000fe200078e00ff */
[----:B------:R-:W-:-:S05]  /*2c3f0*/  SEL R3, R14, RZ, P3 ;  /* 0x000000ff0e037207 */ /* 0x000fca0001800000 */
[----:B------:R-:W-:-:S04]  /*2c400*/  IMAD.IADD R3, R2, 0x1, R3 ;  /* 0x0000000102037824 */ /* 0x000fc800078e0203 */
[----:B------:R-:W-:-:S07]  /*2c410*/  IMAD.MOV.U32 R13, RZ, RZ, R3 ;  /* 0x000000ffff0d7224 */ /* 0x000fce00078e0003 */
[----:B------:R-:W-:Y:S05]  /*2c420*/  WARPSYNC.COLLECTIVE R15, `(.L_x_12810) ;  /* 0x000000000f087348 */ /* 0x000fea0003c00000 */
[----:B------:R0:W1:Y:S02]  /*2c430*/  SHFL.UP P6, R14, R13, R12, R11 ;  /* 0x0400000c0d0e7389 */ /* 0x00006400000c000b */
[----:B01----:R-:W-:Y:S01]  /*2c440*/  ENDCOLLECTIVE ;  /* 0x000000000000791b */ /* 0x003fe20003800000 */
.L_x_12810:
[----:B------:R-:W-:Y:S01]  /*2c450*/  IMAD.MOV.U32 R12, RZ, RZ, 0x10 ;  /* 0x00000010ff0c7424 */ /* 0x000fe200078e00ff */
[----:B------:R-:W-:-:S05]  /*2c460*/  SEL R4, R14, RZ, P4 ;  /* 0x000000ff0e047207 */ /* 0x000fca0002000000 */
[----:B------:R-:W-:-:S04]  /*2c470*/  IMAD.IADD R4, R3, 0x1, R4 ;  /* 0x0000000103047824 */ /* 0x000fc800078e0204 */
[----:B------:R-:W-:-:S07]  /*2c480*/  IMAD.MOV.U32 R13, RZ, RZ, R4 ;  /* 0x000000ffff0d7224 */ /* 0x000fce00078e0004 */
[----:B------:R-:W-:Y:S05]  /*2c490*/  WARPSYNC.COLLECTIVE R15, `(.L_x_12811) ;  /* 0x000000000f087348 */ /* 0x000fea0003c00000 */
[----:B------:R0:W1:Y:S02]  /*2c4a0*/  SHFL.UP P6, R14, R13, R12, R11 ;  /* 0x0400000c0d0e7389 */ /* 0x00006400000c000b */
[----:B01----:R-:W-:Y:S01]  /*2c4b0*/  ENDCOLLECTIVE ;  /* 0x000000000000791b */ /* 0x003fe20003800000 */
.L_x_12811:
        /* <DEDUP_REMOVED lines=8> */
.L_x_12812:
[----:B------:R-:W-:Y:S05]  /*2c540*/  BRA `(.L_x_12813) ;  /* 0xffffffb400347947 */ /* 0x000fea000383ffff */
.L_x_12677:
[----:B------:R-:W-:Y:S01]  /*2c550*/  BSSY B0, `(.L_x_12814) ;  /* 0x0000006000007945 */ /* 0x000fe20003800000 */
[----:B------:R-:W-:Y:S01]  /*2c560*/  PLOP3.LUT P6, PT, P6, PT, PT, 0x8, 0x0 ;  /* 0x000000000000781c */ /* 0x000fe200037ce170 */
[----:B------:R-:W-:-:S12]  /*2c570*/  IMAD.MOV.U32 R15, RZ, RZ, -0x1 ;  /* 0xffffffffff0f7424 */ /* 0x000fd800078e00ff */
[----:B012---:R-:W-:Y:S05]  /*2c580*/  WARPSYNC.COLLECTIVE R15, `(.L_x_12815) ;  /* 0x000000000f087348 */ /* 0x007fea0003c00000 */
[----:B------:R-:W-:Y:S01]  /*2c590*/  VOTE.ANY R14, PT, P6 ;  /* 0x00000000000e7806 */ /* 0x000fe200030e0100 */
[----:B012---:R-:W-:Y:S06]  /*2c5a0*/  ENDCOLLECTIVE ;  /* 0x000000000000791b */ /* 0x007fec0003800000 */
.L_x_12815:
[----:B------:R-:W-:Y:S05]  /*2c5b0*/  BSYNC B0 ;  /* 0x0000000000007941 */ /* 0x000fea0003800000 */
.L_x_12814:
        /* <DEDUP_REMOVED lines=9> */
.L_x_12816:
[----:B------:R-:W-:Y:S01]  /*2c650*/  IMAD.MOV.U32 R5, RZ, RZ, R14 ;  /* 0x000000ffff057224 */ /* 0x000fe200078e000e */
[----:B------:R-:W-:Y:S06]  /*2c660*/  BRA `(.L_x_12817) ;  /* 0xffffffb400247947 */ /* 0x000fec000383ffff */
.L_x_12679:
[----:B------:R-:W-:Y:S01]  /*2c670*/  BSSY B0, `(.L_x_12818) ;  /* 0x0000007000007945 */ /* 0x000fe20003800000 */
[----:B------:R-:W-:Y:S02]  /*2c680*/  IMAD.MOV.U32 R13, RZ, RZ, R6 ;  /* 0x000000ffff0d7224 */ /* 0x000fe400078e0006 */
[----:B------:R-:W-:Y:S02]  /*2c690*/  IMAD.MOV.U32 R11, RZ, RZ, 0x1f ;  /* 0x0000001fff0b7424 */ /* 0x000fe400078e00ff */
[----:B------:R-:W-:-:S07]  /*2c6a0*/  IMAD.MOV.U32 R15, RZ, RZ, -0x1 ;  /* 0xffffffffff0f7424 */ /* 0x000fce00078e00ff */
[----:B01234-:R-:W-:Y:S05]  /*2c6b0*/  WARPSYNC.COLLECTIVE R15, `(.L_x_12819) ;  /* 0x000000000f087348 */ /* 0x01ffea0003c00000 */
[----:B------:R0:W0:Y:S02]  /*2c6c0*/  SHFL.IDX P6, R14, R13, R12, R11 ;  /* 0x0000000c0d0e7389 */ /* 0x00002400000c000b */
[----:B01234-:R-:W-:Y:S01]  /*2c6d0*/  ENDCOLLECTIVE ;  /* 0x000000000000791b */ /* 0x01ffe20003800000 */
.L_x_12819:
[----:B------:R-:W-:Y:S05]  /*2c6e0*/  BSYNC B0 ;  /* 0x0000000000007941 */ /* 0x000fea0003800000 */
.L_x_12818:
[----:B------:R-:W-:Y:S05]  /*2c6f0*/  BRA `(.L_x_12678) ;  /* 0xffffffb4001c7947 */ /* 0x000fea000383ffff */
.L_x_12683:
[----:B0-----:R0:W1:Y:S02]  /*2c700*/  SYNCS.PHASECHK.TRANS64.TRYWAIT P0, [R7+URZ+0x32420], R0 ;  /* 0x03242000070075a7 */ /* 0x001064000800017f */
[----:B-1----:R-:W-:Y:S05]  /*2c710*/  @!P0 NANOSLEEP.SYNCS 0x989680 ;  /* 0x009896800000895d */ /* 0x002fea0003900000 */
[----:B------:R-:W1:Y:S02]  /*2c720*/  @!P0 SYNCS.PHASECHK.TRANS64 P0, [R7+URZ+0x32420], R0 ;  /* 0x03242000070085a7 */ /* 0x000e64000800007f */
[----:B-1----:R-:W-:Y:S05]  /*2c730*/  @!P0 BRA `(.L_x_12683) ;  /* 0xfffffffc00f08947 */ /* 0x002fea000383ffff */
[----:B------:R-:W-:Y:S05]  /*2c740*/  BRA `(.L_x_12820) ;  /* 0xffffffb800947947 */ /* 0x000fea000383ffff */
.L_x_12684:
        /* <DEDUP_REMOVED lines=11> */
.L_x_12822:
[----:B------:R-:W-:Y:S05]  /*2c800*/  BSYNC B0 ;  /* 0x0000000000007941 */ /* 0x000fea0003800000 */
.L_x_12821:
[----:B------:R-:W-:Y:S05]  /*2c810*/  BRA `(.L_x_12823) ;  /* 0xffffffb8007c7947 */ /* 0x000fea000383ffff */
.L_x_12687:
[----:B------:R-:W-:Y:S01]  /*2c820*/  BSSY B1, `(.L_x_12824) ;  /* 0x0000006000017945 */ /* 0x000fe20003800000 */
[----:B------:R-:W-:-:S07]  /*2c830*/  IMAD.MOV.U32 R15, RZ, RZ, -0x1 ;  /* 0xffffffffff0f7424 */ /* 0x000fce00078e00ff */
[----:B0-234-:R-:W-:Y:S05]  /*2c840*/  WARPSYNC.COLLECTIVE R15, `(.L_x_12825) ;  /* 0x000000000f0c7348 */ /* 0x01dfea0003c00000 */
[----:B------:R-:W-:Y:S02]  /*2c850*/  ELECT P6, UR62, PT ;  /* 0x00000000003e782f */ /* 0x000fe400038c0000 */
[----:B------:R-:W-:Y:S01]  /*2c860*/  MOV R14, UR62 ;  /* 0x0000003e000e7c02 */ /* 0x000fe20008000f00 */
[----:B0-234-:R-:W-:Y:S10]  /*2c870*/  ENDCOLLECTIVE ;  /* 0x000000000000791b */ /* 0x01dff40003800000 */
.L_x_12825:
[----:B------:R-:W-:Y:S05]  /*2c880*/  BSYNC B1 ;  /* 0x0000000000017941 */ /* 0x000fea0003800000 */
.L_x_12824:
[----:B------:R-:W-:Y:S05]  /*2c890*/  BRA `(.L_x_12826) ;  /* 0xffffffb800747947 */ /* 0x000fea000383ffff */
.L_x_12689:
[----:B0-----:R0:W1:Y:S02]  /*2c8a0*/  SYNCS.PHASECHK.TRANS64.TRYWAIT P1, [R5+URZ+0x32440], R0 ;  /* 0x03244000050075a7 */ /* 0x001064000802017f */
[----:B-1----:R-:W-:Y:S05]  /*2c8b0*/  @!P1 NANOSLEEP.SYNCS 0x989680 ;  /* 0x009896800000995d */ /* 0x002fea0003900000 */
[----:B------:R-:W1:Y:S02]  /*2c8c0*/  @!P1 SYNCS.PHASECHK.TRANS64 P1, [R5+URZ+0x32440], R0 ;  /* 0x03244000050095a7 */ /* 0x000e64000802007f */
[----:B-1----:R-:W-:Y:S05]  /*2c8d0*/  @!P1 BRA `(.L_x_12689) ;  /* 0xfffffffc00f09947 */ /* 0x002fea000383ffff */
[----:B------:R-:W-:Y:S05]  /*2c8e0*/  BRA `(.L_x_12827) ;  /* 0xffffffb8009c7947 */ /* 0x000fea000383ffff */
.L_x_12691:
[----:B-1----:R1:W0:Y:S02]  /*2c8f0*/  SYNCS.PHASECHK.TRANS64.TRYWAIT P1, [R3+URZ+0x32440], R2 ;  /* 0x03244002030075a7 */ /* 0x002224000802017f */
[----:B0-----:R-:W-:Y:S05]  /*2c900*/  @!P1 NANOSLEEP.SYNCS 0x989680 ;  /* 0x009896800000995d */ /* 0x001fea0003900000 */
[----:B------:R-:W0:Y:S02]  /*2c910*/  @!P1 SYNCS.PHASECHK.TRANS64 P1, [R3+URZ+0x32440], R2 ;  /* 0x03244002030095a7 */ /* 0x000e24000802007f */
[----:B0-----:R-:W-:Y:S05]  /*2c920*/  @!P1 BRA `(.L_x_12691) ;  /* 0xfffffffc00f09947 */ /* 0x001fea000383ffff */
[----:B------:R-:W-:Y:S05]  /*2c930*/  BRA `(.L_x_12828) ;  /* 0xffffffb800a87947 */ /* 0x000fea000383ffff */
.L_x_12693:
[----:B------:R0:W0:Y:S02]  /*2c940*/  SYNCS.PHASECHK.TRANS64.TRYWAIT P1, [R5+URZ+0x32460], R0 ;  /* 0x03246000050075a7 */ /* 0x000024000802017f */
[----:B0-----:R-:W-:Y:S05]  /*2c950*/  @!P1 NANOSLEEP.SYNCS 0x989680 ;  /* 0x009896800000995d */ /* 0x001fea0003900000 */
[----:B------:R-:W0:Y:S02]  /*2c960*/  @!P1 SYNCS.PHASECHK.TRANS64 P1, [R5+URZ+0x32460], R0 ;  /* 0x03246000050095a7 */ /* 0x000e24000802007f */
[----:B0-----:R-:W-:Y:S05]  /*2c970*/  @!P1 BRA `(.L_x_12693) ;  /* 0xfffffffc00f09947 */ /* 0x001fea000383ffff */
[----:B------:R-:W-:Y:S05]  /*2c980*/  BRA `(.L_x_12829) ;  /* 0xffffffb800a47947 */ /* 0x000fea000383ffff */
        .type           $_ZN7cutlass13device_kernelIN5flash11enable_sm90INS1_16FlashAttnFwdSm90INS1_25CollectiveMainloopFwdSm90ILi2EN4cute5tupleIJNS5_1CILi1EEES8_S8_EEENS6_IJNS7_ILi128EEENS7_ILi96EEENS7_ILi64EEEEEELi256ENS_10bfloat16_tEfNS_4arch4Sm90ELb0ELb1ELb0ELb1ELb1ELb0ELb1ELb1ELb0ELb1ELb0ELb0EEENS1_21CollectiveEpilogueFwdINS6_IJSA_NS7_ILi256EEESB_EEES9_SE_SG_Li256ELb1ELb1ELb0ELb0EEENS1_36VarlenDynamicPersistentTileSchedulerILi128ELi96ELi256ELi128ELb0ELb1ELb1ELb1ELb0ELb1EEEEEEEEEvNT_6ParamsE$_ZZN5flash25CollectiveMainloopFwdSm90ILi2EN4cute5tupleIJNS1_1CILi1EEES4_S4_EEENS2_IJNS3_ILi128EEENS3_ILi96EEENS3_ILi64EEEEEELi256EN7cutlass10bfloat16_tEfNSA_4arch4Sm90ELb0ELb1ELb0ELb1ELb1ELb0ELb1ELb1ELb0ELb1ELb0ELb0EE3mmaINS_16FlashAttnFwdSm90ISE_NS_21CollectiveEpilogueFwdINS2_IJS6_NS3_ILi256EEES7_EEES5_SB_SD_Li256ELb1ELb1ELb0ELb0EEENS_36VarlenDynamicPersistentTileSchedulerILi128ELi96ELi256ELi128ELb0ELb1ELb1ELb1ELb0ELb1EEEE13SharedStorageENS1_6TensorINS1_11ArrayEngineIfLm128EEENS1_6LayoutINS2_IJNS2_IJNS3_ILi2EEEST_NS3_ILi32EEEEEES4_S4_EEENS2_IJNS2_IJS4_ST_NS3_ILi4EEEEEENS3_ILi0EEESZ_EEEEEEENS_7SoftmaxILi2ELi0EEEEEbRKNSE_6ParamsENSA_13PipelineAsyncILi2EEES19_RNSA_13PipelineStateILj2EEERT0_RT1_iRiRKNS_16SeqlenInfoQKNewKILb1ELb0EEENS2_IJiiiiEEERT_ENKUliT_T0_T1_E_clIZSF_ISO_S12_S14_EbS17_S19_S19_S1C_S1E_S1G_iS1H_S1L_S1M_S1O_EUlRS1P_iE1_NS3_ILb0EEENS3_ILb1EEEEEDaiS1P_S1Q_S1R_,@function
        .size           $_ZN7cutlass13device_kernelIN5flash11enable_sm90INS1_16FlashAttnFwdSm90INS1_25CollectiveMainloopFwdSm90ILi2EN4cute5tupleIJNS5_1CILi1EEES8_S8_EEENS6_IJNS7_ILi128EEENS7_ILi96EEENS7_ILi64EEEEEELi256ENS_10bfloat16_tEfNS_4arch4Sm90ELb0ELb1ELb0ELb1ELb1ELb0ELb1ELb1ELb0ELb1ELb0ELb0EEENS1_21CollectiveEpilogueFwdINS6_IJSA_NS7_ILi256EEESB_EEES9_SE_SG_Li256ELb1ELb1ELb0ELb0EEENS1_36VarlenDynamicPersistentTileSchedulerILi128ELi96ELi256ELi128ELb0ELb1ELb1ELb1ELb0ELb1EEEEEEEEEvNT_6ParamsE$_ZZN5flash25CollectiveMainloopFwdSm90ILi2EN4cute5tupleIJNS1_1CILi1EEES4_S4_EEENS2_IJNS3_ILi128EEENS3_ILi96EEENS3_ILi64EEEEEELi256EN7cutlass10bfloat16_tEfNSA_4arch4Sm90ELb0ELb1ELb0ELb1ELb1ELb0ELb1ELb1ELb0ELb1ELb0ELb0EE3mmaINS_16FlashAttnFwdSm90ISE_NS_21CollectiveEpilogueFwdINS2_IJS6_NS3_ILi256EEES7_EEES5_SB_SD_Li256ELb1ELb1ELb0ELb0EEENS_36VarlenDynamicPersistentTileSchedulerILi128ELi96ELi256ELi128ELb0ELb1ELb1ELb1ELb0ELb1EEEE13SharedStorageENS1_6TensorINS1_11ArrayEngineIfLm128EEENS1_6LayoutINS2_IJNS2_IJNS3_ILi2EEEST_NS3_ILi32EEEEEES4_S4_EEENS2_IJNS2_IJS4_ST_NS3_ILi4EEEEEENS3_ILi0EEESZ_EEEEEEENS_7SoftmaxILi2ELi0EEEEEbRKNSE_6ParamsENSA_13PipelineAsyncILi2EEES19_RNSA_13PipelineStateILj2EEERT0_RT1_iRiRKNS_16SeqlenInfoQKNewKILb1ELb0EEENS2_IJiiiiEEERT_ENKUliT_T0_T1_E_clIZSF_ISO_S12_S14_EbS17_S19_S19_S1C_S1E_S1G_iS1H_S1L_S1M_S1O_EUlRS1P_iE1_NS3_ILb0EEENS3_ILb1EEEEEDaiS1P_S1Q_S1R_,(.L_x_15563 - $_ZN7cutlass13device_kernelIN5flash11enable_sm90INS1_16FlashAttnFwdSm90INS1_25CollectiveMainloopFwdSm90ILi2EN4cute5tupleIJNS5_1CILi1EEES8_S8_EEENS6_IJNS7_ILi128EEENS7_ILi96EEENS7_ILi64EEEEEELi256ENS_10bfloat16_tEfNS_4arch4Sm90ELb0ELb1ELb0ELb1ELb1ELb0ELb1ELb1ELb0ELb1ELb0ELb0EEENS1_21CollectiveEpilogueFwdINS6_IJSA_NS7_ILi256EEESB_EEES9_SE_SG_Li256ELb1ELb1ELb0ELb0EEENS1_36VarlenDynamicPersistentTileSchedulerILi128ELi96ELi256ELi128ELb0ELb1ELb1ELb1ELb0ELb1EEEEEEEEEvNT_6ParamsE$_ZZN5flash25CollectiveMainloopFwdSm90ILi2EN4cute5tupleIJNS1_1CILi1EEES4_S4_EEENS2_IJNS3_ILi128EEENS3_ILi96EEENS3_ILi64EEEEEELi256EN7cutlass10bfloat16_tEfNSA_4arch4Sm90ELb0ELb1ELb0ELb1ELb1ELb0ELb1ELb1ELb0ELb1ELb0ELb0EE3mmaINS_16FlashAttnFwdSm90ISE_NS_21CollectiveEpilogueFwdINS2_IJS6_NS3_ILi256EEES7_EEES5_SB_SD_Li256ELb1ELb1ELb0ELb0EEENS_36VarlenDynamicPersistentTileSchedulerILi128ELi96ELi256ELi128ELb0ELb1ELb1ELb1ELb0ELb1EEEE13SharedStorageENS1_6TensorINS1_11ArrayEngineIfLm128EEENS1_6LayoutINS2_IJNS2_IJNS3_ILi2EEEST_NS3_ILi32EEEEEES4_S4_EEENS2_IJNS2_IJS4_ST_NS3_ILi4EEEEEENS3_ILi0EEESZ_EEEEEEENS_7SoftmaxILi2ELi0EEEEEbRKNSE_6ParamsENSA_13PipelineAsyncILi2EEES19_RNSA_13PipelineStateILj2EEERT0_RT1_iRiRKNS_16SeqlenInfoQKNewKILb1ELb0EEENS2_IJiiiiEEERT_ENKUliT_T0_T1_E_clIZSF_ISO_S12_S14_EbS17_S19_S19_S1C_S1E_S1G_iS1H_S1L_S1M_S1O_EUlRS1P_iE1_NS3_ILb0EEENS3_ILb1EEEEEDaiS1P_S1Q_S1R_)
$_ZN7cutlass13device_kernelIN5flash11enable_sm90INS1_16FlashAttnFwdSm90INS1_25CollectiveMainloopFwdSm90ILi2EN4cute5tupleIJNS5_1CILi1EEES8_S8_EEENS6_IJNS7_ILi128EEENS7_ILi96EEENS7_ILi64EEEEEELi256ENS_10bfloat16_tEfNS_4arch4Sm90ELb0ELb1ELb0ELb1ELb1ELb0ELb1ELb1ELb0ELb1ELb0ELb0EEENS1_21CollectiveEpilogueFwdINS6_IJSA_NS7_ILi256EEESB_EEES9_SE_SG_Li256ELb1ELb1ELb0ELb0EEENS1_36VarlenDynamicPersistentTileSchedulerILi128ELi96ELi256ELi128ELb0ELb1ELb1ELb1ELb0ELb1EEEEEEEEEvNT_6ParamsE$_ZZN5flash25CollectiveMainloopFwdSm90ILi2EN4cute5tupleIJNS1_1CILi1EEES4_S4_EEENS2_IJNS3_ILi128EEENS3_ILi96EEENS3_ILi64EEEEEELi256EN7cutlass10bfloat16_tEfNSA_4arch4Sm90ELb0ELb1ELb0ELb1ELb1ELb0ELb1ELb1ELb0ELb1ELb0ELb0EE3mmaINS_16FlashAttnFwdSm90ISE_NS_21CollectiveEpilogueFwdINS2_IJS6_NS3_ILi256EEES7_EEES5_SB_SD_Li256ELb1ELb1ELb0ELb0EEENS_36VarlenDynamicPersistentTileSchedulerILi128ELi96ELi256ELi128ELb0ELb1ELb1ELb1ELb0ELb1EEEE13SharedStorageENS1_6TensorINS1_11ArrayEngineIfLm128EEENS1_6LayoutINS2_IJNS2_IJNS3_ILi2EEEST_NS3_ILi32EEEEEES4_S4_EEENS2_IJNS2_IJS4_ST_NS3_ILi4EEEEEENS3_ILi0EEESZ_EEEEEEENS_7SoftmaxILi2ELi0EEEEEbRKNSE_6ParamsENSA_13PipelineAsyncILi2EEES19_RNSA_13PipelineStateILj2EEERT0_RT1_iRiRKNS_16SeqlenInfoQKNewKILb1ELb0EEENS2_IJiiiiEEERT_ENKUliT_T0_T1_E_clIZSF_ISO_S12_S14_EbS17_S19_S19_S1C_S1E_S1G_iS1H_S1L_S1M_S1O_EUlRS1P_iE1_NS3_ILb0EEENS3_ILb1EEEEEDaiS1P_S1Q_S1R_:
        /* <DEDUP_REMOVED lines=47> */
.L_x_12831:
[----:B------:R-:W-:Y:S05]  /*2cc80*/  BSYNC B2 ;  /* 0x0000000000027941 */ /* 0x000fea0003800000 */
.L_x_12830:
        /* <DEDUP_REMOVED lines=17> */
.L_x_12833:
[----:B------:R-:W-:Y:S05]  /*2cda0*/  BSYNC B2 ;  /* 0x0000000000027941 */ /* 0x000fea0003800000 */
.L_x_12832:
        /* <DEDUP_REMOVED lines=10> */
.L_x_12835:
[----:B------:R-:W-:Y:S05]  /*2ce50*/  BSYNC B2 ;  /* 0x0000000000027941 */ /* 0x000fea0003800000 */
.L_x_12834:
        /* <DEDUP_REMOVED lines=92> */
.L_x_12838:
[----:B------:R-:W-:Y:S05]  /*2d420*/  BSYNC B2 ;  /* 0x0000000000027941 */ /* 0x000fea0003800000 */
.L_x_12837:
        /* <DEDUP_REMOVED lines=17> */
.L_x_12840:
[----:B------:R-:W-:Y:S05]  /*2d540*/  BSYNC B2 ;  /* 0x0000000000027941 */ /* 0x000fea0003800000 */
.L_x_12839:
        /* <DEDUP_REMOVED lines=10> */
.L_x_12842:
[----:B------:R-:W-:Y:S05]  /*2d5f0*/  BSYNC B2 ;  /* 0x0000000000027941 */ /* 0x000fea0003800000 */
.L_x_12841:
        /* <DEDUP_REMOVED lines=288> */
.L_x_12845:
[----:B------:R-:W-:Y:S05]  /*2e800*/  BSYNC B2 ;  /* 0x0000000000027941 */ /* 0x000fea0003800000 */
.L_x_12844:
        /* <DEDUP_REMOVED lines=102> */
.L_x_12851:
[----:B------:R-:W-:Y:S05]  /*2ee70*/  BSYNC B4 ;  /* 0x0000000000047941 */ /* 0x000fea0003800000 */
.L_x_12850:
[----:B------:R-:W-:Y:S01]  /*2ee80*/  LOP3.LUT R10, RZ, R10, RZ, 0x33, !PT ;  /* 0x0000000aff0a7212 */ /* 0x000fe200078e33ff */
[----:B------:R-:W-:Y:S06]  /*2ee90*/  BRA `(.L_x_12852) ;  /* 0x0000000000287947 */ /* 0x000fec0003800000 */
.L_x_12849:
        /* <DEDUP_REMOVED lines=10> */
.L_x_12852:
[----:B------:R-:W-:Y:S05]  /*2ef40*/  BSYNC B3 ;  /* 0x0000000000037941 */ /* 0x000fea0003800000 */
.L_x_12848:
[----:B------:R-:W-:-:S05]  /*2ef50*/  IMAD R10, R77, R10, R13 ;  /* 0x0000000a4d0a7224 */ /* 0x000fca00078e020d */
[----:B------:R-:W-:Y:S02]  /*2ef60*/  VIMNMX R3, R3, R10, !PT ;  /* 0x0000000a03037248 */ /* 0x000fe40007fe0100 */
[----:B------:R-:W-:-:S07]  /*2ef70*/  VIADDMNMX R2, R10, R77, R2, PT ;  /* 0x0000004d0a027246 */ /* 0x000fce0003800102 */
.L_x_12847:
[----:B------:R-:W-:Y:S05]  /*2ef80*/  BSYNC B2 ;  /* 0x0000000000027941 */ /* 0x000fea0003800000 */
.L_x_12846:
        /* <DEDUP_REMOVED lines=136> */
.L_x_12858:
[----:B------:R-:W-:Y:S05]  /*2f810*/  BSYNC B4 ;  /* 0x0000000000047941 */ /* 0x000fea0003800000 */
.L_x_12857:
[----:B------:R-:W-:Y:S01]  /*2f820*/  LOP3.LUT R72, RZ, R72, RZ, 0x33, !PT ;  /* 0x00000048ff487212 */ /* 0x000fe200078e33ff */
[----:B------:R-:W-:Y:S06]  /*2f830*/  BRA `(.L_x_12859) ;  /* 0x0000000000287947 */ /* 0x000fec0003800000 */
.L_x_12856:
        /* <DEDUP_REMOVED lines=10> */
.L_x_12859:
[----:B------:R-:W-:Y:S05]  /*2f8e0*/  BSYNC B3 ;  /* 0x0000000000037941 */ /* 0x000fea0003800000 */
.L_x_12855:
[----:B------:R-:W-:-:S05]  /*2f8f0*/  IMAD R72, R77, R72, R13 ;  /* 0x000000484d487224 */ /* 0x000fca00078e020d */
[----:B------:R-:W-:Y:S02]  /*2f900*/  VIADDMNMX R14, R72, R77, R14, PT ;  /* 0x0000004d480e7246 */ /* 0x000fe4000380010e */
[----:B------:R-:W-:-:S07]  /*2f910*/  VIMNMX R9, R9, R72, !PT ;  /* 0x0000004809097248 */ /* 0x000fce0007fe0100 */
.L_x_12854:
[----:B------:R-:W-:Y:S05]  /*2f920*/  BSYNC B2 ;  /* 0x0000000000027941 */ /* 0x000fea0003800000 */
.L_x_12853:
        /* <DEDUP_REMOVED lines=183> */
[----:B------:R-:W-:Y:S01]  /*304a0*/  FSETP.NEU.FTZ.AND P0, PT, R14, -INF , PT ;  /* 0xff8000000e00780b */ /* 0x000fe20003f1d000 */
[----:B--2---:R-:W-:-:S03]  /*304b0*/  FMUL.FTZ R7, R21, R20 ;  /* 0x0000001415077220 */ /* 0x004fc60000410000 */
[----:B------:R-:W-:Y:S02]  /*304c0*/  FSEL R6, R6, RZ, P0 ;  /* 0x000000ff06067208 */ /* 0x000fe40000000000 */
        /* <DEDUP_REMOVED lines=146> */
[----:B------:R0:W-:Y:S04]  /*30df0*/  ST.E desc[UR4][R2.64+0x10], R29 ;  /* 0x0000101d02007985 */ /* 0x0001e8000c101904 */
        /* <DEDUP_REMOVED lines=101> */
[----:B------:R-:W2:Y:S01]  /*31450*/  LD.E R89, desc[UR10][R6.64+0x1c4] ;  /* 0x0001c40a06597980 */ /* 0x000ea2000c101900 */
[----:B------:R-:W-:-:S03]  /*31460*/  FMUL.FTZ R119, R24, R101 ;  /* 0x0000006518777220 */ /* 0x000fc60000410000 */
[----:B------:R0:W-:Y:S04]  /*31470*/  ST.E desc[UR4][R6.64], R95 ;  /* 0x0000005f06007985 */ /* 0x0001e8000c101904 */
        /* <DEDUP_REMOVED lines=111> */
[----:B------:R0:W-:Y:S01]  /*31b70*/  ST.E desc[UR12][R6.64+0xe4], R3 ;  /* 0x0000e40306007985 */ /* 0x0001e2000c10190c */
[----:B------:R-:W-:-:S03]  /*31b80*/  FMUL.FTZ R49, R24, R49 ;  /* 0x0000003118317220 */ /* 0x000fc60000410000 */
[----:B------:R1:W-:Y:S01]  /*31b90*/  ST.E desc[UR14][R6.64+0xf0], R33 ;  /* 0x0000f02106007985 */ /* 0x0003e2000c10190e */
[----:B------:R-:W-:-:S03]  /*31ba0*/  FMUL.FTZ R53, R24, R53 ;  /* 0x0000003518357220 */ /* 0x000fc60000410000 */
[----:B------:R-:W-:Y:S01]  /*31bb0*/  ST.E desc[UR4][R6.64+0xf4], R39 ;  /* 0x0000f42706007985 */ /* 0x000fe2000c101904 */
        /* <DEDUP_REMOVED lines=32> */
[----:B------:R-:W-:-:S03]  /*31dc0*/  FMUL.FTZ R91, R24, R91 ;  /* 0x0000005b185b7220 */ /* 0x000fc60000410000 */
        /* <DEDUP_REMOVED lines=17> */
[----:B------:R-:W-:-:S03]  /*31ee0*/  FMUL.FTZ R29, R9, R2 ;  /* 0x00000002091d7220 */ /* 0x000fc60000410000 */
[----:B------:R-:W-:Y:S04]  /*31ef0*/  ST.E desc[UR10][R6.64+0x1c4], R89 ;  /* 0x0001c45906007985 */ /* 0x000fe8000c10190a */
[----:B------:R-:W-:Y:S01]  /*31f00*/  ST.E desc[UR12][R6.64+0x1d0], R93 ;  /* 0x0001d05d06007985 */ /* 0x000fe2000c10190c */
[----:B------:R-:W-:-:S03]  /*31f10*/  FMUL.FTZ R31, R9, R32 ;  /* 0x00000020091f7220 */ /* 0x000fc60000410000 */
[----:B------:R-:W-:Y:S01]  /*31f20*/  ST.E desc[UR14][R6.64+0x1d4], R95 ;  /* 0x0001d45f06007985 */ /* 0x000fe2000c10190e */
[----:B-1----:R-:W-:-:S03]  /*31f30*/  FMUL.FTZ R33, R9, R34 ;  /* 0x0000002209217220 */ /* 0x002fc60000410000 */
        /* <DEDUP_REMOVED lines=606> */
[----:B------:R-:W-:Y:S02]  /*34520*/  R2UR UR4, R4 ;  /* 0x00000000040472ca */ /* 0x000fe400000e0000 */
[----:B------:R-:W-:-:S13]  /*34530*/  R2UR UR5, R5 ;  /* 0x00000000050572ca */ /* 0x000fda00000e0000 */
[----:B------:R1:W-:Y:S01]  /*34540*/  ST.E desc[UR4][R2.64+0x4], R25 ;  /* 0x0000041902007985 */ /* 0x0003e2000c101904 */
[----:B------:R-:W-:Y:S02]  /*34550*/  R2UR UR4, R4 ;  /* 0x00000000040472ca */ /* 0x000fe400000e0000 */
[----:B------:R-:W-:-:S13]  /*34560*/  R2UR UR5, R5 ;  /* 0x00000000050572ca */ /* 0x000fda00000e0000 */
        /* <DEDUP_REMOVED lines=717> */
[----:B------:R-:W-:Y:S01]  /*37240*/  F2FP.BF16.F32.PACK_AB R154, R185, R184 ;  /* 0x000000b8b99a723e */ /* 0x000fe200000010ff */
[----:B------:R-:W-:-:S02]  /*37250*/  VIADD R184, R6, 0x80 ;  /* 0x0000008006b87836 */ /* 0x000fc40000000000 */
[----:B------:R-:W-:-:S03]  /*37260*/  IMAD.MOV.U32 R185, RZ, RZ, R7 ;  /* 0x000000ffffb97224 */ /* 0x000fc600078e0007 */
[----:B------:R-:W-:Y:S02]  /*37270*/  R2UR UR6, R184 ;  /* 0x00000000b80672ca */ /* 0x000fe400000e0000 */
[----:B------:R-:W-:Y:S02]  /*37280*/  R2UR UR7, R185 ;  /* 0x00000000b90772ca */ /* 0x000fe400000e0000 */
        /* <DEDUP_REMOVED lines=4301> */
.L_x_12861:
[----:B------:R-:W-:Y:S05]  /*47f60*/  BSYNC B2 ;  /* 0x0000000000027941 */ /* 0x000fea0003800000 */
.L_x_12860:
        /* <DEDUP_REMOVED lines=12> */
[----:B0-----:R-:W-:Y:S05]  /*48030*/  RET.REL.NODEC R2 `(_ZN7cutlass13device_kernelIN5flash11enable_sm90INS1_16FlashAttnFwdSm90INS1_25CollectiveMainloopFwdSm90ILi2EN4cute5tupleIJNS5_1CILi1EEES8_S8_EEENS6_IJNS7_ILi128EEENS7_ILi96EEENS7_ILi64EEEEEELi256ENS_10bfloat16_tEfNS_4arch4Sm90ELb0ELb1ELb0ELb1ELb1ELb0ELb1ELb1ELb0ELb1ELb0ELb0EEENS1_21CollectiveEpilogueFwdINS6_IJSA_NS7_ILi256EEESB_EEES9_SE_SG_Li256ELb1ELb1ELb0ELb0EEENS1_36VarlenDynamicPersistentTileSchedulerILi128ELi96ELi256ELi128ELb0ELb1ELb1ELb1ELb0ELb1EEEEEEEEEvNT_6ParamsE) ;  /* 0xfffffb7c02f07950 */ /* 0x001fea0003c3ffff */
.L_x_12836:
[----:B0-----:R0:W1:Y:S02]  /*48040*/  SYNCS.PHASECHK.TRANS64.TRYWAIT P0, [R2+URZ], R3 ;  /* 0x00000003020075a7 */ /* 0x001064000800017f */
[----:B-1----:R-:W-:Y:S05]  /*48050*/  @!P0 NANOSLEEP.SYNCS 0x989680 ;  /* 0x009896800000895d */ /* 0x002fea0003900000 */
[----:B------:R-:W1:Y:S02]  /*48060*/  @!P0 SYNCS.PHASECHK.TRANS64 P0, [R2+URZ], R3 ;  /* 0x00000003020085a7 */ /* 0x000e64000800007f */
[----:B-1----:R-:W-:Y:S05]  /*48070*/  @!P0 BRA `(.L_x_12836) ;  /* 0xfffffffc00f08947 */ /* 0x002fea000383ffff */
[----:B------:R-:W-:Y:S05]  /*48080*/  BRA `(.L_x_12835) ;  /* 0xfffffe4c00707947 */ /* 0x000fea000383ffff */
.L_x_12843:
[----:B0-----:R0:W1:Y:S02]  /*48090*/  SYNCS.PHASECHK.TRANS64.TRYWAIT P0, [R8+URZ], R9 ;  /* 0x00000009080075a7 */ /* 0x001064000800017f */
[----:B-1----:R-:W-:Y:S05]  /*480a0*/  @!P0 NANOSLEEP.SYNCS 0x989680 ;  /* 0x009896800000895d */ /* 0x002fea0003900000 */
[----:B------:R-:W1:Y:S02]  /*480b0*/  @!P0 SYNCS.PHASECHK.TRANS64 P0, [R8+URZ], R9 ;  /* 0x00000009080085a7 */ /* 0x000e64000800007f */
[----:B-1----:R-:W-:Y:S05]  /*480c0*/  @!P0 BRA `(.L_x_12843) ;  /* 0xfffffffc00f08947 */ /* 0x002fea000383ffff */
[----:B------:R-:W-:Y:S05]  /*480d0*/  BRA `(.L_x_12842) ;  /* 0xfffffe5400447947 */ /* 0x000fea000383ffff */
.L_x_12862:
        /* <DEDUP_REMOVED lines=10> */
.L_x_15563:


//--------------------- .text._ZN7cutlass13device_kernelIN5flash11enable_sm90INS1_16FlashAttnFwdSm90INS1_25CollectiveMainloopFwdSm90ILi2EN4cute5tupleIJNS5_1CILi1EEES8_S8_EEENS6_IJNS7_ILi128EEENS7_ILi96EEENS7_ILi64EEEEEELi256ENS_10bfloat16_tEfNS_4arch4Sm90ELb0ELb1ELb0ELb1ELb1ELb1ELb1ELb1ELb0ELb1ELb0ELb0EEENS1_21CollectiveEpilogueFwdINS6_IJSA_NS7_ILi256EEESB_EEES9_SE_SG_Li256ELb1ELb1ELb0ELb0EEENS1_36VarlenDynamicPersistentTileSchedulerILi128ELi96ELi256ELi128ELb0ELb1ELb1ELb1ELb0ELb1EEEEEEEEEvNT_6ParamsE --------------------------
	.section	.text._ZN7cutlass13device_kernelIN5flash11enable_sm90INS1_16FlashAttnFwdSm90INS1_25CollectiveMainloopFwdSm90ILi2EN4cute5tupleIJNS5_1CILi1EEES8_S8_EEENS6_IJNS7_ILi128EEENS7_ILi96EEENS7_ILi64EEEEEELi256ENS_10bfloat16_tEfNS_4arch4Sm90ELb0ELb1ELb0ELb1ELb1ELb1ELb1ELb1ELb0ELb1ELb0ELb0EEENS1_21CollectiveEpilogueFwdINS6_IJSA_NS7_ILi256EEESB_EEES9_SE_SG_Li256ELb1ELb1ELb0ELb0EEENS1_36VarlenDynamicPersistentTileSchedulerILi128ELi96ELi256ELi128ELb0ELb1ELb1ELb1ELb0ELb1EEEEEEEEEvNT_6ParamsE,"ax",@progbits
	.align	128
.text._ZN7cutlass13device_kernelIN5flash11enable_sm90INS1_16FlashAttnFwdSm90INS1_25CollectiveMainloopFwdSm90ILi2EN4cute5tupleIJNS5_1CILi1EEES8_S8_EEENS6_IJNS7_ILi128EEENS7_ILi96EEENS7_ILi64EEEEEELi256ENS_10bfloat16_tEfNS_4arch4Sm90ELb0ELb1ELb0ELb1ELb1ELb1ELb1ELb1ELb0ELb1ELb0ELb0EEENS1_21CollectiveEpilogueFwdINS6_IJSA_NS7_ILi256EEESB_EEES9_SE_SG_Li256ELb1ELb1ELb0ELb0EEENS1_36VarlenDynamicPersistentTileSchedulerILi128ELi96ELi256ELi128ELb0ELb1ELb1ELb1ELb0ELb1EEEEEEEEEvNT_6ParamsE:
        .type           _ZN7cutlass13device_kernelIN5flash11enable_sm90INS1_16FlashAttnFwdSm90INS1_25CollectiveMainloopFwdSm90ILi2EN4cute5tupleIJNS5_1CILi1EEES8_S8_EEENS6_IJNS7_ILi128EEENS7_ILi96EEENS7_ILi64EEEEEELi256ENS_10bfloat16_tEfNS_4arch4Sm90ELb0ELb1ELb0ELb1ELb1ELb1ELb1ELb1ELb0ELb1ELb0ELb0EEENS1_21CollectiveEpilogueFwdINS6_IJSA_NS7_ILi256EEESB_EEES9_SE_SG_Li256ELb1ELb1ELb0ELb0EEENS1_36VarlenDynamicPersistentTileSchedulerILi128ELi96ELi256ELi128ELb0ELb1ELb1ELb1ELb0ELb1EEEEEEEEEvNT_6ParamsE,@function
        .size           _ZN7cutlass13device_kernelIN5flash11enable_sm90INS1_16FlashAttnFwdSm90INS1_25CollectiveMainloopFwdSm90ILi2EN4cute5tupleIJNS5_1CILi1EEES8_S8_EEENS6_IJNS7_ILi128EEENS7_ILi96EEENS7_ILi64EEEEEELi256ENS_10bfloat16_tEfNS_4arch4Sm90ELb0ELb1ELb0ELb1ELb1ELb1ELb1ELb1ELb0ELb1ELb0ELb0EEENS1_21CollectiveEpilogueFwdINS6_IJSA_NS7_ILi256EEESB_EEES9_SE_SG_Li256ELb1ELb1ELb0ELb0EEENS1_36VarlenDynamicPersistentTileSchedulerILi128ELi96ELi256ELi128ELb0ELb1ELb1ELb1ELb0ELb1EEEEEEEEEvNT_6ParamsE,(.L_x_15565 - _ZN7cutlass13device_kernelIN5flash11enable_sm90INS1_16FlashAttnFwdSm90INS1_25CollectiveMainloopFwdSm90ILi2EN4cute5tupleIJNS5_1CILi1EEES8_S8_EEENS6_IJNS7_ILi128EEENS7_ILi96EEENS7_ILi64EEEEEELi256ENS_10bfloat16_tEfNS_4arch4Sm90ELb0ELb1ELb0ELb1ELb1ELb1ELb1ELb1ELb0ELb1ELb0ELb0EEENS1_21CollectiveEpilogueFwdINS6_IJSA_NS7_ILi256EEESB_EEES9_SE_SG_Li256ELb1ELb1ELb0ELb0EEENS1_36VarlenDynamicPersistentTileSchedulerILi128ELi96ELi256ELi128ELb0ELb1ELb1ELb1ELb0ELb1EEEEEEEEEvNT_6ParamsE)
        .other          _ZN7cutlass13device_kernelIN5flash11enable_sm90INS1_16FlashAttnFwdSm90INS1_25CollectiveMainloopFwdSm90ILi2EN4cute5tupleIJNS5_1CILi1EEES8_S8_EEENS6_IJNS7_ILi128EEENS7_ILi96EEENS7_ILi64EEEEEELi256ENS_10bfloat16_tEfNS_4arch4Sm90ELb0ELb1ELb0ELb1ELb1ELb1ELb1ELb1ELb0ELb1ELb0ELb0EEENS1_21CollectiveEpilogueFwdINS6_IJSA_NS7_ILi256EEESB_EEES9_SE_SG_Li256ELb1ELb1ELb0ELb0EEENS1_36VarlenDynamicPersistentTileSchedulerILi128ELi96ELi256ELi128ELb0ELb1ELb1ELb1ELb0ELb1EEEEEEEEEvNT_6ParamsE,@"STO_CUDA_ENTRY STV_DEFAULT"
_ZN7cutlass13device_kernelIN5flash11enable_sm90INS1_16FlashAttnFwdSm90INS1_25CollectiveMainloopFwdSm90ILi2EN4cute5tupleIJNS5_1CILi1EEES8_S8_EEENS6_IJNS7_ILi128EEENS7_ILi96EEENS7_ILi64EEEEEELi256ENS_10bfloat16_tEfNS_4arch4Sm90ELb0ELb1ELb0ELb1ELb1ELb1ELb1ELb1ELb0ELb1ELb0ELb0EEENS1_21CollectiveEpilogueFwdINS6_IJSA_NS7_ILi256EEESB_EEES9_SE_SG_Li256ELb1ELb1ELb0ELb0EEENS1_36VarlenDynamicPersistentTileSchedulerILi128ELi96ELi256ELi128ELb0ELb1ELb1ELb1ELb0ELb1EEEEEEEEEvNT_6ParamsE:
        /* <DEDUP_REMOVED lines=23> */
.L_x_12864:
[----:B------:R-:W-:Y:S05]  /*0170*/  BSYNC B0 ;  /* 0x0000000000007941 */ /* 0x000fea0003800000 */
.L_x_12863:
        /* <DEDUP_REMOVED lines=21> */
[----:B0-----:R0:W1:Y:S01]  /*02d0*/  @UP1 SYNCS.EXCH.64 URZ, [UR8+0x32400], UR4 ;  /* 0x03240004083f15b2 */ /* 0x0010620008000100 */
[----:B------:R0:W2:Y:S04]  /*02e0*/  @UP2 SYNCS.EXCH.64 URZ, [UR8+0x32410], UR4 ;  /* 0x03241004083f25b2 */ /* 0x0000a80008000100 */
[----:B------:R0:W3:Y:S01]  /*02f0*/  @UP3 SYNCS.EXCH.64 URZ, [UR8+0x32420], UR6 ;  /* 0x03242006083f35b2 */ /* 0x0000e20008000100 */
        /* <DEDUP_REMOVED lines=19> */
.L_x_12865:
        /* <DEDUP_REMOVED lines=22> */
.L_x_12866:
        /* <DEDUP_REMOVED lines=18> */
.L_x_12867:
        /* <DEDUP_REMOVED lines=22> */
.L_x_12868:
        /* <DEDUP_REMOVED lines=22> */
.L_x_12869:
[----:B------:R-:W-:Y:S01]  /*0970*/  PLOP3.LUT P0, PT, PT, PT, UP0, 0x80, 0x0 ;  /* 0x000000000000781c */ /* 0x000fe20003f0f008 */
[----:B------:R-:W-:Y:S01]  /*0980*/  UMOV UR38, 0x1 ;  /* 0x0000000100267882 */ /* 0x000fe20000000000 */
[----:B------:R-:W-:Y:S01]  /*0990*/  NOP ;  /* 0x0000000000007918 */ /* 0x000fe20000000000 */
[----:B------:R-:W-:Y:S01]  /*09a0*/  USEL UR38, UR38, 0x2, !UP0 ;  /* 0x0000000226267887 */ /* 0x000fe2000c000000 */
[----:B------:R-:W-:Y:S01]  /*09b0*/  BSSY B9, `(.L_x_12870) ;  /* 0x0003598000097945 */ /* 0x000fe20003800000 */
[----:B------:R-:W-:Y:S01]  /*09c0*/  ULDC.64 UR44, c[0x0][0x208] ;  /* 0x00008200002c7ab9 */ /* 0x000fe20000000a00 */
[----:B------:R-:W-:Y:S02]  /*09d0*/  IMAD.U32 R18, RZ, RZ, UR37 ;  /* 0x00000025ff127e24 */ /* 0x000fe4000f8e00ff */
[----:B------:R-:W-:Y:S01]  /*09e0*/  IMAD.U32 R19, RZ, RZ, UR36 ;  /* 0x00000024ff137e24 */ /* 0x000fe2000f8e00ff */
[----:B0123--:R-:W-:Y:S06]  /*09f0*/  BAR.SYNC.DEFER_BLOCKING 0x0 ;  /* 0x0000000000007b1d */ /* 0x00ffec0000010000 */
[----:B------:R-:W-:Y:S05]  /*0a00*/  @!P0 BRA `(.L_x_12871) ;  /* 0x000002d8008c8947 */ /* 0x000fea0003800000 */
.L_x_12872:
[----:B------:R-:W-:-:S08]  /*0a10*/  NOP ;  /* 0x0000000000007918 */ /* 0x000fd00000000000 */
[----:B------:R-:W0:Y:S02]  /*0a20*/  USETMAXREG.TRY_ALLOC.CTAPOOL UP0, 0xe8 ;  /* 0x000000e8000079c8 */ /* 0x000e240008000600 */
[----:B0-----:R-:W-:-:S13]  /*0a30*/  PLOP3.LUT P0, PT, PT, PT, UP0, 0x80, 0x0 ;  /* 0x000000000000781c */ /* 0x001fda0003f0f008 */
[----:B------:R-:W-:Y:S05]  /*0a40*/  @!P0 BRA `(.L_x_12872) ;  /* 0xfffffffc00f08947 */ /* 0x000fea000383ffff */
[----:B------:R-:W0:Y:S01]  /*0a50*/  S2R R0, SR_TID.X ;  /* 0x0000000000007919 */ /* 0x000e220000002100 */
[----:B------:R-:W1:Y:S01]  /*0a60*/  S2UR UR4, SR_CgaCtaId ;  /* 0x00000000000479c3 */ /* 0x000e620000008800 */
[----:B------:R-:W-:Y:S01]  /*0a70*/  MOV R148, 0x400 ;  /* 0x0000040000947802 */ /* 0x000fe20000000f00 */
[----:B------:R-:W-:-:S06]  /*0a80*/  UIADD3 UR39, UP0, UR37, 0x1f0, URZ ;  /* 0x000001f025277890 */ /* 0x000fcc000ff1e03f */
[----:B------:R-:W-:Y:S06]  /*0a90*/  BAR.ARV 0x8, 0x180 ;  /* 0x0206000000007b1d */ /* 0x000fec0000002000 */
[----:B------:R-:W-:Y:S01]  /*0aa0*/  UIADD3 UR40, UP1, UR37, 0x1fc, URZ ;  /* 0x000001fc25287890 */ /* 0x000fe2000ff3e03f */
[----:B------:R-:W-:Y:S01]  /*0ab0*/  STL.64 [R1+0x1f0], RZ ;  /* 0x0001f0ff01007387 */ /* 0x000fe20000100a00 */
[----:B------:R-:W-:Y:S02]  /*0ac0*/  UIADD3.X UR41, URZ, UR36, URZ, UP0, !UPT ;  /* 0x000000243f297290 */ /* 0x000fe400087fe43f */
[----:B------:R-:W-:Y:S01]  /*0ad0*/  UIADD3.X UR42, URZ, UR36, URZ, UP1, !UPT ;  /* 0x000000243f2a7290 */ /* 0x000fe20008ffe43f */
[----:B------:R-:W-:Y:S04]  /*0ae0*/  STL [R1+0x1f8], RZ ;  /* 0x0001f8ff01007387 */ /* 0x000fe80000100800 */
[----:B------:R-:W-:Y:S01]  /*0af0*/  STL [R1+0x1fc], RZ ;  /* 0x0001fcff01007387 */ /* 0x000fe20000100800 */
[----:B-1----:R-:W-:Y:S01]  /*0b00*/  IMAD.U32 R27, RZ, RZ, UR4 ;  /* 0x00000004ff1b7e24 */ /* 0x002fe2000f8e00ff */
[----:B------:R-:W-:-:S04]  /*0b10*/  ULDC UR4, c[0x0][0xd3c] ;  /* 0x00034f0000047ab9 */ /* 0x000fc80000000800 */
[----:B------:R-:W-:Y:S02]  /*0b20*/  LEA R148, R27, R148, 0x18 ;  /* 0x000000941b947211 */ /* 0x000fe400078ec0ff */
[----:B0-----:R-:W-:-:S04]  /*0b30*/  SHF.R.U32.HI R0, RZ, 0x7, R0 ;  /* 0x00000007ff007819 */ /* 0x001fc80000011600 */
[----:B------:R-:W-:-:S13]  /*0b40*/  ISETP.NE.AND P0, PT, R0, 0x1, PT ;  /* 0x000000010000780c */ /* 0x000fda0003f05270 */
[----:B------:R-:W-:Y:S08]  /*0b50*/  @!P0 BAR.ARV 0x9, 0x100 ;  /* 0x0244000000008b1d */ /* 0x000ff00000002000 */
[----:B------:R-:W-:Y:S06]  /*0b60*/  BAR.SYNC.DEFER_BLOCKING 0x5, 0x180 ;  /* 0x0146000000007b1d */ /* 0x000fec0000010000 */
[----:B------:R-:W0:Y:S02]  /*0b70*/  LDS.128 R124, [R148+0x324d0] ;  /* 0x0324d000947c7984 */ /* 0x000e240000000c00 */
[----:B------:R-:W-:Y:S06]  /*0b80*/  BAR.ARV 0x4, 0x180 ;  /* 0x0106000000007b1d */ /* 0x000fec0000002000 */
[----:B0-----:R-:W-:-:S13]  /*0b90*/  ISETP.GE.AND P0, PT, R127, UR4, PT ;  /* 0x000000047f007c0c */ /* 0x001fda000bf06270 */
[----:B------:R-:W-:Y:S05]  /*0ba0*/  @P0 BRA `(.L_x_12873) ;  /* 0x0000035400e00947 */ /* 0x000fea0003800000 */
[----:B------:R-:W0:Y:S01]  /*0bb0*/  S2R R0, SR_TID.X ;  /* 0x0000000000007919 */ /* 0x000e220000002100 */
[----:B------:R-:W-:Y:S02]  /*0bc0*/  IMAD.MOV.U32 R153, RZ, RZ, RZ ;  /* 0x000000ffff997224 */ /* 0x000fe400078e00ff */
[----:B------:R-:W-:Y:S02]  /*0bd0*/  IMAD.MOV.U32 R158, RZ, RZ, RZ ;  /* 0x000000ffff9e7224 */ /* 0x000fe400078e00ff */
[----:B0-----:R-:W-:-:S05]  /*0be0*/  VIADD R226, R0, 0xffffff80 ;  /* 0xffffff8000e27836 */ /* 0x001fca0000000000 */
[----:B------:R-:W-:-:S04]  /*0bf0*/  SHF.R.S32.HI R3, RZ, 0x1f, R226 ;  /* 0x0000001fff037819 */ /* 0x000fc800000114e2 */
[CC--:B------:R-:W-:Y:S02]  /*0c00*/  LEA.HI R0, R3.reuse, R226.reuse, RZ, 0x7 ;  /* 0x000000e203007211 */ /* 0x0c0fe400078f38ff */
[CC--:B------:R-:W-:Y:S02]  /*0c10*/  LEA.HI R7, R3.reuse, R226.reuse, RZ, 0x4 ;  /* 0x000000e203077211 */ /* 0x0c0fe400078f20ff */
[----:B------:R-:W-:Y:S02]  /*0c20*/  LOP3.LUT R5, R0, 0xffffff80, RZ, 0xc0, !PT ;  /* 0xffffff8000057812 */ /* 0x000fe400078ec0ff */
[----:B------:R-:W-:Y:S02]  /*0c30*/  SHF.R.S32.HI R12, RZ, 0x7, R0 ;  /* 0x00000007ff0c7819 */ /* 0x000fe40000011400 */
[----:B------:R-:W-:Y:S01]  /*0c40*/  LEA.HI R8, R3, R226, RZ, 0x5 ;  /* 0x000000e203087211 */ /* 0x000fe200078f28ff */
[----:B------:R-:W-:Y:S01]  /*0c50*/  IMAD.IADD R11, R226, 0x1, -R5 ;  /* 0x00000001e20b7824 */ /* 0x000fe200078e0a05 */
[----:B------:R-:W-:Y:S01]  /*0c60*/  LEA.HI R0, R0, R12, RZ, 0x1 ;  /* 0x0000000c00007211 */ /* 0x000fe200078f08ff */
[----:B------:R-:W-:Y:S01]  /*0c70*/  STL [R1+0x464], R12 ;  /* 0x0004640c01007387 */ /* 0x000fe20000100800 */
[----:B------:R-:W-:-:S02]  /*0c80*/  LOP3.LUT R9, R7, 0x3fffff0, RZ, 0xc0, !PT ;  /* 0x03fffff007097812 */ /* 0x000fc400078ec0ff */
[----:B------:R-:W-:Y:S01]  /*0c90*/  SHF.R.S32.HI R2, RZ, 0x1f, R11 ;  /* 0x0000001fff027819 */ /* 0x000fe2000001140b */
[----:B------:R-:W-:Y:S01]  /*0ca0*/  STL [R1+0x45c], R11 ;  /* 0x00045c0b01007387 */ /* 0x000fe20000100800 */
[----:B------:R-:W-:Y:S01]  /*0cb0*/  LOP3.LUT R0, R0, 0x3fffffe, RZ, 0xc0, !PT ;  /* 0x03fffffe00007812 */ /* 0x000fe200078ec0ff */
[----:B------:R-:W-:Y:S01]  /*0cc0*/  IMAD.IADD R9, R226, 0x1, -R9 ;  /* 0x00000001e2097824 */ /* 0x000fe200078e0a09 */
[CC--:B------:R-:W-:Y:S02]  /*0cd0*/  LEA.HI R4, R2.reuse, R11.reuse, RZ, 0x2 ;  /* 0x0000000b02047211 */ /* 0x0c0fe400078f10ff */
[----:B------:R-:W-:Y:S01]  /*0ce0*/  LEA.HI R2, R2, R11, RZ, 0x5 ;  /* 0x0000000b02027211 */ /* 0x000fe200078f28ff */
[----:B------:R-:W-:Y:S01]  /*0cf0*/  IMAD.IADD R0, R12, 0x1, -R0 ;  /* 0x000000010c007824 */ /* 0x000fe200078e0a00 */
[--C-:B------:R-:W-:Y:S02]  /*0d00*/  SHF.R.S32.HI R5, RZ, 0x2, R4.reuse ;  /* 0x00000002ff057819 */ /* 0x100fe40000011404 */
[----:B------:R-:W-:-:S02]  /*0d10*/  SHF.R.S32.HI R6, RZ, 0x1f, R4 ;  /* 0x0000001fff067819 */ /* 0x000fc40000011404 */
[----:B------:R-:W-:Y:S02]  /*0d20*/  SHF.R.S32.HI R2, RZ, 0x5, R2 ;  /* 0x00000005ff027819 */ /* 0x000fe40000011402 */
[----:B------:R-:W-:Y:S02]  /*0d30*/  LEA.HI R6, R6, R5, RZ, 0x3 ;  /* 0x0000000506067211 */ /* 0x000fe400078f18ff */
[----:B------:R-:W-:Y:S02]  /*0d40*/  SHF.R.S32.HI R8, RZ, 0x5, R8 ;  /* 0x00000005ff087819 */ /* 0x000fe40000011408 */
[----:B------:R-:W-:Y:S02]  /*0d50*/  LOP3.LUT R6, R6, 0xfffffff8, RZ, 0xc0, !PT ;  /* 0xfffffff806067812 */ /* 0x000fe400078ec0ff */
[----:B------:R-:W-:Y:S01]  /*0d60*/  SHF.R.S32.HI R10, RZ, 0x4, R7 ;  /* 0x00000004ff0a7819 */ /* 0x000fe20000011407 */
[----:B------:R-:W-:Y:S01]  /*0d70*/  IMAD.SHL.U32 R198, R8, 0x200, RZ ;  /* 0x0000020008c67824 */ /* 0x000fe200078e00ff */
[----:B------:R-:W-:Y:S01]  /*0d80*/  LOP3.LUT R4, R4, 0x7ffffffc, RZ, 0xc0, !PT ;  /* 0x7ffffffc04047812 */ /* 0x000fe200078ec0ff */
[----:B------:R-:W-:Y:S01]  /*0d90*/  IMAD.IADD R5, R5, 0x1, -R6 ;  /* 0x0000000105057824 */ /* 0x000fe200078e0a06 */
[----:B------:R-:W-:Y:S01]  /*0da0*/  LEA.HI R7, R7, R10, RZ, 0x1 ;  /* 0x0000000a07077211 */ /* 0x000fe200078f08ff */
[----:B------:R-:W-:-:S02]  /*0db0*/  IMAD R6, R8, 0x10, R9 ;  /* 0x0000001008067824 */ /* 0x000fc400078e0209 */
[----:B------:R-:W-:Y:S01]  /*0dc0*/  IMAD R5, R2, 0x10, R5 ;  /* 0x0000001002057824 */ /* 0x000fe200078e0205 */
[-C--:B------:R-:W-:Y:S01]  /*0dd0*/  LEA.HI R2, R3, R226.reuse, RZ, 0x3 ;  /* 0x000000e203027211 */ /* 0x080fe200078f18ff */
[----:B------:R-:W-:Y:S01]  /*0de0*/  IMAD.IADD R4, R11, 0x1, -R4 ;  /* 0x000000010b047824 */ /* 0x000fe200078e0a04 */
[----:B------:R-:W-:Y:S01]  /*0df0*/  LOP3.LUT R7, R7, 0x1ffffffe, RZ, 0xc0, !PT ;  /* 0x1ffffffe07077812 */ /* 0x000fe200078ec0ff */
[----:B------:R-:W-:Y:S01]  /*0e00*/  IMAD R224, R0, 0x40, R5 ;  /* 0x0000004000e07824 */ /* 0x000fe200078e0205 */
[----:B------:R-:W-:Y:S01]  /*0e10*/  LEA.HI R0, R3, R226, RZ, 0x2 ;  /* 0x000000e203007211 */ /* 0x000fe200078f10ff */
[----:B------:R-:W-:Y:S01]  /*0e20*/  IMAD.SHL.U32 R225, R4, 0x2, RZ ;  /* 0x0000000204e17824 */ /* 0x000fe200078e00ff */
[----:B------:R-:W-:Y:S01]  /*0e30*/  LOP3.LUT R5, R2, 0xfffffff8, RZ, 0xc0, !PT ;  /* 0xfffffff802057812 */ /* 0x000fe200078ec0ff */
[----:B------:R-:W-:Y:S01]  /*0e40*/  IMAD.IADD R7, R10, 0x1, -R7 ;  /* 0x000000010a077824 */ /* 0x000fe200078e0a07 */
[--C-:B------:R-:W-:Y:S02]  /*0e50*/  SHF.R.S32.HI R156, RZ, 0x2, R0.reuse ;  /* 0x00000002ff9c7819 */ /* 0x100fe40000011400 */
[----:B------:R-:W-:Y:S01]  /*0e60*/  LOP3.LUT R227, R0, 0xfffffffc, RZ, 0xc0, !PT ;  /* 0xfffffffc00e37812 */ /* 0x000fe200078ec0ff */
[----:B------:R-:W-:Y:S01]  /*0e70*/  IMAD.IADD R9, R226, 0x1, -R5 ;  /* 0x00000001e2097824 */ /* 0x000fe200078e0a05 */
[----:B------:R-:W-:Y:S01]  /*0e80*/  SHF.R.S32.HI R3, RZ, 0x1f, R0 ;  /* 0x0000001fff037819 */ /* 0x000fe20000011400 */
[----:B------:R-:W-:Y:S01]  /*0e90*/  VIADD R166, R156, 0x40 ;  /* 0x000000409ca67836 */ /* 0x000fe20000000000 */
[----:B------:R-:W-:Y:S01]  /*0ea0*/  SHF.R.S32.HI R223, RZ, 0x3, R2 ;  /* 0x00000003ffdf7819 */ /* 0x000fe20000011402 */
[----:B------:R-:W-:Y:S01]  /*0eb0*/  IMAD.IADD R227, R226, 0x1, -R227 ;  /* 0x00000001e2e37824 */ /* 0x000fe200078e0ae3 */
[----:B------:R-:W-:Y:S01]  /*0ec0*/  LEA.HI R3, R3, R156, RZ, 0x3 ;  /* 0x0000009c03037211 */ /* 0x000fe200078f18ff */
[----:B------:R-:W-:Y:S01]  /*0ed0*/  IMAD.SHL.U32 R199, R166, 0x40, RZ ;  /* 0x00000040a6c77824 */ /* 0x000fe200078e00ff */
[----:B------:R-:W-:Y:S01]  /*0ee0*/  SHF.R.S32.HI R5, RZ, 0x1f, R166 ;  /* 0x0000001fff057819 */ /* 0x000fe200000114a6 */
[C---:B------:R-:W-:Y:S01]  /*0ef0*/  IMAD.SHL.U32 R22, R227.reuse, 0x8, RZ ;  /* 0x00000008e3167824 */ /* 0x040fe200078e00ff */
[C---:B------:R-:W-:Y:S01]  /*0f00*/  LEA.HI R0, R227.reuse, R227, RZ, 0x1 ;  /* 0x000000e3e3007211 */ /* 0x040fe200078f08ff */
[----:B------:R-:W-:Y:S01]  /*0f10*/  IMAD.SHL.U32 R154, R227, 0x4, RZ ;  /* 0x00000004e39a7824 */ /* 0x000fe200078e00ff */
[----:B------:R-:W-:Y:S01]  /*0f20*/  LEA.HI R2, R5, R166, RZ, 0x3 ;  /* 0x000000a605027211 */ /* 0x000fe200078f18ff */
[----:B------:R-:W-:Y:S01]  /*0f30*/  IMAD R6, R6, 0x8, R7 ;  /* 0x0000000806067824 */ /* 0x000fe200078e0207 */
[----:B------:R-:W-:Y:S01]  /*0f40*/  LOP3.LUT R3, R3, 0xfffffff8, RZ, 0xc0, !PT ;  /* 0xfffffff803037812 */ /* 0x000fe200078ec0ff */
[----:B------:R-:W-:Y:S01]  /*0f50*/  VIADD R159, R154, 0x10 ;  /* 0x000000109a9f7836 */ /* 0x000fe20000000000 */
[----:B------:R-:W-:Y:S01]  /*0f60*/  LOP3.LUT R0, R0, 0x1ffffffe, RZ, 0xc0, !PT ;  /* 0x1ffffffe00007812 */ /* 0x000fe200078ec0ff */
[----:B------:R-:W-:Y:S01]  /*0f70*/  IMAD.SHL.U32 R2, R2, 0x40, RZ ;  /* 0x0000004002027824 */ /* 0x000fe200078e00ff */
[----:B------:R-:W-:Y:S01]  /*0f80*/  LOP3.LUT R199, R199, 0x1c0, RZ, 0xc0, !PT ;  /* 0x000001c0c7c77812 */ /* 0x000fe200078ec0ff */
[----:B------:R-:W-:Y:S01]  /*0f90*/  IMAD.IADD R3, R156, 0x1, -R3 ;  /* 0x000000019c037824 */ /* 0x000fe200078e0a03 */
[----:B------:R-:W-:Y:S01]  /*0fa0*/  STL [R1+0x450], R9 ;  /* 0x0004500901007387 */ /* 0x000fe20000100800 */
[----:B------:R-:W-:Y:S01]  /*0fb0*/  IMAD.IADD R5, R227, 0x1, -R0 ;  /* 0x00000001e3057824 */ /* 0x000fe200078e0a00 */
[----:B------:R-:W-:Y:S01]  /*0fc0*/  SHF.R.U32.HI R207, RZ, 0x3, R199 ;  /* 0x00000003ffcf7819 */ /* 0x000fe200000116c7 */
[----:B------:R-:W-:Y:S01]  /*0fd0*/  IMAD.SHL.U32 R197, R3, 0x40, RZ ;  /* 0x0000004003c57824 */ /* 0x000fe200078e00ff */
[--C-:B------:R-:W-:Y:S01]  /*0fe0*/  LOP3.LUT R0, R199, 0x38, R22.reuse, 0xf8, !PT ;  /* 0x00000038c7007812 */ /* 0x100fe200078ef816 */
[----:B------:R0:W-:Y:S01]  /*0ff0*/  STL [R1+0x44c], R3 ;  /* 0x00044c0301007387 */ /* 0x0001e20000100800 */
[----:B------:R-:W-:Y:S01]  /*1000*/  LOP3.LUT R208, R2, 0xfffffe00, RZ, 0xc0, !PT ;  /* 0xfffffe0002d07812 */ /* 0x000fe200078ec0ff */
[----:B------:R-:W-:Y:S01]  /*1010*/  IMAD.SHL.U32 R186, R9, 0x8, RZ ;  /* 0x0000000809ba7824 */ /* 0x000fe200078e00ff */
[----:B------:R-:W-:Y:S01]  /*1020*/  LOP3.LUT R197, R197, 0x1c0, RZ, 0xc0, !PT ;  /* 0x000001c0c5c57812 */ /* 0x000fe200078ec0ff */
[----:B------:R-:W-:Y:S01]  /*1030*/  VIADD R152, R22, 0x20 ;  /* 0x0000002016987836 */ /* 0x000fe20000000000 */
[----:B------:R-:W-:Y:S01]  /*1040*/  LOP3.LUT R7, R208, R0, R207, 0xf6, !PT ;  /* 0x00000000d0077212 */ /* 0x000fe200078ef6cf */
[C---:B------:R-:W-:Y:S01]  /*1050*/  VIADD R163, R22.reuse, 0x40 ;  /* 0x0000004016a37836 */ /* 0x040fe20000000000 */
[----:B------:R-:W-:Y:S01]  /*1060*/  SHF.R.U32.HI R206, RZ, 0x3, R197 ;  /* 0x00000003ffce7819 */ /* 0x000fe200000116c5 */
[C---:B------:R-:W-:Y:S01]  /*1070*/  VIADD R162, R22.reuse, 0x60 ;  /* 0x0000006016a27836 */ /* 0x040fe20000000000 */
[----:B------:R-:W-:Y:S01]  /*1080*/  SHF.R.S32.HI R23, RZ, 0x1f, R22 ;  /* 0x0000001fff177819 */ /* 0x000fe20000011416 */
[----:B------:R-:W-:Y:S01]  /*1090*/  IMAD R0, R7, 0x2, R148 ;  /* 0x0000000207007824 */ /* 0x000fe200078e0294 */
[----:B0-----:R-:W-:Y:S01]  /*10a0*/  SHF.R.S32.HI R3, RZ, 0x1f, R159 ;  /* 0x0000001fff037819 */ /* 0x001fe2000001149f */
[C---:B------:R-:W-:Y:S01]  /*10b0*/  VIADD R161, R22.reuse, 0x80 ;  /* 0x0000008016a17836 */ /* 0x040fe20000000000 */
[----:B------:R-:W-:Y:S01]  /*10c0*/  SHF.R.S32.HI R222, RZ, 0x1f, R186 ;  /* 0x0000001fffde7819 */ /* 0x000fe200000114ba */
[C---:B------:R-:W-:Y:S01]  /*10d0*/  VIADD R160, R22.reuse, 0xa0 ;  /* 0x000000a016a07836 */ /* 0x040fe20000000000 */
[----:B------:R0:W-:Y:S01]  /*10e0*/  STL [R1+0x458], R0 ;  /* 0x0004580001007387 */ /* 0x0001e20000100800 */
[C---:B------:R-:W-:Y:S01]  /*10f0*/  VIADD R165, R22.reuse, 0xc0 ;  /* 0x000000c016a57836 */ /* 0x040fe20000000000 */
[----:B------:R-:W-:Y:S01]  /*1100*/  SHF.R.S32.HI R157, RZ, 0x1f, R152 ;  /* 0x0000001fff9d7819 */ /* 0x000fe20000011498 */
[----:B------:R-:W-:Y:S01]  /*1110*/  VIADD R164, R22, 0xe0 ;  /* 0x000000e016a47836 */ /* 0x000fe20000000000 */
[----:B------:R1:W-:Y:S01]  /*1120*/  STL [R1+0x448], R3 ;  /* 0x0004480301007387 */ /* 0x0003e20000100800 */
[C---:B------:R-:W-:Y:S01]  /*1130*/  VIADD R194, R186.reuse, 0x40 ;  /* 0x00000040bac27836 */ /* 0x040fe20000000000 */
[----:B------:R-:W-:Y:S01]  /*1140*/  SHF.R.S32.HI R185, RZ, 0x1f, R163 ;  /* 0x0000001fffb97819 */ /* 0x000fe200000114a3 */
[C---:B------:R-:W-:Y:S01]  /*1150*/  VIADD R187, R186.reuse, 0x80 ;  /* 0x00000080babb7836 */ /* 0x040fe20000000000 */
[----:B------:R-:W-:Y:S01]  /*1160*/  SHF.R.S32.HI R184, RZ, 0x1f, R162 ;  /* 0x0000001fffb87819 */ /* 0x000fe200000114a2 */
[----:B------:R-:W-:Y:S01]  /*1170*/  VIADD R195, R186, 0xc0 ;  /* 0x000000c0bac37836 */ /* 0x000fe20000000000 */
[----:B------:R-:W-:Y:S01]  /*1180*/  SHF.R.S32.HI R183, RZ, 0x1f, R161 ;  /* 0x0000001fffb77819 */ /* 0x000fe200000114a1 */
[----:B0-----:R-:W-:Y:S01]  /*1190*/  IMAD R0, R5, 0x8, R224 ;  /* 0x0000000805007824 */ /* 0x001fe200078e02e0 */
[----:B------:R-:W-:-:S02]  /*11a0*/  SHF.R.S32.HI R182, RZ, 0x1f, R160 ;  /* 0x0000001fffb67819 */ /* 0x000fc400000114a0 */
[----:B-1----:R-:W-:Y:S02]  /*11b0*/  LOP3.LUT R3, R197, 0x18, R22, 0xf8, !PT ;  /* 0x00000018c5037812 */ /* 0x002fe400078ef816 */
[----:B------:R0:W-:Y:S01]  /*11c0*/  STL [R1+0x468], R0 ;  /* 0x0004680001007387 */ /* 0x0001e20000100800 */
[----:B------:R-:W-:Y:S02]  /*11d0*/  SHF.R.S32.HI R181, RZ, 0x1f, R165 ;  /* 0x0000001fffb57819 */ /* 0x000fe400000114a5 */
[----:B------:R-:W-:Y:S01]  /*11e0*/  LOP3.LUT R2, R3, R206, RZ, 0x3c, !PT ;  /* 0x000000ce03027212 */ /* 0x000fe200078e3cff */
[----:B------:R-:W-:Y:S01]  /*11f0*/  IMAD.SHL.U32 R3, R6, 0x8, RZ ;  /* 0x0000000806037824 */ /* 0x000fe200078e00ff */
[----:B------:R-:W-:Y:S02]  /*1200*/  SHF.R.S32.HI R180, RZ, 0x1f, R164 ;  /* 0x0000001fffb47819 */ /* 0x000fe400000114a4 */
[----:B------:R-:W-:Y:S01]  /*1210*/  SHF.R.S32.HI R221, RZ, 0x1f, R194 ;  /* 0x0000001fffdd7819 */ /* 0x000fe200000114c2 */
[----:B------:R0:W-:Y:S01]  /*1220*/  STL [R1+0x460], R2 ;  /* 0x0004600201007387 */ /* 0x0001e20000100800 */
[----:B------:R-:W-:-:S02]  /*1230*/  SHF.R.S32.HI R220, RZ, 0x1f, R187 ;  /* 0x0000001fffdc7819 */ /* 0x000fc400000114bb */
[----:B------:R-:W-:Y:S01]  /*1240*/  SHF.R.S32.HI R219, RZ, 0x1f, R195 ;  /* 0x0000001fffdb7819 */ /* 0x000fe200000114c3 */
[----:B------:R0:W-:Y:S01]  /*1250*/  STL [R1+0x46c], R3 ;  /* 0x00046c0301007387 */ /* 0x0001e20000100800 */
[----:B------:R-:W-:-:S07]  /*1260*/  LOP3.LUT R167, R2, R198, RZ, 0xfc, !PT ;  /* 0x000000c602a77212 */ /* 0x000fce00078efcff */
.L_x_13103:
[----:B------:R-:W-:Y:S05]  /*1270*/  YIELD ;  /* 0x0000000000007946 */ /* 0x000fea0003800000 */
[----:B------:R-:W-:Y:S01]  /*1280*/  ULDC.64 UR4, c[0x0][0xb20] ;  /* 0x0002c80000047ab9 */ /* 0x000fe20000000a00 */
[----:B0-----:R-:W1:Y:S01]  /*1290*/  LDC.64 R4, c[0x0][0xb00] ;  /* 0x0002c000ff047b82 */ /* 0x001e620000000a00 */
        /* <DEDUP_REMOVED lines=9> */
[----:B0-----:R-:W0:Y:S01]  /*1330*/  @P1 LDC.64 R2, c[0x0][0xb20] ;  /* 0x0002c800ff021b82 */ /* 0x001e220000000a00 */
[----:B------:R-:W-:Y:S01]  /*1340*/  ISETP.NE.AND.EX P0, PT, RZ, UR5, PT, P0 ;  /* 0x00000005ff007c0c */ /* 0x000fe2000bf05300 */
[----:B-1-3--:R-:W-:-:S06]  /*1350*/  IMAD.WIDE R8, R127, 0x4, R4 ;  /* 0x000000047f087825 */ /* 0x00afcc00078e0204 */
[----:B------:R-:W1:Y:S01]  /*1360*/  @P2 LDC.64 R6, c[0x0][0xb10] ;  /* 0x0002c400ff062b82 */ /* 0x000e620000000a00 */
[----:B------:R-:W-:Y:S02]  /*1370*/  ULDC UR4, c[0x0][0x288] ;  /* 0x0000a20000047ab9 */ /* 0x000fe40000000800 */
[----:B------:R-:W-:Y:S01]  /*1380*/  IMAD.U32 R28, RZ, RZ, UR4 ;  /* 0x00000004ff1c7e24 */ /* 0x000fe2000f8e00ff */
[----:B------:R-:W-:Y:S02]  /*1390*/  ULDC.64 UR4, c[0x0][0x418] ;  /* 0x0001060000047ab9 */ /* 0x000fe40000000a00 */
[----:B--2---:R2:W5:Y:S01]  /*13a0*/  @P0 LDG.E R25, desc[UR44][R8.64] ;  /* 0x0000002c08190981 */ /* 0x004562000c1e1900 */
[----:B0-----:R-:W-:-:S05]  /*13b0*/  @P1 IMAD.WIDE R2, R127, 0x4, R2 ;  /* 0x000000047f021825 */ /* 0x001fca00078e0202 */
        /* <DEDUP_REMOVED lines=12> */
[----:B--2-4-:R-:W-:Y:S06]  /*1480*/  @P2 BRA `(.L_x_12874) ;  /* 0x0000000000242947 */ /* 0x014fec0003800000 */
        /* <DEDUP_REMOVED lines=9> */
.L_x_12874:
        /* <DEDUP_REMOVED lines=10> */
.L_x_12875:
[----:B------:R-:W-:Y:S05]  /*15c0*/  @!P0 BRA `(.L_x_12876) ;  /* 0x00000000000c8947 */ /* 0x000fea0003800000 */
[----:B------:R-:W2:Y:S04]  /*15d0*/  LDG.E R3, desc[UR44][R8.64] ;  /* 0x0000002c08037981 */ /* 0x000ea8000c1e1900 */
[----:B------:R-:W2:Y:S02]  /*15e0*/  LDG.E R24, desc[UR44][R8.64+0x4] ;  /* 0x0000042c08187981 */ /* 0x000ea4000c1e1900 */
[----:B--2---:R-:W-:-:S07]  /*15f0*/  IMAD.IADD R24, R24, 0x1, -R3 ;  /* 0x0000000118187824 */ /* 0x004fce00078e0a03 */
.L_x_12876:
        /* <DEDUP_REMOVED lines=27> */
[----:B------:R-:W-:Y:S02]  /*17b0*/  VIADD R0, R29, 0x5f ;  /* 0x0000005f1d007836 */ /* 0x000fe40000000000 */
[----:B------:R-:W-:Y:S01]  /*17c0*/  IMAD.MOV.U32 R5, RZ, RZ, R3 ;  /* 0x000000ffff057224 */ /* 0x000fe200078e0003 */
[----:B-1----:R-:W-:Y:S01]  /*17d0*/  @P1 SHF.R.U32.HI R5, RZ, R9, R4 ;  /* 0x00000009ff051219 */ /* 0x002fe20000011604 */
        /* <DEDUP_REMOVED lines=17> */
.L_x_12879:
[----:B------:R-:W-:-:S13]  /*18f0*/  ISETP.NE.AND P0, PT, R13, 0x1, PT ;  /* 0x000000010d00780c */ /* 0x000fda0003f05270 */
[----:B------:R-:W0:Y:S02]  /*1900*/  @P0 LDC.64 R4, c[0x0][0xae0] ;  /* 0x0002b800ff040b82 */ /* 0x000e240000000a00 */
[----:B0-----:R-:W-:-:S05]  /*1910*/  @P0 IMAD.HI.U32 R4, R3, R4, RZ ;  /* 0x0000000403040227 */ /* 0x001fca00078e00ff */
[----:B------:R-:W-:-:S07]  /*1920*/  @P0 SHF.R.U32.HI R3, RZ, R5, R4 ;  /* 0x00000005ff030219 */ /* 0x000fce0000011604 */
.L_x_12880:
[----:B------:R-:W-:Y:S05]  /*1930*/  BSYNC B0 ;  /* 0x0000000000007941 */ /* 0x000fea0003800000 */
.L_x_12878:
[----:B------:R-:W-:-:S05]  /*1940*/  IMAD R3, R3, R13, R13 ;  /* 0x0000000d03037224 */ /* 0x000fca00078e020d */
[----:B------:R-:W-:-:S07]  /*1950*/  VIMNMX R0, R0, R3, PT ;  /* 0x0000000300007248 */ /* 0x000fce0003fe0100 */
.L_x_12877:
        /* <DEDUP_REMOVED lines=20> */
.L_x_12883:
[----:B------:R-:W-:-:S13]  /*1aa0*/  ISETP.NE.AND P0, PT, R13, 0x1, PT ;  /* 0x000000010d00780c */ /* 0x000fda0003f05270 */
[----:B------:R-:W0:Y:S02]  /*1ab0*/  @P0 LDC.64 R6, c[0x0][0xae0] ;  /* 0x0002b800ff060b82 */ /* 0x000e240000000a00 */
[----:B0-----:R-:W-:-:S05]  /*1ac0*/  @P0 IMAD.HI.U32 R6, R3, R6, RZ ;  /* 0x0000000603060227 */ /* 0x001fca00078e00ff */
[----:B------:R-:W-:-:S07]  /*1ad0*/  @P0 SHF.R.U32.HI R3, RZ, R7, R6 ;  /* 0x00000007ff030219 */ /* 0x000fce0000011606 */
.L_x_12884:
[----:B------:R-:W-:Y:S05]  /*1ae0*/  BSYNC B0 ;  /* 0x0000000000007941 */ /* 0x000fea0003800000 */
.L_x_12882:
[----:B------:R-:W-:-:S05]  /*1af0*/  IMAD R3, R3, R13, RZ ;  /* 0x0000000d03037224 */ /* 0x000fca00078e02ff */
[----:B------:R-:W-:-:S07]  /*1b00*/  VIMNMX R4, R4, R3, !PT ;  /* 0x0000000304047248 */ /* 0x000fce0007fe0100 */
.L_x_12881:
        /* <DEDUP_REMOVED lines=44> */
.L_x_12887:
[----:B------:R-:W-:Y:S05]  /*1dd0*/  BSYNC B6 ;  /* 0x0000000000067941 */ /* 0x000fea0003800000 */
.L_x_12886:
        /* <DEDUP_REMOVED lines=20> */
.L_x_12889:
[----:B------:R-:W-:Y:S05]  /*1f20*/  BSYNC B6 ;  /* 0x0000000000067941 */ /* 0x000fea0003800000 */
.L_x_12888:
[----:B------:R-:W2:Y:S01]  /*1f30*/  LDL R32, [R1+0x44c] ;  /* 0x00044c0001207983 */ /* 0x000ea20000100800 */
[----:B------:R-:W-:Y:S01]  /*1f40*/  ULDC.64 UR4, c[0x0][0xaf0] ;  /* 0x0002bc0000047ab9 */ /* 0x000fe20000000a00 */
[----:B------:R-:W-:Y:S01]  /*1f50*/  IMAD.MOV.U32 R0, RZ, RZ, R127 ;  /* 0x000000ffff007224 */ /* 0x000fe200078e007f */
[----:B------:R-:W-:Y:S01]  /*1f60*/  ISETP.NE.U32.AND P0, PT, RZ, UR4, PT ;  /* 0x00000004ff007c0c */ /* 0x000fe2000bf05070 */
[----:B------:R-:W-:Y:S01]  /*1f70*/  ULDC UR6, c[0x0][0x320] ;  /* 0x0000c80000067ab9 */ /* 0x000fe20000000800 */
[----:B------:R-:W-:Y:S01]  /*1f80*/  SHF.R.S32.HI R155, RZ, 0x1f, R154 ;  /* 0x0000001fff9b7819 */ /* 0x000fe2000001149a */
[----:B------:R-:W0:Y:S01]  /*1f90*/  LDC.64 R30, c[0x0][0x408] ;  /* 0x00010200ff1e7b82 */ /* 0x000e220000000a00 */
[----:B------:R-:W-:Y:S01]  /*1fa0*/  ISETP.NE.AND.EX P0, PT, RZ, UR5, PT, P0 ;  /* 0x00000005ff007c0c */ /* 0x000fe2000bf05300 */
[----:B------:R-:W-:-:S06]  /*1fb0*/  ULDC.64 UR4, c[0x0][0x3f8] ;  /* 0x0000fe0000047ab9 */ /* 0x000fcc0000000a00 */
[----:B------:R-:W1:Y:S08]  /*1fc0*/  LDC R33, c[0x0][0x3f4] ;  /* 0x0000fd00ff217b82 */ /* 0x000e700000000800 */
[----:B------:R-:W3:Y:S02]  /*1fd0*/  @P0 LDC.64 R4, c[0x0][0xaf0] ;  /* 0x0002bc00ff040b82 */ /* 0x000ee40000000a00 */
[----:B---3--:R-:W-:-:S05]  /*1fe0*/  @P0 IMAD.WIDE R4, R127, 0x4, R4 ;  /* 0x000000047f040825 */ /* 0x008fca00078e0204 */
[----:B------:R3:W4:Y:S01]  /*1ff0*/  @P0 LDG.E R0, desc[UR44][R4.64] ;  /* 0x0000002c04000981 */ /* 0x000722000c1e1900 */
[----:B------:R-:W-:Y:S01]  /*2000*/  ISETP.GE.AND P1, PT, R152, UR6, PT ;  /* 0x0000000698007c0c */ /* 0x000fe2000bf26270 */
[----:B------:R-:W-:Y:S01]  /*2010*/  IMAD.IADD R48, R25, 0x1, R24 ;  /* 0x0000000119307824 */ /* 0x000fe200078e0218 */
[----:B------:R-:W-:Y:S01]  /*2020*/  ISETP.GE.AND P0, PT, R22, UR6, PT ;  /* 0x0000000616007c0c */ /* 0x000fe2000bf06270 */
[----:B------:R-:W-:Y:S01]  /*2030*/  IMAD.MOV.U32 R53, RZ, RZ, 0x20 ;  /* 0x00000020ff357424 */ /* 0x000fe200078e00ff */
[----:B------:R-:W-:Y:S01]  /*2040*/  SEL R3, RZ, 0xffffffff, P1 ;  /* 0xffffffffff037807 */ /* 0x000fe20000800000 */
[----:B------:R-:W-:Y:S01]  /*2050*/  IMAD R52, R227, 0x40, R156 ;  /* 0x00000040e3347824 */ /* 0x000fe200078e029c */
[----:B------:R-:W-:Y:S01]  /*2060*/  SEL R6, RZ, 0x1, P0 ;  /* 0x00000001ff067807 */ /* 0x000fe20000000000 */
[----:B-1----:R-:W-:Y:S01]  /*2070*/  IMAD.SHL.U32 R54, R33, 0x2, RZ ;  /* 0x0000000221367824 */ /* 0x002fe200078e00ff */
[----:B------:R-:W-:Y:S01]  /*2080*/  ISETP.GE.AND P0, PT, R163, UR6, PT ;  /* 0x00000006a3007c0c */ /* 0x000fe2000bf06270 */
[----:B------:R-:W-:Y:S01]  /*2090*/  IMAD.SHL.U32 R7, R3, 0x2, RZ ;  /* 0x0000000203077824 */ /* 0x000fe200078e00ff */
[----:B------:R-:W-:-:S02]  /*20a0*/  ISETP.GE.AND P1, PT, R162, UR6, PT ;  /* 0x00000006a2007c0c */ /* 0x000fc4000bf26270 */
[----:B------:R-:W-:Y:S02]  /*20b0*/  SHF.R.S32.HI R3, RZ, 0x1f, R156 ;  /* 0x0000001fff037819 */ /* 0x000fe4000001149c */
[----:B------:R-:W-:Y:S02]  /*20c0*/  LOP3.LUT R6, R7, 0x2, R6, 0xe2, !PT ;  /* 0x0000000207067812 */ /* 0x000fe400078ee206 */
[----:B------:R-:W-:Y:S01]  /*20d0*/  SEL R7, RZ, 0x4, P0 ;  /* 0x00000004ff077807 */ /* 0x000fe20000000000 */
[C---:B---3--:R-:W-:Y:S01]  /*20e0*/  IMAD R5, R3.reuse, UR4, RZ ;  /* 0x0000000403057c24 */ /* 0x048fe2000f8e02ff */
[----:B------:R-:W-:Y:S01]  /*20f0*/  SEL R8, RZ, 0x8, P1 ;  /* 0x00000008ff087807 */ /* 0x000fe20000800000 */
[----:B0-----:R-:W-:Y:S01]  /*2100*/  IMAD R10, R3, R30, RZ ;  /* 0x0000001e030a7224 */ /* 0x001fe200078e02ff */
[----:B------:R-:W-:Y:S01]  /*2110*/  ISETP.GE.AND P0, PT, R161, UR6, PT ;  /* 0x00000006a1007c0c */ /* 0x000fe2000bf06270 */
[----:B------:R-:W-:Y:S01]  /*2120*/  IMAD R11, R156, UR5, R5 ;  /* 0x000000059c0b7c24 */ /* 0x000fe2000f8e0205 */
[----:B------:R-:W-:Y:S01]  /*2130*/  ISETP.GE.AND P1, PT, R160, UR6, PT ;  /* 0x00000006a0007c0c */ /* 0x000fe2000bf26270 */
[----:B------:R-:W-:Y:S01]  /*2140*/  IMAD.WIDE.U32 R4, R156, UR4, R154 ;  /* 0x000000049c047c25 */ /* 0x000fe2000f8e009a */
[----:B------:R-:W-:-:S02]  /*2150*/  LOP3.LUT R6, R8, R6, R7, 0xfe, !PT ;  /* 0x0000000608067212 */ /* 0x000fc400078efe07 */
[----:B------:R-:W-:Y:S01]  /*2160*/  SEL R7, RZ, 0x10, P0 ;  /* 0x00000010ff077807 */ /* 0x000fe20000000000 */
[----:B------:R-:W-:Y:S01]  /*2170*/  IMAD.IADD R5, R5, 0x1, R11 ;  /* 0x0000000105057824 */ /* 0x000fe200078e020b */
[----:B------:R-:W-:Y:S01]  /*2180*/  SEL R8, RZ, 0x20, P1 ;  /* 0x00000020ff087807 */ /* 0x000fe20000800000 */
[----:B------:R-:W-:Y:S01]  /*2190*/  IMAD R15, R156, R31, R10 ;  /* 0x0000001f9c0f7224 */ /* 0x000fe200078e020a */
[----:B------:R-:W-:Y:S01]  /*21a0*/  ISETP.GE.AND P1, PT, R165, UR6, PT ;  /* 0x00000006a5007c0c */ /* 0x000fe2000bf26270 */
[----:B-----5:R-:W-:Y:S01]  /*21b0*/  IMAD.WIDE.U32 R20, R2, UR4, R4 ;  /* 0x0000000402147c25 */ /* 0x020fe2000f8e0004 */
[----:B------:R-:W-:Y:S02]  /*21c0*/  LOP3.LUT R50, R8, R6, R7, 0xfe, !PT ;  /* 0x0000000608327212 */ /* 0x000fe400078efe07 */
[----:B------:R-:W-:Y:S01]  /*21d0*/  ISETP.GE.AND P2, PT, R164, UR6, PT ;  /* 0x00000006a4007c0c */ /* 0x000fe2000bf46270 */
[----:B------:R-:W-:Y:S01]  /*21e0*/  IMAD.WIDE.U32 R8, R156, UR4, R22 ;  /* 0x000000049c087c25 */ /* 0x000fe2000f8e0016 */
[----:B------:R-:W-:-:S02]  /*21f0*/  ISETP.GE.AND P0, PT, R22, R33, PT ;  /* 0x000000211600720c */ /* 0x000fc40003f06270 */
[----:B------:R-:W-:Y:S01]  /*2200*/  SHF.R.S32.HI R49, RZ, 0x1f, R2 ;  /* 0x0000001fff317819 */ /* 0x000fe20000011402 */
[----:B------:R-:W-:Y:S01]  /*2210*/  IMAD.IADD R9, R11, 0x1, R9 ;  /* 0x000000010b097824 */ /* 0x000fe200078e0209 */
[----:B------:R-:W-:Y:S01]  /*2220*/  SEL R11, RZ, 0x40, P1 ;  /* 0x00000040ff0b7807 */ /* 0x000fe20000800000 */
[----:B------:R-:W-:Y:S01]  /*2230*/  IMAD.WIDE.U32 R6, R156, R30, R154 ;  /* 0x0000001e9c067225 */ /* 0x000fe200078e009a */
[----:B------:R-:W-:Y:S02]  /*2240*/  SEL R10, RZ, 0x7fff80, P2 ;  /* 0x007fff80ff0a7807 */ /* 0x000fe40001000000 */
[----:B------:R-:W-:Y:S01]  /*2250*/  SEL R13, R33, RZ, P0 ;  /* 0x000000ff210d7207 */ /* 0x000fe20000000000 */
[----:B------:R-:W-:Y:S01]  /*2260*/  IMAD.WIDE.U32 R24, R2, UR4, R8 ;  /* 0x0000000402187c25 */ /* 0x000fe2000f8e0008 */
[----:B------:R-:W-:Y:S02]  /*2270*/  LOP3.LUT R50, R10, R50, R11, 0xfe, !PT ;  /* 0x000000320a327212 */ /* 0x000fe400078efe0b */
[----:B------:R-:W-:Y:S01]  /*2280*/  SHF.R.S32.HI R51, RZ, 0x1f, R126 ;  /* 0x0000001fff337819 */ /* 0x000fe2000001147e */
[----:B------:R-:W-:Y:S01]  /*2290*/  IMAD R11, R49, UR4, RZ ;  /* 0x00000004310b7c24 */ /* 0x000fe2000f8e02ff */
[----:B------:R-:W-:Y:S01]  /*22a0*/  PRMT R70, R50, 0x8880, RZ ;  /* 0x0000888032467816 */ /* 0x000fe200000000ff */
[----:B------:R-:W-:-:S02]  /*22b0*/  IMAD.IADD R13, R22, 0x1, R13 ;  /* 0x00000001160d7824 */ /* 0x000fc400078e020d */
[----:B------:R-:W-:Y:S01]  /*22c0*/  IMAD R11, R2, UR5, R11 ;  /* 0x00000005020b7c24 */ /* 0x000fe2000f8e020b */
[----:B------:R-:W-:Y:S01]  /*22d0*/  PRMT R70, R70, 0x7710, RZ ;  /* 0x0000771046467816 */ /* 0x000fe200000000ff */
[----:B------:R-:W-:Y:S01]  /*22e0*/  IMAD.IADD R7, R7, 0x1, R15 ;  /* 0x0000000107077824 */ /* 0x000fe200078e020f */
[----:B------:R-:W-:Y:S01]  /*22f0*/  SHF.R.S32.HI R12, RZ, 0x1f, R13 ;  /* 0x0000001fff0c7819 */ /* 0x000fe2000001140d */
[-C--:B------:R-:W-:Y:S01]  /*2300*/  IMAD R10, R49, R30.reuse, RZ ;  /* 0x0000001e310a7224 */ /* 0x080fe200078e02ff */
[----:B------:R-:W-:Y:S01]  /*2310*/  LOP3.LUT R64, R70, 0x1, RZ, 0xc0, !PT ;  /* 0x0000000146407812 */ /* 0x000fe200078ec0ff */
[----:B------:R-:W-:Y:S01]  /*2320*/  IMAD.WIDE.U32 R44, R2, R30, R6 ;  /* 0x0000001e022c7225 */ /* 0x000fe200078e0006 */
[----:B------:R-:W-:Y:S02]  /*2330*/  LEA.HI R12, R12, R13, RZ, 0x3 ;  /* 0x0000000d0c0c7211 */ /* 0x000fe400078f18ff */
[----:B------:R-:W-:Y:S01]  /*2340*/  LOP3.LUT R65, R70, 0x2, RZ, 0xc0, !PT ;  /* 0x0000000246417812 */ /* 0x000fe200078ec0ff */
[----:B------:R-:W-:Y:S01]  /*2350*/  IMAD R5, R2, R31, R10 ;  /* 0x0000001f02057224 */ /* 0x000fe200078e020a */
[--C-:B------:R-:W-:Y:S01]  /*2360*/  SHF.R.S32.HI R59, RZ, 0x3, R12.reuse ;  /* 0x00000003ff3b7819 */ /* 0x100fe2000001140c */
[----:B------:R-:W-:Y:S01]  /*2370*/  IMAD.IADD R55, R21, 0x1, R11 ;  /* 0x0000000115377824 */ /* 0x000fe200078e020b */
[----:B------:R-:W-:Y:S01]  /*2380*/  LOP3.LUT R60, R12, 0xfffffff8, RZ, 0xc0, !PT ;  /* 0xfffffff80c3c7812 */ /* 0x000fe200078ec0ff */
[----:B------:R-:W-:Y:S01]  /*2390*/  IMAD.IADD R58, R45, 0x1, R5 ;  /* 0x000000012d3a7824 */ /* 0x000fe200078e0205 */
[--C-:B------:R-:W-:Y:S01]  /*23a0*/  LOP3.LUT R5, R197, 0x38, R12.reuse, 0xf8, !PT ;  /* 0x00000038c5057812 */ /* 0x100fe200078ef80c */
[----:B------:R-:W-:Y:S01]  /*23b0*/  IMAD.IADD R56, R11, 0x1, R25 ;  /* 0x000000010b387824 */ /* 0x000fe200078e0219 */
[----:B------:R-:W-:-:S02]  /*23c0*/  LOP3.LUT R12, R199, 0x38, R12, 0xf8, !PT ;  /* 0x00000038c70c7812 */ /* 0x000fc400078ef80c */
[----:B------:R-:W-:Y:S02]  /*23d0*/  LOP3.LUT R5, R5, R206, RZ, 0x3c, !PT ;  /* 0x000000ce05057212 */ /* 0x000fe400078e3cff */
[----:B------:R-:W-:Y:S02]  /*23e0*/  LOP3.LUT R63, R12, R207, RZ, 0x3c, !PT ;  /* 0x000000cf0c3f7212 */ /* 0x000fe400078e3cff */
[C---:B------:R-:W-:Y:S01]  /*23f0*/  SHF.L.U64.HI R31, R30.reuse, 0x6, R31 ;  /* 0x000000061e1f7819 */ /* 0x040fe2000001021f */
[----:B------:R-:W-:Y:S01]  /*2400*/  IMAD.SHL.U32 R30, R30, 0x40, RZ ;  /* 0x000000401e1e7824 */ /* 0x000fe200078e00ff */
[----:B------:R-:W-:Y:S01]  /*2410*/  LOP3.LUT R66, R70, 0x4, RZ, 0xc0, !PT ;  /* 0x0000000446427812 */ /* 0x000fe200078ec0ff */
[----:B------:R-:W-:Y:S01]  /*2420*/  IMAD.IADD R62, R198, 0x1, R5 ;  /* 0x00000001c63e7824 */ /* 0x000fe200078e0205 */
[----:B------:R-:W-:Y:S01]  /*2430*/  LOP3.LUT R67, R70, 0x8, RZ, 0xc0, !PT ;  /* 0x0000000846437812 */ /* 0x000fe200078ec0ff */
[----:B------:R-:W-:Y:S01]  /*2440*/  IMAD.IADD R63, R208, 0x1, R63 ;  /* 0x00000001d03f7824 */ /* 0x000fe200078e023f */
[----:B------:R-:W-:-:S02]  /*2450*/  LOP3.LUT R68, R70, 0x10, RZ, 0xc0, !PT ;  /* 0x0000001046447812 */ /* 0x000fc400078ec0ff */
[C---:B------:R-:W-:Y:S02]  /*2460*/  LOP3.LUT R69, R70.reuse, 0x20, RZ, 0xc0, !PT ;  /* 0x0000002046457812 */ /* 0x040fe400078ec0ff */
[----:B------:R-:W-:Y:S02]  /*2470*/  SHF.R.S32.HI R61, RZ, 0x1f, R60 ;  /* 0x0000001fff3d7819 */ /* 0x000fe4000001143c */
[----:B------:R-:W-:Y:S02]  /*2480*/  LOP3.LUT R70, R70, 0x40, RZ, 0xc0, !PT ;  /* 0x0000004046467812 */ /* 0x000fe400078ec0ff */
[----:B--2---:R-:W-:Y:S02]  /*2490*/  LOP3.LUT P1, RZ, R32, 0x4, RZ, 0xc0, !PT ;  /* 0x0000000420ff7812 */ /* 0x004fe4000782c0ff */
[----:B------:R-:W0:Y:S02]  /*24a0*/  S2R R32, SR_TID.X ;  /* 0x0000000000207919 */ /* 0x000e240000002100 */
[----:B------:R-:W-:-:S02]  /*24b0*/  SEL R53, R53, 0xffffffe0, !P1 ;  /* 0xffffffe035357807 */ /* 0x000fc40004800000 */
[----:B0-----:R-:W-:-:S04]  /*24c0*/  SHF.R.U32.HI R32, RZ, 0x7, R32 ;  /* 0x00000007ff207819 */ /* 0x001fc80000011620 */
[----:B------:R-:W-:-:S13]  /*24d0*/  ISETP.NE.AND P6, PT, R32, 0x1, PT ;  /* 0x000000012000780c */ /* 0x000fda0003fc5270 */
[----:B------:R-:W-:Y:S05]  /*24e0*/  @!P6 WARPSYNC.ALL ;  /* 0x000000000000e948 */ /* 0x000fea0003800000 */
[----:B------:R-:W-:Y:S01]  /*24f0*/  ULDC UR4, c[0x0][0x2f4] ;  /* 0x0000bd0000047ab9 */ /* 0x000fe20000000800 */
[----:B----4-:R-:W-:Y:S01]  /*2500*/  SHF.R.S32.HI R57, RZ, 0x1f, R0 ;  /* 0x0000001fff397819 */ /* 0x010fe20000011400 */
[----:B------:R-:W-:Y:S01]  /*2510*/  @!P6 BAR.SYNC.DEFER_BLOCKING 0x9, 0x100 ;  /* 0x024400000000eb1d */ /* 0x000fe20000010000 */
[----:B------:R-:W-:Y:S02]  /*2520*/  ISETP.GE.AND P2, PT, R152, UR4, PT ;  /* 0x0000000498007c0c */ /* 0x000fe4000bf46270 */
[----:B------:R-:W-:-:S02]  /*2530*/  ISETP.GE.AND P1, PT, R22, UR4, PT ;  /* 0x0000000416007c0c */ /* 0x000fc4000bf26270 */
[----:B------:R-:W-:-:S11]  /*2540*/  P2R R72, PR, RZ, 0x4 ;  /* 0x00000004ff487803 */ /* 0x000fd60000000000 */
.L_x_12947:
        /* <DEDUP_REMOVED lines=28> */
[----:B------:R-:W-:Y:S01]  /*2710*/  IMAD.IADD R8, R167, 0x1, R53 ;  /* 0x00000001a7087824 */ /* 0x000fe200078e0235 */
[----:B------:R-:W-:Y:S05]  /*2720*/  YIELD ;  /* 0x0000000000007946 */ /* 0x000fea0003800000 */
[----:B------:R-:W-:Y:S01]  /*2730*/  IMAD R79, R79, R4, R11 ;  /* 0x000000044f4f7224 */ /* 0x000fe200078e020b */
[----:B------:R-:W-:Y:S01]  /*2740*/  BSSY B0, `(.L_x_12890) ;  /* 0x000033d000007945 */ /* 0x000fe20003800000 */
[C---:B------:R-:W-:Y:S01]  /*2750*/  IMAD R4, R153.reuse, 0x1800, R167 ;  /* 0x0000180099047824 */ /* 0x040fe200078e02a7 */
[----:B------:R-:W-:Y:S01]  /*2760*/  P2R R73, PR, RZ, 0x8 ;  /* 0x00000008ff497803 */ /* 0x000fe20000000000 */
[----:B------:R-:W-:-:S02]  /*2770*/  IMAD R8, R153, 0x1800, R8 ;  /* 0x0000180099087824 */ /* 0x000fc400078e0208 */
[--C-:B------:R-:W-:Y:S02]  /*2780*/  IMAD R87, R4, 0x2, R17.reuse ;  /* 0x0000000204577824 */ /* 0x100fe400078e0211 */
[----:B------:R-:W-:Y:S01]  /*2790*/  IMAD R76, R8, 0x2, R17 ;  /* 0x00000002084c7824 */ /* 0x000fe200078e0211 */
[----:B0-----:R-:W-:Y:S06]  /*27a0*/  @!P2 BRA `(.L_x_12891) ;  /* 0x0000002c00c0a947 */ /* 0x001fec0003800000 */
[----:B------:R-:W-:Y:S01]  /*27b0*/  SHF.R.S32.HI R80, RZ, 0x1f, R79 ;  /* 0x0000001fff507819 */ /* 0x000fe2000001144f */
[----:B------:R-:W-:Y:S01]  /*27c0*/  ULDC.64 UR4, c[0x0][0x300] ;  /* 0x0000c00000047ab9 */ /* 0x000fe20000000a00 */
[----:B-----5:R-:W-:Y:S01]  /*27d0*/  SHF.R.S32.HI R81, RZ, 0x1f, R78 ;  /* 0x0000001fff517819 */ /* 0x020fe2000001144e */
[C---:B------:R-:W-:Y:S01]  /*27e0*/  IMAD.WIDE.U32 R4, R79.reuse, UR4, RZ ;  /* 0x000000044f047c25 */ /* 0x040fe2000f8e00ff */
        /* <DEDUP_REMOVED lines=66> */
.L_x_12894:
[----:B------:R-:W-:Y:S05]  /*2c10*/  BSYNC B1 ;  /* 0x0000000000017941 */ /* 0x000fea0003800000 */
.L_x_12893:
        /* <DEDUP_REMOVED lines=8> */
[----:B------:R-:W-:Y:S01]  /*2ca0*/  IMAD.WIDE.U32 R14, R14, 0x60, R30 ;  /* 0x000000600e0e7825 */ /* 0x000fe200078e001e */
[C---:B0-----:R-:W-:Y:S01]  /*2cb0*/  SHF.L.U64.HI R5, R10.reuse, 0x6, R11 ;  /* 0x000000060a057819 */ /* 0x041fe2000001020b */
[----:B------:R-:W-:Y:S01]  /*2cc0*/  ULDC.64 UR4, c[0x0][0x400] ;  /* 0x0001000000047ab9 */ /* 0x000fe20000000a00 */
[----:B------:R-:W-:Y:S01]  /*2cd0*/  CS2R R34, SRZ ;  /* 0x0000000000227805 */ /* 0x000fe2000001ff00 */
[----:B------:R-:W-:Y:S01]  /*2ce0*/  IMAD.SHL.U32 R4, R10, 0x40, RZ ;  /* 0x000000400a047824 */ /* 0x000fe200078e00ff */
[----:B------:R-:W-:Y:S01]  /*2cf0*/  IADD3 R6, P3, R44, R14, RZ ;  /* 0x0000000e2c067210 */ /* 0x000fe20007f7e0ff */
[----:B------:R-:W-:Y:S01]  /*2d00*/  IMAD R77, R77, 0x60, RZ ;  /* 0x000000604d4d7824 */ /* 0x000fe200078e02ff */
[----:B------:R-:W-:Y:S01]  /*2d10*/  CS2R R36, SRZ ;  /* 0x0000000000247805 */ /* 0x000fe2000001ff00 */
[----:B------:R-:W-:-:S03]  /*2d20*/  IMAD.WIDE.U32 R4, R12, 0x60, R4 ;  /* 0x000000600c047825 */ /* 0x000fc600078e0004 */
[----:B------:R-:W-:Y:S01]  /*2d30*/  IADD3.X R15, R58, R77, R15, P3, !PT ;  /* 0x0000004d3a0f7210 */ /* 0x000fe20001ffe40f */
[----:B------:R-:W-:Y:S01]  /*2d40*/  IMAD R8, R71, 0x60, RZ ;  /* 0x0000006047087824 */ /* 0x000fe200078e02ff */
        /* <DEDUP_REMOVED lines=15> */
.L_x_12896:
[----:B------:R-:W-:Y:S05]  /*2e40*/  BSYNC B1 ;  /* 0x0000000000017941 */ /* 0x000fea0003800000 */
.L_x_12895:
[----:B------:R-:W-:Y:S01]  /*2e50*/  ULOP3.LUT UR4, UR38, 0x1, URZ, 0xfc, !UPT ;  /* 0x0000000126047892 */ /* 0x000fe2000f8efc3f */
[----:B01----:R-:W-:Y:S01]  /*2e60*/  IMAD.MOV.U32 R4, RZ, RZ, R42 ;  /* 0x000000ffff047224 */ /* 0x003fe200078e002a */
        /* <DEDUP_REMOVED lines=27> */
[----:B------:R-:W-:Y:S02]  /*3020*/  PRMT R90, R4, 0x7610, R90 ;  /* 0x00007610045a7816 */ /* 0x000fe4000000005a */
[----:B------:R-:W-:-:S02]  /*3030*/  PRMT R91, R5, 0x7610, R91 ;  /* 0x00007610055b7816 */ /* 0x000fc4000000005b */
[----:B------:R-:W-:Y:S02]  /*3040*/  PRMT R93, R6, 0x7610, R93 ;  /* 0x00007610065d7816 */ /* 0x000fe4000000005d */
[----:B------:R-:W-:Y:S01]  /*3050*/  PRMT R92, R7, 0x7610, R92 ;  /* 0x00007610075c7816 */ /* 0x000fe2000000005c */
[----:B------:R-:W-:Y:S06]  /*3060*/  @!P3 BRA `(.L_x_12897) ;  /* 0x000000000004b947 */ /* 0x000fec0003800000 */
[----:B------:R-:W-:Y:S01]  /*3070*/  BPT.TRAP 0x1 ;  /* 0x000000040000795c */ /* 0x000fe20000300000 */
.L_x_12897:
[----:B------:R-:W-:Y:S01]  /*3080*/  IMAD R71, R153, 0x8, R148 ;  /* 0x0000000899477824 */ /* 0x000fe200078e0294 */
[----:B------:R-:W-:Y:S01]  /*3090*/  SHF.L.U32 R86, R158, 0x1f, RZ ;  /* 0x0000001f9e567819 */ /* 0x000fe200000006ff */
[----:B------:R-:W-:Y:S03]  /*30a0*/  BSSY B1, `(.L_x_12898) ;  /* 0x0000003000017945 */ /* 0x000fe60003800000 */
[----:B------:R-:W0:Y:S02]  /*30b0*/  SYNCS.PHASECHK.TRANS64.TRYWAIT P5, [R71+URZ+0x32490], R86 ;  /* 0x03249056470075a7 */ /* 0x000e2400080a017f */
[----:B0-----:R-:W-:Y:S05]  /*30c0*/  @!P5 BRA `(.L_x_12899) ;  /* 0x0000033000a0d947 */ /* 0x001fea0003800000 */
.L_x_13246:
[----:B------:R-:W-:Y:S05]  /*30d0*/  BSYNC B1 ;  /* 0x0000000000017941 */ /* 0x000fea0003800000 */
.L_x_12898:
[----:B------:R-:W-:-:S03]  /*30e0*/  UMOV UR4, 0xffffffff ;  /* 0xffffffff00047882 */ /* 0x000fc60000000000 */
[----:B------:R-:W-:Y:S05]  /*30f0*/  BRA.DIV UR4, `(.L_x_12900) ;  /* 0x0000033204a87947 */ /* 0x000fea000b800000 */
[----:B------:R1:W2:Y:S04]  /*3100*/  SHFL.IDX PT, R77, R84, RZ, 0x1c1f ;  /* 0x001c1fff544d7589 */ /* 0x0002a800000e0000 */
[----:B------:R1:W3:Y:S02]  /*3110*/  SHFL.IDX PT, R14, R83, RZ, 0x1c1f ;  /* 0x001c1fff530e7589 */ /* 0x0002e400000e0000 */
.L_x_13250:
        /* <DEDUP_REMOVED lines=56> */
.L_x_12906:
[----:B------:R-:W-:Y:S05]  /*34a0*/  BSYNC B3 ;  /* 0x0000000000037941 */ /* 0x000fea0003800000 */
.L_x_12905:
[----:B0-----:R4:W-:Y:S02]  /*34b0*/  ST.E.128 desc[UR44][R10.64], R4 ;  /* 0x000000040a007985 */ /* 0x0019e4000c101d2c */
.L_x_12904:
[----:B------:R-:W-:Y:S05]  /*34c0*/  BSYNC B2 ;  /* 0x0000000000027941 */ /* 0x000fea0003800000 */
.L_x_12903:
        /* <DEDUP_REMOVED lines=54> */
.L_x_12908:
[----:B------:R-:W-:Y:S05]  /*3830*/  BSYNC B2 ;  /* 0x0000000000027941 */ /* 0x000fea0003800000 */
.L_x_12907:
[----:B0-----:R0:W-:Y:S02]  /*3840*/  ST.E.128 desc[UR44][R10.64], R4 ;  /* 0x000000040a007985 */ /* 0x0011e4000c101d2c */
.L_x_12902:
[----:B------:R-:W-:Y:S05]  /*3850*/  BSYNC B1 ;  /* 0x0000000000017941 */ /* 0x000fea0003800000 */
.L_x_12901:
[----:B------:R-:W-:-:S03]  /*3860*/  UMOV UR4, 0xffffffff ;  /* 0xffffffff00047882 */ /* 0x000fc60000000000 */
[----:B------:R-:W-:Y:S05]  /*3870*/  BRA.DIV UR4, `(.L_x_12909) ;  /* 0x0000032e04107947 */ /* 0x000fea000b800000 */
[----:B------:R0:W0:Y:S04]  /*3880*/  SHFL.IDX PT, R39, R84, 0x1, 0x1c1f ;  /* 0x003c1f0054277f89 */ /* 0x00002800000e0000 */
[----:B---3--:R3:W0:Y:S02]  /*3890*/  SHFL.IDX PT, R14, R83, 0x1, 0x1c1f ;  /* 0x003c1f00530e7f89 */ /* 0x00862400000e0000 */
.L_x_13254:
        /* <DEDUP_REMOVED lines=9> */
[----:B------:R-:W-:Y:S01]  /*3930*/  SHF.R.U64 R38, R34, 0x10, R35 ;  /* 0x0000001022267819 */ /* 0x000fe20000001223 */
[----:B----4-:R-:W-:Y:S01]  /*3940*/  IMAD.U32 R15, R7, 0x10000, RZ ;  /* 0x00010000070f7824 */ /* 0x010fe200078e00ff */
        /* <DEDUP_REMOVED lines=24> */
[C---:B------:R-:W-:Y:S01]  /*3ad0*/  IMAD.U32 R5, R4.reuse, 0x10000, RZ ;  /* 0x0001000004057824 */ /* 0x040fe200078e00ff */
[----:B------:R-:W-:Y:S01]  /*3ae0*/  LOP3.LUT R4, R4, 0xffff0000, RZ, 0xc0, !PT ;  /* 0xffff000004047812 */ /* 0x000fe200078ec0ff */
[C---:B------:R-:W-:Y:S01]  /*3af0*/  FFMA.FTZ R7, R12.reuse, R36, -R7 ;  /* 0x000000240c077223 */ /* 0x040fe20000010807 */
[----:B------:R-:W-:Y:S01]  /*3b00*/  FFMA.FTZ R12, R12, R38, R13 ;  /* 0x000000260c0c7223 */ /* 0x000fe2000001000d */
[C---:B------:R-:W-:Y:S01]  /*3b10*/  FMUL.FTZ R36, R34.reuse, R92 ;  /* 0x0000005c22247220 */ /* 0x040fe20000410000 */
[-C--:B------:R-:W-:Y:S01]  /*3b20*/  FMUL.FTZ R13, R34, R94.reuse ;  /* 0x0000005e220d7220 */ /* 0x080fe20000410000 */
[C---:B------:R-:W-:Y:S01]  /*3b30*/  FFMA.FTZ R41, R6.reuse, R35, -R41 ;  /* 0x0000002306297223 */ /* 0x040fe20000010829 */
        /* <DEDUP_REMOVED lines=14> */
.L_x_12914:
[----:B------:R-:W-:Y:S05]  /*3c20*/  BSYNC B2 ;  /* 0x0000000000027941 */ /* 0x000fea0003800000 */
.L_x_12913:
[----:B----4-:R0:W-:Y:S02]  /*3c30*/  ST.E.128 desc[UR44][R10.64], R4 ;  /* 0x000000040a007985 */ /* 0x0101e4000c101d2c */
.L_x_12912:
[----:B------:R-:W-:Y:S05]  /*3c40*/  BSYNC B1 ;  /* 0x0000000000017941 */ /* 0x000fea0003800000 */
.L_x_12911:
[----:B------:R-:W-:-:S13]  /*3c50*/  ISETP.NE.AND P2, PT, R72, RZ, PT ;  /* 0x000000ff4800720c */ /* 0x000fda0003f45270 */
        /* <DEDUP_REMOVED lines=53> */
.L_x_12916:
[----:B------:R-:W-:Y:S05]  /*3fb0*/  BSYNC B1 ;  /* 0x0000000000017941 */ /* 0x000fea0003800000 */
.L_x_12915:
[----:B----4-:R0:W-:Y:S01]  /*3fc0*/  ST.E.128 desc[UR44][R14.64], R4 ;  /* 0x000000040e007985 */ /* 0x0101e2000c101d2c */
[----:B------:R-:W-:Y:S05]  /*3fd0*/  BRA `(.L_x_12910) ;  /* 0x0000001800cc7947 */ /* 0x000fea0003800000 */
.L_x_12892:
        /* <DEDUP_REMOVED lines=9> */
[----:B------:R-:W-:-:S03]  /*4070*/  CS2R R32, SRZ ;  /* 0x0000000000207805 */ /* 0x000fc6000001ff00 */
[----:B------:R-:W-:Y:S05]  /*4080*/  @P2 BRA `(.L_x_12918) ;  /* 0x0000000000682947 */ /* 0x000fea0003800000 */
        /* <DEDUP_REMOVED lines=17> */
[----:B------:R-:W-:Y:S02]  /*41a0*/  IMAD R33, R71, 0x60, RZ ;  /* 0x0000006047217824 */ /* 0x000fe400078e02ff */
[----:B------:R-:W-:-:S04]  /*41b0*/  IMAD.WIDE.U32 R4, R12, 0x60, R4 ;  /* 0x000000600c047825 */ /* 0x000fc800078e0004 */
[----:B------:R-:W-:Y:S02]  /*41c0*/  IMAD.IADD R7, R35, 0x1, R7 ;  /* 0x0000000123077824 */ /* 0x000fe400078e0207 */
[----:B------:R-:W-:-:S03]  /*41d0*/  IMAD.IADD R5, R33, 0x1, R5 ;  /* 0x0000000121057824 */ /* 0x000fc600078e0205 */
[----:B------:R-:W-:Y:S02]  /*41e0*/  LEA.HI.X R33, R6, UR7, R7, 0x1, P2 ;  /* 0x0000000706217c11 */ /* 0x000fe400090f0c07 */
[----:B------:R-:W-:-:S04]  /*41f0*/  LEA R6, P2, R4, UR4, 0x1 ;  /* 0x0000000404067c11 */ /* 0x000fc8000f8408ff */
[----:B------:R-:W-:Y:S01]  /*4200*/  LEA.HI.X R7, R4, UR5, R5, 0x1, P2 ;  /* 0x0000000504077c11 */ /* 0x000fe200090f0c05 */
[----:B------:R-:W5:Y:S05]  /*4210*/  LDG.E.128 R32, desc[UR44][R32.64] ;  /* 0x0000002c20207981 */ /* 0x000f6a000c1e1d00 */
[----:B------:R-:W5:Y:S03]  /*4220*/  LDG.E.128 R4, desc[UR44][R6.64] ;  /* 0x0000002c06047981 */ /* 0x000f66000c1e1d00 */
.L_x_12918:
[----:B------:R-:W-:Y:S05]  /*4230*/  BSYNC B1 ;  /* 0x0000000000017941 */ /* 0x000fea0003800000 */
.L_x_12917:
[----:B------:R-:W-:Y:S01]  /*4240*/  BSSY B1, `(.L_x_12919) ;  /* 0x0000023000017945 */ /* 0x000fe20003800000 */
[----:B------:R-:W-:Y:S02]  /*4250*/  ISETP.GE.AND P2, PT, R22, R85, PT ;  /* 0x000000551600720c */ /* 0x000fe40003f46270 */
[----:B------:R-:W-:Y:S02]  /*4260*/  CS2R R36, SRZ ;  /* 0x0000000000247805 */ /* 0x000fe4000001ff00 */
[----:B------:R-:W-:Y:S01]  /*4270*/  CS2R R42, SRZ ;  /* 0x00000000002a7805 */ /* 0x000fe2000001ff00 */
[----:B-----5:R-:W-:Y:S01]  /*4280*/  IMAD.MOV.U32 R74, RZ, RZ, R6 ;  /* 0x000000ffff4a7224 */ /* 0x020fe200078e0006 */
[----:B------:R-:W-:Y:S01]  /*4290*/  CS2R R40, SRZ ;  /* 0x0000000000287805 */ /* 0x000fe2000001ff00 */
[----:B------:R-:W-:Y:S06]  /*42a0*/  @P3 BRA `(.L_x_12920) ;  /* 0x0000000000703947 */ /* 0x000fec0003800000 */
[-C--:B------:R-:W-:Y:S01]  /*42b0*/  IMAD R13, R3, R8.reuse, RZ ;  /* 0x00000008030d7224 */ /* 0x080fe200078e02ff */
[C---:B------:R-:W-:Y:S01]  /*42c0*/  SHF.L.U64.HI R11, R10.reuse, 0x6, R11 ;  /* 0x000000060a0b7819 */ /* 0x040fe2000001020b */
[----:B------:R-:W-:Y:S01]  /*42d0*/  IMAD.MOV.U32 R36, RZ, RZ, R22 ;  /* 0x000000ffff247224 */ /* 0x000fe200078e0016 */
[----:B------:R-:W-:Y:S01]  /*42e0*/  ULDC.64 UR4, c[0x0][0x3e8] ;  /* 0x0000fa0000047ab9 */ /* 0x000fe20000000a00 */
[----:B------:R-:W-:Y:S01]  /*42f0*/  IMAD.MOV.U32 R37, RZ, RZ, R23 ;  /* 0x000000ffff257224 */ /* 0x000fe200078e0017 */
[----:B------:R-:W-:Y:S01]  /*4300*/  ULDC.64 UR6, c[0x0][0x400] ;  /* 0x0001000000067ab9 */ /* 0x000fe20000000a00 */
[----:B------:R-:W-:Y:S02]  /*4310*/  IMAD.SHL.U32 R10, R10, 0x40, RZ ;  /* 0x000000400a0a7824 */ /* 0x000fe400078e00ff */
[C---:B------:R-:W-:Y:S02]  /*4320*/  IMAD R13, R156.reuse, R9, R13 ;  /* 0x000000099c0d7224 */ /* 0x040fe400078e020d */
[----:B------:R-:W-:-:S04]  /*4330*/  IMAD.WIDE.U32 R36, R156, R8, R36 ;  /* 0x000000089c247225 */ /* 0x000fc800078e0024 */
[----:B------:R-:W-:-:S04]  /*4340*/  IMAD.WIDE.U32 R10, R12, 0x60, R10 ;  /* 0x000000600c0a7825 */ /* 0x000fc800078e000a */
[----:B------:R-:W-:Y:S01]  /*4350*/  IMAD.IADD R37, R13, 0x1, R37 ;  /* 0x000000010d257824 */ /* 0x000fe200078e0225 */
[----:B------:R-:W-:Y:S01]  /*4360*/  IADD3 R10, P3, R24, R10, RZ ;  /* 0x0000000a180a7210 */ /* 0x000fe20007f7e0ff */
[----:B------:R-:W-:Y:S02]  /*4370*/  IMAD R71, R71, 0x60, RZ ;  /* 0x0000006047477824 */ /* 0x000fe400078e02ff */
[----:B------:R-:W-:-:S03]  /*4380*/  IMAD.WIDE.U32 R14, R14, 0x60, R30 ;  /* 0x000000600e0e7825 */ /* 0x000fc600078e001e */
[----:B------:R-:W-:Y:S01]  /*4390*/  IADD3.X R11, R56, R71, R11, P3, !PT ;  /* 0x00000047380b7210 */ /* 0x000fe20001ffe40b */
[----:B------:R-:W-:Y:S02]  /*43a0*/  IMAD R77, R77, 0x60, RZ ;  /* 0x000000604d4d7824 */ /* 0x000fe400078e02ff */
[-C--:B------:R-:W-:Y:S02]  /*43b0*/  IMAD R12, R49, R8.reuse, RZ ;  /* 0x00000008310c7224 */ /* 0x080fe400078e02ff */
[----:B------:R-:W-:-:S04]  /*43c0*/  IMAD.WIDE.U32 R36, R2, R8, R36 ;  /* 0x0000000802247225 */ /* 0x000fc800078e0024 */
[----:B------:R-:W-:Y:S01]  /*43d0*/  IMAD R9, R2, R9, R12 ;  /* 0x0000000902097224 */ /* 0x000fe200078e020c */
[----:B------:R-:W-:Y:S01]  /*43e0*/  IADD3 R14, P3, R14, R36, RZ ;  /* 0x000000240e0e7210 */ /* 0x000fe20007f7e0ff */
[----:B------:R-:W-:-:S05]  /*43f0*/  IMAD.IADD R77, R77, 0x1, R15 ;  /* 0x000000014d4d7824 */ /* 0x000fca00078e020f */
[----:B------:R-:W-:Y:S02]  /*4400*/  IADD3.X R9, R77, R9, R37, P3, !PT ;  /* 0x000000094d097210 */ /* 0x000fe40001ffe425 */
[----:B------:R-:W-:-:S04]  /*4410*/  LEA R36, P3, R10, UR4, 0x1 ;  /* 0x000000040a247c11 */ /* 0x000fc8000f8608ff */
[----:B------:R-:W-:Y:S02]  /*4420*/  LEA.HI.X R37, R10, UR5, R11, 0x1, P3 ;  /* 0x000000050a257c11 */ /* 0x000fe400098f0c0b */
[----:B------:R-:W-:-:S04]  /*4430*/  LEA R40, P3, R14, UR6, 0x1 ;  /* 0x000000060e287c11 */ /* 0x000fc8000f8608ff */
[----:B------:R-:W-:Y:S01]  /*4440*/  LEA.HI.X R41, R14, UR7, R9, 0x1, P3 ;  /* 0x000000070e297c11 */ /* 0x000fe200098f0c09 */
[----:B------:R-:W5:Y:S05]  /*4450*/  LDG.E.128 R36, desc[UR44][R36.64] ;  /* 0x0000002c24247981 */ /* 0x000f6a000c1e1d00 */
[----:B------:R-:W5:Y:S03]  /*4460*/  LDG.E.128 R40, desc[UR44][R40.64] ;  /* 0x0000002c28287981 */ /* 0x000f66000c1e1d00 */
.L_x_12920:
[----:B------:R-:W-:Y:S05]  /*4470*/  BSYNC B1 ;  /* 0x0000000000017941 */ /* 0x000fea0003800000 */
.L_x_12919:
[----:B------:R-:W-:Y:S01]  /*4480*/  ULOP3.LUT UR4, UR38, 0x1, URZ, 0xfc, !UPT ;  /* 0x0000000126047892 */ /* 0x000fe2000f8efc3f */
        /* <DEDUP_REMOVED lines=35> */
.L_x_12921:
[----:B------:R-:W-:Y:S01]  /*46c0*/  IMAD R71, R153, 0x8, R148 ;  /* 0x0000000899477824 */ /* 0x000fe200078e0294 */
[----:B------:R-:W-:Y:S01]  /*46d0*/  SHF.L.U32 R86, R158, 0x1f, RZ ;  /* 0x0000001f9e567819 */ /* 0x000fe200000006ff */
[----:B------:R-:W0:Y:S01]  /*46e0*/  LDC R85, c[0x0][0x2f4] ;  /* 0x0000bd00ff557b82 */ /* 0x000e220000000800 */
[----:B------:R-:W-:Y:S02]  /*46f0*/  BSSY B1, `(.L_x_12922) ;  /* 0x0000003000017945 */ /* 0x000fe40003800000 */
[----:B------:R-:W1:Y:S02]  /*4700*/  SYNCS.PHASECHK.TRANS64.TRYWAIT P4, [R71+URZ+0x32490], R86 ;  /* 0x03249056470075a7 */ /* 0x000e64000808017f */
[----:B-1----:R-:W-:Y:S05]  /*4710*/  @!P4 BRA `(.L_x_12923) ;  /* 0x0000031c00b0c947 */ /* 0x002fea0003800000 */
.L_x_13255:
[----:B------:R-:W-:Y:S05]  /*4720*/  BSYNC B1 ;  /* 0x0000000000017941 */ /* 0x000fea0003800000 */
.L_x_12922:
[----:B------:R-:W-:Y:S01]  /*4730*/  UMOV UR4, 0xffffffff ;  /* 0xffffffff00047882 */ /* 0x000fe20000000000 */
[----:B0-----:R-:W-:Y:S02]  /*4740*/  IMAD.IADD R87, R85, 0x1, -R54 ;  /* 0x0000000155577824 */ /* 0x001fe400078e0a36 */
[----:B------:R-:W-:Y:S05]  /*4750*/  BRA.DIV UR4, `(.L_x_12924) ;  /* 0x0000031e04b47947 */ /* 0x000fea000b800000 */
[----:B------:R0:W2:Y:S04]  /*4760*/  SHFL.IDX PT, R77, R84, RZ, 0x1c1f ;  /* 0x001c1fff544d7589 */ /* 0x0000a800000e0000 */
[----:B------:R0:W3:Y:S02]  /*4770*/  SHFL.IDX PT, R76, R83, RZ, 0x1c1f ;  /* 0x001c1fff534c7589 */ /* 0x0000e400000e0000 */
.L_x_13259:
        /* <DEDUP_REMOVED lines=24> */
[----:B------:R-:W-:Y:S01]  /*4900*/  SHF.R.U64 R97, R4, 0x10, R5 ;  /* 0x0000001004617819 */ /* 0x000fe20000001205 */
[----:B--2---:R-:W-:Y:S01]  /*4910*/  IMAD.U32 R5, R8, 0x10000, RZ ;  /* 0x0001000008057824 */ /* 0x004fe200078e00ff */
[----:B------:R-:W-:Y:S01]  /*4920*/  SHF.R.U32.HI R101, RZ, 0x10, R7 ;  /* 0x00000010ff657819 */ /* 0x000fe20000011607 */
[----:B------:R-:W-:Y:S01]  /*4930*/  IMAD.U32 R105, R103, 0x10000, RZ ;  /* 0x0001000067697824 */ /* 0x000fe200078e00ff */
[----:B------:R-:W-:Y:S01]  /*4940*/  PRMT R98, R90, 0x5432, R98 ;  /* 0x000054325a627816 */ /* 0x000fe20000000062 */
[----:B------:R-:W-:Y:S01]  /*4950*/  IMAD.U32 R4, R10, 0x10000, RZ ;  /* 0x000100000a047824 */ /* 0x000fe200078e00ff */
[----:B------:R-:W-:Y:S01]  /*4960*/  SHF.R.U64 R102, R32, 0x10, R33 ;  /* 0x0000001020667819 */ /* 0x000fe20000001221 */
[----:B---3--:R-:W-:Y:S01]  /*4970*/  IMAD.U32 R32, R13, 0x10000, RZ ;  /* 0x000100000d207824 */ /* 0x008fe200078e00ff */
[----:B------:R-:W-:-:S02]  /*4980*/  SHF.R.U32.HI R107, RZ, 0x10, R35 ;  /* 0x00000010ff6b7819 */ /* 0x000fc40000011623 */
[----:B------:R-:W-:Y:S01]  /*4990*/  PRMT R97, R104, 0x5410, R97 ;  /* 0x0000541068617816 */ /* 0x000fe20000000061 */
[----:B------:R-:W-:Y:S01]  /*49a0*/  FMUL.FTZ R109, R32, R105 ;  /* 0x00000069206d7220 */ /* 0x000fe20000410000 */
[----:B------:R-:W-:Y:S01]  /*49b0*/  PRMT R101, R99, 0x5410, R101 ;  /* 0x0000541063657816 */ /* 0x000fe20000000065 */
[----:B------:R-:W-:Y:S01]  /*49c0*/  IMAD.U32 R99, R98, 0x10000, RZ ;  /* 0x0001000062637824 */ /* 0x000fe200078e00ff */
[----:B------:R-:W-:Y:S01]  /*49d0*/  SHF.R.U64 R100, R6, 0x10, R7 ;  /* 0x0000001006647819 */ /* 0x000fe20000001207 */
[----:B------:R-:W-:Y:S01]  /*49e0*/  IMAD.U32 R6, R9, 0x10000, RZ ;  /* 0x0001000009067824 */ /* 0x000fe200078e00ff */
[----:B------:R-:W-:Y:S01]  /*49f0*/  LOP3.LUT R33, R13, 0xffff0000, RZ, 0xc0, !PT ;  /* 0xffff00000d217812 */ /* 0x000fe200078ec0ff */
[----:B------:R-:W-:Y:S01]  /*4a00*/  IMAD.U32 R13, R12, 0x10000, RZ ;  /* 0x000100000c0d7824 */ /* 0x000fe200078e00ff */
[----:B------:R-:W-:Y:S01]  /*4a10*/  LOP3.LUT R104, R103, 0xffff0000, RZ, 0xc0, !PT ;  /* 0xffff000067687812 */ /* 0x000fe200078ec0ff */
[-C--:B------:R-:W-:Y:S01]  /*4a20*/  FMUL.FTZ R103, R32, R99.reuse ;  /* 0x0000006320677220 */ /* 0x080fe20000410000 */
[----:B------:R-:W-:Y:S01]  /*4a30*/  PRMT R107, R108, 0x5410, R107 ;  /* 0x000054106c6b7816 */ /* 0x000fe2000000006b */
[----:B------:R-:W-:Y:S01]  /*4a40*/  FFMA.FTZ R109, R6, R99, -R109 ;  /* 0x00000063066d7223 */ /* 0x000fe2000001086d */
[----:B------:R-:W-:Y:S01]  /*4a50*/  LOP3.LUT R7, R9, 0xffff0000, RZ, 0xc0, !PT ;  /* 0xffff000009077812 */ /* 0x000fe200078ec0ff */
[----:B------:R-:W-:Y:S01]  /*4a60*/  FMUL.FTZ R32, R33, R104 ;  /* 0x0000006821207220 */ /* 0x000fe20000410000 */
[----:B------:R-:W-:Y:S01]  /*4a70*/  LOP3.LUT R98, R98, 0xffff0000, RZ, 0xc0, !PT ;  /* 0xffff000062627812 */ /* 0x000fe200078ec0ff */
[----:B------:R-:W-:Y:S01]  /*4a80*/  IMAD.U32 R99, R107, 0x10000, RZ ;  /* 0x000100006b637824 */ /* 0x000fe200078e00ff */
[----:B------:R-:W-:Y:S01]  /*4a90*/  SHF.R.U64 R106, R34, 0x10, R35 ;  /* 0x00000010226a7819 */ /* 0x000fe20000001223 */
[----:B------:R-:W-:-:S02]  /*4aa0*/  IMAD.U32 R34, R15, 0x10000, RZ ;  /* 0x000100000f227824 */ /* 0x000fc400078e00ff */
[----:B------:R-:W-:Y:S01]  /*4ab0*/  FFMA.FTZ R103, R6, R105, R103 ;  /* 0x0000006906677223 */ /* 0x000fe20000010067 */
[----:B------:R-:W-:Y:S02]  /*4ac0*/  IMAD.U32 R6, R101, 0x10000, RZ ;  /* 0x0001000065067824 */ /* 0x000fe400078e00ff */
[-C--:B------:R-:W-:Y:S01]  /*4ad0*/  FMUL.FTZ R110, R33, R98.reuse ;  /* 0x00000062216e7220 */ /* 0x080fe20000410000 */
[----:B------:R-:W-:Y:S01]  /*4ae0*/  FFMA.FTZ R108, R7, R98, -R32 ;  /* 0x00000062076c7223 */ /* 0x000fe20000010820 */
[----:B------:R-:W-:Y:S02]  /*4af0*/  IMAD.U32 R9, R11, 0x10000, RZ ;  /* 0x000100000b097824 */ /* 0x000fe400078e00ff */
[CC--:B------:R-:W-:Y:S01]  /*4b00*/  FMUL.FTZ R32, R34.reuse, R99.reuse ;  /* 0x0000006322207220 */ /* 0x0c0fe20000410000 */
[----:B------:R-:W-:Y:S01]  /*4b10*/  LOP3.LUT R35, R15, 0xffff0000, RZ, 0xc0, !PT ;  /* 0xffff00000f237812 */ /* 0x000fe200078ec0ff */
[----:B------:R-:W-:Y:S01]  /*4b20*/  FMUL.FTZ R34, R34, R6 ;  /* 0x0000000622227220 */ /* 0x000fe20000410000 */
[----:B------:R-:W-:Y:S01]  /*4b30*/  LOP3.LUT R98, R107, 0xffff0000, RZ, 0xc0, !PT ;  /* 0xffff00006b627812 */ /* 0x000fe200078ec0ff */
[----:B------:R-:W-:Y:S01]  /*4b40*/  FFMA.FTZ R110, R7, R104, R110 ;  /* 0x00000068076e7223 */ /* 0x000fe2000001006e */
[----:B------:R-:W-:Y:S01]  /*4b50*/  PRMT R102, R92, 0x5432, R102 ;  /* 0x000054325c667816 */ /* 0x000fe20000000066 */
[----:B------:R-:W-:Y:S01]  /*4b60*/  FFMA.FTZ R104, R9, R6, -R32 ;  /* 0x0000000609687223 */ /* 0x000fe20000010820 */
[----:B------:R-:W-:Y:S01]  /*4b70*/  LOP3.LUT R32, R101, 0xffff0000, RZ, 0xc0, !PT ;  /* 0xffff000065207812 */ /* 0x000fe200078ec0ff */
[----:B------:R-:W-:Y:S01]  /*4b80*/  FFMA.FTZ R99, R9, R99, R34 ;  /* 0x0000006309637223 */ /* 0x000fe20000010022 */
[----:B------:R-:W-:Y:S01]  /*4b90*/  LOP3.LUT R11, R11, 0xffff0000, RZ, 0xc0, !PT ;  /* 0xffff00000b0b7812 */ /* 0x000fe200078ec0ff */
[----:B------:R-:W-:Y:S01]  /*4ba0*/  FMUL.FTZ R112, R35, R98 ;  /* 0x0000006223707220 */ /* 0x000fe20000410000 */
[----:B------:R-:W-:Y:S01]  /*4bb0*/  LOP3.LUT R12, R12, 0xffff0000, RZ, 0xc0, !PT ;  /* 0xffff00000c0c7812 */ /* 0x000fe200078ec0ff */
[C---:B------:R-:W-:Y:S01]  /*4bc0*/  IMAD.U32 R34, R102.reuse, 0x10000, RZ ;  /* 0x0001000066227824 */ /* 0x040fe200078e00ff */
[----:B------:R-:W-:Y:S01]  /*4bd0*/  LOP3.LUT R9, R102, 0xffff0000, RZ, 0xc0, !PT ;  /* 0xffff000066097812 */ /* 0x000fe200078ec0ff */
[----:B------:R-:W-:-:S02]  /*4be0*/  IMAD.U32 R6, R97, 0x10000, RZ ;  /* 0x0001000061067824 */ /* 0x000fc400078e00ff */
[-C--:B------:R-:W-:Y:S01]  /*4bf0*/  FMUL.FTZ R114, R35, R32.reuse ;  /* 0x0000002023727220 */ /* 0x080fe20000410000 */
[----:B------:R-:W-:Y:S01]  /*4c00*/  FFMA.FTZ R35, R11, R32, -R112 ;  /* 0x000000200b237223 */ /* 0x000fe20000010870 */
[----:B------:R-:W-:Y:S01]  /*4c10*/  LOP3.LUT R97, R97, 0xffff0000, RZ, 0xc0, !PT ;  /* 0xffff000061617812 */ /* 0x000fe200078ec0ff */
[C---:B------:R-:W-:Y:S01]  /*4c20*/  FMUL.FTZ R32, R13.reuse, R34 ;  /* 0x000000220d207220 */ /* 0x040fe20000410000 */
[----:B------:R-:W-:Y:S01]  /*4c30*/  LOP3.LUT R8, R8, 0xffff0000, RZ, 0xc0, !PT ;  /* 0xffff000008087812 */ /* 0x000fe200078ec0ff */
[----:B------:R-:W-:Y:S01]  /*4c40*/  FMUL.FTZ R13, R13, R6 ;  /* 0x000000060d0d7220 */ /* 0x000fe20000410000 */
[----:B------:R-:W-:Y:S01]  /*4c50*/  PRMT R106, R91, 0x5432, R106 ;  /* 0x000054325b6a7816 */ /* 0x000fe2000000006a */
[----:B------:R-:W-:Y:S01]  /*4c60*/  FMUL.FTZ R7, R12, R9 ;  /* 0x000000090c077220 */ /* 0x000fe20000410000 */
[----:B------:R-:W-:Y:S01]  /*4c70*/  PRMT R100, R89, 0x5432, R100 ;  /* 0x0000543259647816 */ /* 0x000fe20000000064 */
        /* <DEDUP_REMOVED lines=33> */
.L_x_12928:
[----:B------:R-:W-:Y:S05]  /*4e90*/  BSYNC B2 ;  /* 0x0000000000027941 */ /* 0x000fea0003800000 */
.L_x_12927:
[----:B------:R-:W-:Y:S01]  /*4ea0*/  ISETP.GE.AND P4, PT, R88, R85, PT ;  /* 0x000000555800720c */ /* 0x000fe20003f86270 */
[----:B--2---:R4:W-:-:S12]  /*4eb0*/  ST.E.128 desc[UR44][R74.64], R8 ;  /* 0x000000084a007985 */ /* 0x0049d8000c101d2c */
[----:B------:R-:W-:-:S05]  /*4ec0*/  @!P4 IMAD.WIDE R76, R88, 0x2, R76 ;  /* 0x00000002584cc825 */ /* 0x000fca00078e024c */
[----:B---3--:R4:W-:Y:S02]  /*4ed0*/  @!P4 ST.E.128 desc[UR44][R76.64], R12 ;  /* 0x0000000c4c00c985 */ /* 0x0089e4000c101d2c */
.L_x_12926:
[----:B------:R-:W-:Y:S05]  /*4ee0*/  BSYNC B1 ;  /* 0x0000000000017941 */ /* 0x000fea0003800000 */
.L_x_12925:
[----:B------:R-:W-:-:S03]  /*4ef0*/  UMOV UR4, 0xffffffff ;  /* 0xffffffff00047882 */ /* 0x000fc60000000000 */
[----:B------:R-:W-:Y:S05]  /*4f00*/  BRA.DIV UR4, `(.L_x_12929) ;  /* 0x0000031a04147947 */ /* 0x000fea000b800000 */
[----:B------:R0:W0:Y:S04]  /*4f10*/  SHFL.IDX PT, R33, R84, 0x1, 0x1c1f ;  /* 0x003c1f0054217f89 */ /* 0x00002800000e0000 */
[----:B----4-:R4:W0:Y:S02]  /*4f20*/  SHFL.IDX PT, R14, R83, 0x1, 0x1c1f ;  /* 0x003c1f00530e7f89 */ /* 0x01082400000e0000 */
.L_x_13263:
[----:B------:R-:W-:-:S13]  /*4f30*/  ISETP.GE.OR P4, PT, R166, R82, P1 ;  /* 0x00000052a600720c */ /* 0x000fda0000f86670 */
[----:B------:R-:W-:Y:S05]  /*4f40*/  @P4 BRA `(.L_x_12910) ;  /* 0x0000000800f04947 */ /* 0x000fea0003800000 */
[----:B------:R-:W-:Y:S01]  /*4f50*/  SEL R87, R54, R87, !P0 ;  /* 0x0000005736577207 */ /* 0x000fe20004000000 */
[----:B------:R-:W-:Y:S01]  /*4f60*/  BSSY B1, `(.L_x_12930) ;  /* 0x000006d000017945 */ /* 0x000fe20003800000 */
[C---:B0-----:R-:W-:Y:S02]  /*4f70*/  LEA R12, P4, R60.reuse, R14, 0x1 ;  /* 0x0000000e3c0c7211 */ /* 0x041fe400078808ff */
[----:B------:R-:W-:Y:S02]  /*4f80*/  SHF.R.S32.HI R4, RZ, 0x1f, R87 ;  /* 0x0000001fff047819 */ /* 0x000fe40000011457 */
[----:B------:R-:W-:Y:S02]  /*4f90*/  LEA.HI.X R13, R60, R33, R61, 0x1, P4 ;  /* 0x000000213c0d7211 */ /* 0x000fe400020f0c3d */
        /* <DEDUP_REMOVED lines=10> */
[----:B------:R-:W0:Y:S04]  /*5040*/  LDS.128 R4, [R5+0x1c400] ;  /* 0x01c4000005047984 */ /* 0x000e280000000c00 */
[----:B------:R-:W0:Y:S01]  /*5050*/  LDS.128 R8, [R8+0x1c400] ;  /* 0x01c4000008087984 */ /* 0x000e220000000c00 */
[----:B------:R-:W-:Y:S05]  /*5060*/  @P2 BRA `(.L_x_12931) ;  /* 0x0000000400702947 */ /* 0x000fea0003800000 */
[--C-:B------:R-:W-:Y:S01]  /*5070*/  SHF.R.U64 R84, R40, 0x10, R41.reuse ;  /* 0x0000001028547819 */ /* 0x100fe20000001229 */
[----:B0-----:R-:W-:Y:S01]  /*5080*/  IMAD.U32 R15, R5, 0x10000, RZ ;  /* 0x00010000050f7824 */ /* 0x001fe200078e00ff */
[----:B------:R-:W-:Y:S01]  /*5090*/  SHF.R.U32.HI R41, RZ, 0x10, R41 ;  /* 0x00000010ff297819 */ /* 0x000fe20000011629 */
[----:B------:R-:W-:Y:S01]  /*50a0*/  IMAD.U32 R35, R8, 0x10000, RZ ;  /* 0x0001000008237824 */ /* 0x000fe200078e00ff */
[----:B--2---:R-:W-:Y:S02]  /*50b0*/  SHF.R.U32.HI R77, RZ, 0x10, R37 ;  /* 0x00000010ff4d7819 */ /* 0x004fe40000011625 */
[----:B------:R-:W-:Y:S02]  /*50c0*/  SHF.R.U64 R74, R38, 0x10, R39 ;  /* 0x00000010264a7819 */ /* 0x000fe40000001227 */
[----:B------:R-:W-:Y:S02]  /*50d0*/  PRMT R96, R96, 0x5410, R41 ;  /* 0x0000541060607816 */ /* 0x000fe40000000029 */
[----:B------:R-:W-:-:S02]  /*50e0*/  PRMT R92, R92, 0x5410, R77 ;  /* 0x000054105c5c7816 */ /* 0x000fc4000000004d */
[----:B------:R-:W-:Y:S01]  /*50f0*/  SHF.R.U64 R88, R36, 0x10, R37 ;  /* 0x0000001024587819 */ /* 0x000fe20000001225 */
[----:B------:R-:W-:Y:S01]  /*5100*/  IMAD.U32 R37, R9, 0x10000, RZ ;  /* 0x0001000009257824 */ /* 0x000fe200078e00ff */
[--C-:B---3--:R-:W-:Y:S01]  /*5110*/  SHF.R.U64 R76, R42, 0x10, R43.reuse ;  /* 0x000000102a4c7819 */ /* 0x108fe2000000122b */
[----:B------:R-:W-:Y:S01]  /*5120*/  IMAD.U32 R42, R92, 0x10000, RZ ;  /* 0x000100005c2a7824 */ /* 0x000fe200078e00ff */
[----:B------:R-:W-:Y:S01]  /*5130*/  PRMT R89, R89, 0x5410, R74 ;  /* 0x0000541059597816 */ /* 0x000fe2000000004a */
[----:B------:R-:W-:Y:S01]  /*5140*/  IMAD.U32 R74, R96, 0x10000, RZ ;  /* 0x00010000604a7824 */ /* 0x000fe200078e00ff */
[----:B------:R-:W-:Y:S02]  /*5150*/  SHF.R.U32.HI R43, RZ, 0x10, R43 ;  /* 0x00000010ff2b7819 */ /* 0x000fe4000001162b */
[----:B------:R-:W-:Y:S01]  /*5160*/  SHF.R.U32.HI R75, RZ, 0x10, R39 ;  /* 0x00000010ff4b7819 */ /* 0x000fe20000011627 */
[----:B------:R-:W-:Y:S01]  /*5170*/  IMAD.U32 R39, R11, 0x10000, RZ ;  /* 0x000100000b277824 */ /* 0x000fe200078e00ff */
[----:B------:R-:W-:-:S02]  /*5180*/  LOP3.LUT R38, R9, 0xffff0000, RZ, 0xc0, !PT ;  /* 0xffff000009267812 */ /* 0x000fc400078ec0ff */
[----:B------:R-:W-:Y:S01]  /*5190*/  PRMT R93, R93, 0x5410, R76 ;  /* 0x000054105d5d7816 */ /* 0x000fe2000000004c */
[----:B------:R-:W-:Y:S01]  /*51a0*/  FMUL.FTZ R76, R37, R74 ;  /* 0x0000004a254c7220 */ /* 0x000fe20000410000 */
[----:B------:R-:W-:Y:S02]  /*51b0*/  LOP3.LUT R41, R96, 0xffff0000, RZ, 0xc0, !PT ;  /* 0xffff000060297812 */ /* 0x000fe400078ec0ff */
[----:B------:R-:W-:Y:S01]  /*51c0*/  PRMT R95, R95, 0x5410, R84 ;  /* 0x000054105f5f7816 */ /* 0x000fe20000000054 */
[-C--:B------:R-:W-:Y:S01]  /*51d0*/  FMUL.FTZ R84, R37, R42.reuse ;  /* 0x0000002a25547220 */ /* 0x080fe20000410000 */
[----:B------:R-:W-:Y:S01]  /*51e0*/  PRMT R94, R94, 0x5410, R43 ;  /* 0x000054105e5e7816 */ /* 0x000fe2000000002b */
[----:B------:R-:W-:Y:S01]  /*51f0*/  FFMA.FTZ R76, R15, R42, -R76 ;  /* 0x0000002a0f4c7223 */ /* 0x000fe2000001084c */
[----:B------:R-:W-:Y:S01]  /*5200*/  PRMT R90, R90, 0x5410, R75 ;  /* 0x000054105a5a7816 */ /* 0x000fe2000000004b */
[----:B------:R-:W-:Y:S01]  /*5210*/  FMUL.FTZ R43, R38, R41 ;  /* 0x00000029262b7220 */ /* 0x000fe20000410000 */
[----:B------:R-:W-:Y:S01]  /*5220*/  LOP3.LUT R34, R5, 0xffff0000, RZ, 0xc0, !PT ;  /* 0xffff000005227812 */ /* 0x000fe200078ec0ff */
[----:B------:R-:W-:Y:S01]  /*5230*/  IMAD.U32 R42, R94, 0x10000, RZ ;  /* 0x000100005e2a7824 */ /* 0x000fe200078e00ff */
[----:B------:R-:W-:Y:S01]  /*5240*/  LOP3.LUT R37, R92, 0xffff0000, RZ, 0xc0, !PT ;  /* 0xffff00005c257812 */ /* 0x000fe200078ec0ff */
[----:B------:R-:W-:Y:S01]  /*5250*/  FFMA.FTZ R84, R15, R74, R84 ;  /* 0x0000004a0f547223 */ /* 0x000fe20000010054 */
[----:B------:R-:W-:Y:S01]  /*5260*/  IMAD.U32 R15, R90, 0x10000, RZ ;  /* 0x000100005a0f7824 */ /* 0x000fe200078e00ff */
[----:B------:R-:W-:Y:S01]  /*5270*/  LOP3.LUT R40, R11, 0xffff0000, RZ, 0xc0, !PT ;  /* 0xffff00000b287812 */ /* 0x000fe200078ec0ff */
[----:B------:R-:W-:-:S02]  /*5280*/  IMAD.U32 R5, R4, 0x10000, RZ ;  /* 0x0001000004057824 */ /* 0x000fc400078e00ff */
[-C--:B------:R-:W-:Y:S01]  /*5290*/  FMUL.FTZ R75, R38, R37.reuse ;  /* 0x00000025264b7220 */ /* 0x080fe20000410000 */
[----:B------:R-:W-:Y:S01]  /*52a0*/  FFMA.FTZ R43, R34, R37, -R43 ;  /* 0x00000025222b7223 */ /* 0x000fe2000001082b */
[----:B------:R-:W-:Y:S01]  /*52b0*/  LOP3.LUT R94, R94, 0xffff0000, RZ, 0xc0, !PT ;  /* 0xffff00005e5e7812 */ /* 0x000fe200078ec0ff */
[----:B------:R-:W-:Y:S01]  /*52c0*/  FMUL.FTZ R37, R39, R42 ;  /* 0x0000002a27257220 */ /* 0x000fe20000410000 */
[----:B------:R-:W-:Y:S01]  /*52d0*/  LOP3.LUT R36, R8, 0xffff0000, RZ, 0xc0, !PT ;  /* 0xffff000008247812 */ /* 0x000fe200078ec0ff */
[----:B------:R-:W-:Y:S01]  /*52e0*/  IMAD.U32 R8, R7, 0x10000, RZ ;  /* 0x0001000007087824 */ /* 0x000fe200078e00ff */
[----:B------:R-:W-:Y:S01]  /*52f0*/  PRMT R91, R91, 0x5410, R88 ;  /* 0x000054105b5b7816 */ /* 0x000fe20000000058 */
[----:B------:R-:W-:Y:S01]  /*5300*/  FMUL.FTZ R39, R39, R15 ;  /* 0x0000000f27277220 */ /* 0x000fe20000410000 */
[----:B------:R-:W-:Y:S01]  /*5310*/  LOP3.LUT R90, R90, 0xffff0000, RZ, 0xc0, !PT ;  /* 0xffff00005a5a7812 */ /* 0x000fe200078ec0ff */
[----:B------:R-:W-:Y:S01]  /*5320*/  FFMA.FTZ R75, R34, R41, R75 ;  /* 0x00000029224b7223 */ /* 0x000fe2000001004b */
[----:B------:R-:W-:Y:S01]  /*5330*/  LOP3.LUT R9, R7, 0xffff0000, RZ, 0xc0, !PT ;  /* 0xffff000007097812 */ /* 0x000fe200078ec0ff */
[----:B------:R-:W-:Y:S01]  /*5340*/  FMUL.FTZ R38, R40, R94 ;  /* 0x0000005e28267220 */ /* 0x000fe20000410000 */
[C---:B------:R-:W-:Y:S01]  /*5350*/  FFMA.FTZ R37, R8.reuse, R15, -R37 ;  /* 0x0000000f08257223 */ /* 0x040fe20000010825 */
[----:B------:R-:W-:Y:S01]  /*5360*/  FFMA.FTZ R39, R8, R42, R39 ;  /* 0x0000002a08277223 */ /* 0x000fe20000010027 */
[----:B------:R-:W-:-:S02]  /*5370*/  IMAD.U32 R34, R95, 0x10000, RZ ;  /* 0x000100005f227824 */ /* 0x000fc400078e00ff */
[-C--:B------:R-:W-:Y:S01]  /*5380*/  FMUL.FTZ R40, R40, R90.reuse ;  /* 0x0000005a28287220 */ /* 0x080fe20000410000 */
[----:B------:R-:W-:Y:S02]  /*5390*/  IMAD.U32 R8, R91, 0x10000, RZ ;  /* 0x000100005b087824 */ /* 0x000fe400078e00ff */
[----:B------:R-:W-:Y:S01]  /*53a0*/  FFMA.FTZ R90, R9, R90, -R38 ;  /* 0x0000005a095a7223 */ /* 0x000fe20000010826 */
[----:B------:R-:W-:Y:S01]  /*53b0*/  FMUL.FTZ R38, R35, R34 ;  /* 0x0000002223267220 */ /* 0x000fe20000410000 */
[----:B------:R-:W-:Y:S01]  /*53c0*/  LOP3.LUT R95, R95, 0xffff0000, RZ, 0xc0, !PT ;  /* 0xffff00005f5f7812 */ /* 0x000fe200078ec0ff */
[----:B------:R-:W-:Y:S01]  /*53d0*/  FMUL.FTZ R35, R35, R8 ;  /* 0x0000000823237220 */ /* 0x000fe20000410000 */
[----:B------:R-:W-:Y:S01]  /*53e0*/  LOP3.LUT R91, R91, 0xffff0000, RZ, 0xc0, !PT ;  /* 0xffff00005b5b7812 */ /* 0x000fe200078ec0ff */
[----:B------:R-:W-:Y:S01]  /*53f0*/  FFMA.FTZ R40, R9, R94, R40 ;  /* 0x0000005e09287223 */ /* 0x000fe20000010028 */
[----:B------:R-:W-:Y:S01]  /*5400*/  LOP3.LUT R4, R4, 0xffff0000, RZ, 0xc0, !PT ;  /* 0xffff000004047812 */ /* 0x000fe200078ec0ff */
[----:B------:R-:W-:Y:S01]  /*5410*/  FFMA.FTZ R35, R5, R34, R35 ;  /* 0x0000002205237223 */ /* 0x000fe20000010023 */
[----:B------:R-:W-:-:S02]  /*5420*/  IMAD.U32 R11, R10, 0x10000, RZ ;  /* 0x000100000a0b7824 */ /* 0x000fc400078e00ff */
[----:B------:R-:W-:Y:S01]  /*5430*/  FMUL.FTZ R9, R36, R95 ;  /* 0x0000005f24097220 */ /* 0x000fe20000410000 */
[----:B------:R-:W-:Y:S01]  /*5440*/  FFMA.FTZ R38, R5, R8, -R38 ;  /* 0x0000000805267223 */ /* 0x000fe20000010826 */
[----:B------:R-:W-:Y:S01]  /*5450*/  IMAD.U32 R34, R93, 0x10000, RZ ;  /* 0x000100005d227824 */ /* 0x000fe200078e00ff */
[----:B------:R-:W-:Y:S01]  /*5460*/  LOP3.LUT R10, R10, 0xffff0000, RZ, 0xc0, !PT ;  /* 0xffff00000a0a7812 */ /* 0x000fe200078ec0ff */
[-C--:B------:R-:W-:Y:S01]  /*5470*/  FMUL.FTZ R5, R36, R91.reuse ;  /* 0x0000005b24057220 */ /* 0x080fe20000410000 */
[----:B------:R-:W-:Y:S01]  /*5480*/  IMAD.U32 R8, R89, 0x10000, RZ ;  /* 0x0001000059087824 */ /* 0x000fe200078e00ff */
[----:B------:R-:W-:Y:S01]  /*5490*/  LOP3.LUT R93, R93, 0xffff0000, RZ, 0xc0, !PT ;  /* 0xffff00005d5d7812 */ /* 0x000fe200078ec0ff */
[----:B------:R-:W-:Y:S01]  /*54a0*/  FFMA.FTZ R9, R4, R91, -R9 ;  /* 0x0000005b04097223 */ /* 0x000fe20000010809 */
[----:B------:R-:W-:Y:S01]  /*54b0*/  LOP3.LUT R89, R89, 0xffff0000, RZ, 0xc0, !PT ;  /* 0xffff000059597812 */ /* 0x000fe200078ec0ff */
        /* <DEDUP_REMOVED lines=21> */
[----:B------:R-:W-:Y:S01]  /*5610*/  F2FP.BF16.F32.PACK_AB R7, R90, R37 ;  /* 0x000000255a07723e */ /* 0x000fe200000010ff */
[----:B------:R-:W-:-:S07]  /*5620*/  IMAD.MOV.U32 R11, RZ, RZ, R39 ;  /* 0x000000ffff0b7224 */ /* 0x000fce00078e0027 */
.L_x_12931:
[----:B------:R-:W-:Y:S05]  /*5630*/  BSYNC B1 ;  /* 0x0000000000017941 */ /* 0x000fea0003800000 */
.L_x_12930:
[----:B0-----:R0:W-:Y:S01]  /*5640*/  ST.E.128 desc[UR44][R12.64], R4 ;  /* 0x000000040c007985 */ /* 0x0011e2000c101d2c */
[----:B------:R-:W-:Y:S01]  /*5650*/  ISETP.GE.AND P2, PT, R32, R85, PT ;  /* 0x000000552000720c */ /* 0x000fe20003f46270 */
[----:B------:R-:W-:-:S12]  /*5660*/  IMAD.MOV.U32 R15, RZ, RZ, R33 ;  /* 0x000000ffff0f7224 */ /* 0x000fd800078e0021 */
[----:B------:R-:W-:Y:S05]  /*5670*/  @P2 BRA `(.L_x_12910) ;  /* 0x0000000400242947 */ /* 0x000fea0003800000 */
[----:B------:R-:W-:-:S05]  /*5680*/  IMAD.WIDE R32, R32, 0x2, R14 ;  /* 0x0000000220207825 */ /* 0x000fca00078e020e */
[----:B------:R0:W-:Y:S01]  /*5690*/  ST.E.128 desc[UR44][R32.64], R8 ;  /* 0x0000000820007985 */ /* 0x0001e2000c101d2c */
[----:B------:R-:W-:Y:S05]  /*56a0*/  BRA `(.L_x_12910) ;  /* 0x0000000400187947 */ /* 0x000fea0003800000 */
.L_x_12891:
[----:B------:R-:W-:-:S04]  /*56b0*/  ULOP3.LUT UR4, UR38, 0x1, URZ, 0xfc, !UPT ;  /* 0x0000000126047892 */ /* 0x000fc8000f8efc3f */
[----:B------:R-:W-:-:S06]  /*56c0*/  UISETP.NE.AND UP0, UPT, UR4, 0x3, UPT ;  /* 0x000000030400788c */ /* 0x000fcc000bf05270 */
[----:B------:R-:W-:-:S13]  /*56d0*/  PLOP3.LUT P3, PT, PT, PT, UP0, 0x80, 0x0 ;  /* 0x000000000000781c */ /* 0x000fda0003f6f008 */
[----:B------:R-:W-:Y:S05]  /*56e0*/  @!P3 BRA `(.L_x_12932) ;  /* 0x000000000004b947 */ /* 0x000fea0003800000 */
[----:B------:R-:W-:Y:S01]  /*56f0*/  BPT.TRAP 0x1 ;  /* 0x000000040000795c */ /* 0x000fe20000300000 */
.L_x_12932:
[----:B------:R-:W-:Y:S01]  /*5700*/  IMAD R71, R153, 0x8, R148 ;  /* 0x0000000899477824 */ /* 0x000fe200078e0294 */
[----:B------:R-:W-:Y:S01]  /*5710*/  SHF.L.U32 R86, R158, 0x1f, RZ ;  /* 0x0000001f9e567819 */ /* 0x000fe200000006ff */
[----:B------:R-:W-:Y:S01]  /*5720*/  BSSY B1, `(.L_x_12933) ;  /* 0x0000004000017945 */ /* 0x000fe20003800000 */
[----:B------:R-:W-:Y:S02]  /*5730*/  SHF.R.S32.HI R80, RZ, 0x1f, R79 ;  /* 0x0000001fff507819 */ /* 0x000fe4000001144f */
[----:B------:R-:W0:Y:S02]  /*5740*/  SYNCS.PHASECHK.TRANS64.TRYWAIT P2, [R71+URZ+0x32490], R86 ;  /* 0x03249056470075a7 */ /* 0x000e24000804017f */
[----:B0-----:R-:W-:Y:S05]  /*5750*/  @!P2 BRA `(.L_x_12934) ;  /* 0x000003100048a947 */ /* 0x001fea0003800000 */
.L_x_13264:
[----:B------:R-:W-:Y:S05]  /*5760*/  BSYNC B1 ;  /* 0x0000000000017941 */ /* 0x000fea0003800000 */
.L_x_12933:
        /* <DEDUP_REMOVED lines=27> */
.L_x_13268:
        /* <DEDUP_REMOVED lines=13> */
.L_x_12937:
[----:B------:R-:W-:Y:S05]  /*59f0*/  BSYNC B1 ;  /* 0x0000000000017941 */ /* 0x000fea0003800000 */
.L_x_12936:
[----:B------:R-:W-:-:S03]  /*5a00*/  UMOV UR4, 0xffffffff ;  /* 0xffffffff00047882 */ /* 0x000fc60000000000 */
[----:B------:R-:W-:Y:S05]  /*5a10*/  BRA.DIV UR4, `(.L_x_12938) ;  /* 0x0000030e04f47947 */ /* 0x000fea000b800000 */
[----:B--2-4-:R2:W4:Y:S04]  /*5a20*/  SHFL.IDX PT, R5, R9, 0x1, 0x1c1f ;  /* 0x003c1f0009057f89 */ /* 0x01452800000e0000 */
[----:B---3--:R2:W3:Y:S02]  /*5a30*/  SHFL.IDX PT, R14, R8, 0x1, 0x1c1f ;  /* 0x003c1f00080e7f89 */ /* 0x0084e400000e0000 */
.L_x_13272:
        /* <DEDUP_REMOVED lines=13> */
.L_x_12910:
[----:B------:R-:W-:Y:S05]  /*5b10*/  BSYNC B0 ;  /* 0x0000000000007941 */ /* 0x000fea0003800000 */
.L_x_12890:
        /* <DEDUP_REMOVED lines=9> */
[----:B0-----:R-:W-:-:S02]  /*5bb0*/  SHF.R.U32.HI R5, RZ, 0x7, R4 ;  /* 0x00000007ff057819 */ /* 0x001fc40000011604 */
[----:B------:R-:W-:-:S03]  /*5bc0*/  LOP3.LUT P2, RZ, R4, 0x7f, RZ, 0xc0, !PT ;  /* 0x0000007f04ff7812 */ /* 0x000fc6000784c0ff */
[----:B--2---:R-:W-:-:S10]  /*5bd0*/  VIADD R8, R5, 0x8 ;  /* 0x0000000805087836 */ /* 0x004fd40000000000 */
[----:B------:R-:W-:-:S05]  /*5be0*/  @!P2 VIADD R4, R71, 0x324a0 ;  /* 0x000324a04704a836 */ /* 0x000fca0000000000 */
[----:B------:R-:W-:Y:S01]  /*5bf0*/  @!P2 PRMT R4, RZ, 0x654, R4 ;  /* 0x00000654ff04a816 */ /* 0x000fe20000000004 */
[----:B-1----:R0:W-:Y:S06]  /*5c00*/  BAR.SYNC.DEFER_BLOCKING R8, 0x80 ;  /* 0x000200080000751d */ /* 0x0021ec0000010000 */
[----:B------:R0:W-:Y:S01]  /*5c10*/  @!P2 SYNCS.ARRIVE.TRANS64.RED.A1T0 RZ, [R4+URZ], RZ ;  /* 0x000000ff04ffa9a7 */ /* 0x0001e2000810043f */
[----:B------:R-:W-:Y:S05]  /*5c20*/  @!P3 BRA `(.L_x_12940) ;  /* 0x000000000004b947 */ /* 0x000fea0003800000 */
[----:B------:R-:W-:Y:S01]  /*5c30*/  BPT.TRAP 0x1 ;  /* 0x000000040000795c */ /* 0x000fe20000300000 */
.L_x_12940:
[----:B------:R-:W-:Y:S05]  /*5c40*/  BSYNC B0 ;  /* 0x0000000000007941 */ /* 0x000fea0003800000 */
.L_x_12939:
[----:B------:R-:W1:Y:S01]  /*5c50*/  SYNCS.PHASECHK.TRANS64.TRYWAIT P3, [R71+URZ+0x324b0], R86 ;  /* 0x0324b056470075a7 */ /* 0x000e62000806017f */
[----:B------:R-:W-:Y:S04]  /*5c60*/  BSSY B0, `(.L_x_12941) ;  /* 0x0000002000007945 */ /* 0x000fe80003800000 */
[----:B-1----:R-:W-:Y:S05]  /*5c70*/  @!P3 BRA `(.L_x_12942) ;  /* 0x0000030c00a4b947 */ /* 0x002fea0003800000 */
.L_x_13273:
[----:B------:R-:W-:Y:S05]  /*5c80*/  BSYNC B0 ;  /* 0x0000000000007941 */ /* 0x000fea0003800000 */
.L_x_12941:
[----:B------:R-:W-:Y:S01]  /*5c90*/  ULDC.64 UR4, c[0x0][0x328] ;  /* 0x0000ca0000047ab9 */ /* 0x000fe20000000a00 */
[----:B------:R-:W-:Y:S01]  /*5ca0*/  IMAD.IADD R82, R82, 0x1, -R156 ;  /* 0x0000000152527824 */ /* 0x000fe200078e0a9c */
        /* <DEDUP_REMOVED lines=24> */
[----:B------:R0:W4:Y:S08]  /*5e30*/  SHFL.IDX PT, R39, R37, RZ, 0x1c1f ;  /* 0x001c1fff25277589 */ /* 0x00013000000e0000 */
[----:B0-----:R-:W-:Y:S05]  /*5e40*/  @!P3 BRA `(.L_x_12944) ;  /* 0x0000000000a4b947 */ /* 0x001fea0003800000 */
[----:B------:R-:W-:Y:S02]  /*5e50*/  ISETP.NE.AND P5, PT, R64, RZ, PT ;  /* 0x000000ff4000720c */ /* 0x000fe40003fa5270 */
[----:B------:R-:W-:Y:S02]  /*5e60*/  ISETP.NE.AND P4, PT, R65, RZ, PT ;  /* 0x000000ff4100720c */ /* 0x000fe40003f85270 */
[----:B------:R-:W-:-:S09]  /*5e70*/  PRMT R9, R50, 0x8880, RZ ;  /* 0x0000888032097816 */ /* 0x000fd200000000ff */
[----:B------:R-:W0:Y:S01]  /*5e80*/  @P5 LDS.128 R4, [R38] ;  /* 0x0000000026045984 */ /* 0x000e220000000c00 */
[----:B--2---:R-:W-:-:S04]  /*5e90*/  @P5 LEA R10, P3, R22, R41, 0x1 ;  /* 0x00000029160a5211 */ /* 0x004fc800078608ff */
[----:B----4-:R-:W-:Y:S02]  /*5ea0*/  @P5 LEA.HI.X R11, R22, R39, R23, 0x1, P3 ;  /* 0x00000027160b5211 */ /* 0x010fe400018f0c17 */
[----:B------:R-:W-:-:S04]  /*5eb0*/  @P4 LEA R34, P3, R152, R41, 0x1 ;  /* 0x0000002998224211 */ /* 0x000fc800078608ff */
[----:B------:R-:W-:Y:S02]  /*5ec0*/  @P4 LEA.HI.X R35, R152, R39, R157, 0x1, P3 ;  /* 0x0000002798234211 */ /* 0x000fe400018f0c9d */
[----:B------:R-:W-:-:S13]  /*5ed0*/  ISETP.NE.AND P3, PT, R66, RZ, PT ;  /* 0x000000ff4200720c */ /* 0x000fda0003f65270 */
[----:B------:R-:W-:-:S04]  /*5ee0*/  @P3 LEA R12, P6, R163, R41, 0x1 ;  /* 0x00000029a30c3211 */ /* 0x000fc800078c08ff */
[----:B------:R-:W-:Y:S01]  /*5ef0*/  @P3 LEA.HI.X R13, R163, R39, R185, 0x1, P6 ;  /* 0x00000027a30d3211 */ /* 0x000fe200030f0cb9 */
[----:B0-----:R-:W-:Y:S01]  /*5f00*/  @P5 ST.E.128 desc[UR44][R10.64], R4 ;  /* 0x000000040a005985 */ /* 0x001fe2000c101d2c */
[----:B------:R-:W-:-:S03]  /*5f10*/  ISETP.NE.AND P5, PT, R67, RZ, PT ;  /* 0x000000ff4300720c */ /* 0x000fc60003fa5270 */
[----:B------:R-:W0:Y:S10]  /*5f20*/  @P4 LDS.128 R4, [R40] ;  /* 0x0000000028044984 */ /* 0x000e340000000c00 */
[----:B---3--:R-:W-:-:S04]  /*5f30*/  @P5 LEA R14, P6, R162, R41, 0x1 ;  /* 0x00000029a20e5211 */ /* 0x008fc800078c08ff */
[----:B------:R-:W-:Y:S01]  /*5f40*/  @P5 LEA.HI.X R15, R162, R39, R184, 0x1, P6 ;  /* 0x00000027a20f5211 */ /* 0x000fe200030f0cb8 */
[----:B0-----:R-:W-:Y:S01]  /*5f50*/  @P4 ST.E.128 desc[UR44][R34.64], R4 ;  /* 0x0000000422004985 */ /* 0x001fe2000c101d2c */
        /* <DEDUP_REMOVED lines=24> */
.L_x_12944:
[----:B------:R-:W-:Y:S05]  /*60e0*/  BSYNC B0 ;  /* 0x0000000000007941 */ /* 0x000fea0003800000 */
.L_x_12943:
[----:B------:R-:W-:Y:S01]  /*60f0*/  ISETP.GE.AND P3, PT, R82, 0x41, PT ;  /* 0x000000415200780c */ /* 0x000fe20003f66270 */
[----:B------:R-:W0:Y:S01]  /*6100*/  SHFL.IDX PT, R37, R37, 0x1, 0x1c1f ;  /* 0x003c1f0025257f89 */ /* 0x000e2200000e0000 */
[----:B------:R-:W-:Y:S03]  /*6110*/  BSSY B0, `(.L_x_12945) ;  /* 0x000002c000007945 */ /* 0x000fe60003800000 */
[----:B------:R0:W0:Y:S08]  /*6120*/  SHFL.IDX PT, R9, R36, 0x1, 0x1c1f ;  /* 0x003c1f0024097f89 */ /* 0x00003000000e0000 */
[----:B------:R-:W-:Y:S05]  /*6130*/  @!P3 BRA `(.L_x_12946) ;  /* 0x0000000000a4b947 */ /* 0x000fea0003800000 */
[----:B------:R-:W-:Y:S02]  /*6140*/  ISETP.NE.AND P5, PT, R64, RZ, PT ;  /* 0x000000ff4000720c */ /* 0x000fe40003fa5270 */
[----:B------:R-:W-:-:S11]  /*6150*/  ISETP.NE.AND P4, PT, R65, RZ, PT ;  /* 0x000000ff4100720c */ /* 0x000fd60003f85270 */
[----:B0-----:R-:W0:Y:S01]  /*6160*/  @P5 LDS.128 R4, [R38+0x2000] ;  /* 0x0020000026045984 */ /* 0x001e220000000c00 */
[----:B------:R-:W-:-:S04]  /*6170*/  @P5 LEA R32, P3, R22, R9, 0x1 ;  /* 0x0000000916205211 */ /* 0x000fc800078608ff */
[----:B------:R-:W-:Y:S02]  /*6180*/  @P5 LEA.HI.X R33, R22, R37, R23, 0x1, P3 ;  /* 0x0000002516215211 */ /* 0x000fe400018f0c17 */
[----:B------:R-:W-:-:S04]  /*6190*/  @P4 LEA R34, P3, R152, R9, 0x1 ;  /* 0x0000000998224211 */ /* 0x000fc800078608ff */
[----:B------:R-:W-:Y:S02]  /*61a0*/  @P4 LEA.HI.X R35, R152, R37, R157, 0x1, P3 ;  /* 0x0000002598234211 */ /* 0x000fe400018f0c9d */
[----:B------:R-:W-:-:S13]  /*61b0*/  ISETP.NE.AND P3, PT, R66, RZ, PT ;  /* 0x000000ff4200720c */ /* 0x000fda0003f65270 */
        /* <DEDUP_REMOVED lines=14> */
[----:B------:R-:W3:Y:S10]  /*62a0*/  @P5 LDS.128 R4, [R40+0x5000] ;  /* 0x0050000028045984 */ /* 0x000ef40000000c00 */
[----:B------:R-:W-:-:S04]  /*62b0*/  @P3 LEA R32, P6, R160, R9, 0x1 ;  /* 0x00000009a0203211 */ /* 0x000fc800078c08ff */
[----:B------:R-:W-:Y:S02]  /*62c0*/  @P3 LEA.HI.X R33, R160, R37, R182, 0x1, P6 ;  /* 0x00000025a0213211 */ /* 0x000fe400030f0cb6 */
[----:B0-----:R-:W-:Y:S01]  /*62d0*/  PRMT R10, R50, 0x8880, RZ ;  /* 0x00008880320a7816 */ /* 0x001fe200000000ff */
[----:B---3--:R-:W-:Y:S01]  /*62e0*/  @P5 ST.E.128 desc[UR44][R12.64], R4 ;  /* 0x000000040c005985 */ /* 0x008fe2000c101d2c */
        /* <DEDUP_REMOVED lines=14> */
.L_x_12946:
[----:B------:R-:W-:Y:S05]  /*63d0*/  BSYNC B0 ;  /* 0x0000000000007941 */ /* 0x000fea0003800000 */
.L_x_12945:
        /* <DEDUP_REMOVED lines=13> */
[----:B0-----:R-:W-:Y:S02]  /*64b0*/  SEL R5, RZ, 0x1, P2 ;  /* 0x00000001ff057807 */ /* 0x001fe40001000000 */
[----:B------:R-:W-:Y:S02]  /*64c0*/  SEL R153, R153, RZ, P2 ;  /* 0x000000ff99997207 */ /* 0x000fe40001000000 */
[----:B------:R-:W-:Y:S01]  /*64d0*/  LOP3.LUT R158, R158, R5, RZ, 0x3c, !PT ;  /* 0x000000059e9e7212 */ /* 0x000fe200078e3cff */
[----:B-1----:R-:W-:Y:S06]  /*64e0*/  @P3 BRA `(.L_x_12947) ;  /* 0xffffffc000183947 */ /* 0x002fec000383ffff */
[----:B------:R-:W0:Y:S01]  /*64f0*/  S2R R4, SR_TID.X ;  /* 0x0000000000047919 */ /* 0x000e220000002100 */
[----:B------:R-:W-:Y:S02]  /*6500*/  PLOP3.LUT P0, PT, PT, PT, PT, 0x8, 0x0 ;  /* 0x000000000000781c */ /* 0x000fe40003f0e170 */
[----:B0-----:R-:W-:-:S04]  /*6510*/  SHF.R.U32.HI R4, RZ, 0x7, R4 ;  /* 0x00000007ff047819 */ /* 0x001fc80000011604 */
[----:B------:R-:W-:-:S13]  /*6520*/  ISETP.NE.AND P3, PT, R4, 0x1, PT ;  /* 0x000000010400780c */ /* 0x000fda0003f65270 */
[----:B------:R-:W-:Y:S05]  /*6530*/  @!P3 WARPSYNC.ALL ;  /* 0x000000000000b948 */ /* 0x000fea0003800000 */
[----:B------:R-:W-:Y:S06]  /*6540*/  @!P3 BAR.ARV 0x9, 0x100 ;  /* 0x024400000000bb1d */ /* 0x000fec0000002000 */
.L_x_12885:
[----:B------:R-:W0:Y:S01]  /*6550*/  S2R R3, SR_SWINHI ;  /* 0x0000000000037919 */ /* 0x000e220000002f00 */
[----:B------:R-:W1:Y:S01]  /*6560*/  LDC R13, c[0x0][0x448] ;  /* 0x00011200ff0d7b82 */ /* 0x000e620000000800 */
[----:B---3--:R-:W-:Y:S02]  /*6570*/  IMAD.U32 R14, RZ, RZ, UR38 ;  /* 0x00000026ff0e7e24 */ /* 0x008fe4000f8e00ff */
[----:B------:R-:W-:Y:S01]  /*6580*/  IMAD.MOV.U32 R15, RZ, RZ, 0x80 ;  /* 0x00000080ff0f7424 */ /* 0x000fe200078e00ff */
[----:B------:R-:W-:Y:S01]  /*6590*/  STL [R1+0x50], R125 ;  /* 0x0000507d01007387 */ /* 0x000fe20000100800 */
[----:B------:R-:W-:Y:S02]  /*65a0*/  IMAD.MOV.U32 R26, RZ, RZ, 0x100 ;  /* 0x00000100ff1a7424 */ /* 0x000fe400078e00ff */
[----:B------:R-:W-:Y:S01]  /*65b0*/  IMAD.U32 R24, RZ, RZ, UR38 ;  /* 0x00000026ff187e24 */ /* 0x000fe2000f8e00ff */
[----:B------:R-:W3:Y:S01]  /*65c0*/  LDC R12, c[0x0][0xa80] ;  /* 0x0002a000ff0c7b82 */ /* 0x000ee20000000800 */
[----:B------:R-:W-:Y:S01]  /*65d0*/  IMAD.MOV.U32 R25, RZ, RZ, 0x80 ;  /* 0x00000080ff197424 */ /* 0x000fe200078e00ff */
[----:B------:R-:W-:Y:S01]  /*65e0*/  STL.64 [R1+0x28], R14 ;  /* 0x0000280e01007387 */ /* 0x000fe20000100a00 */
[----:B------:R-:W-:-:S02]  /*65f0*/  IMAD.U32 R33, RZ, RZ, UR37 ;  /* 0x00000025ff217e24 */ /* 0x000fc4000f8e00ff */
[----:B------:R-:W-:Y:S01]  /*6600*/  IMAD.U32 R72, RZ, RZ, UR37 ;  /* 0x00000025ff487e24 */ /* 0x000fe2000f8e00ff */
[----:B------:R-:W-:Y:S04]  /*6610*/  STL.64 [R1+0x30], R26 ;  /* 0x0000301a01007387 */ /* 0x000fe80000100a00 */
[----:B------:R-:W-:Y:S04]  /*6620*/  STL.128 [R1], R24 ;  /* 0x0000001801007387 */ /* 0x000fe80000100c00 */
[----:B------:R-:W-:Y:S04]  /*6630*/  STL.128 [R1+0x410], RZ ;  /* 0x000410ff01007387 */ /* 0x000fe80000100c00 */
[----:B------:R-:W-:Y:S04]  /*6640*/  STL.128 [R1+0x420], RZ ;  /* 0x000420ff01007387 */ /* 0x000fe80000100c00 */
[----:B------:R-:W-:Y:S01]  /*6650*/  STL.128 [R1+0x200], RZ ;  /* 0x000200ff01007387 */ /* 0x000fe20000100c00 */
[----:B------:R-:W-:-:S02]  /*6660*/  MOV R4, R148 ;  /* 0x0000009400047202 */ /* 0x000fc40000000f00 */
[----:B0-----:R-:W-:Y:S01]  /*6670*/  MOV R5, R3 ;  /* 0x0000000300057202 */ /* 0x001fe20000000f00 */
[----:B---3--:R-:W-:Y:S01]  /*6680*/  STL [R1+0x430], R12 ;  /* 0x0004300c01007387 */ /* 0x008fe20000100800 */
        /* <DEDUP_REMOVED lines=18> */
[----:B------:R-:W0:Y:S03]  /*67b0*/  @P1 LDC R0, c[0x0][0x44c] ;  /* 0x00011300ff001b82 */ /* 0x000e260000000800 */
[----:B------:R1:W-:Y:S04]  /*67c0*/  STL.128 [R1+0x40], R4 ;  /* 0x0000400401007387 */ /* 0x0003e80000100c00 */
        /* <DEDUP_REMOVED lines=15> */
[----:B------:R-:W-:Y:S01]  /*68c0*/  IMAD.IADD R3, R188, 0x1, R3 ;  /* 0x00000001bc037824 */ /* 0x000fe200078e0203 */
[----:B0-----:R-:W-:Y:S02]  /*68d0*/  ISETP.GE.AND P2, PT, R7, 0x1, PT ;  /* 0x000000010700780c */ /* 0x001fe40003f46270 */
        /* <DEDUP_REMOVED lines=24> */
.L_x_12948:
        /* <DEDUP_REMOVED lines=15> */
.L_x_12951:
[----:B------:R-:W-:-:S13]  /*6b50*/  ISETP.NE.AND P0, PT, R7, 0x1, PT ;  /* 0x000000010700780c */ /* 0x000fda0003f05270 */
[----:B------:R-:W0:Y:S02]  /*6b60*/  @P0 LDC.64 R4, c[0x0][0xae0] ;  /* 0x0002b800ff040b82 */ /* 0x000e240000000a00 */
[----:B0-----:R-:W-:-:S05]  /*6b70*/  @P0 IMAD.HI.U32 R4, R0, R4, RZ ;  /* 0x0000000400040227 */ /* 0x001fca00078e00ff */
[----:B------:R-:W-:-:S07]  /*6b80*/  @P0 SHF.R.U32.HI R0, RZ, R5, R4 ;  /* 0x00000005ff000219 */ /* 0x000fce0000011604 */
.L_x_12952:
[----:B------:R-:W-:Y:S05]  /*6b90*/  BSYNC B0 ;  /* 0x0000000000007941 */ /* 0x000fea0003800000 */
.L_x_12950:
[----:B------:R-:W-:-:S05]  /*6ba0*/  IMAD R3, R0, R7, R7 ;  /* 0x0000000700037224 */ /* 0x000fca00078e0207 */
[----:B------:R-:W-:-:S07]  /*6bb0*/  VIMNMX R6, R6, R3, PT ;  /* 0x0000000306067248 */ /* 0x000fce0003fe0100 */
.L_x_12949:
        /* <DEDUP_REMOVED lines=24> */
.L_x_12955:
[----:B------:R-:W-:-:S13]  /*6d40*/  ISETP.NE.AND P0, PT, R7, 0x1, PT ;  /* 0x000000010700780c */ /* 0x000fda0003f05270 */
[----:B------:R-:W0:Y:S02]  /*6d50*/  @P0 LDC.64 R4, c[0x0][0xae0] ;  /* 0x0002b800ff040b82 */ /* 0x000e240000000a00 */
[----:B0-----:R-:W-:-:S05]  /*6d60*/  @P0 IMAD.HI.U32 R4, R0, R4, RZ ;  /* 0x0000000400040227 */ /* 0x001fca00078e00ff */
[----:B------:R-:W-:-:S07]  /*6d70*/  @P0 SHF.R.U32.HI R0, RZ, R5, R4 ;  /* 0x00000005ff000219 */ /* 0x000fce0000011604 */
.L_x_12956:
[----:B------:R-:W-:Y:S05]  /*6d80*/  BSYNC B0 ;  /* 0x0000000000007941 */ /* 0x000fea0003800000 */
.L_x_12954:
[----:B------:R-:W-:-:S05]  /*6d90*/  IMAD R0, R0, R7, RZ ;  /* 0x0000000700007224 */ /* 0x000fca00078e02ff */
[----:B------:R-:W-:-:S07]  /*6da0*/  VIMNMX R3, R3, R0, !PT ;  /* 0x0000000003037248 */ /* 0x000fce0007fe0100 */
.L_x_12953:
        /* <DEDUP_REMOVED lines=14> */
[----:B------:R-:W-:Y:S02]  /*6e90*/  IADD3 R35, P1, R35, 0x78, RZ ;  /* 0x0000007823237810 */ /* 0x000fe40007f3e0ff */
[----:B------:R-:W-:Y:S01]  /*6ea0*/  IADD3 R24, P2, R24, 0x58, RZ ;  /* 0x0000005818187810 */ /* 0x000fe20007f5e0ff */
[----:B------:R-:W-:Y:S01]  /*6eb0*/  IMAD.X R16, RZ, RZ, UR36, P0 ;  /* 0x00000024ff107e24 */ /* 0x000fe200080e06ff */
[----:B------:R-:W-:Y:S01]  /*6ec0*/  IADD3 R32, P3, R32, 0x60, RZ ;  /* 0x0000006020207810 */ /* 0x000fe20007f7e0ff */
[----:B------:R-:W-:-:S02]  /*6ed0*/  IMAD.X R34, RZ, RZ, UR36, P1 ;  /* 0x00000024ff227e24 */ /* 0x000fc400088e06ff */
[----:B------:R-:W-:Y:S02]  /*6ee0*/  IMAD.X R25, RZ, RZ, UR36, P2 ;  /* 0x00000024ff197e24 */ /* 0x000fe400090e06ff */
[----:B--2---:R-:W-:Y:S01]  /*6ef0*/  IMAD.X R41, RZ, RZ, UR36, P3 ;  /* 0x00000024ff297e24 */ /* 0x004fe200098e06ff */
[----:B0-----:R-:W-:Y:S07]  /*6f00*/  BRA.DIV UR4, `(.L_x_12958) ;  /* 0x000002fe04147947 */ /* 0x001fee000b800000 */
[----:B------:R-:W2:Y:S04]  /*6f10*/  LDL R0, [R1+0x464] ;  /* 0x0004640001007983 */ /* 0x000ea80000100800 */
[----:B--2---:R0:W1:Y:S02]  /*6f20*/  SHFL.IDX PT, R14, R0, RZ, 0x1f ;  /* 0x00001fff000e7589 */ /* 0x00406400000e0000 */
.L_x_13276:
[----:B01----:R-:W-:Y:S01]  /*6f30*/  LEA.HI R0, R14, R14, RZ, 0x1 ;  /* 0x0000000e0e007211 */ /* 0x003fe200078f08ff */
[C---:B------:R-:W-:Y:S01]  /*6f40*/  VIADD R27, R148.reuse, 0x18400 ;  /* 0x00018400941b7836 */ /* 0x040fe20000000000 */
[----:B------:R-:W-:Y:S01]  /*6f50*/  STL.128 [R1+0x90], RZ ;  /* 0x000090ff01007387 */ /* 0x000fe20000100c00 */
[----:B------:R-:W-:Y:S01]  /*6f60*/  VIADD R8, R148, 0x400 ;  /* 0x0000040094087836 */ /* 0x000fe20000000000 */
[----:B------:R-:W-:Y:S01]  /*6f70*/  LOP3.LUT R3, R0, 0x7fffe, RZ, 0xc0, !PT ;  /* 0x0007fffe00037812 */ /* 0x000fe200078ec0ff */
[----:B------:R-:W-:Y:S01]  /*6f80*/  IMAD.MOV.U32 R4, RZ, RZ, 0x1 ;  /* 0x00000001ff047424 */ /* 0x000fe200078e00ff */
[----:B------:R-:W-:Y:S01]  /*6f90*/  STL.128 [R1+0xa0], RZ ;  /* 0x0000a0ff01007387 */ /* 0x000fe20000100c00 */
[----:B------:R-:W-:Y:S01]  /*6fa0*/  IMAD.MOV.U32 R5, RZ, RZ, RZ ;  /* 0x000000ffff057224 */ /* 0x000fe200078e00ff */
[----:B------:R-:W-:Y:S01]  /*6fb0*/  SHF.R.U32.HI R8, RZ, 0x4, R8 ;  /* 0x00000004ff087819 */ /* 0x000fe20000011608 */
[----:B------:R-:W-:Y:S01]  /*6fc0*/  IMAD.IADD R0, R14, 0x1, -R3 ;  /* 0x000000010e007824 */ /* 0x000fe200078e0a03 */
[----:B------:R-:W-:Y:S01]  /*6fd0*/  STL.128 [R1+0xb0], RZ ;  /* 0x0000b0ff01007387 */ /* 0x000fe20000100c00 */
[----:B------:R-:W-:Y:S01]  /*6fe0*/  VIADD R3, R148, 0x1c400 ;  /* 0x0001c40094037836 */ /* 0x000fe20000000000 */
[----:B------:R-:W-:Y:S01]  /*6ff0*/  LOP3.LUT R8, R8, 0x3fff, RZ, 0xc0, !PT ;  /* 0x00003fff08087812 */ /* 0x000fe200078ec0ff */
[----:B------:R-:W-:Y:S01]  /*7000*/  IMAD R0, R0, 0x2000, R27 ;  /* 0x0000200000007824 */ /* 0x000fe200078e021b */
[----:B------:R-:W-:Y:S01]  /*7010*/  STL.128 [R1+0xc0], RZ ;  /* 0x0000c0ff01007387 */ /* 0x000fe20000100c00 */
[----:B------:R-:W-:Y:S01]  /*7020*/  IMAD.MOV.U32 R6, RZ, RZ, 0x1 ;  /* 0x00000001ff067424 */ /* 0x000fe200078e00ff */
[----:B------:R-:W-:Y:S01]  /*7030*/  SHF.R.U32.HI R3, RZ, 0x4, R3 ;  /* 0x00000004ff037819 */ /* 0x000fe20000011603 */
[----:B------:R-:W-:Y:S01]  /*7040*/  VIADD R9, R0, 0xa000 ;  /* 0x0000a00000097836 */ /* 0x000fe20000000000 */
[----:B------:R-:W-:Y:S01]  /*7050*/  SHF.R.U32.HI R0, RZ, 0x4, R0 ;  /* 0x00000004ff007819 */ /* 0x000fe20000011600 */
[----:B------:R-:W-:Y:S01]  /*7060*/  IMAD.MOV.U32 R7, RZ, RZ, RZ ;  /* 0x000000ffff077224 */ /* 0x000fe200078e00ff */
[----:B------:R-:W-:Y:S01]  /*7070*/  LOP3.LUT R3, R3, 0x3fff, RZ, 0xc0, !PT ;  /* 0x00003fff03037812 */ /* 0x000fe200078ec0ff */
[----:B------:R-:W-:Y:S01]  /*7080*/  IMAD.MOV.U32 R10, RZ, RZ, 0x1 ;  /* 0x00000001ff0a7424 */ /* 0x000fe200078e00ff */
[----:B------:R-:W-:Y:S01]  /*7090*/  SHF.R.U32.HI R9, RZ, 0x4, R9 ;  /* 0x00000004ff097819 */ /* 0x000fe20000011609 */
[----:B------:R-:W-:Y:S01]  /*70a0*/  IMAD.MOV.U32 R11, RZ, RZ, RZ ;  /* 0x000000ffff0b7224 */ /* 0x000fe200078e00ff */
[----:B------:R-:W-:Y:S01]  /*70b0*/  LOP3.LUT R3, R3, 0x10000, RZ, 0xfc, !PT ;  /* 0x0001000003037812 */ /* 0x000fe200078efcff */
[----:B------:R0:W-:Y:S01]  /*70c0*/  STL.128 [R1+0x60], R4 ;  /* 0x0000600401007387 */ /* 0x0001e20000100c00 */
[----:B------:R-:W-:Y:S01]  /*70d0*/  LOP3.LUT R9, R9, 0x3fff, RZ, 0xc0, !PT ;  /* 0x00003fff09097812 */ /* 0x000fe200078ec0ff */
[----:B------:R-:W-:Y:S01]  /*70e0*/  IMAD.U32 R36, RZ, RZ, UR37 ;  /* 0x00000025ff247e24 */ /* 0x000fe2000f8e00ff */
[----:B------:R-:W-:Y:S01]  /*70f0*/  LOP3.LUT R0, R0, 0x3fff, RZ, 0xc0, !PT ;  /* 0x00003fff00007812 */ /* 0x000fe200078ec0ff */
[----:B------:R1:W-:Y:S01]  /*7100*/  STL.64 [R1+0x70], R10 ;  /* 0x0000700a01007387 */ /* 0x0003e20000100a00 */
[----:B------:R-:W-:Y:S01]  /*7110*/  LOP3.LUT R9, R9, 0x10000, RZ, 0xfc, !PT ;  /* 0x0001000009097812 */ /* 0x000fe200078efcff */
[----:B------:R-:W-:Y:S01]  /*7120*/  IMAD.U32 R37, RZ, RZ, UR37 ;  /* 0x00000025ff257e24 */ /* 0x000fe2000f8e00ff */
[----:B------:R-:W-:Y:S01]  /*7130*/  LOP3.LUT P0, RZ, R27, 0x1bf, RZ, 0xc0, !PT ;  /* 0x000001bf1bff7812 */ /* 0x000fe2000780c0ff */
[----:B------:R-:W-:Y:S01]  /*7140*/  STL.128 [R1+0xd0], RZ ;  /* 0x0000d0ff01007387 */ /* 0x000fe20000100c00 */
[----:B------:R-:W-:Y:S01]  /*7150*/  IADD3 R36, P5, R36, 0x68, RZ ;  /* 0x0000006824247810 */ /* 0x000fe20007fbe0ff */
[----:B----4-:R-:W-:Y:S01]  /*7160*/  IMAD.U32 R39, RZ, RZ, UR37 ;  /* 0x00000025ff277e24 */ /* 0x010fe2000f8e00ff */
[----:B------:R-:W-:Y:S01]  /*7170*/  IADD3 R37, P4, R37, 0x70, RZ ;  /* 0x0000007025257810 */ /* 0x000fe20007f9e0ff */
[----:B------:R-:W-:Y:S01]  /*7180*/  STL.128 [R1+0xe0], RZ ;  /* 0x0000e0ff01007387 */ /* 0x000fe20000100c00 */
[----:B------:R-:W-:Y:S01]  /*7190*/  IMAD.U32 R45, RZ, RZ, UR37 ;  /* 0x00000025ff2d7e24 */ /* 0x000fe2000f8e00ff */
[----:B------:R-:W-:Y:S01]  /*71a0*/  BSSY B6, `(.L_x_12959) ;  /* 0x000002a000067945 */ /* 0x000fe20003800000 */
[----:B------:R-:W-:Y:S01]  /*71b0*/  IMAD.U32 R50, RZ, RZ, UR37 ;  /* 0x00000025ff327e24 */ /* 0x000fe2000f8e00ff */
[C---:B0-----:R-:W-:Y:S01]  /*71c0*/  LOP3.LUT R6, R8.reuse, 0x3000000, RZ, 0xfc, !PT ;  /* 0x0300000008067812 */ /* 0x041fe200078efcff */
[----:B------:R-:W-:Y:S01]  /*71d0*/  IMAD.MOV.U32 R4, RZ, RZ, R3 ;  /* 0x000000ffff047224 */ /* 0x000fe200078e0003 */
[----:B------:R-:W-:Y:S01]  /*71e0*/  LOP3.LUT R8, R8, 0x10000, RZ, 0xfc, !PT ;  /* 0x0001000008087812 */ /* 0x000fe200078efcff */
[----:B------:R-:W-:Y:S01]  /*71f0*/  IMAD.MOV.U32 R5, RZ, RZ, 0x40000040 ;  /* 0x40000040ff057424 */ /* 0x000fe200078e00ff */
[----:B-1----:R-:W-:Y:S01]  /*7200*/  LOP3.LUT R10, R0, 0x10000, RZ, 0xfc, !PT ;  /* 0x00010000000a7812 */ /* 0x002fe200078efcff */
[----:B------:R-:W-:Y:S01]  /*7210*/  IMAD.MOV.U32 R7, RZ, RZ, 0x40000040 ;  /* 0x40000040ff077424 */ /* 0x000fe200078e00ff */
[----:B------:R-:W-:Y:S01]  /*7220*/  IADD3 R39, P3, R39, 0x80, RZ ;  /* 0x0000008027277810 */ /* 0x000fe20007f7e0ff */
[----:B------:R-:W-:Y:S01]  /*7230*/  IMAD.MOV.U32 R11, RZ, RZ, 0x40000040 ;  /* 0x40000040ff0b7424 */ /* 0x000fe200078e00ff */
[----:B------:R-:W-:Y:S01]  /*7240*/  IADD3 R45, P2, R45, 0x90, RZ ;  /* 0x000000902d2d7810 */ /* 0x000fe20007f5e0ff */
[----:B------:R-:W-:Y:S01]  /*7250*/  IMAD.U32 R49, RZ, RZ, UR37 ;  /* 0x00000025ff317e24 */ /* 0x000fe2000f8e00ff */
[----:B------:R0:W-:Y:S01]  /*7260*/  STL.128 [R1+0x80], R4 ;  /* 0x0000800401007387 */ /* 0x0001e20000100c00 */
[----:B------:R-:W-:Y:S01]  /*7270*/  IMAD.X R47, RZ, RZ, UR36, P5 ;  /* 0x00000024ff2f7e24 */ /* 0x000fe2000a8e06ff */
[----:B------:R-:W-:Y:S01]  /*7280*/  IADD3 R50, P1, R50, 0xf0, RZ ;  /* 0x000000f032327810 */ /* 0x000fe20007f3e0ff */
[----:B------:R-:W-:Y:S01]  /*7290*/  IMAD.X R52, RZ, RZ, UR36, P4 ;  /* 0x00000024ff347e24 */ /* 0x000fe2000a0e06ff */
[----:B------:R1:W-:Y:S01]  /*72a0*/  STL.64 [R1+0x78], R10 ;  /* 0x0000780a01007387 */ /* 0x0003e20000100a00 */
[----:B------:R-:W-:Y:S01]  /*72b0*/  IADD3 R49, P5, R49, 0xf8, RZ ;  /* 0x000000f831317810 */ /* 0x000fe20007fbe0ff */
[----:B------:R-:W-:-:S02]  /*72c0*/  IMAD.X R54, RZ, RZ, UR36, P3 ;  /* 0x00000024ff367e24 */ /* 0x000fc400098e06ff */
[----:B------:R-:W-:Y:S02]  /*72d0*/  IMAD.X R44, RZ, RZ, UR36, P2 ;  /* 0x00000024ff2c7e24 */ /* 0x000fe400090e06ff */
[----:B------:R-:W-:Y:S02]  /*72e0*/  IMAD.X R51, RZ, RZ, UR36, P1 ;  /* 0x00000024ff337e24 */ /* 0x000fe400088e06ff */
[----:B------:R-:W-:Y:S02]  /*72f0*/  IMAD.X R48, RZ, RZ, UR36, P5 ;  /* 0x00000024ff307e24 */ /* 0x000fe4000a8e06ff */
[----:B0-----:R-:W-:Y:S02]  /*7300*/  IMAD.MOV.U32 R6, RZ, RZ, R8 ;  /* 0x000000ffff067224 */ /* 0x001fe400078e0008 */
[----:B------:R-:W-:-:S05]  /*7310*/  IMAD.MOV.U32 R4, RZ, RZ, R9 ;  /* 0x000000ffff047224 */ /* 0x000fca00078e0009 */
[----:B------:R1:W-:Y:S01]  /*7320*/  STL.128 [R1+0xf0], R4 ;  /* 0x0000f00401007387 */ /* 0x0003e20000100c00 */
[----:B------:R-:W-:Y:S05]  /*7330*/  @!P0 BRA `(.L_x_12960) ;  /* 0x0000000000408947 */ /* 0x000fea0003800000 */
[----:B------:R-:W-:Y:S01]  /*7340*/  MOV R0, 0x0 ;  /* 0x0000000000007802 */ /* 0x000fe20000000f00 */
[----:B------:R-:W-:Y:S01]  /*7350*/  ULDC.64 UR4, c[0x4][0xf0] ;  /* 0x01003c0000047ab9 */ /* 0x000fe20000000a00 */
[----:B------:R-:W-:Y:S01]  /*7360*/  ULDC.64 UR6, c[0x4][0xf8] ;  /* 0x01003e0000067ab9 */ /* 0x000fe20000000a00 */
[----:B-1----:R-:W-:Y:S01]  /*7370*/  IMAD.U32 R4, RZ, RZ, UR4 ;  /* 0x00000004ff047e24 */ /* 0x002fe2000f8e00ff */
        /* <DEDUP_REMOVED lines=11> */
[----:B-1-3-5:R-:W-:Y:S05]  /*7430*/  CALL.ABS.NOINC R14 ;  /* 0x000000000e007343 */ /* 0x02afea0003c00000 */
.L_x_12960:
[----:B------:R-:W-:Y:S05]  /*7440*/  BSYNC B6 ;  /* 0x0000000000067941 */ /* 0x000fea0003800000 */
.L_x_12959:
[----:B------:R-:W0:Y:S01]  /*7450*/  S2R R20, SR_TID.X ;  /* 0x0000000000147919 */ /* 0x000e220000002100 */
[----:B-1----:R-:W1:Y:S01]  /*7460*/  LDC.64 R6, c[0x0][0xad8] ;  /* 0x0002b600ff067b82 */ /* 0x002e620000000a00 */
[----:B------:R-:W-:Y:S01]  /*7470*/  UIADD3 UR4, UP0, UR37, 0x100, URZ ;  /* 0x0000010025047890 */ /* 0x000fe2000ff1e03f */
[----:B------:R-:W-:Y:S01]  /*7480*/  IMAD.MOV.U32 R4, RZ, RZ, RZ ;  /* 0x000000ffff047224 */ /* 0x000fe200078e00ff */
[----:B------:R-:W-:Y:S01]  /*7490*/  STL.64 [R1+0x110], R24 ;  /* 0x0001101801007387 */ /* 0x000fe20000100a00 */
[----:B------:R-:W-:Y:S01]  /*74a0*/  IMAD.U32 R3, RZ, RZ, UR37 ;  /* 0x00000025ff037e24 */ /* 0x000fe2000f8e00ff */
[----:B------:R-:W-:Y:S01]  /*74b0*/  UIADD3.X UR5, URZ, UR36, URZ, UP0, !UPT ;  /* 0x000000243f057290 */ /* 0x000fe200087fe43f */
[----:B------:R-:W-:Y:S01]  /*74c0*/  IMAD.U32 R38, RZ, RZ, UR37 ;  /* 0x00000025ff267e24 */ /* 0x000fe2000f8e00ff */
[----:B------:R-:W-:Y:S01]  /*74d0*/  STL.64 [R1+0x100], R224 ;  /* 0x000100e001007387 */ /* 0x000fe20000100a00 */
[----:B------:R-:W2:Y:S01]  /*74e0*/  LDC.64 R12, c[0x0][0xae0] ;  /* 0x0002b800ff0c7b82 */ /* 0x000ea20000000a00 */
[----:B------:R-:W-:Y:S01]  /*74f0*/  IMAD.U32 R8, RZ, RZ, UR4 ;  /* 0x00000004ff087e24 */ /* 0x000fe2000f8e00ff */
[----:B------:R-:W-:Y:S01]  /*7500*/  ULDC UR4, c[0x0][0x3f4] ;  /* 0x0000fd0000047ab9 */ /* 0x000fe20000000800 */
[----:B------:R-:W-:Y:S01]  /*7510*/  IMAD.U32 R9, RZ, RZ, UR5 ;  /* 0x00000005ff097e24 */ /* 0x000fe2000f8e00ff */
[----:B------:R-:W-:Y:S01]  /*7520*/  STL.U8 [R1+0x118], RZ ;  /* 0x000118ff01007387 */ /* 0x000fe20000100000 */
[----:B------:R-:W-:-:S02]  /*7530*/  ISETP.LT.AND P0, PT, RZ, UR4, PT ;  /* 0x00000004ff007c0c */ /* 0x000fc4000bf01270 */
[----:B------:R-:W-:Y:S01]  /*7540*/  IADD3 R38, P4, R38, 0x108, RZ ;  /* 0x0000010826267810 */ /* 0x000fe20007f9e0ff */
[----:B------:R-:W4:Y:S01]  /*7550*/  LDC.64 R10, c[0x0][0x448] ;  /* 0x00011200ff0a7b82 */ /* 0x000f220000000a00 */
[----:B------:R-:W-:Y:S03]  /*7560*/  STL.64 [R1+0x108], R8 ;  /* 0x0001080801007387 */ /* 0x000fe60000100a00 */
[----:B------:R-:W-:Y:S01]  /*7570*/  IMAD.X R53, RZ, RZ, UR36, P4 ;  /* 0x00000024ff357e24 */ /* 0x000fe2000a0e06ff */
[----:B------:R-:W-:Y:S03]  /*7580*/  STL.U8 [R1+0x14c], RZ ;  /* 0x00014cff01007387 */ /* 0x000fe60000100000 */
[----:B------:R-:W3:Y:S01]  /*7590*/  LDC R0, c[0x0][0x450] ;  /* 0x00011400ff007b82 */ /* 0x000ee20000000800 */
[----:B-1----:R-:W-:-:S02]  /*75a0*/  IMAD.MOV.U32 R31, RZ, RZ, R6 ;  /* 0x000000ffff1f7224 */ /* 0x002fc400078e0006 */
[----:B------:R-:W-:Y:S02]  /*75b0*/  IMAD.MOV.U32 R5, RZ, RZ, R7 ;  /* 0x000000ffff057224 */ /* 0x000fe400078e0007 */
[----:B0-----:R-:W-:-:S03]  /*75c0*/  VIADD R226, R20, 0xffffff80 ;  /* 0xffffff8014e27836 */ /* 0x001fc60000000000 */
[----:B------:R-:W0:Y:S01]  /*75d0*/  LDC R30, c[0x0][0xad4] ;  /* 0x0002b500ff1e7b82 */ /* 0x000e220000000800 */
[----:B--2---:R-:W-:Y:S02]  /*75e0*/  IMAD.MOV.U32 R6, RZ, RZ, R12 ;  /* 0x000000ffff067224 */ /* 0x004fe400078e000c */
[----:B------:R-:W-:Y:S01]  /*75f0*/  IMAD.MOV.U32 R7, RZ, RZ, R13 ;  /* 0x000000ffff077224 */ /* 0x000fe200078e000d */
[----:B------:R-:W-:Y:S04]  /*7600*/  STL [R1+0x11c], R226 ;  /* 0x00011ce201007387 */ /* 0x000fe80000100800 */
[----:B------:R-:W-:Y:S04]  /*7610*/  STL.128 [R1+0x130], R4 ;  /* 0x0001300401007387 */ /* 0x000fe80000100c00 */
[----:B----4-:R-:W-:Y:S04]  /*7620*/  STL.64 [R1+0x140], R10 ;  /* 0x0001400a01007387 */ /* 0x010fe80000100a00 */
[----:B---3--:R-:W-:Y:S04]  /*7630*/  STL [R1+0x148], R0 ;  /* 0x0001480001007387 */ /* 0x008fe80000100800 */
[----:B0-----:R0:W-:Y:S02]  /*7640*/  STL.128 [R1+0x120], R28 ;  /* 0x0001201c01007387 */ /* 0x0011e40000100c00 */
        /* <DEDUP_REMOVED lines=19> */
.L_x_12964:
[----:B-1----:R1:W2:Y:S02]  /*7780*/  SYNCS.PHASECHK.TRANS64.TRYWAIT P0, [R148+URZ+0x32400], R3 ;  /* 0x03240003940075a7 */ /* 0x0022a4000800017f */
[----:B--2---:R-:W-:Y:S05]  /*7790*/  @!P0 NANOSLEEP.SYNCS 0x989680 ;  /* 0x009896800000895d */ /* 0x004fea0003900000 */
[----:B------:R-:W2:Y:S02]  /*77a0*/  @!P0 SYNCS.PHASECHK.TRANS64 P0, [R148+URZ+0x32400], R3 ;  /* 0x03240003940085a7 */ /* 0x000ea4000800007f */
[----:B--2---:R-:W-:Y:S05]  /*77b0*/  @!P0 BRA `(.L_x_12964) ;  /* 0xfffffffc00f08947 */ /* 0x004fea000383ffff */
.L_x_12963:
[----:B------:R-:W-:Y:S05]  /*77c0*/  BSYNC B0 ;  /* 0x0000000000007941 */ /* 0x000fea0003800000 */
.L_x_12962:
[----:B------:R-:W-:Y:S05]  /*77d0*/  BRA `(.L_x_12965) ;  /* 0x0000002c00747947 */ /* 0x000fea0003800000 */
.L_x_12961:
        /* <DEDUP_REMOVED lines=30> */
.L_x_12967:
[----:B------:R-:W-:Y:S05]  /*79c0*/  BSYNC B6 ;  /* 0x0000000000067941 */ /* 0x000fea0003800000 */
.L_x_12966:
        /* <DEDUP_REMOVED lines=17> */
[----:B------:R-:W-:Y:S02]  /*7ae0*/  IMAD.MOV.U32 R2, RZ, RZ, R24 ;  /* 0x000000ffff027224 */ /* 0x000fe400078e0018 */
[----:B------:R-:W-:Y:S01]  /*7af0*/  IMAD.MOV.U32 R3, RZ, RZ, R57 ;  /* 0x000000ffff037224 */ /* 0x000fe200078e0039 */
        /* <DEDUP_REMOVED lines=21> */
.L_x_13282:
        /* <DEDUP_REMOVED lines=29> */
.L_x_12972:
[----:B------:R-:W-:Y:S05]  /*7e20*/  BSYNC B1 ;  /* 0x0000000000017941 */ /* 0x000fea0003800000 */
.L_x_12971:
[----:B-12--5:R-:W-:Y:S01]  /*7e30*/  IMAD.MOV.U32 R2, RZ, RZ, R26 ;  /* 0x000000ffff027224 */ /* 0x026fe200078e001a */
[----:B------:R-:W-:Y:S01]  /*7e40*/  UMOV UR4, 0xffffffff ;  /* 0xffffffff00047882 */ /* 0x000fe20000000000 */
[----:B------:R-:W-:Y:S01]  /*7e50*/  IMAD.MOV.U32 R3, RZ, RZ, R27 ;  /* 0x000000ffff037224 */ /* 0x000fe200078e001b */
[----:B------:R-:W-:Y:S01]  /*7e60*/  CS2R R20, SRZ ;  /* 0x0000000000147805 */ /* 0x000fe2000001ff00 */
[----:B---3--:R-:W-:Y:S01]  /*7e70*/  IMAD.MOV.U32 R5, RZ, RZ, R58 ;  /* 0x000000ffff057224 */ /* 0x008fe200078e003a */
        /* <DEDUP_REMOVED lines=11> */
[----:B------:R-:W-:Y:S06]  /*7f30*/  BRA.DIV UR4, `(.L_x_12973) ;  /* 0x000002ee04a07947 */ /* 0x000fec000b800000 */
[----:B------:R1:W2:Y:S04]  /*7f40*/  SHFL.IDX PT, R5, R6, 0x1, 0x1c1f ;  /* 0x003c1f0006057f89 */ /* 0x0002a800000e0000 */
[----:B0-----:R-:W0:Y:S04]  /*7f50*/  SHFL.IDX PT, R4, R4, 0x1, 0x1c1f ;  /* 0x003c1f0004047f89 */ /* 0x001e2800000e0000 */
[----:B------:R-:W3:Y:S04]  /*7f60*/  SHFL.IDX PT, R7, R7, 0x1, 0x1c1f ;  /* 0x003c1f0007077f89 */ /* 0x000ee800000e0000 */
[----:B----4-:R1:W4:Y:S02]  /*7f70*/  SHFL.IDX PT, R14, R8, 0x1, 0x1c1f ;  /* 0x003c1f00080e7f89 */ /* 0x01032400000e0000 */
.L_x_13288:
[----:B------:R-:W5:Y:S01]  /*7f80*/  LDL R3, [R1+0x1fc] ;  /* 0x0001fc0001037983 */ /* 0x000f620000100800 */
[----:B------:R-:W-:Y:S01]  /*7f90*/  VIADD R0, R0, 0x40 ;  /* 0x0000004000007836 */ /* 0x000fe20000000000 */
[----:B------:R-:W-:Y:S01]  /*7fa0*/  BSSY B1, `(.L_x_12974) ;  /* 0x000001f000017945 */ /* 0x000fe20003800000 */
[----:B-1----:R-:W-:Y:S02]  /*7fb0*/  CS2R R8, SRZ ;  /* 0x0000000000087805 */ /* 0x002fe4000001ff00 */
[----:B------:R-:W-:Y:S02]  /*7fc0*/  CS2R R10, SRZ ;  /* 0x00000000000a7805 */ /* 0x000fe4000001ff00 */
[----:B------:R-:W-:Y:S02]  /*7fd0*/  ISETP.GE.AND P0, PT, R0, R55, PT ;  /* 0x000000370000720c */ /* 0x000fe40003f06270 */
[----:B-----5:R-:W-:-:S04]  /*7fe0*/  LEA.HI R2, R3, R3, RZ, 0x1 ;  /* 0x0000000303027211 */ /* 0x020fc800078f08ff */
[----:B------:R-:W-:-:S05]  /*7ff0*/  LOP3.LUT R2, R2, 0xfffffffe, RZ, 0xc0, !PT ;  /* 0xfffffffe02027812 */ /* 0x000fca00078ec0ff */
[----:B------:R-:W-:Y:S01]  /*8000*/  IMAD.IADD R0, R3, 0x1, -R2 ;  /* 0x0000000103007824 */ /* 0x000fe200078e0a02 */
[----:B------:R-:W-:-:S04]  /*8010*/  CS2R R2, SRZ ;  /* 0x0000000000027805 */ /* 0x000fc8000001ff00 */
[----:B------:R-:W-:Y:S01]  /*8020*/  SHF.L.U32 R13, R0, 0x1f, RZ ;  /* 0x0000001f000d7819 */ /* 0x000fe200000006ff */
[----:B------:R-:W-:Y:S06]  /*8030*/  @P0 BRA `(.L_x_12975) ;  /* 0x0000000000540947 */ /* 0x000fec0003800000 */
[----:B------:R-:W4:Y:S01]  /*8040*/  LDL R6, [R1+0x448] ;  /* 0x0004480001067983 */ /* 0x000f220000100800 */
[----:B------:R-:W-:Y:S01]  /*8050*/  ULDC UR4, c[0x0][0x3f4] ;  /* 0x0000fd0000047ab9 */ /* 0x000fe20000000800 */
[----:B------:R-:W-:Y:S02]  /*8060*/  CS2R R8, SRZ ;  /* 0x0000000000087805 */ /* 0x000fe4000001ff00 */
[----:B------:R-:W-:Y:S02]  /*8070*/  ISETP.GE.AND P3, PT, R159, UR4, PT ;  /* 0x000000049f007c0c */ /* 0x000fe4000bf66270 */
[----:B------:R-:W-:Y:S01]  /*8080*/  ISETP.GE.AND P2, PT, R154, UR4, PT ;  /* 0x000000049a007c0c */ /* 0x000fe2000bf46270 */
[----:B---3--:R-:W-:Y:S01]  /*8090*/  IMAD.MOV.U32 R15, RZ, RZ, R7 ;  /* 0x000000ffff0f7224 */ /* 0x008fe200078e0007 */
[----:B------:R-:W-:-:S09]  /*80a0*/  CS2R R10, SRZ ;  /* 0x00000000000a7805 */ /* 0x000fd2000001ff00 */
[----:B------:R-:W-:Y:S02]  /*80b0*/  @!P3 IMAD.SHL.U32 R3, R159, 0x2, RZ ;  /* 0x000000029f03b824 */ /* 0x000fe400078e00ff */
[----:B0-2---:R-:W-:-:S03]  /*80c0*/  @!P2 IMAD.WIDE R60, R154, 0x2, R4 ;  /* 0x000000029a3ca825 */ /* 0x005fc600078e0204 */
[-C--:B------:R-:W-:Y:S02]  /*80d0*/  @!P3 IADD3 R4, P0, R4, R3.reuse, RZ ;  /* 0x000000030404b210 */ /* 0x080fe40007f1e0ff */
[----:B------:R-:W-:Y:S01]  /*80e0*/  CS2R R20, SRZ ;  /* 0x0000000000147805 */ /* 0x000fe2000001ff00 */
[----:B------:R1:W5:Y:S01]  /*80f0*/  @!P2 LD.E.64 R8, desc[UR44][R60.64] ;  /* 0x0000002c3c08a980 */ /* 0x000362000c101b00 */
[----:B----4-:R-:W-:Y:S02]  /*8100*/  @!P3 SHF.L.U64.HI R0, R159, 0x1, R6 ;  /* 0x000000019f00b819 */ /* 0x010fe40000010206 */
[----:B------:R-:W-:Y:S02]  /*8110*/  @!P3 IADD3 R6, P1, R14, R3, RZ ;  /* 0x000000030e06b210 */ /* 0x000fe40007f3e0ff */
[----:B------:R-:W-:Y:S01]  /*8120*/  CS2R R2, SRZ ;  /* 0x0000000000027805 */ /* 0x000fe2000001ff00 */
[----:B------:R-:W-:-:S04]  /*8130*/  @!P2 IMAD.WIDE R14, R154, 0x2, R14 ;  /* 0x000000029a0ea825 */ /* 0x000fc800078e020e */
[--C-:B------:R-:W-:Y:S01]  /*8140*/  @!P3 IMAD.X R5, R5, 0x1, R0.reuse, P0 ;  /* 0x000000010505b824 */ /* 0x100fe200000e0600 */
[----:B------:R1:W5:Y:S01]  /*8150*/  @!P2 LD.E.64 R10, desc[UR44][R14.64] ;  /* 0x0000002c0e0aa980 */ /* 0x000362000c101b00 */
[----:B------:R-:W-:-:S03]  /*8160*/  @!P3 IMAD.X R7, R7, 0x1, R0, P1 ;  /* 0x000000010707b824 */ /* 0x000fc600008e0600 */
[----:B------:R1:W5:Y:S04]  /*8170*/  @!P3 LD.E.64 R20, desc[UR44][R4.64] ;  /* 0x0000002c0414b980 */ /* 0x000368000c101b00 */
[----:B------:R1:W5:Y:S02]  /*8180*/  @!P3 LD.E.64 R2, desc[UR44][R6.64] ;  /* 0x0000002c0602b980 */ /* 0x000364000c101b00 */
.L_x_12975:
[----:B------:R-:W-:Y:S05]  /*8190*/  BSYNC B1 ;  /* 0x0000000000017941 */ /* 0x000fea0003800000 */
.L_x_12974:
[----:B------:R-:W0:Y:S01]  /*81a0*/  SYNCS.PHASECHK.TRANS64.TRYWAIT P0, [R148+URZ+0x32400], R13 ;  /* 0x0324000d940075a7 */ /* 0x000e22000800017f */
[----:B------:R-:W-:Y:S04]  /*81b0*/  BSSY B1, `(.L_x_12976) ;  /* 0x0000002000017945 */ /* 0x000fe80003800000 */
[----:B0-----:R-:W-:Y:S05]  /*81c0*/  @!P0 BRA `(.L_x_12977) ;  /* 0x000002ec006c8947 */ /* 0x001fea0003800000 */
.L_x_13289:
[----:B------:R-:W-:Y:S05]  /*81d0*/  BSYNC B1 ;  /* 0x0000000000017941 */ /* 0x000fea0003800000 */
.L_x_12976:
[----:B-1----:R-:W2:Y:S04]  /*81e0*/  LDL R4, [R1+0x44c] ;  /* 0x00044c0001047983 */ /* 0x002ea80000100800 */
[----:B------:R-:W4:Y:S04]  /*81f0*/  LDL R0, [R1+0x460] ;  /* 0x0004600001007983 */ /* 0x000f280000100800 */
[----:B------:R-:W4:Y:S01]  /*8200*/  LDL R6, [R1+0x50] ;  /* 0x0000500001067983 */ /* 0x000f220000100800 */
[----:B---3-5:R-:W-:Y:S01]  /*8210*/  IMAD.MOV.U32 R7, RZ, RZ, R8 ;  /* 0x000000ffff077224 */ /* 0x028fe200078e0008 */
[----:B------:R-:W-:Y:S01]  /*8220*/  BSSY B1, `(.L_x_12978) ;  /* 0x000007c000017945 */ /* 0x000fe20003800000 */
[----:B--2---:R-:W-:Y:S01]  /*8230*/  LOP3.LUT P0, RZ, R4, 0x4, RZ, 0xc0, !PT ;  /* 0x0000000404ff7812 */ /* 0x004fe2000780c0ff */
[----:B----4-:R-:W-:-:S04]  /*8240*/  IMAD.IADD R5, R198, 0x1, R0 ;  /* 0x00000001c6057824 */ /* 0x010fc800078e0200 */
[----:B------:R-:W-:Y:S02]  /*8250*/  IMAD R12, R5, 0x2, R148 ;  /* 0x00000002050c7824 */ /* 0x000fe400078e0294 */
[----:B------:R-:W-:Y:S02]  /*8260*/  IMAD.MOV.U32 R5, RZ, RZ, R20 ;  /* 0x000000ffff057224 */ /* 0x000fe400078e0014 */
[C---:B------:R-:W-:Y:S02]  /*8270*/  VIADD R4, R12.reuse, 0x18400 ;  /* 0x000184000c047836 */ /* 0x040fe40000000000 */
[----:B------:R-:W-:Y:S01]  /*8280*/  VIADD R0, R12, 0x18440 ;  /* 0x000184400c007836 */ /* 0x000fe20000000000 */
[----:B------:R-:W-:Y:S01]  /*8290*/  PRMT R13, R5, 0x5410, R7 ;  /* 0x00005410050d7816 */ /* 0x000fe20000000007 */
[----:B------:R-:W-:Y:S02]  /*82a0*/  @P0 VIADD R0, R4, 0xffffffc0 ;  /* 0xffffffc004000836 */ /* 0x000fe40000000000 */
[----:B------:R-:W-:-:S02]  /*82b0*/  IMAD R4, R6, -0x80, R55 ;  /* 0xffffff8006047824 */ /* 0x000fc400078e0237 */
[----:B------:R-:W-:Y:S02]  /*82c0*/  IMAD.MOV.U32 R6, RZ, RZ, R21 ;  /* 0x000000ffff067224 */ /* 0x000fe400078e0015 */
[----:B------:R-:W-:Y:S01]  /*82d0*/  IMAD.MOV.U32 R5, RZ, RZ, R9 ;  /* 0x000000ffff057224 */ /* 0x000fe200078e0009 */
[----:B------:R-:W-:Y:S01]  /*82e0*/  VIMNMX R55, R4, 0x80, PT ;  /* 0x0000008004377848 */ /* 0x000fe20003fe0100 */
[----:B------:R-:W-:Y:S01]  /*82f0*/  IMAD.MOV.U32 R4, RZ, RZ, R2 ;  /* 0x000000ffff047224 */ /* 0x000fe200078e0002 */
[----:B------:R-:W-:Y:S01]  /*8300*/  PRMT R14, R6, 0x7610, R14 ;  /* 0x00007610060e7816 */ /* 0x000fe2000000000e */
[----:B------:R-:W-:Y:S01]  /*8310*/  IMAD.MOV.U32 R6, RZ, RZ, R10 ;  /* 0x000000ffff067224 */ /* 0x000fe200078e000a */
[----:B------:R-:W-:Y:S01]  /*8320*/  ISETP.GE.AND P0, PT, R156, R55, PT ;  /* 0x000000379c00720c */ /* 0x000fe20003f06270 */
[----:B------:R-:W-:Y:S01]  /*8330*/  IMAD.MOV.U32 R7, RZ, RZ, R11 ;  /* 0x000000ffff077224 */ /* 0x000fe200078e000b */
[----:B------:R-:W-:Y:S01]  /*8340*/  PRMT R71, R5, 0x7610, R71 ;  /* 0x0000761005477816 */ /* 0x000fe20000000047 */
[----:B------:R-:W-:Y:S01]  /*8350*/  IMAD.MOV.U32 R5, RZ, RZ, R3 ;  /* 0x000000ffff057224 */ /* 0x000fe200078e0003 */
[----:B------:R-:W-:-:S02]  /*8360*/  PRMT R28, R4, 0x7610, R28 ;  /* 0x00007610041c7816 */ /* 0x000fc4000000001c */
[----:B------:R-:W-:Y:S02]  /*8370*/  PRMT R74, R6, 0x7610, R74 ;  /* 0x00007610064a7816 */ /* 0x000fe4000000004a */
[----:B------:R-:W-:Y:S02]  /*8380*/  PRMT R15, R5, 0x7610, R15 ;  /* 0x00007610050f7816 */ /* 0x000fe4000000000f */
[----:B------:R-:W-:-:S03]  /*8390*/  PRMT R75, R7, 0x7610, R75 ;  /* 0x00007610074b7816 */ /* 0x000fc6000000004b */
        /* <DEDUP_REMOVED lines=9> */
[----:B------:R-:W-:Y:S02]  /*8430*/  SHF.R.U64 R63, R56, 0x10, R57 ;  /* 0x00000010383f7819 */ /* 0x000fe40000001239 */
[----:B------:R-:W-:Y:S02]  /*8440*/  PRMT R64, R65, 0x5432, R64 ;  /* 0x0000543241407816 */ /* 0x000fe40000000040 */
[----:B------:R-:W-:Y:S02]  /*8450*/  SHF.R.U64 R60, R58, 0x10, R59 ;  /* 0x000000103a3c7819 */ /* 0x000fe4000000123b */
        /* <DEDUP_REMOVED lines=40> */
.L_x_12981:
[----:B------:R-:W-:Y:S05]  /*86e0*/  BSYNC B2 ;  /* 0x0000000000027941 */ /* 0x000fea0003800000 */
.L_x_12980:
[----:B------:R-:W-:Y:S05]  /*86f0*/  @P1 BRA `(.L_x_12979) ;  /* 0x0000000000b81947 */ /* 0x000fea0003800000 */
[----:B0-----:R-:W0:Y:S01]  /*8700*/  LDS.128 R4, [R0] ;  /* 0x0000000000047984 */ /* 0x001e220000000c00 */
[----:B------:R-:W-:Y:S02]  /*8710*/  SHF.R.U32.HI R60, RZ, 0x10, R25 ;  /* 0x00000010ff3c7819 */ /* 0x000fe40000011619 */
[----:B------:R-:W-:Y:S02]  /*8720*/  SHF.R.U32.HI R57, RZ, 0x10, R27 ;  /* 0x00000010ff397819 */ /* 0x000fe4000001161b */
[C---:B------:R-:W-:Y:S02]  /*8730*/  PRMT R60, R68.reuse, 0x5432, R60 ;  /* 0x00005432443c7816 */ /* 0x040fe4000000003c */
        /* <DEDUP_REMOVED lines=42> */
.L_x_12979:
[----:B------:R-:W-:Y:S05]  /*89e0*/  BSYNC B1 ;  /* 0x0000000000017941 */ /* 0x000fea0003800000 */
.L_x_12978:
        /* <DEDUP_REMOVED lines=20> */
[C---:B0-----:R-:W-:Y:S01]  /*8b30*/  LOP3.LUT R9, R6.reuse, 0xffff0000, RZ, 0xc0, !PT ;  /* 0xffff000006097812 */ /* 0x041fe200078ec0ff */
        /* <DEDUP_REMOVED lines=32> */
.L_x_12984:
[----:B------:R-:W-:Y:S05]  /*8d40*/  BSYNC B1 ;  /* 0x0000000000017941 */ /* 0x000fea0003800000 */
.L_x_12983:
        /* <DEDUP_REMOVED lines=10> */
[----:B------:R-:W-:Y:S01]  /*8df0*/  PRMT R28, R28, 0x5410, R9 ;  /* 0x000054101c1c7816 */ /* 0x000fe20000000009 */
        /* <DEDUP_REMOVED lines=20> */
[----:B------:R-:W-:Y:S01]  /*8f40*/  FFMA.FTZ R20, R9, R14, -R20 ;  /* 0x0000000e09147223 */ /* 0x000fe20000010814 */
        /* <DEDUP_REMOVED lines=16> */
.L_x_12969:
        /* <DEDUP_REMOVED lines=17> */
[----:B------:R-:W-:-:S04]  /*9160*/  IMAD.WIDE.U32 R2, R7, UR4, R2 ;  /* 0x0000000407027c25 */ /* 0x000fc8000f8e0002 */
[C---:B------:R-:W-:Y:S01]  /*9170*/  IMAD R9, R7.reuse, UR5, R8 ;  /* 0x0000000507097c24 */ /* 0x040fe2000f8e0208 */
[----:B------:R-:W-:Y:S01]  /*9180*/  ULDC.64 UR4, c[0x0][0x3e8] ;  /* 0x0000fa0000047ab9 */ /* 0x000fe20000000a00 */
        /* <DEDUP_REMOVED lines=21> */
[----:B--2---:R-:W-:Y:S01]  /*92e0*/  @!P1 IMAD.X R7, R2, 0x1, R21, P2 ;  /* 0x0000000102079824 */ /* 0x004fe200010e0615 */
[----:B---3--:R-:W-:-:S04]  /*92f0*/  @!P1 IADD3 R14, P2, R14, R5, RZ ;  /* 0x000000050e0e9210 */ /* 0x008fc80007f5e0ff */
        /* <DEDUP_REMOVED lines=16> */
[----:B------:R-:W-:Y:S01]  /*9400*/  PRMT R28, R28, 0x5410, R2 ;  /* 0x000054101c1c7816 */ /* 0x000fe20000000002 */
[----:B---3--:R-:W-:Y:S01]  /*9410*/  @!P1 IMAD.MOV.U32 R20, RZ, RZ, R4 ;  /* 0x000000ffff149224 */ /* 0x008fe200078e0004 */
[----:B------:R-:W-:Y:S02]  /*9420*/  PRMT R62, R62, 0x5410, R3 ;  /* 0x000054103e3e7816 */ /* 0x000fe40000000003 */
[----:B------:R-:W-:Y:S01]  /*9430*/  CS2R R2, SRZ ;  /* 0x0000000000027805 */ /* 0x000fe2000001ff00 */
[----:B------:R-:W-:-:S02]  /*9440*/  @!P1 IMAD.MOV.U32 R21, RZ, RZ, R5 ;  /* 0x000000ffff159224 */ /* 0x000fc400078e0005 */
[----:B------:R-:W-:Y:S02]  /*9450*/  @!P1 IMAD.MOV.U32 R59, RZ, RZ, R9 ;  /* 0x000000ffff3b9224 */ /* 0x000fe400078e0009 */
[----:B------:R-:W-:Y:S02]  /*9460*/  @!P1 IMAD.MOV.U32 R2, RZ, RZ, R6 ;  /* 0x000000ffff029224 */ /* 0x000fe400078e0006 */
[----:B------:R-:W-:Y:S02]  /*9470*/  @!P1 IMAD.MOV.U32 R3, RZ, RZ, R7 ;  /* 0x000000ffff039224 */ /* 0x000fe400078e0007 */
        /* <DEDUP_REMOVED lines=12> */
[----:B01--4-:R-:W-:-:S07]  /*9540*/  PRMT R66, R66, 0x5410, R5 ;  /* 0x0000541042427816 */ /* 0x013fce0000000005 */
.L_x_13299:
        /* <DEDUP_REMOVED lines=24> */
.L_x_12987:
[----:B------:R-:W-:Y:S05]  /*96d0*/  BSYNC B1 ;  /* 0x0000000000017941 */ /* 0x000fea0003800000 */
.L_x_12986:
[----:B------:R-:W0:Y:S01]  /*96e0*/  SYNCS.PHASECHK.TRANS64.TRYWAIT P1, [R148+URZ+0x32400], R13 ;  /* 0x0324000d940075a7 */ /* 0x000e22000802017f */
[----:B------:R-:W-:Y:S04]  /*96f0*/  BSSY B1, `(.L_x_12988) ;  /* 0x0000002000017945 */ /* 0x000fe80003800000 */
[----:B0-----:R-:W-:Y:S05]  /*9700*/  @!P1 BRA `(.L_x_12989) ;  /* 0x000002dc00a09947 */ /* 0x001fea0003800000 */
.L_x_13300:
[----:B------:R-:W-:Y:S05]  /*9710*/  BSYNC B1 ;  /* 0x0000000000017941 */ /* 0x000fea0003800000 */
.L_x_12988:
[----:B------:R-:W2:Y:S01]  /*9720*/  LDL R0, [R1+0x50] ;  /* 0x0000500001007983 */ /* 0x000ea20000100800 */
[----:B-----5:R-:W-:Y:S01]  /*9730*/  IMAD.MOV.U32 R12, RZ, RZ, R6 ;  /* 0x000000ffff0c7224 */ /* 0x020fe200078e0006 */
[----:B------:R-:W-:Y:S01]  /*9740*/  BSSY B1, `(.L_x_12990) ;  /* 0x0000078000017945 */ /* 0x000fe20003800000 */
[----:B------:R-:W-:Y:S02]  /*9750*/  IMAD.MOV.U32 R14, RZ, RZ, R7 ;  /* 0x000000ffff0e7224 */ /* 0x000fe400078e0007 */
[----:B------:R-:W-:Y:S02]  /*9760*/  IMAD.MOV.U32 R15, RZ, RZ, R11 ;  /* 0x000000ffff0f7224 */ /* 0x000fe400078e000b */
[----:B------:R-:W-:Y:S02]  /*9770*/  IMAD.MOV.U32 R64, RZ, RZ, R8 ;  /* 0x000000ffff407224 */ /* 0x000fe400078e0008 */
[----:B------:R-:W-:Y:S01]  /*9780*/  IMAD.MOV.U32 R65, RZ, RZ, R9 ;  /* 0x000000ffff417224 */ /* 0x000fe200078e0009 */
[----:B------:R-:W-:Y:S01]  /*9790*/  PRMT R62, R15, 0x7610, R62 ;  /* 0x000076100f3e7816 */ /* 0x000fe2000000003e */
[--C-:B--2---:R-:W-:Y:S01]  /*97a0*/  IMAD R0, R0, -0x80, R55.reuse ;  /* 0xffffff8000007824 */ /* 0x104fe200078e0237 */
[----:B------:R-:W-:Y:S01]  /*97b0*/  PRMT R55, R14, 0x7610, R55 ;  /* 0x000076100e377816 */ /* 0x000fe20000000037 */
[----:B------:R-:W-:-:S03]  /*97c0*/  IMAD.MOV.U32 R14, RZ, RZ, R10 ;  /* 0x000000ffff0e7224 */ /* 0x000fc600078e000a */
[----:B0-----:R-:W-:Y:S02]  /*97d0*/  VIMNMX R13, R0, 0x80, PT ;  /* 0x00000080000d7848 */ /* 0x001fe40003fe0100 */
[----:B------:R-:W-:Y:S01]  /*97e0*/  PRMT R0, R12, 0x7610, R0 ;  /* 0x000076100c007816 */ /* 0x000fe20000000000 */
[----:B------:R-:W-:Y:S01]  /*97f0*/  IMAD.MOV.U32 R12, RZ, RZ, R4 ;  /* 0x000000ffff0c7224 */ /* 0x000fe200078e0004 */
[-C--:B------:R-:W-:Y:S02]  /*9800*/  ISETP.GE.OR P1, PT, R156, R13.reuse, P0 ;  /* 0x0000000d9c00720c */ /* 0x080fe40000726670 */
[----:B------:R-:W-:Y:S01]  /*9810*/  ISETP.GE.OR P0, PT, R166, R13, P0 ;  /* 0x0000000da600720c */ /* 0x000fe20000706670 */
[----:B------:R-:W-:Y:S01]  /*9820*/  IMAD.MOV.U32 R13, RZ, RZ, R5 ;  /* 0x000000ffff0d7224 */ /* 0x000fe200078e0005 */
[----:B------:R-:W-:Y:S02]  /*9830*/  PRMT R67, R12, 0x7610, R67 ;  /* 0x000076100c437816 */ /* 0x000fe40000000043 */
[----:B------:R-:W-:-:S02]  /*9840*/  PRMT R63, R14, 0x7610, R63 ;  /* 0x000076100e3f7816 */ /* 0x000fc4000000003f */
[----:B------:R-:W-:-:S05]  /*9850*/  PRMT R66, R13, 0x7610, R66 ;  /* 0x000076100d427816 */ /* 0x000fca0000000042 */
        /* <DEDUP_REMOVED lines=9> */
[----:B------:R-:W-:Y:S01]  /*98f0*/  SHF.R.U64 R68, R56, 0x10, R57 ;  /* 0x0000001038447819 */ /* 0x000fe20000001239 */
[----:B------:R-:W-:Y:S01]  /*9900*/  IMAD.IADD R25, R198, 0x1, R15 ;  /* 0x00000001c6197824 */ /* 0x000fe200078e020f */
[----:B------:R-:W-:Y:S01]  /*9910*/  PRMT R71, R77, 0x5410, R71 ;  /* 0x000054104d477816 */ /* 0x000fe20000000047 */
[--C-:B------:R-:W-:Y:S01]  /*9920*/  IMAD R80, R13, 0x2, R148.reuse ;  /* 0x000000020d507824 */ /* 0x100fe200078e0294 */
[----:B------:R-:W-:Y:S01]  /*9930*/  SHF.R.U32.HI R69, RZ, 0x10, R59 ;  /* 0x00000010ff457819 */ /* 0x000fe2000001163b */
[----:B------:R-:W-:Y:S01]  /*9940*/  IMAD R82, R25, 0x2, R148 ;  /* 0x0000000219527824 */ /* 0x000fe200078e0294 */
[----:B------:R-:W-:-:S02]  /*9950*/  SHF.R.U32.HI R74, RZ, 0x10, R21 ;  /* 0x00000010ff4a7819 */ /* 0x000fc40000011615 */
[----:B------:R-:W0:Y:S01]  /*9960*/  LDS.128 R12, [R80+0x18400] ;  /* 0x01840000500c7984 */ /* 0x000e220000000c00 */
[C---:B------:R-:W-:Y:S01]  /*9970*/  PRMT R59, R28.reuse, 0x5410, R75 ;  /* 0x000054101c3b7816 */ /* 0x040fe2000000004b */
[----:B------:R-:W-:Y:S01]  /*9980*/  IMAD.U32 R75, R71, 0x10000, RZ ;  /* 0x00010000474b7824 */ /* 0x000fe200078e00ff */
[----:B------:R-:W-:Y:S01]  /*9990*/  PRMT R68, R28, 0x5432, R68 ;  /* 0x000054321c447816 */ /* 0x000fe20000000044 */
[----:B------:R-:W1:Y:S01]  /*99a0*/  LDS.128 R24, [R82+0x18400] ;  /* 0x0184000052187984 */ /* 0x000e620000000c00 */
[--C-:B------:R-:W-:Y:S02]  /*99b0*/  SHF.R.U32.HI R78, RZ, 0x10, R3.reuse ;  /* 0x00000010ff4e7819 */ /* 0x100fe40000011603 */
[----:B------:R-:W-:Y:S02]  /*99c0*/  SHF.R.U64 R76, R2, 0x10, R3 ;  /* 0x00000010024c7819 */ /* 0x000fe40000001203 */
[----:B------:R-:W-:Y:S01]  /*99d0*/  PRMT R60, R60, 0x5410, R69 ;  /* 0x000054103c3c7816 */ /* 0x000fe20000000045 */
[----:B------:R-:W-:Y:S01]  /*99e0*/  IMAD.U32 R69, R59, 0x10000, RZ ;  /* 0x000100003b457824 */ /* 0x000fe200078e00ff */
[----:B------:R-:W-:-:S02]  /*99f0*/  PRMT R74, R67, 0x5432, R74 ;  /* 0x00005432434a7816 */ /* 0x000fc4000000004a */
[----:B------:R-:W-:Y:S02]  /*9a00*/  SHF.R.U32.HI R70, RZ, 0x10, R57 ;  /* 0x00000010ff467819 */ /* 0x000fe40000011639 */
[----:B------:R-:W-:Y:S01]  /*9a10*/  PRMT R78, R66, 0x5432, R78 ;  /* 0x00005432424e7816 */ /* 0x000fe2000000004e */
[----:B------:R-:W-:Y:S01]  /*9a20*/  IMAD.U32 R77, R74, 0x10000, RZ ;  /* 0x000100004a4d7824 */ /* 0x000fe200078e00ff */
[----:B------:R-:W-:Y:S02]  /*9a30*/  PRMT R70, R62, 0x5432, R70 ;  /* 0x000054323e467816 */ /* 0x000fe40000000046 */
[----:B------:R-:W-:Y:S02]  /*9a40*/  LOP3.LUT R71, R71, 0xffff0000, RZ, 0xc0, !PT ;  /* 0xffff000047477812 */ /* 0x000fe400078ec0ff */
[----:B------:R-:W-:Y:S02]  /*9a50*/  LOP3.LUT R59, R59, 0xffff0000, RZ, 0xc0, !PT ;  /* 0xffff00003b3b7812 */ /* 0x000fe400078ec0ff */
[----:B------:R-:W-:-:S02]  /*9a60*/  LOP3.LUT R74, R74, 0xffff0000, RZ, 0xc0, !PT ;  /* 0xffff00004a4a7812 */ /* 0x000fc400078ec0ff */
        /* <DEDUP_REMOVED lines=14> */
[----:B------:R-:W-:Y:S02]  /*9b50*/  IMAD.U32 R69, R60, 0x10000, RZ ;  /* 0x000100003c457824 */ /* 0x000fe400078e00ff */
[----:B------:R-:W-:Y:S01]  /*9b60*/  FFMA.FTZ R81, R2, R75, R81 ;  /* 0x0000004b02517223 */ /* 0x000fe20000010051 */
[----:B------:R-:W-:Y:S01]  /*9b70*/  IMAD.U32 R28, R78, 0x10000, RZ ;  /* 0x000100004e1c7824 */ /* 0x000fe200078e00ff */
[----:B------:R-:W-:Y:S01]  /*9b80*/  LOP3.LUT R60, R60, 0xffff0000, RZ, 0xc0, !PT ;  /* 0xffff00003c3c7812 */ /* 0x000fe200078ec0ff */
[----:B------:R-:W-:Y:S02]  /*9b90*/  IMAD.U32 R2, R70, 0x10000, RZ ;  /* 0x0001000046027824 */ /* 0x000fe400078e00ff */
[----:B------:R-:W-:Y:S01]  /*9ba0*/  FMUL.FTZ R75, R56, R69 ;  /* 0x00000045384b7220 */ /* 0x000fe20000410000 */
[----:B------:R-:W-:-:S02]  /*9bb0*/  IMAD.U32 R21, R15, 0x10000, RZ ;  /* 0x000100000f157824 */ /* 0x000fc400078e00ff */
[----:B------:R-:W-:Y:S01]  /*9bc0*/  FMUL.FTZ R56, R58, R28 ;  /* 0x0000001c3a387220 */ /* 0x000fe20000410000 */
[----:B------:R-:W-:Y:S01]  /*9bd0*/  FFMA.FTZ R83, R20, R69, -R83 ;  /* 0x0000004514537223 */ /* 0x000fe20000010853 */
[-C--:B------:R-:W-:Y:S01]  /*9be0*/  FMUL.FTZ R69, R58, R2.reuse ;  /* 0x000000023a457220 */ /* 0x080fe20000410000 */
[----:B------:R-:W-:Y:S01]  /*9bf0*/  FFMA.FTZ R75, R20, R77, R75 ;  /* 0x0000004d144b7223 */ /* 0x000fe2000001004b */
[C---:B------:R-:W-:Y:S01]  /*9c00*/  FFMA.FTZ R58, R21.reuse, R2, -R56 ;  /* 0x00000002153a7223 */ /* 0x040fe20000010838 */
[C---:B------:R-:W-:Y:S01]  /*9c10*/  FMUL.FTZ R2, R24.reuse, R71 ;  /* 0x0000004718027220 */ /* 0x040fe20000410000 */
[----:B------:R-:W-:Y:S01]  /*9c20*/  FFMA.FTZ R69, R21, R28, R69 ;  /* 0x0000001c15457223 */ /* 0x000fe20000010045 */
[-C--:B------:R-:W-:Y:S01]  /*9c30*/  FMUL.FTZ R28, R24, R59.reuse ;  /* 0x0000003b181c7220 */ /* 0x080fe20000410000 */
[----:B------:R-:W-:Y:S01]  /*9c40*/  FMUL.FTZ R21, R25, R74 ;  /* 0x0000004a19157220 */ /* 0x000fe20000410000 */
[----:B------:R-:W-:Y:S01]  /*9c50*/  FFMA.FTZ R24, R3, R59, -R2 ;  /* 0x0000003b03187223 */ /* 0x000fe20000010802 */
[----:B------:R-:W-:Y:S01]  /*9c60*/  FMUL.FTZ R25, R25, R60 ;  /* 0x0000003c19197220 */ /* 0x000fe20000410000 */
[----:B------:R-:W-:-:S02]  /*9c70*/  IMAD.U32 R57, R26, 0x10000, RZ ;  /* 0x000100001a397824 */ /* 0x000fc400078e00ff */
[----:B------:R-:W-:Y:S01]  /*9c80*/  FFMA.FTZ R60, R12, R60, -R21 ;  /* 0x0000003c0c3c7223 */ /* 0x000fe20000010815 */
[----:B------:R-:W-:Y:S02]  /*9c90*/  IMAD.U32 R20, R76, 0x10000, RZ ;  /* 0x000100004c147824 */ /* 0x000fe400078e00ff */
[----:B------:R-:W-:Y:S01]  /*9ca0*/  FFMA.FTZ R74, R12, R74, R25 ;  /* 0x0000004a0c4a7223 */ /* 0x000fe20000010019 */
[----:B------:R-:W-:Y:S01]  /*9cb0*/  IMAD.U32 R2, R68, 0x10000, RZ ;  /* 0x0001000044027824 */ /* 0x000fe200078e00ff */
[----:B------:R-:W-:Y:S01]  /*9cc0*/  LOP3.LUT R26, R26, 0xffff0000, RZ, 0xc0, !PT ;  /* 0xffff00001a1a7812 */ /* 0x000fe200078ec0ff */
[----:B------:R-:W-:Y:S01]  /*9cd0*/  IMAD.U32 R13, R14, 0x10000, RZ ;  /* 0x000100000e0d7824 */ /* 0x000fe200078e00ff */
[----:B------:R-:W-:Y:S01]  /*9ce0*/  LOP3.LUT R27, R27, 0xffff0000, RZ, 0xc0, !PT ;  /* 0xffff00001b1b7812 */ /* 0x000fe200078ec0ff */
[----:B------:R-:W-:Y:S01]  /*9cf0*/  FFMA.FTZ R28, R3, R71, R28 ;  /* 0x00000047031c7223 */ /* 0x000fe2000001001c */
[C---:B------:R-:W-:Y:S01]  /*9d00*/  FMUL.FTZ R56, R57.reuse, R20 ;  /* 0x0000001439387220 */ /* 0x040fe20000410000 */
[----:B------:R-:W-:Y:S01]  /*9d10*/  FMUL.FTZ R12, R57, R2 ;  /* 0x00000002390c7220 */ /* 0x000fe20000410000 */
[----:B------:R-:W-:-:S02]  /*9d20*/  LOP3.LUT R21, R76, 0xffff0000, RZ, 0xc0, !PT ;  /* 0xffff00004c157812 */ /* 0x000fc400078ec0ff */
        /* <DEDUP_REMOVED lines=9> */
[-C--:B------:R-:W-:Y:S01]  /*9dc0*/  FMUL.FTZ R26, R26, R3.reuse ;  /* 0x000000031a1a7220 */ /* 0x080fe20000410000 */
[-C--:B------:R-:W-:Y:S01]  /*9dd0*/  FMUL.FTZ R25, R27, R70.reuse ;  /* 0x000000461b197220 */ /* 0x080fe20000410000 */
[----:B------:R-:W-:Y:S01]  /*9de0*/  FFMA.FTZ R3, R14, R3, -R13 ;  /* 0x000000030e037223 */ /* 0x000fe2000001080d */
[----:B------:R-:W-:Y:S01]  /*9df0*/  F2FP.BF16.F32.PACK_AB R12, R24, R79 ;  /* 0x0000004f180c723e */ /* 0x000fe200000010ff */
[C---:B------:R-:W-:Y:S01]  /*9e00*/  FFMA.FTZ R27, R15.reuse, R70, -R2 ;  /* 0x000000460f1b7223 */ /* 0x040fe20000010802 */
        /* <DEDUP_REMOVED lines=11> */
.L_x_12991:
[----:B------:R-:W-:Y:S05]  /*9ec0*/  BSYNC B1 ;  /* 0x0000000000017941 */ /* 0x000fea0003800000 */
.L_x_12990:
[----:B------:R-:W-:Y:S02]  /*9ed0*/  PRMT R0, R0, 0x5410, R64 ;  /* 0x0000541000007816 */ /* 0x000fe40000000040 */
[----:B------:R-:W-:Y:S01]  /*9ee0*/  PRMT R57, R57, 0x5410, R65 ;  /* 0x0000541039397816 */ /* 0x000fe20000000041 */
[----:B------:R-:W-:Y:S06]  /*9ef0*/  @P0 BRA `(.L_x_12982) ;  /* 0x0000000400880947 */ /* 0x000fec0003800000 */
[----:B------:R-:W2:Y:S01]  /*9f00*/  LDL R60, [R1+0x458] ;  /* 0x00045800013c7983 */ /* 0x000ea20000100800 */
[----:B------:R-:W-:Y:S01]  /*9f10*/  IMAD.IADD R2, R22, 0x1, R61 ;  /* 0x0000000116027824 */ /* 0x000fe200078e023d */
[----:B------:R-:W-:Y:S02]  /*9f20*/  SHF.R.U64 R28, R8, 0x10, R9 ;  /* 0x00000010081c7819 */ /* 0x000fe40000001209 */
[----:B------:R-:W-:Y:S02]  /*9f30*/  SHF.R.U64 R4, R4, 0x10, R5 ;  /* 0x0000001004047819 */ /* 0x000fe40000001205 */
[----:B------:R-:W-:Y:S02]  /*9f40*/  LOP3.LUT R2, R199, 0x38, R2, 0xf8, !PT ;  /* 0x00000038c7027812 */ /* 0x000fe400078ef802 */
[----:B------:R-:W-:Y:S02]  /*9f50*/  PRMT R28, R0, 0x5432, R28 ;  /* 0x00005432001c7816 */ /* 0x000fe4000000001c */
[----:B------:R-:W-:-:S02]  /*9f60*/  LOP3.LUT R3, R2, R207, RZ, 0x3c, !PT ;  /* 0x000000cf02037212 */ /* 0x000fc400078e3cff */
[----:B------:R-:W-:Y:S02]  /*9f70*/  SHF.R.U32.HI R21, RZ, 0x10, R5 ;  /* 0x00000010ff157819 */ /* 0x000fe40000011605 */
[----:B------:R-:W-:Y:S01]  /*9f80*/  SHF.R.U32.HI R56, RZ, 0x10, R9 ;  /* 0x00000010ff387819 */ /* 0x000fe20000011609 */
[----:B------:R-:W-:Y:S01]  /*9f90*/  IMAD.IADD R3, R208, 0x1, R3 ;  /* 0x00000001d0037824 */ /* 0x000fe200078e0203 */
[----:B------:R-:W-:Y:S02]  /*9fa0*/  PRMT R67, R67, 0x5410, R4 ;  /* 0x0000541043437816 */ /* 0x000fe40000000004 */
[----:B------:R-:W-:Y:S01]  /*9fb0*/  SHF.R.U64 R2, R10, 0x10, R11 ;  /* 0x000000100a027819 */ /* 0x000fe2000000120b */
[----:B------:R-:W-:Y:S01]  /*9fc0*/  IMAD R3, R3, 0x2, R148 ;  /* 0x0000000203037824 */ /* 0x000fe200078e0294 */
[--C-:B------:R-:W-:Y:S02]  /*9fd0*/  SHF.R.U64 R5, R6, 0x10, R7.reuse ;  /* 0x0000001006057819 */ /* 0x100fe40000001207 */
[----:B------:R-:W-:-:S02]  /*9fe0*/  SHF.R.U32.HI R6, RZ, 0x10, R7 ;  /* 0x00000010ff067819 */ /* 0x000fc40000011607 */
[----:B0-----:R-:W0:Y:S01]  /*9ff0*/  LDS.128 R24, [R3+0x18400] ;  /* 0x0184000003187984 */ /* 0x001e220000000c00 */
        /* <DEDUP_REMOVED lines=13> */
[----:B------:R-:W-:Y:S02]  /*a0d0*/  IMAD.U32 R25, R28, 0x10000, RZ ;  /* 0x000100001c197824 */ /* 0x000fe400078e00ff */
[----:B------:R-:W-:Y:S01]  /*a0e0*/  FMUL.FTZ R59, R8, R21 ;  /* 0x00000015083b7220 */ /* 0x000fe20000410000 */
[----:B------:R-:W-:Y:S01]  /*a0f0*/  IMAD.U32 R11, R26, 0x10000, RZ ;  /* 0x000100001a0b7824 */ /* 0x000fe200078e00ff */
[----:B------:R-:W-:Y:S01]  /*a100*/  LOP3.LUT R28, R28, 0xffff0000, RZ, 0xc0, !PT ;  /* 0xffff00001c1c7812 */ /* 0x000fe200078ec0ff */
[----:B------:R-:W-:Y:S01]  /*a110*/  FMUL.FTZ R57, R8, R25 ;  /* 0x0000001908397220 */ /* 0x000fe20000410000 */
[----:B------:R-:W-:Y:S01]  /*a120*/  IMAD.U32 R8, R62, 0x10000, RZ ;  /* 0x000100003e087824 */ /* 0x000fe200078e00ff */
[----:B--2---:R-:W0:Y:S02]  /*a130*/  LDS.128 R12, [R60+0x18400] ;  /* 0x018400003c0c7984 */ /* 0x004e240000000c00 */
        /* <DEDUP_REMOVED lines=8> */
[C---:B------:R-:W-:Y:S01]  /*a1c0*/  IMAD.U32 R15, R27.reuse, 0x10000, RZ ;  /* 0x000100001b0f7824 */ /* 0x040fe200078e00ff */
[----:B------:R-:W-:Y:S01]  /*a1d0*/  LOP3.LUT R13, R26, 0xffff0000, RZ, 0xc0, !PT ;  /* 0xffff00001a0d7812 */ /* 0x000fe200078ec0ff */
[----:B------:R-:W-:Y:S01]  /*a1e0*/  FFMA.FTZ R57, R0, R21, -R57 ;  /* 0x0000001500397223 */ /* 0x000fe20000010839 */
[----:B------:R-:W-:Y:S01]  /*a1f0*/  LOP3.LUT R26, R27, 0xffff0000, RZ, 0xc0, !PT ;  /* 0xffff00001b1a7812 */ /* 0x000fe200078ec0ff */
[----:B------:R-:W-:-:S02]  /*a200*/  IMAD.U32 R27, R56, 0x10000, RZ ;  /* 0x00010000381b7824 */ /* 0x000fc400078e00ff */
[----:B------:R-:W-:Y:S01]  /*a210*/  FFMA.FTZ R59, R0, R25, R59 ;  /* 0x00000019003b7223 */ /* 0x000fe2000001003b */
[----:B------:R-:W-:Y:S02]  /*a220*/  IMAD.U32 R21, R66, 0x10000, RZ ;  /* 0x0001000042157824 */ /* 0x000fe400078e00ff */
[----:B------:R-:W-:Y:S02]  /*a230*/  IMAD.U32 R0, R55, 0x10000, RZ ;  /* 0x0001000037007824 */ /* 0x000fe400078e00ff */
        /* <DEDUP_REMOVED lines=46> */
.L_x_12982:
[----:B------:R-:W-:Y:S05]  /*a520*/  BSYNC B0 ;  /* 0x0000000000007941 */ /* 0x000fea0003800000 */
.L_x_12968:
        /* <DEDUP_REMOVED lines=8> */
.L_x_12965:
[----:B-----5:R-:W3:Y:S01]  /*a5b0*/  S2R R2, SR_TID.X ;  /* 0x0000000000027919 */ /* 0x020ee20000002100 */
[----:B-12---:R-:W-:Y:S01]  /*a5c0*/  IMAD.U32 R0, RZ, RZ, UR37 ;  /* 0x00000025ff007e24 */ /* 0x006fe2000f8e00ff */
[----:B------:R-:W-:Y:S05]  /*a5d0*/  WARPSYNC.ALL ;  /* 0x0000000000007948 */ /* 0x000fea0003800000 */
[----:B0-----:R-:W0:Y:S01]  /*a5e0*/  S2R R3, SR_SWINHI ;  /* 0x0000000000037919 */ /* 0x001e220000002f00 */
[----:B------:R-:W-:Y:S01]  /*a5f0*/  IMAD.U32 R8, RZ, RZ, UR37 ;  /* 0x00000025ff087e24 */ /* 0x000fe2000f8e00ff */
[----:B------:R-:W-:-:S04]  /*a600*/  IADD3 R0, P0, R0, 0x200, RZ ;  /* 0x0000020000007810 */ /* 0x000fc80007f1e0ff */
[----:B------:R-:W-:-:S05]  /*a610*/  IADD3 R8, P1, R8, 0x28, RZ ;  /* 0x0000002808087810 */ /* 0x000fca0007f3e0ff */
[----:B------:R-:W-:Y:S01]  /*a620*/  IMAD.X R9, RZ, RZ, UR36, P1 ;  /* 0x00000024ff097e24 */ /* 0x000fe200088e06ff */
[----:B---3--:R-:W-:-:S05]  /*a630*/  SHF.R.U32.HI R2, RZ, 0x7, R2 ;  /* 0x00000007ff027819 */ /* 0x008fca0000011602 */
[----:B------:R-:W-:Y:S01]  /*a640*/  VIADD R2, R2, 0x8 ;  /* 0x0000000802027836 */ /* 0x000fe20000000000 */
[----:B------:R-:W-:Y:S02]  /*a650*/  MOV R148, R148 ;  /* 0x0000009400947202 */ /* 0x000fe40000000f00 */
[----:B0-----:R-:W-:Y:S01]  /*a660*/  MOV R149, R3 ;  /* 0x0000000300957202 */ /* 0x001fe20000000f00 */
[----:B------:R-:W-:Y:S02]  /*a670*/  IMAD.X R3, RZ, RZ, UR36, P0 ;  /* 0x00000024ff037e24 */ /* 0x000fe400080e06ff */
[----:B------:R-:W-:Y:S01]  /*a680*/  IMAD.MOV.U32 R4, RZ, RZ, R35 ;  /* 0x000000ffff047224 */ /* 0x000fe200078e0023 */
[----:B------:R-:W-:Y:S01]  /*a690*/  UIADD3 UR4, UP0, UR37, 0x400, URZ ;  /* 0x0000040025047890 */ /* 0x000fe2000ff1e03f */
[----:B------:R-:W-:Y:S01]  /*a6a0*/  IMAD.MOV.U32 R5, RZ, RZ, R34 ;  /* 0x000000ffff057224 */ /* 0x000fe200078e0022 */
[----:B------:R0:W-:Y:S01]  /*a6b0*/  BAR.SYNC.DEFER_BLOCKING R2, 0x100 ;  /* 0x000400020000751d */ /* 0x0001e20000010000 */
[----:B------:R-:W-:Y:S01]  /*a6c0*/  IMAD.MOV.U32 R6, RZ, RZ, R39 ;  /* 0x000000ffff067224 */ /* 0x000fe200078e0027 */
[----:B------:R-:W-:Y:S01]  /*a6d0*/  UIADD3.X UR5, URZ, UR36, URZ, UP0, !UPT ;  /* 0x000000243f057290 */ /* 0x000fe200087fe43f */
[----:B------:R-:W-:-:S02]  /*a6e0*/  IMAD.MOV.U32 R7, RZ, RZ, R54 ;  /* 0x000000ffff077224 */ /* 0x000fc400078e0036 */
[----:B------:R-:W-:Y:S02]  /*a6f0*/  IMAD.MOV.U32 R10, RZ, RZ, R37 ;  /* 0x000000ffff0a7224 */ /* 0x000fe400078e0025 */
[----:B------:R-:W-:Y:S01]  /*a700*/  IMAD.MOV.U32 R11, RZ, RZ, R52 ;  /* 0x000000ffff0b7224 */ /* 0x000fe200078e0034 */
[----:B------:R1:W-:Y:S01]  /*a710*/  STL.128 [R1+0x170], R4 ;  /* 0x0001700401007387 */ /* 0x0003e20000100c00 */
[----:B0-----:R-:W-:Y:S02]  /*a720*/  IMAD.U32 R2, RZ, RZ, UR4 ;  /* 0x00000004ff027e24 */ /* 0x001fe4000f8e00ff */
[----:B------:R-:W-:Y:S01]  /*a730*/  IMAD.U32 R150, RZ, RZ, UR40 ;  /* 0x00000028ff967e24 */ /* 0x000fe2000f8e00ff */
[----:B------:R-:W-:Y:S01]  /*a740*/  STL.128 [R1+0x190], R8 ;  /* 0x0001900801007387 */ /* 0x000fe20000100c00 */
[----:B------:R-:W-:-:S05]  /*a750*/  IMAD.U32 R151, RZ, RZ, UR42 ;  /* 0x0000002aff977e24 */ /* 0x000fca000f8e00ff */
[----:B------:R-:W-:Y:S01]  /*a760*/  STL.128 [R1+0x180], R148 ;  /* 0x0001809401007387 */ /* 0x000fe20000100c00 */
[----:B-1----:R-:W-:Y:S02]  /*a770*/  IMAD.MOV.U32 R4, RZ, RZ, R50 ;  /* 0x000000ffff047224 */ /* 0x002fe400078e0032 */
        /* <DEDUP_REMOVED lines=20> */
[----:B------:R-:W-:-:S02]  /*a8c0*/  IMAD.MOV.U32 R16, RZ, RZ, R31 ;  /* 0x000000ffff107224 */ /* 0x000fc400078e001f */
[----:B------:R-:W-:Y:S01]  /*a8d0*/  IMAD.MOV.U32 R17, RZ, RZ, R46 ;  /* 0x000000ffff117224 */ /* 0x000fe200078e002e */
[----:B------:R0:W-:Y:S04]  /*a8e0*/  STL.128 [R1+0x1e0], R4 ;  /* 0x0001e00401007387 */ /* 0x0001e80000100c00 */
[----:B------:R-:W-:Y:S01]  /*a8f0*/  STL.128 [R1+0x160], R16 ;  /* 0x0001601001007387 */ /* 0x000fe20000100c00 */
[----:B0-----:R-:W-:Y:S02]  /*a900*/  IMAD.MOV.U32 R6, RZ, RZ, R32 ;  /* 0x000000ffff067224 */ /* 0x001fe400078e0020 */
[----:B------:R-:W-:Y:S02]  /*a910*/  IMAD.MOV.U32 R7, RZ, RZ, R41 ;  /* 0x000000ffff077224 */ /* 0x000fe400078e0029 */
[----:B------:R-:W-:-:S02]  /*a920*/  IMAD.MOV.U32 R4, RZ, RZ, R0 ;  /* 0x000000ffff047224 */ /* 0x000fc400078e0000 */
[----:B------:R-:W-:Y:S02]  /*a930*/  IMAD.MOV.U32 R5, RZ, RZ, R3 ;  /* 0x000000ffff057224 */ /* 0x000fe400078e0003 */
[----:B------:R-:W-:Y:S01]  /*a940*/  IMAD.U32 R3, RZ, RZ, UR5 ;  /* 0x00000005ff037e24 */ /* 0x000fe2000f8e00ff */
[----:B------:R-:W-:Y:S01]  /*a950*/  UIADD3 UR5, UR37, 0x150, URZ ;  /* 0x0000015025057890 */ /* 0x000fe2000fffe03f */
[----:B------:R-:W-:Y:S01]  /*a960*/  VIADD R0, R172, 0xffffffff ;  /* 0xffffffffac007836 */ /* 0x000fe20000000000 */
[----:B------:R0:W-:Y:S02]  /*a970*/  STL.128 [R1+0x150], R4 ;  /* 0x0001500401007387 */ /* 0x0001e40000100c00 */
[----:B0-----:R-:W-:Y:S02]  /*a980*/  IMAD.MOV.U32 R6, RZ, RZ, R29 ;  /* 0x000000ffff067224 */ /* 0x001fe400078e001d */
[----:B------:R-:W-:Y:S02]  /*a990*/  IMAD.MOV.U32 R7, RZ, RZ, R42 ;  /* 0x000000ffff077224 */ /* 0x000fe400078e002a */
[----:B------:R-:W-:-:S02]  /*a9a0*/  IMAD.MOV.U32 R4, RZ, RZ, R2 ;  /* 0x000000ffff047224 */ /* 0x000fc400078e0002 */
[----:B------:R-:W-:-:S05]  /*a9b0*/  IMAD.MOV.U32 R5, RZ, RZ, R3 ;  /* 0x000000ffff057224 */ /* 0x000fca00078e0003 */
[----:B------:R0:W-:Y:S02]  /*a9c0*/  STL.128 [R1+0x1b0], R4 ;  /* 0x0001b00401007387 */ /* 0x0001e40000100c00 */
[----:B0-----:R-:W-:Y:S05]  /*a9d0*/  CALL.REL.NOINC `($_ZN7cutlass13device_kernelIN5flash11enable_sm90INS1_16FlashAttnFwdSm90INS1_25CollectiveMainloopFwdSm90ILi2EN4cute5tupleIJNS5_1CILi1EEES8_S8_EEENS6_IJNS7_ILi128EEENS7_ILi96EEENS7_ILi64EEEEEELi256ENS_10bfloat16_tEfNS_4arch4Sm90ELb0ELb1ELb0ELb1ELb1ELb1ELb1ELb1ELb0ELb1ELb0ELb0EEENS1_21CollectiveEpilogueFwdINS6_IJSA_NS7_ILi256EEESB_EEES9_SE_SG_Li256ELb1ELb1ELb0ELb0EEENS1_36VarlenDynamicPersistentTileSchedulerILi128ELi96ELi256ELi128ELb0ELb1ELb1ELb1ELb0ELb1EEEEEEEEEvNT_6ParamsE$_ZZN5flash25CollectiveMainloopFwdSm90ILi2EN4cute5tupleIJNS1_1CILi1EEES4_S4_EEENS2_IJNS3_ILi128EEENS3_ILi96EEENS3_ILi64EEEEEELi256EN7cutlass10bfloat16_tEfNSA_4arch4Sm90ELb0ELb1ELb0ELb1ELb1ELb1ELb1ELb1ELb0ELb1ELb0ELb0EE3mmaINS_16FlashAttnFwdSm90ISE_NS_21CollectiveEpilogueFwdINS2_IJS6_NS3_ILi256EEES7_EEES5_SB_SD_Li256ELb1ELb1ELb0ELb0EEENS_36VarlenDynamicPersistentTileSchedulerILi128ELi96ELi256ELi128ELb0ELb1ELb1ELb1ELb0ELb1EEEE13SharedStorageENS1_6TensorINS1_11ArrayEngineIfLm128EEENS1_6LayoutINS2_IJNS2_IJNS3_ILi2EEEST_NS3_ILi32EEEEEES4_S4_EEENS2_IJNS2_IJS4_ST_NS3_ILi4EEEEEENS3_ILi0EEESZ_EEEEEEENS_7SoftmaxILi2ELi0EEEEEbRKNSE_6ParamsENSA_13PipelineAsyncILi2EEES19_RNSA_13PipelineStateILj2EEERT0_RT1_iRiRKNS_16SeqlenInfoQKNewKILb1ELb1EEENS2_IJiiiiEEERT_ENKUliT_T0_T1_E_clIZSF_ISO_S12_S14_EbS17_S19_S19_S1C_S1E_S1G_iS1H_S1L_S1M_S1O_EUlRS1P_iE0_NS3_ILb1EEES1W_EEDaiS1P_S1Q_S1R_) ;  /* 0x00000318007c7944 */ /* 0x001fea0003c00000 */
        /* <DEDUP_REMOVED lines=26> */
.L_x_12994:
[----:B------:R-:W-:-:S13]  /*ab80*/  ISETP.NE.AND P0, PT, R7, 0x1, PT ;  /* 0x000000010700780c */ /* 0x000fda0003f05270 */
[----:B------:R-:W0:Y:S02]  /*ab90*/  @P0 LDC.64 R4, c[0x0][0xae0] ;  /* 0x0002b800ff040b82 */ /* 0x000e240000000a00 */
[----:B0-----:R-:W-:-:S05]  /*aba0*/  @P0 IMAD.HI.U32 R4, R3, R4, RZ ;  /* 0x0000000403040227 */ /* 0x001fca00078e00ff */
[----:B------:R-:W-:-:S07]  /*abb0*/  @P0 SHF.R.U32.HI R3, RZ, R5, R4 ;  /* 0x00000005ff030219 */ /* 0x000fce0000011604 */
.L_x_12995:
[----:B------:R-:W-:Y:S05]  /*abc0*/  BSYNC B0 ;  /* 0x0000000000007941 */ /* 0x000fea0003800000 */
.L_x_12993:
[----:B------:R-:W-:-:S05]  /*abd0*/  IMAD R3, R3, R7, R7 ;  /* 0x0000000703037224 */ /* 0x000fca00078e0207 */
[----:B------:R-:W-:-:S07]  /*abe0*/  VIMNMX R6, R6, R3, PT ;  /* 0x0000000306067248 */ /* 0x000fce0003fe0100 */
.L_x_12992:
[----:B------:R-:W-:-:S05]  /*abf0*/  IMAD.HI R6, R6, 0x2aaaaaab, RZ ;  /* 0x2aaaaaab06067827 */ /* 0x000fca00078e02ff */
[----:B------:R-:W-:-:S04]  /*ac00*/  SHF.R.U32.HI R3, RZ, 0x1f, R6 ;  /* 0x0000001fff037819 */ /* 0x000fc80000011606 */
[----:B------:R-:W-:-:S04]  /*ac10*/  LEA.HI.SX32 R3, R6, R3, 0x1c ;  /* 0x0000000306037211 */ /* 0x000fc800078fe2ff */
[----:B------:R-:W-:-:S04]  /*ac20*/  VIMNMX R3, R196, R3, !PT ;  /* 0x00000003c4037248 */ /* 0x000fc80007fe0100 */
[----:B------:R-:W-:-:S13]  /*ac30*/  ISETP.GE.AND P0, PT, R0, R3, PT ;  /* 0x000000030000720c */ /* 0x000fda0003f06270 */
[----:B------:R-:W-:Y:S05]  /*ac40*/  @!P0 BRA `(.L_x_12996) ;  /* 0x000000ac00148947 */ /* 0x000fea0003800000 */
.L_x_13025:
[----:B------:R-:W2:Y:S04]  /*ac50*/  LDL R4, [R1+0x1f0] ;  /* 0x0001f00001047983 */ /* 0x000ea80000100800 */
[----:B0-----:R-:W3:Y:S01]  /*ac60*/  LDL R2, [R1+0x1f8] ;  /* 0x0001f80001027983 */ /* 0x001ee20000100800 */
[----:B--2---:R-:W-:-:S05]  /*ac70*/  VIADD R4, R4, 0x1 ;  /* 0x0000000104047836 */ /* 0x004fca0000000000 */
[----:B------:R-:W-:-:S13]  /*ac80*/  ISETP.NE.AND P0, PT, R4, 0x2, PT ;  /* 0x000000020400780c */ /* 0x000fda0003f05270 */
[----:B------:R0:W5:Y:S04]  /*ac90*/  @P0 LDL R6, [R1+0x1f4] ;  /* 0x0001f40001060983 */ /* 0x0001680000100800 */
[----:B------:R-:W2:Y:S01]  /*aca0*/  @!P0 LDL R5, [R1+0x1f4] ;  /* 0x0001f40001058983 */ /* 0x000ea20000100800 */
[----:B---3--:R-:W-:-:S03]  /*acb0*/  VIADD R2, R2, 0x1 ;  /* 0x0000000102027836 */ /* 0x008fc60000000000 */
        /* <DEDUP_REMOVED lines=13> */
.L_x_12998:
[----:B------:R-:W-:Y:S05]  /*ad90*/  BSYNC B0 ;  /* 0x0000000000007941 */ /* 0x000fea0003800000 */
.L_x_12997:
[----:B------:R-:W2:Y:S01]  /*ada0*/  LD.E.64 R8, desc[UR44][R18.64+0x18] ;  /* 0x0000182c12087980 */ /* 0x000ea2000c101b00 */
[----:B-----5:R-:W-:Y:S02]  /*adb0*/  SHF.L.U32 R5, R6, 0x1f, RZ ;  /* 0x0000001f06057819 */ /* 0x020fe400000006ff */
        /* <DEDUP_REMOVED lines=10> */
.L_x_13000:
[----:B------:R-:W-:Y:S05]  /*ae60*/  BSYNC B0 ;  /* 0x0000000000007941 */ /* 0x000fea0003800000 */
.L_x_12999:
        /* <DEDUP_REMOVED lines=8> */
.L_x_13002:
[----:B------:R-:W-:Y:S05]  /*aef0*/  BSYNC B0 ;  /* 0x0000000000007941 */ /* 0x000fea0003800000 */
.L_x_13001:
[----:B------:R-:W2:Y:S04]  /*af00*/  LDL R15, [R1+0x1f0] ;  /* 0x0001f000010f7983 */ /* 0x000ea80000100800 */
[----:B------:R-:W2:Y:S01]  /*af10*/  LDL.64 R4, [R1+0x80] ;  /* 0x0000800001047983 */ /* 0x000ea20000100a00 */
[----:B------:R-:W-:Y:S05]  /*af20*/  WARPSYNC.ALL ;  /* 0x0000000000007948 */ /* 0x000fea0003800000 */
[----:B------:R1:W-:Y:S04]  /*af30*/  STL [R1+0x60], RZ ;  /* 0x000060ff01007387 */ /* 0x0003e80000100800 */
[----:B0----5:R-:W3:Y:S01]  /*af40*/  LD.E.64 R6, desc[UR44][R18.64+0x78] ;  /* 0x0000782c12067980 */ /* 0x021ee2000c101b00 */
[----:B------:R-:W-:-:S05]  /*af50*/  IMAD.MOV.U32 R2, RZ, RZ, 0x1 ;  /* 0x00000001ff027424 */ /* 0x000fca00078e00ff */
[----:B------:R1:W-:Y:S04]  /*af60*/  STL [R1+0x60], R2 ;  /* 0x0000600201007387 */ /* 0x0003e80000100800 */
[----:B------:R-:W4:Y:S04]  /*af70*/  LD.E.64 R8, desc[UR44][R18.64+0x78] ;  /* 0x0000782c12087980 */ /* 0x000f28000c101b00 */
[----:B------:R1:W-:Y:S04]  /*af80*/  STL [R1+0x60], R2 ;  /* 0x0000600201007387 */ /* 0x0003e80000100800 */
[----:B------:R-:W4:Y:S01]  /*af90*/  LD.E.64 R10, desc[UR44][R18.64+0x78] ;  /* 0x0000782c120a7980 */ /* 0x000f22000c101b00 */
[----:B--2---:R-:W-:Y:S01]  /*afa0*/  IMAD R4, R15, 0x300, R4 ;  /* 0x000003000f047824 */ /* 0x004fe200078e0204 */
[----:B------:R-:W-:-:S02]  /*afb0*/  R2UR UR7, R5 ;  /* 0x00000000050772ca */ /* 0x000fc400000e0000 */
[----:B------:R1:W-:Y:S02]  /*afc0*/  STL [R1+0x60], R2 ;  /* 0x0000600201007387 */ /* 0x0003e40000100800 */
[----:B------:R-:W-:Y:S02]  /*afd0*/  R2UR UR6, R4 ;  /* 0x00000000040672ca */ /* 0x000fe400000e0000 */
[----:B------:R-:W2:Y:S01]  /*afe0*/  LD.E.64 R12, desc[UR44][R18.64+0x78] ;  /* 0x0000782c120c7980 */ /* 0x000ea2000c101b00 */
[----:B------:R-:W-:-:S03]  /*aff0*/  WARPGROUP.ARRIVE ;  /* 0x00000000000079c5 */ /* 0x000fc60000000000 */
[----:B------:R1:W-:Y:S04]  /*b000*/  STL [R1+0x60], R2 ;  /* 0x0000600201007387 */ /* 0x0003e80000100800 */
[----:B------:R1:W5:Y:S01]  /*b010*/  LDL.64 R14, [R1+0x1f0] ;  /* 0x0001f000010e7983 */ /* 0x0003620000100a00 */
[----:B---3--:R-:W-:Y:S02]  /*b020*/  R2UR UR4, R6 ;  /* 0x00000000060472ca */ /* 0x008fe400000e0000 */
        /* <DEDUP_REMOVED lines=36> */
[----:B-1----:R-:W-:Y:S05]  /*b270*/  @!P0 BRA `(.L_x_13005) ;  /* 0x0000000000048947 */ /* 0x002fea0003800000 */
[----:B------:R-:W-:Y:S01]  /*b280*/  BPT.TRAP 0x1 ;  /* 0x000000040000795c */ /* 0x000fe20000300000 */
.L_x_13005:
[----:B------:R-:W-:Y:S05]  /*b290*/  BSYNC B0 ;  /* 0x0000000000007941 */ /* 0x000fea0003800000 */
.L_x_13004:
        /* <DEDUP_REMOVED lines=11> */
.L_x_13007:
[----:B------:R-:W-:Y:S05]  /*b350*/  BSYNC B0 ;  /* 0x0000000000007941 */ /* 0x000fea0003800000 */
.L_x_13006:
[----:B------:R-:W-:Y:S04]  /*b360*/  BSSY B0, `(.L_x_13008) ;  /* 0x0000007000007945 */ /* 0x000fe80003800000 */
[----:B------:R-:W-:Y:S05]  /*b370*/  @P0 BRA `(.L_x_13009) ;  /* 0x0000000000140947 */ /* 0x000fea0003800000 */
[----:B------:R-:W2:Y:S02]  /*b380*/  LD.E.64 R4, desc[UR44][R18.64+0x40] ;  /* 0x0000402c12047980 */ /* 0x000ea4000c101b00 */
[----:B--2---:R-:W-:-:S05]  /*b390*/  MOV R5, R4 ;  /* 0x0000000400057202 */ /* 0x004fca0000000f00 */
[----:B------:R-:W-:-:S04]  /*b3a0*/  IMAD R14, R14, 0x8, R5 ;  /* 0x000000080e0e7824 */ /* 0x000fc800078e0205 */
[----:B------:R-:W0:Y:S02]  /*b3b0*/  SYNCS.PHASECHK.TRANS64.TRYWAIT P0, [R14+URZ], R15 ;  /* 0x0000000f0e0075a7 */ /* 0x000e24000800017f */
[----:B0-----:R-:W-:Y:S05]  /*b3c0*/  @!P0 BRA `(.L_x_13010) ;  /* 0x000002c000988947 */ /* 0x001fea0003800000 */
.L_x_13009:
[----:B------:R-:W-:Y:S05]  /*b3d0*/  BSYNC B0 ;  /* 0x0000000000007941 */ /* 0x000fea0003800000 */
.L_x_13008:
        /* <DEDUP_REMOVED lines=147> */
[----:B------:R-:W-:Y:S02]  /*bd10*/  WARPGROUP.DEPBAR.LE gsb0, 0x0 ;  /* 0x00008000000079c5 */ /* 0x000fe40000010000 */
[----:B------:R-:W-:-:S09]  /*bd20*/  WARPGROUP.ARRIVE ;  /* 0x00000000000079c5 */ /* 0x000fd20000000000 */
[----:B------:R-:W-:Y:S01]  /*bd30*/  HGMMA.64x96x16.F32.BF16 R24, gdesc[UR4], R24, gsb0 ;  /* 0x01600000041879f0 */ /* 0x000fe20008001818 */
[----:B------:R-:W-:Y:S02]  /*bd40*/  VIADD R6, R4, 0x902 ;  /* 0x0000090204067836 */ /* 0x000fe40000000000 */
[----:B------:R-:W-:Y:S01]  /*bd50*/  IMAD.MOV.U32 R7, RZ, RZ, R5 ;  /* 0x000000ffff077224 */ /* 0x000fe200078e0005 */
[----:B------:R-:W-:Y:S02]  /*bd60*/  R2UR UR4, R10 ;  /* 0x000000000a0472ca */ /* 0x000fe400000e0000 */
[----:B------:R-:W-:Y:S02]  /*bd70*/  R2UR UR6, R6 ;  /* 0x00000000060672ca */ /* 0x000fe400000e0000 */
[----:B------:R-:W-:Y:S02]  /*bd80*/  R2UR UR7, R7 ;  /* 0x00000000070772ca */ /* 0x000fe400000e0000 */
[----:B------:R-:W-:Y:S01]  /*bd90*/  R2UR UR5, R11 ;  /* 0x000000000b0572ca */ /* 0x000fe200000e0000 */
[----:B----4-:R-:W-:-:S02]  /*bda0*/  VIADD R12, R12, 0xc04 ;  /* 0x00000c040c0c7836 */ /* 0x010fc40000000000 */
        /* <DEDUP_REMOVED lines=18> */
[----:B------:R-:W0:Y:S01]  /*bed0*/  S2R R16, SR_TID.X ;  /* 0x0000000000107919 */ /* 0x000e220000002100 */
[----:B------:R1:W-:Y:S04]  /*bee0*/  STL [R1+0x70], R2 ;  /* 0x0000700201007387 */ /* 0x0003e80000100800 */
[----:B------:R1:W-:Y:S01]  /*bef0*/  STL [R1+0x70], R2 ;  /* 0x0000700201007387 */ /* 0x0003e20000100800 */
[----:B------:R-:W-:-:S02]  /*bf00*/  WARPGROUP.DEPBAR.LE gsb0, 0x0 ;  /* 0x00008000000079c5 */ /* 0x000fc40000010000 */
[----:B------:R-:W-:Y:S01]  /*bf10*/  WARPGROUP.ARRIVE ;  /* 0x00000000000079c5 */ /* 0x000fe20000000000 */
[----:B------:R1:W5:Y:S05]  /*bf20*/  LDL R4, [R1+0x1f0] ;  /* 0x0001f00001047983 */ /* 0x00036a0000100800 */
[----:B------:R-:W-:Y:S01]  /*bf30*/  HGMMA.64x96x16.F32.BF16 R24, gdesc[UR4], R24, gsb0 ;  /* 0x01600000041879f0 */ /* 0x000fe20008001818 */
[----:B------:R1:W-:Y:S01]  /*bf40*/  STL [R1+0x70], R2 ;  /* 0x0000700201007387 */ /* 0x0003e20000100800 */
[----:B0-----:R-:W-:-:S03]  /*bf50*/  SHF.R.U32.HI R16, RZ, 0x7, R16 ;  /* 0x00000007ff107819 */ /* 0x001fc60000011610 */
[----:B------:R1:W-:Y:S04]  /*bf60*/  STL [R1+0x70], R2 ;  /* 0x0000700201007387 */ /* 0x0003e80000100800 */
[----:B------:R1:W-:Y:S04]  /*bf70*/  STL [R1+0x70], R2 ;  /* 0x0000700201007387 */ /* 0x0003e80000100800 */
[----:B------:R1:W-:Y:S04]  /*bf80*/  STL [R1+0x70], R2 ;  /* 0x0000700201007387 */ /* 0x0003e80000100800 */
[----:B------:R1:W-:Y:S01]  /*bf90*/  STL [R1+0x70], R2 ;  /* 0x0000700201007387 */ /* 0x0003e20000100800 */
[----:B------:R-:W-:-:S03]  /*bfa0*/  IADD3 R6, -R16, 0xb, RZ ;  /* 0x0000000b10067810 */ /* 0x000fc60007ffe1ff */
        /* <DEDUP_REMOVED lines=9> */
[----:B------:R-:W-:-:S02]  /*c040*/  WARPGROUP.DEPBAR.LE gsb0, 0x0 ;  /* 0x00008000000079c5 */ /* 0x000fc40000010000 */
[----:B------:R1:W-:Y:S06]  /*c050*/  BAR.ARV R6, 0x100 ;  /* 0x000400060000751d */ /* 0x0003ec0000002000 */
[----:B------:R-:W2:Y:S01]  /*c060*/  LD.E R5, desc[UR44][R18.64] ;  /* 0x0000002c12057980 */ /* 0x000ea2000c101900 */
[----:B------:R-:W-:Y:S01]  /*c070*/  BSSY B0, `(.L_x_13011) ;  /* 0x0000005000007945 */ /* 0x000fe20003800000 */
[----:B--2---:R-:W-:-:S04]  /*c080*/  LOP3.LUT R5, R5, 0x1, RZ, 0xfc, !PT ;  /* 0x0000000105057812 */ /* 0x004fc800078efcff */
[----:B------:R-:W-:-:S13]  /*c090*/  ISETP.NE.AND P0, PT, R5, 0x3, PT ;  /* 0x000000030500780c */ /* 0x000fda0003f05270 */
[----:B-1----:R-:W-:Y:S05]  /*c0a0*/  @!P0 BRA `(.L_x_13012) ;  /* 0x0000000000048947 */ /* 0x002fea0003800000 */
[----:B------:R-:W-:Y:S01]  /*c0b0*/  BPT.TRAP 0x1 ;  /* 0x000000040000795c */ /* 0x000fe20000300000 */
.L_x_13012:
[----:B------:R-:W-:Y:S05]  /*c0c0*/  BSYNC B0 ;  /* 0x0000000000007941 */ /* 0x000fea0003800000 */
.L_x_13011:
[----:B------:R-:W2:Y:S04]  /*c0d0*/  LD.E.64 R6, desc[UR44][R18.64+0x20] ;  /* 0x0000202c12067980 */ /* 0x000ea8000c101b00 */
[----:B------:R-:W3:Y:S01]  /*c0e0*/  LD.E R5, desc[UR44][R18.64+0xc] ;  /* 0x00000c2c12057980 */ /* 0x000ee2000c101900 */
[----:B--2---:R-:W-:-:S05]  /*c0f0*/  MOV R7, R6 ;  /* 0x0000000600077202 */ /* 0x004fca0000000f00 */
[----:B-----5:R-:W-:-:S05]  /*c100*/  IMAD R4, R4, 0x8, R7 ;  /* 0x0000000804047824 */ /* 0x020fca00078e0207 */
[----:B---3--:R-:W-:-:S04]  /*c110*/  PRMT R4, R5, 0x654, R4 ;  /* 0x0000065405047816 */ /* 0x008fc80000000004 */
[----:B------:R0:W-:Y:S01]  /*c120*/  SYNCS.ARRIVE.TRANS64.RED.A1T0 RZ, [R4+URZ], RZ ;  /* 0x000000ff04ff79a7 */ /* 0x0001e2000810043f */
[----:B------:R-:W2:Y:S04]  /*c130*/  LDL R75, [R1+0x11c] ;  /* 0x00011c00014b7983 */ /* 0x000ea80000100800 */
[----:B------:R-:W3:Y:S04]  /*c140*/  LDL R73, [R1+0x50] ;  /* 0x0000500001497983 */ /* 0x000ee80000100800 */
[----:B------:R-:W4:Y:S04]  /*c150*/  LDL.64 R12, [R1+0x140] ;  /* 0x00014000010c7983 */ /* 0x000f280000100a00 */
[----:B------:R-:W4:Y:S04]  /*c160*/  LDL R74, [R1+0x148] ;  /* 0x00014800014a7983 */ /* 0x000f280000100800 */
[----:B------:R-:W4:Y:S04]  /*c170*/  LDL.128 R8, [R1+0x130] ;  /* 0x0001300001087983 */ /* 0x000f280000100c00 */
[----:B0-----:R-:W4:Y:S01]  /*c180*/  LDL.128 R4, [R1+0x120] ;  /* 0x0001200001047983 */ /* 0x001f220000100c00 */
        /* <DEDUP_REMOVED lines=40> */
[----:B------:R-:W-:-:S04]  /*c410*/  IMAD R21, R0, -0x60, R8 ;  /* 0xffffffa000157824 */ /* 0x000fc800078e0208 */
[C---:B------:R-:W-:Y:S02]  /*c420*/  IMAD.IADD R15, R16.reuse, 0x1, R7 ;  /* 0x00000001100f7824 */ /* 0x040fe400078e0207 */
[----:B------:R-:W-:Y:S02]  /*c430*/  IMAD.IADD R17, R16, 0x1, R13 ;  /* 0x0000000110117824 */ /* 0x000fe400078e020d */
[----:B------:R-:W-:Y:S02]  /*c440*/  VIADD R73, R12, 0xffffffff ;  /* 0xffffffff0c497836 */ /* 0x000fe40000000000 */
        /* <DEDUP_REMOVED lines=13> */
.L_x_13016:
[----:B------:R-:W-:-:S13]  /*c520*/  ISETP.NE.AND P0, PT, R9, 0x1, PT ;  /* 0x000000010900780c */ /* 0x000fda0003f05270 */
[----:B------:R-:W-:-:S05]  /*c530*/  @P0 IMAD.HI.U32 R12, R8, R10, RZ ;  /* 0x0000000a080c0227 */ /* 0x000fca00078e00ff */
[----:B------:R-:W-:-:S07]  /*c540*/  @P0 SHF.R.U32.HI R8, RZ, R11, R12 ;  /* 0x0000000bff080219 */ /* 0x000fce000001160c */
.L_x_13017:
[----:B------:R-:W-:Y:S05]  /*c550*/  BSYNC B1 ;  /* 0x0000000000017941 */ /* 0x000fea0003800000 */
.L_x_13015:
[----:B------:R-:W-:-:S05]  /*c560*/  IMAD R8, R8, R9, R73 ;  /* 0x0000000908087224 */ /* 0x000fca00078e0249 */
[----:B------:R-:W-:Y:S02]  /*c570*/  VIMNMX R7, R7, R8, !PT ;  /* 0x0000000807077248 */ /* 0x000fe40007fe0100 */
[----:B------:R-:W-:-:S07]  /*c580*/  VIADDMNMX R6, R8, R9, R6, PT ;  /* 0x0000000908067246 */ /* 0x000fce0003800106 */
.L_x_13014:
[----:B------:R-:W-:Y:S05]  /*c590*/  BSYNC B0 ;  /* 0x0000000000007941 */ /* 0x000fea0003800000 */
.L_x_13013:
[C---:B------:R-:W-:Y:S01]  /*c5a0*/  ISETP.GE.AND P0, PT, R21.reuse, 0x2, PT ;  /* 0x000000021500780c */ /* 0x040fe20003f06270 */
[----:B------:R-:W0:Y:S01]  /*c5b0*/  SHFL.IDX PT, R14, R14, 0x1, 0x1c1f ;  /* 0x003c1f000e0e7f89 */ /* 0x000e2200000e0000 */
[----:B------:R-:W-:Y:S01]  /*c5c0*/  ISETP.GE.AND P2, PT, R21, 0xa, PT ;  /* 0x0000000a1500780c */ /* 0x000fe20003f46270 */
[----:B------:R-:W-:Y:S01]  /*c5d0*/  BSSY B0, `(.L_x_13018) ;  /* 0x0000086000007945 */ /* 0x000fe20003800000 */
[----:B------:R-:W-:Y:S02]  /*c5e0*/  P2R R13, PR, RZ, 0x1 ;  /* 0x00000001ff0d7803 */ /* 0x000fe40000000000 */
[----:B------:R-:W-:Y:S02]  /*c5f0*/  ISETP.GT.AND P0, PT, R7, 0x1, !P0 ;  /* 0x000000010700780c */ /* 0x000fe40004704270 */
[----:B------:R-:W-:Y:S02]  /*c600*/  ISETP.GE.AND P1, PT, R21, 0x9, PT ;  /* 0x000000091500780c */ /* 0x000fe40003f26270 */
[----:B------:R-:W-:-:S02]  /*c610*/  ISETP.LT.OR P0, PT, R6, 0x2, P0 ;  /* 0x000000020600780c */ /* 0x000fc40000701670 */
[----:B------:R-:W-:Y:S02]  /*c620*/  P2R R75, PR, RZ, 0x2 ;  /* 0x00000002ff4b7803 */ /* 0x000fe40000000000 */
[----:B------:R-:W-:Y:S02]  /*c630*/  FSEL R168, R25, -INF , !P0 ;  /* 0xff80000019a87808 */ /* 0x000fe40004000000 */
[C---:B------:R-:W-:Y:S02]  /*c640*/  ISETP.GT.AND P0, PT, R7.reuse, 0x9, !P2 ;  /* 0x000000090700780c */ /* 0x040fe40005704270 */
[----:B------:R-:W-:Y:S02]  /*c650*/  P2R R25, PR, RZ, 0x4 ;  /* 0x00000004ff197803 */ /* 0x000fe40000000000 */
[----:B------:R-:W-:Y:S02]  /*c660*/  ISETP.LT.OR P0, PT, R6, 0xa, P0 ;  /* 0x0000000a0600780c */ /* 0x000fe40000701670 */
[----:B------:R-:W-:-:S02]  /*c670*/  ISETP.GT.AND P1, PT, R7, 0x8, !P1 ;  /* 0x000000080700780c */ /* 0x000fc40004f24270 */
[----:B------:R-:W-:Y:S01]  /*c680*/  ISETP.GE.AND P2, PT, R21, 0x11, PT ;  /* 0x000000111500780c */ /* 0x000fe20003f46270 */
[----:B0-----:R-:W-:Y:S01]  /*c690*/  IMAD.IADD R8, R15, 0x1, R14 ;  /* 0x000000010f087824 */ /* 0x001fe200078e020e */
[----:B------:R-:W-:Y:S02]  /*c6a0*/  FSEL R82, R29, -INF , !P0 ;  /* 0xff8000001d527808 */ /* 0x000fe40004000000 */
[----:B------:R-:W-:Y:S02]  /*c6b0*/  ISETP.LT.OR P1, PT, R6, 0x9, P1 ;  /* 0x000000090600780c */ /* 0x000fe40000f21670 */
[----:B------:R-:W-:Y:S02]  /*c6c0*/  ISETP.GT.AND P0, PT, R7, 0x10, !P2 ;  /* 0x000000100700780c */ /* 0x000fe40005704270 */
[----:B------:R-:W-:Y:S02]  /*c6d0*/  FSEL R170, R28, -INF , !P1 ;  /* 0xff8000001caa7808 */ /* 0x000fe40004800000 */
        /* <DEDUP_REMOVED lines=66> */
[----:B------:R-:W-:-:S02]  /*cb00*/  P2R R29, PR, RZ, 0x4 ;  /* 0x00000004ff1d7803 */ /* 0x000fc40000000000 */
        /* <DEDUP_REMOVED lines=43> */
.L_x_13021:
[----:B------:R-:W-:-:S13]  /*cdc0*/  ISETP.NE.AND P6, PT, R9, 0x1, PT ;  /* 0x000000010900780c */ /* 0x000fda0003fc5270 */
[----:B------:R-:W-:-:S05]  /*cdd0*/  @P6 IMAD.HI.U32 R10, R4, R10, RZ ;  /* 0x0000000a040a6227 */ /* 0x000fca00078e00ff */
[----:B------:R-:W-:-:S07]  /*cde0*/  @P6 SHF.R.U32.HI R4, RZ, R11, R10 ;  /* 0x0000000bff046219 */ /* 0x000fce000001160a */
.L_x_13022:
[----:B------:R-:W-:Y:S05]  /*cdf0*/  BSYNC B1 ;  /* 0x0000000000017941 */ /* 0x000fea0003800000 */
.L_x_13020:
[----:B------:R-:W-:-:S05]  /*ce00*/  IMAD R4, R4, R9, R73 ;  /* 0x0000000904047224 */ /* 0x000fca00078e0249 */
[----:B------:R-:W-:Y:S02]  /*ce10*/  VIADDMNMX R8, R4, R9, R8, PT ;  /* 0x0000000904087246 */ /* 0x000fe40003800108 */
[----:B------:R-:W-:-:S07]  /*ce20*/  VIMNMX R7, R7, R4, !PT ;  /* 0x0000000407077248 */ /* 0x000fce0007fe0100 */
.L_x_13019:
[----:B------:R-:W-:Y:S05]  /*ce30*/  BSYNC B0 ;  /* 0x0000000000007941 */ /* 0x000fea0003800000 */
.L_x_13018:
[----:B------:R-:W2:Y:S01]  /*ce40*/  LDL.64 R14, [R1+0x410] ;  /* 0x00041000010e7983 */ /* 0x000ea20000100a00 */
[----:B------:R-:W-:Y:S02]  /*ce50*/  ISETP.GT.AND P5, PT, R7, RZ, !P5 ;  /* 0x000000ff0700720c */ /* 0x000fe40006fa4270 */
        /* <DEDUP_REMOVED lines=51> */
[----:B------:R-:W-:Y:S02]  /*d190*/  ISETP.NE.AND P5, PT, R84, RZ, PT ;  /* 0x000000ff5400720c */ /* 0x000fe40003fa5270 */
[C---:B------:R-:W-:Y:S01]  /*d1a0*/  ISETP.GT.AND P0, PT, R7.reuse, 0x48, !P0 ;  /* 0x000000480700780c */ /* 0x040fe20004704270 */
[----:B------:R-:W3:Y:S01]  /*d1b0*/  LDL R84, [R1+0x430] ;  /* 0x0004300001547983 */ /* 0x000ee20000100800 */
        /* <DEDUP_REMOVED lines=16> */
[----:B--2---:R-:W-:Y:S02]  /*d2c0*/  FMNMX.FTZ R4, R86, R14, !PT ;  /* 0x0000000e56047209 */ /* 0x004fe40007810000 */
[----:B------:R-:W-:Y:S02]  /*d2d0*/  ISETP.LT.OR P5, PT, R8, 0x42, P5 ;  /* 0x000000420800780c */ /* 0x000fe40002fa1670 */
[----:B------:R-:W-:Y:S02]  /*d2e0*/  FMNMX.FTZ R4, R168, R4, !PT ;  /* 0x00000004a8047209 */ /* 0x000fe40007810000 */
[----:B------:R-:W-:-:S02]  /*d2f0*/  FSEL R59, R59, -INF , !P5 ;  /* 0xff8000003b3b7808 */ /* 0x000fc40006800000 */
[----:B------:R-:W-:Y:S02]  /*d300*/  FMNMX.FTZ R4, R170, R4, !PT ;  /* 0x00000004aa047209 */ /* 0x000fe40007810000 */
[C---:B------:R-:W-:Y:S02]  /*d310*/  ISETP.GT.AND P1, PT, R7.reuse, 0x49, !P1 ;  /* 0x000000490700780c */ /* 0x040fe40004f24270 */
[----:B------:R-:W-:Y:S02]  /*d320*/  FMNMX.FTZ R4, R82, R4, !PT ;  /* 0x0000000452047209 */ /* 0x000fe40007810000 */
[----:B------:R-:W-:Y:S02]  /*d330*/  ISETP.LT.OR P0, PT, R8, 0x49, P0 ;  /* 0x000000490800780c */ /* 0x000fe40000701670 */
[----:B------:R-:W-:Y:S02]  /*d340*/  FMNMX.FTZ R4, R72, R4, !PT ;  /* 0x0000000448047209 */ /* 0x000fe40007810000 */
[----:B------:R-:W-:-:S02]  /*d350*/  ISETP.GT.AND P2, PT, R7, 0x50, !P2 ;  /* 0x000000500700780c */ /* 0x000fc40005744270 */
[----:B------:R-:W-:Y:S02]  /*d360*/  FMNMX.FTZ R4, R80, R4, !PT ;  /* 0x0000000450047209 */ /* 0x000fe40007810000 */
        /* <DEDUP_REMOVED lines=8> */
[----:B------:R-:W-:Y:S02]  /*d3f0*/  FMNMX.FTZ R5, R48, R5, !PT ;  /* 0x0000000530057209 */ /* 0x000fe40007810000 */
[----:B------:R-:W-:Y:S02]  /*d400*/  FMNMX.FTZ R4, R26, R15, !PT ;  /* 0x0000000f1a047209 */ /* 0x000fe40007810000 */
        /* <DEDUP_REMOVED lines=28> */
[----:B------:R-:W-:Y:S02]  /*d5d0*/  ISETP.LT.OR P1, PT, R8, 0x4a, P1 ;  /* 0x0000004a0800780c */ /* 0x000fe40000f21670 */
[----:B0-----:R-:W-:Y:S02]  /*d5e0*/  FMNMX.FTZ R9, R6, R9, !PT ;  /* 0x0000000906097209 */ /* 0x001fe40007810000 */
[----:B------:R-:W-:Y:S02]  /*d5f0*/  FSEL R62, R62, -INF , !P0 ;  /* 0xff8000003e3e7808 */ /* 0x000fe40004000000 */
[----:B------:R-:W-:Y:S01]  /*d600*/  FMNMX.FTZ R5, R59, R4, !PT ;  /* 0x000000043b057209 */ /* 0x000fe20007810000 */
[----:B------:R-:W0:Y:S01]  /*d610*/  SHFL.BFLY PT, R10, R9, 0x1, 0x1f ;  /* 0x0c201f00090a7f89 */ /* 0x000e2200000e0000 */
        /* <DEDUP_REMOVED lines=12> */
[----:B------:R-:W-:-:S02]  /*d6e0*/  FSEL R70, R70, -INF , !P4 ;  /* 0xff80000046467808 */ /* 0x000fc40006000000 */
[----:B------:R-:W-:Y:S02]  /*d6f0*/  FMNMX.FTZ R5, R67, R4, !PT ;  /* 0x0000000443057209 */ /* 0x000fe40007810000 */
[----:B------:R-:W-:Y:S02]  /*d700*/  FSEL R71, R71, -INF , !P0 ;  /* 0xff80000047477808 */ /* 0x000fe40004000000 */
[----:B------:R-:W-:-:S04]  /*d710*/  FMNMX.FTZ R4, R70, R5, !PT ;  /* 0x0000000546047209 */ /* 0x000fc80007810000 */
[----:B------:R-:W-:Y:S02]  /*d720*/  FMNMX.FTZ R7, R71, R4, !PT ;  /* 0x0000000447077209 */ /* 0x000fe40007810000 */
[----:B0-----:R-:W-:Y:S01]  /*d730*/  FMNMX.FTZ R8, R9, R10, !PT ;  /* 0x0000000a09087209 */ /* 0x001fe20007810000 */
[----:B------:R-:W2:Y:S04]  /*d740*/  LDL.64 R4, [R1+0x420] ;  /* 0x0004200001047983 */ /* 0x000ea80000100a00 */
[----:B------:R0:W-:Y:S04]  /*d750*/  STL.64 [R1+0x410], R6 ;  /* 0x0004100601007387 */ /* 0x0001e80000100a00 */
[----:B------:R-:W4:Y:S04]  /*d760*/  LDL R10, [R1+0x414] ;  /* 0x00041400010a7983 */ /* 0x000f280000100800 */
[----:B------:R-:W-:Y:S04]  /*d770*/  STL [R1+0x410], R8 ;  /* 0x0004100801007387 */ /* 0x000fe80000100800 */
[----:B------:R-:W3:Y:S04]  /*d780*/  LDL R11, [R1+0x410] ;  /* 0x00041000010b7983 */ /* 0x000ee80000100800 */
[----:B----4-:R-:W1:Y:S01]  /*d790*/  SHFL.BFLY PT, R7, R10, 0x2, 0x1f ;  /* 0x0c401f000a077f89 */ /* 0x010e6200000e0000 */
[----:B---3--:R-:W-:Y:S01]  /*d7a0*/  FMUL.FTZ R9, R84, R11 ;  /* 0x0000000b54097220 */ /* 0x008fe20000410000 */
[----:B------:R-:W-:-:S04]  /*d7b0*/  FSETP.NEU.FTZ.AND P0, PT, R11, -INF , PT ;  /* 0xff8000000b00780b */ /* 0x000fc80003f1d000 */
[----:B------:R-:W-:-:S05]  /*d7c0*/  FSEL R9, R9, RZ, P0 ;  /* 0x000000ff09097208 */ /* 0x000fca0000000000 */
[----:B0-----:R-:W-:Y:S01]  /*d7d0*/  FFMA.FTZ R6, R82, R84, -R9 ;  /* 0x0000005452067223 */ /* 0x001fe20000010809 */
[----:B-1----:R-:W-:-:S03]  /*d7e0*/  FMNMX.FTZ R7, R7, R10, !PT ;  /* 0x0000000a07077209 */ /* 0x002fc60007810000 */
[----:B------:R0:W-:Y:S02]  /*d7f0*/  MUFU.EX2 R37, R6 ;  /* 0x0000000600257308 */ /* 0x0001e40000000800 */
[----:B0-----:R-:W0:Y:S01]  /*d800*/  SHFL.BFLY PT, R6, R7, 0x1, 0x1f ;  /* 0x0c201f0007067f89 */ /* 0x001e2200000e0000 */
[----:B------:R-:W-:Y:S01]  /*d810*/  FSEL R11, R11, RZ, P0 ;  /* 0x000000ff0b0b7208 */ /* 0x000fe20000000000 */
[-CC-:B------:R-:W-:Y:S01]  /*d820*/  FFMA.FTZ R13, R86, R84.reuse, -R9.reuse ;  /* 0x00000054560d7223 */ /* 0x180fe20000010809 */
[----:B------:R-:W-:-:S03]  /*d830*/  FFMA.FTZ R215, R28, R84, -R9 ;  /* 0x000000541cd77223 */ /* 0x000fc60000010809 */
[----:B------:R-:W-:Y:S01]  /*d840*/  FADD.FTZ R11, R14, -R11 ;  /* 0x8000000b0e0b7221 */ /* 0x000fe20000010000 */
[----:B0-----:R-:W-:-:S04]  /*d850*/  FMNMX.FTZ R6, R7, R6, !PT ;  /* 0x0000000607067209 */ /* 0x001fc80007810000 */
[C---:B------:R-:W-:Y:S01]  /*d860*/  FSETP.NEU.FTZ.AND P0, PT, R6.reuse, -INF , PT ;  /* 0xff8000000600780b */ /* 0x040fe20003f1d000 */
[----:B------:R-:W-:-:S03]  /*d870*/  FMUL.FTZ R7, R6, R84 ;  /* 0x0000005406077220 */ /* 0x000fc60000410000 */
[----:B------:R-:W-:Y:S02]  /*d880*/  FSEL R8, R6, RZ, P0 ;  /* 0x000000ff06087208 */ /* 0x000fe40000000000 */
[----:B------:R-:W-:-:S03]  /*d890*/  FSEL R7, R7, RZ, P0 ;  /* 0x000000ff07077208 */ /* 0x000fc60000000000 */
[----:B------:R-:W-:Y:S01]  /*d8a0*/  FADD.FTZ R15, R15, -R8 ;  /* 0x800000080f0f7221 */ /* 0x000fe20000010000 */
[-C--:B------:R-:W-:Y:S01]  /*d8b0*/  FMUL.FTZ R11, R11, R84.reuse ;  /* 0x000000540b0b7220 */ /* 0x080fe20000410000 */
[-C--:B------:R-:W-:Y:S01]  /*d8c0*/  FFMA.FTZ R28, R26, R84.reuse, -R7 ;  /* 0x000000541a1c7223 */ /* 0x080fe20000010807 */
[-CC-:B------:R-:W-:Y:S01]  /*d8d0*/  FFMA.FTZ R168, R168, R84.reuse, -R9.reuse ;  /* 0x00000054a8a87223 */ /* 0x180fe20000010809 */
[----:B------:R-:W-:Y:S01]  /*d8e0*/  FMUL.FTZ R15, R84, R15 ;  /* 0x0000000f540f7220 */ /* 0x000fe20000410000 */
[-CC-:B------:R-:W-:Y:S01]  /*d8f0*/  FFMA.FTZ R201, R20, R84.reuse, -R9.reuse ;  /* 0x0000005414c97223 */ /* 0x180fe20000010809 */
[-C--:B------:R-:W-:Y:S01]  /*d900*/  FFMA.FTZ R20, R24, R84.reuse, -R9 ;  /* 0x0000005418147223 */ /* 0x080fe20000010809 */
[-C--:B------:R-:W-:Y:S01]  /*d910*/  FFMA.FTZ R169, R27, R84.reuse, -R7 ;  /* 0x000000541ba97223 */ /* 0x080fe20000010807 */
        /* <DEDUP_REMOVED lines=11> */
[-CC-:B------:R-:W-:Y:S01]  /*d9d0*/  FFMA.FTZ R41, R80, R84.reuse, -R9.reuse ;  /* 0x0000005450297223 */ /* 0x180fe20000010809 */
[----:B------:R-:W-:-:S06]  /*d9e0*/  FFMA.FTZ R213, R32, R84, -R9 ;  /* 0x0000005420d57223 */ /* 0x000fcc0000010809 */
[----:B------:R-:W4:Y:S01]  /*d9f0*/  MUFU.EX2 R170, R170 ;  /* 0x000000aa00aa7308 */ /* 0x000f220000000800 */
[----:B------:R-:W-:-:S07]  /*da00*/  FFMA.FTZ R32, R35, R84, -R7 ;  /* 0x0000005423207223 */ /* 0x000fce0000010807 */
[----:B------:R-:W4:Y:S01]  /*da10*/  MUFU.EX2 R171, R171 ;  /* 0x000000ab00ab7308 */ /* 0x000f220000000800 */
[-CC-:B------:R-:W-:Y:S01]  /*da20*/  FFMA.FTZ R174, R36, R84.reuse, -R9.reuse ;  /* 0x0000005424ae7223 */ /* 0x180fe20000010809 */
[-CC-:B------:R-:W-:Y:S01]  /*da30*/  FFMA.FTZ R45, R78, R84.reuse, -R9.reuse ;  /* 0x000000544e2d7223 */ /* 0x180fe20000010809 */
[-CC-:B------:R-:W-:Y:S01]  /*da40*/  FFMA.FTZ R176, R40, R84.reuse, -R9.reuse ;  /* 0x0000005428b07223 */ /* 0x180fe20000010809 */
[-CC-:B------:R-:W-:Y:S01]  /*da50*/  FFMA.FTZ R49, R76, R84.reuse, -R9.reuse ;  /* 0x000000544c317223 */ /* 0x180fe20000010809 */
[----:B------:R-:W-:-:S03]  /*da60*/  FFMA.FTZ R178, R44, R84, -R9 ;  /* 0x000000542cb27223 */ /* 0x000fc60000010809 */
        /* <DEDUP_REMOVED lines=10> */
[----:B------:R-:W-:Y:S01]  /*db10*/  FFMA.FTZ R21, R68, R84, -R9 ;  /* 0x0000005444157223 */ /* 0x000fe20000010809 */
[----:B--2---:R-:W-:Y:S01]  /*db20*/  FFMA.FTZ R9, R24, R4, R13 ;  /* 0x0000000418097223 */ /* 0x004fe2000001000d */
[----:B0-----:R-:W-:Y:S01]  /*db30*/  FFMA.FTZ R4, R5, R25, R28 ;  /* 0x0000001905047223 */ /* 0x001fe2000001001c */
[----:B------:R-:W-:-:S03]  /*db40*/  FFMA.FTZ R175, R38, R84, -R7 ;  /* 0x0000005426af7223 */ /* 0x000fc60000010807 */
[----:B------:R-:W0:Y:S01]  /*db50*/  MUFU.EX2 R173, R173 ;  /* 0x000000ad00ad7308 */ /* 0x000e220000000800 */
[----:B-1----:R-:W-:Y:S01]  /*db60*/  FADD.FTZ R9, R168, R9 ;  /* 0x00000009a8097221 */ /* 0x002fe20000010000 */
[----:B---3--:R-:W-:Y:S01]  /*db70*/  FADD.FTZ R4, R169, R4 ;  /* 0x00000004a9047221 */ /* 0x008fe20000010000 */
[----:B------:R-:W-:-:S05]  /*db80*/  FFMA.FTZ R34, R39, R84, -R7 ;  /* 0x0000005427227223 */ /* 0x000fca0000010807 */
[----:B------:R-:W1:Y:S01]  /*db90*/  MUFU.EX2 R41, R41 ;  /* 0x0000002900297308 */ /* 0x000e620000000800 */
[----:B----4-:R-:W-:Y:S01]  /*dba0*/  FADD.FTZ R8, R170, R9 ;  /* 0x00000009aa087221 */ /* 0x010fe20000010000 */
[----:B------:R-:W-:-:S06]  /*dbb0*/  FADD.FTZ R5, R171, R4 ;  /* 0x00000004ab057221 */ /* 0x000fcc0000010000 */
[----:B------:R-:W2:Y:S01]  /*dbc0*/  MUFU.EX2 R32, R32 ;  /* 0x0000002000207308 */ /* 0x000ea20000000800 */
[----:B------:R-:W-:Y:S01]  /*dbd0*/  FFMA.FTZ R177, R42, R84, -R7 ;  /* 0x000000542ab17223 */ /* 0x000fe20000010807 */
[----:B------:R-:W-:-:S06]  /*dbe0*/  FADD.FTZ R9, R37, R8 ;  /* 0x0000000825097221 */ /* 0x000fcc0000010000 */
[----:B------:R-:W3:Y:S01]  /*dbf0*/  MUFU.EX2 R174, R174 ;  /* 0x000000ae00ae7308 */ /* 0x000ee20000000800 */
[----:B------:R-:W-:Y:S01]  /*dc00*/  FADD.FTZ R4, R30, R5 ;  /* 0x000000051e047221 */ /* 0x000fe20000010000 */
[----:B------:R-:W-:-:S06]  /*dc10*/  FFMA.FTZ R36, R43, R84, -R7 ;  /* 0x000000542b247223 */ /* 0x000fcc0000010807 */
        /* <DEDUP_REMOVED lines=80> */
[----:B--2---:R-:W-:-:S06]  /*e120*/  FADD.FTZ R4, R16, R5 ;  /* 0x0000000510047221 */ /* 0x004fcc0000010000 */
[----:B------:R-:W1:Y:S08]  /*e130*/  MUFU.EX2 R20, R20 ;  /* 0x0000001400147308 */ /* 0x000e700000000800 */
[----:B------:R-:W2:Y:S01]  /*e140*/  MUFU.EX2 R15, R15 ;  /* 0x0000000f000f7308 */ /* 0x000ea20000000800 */
[----:B---3--:R-:W-:Y:S01]  /*e150*/  FADD.FTZ R8, R190, R7 ;  /* 0x00000007be087221 */ /* 0x008fe20000010000 */
[----:B----4-:R-:W-:-:S03]  /*e160*/  FADD.FTZ R5, R17, R4 ;  /* 0x0000000411057221 */ /* 0x010fc60000010000 */
[----:B0-----:R-:W-:Y:S01]  /*e170*/  FADD.FTZ R7, R21, R8 ;  /* 0x0000000815077221 */ /* 0x001fe20000010000 */
[----:B------:R-:W-:-:S03]  /*e180*/  FADD.FTZ R4, R14, R5 ;  /* 0x000000050e047221 */ /* 0x000fc60000010000 */
[----:B-1----:R-:W-:Y:S01]  /*e190*/  FADD.FTZ R8, R20, R7 ;  /* 0x0000000714087221 */ /* 0x002fe20000010000 */
[----:B------:R-:W-:Y:S01]  /*e1a0*/  STL [R1+0x414], R6 ;  /* 0x0004140601007387 */ /* 0x000fe20000100800 */
[----:B--2---:R-:W-:-:S05]  /*e1b0*/  FADD.FTZ R9, R15, R4 ;  /* 0x000000040f097221 */ /* 0x004fca0000010000 */
[----:B------:R-:W-:Y:S04]  /*e1c0*/  STL.64 [R1+0x420], R8 ;  /* 0x0004200801007387 */ /* 0x000fe80000100a00 */
[----:B------:R-:W2:Y:S01]  /*e1d0*/  LD.E R7, desc[UR44][R18.64+0x200] ;  /* 0x0002002c12077980 */ /* 0x000ea2000c101900 */
[----:B------:R-:W-:-:S04]  /*e1e0*/  UIADD3 UR4, UP0, UR37, 0x200, URZ ;  /* 0x0000020025047890 */ /* 0x000fc8000ff1e03f */
[----:B------:R-:W-:Y:S02]  /*e1f0*/  ULOP3.LUT UR5, UR4, 0x4, URZ, 0xfc, !UPT ;  /* 0x0000000404057892 */ /* 0x000fe4000f8efc3f */
[----:B------:R-:W-:-:S04]  /*e200*/  UIADD3.X UR6, URZ, UR36, URZ, UP0, !UPT ;  /* 0x000000243f067290 */ /* 0x000fc800087fe43f */
[----:B------:R-:W-:Y:S02]  /*e210*/  IMAD.U32 R4, RZ, RZ, UR5 ;  /* 0x00000005ff047e24 */ /* 0x000fe4000f8e00ff */
[----:B------:R-:W-:Y:S02]  /*e220*/  IMAD.U32 R5, RZ, RZ, UR6 ;  /* 0x00000006ff057e24 */ /* 0x000fe4000f8e00ff */
[----:B--2---:R-:W-:-:S05]  /*e230*/  FMUL.FTZ R7, R24, R7 ;  /* 0x0000000718077220 */ /* 0x004fca0000410000 */
[----:B------:R0:W-:Y:S04]  /*e240*/  ST.E desc[UR44][R18.64+0x200], R7 ;  /* 0x0002000712007985 */ /* 0x0001e8000c10192c */
[----:B------:R-:W2:Y:S02]  /*e250*/  LD.E R10, desc[UR44][R4.64] ;  /* 0x0000002c040a7980 */ /* 0x000ea4000c101900 */
[----:B--2---:R-:W-:-:S05]  /*e260*/  FMUL.FTZ R11, R24, R10 ;  /* 0x0000000a180b7220 */ /* 0x004fca0000410000 */
[----:B------:R1:W-:Y:S04]  /*e270*/  ST.E desc[UR44][R4.64], R11 ;  /* 0x0000000b04007985 */ /* 0x0003e8000c10192c */
        /* <DEDUP_REMOVED lines=61> */
[----:B-1----:R-:W4:Y:S01]  /*e650*/  LD.E R11, desc[UR44][R18.64+0x3f0] ;  /* 0x0003f02c120b7980 */ /* 0x002f22000c101900 */
[----:B------:R-:W-:-:S06]  /*e660*/  ULOP3.LUT UR5, UR4, 0x8, URZ, 0xfc, !UPT ;  /* 0x0000000804057892 */ /* 0x000fcc000f8efc3f */
[----:B------:R-:W-:Y:S02]  /*e670*/  IMAD.U32 R8, RZ, RZ, UR5 ;  /* 0x00000005ff087e24 */ /* 0x000fe4000f8e00ff */
[C---:B--2---:R-:W-:Y:S01]  /*e680*/  FMUL.FTZ R47, R24.reuse, R47 ;  /* 0x0000002f182f7220 */ /* 0x044fe20000410000 */
[----:B---3--:R-:W-:-:S04]  /*e690*/  FMUL.FTZ R43, R24, R43 ;  /* 0x0000002b182b7220 */ /* 0x008fc80000410000 */
[----:B------:R-:W-:Y:S01]  /*e6a0*/  ST.E desc[UR44][R18.64+0x210], R47 ;  /* 0x0002102f12007985 */ /* 0x000fe2000c10192c */
[----:B----4-:R-:W-:-:S03]  /*e6b0*/  FMUL.FTZ R229, R24, R229 ;  /* 0x000000e518e57220 */ /* 0x010fc60000410000 */
        /* <DEDUP_REMOVED lines=58> */
[----:B------:R-:W-:Y:S01]  /*ea60*/  FMUL.FTZ R47, R24, R9 ;  /* 0x00000009182f7220 */ /* 0x000fe20000410000 */
[----:B------:R-:W-:-:S02]  /*ea70*/  IMAD.U32 R9, RZ, RZ, UR6 ;  /* 0x00000006ff097e24 */ /* 0x000fc4000f8e00ff */
        /* <DEDUP_REMOVED lines=59> */
[----:B------:R-:W-:Y:S04]  /*ee30*/  ST.E desc[UR44][R18.64+0x3e4], R47 ;  /* 0x0003e42f12007985 */ /* 0x000fe8000c10192c */
[----:B------:R-:W-:Y:S04]  /*ee40*/  ST.E desc[UR44][R18.64+0x3f0], R11 ;  /* 0x0003f00b12007985 */ /* 0x000fe8000c10192c */
[----:B------:R-:W0:Y:S01]  /*ee50*/  LD.E R10, desc[UR44][R8.64] ;  /* 0x0000002c080a7980 */ /* 0x000e22000c101900 */
[----:B------:R-:W-:Y:S01]  /*ee60*/  ULOP3.LUT UR4, UR4, 0xc, URZ, 0xfc, !UPT ;  /* 0x0000000c04047892 */ /* 0x000fe2000f8efc3f */
[----:B------:R-:W-:-:S05]  /*ee70*/  IMAD.U32 R7, RZ, RZ, UR6 ;  /* 0x00000006ff077e24 */ /* 0x000fca000f8e00ff */
[----:B------:R-:W-:Y:S02]  /*ee80*/  IMAD.U32 R6, RZ, RZ, UR4 ;  /* 0x00000004ff067e24 */ /* 0x000fe4000f8e00ff */
[----:B0-----:R-:W-:-:S05]  /*ee90*/  FMUL.FTZ R29, R25, R10 ;  /* 0x0000000a191d7220 */ /* 0x001fca0000410000 */
[----:B------:R-:W-:Y:S04]  /*eea0*/  ST.E desc[UR44][R8.64], R29 ;  /* 0x0000001d08007985 */ /* 0x000fe8000c10192c */
[----:B------:R-:W1:Y:S02]  /*eeb0*/  LD.E R10, desc[UR44][R6.64] ;  /* 0x0000002c060a7980 */ /* 0x000e64000c101900 */
[----:B-1----:R-:W-:-:S05]  /*eec0*/  FMUL.FTZ R27, R25, R10 ;  /* 0x0000000a191b7220 */ /* 0x002fca0000410000 */
[----:B------:R0:W-:Y:S04]  /*eed0*/  ST.E desc[UR44][R6.64], R27 ;  /* 0x0000001b06007985 */ /* 0x0001e8000c10192c */
[----:B------:R-:W2:Y:S04]  /*eee0*/  LD.E R31, desc[UR44][R18.64+0x3fc] ;  /* 0x0003fc2c121f7980 */ /* 0x000ea8000c101900 */
[----:B------:R-:W0:Y:S04]  /*eef0*/  LD.E R60, desc[UR44][R18.64+0x21c] ;  /* 0x00021c2c123c7980 */ /* 0x000e28000c101900 */
        /* <DEDUP_REMOVED lines=60> */
[----:B------:R-:W1:Y:S01]  /*f2c0*/  S2R R55, SR_TID.X ;  /* 0x0000000000377919 */ /* 0x000e620000002100 */
[C---:B--2---:R-:W-:Y:S01]  /*f2d0*/  FMUL.FTZ R43, R25.reuse, R31 ;  /* 0x0000001f192b7220 */ /* 0x044fe20000410000 */
[----:B0-----:R-:W-:-:S04]  /*f2e0*/  FMUL.FTZ R27, R25, R60 ;  /* 0x0000003c191b7220 */ /* 0x001fc80000410000 */
[----:B------:R-:W-:Y:S01]  /*f2f0*/  ST.E desc[UR44][R18.64+0x3fc], R43 ;  /* 0x0003fc2b12007985 */ /* 0x000fe2000c10192c */
[----:B---3--:R-:W-:-:S03]  /*f300*/  FMUL.FTZ R11, R25, R58 ;  /* 0x0000003a190b7220 */ /* 0x008fc60000410000 */
[----:B------:R0:W-:Y:S01]  /*f310*/  ST.E desc[UR44][R18.64+0x21c], R27 ;  /* 0x00021c1b12007985 */ /* 0x0001e2000c10192c */
[C---:B----4-:R-:W-:Y:S01]  /*f320*/  FMUL.FTZ R29, R25.reuse, R62 ;  /* 0x0000003e191d7220 */ /* 0x050fe20000410000 */
[C---:B------:R-:W-:Y:S01]  /*f330*/  FMUL.FTZ R31, R25.reuse, R64 ;  /* 0x00000040191f7220 */ /* 0x040fe20000410000 */
[C---:B------:R-:W-:Y:S01]  /*f340*/  FMUL.FTZ R33, R25.reuse, R66 ;  /* 0x0000004219217220 */ /* 0x040fe20000410000 */
[C---:B------:R-:W-:Y:S01]  /*f350*/  FMUL.FTZ R35, R25.reuse, R68 ;  /* 0x0000004419237220 */ /* 0x040fe20000410000 */
[C---:B------:R-:W-:Y:S01]  /*f360*/  FMUL.FTZ R39, R25.reuse, R70 ;  /* 0x0000004619277220 */ /* 0x040fe20000410000 */
[C---:B0-----:R-:W-:Y:S01]  /*f370*/  FMUL.FTZ R27, R25.reuse, R74 ;  /* 0x0000004a191b7220 */ /* 0x041fe20000410000 */
[C---:B------:R-:W-:Y:S01]  /*f380*/  FMUL.FTZ R43, R25.reuse, R76 ;  /* 0x0000004c192b7220 */ /* 0x040fe20000410000 */
[C---:B------:R-:W-:Y:S01]  /*f390*/  FMUL.FTZ R47, R25.reuse, R78 ;  /* 0x0000004e192f7220 */ /* 0x040fe20000410000 */
[C---:B------:R-:W-:Y:S01]  /*f3a0*/  FMUL.FTZ R51, R25.reuse, R80 ;  /* 0x0000005019337220 */ /* 0x040fe20000410000 */
[----:B------:R0:W-:Y:S04]  /*f3b0*/  ST.E desc[UR44][R18.64+0x218], R11 ;  /* 0x0002180b12007985 */ /* 0x0001e8000c10192c */
[----:B------:R2:W-:Y:S04]  /*f3c0*/  ST.E desc[UR44][R18.64+0x228], R29 ;  /* 0x0002281d12007985 */ /* 0x0005e8000c10192c */
[----:B------:R3:W-:Y:S04]  /*f3d0*/  ST.E desc[UR44][R18.64+0x22c], R31 ;  /* 0x00022c1f12007985 */ /* 0x0007e8000c10192c */
[----:B------:R4:W-:Y:S01]  /*f3e0*/  ST.E desc[UR44][R18.64+0x238], R33 ;  /* 0x0002382112007985 */ /* 0x0009e2000c10192c */
[----:B0-----:R-:W-:-:S03]  /*f3f0*/  FMUL.FTZ R11, R25, R72 ;  /* 0x00000048190b7220 */ /* 0x001fc60000410000 */
[----:B------:R0:W-:Y:S01]  /*f400*/  ST.E desc[UR44][R18.64+0x23c], R35 ;  /* 0x00023c2312007985 */ /* 0x0001e2000c10192c */
[----:B--2---:R-:W-:-:S03]  /*f410*/  FMUL.FTZ R29, R25, R82 ;  /* 0x00000052191d7220 */ /* 0x004fc60000410000 */
[----:B------:R2:W-:Y:S01]  /*f420*/  ST.E desc[UR44][R18.64+0x248], R39 ;  /* 0x0002482712007985 */ /* 0x0005e2000c10192c */
[----:B---3--:R-:W-:-:S03]  /*f430*/  FMUL.FTZ R31, R25, R84 ;  /* 0x00000054191f7220 */ /* 0x008fc60000410000 */
[----:B------:R3:W-:Y:S01]  /*f440*/  ST.E desc[UR44][R18.64+0x258], R27 ;  /* 0x0002581b12007985 */ /* 0x0007e2000c10192c */
[----:B----4-:R-:W-:-:S03]  /*f450*/  FMUL.FTZ R33, R25, R86 ;  /* 0x0000005619217220 */ /* 0x010fc60000410000 */
[----:B------:R4:W-:Y:S01]  /*f460*/  ST.E desc[UR44][R18.64+0x25c], R43 ;  /* 0x00025c2b12007985 */ /* 0x0009e2000c10192c */
[----:B0-----:R-:W-:-:S03]  /*f470*/  FMUL.FTZ R35, R25, R88 ;  /* 0x0000005819237220 */ /* 0x001fc60000410000 */
[----:B------:R0:W-:Y:S01]  /*f480*/  ST.E desc[UR44][R18.64+0x268], R47 ;  /* 0x0002682f12007985 */ /* 0x0001e2000c10192c */
[----:B--2---:R-:W-:-:S03]  /*f490*/  FMUL.FTZ R39, R25, R90 ;  /* 0x0000005a19277220 */ /* 0x004fc60000410000 */
[----:B------:R2:W-:Y:S01]  /*f4a0*/  ST.E desc[UR44][R18.64+0x26c], R51 ;  /* 0x00026c3312007985 */ /* 0x0005e2000c10192c */
[C---:B---3--:R-:W-:Y:S01]  /*f4b0*/  FMUL.FTZ R27, R25.reuse, R94 ;  /* 0x0000005e191b7220 */ /* 0x048fe20000410000 */
[C---:B----4-:R-:W-:Y:S01]  /*f4c0*/  FMUL.FTZ R43, R25.reuse, R96 ;  /* 0x00000060192b7220 */ /* 0x050fe20000410000 */
[C---:B0-----:R-:W-:Y:S01]  /*f4d0*/  FMUL.FTZ R47, R25.reuse, R98 ;  /* 0x00000062192f7220 */ /* 0x041fe20000410000 */
[C---:B--2---:R-:W-:Y:S01]  /*f4e0*/  FMUL.FTZ R51, R25.reuse, R100 ;  /* 0x0000006419337220 */ /* 0x044fe20000410000 */
        /* <DEDUP_REMOVED lines=39> */
[----:B--2---:R-:W-:Y:S01]  /*f760*/  FMUL.FTZ R51, R25, R140 ;  /* 0x0000008c19337220 */ /* 0x004fe20000410000 */
[----:B------:R0:W-:Y:S01]  /*f770*/  ST.E desc[UR44][R18.64+0x2ec], R11 ;  /* 0x0002ec0b12007985 */ /* 0x0001e2000c10192c */
[----:B-1----:R-:W-:-:S03]  /*f780*/  SHF.R.U32.HI R55, RZ, 0x7, R55 ;  /* 0x00000007ff377819 */ /* 0x002fc60000011637 */
        /* <DEDUP_REMOVED lines=37> */
[----:B0-----:R-:W-:Y:S01]  /*f9e0*/  FMUL.FTZ R47, R25, R24 ;  /* 0x00000018192f7220 */ /* 0x001fe20000410000 */
[----:B------:R-:W-:Y:S02]  /*f9f0*/  VIADD R24, R55, 0x8 ;  /* 0x0000000837187836 */ /* 0x000fe40000000000 */
[----:B-1----:R-:W-:Y:S01]  /*fa00*/  FMUL.FTZ R51, R25, R26 ;  /* 0x0000001a19337220 */ /* 0x002fe20000410000 */
        /* <DEDUP_REMOVED lines=8> */
[----:B------:R-:W-:Y:S04]  /*fa90*/  ST.E desc[UR44][R18.64+0x3ec], R47 ;  /* 0x0003ec2f12007985 */ /* 0x000fe8000c10192c */
[----:B------:R-:W-:Y:S01]  /*faa0*/  ST.E desc[UR44][R18.64+0x3f8], R51 ;  /* 0x0003f83312007985 */ /* 0x000fe2000c10192c */
[----:B------:R4:W-:Y:S06]  /*fab0*/  BAR.SYNC.DEFER_BLOCKING R24, 0x100 ;  /* 0x000400180000751d */ /* 0x0009ec0000010000 */
[----:B0-----:R-:W4:Y:S04]  /*fac0*/  LDL R35, [R1+0x1f0] ;  /* 0x0001f00001237983 */ /* 0x001f280000100800 */
[----:B-1----:R-:W2:Y:S04]  /*fad0*/  LD.E R39, desc[UR44][R18.64+0x200] ;  /* 0x0002002c12277980 */ /* 0x002ea8000c101900 */
[----:B------:R-:W4:Y:S04]  /*fae0*/  LD.E.64 R10, desc[UR44][R18.64+0x88] ;  /* 0x0000882c120a7980 */ /* 0x000f28000c101b00 */
[----:B--2---:R0:W-:Y:S04]  /*faf0*/  ST.E desc[UR44][R18.64+0x200], R39 ;  /* 0x0002002712007985 */ /* 0x0041e8000c10192c */
[----:B------:R-:W2:Y:S04]  /*fb00*/  LD.E R25, desc[UR44][R4.64] ;  /* 0x0000002c04197980 */ /* 0x000ea8000c101900 */
[----:B--2---:R1:W-:Y:S04]  /*fb10*/  ST.E desc[UR44][R4.64], R25 ;  /* 0x0000001904007985 */ /* 0x0043e8000c10192c */
[----:B------:R-:W2:Y:S04]  /*fb20*/  LD.E R27, desc[UR44][R8.64] ;  /* 0x0000002c081b7980 */ /* 0x000ea8000c101900 */
[----:B--2---:R2:W-:Y:S04]  /*fb30*/  ST.E desc[UR44][R8.64], R27 ;  /* 0x0000001b08007985 */ /* 0x0045e8000c10192c */
[----:B------:R-:W3:Y:S04]  /*fb40*/  LD.E R29, desc[UR44][R6.64] ;  /* 0x0000002c061d7980 */ /* 0x000ee8000c101900 */
[----:B---3--:R3:W-:Y:S04]  /*fb50*/  ST.E desc[UR44][R6.64], R29 ;  /* 0x0000001d06007985 */ /* 0x0087e8000c10192c */
[----:B------:R-:W4:Y:S04]  /*fb60*/  LD.E R31, desc[UR44][R18.64+0x210] ;  /* 0x0002102c121f7980 */ /* 0x000f28000c101900 */
[----:B------:R-:W4:Y:S04]  /*fb70*/  LD.E R33, desc[UR44][R18.64+0x214] ;  /* 0x0002142c12217980 */ /* 0x000f28000c101900 */
[----:B------:R-:W4:Y:S04]  /*fb80*/  LD.E R43, desc[UR44][R18.64+0x218] ;  /* 0x0002182c122b7980 */ /* 0x000f28000c101900 */
[----:B0-----:R-:W4:Y:S04]  /*fb90*/  LD.E R39, desc[UR44][R18.64+0x21c] ;  /* 0x00021c2c12277980 */ /* 0x001f28000c101900 */
[----:B------:R-:W4:Y:S04]  /*fba0*/  LD.E R47, desc[UR44][R18.64+0x220] ;  /* 0x0002202c122f7980 */ /* 0x000f28000c101900 */
[----:B------:R-:W4:Y:S04]  /*fbb0*/  LD.E R51, desc[UR44][R18.64+0x224] ;  /* 0x0002242c12337980 */ /* 0x000f28000c101900 */
[----:B-1----:R-:W4:Y:S04]  /*fbc0*/  LD.E R25, desc[UR44][R18.64+0x228] ;  /* 0x0002282c12197980 */ /* 0x002f28000c101900 */
[----:B------:R-:W4:Y:S04]  /*fbd0*/  LD.E R55, desc[UR44][R18.64+0x22c] ;  /* 0x00022c2c12377980 */ /* 0x000f28000c101900 */
[----:B--2---:R-:W2:Y:S04]  /*fbe0*/  LD.E R27, desc[UR44][R18.64+0x230] ;  /* 0x0002302c121b7980 */ /* 0x004ea8000c101900 */
[----:B------:R-:W2:Y:S04]  /*fbf0*/  LD.E R57, desc[UR44][R18.64+0x234] ;  /* 0x0002342c12397980 */ /* 0x000ea8000c101900 */
        /* <DEDUP_REMOVED lines=73> */
[----:B--2---:R2:W-:Y:S04]  /*10090*/  ST.E desc[UR44][R18.64+0x230], R27 ;  /* 0x0002301b12007985 */ /* 0x0045e8000c10192c */
[----:B------:R-:W-:Y:S04]  /*100a0*/  ST.E desc[UR44][R18.64+0x234], R57 ;  /* 0x0002343912007985 */ /* 0x000fe8000c10192c */
[----:B---3--:R3:W-:Y:S04]  /*100b0*/  ST.E desc[UR44][R18.64+0x238], R29 ;  /* 0x0002381d12007985 */ /* 0x0087e8000c10192c */
[----:B------:R3:W-:Y:S04]  /*100c0*/  ST.E desc[UR44][R18.64+0x23c], R59 ;  /* 0x00023c3b12007985 */ /* 0x0007e8000c10192c */
[----:B------:R3:W-:Y:S04]  /*100d0*/  ST.E desc[UR44][R18.64+0x240], R61 ;  /* 0x0002403d12007985 */ /* 0x0007e8000c10192c */
[----:B------:R3:W-:Y:S04]  /*100e0*/  ST.E desc[UR44][R18.64+0x244], R63 ;  /* 0x0002443f12007985 */ /* 0x0007e8000c10192c */
[----:B------:R3:W-:Y:S04]  /*100f0*/  ST.E desc[UR44][R18.64+0x248], R65 ;  /* 0x0002484112007985 */ /* 0x0007e8000c10192c */
[----:B------:R3:W-:Y:S04]  /*10100*/  ST.E desc[UR44][R18.64+0x24c], R67 ;  /* 0x00024c4312007985 */ /* 0x0007e8000c10192c */
[----:B0-----:R-:W4:Y:S04]  /*10110*/  LD.E R31, desc[UR44][R18.64+0x250] ;  /* 0x0002502c121f7980 */ /* 0x001f28000c101900 */
        /* <DEDUP_REMOVED lines=75> */
[----:B------:R0:W-:Y:S04]  /*105d0*/  ST.E desc[UR44][R18.64+0x254], R25 ;  /* 0x0002541912007985 */ /* 0x0001e8000c10192c */
[----:B------:R-:W-:Y:S04]  /*105e0*/  ST.E desc[UR44][R18.64+0x258], R33 ;  /* 0x0002582112007985 */ /* 0x000fe8000c10192c */
[----:B--2---:R1:W-:Y:S04]  /*105f0*/  ST.E desc[UR44][R18.64+0x25c], R27 ;  /* 0x00025c1b12007985 */ /* 0x0043e8000c10192c */
        /* <DEDUP_REMOVED lines=78> */
[----:B0-----:R-:W4:Y:S01]  /*10ae0*/  LDL R25, [R1+0x68] ;  /* 0x0000680001197983 */ /* 0x001f220000100800 */
[----:B------:R-:W-:-:S02]  /*10af0*/  IMAD R10, R35, 0xc00, R10 ;  /* 0x00000c00230a7824 */ /* 0x000fc400078e020a */
[----:B-1----:R-:W-:Y:S01]  /*10b00*/  IMAD.MOV.U32 R27, RZ, RZ, R11 ;  /* 0x000000ffff1b7224 */ /* 0x002fe200078e000b */
[----:B------:R-:W-:Y:S01]  /*10b10*/  F2FP.BF16.F32.PACK_AB R170, R37, R170 ;  /* 0x000000aa25aa723e */ /* 0x000fe200000010ff */
[C---:B--2---:R-:W-:Y:S01]  /*10b20*/  VIADD R24, R10.reuse, 0x80 ;  /* 0x000000800a187836 */ /* 0x044fe20000000000 */
[----:B------:R-:W-:Y:S01]  /*10b30*/  F2FP.BF16.F32.PACK_AB R172, R41, R172 ;  /* 0x000000ac29ac723e */ /* 0x000fe200000010ff */
[----:B---3--:R-:W-:Y:S01]  /*10b40*/  VIADD R26, R10, 0x100 ;  /* 0x000001000a1a7836 */ /* 0x008fe20000000000 */
[----:B------:R-:W-:Y:S01]  /*10b50*/  R2UR UR15, R27 ;  /* 0x000000001b0f72ca */ /* 0x000fe200000e0000 */
[----:B------:R-:W2:Y:S01]  /*10b60*/  LD.E R29, desc[UR44][R18.64+0x214] ;  /* 0x0002142c121d7980 */ /* 0x000ea2000c101900 */
[----:B------:R-:W-:Y:S02]  /*10b70*/  R2UR UR10, R24 ;  /* 0x00000000180a72ca */ /* 0x000fe400000e0000 */
[----:B------:R-:W-:Y:S01]  /*10b80*/  R2UR UR14, R26 ;  /* 0x000000001a0e72ca */ /* 0x000fe200000e0000 */
[----:B------:R-:W2:Y:S01]  /*10b90*/  LD.E R24, desc[UR44][R18.64+0x200] ;  /* 0x0002002c12187980 */ /* 0x000ea2000c101900 */
[----:B------:R-:W-:-:S02]  /*10ba0*/  F2FP.BF16.F32.PACK_AB R174, R45, R174 ;  /* 0x000000ae2dae723e */ /* 0x000fc400000010ff */
[----:B------:R-:W-:Y:S01]  /*10bb0*/  F2FP.BF16.F32.PACK_AB R176, R49, R176 ;  /* 0x000000b031b0723e */ /* 0x000fe200000010ff */
[----:B------:R-:W2:Y:S01]  /*10bc0*/  LD.E R31, desc[UR44][R18.64+0x21c] ;  /* 0x00021c2c121f7980 */ /* 0x000ea2000c101900 */
[----:B------:R-:W-:Y:S02]  /*10bd0*/  F2FP.BF16.F32.PACK_AB R178, R53, R178 ;  /* 0x000000b235b2723e */ /* 0x000fe400000010ff */
[----:B------:R-:W-:Y:S01]  /*10be0*/  F2FP.BF16.F32.PACK_AB R169, R169, R28 ;  /* 0x0000001ca9a9723e */ /* 0x000fe200000010ff */
[----:B------:R-:W2:Y:S01]  /*10bf0*/  LD.E R33, desc[UR44][R18.64+0x224] ;  /* 0x0002242c12217980 */ /* 0x000ea2000c101900 */
[----:B------:R-:W-:Y:S02]  /*10c00*/  F2FP.BF16.F32.PACK_AB R171, R30, R171 ;  /* 0x000000ab1eab723e */ /* 0x000fe400000010ff */
[----:B------:R-:W-:Y:S01]  /*10c10*/  F2FP.BF16.F32.PACK_AB R173, R32, R173 ;  /* 0x000000ad20ad723e */ /* 0x000fe200000010ff */
[----:B------:R-:W2:Y:S01]  /*10c20*/  LD.E R28, desc[UR44][R18.64+0x210] ;  /* 0x0002102c121c7980 */ /* 0x000ea2000c101900 */
[----:B------:R-:W-:-:S02]  /*10c30*/  F2FP.BF16.F32.PACK_AB R175, R34, R175 ;  /* 0x000000af22af723e */ /* 0x000fc400000010ff */
[----:B------:R-:W-:Y:S01]  /*10c40*/  F2FP.BF16.F32.PACK_AB R177, R36, R177 ;  /* 0x000000b124b1723e */ /* 0x000fe200000010ff */
[----:B------:R-:W2:Y:S04]  /*10c50*/  LD.E R30, desc[UR44][R18.64+0x218] ;  /* 0x0002182c121e7980 */ /* 0x000ea8000c101900 */
[----:B------:R-:W2:Y:S04]  /*10c60*/  LD.E R32, desc[UR44][R18.64+0x220] ;  /* 0x0002202c12207980 */ /* 0x000ea8000c101900 */
[----:B------:R-:W2:Y:S04]  /*10c70*/  LD.E R34, desc[UR44][R18.64+0x228] ;  /* 0x0002282c12227980 */ /* 0x000ea8000c101900 */
[----:B------:R-:W2:Y:S04]  /*10c80*/  LD.E R35, desc[UR44][R18.64+0x22c] ;  /* 0x00022c2c12237980 */ /* 0x000ea8000c101900 */
[----:B------:R-:W2:Y:S04]  /*10c90*/  LD.E R36, desc[UR44][R18.64+0x230] ;  /* 0x0002302c12247980 */ /* 0x000ea8000c101900 */
        /* <DEDUP_REMOVED lines=63> */
[----:B------:R-:W-:Y:S01]  /*11090*/  ISETP.NE.U32.AND P0, PT, R25, RZ, PT ;  /* 0x000000ff1900720c */ /* 0x000fe20003f05070 */
[----:B------:R-:W-:-:S02]  /*110a0*/  IMAD.MOV.U32 R25, RZ, RZ, R11 ;  /* 0x000000ffff197224 */ /* 0x000fc400078e000b */
[----:B------:R-:W2:Y:S03]  /*110b0*/  LD.E R100, desc[UR44][R18.64+0x330] ;  /* 0x0003302c12647980 */ /* 0x000ea6000c101900 */
        /* <DEDUP_REMOVED lines=60> */
[----:B------:R-:W-:Y:S01]  /*11480*/  HGMMA.64x256x16.F32.BF16 R24, R168, gdesc[UR4].tnspB, R24, UP0, gsb0 ;  /* 0x43e00004a8187df0 */ /* 0x000fe2000b801818 */
[----:B------:R-:W-:Y:S02]  /*11490*/  F2FP.BF16.F32.PACK_AB R179, R12, R179 ;  /* 0x000000b30cb3723e */ /* 0x000fe400000010ff */
        /* <DEDUP_REMOVED lines=131> */
[----:B------:R-:W-:Y:S01]  /*11cd0*/  STL [R1+0x68], R2 ;  /* 0x0000680201007387 */ /* 0x000fe20000100800 */
        /* <DEDUP_REMOVED lines=8> */
[----:B------:R-:W-:-:S02]  /*11d60*/  WARPGROUP.DEPBAR.LE gsb0, 0x0 ;  /* 0x00008000000079c5 */ /* 0x000fc40000010000 */
        /* <DEDUP_REMOVED lines=132> */
[----:B------:R-:W-:Y:S01]  /*125b0*/  IMAD.MOV.U32 R13, RZ, RZ, R11 ;  /* 0x000000ffff0d7224 */ /* 0x000fe200078e000b */
        /* <DEDUP_REMOVED lines=131> */
[----:B------:R-:W-:Y:S01]  /*12df0*/  R2UR UR6, R12 ;  /* 0x000000000c0672ca */ /* 0x000fe200000e0000 */
[----:B------:R-:W-:Y:S01]  /*12e00*/  STL [R1+0x68], R2 ;  /* 0x0000680201007387 */ /* 0x000fe20000100800 */
[----:B------:R-:W-:Y:S01]  /*12e10*/  R2UR UR7, R13 ;  /* 0x000000000d0772ca */ /* 0x000fe200000e0000 */
[----:B------:R-:W-:Y:S01]  /*12e20*/  VIADD R10, R10, 0x280 ;  /* 0x000002800a0a7836 */ /* 0x000fe20000000000 */
[----:B------:R-:W-:Y:S02]  /*12e30*/  WARPGROUP.DEPBAR.LE gsb0, 0x0 ;  /* 0x00008000000079c5 */ /* 0x000fe40000010000 */
[----:B------:R-:W-:Y:S01]  /*12e40*/  ST.E desc[UR44][R18.64+0x200], R24 ;  /* 0x0002001812007985 */ /* 0x000fe2000c10192c */
[----:B------:R-:W-:Y:S02]  /*12e50*/  F2FP.BF16.F32.PACK_AB R168, R203, R204 ;  /* 0x000000cccba8723e */ /* 0x000fe400000010ff */
[----:B------:R-:W-:Y:S01]  /*12e60*/  F2FP.BF16.F32.PACK_AB R170, R201, R202 ;  /* 0x000000cac9aa723e */ /* 0x000fe200000010ff */
[----:B------:R-:W-:Y:S01]  /*12e70*/  ST.E desc[UR44][R4.64], R25 ;  /* 0x0000001904007985 */ /* 0x000fe2000c10192c */
        /* <DEDUP_REMOVED lines=400> */
[----:B--2---:R1:W-:Y:S04]  /*14780*/  ST.E desc[UR44][R18.64+0x200], R11 ;  /* 0x0002000b12007985 */ /* 0x0043e8000c10192c */
[----:B------:R-:W2:Y:S04]  /*14790*/  LD.E R13, desc[UR44][R4.64] ;  /* 0x0000002c040d7980 */ /* 0x000ea8000c101900 */
[----:B--2---:R2:W-:Y:S04]  /*147a0*/  ST.E desc[UR44][R4.64], R13 ;  /* 0x0000000d04007985 */ /* 0x0045e8000c10192c */
[----:B------:R-:W3:Y:S04]  /*147b0*/  LD.E R15, desc[UR44][R8.64] ;  /* 0x0000002c080f7980 */ /* 0x000ee8000c101900 */
[----:B---3--:R3:W-:Y:S04]  /*147c0*/  ST.E desc[UR44][R8.64], R15 ;  /* 0x0000000f08007985 */ /* 0x0087e8000c10192c */
[----:B------:R-:W4:Y:S04]  /*147d0*/  LD.E R17, desc[UR44][R6.64] ;  /* 0x0000002c06117980 */ /* 0x000f28000c101900 */
[----:B----4-:R4:W-:Y:S04]  /*147e0*/  ST.E desc[UR44][R6.64], R17 ;  /* 0x0000001106007985 */ /* 0x0109e8000c10192c */
[----:B0-----:R-:W4:Y:S04]  /*147f0*/  LD.E R2, desc[UR44][R18.64+0x374] ;  /* 0x0003742c12027980 */ /* 0x001f28000c101900 */
        /* <DEDUP_REMOVED lines=124> */
[----:B0-----:R-:W4:Y:S04]  /*14fc0*/  LD.E R2, desc[UR44][R18.64+0x28] ;  /* 0x0000282c12027980 */ /* 0x001f28000c101900 */
        /* <DEDUP_REMOVED lines=8> */
[----:B---3--:R-:W-:Y:S04]  /*15050*/  ST.E desc[UR44][R18.64+0x230], R9 ;  /* 0x0002300912007985 */ /* 0x008fe8000c10192c */
        /* <DEDUP_REMOVED lines=115> */
[----:B------:R-:W-:-:S04]  /*15790*/  LOP3.LUT R2, R2, 0x1, RZ, 0xfc, !PT ;  /* 0x0000000102027812 */ /* 0x000fc800078efcff */
[----:B------:R-:W-:Y:S01]  /*157a0*/  ISETP.NE.AND P0, PT, R2, 0x3, PT ;  /* 0x000000030200780c */ /* 0x000fe20003f05270 */
[----:B------:R-:W-:-:S12]  /*157b0*/  BSSY B0, `(.L_x_13023) ;  /* 0x0000003000007945 */ /* 0x000fd80003800000 */
[----:B-1----:R-:W-:Y:S05]  /*157c0*/  @!P0 BRA `(.L_x_13024) ;  /* 0x0000000000048947 */ /* 0x002fea0003800000 */
[----:B------:R-:W-:Y:S01]  /*157d0*/  BPT.TRAP 0x1 ;  /* 0x000000040000795c */ /* 0x000fe20000300000 */
.L_x_13024:
[----:B------:R-:W-:Y:S05]  /*157e0*/  BSYNC B0 ;  /* 0x0000000000007941 */ /* 0x000fea0003800000 */
.L_x_13023:
        /* <DEDUP_REMOVED lines=11> */
.L_x_12996:
        /* <DEDUP_REMOVED lines=23> */
.L_x_13028:
[----:B------:R-:W-:-:S13]  /*15a10*/  ISETP.NE.AND P0, PT, R6, 0x1, PT ;  /* 0x000000010600780c */ /* 0x000fda0003f05270 */
[----:B------:R-:W0:Y:S02]  /*15a20*/  @P0 LDC.64 R4, c[0x0][0xae0] ;  /* 0x0002b800ff040b82 */ /* 0x000e240000000a00 */
[----:B0-----:R-:W-:-:S05]  /*15a30*/  @P0 IMAD.HI.U32 R4, R3, R4, RZ ;  /* 0x0000000403040227 */ /* 0x001fca00078e00ff */
[----:B------:R-:W-:-:S07]  /*15a40*/  @P0 SHF.R.U32.HI R3, RZ, R5, R4 ;  /* 0x00000005ff030219 */ /* 0x000fce0000011604 */
.L_x_13029:
[----:B------:R-:W-:Y:S05]  /*15a50*/  BSYNC B0 ;  /* 0x0000000000007941 */ /* 0x000fea0003800000 */
.L_x_13027:
[----:B------:R-:W-:-:S05]  /*15a60*/  IMAD R3, R3, R6, RZ ;  /* 0x0000000603037224 */ /* 0x000fca00078e02ff */
[----:B------:R-:W-:-:S07]  /*15a70*/  VIMNMX R2, R2, R3, !PT ;  /* 0x0000000302027248 */ /* 0x000fce0007fe0100 */
.L_x_13026:
[----:B------:R-:W-:Y:S01]  /*15a80*/  VIADD R2, R2, 0x5f ;  /* 0x0000005f02027836 */ /* 0x000fe20000000000 */
[----:B------:R-:W-:-:S03]  /*15a90*/  UIADD3 UR4, UP0, UR37, 0x28, URZ ;  /* 0x0000002825047890 */ /* 0x000fc6000ff1e03f */
[----:B------:R-:W-:Y:S01]  /*15aa0*/  IMAD.HI R2, R2, 0x2aaaaaab, RZ ;  /* 0x2aaaaaab02027827 */ /* 0x000fe200078e02ff */
[----:B------:R-:W-:-:S03]  /*15ab0*/  UIADD3.X UR5, URZ, UR36, URZ, UP0, !UPT ;  /* 0x000000243f057290 */ /* 0x000fc600087fe43f */
[----:B------:R-:W-:Y:S01]  /*15ac0*/  IMAD.U32 R6, RZ, RZ, UR4 ;  /* 0x00000004ff067e24 */ /* 0x000fe2000f8e00ff */
[----:B------:R-:W-:Y:S02]  /*15ad0*/  SHF.R.U32.HI R3, RZ, 0x1f, R2 ;  /* 0x0000001fff037819 */ /* 0x000fe40000011602 */
[----:B------:R-:W-:Y:S02]  /*15ae0*/  IMAD.U32 R7, RZ, RZ, UR5 ;  /* 0x00000005ff077e24 */ /* 0x000fe4000f8e00ff */
[----:B------:R-:W-:-:S04]  /*15af0*/  LEA.HI.SX32 R3, R2, R3, 0x1c ;  /* 0x0000000302037211 */ /* 0x000fc800078fe2ff */
[----:B------:R-:W-:-:S04]  /*15b00*/  VIMNMX R4, R196, R3, !PT ;  /* 0x00000003c4047248 */ /* 0x000fc80007fe0100 */
[----:B------:R-:W-:-:S13]  /*15b10*/  ISETP.GE.AND P0, PT, R0, R4, PT ;  /* 0x000000040000720c */ /* 0x000fda0003f06270 */
[----:B------:R-:W-:Y:S05]  /*15b20*/  @!P0 BRA `(.L_x_13030) ;  /* 0x00000098005c8947 */ /* 0x000fea0003800000 */
[----:B------:R0:W5:Y:S02]  /*15b30*/  LDL.64 R2, [R1+0x150] ;  /* 0x0001500001027983 */ /* 0x0001640000100a00 */
.L_x_13049:
[----:B-1---5:R-:W2:Y:S04]  /*15b40*/  LD.E R5, desc[UR44][R2.64] ;  /* 0x0000002c02057980 */ /* 0x022ea8000c101900 */
[----:B------:R-:W3:Y:S01]  /*15b50*/  LD.E R8, desc[UR44][R2.64+0x8] ;  /* 0x0000082c02087980 */ /* 0x000ee2000c101900 */
[----:B--2---:R-:W-:-:S05]  /*15b60*/  VIADD R5, R5, 0x1 ;  /* 0x0000000105057836 */ /* 0x004fca0000000000 */
[----:B------:R-:W-:-:S13]  /*15b70*/  ISETP.NE.AND P0, PT, R5, 0x2, PT ;  /* 0x000000020500780c */ /* 0x000fda0003f05270 */
[----:B------:R1:W5:Y:S04]  /*15b80*/  @P0 LD.E R11, desc[UR44][R2.64+0x4] ;  /* 0x0000042c020b0980 */ /* 0x000368000c101900 */
[----:B------:R-:W2:Y:S01]  /*15b90*/  @!P0 LD.E R10, desc[UR44][R2.64+0x4] ;  /* 0x0000042c020a8980 */ /* 0x000ea2000c101900 */
[----:B---3--:R-:W-:-:S03]  /*15ba0*/  VIADD R9, R8, 0x1 ;  /* 0x0000000108097836 */ /* 0x008fc60000000000 */
[----:B------:R3:W-:Y:S04]  /*15bb0*/  ST.E desc[UR44][R2.64], R5 ;  /* 0x0000000502007985 */ /* 0x0007e8000c10192c */
[----:B------:R1:W-:Y:S04]  /*15bc0*/  ST.E desc[UR44][R2.64+0x8], R9 ;  /* 0x0000080902007985 */ /* 0x0003e8000c10192c */
[----:B------:R1:W-:Y:S01]  /*15bd0*/  @!P0 ST.E desc[UR44][R2.64], RZ ;  /* 0x000000ff02008985 */ /* 0x0003e2000c10192c */
[----:B--2---:R-:W-:-:S05]  /*15be0*/  @!P0 LOP3.LUT R11, R10, 0x1, RZ, 0x3c, !PT ;  /* 0x000000010a0b8812 */ /* 0x004fca00078e3cff */
[----:B------:R1:W-:Y:S04]  /*15bf0*/  @!P0 ST.E desc[UR44][R2.64+0x4], R11 ;  /* 0x0000040b02008985 */ /* 0x0003e8000c10192c */
[----:B------:R-:W2:Y:S04]  /*15c00*/  LDL.64 R72, [R1+0x168] ;  /* 0x0001680001487983 */ /* 0x000ea80000100a00 */
[----:B--2---:R-:W2:Y:S01]  /*15c10*/  LD.E R8, desc[UR44][R72.64] ;  /* 0x0000002c48087980 */ /* 0x004ea2000c101900 */
[----:B------:R-:W-:Y:S05]  /*15c20*/  YIELD ;  /* 0x0000000000007946 */ /* 0x000fea0003800000 */
[----:B------:R-:W-:Y:S01]  /*15c30*/  BSSY B0, `(.L_x_13031) ;  /* 0x0000006000007945 */ /* 0x000fe20003800000 */
[----:B---3--:R-:W-:Y:S01]  /*15c40*/  @!P0 IMAD.MOV.U32 R5, RZ, RZ, RZ ;  /* 0x000000ffff058224 */ /* 0x008fe200078e00ff */
[----:B--2---:R-:W-:-:S04]  /*15c50*/  LOP3.LUT R8, R8, 0x1, RZ, 0xfc, !PT ;  /* 0x0000000108087812 */ /* 0x004fc800078efcff */
[----:B------:R-:W-:-:S13]  /*15c60*/  ISETP.NE.AND P1, PT, R8, 0x3, PT ;  /* 0x000000030800780c */ /* 0x000fda0003f25270 */
[----:B-1----:R-:W-:Y:S05]  /*15c70*/  @!P1 BRA `(.L_x_13032) ;  /* 0x0000000000049947 */ /* 0x002fea0003800000 */
[----:B------:R-:W-:Y:S01]  /*15c80*/  BPT.TRAP 0x1 ;  /* 0x000000040000795c */ /* 0x000fe20000300000 */
.L_x_13032:
[----:B------:R-:W-:Y:S05]  /*15c90*/  BSYNC B0 ;  /* 0x0000000000007941 */ /* 0x000fea0003800000 */
.L_x_13031:
[----:B------:R-:W2:Y:S01]  /*15ca0*/  LD.E.64 R8, desc[UR44][R72.64+0x18] ;  /* 0x0000182c48087980 */ /* 0x000ea2000c101b00 */
[----:B-----5:R-:W-:Y:S02]  /*15cb0*/  SHF.L.U32 R12, R11, 0x1f, RZ ;  /* 0x0000001f0b0c7819 */ /* 0x020fe400000006ff */
[----:B--2---:R-:W-:-:S05]  /*15cc0*/  MOV R8, R8 ;  /* 0x0000000800087202 */ /* 0x004fca0000000f00 */
[----:B------:R-:W-:-:S04]  /*15cd0*/  IMAD R5, R5, 0x8, R8 ;  /* 0x0000000805057824 */ /* 0x000fc800078e0208 */
[----:B------:R1:W2:Y:S01]  /*15ce0*/  SYNCS.PHASECHK.TRANS64.TRYWAIT P0, [R5+URZ], R12 ;  /* 0x0000000c050075a7 */ /* 0x0002a2000800017f */
[----:B------:R-:W3:Y:S04]  /*15cf0*/  LD.E R8, desc[UR44][R72.64] ;  /* 0x0000002c48087980 */ /* 0x000ee8000c101900 */
[----:B------:R1:W5:Y:S04]  /*15d00*/  LD.E R10, desc[UR44][R2.64] ;  /* 0x0000002c020a7980 */ /* 0x000368000c101900 */
[----:B------:R1:W5:Y:S01]  /*15d10*/  LD.E R11, desc[UR44][R2.64+0x4] ;  /* 0x0000042c020b7980 */ /* 0x000362000c101900 */
[----:B------:R-:W-:Y:S01]  /*15d20*/  BSSY B0, `(.L_x_13033) ;  /* 0x0000005000007945 */ /* 0x000fe20003800000 */
[----:B---3--:R-:W-:-:S04]  /*15d30*/  LOP3.LUT R8, R8, 0x1, RZ, 0xfc, !PT ;  /* 0x0000000108087812 */ /* 0x008fc800078efcff */
[----:B------:R-:W-:-:S13]  /*15d40*/  ISETP.NE.AND P1, PT, R8, 0x3, PT ;  /* 0x000000030800780c */ /* 0x000fda0003f25270 */
[----:B-12---:R-:W-:Y:S05]  /*15d50*/  @!P1 BRA `(.L_x_13034) ;  /* 0x0000000000049947 */ /* 0x006fea0003800000 */
[----:B------:R-:W-:Y:S01]  /*15d60*/  BPT.TRAP 0x1 ;  /* 0x000000040000795c */ /* 0x000fe20000300000 */
.L_x_13034:
[----:B------:R-:W-:Y:S05]  /*15d70*/  BSYNC B0 ;  /* 0x0000000000007941 */ /* 0x000fea0003800000 */
.L_x_13033:
[----:B------:R-:W-:Y:S04]  /*15d80*/  BSSY B0, `(.L_x_13035) ;  /* 0x0000008000007945 */ /* 0x000fe80003800000 */
[----:B------:R-:W-:Y:S05]  /*15d90*/  @P0 BRA `(.L_x_13036) ;  /* 0x0000000000180947 */ /* 0x000fea0003800000 */
[----:B------:R-:W2:Y:S01]  /*15da0*/  LD.E.64 R8, desc[UR44][R72.64+0x18] ;  /* 0x0000182c48087980 */ /* 0x000ea2000c101b00 */
[----:B-----5:R-:W-:Y:S02]  /*15db0*/  SHF.L.U32 R11, R11, 0x1f, RZ ;  /* 0x0000001f0b0b7819 */ /* 0x020fe400000006ff */
[----:B--2---:R-:W-:-:S05]  /*15dc0*/  MOV R9, R8 ;  /* 0x0000000800097202 */ /* 0x004fca0000000f00 */
[----:B------:R-:W-:-:S04]  /*15dd0*/  IMAD R10, R10, 0x8, R9 ;  /* 0x000000080a0a7824 */ /* 0x000fc800078e0209 */
[----:B------:R-:W1:Y:S02]  /*15de0*/  SYNCS.PHASECHK.TRANS64.TRYWAIT P0, [R10+URZ], R11 ;  /* 0x0000000b0a0075a7 */ /* 0x000e64000800017f */
[----:B-1----:R-:W-:Y:S05]  /*15df0*/  @!P0 BRA `(.L_x_13037) ;  /* 0x0000021800208947 */ /* 0x002fea0003800000 */
.L_x_13036:
[----:B------:R-:W-:Y:S05]  /*15e00*/  BSYNC B0 ;  /* 0x0000000000007941 */ /* 0x000fea0003800000 */
.L_x_13035:
[----:B-1---5:R-:W2:Y:S04]  /*15e10*/  LD.E R11, desc[UR44][R2.64] ;  /* 0x0000002c020b7980 */ /* 0x022ea8000c101900 */
[----:B------:R-:W2:Y:S01]  /*15e20*/  LDL.64 R74, [R1+0x80] ;  /* 0x00008000014a7983 */ /* 0x000ea20000100a00 */
[----:B------:R-:W-:Y:S05]  /*15e30*/  WARPSYNC.ALL ;  /* 0x0000000000007948 */ /* 0x000fea0003800000 */
[----:B------:R1:W-:Y:S04]  /*15e40*/  STL [R1+0x60], RZ ;  /* 0x000060ff01007387 */ /* 0x0003e80000100800 */
[----:B------:R-:W3:Y:S01]  /*15e50*/  LD.E.64 R8, desc[UR44][R18.64+0x78] ;  /* 0x0000782c12087980 */ /* 0x000ee2000c101b00 */
[----:B------:R-:W-:-:S05]  /*15e60*/  IMAD.MOV.U32 R5, RZ, RZ, 0x1 ;  /* 0x00000001ff057424 */ /* 0x000fca00078e00ff */
[----:B------:R1:W-:Y:S04]  /*15e70*/  STL [R1+0x60], R5 ;  /* 0x0000600501007387 */ /* 0x0003e80000100800 */
[----:B------:R-:W4:Y:S04]  /*15e80*/  LD.E.64 R12, desc[UR44][R18.64+0x78] ;  /* 0x0000782c120c7980 */ /* 0x000f28000c101b00 */
[----:B------:R1:W-:Y:S04]  /*15e90*/  STL [R1+0x60], R5 ;  /* 0x0000600501007387 */ /* 0x0003e80000100800 */
[----:B------:R-:W4:Y:S01]  /*15ea0*/  LD.E.64 R14, desc[UR44][R18.64+0x78] ;  /* 0x0000782c120e7980 */ /* 0x000f22000c101b00 */
[----:B--2---:R-:W-:-:S02]  /*15eb0*/  IMAD R10, R11, 0x300, R74 ;  /* 0x000003000b0a7824 */ /* 0x004fc400078e024a */
[----:B------:R-:W-:Y:S01]  /*15ec0*/  IMAD.MOV.U32 R11, RZ, RZ, R75 ;  /* 0x000000ffff0b7224 */ /* 0x000fe200078e004b */
[----:B------:R1:W-:Y:S02]  /*15ed0*/  STL [R1+0x60], R5 ;  /* 0x0000600501007387 */ /* 0x0003e40000100800 */
[----:B------:R-:W-:Y:S02]  /*15ee0*/  R2UR UR6, R10 ;  /* 0x000000000a0672ca */ /* 0x000fe400000e0000 */
[----:B------:R-:W-:Y:S01]  /*15ef0*/  R2UR UR7, R11 ;  /* 0x000000000b0772ca */ /* 0x000fe200000e0000 */
[----:B------:R-:W2:Y:S01]  /*15f00*/  LD.E.64 R16, desc[UR44][R18.64+0x78] ;  /* 0x0000782c12107980 */ /* 0x000ea2000c101b00 */
[----:B------:R-:W-:-:S03]  /*15f10*/  WARPGROUP.ARRIVE ;  /* 0x00000000000079c5 */ /* 0x000fc60000000000 */
[----:B------:R1:W-:Y:S01]  /*15f20*/  STL [R1+0x60], R5 ;  /* 0x0000600501007387 */ /* 0x0003e20000100800 */
        /* <DEDUP_REMOVED lines=11> */
[----:B------:R-:W3:Y:S04]  /*15fe0*/  LD.E R21, desc[UR44][R6.64] ;  /* 0x0000002c06157980 */ /* 0x000ee8000c101900 */
[----:B------:R1:W5:Y:S04]  /*15ff0*/  LD.E R11, desc[UR44][R2.64] ;  /* 0x0000002c020b7980 */ /* 0x000368000c101900 */
[----:B------:R1:W5:Y:S01]  /*16000*/  LD.E R20, desc[UR44][R2.64+0x4] ;  /* 0x0000042c02147980 */ /* 0x000362000c101900 */
[----:B------:R-:W-:Y:S01]  /*16010*/  WARPGROUP.ARRIVE ;  /* 0x00000000000079c5 */ /* 0x000fe20000000000 */
[----:B------:R-:W-:Y:S01]  /*16020*/  VIADD R14, R14, 0x4 ;  /* 0x000000040e0e7836 */ /* 0x000fe20000000000 */
[----:B------:R-:W-:Y:S01]  /*16030*/  BSSY B0, `(.L_x_13038) ;  /* 0x000001a000007945 */ /* 0x000fe20003800000 */
[----:B------:R-:W-:-:S02]  /*16040*/  VIADD R8, R10, 0x4 ;  /* 0x000000040a087836 */ /* 0x000fc40000000000 */
[--C-:B------:R-:W-:Y:S01]  /*16050*/  IMAD.MOV.U32 R9, RZ, RZ, R75.reuse ;  /* 0x000000ffff097224 */ /* 0x100fe200078e004b */
[----:B------:R-:W-:Y:S01]  /*16060*/  HGMMA.64x96x16.F32.BF16 R24, gdesc[UR4], R24, gsb0 ;  /* 0x01600000041879f0 */ /* 0x000fe20008001818 */
[----:B------:R-:W-:Y:S01]  /*16070*/  R2UR UR4, R14 ;  /* 0x000000000e0472ca */ /* 0x000fe200000e0000 */
[----:B--2---:R-:W-:Y:S01]  /*16080*/  VIADD R16, R16, 0x6 ;  /* 0x0000000610107836 */ /* 0x004fe20000000000 */
[----:B------:R-:W-:Y:S01]  /*16090*/  R2UR UR6, R8 ;  /* 0x00000000080672ca */ /* 0x000fe200000e0000 */
[----:B------:R-:W-:Y:S01]  /*160a0*/  VIADD R8, R10, 0x6 ;  /* 0x000000060a087836 */ /* 0x000fe20000000000 */
[----:B------:R-:W-:Y:S01]  /*160b0*/  R2UR UR7, R9 ;  /* 0x00000000090772ca */ /* 0x000fe200000e0000 */
[----:B------:R-:W-:Y:S01]  /*160c0*/  IMAD.MOV.U32 R9, RZ, RZ, R75 ;  /* 0x000000ffff097224 */ /* 0x000fe200078e004b */
[----:B------:R-:W-:Y:S01]  /*160d0*/  R2UR UR5, R15 ;  /* 0x000000000f0572ca */ /* 0x000fe200000e0000 */
[----:B------:R-:W-:Y:S02]  /*160e0*/  WARPGROUP.DEPBAR.LE gsb0, 0x0 ;  /* 0x00008000000079c5 */ /* 0x000fe40000010000 */
[----:B------:R-:W-:-:S10]  /*160f0*/  WARPGROUP.ARRIVE ;  /* 0x00000000000079c5 */ /* 0x000fd40000000000 */
        /* <DEDUP_REMOVED lines=8> */
[----:B---3--:R-:W-:-:S04]  /*16180*/  LOP3.LUT R21, R21, 0x1, RZ, 0xfc, !PT ;  /* 0x0000000115157812 */ /* 0x008fc800078efcff */
[----:B------:R-:W-:Y:S01]  /*16190*/  ISETP.NE.AND P0, PT, R21, 0x3, PT ;  /* 0x000000031500780c */ /* 0x000fe20003f05270 */
[----:B------:R-:W-:-:S12]  /*161a0*/  WARPGROUP.DEPBAR.LE gsb0, 0x0 ;  /* 0x00008000000079c5 */ /* 0x000fd80000010000 */
[----:B-1----:R-:W-:Y:S05]  /*161b0*/  @!P0 BRA `(.L_x_13039) ;  /* 0x0000000000048947 */ /* 0x002fea0003800000 */
[----:B------:R-:W-:Y:S01]  /*161c0*/  BPT.TRAP 0x1 ;  /* 0x000000040000795c */ /* 0x000fe20000300000 */
.L_x_13039:
[----:B------:R-:W-:Y:S05]  /*161d0*/  BSYNC B0 ;  /* 0x0000000000007941 */ /* 0x000fea0003800000 */
.L_x_13038:
        /* <DEDUP_REMOVED lines=13> */
.L_x_13041:
[----:B------:R-:W-:Y:S05]  /*162b0*/  BSYNC B0 ;  /* 0x0000000000007941 */ /* 0x000fea0003800000 */
.L_x_13040:
        /* <DEDUP_REMOVED lines=8> */
.L_x_13043:
[----:B------:R-:W-:Y:S05]  /*16340*/  BSYNC B0 ;  /* 0x0000000000007941 */ /* 0x000fea0003800000 */
.L_x_13042:
[----:B------:R-:W2:Y:S04]  /*16350*/  LDL R7, [R1+0x70] ;  /* 0x0000700001077983 */ /* 0x000ea80000100800 */
[----:B------:R-:W3:Y:S04]  /*16360*/  LD.E R17, desc[UR44][R2.64] ;  /* 0x0000002c02117980 */ /* 0x000ee8000c101900 */
[----:B------:R-:W3:Y:S04]  /*16370*/  LDL.64 R20, [R1+0xf8] ;  /* 0x0000f80001147983 */ /* 0x000ee80000100a00 */
[----:B-1---5:R-:W4:Y:S04]  /*16380*/  LDL.64 R8, [R1+0xf0] ;  /* 0x0000f00001087983 */ /* 0x022f280000100a00 */
[----:B------:R-:W4:Y:S04]  /*16390*/  LDL.64 R10, [R1+0xf0] ;  /* 0x0000f000010a7983 */ /* 0x000f280000100a00 */
[----:B------:R-:W4:Y:S04]  /*163a0*/  LDL.64 R12, [R1+0xf0] ;  /* 0x0000f000010c7983 */ /* 0x000f280000100a00 */
[----:B------:R-:W4:Y:S01]  /*163b0*/  LDL.64 R14, [R1+0xf0] ;  /* 0x0000f000010e7983 */ /* 0x000f220000100a00 */
[----:B------:R-:W-:Y:S05]  /*163c0*/  WARPSYNC.ALL ;  /* 0x0000000000007948 */ /* 0x000fea0003800000 */
[----:B------:R-:W-:Y:S01]  /*163d0*/  WARPGROUP.ARRIVE ;  /* 0x00000000000079c5 */ /* 0x000fe20000000000 */
[----:B--2---:R-:W-:Y:S01]  /*163e0*/  ISETP.NE.U32.AND P0, PT, R7, RZ, PT ;  /* 0x000000ff0700720c */ /* 0x004fe20003f05070 */
[----:B---3--:R-:W-:-:S02]  /*163f0*/  IMAD R6, R17, 0xc00, R20 ;  /* 0x00000c0011067824 */ /* 0x008fc400078e0214 */
[----:B------:R-:W-:Y:S01]  /*16400*/  IMAD.MOV.U32 R7, RZ, RZ, R21 ;  /* 0x000000ffff077224 */ /* 0x000fe200078e0015 */
[----:B------:R-:W2:Y:S01]  /*16410*/  LDL.64 R16, [R1+0xf0] ;  /* 0x0000f00001107983 */ /* 0x000ea20000100a00 */
[----:B----4-:R-:W-:Y:S02]  /*16420*/  R2UR UR4, R8 ;  /* 0x00000000080472ca */ /* 0x010fe400000e0000 */
[----:B------:R-:W-:Y:S02]  /*16430*/  R2UR UR6, R6 ;  /* 0x00000000060672ca */ /* 0x000fe400000e0000 */
[----:B------:R-:W-:Y:S02]  /*16440*/  R2UR UR7, R7 ;  /* 0x00000000070772ca */ /* 0x000fe400000e0000 */
[----:B------:R-:W-:Y:S02]  /*16450*/  R2UR UR5, R9 ;  /* 0x00000000090572ca */ /* 0x000fe400000e0000 */
[----:B------:R-:W-:-:S11]  /*16460*/  VOTEU.ANY UP0, P0 ;  /* 0x00000000003f7886 */ /* 0x000fd60000000100 */
        /* <DEDUP_REMOVED lines=85> */
[----:B------:R-:W2:Y:S01]  /*169c0*/  LDL.64 R8, [R1+0xf0] ;  /* 0x0000f00001087983 */ /* 0x000ea20000100a00 */
[----:B---3--:R-:W-:Y:S01]  /*169d0*/  VIADD R10, R10, 0x802 ;  /* 0x000008020a0a7836 */ /* 0x008fe20000000000 */
[----:B------:R-:W-:Y:S02]  /*169e0*/  WARPGROUP.DEPBAR.LE gsb0, 0x0 ;  /* 0x00008000000079c5 */ /* 0x000fe40000010000 */
[----:B------:R-:W-:-:S08]  /*169f0*/  WARPGROUP.ARRIVE ;  /* 0x00000000000079c5 */ /* 0x000fd00000000000 */
[----:B------:R-:W-:Y:S01]  /*16a00*/  HGMMA.64x96x16.F32.BF16 R24, gdesc[UR4], R24, gsb0 ;  /* 0x01600000041879f0 */ /* 0x000fe20008001818 */
[----:B------:R-:W-:Y:S01]  /*16a10*/  VIADD R20, R6, 0x602 ;  /* 0x0000060206147836 */ /* 0x000fe20000000000 */
[----:B------:R-:W-:Y:S02]  /*16a20*/  R2UR UR7, R21 ;  /* 0x00000000150772ca */ /* 0x000fe400000e0000 */
[----:B------:R-:W-:Y:S02]  /*16a30*/  R2UR UR4, R10 ;  /* 0x000000000a0472ca */ /* 0x000fe400000e0000 */
[----:B------:R-:W-:Y:S02]  /*16a40*/  R2UR UR6, R20 ;  /* 0x00000000140672ca */ /* 0x000fe400000e0000 */
[----:B------:R-:W-:Y:S02]  /*16a50*/  R2UR UR5, R11 ;  /* 0x000000000b0572ca */ /* 0x000fe400000e0000 */
[----:B------:R-:W3:Y:S01]  /*16a60*/  LDL.64 R10, [R1+0xf0] ;  /* 0x0000f000010a7983 */ /* 0x000ee20000100a00 */
[----:B----4-:R-:W-:-:S02]  /*16a70*/  VIADD R12, R12, 0x804 ;  /* 0x000008040c0c7836 */ /* 0x010fc40000000000 */
[----:B------:R-:W-:Y:S01]  /*16a80*/  VIADD R20, R6, 0x604 ;  /* 0x0000060406147836 */ /* 0x000fe20000000000 */
[----:B------:R-:W-:Y:S02]  /*16a90*/  WARPGROUP.DEPBAR.LE gsb0, 0x0 ;  /* 0x00008000000079c5 */ /* 0x000fe40000010000 */
[----:B------:R-:W-:-:S06]  /*16aa0*/  WARPGROUP.ARRIVE ;  /* 0x00000000000079c5 */ /* 0x000fcc0000000000 */
[----:B------:R-:W-:Y:S01]  /*16ab0*/  HGMMA.64x96x16.F32.BF16 R24, gdesc[UR4], R24, gsb0 ;  /* 0x01600000041879f0 */ /* 0x000fe20008001818 */
[----:B------:R-:W-:Y:S02]  /*16ac0*/  R2UR UR6, R20 ;  /* 0x00000000140672ca */ /* 0x000fe400000e0000 */
[----:B------:R-:W-:Y:S02]  /*16ad0*/  R2UR UR7, R21 ;  /* 0x00000000150772ca */ /* 0x000fe400000e0000 */
[----:B------:R-:W-:Y:S02]  /*16ae0*/  R2UR UR4, R12 ;  /* 0x000000000c0472ca */ /* 0x000fe400000e0000 */
[----:B------:R-:W-:Y:S02]  /*16af0*/  R2UR UR5, R13 ;  /* 0x000000000d0572ca */ /* 0x000fe400000e0000 */
[----:B------:R-:W4:Y:S01]  /*16b00*/  LDL.64 R12, [R1+0xf0] ;  /* 0x0000f000010c7983 */ /* 0x000f220000100a00 */
[----:B------:R-:W-:-:S02]  /*16b10*/  VIADD R14, R14, 0x806 ;  /* 0x000008060e0e7836 */ /* 0x000fc40000000000 */
        /* <DEDUP_REMOVED lines=9> */
[----:B--2---:R-:W-:-:S02]  /*16bb0*/  VIADD R8, R8, 0xc00 ;  /* 0x00000c0008087836 */ /* 0x004fc40000000000 */
[----:B------:R-:W-:Y:S01]  /*16bc0*/  VIADD R20, R6, 0x900 ;  /* 0x0000090006147836 */ /* 0x000fe20000000000 */
[----:B------:R-:W-:Y:S02]  /*16bd0*/  WARPGROUP.DEPBAR.LE gsb0, 0x0 ;  /* 0x00008000000079c5 */ /* 0x000fe40000010000 */
[----:B------:R-:W-:-:S06]  /*16be0*/  WARPGROUP.ARRIVE ;  /* 0x00000000000079c5 */ /* 0x000fcc0000000000 */
[----:B------:R-:W-:Y:S01]  /*16bf0*/  HGMMA.64x96x16.F32.BF16 R24, gdesc[UR4], R24, gsb0 ;  /* 0x01600000041879f0 */ /* 0x000fe20008001818 */
[----:B------:R-:W-:Y:S02]  /*16c00*/  R2UR UR6, R20 ;  /* 0x00000000140672ca */ /* 0x000fe400000e0000 */
[----:B------:R-:W-:Y:S02]  /*16c10*/  R2UR UR7, R21 ;  /* 0x00000000150772ca */ /* 0x000fe400000e0000 */
[----:B------:R-:W-:Y:S02]  /*16c20*/  R2UR UR4, R8 ;  /* 0x00000000080472ca */ /* 0x000fe400000e0000 */
[----:B------:R-:W-:Y:S01]  /*16c30*/  R2UR UR5, R9 ;  /* 0x00000000090572ca */ /* 0x000fe200000e0000 */
[----:B---3--:R-:W-:Y:S02]  /*16c40*/  VIADD R10, R10, 0xc02 ;  /* 0x00000c020a0a7836 */ /* 0x008fe40000000000 */
        /* <DEDUP_REMOVED lines=26> */
[----:B------:R-:W1:Y:S01]  /*16df0*/  S2R R74, SR_TID.X ;  /* 0x00000000004a7919 */ /* 0x000e620000002100 */
[----:B------:R2:W-:Y:S04]  /*16e00*/  STL [R1+0x70], R5 ;  /* 0x0000700501007387 */ /* 0x0005e80000100800 */
[----:B------:R2:W-:Y:S01]  /*16e10*/  STL [R1+0x70], R5 ;  /* 0x0000700501007387 */ /* 0x0005e20000100800 */
[----:B------:R-:W-:-:S02]  /*16e20*/  WARPGROUP.DEPBAR.LE gsb0, 0x0 ;  /* 0x00008000000079c5 */ /* 0x000fc40000010000 */
[----:B------:R-:W-:-:S06]  /*16e30*/  WARPGROUP.ARRIVE ;  /* 0x00000000000079c5 */ /* 0x000fcc0000000000 */
[----:B------:R-:W-:Y:S01]  /*16e40*/  HGMMA.64x96x16.F32.BF16 R24, gdesc[UR4], R24, gsb0 ;  /* 0x01600000041879f0 */ /* 0x000fe20008001818 */
[----:B------:R2:W-:Y:S01]  /*16e50*/  STL [R1+0x70], R5 ;  /* 0x0000700501007387 */ /* 0x0005e20000100800 */
[----:B-1----:R-:W-:-:S03]  /*16e60*/  SHF.R.U32.HI R74, RZ, 0x7, R74 ;  /* 0x00000007ff4a7819 */ /* 0x002fc6000001164a */
        /* <DEDUP_REMOVED lines=16> */
[----:B------:R-:W3:Y:S04]  /*16f70*/  LD.E R7, desc[UR44][R72.64] ;  /* 0x0000002c48077980 */ /* 0x000ee8000c101900 */
[----:B------:R2:W5:Y:S01]  /*16f80*/  LD.E R6, desc[UR44][R2.64] ;  /* 0x0000002c02067980 */ /* 0x000562000c101900 */
[----:B------:R-:W-:Y:S01]  /*16f90*/  BSSY B0, `(.L_x_13045) ;  /* 0x0000005000007945 */ /* 0x000fe20003800000 */
[----:B---3--:R-:W-:-:S04]  /*16fa0*/  LOP3.LUT R7, R7, 0x1, RZ, 0xfc, !PT ;  /* 0x0000000107077812 */ /* 0x008fc800078efcff */
[----:B------:R-:W-:-:S13]  /*16fb0*/  ISETP.NE.AND P0, PT, R7, 0x3, PT ;  /* 0x000000030700780c */ /* 0x000fda0003f05270 */
[----:B--2---:R-:W-:Y:S05]  /*16fc0*/  @!P0 BRA `(.L_x_13046) ;  /* 0x0000000000048947 */ /* 0x004fea0003800000 */
[----:B------:R-:W-:Y:S01]  /*16fd0*/  BPT.TRAP 0x1 ;  /* 0x000000040000795c */ /* 0x000fe20000300000 */
.L_x_13046:
[----:B------:R-:W-:Y:S05]  /*16fe0*/  BSYNC B0 ;  /* 0x0000000000007941 */ /* 0x000fea0003800000 */
.L_x_13045:
[----:B------:R-:W2:Y:S04]  /*16ff0*/  LD.E.64 R8, desc[UR44][R72.64+0x20] ;  /* 0x0000202c48087980 */ /* 0x000ea8000c101b00 */
[----:B------:R-:W3:Y:S01]  /*17000*/  LD.E R7, desc[UR44][R72.64+0xc] ;  /* 0x00000c2c48077980 */ /* 0x000ee2000c101900 */
[----:B--2---:R-:W-:-:S05]  /*17010*/  MOV R9, R8 ;  /* 0x0000000800097202 */ /* 0x004fca0000000f00 */
[----:B-----5:R-:W-:-:S05]  /*17020*/  IMAD R6, R6, 0x8, R9 ;  /* 0x0000000806067824 */ /* 0x020fca00078e0209 */
[----:B---3--:R-:W-:-:S04]  /*17030*/  PRMT R6, R7, 0x654, R6 ;  /* 0x0000065407067816 */ /* 0x008fc80000000006 */
[----:B------:R1:W-:Y:S01]  /*17040*/  SYNCS.ARRIVE.TRANS64.RED.A1T0 RZ, [R6+URZ], RZ ;  /* 0x000000ff06ff79a7 */ /* 0x0003e2000810043f */
[----:B------:R-:W1:Y:S02]  /*17050*/  LDL.64 R16, [R1+0x410] ;  /* 0x0004100001107983 */ /* 0x000e640000100a00 */
[----:B-1----:R-:W-:-:S04]  /*17060*/  FMNMX.FTZ R6, R24, R16, !PT ;  /* 0x0000001018067209 */ /* 0x002fc80007810000 */
        /* <DEDUP_REMOVED lines=30> */
[----:B------:R-:W2:Y:S01]  /*17250*/  LDL R8, [R1+0x430] ;  /* 0x0004300001087983 */ /* 0x000ea20000100800 */
[----:B------:R-:W-:-:S02]  /*17260*/  FMNMX.FTZ R10, R68, R9, !PT ;  /* 0x00000009440a7209 */ /* 0x000fc40007810000 */
[----:B------:R-:W-:Y:S02]  /*17270*/  FMNMX.FTZ R7, R43, R6, !PT ;  /* 0x000000062b077209 */ /* 0x000fe40007810000 */
[----:B------:R-:W-:Y:S02]  /*17280*/  FMNMX.FTZ R10, R69, R10, !PT ;  /* 0x0000000a450a7209 */ /* 0x000fe40007810000 */
        /* <DEDUP_REMOVED lines=17> */
[----:B------:R-:W3:Y:S01]  /*173a0*/  LDL.64 R6, [R1+0x420] ;  /* 0x0004200001067983 */ /* 0x000ee20000100a00 */
[----:B-1----:R-:W-:-:S03]  /*173b0*/  FMNMX.FTZ R12, R9, R12, !PT ;  /* 0x0000000c090c7209 */ /* 0x002fc60007810000 */
[----:B------:R-:W-:Y:S04]  /*173c0*/  STL.64 [R1+0x410], R10 ;  /* 0x0004100a01007387 */ /* 0x000fe80000100a00 */
[----:B------:R-:W4:Y:S04]  /*173d0*/  LDL R13, [R1+0x414] ;  /* 0x00041400010d7983 */ /* 0x000f280000100800 */
[----:B------:R-:W-:Y:S04]  /*173e0*/  STL [R1+0x410], R12 ;  /* 0x0004100c01007387 */ /* 0x000fe80000100800 */
[----:B------:R-:W2:Y:S04]  /*173f0*/  LDL R21, [R1+0x410] ;  /* 0x0004100001157983 */ /* 0x000ea80000100800 */
[----:B----4-:R-:W1:Y:S01]  /*17400*/  SHFL.BFLY PT, R10, R13, 0x2, 0x1f ;  /* 0x0c401f000d0a7f89 */ /* 0x010e6200000e0000 */
[----:B--2---:R-:W-:Y:S01]  /*17410*/  FADD.FTZ R9, R16, -R21 ;  /* 0x8000001510097221 */ /* 0x004fe20000010000 */
[----:B-1----:R-:W-:-:S05]  /*17420*/  FMNMX.FTZ R11, R10, R13, !PT ;  /* 0x0000000d0a0b7209 */ /* 0x002fca0007810000 */
[----:B------:R-:W1:Y:S01]  /*17430*/  SHFL.BFLY PT, R16, R11, 0x1, 0x1f ;  /* 0x0c201f000b107f89 */ /* 0x000e6200000e0000 */
[----:B------:R-:W-:-:S04]  /*17440*/  FMUL.FTZ R21, R8, R21 ;  /* 0x0000001508157220 */ /* 0x000fc80000410000 */
        /* <DEDUP_REMOVED lines=15> */
[--C-:B------:R-:W-:Y:S01]  /*17540*/  FFMA.FTZ R189, R53, R8, -R21.reuse ;  /* 0x0000000835bd7223 */ /* 0x100fe20000010815 */
[----:B-1----:R-:W-:Y:S01]  /*17550*/  FMNMX.FTZ R16, R11, R16, !PT ;  /* 0x000000100b107209 */ /* 0x002fe20007810000 */
        /* <DEDUP_REMOVED lines=8> */
[-C--:B------:R-:W-:Y:S01]  /*175e0*/  FMUL.FTZ R21, R16, R8.reuse ;  /* 0x0000000810157220 */ /* 0x080fe20000410000 */
[----:B------:R-:W-:Y:S01]  /*175f0*/  FADD.FTZ R17, R17, -R16 ;  /* 0x8000001011117221 */ /* 0x000fe20000010000 */
[----:B------:R-:W-:-:S02]  /*17600*/  FMUL.FTZ R9, R9, R8 ;  /* 0x0000000809097220 */ /* 0x000fc40000410000 */
[-CC-:B------:R-:W-:Y:S01]  /*17610*/  FFMA.FTZ R169, R26, R8.reuse, -R21.reuse ;  /* 0x000000081aa97223 */ /* 0x180fe20000010815 */
[----:B------:R-:W-:Y:S01]  /*17620*/  FMUL.FTZ R17, R8, R17 ;  /* 0x0000001108117220 */ /* 0x000fe20000410000 */
[-CC-:B------:R-:W-:Y:S01]  /*17630*/  FFMA.FTZ R37, R27, R8.reuse, -R21.reuse ;  /* 0x000000081b257223 */ /* 0x180fe20000010815 */
[----:B------:R-:W-:Y:S01]  /*17640*/  MUFU.EX2 R168, R168 ;  /* 0x000000a800a87308 */ /* 0x000fe20000000800 */
[-CC-:B------:R-:W-:Y:S01]  /*17650*/  FFMA.FTZ R171, R30, R8.reuse, -R21.reuse ;  /* 0x000000081eab7223 */ /* 0x180fe20000010815 */
[----:B------:R-:W-:-:S06]  /*17660*/  FFMA.FTZ R40, R31, R8, -R21 ;  /* 0x000000081f287223 */ /* 0x000fcc0000010815 */
[----:B------:R-:W-:Y:S08]  /*17670*/  MUFU.EX2 R28, R17 ;  /* 0x00000011001c7308 */ /* 0x000ff00000000800 */
[----:B------:R-:W3:Y:S08]  /*17680*/  MUFU.EX2 R169, R169 ;  /* 0x000000a900a97308 */ /* 0x000ef00000000800 */
[----:B------:R-:W1:Y:S01]  /*17690*/  MUFU.EX2 R9, R9 ;  /* 0x0000000900097308 */ /* 0x000e620000000800 */
[----:B------:R-:W-:-:S07]  /*176a0*/  FFMA.FTZ R173, R34, R8, -R21 ;  /* 0x0000000822ad7223 */ /* 0x000fce0000010815 */
[----:B------:R-:W2:Y:S08]  /*176b0*/  MUFU.EX2 R37, R37 ;  /* 0x0000002500257308 */ /* 0x000eb00000000800 */
[----:B------:R-:W4:Y:S01]  /*176c0*/  MUFU.EX2 R24, R24 ;  /* 0x0000001800187308 */ /* 0x000f220000000800 */
[----:B------:R-:W-:-:S07]  /*176d0*/  FFMA.FTZ R31, R35, R8, -R21 ;  /* 0x00000008231f7223 */ /* 0x000fce0000010815 */
[----:B------:R-:W0:Y:S08]  /*176e0*/  MUFU.EX2 R171, R171 ;  /* 0x000000ab00ab7308 */ /* 0x000e300000000800 */
[----:B------:R-:W0:Y:S01]  /*176f0*/  MUFU.EX2 R170, R170 ;  /* 0x000000aa00aa7308 */ /* 0x000e220000000800 */
[----:B---3--:R-:W-:Y:S01]  /*17700*/  FFMA.FTZ R20, R7, R28, R169 ;  /* 0x0000001c07147223 */ /* 0x008fe200000100a9 */
[----:B------:R-:W-:-:S06]  /*17710*/  FFMA.FTZ R175, R38, R8, -R21 ;  /* 0x0000000826af7223 */ /* 0x000fcc0000010815 */
[----:B------:R-:W3:Y:S01]  /*17720*/  MUFU.EX2 R40, R40 ;  /* 0x0000002800287308 */ /* 0x000ee20000000800 */
[----:B-1----:R-:W-:-:S07]  /*17730*/  FFMA.FTZ R7, R9, R6, R168 ;  /* 0x0000000609077223 */ /* 0x002fce00000100a8 */
[----:B------:R-:W1:Y:S01]  /*17740*/  MUFU.EX2 R72, R72 ;  /* 0x0000004800487308 */ /* 0x000e620000000800 */
[----:B--2---:R-:W-:Y:S01]  /*17750*/  FADD.FTZ R20, R37, R20 ;  /* 0x0000001425147221 */ /* 0x004fe20000010000 */
[----:B------:R-:W-:-:S06]  /*17760*/  FFMA.FTZ R34, R39, R8, -R21 ;  /* 0x0000000827227223 */ /* 0x000fcc0000010815 */
[----:B------:R-:W2:Y:S01]  /*17770*/  MUFU.EX2 R173, R173 ;  /* 0x000000ad00ad7308 */ /* 0x000ea20000000800 */
[----:B----4-:R-:W-:-:S07]  /*17780*/  FADD.FTZ R7, R24, R7 ;  /* 0x0000000718077221 */ /* 0x010fce0000010000 */
[----:B------:R-:W4:Y:S01]  /*17790*/  MUFU.EX2 R172, R172 ;  /* 0x000000ac00ac7308 */ /* 0x000f220000000800 */
[----:B0-----:R-:W-:Y:S01]  /*177a0*/  FADD.FTZ R17, R171, R20 ;  /* 0x00000014ab117221 */ /* 0x001fe20000010000 */
[----:B------:R-:W-:-:S06]  /*177b0*/  FFMA.FTZ R177, R42, R8, -R21 ;  /* 0x000000082ab17223 */ /* 0x000fcc0000010815 */
[----:B------:R-:W0:Y:S01]  /*177c0*/  MUFU.EX2 R31, R31 ;  /* 0x0000001f001f7308 */ /* 0x000e220000000800 */
[----:B------:R-:W-:-:S07]  /*177d0*/  FADD.FTZ R7, R170, R7 ;  /* 0x00000007aa077221 */ /* 0x000fce0000010000 */
[----:B------:R-:W0:Y:S01]  /*177e0*/  MUFU.EX2 R32, R32 ;  /* 0x0000002000207308 */ /* 0x000e220000000800 */
[----:B---3--:R-:W-:Y:S01]  /*177f0*/  FADD.FTZ R6, R40, R17 ;  /* 0x0000001128067221 */ /* 0x008fe20000010000 */
[----:B------:R-:W-:-:S06]  /*17800*/  FFMA.FTZ R30, R43, R8, -R21 ;  /* 0x000000082b1e7223 */ /* 0x000fcc0000010815 */
[----:B------:R-:W3:Y:S01]  /*17810*/  MUFU.EX2 R175, R175 ;  /* 0x000000af00af7308 */ /* 0x000ee20000000800 */
[----:B-1----:R-:W-:-:S07]  /*17820*/  FADD.FTZ R7, R72, R7 ;  /* 0x0000000748077221 */ /* 0x002fce0000010000 */
        /* <DEDUP_REMOVED lines=52> */
[----:B------:R-:W-:-:S06]  /*17b70*/  FADD.FTZ R6, R15, R6 ;  /* 0x000000060f067221 */ /* 0x000fcc0000010000 */
[----:B------:R-:W0:Y:S01]  /*17b80*/  MUFU.EX2 R209, R209 ;  /* 0x000000d100d17308 */ /* 0x000e220000000800 */
[----:B------:R-:W-:-:S07]  /*17b90*/  FFMA.FTZ R200, R66, R8, -R21 ;  /* 0x0000000842c87223 */ /* 0x000fce0000010815 */
[----:B------:R-:W0:Y:S01]  /*17ba0*/  MUFU.EX2 R190, R190 ;  /* 0x000000be00be7308 */ /* 0x000e220000000800 */
[----:B---3--:R-:W-:Y:S01]  /*17bb0*/  FADD.FTZ R17, R214, R7 ;  /* 0x00000007d6117221 */ /* 0x008fe20000010000 */
[----:B-1----:R-:W-:-:S06]  /*17bc0*/  FADD.FTZ R7, R189, R6 ;  /* 0x00000006bd077221 */ /* 0x002fcc0000010000 */
[----:B------:R-:W1:Y:S01]  /*17bd0*/  MUFU.EX2 R205, R205 ;  /* 0x000000cd00cd7308 */ /* 0x000e620000000800 */
[----:B------:R-:W-:-:S07]  /*17be0*/  FFMA.FTZ R202, R67, R8, -R21 ;  /* 0x0000000843ca7223 */ /* 0x000fce0000010815 */
[----:B------:R-:W3:Y:S01]  /*17bf0*/  MUFU.EX2 R13, R13 ;  /* 0x0000000d000d7308 */ /* 0x000ee20000000800 */
[----:B--2---:R-:W-:Y:S01]  /*17c00*/  FADD.FTZ R6, R204, R17 ;  /* 0x00000011cc067221 */ /* 0x004fe20000010000 */
[----:B----4-:R-:W-:-:S06]  /*17c10*/  FADD.FTZ R7, R12, R7 ;  /* 0x000000070c077221 */ /* 0x010fcc0000010000 */
[----:B------:R-:W2:Y:S01]  /*17c20*/  MUFU.EX2 R210, R210 ;  /* 0x000000d200d27308 */ /* 0x000ea20000000800 */
[----:B------:R-:W-:-:S07]  /*17c30*/  FFMA.FTZ R201, R70, R8, -R21 ;  /* 0x0000000846c97223 */ /* 0x000fce0000010815 */
[----:B------:R-:W4:Y:S01]  /*17c40*/  MUFU.EX2 R191, R191 ;  /* 0x000000bf00bf7308 */ /* 0x000f220000000800 */
[----:B0-----:R-:W-:Y:S01]  /*17c50*/  FADD.FTZ R20, R209, R6 ;  /* 0x00000006d1147221 */ /* 0x001fe20000010000 */
[----:B------:R-:W-:-:S06]  /*17c60*/  FADD.FTZ R6, R190, R7 ;  /* 0x00000007be067221 */ /* 0x000fcc0000010000 */
[----:B------:R-:W-:Y:S01]  /*17c70*/  MUFU.EX2 R10, R10 ;  /* 0x0000000a000a7308 */ /* 0x000fe20000000800 */
[----:B------:R-:W-:-:S07]  /*17c80*/  FFMA.FTZ R203, R71, R8, -R21 ;  /* 0x0000000847cb7223 */ /* 0x000fce0000010815 */
[----:B------:R-:W0:Y:S01]  /*17c90*/  MUFU.EX2 R200, R200 ;  /* 0x000000c800c87308 */ /* 0x000e220000000800 */
[----:B-1----:R-:W-:Y:S01]  /*17ca0*/  FADD.FTZ R7, R205, R20 ;  /* 0x00000014cd077221 */ /* 0x002fe20000010000 */
[----:B---3--:R-:W-:-:S06]  /*17cb0*/  FADD.FTZ R6, R13, R6 ;  /* 0x000000060d067221 */ /* 0x008fcc0000010000 */
[----:B------:R-:W-:Y:S08]  /*17cc0*/  MUFU.EX2 R192, R192 ;  /* 0x000000c000c07308 */ /* 0x000ff00000000800 */
[----:B------:R-:W1:Y:S01]  /*17cd0*/  MUFU.EX2 R202, R202 ;  /* 0x000000ca00ca7308 */ /* 0x000e620000000800 */
[----:B--2---:R-:W-:Y:S01]  /*17ce0*/  FADD.FTZ R17, R210, R7 ;  /* 0x00000007d2117221 */ /* 0x004fe20000010000 */
[----:B----4-:R-:W-:-:S06]  /*17cf0*/  FADD.FTZ R7, R191, R6 ;  /* 0x00000006bf077221 */ /* 0x010fcc0000010000 */
[----:B------:R-:W-:Y:S08]  /*17d00*/  MUFU.EX2 R11, R68 ;  /* 0x00000044000b7308 */ /* 0x000ff00000000800 */
[----:B------:R-:W2:Y:S01]  /*17d10*/  MUFU.EX2 R201, R201 ;  /* 0x000000c900c97308 */ /* 0x000ea20000000800 */
[----:B0-----:R-:W-:Y:S01]  /*17d20*/  FADD.FTZ R17, R200, R17 ;  /* 0x00000011c8117221 */ /* 0x001fe20000010000 */
[----:B------:R-:W-:-:S06]  /*17d30*/  FADD.FTZ R7, R10, R7 ;  /* 0x000000070a077221 */ /* 0x000fcc0000010000 */
[----:B------:R-:W0:Y:S08]  /*17d40*/  MUFU.EX2 R193, R193 ;  /* 0x000000c100c17308 */ /* 0x000e300000000800 */
[----:B------:R-:W3:Y:S01]  /*17d50*/  MUFU.EX2 R203, R203 ;  /* 0x000000cb00cb7308 */ /* 0x000ee20000000800 */
[----:B-1----:R-:W-:Y:S01]  /*17d60*/  FADD.FTZ R8, R202, R17 ;  /* 0x00000011ca087221 */ /* 0x002fe20000010000 */
[----:B------:R-:W-:-:S03]  /*17d70*/  FADD.FTZ R6, R192, R7 ;  /* 0x00000007c0067221 */ /* 0x000fc60000010000 */
[----:B--2---:R-:W-:Y:S01]  /*17d80*/  FADD.FTZ R8, R201, R8 ;  /* 0x00000008c9087221 */ /* 0x004fe20000010000 */
[----:B------:R-:W-:-:S04]  /*17d90*/  FADD.FTZ R6, R11, R6 ;  /* 0x000000060b067221 */ /* 0x000fc80000010000 */
[----:B0-----:R-:W-:Y:S01]  /*17da0*/  FADD.FTZ R20, R193, R6 ;  /* 0x00000006c1147221 */ /* 0x001fe20000010000 */
[----:B------:R-:W-:Y:S01]  /*17db0*/  STL [R1+0x414], R16 ;  /* 0x0004141001007387 */ /* 0x000fe20000100800 */
[----:B---3--:R-:W-:-:S05]  /*17dc0*/  FADD.FTZ R21, R203, R8 ;  /* 0x00000008cb157221 */ /* 0x008fca0000010000 */
[----:B------:R0:W-:Y:S04]  /*17dd0*/  STL.64 [R1+0x420], R20 ;  /* 0x0004201401007387 */ /* 0x0001e80000100a00 */
        /* <DEDUP_REMOVED lines=11> */
[----:B------:R-:W1:Y:S04]  /*17e90*/  LD.E R54, desc[UR44][R18.64+0x210] ;  /* 0x0002102c12367980 */ /* 0x000e68000c101900 */
[----:B0-----:R-:W3:Y:S04]  /*17ea0*/  LD.E R21, desc[UR44][R18.64+0x3f4] ;  /* 0x0003f42c12157980 */ /* 0x001ee8000c101900 */
[----:B------:R-:W4:Y:S04]  /*17eb0*/  LD.E R56, desc[UR44][R18.64+0x214] ;  /* 0x0002142c12387980 */ /* 0x000f28000c101900 */
        /* <DEDUP_REMOVED lines=59> */
[----:B------:R-:W-:Y:S01]  /*18270*/  ULOP3.LUT UR6, UR4, 0x8, URZ, 0xfc, !UPT ;  /* 0x0000000804067892 */ /* 0x000fe2000f8efc3f */
[C---:B-1----:R-:W-:Y:S01]  /*18280*/  FMUL.FTZ R17, R9.reuse, R54 ;  /* 0x0000003609117220 */ /* 0x042fe20000410000 */
[----:B---3--:R-:W-:-:S04]  /*18290*/  FMUL.FTZ R43, R9, R21 ;  /* 0x00000015092b7220 */ /* 0x008fc80000410000 */
[----:B------:R0:W-:Y:S01]  /*182a0*/  ST.E desc[UR44][R18.64+0x210], R17 ;  /* 0x0002101112007985 */ /* 0x0001e2000c10192c */
[C---:B----4-:R-:W-:Y:S01]  /*182b0*/  FMUL.FTZ R21, R9.reuse, R56 ;  /* 0x0000003809157220 */ /* 0x050fe20000410000 */
[C---:B--2---:R-:W-:Y:S01]  /*182c0*/  FMUL.FTZ R27, R9.reuse, R58 ;  /* 0x0000003a091b7220 */ /* 0x044fe20000410000 */
[C---:B------:R-:W-:Y:S01]  /*182d0*/  FMUL.FTZ R29, R9.reuse, R60 ;  /* 0x0000003c091d7220 */ /* 0x040fe20000410000 */
[C---:B------:R-:W-:Y:S01]  /*182e0*/  FMUL.FTZ R35, R9.reuse, R62 ;  /* 0x0000003e09237220 */ /* 0x040fe20000410000 */
[----:B------:R-:W-:Y:S01]  /*182f0*/  ST.E desc[UR44][R18.64+0x3f4], R43 ;  /* 0x0003f42b12007985 */ /* 0x000fe2000c10192c */
[----:B0-----:R-:W-:-:S03]  /*18300*/  FMUL.FTZ R17, R9, R68 ;  /* 0x0000004409117220 */ /* 0x001fc60000410000 */
[----:B------:R0:W-:Y:S01]  /*18310*/  ST.E desc[UR44][R18.64+0x214], R21 ;  /* 0x0002141512007985 */ /* 0x0001e2000c10192c */
[----:B------:R-:W-:-:S03]  /*18320*/  FMUL.FTZ R39, R9, R64 ;  /* 0x0000004009277220 */ /* 0x000fc60000410000 */
[----:B------:R1:W-:Y:S01]  /*18330*/  ST.E desc[UR44][R18.64+0x220], R27 ;  /* 0x0002201b12007985 */ /* 0x0003e2000c10192c */
[----:B------:R-:W-:-:S03]  /*18340*/  FMUL.FTZ R41, R9, R66 ;  /* 0x0000004209297220 */ /* 0x000fc60000410000 */
[----:B------:R2:W-:Y:S04]  /*18350*/  ST.E desc[UR44][R18.64+0x224], R29 ;  /* 0x0002241d12007985 */ /* 0x0005e8000c10192c */
[----:B------:R3:W-:Y:S01]  /*18360*/  ST.E desc[UR44][R18.64+0x230], R35 ;  /* 0x0002302312007985 */ /* 0x0007e2000c10192c */
[C---:B0-----:R-:W-:Y:S01]  /*18370*/  FMUL.FTZ R21, R9.reuse, R70 ;  /* 0x0000004609157220 */ /* 0x041fe20000410000 */
[C---:B------:R-:W-:Y:S02]  /*18380*/  FMUL.FTZ R43, R9.reuse, R74 ;  /* 0x0000004a092b7220 */ /* 0x040fe40000410000 */
[----:B------:R0:W-:Y:S01]  /*18390*/  ST.E desc[UR44][R18.64+0x244], R17 ;  /* 0x0002441112007985 */ /* 0x0001e2000c10192c */
[C---:B-1----:R-:W-:Y:S01]  /*183a0*/  FMUL.FTZ R27, R9.reuse, R78 ;  /* 0x0000004e091b7220 */ /* 0x042fe20000410000 */
[C---:B--2---:R-:W-:Y:S01]  /*183b0*/  FMUL.FTZ R29, R9.reuse, R80 ;  /* 0x00000050091d7220 */ /* 0x044fe20000410000 */
[C---:B---3--:R-:W-:Y:S01]  /*183c0*/  FMUL.FTZ R35, R9.reuse, R82 ;  /* 0x0000005209237220 */ /* 0x048fe20000410000 */
[----:B------:R1:W-:Y:S01]  /*183d0*/  ST.E desc[UR44][R18.64+0x234], R39 ;  /* 0x0002342712007985 */ /* 0x0003e2000c10192c */
[----:B0-----:R-:W-:-:S03]  /*183e0*/  FMUL.FTZ R17, R9, R88 ;  /* 0x0000005809117220 */ /* 0x001fc60000410000 */
[----:B------:R0:W-:Y:S01]  /*183f0*/  ST.E desc[UR44][R18.64+0x240], R41 ;  /* 0x0002402912007985 */ /* 0x0001e2000c10192c */
[----:B------:R-:W-:-:S03]  /*18400*/  FMUL.FTZ R45, R9, R76 ;  /* 0x0000004c092d7220 */ /* 0x000fc60000410000 */
[----:B------:R2:W-:Y:S04]  /*18410*/  ST.E desc[UR44][R18.64+0x250], R21 ;  /* 0x0002501512007985 */ /* 0x0005e8000c10192c */
[----:B------:R3:W-:Y:S01]  /*18420*/  ST.E desc[UR44][R18.64+0x254], R43 ;  /* 0x0002542b12007985 */ /* 0x0007e2000c10192c */
[----:B-1----:R-:W-:-:S03]  /*18430*/  FMUL.FTZ R39, R9, R84 ;  /* 0x0000005409277220 */ /* 0x002fc60000410000 */
[----:B------:R1:W-:Y:S01]  /*18440*/  ST.E desc[UR44][R18.64+0x264], R27 ;  /* 0x0002641b12007985 */ /* 0x0003e2000c10192c */
[----:B0-----:R-:W-:-:S03]  /*18450*/  FMUL.FTZ R41, R9, R86 ;  /* 0x0000005609297220 */ /* 0x001fc60000410000 */
[----:B------:R0:W-:Y:S01]  /*18460*/  ST.E desc[UR44][R18.64+0x270], R29 ;  /* 0x0002701d12007985 */ /* 0x0001e2000c10192c */
[----:B--2---:R-:W-:-:S03]  /*18470*/  FMUL.FTZ R21, R9, R90 ;  /* 0x0000005a09157220 */ /* 0x004fc60000410000 */
[----:B------:R2:W-:Y:S01]  /*18480*/  ST.E desc[UR44][R18.64+0x274], R35 ;  /* 0x0002742312007985 */ /* 0x0005e2000c10192c */
[C---:B---3--:R-:W-:Y:S01]  /*18490*/  FMUL.FTZ R43, R9.reuse, R94 ;  /* 0x0000005e092b7220 */ /* 0x048fe20000410000 */
[C---:B-1----:R-:W-:Y:S02]  /*184a0*/  FMUL.FTZ R27, R9.reuse, R92 ;  /* 0x0000005c091b7220 */ /* 0x042fe40000410000 */
[----:B------:R1:W-:Y:S01]  /*184b0*/  ST.E desc[UR44][R18.64+0x290], R17 ;  /* 0x0002901112007985 */ /* 0x0003e2000c10192c */
[C---:B0-----:R-:W-:Y:S01]  /*184c0*/  FMUL.FTZ R29, R9.reuse, R98 ;  /* 0x00000062091d7220 */ /* 0x041fe20000410000 */
[C---:B--2---:R-:W-:Y:S02]  /*184d0*/  FMUL.FTZ R35, R9.reuse, R100 ;  /* 0x0000006409237220 */ /* 0x044fe40000410000 */
[----:B------:R0:W-:Y:S01]  /*184e0*/  ST.E desc[UR44][R18.64+0x260], R45 ;  /* 0x0002602d12007985 */ /* 0x0001e2000c10192c */
[----:B-1----:R-:W-:-:S03]  /*184f0*/  FMUL.FTZ R17, R9, R102 ;  /* 0x0000006609117220 */ /* 0x002fc60000410000 */
[----:B------:R1:W-:Y:S04]  /*18500*/  ST.E desc[UR44][R18.64+0x280], R39 ;  /* 0x0002802712007985 */ /* 0x0003e8000c10192c */
[----:B------:R2:W-:Y:S01]  /*18510*/  ST.E desc[UR44][R18.64+0x284], R41 ;  /* 0x0002842912007985 */ /* 0x0005e2000c10192c */
[----:B0-----:R-:W-:-:S03]  /*18520*/  FMUL.FTZ R45, R9, R96 ;  /* 0x00000060092d7220 */ /* 0x001fc60000410000 */
[----:B------:R0:W-:Y:S04]  /*18530*/  ST.E desc[UR44][R18.64+0x294], R21 ;  /* 0x0002941512007985 */ /* 0x0001e8000c10192c */
[----:B------:R3:W-:Y:S01]  /*18540*/  ST.E desc[UR44][R18.64+0x2a0], R27 ;  /* 0x0002a01b12007985 */ /* 0x0007e2000c10192c */
[----:B-1----:R-:W-:-:S03]  /*18550*/  FMUL.FTZ R39, R9, R104 ;  /* 0x0000006809277220 */ /* 0x002fc60000410000 */
[----:B------:R1:W-:Y:S01]  /*18560*/  ST.E desc[UR44][R18.64+0x2a4], R43 ;  /* 0x0002a42b12007985 */ /* 0x0003e2000c10192c */
[----:B--2---:R-:W-:-:S03]  /*18570*/  FMUL.FTZ R41, R9, R106 ;  /* 0x0000006a09297220 */ /* 0x004fc60000410000 */
[----:B------:R2:W-:Y:S01]  /*18580*/  ST.E desc[UR44][R18.64+0x2b4], R29 ;  /* 0x0002b41d12007985 */ /* 0x0005e2000c10192c */
[----:B0-----:R-:W-:-:S03]  /*18590*/  FMUL.FTZ R21, R9, R108 ;  /* 0x0000006c09157220 */ /* 0x001fc60000410000 */
[----:B------:R0:W-:Y:S01]  /*185a0*/  ST.E desc[UR44][R18.64+0x2c0], R35 ;  /* 0x0002c02312007985 */ /* 0x0001e2000c10192c */
[C---:B---3--:R-:W-:Y:S01]  /*185b0*/  FMUL.FTZ R27, R9.reuse, R110 ;  /* 0x0000006e091b7220 */ /* 0x048fe20000410000 */
[C---:B-1----:R-:W-:Y:S02]  /*185c0*/  FMUL.FTZ R43, R9.reuse, R114 ;  /* 0x00000072092b7220 */ /* 0x042fe40000410000 */
[----:B------:R1:W-:Y:S01]  /*185d0*/  ST.E desc[UR44][R18.64+0x2c4], R17 ;  /* 0x0002c41112007985 */ /* 0x0003e2000c10192c */
[C---:B--2---:R-:W-:Y:S01]  /*185e0*/  FMUL.FTZ R29, R9.reuse, R112 ;  /* 0x00000070091d7220 */ /* 0x044fe20000410000 */
[C---:B0-----:R-:W-:Y:S02]  /*185f0*/  FMUL.FTZ R35, R9.reuse, R118 ;  /* 0x0000007609237220 */ /* 0x041fe40000410000 */
        /* <DEDUP_REMOVED lines=27> */
[C---:B--2---:R-:W-:Y:S01]  /*187b0*/  FMUL.FTZ R39, R9.reuse, R144 ;  /* 0x0000009009277220 */ /* 0x044fe20000410000 */
[C---:B------:R-:W-:Y:S02]  /*187c0*/  FMUL.FTZ R47, R9.reuse, R47 ;  /* 0x0000002f092f7220 */ /* 0x040fe40000410000 */
        /* <DEDUP_REMOVED lines=8> */
[----:B------:R-:W-:Y:S01]  /*18850*/  ST.E desc[UR44][R18.64+0x350], R45 ;  /* 0x0003502d12007985 */ /* 0x000fe2000c10192c */
[----:B-1----:R-:W-:-:S03]  /*18860*/  FMUL.FTZ R17, R9, R228 ;  /* 0x000000e409117220 */ /* 0x002fc60000410000 */
[----:B------:R0:W-:Y:S04]  /*18870*/  ST.E desc[UR44][R18.64+0x360], R21 ;  /* 0x0003601512007985 */ /* 0x0001e8000c10192c */
[----:B------:R1:W-:Y:S04]  /*18880*/  ST.E desc[UR44][R18.64+0x364], R27 ;  /* 0x0003641b12007985 */ /* 0x0003e8000c10192c */
[----:B------:R2:W-:Y:S04]  /*18890*/  ST.E desc[UR44][R18.64+0x370], R39 ;  /* 0x0003702712007985 */ /* 0x0005e8000c10192c */
[----:B------:R3:W-:Y:S01]  /*188a0*/  ST.E desc[UR44][R18.64+0x374], R41 ;  /* 0x0003742912007985 */ /* 0x0007e2000c10192c */
[C---:B0-----:R-:W-:Y:S01]  /*188b0*/  FMUL.FTZ R21, R9.reuse, R50 ;  /* 0x0000003209157220 */ /* 0x041fe20000410000 */
[----:B------:R-:W-:-:S02]  /*188c0*/  FMUL.FTZ R45, R9, R8 ;  /* 0x00000008092d7220 */ /* 0x000fc40000410000 */
        /* <DEDUP_REMOVED lines=9> */
[----:B------:R0:W-:Y:S01]  /*18960*/  ST.E desc[UR44][R18.64+0x390], R17 ;  /* 0x0003901112007985 */ /* 0x0001e2000c10192c */
[C---:B--2---:R-:W-:Y:S01]  /*18970*/  FMUL.FTZ R47, R9.reuse, R16 ;  /* 0x00000010092f7220 */ /* 0x044fe20000410000 */
[----:B------:R-:W-:Y:S02]  /*18980*/  IMAD.U32 R16, RZ, RZ, UR6 ;  /* 0x00000006ff107e24 */ /* 0x000fe4000f8e00ff */
[C---:B---3--:R-:W-:Y:S01]  /*18990*/  FMUL.FTZ R43, R9.reuse, R26 ;  /* 0x0000001a092b7220 */ /* 0x048fe20000410000 */
[----:B------:R-:W-:Y:S01]  /*189a0*/  FMUL.FTZ R9, R9, R20 ;  /* 0x0000001409097220 */ /* 0x000fe20000410000 */
[----:B0-----:R-:W-:Y:S01]  /*189b0*/  IMAD.U32 R17, RZ, RZ, UR5 ;  /* 0x00000005ff117e24 */ /* 0x001fe2000f8e00ff */
[----:B------:R-:W-:Y:S04]  /*189c0*/  ST.E desc[UR44][R18.64+0x3a4], R21 ;  /* 0x0003a41512007985 */ /* 0x000fe8000c10192c */
[----:B------:R0:W-:Y:S04]  /*189d0*/  ST.E desc[UR44][R18.64+0x3b0], R27 ;  /* 0x0003b01b12007985 */ /* 0x0001e8000c10192c */
[----:B------:R1:W-:Y:S04]  /*189e0*/  ST.E desc[UR44][R18.64+0x3b4], R29 ;  /* 0x0003b41d12007985 */ /* 0x0003e8000c10192c */
[----:B------:R-:W-:Y:S04]  /*189f0*/  ST.E desc[UR44][R18.64+0x3c0], R39 ;  /* 0x0003c02712007985 */ /* 0x000fe8000c10192c */
[----:B------:R-:W-:Y:S04]  /*18a00*/  ST.E desc[UR44][R18.64+0x3c4], R41 ;  /* 0x0003c42912007985 */ /* 0x000fe8000c10192c */
[----:B------:R-:W-:Y:S04]  /*18a10*/  ST.E desc[UR44][R18.64+0x3d0], R35 ;  /* 0x0003d02312007985 */ /* 0x000fe8000c10192c */
[----:B------:R-:W-:Y:S04]  /*18a20*/  ST.E desc[UR44][R18.64+0x3d4], R43 ;  /* 0x0003d42b12007985 */ /* 0x000fe8000c10192c */
[----:B------:R-:W-:Y:S04]  /*18a30*/  ST.E desc[UR44][R18.64+0x3e0], R45 ;  /* 0x0003e02d12007985 */ /* 0x000fe8000c10192c */
[----:B------:R2:W-:Y:S04]  /*18a40*/  ST.E desc[UR44][R18.64+0x3e4], R47 ;  /* 0x0003e42f12007985 */ /* 0x0005e8000c10192c */
[----:B------:R3:W-:Y:S04]  /*18a50*/  ST.E desc[UR44][R18.64+0x3f0], R9 ;  /* 0x0003f00912007985 */ /* 0x0007e8000c10192c */
[----:B0-----:R-:W4:Y:S01]  /*18a60*/  LD.E R27, desc[UR44][R16.64] ;  /* 0x0000002c101b7980 */ /* 0x001f22000c101900 */
[----:B------:R-:W-:Y:S01]  /*18a70*/  ULOP3.LUT UR4, UR4, 0xc, URZ, 0xfc, !UPT ;  /* 0x0000000c04047892 */ /* 0x000fe2000f8efc3f */
[----:B------:R-:W-:-:S05]  /*18a80*/  IMAD.U32 R21, RZ, RZ, UR5 ;  /* 0x00000005ff157e24 */ /* 0x000fca000f8e00ff */
[----:B------:R-:W-:Y:S02]  /*18a90*/  IMAD.U32 R20, RZ, RZ, UR4 ;  /* 0x00000004ff147e24 */ /* 0x000fe4000f8e00ff */
[----:B----4-:R-:W-:-:S05]  /*18aa0*/  FMUL.FTZ R27, R28, R27 ;  /* 0x0000001b1c1b7220 */ /* 0x010fca0000410000 */
[----:B------:R0:W-:Y:S04]  /*18ab0*/  ST.E desc[UR44][R16.64], R27 ;  /* 0x0000001b10007985 */ /* 0x0001e8000c10192c */
[----:B-1----:R-:W4:Y:S01]  /*18ac0*/  LD.E R29, desc[UR44][R20.64] ;  /* 0x0000002c141d7980 */ /* 0x002f22000c101900 */
[----:B------:R-:W1:Y:S01]  /*18ad0*/  S2R R54, SR_TID.X ;  /* 0x0000000000367919 */ /* 0x000e620000002100 */
[----:B----4-:R-:W-:-:S05]  /*18ae0*/  FMUL.FTZ R29, R28, R29 ;  /* 0x0000001d1c1d7220 */ /* 0x010fca0000410000 */
        /* <DEDUP_REMOVED lines=60> */
[----:B---3--:R-:W3:Y:S04]  /*18eb0*/  LD.E R9, desc[UR44][R18.64+0x3e8] ;  /* 0x0003e82c12097980 */ /* 0x008ee8000c101900 */
[----:B0-----:R-:W3:Y:S04]  /*18ec0*/  LD.E R27, desc[UR44][R18.64+0x3ec] ;  /* 0x0003ec2c121b7980 */ /* 0x001ee8000c101900 */
[----:B----4-:R-:W4:Y:S01]  /*18ed0*/  LD.E R29, desc[UR44][R18.64+0x3f8] ;  /* 0x0003f82c121d7980 */ /* 0x010f22000c101900 */
[----:B-1----:R-:W-:Y:S01]  /*18ee0*/  SHF.R.U32.HI R54, RZ, 0x7, R54 ;  /* 0x00000007ff367819 */ /* 0x002fe20000011636 */
[C---:B------:R-:W-:Y:S01]  /*18ef0*/  FMUL.FTZ R49, R28.reuse, R49 ;  /* 0x000000311c317220 */ /* 0x040fe20000410000 */
[----:B------:R-:W-:-:S04]  /*18f00*/  FMUL.FTZ R229, R28, R229 ;  /* 0x000000e51ce57220 */ /* 0x000fc80000410000 */
        /* <DEDUP_REMOVED lines=58> */
[C---:B---3--:R-:W-:Y:S01]  /*192b0*/  FMUL.FTZ R49, R28.reuse, R9 ;  /* 0x000000091c317220 */ /* 0x048fe20000410000 */
[C---:B------:R-:W-:Y:S01]  /*192c0*/  FMUL.FTZ R27, R28.reuse, R27 ;  /* 0x0000001b1c1b7220 */ /* 0x040fe20000410000 */
[----:B----4-:R-:W-:Y:S01]  /*192d0*/  FMUL.FTZ R29, R28, R29 ;  /* 0x0000001d1c1d7220 */ /* 0x010fe20000410000 */
[----:B------:R-:W-:Y:S01]  /*192e0*/  VIADD R28, R54, 0x8 ;  /* 0x00000008361c7836 */ /* 0x000fe20000000000 */
        /* <DEDUP_REMOVED lines=59> */
[----:B------:R3:W-:Y:S04]  /*196a0*/  ST.E desc[UR44][R18.64+0x3ec], R27 ;  /* 0x0003ec1b12007985 */ /* 0x0007e8000c10192c */
[----:B------:R4:W-:Y:S01]  /*196b0*/  ST.E desc[UR44][R18.64+0x3f8], R29 ;  /* 0x0003f81d12007985 */ /* 0x0009e2000c10192c */
[----:B------:R4:W-:Y:S06]  /*196c0*/  BAR.SYNC.DEFER_BLOCKING R28, 0x100 ;  /* 0x0004001c0000751d */ /* 0x0009ec0000010000 */
[----:B0-----:R-:W2:Y:S04]  /*196d0*/  LD.E R39, desc[UR44][R18.64+0x200] ;  /* 0x0002002c12277980 */ /* 0x001ea8000c101900 */
[----:B------:R-:W4:Y:S04]  /*196e0*/  LD.E R26, desc[UR44][R2.64] ;  /* 0x0000002c021a7980 */ /* 0x000f28000c101900 */
[----:B------:R-:W4:Y:S04]  /*196f0*/  LD.E.64 R8, desc[UR44][R18.64+0x88] ;  /* 0x0000882c12087980 */ /* 0x000f28000c101b00 */
[----:B--2---:R0:W-:Y:S04]  /*19700*/  ST.E desc[UR44][R18.64+0x200], R39 ;  /* 0x0002002712007985 */ /* 0x0041e8000c10192c */
[----:B-1----:R-:W2:Y:S04]  /*19710*/  LD.E R41, desc[UR44][R6.64] ;  /* 0x0000002c06297980 */ /* 0x002ea8000c101900 */
[----:B--2---:R1:W-:Y:S04]  /*19720*/  ST.E desc[UR44][R6.64], R41 ;  /* 0x0000002906007985 */ /* 0x0043e8000c10192c */
[----:B------:R-:W2:Y:S04]  /*19730*/  LD.E R35, desc[UR44][R16.64] ;  /* 0x0000002c10237980 */ /* 0x000ea8000c101900 */
[----:B--2---:R2:W-:Y:S04]  /*19740*/  ST.E desc[UR44][R16.64], R35 ;  /* 0x0000002310007985 */ /* 0x0045e8000c10192c */
[----:B---3--:R-:W3:Y:S04]  /*19750*/  LD.E R27, desc[UR44][R20.64] ;  /* 0x0000002c141b7980 */ /* 0x008ee8000c101900 */
[----:B---3--:R3:W-:Y:S04]  /*19760*/  ST.E desc[UR44][R20.64], R27 ;  /* 0x0000001b14007985 */ /* 0x0087e8000c10192c */
[----:B----4-:R-:W4:Y:S04]  /*19770*/  LD.E R29, desc[UR44][R18.64+0x210] ;  /* 0x0002102c121d7980 */ /* 0x010f28000c101900 */
        /* <DEDUP_REMOVED lines=75> */
[----:B------:R-:W-:Y:S04]  /*19c30*/  ST.E desc[UR44][R18.64+0x214], R43 ;  /* 0x0002142b12007985 */ /* 0x000fe8000c10192c */
[----:B------:R-:W-:Y:S04]  /*19c40*/  ST.E desc[UR44][R18.64+0x218], R45 ;  /* 0x0002182d12007985 */ /* 0x000fe8000c10192c */
[----:B------:R-:W-:Y:S04]  /*19c50*/  ST.E desc[UR44][R18.64+0x21c], R39 ;  /* 0x00021c2712007985 */ /* 0x000fe8000c10192c */
[----:B------:R-:W-:Y:S04]  /*19c60*/  ST.E desc[UR44][R18.64+0x220], R47 ;  /* 0x0002202f12007985 */ /* 0x000fe8000c10192c */
[----:B------:R-:W-:Y:S04]  /*19c70*/  ST.E desc[UR44][R18.64+0x224], R49 ;  /* 0x0002243112007985 */ /* 0x000fe8000c10192c */
[----:B------:R-:W-:Y:S04]  /*19c80*/  ST.E desc[UR44][R18.64+0x228], R41 ;  /* 0x0002282912007985 */ /* 0x000fe8000c10192c */
[----:B------:R-:W-:Y:S04]  /*19c90*/  ST.E desc[UR44][R18.64+0x22c], R51 ;  /* 0x00022c3312007985 */ /* 0x000fe8000c10192c */
        /* <DEDUP_REMOVED lines=8> */
[----:B0-----:R-:W3:Y:S04]  /*19d20*/  LD.E R29, desc[UR44][R18.64+0x258] ;  /* 0x0002582c121d7980 */ /* 0x001ee8000c101900 */
[----:B-1----:R-:W3:Y:S04]  /*19d30*/  LD.E R35, desc[UR44][R18.64+0x25c] ;  /* 0x00025c2c12237980 */ /* 0x002ee8000c101900 */
[----:B------:R-:W3:Y:S04]  /*19d40*/  LD.E R39, desc[UR44][R18.64+0x264] ;  /* 0x0002642c12277980 */ /* 0x000ee8000c101900 */
[----:B------:R-:W3:Y:S04]  /*19d50*/  LD.E R41, desc[UR44][R18.64+0x268] ;  /* 0x0002682c12297980 */ /* 0x000ee8000c101900 */
[----:B------:R-:W3:Y:S04]  /*19d60*/  LD.E R43, desc[UR44][R18.64+0x270] ;  /* 0x0002702c122b7980 */ /* 0x000ee8000c101900 */
[----:B------:R-:W3:Y:S04]  /*19d70*/  LD.E R45, desc[UR44][R18.64+0x278] ;  /* 0x0002782c122d7980 */ /* 0x000ee8000c101900 */
[----:B------:R-:W3:Y:S04]  /*19d80*/  LD.E R47, desc[UR44][R18.64+0x280] ;  /* 0x0002802c122f7980 */ /* 0x000ee8000c101900 */
[----:B------:R-:W3:Y:S04]  /*19d90*/  LD.E R49, desc[UR44][R18.64+0x288] ;  /* 0x0002882c12317980 */ /* 0x000ee8000c101900 */
[----:B------:R-:W3:Y:S04]  /*19da0*/  LD.E R51, desc[UR44][R18.64+0x290] ;  /* 0x0002902c12337980 */ /* 0x000ee8000c101900 */
[----:B--2---:R-:W2:Y:S04]  /*19db0*/  LD.E R53, desc[UR44][R18.64+0x298] ;  /* 0x0002982c12357980 */ /* 0x004ea8000c101900 */
        /* <DEDUP_REMOVED lines=39> */
[----:B---3--:R0:W-:Y:S04]  /*1a030*/  ST.E desc[UR44][R18.64+0x250], R27 ;  /* 0x0002501b12007985 */ /* 0x0081e8000c10192c */
        /* <DEDUP_REMOVED lines=35> */
[----:B----4-:R4:W-:Y:S04]  /*1a270*/  ST.E desc[UR44][R18.64+0x2a0], R55 ;  /* 0x0002a03712007985 */ /* 0x0109e8000c10192c */
        /* <DEDUP_REMOVED lines=75> */
[C---:B------:R-:W-:Y:S01]  /*1a730*/  VIADD R26, R8.reuse, 0x80 ;  /* 0x00000080081a7836 */ /* 0x040fe20000000000 */
[----:B------:R-:W-:Y:S01]  /*1a740*/  F2FP.BF16.F32.PACK_AB R169, R37, R169 ;  /* 0x000000a925a9723e */ /* 0x000fe200000010ff */
[----:B------:R-:W-:Y:S01]  /*1a750*/  VIADD R28, R8, 0x100 ;  /* 0x00000100081c7836 */ /* 0x000fe20000000000 */
[----:B------:R-:W-:Y:S01]  /*1a760*/  R2UR UR15, R29 ;  /* 0x000000001d0f72ca */ /* 0x000fe200000e0000 */
[----:B------:R-:W4:Y:S01]  /*1a770*/  LD.E R24, desc[UR44][R18.64+0x200] ;  /* 0x0002002c12187980 */ /* 0x000f22000c101900 */
[----:B------:R-:W-:Y:S02]  /*1a780*/  R2UR UR10, R26 ;  /* 0x000000001a0a72ca */ /* 0x000fe400000e0000 */
[----:B------:R-:W-:Y:S01]  /*1a790*/  R2UR UR14, R28 ;  /* 0x000000001c0e72ca */ /* 0x000fe200000e0000 */
[----:B------:R-:W4:Y:S01]  /*1a7a0*/  LD.E R29, desc[UR44][R18.64+0x214] ;  /* 0x0002142c121d7980 */ /* 0x000f22000c101900 */
[----:B------:R-:W-:-:S02]  /*1a7b0*/  F2FP.BF16.F32.PACK_AB R170, R72, R170 ;  /* 0x000000aa48aa723e */ /* 0x000fc400000010ff */
[----:B------:R-:W-:Y:S01]  /*1a7c0*/  F2FP.BF16.F32.PACK_AB R171, R40, R171 ;  /* 0x000000ab28ab723e */ /* 0x000fe200000010ff */
[----:B------:R-:W4:Y:S01]  /*1a7d0*/  LD.E R28, desc[UR44][R18.64+0x210] ;  /* 0x0002102c121c7980 */ /* 0x000f22000c101900 */
[----:B------:R-:W-:Y:S02]  /*1a7e0*/  F2FP.BF16.F32.PACK_AB R172, R32, R172 ;  /* 0x000000ac20ac723e */ /* 0x000fe400000010ff */
[----:B------:R-:W-:Y:S01]  /*1a7f0*/  F2FP.BF16.F32.PACK_AB R173, R31, R173 ;  /* 0x000000ad1fad723e */ /* 0x000fe200000010ff */
[----:B------:R-:W4:Y:S01]  /*1a800*/  LD.E R32, desc[UR44][R18.64+0x220] ;  /* 0x0002202c12207980 */ /* 0x000f22000c101900 */
[----:B------:R-:W-:Y:S02]  /*1a810*/  F2FP.BF16.F32.PACK_AB R174, R33, R174 ;  /* 0x000000ae21ae723e */ /* 0x000fe400000010ff */
[----:B------:R-:W-:Y:S01]  /*1a820*/  F2FP.BF16.F32.PACK_AB R175, R34, R175 ;  /* 0x000000af22af723e */ /* 0x000fe200000010ff */
[----:B------:R-:W4:Y:S01]  /*1a830*/  LD.E R31, desc[UR44][R18.64+0x21c] ;  /* 0x00021c2c121f7980 */ /* 0x000f22000c101900 */
[----:B------:R-:W-:-:S02]  /*1a840*/  F2FP.BF16.F32.PACK_AB R176, R36, R176 ;  /* 0x000000b024b0723e */ /* 0x000fc400000010ff */
[----:B------:R-:W-:Y:S01]  /*1a850*/  F2FP.BF16.F32.PACK_AB R177, R30, R177 ;  /* 0x000000b11eb1723e */ /* 0x000fe200000010ff */
[----:B------:R-:W4:Y:S01]  /*1a860*/  LD.E R33, desc[UR44][R18.64+0x224] ;  /* 0x0002242c12217980 */ /* 0x000f22000c101900 */
[----:B------:R-:W-:-:S03]  /*1a870*/  F2FP.BF16.F32.PACK_AB R178, R25, R178 ;  /* 0x000000b219b2723e */ /* 0x000fc600000010ff */
[----:B------:R-:W4:Y:S04]  /*1a880*/  LD.E R30, desc[UR44][R18.64+0x218] ;  /* 0x0002182c121e7980 */ /* 0x000f28000c101900 */
[----:B------:R-:W4:Y:S04]  /*1a890*/  LD.E R34, desc[UR44][R18.64+0x228] ;  /* 0x0002282c12227980 */ /* 0x000f28000c101900 */
        /* <DEDUP_REMOVED lines=18> */
[----:B--2---:R-:W3:Y:S04]  /*1a9c0*/  LD.E R53, desc[UR44][R18.64+0x274] ;  /* 0x0002742c12357980 */ /* 0x004ee8000c101900 */
[----:B------:R-:W3:Y:S04]  /*1a9d0*/  LD.E R54, desc[UR44][R18.64+0x278] ;  /* 0x0002782c12367980 */ /* 0x000ee8000c101900 */
[----:B----4-:R-:W3:Y:S04]  /*1a9e0*/  LD.E R55, desc[UR44][R18.64+0x27c] ;  /* 0x00027c2c12377980 */ /* 0x010ee8000c101900 */
        /* <DEDUP_REMOVED lines=43> */
[----:B------:R-:W3:Y:S01]  /*1aca0*/  LD.E R99, desc[UR44][R18.64+0x32c] ;  /* 0x00032c2c12637980 */ /* 0x000ee2000c101900 */
[----:B------:R-:W-:Y:S01]  /*1acb0*/  ISETP.NE.U32.AND P0, PT, R27, RZ, PT ;  /* 0x000000ff1b00720c */ /* 0x000fe20003f05070 */
[----:B------:R-:W-:-:S02]  /*1acc0*/  IMAD.MOV.U32 R27, RZ, RZ, R9 ;  /* 0x000000ffff1b7224 */ /* 0x000fc400078e0009 */
[----:B------:R-:W3:Y:S03]  /*1acd0*/  LD.E R100, desc[UR44][R18.64+0x330] ;  /* 0x0003302c12647980 */ /* 0x000ee6000c101900 */
[----:B------:R-:W-:Y:S01]  /*1ace0*/  R2UR UR11, R27 ;  /* 0x000000001b0b72ca */ /* 0x000fe200000e0000 */
        /* <DEDUP_REMOVED lines=54> */
[----:B------:R-:W-:-:S02]  /*1b050*/  R2UR UR6, R8 ;  /* 0x00000000080672ca */ /* 0x000fc400000e0000 */
[----:B------:R-:W-:Y:S01]  /*1b060*/  R2UR UR7, R9 ;  /* 0x00000000090772ca */ /* 0x000fe200000e0000 */
[----:B------:R-:W-:Y:S01]  /*1b070*/  VOTEU.ANY UP0, P0 ;  /* 0x00000000003f7886 */ /* 0x000fe20000000100 */
[----:B---3--:R-:W-:-:S11]  /*1b080*/  WARPGROUP.ARRIVE ;  /* 0x00000000000079c5 */ /* 0x008fd60000000000 */
        /* <DEDUP_REMOVED lines=815> */
[----:B------:R-:W3:Y:S04]  /*1e380*/  LD.E R9, desc[UR44][R18.64+0x200] ;  /* 0x0002002c12097980 */ /* 0x000ee8000c101900 */
[----:B---3--:R3:W-:Y:S04]  /*1e390*/  ST.E desc[UR44][R18.64+0x200], R9 ;  /* 0x0002000912007985 */ /* 0x0087e8000c10192c */
[----:B------:R-:W4:Y:S04]  /*1e3a0*/  LD.E R11, desc[UR44][R6.64] ;  /* 0x0000002c060b7980 */ /* 0x000f28000c101900 */
[----:B----4-:R4:W-:Y:S04]  /*1e3b0*/  ST.E desc[UR44][R6.64], R11 ;  /* 0x0000000b06007985 */ /* 0x0109e8000c10192c */
[----:B------:R-:W2:Y:S04]  /*1e3c0*/  LD.E R13, desc[UR44][R16.64] ;  /* 0x0000002c100d7980 */ /* 0x000ea8000c101900 */
[----:B--2---:R2:W-:Y:S04]  /*1e3d0*/  ST.E desc[UR44][R16.64], R13 ;  /* 0x0000000d10007985 */ /* 0x0045e8000c10192c */
[----:B------:R-:W3:Y:S04]  /*1e3e0*/  LD.E R15, desc[UR44][R20.64] ;  /* 0x0000002c140f7980 */ /* 0x000ee8000c101900 */
[----:B---3--:R3:W-:Y:S04]  /*1e3f0*/  ST.E desc[UR44][R20.64], R15 ;  /* 0x0000000f14007985 */ /* 0x0087e8000c10192c */
[----:B0-----:R-:W3:Y:S04]  /*1e400*/  LD.E R25, desc[UR44][R18.64+0x210] ;  /* 0x0002102c12197980 */ /* 0x001ee8000c101900 */
[----:B-1----:R-:W3:Y:S04]  /*1e410*/  LD.E R27, desc[UR44][R18.64+0x214] ;  /* 0x0002142c121b7980 */ /* 0x002ee8000c101900 */
[----:B------:R-:W3:Y:S04]  /*1e420*/  LD.E R5, desc[UR44][R18.64+0x218] ;  /* 0x0002182c12057980 */ /* 0x000ee8000c101900 */
[----:B------:R-:W3:Y:S04]  /*1e430*/  LD.E R29, desc[UR44][R18.64+0x21c] ;  /* 0x00021c2c121d7980 */ /* 0x000ee8000c101900 */
[----:B------:R-:W3:Y:S04]  /*1e440*/  LD.E R9, desc[UR44][R18.64+0x220] ;  /* 0x0002202c12097980 */ /* 0x000ee8000c101900 */
[----:B------:R-:W3:Y:S04]  /*1e450*/  LD.E R31, desc[UR44][R18.64+0x224] ;  /* 0x0002242c121f7980 */ /* 0x000ee8000c101900 */
[----:B----4-:R-:W4:Y:S04]  /*1e460*/  LD.E R7, desc[UR44][R18.64+0x228] ;  /* 0x0002282c12077980 */ /* 0x010f28000c101900 */
        /* <DEDUP_REMOVED lines=125> */
[----:B--2---:R-:W-:Y:S04]  /*1ec40*/  ST.E desc[UR44][R18.64+0x230], R13 ;  /* 0x0002300d12007985 */ /* 0x004fe8000c10192c */
        /* <DEDUP_REMOVED lines=115> */
[----:B0-----:R-:W1:Y:S04]  /*1f380*/  LDL.64 R6, [R1+0x190] ;  /* 0x0001900001067983 */ /* 0x001e680000100a00 */
[----:B------:R2:W5:Y:S04]  /*1f390*/  LD.E R5, desc[UR44][R2.64] ;  /* 0x0000002c02057980 */ /* 0x000568000c101900 */
[----:B-1----:R-:W3:Y:S01]  /*1f3a0*/  LD.E R8, desc[UR44][R6.64] ;  /* 0x0000002c06087980 */ /* 0x002ee2000c101900 */
[----:B------:R-:W-:Y:S01]  /*1f3b0*/  BSSY B0, `(.L_x_13047) ;  /* 0x0000005000007945 */ /* 0x000fe20003800000 */
[----:B---3--:R-:W-:-:S04]  /*1f3c0*/  LOP3.LUT R8, R8, 0x1, RZ, 0xfc, !PT ;  /* 0x0000000108087812 */ /* 0x008fc800078efcff */
[----:B------:R-:W-:-:S13]  /*1f3d0*/  ISETP.NE.AND P0, PT, R8, 0x3, PT ;  /* 0x000000030800780c */ /* 0x000fda0003f05270 */
[----:B--2---:R-:W-:Y:S05]  /*1f3e0*/  @!P0 BRA `(.L_x_13048) ;  /* 0x0000000000048947 */ /* 0x004fea0003800000 */
[----:B------:R-:W-:Y:S01]  /*1f3f0*/  BPT.TRAP 0x1 ;  /* 0x000000040000795c */ /* 0x000fe20000300000 */
.L_x_13048:
[----:B------:R-:W-:Y:S05]  /*1f400*/  BSYNC B0 ;  /* 0x0000000000007941 */ /* 0x000fea0003800000 */
.L_x_13047:
        /* <DEDUP_REMOVED lines=9> */
.L_x_13030:
[----:B------:R-:W-:-:S13]  /*1f4a0*/  ISETP.GE.AND P0, PT, R0, R196, PT ;  /* 0x000000c40000720c */ /* 0x000fda0003f06270 */
[----:B------:R-:W-:Y:S05]  /*1f4b0*/  @!P0 BRA `(.L_x_13050) ;  /* 0x000000ac00348947 */ /* 0x000fea0003800000 */
[----:B------:R0:W5:Y:S02]  /*1f4c0*/  LDL.64 R2, [R1+0x150] ;  /* 0x0001500001027983 */ /* 0x0001640000100a00 */
.L_x_13079:
[----:B-12--5:R-:W2:Y:S04]  /*1f4d0*/  LD.E R5, desc[UR44][R2.64] ;  /* 0x0000002c02057980 */ /* 0x026ea8000c101900 */
        /* <DEDUP_REMOVED lines=20> */
.L_x_13052:
[----:B------:R-:W-:Y:S05]  /*1f620*/  BSYNC B0 ;  /* 0x0000000000007941 */ /* 0x000fea0003800000 */
.L_x_13051:
        /* <DEDUP_REMOVED lines=13> */
.L_x_13054:
[----:B------:R-:W-:Y:S05]  /*1f700*/  BSYNC B0 ;  /* 0x0000000000007941 */ /* 0x000fea0003800000 */
.L_x_13053:
        /* <DEDUP_REMOVED lines=8> */
.L_x_13056:
[----:B------:R-:W-:Y:S05]  /*1f790*/  BSYNC B0 ;  /* 0x0000000000007941 */ /* 0x000fea0003800000 */
.L_x_13055:
[----:B------:R-:W2:Y:S04]  /*1f7a0*/  LD.E R11, desc[UR44][R2.64] ;  /* 0x0000002c020b7980 */ /* 0x000ea8000c101900 */
[----:B------:R-:W2:Y:S01]  /*1f7b0*/  LDL.64 R20, [R1+0x80] ;  /* 0x0000800001147983 */ /* 0x000ea20000100a00 */
[----:B------:R-:W-:Y:S05]  /*1f7c0*/  WARPSYNC.ALL ;  /* 0x0000000000007948 */ /* 0x000fea0003800000 */
[----:B------:R3:W-:Y:S04]  /*1f7d0*/  STL [R1+0x60], RZ ;  /* 0x000060ff01007387 */ /* 0x0007e80000100800 */
[----:B-1---5:R-:W4:Y:S01]  /*1f7e0*/  LD.E.64 R8, desc[UR44][R18.64+0x78] ;  /* 0x0000782c12087980 */ /* 0x022f22000c101b00 */
[----:B------:R-:W-:-:S05]  /*1f7f0*/  IMAD.MOV.U32 R4, RZ, RZ, 0x1 ;  /* 0x00000001ff047424 */ /* 0x000fca00078e00ff */
[----:B------:R3:W-:Y:S04]  /*1f800*/  STL [R1+0x60], R4 ;  /* 0x0000600401007387 */ /* 0x0007e80000100800 */
[----:B------:R-:W3:Y:S04]  /*1f810*/  LD.E.64 R12, desc[UR44][R18.64+0x78] ;  /* 0x0000782c120c7980 */ /* 0x000ee8000c101b00 */
[----:B------:R1:W-:Y:S04]  /*1f820*/  STL [R1+0x60], R4 ;  /* 0x0000600401007387 */ /* 0x0003e80000100800 */
[----:B------:R-:W3:Y:S01]  /*1f830*/  LD.E.64 R14, desc[UR44][R18.64+0x78] ;  /* 0x0000782c120e7980 */ /* 0x000ee2000c101b00 */
        /* <DEDUP_REMOVED lines=8> */
[----:B----4-:R-:W-:Y:S02]  /*1f8c0*/  R2UR UR4, R8 ;  /* 0x00000000080472ca */ /* 0x010fe400000e0000 */
[----:B------:R-:W-:-:S13]  /*1f8d0*/  R2UR UR5, R9 ;  /* 0x00000000090572ca */ /* 0x000fda00000e0000 */
[----:B------:R-:W-:Y:S01]  /*1f8e0*/  HGMMA.64x96x16.F32.BF16 R24, gdesc[UR4], RZ, !UPT, gsb0 ;  /* 0x01600000041879f0 */ /* 0x000fe2000c0018ff */
[----:B---3--:R-:W-:Y:S02]  /*1f8f0*/  VIADD R12, R12, 0x2 ;  /* 0x000000020c0c7836 */ /* 0x008fe40000000000 */
        /* <DEDUP_REMOVED lines=38> */
.L_x_13059:
[----:B------:R-:W-:Y:S05]  /*1fb60*/  BSYNC B0 ;  /* 0x0000000000007941 */ /* 0x000fea0003800000 */
.L_x_13058:
        /* <DEDUP_REMOVED lines=13> */
.L_x_13061:
[----:B------:R-:W-:Y:S05]  /*1fc40*/  BSYNC B0 ;  /* 0x0000000000007941 */ /* 0x000fea0003800000 */
.L_x_13060:
        /* <DEDUP_REMOVED lines=8> */
.L_x_13063:
[----:B------:R-:W-:Y:S05]  /*1fcd0*/  BSYNC B0 ;  /* 0x0000000000007941 */ /* 0x000fea0003800000 */
.L_x_13062:
[----:B------:R-:W2:Y:S04]  /*1fce0*/  LD.E R17, desc[UR44][R2.64] ;  /* 0x0000002c02117980 */ /* 0x000ea8000c101900 */
[----:B------:R-:W2:Y:S04]  /*1fcf0*/  LDL.64 R6, [R1+0xf8] ;  /* 0x0000f80001067983 */ /* 0x000ea80000100a00 */
[----:B------:R-:W3:Y:S04]  /*1fd00*/  LDL R5, [R1+0x70] ;  /* 0x0000700001057983 */ /* 0x000ee80000100800 */
[----:B-1---5:R-:W4:Y:S04]  /*1fd10*/  LDL.64 R8, [R1+0xf0] ;  /* 0x0000f00001087983 */ /* 0x022f280000100a00 */
[----:B------:R-:W4:Y:S04]  /*1fd20*/  LDL.64 R10, [R1+0xf0] ;  /* 0x0000f000010a7983 */ /* 0x000f280000100a00 */
[----:B------:R-:W4:Y:S04]  /*1fd30*/  LDL.64 R12, [R1+0xf0] ;  /* 0x0000f000010c7983 */ /* 0x000f280000100a00 */
[----:B------:R-:W4:Y:S01]  /*1fd40*/  LDL.64 R14, [R1+0xf0] ;  /* 0x0000f000010e7983 */ /* 0x000f220000100a00 */
[----:B------:R-:W-:Y:S05]  /*1fd50*/  WARPSYNC.ALL ;  /* 0x0000000000007948 */ /* 0x000fea0003800000 */
[----:B------:R-:W-:Y:S01]  /*1fd60*/  WARPGROUP.ARRIVE ;  /* 0x00000000000079c5 */ /* 0x000fe20000000000 */
[----:B--2---:R-:W-:Y:S01]  /*1fd70*/  IMAD R6, R17, 0xc00, R6 ;  /* 0x00000c0011067824 */ /* 0x004fe200078e0206 */
[----:B------:R-:W-:Y:S01]  /*1fd80*/  R2UR UR7, R7 ;  /* 0x00000000070772ca */ /* 0x000fe200000e0000 */
[----:B------:R-:W2:Y:S01]  /*1fd90*/  LDL.64 R16, [R1+0xf0] ;  /* 0x0000f00001107983 */ /* 0x000ea20000100a00 */
[----:B---3--:R-:W-:-:S02]  /*1fda0*/  ISETP.NE.U32.AND P0, PT, R5, RZ, PT ;  /* 0x000000ff0500720c */ /* 0x008fc40003f05070 */
[----:B------:R-:W-:Y:S02]  /*1fdb0*/  R2UR UR6, R6 ;  /* 0x00000000060672ca */ /* 0x000fe400000e0000 */
        /* <DEDUP_REMOVED lines=192> */
.L_x_13066:
[----:B------:R-:W-:Y:S05]  /*209c0*/  BSYNC B0 ;  /* 0x0000000000007941 */ /* 0x000fea0003800000 */
.L_x_13065:
[----:B------:R-:W2:Y:S04]  /*209d0*/  LD.E.64 R6, desc[UR44][R72.64+0x20] ;  /* 0x0000202c48067980 */ /* 0x000ea8000c101b00 */
[----:B------:R-:W3:Y:S01]  /*209e0*/  LD.E R8, desc[UR44][R72.64+0xc] ;  /* 0x00000c2c48087980 */ /* 0x000ee2000c101900 */
[----:B--2---:R-:W-:-:S05]  /*209f0*/  MOV R6, R6 ;  /* 0x0000000600067202 */ /* 0x004fca0000000f00 */
[----:B-----5:R-:W-:-:S05]  /*20a00*/  IMAD R5, R5, 0x8, R6 ;  /* 0x0000000805057824 */ /* 0x020fca00078e0206 */
[----:B---3--:R-:W-:-:S04]  /*20a10*/  PRMT R5, R8, 0x654, R5 ;  /* 0x0000065408057816 */ /* 0x008fc80000000005 */
[----:B------:R1:W-:Y:S01]  /*20a20*/  SYNCS.ARRIVE.TRANS64.RED.A1T0 RZ, [R5+URZ], RZ ;  /* 0x000000ff05ff79a7 */ /* 0x0003e2000810043f */
[----:B------:R-:W1:Y:S04]  /*20a30*/  LDL R76, [R1+0x11c] ;  /* 0x00011c00014c7983 */ /* 0x000e680000100800 */
[----:B------:R-:W2:Y:S04]  /*20a40*/  LDL R74, [R1+0x50] ;  /* 0x00005000014a7983 */ /* 0x000ea80000100800 */
[----:B------:R-:W3:Y:S04]  /*20a50*/  LDL.64 R6, [R1+0x140] ;  /* 0x0001400001067983 */ /* 0x000ee80000100a00 */
[----:B------:R-:W4:Y:S04]  /*20a60*/  LDL R75, [R1+0x148] ;  /* 0x00014800014b7983 */ /* 0x000f280000100800 */
[----:B------:R-:W4:Y:S04]  /*20a70*/  LDL.128 R12, [R1+0x130] ;  /* 0x00013000010c7983 */ /* 0x000f280000100c00 */
[----:B------:R-:W4:Y:S01]  /*20a80*/  LDL.128 R8, [R1+0x120] ;  /* 0x0001200001087983 */ /* 0x000f220000100c00 */
[----:B------:R-:W-:Y:S01]  /*20a90*/  BSSY B0, `(.L_x_13067) ;  /* 0x0000040000007945 */ /* 0x000fe20003800000 */
[----:B-1----:R-:W-:-:S04]  /*20aa0*/  SHF.R.S32.HI R5, RZ, 0x1f, R76 ;  /* 0x0000001fff057819 */ /* 0x002fc8000001144c */
        /* <DEDUP_REMOVED lines=16> */
[----:B--2---:R-:W-:Y:S01]  /*20bb0*/  IMAD R74, R74, 0x8, R5 ;  /* 0x000000084a4a7824 */ /* 0x004fe200078e0205 */
[----:B------:R-:W-:Y:S01]  /*20bc0*/  LEA.HI R5, R79, R79, RZ, 0x1 ;  /* 0x0000004f4f057211 */ /* 0x000fe200078f08ff */
[----:B------:R-:W-:Y:S01]  /*20bd0*/  IMAD.IADD R73, R72, 0x1, -R73 ;  /* 0x0000000148497824 */ /* 0x000fe200078e0a49 */
[----:B------:R-:W-:-:S02]  /*20be0*/  LOP3.LUT R16, R16, 0x3fffffe, RZ, 0xc0, !PT ;  /* 0x03fffffe10107812 */ /* 0x000fc400078ec0ff */
[----:B------:R-:W-:Y:S01]  /*20bf0*/  LOP3.LUT R20, R5, 0x1ffffffe, RZ, 0xc0, !PT ;  /* 0x1ffffffe05147812 */ /* 0x000fe200078ec0ff */
[----:B------:R-:W-:Y:S01]  /*20c00*/  IMAD.U32 R73, R74, 0x10, R73 ;  /* 0x000000104a497824 */ /* 0x000fe200078e0049 */
[----:B---3--:R-:W-:Y:S01]  /*20c10*/  ISETP.NE.AND P0, PT, R6, 0x1, PT ;  /* 0x000000010600780c */ /* 0x008fe20003f05270 */
[----:B------:R-:W-:Y:S02]  /*20c20*/  IMAD.IADD R16, R77, 0x1, -R16 ;  /* 0x000000014d107824 */ /* 0x000fe400078e0a10 */
[----:B------:R-:W-:Y:S02]  /*20c30*/  IMAD.IADD R20, R79, 0x1, -R20 ;  /* 0x000000014f147824 */ /* 0x000fe400078e0a14 */
[----:B------:R-:W-:-:S04]  /*20c40*/  IMAD R73, R16, 0x40, R73 ;  /* 0x0000004010497824 */ /* 0x000fc800078e0249 */
[----:B------:R-:W-:-:S04]  /*20c50*/  IMAD R6, R20, 0x8, R73 ;  /* 0x0000000814067824 */ /* 0x000fc800078e0249 */
[----:B------:R-:W-:-:S05]  /*20c60*/  @P0 IMAD.HI.U32 R16, R6, R7, RZ ;  /* 0x0000000706100227 */ /* 0x000fca00078e00ff */
[----:B----4-:R-:W-:Y:S01]  /*20c70*/  @P0 SHF.R.U32.HI R6, RZ, R75, R16 ;  /* 0x0000004bff060219 */ /* 0x010fe20000011610 */
[----:B------:R-:W-:Y:S01]  /*20c80*/  IMAD.MOV.U32 R5, RZ, RZ, -0x60 ;  /* 0xffffffa0ff057424 */ /* 0x000fe200078e00ff */
[----:B------:R-:W-:-:S03]  /*20c90*/  LOP3.LUT R16, R21, 0x7ffffffc, RZ, 0xc0, !PT ;  /* 0x7ffffffc15107812 */ /* 0x000fc600078ec0ff */
[----:B------:R-:W1:Y:S01]  /*20ca0*/  SHFL.IDX PT, R20, R6, RZ, 0x1c1f ;  /* 0x001c1fff06147589 */ /* 0x000e6200000e0000 */
        /* <DEDUP_REMOVED lines=10> */
[--C-:B-1----:R-:W-:Y:S02]  /*20d50*/  IMAD.IADD R10, R11, 0x1, R20.reuse ;  /* 0x000000010b0a7824 */ /* 0x102fe400078e0214 */
        /* <DEDUP_REMOVED lines=12> */
.L_x_13070:
[----:B------:R-:W-:-:S13]  /*20e20*/  ISETP.NE.AND P0, PT, R13, 0x1, PT ;  /* 0x000000010d00780c */ /* 0x000fda0003f05270 */
[----:B------:R-:W-:-:S05]  /*20e30*/  @P0 IMAD.HI.U32 R12, R7, R14, RZ ;  /* 0x0000000e070c0227 */ /* 0x000fca00078e00ff */
[----:B------:R-:W-:-:S07]  /*20e40*/  @P0 SHF.R.U32.HI R7, RZ, R15, R12 ;  /* 0x0000000fff070219 */ /* 0x000fce000001160c */
.L_x_13071:
[----:B------:R-:W-:Y:S05]  /*20e50*/  BSYNC B1 ;  /* 0x0000000000017941 */ /* 0x000fea0003800000 */
.L_x_13069:
[----:B------:R-:W-:-:S05]  /*20e60*/  IMAD R12, R7, R13, R90 ;  /* 0x0000000d070c7224 */ /* 0x000fca00078e025a */
[----:B------:R-:W-:Y:S02]  /*20e70*/  VIMNMX R5, R5, R12, !PT ;  /* 0x0000000c05057248 */ /* 0x000fe40007fe0100 */
[----:B------:R-:W-:-:S07]  /*20e80*/  VIADDMNMX R10, R12, R13, R10, PT ;  /* 0x0000000d0c0a7246 */ /* 0x000fce000380010a */
.L_x_13068:
[----:B------:R-:W-:Y:S05]  /*20e90*/  BSYNC B0 ;  /* 0x0000000000007941 */ /* 0x000fea0003800000 */
.L_x_13067:
[C---:B------:R-:W-:Y:S01]  /*20ea0*/  ISETP.GE.AND P0, PT, R17.reuse, 0x2, PT ;  /* 0x000000021100780c */ /* 0x040fe20003f06270 */
[----:B------:R-:W1:Y:S01]  /*20eb0*/  SHFL.IDX PT, R6, R6, 0x1, 0x1c1f ;  /* 0x003c1f0006067f89 */ /* 0x000e6200000e0000 */
        /* <DEDUP_REMOVED lines=13> */
[----:B-1----:R-:W-:Y:S01]  /*20f90*/  IMAD.IADD R7, R16, 0x1, R6 ;  /* 0x0000000110077824 */ /* 0x002fe200078e0206 */
        /* <DEDUP_REMOVED lines=114> */
.L_x_13075:
[----:B------:R-:W-:-:S13]  /*216c0*/  ISETP.NE.AND P6, PT, R13, 0x1, PT ;  /* 0x000000010d00780c */ /* 0x000fda0003fc5270 */
[----:B------:R-:W-:-:S05]  /*216d0*/  @P6 IMAD.HI.U32 R14, R8, R14, RZ ;  /* 0x0000000e080e6227 */ /* 0x000fca00078e00ff */
[----:B------:R-:W-:-:S07]  /*216e0*/  @P6 SHF.R.U32.HI R8, RZ, R15, R14 ;  /* 0x0000000fff086219 */ /* 0x000fce000001160e */
.L_x_13076:
[----:B------:R-:W-:Y:S05]  /*216f0*/  BSYNC B1 ;  /* 0x0000000000017941 */ /* 0x000fea0003800000 */
.L_x_13074:
[----:B------:R-:W-:-:S05]  /*21700*/  IMAD R8, R8, R13, R90 ;  /* 0x0000000d08087224 */ /* 0x000fca00078e025a */
[----:B------:R-:W-:Y:S02]  /*21710*/  VIADDMNMX R10, R8, R13, R10, PT ;  /* 0x0000000d080a7246 */ /* 0x000fe4000380010a */
[----:B------:R-:W-:-:S07]  /*21720*/  VIMNMX R7, R7, R8, !PT ;  /* 0x0000000807077248 */ /* 0x000fce0007fe0100 */
.L_x_13073:
[----:B------:R-:W-:Y:S05]  /*21730*/  BSYNC B0 ;  /* 0x0000000000007941 */ /* 0x000fea0003800000 */
.L_x_13072:
[----:B------:R-:W-:Y:S01]  /*21740*/  ISETP.GT.AND P5, PT, R7, RZ, !P5 ;  /* 0x000000ff0700720c */ /* 0x000fe20006fa4270 */
[----:B------:R-:W2:Y:S01]  /*21750*/  LDL R13, [R1+0x430] ;  /* 0x00043000010d7983 */ /* 0x000ea20000100800 */
        /* <DEDUP_REMOVED lines=70> */
[----:B------:R-:W-:Y:S02]  /*21bc0*/  ISETP.LT.OR P5, PT, R10, 0x42, P5 ;  /* 0x000000420a00780c */ /* 0x000fe40002fa1670 */
[----:B------:R-:W-:Y:S02]  /*21bd0*/  ISETP.GT.AND P0, PT, R7, 0x48, !P0 ;  /* 0x000000480700780c */ /* 0x000fe40004704270 */
[----:B------:R-:W-:-:S02]  /*21be0*/  FSEL R59, R59, -INF , !P5 ;  /* 0xff8000003b3b7808 */ /* 0x000fc40006800000 */
[C---:B------:R-:W-:Y:S02]  /*21bf0*/  ISETP.GT.AND P1, PT, R7.reuse, 0x49, !P1 ;  /* 0x000000490700780c */ /* 0x040fe40004f24270 */
[C---:B------:R-:W-:Y:S02]  /*21c00*/  ISETP.LT.OR P0, PT, R10.reuse, 0x49, P0 ;  /* 0x000000490a00780c */ /* 0x040fe40000701670 */
[C---:B------:R-:W-:Y:S02]  /*21c10*/  ISETP.GT.AND P2, PT, R7.reuse, 0x50, !P2 ;  /* 0x000000500700780c */ /* 0x040fe40005744270 */
[----:B------:R-:W-:Y:S02]  /*21c20*/  ISETP.LT.OR P1, PT, R10, 0x4a, P1 ;  /* 0x0000004a0a00780c */ /* 0x000fe40000f21670 */
[----:B------:R-:W-:Y:S02]  /*21c30*/  FSEL R62, R62, -INF , !P0 ;  /* 0xff8000003e3e7808 */ /* 0x000fe40004000000 */
[----:B------:R-:W-:-:S02]  /*21c40*/  ISETP.GT.AND P3, PT, R7, 0x51, !P3 ;  /* 0x000000510700780c */ /* 0x000fc40005f64270 */
[C---:B------:R-:W-:Y:S02]  /*21c50*/  ISETP.LT.OR P2, PT, R10.reuse, 0x51, P2 ;  /* 0x000000510a00780c */ /* 0x040fe40001741670 */
[----:B------:R-:W-:Y:S02]  /*21c60*/  FSEL R63, R63, -INF , !P1 ;  /* 0xff8000003f3f7808 */ /* 0x000fe40004800000 */
[C---:B------:R-:W-:Y:S02]  /*21c70*/  ISETP.GT.AND P4, PT, R7.reuse, 0x58, !P4 ;  /* 0x000000580700780c */ /* 0x040fe40006784270 */
[----:B------:R-:W-:Y:S02]  /*21c80*/  ISETP.LT.OR P3, PT, R10, 0x52, P3 ;  /* 0x000000520a00780c */ /* 0x000fe40001f61670 */
[----:B------:R-:W-:Y:S02]  /*21c90*/  FSEL R66, R66, -INF , !P2 ;  /* 0xff80000042427808 */ /* 0x000fe40005000000 */
[----:B------:R-:W-:-:S02]  /*21ca0*/  ISETP.GT.AND P0, PT, R7, 0x59, !P6 ;  /* 0x000000590700780c */ /* 0x000fc40007704270 */
[C---:B------:R-:W-:Y:S02]  /*21cb0*/  ISETP.LT.OR P4, PT, R10.reuse, 0x59, P4 ;  /* 0x000000590a00780c */ /* 0x040fe40002781670 */
[----:B------:R-:W-:Y:S02]  /*21cc0*/  FSEL R67, R67, -INF , !P3 ;  /* 0xff80000043437808 */ /* 0x000fe40005800000 */
[----:B------:R-:W-:Y:S02]  /*21cd0*/  ISETP.LT.OR P0, PT, R10, 0x5a, P0 ;  /* 0x0000005a0a00780c */ /* 0x000fe40000701670 */
[----:B------:R-:W-:Y:S02]  /*21ce0*/  FSEL R70, R70, -INF , !P4 ;  /* 0xff80000046467808 */ /* 0x000fe40006000000 */
[----:B------:R-:W-:Y:S02]  /*21cf0*/  FSEL R71, R71, -INF , !P0 ;  /* 0xff80000047477808 */ /* 0x000fe40004000000 */
[----:B---3--:R-:W-:-:S04]  /*21d00*/  FMNMX.FTZ R5, R88, R16, !PT ;  /* 0x0000001058057209 */ /* 0x008fc80007810000 */
        /* <DEDUP_REMOVED lines=52> */
[----:B------:R1:W-:Y:S04]  /*22050*/  STL.64 [R1+0x410], R8 ;  /* 0x0004100801007387 */ /* 0x0003e80000100a00 */
[----:B------:R-:W-:Y:S04]  /*22060*/  STL [R1+0x410], R10 ;  /* 0x0004100a01007387 */ /* 0x000fe80000100800 */
[----:B------:R-:W2:Y:S04]  /*22070*/  LDL R12, [R1+0x410] ;  /* 0x00041000010c7983 */ /* 0x000ea80000100800 */
[----:B------:R-:W4:Y:S01]  /*22080*/  LDL R11, [R1+0x414] ;  /* 0x00041400010b7983 */ /* 0x000f220000100800 */
[----:B--2---:R-:W-:Y:S01]  /*22090*/  FMUL.FTZ R5, R13, R12 ;  /* 0x0000000c0d057220 */ /* 0x004fe20000410000 */
[----:B------:R-:W-:-:S04]  /*220a0*/  FSETP.NEU.FTZ.AND P0, PT, R12, -INF , PT ;  /* 0xff8000000c00780b */ /* 0x000fc80003f1d000 */
[----:B------:R-:W-:-:S05]  /*220b0*/  FSEL R5, R5, RZ, P0 ;  /* 0x000000ff05057208 */ /* 0x000fca0000000000 */
[----:B-1----:R-:W-:-:S04]  /*220c0*/  FFMA.FTZ R8, R86, R13, -R5 ;  /* 0x0000000d56087223 */ /* 0x002fc80000010805 */
[----:B------:R4:W-:Y:S02]  /*220d0*/  MUFU.EX2 R29, R8 ;  /* 0x00000008001d7308 */ /* 0x0009e40000000800 */
[----:B----4-:R-:W1:Y:S02]  /*220e0*/  SHFL.BFLY PT, R8, R11, 0x2, 0x1f ;  /* 0x0c401f000b087f89 */ /* 0x010e6400000e0000 */
[----:B-1----:R-:W-:-:S05]  /*220f0*/  FMNMX.FTZ R8, R8, R11, !PT ;  /* 0x0000000b08087209 */ /* 0x002fca0007810000 */
[----:B------:R-:W1:Y:S01]  /*22100*/  SHFL.BFLY PT, R9, R8, 0x1, 0x1f ;  /* 0x0c201f0008097f89 */ /* 0x000e6200000e0000 */
        /* <DEDUP_REMOVED lines=24> */
[-C--:B------:R-:W-:Y:S01]  /*22290*/  FFMA.FTZ R21, R24, R13.reuse, -R5 ;  /* 0x0000000d18157223 */ /* 0x080fe20000010805 */
[C---:B------:R-:W-:Y:S01]  /*222a0*/  FSETP.NEU.FTZ.AND P0, PT, R8.reuse, -INF , PT ;  /* 0xff8000000800780b */ /* 0x040fe20003f1d000 */
[----:B------:R-:W-:-:S03]  /*222b0*/  FMUL.FTZ R5, R8, R13 ;  /* 0x0000000d08057220 */ /* 0x000fc60000410000 */
[----:B------:R-:W-:Y:S02]  /*222c0*/  FSEL R10, R8, RZ, P0 ;  /* 0x000000ff080a7208 */ /* 0x000fe40000000000 */
[----:B------:R-:W-:Y:S01]  /*222d0*/  FSEL R12, R5, RZ, P0 ;  /* 0x000000ff050c7208 */ /* 0x000fe20000000000 */
[----:B------:R-:W-:Y:S02]  /*222e0*/  FADD.FTZ R16, R16, -R11 ;  /* 0x8000000b10107221 */ /* 0x000fe40000010000 */
[----:B------:R-:W-:Y:S02]  /*222f0*/  FADD.FTZ R10, R17, -R10 ;  /* 0x8000000a110a7221 */ /* 0x000fe40000010000 */
[-CC-:B------:R-:W-:Y:S01]  /*22300*/  FFMA.FTZ R28, R26, R13.reuse, -R12.reuse ;  /* 0x0000000d1a1c7223 */ /* 0x180fe2000001080c */
[-C--:B------:R-:W-:Y:S01]  /*22310*/  FMUL.FTZ R16, R16, R13.reuse ;  /* 0x0000000d10107220 */ /* 0x080fe20000410000 */
[----:B------:R-:W-:Y:S01]  /*22320*/  FMUL.FTZ R10, R13, R10 ;  /* 0x0000000a0d0a7220 */ /* 0x000fe20000410000 */
[-CC-:B------:R-:W-:Y:S01]  /*22330*/  FFMA.FTZ R169, R27, R13.reuse, -R12.reuse ;  /* 0x0000000d1ba97223 */ /* 0x180fe2000001080c */
[----:B------:R-:W-:Y:S01]  /*22340*/  MUFU.EX2 R15, R15 ;  /* 0x0000000f000f7308 */ /* 0x000fe20000000800 */
[----:B------:R-:W-:-:S07]  /*22350*/  FFMA.FTZ R171, R30, R13, -R12 ;  /* 0x0000000d1eab7223 */ /* 0x000fce000001080c */
[----:B------:R-:W3:Y:S01]  /*22360*/  MUFU.EX2 R24, R16 ;  /* 0x0000001000187308 */ /* 0x000ee20000000800 */
[----:B------:R-:W-:-:S07]  /*22370*/  FFMA.FTZ R30, R31, R13, -R12 ;  /* 0x0000000d1f1e7223 */ /* 0x000fce000001080c */
[----:B------:R-:W-:Y:S08]  /*22380*/  MUFU.EX2 R28, R28 ;  /* 0x0000001c001c7308 */ /* 0x000ff00000000800 */
        /* <DEDUP_REMOVED lines=8> */
[----:B-1----:R-:W-:-:S06]  /*22410*/  FFMA.FTZ R6, R7, R25, R28 ;  /* 0x0000001907067223 */ /* 0x002fcc000001001c */
[----:B------:R-:W1:Y:S01]  /*22420*/  MUFU.EX2 R30, R30 ;  /* 0x0000001e001e7308 */ /* 0x000e620000000800 */
[----:B------:R-:W-:Y:S01]  /*22430*/  FFMA.FTZ R175, R38, R13, -R12 ;  /* 0x0000000d26af7223 */ /* 0x000fe2000001080c */
[----:B--2---:R-:W-:-:S06]  /*22440*/  FADD.FTZ R5, R168, R5 ;  /* 0x00000005a8057221 */ /* 0x004fcc0000010000 */
[----:B------:R-:W2:Y:S01]  /*22450*/  MUFU.EX2 R172, R172 ;  /* 0x000000ac00ac7308 */ /* 0x000ea20000000800 */
[----:B----4-:R-:W-:Y:S01]  /*22460*/  FADD.FTZ R6, R169, R6 ;  /* 0x00000006a9067221 */ /* 0x010fe20000010000 */
[----:B------:R-:W-:-:S06]  /*22470*/  FFMA.FTZ R34, R39, R13, -R12 ;  /* 0x0000000d27227223 */ /* 0x000fcc000001080c */
[----:B------:R-:W3:Y:S01]  /*22480*/  MUFU.EX2 R173, R173 ;  /* 0x000000ad00ad7308 */ /* 0x000ee20000000800 */
[----:B0-----:R-:W-:Y:S01]  /*22490*/  FADD.FTZ R10, R170, R5 ;  /* 0x00000005aa0a7221 */ /* 0x001fe20000010000 */
[----:B------:R-:W-:-:S06]  /*224a0*/  FADD.FTZ R5, R171, R6 ;  /* 0x00000006ab057221 */ /* 0x000fcc0000010000 */
[----:B------:R-:W0:Y:S01]  /*224b0*/  MUFU.EX2 R33, R33 ;  /* 0x0000002100217308 */ /* 0x000e220000000800 */
[----:B------:R-:W-:-:S07]  /*224c0*/  FFMA.FTZ R177, R42, R13, -R12 ;  /* 0x0000000d2ab17223 */ /* 0x000fce000001080c */
[----:B------:R-:W4:Y:S01]  /*224d0*/  MUFU.EX2 R32, R32 ;  /* 0x0000002000207308 */ /* 0x000f220000000800 */
[----:B------:R-:W-:Y:S01]  /*224e0*/  FADD.FTZ R7, R29, R10 ;  /* 0x0000000a1d077221 */ /* 0x000fe20000010000 */
[----:B-1----:R-:W-:-:S06]  /*224f0*/  FADD.FTZ R6, R30, R5 ;  /* 0x000000051e067221 */ /* 0x002fcc0000010000 */
        /* <DEDUP_REMOVED lines=75> */
[----:B------:R-:W1:Y:S08]  /*229b0*/  MUFU.EX2 R190, R190 ;  /* 0x000000be00be7308 */ /* 0x000e700000000800 */
[----:B------:R-:W1:Y:S01]  /*229c0*/  MUFU.EX2 R20, R20 ;  /* 0x0000001400147308 */ /* 0x000e620000000800 */
[----:B--2---:R-:W-:Y:S01]  /*229d0*/  FADD.FTZ R10, R201, R10 ;  /* 0x0000000ac90a7221 */ /* 0x004fe20000010000 */
[----:B---3--:R-:W-:-:S06]  /*229e0*/  FADD.FTZ R6, R192, R7 ;  /* 0x00000007c0067221 */ /* 0x008fcc0000010000 */
[----:B------:R-:W2:Y:S08]  /*229f0*/  MUFU.EX2 R188, R188 ;  /* 0x000000bc00bc7308 */ /* 0x000eb00000000800 */
[----:B------:R-:W3:Y:S01]  /*22a00*/  MUFU.EX2 R5, R5 ;  /* 0x0000000500057308 */ /* 0x000ee20000000800 */
[----:B0-----:R-:W-:Y:S01]  /*22a10*/  FADD.FTZ R7, R189, R10 ;  /* 0x0000000abd077221 */ /* 0x001fe20000010000 */
[----:B----4-:R-:W-:-:S06]  /*22a20*/  FADD.FTZ R9, R17, R6 ;  /* 0x0000000611097221 */ /* 0x010fcc0000010000 */
[----:B------:R-:W0:Y:S08]  /*22a30*/  MUFU.EX2 R21, R21 ;  /* 0x0000001500157308 */ /* 0x000e300000000800 */
[----:B------:R-:W4:Y:S01]  /*22a40*/  MUFU.EX2 R16, R16 ;  /* 0x0000001000107308 */ /* 0x000f220000000800 */
[----:B-1----:R-:W-:Y:S01]  /*22a50*/  FADD.FTZ R7, R190, R7 ;  /* 0x00000007be077221 */ /* 0x002fe20000010000 */
[----:B------:R-:W-:-:S03]  /*22a60*/  FADD.FTZ R6, R20, R9 ;  /* 0x0000000914067221 */ /* 0x000fc60000010000 */
[----:B--2---:R-:W-:Y:S01]  /*22a70*/  FADD.FTZ R10, R188, R7 ;  /* 0x00000007bc0a7221 */ /* 0x004fe20000010000 */
[----:B---3--:R-:W-:-:S03]  /*22a80*/  FADD.FTZ R11, R5, R6 ;  /* 0x00000006050b7221 */ /* 0x008fc60000010000 */
[----:B0-----:R-:W-:Y:S01]  /*22a90*/  FADD.FTZ R10, R21, R10 ;  /* 0x0000000a150a7221 */ /* 0x001fe20000010000 */
[----:B------:R-:W-:Y:S01]  /*22aa0*/  STL [R1+0x414], R8 ;  /* 0x0004140801007387 */ /* 0x000fe20000100800 */
[----:B----4-:R-:W-:-:S05]  /*22ab0*/  FADD.FTZ R11, R16, R11 ;  /* 0x0000000b100b7221 */ /* 0x010fca0000010000 */
        /* <DEDUP_REMOVED lines=390> */
[----:B------:R0:W-:Y:S04]  /*24320*/  ST.E desc[UR44][R18.64+0x3b8], R31 ;  /* 0x0003b81f12007985 */ /* 0x0001e8000c10192c */
[----:B------:R1:W-:Y:S04]  /*24330*/  ST.E desc[UR44][R18.64+0x3bc], R35 ;  /* 0x0003bc2312007985 */ /* 0x0003e8000c10192c */
[----:B------:R-:W-:Y:S04]  /*24340*/  ST.E desc[UR44][R18.64+0x3c8], R39 ;  /* 0x0003c82712007985 */ /* 0x000fe8000c10192c */
[----:B------:R-:W-:Y:S04]  /*24350*/  ST.E desc[UR44][R18.64+0x3cc], R43 ;  /* 0x0003cc2b12007985 */ /* 0x000fe8000c10192c */
[----:B------:R-:W-:Y:S04]  /*24360*/  ST.E desc[UR44][R18.64+0x3d8], R47 ;  /* 0x0003d82f12007985 */ /* 0x000fe8000c10192c */
[----:B------:R2:W-:Y:S04]  /*24370*/  ST.E desc[UR44][R18.64+0x3dc], R27 ;  /* 0x0003dc1b12007985 */ /* 0x0005e8000c10192c */
[----:B------:R3:W-:Y:S04]  /*24380*/  ST.E desc[UR44][R18.64+0x3e8], R49 ;  /* 0x0003e83112007985 */ /* 0x0007e8000c10192c */
[----:B------:R-:W-:Y:S04]  /*24390*/  ST.E desc[UR44][R18.64+0x3ec], R51 ;  /* 0x0003ec3312007985 */ /* 0x000fe8000c10192c */
[----:B------:R-:W-:Y:S01]  /*243a0*/  ST.E desc[UR44][R18.64+0x3f8], R53 ;  /* 0x0003f83512007985 */ /* 0x000fe2000c10192c */
        /* <DEDUP_REMOVED lines=261> */
[----:B------:R-:W-:Y:S01]  /*25400*/  IMAD.MOV.U32 R25, RZ, RZ, R13 ;  /* 0x000000ffff197224 */ /* 0x000fe200078e000d */
[----:B------:R-:W-:Y:S01]  /*25410*/  F2FP.BF16.F32.PACK_AB R170, R29, R170 ;  /* 0x000000aa1daa723e */ /* 0x000fe200000010ff */
[C---:B-1----:R-:W-:Y:S01]  /*25420*/  VIADD R24, R12.reuse, 0x80 ;  /* 0x000000800c187836 */ /* 0x042fe20000000000 */
[----:B------:R-:W-:Y:S01]  /*25430*/  F2FP.BF16.F32.PACK_AB R172, R33, R172 ;  /* 0x000000ac21ac723e */ /* 0x000fe200000010ff */
[----:B--2---:R-:W-:Y:S01]  /*25440*/  VIADD R26, R12, 0x100 ;  /* 0x000001000c1a7836 */ /* 0x004fe20000000000 */
        /* <DEDUP_REMOVED lines=961> */
[----:B------:R-:W-:Y:S04]  /*29060*/  STL [R1+0x68], R4 ;  /* 0x0000680401007387 */ /* 0x000fe80000100800 */
        /* <DEDUP_REMOVED lines=8> */
[----:B------:R-:W3:Y:S04]  /*290f0*/  LD.E R21, desc[UR44][R18.64+0x210] ;  /* 0x0002102c12157980 */ /* 0x000ee8000c101900 */
[----:B0-----:R-:W3:Y:S04]  /*29100*/  LD.E R25, desc[UR44][R18.64+0x214] ;  /* 0x0002142c12197980 */ /* 0x001ee8000c101900 */
[----:B-1----:R-:W3:Y:S04]  /*29110*/  LD.E R27, desc[UR44][R18.64+0x218] ;  /* 0x0002182c121b7980 */ /* 0x002ee8000c101900 */
        /* <DEDUP_REMOVED lines=246> */
[----:B------:R1:W5:Y:S04]  /*2a080*/  LD.E R4, desc[UR44][R2.64] ;  /* 0x0000002c02047980 */ /* 0x000368000c101900 */
[----:B--2---:R-:W2:Y:S01]  /*2a090*/  LD.E R5, desc[UR44][R6.64] ;  /* 0x0000002c06057980 */ /* 0x004ea2000c101900 */
[----:B------:R-:W-:Y:S01]  /*2a0a0*/  BSSY B0, `(.L_x_13077) ;  /* 0x0000005000007945 */ /* 0x000fe20003800000 */
[----:B--2---:R-:W-:-:S04]  /*2a0b0*/  LOP3.LUT R5, R5, 0x1, RZ, 0xfc, !PT ;  /* 0x0000000105057812 */ /* 0x004fc800078efcff */
[----:B------:R-:W-:-:S13]  /*2a0c0*/  ISETP.NE.AND P0, PT, R5, 0x3, PT ;  /* 0x000000030500780c */ /* 0x000fda0003f05270 */
[----:B-1----:R-:W-:Y:S05]  /*2a0d0*/  @!P0 BRA `(.L_x_13078) ;  /* 0x0000000000048947 */ /* 0x002fea0003800000 */
[----:B------:R-:W-:Y:S01]  /*2a0e0*/  BPT.TRAP 0x1 ;  /* 0x000000040000795c */ /* 0x000fe20000300000 */
.L_x_13078:
[----:B------:R-:W-:Y:S05]  /*2a0f0*/  BSYNC B0 ;  /* 0x0000000000007941 */ /* 0x000fea0003800000 */
.L_x_13077:
        /* <DEDUP_REMOVED lines=9> */
.L_x_13050:
[----:B-1----:R-:W3:Y:S01]  /*2a190*/  LDL R5, [R1+0x420] ;  /* 0x0004200001057983 */ /* 0x002ee20000100800 */
[----:B------:R-:W-:Y:S05]  /*2a1a0*/  WARPSYNC.ALL ;  /* 0x0000000000007948 */ /* 0x000fea0003800000 */
[----:B------:R-:W4:Y:S04]  /*2a1b0*/  LDL R6, [R1+0x424] ;  /* 0x0004240001067983 */ /* 0x000f280000100800 */
[----:B------:R-:W5:Y:S04]  /*2a1c0*/  LDL R136, [R1+0x1f0] ;  /* 0x0001f00001887983 */ /* 0x000f680000100800 */
        /* <DEDUP_REMOVED lines=61> */
[----:B------:R-:W2:Y:S04]  /*2a5a0*/  LDL R135, [R1+0x1f8] ;  /* 0x0001f80001877983 */ /* 0x000ea80000100800 */
[----:B---3--:R-:W0:Y:S02]  /*2a5b0*/  SHFL.BFLY PT, R0, R5, 0x2, 0x1f ;  /* 0x0c401f0005007f89 */ /* 0x008e2400000e0000 */
[----:B0-----:R-:W-:-:S05]  /*2a5c0*/  FADD.FTZ R0, R5, R0 ;  /* 0x0000000005007221 */ /* 0x001fca0000010000 */
[----:B------:R-:W0:Y:S02]  /*2a5d0*/  SHFL.BFLY PT, R3, R0, 0x1, 0x1f ;  /* 0x0c201f0000037f89 */ /* 0x000e2400000e0000 */
[----:B0-----:R-:W-:Y:S01]  /*2a5e0*/  FADD.FTZ R2, R0, R3 ;  /* 0x0000000300027221 */ /* 0x001fe20000010000 */
[----:B-----5:R-:W-:Y:S01]  /*2a5f0*/  VIADD R136, R136, 0x1 ;  /* 0x0000000188887836 */ /* 0x020fe20000000000 */
[----:B------:R-:W3:Y:S04]  /*2a600*/  LDL R0, [R1+0x1fc] ;  /* 0x0001fc0001007983 */ /* 0x000ee80000100800 */
[----:B------:R-:W-:Y:S04]  /*2a610*/  STL [R1+0x420], R2 ;  /* 0x0004200201007387 */ /* 0x000fe80000100800 */
[----:B------:R-:W5:Y:S04]  /*2a620*/  LDL R147, [R1+0x420] ;  /* 0x0004200001937983 */ /* 0x000f680000100800 */
[----:B----4-:R-:W2:Y:S02]  /*2a630*/  SHFL.BFLY PT, R3, R6, 0x2, 0x1f ;  /* 0x0c401f0006037f89 */ /* 0x010ea400000e0000 */
[----:B--2---:R-:W-:Y:S01]  /*2a640*/  FADD.FTZ R4, R3, R6 ;  /* 0x0000000603047221 */ /* 0x004fe20000010000 */
[----:B------:R-:W-:Y:S01]  /*2a650*/  ISETP.NE.AND P2, PT, R136, 0x2, PT ;  /* 0x000000028800780c */ /* 0x000fe20003f45270 */
[----:B------:R-:W2:Y:S04]  /*2a660*/  LDL.64 R6, [R1+0x240] ;  /* 0x0002400001067983 */ /* 0x000ea80000100a00 */
[----:B------:R-:W0:Y:S08]  /*2a670*/  SHFL.BFLY PT, R3, R4, 0x1, 0x1f ;  /* 0x0c201f0004037f89 */ /* 0x000e3000000e0000 */
[----:B------:R-:W4:Y:S01]  /*2a680*/  @!P2 LDL R134, [R1+0x1f4] ;  /* 0x0001f4000186a983 */ /* 0x000f220000100800 */
[----:B0-----:R-:W-:-:S03]  /*2a690*/  FADD.FTZ R140, R4, R3 ;  /* 0x00000003048c7221 */ /* 0x001fc60000010000 */
[----:B------:R-:W2:Y:S02]  /*2a6a0*/  LDL.64 R2, [R1+0x220] ;  /* 0x0002200001027983 */ /* 0x000ea40000100a00 */
[----:B------:R-:W-:Y:S02]  /*2a6b0*/  FSETP.NE.FTZ.AND P1, PT, R140, RZ, PT ;  /* 0x000000ff8c00720b */ /* 0x000fe40003f35000 */
[----:B------:R-:W2:Y:S11]  /*2a6c0*/  LDL.64 R4, [R1+0x230] ;  /* 0x0002300001047983 */ /* 0x000eb60000100a00 */
[----:B------:R-:W2:Y:S04]  /*2a6d0*/  @P1 LDL R143, [R1+0x430] ;  /* 0x00043000018f1983 */ /* 0x000ea80000100800 */
[----:B------:R-:W2:Y:S01]  /*2a6e0*/  @P1 LDL R145, [R1+0x414] ;  /* 0x0004140001911983 */ /* 0x000ea20000100800 */
[----:B-----5:R-:W-:-:S13]  /*2a6f0*/  FSETP.NE.FTZ.AND P0, PT, R147, RZ, PT ;  /* 0x000000ff9300720b */ /* 0x020fda0003f15000 */
[----:B------:R-:W5:Y:S04]  /*2a700*/  @P0 LDL R138, [R1+0x430] ;  /* 0x00043000018a0983 */ /* 0x000f680000100800 */
[----:B------:R-:W5:Y:S01]  /*2a710*/  @P0 LDL R139, [R1+0x410] ;  /* 0x00041000018b0983 */ /* 0x000f620000100800 */
[----:B------:R-:W0:Y:S01]  /*2a720*/  S2R R137, SR_TID.X ;  /* 0x0000000000897919 */ /* 0x000e220000002100 */
[----:B------:R-:W1:Y:S01]  /*2a730*/  @P0 MUFU.LG2 R141, R147 ;  /* 0x00000093008d0308 */ /* 0x000e620000000c00 */
[----:B------:R-:W-:-:S07]  /*2a740*/  IMAD.MOV.U32 R142, RZ, RZ, -0x800000 ;  /* 0xff800000ff8e7424 */ /* 0x000fce00078e00ff */
[----:B------:R-:W-:Y:S01]  /*2a750*/  @P1 MUFU.LG2 R146, R140 ;  /* 0x0000008c00921308 */ /* 0x000fe20000000c00 */
[----:B-1----:R-:W-:Y:S01]  /*2a760*/  @P0 FMUL.FTZ R141, R141, 0.69314718246459960938 ;  /* 0x3f3172188d8d0820 */ /* 0x002fe20000410000 */
[----:B0-----:R-:W-:Y:S01]  /*2a770*/  SHF.R.U32.HI R144, RZ, 0x7, R137 ;  /* 0x00000007ff907819 */ /* 0x001fe20000011689 */
[----:B------:R-:W-:-:S06]  /*2a780*/  IMAD.MOV.U32 R137, RZ, RZ, RZ ;  /* 0x000000ffff897224 */ /* 0x000fcc00078e00ff */
[----:B------:R-:W2:Y:S01]  /*2a790*/  @P0 MUFU.RCP R137, R147 ;  /* 0x0000009300890308 */ /* 0x000ea20000001000 */
[----:B------:R-:W-:Y:S01]  /*2a7a0*/  IADD3 R148, -R144, 0xb, RZ ;  /* 0x0000000b90947810 */ /* 0x000fe20007ffe1ff */
[----:B------:R-:W-:Y:S01]  /*2a7b0*/  IMAD.MOV.U32 R144, RZ, RZ, -0x800000 ;  /* 0xff800000ff907424 */ /* 0x000fe200078e00ff */
[----:B----4-:R-:W-:Y:S01]  /*2a7c0*/  @!P2 LOP3.LUT R134, R134, 0x1, RZ, 0x3c, !PT ;  /* 0x000000018686a812 */ /* 0x010fe200078e3cff */
[----:B---3--:R-:W-:Y:S01]  /*2a7d0*/  VIADD R0, R0, 0x1 ;  /* 0x0000000100007836 */ /* 0x008fe20000000000 */
[----:B------:R-:W-:Y:S01]  /*2a7e0*/  STL [R1+0x424], R140 ;  /* 0x0004248c01007387 */ /* 0x000fe20000100800 */
[-C--:B--2---:R-:W-:Y:S01]  /*2a7f0*/  FMUL.FTZ R3, R3, R137.reuse ;  /* 0x0000008903037220 */ /* 0x084fe20000410000 */
        /* <DEDUP_REMOVED lines=99> */
[----:B------:R0:W-:Y:S01]  /*2ae30*/  STL [R1+0x1fc], R0 ;  /* 0x0001fc0001007387 */ /* 0x0001e20000100800 */
[----:B-----5:R-:W-:-:S04]  /*2ae40*/  @P0 FMUL.FTZ R138, R138, 0.69314718246459960938 ;  /* 0x3f3172188a8a0820 */ /* 0x020fc80000410000 */
[----:B------:R-:W-:Y:S01]  /*2ae50*/  @P0 FFMA.FTZ R142, R138, R139, R141 ;  /* 0x0000008b8a8e0223 */ /* 0x000fe2000001008d */
[----:B------:R-:W-:-:S06]  /*2ae60*/  IMAD.MOV.U32 R138, RZ, RZ, RZ ;  /* 0x000000ffff8a7224 */ /* 0x000fcc00078e00ff */
[----:B------:R-:W1:Y:S01]  /*2ae70*/  @P1 MUFU.RCP R138, R140 ;  /* 0x0000008c008a1308 */ /* 0x000e620000001000 */
[----:B------:R-:W-:Y:S01]  /*2ae80*/  @P1 FMUL.FTZ R139, R146, 0.69314718246459960938 ;  /* 0x3f317218928b1820 */ /* 0x000fe20000410000 */
[----:B------:R-:W-:-:S04]  /*2ae90*/  @P1 FMUL.FTZ R146, R143, 0.69314718246459960938 ;  /* 0x3f3172188f921820 */ /* 0x000fc80000410000 */
[----:B------:R-:W-:Y:S01]  /*2aea0*/  @P1 FFMA.FTZ R144, R146, R145, R139 ;  /* 0x0000009192901223 */ /* 0x000fe2000001008b */
[----:B------:R0:W-:Y:S04]  /*2aeb0*/  STL [R1+0x420], R142 ;  /* 0x0004208e01007387 */ /* 0x0001e80000100800 */
[----:B------:R0:W-:Y:S01]  /*2aec0*/  STL [R1+0x424], R144 ;  /* 0x0004249001007387 */ /* 0x0001e20000100800 */
        /* <DEDUP_REMOVED lines=96> */
[----:B------:R0:W-:Y:S01]  /*2b4d0*/  @!P2 STL [R1+0x1f0], RZ ;  /* 0x0001f0ff0100a387 */ /* 0x0001e20000100800 */
[----:B------:R0:W-:Y:S08]  /*2b4e0*/  BAR.ARV R148, 0x100 ;  /* 0x000400940000751d */ /* 0x0001f00000002000 */
[----:B------:R-:W-:Y:S06]  /*2b4f0*/  BAR.ARV 0x8, 0x180 ;  /* 0x0206000000007b1d */ /* 0x000fec0000002000 */
[----:B------:R-:W-:-:S13]  /*2b500*/  PLOP3.LUT P0, PT, PT, PT, PT, 0x8, 0x0 ;  /* 0x000000000000781c */ /* 0x000fda0003f0e170 */
.L_x_12957:
[----:B------:R-:W-:Y:S05]  /*2b510*/  WARPSYNC.ALL ;  /* 0x0000000000007948 */ /* 0x000fea0003800000 */
[----:B------:R-:W1:Y:S08]  /*2b520*/  S2UR UR4, SR_CgaCtaId ;  /* 0x00000000000479c3 */ /* 0x000e700000008800 */
[----:B------:R-:W-:Y:S01]  /*2b530*/  BAR.SYNC.DEFER_BLOCKING 0x5, 0x180 ;  /* 0x0146000000007b1d */ /* 0x000fe20000010000 */
[----:B0-----:R-:W-:-:S05]  /*2b540*/  MOV R148, 0x400 ;  /* 0x0000040000947802 */ /* 0x001fca0000000f00 */
[----:B------:R-:W-:Y:S01]  /*2b550*/  BSSY B0, `(.L_x_13080) ;  /* 0x00002ea000007945 */ /* 0x000fe20003800000 */
[----:B-1----:R-:W-:-:S05]  /*2b560*/  IMAD.U32 R27, RZ, RZ, UR4 ;  /* 0x00000004ff1b7e24 */ /* 0x002fca000f8e00ff */
[----:B------:R-:W-:-:S05]  /*2b570*/  LEA R148, R27, R148, 0x18 ;  /* 0x000000941b947211 */ /* 0x000fca00078ec0ff */
[----:B------:R0:W1:Y:S01]  /*2b580*/  LDS.128 R124, [R148+0x324d0] ;  /* 0x0324d000947c7984 */ /* 0x0000620000000c00 */
[----:B------:R-:W-:Y:S06]  /*2b590*/  BAR.ARV 0x4, 0x180 ;  /* 0x0106000000007b1d */ /* 0x000fec0000002000 */
[----:B------:R-:W-:Y:S05]  /*2b5a0*/  @P0 BRA `(.L_x_13081) ;  /* 0x00000020003c0947 */ /* 0x000fea0003800000 */
[----:B------:R-:W3:Y:S04]  /*2b5b0*/  LDL R0, [R1+0x46c] ;  /* 0x00046c0001007983 */ /* 0x000ee80000100800 */
        /* <DEDUP_REMOVED lines=26> */
[----:B--2---:R-:W2:Y:S04]  /*2b760*/  LDL.128 R40, [R1+0x390] ;  /* 0x0003900001287983 */ /* 0x004ea80000100c00 */
[----:B------:R-:W2:Y:S04]  /*2b770*/  LDL.128 R28, [R1+0x3c0] ;  /* 0x0003c000011c7983 */ /* 0x000ea80000100c00 */
[----:B------:R-:W2:Y:S04]  /*2b780*/  LDL.128 R32, [R1+0x3b0] ;  /* 0x0003b00001207983 */ /* 0x000ea80000100c00 */
[----:B------:R-:W2:Y:S04]  /*2b790*/  LDL.128 R8, [R1+0x3e0] ;  /* 0x0003e00001087983 */ /* 0x000ea80000100c00 */
[----:B------:R-:W2:Y:S04]  /*2b7a0*/  LDL.128 R12, [R1+0x3d0] ;  /* 0x0003d000010c7983 */ /* 0x000ea80000100c00 */
[----:B------:R-:W2:Y:S01]  /*2b7b0*/  LDL.128 R4, [R1+0x3f0] ;  /* 0x0003f00001047983 */ /* 0x000ea20000100c00 */
[----:B------:R-:W0:Y:S01]  /*2b7c0*/  S2R R17, SR_SWINHI ;  /* 0x0000000000117919 */ /* 0x000e220000002f00 */
[----:B-----5:R-:W-:-:S02]  /*2b7d0*/  MOV R2, R148 ;  /* 0x0000009400027202 */ /* 0x020fc40000000f00 */
[----:B0-----:R-:W-:Y:S01]  /*2b7e0*/  MOV R3, R17 ;  /* 0x0000001100037202 */ /* 0x001fe20000000f00 */
[----:B------:R-:W-:Y:S05]  /*2b7f0*/  WARPSYNC.ALL ;  /* 0x0000000000007948 */ /* 0x000fea0003800000 */
[----:B------:R-:W-:Y:S01]  /*2b800*/  ULDC.64 UR4, c[0x0][0xd00] ;  /* 0x0003400000047ab9 */ /* 0x000fe20000000a00 */
[----:B---3--:R-:W-:-:S03]  /*2b810*/  IMAD.WIDE R16, R0, 0x2, R2 ;  /* 0x0000000200107825 */ /* 0x008fc600078e0202 */
[----:B------:R-:W-:-:S04]  /*2b820*/  IADD3 R21, P1, R16, 0x20, RZ ;  /* 0x0000002010157810 */ /* 0x000fc80007f3e0ff */
[----:B------:R-:W-:-:S04]  /*2b830*/  LOP3.LUT R20, R21, 0x380, RZ, 0xc0, !PT ;  /* 0x0000038015147812 */ /* 0x000fc800078ec0ff */
[----:B------:R-:W-:-:S04]  /*2b840*/  SHF.R.U64 R20, R20, 0x3, RZ ;  /* 0x0000000314147819 */ /* 0x000fc800000012ff */
[----:B------:R-:W-:Y:S01]  /*2b850*/  LOP3.LUT R20, R20, R21, RZ, 0x3c, !PT ;  /* 0x0000001514147212 */ /* 0x000fe200078e3cff */
[----:B------:R-:W-:Y:S01]  /*2b860*/  IMAD.X R21, RZ, RZ, R17, P1 ;  /* 0x000000ffff157224 */ /* 0x000fe200008e0611 */
[C---:B------:R-:W-:Y:S02]  /*2b870*/  IADD3 R175, P1, R16.reuse, 0x4060, RZ ;  /* 0x0000406010af7810 */ /* 0x040fe40007f3e0ff */
[C---:B------:R-:W-:Y:S02]  /*2b880*/  IADD3 R24, P2, R16.reuse, 0x40, RZ ;  /* 0x0000004010187810 */ /* 0x040fe40007f5e0ff */
[----:B------:R-:W-:Y:S02]  /*2b890*/  IADD3 R150, P3, R16, 0x60, RZ ;  /* 0x0000006010967810 */ /* 0x000fe40007f7e0ff */
[----:B------:R-:W-:Y:S02]  /*2b8a0*/  LOP3.LUT R174, R175, 0x380, RZ, 0xc0, !PT ;  /* 0x00000380afae7812 */ /* 0x000fe400078ec0ff */
[----:B------:R-:W-:-:S02]  /*2b8b0*/  LOP3.LUT R25, R24, 0x380, RZ, 0xc0, !PT ;  /* 0x0000038018197812 */ /* 0x000fc400078ec0ff */
[----:B------:R-:W-:Y:S02]  /*2b8c0*/  LOP3.LUT R151, R150, 0x380, RZ, 0xc0, !PT ;  /* 0x0000038096977812 */ /* 0x000fe400078ec0ff */
[----:B------:R-:W-:Y:S02]  /*2b8d0*/  IADD3 R173, P0, R16, 0x4040, RZ ;  /* 0x0000404010ad7810 */ /* 0x000fe40007f1e0ff */
[----:B------:R-:W-:Y:S02]  /*2b8e0*/  SHF.R.U64 R174, R174, 0x3, RZ ;  /* 0x00000003aeae7819 */ /* 0x000fe400000012ff */
[----:B------:R-:W-:Y:S02]  /*2b8f0*/  SHF.R.U64 R25, R25, 0x3, RZ ;  /* 0x0000000319197819 */ /* 0x000fe400000012ff */
[----:B------:R-:W-:Y:S02]  /*2b900*/  SHF.R.U64 R151, R151, 0x3, RZ ;  /* 0x0000000397977819 */ /* 0x000fe400000012ff */
[----:B------:R-:W-:-:S02]  /*2b910*/  LOP3.LUT R172, R173, 0x380, RZ, 0xc0, !PT ;  /* 0x00000380adac7812 */ /* 0x000fc400078ec0ff */
[----:B------:R-:W-:Y:S01]  /*2b920*/  LOP3.LUT R174, R174, R175, RZ, 0x3c, !PT ;  /* 0x000000afaeae7212 */ /* 0x000fe200078e3cff */
[--C-:B------:R-:W-:Y:S01]  /*2b930*/  IMAD.X R175, RZ, RZ, R17.reuse, P1 ;  /* 0x000000ffffaf7224 */ /* 0x100fe200008e0611 */
[C---:B------:R-:W-:Y:S02]  /*2b940*/  IADD3 R168, P4, R16.reuse, 0x4000, RZ ;  /* 0x0000400010a87810 */ /* 0x040fe40007f9e0ff */
[C---:B------:R-:W-:Y:S02]  /*2b950*/  IADD3 R201, P1, R16.reuse, 0xc020, RZ ;  /* 0x0000c02010c97810 */ /* 0x040fe40007f3e0ff */
[----:B------:R-:W-:Y:S02]  /*2b960*/  IADD3 R171, P5, R16, 0x4020, RZ ;  /* 0x0000402010ab7810 */ /* 0x000fe40007fbe0ff */
[----:B------:R-:W-:Y:S01]  /*2b970*/  LOP3.LUT R24, R25, R24, RZ, 0x3c, !PT ;  /* 0x0000001819187212 */ /* 0x000fe200078e3cff */
[--C-:B------:R-:W-:Y:S01]  /*2b980*/  IMAD.X R25, RZ, RZ, R17.reuse, P2 ;  /* 0x000000ffff197224 */ /* 0x100fe200010e0611 */
[----:B------:R-:W-:Y:S01]  /*2b990*/  LOP3.LUT R150, R151, R150, RZ, 0x3c, !PT ;  /* 0x0000009697967212 */ /* 0x000fe200078e3cff */
[----:B------:R-:W-:Y:S01]  /*2b9a0*/  IMAD.X R151, RZ, RZ, R17, P3 ;  /* 0x000000ffff977224 */ /* 0x000fe200018e0611 */
[----:B------:R-:W-:-:S02]  /*2b9b0*/  SHF.R.U64 R172, R172, 0x3, RZ ;  /* 0x00000003acac7819 */ /* 0x000fc400000012ff */
[C---:B------:R-:W-:Y:S02]  /*2b9c0*/  IADD3 R177, P2, R16.reuse, 0x8000, RZ ;  /* 0x0000800010b17810 */ /* 0x040fe40007f5e0ff */
[----:B------:R-:W-:Y:S02]  /*2b9d0*/  IADD3 R179, P3, R16, 0x8020, RZ ;  /* 0x0000802010b37810 */ /* 0x000fe40007f7e0ff */
[----:B------:R-:W-:Y:S02]  /*2b9e0*/  LOP3.LUT R169, R168, 0x380, RZ, 0xc0, !PT ;  /* 0x00000380a8a97812 */ /* 0x000fe400078ec0ff */
[----:B------:R-:W-:Y:S02]  /*2b9f0*/  LOP3.LUT R200, R201, 0x380, RZ, 0xc0, !PT ;  /* 0x00000380c9c87812 */ /* 0x000fe400078ec0ff */
[----:B------:R-:W-:Y:S02]  /*2ba00*/  LOP3.LUT R170, R171, 0x380, RZ, 0xc0, !PT ;  /* 0x00000380abaa7812 */ /* 0x000fe400078ec0ff */
[----:B------:R-:W-:Y:S01]  /*2ba10*/  LOP3.LUT R172, R172, R173, RZ, 0x3c, !PT ;  /* 0x000000adacac7212 */ /* 0x000fe200078e3cff */
[----:B------:R-:W-:Y:S01]  /*2ba20*/  IMAD.X R173, RZ, RZ, R17, P0 ;  /* 0x000000ffffad7224 */ /* 0x000fe200000e0611 */
[----:B------:R-:W-:-:S02]  /*2ba30*/  LOP3.LUT R176, R177, 0x380, RZ, 0xc0, !PT ;  /* 0x00000380b1b07812 */ /* 0x000fc400078ec0ff */
[----:B------:R-:W-:Y:S02]  /*2ba40*/  LOP3.LUT R178, R179, 0x380, RZ, 0xc0, !PT ;  /* 0x00000380b3b27812 */ /* 0x000fe400078ec0ff */
[----:B------:R-:W-:Y:S02]  /*2ba50*/  IADD3 R193, P0, R16, 0xc000, RZ ;  /* 0x0000c00010c17810 */ /* 0x000fe40007f1e0ff */
[----:B------:R-:W-:Y:S02]  /*2ba60*/  SHF.R.U64 R169, R169, 0x3, RZ ;  /* 0x00000003a9a97819 */ /* 0x000fe400000012ff */
[----:B------:R-:W-:Y:S02]  /*2ba70*/  SHF.R.U64 R200, R200, 0x3, RZ ;  /* 0x00000003c8c87819 */ /* 0x000fe400000012ff */
[----:B------:R-:W-:Y:S02]  /*2ba80*/  SHF.R.U64 R170, R170, 0x3, RZ ;  /* 0x00000003aaaa7819 */ /* 0x000fe400000012ff */
[----:B------:R-:W-:-:S02]  /*2ba90*/  MOV R20, R20 ;  /* 0x0000001400147202 */ /* 0x000fc40000000f00 */
[----:B------:R-:W-:Y:S02]  /*2baa0*/  LOP3.LUT R21, R16, 0x380, RZ, 0xc0, !PT ;  /* 0x0000038010157812 */ /* 0x000fe400078ec0ff */
        /* <DEDUP_REMOVED lines=10> */
[----:B------:R-:W-:Y:S02]  /*2bb50*/  SHF.R.U64 R21, R21, 0x3, RZ ;  /* 0x0000000315157819 */ /* 0x000fe400000012ff */
[----:B------:R-:W-:Y:S02]  /*2bb60*/  ISETP.NE.U32.AND P1, PT, RZ, UR4, PT ;  /* 0x00000004ff007c0c */ /* 0x000fe4000bf25070 */
[----:B------:R-:W-:Y:S01]  /*2bb70*/  LOP3.LUT R176, R176, R177, RZ, 0x3c, !PT ;  /* 0x000000b1b0b07212 */ /* 0x000fe200078e3cff */
[--C-:B------:R-:W-:Y:S01]  /*2bb80*/  IMAD.X R177, RZ, RZ, R17.reuse, P2 ;  /* 0x000000ffffb17224 */ /* 0x100fe200010e0611 */
[----:B------:R-:W-:Y:S02]  /*2bb90*/  IADD3 R191, P5, R16, 0x8060, RZ ;  /* 0x0000806010bf7810 */ /* 0x000fe40007fbe0ff */
[----:B------:R-:W-:Y:S01]  /*2bba0*/  LOP3.LUT R178, R178, R179, RZ, 0x3c, !PT ;  /* 0x000000b3b2b27212 */ /* 0x000fe200078e3cff */
[----:B------:R-:W-:Y:S01]  /*2bbb0*/  IMAD.X R179, RZ, RZ, R17, P3 ;  /* 0x000000ffffb37224 */ /* 0x000fe200018e0611 */
[----:B------:R-:W-:-:S02]  /*2bbc0*/  SHF.R.U64 R192, R192, 0x3, RZ ;  /* 0x00000003c0c07819 */ /* 0x000fc400000012ff */
[C---:B------:R-:W-:Y:S02]  /*2bbd0*/  IADD3 R203, P2, R16.reuse, 0xc040, RZ ;  /* 0x0000c04010cb7810 */ /* 0x040fe40007f5e0ff */
[----:B------:R-:W-:Y:S02]  /*2bbe0*/  IADD3 R204, P3, R16, 0xc060, RZ ;  /* 0x0000c06010cc7810 */ /* 0x000fe40007f7e0ff */
[----:B------:R-:W-:Y:S02]  /*2bbf0*/  LOP3.LUT R188, R189, 0x380, RZ, 0xc0, !PT ;  /* 0x00000380bdbc7812 */ /* 0x000fe400078ec0ff */
[----:B------:R-:W-:Y:S02]  /*2bc00*/  LOP3.LUT R16, R21, R16, RZ, 0x3c, !PT ;  /* 0x0000001015107212 */ /* 0x000fe400078e3cff */
[----:B------:R-:W-:Y:S01]  /*2bc10*/  ISETP.NE.AND.EX P1, PT, RZ, UR5, PT, P1 ;  /* 0x00000005ff007c0c */ /* 0x000fe2000bf25310 */
[----:B------:R-:W-:Y:S01]  /*2bc20*/  ULDC.64 UR4, c[0x0][0xd08] ;  /* 0x0003420000047ab9 */ /* 0x000fe20000000a00 */
[----:B------:R-:W-:-:S02]  /*2bc30*/  LOP3.LUT R190, R191, 0x380, RZ, 0xc0, !PT ;  /* 0x00000380bfbe7812 */ /* 0x000fc400078ec0ff */
[----:B------:R-:W-:Y:S01]  /*2bc40*/  LOP3.LUT R192, R192, R193, RZ, 0x3c, !PT ;  /* 0x000000c1c0c07212 */ /* 0x000fe200078e3cff */
[----:B------:R-:W-:Y:S01]  /*2bc50*/  IMAD.X R193, RZ, RZ, R17, P0 ;  /* 0x000000ffffc17224 */ /* 0x000fe200000e0611 */
[----:B------:R-:W-:Y:S02]  /*2bc60*/  F2FP.BF16.F32.PACK_AB R144, R145, R144 ;  /* 0x000000909190723e */ /* 0x000fe400000010ff */
[----:B------:R-:W-:Y:S02]  /*2bc70*/  F2FP.BF16.F32.PACK_AB R145, R147, R146 ;  /* 0x000000929391723e */ /* 0x000fe400000010ff */
[----:B------:R-:W-:Y:S02]  /*2bc80*/  F2FP.BF16.F32.PACK_AB R136, R137, R136 ;  /* 0x000000888988723e */ /* 0x000fe400000010ff */
[----:B------:R-:W-:Y:S02]  /*2bc90*/  ISETP.NE.U32.AND P0, PT, RZ, UR4, PT ;  /* 0x00000004ff007c0c */ /* 0x000fe4000bf05070 */
[----:B------:R-:W-:-:S02]  /*2bca0*/  SHF.R.U64 R188, R188, 0x3, RZ ;  /* 0x00000003bcbc7819 */ /* 0x000fc400000012ff */
[----:B------:R-:W-:Y:S02]  /*2bcb0*/  LOP3.LUT R202, R203, 0x380, RZ, 0xc0, !PT ;  /* 0x00000380cbca7812 */ /* 0x000fe400078ec0ff */
[----:B------:R-:W-:Y:S02]  /*2bcc0*/  MOV R16, R16 ;  /* 0x0000001000107202 */ /* 0x000fe40000000f00 */
[----:B------:R-:W-:Y:S02]  /*2bcd0*/  F2FP.BF16.F32.PACK_AB R146, R141, R140 ;  /* 0x0000008c8d92723e */ /* 0x000fe400000010ff */
[----:B------:R-:W-:Y:S01]  /*2bce0*/  F2FP.BF16.F32.PACK_AB R147, R143, R142 ;  /* 0x0000008e8f93723e */ /* 0x000fe200000010ff */
[----:B------:R-:W-:Y:S01]  /*2bcf0*/  BAR.SYNC.DEFER_BLOCKING 0x1, 0x100 ;  /* 0x0044000000007b1d */ /* 0x000fe20000010000 */
[----:B------:R-:W-:Y:S02]  /*2bd00*/  F2FP.BF16.F32.PACK_AB R137, R139, R138 ;  /* 0x0000008a8b89723e */ /* 0x000fe400000010ff */
[----:B------:R-:W-:-:S02]  /*2bd10*/  F2FP.BF16.F32.PACK_AB R128, R129, R128 ;  /* 0x000000808180723e */ /* 0x000fc400000010ff */
[----:B------:R-:W-:Y:S02]  /*2bd20*/  SHF.R.U64 R190, R190, 0x3, RZ ;  /* 0x00000003bebe7819 */ /* 0x000fe400000012ff */
[----:B------:R-:W-:Y:S02]  /*2bd30*/  LOP3.LUT R205, R204, 0x380, RZ, 0xc0, !PT ;  /* 0x00000380cccd7812 */ /* 0x000fe400078ec0ff */
[----:B------:R-:W-:Y:S02]  /*2bd40*/  F2FP.BF16.F32.PACK_AB R138, R133, R132 ;  /* 0x00000084858a723e */ /* 0x000fe400000010ff */
[----:B------:R-:W-:Y:S02]  /*2bd50*/  F2FP.BF16.F32.PACK_AB R139, R135, R134 ;  /* 0x00000086878b723e */ /* 0x000fe400000010ff */
[----:B------:R-:W-:Y:S02]  /*2bd60*/  F2FP.BF16.F32.PACK_AB R129, R131, R130 ;  /* 0x000000828381723e */ /* 0x000fe400000010ff */
[----:B------:R-:W-:-:S02]  /*2bd70*/  F2FP.BF16.F32.PACK_AB R116, R117, R116 ;  /* 0x000000747574723e */ /* 0x000fc400000010ff */
[----:B------:R-:W-:Y:S02]  /*2bd80*/  MOV R24, R24 ;  /* 0x0000001800187202 */ /* 0x000fe40000000f00 */
        /* <DEDUP_REMOVED lines=9> */
[----:B------:R-:W-:Y:S01]  /*2be20*/  ISETP.NE.AND.EX P0, PT, RZ, UR5, PT, P0 ;  /* 0x00000005ff007c0c */ /* 0x000fe2000bf05300 */
        /* <DEDUP_REMOVED lines=19> */
[----:B------:R-:W-:Y:S01]  /*2bf60*/  MOV R172, R172 ;  /* 0x000000ac00ac7202 */ /* 0x000fe20000000f00 */
[----:B0-----:R-:W0:Y:S01]  /*2bf70*/  LDC.64 R20, c[0x0][0xd00] ;  /* 0x00034000ff147b82 */ /* 0x001e220000000a00 */
        /* <DEDUP_REMOVED lines=11> */
[----:B------:R-:W-:Y:S01]  /*2c030*/  LOP3.LUT R202, R202, R203, RZ, 0x3c, !PT ;  /* 0x000000cbcaca7212 */ /* 0x000fe200078e3cff */
[----:B------:R-:W-:Y:S01]  /*2c040*/  IMAD.X R203, RZ, RZ, R17, P2 ;  /* 0x000000ffffcb7224 */ /* 0x000fe200010e0611 */
        /* <DEDUP_REMOVED lines=24> */
[----:B----4-:R-:W-:Y:S01]  /*2c1d0*/  F2FP.BF16.F32.PACK_AB R36, R37, R36 ;  /* 0x000000242524723e */ /* 0x010fe200000010ff */
[----:B------:R3:W-:Y:S01]  /*2c1e0*/  STSM.16.M88.4 [R176], R76 ;  /* 0x0000004cb0007844 */ /* 0x0007e20000000200 */
[----:B------:R-:W-:-:S02]  /*2c1f0*/  MOV R192, R192 ;  /* 0x000000c000c07202 */ /* 0x000fc40000000f00 */
[----:B--2---:R-:W-:Y:S02]  /*2c200*/  F2FP.BF16.F32.PACK_AB R46, R41, R40 ;  /* 0x00000028292e723e */ /* 0x004fe400000010ff */
        /* <DEDUP_REMOVED lines=13> */
[----:B------:R-:W-:Y:S01]  /*2c2e0*/  F2FP.BF16.F32.PACK_AB R9, R11, R10 ;  /* 0x0000000a0b09723e */ /* 0x000fe200000010ff */
[----:B------:R3:W-:Y:S01]  /*2c2f0*/  STSM.16.M88.4 [R190], R52 ;  /* 0x00000034be007844 */ /* 0x0007e20000000200 */
[----:B------:R-:W-:Y:S02]  /*2c300*/  MOV R204, R204 ;  /* 0x000000cc00cc7202 */ /* 0x000fe40000000f00 */
        /* <DEDUP_REMOVED lines=18> */
[----:B---3--:R-:W2:Y:S04]  /*2c430*/  LDG.E R5, desc[UR44][R6.64] ;  /* 0x0000002c06057981 */ /* 0x008ea8000c1e1900 */
[----:B-----5:R-:W2:Y:S02]  /*2c440*/  LDG.E R20, desc[UR44][R6.64+0x4] ;  /* 0x0000042c06147981 */ /* 0x020ea4000c1e1900 */
[----:B--2---:R-:W-:-:S07]  /*2c450*/  IMAD.IADD R20, R20, 0x1, -R5 ;  /* 0x0000000114147824 */ /* 0x004fce00078e0a05 */
.L_x_13082:
[----:B---3--:R-:W2:Y:S04]  /*2c460*/  LDL R4, [R1+0x45c] ;  /* 0x00045c0001047983 */ /* 0x008ea80000100800 */
[----:B------:R-:W3:Y:S01]  /*2c470*/  LDL R0, [R1+0x468] ;  /* 0x0004680001007983 */ /* 0x000ee20000100800 */
[----:B0----5:R-:W-:Y:S02]  /*2c480*/  IMAD R20, R20, R21, RZ ;  /* 0x0000001514147224 */ /* 0x021fe400078e02ff */
[----:B------:R-:W-:Y:S01]  /*2c490*/  IMAD.IADD R15, R224, 0x1, R216 ;  /* 0x00000001e00f7824 */ /* 0x000fe200078e02d8 */
[----:B------:R-:W-:Y:S01]  /*2c4a0*/  ISETP.NE.AND P2, PT, R21, 0x1, PT ;  /* 0x000000011500780c */ /* 0x000fe20003f45270 */
[----:B------:R-:W-:Y:S01]  /*2c4b0*/  ULDC.64 UR4, c[0x0][0xc90] ;  /* 0x0003240000047ab9 */ /* 0x000fe20000000a00 */
[----:B------:R-:W4:Y:S11]  /*2c4c0*/  LDL R26, [R1+0x450] ;  /* 0x00045000011a7983 */ /* 0x000f360000100800 */
[----:B------:R-:W0:Y:S08]  /*2c4d0*/  @P2 LDC R5, c[0x0][0xcec] ;  /* 0x00033b00ff052b82 */ /* 0x000e300000000800 */
[----:B------:R-:W1:Y:S01]  /*2c4e0*/  @P2 LDC R8, c[0x0][0xcf0] ;  /* 0x00033c00ff082b82 */ /* 0x000e620000000800 */
[----:B------:R-:W-:-:S02]  /*2c4f0*/  SHF.R.S32.HI R17, RZ, 0x1f, R16 ;  /* 0x0000001fff117819 */ /* 0x000fc40000011410 */
[----:B------:R-:W-:Y:S02]  /*2c500*/  SHF.R.S32.HI R24, RZ, 0x1f, R218 ;  /* 0x0000001fff187819 */ /* 0x000fe400000114da */
[----:B------:R-:W-:Y:S02]  /*2c510*/  SEL R25, R218, RZ, !P1 ;  /* 0x000000ffda197207 */ /* 0x000fe40004800000 */
[----:B------:R-:W-:Y:S01]  /*2c520*/  SEL R24, R24, RZ, !P1 ;  /* 0x000000ff18187207 */ /* 0x000fe20004800000 */
[----:B------:R-:W4:Y:S08]  /*2c530*/  @P2 LDC R81, c[0x0][0xcec] ;  /* 0x00033b00ff512b82 */ /* 0x000f300000000800 */
[----:B------:R-:W4:Y:S01]  /*2c540*/  @P2 LDC R83, c[0x0][0xcf0] ;  /* 0x00033c00ff532b82 */ /* 0x000f220000000800 */
[----:B--2---:R-:W-:-:S04]  /*2c550*/  LOP3.LUT P0, RZ, R4, 0x3, RZ, 0xc0, !PT ;  /* 0x0000000304ff7812 */ /* 0x004fc8000780c0ff */
[----:B------:R-:W-:-:S13]  /*2c560*/  ISETP.GE.OR P3, PT, R15, R20, P0 ;  /* 0x000000140f00720c */ /* 0x000fda0000766670 */
[----:B------:R-:W2:Y:S01]  /*2c570*/  @!P3 LDL R11, [R1+0x420] ;  /* 0x00042000010bb983 */ /* 0x000ea20000100800 */
[----:B---3--:R-:W-:Y:S01]  /*2c580*/  IMAD.IADD R10, R0, 0x1, R216 ;  /* 0x00000001000a7824 */ /* 0x008fe200078e02d8 */
[----:B------:R-:W-:-:S03]  /*2c590*/  SHF.R.S32.HI R0, RZ, 0x1f, R217 ;  /* 0x0000001fff007819 */ /* 0x000fc600000114d9 */
[----:B0-----:R-:W-:-:S04]  /*2c5a0*/  @P2 IMAD.HI.U32 R5, R10, R5, RZ ;  /* 0x000000050a052227 */ /* 0x001fc800078e00ff */
[----:B------:R-:W-:Y:S02]  /*2c5b0*/  IMAD R6, R0, UR4, RZ ;  /* 0x0000000400067c24 */ /* 0x000fe4000f8e02ff */
[----:B------:R-:W-:Y:S01]  /*2c5c0*/  IMAD.MOV.U32 R4, RZ, RZ, R10 ;  /* 0x000000ffff047224 */ /* 0x000fe200078e000a */
[----:B-1----:R-:W-:Y:S01]  /*2c5d0*/  @P2 SHF.R.U32.HI R4, RZ, R8, R5 ;  /* 0x00000008ff042219 */ /* 0x002fe20000011605 */
[C---:B------:R-:W-:Y:S02]  /*2c5e0*/  IMAD R5, R217.reuse, UR5, R6 ;  /* 0x00000005d9057c24 */ /* 0x040fe4000f8e0206 */
[----:B------:R-:W-:Y:S01]  /*2c5f0*/  IMAD.WIDE.U32 R6, R217, UR4, R16 ;  /* 0x00000004d9067c25 */ /* 0x000fe2000f8e0010 */
[----:B------:R-:W-:-:S03]  /*2c600*/  ULDC.64 UR4, c[0x0][0xc98] ;  /* 0x0003260000047ab9 */ /* 0x000fc60000000a00 */
[----:B------:R-:W-:Y:S02]  /*2c610*/  IMAD.MOV R9, RZ, RZ, -R4 ;  /* 0x000000ffff097224 */ /* 0x000fe400078e0a04 */
[----:B------:R-:W-:Y:S02]  /*2c620*/  IMAD.IADD R7, R7, 0x1, R5 ;  /* 0x0000000107077824 */ /* 0x000fe400078e0205 */
[----:B------:R-:W-:Y:S02]  /*2c630*/  IMAD R9, R21, R9, R10 ;  /* 0x0000000915097224 */ /* 0x000fe400078e020a */
[----:B------:R-:W-:Y:S02]  /*2c640*/  IMAD R8, R24, UR4, RZ ;  /* 0x0000000418087c24 */ /* 0x000fe4000f8e02ff */
[C---:B------:R-:W-:Y:S01]  /*2c650*/  IMAD.WIDE.U32 R6, R25.reuse, UR4, R6 ;  /* 0x0000000419067c25 */ /* 0x040fe2000f8e0006 */
[----:B------:R-:W-:Y:S02]  /*2c660*/  SHF.R.S32.HI R5, RZ, 0x1f, R9 ;  /* 0x0000001fff057819 */ /* 0x000fe40000011409 */
[----:B------:R-:W-:Y:S01]  /*2c670*/  SHF.R.S32.HI R13, RZ, 0x1f, R4 ;  /* 0x0000001fff0d7819 */ /* 0x000fe20000011404 */
[----:B------:R-:W-:Y:S01]  /*2c680*/  IMAD R8, R25, UR5, R8 ;  /* 0x0000000519087c24 */ /* 0x000fe2000f8e0208 */
[----:B------:R-:W-:Y:S01]  /*2c690*/  IADD3 R4, P1, R4, R6, RZ ;  /* 0x0000000604047210 */ /* 0x000fe20007f3e0ff */
[----:B------:R-:W-:-:S02]  /*2c6a0*/  ULDC.64 UR4, c[0x0][0xc88] ;  /* 0x0003220000047ab9 */ /* 0x000fc40000000a00 */
        /* <DEDUP_REMOVED lines=9> */
[----:B------:R-:W-:-:S03]  /*2c740*/  ULDC.64 UR4, c[0x0][0xba0] ;  /* 0x0002e80000047ab9 */ /* 0x000fc60000000a00 */
[----:B------:R-:W2:Y:S01]  /*2c750*/  SHFL.IDX PT, R7, R4, RZ, 0x1c1f ;  /* 0x001c1fff04077589 */ /* 0x000ea200000e0000 */
[----:B------:R-:W-:-:S05]  /*2c760*/  VIADD R5, R15, 0x8 ;  /* 0x000000080f057836 */ /* 0x000fca0000000000 */
[----:B------:R-:W-:Y:S01]  /*2c770*/  ISETP.GE.OR P0, PT, R5, R20, P0 ;  /* 0x000000140500720c */ /* 0x000fe20000706670 */
[----:B------:R-:W-:Y:S01]  /*2c780*/  IMAD R5, R223, 0x40, R186 ;  /* 0x00000040df057824 */ /* 0x000fe200078e02ba */
[----:B--2---:R0:W-:Y:S11]  /*2c790*/  @!P3 ST.E desc[UR44][R6.64], R11 ;  /* 0x0000000b0600b985 */ /* 0x0041f6000c10192c */
[----:B------:R-:W2:Y:S01]  /*2c7a0*/  @!P0 LDL R63, [R1+0x424] ;  /* 0x00042400013f8983 */ /* 0x000ea20000100800 */
[----:B------:R-:W-:-:S03]  /*2c7b0*/  IMAD.WIDE R2, R5, 0x2, R2 ;  /* 0x0000000205027825 */ /* 0x000fc600078e0202 */
[C---:B------:R-:W-:Y:S02]  /*2c7c0*/  IADD3 R29, P4, R2.reuse, 0x3000, RZ ;  /* 0x00003000021d7810 */ /* 0x040fe40007f9e0ff */
[C---:B------:R-:W-:Y:S02]  /*2c7d0*/  IADD3 R9, P1, R2.reuse, 0x1000, RZ ;  /* 0x0000100002097810 */ /* 0x040fe40007f3e0ff */
[----:B------:R-:W-:Y:S02]  /*2c7e0*/  IADD3 R13, P5, R2, 0x2000, RZ ;  /* 0x00002000020d7810 */ /* 0x000fe40007fbe0ff */
[----:B------:R-:W-:Y:S02]  /*2c7f0*/  LOP3.LUT R28, R29, 0x380, RZ, 0xc0, !PT ;  /* 0x000003801d1c7812 */ /* 0x000fe400078ec0ff */
[----:B------:R-:W-:Y:S02]  /*2c800*/  LOP3.LUT R8, R9, 0x380, RZ, 0xc0, !PT ;  /* 0x0000038009087812 */ /* 0x000fe400078ec0ff */
[----:B------:R-:W-:-:S02]  /*2c810*/  LOP3.LUT R12, R13, 0x380, RZ, 0xc0, !PT ;  /* 0x000003800d0c7812 */ /* 0x000fc400078ec0ff */
        /* <DEDUP_REMOVED lines=32> */
[----:B------:R-:W-:Y:S01]  /*2ca20*/  IADD3 R57, P5, R2, 0xa000, RZ ;  /* 0x0000a00002397810 */ /* 0x000fe20007fbe0ff */
[----:B------:R-:W-:Y:S01]  /*2ca30*/  SHFL.IDX PT, R58, R10, 0x1, 0x1c1f ;  /* 0x003c1f000a3a7f89 */ /* 0x000fe200000e0000 */
[----:B------:R-:W-:-:S03]  /*2ca40*/  LOP3.LUT R60, R61, 0x380, RZ, 0xc0, !PT ;  /* 0x000003803d3c7812 */ /* 0x000fc600078ec0ff */
[----:B------:R1:W2:Y:S01]  /*2ca50*/  SHFL.IDX PT, R59, R4, 0x1, 0x1c1f ;  /* 0x003c1f00043b7f89 */ /* 0x0002a200000e0000 */
[----:B------:R-:W-:Y:S02]  /*2ca60*/  LOP3.LUT R48, R49, 0x380, RZ, 0xc0, !PT ;  /* 0x0000038031307812 */ /* 0x000fe400078ec0ff */
[----:B------:R-:W-:Y:S02]  /*2ca70*/  LOP3.LUT R52, R53, 0x380, RZ, 0xc0, !PT ;  /* 0x0000038035347812 */ /* 0x000fe400078ec0ff */
[----:B------:R-:W-:Y:S02]  /*2ca80*/  LOP3.LUT R56, R57, 0x380, RZ, 0xc0, !PT ;  /* 0x0000038039387812 */ /* 0x000fe400078ec0ff */
        /* <DEDUP_REMOVED lines=16> */
[----:B0-----:R-:W-:Y:S02]  /*2cb90*/  LOP3.LUT R7, R2, 0x380, RZ, 0xc0, !PT ;  /* 0x0000038002077812 */ /* 0x001fe400078ec0ff */
[----:B-1----:R-:W-:Y:S02]  /*2cba0*/  LOP3.LUT R4, R5, 0x380, RZ, 0xc0, !PT ;  /* 0x0000038005047812 */ /* 0x002fe400078ec0ff */
        /* <DEDUP_REMOVED lines=17> */
[----:B------:R-:W-:Y:S01]  /*2ccc0*/  BSSY B1, `(.L_x_13083) ;  /* 0x0000059000017945 */ /* 0x000fe20003800000 */
[----:B--2---:R0:W-:Y:S04]  /*2ccd0*/  @!P0 ST.E desc[UR44][R58.64], R63 ;  /* 0x0000003f3a008985 */ /* 0x0041e8000c10192c */
[----:B------:R1:W5:Y:S04]  /*2cce0*/  LD.E.128 R4, desc[UR44][R2.64] ;  /* 0x0000002c02047980 */ /* 0x000368000c101d00 */
[----:B------:R-:W5:Y:S04]  /*2ccf0*/  LD.E.128 R8, desc[UR44][R8.64] ;  /* 0x0000002c08087980 */ /* 0x000f68000c101d00 */
[----:B------:R-:W5:Y:S01]  /*2cd00*/  LD.E.128 R12, desc[UR44][R12.64] ;  /* 0x0000002c0c0c7980 */ /* 0x000f62000c101d00 */
[----:B-1----:R-:W-:-:S03]  /*2cd10*/  IMAD R3, R17, UR4, RZ ;  /* 0x0000000411037c24 */ /* 0x002fc6000f8e02ff */
[----:B------:R-:W5:Y:S01]  /*2cd20*/  LD.E.128 R28, desc[UR44][R28.64] ;  /* 0x0000002c1c1c7980 */ /* 0x000f62000c101d00 */
[C---:B------:R-:W-:Y:S02]  /*2cd30*/  IMAD R17, R16.reuse, UR5, R3 ;  /* 0x0000000510117c24 */ /* 0x040fe4000f8e0203 */
[----:B------:R-:W-:Y:S01]  /*2cd40*/  IMAD.WIDE.U32 R2, R16, UR4, RZ ;  /* 0x0000000410027c25 */ /* 0x000fe2000f8e00ff */
[----:B------:R-:W-:Y:S01]  /*2cd50*/  ULDC.64 UR4, c[0x0][0xbe8] ;  /* 0x0002fa0000047ab9 */ /* 0x000fe20000000a00 */
[----:B------:R-:W5:Y:S02]  /*2cd60*/  LD.E.128 R32, desc[UR44][R32.64] ;  /* 0x0000002c20207980 */ /* 0x000f64000c101d00 */
[----:B------:R-:W-:Y:S02]  /*2cd70*/  IMAD.IADD R3, R3, 0x1, R17 ;  /* 0x0000000103037824 */ /* 0x000fe400078e0211 */
[----:B----4-:R-:W-:Y:S01]  /*2cd80*/  IMAD R17, R26, 0x20, R223 ;  /* 0x000000201a117824 */ /* 0x010fe200078e02df */
        /* <DEDUP_REMOVED lines=8> */
[----:B------:R-:W-:Y:S02]  /*2ce10*/  @P2 IMAD.HI.U32 R0, R26, R81, RZ ;  /* 0x000000511a002227 */ /* 0x000fe400078e00ff */
[----:B------:R-:W5:Y:S02]  /*2ce20*/  LD.E.128 R48, desc[UR44][R48.64] ;  /* 0x0000002c30307980 */ /* 0x000f64000c101d00 */
[----:B------:R-:W-:-:S02]  /*2ce30*/  IMAD.IADD R3, R3, 0x1, R17 ;  /* 0x0000000103037824 */ /* 0x000fc400078e0211 */
[----:B------:R-:W-:Y:S01]  /*2ce40*/  IMAD.MOV.U32 R17, RZ, RZ, R26 ;  /* 0x000000ffff117224 */ /* 0x000fe200078e001a */
[----:B------:R-:W-:Y:S01]  /*2ce50*/  @P2 SHF.R.U32.HI R17, RZ, R83, R0 ;  /* 0x00000053ff112219 */ /* 0x000fe20000011600 */
[----:B------:R-:W-:Y:S01]  /*2ce60*/  IMAD R24, R24, UR4, RZ ;  /* 0x0000000418187c24 */ /* 0x000fe2000f8e02ff */
[----:B------:R-:W5:Y:S02]  /*2ce70*/  LD.E.128 R52, desc[UR44][R52.64] ;  /* 0x0000002c34347980 */ /* 0x000f64000c101d00 */
[--C-:B------:R-:W-:Y:S01]  /*2ce80*/  SHF.R.S32.HI R0, RZ, 0x1f, R17.reuse ;  /* 0x0000001fff007819 */ /* 0x100fe20000011411 */
[----:B------:R-:W-:Y:S01]  /*2ce90*/  IMAD.MOV R16, RZ, RZ, -R17 ;  /* 0x000000ffff107224 */ /* 0x000fe200078e0a11 */
[----:B0-----:R-:W5:Y:S01]  /*2cea0*/  LD.E.128 R56, desc[UR44][R56.64] ;  /* 0x0000002c38387980 */ /* 0x001f62000c101d00 */
[C---:B------:R-:W-:Y:S02]  /*2ceb0*/  IMAD R81, R25.reuse, UR5, R24 ;  /* 0x0000000519517c24 */ /* 0x040fe4000f8e0218 */
[----:B------:R-:W-:Y:S01]  /*2cec0*/  IMAD.WIDE.U32 R2, R25, UR4, R2 ;  /* 0x0000000419027c25 */ /* 0x000fe2000f8e0002 */
[----:B------:R-:W-:Y:S01]  /*2ced0*/  ULDC.64 UR4, c[0x0][0xbe0] ;  /* 0x0002f80000047ab9 */ /* 0x000fe20000000a00 */
[----:B------:R-:W5:Y:S02]  /*2cee0*/  LD.E.128 R60, desc[UR44][R60.64] ;  /* 0x0000002c3c3c7980 */ /* 0x000f64000c101d00 */
[----:B------:R-:W-:-:S02]  /*2cef0*/  IMAD R0, R0, UR4, RZ ;  /* 0x0000000400007c24 */ /* 0x000fc4000f8e02ff */
[----:B------:R-:W-:Y:S01]  /*2cf00*/  IMAD R21, R21, R16, R26 ;  /* 0x0000001015157224 */ /* 0x000fe200078e021a */
[----:B------:R-:W5:Y:S01]  /*2cf10*/  LD.E.128 R64, desc[UR44][R64.64] ;  /* 0x0000002c40407980 */ /* 0x000f62000c101d00 */
[----:B------:R-:W-:-:S03]  /*2cf20*/  IMAD.IADD R3, R3, 0x1, R81 ;  /* 0x0000000103037824 */ /* 0x000fc600078e0251 */
        /* <DEDUP_REMOVED lines=15> */
[----:B------:R-:W-:Y:S02]  /*2d020*/  IMAD.IADD R83, R223, 0x1, R216 ;  /* 0x00000001df537824 */ /* 0x000fe400078e02d8 */
        /* <DEDUP_REMOVED lines=12> */
[----:B0-----:R0:W-:Y:S01]  /*2d0f0*/  SYNCS.ARRIVE.TRANS64.RED.A1T0 RZ, [R0+URZ], RZ ;  /* 0x000000ff00ff79a7 */ /* 0x0011e2000810043f */
[----:B------:R1:W2:Y:S03]  /*2d100*/  SHFL.IDX PT, R80, R21, RZ, 0x181f ;  /* 0x00181fff15507589 */ /* 0x0002a600000e0000 */
[----:B------:R-:W-:Y:S01]  /*2d110*/  ISETP.GE.AND P0, PT, R17, R20, PT ;  /* 0x000000141100720c */ /* 0x000fe20003f06270 */
[----:B0-----:R1:W0:Y:S01]  /*2d120*/  SHFL.IDX PT, R0, R26, RZ, 0x181f ;  /* 0x00181fff1a007589 */ /* 0x00122200000e0000 */
[----:B------:R-:W-:Y:S11]  /*2d130*/  @P2 BRA `(.L_x_13084) ;  /* 0x0000000000442947 */ /* 0x000ff60003800000 */
[----:B------:R-:W-:Y:S02]  /*2d140*/  ULDC UR4, c[0x0][0xbc8] ;  /* 0x0002f20000047ab9 */ /* 0x000fe40000000800 */
[----:B------:R-:W-:Y:S02]  /*2d150*/  ISETP.GE.AND P2, PT, R186, UR4, PT ;  /* 0x00000004ba007c0c */ /* 0x000fe4000bf46270 */
[----:B------:R-:W-:Y:S02]  /*2d160*/  ISETP.GE.AND P3, PT, R194, UR4, PT ;  /* 0x00000004c2007c0c */ /* 0x000fe4000bf66270 */
[----:B------:R-:W-:-:S09]  /*2d170*/  ISETP.GE.AND P4, PT, R187, UR4, PT ;  /* 0x00000004bb007c0c */ /* 0x000fd2000bf86270 */
[----:B--2---:R-:W-:-:S04]  /*2d180*/  @!P2 LEA R2, P5, R186, R80, 0x1 ;  /* 0x00000050ba02a211 */ /* 0x004fc800078a08ff */
[----:B0-----:R-:W-:Y:S02]  /*2d190*/  @!P2 LEA.HI.X R3, R186, R0, R222, 0x1, P5 ;  /* 0x00000000ba03a211 */ /* 0x001fe400028f0cde */
        /* <DEDUP_REMOVED lines=11> */
.L_x_13084:
[----:B------:R-:W-:Y:S05]  /*2d250*/  BSYNC B1 ;  /* 0x0000000000017941 */ /* 0x000fea0003800000 */
.L_x_13083:
        /* <DEDUP_REMOVED lines=9> */
[----:B---3--:R-:W-:-:S04]  /*2d2f0*/  @!P4 LEA R2, P5, R186, R16, 0x1 ;  /* 0x00000010ba02c211 */ /* 0x008fc800078a08ff */
[----:B----4-:R-:W-:Y:S02]  /*2d300*/  @!P4 LEA.HI.X R3, R186, R0, R222, 0x1, P5 ;  /* 0x00000000ba03c211 */ /* 0x010fe400028f0cde */
[----:B-----5:R-:W-:-:S03]  /*2d310*/  @!P3 LEA R4, P5, R194, R16, 0x1 ;  /* 0x00000010c204b211 */ /* 0x020fc600078a08ff */
        /* <DEDUP_REMOVED lines=9> */
.L_x_13086:
[----:B------:R-:W-:Y:S05]  /*2d3b0*/  BSYNC B1 ;  /* 0x0000000000017941 */ /* 0x000fea0003800000 */
.L_x_13085:
        /* <DEDUP_REMOVED lines=11> */
[----:B0-----:R-:W-:Y:S02]  /*2d470*/  @!P3 LEA.HI.X R3, R186, R0, R222, 0x1, P5 ;  /* 0x00000000ba03b211 */ /* 0x001fe400028f0cde */
        /* <DEDUP_REMOVED lines=9> */
.L_x_13088:
[----:B------:R-:W-:Y:S05]  /*2d510*/  BSYNC B1 ;  /* 0x0000000000017941 */ /* 0x000fea0003800000 */
.L_x_13087:
[----:B0-----:R-:W-:Y:S01]  /*2d520*/  VIADD R3, R83, 0x60 ;  /* 0x0000006053037836 */ /* 0x001fe20000000000 */
[----:B-1--4-:R-:W0:Y:S04]  /*2d530*/  SHFL.IDX PT, R26, R26, 0x3, 0x181f ;  /* 0x00781f001a1a7f89 */ /* 0x012e2800000e0000 */
[----:B------:R-:W-:Y:S01]  /*2d540*/  ISETP.GE.AND P0, PT, R3, R20, PT ;  /* 0x000000140300720c */ /* 0x000fe20003f06270 */
[----:B------:R-:W1:-:S12]  /*2d550*/  SHFL.IDX PT, R21, R21, 0x3, 0x181f ;  /* 0x00781f0015157f89 */ /* 0x000e5800000e0000 */
[----:B------:R-:W-:Y:S05]  /*2d560*/  @P0 BRA `(.L_x_13089) ;  /* 0x0000000c00a00947 */ /* 0x000fea0003800000 */
[----:B------:R-:W-:Y:S02]  /*2d570*/  ULDC UR4, c[0x0][0xbc8] ;  /* 0x0002f20000047ab9 */ /* 0x000fe40000000800 */
[----:B------:R-:W-:Y:S02]  /*2d580*/  ISETP.GE.AND P3, PT, R186, UR4, PT ;  /* 0x00000004ba007c0c */ /* 0x000fe4000bf66270 */
[----:B------:R-:W-:Y:S02]  /*2d590*/  ISETP.GE.AND P4, PT, R194, UR4, PT ;  /* 0x00000004c2007c0c */ /* 0x000fe4000bf86270 */
[----:B------:R-:W-:-:S09]  /*2d5a0*/  ISETP.GE.AND P5, PT, R187, UR4, PT ;  /* 0x00000004bb007c0c */ /* 0x000fd2000bfa6270 */
[-C--:B-1----:R-:W-:Y:S02]  /*2d5b0*/  @!P3 LEA R2, P0, R186, R21.reuse, 0x1 ;  /* 0x00000015ba02b211 */ /* 0x082fe400078008ff */
        /* <DEDUP_REMOVED lines=14> */
.L_x_13081:
[----:B------:R-:W-:Y:S01]  /*2d6a0*/  ULDC.64 UR4, c[0x0][0xd00] ;  /* 0x0003400000047ab9 */ /* 0x000fe20000000a00 */
[----:B-----5:R-:W2:Y:S01]  /*2d6b0*/  LDC.64 R2, c[0x0][0xd00] ;  /* 0x00034000ff027b82 */ /* 0x020ea20000000a00 */
        /* <DEDUP_REMOVED lines=24> */
.L_x_13090:
[----:B------:R-:W-:Y:S01]  /*2d840*/  BSSY B1, `(.L_x_13091) ;  /* 0x000002d000017945 */ /* 0x000fe20003800000 */
[----:B------:R-:W-:Y:S02]  /*2d850*/  SHF.R.S32.HI R10, RZ, 0x1f, R217 ;  /* 0x0000001fff0a7819 */ /* 0x000fe400000114d9 */
[----:B------:R-:W-:Y:S02]  /*2d860*/  SEL R13, R218, RZ, !P0 ;  /* 0x000000ffda0d7207 */ /* 0x000fe40004000000 */
[----:B------:R-:W-:Y:S02]  /*2d870*/  SEL R12, R7, RZ, !P0 ;  /* 0x000000ff070c7207 */ /* 0x000fe40004000000 */
[----:B-----5:R-:W-:Y:S01]  /*2d880*/  SHF.R.S32.HI R11, RZ, 0x1f, R0 ;  /* 0x0000001fff0b7819 */ /* 0x020fe20000011400 */
[----:B------:R-:W-:Y:S06]  /*2d890*/  @P3 BRA `(.L_x_13092) ;  /* 0x00000000009c3947 */ /* 0x000fec0003800000 */
[----:B------:R-:W0:Y:S01]  /*2d8a0*/  S2R R3, SR_TID.X ;  /* 0x0000000000037919 */ /* 0x000e220000002100 */
[----:B------:R-:W5:Y:S02]  /*2d8b0*/  LDC R14, c[0x0][0xce8] ;  /* 0x00033a00ff0e7b82 */ /* 0x000f640000000800 */
[----:B-----5:R-:W-:Y:S01]  /*2d8c0*/  IMAD R2, R6, R14, RZ ;  /* 0x0000000e06027224 */ /* 0x020fe200078e02ff */
        /* <DEDUP_REMOVED lines=14> */
[----:B------:R-:W5:Y:S01]  /*2d9b0*/  @P0 LDC R15, c[0x0][0xcf0] ;  /* 0x00033c00ff0f0b82 */ /* 0x000f620000000800 */
[----:B------:R-:W-:-:S04]  /*2d9c0*/  IMAD.WIDE.U32 R2, R13, UR4, R2 ;  /* 0x000000040d027c25 */ /* 0x000fc8000f8e0002 */
[----:B0-----:R-:W-:-:S05]  /*2d9d0*/  @P0 IMAD.HI.U32 R4, R9, R4, RZ ;  /* 0x0000000409040227 */ /* 0x001fca00078e00ff */
[----:B-----5:R-:W-:Y:S01]  /*2d9e0*/  @P0 SHF.R.U32.HI R5, RZ, R15, R4 ;  /* 0x0000000fff050219 */ /* 0x020fe20000011604 */
        /* <DEDUP_REMOVED lines=18> */
.L_x_13092:
[----:B------:R-:W-:Y:S05]  /*2db10*/  BSYNC B1 ;  /* 0x0000000000017941 */ /* 0x000fea0003800000 */
.L_x_13091:
[----:B0-----:R-:W5:Y:S01]  /*2db20*/  LDL R4, [R1+0x450] ;  /* 0x0004500001047983 */ /* 0x001f620000100800 */
[----:B------:R-:W-:Y:S02]  /*2db30*/  ULDC.64 UR4, c[0x0][0xba0] ;  /* 0x0002e80000047ab9 */ /* 0x000fe40000000a00 */
[----:B------:R-:W-:-:S04]  /*2db40*/  IMAD R3, R11, UR4, RZ ;  /* 0x000000040b037c24 */ /* 0x000fc8000f8e02ff */
[C---:B------:R-:W-:Y:S02]  /*2db50*/  IMAD R5, R0.reuse, UR5, R3 ;  /* 0x0000000500057c24 */ /* 0x040fe4000f8e0203 */
[----:B------:R-:W-:Y:S01]  /*2db60*/  IMAD.WIDE.U32 R2, R0, UR4, RZ ;  /* 0x0000000400027c25 */ /* 0x000fe2000f8e00ff */
[----:B------:R-:W-:-:S03]  /*2db70*/  ULDC.64 UR4, c[0x0][0xbe8] ;  /* 0x0002fa0000047ab9 */ /* 0x000fc60000000a00 */
[----:B------:R-:W-:Y:S02]  /*2db80*/  IMAD.IADD R3, R3, 0x1, R5 ;  /* 0x0000000103037824 */ /* 0x000fe400078e0205 */
[----:B------:R-:W-:-:S04]  /*2db90*/  IMAD.WIDE.U32 R2, R217, UR4, R2 ;  /* 0x00000004d9027c25 */ /* 0x000fc8000f8e0002 */
[----:B-----5:R-:W-:Y:S02]  /*2dba0*/  IMAD R7, R4, 0x20, R223 ;  /* 0x0000002004077824 */ /* 0x020fe400078e02df */
[----:B------:R-:W-:Y:S02]  /*2dbb0*/  IMAD R4, R10, UR4, RZ ;  /* 0x000000040a047c24 */ /* 0x000fe4000f8e02ff */
[----:B------:R-:W-:Y:S02]  /*2dbc0*/  IMAD.IADD R9, R216, 0x1, R7 ;  /* 0x00000001d8097824 */ /* 0x000fe400078e0207 */
[----:B------:R-:W-:Y:S01]  /*2dbd0*/  IMAD R7, R217, UR5, R4 ;  /* 0x00000005d9077c24 */ /* 0x000fe2000f8e0204 */
[----:B------:R-:W-:Y:S01]  /*2dbe0*/  ULDC.64 UR4, c[0x0][0xbf0] ;  /* 0x0002fc0000047ab9 */ /* 0x000fe20000000a00 */
[----:B--2---:R-:W-:-:S04]  /*2dbf0*/  @P2 IMAD.HI.U32 R0, R9, R16, RZ ;  /* 0x0000001009002227 */ /* 0x004fc800078e00ff */
        /* <DEDUP_REMOVED lines=28> */
.L_x_13303:
        /* <DEDUP_REMOVED lines=12> */
[----:B--2---:R-:W-:Y:S02]  /*2de80*/  @!P3 LEA.HI.X R5, R186, R0, R222, 0x1, P5 ;  /* 0x00000000ba05b211 */ /* 0x004fe400028f0cde */
        /* <DEDUP_REMOVED lines=9> */
.L_x_13095:
[----:B------:R-:W-:Y:S05]  /*2df20*/  BSYNC B1 ;  /* 0x0000000000017941 */ /* 0x000fea0003800000 */
.L_x_13094:
[----:B------:R-:W-:-:S03]  /*2df30*/  UMOV UR4, 0xffffffff ;  /* 0xffffffff00047882 */ /* 0x000fc60000000000 */
[----:B------:R-:W-:Y:S05]  /*2df40*/  BRA.DIV UR4, `(.L_x_13096) ;  /* 0x0000009a04507947 */ /* 0x000fea000b800000 */
[----:B--2---:R2:W0:Y:S04]  /*2df50*/  SHFL.IDX PT, R0, R3, 0x1, 0x181f ;  /* 0x00381f0003007f89 */ /* 0x00442800000e0000 */
[----:B---3--:R2:W3:Y:S02]  /*2df60*/  SHFL.IDX PT, R14, R2, 0x1, 0x181f ;  /* 0x00381f00020e7f89 */ /* 0x0084e400000e0000 */
.L_x_13307:
        /* <DEDUP_REMOVED lines=21> */
.L_x_13098:
[----:B------:R-:W-:Y:S05]  /*2e0c0*/  BSYNC B1 ;  /* 0x0000000000017941 */ /* 0x000fea0003800000 */
.L_x_13097:
[----:B------:R-:W-:-:S03]  /*2e0d0*/  UMOV UR4, 0xffffffff ;  /* 0xffffffff00047882 */ /* 0x000fc60000000000 */
[----:B------:R-:W-:Y:S05]  /*2e0e0*/  BRA.DIV UR4, `(.L_x_13099) ;  /* 0x0000009a04307947 */ /* 0x000fea000b800000 */
[----:B0-----:R0:W0:Y:S04]  /*2e0f0*/  SHFL.IDX PT, R0, R3, 0x2, 0x181f ;  /* 0x00581f0003007f89 */ /* 0x00102800000e0000 */
[----:B---3--:R3:W0:Y:S02]  /*2e100*/  SHFL.IDX PT, R14, R2, 0x2, 0x181f ;  /* 0x00581f00020e7f89 */ /* 0x00862400000e0000 */
.L_x_13311:
        /* <DEDUP_REMOVED lines=21> */
.L_x_13101:
[----:B------:R-:W-:Y:S05]  /*2e260*/  BSYNC B1 ;  /* 0x0000000000017941 */ /* 0x000fea0003800000 */
.L_x_13100:
[----:B------:R-:W-:-:S03]  /*2e270*/  UMOV UR4, 0xffffffff ;  /* 0xffffffff00047882 */ /* 0x000fc60000000000 */
[----:B------:R-:W-:Y:S05]  /*2e280*/  BRA.DIV UR4, `(.L_x_13102) ;  /* 0x0000009a04107947 */ /* 0x000fea000b800000 */
[----:B0-----:R0:W0:Y:S04]  /*2e290*/  SHFL.IDX PT, R0, R3, 0x3, 0x181f ;  /* 0x00781f0003007f89 */ /* 0x00102800000e0000 */
[----:B------:R0:W0:Y:S02]  /*2e2a0*/  SHFL.IDX PT, R14, R2, 0x3, 0x181f ;  /* 0x00781f00020e7f89 */ /* 0x00002400000e0000 */
.L_x_13315:
[----:B0-23--:R-:W-:-:S05]  /*2e2b0*/  VIADD R2, R216, 0x60 ;  /* 0x00000060d8027836 */ /* 0x00dfca0000000000 */
        /* <DEDUP_REMOVED lines=19> */
.L_x_13089:
[----:B------:R-:W-:Y:S05]  /*2e3f0*/  BSYNC B0 ;  /* 0x0000000000007941 */ /* 0x000fea0003800000 */
.L_x_13080:
[----:B------:R-:W-:Y:S02]  /*2e400*/  ULDC UR4, c[0x0][0xd3c] ;  /* 0x00034f0000047ab9 */ /* 0x000fe40000000800 */
[----:B-1----:R-:W-:-:S13]  /*2e410*/  ISETP.GE.AND P0, PT, R127, UR4, PT ;  /* 0x000000047f007c0c */ /* 0x002fda000bf06270 */
[----:B------:R-:W-:Y:S05]  /*2e420*/  @!P0 BRA `(.L_x_13103) ;  /* 0xfffffd2c00908947 */ /* 0x000fea000383ffff */
[----:B------:R-:W-:Y:S05]  /*2e430*/  BRA `(.L_x_12873) ;  /* 0x0000007c00bc7947 */ /* 0x000fea0003800000 */
.L_x_12871:
        /* <DEDUP_REMOVED lines=16> */
.L_x_13104:
        /* <DEDUP_REMOVED lines=42> */
.L_x_13110:
        /* <DEDUP_REMOVED lines=12> */
.L_x_13109:
[----:B------:R-:W-:Y:S05]  /*2e8a0*/  BSYNC B0 ;  /* 0x0000000000007941 */ /* 0x000fea0003800000 */
.L_x_13108:
        /* <DEDUP_REMOVED lines=20> */
.L_x_13106:
        /* <DEDUP_REMOVED lines=20> */
.L_x_13111:
        /* <DEDUP_REMOVED lines=59> */
.L_x_13107:
[----:B------:R-:W-:Y:S02]  /*2eee0*/  IMAD.MOV.U32 R17, RZ, RZ, RZ ;  /* 0x000000ffff117224 */ /* 0x000fe400078e00ff */
[----:B------:R-:W-:Y:S02]  /*2eef0*/  IMAD.U32 R16, RZ, RZ, UR6 ;  /* 0x00000006ff107e24 */ /* 0x000fe4000f8e00ff */
[----:B------:R-:W-:-:S07]  /*2ef00*/  IMAD.MOV.U32 R18, RZ, RZ, RZ ;  /* 0x000000ffff127224 */ /* 0x000fce00078e00ff */
.L_x_13112:
[----:B------:R-:W-:-:S13]  /*2ef10*/  ISETP.NE.AND P0, PT, R5, RZ, PT ;  /* 0x000000ff0500720c */ /* 0x000fda0003f05270 */
[----:B------:R-:W0:Y:S01]  /*2ef20*/  @!P0 S2R R3, SR_CgaCtaId ;  /* 0x0000000000038919 */ /* 0x000e220000008800 */
[----:B------:R-:W-:-:S04]  /*2ef30*/  @!P0 MOV R0, 0x400 ;  /* 0x0000040000008802 */ /* 0x000fc80000000f00 */
[----:B0-----:R-:W-:-:S05]  /*2ef40*/  @!P0 LEA R0, R3, R0, 0x18 ;  /* 0x0000000003008211 */ /* 0x001fca00078ec0ff */
[----:B------:R0:W-:Y:S01]  /*2ef50*/  @!P0 STS.128 [R0+0x324d0], R16 ;  /* 0x0324d01000008388 */ /* 0x0001e20000000c00 */
[----:B------:R-:W-:Y:S06]  /*2ef60*/  BAR.ARV 0x5, 0x180 ;  /* 0x0146000000007b1d */ /* 0x000fec0000002000 */
.L_x_13105:
        /* <DEDUP_REMOVED lines=22> */
[C---:B------:R-:W-:Y:S02]  /*2f0d0*/  LOP3.LUT R2, R0.reuse, 0x1f8, RZ, 0xc0, !PT ;  /* 0x000001f800027812 */ /* 0x040fe400078ec0ff */
[----:B------:R-:W-:Y:S02]  /*2f0e0*/  LOP3.LUT R0, R0, 0x38, RZ, 0xc0, !PT ;  /* 0x0000003800007812 */ /* 0x000fe400078ec0ff */
[----:B------:R-:W-:Y:S01]  /*2f0f0*/  LOP3.LUT R3, R2, 0x38, R5, 0x78, !PT ;  /* 0x0000003802037812 */ /* 0x000fe200078e7805 */
[----:B------:R-:W-:-:S03]  /*2f100*/  IMAD.SHL.U32 R2, R5, 0x10, RZ ;  /* 0x0000001005027824 */ /* 0x000fc600078e00ff */
[----:B------:R-:W-:Y:S02]  /*2f110*/  LOP3.LUT R32, R3, 0x200, R32, 0xf8, !PT ;  /* 0x0000020003207812 */ /* 0x000fe400078ef820 */
[----:B------:R-:W-:-:S03]  /*2f120*/  SHF.R.U32.HI R3, RZ, 0x3, R4 ;  /* 0x00000003ff037819 */ /* 0x000fc60000011604 */
[----:B------:R-:W-:Y:S01]  /*2f130*/  IMAD R26, R32, 0x2, R23 ;  /* 0x00000002201a7824 */ /* 0x000fe200078e0217 */
[----:B------:R-:W-:Y:S02]  /*2f140*/  LOP3.LUT R2, R3, 0x70, R2, 0xf8, !PT ;  /* 0x0000007003027812 */ /* 0x000fe400078ef802 */
[C---:B------:R-:W-:Y:S02]  /*2f150*/  LOP3.LUT R3, R0.reuse, 0x40, RZ, 0xfc, !PT ;  /* 0x0000004000037812 */ /* 0x040fe400078efcff */
[C---:B------:R-:W-:Y:S02]  /*2f160*/  LOP3.LUT R2, R0.reuse, 0x80, RZ, 0xfc, !PT ;  /* 0x0000008000027812 */ /* 0x040fe400078efcff */
[----:B---3--:R-:W-:-:S07]  /*2f170*/  LOP3.LUT R0, R0, 0xc0, RZ, 0xfc, !PT ;  /* 0x000000c000007812 */ /* 0x008fce00078efcff */
.L_x_13234:
[----:B------:R-:W-:Y:S05]  /*2f180*/  YIELD ;  /* 0x0000000000007946 */ /* 0x000fea0003800000 */
[----:B------:R-:W-:Y:S01]  /*2f190*/  ULDC.64 UR4, c[0x0][0xb20] ;  /* 0x0002c80000047ab9 */ /* 0x000fe20000000a00 */
[----:B------:R-:W-:Y:S01]  /*2f1a0*/  IMAD.MOV.U32 R33, RZ, RZ, RZ ;  /* 0x000000ffff217224 */ /* 0x000fe200078e00ff */
[----:B------:R-:W-:Y:S01]  /*2f1b0*/  ISETP.NE.U32.AND P0, PT, RZ, UR4, PT ;  /* 0x00000004ff007c0c */ /* 0x000fe2000bf05070 */
[----:B--23--:R-:W0:Y:S01]  /*2f1c0*/  LDC.64 R4, c[0x0][0xaf8] ;  /* 0x0002be00ff047b82 */ /* 0x00ce220000000a00 */
        /* <DEDUP_REMOVED lines=44> */
.L_x_13114:
        /* <DEDUP_REMOVED lines=8> */
.L_x_13115:
        /* <DEDUP_REMOVED lines=9> */
.L_x_13116:
[----:B--2---:R-:W2:Y:S01]  /*2f5a0*/  @P1 LDG.E R5, desc[UR44][R2.64] ;  /* 0x0000002c02051981 */ /* 0x004ea2000c1e1900 */
[----:B------:R-:W3:Y:S03]  /*2f5b0*/  LDC R7, c[0x0][0x448] ;  /* 0x00011200ff077b82 */ /* 0x000ee60000000800 */
[----:B------:R4:W2:Y:S01]  /*2f5c0*/  @P1 LDG.E R4, desc[UR44][R2.64+0x4] ;  /* 0x0000042c02041981 */ /* 0x0008a2000c1e1900 */
[----:B------:R-:W-:Y:S02]  /*2f5d0*/  IMAD.SHL.U32 R36, R17, 0x80, RZ ;  /* 0x0000008011247824 */ /* 0x000fe400078e00ff */
[----:B-----5:R-:W-:Y:S02]  /*2f5e0*/  IMAD.IADD R10, R10, 0x1, -R33 ;  /* 0x000000010a0a7824 */ /* 0x020fe400078e0a21 */
[----:B----4-:R-:W4:Y:S01]  /*2f5f0*/  LDC.64 R2, c[0x0][0xad8] ;  /* 0x0002b600ff027b82 */ /* 0x010f220000000a00 */
[----:B---3--:R-:W-:Y:S01]  /*2f600*/  ISETP.NE.AND P2, PT, R7, 0x1, PT ;  /* 0x000000010700780c */ /* 0x008fe20003f45270 */
[----:B------:R-:W-:-:S12]  /*2f610*/  VIADD R7, R36, 0x7f ;  /* 0x0000007f24077836 */ /* 0x000fd80000000000 */
[----:B0-----:R-:W0:Y:S01]  /*2f620*/  @P2 LDC R8, c[0x0][0x44c] ;  /* 0x00011300ff082b82 */ /* 0x001e220000000800 */
[----:B----4-:R-:W-:-:S07]  /*2f630*/  ISETP.GE.AND P3, PT, R3, 0x1, PT ;  /* 0x000000010300780c */ /* 0x010fce0003f66270 */
[----:B------:R-:W3:Y:S01]  /*2f640*/  @P2 LDC R9, c[0x0][0x450] ;  /* 0x00011400ff092b82 */ /* 0x000ee20000000800 */
[----:B--2---:R-:W-:Y:S02]  /*2f650*/  @P1 IMAD.IADD R6, R4, 0x1, -R5 ;  /* 0x0000000104061824 */ /* 0x004fe400078e0a05 */
[----:B0-----:R-:W-:-:S04]  /*2f660*/  @P2 IMAD.HI.U32 R4, R7, R8, RZ ;  /* 0x0000000807042227 */ /* 0x001fc800078e00ff */
[----:B------:R-:W-:Y:S01]  /*2f670*/  IMAD.IADD R17, R10, 0x1, R6 ;  /* 0x000000010a117824 */ /* 0x000fe200078e0206 */
[----:B---3--:R-:W-:-:S03]  /*2f680*/  @P2 SHF.R.U32.HI R7, RZ, R9, R4 ;  /* 0x00000009ff072219 */ /* 0x008fc60000011604 */
[C---:B------:R-:W-:Y:S01]  /*2f690*/  VIADD R4, R17.reuse, 0x5f ;  /* 0x0000005f11047836 */ /* 0x040fe20000000000 */
[----:B------:R-:W-:-:S03]  /*2f6a0*/  IADD3 R8, R17, 0x1, -R13 ;  /* 0x0000000111087810 */ /* 0x000fc60007ffe80d */
        /* <DEDUP_REMOVED lines=17> */
.L_x_13119:
[----:B------:R-:W-:-:S13]  /*2f7c0*/  ISETP.NE.AND P0, PT, R3, 0x1, PT ;  /* 0x000000010300780c */ /* 0x000fda0003f05270 */
[----:B------:R-:W0:Y:S02]  /*2f7d0*/  @P0 LDC.64 R4, c[0x0][0xae0] ;  /* 0x0002b800ff040b82 */ /* 0x000e240000000a00 */
[----:B0-----:R-:W-:-:S05]  /*2f7e0*/  @P0 IMAD.HI.U32 R4, R11, R4, RZ ;  /* 0x000000040b040227 */ /* 0x001fca00078e00ff */
[----:B------:R-:W-:-:S07]  /*2f7f0*/  @P0 SHF.R.U32.HI R11, RZ, R5, R4 ;  /* 0x00000005ff0b0219 */ /* 0x000fce0000011604 */
.L_x_13120:
[----:B------:R-:W-:Y:S05]  /*2f800*/  BSYNC B0 ;  /* 0x0000000000007941 */ /* 0x000fea0003800000 */
.L_x_13118:
[----:B------:R-:W-:-:S05]  /*2f810*/  IMAD R11, R11, R3, R3 ;  /* 0x000000030b0b7224 */ /* 0x000fca00078e0203 */
[----:B------:R-:W-:-:S07]  /*2f820*/  VIMNMX R2, R2, R11, PT ;  /* 0x0000000b02027248 */ /* 0x000fce0003fe0100 */
.L_x_13117:
[----:B------:R-:W0:Y:S01]  /*2f830*/  @P2 LDC R5, c[0x0][0x44c] ;  /* 0x00011300ff052b82 */ /* 0x000e220000000800 */
[----:B------:R-:W-:Y:S01]  /*2f840*/  IMAD.MOV.U32 R4, RZ, RZ, R36 ;  /* 0x000000ffff047224 */ /* 0x000fe200078e0024 */
[----:B------:R-:W-:Y:S01]  /*2f850*/  ULDC UR4, c[0x0][0xad4] ;  /* 0x0002b50000047ab9 */ /* 0x000fe20000000800 */
[----:B------:R-:W-:-:S05]  /*2f860*/  IMAD.IADD R7, R17, 0x1, -R13 ;  /* 0x0000000111077824 */ /* 0x000fca00078e0a0d */
[----:B------:R-:W2:Y:S01]  /*2f870*/  @P2 LDC R12, c[0x0][0x450] ;  /* 0x00011400ff0c2b82 */ /* 0x000ea20000000800 */
        /* <DEDUP_REMOVED lines=15> */
.L_x_13123:
[----:B------:R-:W-:-:S13]  /*2f970*/  ISETP.NE.AND P0, PT, R3, 0x1, PT ;  /* 0x000000010300780c */ /* 0x000fda0003f05270 */
[----:B------:R-:W0:Y:S02]  /*2f980*/  @P0 LDC.64 R4, c[0x0][0xae0] ;  /* 0x0002b800ff040b82 */ /* 0x000e240000000a00 */
[----:B0-----:R-:W-:-:S05]  /*2f990*/  @P0 IMAD.HI.U32 R4, R12, R4, RZ ;  /* 0x000000040c040227 */ /* 0x001fca00078e00ff */
[----:B------:R-:W-:-:S07]  /*2f9a0*/  @P0 SHF.R.U32.HI R12, RZ, R5, R4 ;  /* 0x00000005ff0c0219 */ /* 0x000fce0000011604 */
.L_x_13124:
[----:B------:R-:W-:Y:S05]  /*2f9b0*/  BSYNC B0 ;  /* 0x0000000000007941 */ /* 0x000fea0003800000 */
.L_x_13122:
[----:B------:R-:W-:-:S05]  /*2f9c0*/  IMAD R12, R12, R3, RZ ;  /* 0x000000030c0c7224 */ /* 0x000fca00078e02ff */
[----:B------:R-:W-:-:S07]  /*2f9d0*/  VIMNMX R11, R11, R12, !PT ;  /* 0x0000000c0b0b7248 */ /* 0x000fce0007fe0100 */
.L_x_13121:
        /* <DEDUP_REMOVED lines=31> */
[----:B------:R0:W2:Y:S02]  /*2fbd0*/  SHFL.IDX PT, R14, R3, RZ, 0x1f ;  /* 0x00001fff030e7589 */ /* 0x0000a400000e0000 */
.L_x_13318:
[----:B--2---:R-:W-:Y:S02]  /*2fbe0*/  ISETP.NE.AND P0, PT, R14, RZ, PT ;  /* 0x000000ff0e00720c */ /* 0x004fe40003f05270 */
[----:B------:R-:W-:-:S11]  /*2fbf0*/  PLOP3.LUT P6, PT, PT, PT, PT, 0x8, 0x0 ;  /* 0x000000000000781c */ /* 0x000fd60003fce170 */
[----:B------:R-:W-:Y:S05]  /*2fc00*/  @P0 BRA `(.L_x_13128) ;  /* 0x00000000000c0947 */ /* 0x000fea0003800000 */
[----:B------:R-:W-:-:S03]  /*2fc10*/  UMOV UR4, 0xffffffff ;  /* 0xffffffff00047882 */ /* 0x000fc60000000000 */
[----:B------:R-:W-:Y:S05]  /*2fc20*/  BRA.DIV UR4, `(.L_x_13129) ;  /* 0x0000008204247947 */ /* 0x000fea000b800000 */
[----:B------:R-:W-:-:S13]  /*2fc30*/  ELECT P6, URZ, PT ;  /* 0x00000000003f782f */ /* 0x000fda00038c0000 */
.L_x_13128:
        /* <DEDUP_REMOVED lines=9> */
.L_x_13321:
[----:B------:R-:W-:Y:S05]  /*2fcd0*/  BSYNC B1 ;  /* 0x0000000000017941 */ /* 0x000fea0003800000 */
.L_x_13130:
[----:B------:R-:W-:Y:S04]  /*2fce0*/  BSSY B1, `(.L_x_13132) ;  /* 0x000007b000017945 */ /* 0x000fe80003800000 */
[----:B------:R-:W-:Y:S05]  /*2fcf0*/  @!P6 BRA `(.L_x_13133) ;  /* 0x0000000400e4e947 */ /* 0x000fea0003800000 */
[----:B------:R-:W2:Y:S01]  /*2fd00*/  S2R R3, SR_TID.X ;  /* 0x0000000000037919 */ /* 0x000ea20000002100 */
[----:B0-----:R-:W-:Y:S01]  /*2fd10*/  SHF.L.U32 R6, R28, 0x1f, RZ ;  /* 0x0000001f1c067819 */ /* 0x001fe200000006ff */
[----:B------:R-:W-:Y:S01]  /*2fd20*/  BSSY B2, `(.L_x_13134) ;  /* 0x0000006000027945 */ /* 0x000fe20003800000 */
[----:B--2---:R-:W-:Y:S01]  /*2fd30*/  LOP3.LUT R10, R3, 0x7f, RZ, 0xc0, !PT ;  /* 0x0000007f030a7812 */ /* 0x004fe200078ec0ff */
[----:B------:R-:W-:-:S03]  /*2fd40*/  IMAD R3, R24, 0x8, R23 ;  /* 0x0000000818037824 */ /* 0x000fc600078e0217 */
[----:B------:R-:W-:Y:S01]  /*2fd50*/  ISETP.NE.AND P1, PT, R10, RZ, PT ;  /* 0x000000ff0a00720c */ /* 0x000fe20003f25270 */
[----:B------:R-:W0:Y:S02]  /*2fd60*/  SYNCS.PHASECHK.TRANS64.TRYWAIT P0, [R3+URZ+0x324a0], R6 ;  /* 0x0324a006030075a7 */ /* 0x000e24000800017f */
[----:B0-----:R-:W-:Y:S10]  /*2fd70*/  @!P0 BRA `(.L_x_13135) ;  /* 0x0000008000048947 */ /* 0x001ff40003800000 */
.L_x_13322:
[----:B------:R-:W-:Y:S05]  /*2fd80*/  BSYNC B2 ;  /* 0x0000000000027941 */ /* 0x000fea0003800000 */
.L_x_13134:
[----:B------:R-:W-:Y:S04]  /*2fd90*/  BSSY B2, `(.L_x_13136) ;  /* 0x0000009000027945 */ /* 0x000fe80003800000 */
[----:B------:R-:W-:Y:S05]  /*2fda0*/  @P1 BRA `(.L_x_13137) ;  /* 0x00000000001c1947 */ /* 0x000fea0003800000 */
[----:B------:R-:W2:Y:S02]  /*2fdb0*/  S2R R10, SR_TID.X ;  /* 0x00000000000a7919 */ /* 0x000ea40000002100 */
[----:B--2---:R-:W-:Y:S01]  /*2fdc0*/  LOP3.LUT R11, R10, 0x1f, RZ, 0xc0, !PT ;  /* 0x0000001f0a0b7812 */ /* 0x004fe200078ec0ff */
[----:B------:R-:W-:-:S03]  /*2fdd0*/  IMAD.MOV.U32 R10, RZ, RZ, 0x3000 ;  /* 0x00003000ff0a7424 */ /* 0x000fc600078e00ff */
[----:B------:R-:W-:Y:S01]  /*2fde0*/  ISETP.NE.AND P0, PT, R11, RZ, PT ;  /* 0x000000ff0b00720c */ /* 0x000fe20003f05270 */
[----:B------:R2:W-:-:S12]  /*2fdf0*/  SYNCS.ARRIVE.TRANS64 RZ, [R3+URZ+0x32490], R10 ;  /* 0x0324900a03ff79a7 */ /* 0x0005d8000800003f */
[----:B--2---:R-:W-:Y:S05]  /*2fe00*/  @!P0 BRA `(.L_x_13137) ;  /* 0x0000000000048947 */ /* 0x004fea0003800000 */
[----:B------:R-:W-:Y:S01]  /*2fe10*/  BPT.TRAP 0x1 ;  /* 0x000000040000795c */ /* 0x000fe20000300000 */
.L_x_13137:
[----:B------:R-:W-:Y:S05]  /*2fe20*/  BSYNC B2 ;  /* 0x0000000000027941 */ /* 0x000fea0003800000 */
.L_x_13136:
        /* <DEDUP_REMOVED lines=12> */
.L_x_13138:
        /* <DEDUP_REMOVED lines=10> */
[----:B------:R-:W2:Y:S01]  /*2ff90*/  SYNCS.PHASECHK.TRANS64.TRYWAIT P0, [R3+URZ+0x324c0], R6 ;  /* 0x0324c006030075a7 */ /* 0x000ea2000800017f */
[----:B------:R-:W-:Y:S04]  /*2ffa0*/  BSSY B2, `(.L_x_13139) ;  /* 0x0000002000027945 */ /* 0x000fe80003800000 */
[----:B--2---:R-:W-:Y:S05]  /*2ffb0*/  @!P0 BRA `(.L_x_13140) ;  /* 0x0000007c00888947 */ /* 0x004fea0003800000 */
.L_x_13323:
[----:B------:R-:W-:Y:S05]  /*2ffc0*/  BSYNC B2 ;  /* 0x0000000000027941 */ /* 0x000fea0003800000 */
.L_x_13139:
[----:B------:R-:W-:Y:S01]  /*2ffd0*/  BSSY B2, `(.L_x_13141) ;  /* 0x000000b000027945 */ /* 0x000fe20003800000 */
[----:B------:R-:W-:Y:S02]  /*2ffe0*/  IMAD.MOV.U32 R12, RZ, RZ, 0x0 ;  /* 0x00000000ff0c7424 */ /* 0x000fe400078e00ff */
[----:B-1----:R-:W-:Y:S01]  /*2fff0*/  IMAD.MOV.U32 R13, RZ, RZ, 0x12f00000 ;  /* 0x12f00000ff0d7424 */ /* 0x002fe200078e00ff */
[----:B------:R-:W-:Y:S06]  /*30000*/  @P1 BRA `(.L_x_13142) ;  /* 0x00000000001c1947 */ /* 0x000fec0003800000 */
[----:B------:R-:W1:Y:S01]  /*30010*/  S2R R11, SR_TID.X ;  /* 0x00000000000b7919 */ /* 0x000e620000002100 */
[----:B0-2---:R-:W-:-:S04]  /*30020*/  IMAD.MOV.U32 R6, RZ, RZ, 0xc000 ;  /* 0x0000c000ff067424 */ /* 0x005fc800078e00ff */
[----:B------:R3:W-:Y:S01]  /*30030*/  SYNCS.ARRIVE.TRANS64 RZ, [R3+URZ+0x324b0], R6 ;  /* 0x0324b00603ff79a7 */ /* 0x0007e2000800003f */
[----:B-1----:R-:W-:-:S04]  /*30040*/  LOP3.LUT R11, R11, 0x1f, RZ, 0xc0, !PT ;  /* 0x0000001f0b0b7812 */ /* 0x002fc800078ec0ff */
[----:B------:R-:W-:-:S13]  /*30050*/  ISETP.NE.AND P0, PT, R11, RZ, PT ;  /* 0x000000ff0b00720c */ /* 0x000fda0003f05270 */
[----:B---3--:R-:W-:Y:S05]  /*30060*/  @!P0 BRA `(.L_x_13142) ;  /* 0x0000000000048947 */ /* 0x008fea0003800000 */
[----:B------:R-:W-:Y:S01]  /*30070*/  BPT.TRAP 0x1 ;  /* 0x000000040000795c */ /* 0x000fe20000300000 */
.L_x_13142:
[----:B------:R-:W-:Y:S05]  /*30080*/  BSYNC B2 ;  /* 0x0000000000027941 */ /* 0x000fea0003800000 */
.L_x_13141:
[----:B------:R-:W-:Y:S01]  /*30090*/  R2UR UR10, R14 ;  /* 0x000000000e0a72ca */ /* 0x000fe200000e0000 */
[----:B0-2---:R-:W-:Y:S01]  /*300a0*/  IMAD R6, R24, 0xc000, R23 ;  /* 0x0000c00018067824 */ /* 0x005fe200078e0217 */
[----:B------:R-:W-:Y:S01]  /*300b0*/  R2UR UR6, R12 ;  /* 0x000000000c0672ca */ /* 0x000fe200000e0000 */
[----:B------:R-:W-:Y:S01]  /*300c0*/  UIADD3 UR4, UP0, UR42, 0x670, URZ ;  /* 0x000006702a047890 */ /* 0x000fe2000ff1e03f */
[----:B------:R-:W-:Y:S01]  /*300d0*/  R2UR UR7, R13 ;  /* 0x000000000d0772ca */ /* 0x000fe200000e0000 */
[----:B------:R-:W-:Y:S01]  /*300e0*/  VIADD R3, R3, 0x324b0 ;  /* 0x000324b003037836 */ /* 0x000fe20000000000 */
[----:B------:R-:W-:Y:S01]  /*300f0*/  PLOP3.LUT P0, PT, PT, PT, PT, 0x80, 0x0 ;  /* 0x000000000000781c */ /* 0x000fe20003f0f070 */
[----:B------:R-:W-:Y:S01]  /*30100*/  VIADD R11, R6, 0x400 ;  /* 0x00000400060b7836 */ /* 0x000fe20000000000 */
[----:B------:R-:W-:-:S12]  /*30110*/  UIADD3.X UR5, URZ, UR43, URZ, UP0, !UPT ;  /* 0x0000002b3f057290 */ /* 0x000fd800087fe43f */
.L_x_13143:
        /* <DEDUP_REMOVED lines=15> */
.L_x_13144:
        /* <DEDUP_REMOVED lines=15> */
.L_x_13145:
        /* <DEDUP_REMOVED lines=15> */
.L_x_13146:
        /* <DEDUP_REMOVED lines=10> */
.L_x_13133:
[----:B------:R-:W-:Y:S05]  /*30490*/  BSYNC B1 ;  /* 0x0000000000017941 */ /* 0x000fea0003800000 */
.L_x_13132:
        /* <DEDUP_REMOVED lines=9> */
.L_x_13162:
[----:B------:R-:W-:Y:S05]  /*30530*/  YIELD ;  /* 0x0000000000007946 */ /* 0x000fea0003800000 */
[----:B------:R-:W-:Y:S04]  /*30540*/  BSSY B1, `(.L_x_13147) ;  /* 0x000007a000017945 */ /* 0x000fe80003800000 */
[----:B------:R-:W-:Y:S05]  /*30550*/  @!P6 BRA `(.L_x_13148) ;  /* 0x0000000400e0e947 */ /* 0x000fea0003800000 */
[----:B------:R-:W2:Y:S01]  /*30560*/  S2R R2, SR_TID.X ;  /* 0x0000000000027919 */ /* 0x000ea20000002100 */
[----:B------:R-:W-:Y:S01]  /*30570*/  IMAD R10, R24, 0x8, R23 ;  /* 0x00000008180a7824 */ /* 0x000fe200078e0217 */
[----:B------:R-:W-:Y:S01]  /*30580*/  BSSY B2, `(.L_x_13149) ;  /* 0x0000006000027945 */ /* 0x000fe20003800000 */
[----:B--2---:R-:W-:Y:S02]  /*30590*/  LOP3.LUT R3, R2, 0x7f, RZ, 0xc0, !PT ;  /* 0x0000007f02037812 */ /* 0x004fe400078ec0ff */
[----:B------:R-:W-:Y:S02]  /*305a0*/  SHF.L.U32 R2, R28, 0x1f, RZ ;  /* 0x0000001f1c027819 */ /* 0x000fe400000006ff */
[----:B------:R-:W-:Y:S02]  /*305b0*/  ISETP.NE.AND P2, PT, R3, RZ, PT ;  /* 0x000000ff0300720c */ /* 0x000fe40003f45270 */
[----:B------:R-:W2:Y:S02]  /*305c0*/  SYNCS.PHASECHK.TRANS64.TRYWAIT P1, [R10+URZ+0x324a0], R2 ;  /* 0x0324a0020a0075a7 */ /* 0x000ea4000802017f */
[----:B--2---:R-:W-:Y:S09]  /*305d0*/  @!P1 BRA `(.L_x_13150) ;  /* 0x0000007800149947 */ /* 0x004ff20003800000 */
.L_x_13324:
[----:B------:R-:W-:Y:S05]  /*305e0*/  BSYNC B2 ;  /* 0x0000000000027941 */ /* 0x000fea0003800000 */
.L_x_13149:
[----:B------:R-:W-:Y:S04]  /*305f0*/  BSSY B2, `(.L_x_13151) ;  /* 0x0000009000027945 */ /* 0x000fe80003800000 */
[----:B------:R-:W-:Y:S05]  /*30600*/  @P2 BRA `(.L_x_13152) ;  /* 0x00000000001c2947 */ /* 0x000fea0003800000 */
[----:B------:R-:W0:Y:S02]  /*30610*/  S2R R3, SR_TID.X ;  /* 0x0000000000037919 */ /* 0x000e240000002100 */
[----:B0-----:R-:W-:Y:S01]  /*30620*/  LOP3.LUT R6, R3, 0x1f, RZ, 0xc0, !PT ;  /* 0x0000001f03067812 */ /* 0x001fe200078ec0ff */
[----:B------:R-:W-:-:S03]  /*30630*/  IMAD.MOV.U32 R3, RZ, RZ, 0x3000 ;  /* 0x00003000ff037424 */ /* 0x000fc600078e00ff */
[----:B------:R-:W-:Y:S01]  /*30640*/  ISETP.NE.AND P1, PT, R6, RZ, PT ;  /* 0x000000ff0600720c */ /* 0x000fe20003f25270 */
[----:B------:R3:W-:-:S12]  /*30650*/  SYNCS.ARRIVE.TRANS64 RZ, [R10+URZ+0x32490], R3 ;  /* 0x032490030aff79a7 */ /* 0x0007d8000800003f */
[----:B---3--:R-:W-:Y:S05]  /*30660*/  @!P1 BRA `(.L_x_13152) ;  /* 0x0000000000049947 */ /* 0x008fea0003800000 */
[----:B------:R-:W-:Y:S01]  /*30670*/  BPT.TRAP 0x1 ;  /* 0x000000040000795c */ /* 0x000fe20000300000 */
.L_x_13152:
[----:B------:R-:W-:Y:S05]  /*30680*/  BSYNC B2 ;  /* 0x0000000000027941 */ /* 0x000fea0003800000 */
.L_x_13151:
[----:B0-----:R-:W-:Y:S01]  /*30690*/  IMAD.MOV.U32 R6, RZ, RZ, RZ ;  /* 0x000000ffff067224 */ /* 0x001fe200078e00ff */
        /* <DEDUP_REMOVED lines=10> */
.L_x_13153:
        /* <DEDUP_REMOVED lines=13> */
.L_x_13325:
[----:B------:R-:W-:Y:S05]  /*30810*/  BSYNC B2 ;  /* 0x0000000000027941 */ /* 0x000fea0003800000 */
.L_x_13154:
[----:B------:R-:W-:Y:S01]  /*30820*/  BSSY B2, `(.L_x_13156) ;  /* 0x000000b000027945 */ /* 0x000fe20003800000 */
[----:B0-2---:R-:W-:Y:S02]  /*30830*/  IMAD.MOV.U32 R2, RZ, RZ, 0x0 ;  /* 0x00000000ff027424 */ /* 0x005fe400078e00ff */
        /* <DEDUP_REMOVED lines=9> */
.L_x_13157:
[----:B------:R-:W-:Y:S05]  /*308d0*/  BSYNC B2 ;  /* 0x0000000000027941 */ /* 0x000fea0003800000 */
.L_x_13156:
        /* <DEDUP_REMOVED lines=9> */
.L_x_13158:
        /* <DEDUP_REMOVED lines=15> */
.L_x_13159:
        /* <DEDUP_REMOVED lines=15> */
.L_x_13160:
        /* <DEDUP_REMOVED lines=15> */
.L_x_13161:
        /* <DEDUP_REMOVED lines=10> */
.L_x_13148:
[----:B------:R-:W-:Y:S05]  /*30ce0*/  BSYNC B1 ;  /* 0x0000000000017941 */ /* 0x000fea0003800000 */
.L_x_13147:
        /* <DEDUP_REMOVED lines=8> */
.L_x_13126:
[----:B------:R-:W-:Y:S05]  /*30d70*/  BSYNC B0 ;  /* 0x0000000000007941 */ /* 0x000fea0003800000 */
.L_x_13125:
[----:B------:R-:W2:Y:S01]  /*30d80*/  LDC R0, c[0x0][0x448] ;  /* 0x00011200ff007b82 */ /* 0x000ea20000000800 */
[----:B------:R-:W-:Y:S01]  /*30d90*/  VIADD R5, R36, 0x7f ;  /* 0x0000007f24057836 */ /* 0x000fe20000000000 */
[----:B------:R-:W-:Y:S06]  /*30da0*/  @!P0 WARPSYNC.ALL ;  /* 0x0000000000008948 */ /* 0x000fec0003800000 */
[----:B------:R-:W3:Y:S08]  /*30db0*/  LDC.64 R2, c[0x0][0xad8] ;  /* 0x0002b600ff027b82 */ /* 0x000ef00000000a00 */
[----:B------:R-:W-:Y:S01]  /*30dc0*/  @!P0 BAR.SYNC.DEFER_BLOCKING 0xc, 0x180 ;  /* 0x0306000000008b1d */ /* 0x000fe20000010000 */
[----:B--2---:R-:W-:-:S02]  /*30dd0*/  ISETP.NE.AND P1, PT, R0, 0x1, PT ;  /* 0x000000010000780c */ /* 0x004fc40003f25270 */
[----:B---3--:R-:W-:-:S11]  /*30de0*/  ISETP.GE.AND P2, PT, R3, 0x1, PT ;  /* 0x000000010300780c */ /* 0x008fd60003f46270 */
[----:B------:R-:W2:Y:S08]  /*30df0*/  @P1 LDC R0, c[0x0][0x44c] ;  /* 0x00011300ff001b82 */ /* 0x000eb00000000800 */
[----:B------:R-:W3:Y:S01]  /*30e00*/  @P1 LDC R11, c[0x0][0x450] ;  /* 0x00011400ff0b1b82 */ /* 0x000ee20000000800 */
[----:B--2---:R-:W-:-:S05]  /*30e10*/  @P1 IMAD.HI.U32 R0, R5, R0, RZ ;  /* 0x0000000005001227 */ /* 0x004fca00078e00ff */
        /* <DEDUP_REMOVED lines=10> */
[----:B------:R-:W2:Y:S02]  /*30ec0*/  @P0 LDC.64 R4, c[0x0][0xae0] ;  /* 0x0002b800ff040b82 */ /* 0x000ea40000000a00 */
[----:B--2---:R-:W-:-:S05]  /*30ed0*/  @P0 IMAD.HI.U32 R4, R11, R4, RZ ;  /* 0x000000040b040227 */ /* 0x004fca00078e00ff */
[----:B------:R-:W-:-:S04]  /*30ee0*/  @P0 SHF.R.U32.HI R11, RZ, R5, R4 ;  /* 0x00000005ff0b0219 */ /* 0x000fc80000011604 */
[----:B------:R-:W-:Y:S01]  /*30ef0*/  LOP3.LUT R0, RZ, R11, RZ, 0x33, !PT ;  /* 0x0000000bff007212 */ /* 0x000fe200078e33ff */
[----:B------:R-:W-:Y:S06]  /*30f00*/  BRA `(.L_x_13166) ;  /* 0x0000000000107947 */ /* 0x000fec0003800000 */
.L_x_13165:
[----:B------:R-:W-:-:S13]  /*30f10*/  ISETP.NE.AND P0, PT, R3, 0x1, PT ;  /* 0x000000010300780c */ /* 0x000fda0003f05270 */
[----:B------:R-:W2:Y:S02]  /*30f20*/  @P0 LDC.64 R4, c[0x0][0xae0] ;  /* 0x0002b800ff040b82 */ /* 0x000ea40000000a00 */
[----:B--2---:R-:W-:-:S05]  /*30f30*/  @P0 IMAD.HI.U32 R4, R0, R4, RZ ;  /* 0x0000000400040227 */ /* 0x004fca00078e00ff */
[----:B------:R-:W-:-:S07]  /*30f40*/  @P0 SHF.R.U32.HI R0, RZ, R5, R4 ;  /* 0x00000005ff000219 */ /* 0x000fce0000011604 */
.L_x_13166:
[----:B------:R-:W-:Y:S05]  /*30f50*/  BSYNC B0 ;  /* 0x0000000000007941 */ /* 0x000fea0003800000 */
.L_x_13164:
[----:B------:R-:W-:-:S05]  /*30f60*/  IMAD R5, R0, R3, R3 ;  /* 0x0000000300057224 */ /* 0x000fca00078e0203 */
[----:B------:R-:W-:-:S07]  /*30f70*/  VIMNMX R2, R2, R5, PT ;  /* 0x0000000502027248 */ /* 0x000fce0003fe0100 */
.L_x_13163:
[----:B------:R-:W2:Y:S01]  /*30f80*/  @P1 LDC R5, c[0x0][0x44c] ;  /* 0x00011300ff051b82 */ /* 0x000ea20000000800 */
[----:B------:R-:W-:Y:S01]  /*30f90*/  VIADD R2, R2, 0x5f ;  /* 0x0000005f02027836 */ /* 0x000fe20000000000 */
[----:B------:R-:W-:Y:S01]  /*30fa0*/  ULDC UR4, c[0x0][0xad4] ;  /* 0x0002b50000047ab9 */ /* 0x000fe20000000800 */
[----:B------:R-:W-:Y:S02]  /*30fb0*/  IMAD.MOV.U32 R0, RZ, RZ, R36 ;  /* 0x000000ffff007224 */ /* 0x000fe400078e0024 */
[----:B------:R-:W-:-:S03]  /*30fc0*/  IMAD.HI R2, R2, 0x2aaaaaab, RZ ;  /* 0x2aaaaaab02027827 */ /* 0x000fc600078e02ff */
[----:B------:R-:W3:Y:S01]  /*30fd0*/  @P1 LDC R4, c[0x0][0x450] ;  /* 0x00011400ff041b82 */ /* 0x000ee20000000800 */
[----:B--2---:R-:W-:-:S05]  /*30fe0*/  @P1 IMAD.HI.U32 R5, R36, R5, RZ ;  /* 0x0000000524051227 */ /* 0x004fca00078e00ff */
[----:B---3--:R-:W-:Y:S02]  /*30ff0*/  @P1 SHF.R.U32.HI R0, RZ, R4, R5 ;  /* 0x00000004ff001219 */ /* 0x008fe40000011605 */
        /* <DEDUP_REMOVED lines=12> */
[----:B------:R-:W3:Y:S02]  /*310c0*/  @P0 LDC.64 R4, c[0x0][0xae0] ;  /* 0x0002b800ff040b82 */ /* 0x000ee40000000a00 */
[----:B---3--:R-:W-:-:S05]  /*310d0*/  @P0 IMAD.HI.U32 R4, R7, R4, RZ ;  /* 0x0000000407040227 */ /* 0x008fca00078e00ff */
[----:B------:R-:W-:-:S04]  /*310e0*/  @P0 SHF.R.U32.HI R7, RZ, R5, R4 ;  /* 0x00000005ff070219 */ /* 0x000fc80000011604 */
[----:B------:R-:W-:Y:S01]  /*310f0*/  LOP3.LUT R7, RZ, R7, RZ, 0x33, !PT ;  /* 0x00000007ff077212 */ /* 0x000fe200078e33ff */
[----:B------:R-:W-:Y:S06]  /*31100*/  BRA `(.L_x_13170) ;  /* 0x0000000000107947 */ /* 0x000fec0003800000 */
.L_x_13169:
[----:B------:R-:W-:-:S13]  /*31110*/  ISETP.NE.AND P0, PT, R3, 0x1, PT ;  /* 0x000000010300780c */ /* 0x000fda0003f05270 */
[----:B------:R-:W3:Y:S02]  /*31120*/  @P0 LDC.64 R4, c[0x0][0xae0] ;  /* 0x0002b800ff040b82 */ /* 0x000ee40000000a00 */
[----:B---3--:R-:W-:-:S05]  /*31130*/  @P0 IMAD.HI.U32 R4, R7, R4, RZ ;  /* 0x0000000407040227 */ /* 0x008fca00078e00ff */
[----:B------:R-:W-:-:S07]  /*31140*/  @P0 SHF.R.U32.HI R7, RZ, R5, R4 ;  /* 0x00000005ff070219 */ /* 0x000fce0000011604 */
.L_x_13170:
[----:B------:R-:W-:Y:S05]  /*31150*/  BSYNC B0 ;  /* 0x0000000000007941 */ /* 0x000fea0003800000 */
.L_x_13168:
[----:B------:R-:W-:-:S05]  /*31160*/  IMAD R3, R7, R3, RZ ;  /* 0x0000000307037224 */ /* 0x000fca00078e02ff */
[----:B------:R-:W-:-:S07]  /*31170*/  VIMNMX R0, R0, R3, !PT ;  /* 0x0000000300007248 */ /* 0x000fce0007fe0100 */
.L_x_13167:
[----:B------:R-:W-:Y:S01]  /*31180*/  IMAD.HI R0, R0, 0x2aaaaaab, RZ ;  /* 0x2aaaaaab00007827 */ /* 0x000fe200078e02ff */
[----:B------:R-:W-:Y:S04]  /*31190*/  BSSY B7, `(.L_x_13171) ;  /* 0x0000420000077945 */ /* 0x000fe80003800000 */
[----:B------:R-:W-:-:S04]  /*311a0*/  SHF.R.U32.HI R3, RZ, 0x1f, R0 ;  /* 0x0000001fff037819 */ /* 0x000fc80000011600 */
[----:B------:R-:W-:-:S04]  /*311b0*/  LEA.HI.SX32 R3, R0, R3, 0x1c ;  /* 0x0000000300037211 */ /* 0x000fc800078fe2ff */
[----:B------:R-:W-:-:S04]  /*311c0*/  VIMNMX R34, RZ, R3, !PT ;  /* 0x00000003ff227248 */ /* 0x000fc80007fe0100 */
[----:B------:R-:W-:-:S13]  /*311d0*/  ISETP.GT.AND P0, PT, R31, R34, PT ;  /* 0x000000221f00720c */ /* 0x000fda0003f04270 */
[----:B------:R-:W-:Y:S05]  /*311e0*/  @P0 BRA `(.L_x_13172) ;  /* 0x0000000000440947 */ /* 0x000fea0003800000 */
[----:B------:R-:W3:Y:S02]  /*311f0*/  S2R R2, SR_TID.X ;  /* 0x0000000000027919 */ /* 0x000ee40000002100 */
        /* <DEDUP_REMOVED lines=14> */
[----:B----4-:R-:W-:Y:S01]  /*312e0*/  IADD3 R16, R0, UR39, R7 ;  /* 0x0000002700107c10 */ /* 0x010fe2000fffe007 */
[----:B------:R-:W-:Y:S06]  /*312f0*/  BRA `(.L_x_13173) ;  /* 0x0000004000247947 */ /* 0x000fec0003800000 */
.L_x_13172:
        /* <DEDUP_REMOVED lines=9> */
[----:B------:R-:W3:Y:S01]  /*31390*/  LDC.64 R2, c[0x4][R2] ;  /* 0x0100000002027b82 */ /* 0x000ee20000000a00 */
[----:B------:R-:W-:Y:S02]  /*313a0*/  IMAD.U32 R5, RZ, RZ, UR7 ;  /* 0x00000007ff057e24 */ /* 0x000fe4000f8e00ff */
[----:B0-----:R-:W-:Y:S02]  /*313b0*/  IMAD.U32 R6, RZ, RZ, UR8 ;  /* 0x00000008ff067e24 */ /* 0x001fe4000f8e00ff */
[----:B------:R-:W-:-:S02]  /*313c0*/  IMAD.U32 R7, RZ, RZ, UR9 ;  /* 0x00000009ff077e24 */ /* 0x000fc4000f8e00ff */
[----:B------:R-:W-:Y:S02]  /*313d0*/  IMAD.U32 R10, RZ, RZ, UR4 ;  /* 0x00000004ff0a7e24 */ /* 0x000fe4000f8e00ff */
[----:B------:R-:W-:Y:S02]  /*313e0*/  IMAD.U32 R11, RZ, RZ, UR5 ;  /* 0x00000005ff0b7e24 */ /* 0x000fe4000f8e00ff */
[----:B------:R-:W-:Y:S02]  /*313f0*/  IMAD.MOV.U32 R8, RZ, RZ, 0x70 ;  /* 0x00000070ff087424 */ /* 0x000fe400078e00ff */
[----:B------:R-:W-:Y:S02]  /*31400*/  IMAD.MOV.U32 R12, RZ, RZ, 0x1 ;  /* 0x00000001ff0c7424 */ /* 0x000fe400078e00ff */
[----:B-1----:R-:W-:-:S07]  /*31410*/  IMAD.MOV.U32 R13, RZ, RZ, RZ ;  /* 0x000000ffff0d7224 */ /* 0x002fce00078e00ff */
[----:B------:R-:W-:-:S07]  /*31420*/  LEPC R20, `(.L_x_13175) ;  /* 0x000000001014794e */ /* 0x000fce0000000000 */
[----:B--23--:R-:W-:Y:S05]  /*31430*/  CALL.ABS.NOINC R2 ;  /* 0x0000000002007343 */ /* 0x00cfea0003c00000 */
.L_x_13175:
[----:B------:R-:W-:Y:S05]  /*31440*/  BSYNC B6 ;  /* 0x0000000000067941 */ /* 0x000fea0003800000 */
.L_x_13174:
        /* <DEDUP_REMOVED lines=8> */
[----:B------:R3:W4:Y:S01]  /*314d0*/  LDC.64 R2, c[0x4][R29] ;  /* 0x010000001d027b82 */ /* 0x0007220000000a00 */
        /* <DEDUP_REMOVED lines=8> */
[----:B-1-3--:R-:W-:-:S07]  /*31560*/  IMAD.MOV.U32 R13, RZ, RZ, RZ ;  /* 0x000000ffff0d7224 */ /* 0x00afce00078e00ff */
[----:B------:R-:W-:-:S07]  /*31570*/  LEPC R20, `(.L_x_13178) ;  /* 0x000000001014794e */ /* 0x000fce0000000000 */
[----:B--2-4-:R-:W-:Y:S05]  /*31580*/  CALL.ABS.NOINC R2 ;  /* 0x0000000002007343 */ /* 0x014fea0003c00000 */
.L_x_13178:
        /* <DEDUP_REMOVED lines=15> */
.L_x_13177:
[----:B------:R-:W-:Y:S05]  /*31680*/  BSYNC B6 ;  /* 0x0000000000067941 */ /* 0x000fea0003800000 */
.L_x_13176:
[----:B------:R-:W-:Y:S01]  /*31690*/  ULDC.64 UR4, c[0x0][0xaf0] ;  /* 0x0002bc0000047ab9 */ /* 0x000fe20000000a00 */
[----:B------:R-:W-:Y:S01]  /*316a0*/  IMAD.MOV.U32 R30, RZ, RZ, R19 ;  /* 0x000000ffff1e7224 */ /* 0x000fe200078e0013 */
[----:B------:R-:W-:Y:S01]  /*316b0*/  ISETP.NE.U32.AND P0, PT, RZ, UR4, PT ;  /* 0x00000004ff007c0c */ /* 0x000fe2000bf05070 */
[----:B------:R-:W3:Y:S01]  /*316c0*/  S2R R20, SR_TID.X ;  /* 0x0000000000147919 */ /* 0x000ee20000002100 */
[----:B------:R-:W4:Y:S01]  /*316d0*/  LDC R10, c[0x0][0x430] ;  /* 0x00010c00ff0a7b82 */ /* 0x000f220000000800 */
[----:B------:R-:W5:Y:S01]  /*316e0*/  S2R R21, SR_TID.X ;  /* 0x0000000000157919 */ /* 0x000f620000002100 */
[----:B------:R-:W-:Y:S01]  /*316f0*/  ISETP.NE.AND.EX P0, PT, RZ, UR5, PT, P0 ;  /* 0x00000005ff007c0c */ /* 0x000fe2000bf05300 */
[----:B------:R-:W-:Y:S01]  /*31700*/  VIADD R0, R31, 0xffffffff ;  /* 0xffffffff1f007836 */ /* 0x000fe20000000000 */
[----:B------:R-:W-:Y:S01]  /*31710*/  ULDC UR4, c[0x0][0x2f4] ;  /* 0x0000bd0000047ab9 */ /* 0x000fe20000000800 */
[----:B------:R-:W-:Y:S01]  /*31720*/  IMAD.MOV.U32 R11, RZ, RZ, RZ ;  /* 0x000000ffff0b7224 */ /* 0x000fe200078e00ff */
[----:B------:R-:W1:Y:S01]  /*31730*/  S2R R12, SR_TID.X ;  /* 0x00000000000c7919 */ /* 0x000e620000002100 */
[----:B------:R-:W-:Y:S01]  /*31740*/  LOP3.LUT R22, R22, 0xfffff7ff, RZ, 0xc0, !PT ;  /* 0xfffff7ff16167812 */ /* 0x000fe200078ec0ff */
[----:B------:R-:W-:-:S07]  /*31750*/  ULDC UR5, c[0x0][0x320] ;  /* 0x0000c80000057ab9 */ /* 0x000fce0000000800 */
[----:B------:R-:W0:Y:S01]  /*31760*/  @P0 LDC.64 R2, c[0x0][0xaf0] ;  /* 0x0002bc00ff020b82 */ /* 0x000e220000000a00 */
[----:B---3--:R-:W-:Y:S01]  /*31770*/  LOP3.LUT R20, R20, 0x7f, RZ, 0xc0, !PT ;  /* 0x0000007f14147812 */ /* 0x008fe200078ec0ff */
[----:B0-----:R-:W-:-:S05]  /*31780*/  @P0 IMAD.WIDE R2, R19, 0x4, R2 ;  /* 0x0000000413020825 */ /* 0x001fca00078e0202 */
[----:B------:R0:W3:Y:S01]  /*31790*/  @P0 LDG.E R30, desc[UR44][R2.64] ;  /* 0x0000002c021e0981 */ /* 0x0000e2000c1e1900 */
[----:B------:R-:W-:Y:S01]  /*317a0*/  SHF.R.U32.HI R29, RZ, 0x3, R20 ;  /* 0x00000003ff1d7819 */ /* 0x000fe20000011614 */
[----:B-----5:R-:W-:Y:S01]  /*317b0*/  IMAD.SHL.U32 R20, R21, 0x10, RZ ;  /* 0x0000001015147824 */ /* 0x020fe200078e00ff */
[----:B----4-:R-:W-:-:S04]  /*317c0*/  ISETP.NE.AND P1, PT, R10, 0x1, PT ;  /* 0x000000010a00780c */ /* 0x010fc80003f25270 */
[----:B------:R-:W-:-:S05]  /*317d0*/  LOP3.LUT R20, R29, 0x70, R20, 0xf8, !PT ;  /* 0x000000701d147812 */ /* 0x000fca00078ef814 */
[----:B------:R-:W-:-:S04]  /*317e0*/  IMAD R8, R0, 0x60, R20 ;  /* 0x0000006000087824 */ /* 0x000fc800078e0214 */
[----:B------:R-:W4:Y:S01]  /*317f0*/  @P1 LDC R5, c[0x0][0x434] ;  /* 0x00010d00ff051b82 */ /* 0x000f220000000800 */
[C---:B------:R-:W-:Y:S01]  /*31800*/  ISETP.GE.AND P0, PT, R8.reuse, R17, PT ;  /* 0x000000110800720c */ /* 0x040fe20003f06270 */
[----:B------:R-:W-:-:S03]  /*31810*/  IMAD.IADD R8, R8, 0x1, R33 ;  /* 0x0000000108087824 */ /* 0x000fc600078e0221 */
[----:B------:R-:W-:Y:S01]  /*31820*/  ISETP.GT.U32.OR P0, PT, R20, 0x5f, P0 ;  /* 0x0000005f1400780c */ /* 0x000fe20000704470 */
[----:B------:R-:W-:Y:S02]  /*31830*/  IMAD.MOV.U32 R9, RZ, RZ, R8 ;  /* 0x000000ffff097224 */ /* 0x000fe400078e0008 */
[----:B------:R-:W5:Y:S10]  /*31840*/  @P1 LDC R7, c[0x0][0x438] ;  /* 0x00010e00ff071b82 */ /* 0x000f740000000800 */
[----:B0-----:R-:W0:Y:S01]  /*31850*/  @!P0 LDC.64 R2, c[0x0][0x428] ;  /* 0x00010a00ff028b82 */ /* 0x001e220000000a00 */
[----:B----4-:R-:W-:-:S05]  /*31860*/  @P1 IMAD.HI.U32 R4, R8, R5, RZ ;  /* 0x0000000508041227 */ /* 0x010fca00078e00ff */
[----:B-----5:R-:W-:Y:S02]  /*31870*/  @P1 SHF.R.U32.HI R9, RZ, R7, R4 ;  /* 0x00000007ff091219 */ /* 0x020fe40000011604 */
[----:B------:R-:W4:Y:S02]  /*31880*/  @!P0 LDC.64 R4, c[0x0][0x418] ;  /* 0x00010600ff048b82 */ /* 0x000f240000000a00 */
[--C-:B------:R-:W-:Y:S01]  /*31890*/  @!P0 SHF.R.S32.HI R7, RZ, 0x1f, R9.reuse ;  /* 0x0000001fff078819 */ /* 0x100fe20000011409 */
[----:B------:R-:W-:Y:S01]  /*318a0*/  @!P0 IMAD.MOV.U32 R6, RZ, RZ, R9 ;  /* 0x000000ffff068224 */ /* 0x000fe200078e0009 */
[----:B---3--:R-:W-:-:S03]  /*318b0*/  SHF.R.S32.HI R35, RZ, 0x1f, R30 ;  /* 0x0000001fff237819 */ /* 0x008fc6000001141e */
[----:B0-----:R-:W-:-:S04]  /*318c0*/  @!P0 IMAD.WIDE.U32 R6, R30, R2, R6 ;  /* 0x000000021e068225 */ /* 0x001fc800078e0006 */
[----:B------:R-:W-:Y:S01]  /*318d0*/  @!P0 IMAD R2, R35, R2, RZ ;  /* 0x0000000223028224 */ /* 0x000fe200078e02ff */
[----:B----4-:R-:W-:-:S03]  /*318e0*/  @!P0 LEA R4, P1, R6, R4, 0x2 ;  /* 0x0000000406048211 */ /* 0x010fc600078210ff */
[----:B------:R-:W-:-:S04]  /*318f0*/  @!P0 IMAD R3, R30, R3, R2 ;  /* 0x000000031e038224 */ /* 0x000fc800078e0202 */
[----:B------:R-:W-:-:S05]  /*31900*/  @!P0 IMAD.IADD R3, R7, 0x1, R3 ;  /* 0x0000000107038824 */ /* 0x000fca00078e0203 */
[----:B------:R-:W-:-:S05]  /*31910*/  @!P0 LEA.HI.X R5, R6, R5, R3, 0x2, P1 ;  /* 0x0000000506058211 */ /* 0x000fca00008f1403 */
[----:B------:R-:W3:Y:S01]  /*31920*/  @!P0 LDG.E R11, desc[UR44][R4.64] ;  /* 0x0000002c040b8981 */ /* 0x000ee2000c1e1900 */
[----:B------:R-:W-:Y:S01]  /*31930*/  IMAD.U32 R2, RZ, RZ, UR40 ;  /* 0x00000028ff027e24 */ /* 0x000fe2000f8e00ff */
[----:B------:R-:W-:Y:S01]  /*31940*/  UMOV UR6, 0xffffffff ;  /* 0xffffffff00067882 */ /* 0x000fe20000000000 */
[----:B-1----:R-:W-:Y:S02]  /*31950*/  IMAD.SHL.U32 R29, R12, 0x8, RZ ;  /* 0x000000080c1d7824 */ /* 0x002fe400078e00ff */
[----:B------:R-:W-:Y:S01]  /*31960*/  IMAD.MOV R3, RZ, RZ, -R9 ;  /* 0x000000ffff037224 */ /* 0x000fe200078e0a09 */
[----:B------:R-:W-:Y:S02]  /*31970*/  ISETP.NE.AND P2, PT, R2, 0x3, PT ;  /* 0x000000030200780c */ /* 0x000fe40003f45270 */
[----:B------:R-:W-:Y:S01]  /*31980*/  LOP3.LUT R29, R29, 0x38, RZ, 0xc0, !PT ;  /* 0x000000381d1d7812 */ /* 0x000fe200078ec0ff */
[----:B------:R-:W-:-:S05]  /*31990*/  IMAD R3, R10, R3, R8 ;  /* 0x000000030a037224 */ /* 0x000fca00078e0208 */
[----:B------:R-:W-:Y:S05]  /*319a0*/  STL [R1+0x44c], R3 ;  /* 0x00044c0301007387 */ /* 0x000fea0000100800 */
[----:B------:R-:W-:-:S04]  /*319b0*/  @P2 LOP3.LUT R22, R22, 0x800, RZ, 0xfc, !PT ;  /* 0x0000080016162812 */ /* 0x000fc800078efcff */
[----:B------:R-:W-:Y:S01]  /*319c0*/  LOP3.LUT R22, R22, 0xfffffffd, RZ, 0xc0, !PT ;  /* 0xfffffffd16167812 */ /* 0x000fe200078ec0ff */
[----:B---3--:R0:W-:Y:S02]  /*319d0*/  STL [R1+0x448], R11 ;  /* 0x0004480b01007387 */ /* 0x0081e40000100800 */
[----:B0-----:R-:W-:Y:S01]  /*319e0*/  IMAD.SHL.U32 R11, R12, 0x8, RZ ;  /* 0x000000080c0b7824 */ /* 0x001fe200078e00ff */
[----:B------:R-:W-:-:S04]  /*319f0*/  LOP3.LUT R12, R29, 0x40, RZ, 0xfc, !PT ;  /* 0x000000401d0c7812 */ /* 0x000fc800078efcff */
[----:B------:R-:W-:Y:S02]  /*31a00*/  LOP3.LUT R11, R11, 0x38, RZ, 0xc0, !PT ;  /* 0x000000380b0b7812 */ /* 0x000fe400078ec0ff */
[----:B------:R-:W-:Y:S02]  /*31a10*/  ISETP.GE.AND P4, PT, R12, UR5, PT ;  /* 0x000000050c007c0c */ /* 0x000fe4000bf86270 */
[C---:B------:R-:W-:Y:S02]  /*31a20*/  ISETP.GE.AND P1, PT, R11.reuse, UR4, PT ;  /* 0x000000040b007c0c */ /* 0x040fe4000bf26270 */
[C---:B------:R-:W-:Y:S02]  /*31a30*/  LOP3.LUT R12, R11.reuse, 0x80, RZ, 0xfc, !PT ;  /* 0x000000800b0c7812 */ /* 0x040fe400078efcff */
[----:B------:R-:W-:Y:S02]  /*31a40*/  ISETP.GE.AND P0, PT, R11, UR5, PT ;  /* 0x000000050b007c0c */ /* 0x000fe4000bf06270 */
[----:B------:R-:W-:-:S02]  /*31a50*/  ISETP.GE.AND P3, PT, R12, UR5, PT ;  /* 0x000000050c007c0c */ /* 0x000fc4000bf66270 */
[----:B------:R-:W-:-:S05]  /*31a60*/  LOP3.LUT R11, R11, 0xc0, RZ, 0xfc, !PT ;  /* 0x000000c00b0b7812 */ /* 0x000fca00078efcff */
[----:B------:R-:W-:Y:S02]  /*31a70*/  @P1 LOP3.LUT R22, R22, 0x2, RZ, 0xfc, !PT ;  /* 0x0000000216161812 */ /* 0x000fe400078efcff */
[----:B------:R-:W-:Y:S02]  /*31a80*/  ISETP.GE.AND P1, PT, R11, UR5, PT ;  /* 0x000000050b007c0c */ /* 0x000fe4000bf26270 */
[----:B------:R-:W-:-:S04]  /*31a90*/  LOP3.LUT R22, R22, 0xffffffef, RZ, 0xc0, !PT ;  /* 0xffffffef16167812 */ /* 0x000fc800078ec0ff */
[----:B------:R-:W-:-:S04]  /*31aa0*/  @P4 LOP3.LUT R22, R22, 0x10, RZ, 0xfc, !PT ;  /* 0x0000001016164812 */ /* 0x000fc800078efcff */
[----:B------:R-:W-:-:S04]  /*31ab0*/  LOP3.LUT R22, R22, 0xfffffffe, RZ, 0xc0, !PT ;  /* 0xfffffffe16167812 */ /* 0x000fc800078ec0ff */
[----:B------:R-:W-:-:S04]  /*31ac0*/  LOP3.LUT R22, R22, 0xfffffff7, RZ, 0xc0, !PT ;  /* 0xfffffff716167812 */ /* 0x000fc800078ec0ff */
[----:B------:R-:W-:-:S04]  /*31ad0*/  @P3 LOP3.LUT R22, R22, 0x8, RZ, 0xfc, !PT ;  /* 0x0000000816163812 */ /* 0x000fc800078efcff */
[----:B------:R-:W-:-:S04]  /*31ae0*/  @P0 LOP3.LUT R22, R22, 0x1, RZ, 0xfc, !PT ;  /* 0x0000000116160812 */ /* 0x000fc800078efcff */
[----:B------:R-:W-:-:S04]  /*31af0*/  LOP3.LUT R22, R22, 0xfffffffb, RZ, 0xc0, !PT ;  /* 0xfffffffb16167812 */ /* 0x000fc800078ec0ff */
[----:B------:R-:W-:Y:S01]  /*31b00*/  @P1 LOP3.LUT R22, R22, 0x4, RZ, 0xfc, !PT ;  /* 0x0000000416161812 */ /* 0x000fe200078efcff */
[----:B------:R-:W-:Y:S06]  /*31b10*/  BRA.DIV UR6, `(.L_x_13179) ;  /* 0x0000006206ec7947 */ /* 0x000fec000b800000 */
.L_x_13328:
[----:B------:R-:W-:Y:S02]  /*31b20*/  SEL R2, RZ, 0x1, P0 ;  /* 0x00000001ff027807 */ /* 0x000fe40000000000 */
[----:B------:R-:W-:Y:S02]  /*31b30*/  ISETP.GT.U32.AND P0, PT, R20, 0x5f, PT ;  /* 0x0000005f1400780c */ /* 0x000fe40003f04070 */
[----:B------:R-:W-:Y:S01]  /*31b40*/  LOP3.LUT R22, R22, 0xffffffdf, RZ, 0xc0, !PT ;  /* 0xffffffdf16167812 */ /* 0x000fe200078ec0ff */
[----:B------:R0:W-:Y:S01]  /*31b50*/  STL [R1+0x490], R2 ;  /* 0x0004900201007387 */ /* 0x0001e20000100800 */
[----:B------:R-:W-:-:S09]  /*31b60*/  SHF.R.S32.HI R29, RZ, 0x1f, R18 ;  /* 0x0000001fff1d7819 */ /* 0x000fd20000011412 */
[----:B------:R-:W-:Y:S01]  /*31b70*/  @P0 LOP3.LUT R22, R22, 0x20, RZ, 0xfc, !PT ;  /* 0x0000002016160812 */ /* 0x000fe200078efcff */
[----:B0-----:R-:W-:Y:S06]  /*31b80*/  @!P2 BRA `(.L_x_13180) ;  /* 0x000000000004a947 */ /* 0x001fec0003800000 */
[----:B------:R-:W-:Y:S01]  /*31b90*/  BPT.TRAP 0x1 ;  /* 0x000000040000795c */ /* 0x000fe20000300000 */
.L_x_13180:
[----:B--2---:R-:W-:Y:S01]  /*31ba0*/  IMAD R31, R0, -0x60, R17 ;  /* 0xffffffa0001f7824 */ /* 0x004fe200078e0211 */
[----:B------:R-:W-:Y:S01]  /*31bb0*/  SHF.L.U32 R0, R27, 0x1f, RZ ;  /* 0x0000001f1b007819 */ /* 0x000fe200000006ff */
[----:B------:R-:W-:Y:S01]  /*31bc0*/  IMAD R17, R25, 0x8, R23 ;  /* 0x0000000819117824 */ /* 0x000fe200078e0217 */
[----:B------:R-:W-:Y:S03]  /*31bd0*/  BSSY B0, `(.L_x_13181) ;  /* 0x0000003000007945 */ /* 0x000fe60003800000 */
[----:B------:R-:W0:Y:S02]  /*31be0*/  SYNCS.PHASECHK.TRANS64.TRYWAIT P0, [R17+URZ+0x32440], R0 ;  /* 0x03244000110075a7 */ /* 0x000e24000800017f */
[----:B0-----:R-:W-:Y:S05]  /*31bf0*/  @!P0 BRA `(.L_x_13182) ;  /* 0x0000006000e48947 */ /* 0x001fea0003800000 */
.L_x_13329:
[----:B------:R-:W-:Y:S05]  /*31c00*/  BSYNC B0 ;  /* 0x0000000000007941 */ /* 0x000fea0003800000 */
.L_x_13181:
        /* <DEDUP_REMOVED lines=26> */
[----:B-1----:R-:W-:Y:S02]  /*31db0*/  LOP3.LUT R5, R4, 0x7f, RZ, 0xc0, !PT ;  /* 0x0000007f04057812 */ /* 0x002fe400078ec0ff */
        /* <DEDUP_REMOVED lines=61> */
.L_x_13343:
        /* <DEDUP_REMOVED lines=10> */
.L_x_13184:
        /* <DEDUP_REMOVED lines=11> */
.L_x_13185:
        /* <DEDUP_REMOVED lines=34> */
.L_x_13187:
[----:B------:R-:W-:Y:S05]  /*32500*/  BSYNC B6 ;  /* 0x0000000000067941 */ /* 0x000fea0003800000 */
.L_x_13186:
[----:B------:R-:W2:Y:S01]  /*32510*/  LDL R21, [R1+0x440] ;  /* 0x0004400001157983 */ /* 0x000ea20000100800 */
[----:B------:R-:W3:Y:S01]  /*32520*/  LDC R6, c[0x0][0x448] ;  /* 0x00011200ff067b82 */ /* 0x000ee20000000800 */
[----:B------:R-:W-:Y:S02]  /*32530*/  ULDC.64 UR4, c[0x0][0x298] ;  /* 0x0000a60000047ab9 */ /* 0x000fe40000000a00 */
[----:B------:R-:W4:Y:S04]  /*32540*/  LDL R20, [R1+0x478] ;  /* 0x0004780001147983 */ /* 0x000f280000100800 */
[----:B-1----:R-:W4:Y:S04]  /*32550*/  LDL R0, [R1+0x46c] ;  /* 0x00046c0001007983 */ /* 0x002f280000100800 */
[----:B------:R1:W5:Y:S01]  /*32560*/  LDL R9, [R1+0x444] ;  /* 0x0004440001097983 */ /* 0x0003620000100800 */
[----:B------:R-:W0:Y:S01]  /*32570*/  S2R R2, SR_TID.X ;  /* 0x0000000000027919 */ /* 0x000e220000002100 */
[----:B---3--:R-:W-:-:S13]  /*32580*/  ISETP.NE.AND P0, PT, R6, 0x1, PT ;  /* 0x000000010600780c */ /* 0x008fda0003f05270 */
[----:B------:R-:W3:Y:S01]  /*32590*/  @P0 LDC R3, c[0x0][0x450] ;  /* 0x00011400ff030b82 */ /* 0x000ee20000000800 */
[----:B0-----:R-:W-:-:S04]  /*325a0*/  LOP3.LUT R2, R2, 0x7f, RZ, 0xc0, !PT ;  /* 0x0000007f02027812 */ /* 0x001fc800078ec0ff */
[----:B------:R-:W-:Y:S01]  /*325b0*/  SHF.R.U32.HI R2, RZ, 0x3, R2 ;  /* 0x00000003ff027819 */ /* 0x000fe20000011602 */
[----:B--2---:R-:W-:Y:S02]  /*325c0*/  IMAD.MOV.U32 R5, RZ, RZ, R21 ;  /* 0x000000ffff057224 */ /* 0x004fe400078e0015 */
[----:B----4-:R-:W-:Y:S02]  /*325d0*/  IMAD.MOV.U32 R21, RZ, RZ, R20 ;  /* 0x000000ffff157224 */ /* 0x010fe400078e0014 */
[----:B------:R-:W2:Y:S01]  /*325e0*/  LDL R20, [R1+0x454] ;  /* 0x0004540001147983 */ /* 0x000ea20000100800 */
[----:B------:R-:W-:Y:S02]  /*325f0*/  IMAD.MOV.U32 R4, RZ, RZ, R0 ;  /* 0x000000ffff047224 */ /* 0x000fe400078e0000 */
[----:B------:R-:W0:Y:S02]  /*32600*/  S2R R0, SR_TID.X ;  /* 0x0000000000007919 */ /* 0x000e240000002100 */
[----:B0-----:R-:W-:-:S05]  /*32610*/  IMAD.SHL.U32 R0, R0, 0x10, RZ ;  /* 0x0000001000007824 */ /* 0x001fca00078e00ff */
        /* <DEDUP_REMOVED lines=51> */
[C---:B------:R-:W-:Y:S01]  /*32950*/  ISETP.GE.AND P0, PT, R36.reuse, R2, PT ;  /* 0x000000022400720c */ /* 0x040fe20003f06270 */
[----:B------:R-:W-:-:S03]  /*32960*/  VIADD R8, R36, 0x30 ;  /* 0x0000003024087836 */ /* 0x000fc60000000000 */
[----:B------:R2:W-:Y:S04]  /*32970*/  STL [R1+0x45c], R6 ;  /* 0x00045c0601007387 */ /* 0x0005e80000100800 */
[----:B------:R-:W-:Y:S05]  /*32980*/  STL [R1+0x464], R8 ;  /* 0x0004640801007387 */ /* 0x000fea0000100800 */
        /* <DEDUP_REMOVED lines=71> */
.L_x_13360:
        /* <DEDUP_REMOVED lines=11> */
.L_x_13189:
        /* <DEDUP_REMOVED lines=28> */
.L_x_13191:
[----:B------:R-:W-:Y:S05]  /*33070*/  BSYNC B6 ;  /* 0x0000000000067941 */ /* 0x000fea0003800000 */
.L_x_13190:
[----:B------:R-:W2:Y:S01]  /*33080*/  LDL.LU R0, [R1+0x46c] ;  /* 0x00046c0001007983 */ /* 0x000ea20000300800 */
[----:B------:R-:W1:Y:S01]  /*33090*/  LDC R6, c[0x0][0x448] ;  /* 0x00011200ff067b82 */ /* 0x000e620000000800 */
[----:B------:R-:W-:Y:S02]  /*330a0*/  ULDC.64 UR4, c[0x0][0x398] ;  /* 0x0000e60000047ab9 */ /* 0x000fe40000000a00 */
[----:B0-----:R-:W3:Y:S04]  /*330b0*/  LDL.LU R2, [R1+0x440] ;  /* 0x0004400001027983 */ /* 0x001ee80000300800 */
[----:B------:R-:W4:Y:S04]  /*330c0*/  LDL.LU R21, [R1+0x478] ;  /* 0x0004780001157983 */ /* 0x000f280000300800 */
[----:B------:R-:W5:Y:S01]  /*330d0*/  LDL.LU R20, [R1+0x454] ;  /* 0x0004540001147983 */ /* 0x000f620000300800 */
[----:B------:R-:W-:Y:S01]  /*330e0*/  IMAD.MOV.U32 R4, RZ, RZ, R37 ;  /* 0x000000ffff047224 */ /* 0x000fe200078e0025 */
[----:B------:R-:W0:Y:S01]  /*330f0*/  S2R R8, SR_TID.X ;  /* 0x0000000000087919 */ /* 0x000e220000002100 */
[----:B-1----:R-:W-:-:S13]  /*33100*/  ISETP.NE.AND P0, PT, R6, 0x1, PT ;  /* 0x000000010600780c */ /* 0x002fda0003f05270 */
[----:B------:R-:W1:Y:S01]  /*33110*/  @P0 LDC R5, c[0x0][0x450] ;  /* 0x00011400ff050b82 */ /* 0x000e620000000800 */
[----:B0-----:R-:W-:-:S05]  /*33120*/  IMAD.SHL.U32 R7, R8, 0x8, RZ ;  /* 0x0000000808077824 */ /* 0x001fca00078e00ff */
        /* <DEDUP_REMOVED lines=15> */
[----:B------:R-:W-:Y:S02]  /*33220*/  IMAD.SHL.U32 R20, R8, 0x8, RZ ;  /* 0x0000000808147824 */ /* 0x000fe400078e00ff */
[----:B------:R-:W-:Y:S02]  /*33230*/  IMAD.IADD R3, R3, 0x1, R0 ;  /* 0x0000000103037824 */ /* 0x000fe400078e0200 */
[----:B------:R-:W0:Y:S01]  /*33240*/  @P0 LDC R0, c[0x0][0x44c] ;  /* 0x00011300ff000b82 */ /* 0x000e220000000800 */
[----:B------:R-:W-:-:S04]  /*33250*/  LOP3.LUT R20, R20, 0x38, RZ, 0xc0, !PT ;  /* 0x0000003814147812 */ /* 0x000fc800078ec0ff */
[C---:B------:R-:W-:Y:S02]  /*33260*/  LOP3.LUT R10, R20.reuse, 0x40, RZ, 0xfc, !PT ;  /* 0x00000040140a7812 */ /* 0x040fe400078efcff */
[C---:B------:R-:W-:Y:S02]  /*33270*/  LOP3.LUT R9, R20.reuse, 0x80, RZ, 0xfc, !PT ;  /* 0x0000008014097812 */ /* 0x040fe400078efcff */
[----:B------:R-:W-:Y:S01]  /*33280*/  LOP3.LUT R8, R20, 0xc0, RZ, 0xfc, !PT ;  /* 0x000000c014087812 */ /* 0x000fe200078efcff */
[----:B0-----:R-:W-:-:S05]  /*33290*/  @P0 IMAD.HI.U32 R0, R37, R0, RZ ;  /* 0x0000000025000227 */ /* 0x001fca00078e00ff */
[----:B-1----:R-:W-:-:S04]  /*332a0*/  @P0 SHF.R.U32.HI R4, RZ, R5, R0 ;  /* 0x00000005ff040219 */ /* 0x002fc80000011600 */
        /* <DEDUP_REMOVED lines=27> */
[----:B------:R-:W-:Y:S01]  /*33460*/  SHFL.IDX PT, R2, R0, RZ, 0x181f ;  /* 0x00181fff00027589 */ /* 0x000fe200000e0000 */
[----:B--2---:R-:W-:-:S03]  /*33470*/  IMAD.MOV.U32 R11, RZ, RZ, R3 ;  /* 0x000000ffff0b7224 */ /* 0x004fc600078e0003 */
[----:B------:R-:W0:Y:S01]  /*33480*/  SHFL.IDX PT, R3, R4, RZ, 0x181f ;  /* 0x00181fff04037589 */ /* 0x000e2200000e0000 */
[----:B---3--:R-:W-:-:S03]  /*33490*/  IMAD R5, R10, R6, RZ ;  /* 0x000000060a057224 */ /* 0x008fc600078e02ff */
[----:B------:R-:W2:Y:S02]  /*334a0*/  LDL.LU R10, [R1+0x468] ;  /* 0x00046800010a7983 */ /* 0x000ea40000300800 */
[----:B------:R-:W-:-:S13]  /*334b0*/  ISETP.GE.AND P0, PT, R36, R5, PT ;  /* 0x000000052400720c */ /* 0x000fda0003f06270 */
[----:B0-----:R-:W-:-:S05]  /*334c0*/  @!P0 LEA R3, P6, R7, R3, 0x1 ;  /* 0x0000000307038211 */ /* 0x001fca00078c08ff */
[----:B------:R-:W-:-:S05]  /*334d0*/  @!P0 IMAD.X R2, RZ, RZ, R2, P6 ;  /* 0x000000ffff028224 */ /* 0x000fca00030e0602 */
[----:B------:R-:W-:-:S04]  /*334e0*/  @!P0 LOP3.LUT R3, R3, R2, RZ, 0x3c, !PT ;  /* 0x0000000203038212 */ /* 0x000fc800078e3cff */
[----:B------:R-:W-:-:S04]  /*334f0*/  @!P0 LOP3.LUT R2, R3, R2, RZ, 0x3c, !PT ;  /* 0x0000000203028212 */ /* 0x000fc800078e3cff */
[----:B------:R-:W-:-:S05]  /*33500*/  @!P0 LOP3.LUT R3, R3, R2, RZ, 0x3c, !PT ;  /* 0x0000000203038212 */ /* 0x000fca00078e3cff */
[----:B------:R-:W-:Y:S01]  /*33510*/  @!PT LDS RZ, [RZ] ;  /* 0x00000000fffff984 */ /* 0x000fe20000000800 */
[----:B------:R-:W-:Y:S04]  /*33520*/  @!P0 LDGSTS.E.BYPASS.LTC128B.128 [R26+0x22400], desc[UR44][R2.64], !P4 ;  /* 0x22400000021a8fae */ /* 0x000fe8000e101d6c */
[----:B------:R-:W-:Y:S04]  /*33530*/  @!P0 LDGSTS.E.BYPASS.LTC128B.128 [R26+0x26400], desc[UR44][R2.64+0x80], !P3 ;  /* 0x26400080021a8fae */ /* 0x000fe8000d901d6c */
[----:B------:R-:W-:Y:S04]  /*33540*/  @!P0 LDGSTS.E.BYPASS.LTC128B.128 [R26+0x2a400], desc[UR44][R2.64+0x100], !P2 ;  /* 0x2a400100021a8fae */ /* 0x000fe8000d101d6c */
[----:B------:R0:W-:Y:S01]  /*33550*/  @!P0 LDGSTS.E.BYPASS.LTC128B.128 [R26+0x2e400], desc[UR44][R2.64+0x180], !P1 ;  /* 0x2e400180021a8fae */ /* 0x0001e2000c901d6c */
[----:B----4-:R-:W-:-:S03]  /*33560*/  ISETP.GE.AND P0, PT, R9, R5, PT ;  /* 0x000000050900720c */ /* 0x010fc60003f06270 */
[----:B------:R-:W3:Y:S04]  /*33570*/  LDL.LU R9, [R1+0x470] ;  /* 0x0004700001097983 */ /* 0x000ee80000300800 */
[----:B0-----:R-:W0:Y:S04]  /*33580*/  SHFL.IDX PT, R2, R4, 0x1, 0x181f ;  /* 0x00381f0004027f89 */ /* 0x001e2800000e0000 */
[----:B------:R-:W1:Y:S02]  /*33590*/  SHFL.IDX PT, R6, R0, 0x1, 0x181f ;  /* 0x00381f0000067f89 */ /* 0x000e6400000e0000 */
[----:B0-----:R-:W-:-:S05]  /*335a0*/  @!P0 LEA R2, P6, R7, R2, 0x1 ;  /* 0x0000000207028211 */ /* 0x001fca00078c08ff */
[----:B-1----:R-:W-:-:S05]  /*335b0*/  @!P0 IMAD.X R3, RZ, RZ, R6, P6 ;  /* 0x000000ffff038224 */ /* 0x002fca00030e0606 */
[----:B------:R-:W-:Y:S04]  /*335c0*/  @!P0 LDGSTS.E.BYPASS.LTC128B.128 [R26+0x22c00], desc[UR44][R2.64], !P4 ;  /* 0x22c00000021a8fae */ /* 0x000fe8000e101d6c */
[----:B------:R-:W-:Y:S04]  /*335d0*/  @!P0 LDGSTS.E.BYPASS.LTC128B.128 [R26+0x26c00], desc[UR44][R2.64+0x80], !P3 ;  /* 0x26c00080021a8fae */ /* 0x000fe8000d901d6c */
[----:B------:R-:W-:Y:S04]  /*335e0*/  @!P0 LDGSTS.E.BYPASS.LTC128B.128 [R26+0x2ac00], desc[UR44][R2.64+0x100], !P2 ;  /* 0x2ac00100021a8fae */ /* 0x000fe8000d101d6c */
[----:B------:R0:W-:Y:S01]  /*335f0*/  @!P0 LDGSTS.E.BYPASS.LTC128B.128 [R26+0x2ec00], desc[UR44][R2.64+0x180], !P1 ;  /* 0x2ec00180021a8fae */ /* 0x0001e2000c901d6c */
[----:B-----5:R-:W-:-:S03]  /*33600*/  ISETP.GE.AND P0, PT, R8, R5, PT ;  /* 0x000000050800720c */ /* 0x020fc60003f06270 */
[----:B------:R-:W4:Y:S04]  /*33610*/  LDL.LU R8, [R1+0x474] ;  /* 0x0004740001087983 */ /* 0x000f280000300800 */
[----:B0-----:R-:W0:Y:S04]  /*33620*/  SHFL.IDX PT, R2, R4, 0x2, 0x181f ;  /* 0x00581f0004027f89 */ /* 0x001e2800000e0000 */
[----:B------:R-:W1:Y:S02]  /*33630*/  SHFL.IDX PT, R6, R0, 0x2, 0x181f ;  /* 0x00581f0000067f89 */ /* 0x000e6400000e0000 */
[----:B0-----:R-:W-:-:S05]  /*33640*/  @!P0 LEA R2, P6, R7, R2, 0x1 ;  /* 0x0000000207028211 */ /* 0x001fca00078c08ff */
[----:B-1----:R-:W-:-:S05]  /*33650*/  @!P0 IMAD.X R3, RZ, RZ, R6, P6 ;  /* 0x000000ffff038224 */ /* 0x002fca00030e0606 */
        /* <DEDUP_REMOVED lines=33> */
[----:B----4-:R-:W-:-:S13]  /*33870*/  ISETP.GE.AND P0, PT, R8, R5, PT ;  /* 0x000000050800720c */ /* 0x010fda0003f06270 */
        /* <DEDUP_REMOVED lines=8> */
.L_x_13378:
        /* <DEDUP_REMOVED lines=13> */
.L_x_13194:
[----:B------:R-:W-:Y:S05]  /*339d0*/  BSYNC B0 ;  /* 0x0000000000007941 */ /* 0x000fea0003800000 */
.L_x_13193:
[----:B------:R-:W-:Y:S01]  /*339e0*/  NOP ;  /* 0x0000000000007918 */ /* 0x000fe20000000000 */
[----:B------:R-:W-:-:S13]  /*339f0*/  PLOP3.LUT P0, PT, PT, PT, PT, 0x80, 0x0 ;  /* 0x000000000000781c */ /* 0x000fda0003f0f070 */
.L_x_13195:
        /* <DEDUP_REMOVED lines=18> */
.L_x_13379:
[----:B------:R-:W-:Y:S05]  /*33b20*/  BSYNC B0 ;  /* 0x0000000000007941 */ /* 0x000fea0003800000 */
.L_x_13196:
[----:B------:R-:W-:-:S05]  /*33b30*/  IMAD.U32 R2, RZ, RZ, UR40 ;  /* 0x00000028ff027e24 */ /* 0x000fca000f8e00ff */
[----:B------:R-:W-:-:S13]  /*33b40*/  ISETP.NE.AND P0, PT, R2, 0x3, PT ;  /* 0x000000030200780c */ /* 0x000fda0003f05270 */
[----:B------:R-:W-:Y:S05]  /*33b50*/  @!P0 BRA `(.L_x_13198) ;  /* 0x0000000000048947 */ /* 0x000fea0003800000 */
[----:B------:R-:W-:Y:S01]  /*33b60*/  BPT.TRAP 0x1 ;  /* 0x000000040000795c */ /* 0x000fe20000300000 */
.L_x_13198:
[----:B0-----:R-:W-:Y:S01]  /*33b70*/  SHF.L.U32 R0, R27, 0x1f, RZ ;  /* 0x0000001f1b007819 */ /* 0x001fe200000006ff */
[----:B------:R-:W-:Y:S03]  /*33b80*/  BSSY B0, `(.L_x_13199) ;  /* 0x0000003000007945 */ /* 0x000fe60003800000 */
[----:B------:R-:W0:Y:S02]  /*33b90*/  SYNCS.PHASECHK.TRANS64.TRYWAIT P0, [R17+URZ+0x32460], R0 ;  /* 0x03246000110075a7 */ /* 0x000e24000800017f */
[----:B0-----:R-:W-:Y:S05]  /*33ba0*/  @!P0 BRA `(.L_x_13200) ;  /* 0x0000006400308947 */ /* 0x001fea0003800000 */
.L_x_13380:
[----:B------:R-:W-:Y:S05]  /*33bb0*/  BSYNC B0 ;  /* 0x0000000000007941 */ /* 0x000fea0003800000 */
.L_x_13199:
[----:B------:R-:W0:Y:S01]  /*33bc0*/  LDL.LU R3, [R1+0x488] ;  /* 0x0004880001037983 */ /* 0x000e220000300800 */
[----:B------:R-:W-:-:S03]  /*33bd0*/  ULDC.64 UR4, c[0x0][0x328] ;  /* 0x0000ca0000047ab9 */ /* 0x000fc60000000a00 */
[----:B------:R-:W3:Y:S04]  /*33be0*/  LDL.LU R2, [R1+0x44c] ;  /* 0x00044c0001027983 */ /* 0x000ee80000300800 */
[----:B------:R-:W4:Y:S04]  /*33bf0*/  LDL.LU R7, [R1+0x48c] ;  /* 0x00048c0001077983 */ /* 0x000f280000300800 */
[----:B--2---:R-:W2:Y:S04]  /*33c00*/  LDL.LU R6, [R1+0x448] ;  /* 0x0004480001067983 */ /* 0x004ea80000300800 */
[----:B------:R-:W5:Y:S01]  /*33c10*/  LDL.LU R4, [R1+0x490] ;  /* 0x0004900001047983 */ /* 0x000f620000300800 */
[----:B------:R-:W-:-:S02]  /*33c20*/  LOP3.LUT P3, RZ, R22, 0x10, RZ, 0xc0, !PT ;  /* 0x0000001016ff7812 */ /* 0x000fc4000786c0ff */
[C---:B------:R-:W-:Y:S02]  /*33c30*/  LOP3.LUT P2, RZ, R22.reuse, 0x8, RZ, 0xc0, !PT ;  /* 0x0000000816ff7812 */ /* 0x040fe4000784c0ff */
[C---:B------:R-:W-:Y:S02]  /*33c40*/  LOP3.LUT P1, RZ, R22.reuse, 0x4, RZ, 0xc0, !PT ;  /* 0x0000000416ff7812 */ /* 0x040fe4000782c0ff */
[----:B------:R-:W-:Y:S01]  /*33c50*/  LOP3.LUT P4, RZ, R22, 0x1, RZ, 0xc0, !PT ;  /* 0x0000000116ff7812 */ /* 0x000fe2000788c0ff */
[----:B0-----:R-:W-:-:S04]  /*33c60*/  IMAD R0, R3, UR4, RZ ;  /* 0x0000000403007c24 */ /* 0x001fc8000f8e02ff */
[C---:B---3--:R-:W-:Y:S02]  /*33c70*/  IMAD R5, R2.reuse, UR5, R0 ;  /* 0x0000000502057c24 */ /* 0x048fe4000f8e0200 */
[----:B------:R-:W-:Y:S01]  /*33c80*/  IMAD.WIDE.U32 R2, R2, UR4, RZ ;  /* 0x0000000402027c25 */ /* 0x000fe2000f8e00ff */
[----:B------:R-:W-:-:S03]  /*33c90*/  ULDC.64 UR4, c[0x0][0x338] ;  /* 0x0000ce0000047ab9 */ /* 0x000fc60000000a00 */
[----:B------:R-:W-:Y:S02]  /*33ca0*/  IMAD.IADD R3, R3, 0x1, R5 ;  /* 0x0000000103037824 */ /* 0x000fe400078e0205 */
[----:B----4-:R-:W-:Y:S01]  /*33cb0*/  IMAD R0, R7, UR4, RZ ;  /* 0x0000000407007c24 */ /* 0x010fe2000f8e02ff */
[----:B------:R-:W-:Y:S01]  /*33cc0*/  SEL R7, RZ, 0x8, P1 ;  /* 0x00000008ff077807 */ /* 0x000fe20000800000 */
[----:B--2---:R-:W-:-:S04]  /*33cd0*/  IMAD.WIDE.U32 R2, R6, UR4, R2 ;  /* 0x0000000406027c25 */ /* 0x004fc8000f8e0002 */
[----:B------:R-:W-:Y:S01]  /*33ce0*/  IMAD R5, R6, UR5, R0 ;  /* 0x0000000506057c24 */ /* 0x000fe2000f8e0200 */
[----:B------:R-:W-:Y:S01]  /*33cf0*/  ULDC.64 UR4, c[0x0][0x330] ;  /* 0x0000cc0000047ab9 */ /* 0x000fe20000000a00 */
[----:B------:R-:W-:Y:S02]  /*33d00*/  SEL R0, RZ, 0x2, P3 ;  /* 0x00000002ff007807 */ /* 0x000fe40001800000 */
        /* <DEDUP_REMOVED lines=84> */
.L_x_13394:
        /* <DEDUP_REMOVED lines=15> */
.L_x_13202:
        /* <DEDUP_REMOVED lines=11> */
.L_x_13203:
[----:B------:R-:W2:Y:S01]  /*343f0*/  LDL.LU R2, [R1+0x484] ;  /* 0x0004840001027983 */ /* 0x000ea20000300800 */
[----:B------:R0:W-:Y:S01]  /*34400*/  SYNCS.ARRIVE.TRANS64.A1T0 RZ, [R17+URZ+0x32450], RZ ;  /* 0x032450ff11ff79a7 */ /* 0x0001e2000810003f */
[----:B------:R-:W-:Y:S01]  /*34410*/  BSSY B0, `(.L_x_13204) ;  /* 0x00000e0000007945 */ /* 0x000fe20003800000 */
[----:B--2---:R-:W-:-:S05]  /*34420*/  VIADD R10, R2, 0xfffffffe ;  /* 0xfffffffe020a7836 */ /* 0x004fca0000000000 */
[----:B------:R-:W-:-:S13]  /*34430*/  ISETP.GE.AND P0, PT, R10, R34, PT ;  /* 0x000000220a00720c */ /* 0x000fda0003f06270 */
[----:B0-----:R-:W-:Y:S05]  /*34440*/  @!P0 BRA `(.L_x_13205) ;  /* 0x0000000c00708947 */ /* 0x001fea0003800000 */
.L_x_13218:
        /* <DEDUP_REMOVED lines=33> */
[----:B------:R-:W-:Y:S01]  /*34660*/  IMAD R6, R6, R3, R7 ;  /* 0x0000000306067224 */ /* 0x000fe200078e0207 */
[----:B------:R-:W-:Y:S01]  /*34670*/  SEL R2, RZ, 0x1, P0 ;  /* 0x00000001ff027807 */ /* 0x000fe20000000000 */
[----:B------:R-:W-:Y:S01]  /*34680*/  IMAD.MOV.U32 R3, RZ, RZ, R10 ;  /* 0x000000ffff037224 */ /* 0x000fe200078e000a */
[----:B------:R-:W-:Y:S05]  /*34690*/  YIELD ;  /* 0x0000000000007946 */ /* 0x000fea0003800000 */
[----:B------:R-:W-:Y:S01]  /*346a0*/  SEL R25, R25, RZ, P0 ;  /* 0x000000ff19197207 */ /* 0x000fe20000000000 */
[----:B------:R-:W-:Y:S01]  /*346b0*/  VIADD R10, R10, 0xffffffff ;  /* 0xffffffff0a0a7836 */ /* 0x000fe20000000000 */
[----:B------:R-:W-:-:S02]  /*346c0*/  LOP3.LUT R27, R27, R2, RZ, 0x3c, !PT ;  /* 0x000000021b1b7212 */ /* 0x000fc400078e3cff */
[----:B------:R-:W-:Y:S01]  /*346d0*/  ISETP.GT.AND P2, PT, R3, R34, PT ;  /* 0x000000220300720c */ /* 0x000fe20003f44270 */
[----:B0-----:R-:W-:-:S12]  /*346e0*/  @!P1 BRA `(.L_x_13206) ;  /* 0x0000000000049947 */ /* 0x001fd80003800000 */
[----:B------:R-:W-:Y:S01]  /*346f0*/  BPT.TRAP 0x1 ;  /* 0x000000040000795c */ /* 0x000fe20000300000 */
.L_x_13206:
[----:B------:R-:W-:Y:S01]  /*34700*/  IMAD R4, R25, 0x8, R23 ;  /* 0x0000000819047824 */ /* 0x000fe200078e0217 */
[----:B------:R-:W-:Y:S01]  /*34710*/  SHF.L.U32 R21, R27, 0x1f, RZ ;  /* 0x0000001f1b157819 */ /* 0x000fe200000006ff */
[----:B------:R-:W-:Y:S01]  /*34720*/  BSSY B1, `(.L_x_13207) ;  /* 0x0000004000017945 */ /* 0x000fe20003800000 */
[----:B------:R-:W-:Y:S02]  /*34730*/  SHF.R.S32.HI R17, RZ, 0x1f, R6 ;  /* 0x0000001fff117819 */ /* 0x000fe40000011406 */
[----:B------:R-:W0:Y:S02]  /*34740*/  SYNCS.PHASECHK.TRANS64.TRYWAIT P0, [R4+URZ+0x32440], R21 ;  /* 0x03244015040075a7 */ /* 0x000e24000800017f */
[----:B0-----:R-:W-:Y:S05]  /*34750*/  @!P0 BRA `(.L_x_13208) ;  /* 0x0000006000988947 */ /* 0x001fea0003800000 */
.L_x_13395:
[----:B------:R-:W-:Y:S05]  /*34760*/  BSYNC B1 ;  /* 0x0000000000017941 */ /* 0x000fea0003800000 */
.L_x_13207:
        /* <DEDUP_REMOVED lines=52> */
.L_x_13409:
        /* <DEDUP_REMOVED lines=8> */
.L_x_13210:
        /* <DEDUP_REMOVED lines=11> */
.L_x_13211:
[----:B------:R2:W-:Y:S01]  /*34be0*/  SYNCS.ARRIVE.TRANS64.A1T0 RZ, [R4+URZ+0x32430], RZ ;  /* 0x032430ff04ff79a7 */ /* 0x0005e2000810003f */
[----:B------:R-:W-:Y:S05]  /*34bf0*/  @!P3 BRA `(.L_x_13212) ;  /* 0x000000000004b947 */ /* 0x000fea0003800000 */
[----:B------:R-:W-:Y:S01]  /*34c00*/  BPT.TRAP 0x1 ;  /* 0x000000040000795c */ /* 0x000fe20000300000 */
.L_x_13212:
[----:B------:R-:W3:Y:S01]  /*34c10*/  SYNCS.PHASECHK.TRANS64.TRYWAIT P0, [R4+URZ+0x32460], R21 ;  /* 0x03246015040075a7 */ /* 0x000ee2000800017f */
[----:B------:R-:W-:Y:S04]  /*34c20*/  BSSY B1, `(.L_x_13213) ;  /* 0x0000002000017945 */ /* 0x000fe80003800000 */
[----:B---3--:R-:W-:Y:S05]  /*34c30*/  @!P0 BRA `(.L_x_13214) ;  /* 0x0000006400188947 */ /* 0x008fea0003800000 */
.L_x_13410:
[----:B------:R-:W-:Y:S05]  /*34c40*/  BSYNC B1 ;  /* 0x0000000000017941 */ /* 0x000fea0003800000 */
.L_x_13213:
        /* <DEDUP_REMOVED lines=68> */
.L_x_13424:
        /* <DEDUP_REMOVED lines=11> */
.L_x_13216:
        /* <DEDUP_REMOVED lines=11> */
.L_x_13217:
[----:B------:R0:W-:Y:S01]  /*351f0*/  SYNCS.ARRIVE.TRANS64.A1T0 RZ, [R4+URZ+0x32450], RZ ;  /* 0x032450ff04ff79a7 */ /* 0x0001e2000810003f */
[----:B------:R-:W-:Y:S05]  /*35200*/  @P2 BRA `(.L_x_13218) ;  /* 0xfffffff000902947 */ /* 0x000fea000383ffff */
.L_x_13205:
[----:B------:R-:W-:Y:S05]  /*35210*/  BSYNC B0 ;  /* 0x0000000000007941 */ /* 0x000fea0003800000 */
.L_x_13204:
        /* <DEDUP_REMOVED lines=20> */
.L_x_13220:
[----:B------:R-:W-:Y:S05]  /*35360*/  BSYNC B0 ;  /* 0x0000000000007941 */ /* 0x000fea0003800000 */
.L_x_13219:
[----:B------:R-:W-:Y:S02]  /*35370*/  LOP3.LUT R27, R27, R0, RZ, 0x3c, !PT ;  /* 0x000000001b1b7212 */ /* 0x000fe400078e3cff */
[----:B------:R-:W-:-:S07]  /*35380*/  SEL R25, R25, RZ, P0 ;  /* 0x000000ff19197207 */ /* 0x000fce0000000000 */
.L_x_13173:
[----:B------:R-:W-:Y:S05]  /*35390*/  BSYNC B7 ;  /* 0x0000000000077941 */ /* 0x000fea0003800000 */
.L_x_13171:
[----:B------:R-:W-:-:S13]  /*353a0*/  LOP3.LUT P0, RZ, R22, 0x1000, RZ, 0xc0, !PT ;  /* 0x0000100016ff7812 */ /* 0x000fda000780c0ff */
[----:B------:R-:W-:Y:S05]  /*353b0*/  @!P0 BRA `(.L_x_13221) ;  /* 0x0000000000248947 */ /* 0x000fea0003800000 */
[----:B------:R-:W-:Y:S05]  /*353c0*/  WARPSYNC.ALL ;  /* 0x0000000000007948 */ /* 0x000fea0003800000 */
[----:B------:R-:W4:Y:S08]  /*353d0*/  S2UR UR5, SR_CgaCtaId ;  /* 0x00000000000579c3 */ /* 0x000f300000008800 */
[----:B------:R-:W-:Y:S06]  /*353e0*/  BAR.SYNC.DEFER_BLOCKING 0x5, 0x180 ;  /* 0x0146000000007b1d */ /* 0x000fec0000010000 */
[----:B------:R-:W-:-:S02]  /*353f0*/  UMOV UR4, 0x400 ;  /* 0x0000040000047882 */ /* 0x000fc40000000000 */
[----:B----4-:R-:W-:-:S06]  /*35400*/  ULEA UR4, UR5, UR4, 0x18 ;  /* 0x0000000405047291 */ /* 0x010fcc000f8ec03f */
[----:B0-----:R-:W-:-:S05]  /*35410*/  IMAD.U32 R23, RZ, RZ, UR4 ;  /* 0x00000004ff177e24 */ /* 0x001fca000f8e00ff */
[----:B------:R4:W0:Y:S01]  /*35420*/  LDS.128 R16, [R23+0x324d0] ;  /* 0x0324d00017107984 */ /* 0x0008220000000c00 */
[----:B------:R-:W-:Y:S06]  /*35430*/  BAR.ARV 0x4, 0x180 ;  /* 0x0106000000007b1d */ /* 0x000fec0000002000 */
[----:B------:R-:W-:Y:S05]  /*35440*/  BRA `(.L_x_13222) ;  /* 0x0000000800cc7947 */ /* 0x000fea0003800000 */
.L_x_13221:
        /* <DEDUP_REMOVED lines=36> */
.L_x_13434:
[----:B------:R-:W-:Y:S02]  /*35690*/  ULDC UR4, c[0x0][0xd38] ;  /* 0x00034e0000047ab9 */ /* 0x000fe40000000800 */
[----:B------:R-:W-:-:S04]  /*356a0*/  IMAD.U32 R7, RZ, RZ, UR4 ;  /* 0x00000004ff077e24 */ /* 0x000fc8000f8e00ff */
[----:B--2---:R-:W-:-:S04]  /*356b0*/  IMAD R14, R14, R7, RZ ;  /* 0x000000070e0e7224 */ /* 0x004fc800078e02ff */
[----:B------:R-:W-:-:S05]  /*356c0*/  IMAD.IADD R9, R4, 0x1, R14 ;  /* 0x0000000104097824 */ /* 0x000fca00078e020e */
[----:B------:R-:W-:-:S13]  /*356d0*/  ISETP.GT.AND P6, PT, R9, R0, PT ;  /* 0x000000000900720c */ /* 0x000fda0003fc4270 */
[----:B------:R-:W-:Y:S05]  /*356e0*/  @P6 BRA `(.L_x_13224) ;  /* 0x00000000009c6947 */ /* 0x000fea0003800000 */
.L_x_13229:
        /* <DEDUP_REMOVED lines=14> */
.L_x_13227:
[----:B------:R-:W-:Y:S05]  /*357d0*/  BSYNC B0 ;  /* 0x0000000000007941 */ /* 0x000fea0003800000 */
.L_x_13226:
[----:B------:R-:W-:-:S03]  /*357e0*/  UMOV UR4, 0xffffffff ;  /* 0xffffffff00047882 */ /* 0x000fc60000000000 */
[----:B------:R-:W-:Y:S05]  /*357f0*/  BRA.DIV UR4, `(.L_x_13228) ;  /* 0x0000006604287947 */ /* 0x000fea000b800000 */
[----:B-----5:R-:W2:Y:S02]  /*35800*/  SHFL.UP PT, R14, R5, 0x1, RZ ;  /* 0x04200000050e7989 */ /* 0x020ea400000e00ff */
[----:B--2---:R-:W-:-:S05]  /*35810*/  SEL R14, R14, RZ, P1 ;  /* 0x000000ff0e0e7207 */ /* 0x004fca0000800000 */
[----:B-1----:R-:W-:-:S05]  /*35820*/  IMAD.IADD R13, R5, 0x1, R14 ;  /* 0x00000001050d7824 */ /* 0x002fca00078e020e */
        /* <DEDUP_REMOVED lines=13> */
.L_x_13442:
[----:B------:R-:W-:Y:S02]  /*35900*/  ULDC UR4, c[0x0][0xd38] ;  /* 0x00034e0000047ab9 */ /* 0x000fe40000000800 */
[----:B------:R-:W-:-:S04]  /*35910*/  IMAD.U32 R7, RZ, RZ, UR4 ;  /* 0x00000004ff077e24 */ /* 0x000fc8000f8e00ff */
[----:B-1----:R-:W-:-:S04]  /*35920*/  IMAD R14, R14, R7, RZ ;  /* 0x000000070e0e7224 */ /* 0x002fc800078e02ff */
[----:B------:R-:W-:-:S05]  /*35930*/  IMAD.IADD R9, R14, 0x1, R9 ;  /* 0x000000010e097824 */ /* 0x000fca00078e0209 */
[----:B------:R-:W-:-:S13]  /*35940*/  ISETP.GT.AND P6, PT, R9, R0, PT ;  /* 0x000000000900720c */ /* 0x000fda0003fc4270 */
[----:B------:R-:W-:Y:S05]  /*35950*/  @!P6 BRA `(.L_x_13229) ;  /* 0xfffffffc0064e947 */ /* 0x000fea000383ffff */
.L_x_13224:
        /* <DEDUP_REMOVED lines=8> */
.L_x_13446:
[----:B------:R-:W-:Y:S01]  /*359e0*/  ISETP.NE.AND P0, PT, R3, RZ, PT ;  /* 0x000000ff0300720c */ /* 0x000fe20003f05270 */
[----:B------:R-:W-:-:S12]  /*359f0*/  IMAD.MOV.U32 R14, RZ, RZ, RZ ;  /* 0x000000ffff0e7224 */ /* 0x000fd800078e00ff */
[----:B------:R-:W-:Y:S05]  /*35a00*/  @!P0 BRA `(.L_x_13231) ;  /* 0x0000000000108947 */ /* 0x000fea0003800000 */
[----:B------:R-:W-:Y:S01]  /*35a10*/  UMOV UR4, 0xffffffff ;  /* 0xffffffff00047882 */ /* 0x000fe20000000000 */
[----:B------:R-:W-:Y:S02]  /*35a20*/  VIADD R12, R4, 0xffffffff ;  /* 0xffffffff040c7836 */ /* 0x000fe40000000000 */
[----:B------:R-:W-:Y:S05]  /*35a30*/  BRA.DIV UR4, `(.L_x_13232) ;  /* 0x00000066049c7947 */ /* 0x000fea000b800000 */
[----:B------:R4:W0:Y:S02]  /*35a40*/  SHFL.IDX PT, R14, R2, R12, 0x1f ;  /* 0x00001f0c020e7589 */ /* 0x00082400000e0000 */
.L_x_13231:
        /* <DEDUP_REMOVED lines=66> */
.L_x_13225:
[----:B------:R-:W-:Y:S01]  /*35e70*/  UMOV UR4, URZ ;  /* 0x0000003f00047c82 */ /* 0x000fe20008000000 */
[----:B------:R-:W-:Y:S01]  /*35e80*/  UMOV UR5, URZ ;  /* 0x0000003f00057c82 */ /* 0x000fe20008000000 */
[----:B------:R-:W-:Y:S01]  /*35e90*/  ULDC UR6, c[0x0][0xd3c] ;  /* 0x00034f0000067ab9 */ /* 0x000fe20000000800 */
[----:B------:R-:W-:Y:S02]  /*35ea0*/  IMAD.MOV.U32 R16, RZ, RZ, R0 ;  /* 0x000000ffff107224 */ /* 0x000fe400078e0000 */
[----:B------:R-:W-:Y:S02]  /*35eb0*/  IMAD.U32 R17, RZ, RZ, UR4 ;  /* 0x00000004ff117e24 */ /* 0x000fe4000f8e00ff */
[----:B------:R-:W-:Y:S02]  /*35ec0*/  IMAD.U32 R18, RZ, RZ, UR5 ;  /* 0x00000005ff127e24 */ /* 0x000fe4000f8e00ff */
[----:B------:R-:W-:-:S07]  /*35ed0*/  IMAD.U32 R19, RZ, RZ, UR6 ;  /* 0x00000006ff137e24 */ /* 0x000fce000f8e00ff */
.L_x_13233:
        /* <DEDUP_REMOVED lines=10> */
.L_x_13222:
[----:B------:R-:W-:Y:S02]  /*35f80*/  ULDC UR4, c[0x0][0xd3c] ;  /* 0x00034f0000047ab9 */ /* 0x000fe40000000800 */
[----:B0-----:R-:W-:-:S13]  /*35f90*/  ISETP.GE.AND P0, PT, R19, UR4, PT ;  /* 0x0000000413007c0c */ /* 0x001fda000bf06270 */
[----:B------:R-:W-:Y:S05]  /*35fa0*/  @!P0 BRA `(.L_x_13234) ;  /* 0xffffff9000748947 */ /* 0x000fea000383ffff */
[----:B------:R-:W-:Y:S05]  /*35fb0*/  BSYNC B8 ;  /* 0x0000000000087941 */ /* 0x000fea0003800000 */
.L_x_13113:
        /* <DEDUP_REMOVED lines=12> */
.L_x_13449:
[----:B------:R-:W-:Y:S05]  /*36080*/  BSYNC B0 ;  /* 0x0000000000007941 */ /* 0x000fea0003800000 */
.L_x_13235:
[----:B------:R-:W-:-:S03]  /*36090*/  UMOV UR4, 0xffffffff ;  /* 0xffffffff00047882 */ /* 0x000fc60000000000 */
[----:B------:R-:W-:Y:S05]  /*360a0*/  BRA.DIV UR4, `(.L_x_13237) ;  /* 0x0000006204387947 */ /* 0x000fea000b800000 */
[----:B------:R-:W0:Y:S02]  /*360b0*/  S2R R0, SR_TID.X ;  /* 0x0000000000007919 */ /* 0x000e240000002100 */
[----:B0-----:R-:W-:-:S04]  /*360c0*/  SHF.R.U32.HI R0, RZ, 0x5, R0 ;  /* 0x00000005ff007819 */ /* 0x001fc80000011600 */
[----:B------:R-:W-:-:S05]  /*360d0*/  LOP3.LUT R0, R0, 0x3, RZ, 0xc0, !PT ;  /* 0x0000000300007812 */ /* 0x000fca00078ec0ff */
[----:B------:R0:W0:Y:S02]  /*360e0*/  SHFL.IDX PT, R14, R0, RZ, 0x1f ;  /* 0x00001fff000e7589 */ /* 0x00002400000e0000 */
.L_x_13452:
[----:B0-----:R-:W-:-:S13]  /*360f0*/  ISETP.NE.AND P0, PT, R14, RZ, PT ;  /* 0x000000ff0e00720c */ /* 0x001fda0003f05270 */
[----:B------:R-:W-:Y:S05]  /*36100*/  @P0 BRA `(.L_x_12873) ;  /* 0x0000000000880947 */ /* 0x000fea0003800000 */
[----:B------:R-:W-:-:S03]  /*36110*/  UMOV UR4, 0xffffffff ;  /* 0xffffffff00047882 */ /* 0x000fc60000000000 */
[----:B------:R-:W-:Y:S05]  /*36120*/  BRA.DIV UR4, `(.L_x_13238) ;  /* 0x00000062044c7947 */ /* 0x000fea000b800000 */
[----:B------:R-:W-:-:S13]  /*36130*/  ELECT P6, URZ, PT ;  /* 0x00000000003f782f */ /* 0x000fda00038c0000 */
.L_x_13455:
[----:B------:R-:W-:Y:S05]  /*36140*/  @!P6 BRA `(.L_x_12873) ;  /* 0x000000000078e947 */ /* 0x000fea0003800000 */
[----:B------:R-:W-:-:S06]  /*36150*/  ULOP3.LUT UR4, UR38, 0x2, URZ, 0xfc, !UPT ;  /* 0x0000000226047892 */ /* 0x000fcc000f8efc3f */
[----:B------:R-:W-:-:S05]  /*36160*/  IMAD.U32 R0, RZ, RZ, UR4 ;  /* 0x00000004ff007e24 */ /* 0x000fca000f8e00ff */
[----:B------:R-:W-:-:S13]  /*36170*/  ISETP.NE.AND P0, PT, R0, 0x3, PT ;  /* 0x000000030000780c */ /* 0x000fda0003f05270 */
[----:B------:R-:W-:Y:S05]  /*36180*/  @!P0 BRA `(.L_x_13239) ;  /* 0x0000000000048947 */ /* 0x000fea0003800000 */
[----:B------:R-:W-:Y:S01]  /*36190*/  BPT.TRAP 0x1 ;  /* 0x000000040000795c */ /* 0x000fe20000300000 */
.L_x_13239:
[----:B------:R-:W-:Y:S01]  /*361a0*/  IMAD R3, R25, 0x8, R5 ;  /* 0x0000000819037824 */ /* 0x000fe200078e0205 */
[----:B------:R-:W-:Y:S01]  /*361b0*/  SHF.L.U32 R2, R27, 0x1f, RZ ;  /* 0x0000001f1b027819 */ /* 0x000fe200000006ff */
[----:B------:R-:W-:-:S03]  /*361c0*/  VIADD R25, R25, 0x1 ;  /* 0x0000000119197836 */ /* 0x000fc60000000000 */
[----:B------:R-:W0:Y:S02]  /*361d0*/  SYNCS.PHASECHK.TRANS64.TRYWAIT P1, [R3+URZ+0x32440], R2 ;  /* 0x03244002030075a7 */ /* 0x000e24000802017f */
[----:B------:R-:W-:-:S04]  /*361e0*/  ISETP.NE.AND P2, PT, R25, 0x2, PT ;  /* 0x000000021900780c */ /* 0x000fc80003f45270 */
[----:B------:R-:W-:Y:S01]  /*361f0*/  SEL R0, RZ, 0x1, P2 ;  /* 0x00000001ff007807 */ /* 0x000fe20001000000 */
[----:B0-----:R-:W-:Y:S08]  /*36200*/  @!P1 BRA `(.L_x_13240) ;  /* 0x0000006000349947 */ /* 0x001ff00003800000 */
.L_x_13456:
[----:B------:R-:W-:Y:S02]  /*36210*/  SEL R25, R25, RZ, P2 ;  /* 0x000000ff19197207 */ /* 0x000fe40001000000 */
[----:B------:R-:W-:Y:S01]  /*36220*/  LOP3.LUT R0, R27, R0, RZ, 0x3c, !PT ;  /* 0x000000001b007212 */ /* 0x000fe200078e3cff */
[----:B------:R-:W-:Y:S06]  /*36230*/  @!P0 BRA `(.L_x_13241) ;  /* 0x0000000000048947 */ /* 0x000fec0003800000 */
[----:B------:R-:W-:Y:S01]  /*36240*/  BPT.TRAP 0x1 ;  /* 0x000000040000795c */ /* 0x000fe20000300000 */
.L_x_13241:
[----:B------:R-:W-:Y:S01]  /*36250*/  IMAD R25, R25, 0x8, R5 ;  /* 0x0000000819197824 */ /* 0x000fe200078e0205 */
[----:B------:R-:W-:-:S04]  /*36260*/  SHF.L.U32 R0, R0, 0x1f, RZ ;  /* 0x0000001f00007819 */ /* 0x000fc800000006ff */
[----:B------:R-:W0:Y:S02]  /*36270*/  SYNCS.PHASECHK.TRANS64.TRYWAIT P1, [R25+URZ+0x32440], R0 ;  /* 0x03244000190075a7 */ /* 0x000e24000802017f */
[----:B0-----:R-:W-:Y:S05]  /*36280*/  @!P1 BRA `(.L_x_13242) ;  /* 0x0000006000289947 */ /* 0x001fea0003800000 */
.L_x_13457:
[----:B------:R-:W-:Y:S05]  /*36290*/  @!P0 BRA `(.L_x_13243) ;  /* 0x0000000000048947 */ /* 0x000fea0003800000 */
[----:B------:R-:W-:Y:S01]  /*362a0*/  BPT.TRAP 0x1 ;  /* 0x000000040000795c */ /* 0x000fe20000300000 */
.L_x_13243:
[----:B------:R-:W0:Y:S02]  /*362b0*/  SYNCS.PHASECHK.TRANS64.TRYWAIT P1, [R3+URZ+0x32460], R2 ;  /* 0x03246002030075a7 */ /* 0x000e24000802017f */
[----:B0-----:R-:W-:Y:S05]  /*362c0*/  @!P1 BRA `(.L_x_13244) ;  /* 0x00000060002c9947 */ /* 0x001fea0003800000 */
.L_x_13458:
[----:B------:R-:W-:Y:S05]  /*362d0*/  @!P0 BRA `(.L_x_13245) ;  /* 0x0000000000048947 */ /* 0x000fea0003800000 */
[----:B------:R-:W-:Y:S01]  /*362e0*/  BPT.TRAP 0x1 ;  /* 0x000000040000795c */ /* 0x000fe20000300000 */
.L_x_13245:
[----:B------:R0:W0:Y:S02]  /*362f0*/  SYNCS.PHASECHK.TRANS64.TRYWAIT P0, [R25+URZ+0x32460], R0 ;  /* 0x03246000190075a7 */ /* 0x000024000800017f */
[----:B0-----:R-:W-:Y:S05]  /*36300*/  @!P0 NANOSLEEP.SYNCS 0x989680 ;  /* 0x009896800000895d */ /* 0x001fea0003900000 */
[----:B------:R-:W0:Y:S02]  /*36310*/  @!P0 SYNCS.PHASECHK.TRANS64 P0, [R25+URZ+0x32460], R0 ;  /* 0x03246000190085a7 */ /* 0x000e24000800007f */
[----:B0-----:R-:W-:Y:S05]  /*36320*/  @!P0 BRA `(.L_x_13245) ;  /* 0xfffffffc00f08947 */ /* 0x001fea000383ffff */
.L_x_12873:
[----:B------:R-:W-:Y:S05]  /*36330*/  BSYNC B9 ;  /* 0x0000000000097941 */ /* 0x000fea0003800000 */
.L_x_12870:
[----:B------:R-:W-:Y:S05]  /*36340*/  EXIT ;  /* 0x000000000000794d */ /* 0x000fea0003800000 */
.L_x_12899:
[----:B0-----:R0:W1:Y:S02]  /*36350*/  SYNCS.PHASECHK.TRANS64.TRYWAIT P5, [R71+URZ+0x32490], R86 ;  /* 0x03249056470075a7 */ /* 0x00106400080a017f */
[----:B-1----:R-:W-:Y:S05]  /*36360*/  @!P5 NANOSLEEP.SYNCS 0x989680 ;  /* 0x009896800000d95d */ /* 0x002fea0003900000 */
[----:B------:R-:W1:Y:S02]  /*36370*/  @!P5 SYNCS.PHASECHK.TRANS64 P5, [R71+URZ+0x32490], R86 ;  /* 0x032490564700d5a7 */ /* 0x000e6400080a007f */
[----:B-1----:R-:W-:Y:S05]  /*36380*/  @!P5 BRA `(.L_x_12899) ;  /* 0xfffffffc00f0d947 */ /* 0x002fea000383ffff */
[----:B------:R-:W-:Y:S05]  /*36390*/  BRA `(.L_x_13246) ;  /* 0xfffffccc004c7947 */ /* 0x000fea000383ffff */
.L_x_12900:
        /* <DEDUP_REMOVED lines=8> */
.L_x_13248:
[----:B------:R-:W-:Y:S05]  /*36420*/  BSYNC B1 ;  /* 0x0000000000017941 */ /* 0x000fea0003800000 */
.L_x_13247:
        /* <DEDUP_REMOVED lines=8> */
.L_x_13249:
[----:B------:R-:W-:Y:S05]  /*364b0*/  BRA `(.L_x_13250) ;  /* 0xfffffccc00187947 */ /* 0x000fea000383ffff */
.L_x_12909:
        /* <DEDUP_REMOVED lines=8> */
.L_x_13252:
[----:B------:R-:W-:Y:S05]  /*36540*/  BSYNC B1 ;  /* 0x0000000000017941 */ /* 0x000fea0003800000 */
.L_x_13251:
        /* <DEDUP_REMOVED lines=8> */
.L_x_13253:
[----:B------:R-:W-:Y:S05]  /*365d0*/  BRA `(.L_x_13254) ;  /* 0xfffffcd000b07947 */ /* 0x000fea000383ffff */
.L_x_12923:
[----:B-1----:R1:W2:Y:S02]  /*365e0*/  SYNCS.PHASECHK.TRANS64.TRYWAIT P4, [R71+URZ+0x32490], R86 ;  /* 0x03249056470075a7 */ /* 0x0022a4000808017f */
[----:B--2---:R-:W-:Y:S05]  /*365f0*/  @!P4 NANOSLEEP.SYNCS 0x989680 ;  /* 0x009896800000c95d */ /* 0x004fea0003900000 */
[----:B------:R-:W2:Y:S02]  /*36600*/  @!P4 SYNCS.PHASECHK.TRANS64 P4, [R71+URZ+0x32490], R86 ;  /* 0x032490564700c5a7 */ /* 0x000ea4000808007f */
[----:B--2---:R-:W-:Y:S05]  /*36610*/  @!P4 BRA `(.L_x_12923) ;  /* 0xfffffffc00f0c947 */ /* 0x004fea000383ffff */
[----:B------:R-:W-:Y:S05]  /*36620*/  BRA `(.L_x_13255) ;  /* 0xfffffce0003c7947 */ /* 0x000fea000383ffff */
.L_x_12924:
        /* <DEDUP_REMOVED lines=8> */
.L_x_13257:
[----:B------:R-:W-:Y:S05]  /*366b0*/  BSYNC B1 ;  /* 0x0000000000017941 */ /* 0x000fea0003800000 */
.L_x_13256:
        /* <DEDUP_REMOVED lines=8> */
.L_x_13258:
[----:B------:R-:W-:Y:S01]  /*36740*/  IMAD.MOV.U32 R76, RZ, RZ, R14 ;  /* 0x000000ffff4c7224 */ /* 0x000fe200078e000e */
[----:B------:R-:W-:Y:S06]  /*36750*/  BRA `(.L_x_13259) ;  /* 0xfffffce000087947 */ /* 0x000fec000383ffff */
.L_x_12929:
        /* <DEDUP_REMOVED lines=8> */
.L_x_13261:
[----:B------:R-:W-:Y:S05]  /*367e0*/  BSYNC B1 ;  /* 0x0000000000017941 */ /* 0x000fea0003800000 */
.L_x_13260:
        /* <DEDUP_REMOVED lines=8> */
.L_x_13262:
[----:B------:R-:W-:Y:S05]  /*36870*/  BRA `(.L_x_13263) ;  /* 0xfffffce400ac7947 */ /* 0x000fea000383ffff */
.L_x_12934:
[----:B0-----:R0:W1:Y:S02]  /*36880*/  SYNCS.PHASECHK.TRANS64.TRYWAIT P2, [R71+URZ+0x32490], R86 ;  /* 0x03249056470075a7 */ /* 0x001064000804017f */
[----:B-1----:R-:W-:Y:S05]  /*36890*/  @!P2 NANOSLEEP.SYNCS 0x989680 ;  /* 0x009896800000a95d */ /* 0x002fea0003900000 */
[----:B------:R-:W1:Y:S02]  /*368a0*/  @!P2 SYNCS.PHASECHK.TRANS64 P2, [R71+URZ+0x32490], R86 ;  /* 0x032490564700a5a7 */ /* 0x000e64000804007f */
[----:B-1----:R-:W-:Y:S05]  /*368b0*/  @!P2 BRA `(.L_x_12934) ;  /* 0xfffffffc00f0a947 */ /* 0x002fea000383ffff */
[----:B------:R-:W-:Y:S05]  /*368c0*/  BRA `(.L_x_13264) ;  /* 0xfffffcec00a47947 */ /* 0x000fea000383ffff */
.L_x_12935:
        /* <DEDUP_REMOVED lines=8> */
.L_x_13266:
[----:B------:R-:W-:Y:S05]  /*36950*/  BSYNC B1 ;  /* 0x0000000000017941 */ /* 0x000fea0003800000 */
.L_x_13265:
        /* <DEDUP_REMOVED lines=8> */
.L_x_13267:
[----:B------:R-:W-:Y:S05]  /*369e0*/  BRA `(.L_x_13268) ;  /* 0xfffffcec00cc7947 */ /* 0x000fea000383ffff */
.L_x_12938:
        /* <DEDUP_REMOVED lines=8> */
.L_x_13270:
[----:B------:R-:W-:Y:S05]  /*36a70*/  BSYNC B1 ;  /* 0x0000000000017941 */ /* 0x000fea0003800000 */
.L_x_13269:
        /* <DEDUP_REMOVED lines=8> */
.L_x_13271:
[----:B------:R-:W-:Y:S05]  /*36b00*/  BRA `(.L_x_13272) ;  /* 0xfffffcec00cc7947 */ /* 0x000fea000383ffff */
.L_x_12942:
[----:B-1----:R1:W2:Y:S02]  /*36b10*/  SYNCS.PHASECHK.TRANS64.TRYWAIT P3, [R71+URZ+0x324b0], R86 ;  /* 0x0324b056470075a7 */ /* 0x0022a4000806017f */
[----:B--2---:R-:W-:Y:S05]  /*36b20*/  @!P3 NANOSLEEP.SYNCS 0x989680 ;  /* 0x009896800000b95d */ /* 0x004fea0003900000 */
[----:B------:R-:W2:Y:S02]  /*36b30*/  @!P3 SYNCS.PHASECHK.TRANS64 P3, [R71+URZ+0x324b0], R86 ;  /* 0x0324b0564700b5a7 */ /* 0x000ea4000806007f */
[----:B--2---:R-:W-:Y:S05]  /*36b40*/  @!P3 BRA `(.L_x_12942) ;  /* 0xfffffffc00f0b947 */ /* 0x004fea000383ffff */
[----:B------:R-:W-:Y:S05]  /*36b50*/  BRA `(.L_x_13273) ;  /* 0xfffffcf000487947 */ /* 0x000fea000383ffff */
.L_x_12958:
[----:B------:R0:W5:Y:S01]  /*36b60*/  LDL R13, [R1+0x464] ;  /* 0x00046400010d7983 */ /* 0x0001620000100800 */
[----:B------:R-:W-:Y:S01]  /*36b70*/  BSSY B0, `(.L_x_13274) ;  /* 0x0000007000007945 */ /* 0x000fe20003800000 */
[----:B------:R-:W-:Y:S02]  /*36b80*/  IMAD.MOV.U32 R12, RZ, RZ, RZ ;  /* 0x000000ffff0c7224 */ /* 0x000fe400078e00ff */
[----:B------:R-:W-:Y:S02]  /*36b90*/  IMAD.MOV.U32 R11, RZ, RZ, 0x1f ;  /* 0x0000001fff0b7424 */ /* 0x000fe400078e00ff */
[----:B------:R-:W-:-:S07]  /*36ba0*/  IMAD.MOV.U32 R15, RZ, RZ, -0x1 ;  /* 0xffffffffff0f7424 */ /* 0x000fce00078e00ff */
[----:B0--345:R-:W-:Y:S05]  /*36bb0*/  WARPSYNC.COLLECTIVE R15, `(.L_x_13275) ;  /* 0x000000000f087348 */ /* 0x039fea0003c00000 */
[----:B-----5:R1:W2:Y:S02]  /*36bc0*/  SHFL.IDX P6, R14, R13, R12, R11 ;  /* 0x0000000c0d0e7389 */ /* 0x0202a400000c000b */
[----:B01234-:R-:W-:Y:S01]  /*36bd0*/  ENDCOLLECTIVE ;  /* 0x000000000000791b */ /* 0x01ffe20003800000 */
.L_x_13275:
[----:B------:R-:W-:Y:S05]  /*36be0*/  BSYNC B0 ;  /* 0x0000000000007941 */ /* 0x000fea0003800000 */
.L_x_13274:
[----:B------:R-:W-:Y:S05]  /*36bf0*/  BRA `(.L_x_13276) ;  /* 0xfffffd0000cc7947 */ /* 0x000fea000383ffff */
.L_x_12970:
        /* <DEDUP_REMOVED lines=8> */
.L_x_13278:
[----:B------:R-:W-:Y:S05]  /*36c80*/  BSYNC B1 ;  /* 0x0000000000017941 */ /* 0x000fea0003800000 */
.L_x_13277:
        /* <DEDUP_REMOVED lines=8> */
.L_x_13279:
[----:B------:R-:W-:Y:S02]  /*36d10*/  IMAD.MOV.U32 R13, RZ, RZ, R7 ;  /* 0x000000ffff0d7224 */ /* 0x000fe400078e0007 */
[----:B------:R-:W-:-:S07]  /*36d20*/  IMAD.MOV.U32 R2, RZ, RZ, R14 ;  /* 0x000000ffff027224 */ /* 0x000fce00078e000e */
[----:B------:R-:W-:Y:S05]  /*36d30*/  WARPSYNC.COLLECTIVE R15, `(.L_x_13280) ;  /* 0x000000000f087348 */ /* 0x000fea0003c00000 */
[----:B------:R0:W1:Y:S02]  /*36d40*/  SHFL.IDX P6, R14, R13, R12, R11 ;  /* 0x0000000c0d0e7389 */ /* 0x00006400000c000b */
[----:B01----:R-:W-:Y:S01]  /*36d50*/  ENDCOLLECTIVE ;  /* 0x000000000000791b */ /* 0x003fe20003800000 */
.L_x_13280:
[----:B------:R-:W-:Y:S02]  /*36d60*/  IMAD.MOV.U32 R13, RZ, RZ, R8 ;  /* 0x000000ffff0d7224 */ /* 0x000fe400078e0008 */
[----:B------:R-:W-:-:S07]  /*36d70*/  IMAD.MOV.U32 R5, RZ, RZ, R14 ;  /* 0x000000ffff057224 */ /* 0x000fce00078e000e */
[----:B------:R-:W-:Y:S05]  /*36d80*/  WARPSYNC.COLLECTIVE R15, `(.L_x_13281) ;  /* 0x000000000f087348 */ /* 0x000fea0003c00000 */
[----:B------:R0:W1:Y:S02]  /*36d90*/  SHFL.IDX P6, R14, R13, R12, R11 ;  /* 0x0000000c0d0e7389 */ /* 0x00006400000c000b */
[----:B01----:R-:W-:Y:S01]  /*36da0*/  ENDCOLLECTIVE ;  /* 0x000000000000791b */ /* 0x003fe20003800000 */
.L_x_13281:
[----:B------:R-:W-:Y:S05]  /*36db0*/  BRA `(.L_x_13282) ;  /* 0xfffffd0c00a47947 */ /* 0x000fea000383ffff */
.L_x_12973:
        /* <DEDUP_REMOVED lines=8> */
.L_x_13284:
[----:B------:R-:W-:Y:S05]  /*36e40*/  BSYNC B1 ;  /* 0x0000000000017941 */ /* 0x000fea0003800000 */
.L_x_13283:
        /* <DEDUP_REMOVED lines=8> */
.L_x_13285:
[----:B------:R-:W-:Y:S02]  /*36ed0*/  IMAD.MOV.U32 R13, RZ, RZ, R7 ;  /* 0x000000ffff0d7224 */ /* 0x000fe400078e0007 */
[----:B------:R-:W-:-:S07]  /*36ee0*/  IMAD.MOV.U32 R4, RZ, RZ, R14 ;  /* 0x000000ffff047224 */ /* 0x000fce00078e000e */
[----:B------:R-:W-:Y:S05]  /*36ef0*/  WARPSYNC.COLLECTIVE R15, `(.L_x_13286) ;  /* 0x000000000f087348 */ /* 0x000fea0003c00000 */
[----:B------:R0:W1:Y:S02]  /*36f00*/  SHFL.IDX P6, R14, R13, R12, R11 ;  /* 0x0000000c0d0e7389 */ /* 0x00006400000c000b */
[----:B01----:R-:W-:Y:S01]  /*36f10*/  ENDCOLLECTIVE ;  /* 0x000000000000791b */ /* 0x003fe20003800000 */
.L_x_13286:
[----:B------:R-:W-:Y:S02]  /*36f20*/  IMAD.MOV.U32 R13, RZ, RZ, R8 ;  /* 0x000000ffff0d7224 */ /* 0x000fe400078e0008 */
[----:B------:R-:W-:-:S07]  /*36f30*/  IMAD.MOV.U32 R7, RZ, RZ, R14 ;  /* 0x000000ffff077224 */ /* 0x000fce00078e000e */
[----:B------:R-:W-:Y:S05]  /*36f40*/  WARPSYNC.COLLECTIVE R15, `(.L_x_13287) ;  /* 0x000000000f087348 */ /* 0x000fea0003c00000 */
[----:B------:R0:W1:Y:S02]  /*36f50*/  SHFL.IDX P6, R14, R13, R12, R11 ;  /* 0x0000000c0d0e7389 */ /* 0x00006400000c000b */
[----:B01----:R-:W-:Y:S01]  /*36f60*/  ENDCOLLECTIVE ;  /* 0x000000000000791b */ /* 0x003fe20003800000 */
.L_x_13287:
[----:B------:R-:W-:Y:S05]  /*36f70*/  BRA `(.L_x_13288) ;  /* 0xfffffd1000007947 */ /* 0x000fea000383ffff */
.L_x_12977:
[----:B------:R0:W0:Y:S02]  /*36f80*/  SYNCS.PHASECHK.TRANS64.TRYWAIT P0, [R148+URZ+0x32400], R13 ;  /* 0x0324000d940075a7 */ /* 0x000024000800017f */
[----:B0-----:R-:W-:Y:S05]  /*36f90*/  @!P0 NANOSLEEP.SYNCS 0x989680 ;  /* 0x009896800000895d */ /* 0x001fea0003900000 */
[----:B------:R-:W0:Y:S02]  /*36fa0*/  @!P0 SYNCS.PHASECHK.TRANS64 P0, [R148+URZ+0x32400], R13 ;  /* 0x0324000d940085a7 */ /* 0x000e24000800007f */
[----:B0-----:R-:W-:Y:S05]  /*36fb0*/  @!P0 BRA `(.L_x_12977) ;  /* 0xfffffffc00f08947 */ /* 0x001fea000383ffff */
[----:B------:R-:W-:Y:S05]  /*36fc0*/  BRA `(.L_x_13289) ;  /* 0xfffffd1000807947 */ /* 0x000fea000383ffff */
.L_x_12985:
        /* <DEDUP_REMOVED lines=9> */
.L_x_13291:
[----:B------:R-:W-:Y:S05]  /*37060*/  BSYNC B1 ;  /* 0x0000000000017941 */ /* 0x000fea0003800000 */
.L_x_13290:
        /* <DEDUP_REMOVED lines=10> */
.L_x_13292:
        /* <DEDUP_REMOVED lines=8> */
.L_x_13293:
[----:B------:R-:W-:-:S05]  /*37190*/  @!P1 IADD3 R6, P2, R3, R5, RZ ;  /* 0x0000000503069210 */ /* 0x000fca0007f5e0ff */
[----:B------:R-:W-:Y:S02]  /*371a0*/  @!P1 IMAD.X R7, R2, 0x1, R21, P2 ;  /* 0x0000000102079824 */ /* 0x000fe400010e0615 */
[----:B------:R-:W-:Y:S02]  /*371b0*/  IMAD.MOV.U32 R13, RZ, RZ, R27 ;  /* 0x000000ffff0d7224 */ /* 0x000fe400078e001b */
[----:B------:R-:W-:-:S07]  /*371c0*/  IMAD.MOV.U32 R4, RZ, RZ, R14 ;  /* 0x000000ffff047224 */ /* 0x000fce00078e000e */
[----:B------:R-:W-:Y:S05]  /*371d0*/  WARPSYNC.COLLECTIVE R15, `(.L_x_13294) ;  /* 0x000000000f087348 */ /* 0x000fea0003c00000 */
[----:B------:R0:W1:Y:S02]  /*371e0*/  SHFL.IDX P6, R14, R13, R12, R11 ;  /* 0x0000000c0d0e7389 */ /* 0x00006400000c000b */
[----:B01----:R-:W-:Y:S01]  /*371f0*/  ENDCOLLECTIVE ;  /* 0x000000000000791b */ /* 0x003fe20003800000 */
.L_x_13294:
        /* <DEDUP_REMOVED lines=18> */
.L_x_13295:
[----:B------:R-:W-:Y:S02]  /*37320*/  IMAD.MOV.U32 R2, RZ, RZ, R56 ;  /* 0x000000ffff027224 */ /* 0x000fe400078e0038 */
[----:B------:R-:W-:Y:S01]  /*37330*/  @!P1 IMAD.MOV.U32 R58, RZ, RZ, R8 ;  /* 0x000000ffff3a9224 */ /* 0x000fe200078e0008 */
[----:B------:R-:W-:Y:S01]  /*37340*/  PRMT R62, R62, 0x5410, R3 ;  /* 0x000054103e3e7816 */ /* 0x000fe20000000003 */
[----:B------:R-:W-:Y:S01]  /*37350*/  @!P1 IMAD.MOV.U32 R59, RZ, RZ, R9 ;  /* 0x000000ffff3b9224 */ /* 0x000fe200078e0009 */
[----:B------:R-:W-:Y:S02]  /*37360*/  PRMT R28, R28, 0x5410, R2 ;  /* 0x000054101c1c7816 */ /* 0x000fe40000000002 */
[----:B------:R-:W-:Y:S01]  /*37370*/  CS2R R2, SRZ ;  /* 0x0000000000027805 */ /* 0x000fe2000001ff00 */
[----:B------:R-:W-:Y:S02]  /*37380*/  IMAD.MOV.U32 R8, RZ, RZ, R58 ;  /* 0x000000ffff087224 */ /* 0x000fe400078e003a */
        /* <DEDUP_REMOVED lines=12> */
.L_x_13296:
        /* <DEDUP_REMOVED lines=14> */
.L_x_13297:
[----:B------:R-:W-:Y:S02]  /*37530*/  IMAD.MOV.U32 R13, RZ, RZ, R27 ;  /* 0x000000ffff0d7224 */ /* 0x000fe400078e001b */
[----:B------:R-:W-:-:S07]  /*37540*/  IMAD.MOV.U32 R26, RZ, RZ, R14 ;  /* 0x000000ffff1a7224 */ /* 0x000fce00078e000e */
[----:B------:R-:W-:Y:S05]  /*37550*/  WARPSYNC.COLLECTIVE R15, `(.L_x_13298) ;  /* 0x000000000f087348 */ /* 0x000fea0003c00000 */
[----:B------:R0:W1:Y:S02]  /*37560*/  SHFL.IDX P6, R14, R13, R12, R11 ;  /* 0x0000000c0d0e7389 */ /* 0x00006400000c000b */
[----:B01----:R-:W-:Y:S01]  /*37570*/  ENDCOLLECTIVE ;  /* 0x000000000000791b */ /* 0x003fe20003800000 */
.L_x_13298:
[----:B------:R-:W-:Y:S05]  /*37580*/  BRA `(.L_x_13299) ;  /* 0xfffffd1c00f07947 */ /* 0x000fea000383ffff */
.L_x_12989:
[----:B0-----:R0:W1:Y:S02]  /*37590*/  SYNCS.PHASECHK.TRANS64.TRYWAIT P1, [R148+URZ+0x32400], R13 ;  /* 0x0324000d940075a7 */ /* 0x001064000802017f */
[----:B-1----:R-:W-:Y:S05]  /*375a0*/  @!P1 NANOSLEEP.SYNCS 0x989680 ;  /* 0x009896800000995d */ /* 0x002fea0003900000 */
[----:B------:R-:W1:Y:S02]  /*375b0*/  @!P1 SYNCS.PHASECHK.TRANS64 P1, [R148+URZ+0x32400], R13 ;  /* 0x0324000d940095a7 */ /* 0x000e64000802007f */
[----:B-1----:R-:W-:Y:S05]  /*375c0*/  @!P1 BRA `(.L_x_12989) ;  /* 0xfffffffc00f09947 */ /* 0x002fea000383ffff */
[----:B------:R-:W-:Y:S05]  /*375d0*/  BRA `(.L_x_13300) ;  /* 0xfffffd20004c7947 */ /* 0x000fea000383ffff */
.L_x_13003:
[----:B0-----:R0:W1:Y:S02]  /*375e0*/  SYNCS.PHASECHK.TRANS64.TRYWAIT P0, [R2+URZ], R7 ;  /* 0x00000007020075a7 */ /* 0x001064000800017f */
[----:B-1----:R-:W-:Y:S05]  /*375f0*/  @!P0 NANOSLEEP.SYNCS 0x989680 ;  /* 0x009896800000895d */ /* 0x002fea0003900000 */
[----:B------:R-:W1:Y:S02]  /*37600*/  @!P0 SYNCS.PHASECHK.TRANS64 P0, [R2+URZ], R7 ;  /* 0x00000007020085a7 */ /* 0x000e64000800007f */
[----:B-1----:R-:W-:Y:S05]  /*37610*/  @!P0 BRA `(.L_x_13003) ;  /* 0xfffffffc00f08947 */ /* 0x002fea000383ffff */
[----:B------:R-:W-:Y:S05]  /*37620*/  BRA `(.L_x_13002) ;  /* 0xfffffd3800307947 */ /* 0x000fea000383ffff */
.L_x_13010:
[----:B0-----:R0:W1:Y:S02]  /*37630*/  SYNCS.PHASECHK.TRANS64.TRYWAIT P0, [R14+URZ], R15 ;  /* 0x0000000f0e0075a7 */ /* 0x001064000800017f */
[----:B-1----:R-:W-:Y:S05]  /*37640*/  @!P0 NANOSLEEP.SYNCS 0x989680 ;  /* 0x009896800000895d */ /* 0x002fea0003900000 */
[----:B------:R-:W1:Y:S02]  /*37650*/  @!P0 SYNCS.PHASECHK.TRANS64 P0, [R14+URZ], R15 ;  /* 0x0000000f0e0085a7 */ /* 0x000e64000800007f */
[----:B-1----:R-:W-:Y:S05]  /*37660*/  @!P0 BRA `(.L_x_13010) ;  /* 0xfffffffc00f08947 */ /* 0x002fea000383ffff */
[----:B------:R-:W-:Y:S05]  /*37670*/  BRA `(.L_x_13009) ;  /* 0xfffffd3c00547947 */ /* 0x000fea000383ffff */
.L_x_13037:
[----:B-1----:R1:W2:Y:S02]  /*37680*/  SYNCS.PHASECHK.TRANS64.TRYWAIT P0, [R10+URZ], R11 ;  /* 0x0000000b0a0075a7 */ /* 0x0022a4000800017f */
[----:B--2---:R-:W-:Y:S05]  /*37690*/  @!P0 NANOSLEEP.SYNCS 0x989680 ;  /* 0x009896800000895d */ /* 0x004fea0003900000 */
[----:B------:R-:W2:Y:S02]  /*376a0*/  @!P0 SYNCS.PHASECHK.TRANS64 P0, [R10+URZ], R11 ;  /* 0x0000000b0a0085a7 */ /* 0x000ea4000800007f */
[----:B--2---:R-:W-:Y:S05]  /*376b0*/  @!P0 BRA `(.L_x_13037) ;  /* 0xfffffffc00f08947 */ /* 0x004fea000383ffff */
[----:B------:R-:W-:Y:S05]  /*376c0*/  BRA `(.L_x_13036) ;  /* 0xfffffde400cc7947 */ /* 0x000fea000383ffff */
.L_x_13044:
[----:B-1----:R1:W2:Y:S02]  /*376d0*/  SYNCS.PHASECHK.TRANS64.TRYWAIT P0, [R8+URZ], R9 ;  /* 0x00000009080075a7 */ /* 0x0022a4000800017f */
[----:B--2---:R-:W-:Y:S05]  /*376e0*/  @!P0 NANOSLEEP.SYNCS 0x989680 ;  /* 0x009896800000895d */ /* 0x004fea0003900000 */
[----:B------:R-:W2:Y:S02]  /*376f0*/  @!P0 SYNCS.PHASECHK.TRANS64 P0, [R8+URZ], R9 ;  /* 0x00000009080085a7 */ /* 0x000ea4000800007f */
[----:B--2---:R-:W-:Y:S05]  /*37700*/  @!P0 BRA `(.L_x_13044) ;  /* 0xfffffffc00f08947 */ /* 0x004fea000383ffff */
[----:B------:R-:W-:Y:S05]  /*37710*/  BRA `(.L_x_13043) ;  /* 0xfffffdec00087947 */ /* 0x000fea000383ffff */
.L_x_13057:
[----:B-1----:R1:W2:Y:S02]  /*37720*/  SYNCS.PHASECHK.TRANS64.TRYWAIT P0, [R8+URZ], R9 ;  /* 0x00000009080075a7 */ /* 0x0022a4000800017f */
[----:B--2---:R-:W-:Y:S05]  /*37730*/  @!P0 NANOSLEEP.SYNCS 0x989680 ;  /* 0x009896800000895d */ /* 0x004fea0003900000 */
[----:B------:R-:W2:Y:S02]  /*37740*/  @!P0 SYNCS.PHASECHK.TRANS64 P0, [R8+URZ], R9 ;  /* 0x00000009080085a7 */ /* 0x000ea4000800007f */
[----:B--2---:R-:W-:Y:S05]  /*37750*/  @!P0 BRA `(.L_x_13057) ;  /* 0xfffffffc00f08947 */ /* 0x004fea000383ffff */
[----:B------:R-:W-:Y:S05]  /*37760*/  BRA `(.L_x_13056) ;  /* 0xfffffe8000087947 */ /* 0x000fea000383ffff */
.L_x_13064:
[----:B-1----:R1:W2:Y:S02]  /*37770*/  SYNCS.PHASECHK.TRANS64.TRYWAIT P0, [R8+URZ], R9 ;  /* 0x00000009080075a7 */ /* 0x0022a4000800017f */
[----:B--2---:R-:W-:Y:S05]  /*37780*/  @!P0 NANOSLEEP.SYNCS 0x989680 ;  /* 0x009896800000895d */ /* 0x004fea0003900000 */
[----:B------:R-:W2:Y:S02]  /*37790*/  @!P0 SYNCS.PHASECHK.TRANS64 P0, [R8+URZ], R9 ;  /* 0x00000009080085a7 */ /* 0x000ea4000800007f */
[----:B--2---:R-:W-:Y:S05]  /*377a0*/  @!P0 BRA `(.L_x_13064) ;  /* 0xfffffffc00f08947 */ /* 0x004fea000383ffff */
[----:B------:R-:W-:Y:S05]  /*377b0*/  BRA `(.L_x_13063) ;  /* 0xfffffe8400447947 */ /* 0x000fea000383ffff */
.L_x_13093:
[----:B------:R-:W-:Y:S02]  /*377c0*/  IMAD.MOV.U32 R13, RZ, RZ, R3 ;  /* 0x000000ffff0d7224 */ /* 0x000fe400078e0003 */
[----:B------:R-:W-:Y:S02]  /*377d0*/  IMAD.MOV.U32 R12, RZ, RZ, RZ ;  /* 0x000000ffff0c7224 */ /* 0x000fe400078e00ff */
[----:B------:R-:W-:Y:S02]  /*377e0*/  IMAD.MOV.U32 R11, RZ, RZ, 0x181f ;  /* 0x0000181fff0b7424 */ /* 0x000fe400078e00ff */
[----:B------:R-:W-:-:S07]  /*377f0*/  IMAD.MOV.U32 R15, RZ, RZ, -0x1 ;  /* 0xffffffffff0f7424 */ /* 0x000fce00078e00ff */
[----:B-1--4-:R-:W-:Y:S05]  /*37800*/  WARPSYNC.COLLECTIVE R15, `(.L_x_13301) ;  /* 0x000000000f087348 */ /* 0x012fea0003c00000 */
[----:B------:R0:W2:Y:S02]  /*37810*/  SHFL.IDX P6, R14, R13, R12, R11 ;  /* 0x0000000c0d0e7389 */ /* 0x0000a400000c000b */
[----:B012-4-:R-:W-:Y:S01]  /*37820*/  ENDCOLLECTIVE ;  /* 0x000000000000791b */ /* 0x017fe20003800000 */
.L_x_13301:
[----:B------:R-:W-:Y:S02]  /*37830*/  IMAD.MOV.U32 R13, RZ, RZ, R2 ;  /* 0x000000ffff0d7224 */ /* 0x000fe400078e0002 */
[----:B------:R-:W-:-:S07]  /*37840*/  IMAD.MOV.U32 R0, RZ, RZ, R14 ;  /* 0x000000ffff007224 */ /* 0x000fce00078e000e */
[----:B------:R-:W-:Y:S05]  /*37850*/  WARPSYNC.COLLECTIVE R15, `(.L_x_13302) ;  /* 0x000000000f087348 */ /* 0x000fea0003c00000 */
[----:B------:R0:W1:Y:S02]  /*37860*/  SHFL.IDX P6, R14, R13, R12, R11 ;  /* 0x0000000c0d0e7389 */ /* 0x00006400000c000b */
[----:B01----:R-:W-:Y:S01]  /*37870*/  ENDCOLLECTIVE ;  /* 0x000000000000791b */ /* 0x003fe20003800000 */
.L_x_13302:
[----:B------:R-:W-:Y:S05]  /*37880*/  BRA `(.L_x_13303) ;  /* 0xffffff64004c7947 */ /* 0x000fea000383ffff */
.L_x_13096:
[----:B------:R-:W-:Y:S01]  /*37890*/  BSSY B1, `(.L_x_13304) ;  /* 0x0000008000017945 */ /* 0x000fe20003800000 */
[----:B------:R-:W-:Y:S02]  /*378a0*/  IMAD.MOV.U32 R13, RZ, RZ, R3 ;  /* 0x000000ffff0d7224 */ /* 0x000fe400078e0003 */
[----:B------:R-:W-:Y:S02]  /*378b0*/  IMAD.MOV.U32 R12, RZ, RZ, 0x1 ;  /* 0x00000001ff0c7424 */ /* 0x000fe400078e00ff */
[----:B------:R-:W-:Y:S02]  /*378c0*/  IMAD.MOV.U32 R11, RZ, RZ, 0x181f ;  /* 0x0000181fff0b7424 */ /* 0x000fe400078e00ff */
[----:B--2---:R-:W-:-:S07]  /*378d0*/  IMAD.MOV.U32 R15, RZ, RZ, -0x1 ;  /* 0xffffffffff0f7424 */ /* 0x004fce00078e00ff */
[----:B01-34-:R-:W-:Y:S05]  /*378e0*/  WARPSYNC.COLLECTIVE R15, `(.L_x_13305) ;  /* 0x000000000f087348 */ /* 0x01bfea0003c00000 */
[----:B---3--:R2:W3:Y:S02]  /*378f0*/  SHFL.IDX P6, R14, R13, R12, R11 ;  /* 0x0000000c0d0e7389 */ /* 0x0084e400000c000b */
[----:B01234-:R-:W-:Y:S01]  /*37900*/  ENDCOLLECTIVE ;  /* 0x000000000000791b */ /* 0x01ffe20003800000 */
.L_x_13305:
[----:B------:R-:W-:Y:S05]  /*37910*/  BSYNC B1 ;  /* 0x0000000000017941 */ /* 0x000fea0003800000 */
.L_x_13304:
        /* <DEDUP_REMOVED lines=8> */
.L_x_13306:
[----:B------:R-:W-:Y:S05]  /*379a0*/  BRA `(.L_x_13307) ;  /* 0xffffff6400707947 */ /* 0x000fea000383ffff */
.L_x_13099:
[----:B------:R-:W-:Y:S01]  /*379b0*/  BSSY B1, `(.L_x_13308) ;  /* 0x0000008000017945 */ /* 0x000fe20003800000 */
[----:B------:R-:W-:Y:S02]  /*379c0*/  IMAD.MOV.U32 R13, RZ, RZ, R3 ;  /* 0x000000ffff0d7224 */ /* 0x000fe400078e0003 */
[----:B------:R-:W-:Y:S02]  /*379d0*/  IMAD.MOV.U32 R12, RZ, RZ, 0x2 ;  /* 0x00000002ff0c7424 */ /* 0x000fe400078e00ff */
[----:B------:R-:W-:Y:S02]  /*379e0*/  IMAD.MOV.U32 R11, RZ, RZ, 0x181f ;  /* 0x0000181fff0b7424 */ /* 0x000fe400078e00ff */
[----:B0-----:R-:W-:-:S07]  /*379f0*/  IMAD.MOV.U32 R15, RZ, RZ, -0x1 ;  /* 0xffffffffff0f7424 */ /* 0x001fce00078e00ff */
[----:B-1234-:R-:W-:Y:S05]  /*37a00*/  WARPSYNC.COLLECTIVE R15, `(.L_x_13309) ;  /* 0x000000000f087348 */ /* 0x01efea0003c00000 */
[----:B---3--:R0:W3:Y:S02]  /*37a10*/  SHFL.IDX P6, R14, R13, R12, R11 ;  /* 0x0000000c0d0e7389 */ /* 0x0080e400000c000b */
[----:B01234-:R-:W-:Y:S01]  /*37a20*/  ENDCOLLECTIVE ;  /* 0x000000000000791b */ /* 0x01ffe20003800000 */
.L_x_13309:
[----:B------:R-:W-:Y:S05]  /*37a30*/  BSYNC B1 ;  /* 0x0000000000017941 */ /* 0x000fea0003800000 */
.L_x_13308:
        /* <DEDUP_REMOVED lines=8> */
.L_x_13310:
[----:B------:R-:W-:Y:S05]  /*37ac0*/  BRA `(.L_x_13311) ;  /* 0xffffff6400907947 */ /* 0x000fea000383ffff */
.L_x_13102:
        /* <DEDUP_REMOVED lines=8> */
.L_x_13313:
[----:B------:R-:W-:Y:S05]  /*37b50*/  BSYNC B1 ;  /* 0x0000000000017941 */ /* 0x000fea0003800000 */
.L_x_13312:
        /* <DEDUP_REMOVED lines=8> */
.L_x_13314:
[----:B------:R-:W-:Y:S05]  /*37be0*/  BRA `(.L_x_13315) ;  /* 0xffffff6400b07947 */ /* 0x000fea000383ffff */
.L_x_13127:
[----:B------:R-:W0:Y:S01]  /*37bf0*/  S2R R12, SR_TID.X ;  /* 0x00000000000c7919 */ /* 0x000e220000002100 */
[----:B------:R-:W-:Y:S01]  /*37c00*/  BSSY B1, `(.L_x_13316) ;  /* 0x000000a000017945 */ /* 0x000fe20003800000 */
[----:B------:R-:W-:Y:S02]  /*37c10*/  IMAD.MOV.U32 R11, RZ, RZ, 0x1f ;  /* 0x0000001fff0b7424 */ /* 0x000fe400078e00ff */
[----:B------:R-:W-:Y:S01]  /*37c20*/  IMAD.MOV.U32 R15, RZ, RZ, -0x1 ;  /* 0xffffffffff0f7424 */ /* 0x000fe200078e00ff */
[----:B0-----:R-:W-:-:S04]  /*37c30*/  SHF.R.U32.HI R12, RZ, 0x5, R12 ;  /* 0x00000005ff0c7819 */ /* 0x001fc8000001160c */
[----:B------:R-:W-:-:S05]  /*37c40*/  LOP3.LUT R12, R12, 0x3, RZ, 0xc0, !PT ;  /* 0x000000030c0c7812 */ /* 0x000fca00078ec0ff */
[----:B-1----:R-:W-:Y:S02]  /*37c50*/  IMAD.MOV.U32 R13, RZ, RZ, R12 ;  /* 0x000000ffff0d7224 */ /* 0x002fe400078e000c */
[----:B------:R-:W-:-:S07]  /*37c60*/  IMAD.MOV.U32 R12, RZ, RZ, RZ ;  /* 0x000000ffff0c7224 */ /* 0x000fce00078e00ff */
[----:B------:R-:W-:Y:S05]  /*37c70*/  WARPSYNC.COLLECTIVE R15, `(.L_x_13317) ;  /* 0x000000000f087348 */ /* 0x000fea0003c00000 */
[----:B------:R0:W1:Y:S02]  /*37c80*/  SHFL.IDX P6, R14, R13, R12, R11 ;  /* 0x0000000c0d0e7389 */ /* 0x00006400000c000b */
[----:B01----:R-:W-:Y:S01]  /*37c90*/  ENDCOLLECTIVE ;  /* 0x000000000000791b */ /* 0x003fe20003800000 */
.L_x_13317:
[----:B------:R-:W-:Y:S05]  /*37ca0*/  BSYNC B1 ;  /* 0x0000000000017941 */ /* 0x000fea0003800000 */
.L_x_13316:
[----:B------:R-:W-:Y:S05]  /*37cb0*/  BRA `(.L_x_13318) ;  /* 0xffffff7c00c87947 */ /* 0x000fea000383ffff */
.L_x_13129:
[----:B------:R-:W-:Y:S01]  /*37cc0*/  BSSY B1, `(.L_x_13319) ;  /* 0x0000006000017945 */ /* 0x000fe20003800000 */
[----:B------:R-:W-:-:S07]  /*37cd0*/  IMAD.MOV.U32 R15, RZ, RZ, -0x1 ;  /* 0xffffffffff0f7424 */ /* 0x000fce00078e00ff */
[----:B01----:R-:W-:Y:S05]  /*37ce0*/  WARPSYNC.COLLECTIVE R15, `(.L_x_13320) ;  /* 0x000000000f0c7348 */ /* 0x003fea0003c00000 */
[----:B------:R-:W-:Y:S02]  /*37cf0*/  ELECT P6, UR62, PT ;  /* 0x00000000003e782f */ /* 0x000fe400038c0000 */
[----:B------:R-:W-:Y:S01]  /*37d00*/  MOV R14, UR62 ;  /* 0x0000003e000e7c02 */ /* 0x000fe20008000f00 */
[----:B01----:R-:W-:Y:S10]  /*37d10*/  ENDCOLLECTIVE ;  /* 0x000000000000791b */ /* 0x003ff40003800000 */
.L_x_13320:
[----:B------:R-:W-:Y:S05]  /*37d20*/  BSYNC B1 ;  /* 0x0000000000017941 */ /* 0x000fea0003800000 */
.L_x_13319:
[----:B------:R-:W-:Y:S05]  /*37d30*/  BRA `(.L_x_13128) ;  /* 0xffffff7c00c07947 */ /* 0x000fea000383ffff */
.L_x_13131:
[----:B0-----:R0:W2:Y:S02]  /*37d40*/  SYNCS.PHASECHK.TRANS64.TRYWAIT P0, [R23+URZ+0x32420], R6 ;  /* 0x03242006170075a7 */ /* 0x0010a4000800017f */
[----:B--2---:R-:W-:Y:S05]  /*37d50*/  @!P0 NANOSLEEP.SYNCS 0x989680 ;  /* 0x009896800000895d */ /* 0x004fea0003900000 */
[----:B------:R-:W2:Y:S02]  /*37d60*/  @!P0 SYNCS.PHASECHK.TRANS64 P0, [R23+URZ+0x32420], R6 ;  /* 0x03242006170085a7 */ /* 0x000ea4000800007f */
[----:B--2---:R-:W-:Y:S05]  /*37d70*/  @!P0 BRA `(.L_x_13131) ;  /* 0xfffffffc00f08947 */ /* 0x004fea000383ffff */
[----:B------:R-:W-:Y:S05]  /*37d80*/  BRA `(.L_x_13321) ;  /* 0xffffff7c00d07947 */ /* 0x000fea000383ffff */
.L_x_13135:
[----:B0-----:R0:W2:Y:S02]  /*37d90*/  SYNCS.PHASECHK.TRANS64.TRYWAIT P0, [R3+URZ+0x324a0], R6 ;  /* 0x0324a006030075a7 */ /* 0x0010a4000800017f */
[----:B--2---:R-:W-:Y:S05]  /*37da0*/  @!P0 NANOSLEEP.SYNCS 0x989680 ;  /* 0x009896800000895d */ /* 0x004fea0003900000 */
[----:B------:R-:W2:Y:S02]  /*37db0*/  @!P0 SYNCS.PHASECHK.TRANS64 P0, [R3+URZ+0x324a0], R6 ;  /* 0x0324a006030085a7 */ /* 0x000ea4000800007f */
[----:B--2---:R-:W-:Y:S05]  /*37dc0*/  @!P0 BRA `(.L_x_13135) ;  /* 0xfffffffc00f08947 */ /* 0x004fea000383ffff */
[----:B------:R-:W-:Y:S05]  /*37dd0*/  BRA `(.L_x_13322) ;  /* 0xffffff7c00e87947 */ /* 0x000fea000383ffff */
.L_x_13140:
[----:B--2---:R2:W3:Y:S02]  /*37de0*/  SYNCS.PHASECHK.TRANS64.TRYWAIT P0, [R3+URZ+0x324c0], R6 ;  /* 0x0324c006030075a7 */ /* 0x0044e4000800017f */
[----:B---3--:R-:W-:Y:S05]  /*37df0*/  @!P0 NANOSLEEP.SYNCS 0x989680 ;  /* 0x009896800000895d */ /* 0x008fea0003900000 */
[----:B------:R-:W3:Y:S02]  /*37e00*/  @!P0 SYNCS.PHASECHK.TRANS64 P0, [R3+URZ+0x324c0], R6 ;  /* 0x0324c006030085a7 */ /* 0x000ee4000800007f */
[----:B---3--:R-:W-:Y:S05]  /*37e10*/  @!P0 BRA `(.L_x_13140) ;  /* 0xfffffffc00f08947 */ /* 0x008fea000383ffff */
[----:B------:R-:W-:Y:S05]  /*37e20*/  BRA `(.L_x_13323) ;  /* 0xffffff8000647947 */ /* 0x000fea000383ffff */
.L_x_13150:
[----:B--2---:R2:W3:Y:S02]  /*37e30*/  SYNCS.PHASECHK.TRANS64.TRYWAIT P1, [R10+URZ+0x324a0], R2 ;  /* 0x0324a0020a0075a7 */ /* 0x0044e4000802017f */
[----:B---3--:R-:W-:Y:S05]  /*37e40*/  @!P1 NANOSLEEP.SYNCS 0x989680 ;  /* 0x009896800000995d */ /* 0x008fea0003900000 */
[----:B------:R-:W3:Y:S02]  /*37e50*/  @!P1 SYNCS.PHASECHK.TRANS64 P1, [R10+URZ+0x324a0], R2 ;  /* 0x0324a0020a0095a7 */ /* 0x000ee4000802007f */
[----:B---3--:R-:W-:Y:S05]  /*37e60*/  @!P1 BRA `(.L_x_13150) ;  /* 0xfffffffc00f09947 */ /* 0x008fea000383ffff */
[----:B------:R-:W-:Y:S05]  /*37e70*/  BRA `(.L_x_13324) ;  /* 0xffffff8400d87947 */ /* 0x000fea000383ffff */
.L_x_13155:
[----:B0-----:R0:W1:Y:S02]  /*37e80*/  SYNCS.PHASECHK.TRANS64.TRYWAIT P1, [R10+URZ+0x324c0], R2 ;  /* 0x0324c0020a0075a7 */ /* 0x001064000802017f */
[----:B-1----:R-:W-:Y:S05]  /*37e90*/  @!P1 NANOSLEEP.SYNCS 0x989680 ;  /* 0x009896800000995d */ /* 0x002fea0003900000 */
[----:B------:R-:W1:Y:S02]  /*37ea0*/  @!P1 SYNCS.PHASECHK.TRANS64 P1, [R10+URZ+0x324c0], R2 ;  /* 0x0324c0020a0095a7 */ /* 0x000e64000802007f */
[----:B-1----:R-:W-:Y:S05]  /*37eb0*/  @!P1 BRA `(.L_x_13155) ;  /* 0xfffffffc00f09947 */ /* 0x002fea000383ffff */
[----:B------:R-:W-:Y:S05]  /*37ec0*/  BRA `(.L_x_13325) ;  /* 0xffffff8800507947 */ /* 0x000fea000383ffff */
.L_x_13179:
[----:B------:R-:W-:Y:S01]  /*37ed0*/  SHF.R.U32.HI R11, RZ, 0x5, R21 ;  /* 0x00000005ff0b7819 */ /* 0x000fe20000011615 */
[----:B------:R-:W-:Y:S01]  /*37ee0*/  BSSY B0, `(.L_x_13326) ;  /* 0x0000009000007945 */ /* 0x000fe20003800000 */
[----:B------:R-:W-:Y:S02]  /*37ef0*/  IMAD.MOV.U32 R12, RZ, RZ, RZ ;  /* 0x000000ffff0c7224 */ /* 0x000fe400078e00ff */
[----:B------:R-:W-:Y:S01]  /*37f00*/  LOP3.LUT R11, R11, 0x3, RZ, 0xc0, !PT ;  /* 0x000000030b0b7812 */ /* 0x000fe200078ec0ff */
[----:B------:R-:W-:-:S04]  /*37f10*/  IMAD.MOV.U32 R15, RZ, RZ, -0x1 ;  /* 0xffffffffff0f7424 */ /* 0x000fc800078e00ff */
[----:B------:R-:W-:Y:S02]  /*37f20*/  IMAD.MOV.U32 R13, RZ, RZ, R11 ;  /* 0x000000ffff0d7224 */ /* 0x000fe400078e000b */
[----:B------:R-:W-:-:S07]  /*37f30*/  IMAD.MOV.U32 R11, RZ, RZ, 0x1f ;  /* 0x0000001fff0b7424 */ /* 0x000fce00078e00ff */
[----:B--2---:R-:W-:Y:S05]  /*37f40*/  WARPSYNC.COLLECTIVE R15, `(.L_x_13327) ;  /* 0x000000000f087348 */ /* 0x004fea0003c00000 */
[----:B------:R0:W1:Y:S02]  /*37f50*/  SHFL.IDX P6, R14, R13, R12, R11 ;  /* 0x0000000c0d0e7389 */ /* 0x00006400000c000b */
[----:B012---:R-:W-:Y:S01]  /*37f60*/  ENDCOLLECTIVE ;  /* 0x000000000000791b */ /* 0x007fe20003800000 */
.L_x_13327:
[----:B------:R-:W-:Y:S05]  /*37f70*/  BSYNC B0 ;  /* 0x0000000000007941 */ /* 0x000fea0003800000 */
.L_x_13326:
[----:B------:R-:W-:Y:S05]  /*37f80*/  BRA `(.L_x_13328) ;  /* 0xffffff9800e47947 */ /* 0x000fea000383ffff */
.L_x_13182:
[----:B0-----:R0:W1:Y:S02]  /*37f90*/  SYNCS.PHASECHK.TRANS64.TRYWAIT P0, [R17+URZ+0x32440], R0 ;  /* 0x03244000110075a7 */ /* 0x001064000800017f */
[----:B-1----:R-:W-:Y:S05]  /*37fa0*/  @!P0 NANOSLEEP.SYNCS 0x989680 ;  /* 0x009896800000895d */ /* 0x002fea0003900000 */
[----:B------:R-:W1:Y:S02]  /*37fb0*/  @!P0 SYNCS.PHASECHK.TRANS64 P0, [R17+URZ+0x32440], R0 ;  /* 0x03244000110085a7 */ /* 0x000e64000800007f */
[----:B-1----:R-:W-:Y:S05]  /*37fc0*/  @!P0 BRA `(.L_x_13182) ;  /* 0xfffffffc00f08947 */ /* 0x002fea000383ffff */
[----:B------:R-:W-:Y:S05]  /*37fd0*/  BRA `(.L_x_13329) ;  /* 0xffffff9c00087947 */ /* 0x000fea000383ffff */
.L_x_13183:
        /* <DEDUP_REMOVED lines=8> */
.L_x_13331:
[----:B------:R-:W-:Y:S05]  /*38060*/  BSYNC B0 ;  /* 0x0000000000007941 */ /* 0x000fea0003800000 */
.L_x_13330:
        /* <DEDUP_REMOVED lines=9> */
.L_x_13332:
[----:B------:R-:W-:Y:S02]  /*38100*/  IMAD.MOV.U32 R13, RZ, RZ, R4 ;  /* 0x000000ffff0d7224 */ /* 0x000fe400078e0004 */
[----:B------:R-:W-:Y:S02]  /*38110*/  IMAD.MOV.U32 R12, RZ, RZ, 0x1 ;  /* 0x00000001ff0c7424 */ /* 0x000fe400078e00ff */
[----:B------:R-:W-:-:S07]  /*38120*/  IMAD.MOV.U32 R3, RZ, RZ, R14 ;  /* 0x000000ffff037224 */ /* 0x000fce00078e000e */
[----:B------:R-:W-:Y:S05]  /*38130*/  WARPSYNC.COLLECTIVE R15, `(.L_x_13333) ;  /* 0x000000000f087348 */ /* 0x000fea0003c00000 */
[----:B------:R0:W1:Y:S02]  /*38140*/  SHFL.IDX P6, R14, R13, R12, R11 ;  /* 0x0000000c0d0e7389 */ /* 0x00006400000c000b */
[----:B01----:R-:W-:Y:S01]  /*38150*/  ENDCOLLECTIVE ;  /* 0x000000000000791b */ /* 0x003fe20003800000 */
.L_x_13333:
        /* <DEDUP_REMOVED lines=15> */
.L_x_13334:
[----:B------:R-:W-:Y:S02]  /*38250*/  @P0 IMAD R6, R5, 0x2, R23 ;  /* 0x0000000205060824 */ /* 0x000fe400078e0217 */
[----:B------:R-:W-:Y:S02]  /*38260*/  IMAD.MOV.U32 R13, RZ, RZ, R4 ;  /* 0x000000ffff0d7224 */ /* 0x000fe400078e0004 */
[----:B------:R-:W-:Y:S02]  /*38270*/  IMAD.MOV.U32 R12, RZ, RZ, 0x2 ;  /* 0x00000002ff0c7424 */ /* 0x000fe400078e00ff */
[----:B------:R-:W-:-:S07]  /*38280*/  IMAD.MOV.U32 R3, RZ, RZ, R14 ;  /* 0x000000ffff037224 */ /* 0x000fce00078e000e */
[----:B------:R-:W-:Y:S05]  /*38290*/  WARPSYNC.COLLECTIVE R15, `(.L_x_13335) ;  /* 0x000000000f087348 */ /* 0x000fea0003c00000 */
[----:B------:R0:W1:Y:S02]  /*382a0*/  SHFL.IDX P6, R14, R13, R12, R11 ;  /* 0x0000000c0d0e7389 */ /* 0x00006400000c000b */
[----:B01----:R-:W-:Y:S01]  /*382b0*/  ENDCOLLECTIVE ;  /* 0x000000000000791b */ /* 0x003fe20003800000 */
.L_x_13335:
        /* <DEDUP_REMOVED lines=15> */
.L_x_13336:
[----:B------:R-:W-:Y:S02]  /*383b0*/  @P0 IMAD R6, R5, 0x2, R23 ;  /* 0x0000000205060824 */ /* 0x000fe400078e0217 */
[----:B------:R-:W-:Y:S02]  /*383c0*/  IMAD.MOV.U32 R13, RZ, RZ, R4 ;  /* 0x000000ffff0d7224 */ /* 0x000fe400078e0004 */
[----:B------:R-:W-:Y:S02]  /*383d0*/  IMAD.MOV.U32 R12, RZ, RZ, 0x3 ;  /* 0x00000003ff0c7424 */ /* 0x000fe400078e00ff */
[----:B------:R-:W-:-:S07]  /*383e0*/  IMAD.MOV.U32 R3, RZ, RZ, R14 ;  /* 0x000000ffff037224 */ /* 0x000fce00078e000e */
[----:B------:R-:W-:Y:S05]  /*383f0*/  WARPSYNC.COLLECTIVE R15, `(.L_x_13337) ;  /* 0x000000000f087348 */ /* 0x000fea0003c00000 */
[----:B------:R0:W1:Y:S02]  /*38400*/  SHFL.IDX P6, R14, R13, R12, R11 ;  /* 0x0000000c0d0e7389 */ /* 0x00006400000c000b */
[----:B01----:R-:W-:Y:S01]  /*38410*/  ENDCOLLECTIVE ;  /* 0x000000000000791b */ /* 0x003fe20003800000 */
.L_x_13337:
        /* <DEDUP_REMOVED lines=15> */
.L_x_13338:
[----:B------:R-:W-:Y:S02]  /*38510*/  @P0 IMAD R6, R5, 0x2, R23 ;  /* 0x0000000205060824 */ /* 0x000fe400078e0217 */
[----:B------:R-:W-:Y:S02]  /*38520*/  IMAD.MOV.U32 R13, RZ, RZ, R4 ;  /* 0x000000ffff0d7224 */ /* 0x000fe400078e0004 */
[----:B------:R-:W-:Y:S02]  /*38530*/  IMAD.MOV.U32 R12, RZ, RZ, 0x4 ;  /* 0x00000004ff0c7424 */ /* 0x000fe400078e00ff */
[----:B------:R-:W-:-:S07]  /*38540*/  IMAD.MOV.U32 R3, RZ, RZ, R14 ;  /* 0x000000ffff037224 */ /* 0x000fce00078e000e */
[----:B------:R-:W-:Y:S05]  /*38550*/  WARPSYNC.COLLECTIVE R15, `(.L_x_13339) ;  /* 0x000000000f087348 */ /* 0x000fea0003c00000 */
[----:B------:R0:W1:Y:S02]  /*38560*/  SHFL.IDX P6, R14, R13, R12, R11 ;  /* 0x0000000c0d0e7389 */ /* 0x00006400000c000b */
[----:B01----:R-:W-:Y:S01]  /*38570*/  ENDCOLLECTIVE ;  /* 0x000000000000791b */ /* 0x003fe20003800000 */
.L_x_13339:
        /* <DEDUP_REMOVED lines=15> */
.L_x_13340:
[----:B------:R-:W-:Y:S02]  /*38670*/  @P0 IMAD R6, R5, 0x2, R23 ;  /* 0x0000000205060824 */ /* 0x000fe400078e0217 */
[----:B------:R-:W-:Y:S02]  /*38680*/  IMAD.MOV.U32 R13, RZ, RZ, R4 ;  /* 0x000000ffff0d7224 */ /* 0x000fe400078e0004 */
[----:B------:R-:W-:Y:S02]  /*38690*/  IMAD.MOV.U32 R12, RZ, RZ, 0x5 ;  /* 0x00000005ff0c7424 */ /* 0x000fe400078e00ff */
[----:B------:R-:W-:-:S07]  /*386a0*/  IMAD.MOV.U32 R3, RZ, RZ, R14 ;  /* 0x000000ffff037224 */ /* 0x000fce00078e000e */
[----:B------:R-:W-:Y:S05]  /*386b0*/  WARPSYNC.COLLECTIVE R15, `(.L_x_13341) ;  /* 0x000000000f087348 */ /* 0x000fea0003c00000 */
[----:B------:R0:W1:Y:S02]  /*386c0*/  SHFL.IDX P6, R14, R13, R12, R11 ;  /* 0x0000000c0d0e7389 */ /* 0x00006400000c000b */
[----:B01----:R-:W-:Y:S01]  /*386d0*/  ENDCOLLECTIVE ;  /* 0x000000000000791b */ /* 0x003fe20003800000 */
.L_x_13341:
        /* <DEDUP_REMOVED lines=10> */
.L_x_13342:
[----:B------:R-:W-:Y:S01]  /*38780*/  @!PT LDS RZ, [RZ] ;  /* 0x00000000fffff984 */ /* 0x000fe20000000800 */
[----:B------:R-:W-:Y:S01]  /*38790*/  @!PT LDS RZ, [RZ] ;  /* 0x00000000fffff984 */ /* 0x000fe20000000800 */
[----:B------:R-:W-:Y:S01]  /*387a0*/  @!PT LDS RZ, [RZ] ;  /* 0x00000000fffff984 */ /* 0x000fe20000000800 */
[----:B------:R0:W-:Y:S01]  /*387b0*/  @P0 LDGSTS.E.BYPASS.LTC128B.128 [R6+0x1e400], desc[UR44][R2.64], !P2 ;  /* 0x1e40000002060fae */ /* 0x0001e2000d101d6c */
[----:B------:R-:W-:Y:S01]  /*387c0*/  IMAD.MOV.U32 R0, RZ, RZ, R14 ;  /* 0x000000ffff007224 */ /* 0x000fe200078e000e */
[----:B------:R-:W-:Y:S06]  /*387d0*/  BRA `(.L_x_13343) ;  /* 0xffffff98006c7947 */ /* 0x000fec000383ffff */
.L_x_13188:
        /* <DEDUP_REMOVED lines=9> */
.L_x_13344:
        /* <DEDUP_REMOVED lines=12> */
.L_x_13345:
[----:B------:R-:W-:Y:S02]  /*38930*/  IMAD.MOV.U32 R13, RZ, RZ, R3 ;  /* 0x000000ffff0d7224 */ /* 0x000fe400078e0003 */
[----:B------:R-:W-:Y:S02]  /*38940*/  IMAD.MOV.U32 R12, RZ, RZ, 0x1 ;  /* 0x00000001ff0c7424 */ /* 0x000fe400078e00ff */
[----:B------:R-:W-:-:S07]  /*38950*/  IMAD.MOV.U32 R5, RZ, RZ, R14 ;  /* 0x000000ffff057224 */ /* 0x000fce00078e000e */
[----:B------:R-:W-:Y:S05]  /*38960*/  WARPSYNC.COLLECTIVE R15, `(.L_x_13346) ;  /* 0x000000000f087348 */ /* 0x000fea0003c00000 */
[----:B------:R0:W1:Y:S02]  /*38970*/  SHFL.IDX P6, R14, R13, R12, R11 ;  /* 0x0000000c0d0e7389 */ /* 0x00006400000c000b */
[----:B01----:R-:W-:Y:S01]  /*38980*/  ENDCOLLECTIVE ;  /* 0x000000000000791b */ /* 0x003fe20003800000 */
.L_x_13346:
        /* <DEDUP_REMOVED lines=15> */
.L_x_13347:
[----:B------:R-:W-:Y:S02]  /*38a80*/  IMAD.MOV.U32 R13, RZ, RZ, R3 ;  /* 0x000000ffff0d7224 */ /* 0x000fe400078e0003 */
[----:B------:R-:W-:Y:S02]  /*38a90*/  IMAD.MOV.U32 R12, RZ, RZ, 0x2 ;  /* 0x00000002ff0c7424 */ /* 0x000fe400078e00ff */
[----:B------:R-:W-:-:S07]  /*38aa0*/  IMAD.MOV.U32 R5, RZ, RZ, R14 ;  /* 0x000000ffff057224 */ /* 0x000fce00078e000e */
[----:B------:R-:W-:Y:S05]  /*38ab0*/  WARPSYNC.COLLECTIVE R15, `(.L_x_13348) ;  /* 0x000000000f087348 */ /* 0x000fea0003c00000 */
[----:B------:R0:W1:Y:S02]  /*38ac0*/  SHFL.IDX P6, R14, R13, R12, R11 ;  /* 0x0000000c0d0e7389 */ /* 0x00006400000c000b */
[----:B01----:R-:W-:Y:S01]  /*38ad0*/  ENDCOLLECTIVE ;  /* 0x000000000000791b */ /* 0x003fe20003800000 */
.L_x_13348:
        /* <DEDUP_REMOVED lines=15> */
.L_x_13349:
[----:B------:R-:W-:Y:S02]  /*38bd0*/  IMAD.MOV.U32 R13, RZ, RZ, R3 ;  /* 0x000000ffff0d7224 */ /* 0x000fe400078e0003 */
[----:B------:R-:W-:Y:S02]  /*38be0*/  IMAD.MOV.U32 R12, RZ, RZ, 0x3 ;  /* 0x00000003ff0c7424 */ /* 0x000fe400078e00ff */
[----:B------:R-:W-:-:S07]  /*38bf0*/  IMAD.MOV.U32 R5, RZ, RZ, R14 ;  /* 0x000000ffff057224 */ /* 0x000fce00078e000e */
[----:B------:R-:W-:Y:S05]  /*38c00*/  WARPSYNC.COLLECTIVE R15, `(.L_x_13350) ;  /* 0x000000000f087348 */ /* 0x000fea0003c00000 */
[----:B------:R0:W1:Y:S02]  /*38c10*/  SHFL.IDX P6, R14, R13, R12, R11 ;  /* 0x0000000c0d0e7389 */ /* 0x00006400000c000b */
[----:B01----:R-:W-:Y:S01]  /*38c20*/  ENDCOLLECTIVE ;  /* 0x000000000000791b */ /* 0x003fe20003800000 */
.L_x_13350:
        /* <DEDUP_REMOVED lines=10> */
.L_x_13351:
        /* <DEDUP_REMOVED lines=13> */
.L_x_13352:
        /* <DEDUP_REMOVED lines=10> */
.L_x_13353:
        /* <DEDUP_REMOVED lines=13> */
.L_x_13354:
        /* <DEDUP_REMOVED lines=10> */
.L_x_13355:
        /* <DEDUP_REMOVED lines=13> */
.L_x_13356:
        /* <DEDUP_REMOVED lines=10> */
.L_x_13357:
        /* <DEDUP_REMOVED lines=11> */
.L_x_13358:
        /* <DEDUP_REMOVED lines=10> */
.L_x_13359:
[----:B------:R-:W-:Y:S01]  /*39270*/  @!PT LDS RZ, [RZ] ;  /* 0x00000000fffff984 */ /* 0x000fe20000000800 */
[----:B------:R-:W-:Y:S01]  /*39280*/  @!PT LDS RZ, [RZ] ;  /* 0x00000000fffff984 */ /* 0x000fe20000000800 */
[----:B------:R-:W-:Y:S01]  /*39290*/  @!PT LDS RZ, [RZ] ;  /* 0x00000000fffff984 */ /* 0x000fe20000000800 */
[----:B------:R0:W-:Y:S01]  /*392a0*/  @!P0 LDGSTS.E.BYPASS.LTC128B.128 [R26+0x1b400], desc[UR44][R4.64], !P1 ;  /* 0x1b400000041a8fae */ /* 0x0001e2000c901d6c */
[----:B------:R-:W-:Y:S01]  /*392b0*/  IMAD.MOV.U32 R0, RZ, RZ, R14 ;  /* 0x000000ffff007224 */ /* 0x000fe200078e000e */
[----:B------:R-:W-:Y:S06]  /*392c0*/  BRA `(.L_x_13360) ;  /* 0xffffff9800cc7947 */ /* 0x000fec000383ffff */
.L_x_13192:
        /* <DEDUP_REMOVED lines=9> */
[----:B------:R-:W-:-:S02]  /*39360*/  IMAD.MOV.U32 R15, RZ, RZ, -0x1 ;  /* 0xffffffffff0f7424 */ /* 0x000fc400078e00ff */
        /* <DEDUP_REMOVED lines=23> */
.L_x_13362:
[----:B------:R-:W-:Y:S05]  /*394e0*/  BSYNC B0 ;  /* 0x0000000000007941 */ /* 0x000fea0003800000 */
.L_x_13361:
        /* <DEDUP_REMOVED lines=11> */
.L_x_13363:
        /* <DEDUP_REMOVED lines=12> */
.L_x_13364:
        /* <DEDUP_REMOVED lines=15> */
.L_x_13365:
        /* <DEDUP_REMOVED lines=12> */
.L_x_13366:
        /* <DEDUP_REMOVED lines=12> */
.L_x_13367:
        /* <DEDUP_REMOVED lines=12> */
.L_x_13368:
        /* <DEDUP_REMOVED lines=12> */
.L_x_13369:
        /* <DEDUP_REMOVED lines=12> */
.L_x_13370:
        /* <DEDUP_REMOVED lines=12> */
.L_x_13371:
        /* <DEDUP_REMOVED lines=12> */
.L_x_13372:
        /* <DEDUP_REMOVED lines=12> */
.L_x_13373:
        /* <DEDUP_REMOVED lines=12> */
.L_x_13374:
        /* <DEDUP_REMOVED lines=11> */
.L_x_13375:
[----:B------:R-:W-:Y:S02]  /*39ec0*/  IMAD.MOV.U32 R13, RZ, RZ, R0 ;  /* 0x000000ffff0d7224 */ /* 0x000fe400078e0000 */
[----:B------:R-:W-:Y:S02]  /*39ed0*/  IMAD.MOV.U32 R12, RZ, RZ, 0x7 ;  /* 0x00000007ff0c7424 */ /* 0x000fe400078e00ff */
[----:B------:R-:W-:-:S07]  /*39ee0*/  IMAD.MOV.U32 R2, RZ, RZ, R14 ;  /* 0x000000ffff027224 */ /* 0x000fce00078e000e */
[----:B------:R-:W-:Y:S05]  /*39ef0*/  WARPSYNC.COLLECTIVE R15, `(.L_x_13376) ;  /* 0x000000000f087348 */ /* 0x000fea0003c00000 */
[----:B------:R0:W1:Y:S02]  /*39f00*/  SHFL.IDX P6, R14, R13, R12, R11 ;  /* 0x0000000c0d0e7389 */ /* 0x00006400000c000b */
[----:B01----:R-:W-:Y:S01]  /*39f10*/  ENDCOLLECTIVE ;  /* 0x000000000000791b */ /* 0x003fe20003800000 */
.L_x_13376:
        /* <DEDUP_REMOVED lines=14> */
.L_x_13377:
[----:B------:R-:W-:Y:S01]  /*3a000*/  IMAD.MOV.U32 R2, RZ, RZ, R14 ;  /* 0x000000ffff027224 */ /* 0x000fe200078e000e */
[----:B------:R-:W-:Y:S06]  /*3a010*/  BRA `(.L_x_13378) ;  /* 0xffffff9800387947 */ /* 0x000fec000383ffff */
.L_x_13197:
[----:B0-----:R0:W1:Y:S02]  /*3a020*/  SYNCS.PHASECHK.TRANS64.TRYWAIT P0, [R23+URZ+0x32420], R0 ;  /* 0x03242000170075a7 */ /* 0x001064000800017f */
[----:B-1----:R-:W-:Y:S05]  /*3a030*/  @!P0 NANOSLEEP.SYNCS 0x989680 ;  /* 0x009896800000895d */ /* 0x002fea0003900000 */
[----:B------:R-:W1:Y:S02]  /*3a040*/  @!P0 SYNCS.PHASECHK.TRANS64 P0, [R23+URZ+0x32420], R0 ;  /* 0x03242000170085a7 */ /* 0x000e64000800007f */
[----:B-1----:R-:W-:Y:S05]  /*3a050*/  @!P0 BRA `(.L_x_13197) ;  /* 0xfffffffc00f08947 */ /* 0x002fea000383ffff */
[----:B------:R-:W-:Y:S05]  /*3a060*/  BRA `(.L_x_13379) ;  /* 0xffffff9800ac7947 */ /* 0x000fea000383ffff */
.L_x_13200:
[----:B0-----:R0:W1:Y:S02]  /*3a070*/  SYNCS.PHASECHK.TRANS64.TRYWAIT P0, [R17+URZ+0x32460], R0 ;  /* 0x03246000110075a7 */ /* 0x001064000800017f */
[----:B-1----:R-:W-:Y:S05]  /*3a080*/  @!P0 NANOSLEEP.SYNCS 0x989680 ;  /* 0x009896800000895d */ /* 0x002fea0003900000 */
[----:B------:R-:W1:Y:S02]  /*3a090*/  @!P0 SYNCS.PHASECHK.TRANS64 P0, [R17+URZ+0x32460], R0 ;  /* 0x03246000110085a7 */ /* 0x000e64000800007f */
[----:B-1----:R-:W-:Y:S05]  /*3a0a0*/  @!P0 BRA `(.L_x_13200) ;  /* 0xfffffffc00f08947 */ /* 0x002fea000383ffff */
[----:B------:R-:W-:Y:S05]  /*3a0b0*/  BRA `(.L_x_13380) ;  /* 0xffffff9800bc7947 */ /* 0x000fea000383ffff */
.L_x_13201:
        /* <DEDUP_REMOVED lines=8> */
.L_x_13382:
[----:B------:R-:W-:Y:S05]  /*3a140*/  BSYNC B0 ;  /* 0x0000000000007941 */ /* 0x000fea0003800000 */
.L_x_13381:
        /* <DEDUP_REMOVED lines=13> */
.L_x_13383:
        /* <DEDUP_REMOVED lines=9> */
.L_x_13384:
        /* <DEDUP_REMOVED lines=17> */
.L_x_13385:
[----:B------:R-:W-:Y:S02]  /*3a3c0*/  IMAD.MOV.U32 R13, RZ, RZ, R6 ;  /* 0x000000ffff0d7224 */ /* 0x000fe400078e0006 */
[----:B------:R-:W-:Y:S01]  /*3a3d0*/  IMAD.MOV.U32 R12, RZ, RZ, 0x2 ;  /* 0x00000002ff0c7424 */ /* 0x000fe200078e00ff */
[----:B------:R-:W-:-:S13]  /*3a3e0*/  IADD3 R2, P3, R14, R0, RZ ;  /* 0x000000000e027210 */ /* 0x000fda0007f7e0ff */
[----:B------:R-:W-:Y:S05]  /*3a3f0*/  WARPSYNC.COLLECTIVE R15, `(.L_x_13386) ;  /* 0x000000000f087348 */ /* 0x000fea0003c00000 */
[----:B------:R0:W1:Y:S02]  /*3a400*/  SHFL.IDX P6, R14, R13, R12, R11 ;  /* 0x0000000c0d0e7389 */ /* 0x00006400000c000b */
[----:B01----:R-:W-:Y:S01]  /*3a410*/  ENDCOLLECTIVE ;  /* 0x000000000000791b */ /* 0x003fe20003800000 */
.L_x_13386:
        /* <DEDUP_REMOVED lines=17> */
.L_x_13387:
[----:B------:R-:W-:Y:S02]  /*3a530*/  IMAD.MOV.U32 R13, RZ, RZ, R6 ;  /* 0x000000ffff0d7224 */ /* 0x000fe400078e0006 */
[----:B------:R-:W-:Y:S01]  /*3a540*/  IMAD.MOV.U32 R12, RZ, RZ, 0x3 ;  /* 0x00000003ff0c7424 */ /* 0x000fe200078e00ff */
[----:B------:R-:W-:-:S13]  /*3a550*/  IADD3 R2, P3, R14, R0, RZ ;  /* 0x000000000e027210 */ /* 0x000fda0007f7e0ff */
[----:B------:R-:W-:Y:S05]  /*3a560*/  WARPSYNC.COLLECTIVE R15, `(.L_x_13388) ;  /* 0x000000000f087348 */ /* 0x000fea0003c00000 */
[----:B------:R0:W1:Y:S02]  /*3a570*/  SHFL.IDX P6, R14, R13, R12, R11 ;  /* 0x0000000c0d0e7389 */ /* 0x00006400000c000b */
[----:B01----:R-:W-:Y:S01]  /*3a580*/  ENDCOLLECTIVE ;  /* 0x000000000000791b */ /* 0x003fe20003800000 */
.L_x_13388:
        /* <DEDUP_REMOVED lines=17> */
.L_x_13389:
[----:B------:R-:W-:Y:S02]  /*3a6a0*/  IMAD.MOV.U32 R13, RZ, RZ, R6 ;  /* 0x000000ffff0d7224 */ /* 0x000fe400078e0006 */
[----:B------:R-:W-:Y:S01]  /*3a6b0*/  IMAD.MOV.U32 R12, RZ, RZ, 0x4 ;  /* 0x00000004ff0c7424 */ /* 0x000fe200078e00ff */
[----:B------:R-:W-:-:S13]  /*3a6c0*/  IADD3 R2, P3, R14, R0, RZ ;  /* 0x000000000e027210 */ /* 0x000fda0007f7e0ff */
[----:B------:R-:W-:Y:S05]  /*3a6d0*/  WARPSYNC.COLLECTIVE R15, `(.L_x_13390) ;  /* 0x000000000f087348 */ /* 0x000fea0003c00000 */
[----:B------:R0:W1:Y:S02]  /*3a6e0*/  SHFL.IDX P6, R14, R13, R12, R11 ;  /* 0x0000000c0d0e7389 */ /* 0x00006400000c000b */
[----:B01----:R-:W-:Y:S01]  /*3a6f0*/  ENDCOLLECTIVE ;  /* 0x000000000000791b */ /* 0x003fe20003800000 */
.L_x_13390:
        /* <DEDUP_REMOVED lines=17> */
.L_x_13391:
[----:B------:R-:W-:Y:S02]  /*3a810*/  IMAD.MOV.U32 R13, RZ, RZ, R6 ;  /* 0x000000ffff0d7224 */ /* 0x000fe400078e0006 */
[----:B------:R-:W-:Y:S01]  /*3a820*/  IMAD.MOV.U32 R12, RZ, RZ, 0x5 ;  /* 0x00000005ff0c7424 */ /* 0x000fe200078e00ff */
[----:B------:R-:W-:-:S13]  /*3a830*/  IADD3 R2, P3, R14, R0, RZ ;  /* 0x000000000e027210 */ /* 0x000fda0007f7e0ff */
[----:B------:R-:W-:Y:S05]  /*3a840*/  WARPSYNC.COLLECTIVE R15, `(.L_x_13392) ;  /* 0x000000000f087348 */ /* 0x000fea0003c00000 */
[----:B------:R0:W1:Y:S02]  /*3a850*/  SHFL.IDX P6, R14, R13, R12, R11 ;  /* 0x0000000c0d0e7389 */ /* 0x00006400000c000b */
[----:B01----:R-:W-:Y:S01]  /*3a860*/  ENDCOLLECTIVE ;  /* 0x000000000000791b */ /* 0x003fe20003800000 */
.L_x_13392:
        /* <DEDUP_REMOVED lines=12> */
.L_x_13393:
        /* <DEDUP_REMOVED lines=9> */
.L_x_13208:
[----:B0-----:R0:W1:Y:S02]  /*3a9c0*/  SYNCS.PHASECHK.TRANS64.TRYWAIT P0, [R4+URZ+0x32440], R21 ;  /* 0x03244015040075a7 */ /* 0x001064000800017f */
[----:B-1----:R-:W-:Y:S05]  /*3a9d0*/  @!P0 NANOSLEEP.SYNCS 0x989680 ;  /* 0x009896800000895d */ /* 0x002fea0003900000 */
[----:B------:R-:W1:Y:S02]  /*3a9e0*/  @!P0 SYNCS.PHASECHK.TRANS64 P0, [R4+URZ+0x32440], R21 ;  /* 0x03244015040085a7 */ /* 0x000e64000800007f */
[----:B-1----:R-:W-:Y:S05]  /*3a9f0*/  @!P0 BRA `(.L_x_13208) ;  /* 0xfffffffc00f08947 */ /* 0x002fea000383ffff */
[----:B------:R-:W-:Y:S05]  /*3aa00*/  BRA `(.L_x_13395) ;  /* 0xffffff9c00547947 */ /* 0x000fea000383ffff */
.L_x_13209:
        /* <DEDUP_REMOVED lines=8> */
.L_x_13397:
[----:B------:R-:W-:Y:S05]  /*3aa90*/  BSYNC B1 ;  /* 0x0000000000017941 */ /* 0x000fea0003800000 */
.L_x_13396:
        /* <DEDUP_REMOVED lines=9> */
.L_x_13398:
[----:B------:R-:W-:Y:S02]  /*3ab30*/  IMAD.MOV.U32 R13, RZ, RZ, R9 ;  /* 0x000000ffff0d7224 */ /* 0x000fe400078e0009 */
[----:B------:R-:W-:Y:S02]  /*3ab40*/  IMAD.MOV.U32 R12, RZ, RZ, 0x1 ;  /* 0x00000001ff0c7424 */ /* 0x000fe400078e00ff */
[----:B------:R-:W-:-:S07]  /*3ab50*/  IMAD.MOV.U32 R2, RZ, RZ, R14 ;  /* 0x000000ffff027224 */ /* 0x000fce00078e000e */
[----:B------:R-:W-:Y:S05]  /*3ab60*/  WARPSYNC.COLLECTIVE R15, `(.L_x_13399) ;  /* 0x000000000f087348 */ /* 0x000fea0003c00000 */
[----:B------:R0:W1:Y:S02]  /*3ab70*/  SHFL.IDX P6, R14, R13, R12, R11 ;  /* 0x0000000c0d0e7389 */ /* 0x00006400000c000b */
[----:B01----:R-:W-:Y:S01]  /*3ab80*/  ENDCOLLECTIVE ;  /* 0x000000000000791b */ /* 0x003fe20003800000 */
.L_x_13399:
        /* <DEDUP_REMOVED lines=11> */
.L_x_13400:
[----:B------:R-:W-:Y:S02]  /*3ac40*/  IMAD.MOV.U32 R13, RZ, RZ, R9 ;  /* 0x000000ffff0d7224 */ /* 0x000fe400078e0009 */
[----:B------:R-:W-:Y:S02]  /*3ac50*/  IMAD.MOV.U32 R12, RZ, RZ, 0x2 ;  /* 0x00000002ff0c7424 */ /* 0x000fe400078e00ff */
[----:B------:R-:W-:-:S07]  /*3ac60*/  IMAD.MOV.U32 R2, RZ, RZ, R14 ;  /* 0x000000ffff027224 */ /* 0x000fce00078e000e */
[----:B------:R-:W-:Y:S05]  /*3ac70*/  WARPSYNC.COLLECTIVE R15, `(.L_x_13401) ;  /* 0x000000000f087348 */ /* 0x000fea0003c00000 */
[----:B------:R0:W1:Y:S02]  /*3ac80*/  SHFL.IDX P6, R14, R13, R12, R11 ;  /* 0x0000000c0d0e7389 */ /* 0x00006400000c000b */
[----:B01----:R-:W-:Y:S01]  /*3ac90*/  ENDCOLLECTIVE ;  /* 0x000000000000791b */ /* 0x003fe20003800000 */
.L_x_13401:
        /* <DEDUP_REMOVED lines=11> */
.L_x_13402:
[----:B------:R-:W-:Y:S02]  /*3ad50*/  IMAD.MOV.U32 R13, RZ, RZ, R9 ;  /* 0x000000ffff0d7224 */ /* 0x000fe400078e0009 */
[----:B------:R-:W-:Y:S02]  /*3ad60*/  IMAD.MOV.U32 R12, RZ, RZ, 0x3 ;  /* 0x00000003ff0c7424 */ /* 0x000fe400078e00ff */
[----:B------:R-:W-:-:S07]  /*3ad70*/  IMAD.MOV.U32 R2, RZ, RZ, R14 ;  /* 0x000000ffff027224 */ /* 0x000fce00078e000e */
[----:B------:R-:W-:Y:S05]  /*3ad80*/  WARPSYNC.COLLECTIVE R15, `(.L_x_13403) ;  /* 0x000000000f087348 */ /* 0x000fea0003c00000 */
[----:B------:R0:W1:Y:S02]  /*3ad90*/  SHFL.IDX P6, R14, R13, R12, R11 ;  /* 0x0000000c0d0e7389 */ /* 0x00006400000c000b */
[----:B01----:R-:W-:Y:S01]  /*3ada0*/  ENDCOLLECTIVE ;  /* 0x000000000000791b */ /* 0x003fe20003800000 */
.L_x_13403:
        /* <DEDUP_REMOVED lines=11> */
.L_x_13404:
[----:B------:R-:W-:Y:S02]  /*3ae60*/  IMAD.MOV.U32 R13, RZ, RZ, R9 ;  /* 0x000000ffff0d7224 */ /* 0x000fe400078e0009 */
[----:B------:R-:W-:Y:S02]  /*3ae70*/  IMAD.MOV.U32 R12, RZ, RZ, 0x4 ;  /* 0x00000004ff0c7424 */ /* 0x000fe400078e00ff */
[----:B------:R-:W-:-:S07]  /*3ae80*/  IMAD.MOV.U32 R2, RZ, RZ, R14 ;  /* 0x000000ffff027224 */ /* 0x000fce00078e000e */
[----:B------:R-:W-:Y:S05]  /*3ae90*/  WARPSYNC.COLLECTIVE R15, `(.L_x_13405) ;  /* 0x000000000f087348 */ /* 0x000fea0003c00000 */
[----:B------:R0:W1:Y:S02]  /*3aea0*/  SHFL.IDX P6, R14, R13, R12, R11 ;  /* 0x0000000c0d0e7389 */ /* 0x00006400000c000b */
[----:B01----:R-:W-:Y:S01]  /*3aeb0*/  ENDCOLLECTIVE ;  /* 0x000000000000791b */ /* 0x003fe20003800000 */
.L_x_13405:
        /* <DEDUP_REMOVED lines=11> */
.L_x_13406:
[----:B------:R-:W-:Y:S02]  /*3af70*/  IMAD.MOV.U32 R13, RZ, RZ, R9 ;  /* 0x000000ffff0d7224 */ /* 0x000fe400078e0009 */
[----:B------:R-:W-:Y:S02]  /*3af80*/  IMAD.MOV.U32 R12, RZ, RZ, 0x5 ;  /* 0x00000005ff0c7424 */ /* 0x000fe400078e00ff */
[----:B------:R-:W-:-:S07]  /*3af90*/  IMAD.MOV.U32 R2, RZ, RZ, R14 ;  /* 0x000000ffff027224 */ /* 0x000fce00078e000e */
[----:B------:R-:W-:Y:S05]  /*3afa0*/  WARPSYNC.COLLECTIVE R15, `(.L_x_13407) ;  /* 0x000000000f087348 */ /* 0x000fea0003c00000 */
[----:B------:R0:W1:Y:S02]  /*3afb0*/  SHFL.IDX P6, R14, R13, R12, R11 ;  /* 0x0000000c0d0e7389 */ /* 0x00006400000c000b */
[----:B01----:R-:W-:Y:S01]  /*3afc0*/  ENDCOLLECTIVE ;  /* 0x000000000000791b */ /* 0x003fe20003800000 */
.L_x_13407:
        /* <DEDUP_REMOVED lines=11> */
.L_x_13408:
[----:B------:R-:W-:Y:S01]  /*3b080*/  IMAD.MOV.U32 R2, RZ, RZ, R14 ;  /* 0x000000ffff027224 */ /* 0x000fe200078e000e */
[----:B------:R-:W-:Y:S06]  /*3b090*/  BRA `(.L_x_13409) ;  /* 0xffffff9800847947 */ /* 0x000fec000383ffff */
.L_x_13214:
[----:B---3--:R3:W4:Y:S02]  /*3b0a0*/  SYNCS.PHASECHK.TRANS64.TRYWAIT P0, [R4+URZ+0x32460], R21 ;  /* 0x03246015040075a7 */ /* 0x008724000800017f */
[----:B----4-:R-:W-:Y:S05]  /*3b0b0*/  @!P0 NANOSLEEP.SYNCS 0x989680 ;  /* 0x009896800000895d */ /* 0x010fea0003900000 */
[----:B------:R-:W4:Y:S02]  /*3b0c0*/  @!P0 SYNCS.PHASECHK.TRANS64 P0, [R4+URZ+0x32460], R21 ;  /* 0x03246015040085a7 */ /* 0x000f24000800007f */
[----:B----4-:R-:W-:Y:S05]  /*3b0d0*/  @!P0 BRA `(.L_x_13214) ;  /* 0xfffffffc00f08947 */ /* 0x010fea000383ffff */
[----:B------:R-:W-:Y:S05]  /*3b0e0*/  BRA `(.L_x_13410) ;  /* 0xffffff9800d47947 */ /* 0x000fea000383ffff */
.L_x_13215:
        /* <DEDUP_REMOVED lines=8> */
.L_x_13412:
[----:B------:R-:W-:Y:S05]  /*3b170*/  BSYNC B1 ;  /* 0x0000000000017941 */ /* 0x000fea0003800000 */
.L_x_13411:
        /* <DEDUP_REMOVED lines=9> */
.L_x_13413:
[----:B------:R-:W-:Y:S02]  /*3b210*/  IMAD.MOV.U32 R13, RZ, RZ, R7 ;  /* 0x000000ffff0d7224 */ /* 0x000fe400078e0007 */
[----:B------:R-:W-:Y:S01]  /*3b220*/  IMAD.MOV.U32 R12, RZ, RZ, 0x1 ;  /* 0x00000001ff0c7424 */ /* 0x000fe200078e00ff */
[----:B------:R-:W-:-:S13]  /*3b230*/  IADD3 R2, P0, R14, R0, RZ ;  /* 0x000000000e027210 */ /* 0x000fda0007f1e0ff */
[----:B------:R-:W-:Y:S05]  /*3b240*/  WARPSYNC.COLLECTIVE R15, `(.L_x_13414) ;  /* 0x000000000f087348 */ /* 0x000fea0003c00000 */
[----:B------:R0:W1:Y:S02]  /*3b250*/  SHFL.IDX P6, R14, R13, R12, R11 ;  /* 0x0000000c0d0e7389 */ /* 0x00006400000c000b */
[----:B01----:R-:W-:Y:S01]  /*3b260*/  ENDCOLLECTIVE ;  /* 0x000000000000791b */ /* 0x003fe20003800000 */
.L_x_13414:
        /* <DEDUP_REMOVED lines=13> */
.L_x_13415:
[----:B------:R-:W-:Y:S02]  /*3b340*/  IMAD.MOV.U32 R13, RZ, RZ, R7 ;  /* 0x000000ffff0d7224 */ /* 0x000fe400078e0007 */
[----:B------:R-:W-:Y:S01]  /*3b350*/  IMAD.MOV.U32 R12, RZ, RZ, 0x2 ;  /* 0x00000002ff0c7424 */ /* 0x000fe200078e00ff */
[----:B------:R-:W-:-:S13]  /*3b360*/  IADD3 R2, P0, R14, R0, RZ ;  /* 0x000000000e027210 */ /* 0x000fda0007f1e0ff */
[----:B------:R-:W-:Y:S05]  /*3b370*/  WARPSYNC.COLLECTIVE R15, `(.L_x_13416) ;  /* 0x000000000f087348 */ /* 0x000fea0003c00000 */
[----:B------:R0:W1:Y:S02]  /*3b380*/  SHFL.IDX P6, R14, R13, R12, R11 ;  /* 0x0000000c0d0e7389 */ /* 0x00006400000c000b */
[----:B01----:R-:W-:Y:S01]  /*3b390*/  ENDCOLLECTIVE ;  /* 0x000000000000791b */ /* 0x003fe20003800000 */
.L_x_13416:
        /* <DEDUP_REMOVED lines=13> */
.L_x_13417:
[----:B------:R-:W-:Y:S02]  /*3b470*/  IMAD.MOV.U32 R13, RZ, RZ, R7 ;  /* 0x000000ffff0d7224 */ /* 0x000fe400078e0007 */
[----:B------:R-:W-:Y:S01]  /*3b480*/  IMAD.MOV.U32 R12, RZ, RZ, 0x3 ;  /* 0x00000003ff0c7424 */ /* 0x000fe200078e00ff */
[----:B------:R-:W-:-:S13]  /*3b490*/  IADD3 R2, P0, R14, R0, RZ ;  /* 0x000000000e027210 */ /* 0x000fda0007f1e0ff */
[----:B------:R-:W-:Y:S05]  /*3b4a0*/  WARPSYNC.COLLECTIVE R15, `(.L_x_13418) ;  /* 0x000000000f087348 */ /* 0x000fea0003c00000 */
[----:B------:R0:W1:Y:S02]  /*3b4b0*/  SHFL.IDX P6, R14, R13, R12, R11 ;  /* 0x0000000c0d0e7389 */ /* 0x00006400000c000b */
[----:B01----:R-:W-:Y:S01]  /*3b4c0*/  ENDCOLLECTIVE ;  /* 0x000000000000791b */ /* 0x003fe20003800000 */
.L_x_13418:
        /* <DEDUP_REMOVED lines=13> */
.L_x_13419:
[----:B------:R-:W-:Y:S02]  /*3b5a0*/  IMAD.MOV.U32 R13, RZ, RZ, R7 ;  /* 0x000000ffff0d7224 */ /* 0x000fe400078e0007 */
[----:B------:R-:W-:Y:S01]  /*3b5b0*/  IMAD.MOV.U32 R12, RZ, RZ, 0x4 ;  /* 0x00000004ff0c7424 */ /* 0x000fe200078e00ff */
[----:B------:R-:W-:-:S13]  /*3b5c0*/  IADD3 R2, P0, R14, R0, RZ ;  /* 0x000000000e027210 */ /* 0x000fda0007f1e0ff */
[----:B------:R-:W-:Y:S05]  /*3b5d0*/  WARPSYNC.COLLECTIVE R15, `(.L_x_13420) ;  /* 0x000000000f087348 */ /* 0x000fea0003c00000 */
[----:B------:R0:W1:Y:S02]  /*3b5e0*/  SHFL.IDX P6, R14, R13, R12, R11 ;  /* 0x0000000c0d0e7389 */ /* 0x00006400000c000b */
[----:B01----:R-:W-:Y:S01]  /*3b5f0*/  ENDCOLLECTIVE ;  /* 0x000000000000791b */ /* 0x003fe20003800000 */
.L_x_13420:
        /* <DEDUP_REMOVED lines=13> */
.L_x_13421:
[----:B------:R-:W-:Y:S02]  /*3b6d0*/  IMAD.MOV.U32 R13, RZ, RZ, R7 ;  /* 0x000000ffff0d7224 */ /* 0x000fe400078e0007 */
[----:B------:R-:W-:Y:S01]  /*3b6e0*/  IMAD.MOV.U32 R12, RZ, RZ, 0x5 ;  /* 0x00000005ff0c7424 */ /* 0x000fe200078e00ff */
[----:B------:R-:W-:-:S13]  /*3b6f0*/  IADD3 R2, P0, R14, R0, RZ ;  /* 0x000000000e027210 */ /* 0x000fda0007f1e0ff */
[----:B------:R-:W-:Y:S05]  /*3b700*/  WARPSYNC.COLLECTIVE R15, `(.L_x_13422) ;  /* 0x000000000f087348 */ /* 0x000fea0003c00000 */
[----:B------:R0:W1:Y:S02]  /*3b710*/  SHFL.IDX P6, R14, R13, R12, R11 ;  /* 0x0000000c0d0e7389 */ /* 0x00006400000c000b */
[----:B01----:R-:W-:Y:S01]  /*3b720*/  ENDCOLLECTIVE ;  /* 0x000000000000791b */ /* 0x003fe20003800000 */
.L_x_13422:
        /* <DEDUP_REMOVED lines=13> */
.L_x_13423:
[----:B------:R-:W-:Y:S05]  /*3b800*/  BRA `(.L_x_13424) ;  /* 0xffffff9800207947 */ /* 0x000fea000383ffff */
.L_x_13223:
[----:B------:R-:W-:Y:S01]  /*3b810*/  BSSY B0, `(.L_x_13425) ;  /* 0x0000008000007945 */ /* 0x000fe20003800000 */
[----:B-1----:R-:W-:Y:S02]  /*3b820*/  IMAD.MOV.U32 R13, RZ, RZ, R16 ;  /* 0x000000ffff0d7224 */ /* 0x002fe400078e0010 */
[----:B------:R-:W-:Y:S02]  /*3b830*/  IMAD.MOV.U32 R12, RZ, RZ, RZ ;  /* 0x000000ffff0c7224 */ /* 0x000fe400078e00ff */
[----:B------:R-:W-:Y:S02]  /*3b840*/  IMAD.MOV.U32 R11, RZ, RZ, 0x1f ;  /* 0x0000001fff0b7424 */ /* 0x000fe400078e00ff */
[----:B------:R-:W-:-:S07]  /*3b850*/  IMAD.MOV.U32 R15, RZ, RZ, -0x1 ;  /* 0xffffffffff0f7424 */ /* 0x000fce00078e00ff */
[----:B0-23--:R-:W-:Y:S05]  /*3b860*/  WARPSYNC.COLLECTIVE R15, `(.L_x_13426) ;  /* 0x000000000f087348 */ /* 0x00dfea0003c00000 */
[----:B------:R1:W4:Y:S02]  /*3b870*/  SHFL.IDX P6, R14, R13, R12, R11 ;  /* 0x0000000c0d0e7389 */ /* 0x00032400000c000b */
[----:B01234-:R-:W-:Y:S01]  /*3b880*/  ENDCOLLECTIVE ;  /* 0x000000000000791b */ /* 0x01ffe20003800000 */
.L_x_13426:
[----:B------:R-:W-:Y:S05]  /*3b890*/  BSYNC B0 ;  /* 0x0000000000007941 */ /* 0x000fea0003800000 */
.L_x_13425:
        /* <DEDUP_REMOVED lines=9> */
.L_x_13427:
        /* <DEDUP_REMOVED lines=18> */
.L_x_13428:
[----:B------:R-:W-:Y:S01]  /*3ba50*/  IMAD.MOV.U32 R12, RZ, RZ, 0x2 ;  /* 0x00000002ff0c7424 */ /* 0x000fe200078e00ff */
[----:B------:R-:W-:-:S05]  /*3ba60*/  SEL R6, R14, RZ, P1 ;  /* 0x000000ff0e067207 */ /* 0x000fca0000800000 */
[----:B------:R-:W-:-:S04]  /*3ba70*/  IMAD.IADD R6, R5, 0x1, R6 ;  /* 0x0000000105067824 */ /* 0x000fc800078e0206 */
[----:B------:R-:W-:-:S07]  /*3ba80*/  IMAD.MOV.U32 R13, RZ, RZ, R6 ;  /* 0x000000ffff0d7224 */ /* 0x000fce00078e0006 */
[----:B------:R-:W-:Y:S05]  /*3ba90*/  WARPSYNC.COLLECTIVE R15, `(.L_x_13429) ;  /* 0x000000000f087348 */ /* 0x000fea0003c00000 */
[----:B------:R0:W1:Y:S02]  /*3baa0*/  SHFL.UP P6, R14, R13, R12, R11 ;  /* 0x0400000c0d0e7389 */ /* 0x00006400000c000b */
[----:B01----:R-:W-:Y:S01]  /*3bab0*/  ENDCOLLECTIVE ;  /* 0x000000000000791b */ /* 0x003fe20003800000 */
.L_x_13429:
[----:B------:R-:W-:Y:S01]  /*3bac0*/  IMAD.MOV.U32 R12, RZ, RZ, 0x4 ;  /* 0x00000004ff0c7424 */ /* 0x000fe200078e00ff */
[----:B------:R-:W-:-:S05]  /*3bad0*/  SEL R7, R14, RZ, P2 ;  /* 0x000000ff0e077207 */ /* 0x000fca0001000000 */
[----:B------:R-:W-:-:S04]  /*3bae0*/  IMAD.IADD R7, R6, 0x1, R7 ;  /* 0x0000000106077824 */ /* 0x000fc800078e0207 */
[----:B------:R-:W-:-:S07]  /*3baf0*/  IMAD.MOV.U32 R13, RZ, RZ, R7 ;  /* 0x000000ffff0d7224 */ /* 0x000fce00078e0007 */
[----:B------:R-:W-:Y:S05]  /*3bb00*/  WARPSYNC.COLLECTIVE R15, `(.L_x_13430) ;  /* 0x000000000f087348 */ /* 0x000fea0003c00000 */
[----:B------:R0:W1:Y:S02]  /*3bb10*/  SHFL.UP P6, R14, R13, R12, R11 ;  /* 0x0400000c0d0e7389 */ /* 0x00006400000c000b */
[----:B01----:R-:W-:Y:S01]  /*3bb20*/  ENDCOLLECTIVE ;  /* 0x000000000000791b */ /* 0x003fe20003800000 */
.L_x_13430:
[----:B------:R-:W-:Y:S01]  /*3bb30*/  IMAD.MOV.U32 R12, RZ, RZ, 0x8 ;  /* 0x00000008ff0c7424 */ /* 0x000fe200078e00ff */
[----:B------:R-:W-:-:S05]  /*3bb40*/  SEL R2, R14, RZ, P3 ;  /* 0x000000ff0e027207 */ /* 0x000fca0001800000 */
[----:B------:R-:W-:-:S04]  /*3bb50*/  IMAD.IADD R2, R7, 0x1, R2 ;  /* 0x0000000107027824 */ /* 0x000fc800078e0202 */
[----:B------:R-:W-:-:S07]  /*3bb60*/  IMAD.MOV.U32 R13, RZ, RZ, R2 ;  /* 0x000000ffff0d7224 */ /* 0x000fce00078e0002 */
[----:B------:R-:W-:Y:S05]  /*3bb70*/  WARPSYNC.COLLECTIVE R15, `(.L_x_13431) ;  /* 0x000000000f087348 */ /* 0x000fea0003c00000 */
[----:B------:R0:W1:Y:S02]  /*3bb80*/  SHFL.UP P6, R14, R13, R12, R11 ;  /* 0x0400000c0d0e7389 */ /* 0x00006400000c000b */
[----:B01----:R-:W-:Y:S01]  /*3bb90*/  ENDCOLLECTIVE ;  /* 0x000000000000791b */ /* 0x003fe20003800000 */
.L_x_13431:
[----:B------:R-:W-:Y:S01]  /*3bba0*/  IMAD.MOV.U32 R12, RZ, RZ, 0x10 ;  /* 0x00000010ff0c7424 */ /* 0x000fe200078e00ff */
[----:B------:R-:W-:-:S05]  /*3bbb0*/  SEL R3, R14, RZ, P4 ;  /* 0x000000ff0e037207 */ /* 0x000fca0002000000 */
[----:B------:R-:W-:-:S04]  /*3bbc0*/  IMAD.IADD R3, R2, 0x1, R3 ;  /* 0x0000000102037824 */ /* 0x000fc800078e0203 */
[----:B------:R-:W-:-:S07]  /*3bbd0*/  IMAD.MOV.U32 R13, RZ, RZ, R3 ;  /* 0x000000ffff0d7224 */ /* 0x000fce00078e0003 */
[----:B------:R-:W-:Y:S05]  /*3bbe0*/  WARPSYNC.COLLECTIVE R15, `(.L_x_13432) ;  /* 0x000000000f087348 */ /* 0x000fea0003c00000 */
[----:B------:R0:W1:Y:S02]  /*3bbf0*/  SHFL.UP P6, R14, R13, R12, R11 ;  /* 0x0400000c0d0e7389 */ /* 0x00006400000c000b */
[----:B01----:R-:W-:Y:S01]  /*3bc00*/  ENDCOLLECTIVE ;  /* 0x000000000000791b */ /* 0x003fe20003800000 */
.L_x_13432:
        /* <DEDUP_REMOVED lines=8> */
.L_x_13433:
[----:B------:R-:W-:Y:S05]  /*3bc90*/  BRA `(.L_x_13434) ;  /* 0xffffff98007c7947 */ /* 0x000fea000383ffff */
.L_x_13228:
[----:B------:R-:W-:Y:S01]  /*3bca0*/  BSSY B0, `(.L_x_13435) ;  /* 0x0000008000007945 */ /* 0x000fe20003800000 */
[----:B-1---5:R-:W-:Y:S02]  /*3bcb0*/  IMAD.MOV.U32 R13, RZ, RZ, R5 ;  /* 0x000000ffff0d7224 */ /* 0x022fe400078e0005 */
[----:B------:R-:W-:Y:S02]  /*3bcc0*/  IMAD.MOV.U32 R12, RZ, RZ, 0x1 ;  /* 0x00000001ff0c7424 */ /* 0x000fe400078e00ff */
[----:B------:R-:W-:Y:S02]  /*3bcd0*/  IMAD.MOV.U32 R11, RZ, RZ, RZ ;  /* 0x000000ffff0b7224 */ /* 0x000fe400078e00ff */
[----:B------:R-:W-:-:S07]  /*3bce0*/  IMAD.MOV.U32 R15, RZ, RZ, -0x1 ;  /* 0xffffffffff0f7424 */ /* 0x000fce00078e00ff */
[----:B0-----:R-:W-:Y:S05]  /*3bcf0*/  WARPSYNC.COLLECTIVE R15, `(.L_x_13436) ;  /* 0x000000000f087348 */ /* 0x001fea0003c00000 */
[----:B------:R1:W2:Y:S02]  /*3bd00*/  SHFL.UP P6, R14, R13, R12, R11 ;  /* 0x0400000c0d0e7389 */ /* 0x0002a400000c000b */
[----:B012---:R-:W-:Y:S01]  /*3bd10*/  ENDCOLLECTIVE ;  /* 0x000000000000791b */ /* 0x007fe20003800000 */
.L_x_13436:
[----:B------:R-:W-:Y:S05]  /*3bd20*/  BSYNC B0 ;  /* 0x0000000000007941 */ /* 0x000fea0003800000 */
.L_x_13435:
        /* <DEDUP_REMOVED lines=8> */
.L_x_13437:
[----:B------:R-:W-:Y:S01]  /*3bdb0*/  IMAD.MOV.U32 R12, RZ, RZ, 0x4 ;  /* 0x00000004ff0c7424 */ /* 0x000fe200078e00ff */
[----:B------:R-:W-:-:S05]  /*3bdc0*/  SEL R2, R14, RZ, P2 ;  /* 0x000000ff0e027207 */ /* 0x000fca0001000000 */
[----:B------:R-:W-:-:S04]  /*3bdd0*/  IMAD.IADD R2, R13, 0x1, R2 ;  /* 0x000000010d027824 */ /* 0x000fc800078e0202 */
[----:B------:R-:W-:-:S07]  /*3bde0*/  IMAD.MOV.U32 R13, RZ, RZ, R2 ;  /* 0x000000ffff0d7224 */ /* 0x000fce00078e0002 */
[----:B------:R-:W-:Y:S05]  /*3bdf0*/  WARPSYNC.COLLECTIVE R15, `(.L_x_13438) ;  /* 0x000000000f087348 */ /* 0x000fea0003c00000 */
[----:B------:R0:W1:Y:S02]  /*3be00*/  SHFL.UP P6, R14, R13, R12, R11 ;  /* 0x0400000c0d0e7389 */ /* 0x00006400000c000b */
[----:B01----:R-:W-:Y:S01]  /*3be10*/  ENDCOLLECTIVE ;  /* 0x000000000000791b */ /* 0x003fe20003800000 */
.L_x_13438:
[----:B------:R-:W-:Y:S01]  /*3be20*/  IMAD.MOV.U32 R12, RZ, RZ, 0x8 ;  /* 0x00000008ff0c7424 */ /* 0x000fe200078e00ff */
[----:B------:R-:W-:-:S05]  /*3be30*/  SEL R3, R14, RZ, P3 ;  /* 0x000000ff0e037207 */ /* 0x000fca0001800000 */
[----:B------:R-:W-:-:S04]  /*3be40*/  IMAD.IADD R3, R2, 0x1, R3 ;  /* 0x0000000102037824 */ /* 0x000fc800078e0203 */
[----:B------:R-:W-:-:S07]  /*3be50*/  IMAD.MOV.U32 R13, RZ, RZ, R3 ;  /* 0x000000ffff0d7224 */ /* 0x000fce00078e0003 */
[----:B------:R-:W-:Y:S05]  /*3be60*/  WARPSYNC.COLLECTIVE R15, `(.L_x_13439) ;  /* 0x000000000f087348 */ /* 0x000fea0003c00000 */
[----:B------:R0:W1:Y:S02]  /*3be70*/  SHFL.UP P6, R14, R13, R12, R11 ;  /* 0x0400000c0d0e7389 */ /* 0x00006400000c000b */
[----:B01----:R-:W-:Y:S01]  /*3be80*/  ENDCOLLECTIVE ;  /* 0x000000000000791b */ /* 0x003fe20003800000 */
.L_x_13439:
[----:B------:R-:W-:Y:S01]  /*3be90*/  IMAD.MOV.U32 R12, RZ, RZ, 0x10 ;  /* 0x00000010ff0c7424 */ /* 0x000fe200078e00ff */
[----:B------:R-:W-:-:S05]  /*3bea0*/  SEL R4, R14, RZ, P4 ;  /* 0x000000ff0e047207 */ /* 0x000fca0002000000 */
[----:B------:R-:W-:-:S04]  /*3beb0*/  IMAD.IADD R4, R3, 0x1, R4 ;  /* 0x0000000103047824 */ /* 0x000fc800078e0204 */
[----:B------:R-:W-:-:S07]  /*3bec0*/  IMAD.MOV.U32 R13, RZ, RZ, R4 ;  /* 0x000000ffff0d7224 */ /* 0x000fce00078e0004 */
[----:B------:R-:W-:Y:S05]  /*3bed0*/  WARPSYNC.COLLECTIVE R15, `(.L_x_13440) ;  /* 0x000000000f087348 */ /* 0x000fea0003c00000 */
[----:B------:R0:W1:Y:S02]  /*3bee0*/  SHFL.UP P6, R14, R13, R12, R11 ;  /* 0x0400000c0d0e7389 */ /* 0x00006400000c000b */
[----:B01----:R-:W-:Y:S01]  /*3bef0*/  ENDCOLLECTIVE ;  /* 0x000000000000791b */ /* 0x003fe20003800000 */
.L_x_13440:
        /* <DEDUP_REMOVED lines=8> */
.L_x_13441:
[----:B------:R-:W-:Y:S05]  /*3bf80*/  BRA `(.L_x_13442) ;  /* 0xffffff98005c7947 */ /* 0x000fea000383ffff */
.L_x_13230:
[----:B------:R-:W-:Y:S01]  /*3bf90*/  BSSY B0, `(.L_x_13443) ;  /* 0x0000006000007945 */ /* 0x000fe20003800000 */
[----:B------:R-:W-:Y:S01]  /*3bfa0*/  PLOP3.LUT P6, PT, P6, PT, PT, 0x8, 0x0 ;  /* 0x000000000000781c */ /* 0x000fe200037ce170 */
[----:B------:R-:W-:-:S12]  /*3bfb0*/  IMAD.MOV.U32 R15, RZ, RZ, -0x1 ;  /* 0xffffffffff0f7424 */ /* 0x000fd800078e00ff */
[----:B01----:R-:W-:Y:S05]  /*3bfc0*/  WARPSYNC.COLLECTIVE R15, `(.L_x_13444) ;  /* 0x000000000f087348 */ /* 0x003fea0003c00000 */
[----:B------:R-:W-:Y:S01]  /*3bfd0*/  VOTE.ANY R14, PT, P6 ;  /* 0x00000000000e7806 */ /* 0x000fe200030e0100 */
[----:B01----:R-:W-:Y:S06]  /*3bfe0*/  ENDCOLLECTIVE ;  /* 0x000000000000791b */ /* 0x003fec0003800000 */
.L_x_13444:
[----:B------:R-:W-:Y:S05]  /*3bff0*/  BSYNC B0 ;  /* 0x0000000000007941 */ /* 0x000fea0003800000 */
.L_x_13443:
        /* <DEDUP_REMOVED lines=9> */
.L_x_13445:
[----:B------:R-:W-:Y:S01]  /*3c090*/  IMAD.MOV.U32 R5, RZ, RZ, R14 ;  /* 0x000000ffff057224 */ /* 0x000fe200078e000e */
[----:B------:R-:W-:Y:S06]  /*3c0a0*/  BRA `(.L_x_13446) ;  /* 0xffffff98004c7947 */ /* 0x000fec000383ffff */
.L_x_13232:
[----:B------:R-:W-:Y:S01]  /*3c0b0*/  BSSY B0, `(.L_x_13447) ;  /* 0x0000007000007945 */ /* 0x000fe20003800000 */
[----:B-1----:R-:W-:Y:S02]  /*3c0c0*/  IMAD.MOV.U32 R13, RZ, RZ, R2 ;  /* 0x000000ffff0d7224 */ /* 0x002fe400078e0002 */
[----:B------:R-:W-:Y:S02]  /*3c0d0*/  IMAD.MOV.U32 R11, RZ, RZ, 0x1f ;  /* 0x0000001fff0b7424 */ /* 0x000fe400078e00ff */
[----:B------:R-:W-:-:S07]  /*3c0e0*/  IMAD.MOV.U32 R15, RZ, RZ, -0x1 ;  /* 0xffffffffff0f7424 */ /* 0x000fce00078e00ff */
[----:B0-23--:R-:W-:Y:S05]  /*3c0f0*/  WARPSYNC.COLLECTIVE R15, `(.L_x_13448) ;  /* 0x000000000f087348 */ /* 0x00dfea0003c00000 */
[----:B------:R1:W4:Y:S02]  /*3c100*/  SHFL.IDX P6, R14, R13, R12, R11 ;  /* 0x0000000c0d0e7389 */ /* 0x00032400000c000b */
[----:B01234-:R-:W-:Y:S01]  /*3c110*/  ENDCOLLECTIVE ;  /* 0x000000000000791b */ /* 0x01ffe20003800000 */
.L_x_13448:
[----:B------:R-:W-:Y:S05]  /*3c120*/  BSYNC B0 ;  /* 0x0000000000007941 */ /* 0x000fea0003800000 */
.L_x_13447:
[----:B------:R-:W-:Y:S05]  /*3c130*/  BRA `(.L_x_13231) ;  /* 0xffffff9800447947 */ /* 0x000fea000383ffff */
.L_x_13236:
[----:B------:R0:W0:Y:S02]  /*3c140*/  SYNCS.PHASECHK.TRANS64.TRYWAIT P0, [R5+URZ+0x32420], R0 ;  /* 0x03242000050075a7 */ /* 0x000024000800017f */
[----:B0-----:R-:W-:Y:S05]  /*3c150*/  @!P0 NANOSLEEP.SYNCS 0x989680 ;  /* 0x009896800000895d */ /* 0x001fea0003900000 */
[----:B------:R-:W0:Y:S02]  /*3c160*/  @!P0 SYNCS.PHASECHK.TRANS64 P0, [R5+URZ+0x32420], R0 ;  /* 0x03242000050085a7 */ /* 0x000e24000800007f */
[----:B0-----:R-:W-:Y:S05]  /*3c170*/  @!P0 BRA `(.L_x_13236) ;  /* 0xfffffffc00f08947 */ /* 0x001fea000383ffff */
[----:B------:R-:W-:Y:S05]  /*3c180*/  BRA `(.L_x_13449) ;  /* 0xffffff9c00bc7947 */ /* 0x000fea000383ffff */
.L_x_13237:
[----:B------:R-:W0:Y:S01]  /*3c190*/  S2R R2, SR_TID.X ;  /* 0x0000000000027919 */ /* 0x000e220000002100 */
[----:B------:R-:W-:Y:S01]  /*3c1a0*/  BSSY B0, `(.L_x_13450) ;  /* 0x000000a000007945 */ /* 0x000fe20003800000 */
[----:B------:R-:W-:Y:S02]  /*3c1b0*/  IMAD.MOV.U32 R12, RZ, RZ, RZ ;  /* 0x000000ffff0c7224 */ /* 0x000fe400078e00ff */
[----:B------:R-:W-:Y:S02]  /*3c1c0*/  IMAD.MOV.U32 R11, RZ, RZ, 0x1f ;  /* 0x0000001fff0b7424 */ /* 0x000fe400078e00ff */
[----:B------:R-:W-:Y:S01]  /*3c1d0*/  IMAD.MOV.U32 R15, RZ, RZ, -0x1 ;  /* 0xffffffffff0f7424 */ /* 0x000fe200078e00ff */
[----:B0-----:R-:W-:-:S04]  /*3c1e0*/  SHF.R.U32.HI R2, RZ, 0x5, R2 ;  /* 0x00000005ff027819 */ /* 0x001fc80000011602 */
[----:B------:R-:W-:-:S05]  /*3c1f0*/  LOP3.LUT R2, R2, 0x3, RZ, 0xc0, !PT ;  /* 0x0000000302027812 */ /* 0x000fca00078ec0ff */
[----:B-1----:R-:W-:-:S07]  /*3c200*/  IMAD.MOV.U32 R13, RZ, RZ, R2 ;  /* 0x000000ffff0d7224 */ /* 0x002fce00078e0002 */
[----:B--234-:R-:W-:Y:S05]  /*3c210*/  WARPSYNC.COLLECTIVE R15, `(.L_x_13451) ;  /* 0x000000000f087348 */ /* 0x01cfea0003c00000 */
[----:B------:R0:W1:Y:S02]  /*3c220*/  SHFL.IDX P6, R14, R13, R12, R11 ;  /* 0x0000000c0d0e7389 */ /* 0x00006400000c000b */
[----:B01234-:R-:W-:Y:S01]  /*3c230*/  ENDCOLLECTIVE ;  /* 0x000000000000791b */ /* 0x01ffe20003800000 */
.L_x_13451:
[----:B------:R-:W-:Y:S05]  /*3c240*/  BSYNC B0 ;  /* 0x0000000000007941 */ /* 0x000fea0003800000 */
.L_x_13450:
[----:B------:R-:W-:Y:S05]  /*3c250*/  BRA `(.L_x_13452) ;  /* 0xffffff9c00a47947 */ /* 0x000fea000383ffff */
.L_x_13238:
[----:B------:R-:W-:Y:S01]  /*3c260*/  BSSY B0, `(.L_x_13453) ;  /* 0x0000006000007945 */ /* 0x000fe20003800000 */
[----:B------:R-:W-:-:S07]  /*3c270*/  IMAD.MOV.U32 R15, RZ, RZ, -0x1 ;  /* 0xffffffffff0f7424 */ /* 0x000fce00078e00ff */
[----:B-1234-:R-:W-:Y:S05]  /*3c280*/  WARPSYNC.COLLECTIVE R15, `(.L_x_13454) ;  /* 0x000000000f0c7348 */ /* 0x01efea0003c00000 */
[----:B------:R-:W-:Y:S02]  /*3c290*/  ELECT P6, UR62, PT ;  /* 0x00000000003e782f */ /* 0x000fe400038c0000 */
[----:B------:R-:W-:Y:S01]  /*3c2a0*/  MOV R14, UR62 ;  /* 0x0000003e000e7c02 */ /* 0x000fe20008000f00 */
[----:B-1234-:R-:W-:Y:S10]  /*3c2b0*/  ENDCOLLECTIVE ;  /* 0x000000000000791b */ /* 0x01eff40003800000 */
.L_x_13454:
[----:B------:R-:W-:Y:S05]  /*3c2c0*/  BSYNC B0 ;  /* 0x0000000000007941 */ /* 0x000fea0003800000 */
.L_x_13453:
[----:B------:R-:W-:Y:S05]  /*3c2d0*/  BRA `(.L_x_13455) ;  /* 0xffffff9c00987947 */ /* 0x000fea000383ffff */
.L_x_13240:
[----:B------:R0:W0:Y:S02]  /*3c2e0*/  SYNCS.PHASECHK.TRANS64.TRYWAIT P1, [R3+URZ+0x32440], R2 ;  /* 0x03244002030075a7 */ /* 0x000024000802017f */
[----:B0-----:R-:W-:Y:S05]  /*3c2f0*/  @!P1 NANOSLEEP.SYNCS 0x989680 ;  /* 0x009896800000995d */ /* 0x001fea0003900000 */
[----:B------:R-:W0:Y:S02]  /*3c300*/  @!P1 SYNCS.PHASECHK.TRANS64 P1, [R3+URZ+0x32440], R2 ;  /* 0x03244002030095a7 */ /* 0x000e24000802007f */
[----:B0-----:R-:W-:Y:S05]  /*3c310*/  @!P1 BRA `(.L_x_13240) ;  /* 0xfffffffc00f09947 */ /* 0x001fea000383ffff */
[----:B------:R-:W-:Y:S05]  /*3c320*/  BRA `(.L_x_13456) ;  /* 0xffffff9c00b87947 */ /* 0x000fea000383ffff */
.L_x_13242:
[----:B------:R0:W0:Y:S02]  /*3c330*/  SYNCS.PHASECHK.TRANS64.TRYWAIT P1, [R25+URZ+0x32440], R0 ;  /* 0x03244000190075a7 */ /* 0x000024000802017f */
[----:B0-----:R-:W-:Y:S05]  /*3c340*/  @!P1 NANOSLEEP.SYNCS 0x989680 ;  /* 0x009896800000995d */ /* 0x001fea0003900000 */
[----:B------:R-:W0:Y:S02]  /*3c350*/  @!P1 SYNCS.PHASECHK.TRANS64 P1, [R25+URZ+0x32440], R0 ;  /* 0x03244000190095a7 */ /* 0x000e24000802007f */
[----:B0-----:R-:W-:Y:S05]  /*3c360*/  @!P1 BRA `(.L_x_13242) ;  /* 0xfffffffc00f09947 */ /* 0x001fea000383ffff */
[----:B------:R-:W-:Y:S05]  /*3c370*/  BRA `(.L_x_13457) ;  /* 0xffffff9c00c47947 */ /* 0x000fea000383ffff */
.L_x_13244:
[----:B------:R0:W0:Y:S02]  /*3c380*/  SYNCS.PHASECHK.TRANS64.TRYWAIT P1, [R3+URZ+0x32460], R2 ;  /* 0x03246002030075a7 */ /* 0x000024000802017f */
[----:B0-----:R-:W-:Y:S05]  /*3c390*/  @!P1 NANOSLEEP.SYNCS 0x989680 ;  /* 0x009896800000995d */ /* 0x001fea0003900000 */
[----:B------:R-:W0:Y:S02]  /*3c3a0*/  @!P1 SYNCS.PHASECHK.TRANS64 P1, [R3+URZ+0x32460], R2 ;  /* 0x03246002030095a7 */ /* 0x000e24000802007f */
[----:B0-----:R-:W-:Y:S05]  /*3c3b0*/  @!P1 BRA `(.L_x_13244) ;  /* 0xfffffffc00f09947 */ /* 0x001fea000383ffff */
[----:B------:R-:W-:Y:S05]  /*3c3c0*/  BRA `(.L_x_13458) ;  /* 0xffffff9c00c07947 */ /* 0x000fea000383ffff */
        .type           $_ZN7cutlass13device_kernelIN5flash11enable_sm90INS1_16FlashAttnFwdSm90INS1_25CollectiveMainloopFwdSm90ILi2EN4cute5tupleIJNS5_1CILi1EEES8_S8_EEENS6_IJNS7_ILi128EEENS7_ILi96EEENS7_ILi64EEEEEELi256ENS_10bfloat16_tEfNS_4arch4Sm90ELb0ELb1ELb0ELb1ELb1ELb1ELb1ELb1ELb0ELb1ELb0ELb0EEENS1_21CollectiveEpilogueFwdINS6_IJSA_NS7_ILi256EEESB_EEES9_SE_SG_Li256ELb1ELb1ELb0ELb0EEENS1_36VarlenDynamicPersistentTileSchedulerILi128ELi96ELi256ELi128ELb0ELb1ELb1ELb1ELb0ELb1EEEEEEEEEvNT_6ParamsE$_ZZN5flash25CollectiveMainloopFwdSm90ILi2EN4cute5tupleIJNS1_1CILi1EEES4_S4_EEENS2_IJNS3_ILi128EEENS3_ILi96EEENS3_ILi64EEEEEELi256EN7cutlass10bfloat16_tEfNSA_4arch4Sm90ELb0ELb1ELb0ELb1ELb1ELb1ELb1ELb1ELb0ELb1ELb0ELb0EE3mmaINS_16FlashAttnFwdSm90ISE_NS_21CollectiveEpilogueFwdINS2_IJS6_NS3_ILi256EEES7_EEES5_SB_SD_Li256ELb1ELb1ELb0ELb0EEENS_36VarlenDynamicPersistentTileSchedulerILi128ELi96ELi256ELi128ELb0ELb1ELb1ELb1ELb0ELb1EEEE13SharedStorageENS1_6TensorINS1_11ArrayEngineIfLm128EEENS1_6LayoutINS2_IJNS2_IJNS3_ILi2EEEST_NS3_ILi32EEEEEES4_S4_EEENS2_IJNS2_IJS4_ST_NS3_ILi4EEEEEENS3_ILi0EEESZ_EEEEEEENS_7SoftmaxILi2ELi0EEEEEbRKNSE_6ParamsENSA_13PipelineAsyncILi2EEES19_RNSA_13PipelineStateILj2EEERT0_RT1_iRiRKNS_16SeqlenInfoQKNewKILb1ELb1EEENS2_IJiiiiEEERT_ENKUliT_T0_T1_E_clIZSF_ISO_S12_S14_EbS17_S19_S19_S1C_S1E_S1G_iS1H_S1L_S1M_S1O_EUlRS1P_iE0_NS3_ILb1EEES1W_EEDaiS1P_S1Q_S1R_,@function
        .size           $_ZN7cutlass13device_kernelIN5flash11enable_sm90INS1_16FlashAttnFwdSm90INS1_25CollectiveMainloopFwdSm90ILi2EN4cute5tupleIJNS5_1CILi1EEES8_S8_EEENS6_IJNS7_ILi128EEENS7_ILi96EEENS7_ILi64EEEEEELi256ENS_10bfloat16_tEfNS_4arch4Sm90ELb0ELb1ELb0ELb1ELb1ELb1ELb1ELb1ELb0ELb1ELb0ELb0EEENS1_21CollectiveEpilogueFwdINS6_IJSA_NS7_ILi256EEESB_EEES9_SE_SG_Li256ELb1ELb1ELb0ELb0EEENS1_36VarlenDynamicPersistentTileSchedulerILi128ELi96ELi256ELi128ELb0ELb1ELb1ELb1ELb0ELb1EEEEEEEEEvNT_6ParamsE$_ZZN5flash25CollectiveMainloopFwdSm90ILi2EN4cute5tupleIJNS1_1CILi1EEES4_S4_EEENS2_IJNS3_ILi128EEENS3_ILi96EEENS3_ILi64EEEEEELi256EN7cutlass10bfloat16_tEfNSA_4arch4Sm90ELb0ELb1ELb0ELb1ELb1ELb1ELb1ELb1ELb0ELb1ELb0ELb0EE3mmaINS_16FlashAttnFwdSm90ISE_NS_21CollectiveEpilogueFwdINS2_IJS6_NS3_ILi256EEES7_EEES5_SB_SD_Li256ELb1ELb1ELb0ELb0EEENS_36VarlenDynamicPersistentTileSchedulerILi128ELi96ELi256ELi128ELb0ELb1ELb1ELb1ELb0ELb1EEEE13SharedStorageENS1_6TensorINS1_11ArrayEngineIfLm128EEENS1_6LayoutINS2_IJNS2_IJNS3_ILi2EEEST_NS3_ILi32EEEEEES4_S4_EEENS2_IJNS2_IJS4_ST_NS3_ILi4EEEEEENS3_ILi0EEESZ_EEEEEEENS_7SoftmaxILi2ELi0EEEEEbRKNSE_6ParamsENSA_13PipelineAsyncILi2EEES19_RNSA_13PipelineStateILj2EEERT0_RT1_iRiRKNS_16SeqlenInfoQKNewKILb1ELb1EEENS2_IJiiiiEEERT_ENKUliT_T0_T1_E_clIZSF_ISO_S12_S14_EbS17_S19_S19_S1C_S1E_S1G_iS1H_S1L_S1M_S1O_EUlRS1P_iE0_NS3_ILb1EEES1W_EEDaiS1P_S1Q_S1R_,(.L_x_15565 - $_ZN7cutlass13device_kernelIN5flash11enable_sm90INS1_16FlashAttnFwdSm90INS1_25CollectiveMainloopFwdSm90ILi2EN4cute5tupleIJNS5_1CILi1EEES8_S8_EEENS6_IJNS7_ILi128EEENS7_ILi96EEENS7_ILi64EEEEEELi256ENS_10bfloat16_tEfNS_4arch4Sm90ELb0ELb1ELb0ELb1ELb1ELb1ELb1ELb1ELb0ELb1ELb0ELb0EEENS1_21CollectiveEpilogueFwdINS6_IJSA_NS7_ILi256EEESB_EEES9_SE_SG_Li256ELb1ELb1ELb0ELb0EEENS1_36VarlenDynamicPersistentTileSchedulerILi128ELi96ELi256ELi128ELb0ELb1ELb1ELb1ELb0ELb1EEEEEEEEEvNT_6ParamsE$_ZZN5flash25CollectiveMainloopFwdSm90ILi2EN4cute5tupleIJNS1_1CILi1EEES4_S4_EEENS2_IJNS3_ILi128EEENS3_ILi96EEENS3_ILi64EEEEEELi256EN7cutlass10bfloat16_tEfNSA_4arch4Sm90ELb0ELb1ELb0ELb1ELb1ELb1ELb1ELb1ELb0ELb1ELb0ELb0EE3mmaINS_16FlashAttnFwdSm90ISE_NS_21CollectiveEpilogueFwdINS2_IJS6_NS3_ILi256EEES7_EEES5_SB_SD_Li256ELb1ELb1ELb0ELb0EEENS_36VarlenDynamicPersistentTileSchedulerILi128ELi96ELi256ELi128ELb0ELb1ELb1ELb1ELb0ELb1EEEE13SharedStorageENS1_6TensorINS1_11ArrayEngineIfLm128EEENS1_6LayoutINS2_IJNS2_IJNS3_ILi2EEEST_NS3_ILi32EEEEEES4_S4_EEENS2_IJNS2_IJS4_ST_NS3_ILi4EEEEEENS3_ILi0EEESZ_EEEEEEENS_7SoftmaxILi2ELi0EEEEEbRKNSE_6ParamsENSA_13PipelineAsyncILi2EEES19_RNSA_13PipelineStateILj2EEERT0_RT1_iRiRKNS_16SeqlenInfoQKNewKILb1ELb1EEENS2_IJiiiiEEERT_ENKUliT_T0_T1_E_clIZSF_ISO_S12_S14_EbS17_S19_S19_S1C_S1E_S1G_iS1H_S1L_S1M_S1O_EUlRS1P_iE0_NS3_ILb1EEES1W_EEDaiS1P_S1Q_S1R_)
$_ZN7cutlass13device_kernelIN5flash11enable_sm90INS1_16FlashAttnFwdSm90INS1_25CollectiveMainloopFwdSm90ILi2EN4cute5tupleIJNS5_1CILi1EEES8_S8_EEENS6_IJNS7_ILi128EEENS7_ILi96EEENS7_ILi64EEEEEELi256ENS_10bfloat16_tEfNS_4arch4Sm90ELb0ELb1ELb0ELb1ELb1ELb1ELb1ELb1ELb0ELb1ELb0ELb0EEENS1_21CollectiveEpilogueFwdINS6_IJSA_NS7_ILi256EEESB_EEES9_SE_SG_Li256ELb1ELb1ELb0ELb0EEENS1_36VarlenDynamicPersistentTileSchedulerILi128ELi96ELi256ELi128ELb0ELb1ELb1ELb1ELb0ELb1EEEEEEEEEvNT_6ParamsE$_ZZN5flash25CollectiveMainloopFwdSm90ILi2EN4cute5tupleIJNS1_1CILi1EEES4_S4_EEENS2_IJNS3_ILi128EEENS3_ILi96EEENS3_ILi64EEEEEELi256EN7cutlass10bfloat16_tEfNSA_4arch4Sm90ELb0ELb1ELb0ELb1ELb1ELb1ELb1ELb1ELb0ELb1ELb0ELb0EE3mmaINS_16FlashAttnFwdSm90ISE_NS_21CollectiveEpilogueFwdINS2_IJS6_NS3_ILi256EEES7_EEES5_SB_SD_Li256ELb1ELb1ELb0ELb0EEENS_36VarlenDynamicPersistentTileSchedulerILi128ELi96ELi256ELi128ELb0ELb1ELb1ELb1ELb0ELb1EEEE13SharedStorageENS1_6TensorINS1_11ArrayEngineIfLm128EEENS1_6LayoutINS2_IJNS2_IJNS3_ILi2EEEST_NS3_ILi32EEEEEES4_S4_EEENS2_IJNS2_IJS4_ST_NS3_ILi4EEEEEENS3_ILi0EEESZ_EEEEEEENS_7SoftmaxILi2ELi0EEEEEbRKNSE_6ParamsENSA_13PipelineAsyncILi2EEES19_RNSA_13PipelineStateILj2EEERT0_RT1_iRiRKNS_16SeqlenInfoQKNewKILb1ELb1EEENS2_IJiiiiEEERT_ENKUliT_T0_T1_E_clIZSF_ISO_S12_S14_EbS17_S19_S19_S1C_S1E_S1G_iS1H_S1L_S1M_S1O_EUlRS1P_iE0_NS3_ILb1EEES1W_EEDaiS1P_S1Q_S1R_:
[----:B------:R-:W-:Y:S02]  /*3c3d0*/  ULDC UR4, c[0x0][0x20] ;  /* 0x0000080000047ab9 */ /* 0x000fe40000000800 */
        /* <DEDUP_REMOVED lines=14> */
.L_x_13460:
[----:B------:R-:W-:Y:S05]  /*3c4c0*/  BSYNC B0 ;  /* 0x0000000000007941 */ /* 0x000fea0003800000 */
.L_x_13459:
        /* <DEDUP_REMOVED lines=13> */
.L_x_13462:
[----:B------:R-:W-:Y:S05]  /*3c5a0*/  BSYNC B0 ;  /* 0x0000000000007941 */ /* 0x000fea0003800000 */
.L_x_13461:
        /* <DEDUP_REMOVED lines=8> */
.L_x_13464:
[----:B------:R-:W-:Y:S05]  /*3c630*/  BSYNC B0 ;  /* 0x0000000000007941 */ /* 0x000fea0003800000 */
.L_x_13463:
[----:B0----5:R-:W2:Y:S04]  /*3c640*/  LDL.64 R8, [UR4] ;  /* 0x00000004ff087983 */ /* 0x021ea80008100a00 */
[----:B------:R-:W3:Y:S04]  /*3c650*/  LDL.64 R6, [UR4+0x28] ;  /* 0x00002804ff067983 */ /* 0x000ee80008100a00 */
[----:B------:R-:W4:Y:S04]  /*3c660*/  LDL.64 R4, [UR4+0x20] ;  /* 0x00002004ff047983 */ /* 0x000f280008100a00 */
        /* <DEDUP_REMOVED lines=52> */
[----:B------:R-:W3:Y:S04]  /*3c9b0*/  LDL.64 R4, [UR4+0x30] ;  /* 0x00003004ff047983 */ /* 0x000ee80008100a00 */
        /* <DEDUP_REMOVED lines=9> */
.L_x_13493:
[----:B------:R-:W-:Y:S05]  /*3ca50*/  BSYNC B0 ;  /* 0x0000000000007941 */ /* 0x000fea0003800000 */
.L_x_13466:
[----:B------:R-:W2:Y:S04]  /*3ca60*/  LDL.64 R6, [UR4+0x40] ;  /* 0x00004004ff067983 */ /* 0x000ea80008100a00 */
[----:B0-----:R-:W3:Y:S04]  /*3ca70*/  LDL.64 R4, [UR4] ;  /* 0x00000004ff047983 */ /* 0x001ee80008100a00 */
[----:B--2---:R-:W2:Y:S04]  /*3ca80*/  LD.E R8, desc[UR6][R6.64] ;  /* 0x0000000606087980 */ /* 0x004ea8000c101900 */
[----:B---3--:R0:W5:Y:S04]  /*3ca90*/  LD.E R10, desc[UR6][R4.64] ;  /* 0x00000006040a7980 */ /* 0x008168000c101900 */
[----:B------:R0:W5:Y:S01]  /*3caa0*/  LD.E R11, desc[UR6][R4.64+0x4] ;  /* 0x00000406040b7980 */ /* 0x000162000c101900 */
[----:B------:R-:W-:Y:S01]  /*3cab0*/  BSSY B0, `(.L_x_13468) ;  /* 0x0000005000007945 */ /* 0x000fe20003800000 */
[----:B--2---:R-:W-:-:S04]  /*3cac0*/  LOP3.LUT R8, R8, 0x1, RZ, 0xfc, !PT ;  /* 0x0000000108087812 */ /* 0x004fc800078efcff */
[----:B------:R-:W-:-:S13]  /*3cad0*/  ISETP.NE.AND P0, PT, R8, 0x3, PT ;  /* 0x000000030800780c */ /* 0x000fda0003f05270 */
[----:B0-----:R-:W-:Y:S05]  /*3cae0*/  @!P0 BRA `(.L_x_13469) ;  /* 0x0000000000048947 */ /* 0x001fea0003800000 */
[----:B------:R-:W-:Y:S01]  /*3caf0*/  BPT.TRAP 0x1 ;  /* 0x000000040000795c */ /* 0x000fe20000300000 */
.L_x_13469:
[----:B------:R-:W-:Y:S05]  /*3cb00*/  BSYNC B0 ;  /* 0x0000000000007941 */ /* 0x000fea0003800000 */
.L_x_13468:
        /* <DEDUP_REMOVED lines=13> */
.L_x_13471:
[----:B------:R-:W-:Y:S05]  /*3cbe0*/  BSYNC B0 ;  /* 0x0000000000007941 */ /* 0x000fea0003800000 */
.L_x_13470:
        /* <DEDUP_REMOVED lines=8> */
.L_x_13473:
[----:B------:R-:W-:Y:S05]  /*3cc70*/  BSYNC B0 ;  /* 0x0000000000007941 */ /* 0x000fea0003800000 */
.L_x_13472:
[----:B------:R-:W2:Y:S04]  /*3cc80*/  LDL.64 R12, [UR4] ;  /* 0x00000004ff0c7983 */ /* 0x000ea80008100a00 */
[----:B------:R-:W0:Y:S04]  /*3cc90*/  LDL.64 R10, [UR4+0x58] ;  /* 0x00005804ff0a7983 */ /* 0x000e280008100a00 */
[----:B------:R-:W3:Y:S04]  /*3cca0*/  LDL.64 R4, [UR4+0x48] ;  /* 0x00004804ff047983 */ /* 0x000ee80008100a00 */
[----:B------:R-:W4:Y:S04]  /*3ccb0*/  LDL.64 R6, [UR4+0x50] ;  /* 0x00005004ff067983 */ /* 0x000f280008100a00 */
[----:B--2---:R-:W2:Y:S04]  /*3ccc0*/  LD.E R13, desc[UR6][R12.64] ;  /* 0x000000060c0d7980 */ /* 0x004ea8000c101900 */
[----:B0----5:R-:W2:Y:S04]  /*3ccd0*/  LD.E.64 R8, desc[UR6][R10.64] ;  /* 0x000000060a087980 */ /* 0x021ea8000c101b00 */
[----:B---3--:R-:W3:Y:S04]  /*3cce0*/  LD.E R16, desc[UR6][R4.64] ;  /* 0x0000000604107980 */ /* 0x008ee8000c101900 */
[----:B----4-:R-:W4:Y:S01]  /*3ccf0*/  LD.E.64 R14, desc[UR6][R6.64] ;  /* 0x00000006060e7980 */ /* 0x010f22000c101b00 */
[----:B------:R-:W-:Y:S05]  /*3cd00*/  WARPSYNC.ALL ;  /* 0x0000000000007948 */ /* 0x000fea0003800000 */
[----:B------:R-:W-:Y:S01]  /*3cd10*/  WARPGROUP.ARRIVE ;  /* 0x00000000000079c5 */ /* 0x000fe20000000000 */
[----:B------:R-:W-:-:S02]  /*3cd20*/  IMAD.MOV.U32 R17, RZ, RZ, 0x1 ;  /* 0x00000001ff117424 */ /* 0x000fc400078e00ff */
[----:B--2---:R-:W-:Y:S01]  /*3cd30*/  IMAD R8, R13, 0xc00, R8 ;  /* 0x00000c000d087824 */ /* 0x004fe200078e0208 */
[----:B------:R-:W-:Y:S02]  /*3cd40*/  R2UR UR11, R9 ;  /* 0x00000000090b72ca */ /* 0x000fe400000e0000 */
[----:B---3--:R-:W-:Y:S02]  /*3cd50*/  ISETP.NE.U32.AND P0, PT, R16, RZ, PT ;  /* 0x000000ff1000720c */ /* 0x008fe40003f05070 */
[----:B------:R-:W-:Y:S02]  /*3cd60*/  R2UR UR10, R8 ;  /* 0x00000000080a72ca */ /* 0x000fe400000e0000 */
[----:B----4-:R-:W-:Y:S02]  /*3cd70*/  R2UR UR8, R14 ;  /* 0x000000000e0872ca */ /* 0x010fe400000e0000 */
[----:B------:R-:W-:-:S07]  /*3cd80*/  R2UR UR9, R15 ;  /* 0x000000000f0972ca */ /* 0x000fce00000e0000 */
[----:B------:R-:W-:-:S06]  /*3cd90*/  VOTEU.ANY UP0, P0 ;  /* 0x00000000003f7886 */ /* 0x000fcc0000000100 */
[----:B------:R-:W-:Y:S03]  /*3cda0*/  HGMMA.64x96x16.F32.BF16 R24, gdesc[UR8], R24, UP0, gsb0 ;  /* 0x01600000081879f0 */ /* 0x000fe6000b801818 */
        /* <DEDUP_REMOVED lines=183> */
[----:B------:R-:W2:Y:S04]  /*3d920*/  LDL.64 R10, [UR4+0x18] ;  /* 0x00001804ff0a7983 */ /* 0x000ea80008100a00 */
[----:B------:R-:W3:Y:S01]  /*3d930*/  LDL.64 R8, [UR4] ;  /* 0x00000004ff087983 */ /* 0x000ee20008100a00 */
[----:B------:R-:W1:Y:S02]  /*3d940*/  S2R R74, SR_TID.X ;  /* 0x00000000004a7919 */ /* 0x000e640000002100 */
[----:B-1----:R-:W-:-:S04]  /*3d950*/  SHF.R.U32.HI R6, RZ, 0x7, R74 ;  /* 0x00000007ff067819 */ /* 0x002fc8000001164a */
        /* <DEDUP_REMOVED lines=9> */
.L_x_13476:
[----:B------:R-:W-:Y:S05]  /*3d9f0*/  BSYNC B0 ;  /* 0x0000000000007941 */ /* 0x000fea0003800000 */
.L_x_13475:
        /* <DEDUP_REMOVED lines=14> */
[----:B--2---:R-:W-:-:S03]  /*3dae0*/  ISETP.NE.AND P0, PT, R4, 0x1, PT ;  /* 0x000000010400780c */ /* 0x004fc60003f05270 */
[----:B------:R-:W2:Y:S10]  /*3daf0*/  LD.E R4, desc[UR6][R2.64+0x18] ;  /* 0x0000180602047980 */ /* 0x000eb4000c101900 */
[----:B------:R-:W2:Y:S04]  /*3db00*/  @P0 LD.E R15, desc[UR6][R2.64+0x28] ;  /* 0x00002806020f0980 */ /* 0x000ea8000c101900 */
[----:B------:R-:W2:Y:S01]  /*3db10*/  @P0 LD.E R16, desc[UR6][R2.64+0x2c] ;  /* 0x00002c0602100980 */ /* 0x000ea2000c101900 */
[----:B----4-:R-:W-:-:S04]  /*3db20*/  SHF.R.S32.HI R6, RZ, 0x1f, R5 ;  /* 0x0000001fff067819 */ /* 0x010fc80000011405 */
        /* <DEDUP_REMOVED lines=16> */
[----:B---3--:R-:W-:Y:S01]  /*3dc30*/  IMAD R9, R72, 0x8, R9 ;  /* 0x0000000848097824 */ /* 0x008fe200078e0209 */
        /* <DEDUP_REMOVED lines=23> */
[----:B--2---:R-:W-:-:S05]  /*3ddb0*/  @P0 IMAD.HI.U32 R15, R12, R15, RZ ;  /* 0x0000000f0c0f0227 */ /* 0x004fca00078e00ff */
        /* <DEDUP_REMOVED lines=18> */
.L_x_13482:
[----:B------:R-:W-:Y:S05]  /*3dee0*/  BSYNC B2 ;  /* 0x0000000000027941 */ /* 0x000fea0003800000 */
.L_x_13481:
[----:B------:R-:W-:Y:S01]  /*3def0*/  LOP3.LUT R7, RZ, R7, RZ, 0x33, !PT ;  /* 0x00000007ff077212 */ /* 0x000fe200078e33ff */
[----:B------:R-:W-:Y:S06]  /*3df00*/  BRA `(.L_x_13483) ;  /* 0x0000000000187947 */ /* 0x000fec0003800000 */
.L_x_13480:
[----:B------:R-:W-:-:S13]  /*3df10*/  ISETP.NE.AND P0, PT, R4, 0x1, PT ;  /* 0x000000010400780c */ /* 0x000fda0003f05270 */
[----:B------:R-:W-:Y:S05]  /*3df20*/  @!P0 BRA `(.L_x_13483) ;  /* 0x0000000000108947 */ /* 0x000fea0003800000 */
[----:B------:R-:W2:Y:S04]  /*3df30*/  LD.E R6, desc[UR6][R2.64+0x1c] ;  /* 0x00001c0602067980 */ /* 0x000ea8000c101900 */
[----:B------:R-:W3:Y:S01]  /*3df40*/  LD.E R10, desc[UR6][R2.64+0x20] ;  /* 0x00002006020a7980 */ /* 0x000ee2000c101900 */
[----:B--2---:R-:W-:-:S05]  /*3df50*/  IMAD.HI.U32 R7, R7, R6, RZ ;  /* 0x0000000607077227 */ /* 0x004fca00078e00ff */
[----:B---3--:R-:W-:-:S07]  /*3df60*/  SHF.R.U32.HI R7, RZ, R10, R7 ;  /* 0x0000000aff077219 */ /* 0x008fce0000011607 */
.L_x_13483:
[----:B------:R-:W-:Y:S05]  /*3df70*/  BSYNC B1 ;  /* 0x0000000000017941 */ /* 0x000fea0003800000 */
.L_x_13479:
[----:B------:R-:W-:-:S05]  /*3df80*/  IMAD R7, R4, R7, R8 ;  /* 0x0000000704077224 */ /* 0x000fca00078e0208 */
[----:B------:R-:W-:Y:S02]  /*3df90*/  VIMNMX R0, R0, R7, !PT ;  /* 0x0000000700007248 */ /* 0x000fe40007fe0100 */
[----:B------:R-:W-:-:S07]  /*3dfa0*/  VIADDMNMX R5, R7, R4, R5, PT ;  /* 0x0000000407057246 */ /* 0x000fce0003800105 */
.L_x_13478:
[----:B------:R-:W-:Y:S05]  /*3dfb0*/  BSYNC B0 ;  /* 0x0000000000007941 */ /* 0x000fea0003800000 */
.L_x_13477:
[C---:B------:R-:W-:Y:S01]  /*3dfc0*/  ISETP.GE.AND P0, PT, R75.reuse, 0x2, PT ;  /* 0x000000024b00780c */ /* 0x040fe20003f06270 */
[----:B------:R-:W0:Y:S01]  /*3dfd0*/  SHFL.IDX PT, R12, R12, 0x1, 0x1c1f ;  /* 0x003c1f000c0c7f89 */ /* 0x000e2200000e0000 */
[C---:B------:R-:W-:Y:S01]  /*3dfe0*/  ISETP.GE.AND P4, PT, R75.reuse, 0xa, PT ;  /* 0x0000000a4b00780c */ /* 0x040fe20003f86270 */
[----:B------:R-:W-:Y:S01]  /*3dff0*/  BSSY B0, `(.L_x_13484) ;  /* 0x000008e000007945 */ /* 0x000fe20003800000 */
        /* <DEDUP_REMOVED lines=10> */
[----:B------:R-:W-:Y:S01]  /*3e0a0*/  ISETP.LT.OR P3, PT, R5, 0x9, P3 ;  /* 0x000000090500780c */ /* 0x000fe20001f61670 */
[----:B0-----:R-:W-:Y:S01]  /*3e0b0*/  IMAD.IADD R6, R21, 0x1, R12 ;  /* 0x0000000115067824 */ /* 0x001fe200078e020c */
[----:B------:R-:W-:Y:S02]  /*3e0c0*/  ISETP.GT.AND P2, PT, R0, 0x10, !P4 ;  /* 0x000000100000780c */ /* 0x000fe40006744270 */
[----:B------:R-:W-:Y:S02]  /*3e0d0*/  FSEL R28, R28, -INF , !P3 ;  /* 0xff8000001c1c7808 */ /* 0x000fe40005800000 */
        /* <DEDUP_REMOVED lines=74> */
[----:B------:R-:W-:-:S02]  /*3e580*/  VIADDMNMX R7, R12, R17, R14, PT ;  /* 0x000000110c077246 */ /* 0x000fc4000380010e */
        /* <DEDUP_REMOVED lines=39> */
.L_x_13489:
[----:B------:R-:W-:Y:S05]  /*3e800*/  BSYNC B2 ;  /* 0x0000000000027941 */ /* 0x000fea0003800000 */
.L_x_13488:
[----:B------:R-:W-:Y:S01]  /*3e810*/  LOP3.LUT R13, RZ, R13, RZ, 0x33, !PT ;  /* 0x0000000dff0d7212 */ /* 0x000fe200078e33ff */
[----:B------:R-:W-:Y:S06]  /*3e820*/  BRA `(.L_x_13490) ;  /* 0x0000000000187947 */ /* 0x000fec0003800000 */
.L_x_13487:
[----:B------:R-:W-:-:S13]  /*3e830*/  ISETP.NE.AND P6, PT, R4, 0x1, PT ;  /* 0x000000010400780c */ /* 0x000fda0003fc5270 */
[----:B------:R-:W-:Y:S05]  /*3e840*/  @!P6 BRA `(.L_x_13490) ;  /* 0x000000000010e947 */ /* 0x000fea0003800000 */
[----:B------:R-:W2:Y:S04]  /*3e850*/  LD.E R0, desc[UR6][R2.64+0x1c] ;  /* 0x00001c0602007980 */ /* 0x000ea8000c101900 */
[----:B------:R-:W3:Y:S01]  /*3e860*/  LD.E R10, desc[UR6][R2.64+0x20] ;  /* 0x00002006020a7980 */ /* 0x000ee2000c101900 */
[----:B--2---:R-:W-:-:S05]  /*3e870*/  IMAD.HI.U32 R13, R13, R0, RZ ;  /* 0x000000000d0d7227 */ /* 0x004fca00078e00ff */
[----:B---3--:R-:W-:-:S07]  /*3e880*/  SHF.R.U32.HI R13, RZ, R10, R13 ;  /* 0x0000000aff0d7219 */ /* 0x008fce000001160d */
.L_x_13490:
[----:B------:R-:W-:Y:S05]  /*3e890*/  BSYNC B1 ;  /* 0x0000000000017941 */ /* 0x000fea0003800000 */
.L_x_13486:
[----:B------:R-:W-:-:S05]  /*3e8a0*/  IMAD R13, R4, R13, R8 ;  /* 0x0000000d040d7224 */ /* 0x000fca00078e0208 */
[----:B------:R-:W-:Y:S02]  /*3e8b0*/  VIADDMNMX R7, R13, R4, R7, PT ;  /* 0x000000040d077246 */ /* 0x000fe40003800107 */
[----:B------:R-:W-:-:S07]  /*3e8c0*/  VIMNMX R6, R6, R13, !PT ;  /* 0x0000000d06067248 */ /* 0x000fce0007fe0100 */
.L_x_13485:
[----:B------:R-:W-:Y:S05]  /*3e8d0*/  BSYNC B0 ;  /* 0x0000000000007941 */ /* 0x000fea0003800000 */
.L_x_13484:
[----:B------:R-:W2:Y:S01]  /*3e8e0*/  LDL.64 R2, [UR4+0x70] ;  /* 0x00007004ff027983 */ /* 0x000ea20008100a00 */
[C---:B------:R-:W-:Y:S02]  /*3e8f0*/  ISETP.GT.AND P0, PT, R6.reuse, 0x1, !P0 ;  /* 0x000000010600780c */ /* 0x040fe40004704270 */
[----:B------:R-:W-:Y:S01]  /*3e900*/  ISETP.GT.AND P1, PT, R6, 0x8, !P1 ;  /* 0x000000080600780c */ /* 0x000fe20004f24270 */
[----:B------:R-:W-:Y:S01]  /*3e910*/  STL [R1+0x494], R18 ;  /* 0x0004941201007387 */ /* 0x000fe20000100800 */
        /* <DEDUP_REMOVED lines=100> */
[----:B------:R-:W-:Y:S02]  /*3ef60*/  FMNMX.FTZ R9, R63, R4, !PT ;  /* 0x000000043f097209 */ /* 0x000fe40007810000 */
[----:B------:R-:W-:Y:S02]  /*3ef70*/  ISETP.GT.AND P0, PT, R6, 0x59, !P6 ;  /* 0x000000590600780c */ /* 0x000fe40007704270 */
[----:B------:R-:W-:Y:S02]  /*3ef80*/  ISETP.LT.OR P5, PT, R7, 0x59, P5 ;  /* 0x000000590700780c */ /* 0x000fe40002fa1670 */
[----:B------:R-:W-:-:S02]  /*3ef90*/  FSEL R67, R67, -INF , !P4 ;  /* 0xff80000043437808 */ /* 0x000fc40006000000 */
[----:B------:R-:W-:Y:S02]  /*3efa0*/  FMNMX.FTZ R4, R66, R9, !PT ;  /* 0x0000000942047209 */ /* 0x000fe40007810000 */
[----:B------:R-:W-:Y:S02]  /*3efb0*/  ISETP.LT.OR P0, PT, R7, 0x5a, P0 ;  /* 0x0000005a0700780c */ /* 0x000fe40000701670 */
[----:B------:R-:W-:Y:S02]  /*3efc0*/  FSEL R70, R70, -INF , !P5 ;  /* 0xff80000046467808 */ /* 0x000fe40006800000 */
[----:B------:R-:W-:Y:S02]  /*3efd0*/  FMNMX.FTZ R7, R67, R4, !PT ;  /* 0x0000000443077209 */ /* 0x000fe40007810000 */
[----:B------:R-:W-:Y:S02]  /*3efe0*/  FSEL R71, R71, -INF , !P0 ;  /* 0xff80000047477808 */ /* 0x000fe40004000000 */
        /* <DEDUP_REMOVED lines=28> */
[----:B0-----:R-:W-:Y:S02]  /*3f1b0*/  FMNMX.FTZ R8, R9, R4, !PT ;  /* 0x0000000409087209 */ /* 0x001fe40007810000 */
        /* <DEDUP_REMOVED lines=33> */
[----:B------:R-:W-:-:S07]  /*3f3d0*/  FFMA.FTZ R214, R33, R4, -R17 ;  /* 0x0000000421d67223 */ /* 0x000fce0000010811 */
[----:B------:R-:W2:Y:S01]  /*3f3e0*/  MUFU.EX2 R26, R26 ;  /* 0x0000001a001a7308 */ /* 0x000ea20000000800 */
[----:B------:R-:W-:-:S07]  /*3f3f0*/  FFMA.FTZ R210, R35, R4, -R3 ;  /* 0x0000000423d27223 */ /* 0x000fce0000010803 */
[----:B------:R-:W3:Y:S01]  /*3f400*/  MUFU.EX2 R24, R24 ;  /* 0x0000001800187308 */ /* 0x000ee20000000800 */
[----:B------:R-:W-:-:S07]  /*3f410*/  FFMA.FTZ R211, R36, R4, -R17 ;  /* 0x0000000424d37223 */ /* 0x000fce0000010811 */
[----:B------:R-:W4:Y:S01]  /*3f420*/  MUFU.EX2 R170, R170 ;  /* 0x000000aa00aa7308 */ /* 0x000f220000000800 */
[----:B------:R-:W-:-:S07]  /*3f430*/  FFMA.FTZ R204, R38, R4, -R3 ;  /* 0x0000000426cc7223 */ /* 0x000fce0000010803 */
[----:B------:R-:W4:Y:S01]  /*3f440*/  MUFU.EX2 R171, R171 ;  /* 0x000000ab00ab7308 */ /* 0x000f220000000800 */
[----:B0-----:R-:W-:Y:S01]  /*3f450*/  FADD.FTZ R5, R168, R27 ;  /* 0x0000001ba8057221 */ /* 0x001fe20000010000 */
[----:B------:R-:W-:-:S06]  /*3f460*/  FFMA.FTZ R212, R37, R4, -R17 ;  /* 0x0000000425d47223 */ /* 0x000fcc0000010811 */
[----:B------:R-:W0:Y:S01]  /*3f470*/  MUFU.EX2 R213, R213 ;  /* 0x000000d500d57308 */ /* 0x000e220000000800 */
[----:B-1----:R-:W-:Y:S01]  /*3f480*/  FADD.FTZ R9, R25, R169 ;  /* 0x000000a919097221 */ /* 0x002fe20000010000 */
[----:B------:R-:W-:-:S06]  /*3f490*/  FFMA.FTZ R205, R39, R4, -R3 ;  /* 0x0000000427cd7223 */ /* 0x000fcc0000010803 */
[----:B------:R-:W1:Y:S01]  /*3f4a0*/  MUFU.EX2 R209, R209 ;  /* 0x000000d100d17308 */ /* 0x000e620000000800 */
[----:B--2---:R-:W-:Y:S01]  /*3f4b0*/  FADD.FTZ R5, R26, R5 ;  /* 0x000000051a057221 */ /* 0x004fe20000010000 */
[----:B------:R-:W-:-:S06]  /*3f4c0*/  FFMA.FTZ R11, R40, R4, -R17 ;  /* 0x00000004280b7223 */ /* 0x000fcc0000010811 */
[----:B------:R-:W2:Y:S01]  /*3f4d0*/  MUFU.EX2 R214, R214 ;  /* 0x000000d600d67308 */ /* 0x000ea20000000800 */
        /* <DEDUP_REMOVED lines=16> */
[----:B---3--:R-:W-:-:S06]  /*3f5e0*/  FADD.FTZ R5, R210, R9 ;  /* 0x00000009d2057221 */ /* 0x008fcc0000010000 */
[----:B------:R-:W2:Y:S01]  /*3f5f0*/  MUFU.EX2 R11, R11 ;  /* 0x0000000b000b7308 */ /* 0x000ea20000000800 */
        /* <DEDUP_REMOVED lines=10> */
[----:B-1----:R-:W-:-:S06]  /*3f6a0*/  FADD.FTZ R5, R205, R2 ;  /* 0x00000002cd057221 */ /* 0x002fcc0000010000 */
[----:B------:R-:W0:Y:S01]  /*3f6b0*/  MUFU.EX2 R15, R15 ;  /* 0x0000000f000f7308 */ /* 0x000e220000000800 */
[-C--:B------:R-:W-:Y:S01]  /*3f6c0*/  FFMA.FTZ R177, R49, R4.reuse, -R17 ;  /* 0x0000000431b17223 */ /* 0x080fe20000010811 */
[----:B------:R-:W-:-:S06]  /*3f6d0*/  FFMA.FTZ R190, R51, R4, -R3 ;  /* 0x0000000433be7223 */ /* 0x000fcc0000010803 */
[----:B------:R-:W1:Y:S01]  /*3f6e0*/  MUFU.EX2 R176, R176 ;  /* 0x000000b000b07308 */ /* 0x000e620000000800 */
[-CC-:B------:R-:W-:Y:S01]  /*3f6f0*/  FFMA.FTZ R189, R52, R4.reuse, -R17.reuse ;  /* 0x0000000434bd7223 */ /* 0x180fe20000010811 */
[-CC-:B------:R-:W-:Y:S01]  /*3f700*/  FFMA.FTZ R179, R53, R4.reuse, -R17.reuse ;  /* 0x0000000435b37223 */ /* 0x180fe20000010811 */
[-CC-:B------:R-:W-:Y:S01]  /*3f710*/  FFMA.FTZ R200, R56, R4.reuse, -R17.reuse ;  /* 0x0000000438c87223 */ /* 0x180fe20000010811 */
[-CC-:B------:R-:W-:Y:S01]  /*3f720*/  FFMA.FTZ R193, R57, R4.reuse, -R17.reuse ;  /* 0x0000000439c17223 */ /* 0x180fe20000010811 */
[----:B------:R-:W-:-:S03]  /*3f730*/  FFMA.FTZ R202, R60, R4, -R17 ;  /* 0x000000043cca7223 */ /* 0x000fc60000010811 */
[----:B------:R-:W1:Y:S01]  /*3f740*/  MUFU.EX2 R14, R14 ;  /* 0x0000000e000e7308 */ /* 0x000e620000000800 */
[-CC-:B------:R-:W-:Y:S01]  /*3f750*/  FFMA.FTZ R201, R61, R4.reuse, -R17.reuse ;  /* 0x000000043dc97223 */ /* 0x180fe20000010811 */
[-CC-:B------:R-:W-:Y:S01]  /*3f760*/  FFMA.FTZ R228, R64, R4.reuse, -R17.reuse ;  /* 0x0000000440e47223 */ /* 0x180fe20000010811 */
[-CC-:B------:R-:W-:Y:S01]  /*3f770*/  FFMA.FTZ R215, R65, R4.reuse, -R17.reuse ;  /* 0x0000000441d77223 */ /* 0x180fe20000010811 */
[-CC-:B------:R-:W-:Y:S01]  /*3f780*/  FFMA.FTZ R68, R68, R4.reuse, -R17.reuse ;  /* 0x0000000444447223 */ /* 0x180fe20000010811 */
[----:B------:R-:W-:-:S03]  /*3f790*/  FFMA.FTZ R229, R69, R4, -R17 ;  /* 0x0000000445e57223 */ /* 0x000fc60000010811 */
[----:B------:R-:W1:Y:S01]  /*3f7a0*/  MUFU.EX2 R175, R175 ;  /* 0x000000af00af7308 */ /* 0x000e620000000800 */
[----:B--2---:R-:W-:Y:S01]  /*3f7b0*/  FADD.FTZ R17, R11, R12 ;  /* 0x0000000c0b117221 */ /* 0x004fe20000010000 */
[----:B---3--:R-:W-:Y:S01]  /*3f7c0*/  FADD.FTZ R5, R0, R5 ;  /* 0x0000000500057221 */ /* 0x008fe20000010000 */
[----:B------:R-:W-:-:S05]  /*3f7d0*/  FFMA.FTZ R8, R54, R4, -R3 ;  /* 0x0000000436087223 */ /* 0x000fca0000010803 */
[----:B------:R-:W2:Y:S01]  /*3f7e0*/  MUFU.EX2 R178, R178 ;  /* 0x000000b200b27308 */ /* 0x000ea20000000800 */
[----:B----4-:R-:W-:Y:S01]  /*3f7f0*/  FADD.FTZ R2, R10, R17 ;  /* 0x000000110a027221 */ /* 0x010fe20000010000 */
[----:B------:R-:W-:-:S06]  /*3f800*/  FADD.FTZ R5, R16, R5 ;  /* 0x0000000510057221 */ /* 0x000fcc0000010000 */
[----:B------:R-:W3:Y:S01]  /*3f810*/  MUFU.EX2 R191, R191 ;  /* 0x000000bf00bf7308 */ /* 0x000ee20000000800 */
[----:B------:R-:W-:Y:S01]  /*3f820*/  FFMA.FTZ R192, R55, R4, -R3 ;  /* 0x0000000437c07223 */ /* 0x000fe20000010803 */
[----:B0-----:R-:W-:Y:S01]  /*3f830*/  FADD.FTZ R17, R15, R2 ;  /* 0x000000020f117221 */ /* 0x001fe20000010000 */
[----:B-1----:R-:W-:-:S05]  /*3f840*/  FADD.FTZ R2, R176, R5 ;  /* 0x00000005b0027221 */ /* 0x002fca0000010000 */
[----:B------:R-:W0:Y:S01]  /*3f850*/  MUFU.EX2 R177, R177 ;  /* 0x000000b100b17308 */ /* 0x000e220000000800 */
[----:B------:R-:W-:-:S07]  /*3f860*/  FFMA.FTZ R203, R58, R4, -R3 ;  /* 0x000000043acb7223 */ /* 0x000fce0000010803 */
[----:B------:R-:W1:Y:S01]  /*3f870*/  MUFU.EX2 R190, R190 ;  /* 0x000000be00be7308 */ /* 0x000e620000000800 */
[----:B------:R-:W-:Y:S01]  /*3f880*/  FADD.FTZ R17, R14, R17 ;  /* 0x000000110e117221 */ /* 0x000fe20000010000 */
[----:B------:R-:W-:-:S06]  /*3f890*/  FADD.FTZ R2, R175, R2 ;  /* 0x00000002af027221 */ /* 0x000fcc0000010000 */
[----:B------:R-:W4:Y:S01]  /*3f8a0*/  MUFU.EX2 R189, R189 ;  /* 0x000000bd00bd7308 */ /* 0x000f220000000800 */
[----:B------:R-:W-:-:S07]  /*3f8b0*/  FFMA.FTZ R9, R59, R4, -R3 ;  /* 0x000000043b097223 */ /* 0x000fce0000010803 */
[----:B------:R-:W4:Y:S01]  /*3f8c0*/  MUFU.EX2 R8, R8 ;  /* 0x0000000800087308 */ /* 0x000f220000000800 */
[----:B--2---:R-:W-:Y:S01]  /*3f8d0*/  FADD.FTZ R28, R178, R17 ;  /* 0x00000011b21c7221 */ /* 0x004fe20000010000 */
[----:B---3--:R-:W-:-:S06]  /*3f8e0*/  FADD.FTZ R5, R191, R2 ;  /* 0x00000002bf057221 */ /* 0x008fcc0000010000 */
[----:B------:R-:W2:Y:S01]  /*3f8f0*/  MUFU.EX2 R179, R179 ;  /* 0x000000b300b37308 */ /* 0x000ea20000000800 */
[----:B------:R-:W-:-:S07]  /*3f900*/  FFMA.FTZ R13, R62, R4, -R3 ;  /* 0x000000043e0d7223 */ /* 0x000fce0000010803 */
[----:B------:R-:W3:Y:S01]  /*3f910*/  MUFU.EX2 R192, R192 ;  /* 0x000000c000c07308 */ /* 0x000ee20000000800 */
[----:B0-----:R-:W-:Y:S01]  /*3f920*/  FADD.FTZ R28, R177, R28 ;  /* 0x0000001cb11c7221 */ /* 0x001fe20000010000 */
[----:B-1----:R-:W-:-:S06]  /*3f930*/  FADD.FTZ R5, R190, R5 ;  /* 0x00000005be057221 */ /* 0x002fcc0000010000 */
[----:B------:R-:W0:Y:S01]  /*3f940*/  MUFU.EX2 R200, R200 ;  /* 0x000000c800c87308 */ /* 0x000e220000000800 */
[----:B------:R-:W-:-:S07]  /*3f950*/  FFMA.FTZ R12, R63, R4, -R3 ;  /* 0x000000043f0c7223 */ /* 0x000fce0000010803 */
[----:B------:R-:W1:Y:S01]  /*3f960*/  MUFU.EX2 R203, R203 ;  /* 0x000000cb00cb7308 */ /* 0x000e620000000800 */
[----:B----4-:R-:W-:Y:S01]  /*3f970*/  FADD.FTZ R28, R189, R28 ;  /* 0x0000001cbd1c7221 */ /* 0x010fe20000010000 */
        /* <DEDUP_REMOVED lines=21> */
[----:B------:R-:W2:Y:S08]  /*3fad0*/  MUFU.EX2 R215, R215 ;  /* 0x000000d700d77308 */ /* 0x000eb00000000800 */
[----:B------:R-:W3:Y:S01]  /*3fae0*/  MUFU.EX2 R17, R17 ;  /* 0x0000001100117308 */ /* 0x000ee20000000800 */
[----:B0-----:R-:W-:Y:S01]  /*3faf0*/  FADD.FTZ R5, R201, R4 ;  /* 0x00000004c9057221 */ /* 0x001fe20000010000 */
[----:B-1----:R-:W-:-:S06]  /*3fb00*/  FADD.FTZ R3, R12, R3 ;  /* 0x000000030c037221 */ /* 0x002fcc0000010000 */
[----:B------:R-:W0:Y:S08]  /*3fb10*/  MUFU.EX2 R18, R68 ;  /* 0x0000004400127308 */ /* 0x000e300000000800 */
[----:B------:R-:W1:Y:S01]  /*3fb20*/  MUFU.EX2 R174, R174 ;  /* 0x000000ae00ae7308 */ /* 0x000e620000000800 */
[----:B----4-:R-:W-:Y:S01]  /*3fb30*/  FADD.FTZ R2, R228, R5 ;  /* 0x00000005e4027221 */ /* 0x010fe20000010000 */
[----:B------:R-:W-:-:S06]  /*3fb40*/  FADD.FTZ R4, R20, R3 ;  /* 0x0000000314047221 */ /* 0x000fcc0000010000 */
[----:B------:R-:W4:Y:S08]  /*3fb50*/  MUFU.EX2 R229, R229 ;  /* 0x000000e500e57308 */ /* 0x000f300000000800 */
[----:B------:R-:W4:Y:S01]  /*3fb60*/  MUFU.EX2 R21, R21 ;  /* 0x0000001500157308 */ /* 0x000f220000000800 */
[----:B--2---:R-:W-:Y:S01]  /*3fb70*/  FADD.FTZ R2, R215, R2 ;  /* 0x00000002d7027221 */ /* 0x004fe20000010000 */
[----:B---3--:R-:W-:-:S03]  /*3fb80*/  FADD.FTZ R3, R17, R4 ;  /* 0x0000000411037221 */ /* 0x008fc60000010000 */
[----:B0-----:R-:W-:Y:S01]  /*3fb90*/  FADD.FTZ R2, R18, R2 ;  /* 0x0000000212027221 */ /* 0x001fe20000010000 */
[----:B-1----:R-:W-:-:S03]  /*3fba0*/  FADD.FTZ R4, R174, R3 ;  /* 0x00000003ae047221 */ /* 0x002fc60000010000 */
[----:B----4-:R-:W-:Y:S01]  /*3fbb0*/  FADD.FTZ R31, R229, R2 ;  /* 0x00000002e51f7221 */ /* 0x010fe20000010000 */
[----:B------:R-:W-:-:S04]  /*3fbc0*/  FADD.FTZ R33, R21, R4 ;  /* 0x0000000415217221 */ /* 0x000fc80000010000 */
[----:B------:R-:W-:Y:S04]  /*3fbd0*/  ST.E desc[UR6][R6.64+0x10], R31 ;  /* 0x0000101f06007985 */ /* 0x000fe8000c101906 */
[----:B------:R0:W-:Y:S04]  /*3fbe0*/  ST.E desc[UR6][R6.64+0x14], R33 ;  /* 0x0000142106007985 */ /* 0x0001e8000c101906 */
[----:B------:R-:W2:Y:S04]  /*3fbf0*/  LDL.64 R28, [UR4] ;  /* 0x00000004ff1c7983 */ /* 0x000ea80008100a00 */
[----:B------:R-:W3:Y:S04]  /*3fc00*/  LDL.64 R4, [UR4+0x98] ;  /* 0x00009804ff047983 */ /* 0x000ee80008100a00 */
[----:B------:R-:W4:Y:S01]  /*3fc10*/  LDL.64 R2, [UR4+0x80] ;  /* 0x00008004ff027983 */ /* 0x000f220008100a00 */
[----:B------:R-:W-:-:S03]  /*3fc20*/  LEA.HI R74, R74, 0x8, RZ, 0x19 ;  /* 0x000000084a4a7811 */ /* 0x000fc600078fc8ff */
[----:B0-----:R-:W4:Y:S02]  /*3fc30*/  LDL.64 R6, [UR4+0x88] ;  /* 0x00008804ff067983 */ /* 0x001f240008100a00 */
[----:B------:R0:W-:Y:S06]  /*3fc40*/  BAR.SYNC.DEFER_BLOCKING R74, 0x100 ;  /* 0x0004004a0000751d */ /* 0x0001ec0000010000 */
        /* <DEDUP_REMOVED lines=76> */
[----:B--2---:R-:W-:-:S03]  /*40110*/  IMAD R4, R29, 0xc00, R4 ;  /* 0x00000c001d047824 */ /* 0x004fc600078e0204 */
[----:B------:R-:W2:Y:S04]  /*40120*/  LD.E R103, desc[UR6][R2.64+0x16c] ;  /* 0x00016c0602677980 */ /* 0x000ea8000c101900 */
[----:B---3--:R-:W-:Y:S04]  /*40130*/  ST.E desc[UR6][R2.64], R35 ;  /* 0x0000002302007985 */ /* 0x008fe8000c101906 */
[----:B----4-:R-:W-:Y:S04]  /*40140*/  ST.E desc[UR6][R2.64+0x4], R37 ;  /* 0x0000042502007985 */ /* 0x010fe8000c101906 */
        /* <DEDUP_REMOVED lines=14> */
[----:B------:R-:W2:Y:S04]  /*40230*/  LD.E R29, desc[UR6][R2.64+0x44] ;  /* 0x00004406021d7980 */ /* 0x000ea8000c101900 */
[----:B0-----:R-:W2:Y:S04]  /*40240*/  LD.E R31, desc[UR6][R2.64+0x4c] ;  /* 0x00004c06021f7980 */ /* 0x001ea8000c101900 */
[----:B-1----:R-:W2:Y:S04]  /*40250*/  LD.E R33, desc[UR6][R2.64+0x54] ;  /* 0x0000540602217980 */ /* 0x002ea8000c101900 */
[----:B------:R-:W2:Y:S04]  /*40260*/  LD.E R35, desc[UR6][R2.64+0x5c] ;  /* 0x00005c0602237980 */ /* 0x000ea8000c101900 */
[----:B------:R-:W2:Y:S04]  /*40270*/  LD.E R37, desc[UR6][R2.64+0x64] ;  /* 0x0000640602257980 */ /* 0x000ea8000c101900 */
        /* <DEDUP_REMOVED lines=170> */
[----:B------:R0:W-:Y:S01]  /*40d20*/  ST.E desc[UR6][R2.64], R24 ;  /* 0x0000001802007985 */ /* 0x0001e2000c101906 */
[----:B------:R-:W-:Y:S01]  /*40d30*/  F2FP.BF16.F32.PACK_AB R168, R214, R213 ;  /* 0x000000d5d6a8723e */ /* 0x000fe200000010ff */
[----:B------:R-:W-:Y:S02]  /*40d40*/  IMAD.MOV.U32 R214, RZ, RZ, 0x1 ;  /* 0x00000001ffd67424 */ /* 0x000fe400078e00ff */
[----:B------:R1:W-:Y:S04]  /*40d50*/  ST.E desc[UR6][R2.64+0x4], R25 ;  /* 0x0000041902007985 */ /* 0x0003e8000c101906 */
[----:B------:R2:W-:Y:S01]  /*40d60*/  ST.E desc[UR6][R2.64+0x8], R26 ;  /* 0x0000081a02007985 */ /* 0x0005e2000c101906 */
[----:B0-----:R-:W-:-:S02]  /*40d70*/  VIADD R24, R4, 0x80 ;  /* 0x0000008004187836 */ /* 0x001fc40000000000 */
[----:B-1----:R-:W-:Y:S01]  /*40d80*/  IMAD.MOV.U32 R25, RZ, RZ, R5 ;  /* 0x000000ffff197224 */ /* 0x002fe200078e0005 */
[----:B------:R0:W-:Y:S02]  /*40d90*/  ST.E desc[UR6][R2.64+0xc], R27 ;  /* 0x00000c1b02007985 */ /* 0x0001e4000c101906 */
[----:B------:R-:W-:Y:S02]  /*40da0*/  R2UR UR10, R24 ;  /* 0x00000000180a72ca */ /* 0x000fe400000e0000 */
[----:B------:R1:W-:Y:S01]  /*40db0*/  ST.E desc[UR6][R2.64+0x10], R28 ;  /* 0x0000101c02007985 */ /* 0x0003e2000c101906 */
[----:B------:R-:W-:-:S03]  /*40dc0*/  R2UR UR11, R25 ;  /* 0x00000000190b72ca */ /* 0x000fc600000e0000 */
        /* <DEDUP_REMOVED lines=124> */
[----:B------:R-:W4:Y:S04]  /*41590*/  LD.E R24, desc[UR6][R2.64] ;  /* 0x0000000602187980 */ /* 0x000f28000c101900 */
[----:B------:R-:W4:Y:S04]  /*415a0*/  LD.E R25, desc[UR6][R2.64+0x4] ;  /* 0x0000040602197980 */ /* 0x000f28000c101900 */
[----:B--2---:R-:W2:Y:S04]  /*415b0*/  LD.E R26, desc[UR6][R2.64+0x8] ;  /* 0x00000806021a7980 */ /* 0x004ea8000c101900 */
[----:B0-----:R-:W2:Y:S04]  /*415c0*/  LD.E R27, desc[UR6][R2.64+0xc] ;  /* 0x00000c06021b7980 */ /* 0x001ea8000c101900 */
[----:B-1----:R-:W2:Y:S04]  /*415d0*/  LD.E R28, desc[UR6][R2.64+0x10] ;  /* 0x00001006021c7980 */ /* 0x002ea8000c101900 */
        /* <DEDUP_REMOVED lines=123> */
[----:B------:R-:W-:Y:S01]  /*41d90*/  IMAD.MOV.U32 R171, RZ, RZ, R18 ;  /* 0x000000ffffab7224 */ /* 0x000fe200078e0012 */
[----:B------:R-:W-:-:S02]  /*41da0*/  F2FP.BF16.F32.PACK_AB R170, R212, R211 ;  /* 0x000000d3d4aa723e */ /* 0x000fc400000010ff */
[----:B------:R-:W-:Y:S01]  /*41db0*/  F2FP.BF16.F32.PACK_AB R169, R210, R209 ;  /* 0x000000d1d2a9723e */ /* 0x000fe200000010ff */
[----:B------:R-:W-:Y:S01]  /*41dc0*/  IMAD.MOV.U32 R213, RZ, RZ, R171 ;  /* 0x000000ffffd57224 */ /* 0x000fe200078e00ab */
[----:B------:R-:W-:Y:S01]  /*41dd0*/  F2FP.BF16.F32.PACK_AB R171, R205, R204 ;  /* 0x000000cccdab723e */ /* 0x000fe200000010ff */
[----:B------:R0:W5:Y:S03]  /*41de0*/  LDL.LU R18, [R1+0x494] ;  /* 0x0004940001127983 */ /* 0x0001660000300800 */
[----:B--2---:R-:W-:-:S06]  /*41df0*/  WARPGROUP.ARRIVE ;  /* 0x00000000000079c5 */ /* 0x004fcc0000000000 */
[----:B------:R-:W-:Y:S03]  /*41e00*/  HGMMA.64x256x16.F32.BF16 R24, R168, gdesc[UR8].tnspB, R24, gsb0 ;  /* 0x43e00008a8187df0 */ /* 0x000fe60008001818 */
[----:B------:R-:W-:Y:S02]  /*41e10*/  WARPGROUP.DEPBAR.LE gsb0, 0x0 ;  /* 0x00008000000079c5 */ /* 0x000fe40000010000 */
[----:B------:R1:W-:Y:S04]  /*41e20*/  ST.E desc[UR6][R2.64], R24 ;  /* 0x0000001802007985 */ /* 0x0003e8000c101906 */
[----:B------:R2:W-:Y:S04]  /*41e30*/  ST.E desc[UR6][R2.64+0x4], R25 ;  /* 0x0000041902007985 */ /* 0x0005e8000c101906 */
[----:B------:R3:W-:Y:S01]  /*41e40*/  ST.E desc[UR6][R2.64+0x8], R26 ;  /* 0x0000081a02007985 */ /* 0x0007e2000c101906 */
[----:B-1----:R-:W-:-:S02]  /*41e50*/  VIADD R24, R4, 0x100 ;  /* 0x0000010004187836 */ /* 0x002fc40000000000 */
[----:B--2---:R-:W-:Y:S01]  /*41e60*/  IMAD.MOV.U32 R25, RZ, RZ, R5 ;  /* 0x000000ffff197224 */ /* 0x004fe200078e0005 */
        /* <DEDUP_REMOVED lines=130> */
[----:B---3--:R-:W3:Y:S04]  /*42690*/  LD.E R26, desc[UR6][R2.64+0x8] ;  /* 0x00000806021a7980 */ /* 0x008ee8000c101900 */
[----:B-1----:R-:W3:Y:S04]  /*426a0*/  LD.E R27, desc[UR6][R2.64+0xc] ;  /* 0x00000c06021b7980 */ /* 0x002ee8000c101900 */
[----:B--2---:R-:W3:Y:S04]  /*426b0*/  LD.E R28, desc[UR6][R2.64+0x10] ;  /* 0x00001006021c7980 */ /* 0x004ee8000c101900 */
[----:B----4-:R-:W3:Y:S04]  /*426c0*/  LD.E R29, desc[UR6][R2.64+0x14] ;  /* 0x00001406021d7980 */ /* 0x010ee8000c101900 */
[----:B0-----:R-:W3:Y:S04]  /*426d0*/  LD.E R30, desc[UR6][R2.64+0x18] ;  /* 0x00001806021e7980 */ /* 0x001ee8000c101900 */
        /* <DEDUP_REMOVED lines=121> */
[----:B------:R-:W-:-:S02]  /*42e70*/  F2FP.BF16.F32.PACK_AB R168, R10, R11 ;  /* 0x0000000b0aa8723e */ /* 0x000fc400000010ff */
[----:B------:R-:W-:Y:S02]  /*42e80*/  F2FP.BF16.F32.PACK_AB R170, R14, R15 ;  /* 0x0000000f0eaa723e */ /* 0x000fe400000010ff */
[----:B------:R-:W-:Y:S02]  /*42e90*/  F2FP.BF16.F32.PACK_AB R169, R16, R0 ;  /* 0x0000000010a9723e */ /* 0x000fe400000010ff */
[----:B------:R-:W-:-:S04]  /*42ea0*/  F2FP.BF16.F32.PACK_AB R171, R175, R176 ;  /* 0x000000b0afab723e */ /* 0x000fc800000010ff */
[----:B---3--:R-:W-:-:S06]  /*42eb0*/  WARPGROUP.ARRIVE ;  /* 0x00000000000079c5 */ /* 0x008fcc0000000000 */
        /* <DEDUP_REMOVED lines=266> */
[----:B------:R-:W-:-:S04]  /*43f60*/  F2FP.BF16.F32.PACK_AB R171, R192, R8 ;  /* 0x00000008c0ab723e */ /* 0x000fc800000010ff */
[----:B--2---:R-:W-:-:S06]  /*43f70*/  WARPGROUP.ARRIVE ;  /* 0x00000000000079c5 */ /* 0x004fcc0000000000 */
        /* <DEDUP_REMOVED lines=931> */
.L_x_13492:
[----:B------:R-:W-:Y:S05]  /*479b0*/  BSYNC B0 ;  /* 0x0000000000007941 */ /* 0x000fea0003800000 */
.L_x_13491:
[----:B------:R-:W2:Y:S04]  /*479c0*/  LD.E.64 R2, desc[UR6][R6.64+0x20] ;  /* 0x0000200606027980 */ /* 0x000ea8000c101b00 */
[----:B------:R-:W3:Y:S01]  /*479d0*/  LD.E R0, desc[UR6][R6.64+0xc] ;  /* 0x00000c0606007980 */ /* 0x000ee2000c101900 */
[----:B------:R-:W-:Y:S02]  /*479e0*/  MOV R5, 0xa9e0 ;  /* 0x0000a9e000057802 */ /* 0x000fe40000000f00 */
[----:B--2---:R-:W-:-:S03]  /*479f0*/  MOV R3, R2 ;  /* 0x0000000200037202 */ /* 0x004fc60000000f00 */
[----:B------:R-:W-:Y:S02]  /*47a00*/  IMAD.MOV.U32 R2, RZ, RZ, R5 ;  /* 0x000000ffff027224 */ /* 0x000fe400078e0005 */
[----:B-----5:R-:W-:-:S05]  /*47a10*/  IMAD R3, R4, 0x8, R3 ;  /* 0x0000000804037824 */ /* 0x020fca00078e0203 */
[----:B---3--:R-:W-:Y:S01]  /*47a20*/  PRMT R0, R0, 0x654, R3 ;  /* 0x0000065400007816 */ /* 0x008fe20000000003 */
[----:B------:R-:W-:-:S03]  /*47a30*/  IMAD.MOV.U32 R3, RZ, RZ, 0x0 ;  /* 0x00000000ff037424 */ /* 0x000fc600078e00ff */
[----:B------:R0:W-:Y:S02]  /*47a40*/  SYNCS.ARRIVE.TRANS64.RED.A1T0 RZ, [R0+URZ], RZ ;  /* 0x000000ff00ff79a7 */ /* 0x0001e4000810043f */
[----:B0-----:R-:W-:Y:S05]  /*47a50*/  RET.REL.NODEC R2 `(_ZN7cutlass13device_kernelIN5flash11enable_sm90INS1_16FlashAttnFwdSm90INS1_25CollectiveMainloopFwdSm90ILi2EN4cute5tupleIJNS5_1CILi1EEES8_S8_EEENS6_IJNS7_ILi128EEENS7_ILi96EEENS7_ILi64EEEEEELi256ENS_10bfloat16_tEfNS_4arch4Sm90ELb0ELb1ELb0ELb1ELb1ELb1ELb1ELb1ELb0ELb1ELb0ELb0EEENS1_21CollectiveEpilogueFwdINS6_IJSA_NS7_ILi256EEESB_EEES9_SE_SG_Li256ELb1ELb1ELb0ELb0EEENS1_36VarlenDynamicPersistentTileSchedulerILi128ELi96ELi256ELi128ELb0ELb1ELb1ELb1ELb0ELb1EEEEEEEEEvNT_6ParamsE) ;  /* 0xfffffb8402687950 */ /* 0x001fea0003c3ffff */
.L_x_13465:
[----:B0-----:R0:W1:Y:S02]  /*47a60*/  SYNCS.PHASECHK.TRANS64.TRYWAIT P0, [R8+URZ], R9 ;  /* 0x00000009080075a7 */ /* 0x001064000800017f */
[----:B-1----:R-:W-:Y:S05]  /*47a70*/  @!P0 NANOSLEEP.SYNCS 0x989680 ;  /* 0x009896800000895d */ /* 0x002fea0003900000 */
[----:B------:R-:W1:Y:S02]  /*47a80*/  @!P0 SYNCS.PHASECHK.TRANS64 P0, [R8+URZ], R9 ;  /* 0x00000009080085a7 */ /* 0x000e64000800007f */
[----:B-1----:R-:W-:Y:S05]  /*47a90*/  @!P0 BRA `(.L_x_13465) ;  /* 0xfffffffc00f08947 */ /* 0x002fea000383ffff */
[----:B------:R-:W-:Y:S05]  /*47aa0*/  BRA `(.L_x_13464) ;  /* 0xffffff4800e07947 */ /* 0x000fea000383ffff */
.L_x_13467:
[----:B0-----:R0:W1:Y:S02]  /*47ab0*/  SYNCS.PHASECHK.TRANS64.TRYWAIT P0, [R4+URZ+0x32410], R9 ;  /* 0x03241009040075a7 */ /* 0x001064000800017f */
[----:B-1----:R-:W-:Y:S05]  /*47ac0*/  @!P0 NANOSLEEP.SYNCS 0x989680 ;  /* 0x009896800000895d */ /* 0x002fea0003900000 */
[----:B------:R-:W1:Y:S02]  /*47ad0*/  @!P0 SYNCS.PHASECHK.TRANS64 P0, [R4+URZ+0x32410], R9 ;  /* 0x03241009040085a7 */ /* 0x000e64000800007f */
[----:B-1----:R-:W-:Y:S05]  /*47ae0*/  @!P0 BRA `(.L_x_13467) ;  /* 0xfffffffc00f08947 */ /* 0x002fea000383ffff */
[----:B------:R-:W-:Y:S05]  /*47af0*/  BRA `(.L_x_13493) ;  /* 0xffffff4c00d47947 */ /* 0x000fea000383ffff */
.L_x_13474:
[----:B0-----:R0:W1:Y:S02]  /*47b00*/  SYNCS.PHASECHK.TRANS64.TRYWAIT P0, [R8+URZ], R9 ;  /* 0x00000009080075a7 */ /* 0x001064000800017f */
[----:B-1----:R-:W-:Y:S05]  /*47b10*/  @!P0 NANOSLEEP.SYNCS 0x989680 ;  /* 0x009896800000895d */ /* 0x002fea0003900000 */
[----:B------:R-:W1:Y:S02]  /*47b20*/  @!P0 SYNCS.PHASECHK.TRANS64 P0, [R8+URZ], R9 ;  /* 0x00000009080085a7 */ /* 0x000e64000800007f */
[----:B-1----:R-:W-:Y:S05]  /*47b30*/  @!P0 BRA `(.L_x_13474) ;  /* 0xfffffffc00f08947 */ /* 0x002fea000383ffff */
[----:B------:R-:W-:Y:S05]  /*47b40*/  BRA `(.L_x_13473) ;  /* 0xffffff5000487947 */ /* 0x000fea000383ffff */
.L_x_13494:
        /* <DEDUP_REMOVED lines=11> */
.L_x_15565:


//--------------------- .text._ZN7cutlass13device_kernelIN5flash11enable_sm90INS1_16FlashAttnFwdSm90INS1_25CollectiveMainloopFwdSm90ILi2EN4cute5tupleIJNS5_1CILi1EEES8_S8_EEENS6_IJNS7_ILi128EEENS7_ILi96EEENS7_ILi64EEEEEELi256ENS_10bfloat16_tEfNS_4arch4Sm90ELb1ELb0ELb0ELb0ELb1ELb0ELb0ELb1ELb0ELb1ELb0ELb0EEENS1_21CollectiveEpilogueFwdINS6_IJSA_NS7_ILi256EEESB_EEES9_SE_SG_Li256ELb0ELb1ELb0ELb0EEENS1_30DynamicPersistentTileSchedulerILi256ELi128ELb0ELb1ELb1EEEEEEEEEvNT_6ParamsE --------------------------
	.section	.text._ZN7cutlass13device_kernelIN5flash11enable_sm90INS1_16FlashAttnFwdSm90INS1_25CollectiveMainloopFwdSm90ILi2EN4cute5tupleIJNS5_1CILi1EEES8_S8_EEENS6_IJNS7_ILi128EEENS7_ILi96EEENS7_ILi64EEEEEELi256ENS_10bfloat16_tEfNS_4arch4Sm90ELb1ELb0ELb0ELb0ELb1ELb0ELb0ELb1ELb0ELb1ELb0ELb0EEENS1_21CollectiveEpilogueFwdINS6_IJSA_NS7_ILi256EEESB_EEES9_SE_SG_Li256ELb0ELb1ELb0ELb0EEENS1_30DynamicPersistentTileSchedulerILi256ELi128ELb0ELb1ELb1EEEEEEEEEvNT_6ParamsE,"ax",@progbits
	.align	128
.text._ZN7cutlass13device_kernelIN5flash11enable_sm90INS1_16FlashAttnFwdSm90INS1_25CollectiveMainloopFwdSm90ILi2EN4cute5tupleIJNS5_1CILi1EEES8_S8_EEENS6_IJNS7_ILi128EEENS7_ILi96EEENS7_ILi64EEEEEELi256ENS_10bfloat16_tEfNS_4arch4Sm90ELb1ELb0ELb0ELb0ELb1ELb0ELb0ELb1ELb0ELb1ELb0ELb0EEENS1_21CollectiveEpilogueFwdINS6_IJSA_NS7_ILi256EEESB_EEES9_SE_SG_Li256ELb0ELb1ELb0ELb0EEENS1_30DynamicPersistentTileSchedulerILi256ELi128ELb0ELb1ELb1EEEEEEEEEvNT_6ParamsE:
        .type           _ZN7cutlass13device_kernelIN5flash11enable_sm90INS1_16FlashAttnFwdSm90INS1_25CollectiveMainloopFwdSm90ILi2EN4cute5tupleIJNS5_1CILi1EEES8_S8_EEENS6_IJNS7_ILi128EEENS7_ILi96EEENS7_ILi64EEEEEELi256ENS_10bfloat16_tEfNS_4arch4Sm90ELb1ELb0ELb0ELb0ELb1ELb0ELb0ELb1ELb0ELb1ELb0ELb0EEENS1_21CollectiveEpilogueFwdINS6_IJSA_NS7_ILi256EEESB_EEES9_SE_SG_Li256ELb0ELb1ELb0ELb0EEENS1_30DynamicPersistentTileSchedulerILi256ELi128ELb0ELb1ELb1EEEEEEEEEvNT_6ParamsE,@function
        .size           _ZN7cutlass13device_kernelIN5flash11enable_sm90INS1_16FlashAttnFwdSm90INS1_25CollectiveMainloopFwdSm90ILi2EN4cute5tupleIJNS5_1CILi1EEES8_S8_EEENS6_IJNS7_ILi128EEENS7_ILi96EEENS7_ILi64EEEEEELi256ENS_10bfloat16_tEfNS_4arch4Sm90ELb1ELb0ELb0ELb0ELb1ELb0ELb0ELb1ELb0ELb1ELb0ELb0EEENS1_21CollectiveEpilogueFwdINS6_IJSA_NS7_ILi256EEESB_EEES9_SE_SG_Li256ELb0ELb1ELb0ELb0EEENS1_30DynamicPersistentTileSchedulerILi256ELi128ELb0ELb1ELb1EEEEEEEEEvNT_6ParamsE,(.L_x_15567 - _ZN7cutlass13device_kernelIN5flash11enable_sm90INS1_16FlashAttnFwdSm90INS1_25CollectiveMainloopFwdSm90ILi2EN4cute5tupleIJNS5_1CILi1EEES8_S8_EEENS6_IJNS7_ILi128EEENS7_ILi96EEENS7_ILi64EEEEEELi256ENS_10bfloat16_tEfNS_4arch4Sm90ELb1ELb0ELb0ELb0ELb1ELb0ELb0ELb1ELb0ELb1ELb0ELb0EEENS1_21CollectiveEpilogueFwdINS6_IJSA_NS7_ILi256EEESB_EEES9_SE_SG_Li256ELb0ELb1ELb0ELb0EEENS1_30DynamicPersistentTileSchedulerILi256ELi128ELb0ELb1ELb1EEEEEEEEEvNT_6ParamsE)
        .other          _ZN7cutlass13device_kernelIN5flash11enable_sm90INS1_16FlashAttnFwdSm90INS1_25CollectiveMainloopFwdSm90ILi2EN4cute5tupleIJNS5_1CILi1EEES8_S8_EEENS6_IJNS7_ILi128EEENS7_ILi96EEENS7_ILi64EEEEEELi256ENS_10bfloat16_tEfNS_4arch4Sm90ELb1ELb0ELb0ELb0ELb1ELb0ELb0ELb1ELb0ELb1ELb0ELb0EEENS1_21CollectiveEpilogueFwdINS6_IJSA_NS7_ILi256EEESB_EEES9_SE_SG_Li256ELb0ELb1ELb0ELb0EEENS1_30DynamicPersistentTileSchedulerILi256ELi128ELb0ELb1ELb1EEEEEEEEEvNT_6ParamsE,@"STO_CUDA_ENTRY STV_DEFAULT"
_ZN7cutlass13device_kernelIN5flash11enable_sm90INS1_16FlashAttnFwdSm90INS1_25CollectiveMainloopFwdSm90ILi2EN4cute5tupleIJNS5_1CILi1EEES8_S8_EEENS6_IJNS7_ILi128EEENS7_ILi96EEENS7_ILi64EEEEEELi256ENS_10bfloat16_tEfNS_4arch4Sm90ELb1ELb0ELb0ELb0ELb1ELb0ELb0ELb1ELb0ELb1ELb0ELb0EEENS1_21CollectiveEpilogueFwdINS6_IJSA_NS7_ILi256EEESB_EEES9_SE_SG_Li256ELb0ELb1ELb0ELb0EEENS1_30DynamicPersistentTileSchedulerILi256ELi128ELb0ELb1ELb1EEEEEEEEEvNT_6ParamsE:
        /* <DEDUP_REMOVED lines=45> */
.L_x_13495:
        /* <DEDUP_REMOVED lines=22> */
.L_x_13496:
        /* <DEDUP_REMOVED lines=18> */
.L_x_13497:
        /* <DEDUP_REMOVED lines=22> */
.L_x_13498:
        /* <DEDUP_REMOVED lines=23> */
.L_x_13499:
        /* <DEDUP_REMOVED lines=8> */
.L_x_13501:
[----:B------:R-:W-:-:S08]  /*08a0*/  NOP ;  /* 0x0000000000007918 */ /* 0x000fd00000000000 */
[----:B------:R-:W0:Y:S02]  /*08b0*/  USETMAXREG.TRY_ALLOC.CTAPOOL UP0, 0xe8 ;  /* 0x000000e8000079c8 */ /* 0x000e240008000600 */
[----:B0-----:R-:W-:-:S13]  /*08c0*/  PLOP3.LUT P0, PT, PT, PT, UP0, 0x80, 0x0 ;  /* 0x000000000000781c */ /* 0x001fda0003f0f008 */
[----:B------:R-:W-:Y:S05]  /*08d0*/  @!P0 BRA `(.L_x_13501) ;  /* 0xfffffffc00f08947 */ /* 0x000fea000383ffff */
[----:B------:R-:W0:Y:S01]  /*08e0*/  S2R R0, SR_TID.X ;  /* 0x0000000000007919 */ /* 0x000e220000002100 */
[----:B------:R-:W1:Y:S08]  /*08f0*/  S2UR UR4, SR_CTAID.X ;  /* 0x00000000000479c3 */ /* 0x000e700000002500 */
[----:B------:R-:W-:Y:S08]  /*0900*/  BAR.ARV 0x4, 0x180 ;  /* 0x0106000000007b1d */ /* 0x000ff00000002000 */
[----:B------:R-:W-:Y:S06]  /*0910*/  BAR.ARV 0x8, 0x180 ;  /* 0x0206000000007b1d */ /* 0x000fec0000002000 */
[----:B0-----:R-:W-:-:S04]  /*0920*/  SHF.R.U32.HI R0, RZ, 0x7, R0 ;  /* 0x00000007ff007819 */ /* 0x001fc80000011600 */
[----:B------:R-:W-:Y:S02]  /*0930*/  ISETP.NE.AND P0, PT, R0, 0x1, PT ;  /* 0x000000010000780c */ /* 0x000fe40003f05270 */
[----:B------:R-:W1:Y:S11]  /*0940*/  LDC R0, c[0x0][0xc38] ;  /* 0x00030e00ff007b82 */ /* 0x000e760000000800 */
[----:B------:R-:W-:Y:S06]  /*0950*/  @!P0 BAR.ARV 0x9, 0x100 ;  /* 0x0244000000008b1d */ /* 0x000fec0000002000 */
[----:B-1----:R-:W-:-:S13]  /*0960*/  ISETP.LE.AND P0, PT, R0, UR4, PT ;  /* 0x0000000400007c0c */ /* 0x002fda000bf03270 */
[----:B------:R-:W-:Y:S05]  /*0970*/  @P0 EXIT ;  /* 0x000000000000094d */ /* 0x000fea0003800000 */
[----:B------:R-:W0:Y:S01]  /*0980*/  S2R R2, SR_TID.X ;  /* 0x0000000000027919 */ /* 0x000e220000002100 */
[----:B------:R-:W-:Y:S01]  /*0990*/  ULOP3.LUT UR44, UR45, 0x1, URZ, 0xfc, !UPT ;  /* 0x000000012d2c7892 */ /* 0x000fe2000f8efc3f */
[----:B------:R-:W-:Y:S01]  /*09a0*/  UMOV UR38, URZ ;  /* 0x0000003f00267c82 */ /* 0x000fe20008000000 */
[----:B------:R-:W-:Y:S01]  /*09b0*/  UMOV UR37, URZ ;  /* 0x0000003f00257c82 */ /* 0x000fe20008000000 */
[----:B------:R-:W-:Y:S01]  /*09c0*/  UMOV UR36, URZ ;  /* 0x0000003f00247c82 */ /* 0x000fe20008000000 */
        /* <DEDUP_REMOVED lines=8> */
[----:B------:R-:W-:-:S02]  /*0a50*/  LOP3.LUT R5, R2, 0x3fffff0, RZ, 0xc0, !PT ;  /* 0x03fffff002057812 */ /* 0x000fc400078ec0ff */
[----:B------:R-:W-:Y:S01]  /*0a60*/  LEA.HI R2, R2, R7, RZ, 0x1 ;  /* 0x0000000702027211 */ /* 0x000fe200078f08ff */
[----:B------:R-:W-:Y:S01]  /*0a70*/  IMAD.SHL.U32 R4, R4, 0x20, RZ ;  /* 0x0000002004047824 */ /* 0x000fe200078e00ff */
[----:B------:R-:W-:Y:S01]  /*0a80*/  SHF.R.S32.HI R9, RZ, 0x1f, R206 ;  /* 0x0000001fff097819 */ /* 0x000fe200000114ce */
[----:B------:R-:W-:Y:S01]  /*0a90*/  IMAD.IADD R5, R214, 0x1, -R5 ;  /* 0x00000001d6057824 */ /* 0x000fe200078e0a05 */
[----:B------:R-:W-:Y:S02]  /*0aa0*/  LOP3.LUT R2, R2, 0x1ffffffe, RZ, 0xc0, !PT ;  /* 0x1ffffffe02027812 */ /* 0x000fe400078ec0ff */
[----:B------:R-:W-:Y:S02]  /*0ab0*/  LEA.HI R6, R9, R206, RZ, 0x2 ;  /* 0x000000ce09067211 */ /* 0x000fe400078f10ff */
[----:B------:R-:W-:Y:S01]  /*0ac0*/  LEA.HI R10, R3, R214, RZ, 0x2 ;  /* 0x000000d6030a7211 */ /* 0x000fe200078f10ff */
[----:B------:R-:W-:Y:S01]  /*0ad0*/  IMAD.IADD R2, R7, 0x1, -R2 ;  /* 0x0000000107027824 */ /* 0x000fe200078e0a02 */
[----:B------:R-:W-:-:S02]  /*0ae0*/  SHF.R.S32.HI R8, RZ, 0x2, R6 ;  /* 0x00000002ff087819 */ /* 0x000fc40000011406 */
[----:B------:R-:W-:Y:S02]  /*0af0*/  SHF.R.S32.HI R11, RZ, 0x1f, R6 ;  /* 0x0000001fff0b7819 */ /* 0x000fe40000011406 */
[----:B------:R-:W-:Y:S02]  /*0b00*/  LOP3.LUT R7, R10, 0xfffffffc, RZ, 0xc0, !PT ;  /* 0xfffffffc0a077812 */ /* 0x000fe400078ec0ff */
[----:B------:R-:W-:Y:S02]  /*0b10*/  LEA.HI R3, R3, R214, RZ, 0x3 ;  /* 0x000000d603037211 */ /* 0x000fe400078f18ff */
[----:B------:R-:W-:Y:S01]  /*0b20*/  LEA.HI R11, R11, R8, RZ, 0x3 ;  /* 0x000000080b0b7211 */ /* 0x000fe200078f18ff */
[----:B------:R-:W-:Y:S01]  /*0b30*/  IMAD.IADD R7, R214, 0x1, -R7 ;  /* 0x00000001d6077824 */ /* 0x000fe200078e0a07 */
[----:B------:R-:W-:Y:S02]  /*0b40*/  SHF.R.S32.HI R207, RZ, 0x7, R0 ;  /* 0x00000007ffcf7819 */ /* 0x000fe40000011400 */
[----:B------:R-:W-:-:S02]  /*0b50*/  LOP3.LUT R4, R4, 0xfffffc00, RZ, 0xc0, !PT ;  /* 0xfffffc0004047812 */ /* 0x000fc400078ec0ff */
[----:B------:R-:W-:Y:S02]  /*0b60*/  LOP3.LUT R23, R3, 0xfffffff8, RZ, 0xc0, !PT ;  /* 0xfffffff803177812 */ /* 0x000fe400078ec0ff */
[----:B------:R-:W-:Y:S01]  /*0b70*/  LOP3.LUT R11, R11, 0xfffffff8, RZ, 0xc0, !PT ;  /* 0xfffffff80b0b7812 */ /* 0x000fe200078ec0ff */
[----:B------:R-:W-:Y:S01]  /*0b80*/  IMAD R5, R5, 0x40, R4 ;  /* 0x0000004005057824 */ /* 0x000fe200078e0204 */
        /* <DEDUP_REMOVED lines=14> */
[----:B------:R-:W-:Y:S01]  /*0c70*/  IADD3 R7, R7, -R4, RZ ;  /* 0x8000000407077210 */ /* 0x000fe20007ffe0ff */
[C---:B------:R-:W-:Y:S01]  /*0c80*/  VIADD R18, R2.reuse, 0x80 ;  /* 0x0000008002127836 */ /* 0x040fe20000000000 */
[----:B------:R-:W-:Y:S01]  /*0c90*/  SHF.R.S32.HI R205, RZ, 0x3, R3 ;  /* 0x00000003ffcd7819 */ /* 0x000fe20000011403 */
[----:B------:R-:W-:Y:S01]  /*0ca0*/  VIADD R22, R2, 0xc0 ;  /* 0x000000c002167836 */ /* 0x000fe20000000000 */
[----:B------:R-:W-:Y:S01]  /*0cb0*/  SHF.R.S32.HI R213, RZ, 0x1f, R2 ;  /* 0x0000001fffd57819 */ /* 0x000fe20000011402 */
[----:B------:R-:W-:Y:S01]  /*0cc0*/  IMAD R208, R0, 0x40, R9 ;  /* 0x0000004000d07824 */ /* 0x000fe200078e0209 */
[----:B------:R-:W-:Y:S01]  /*0cd0*/  SHF.R.S32.HI R212, RZ, 0x1f, R19 ;  /* 0x0000001fffd47819 */ /* 0x000fe20000011413 */
[----:B------:R-:W-:Y:S01]  /*0ce0*/  IMAD.IADD R17, R206, 0x1, -R17 ;  /* 0x00000001ce117824 */ /* 0x000fe200078e0a11 */
[----:B------:R-:W-:Y:S01]  /*0cf0*/  SHF.R.S32.HI R211, RZ, 0x1f, R18 ;  /* 0x0000001fffd37819 */ /* 0x000fe20000011412 */
[----:B------:R-:W-:Y:S01]  /*0d00*/  IMAD R16, R7, 0x8, R208 ;  /* 0x0000000807107824 */ /* 0x000fe200078e02d0 */
[----:B------:R-:W-:-:S07]  /*0d10*/  SHF.R.S32.HI R210, RZ, 0x1f, R22 ;  /* 0x0000001fffd27819 */ /* 0x000fce0000011416 */
.L_x_13558:
        /* <DEDUP_REMOVED lines=21> */
.L_x_13502:
[----:B------:R-:W-:Y:S01]  /*0e70*/  ULDC UR8, c[0x0][0xc54] ;  /* 0x0003150000087ab9 */ /* 0x000fe20000000800 */
[----:B------:R-:W-:Y:S01]  /*0e80*/  UMOV UR4, UR9 ;  /* 0x0000000900047c82 */ /* 0x000fe20008000000 */
[----:B------:R-:W-:-:S11]  /*0e90*/  UISETP.NE.AND UP0, UPT, UR8, 0x1, UPT ;  /* 0x000000010800788c */ /* 0x000fd6000bf05270 */
[----:B------:R-:W-:Y:S02]  /*0ea0*/  @UP0 ULDC.64 UR10, c[0x0][0xc58] ;  /* 0x00031600000a0ab9 */ /* 0x000fe40000000a00 */
[----:B------:R-:W-:-:S04]  /*0eb0*/  UIMAD.WIDE.U32 UR6, UR9, UR10, URZ ;  /* 0x0000000a090672a5 */ /* 0x000fc8000f8e003f */
[----:B------:R-:W-:-:S04]  /*0ec0*/  @UP0 USHF.R.U32.HI UR4, URZ, UR11, UR7 ;  /* 0x0000000b3f040299 */ /* 0x000fc80008011607 */
[----:B------:R-:W-:-:S12]  /*0ed0*/  UIMAD UR6, UR4, UR8, URZ ;  /* 0x00000008040672a4 */ /* 0x000fd8000f8e023f */
.L_x_13503:
[----:B------:R-:W-:Y:S01]  /*0ee0*/  ULOP3.LUT UR4, URZ, UR4, URZ, 0x33, !UPT ;  /* 0x000000043f047292 */ /* 0x000fe2000f8e333f */
[----:B------:R-:W-:Y:S01]  /*0ef0*/  PLOP3.LUT P0, PT, PT, PT, PT, 0x80, 0x0 ;  /* 0x000000000000781c */ /* 0x000fe20003f0f070 */
[----:B------:R-:W-:Y:S01]  /*0f00*/  UIADD3 UR10, UR9, -UR6, URZ ;  /* 0x80000006090a7290 */ /* 0x000fe2000fffe03f */
[----:B------:R-:W-:Y:S01]  /*0f10*/  IMAD.MOV.U32 R3, RZ, RZ, RZ ;  /* 0x000000ffff037224 */ /* 0x000fe200078e00ff */
[----:B------:R-:W-:Y:S01]  /*0f20*/  ULDC UR7, c[0x0][0x448] ;  /* 0x0001120000077ab9 */ /* 0x000fe20000000800 */
[----:B------:R-:W-:Y:S01]  /*0f30*/  ULDC UR6, c[0x0][0xc3c] ;  /* 0x00030f0000067ab9 */ /* 0x000fe20000000800 */
[----:B------:R-:W-:Y:S01]  /*0f40*/  UISETP.NE.AND UP2, UPT, UR7, 0x1, UPT ;  /* 0x000000010700788c */ /* 0x000fe2000bf45270 */
[----:B------:R-:W-:Y:S01]  /*0f50*/  IMAD.MOV.U32 R4, RZ, RZ, RZ ;  /* 0x000000ffff047224 */ /* 0x000fe200078e00ff */
[----:B------:R-:W-:Y:S01]  /*0f60*/  UIADD3 UR4, UR4, UR6, URZ ;  /* 0x0000000604047290 */ /* 0x000fe2000fffe03f */
[----:B------:R-:W-:Y:S01]  /*0f70*/  IMAD.MOV.U32 R0, RZ, RZ, RZ ;  /* 0x000000ffff007224 */ /* 0x000fe200078e00ff */
[----:B------:R-:W-:Y:S01]  /*0f80*/  ULDC.64 UR12, c[0x0][0x418] ;  /* 0x00010600000c7ab9 */ /* 0x000fe20000000a00 */
[----:B------:R-:W-:Y:S01]  /*0f90*/  ULDC UR42, c[0x0][0x424] ;  /* 0x00010900002a7ab9 */ /* 0x000fe20000000800 */
[----:B------:R-:W-:Y:S01]  /*0fa0*/  UISETP.NE.U32.AND UP0, UPT, UR12, URZ, UPT ;  /* 0x0000003f0c00728c */ /* 0x000fe2000bf05070 */
[----:B------:R-:W-:Y:S01]  /*0fb0*/  CS2R R174, SRZ ;  /* 0x0000000000ae7805 */ /* 0x000fe2000001ff00 */
[----:B------:R-:W-:Y:S01]  /*0fc0*/  USHF.L.U32 UR43, UR4, 0x7, URZ ;  /* 0x00000007042b7899 */ /* 0x000fe2000800063f */
[----:B------:R-:W-:Y:S01]  /*0fd0*/  CS2R R148, SRZ ;  /* 0x0000000000947805 */ /* 0x000fe2000001ff00 */
[----:B------:R-:W-:Y:S01]  /*0fe0*/  UISETP.NE.AND.EX UP0, UPT, UR13, URZ, UPT, UP0 ;  /* 0x0000003f0d00728c */ /* 0x000fe2000bf05300 */
[----:B------:R-:W-:Y:S01]  /*0ff0*/  CS2R R172, SRZ ;  /* 0x0000000000ac7805 */ /* 0x000fe2000001ff00 */
[----:B------:R-:W-:Y:S01]  /*1000*/  UIADD3 UR4, UR43, 0x7f, URZ ;  /* 0x0000007f2b047890 */ /* 0x000fe2000fffe03f */
[----:B------:R-:W-:Y:S01]  /*1010*/  CS2R R144, SRZ ;  /* 0x0000000000907805 */ /* 0x000fe2000001ff00 */
[----:B------:R-:W-:Y:S01]  /*1020*/  ULDC UR8, c[0x0][0x288] ;  /* 0x0000a20000087ab9 */ /* 0x000fe20000000800 */
[----:B------:R-:W-:Y:S01]  /*1030*/  @UP2 ULDC UR6, c[0x0][0x44c] ;  /* 0x0001130000062ab9 */ /* 0x000fe20000000800 */
[----:B------:R-:W-:Y:S01]  /*1040*/  UIADD3 UR8, -UR8, 0x60, URZ ;  /* 0x0000006008087890 */ /* 0x000fe2000fffe13f */
[----:B------:R-:W-:Y:S01]  /*1050*/  CS2R R170, SRZ ;  /* 0x0000000000aa7805 */ /* 0x000fe2000001ff00 */
[----:B------:R-:W-:Y:S01]  /*1060*/  UIMAD.WIDE.U32 UR6, UR4, UR6, URZ ;  /* 0x00000006040672a5 */ /* 0x000fe2000f8e003f */
[----:B------:R-:W-:Y:S01]  /*1070*/  CS2R R140, SRZ ;  /* 0x00000000008c7805 */ /* 0x000fe2000001ff00 */
[----:B------:R-:W-:Y:S01]  /*1080*/  USEL UR42, UR42, 0x1, UP0 ;  /* 0x000000012a2a7887 */ /* 0x000fe20008000000 */
[----:B------:R-:W-:Y:S01]  /*1090*/  CS2R R128, SRZ ;  /* 0x0000000000807805 */ /* 0x000fe2000001ff00 */
[----:B------:R-:W-:Y:S01]  /*10a0*/  ULDC UR9, c[0x0][0x2f0] ;  /* 0x0000bc0000097ab9 */ /* 0x000fe20000000800 */
[----:B------:R-:W-:Y:S01]  /*10b0*/  @UP2 ULDC UR12, c[0x0][0x450] ;  /* 0x00011400000c2ab9 */ /* 0x000fe20000000800 */
[----:B------:R-:W-:Y:S01]  /*10c0*/  UIMAD UR8, UR42, UR9, UR8 ;  /* 0x000000092a0872a4 */ /* 0x000fe2000f8e0208 */
[----:B------:R-:W-:Y:S01]  /*10d0*/  CS2R R108, SRZ ;  /* 0x00000000006c7805 */ /* 0x000fe2000001ff00 */
[----:B------:R-:W-:Y:S01]  /*10e0*/  @UP2 USHF.R.U32.HI UR4, URZ, UR12, UR7 ;  /* 0x0000000c3f042299 */ /* 0x000fe20008011607 */
[----:B------:R-:W-:Y:S01]  /*10f0*/  CS2R R136, SRZ ;  /* 0x0000000000887805 */ /* 0x000fe2000001ff00 */
[----:B------:R-:W-:Y:S01]  /*1100*/  UIMAD UR6, UR42, UR9, 0x5f ;  /* 0x0000005f2a0674a4 */ /* 0x000fe2000f8e0209 */
[----:B------:R-:W-:Y:S01]  /*1110*/  CS2R R104, SRZ ;  /* 0x0000000000687805 */ /* 0x000fe2000001ff00 */
[----:B------:R-:W-:Y:S01]  /*1120*/  UIADD3 UR8, UR8, UR4, URZ ;  /* 0x0000000408087290 */ /* 0x000fe2000fffe03f */
[----:B------:R-:W-:Y:S01]  /*1130*/  CS2R R100, SRZ ;  /* 0x0000000000647805 */ /* 0x000fe2000001ff00 */
[----:B------:R-:W-:Y:S01]  /*1140*/  UIMAD.WIDE UR6, UR6, 0x2aaaaaab, URZ ;  /* 0x2aaaaaab060678a5 */ /* 0x000fe2000f8e023f */
[----:B------:R-:W-:Y:S01]  /*1150*/  CS2R R132, SRZ ;  /* 0x0000000000847805 */ /* 0x000fe2000001ff00 */
[----:B------:R-:W-:Y:S01]  /*1160*/  UIMAD.WIDE UR8, UR8, 0x2aaaaaab, URZ ;  /* 0x2aaaaaab080878a5 */ /* 0x000fe2000f8e023f */
[----:B------:R-:W-:Y:S01]  /*1170*/  CS2R R96, SRZ ;  /* 0x0000000000607805 */ /* 0x000fe2000001ff00 */
[----:B------:R-:W-:Y:S01]  /*1180*/  ULDC UR11, c[0x0][0xc54] ;  /* 0x00031500000b7ab9 */ /* 0x000fe20000000800 */
[----:B------:R-:W-:Y:S01]  /*1190*/  USHF.R.U32.HI UR4, URZ, 0x1f, UR7 ;  /* 0x0000001f3f047899 */ /* 0x000fe20008011607 */
[----:B------:R-:W-:Y:S01]  /*11a0*/  CS2R R92, SRZ ;  /* 0x00000000005c7805 */ /* 0x000fe2000001ff00 */
[----:B------:R-:W-:Y:S01]  /*11b0*/  UIMAD UR11, UR5, UR11, UR10 ;  /* 0x0000000b050b72a4 */ /* 0x000fe2000f8e020a */
[----:B------:R-:W-:Y:S01]  /*11c0*/  IMAD.MOV.U32 R204, RZ, RZ, RZ ;  /* 0x000000ffffcc7224 */ /* 0x000fe200078e00ff */
[----:B------:R-:W-:Y:S01]  /*11d0*/  USHF.R.U32.HI UR5, URZ, 0x1f, UR9 ;  /* 0x0000001f3f057899 */ /* 0x000fe20008011609 */
[----:B------:R-:W-:Y:S01]  /*11e0*/  CS2R R88, SRZ ;  /* 0x0000000000587805 */ /* 0x000fe2000001ff00 */
[----:B------:R-:W-:Y:S01]  /*11f0*/  ULEA.HI.SX32 UR7, UR7, UR4, 0x1c ;  /* 0x0000000407077291 */ /* 0x000fe2000f8fe23f */
[----:B------:R-:W-:Y:S01]  /*1200*/  CS2R R84, SRZ ;  /* 0x0000000000547805 */ /* 0x000fe2000001ff00 */
[----:B------:R-:W-:Y:S01]  /*1210*/  ULEA.HI.SX32 UR9, UR9, UR5, 0x1c ;  /* 0x0000000509097291 */ /* 0x000fe2000f8fe23f */
[----:B------:R-:W-:Y:S01]  /*1220*/  CS2R R124, SRZ ;  /* 0x00000000007c7805 */ /* 0x000fe2000001ff00 */
[----:B------:R-:W-:Y:S01]  /*1230*/  ULDC UR39, c[0x0][0xc48] ;  /* 0x0003120000277ab9 */ /* 0x000fe20000000800 */
[----:B------:R-:W-:Y:S01]  /*1240*/  UMOV UR41, UR11 ;  /* 0x0000000b00297c82 */ /* 0x000fe20008000000 */
[----:B------:R-:W-:Y:S01]  /*1250*/  UISETP.LT.AND UP0, UPT, UR7, UR9, UPT ;  /* 0x000000090700728c */ /* 0x000fe2000bf01270 */
[----:B------:R-:W-:Y:S01]  /*1260*/  CS2R R80, SRZ ;  /* 0x0000000000507805 */ /* 0x000fe2000001ff00 */
[----:B------:R-:W-:Y:S01]  /*1270*/  UISETP.NE.AND UP1, UPT, UR39, 0x1, UPT ;  /* 0x000000012700788c */ /* 0x000fe2000bf25270 */
[----:B------:R-:W-:Y:S01]  /*1280*/  CS2R R76, SRZ ;  /* 0x00000000004c7805 */ /* 0x000fe2000001ff00 */
[----:B------:R-:W-:Y:S01]  /*1290*/  USEL UR40, UR7, UR9, UP0 ;  /* 0x0000000907287287 */ /* 0x000fe20008000000 */
[----:B------:R-:W-:Y:S01]  /*12a0*/  CS2R R176, SRZ ;  /* 0x0000000000b07805 */ /* 0x000fe2000001ff00 */
[----:B------:R-:W-:Y:S01]  /*12b0*/  UP2UR UR46, UPR, URZ, 0x4 ;  /* 0x000000043f2e7883 */ /* 0x000fe20008000000 */
[----:B------:R-:W-:Y:S01]  /*12c0*/  IMAD.MOV.U32 R200, RZ, RZ, RZ ;  /* 0x000000ffffc87224 */ /* 0x000fe200078e00ff */
[----:B------:R-:W-:Y:S01]  /*12d0*/  UISETP.GE.AND UP0, UPT, UR40, 0x1, UPT ;  /* 0x000000012800788c */ /* 0x000fe2000bf06270 */
[----:B------:R-:W-:-:S02]  /*12e0*/  CS2R R72, SRZ ;  /* 0x0000000000487805 */ /* 0x000fc4000001ff00 */
[----:B------:R-:W-:Y:S02]  /*12f0*/  CS2R R68, SRZ ;  /* 0x0000000000447805 */ /* 0x000fe4000001ff00 */
[----:B------:R-:W-:Y:S02]  /*1300*/  CS2R R198, SRZ ;  /* 0x0000000000c67805 */ /* 0x000fe4000001ff00 */
[----:B------:R-:W-:Y:S01]  /*1310*/  CS2R R64, SRZ ;  /* 0x0000000000407805 */ /* 0x000fe2000001ff00 */
[----:B------:R-:W-:Y:S01]  /*1320*/  @UP1 ULDC UR10, c[0x0][0xc4c] ;  /* 0x00031300000a1ab9 */ /* 0x000fe20000000800 */
[----:B------:R-:W-:Y:S01]  /*1330*/  PLOP3.LUT P1, PT, PT, PT, UP0, 0x80, 0x0 ;  /* 0x000000000000781c */ /* 0x000fe20003f2f008 */
[----:B------:R-:W-:Y:S01]  /*1340*/  UIMAD.WIDE.U32 UR4, UR11, UR10, URZ ;  /* 0x0000000a0b0472a5 */ /* 0x000fe2000f8e003f */
[----:B------:R-:W-:Y:S01]  /*1350*/  CS2R R60, SRZ ;  /* 0x00000000003c7805 */ /* 0x000fe2000001ff00 */
[----:B------:R-:W-:Y:S01]  /*1360*/  @UP1 ULDC UR6, c[0x0][0xc50] ;  /* 0x0003140000061ab9 */ /* 0x000fe20000000800 */
[----:B------:R-:W-:Y:S01]  /*1370*/  CS2R R56, SRZ ;  /* 0x0000000000387805 */ /* 0x000fe2000001ff00 */
[----:B------:R-:W-:Y:S01]  /*1380*/  @UP1 USHF.R.U32.HI UR41, URZ, UR6, UR5 ;  /* 0x000000063f291299 */ /* 0x000fe20008011605 */
[----:B------:R-:W-:-:S02]  /*1390*/  CS2R R52, SRZ ;  /* 0x0000000000347805 */ /* 0x000fc4000001ff00 */
[----:B------:R-:W-:Y:S02]  /*13a0*/  CS2R R196, SRZ ;  /* 0x0000000000c47805 */ /* 0x000fe4000001ff00 */
[----:B------:R-:W-:Y:S01]  /*13b0*/  CS2R R48, SRZ ;  /* 0x0000000000307805 */ /* 0x000fe2000001ff00 */
[----:B------:R-:W-:Y:S01]  /*13c0*/  UIADD3 UR4, -UR41, URZ, URZ ;  /* 0x0000003f29047290 */ /* 0x000fe2000fffe13f */
        /* <DEDUP_REMOVED lines=67> */
.L_x_13505:
        /* <DEDUP_REMOVED lines=10> */
.L_x_13622:
[----:B0-----:R-:W-:Y:S01]  /*18a0*/  IMAD.U32 R0, RZ, RZ, UR44 ;  /* 0x0000002cff007e24 */ /* 0x001fe2000f8e00ff */
[----:B------:R-:W-:Y:S05]  /*18b0*/  WARPSYNC.ALL ;  /* 0x0000000000007948 */ /* 0x000fea0003800000 */
[----:B------:R0:W-:Y:S01]  /*18c0*/  BAR.SYNC.DEFER_BLOCKING R7, 0x100 ;  /* 0x000400070000751d */ /* 0x0001e20000010000 */
[----:B------:R-:W-:-:S13]  /*18d0*/  ISETP.NE.AND P0, PT, R0, 0x3, PT ;  /* 0x000000030000780c */ /* 0x000fda0003f05270 */
[----:B0-----:R-:W-:Y:S05]  /*18e0*/  @!P0 BRA `(.L_x_13507) ;  /* 0x0000000000048947 */ /* 0x001fea0003800000 */
[----:B------:R-:W-:Y:S01]  /*18f0*/  BPT.TRAP 0x1 ;  /* 0x000000040000795c */ /* 0x000fe20000300000 */
.L_x_13507:
[----:B------:R-:W-:Y:S01]  /*1900*/  ULEA UR22, UR36, UR47, 0x3 ;  /* 0x0000002f24167291 */ /* 0x000fe2000f8e183f */
[----:B------:R-:W-:-:S05]  /*1910*/  IMAD.U32 R8, RZ, RZ, UR37 ;  /* 0x00000025ff087e24 */ /* 0x000fca000f8e00ff */
[----:B------:R-:W-:-:S04]  /*1920*/  SHF.L.U32 R8, R8, 0x1f, RZ ;  /* 0x0000001f08087819 */ /* 0x000fc800000006ff */
[----:B------:R0:W1:Y:S01]  /*1930*/  SYNCS.PHASECHK.TRANS64.TRYWAIT P1, [UR22+0x22830], R8 ;  /* 0x02283008ff0075a7 */ /* 0x0000620008020156 */
[----:B------:R-:W-:Y:S05]  /*1940*/  @!P0 BRA `(.L_x_13508) ;  /* 0x0000000000048947 */ /* 0x000fea0003800000 */
[----:B------:R-:W-:Y:S01]  /*1950*/  BPT.TRAP 0x1 ;  /* 0x000000040000795c */ /* 0x000fe20000300000 */
.L_x_13508:
[----:B-1----:R-:W-:Y:S05]  /*1960*/  @P1 BRA `(.L_x_13509) ;  /* 0x0000000000081947 */ /* 0x002fea0003800000 */
[----:B------:R-:W1:Y:S02]  /*1970*/  SYNCS.PHASECHK.TRANS64.TRYWAIT P1, [UR22+0x22830], R8 ;  /* 0x02283008ff0075a7 */ /* 0x000e640008020156 */
[----:B-1----:R-:W-:Y:S05]  /*1980*/  @!P1 BRA `(.L_x_13510) ;  /* 0x000000d000589947 */ /* 0x002fea0003800000 */
.L_x_13509:
        /* <DEDUP_REMOVED lines=38> */
.L_x_13511:
[----:B------:R-:W-:Y:S01]  /*1bf0*/  UISETP.NE.AND UP0, UPT, UR46, URZ, UPT ;  /* 0x0000003f2e00728c */ /* 0x000fe2000bf05270 */
[----:B-1----:R-:W-:Y:S01]  /*1c00*/  VIADD R3, R16, UR43 ;  /* 0x0000002b10037c36 */ /* 0x002fe20008000000 */
[----:B------:R-:W-:Y:S01]  /*1c10*/  ULDC UR11, c[0x0][0x2f0] ;  /* 0x0000bc00000b7ab9 */ /* 0x000fe20000000800 */
[----:B------:R-:W-:Y:S01]  /*1c20*/  ULDC UR15, c[0x0][0x288] ;  /* 0x0000a200000f7ab9 */ /* 0x000fe20000000800 */
[----:B------:R-:W-:Y:S01]  /*1c30*/  ULDC UR10, c[0x0][0x988] ;  /* 0x00026200000a7ab9 */ /* 0x000fe20000000800 */
[----:B------:R-:W-:Y:S01]  /*1c40*/  IMAD.U32 R5, RZ, RZ, UR15 ;  /* 0x0000000fff057e24 */ /* 0x000fe2000f8e00ff */
        /* <DEDUP_REMOVED lines=8> */
[----:B------:R-:W1:Y:S02]  /*1cd0*/  SHFL.IDX PT, R6, R3, 0x1, 0x1c1f ;  /* 0x003c1f0003067f89 */ /* 0x000e6400000e0000 */
[----:B------:R-:W-:Y:S02]  /*1ce0*/  UIMAD UR6, UR42, UR11, UR6 ;  /* 0x0000000b2a0672a4 */ /* 0x000fe4000f8e0206 */
[----:B------:R-:W3:Y:S04]  /*1cf0*/  SHFL.IDX PT, R3, R3, RZ, 0x1c1f ;  /* 0x001c1fff03037589 */ /* 0x000ee800000e0000 */
[----:B------:R-:W-:Y:S01]  /*1d00*/  MOV R4, UR6 ;  /* 0x0000000600047c02 */ /* 0x000fe20008000f00 */
[----:B------:R-:W-:-:S04]  /*1d10*/  UIADD3 UR6, UR22, 0x22840, URZ ;  /* 0x0002284016067890 */ /* 0x000fc8000fffe03f */
[----:B------:R-:W-:Y:S01]  /*1d20*/  IMAD R4, R17, -0x2, R4 ;  /* 0xfffffffe11047824 */ /* 0x000fe200078e0204 */
[----:B------:R-:W-:-:S04]  /*1d30*/  UPRMT UR6, UR50, 0x654, UR6 ;  /* 0x0000065432067896 */ /* 0x000fc80008000006 */
[----:B------:R-:W-:-:S05]  /*1d40*/  IADD3 R5, R4, 0x1, -R5 ;  /* 0x0000000104057810 */ /* 0x000fca0007ffe805 */
[----:B------:R-:W-:Y:S01]  /*1d50*/  SYNCS.ARRIVE.TRANS64.RED.A1T0 RZ, [UR6], RZ ;  /* 0x000000ffffff79a7 */ /* 0x000fe20008100406 */
        /* <DEDUP_REMOVED lines=75> */
[----:B------:R-:W1:Y:S01]  /*2210*/  SHFL.BFLY PT, R9, R6, 0x2, 0x1f ;  /* 0x0c401f0006097f89 */ /* 0x000e6200000e0000 */
        /* <DEDUP_REMOVED lines=12> */
[----:B-1----:R-:W-:Y:S02]  /*22e0*/  FMNMX.FTZ R9, R6, R9, !PT ;  /* 0x0000000906097209 */ /* 0x002fe40007810000 */
[----:B------:R-:W-:Y:S02]  /*22f0*/  FMNMX.FTZ R6, R28, R3, !PT ;  /* 0x000000031c067209 */ /* 0x000fe40007810000 */
[----:B------:R-:W-:Y:S01]  /*2300*/  ISETP.GT.AND P1, PT, R4, 0x19, PT ;  /* 0x000000190400780c */ /* 0x000fe20003f24270 */
[----:B------:R-:W1:Y:S01]  /*2310*/  SHFL.BFLY PT, R10, R9, 0x1, 0x1f ;  /* 0x0c201f00090a7f89 */ /* 0x000e6200000e0000 */
[----:B------:R-:W-:-:S02]  /*2320*/  FMNMX.FTZ R3, R29, R6, !PT ;  /* 0x000000061d037209 */ /* 0x000fc40007810000 */
[----:B------:R-:W-:Y:S02]  /*2330*/  FSEL R36, R36, -INF , P3 ;  /* 0xff80000024247808 */ /* 0x000fe40001800000 */
[----:B------:R-:W-:Y:S02]  /*2340*/  FMNMX.FTZ R6, R32, R3, !PT ;  /* 0x0000000320067209 */ /* 0x000fe40007810000 */
[----:B------:R-:W-:Y:S02]  /*2350*/  FSEL R37, R37, -INF , P1 ;  /* 0xff80000025257808 */ /* 0x000fe40000800000 */
[----:B------:R-:W-:Y:S02]  /*2360*/  FMNMX.FTZ R3, R33, R6, !PT ;  /* 0x0000000621037209 */ /* 0x000fe40007810000 */
[----:B------:R-:W-:Y:S02]  /*2370*/  ISETP.GT.AND P1, PT, R4, 0x21, PT ;  /* 0x000000210400780c */ /* 0x000fe40003f24270 */
[----:B------:R-:W-:-:S02]  /*2380*/  FMNMX.FTZ R6, R36, R3, !PT ;  /* 0x0000000324067209 */ /* 0x000fc40007810000 */
[----:B------:R-:W-:Y:S02]  /*2390*/  FSEL R41, R41, -INF , P1 ;  /* 0xff80000029297808 */ /* 0x000fe40000800000 */
[----:B------:R-:W-:Y:S02]  /*23a0*/  FMNMX.FTZ R3, R37, R6, !PT ;  /* 0x0000000625037209 */ /* 0x000fe40007810000 */
[----:B------:R-:W-:-:S04]  /*23b0*/  ISETP.GT.AND P1, PT, R4, 0x29, PT ;  /* 0x000000290400780c */ /* 0x000fc80003f24270 */
[----:B------:R-:W-:Y:S02]  /*23c0*/  FSEL R45, R45, -INF , P1 ;  /* 0xff8000002d2d7808 */ /* 0x000fe40000800000 */
[----:B-1----:R-:W-:Y:S02]  /*23d0*/  FMNMX.FTZ R5, R9, R10, !PT ;  /* 0x0000000a09057209 */ /* 0x002fe40007810000 */
[C---:B------:R-:W-:Y:S02]  /*23e0*/  ISETP.GT.AND P1, PT, R4.reuse, 0x31, PT ;  /* 0x000000310400780c */ /* 0x040fe40003f24270 */
[C---:B------:R-:W-:Y:S01]  /*23f0*/  FSETP.NEU.FTZ.AND P2, PT, R5.reuse, -INF , PT ;  /* 0xff8000000500780b */ /* 0x040fe20003f5d000 */
[----:B------:R-:W-:Y:S01]  /*2400*/  FMUL.FTZ R9, R5, UR10 ;  /* 0x0000000a05097c20 */ /* 0x000fe20008410000 */
[----:B------:R-:W-:Y:S02]  /*2410*/  FSEL R49, R49, -INF , P1 ;  /* 0xff80000031317808 */ /* 0x000fe40000800000 */
[----:B------:R-:W-:-:S02]  /*2420*/  ISETP.GT.AND P1, PT, R4, 0x39, PT ;  /* 0x000000390400780c */ /* 0x000fc40003f24270 */
[----:B------:R-:W-:Y:S02]  /*2430*/  FSEL R9, R9, RZ, P2 ;  /* 0x000000ff09097208 */ /* 0x000fe40001000000 */
[----:B------:R-:W-:Y:S02]  /*2440*/  ISETP.GT.AND P2, PT, R4, 0x20, PT ;  /* 0x000000200400780c */ /* 0x000fe40003f44270 */
[----:B------:R-:W-:Y:S01]  /*2450*/  FSEL R53, R53, -INF , P1 ;  /* 0xff80000035357808 */ /* 0x000fe20000800000 */
[--C-:B------:R-:W-:Y:S01]  /*2460*/  FFMA.FTZ R26, R26, UR10, -R9.reuse ;  /* 0x0000000a1a1a7c23 */ /* 0x100fe20008010809 */
[----:B------:R-:W-:Y:S01]  /*2470*/  FSEL R40, R40, -INF , P2 ;  /* 0xff80000028287808 */ /* 0x000fe20001000000 */
[--C-:B------:R-:W-:Y:S01]  /*2480*/  FFMA.FTZ R27, R27, UR10, -R9.reuse ;  /* 0x0000000a1b1b7c23 */ /* 0x100fe20008010809 */
[----:B------:R-:W-:Y:S01]  /*2490*/  ISETP.GT.AND P2, PT, R4, 0x28, PT ;  /* 0x000000280400780c */ /* 0x000fe20003f44270 */
[--C-:B------:R-:W-:Y:S01]  /*24a0*/  FFMA.FTZ R30, R30, UR10, -R9.reuse ;  /* 0x0000000a1e1e7c23 */ /* 0x100fe20008010809 */
[----:B------:R-:W-:Y:S01]  /*24b0*/  FMNMX.FTZ R6, R40, R3, !PT ;  /* 0x0000000328067209 */ /* 0x000fe20007810000 */
[----:B------:R-:W-:Y:S01]  /*24c0*/  MUFU.EX2 R26, R26 ;  /* 0x0000001a001a7308 */ /* 0x000fe20000000800 */
[----:B------:R-:W-:Y:S01]  /*24d0*/  FSEL R44, R44, -INF , P2 ;  /* 0xff8000002c2c7808 */ /* 0x000fe20001000000 */
[--C-:B------:R-:W-:Y:S01]  /*24e0*/  FFMA.FTZ R31, R31, UR10, -R9.reuse ;  /* 0x0000000a1f1f7c23 */ /* 0x100fe20008010809 */
[----:B------:R-:W-:Y:S01]  /*24f0*/  FMNMX.FTZ R3, R41, R6, !PT ;  /* 0x0000000629037209 */ /* 0x000fe20007810000 */
[--C-:B------:R-:W-:Y:S01]  /*2500*/  FFMA.FTZ R34, R34, UR10, -R9.reuse ;  /* 0x0000000a22227c23 */ /* 0x100fe20008010809 */
[----:B------:R-:W-:Y:S01]  /*2510*/  ISETP.GT.AND P2, PT, R4, 0x30, PT ;  /* 0x000000300400780c */ /* 0x000fe20003f44270 */
[--C-:B------:R-:W-:Y:S01]  /*2520*/  FFMA.FTZ R35, R35, UR10, -R9.reuse ;  /* 0x0000000a23237c23 */ /* 0x100fe20008010809 */
[----:B------:R-:W-:Y:S01]  /*2530*/  FMNMX.FTZ R6, R44, R3, !PT ;  /* 0x000000032c067209 */ /* 0x000fe20007810000 */
[----:B------:R-:W1:Y:S01]  /*2540*/  MUFU.EX2 R27, R27 ;  /* 0x0000001b001b7308 */ /* 0x000e620000000800 */
[----:B------:R-:W-:Y:S01]  /*2550*/  FSEL R48, R48, -INF , P2 ;  /* 0xff80000030307808 */ /* 0x000fe20001000000 */
[--C-:B------:R-:W-:Y:S01]  /*2560*/  FFMA.FTZ R38, R38, UR10, -R9.reuse ;  /* 0x0000000a26267c23 */ /* 0x100fe20008010809 */
[----:B------:R-:W-:Y:S01]  /*2570*/  FMNMX.FTZ R3, R45, R6, !PT ;  /* 0x000000062d037209 */ /* 0x000fe20007810000 */
[--C-:B------:R-:W-:Y:S01]  /*2580*/  FFMA.FTZ R39, R39, UR10, -R9.reuse ;  /* 0x0000000a27277c23 */ /* 0x100fe20008010809 */
[----:B------:R-:W-:Y:S01]  /*2590*/  ISETP.GT.AND P2, PT, R4, 0x38, PT ;  /* 0x000000380400780c */ /* 0x000fe20003f44270 */
[--C-:B------:R-:W-:Y:S01]  /*25a0*/  FFMA.FTZ R42, R42, UR10, -R9.reuse ;  /* 0x0000000a2a2a7c23 */ /* 0x100fe20008010809 */
[----:B------:R-:W-:Y:S01]  /*25b0*/  FMNMX.FTZ R6, R48, R3, !PT ;  /* 0x0000000330067209 */ /* 0x000fe20007810000 */
[----:B------:R-:W3:Y:S01]  /*25c0*/  MUFU.EX2 R30, R30 ;  /* 0x0000001e001e7308 */ /* 0x000ee20000000800 */
[----:B------:R-:W-:Y:S01]  /*25d0*/  FSEL R52, R52, -INF , P2 ;  /* 0xff80000034347808 */ /* 0x000fe20001000000 */
[--C-:B------:R-:W-:Y:S01]  /*25e0*/  FFMA.FTZ R43, R43, UR10, -R9.reuse ;  /* 0x0000000a2b2b7c23 */ /* 0x100fe20008010809 */
[----:B------:R-:W-:Y:S01]  /*25f0*/  FMNMX.FTZ R3, R49, R6, !PT ;  /* 0x0000000631037209 */ /* 0x000fe20007810000 */
[--C-:B------:R-:W-:Y:S01]  /*2600*/  FFMA.FTZ R46, R46, UR10, -R9.reuse ;  /* 0x0000000a2e2e7c23 */ /* 0x100fe20008010809 */
[----:B------:R-:W-:Y:S01]  /*2610*/  ISETP.GT.AND P2, PT, R4, 0x40, PT ;  /* 0x000000400400780c */ /* 0x000fe20003f44270 */
[----:B------:R-:W-:Y:S01]  /*2620*/  FFMA.FTZ R47, R47, UR10, -R9 ;  /* 0x0000000a2f2f7c23 */ /* 0x000fe20008010809 */
[----:B------:R-:W-:Y:S01]  /*2630*/  FMNMX.FTZ R6, R52, R3, !PT ;  /* 0x0000000334067209 */ /* 0x000fe20007810000 */
[----:B------:R-:W4:Y:S01]  /*2640*/  MUFU.EX2 R31, R31 ;  /* 0x0000001f001f7308 */ /* 0x000f220000000800 */
[----:B------:R-:W-:Y:S01]  /*2650*/  ISETP.GT.AND P1, PT, R4, 0x41, PT ;  /* 0x000000410400780c */ /* 0x000fe20003f24270 */
[----:B-1----:R-:W-:Y:S01]  /*2660*/  FADD.FTZ R13, R26, R27 ;  /* 0x0000001b1a0d7221 */ /* 0x002fe20000010000 */
[----:B------:R-:W-:Y:S01]  /*2670*/  FSEL R56, R56, -INF , P2 ;  /* 0xff80000038387808 */ /* 0x000fe20001000000 */
[--C-:B------:R-:W-:Y:S01]  /*2680*/  FFMA.FTZ R50, R50, UR10, -R9.reuse ;  /* 0x0000000a32327c23 */ /* 0x100fe20008010809 */
[----:B------:R-:W-:Y:S01]  /*2690*/  FMNMX.FTZ R3, R53, R6, !PT ;  /* 0x0000000635037209 */ /* 0x000fe20007810000 */
[----:B------:R-:W-:Y:S01]  /*26a0*/  FFMA.FTZ R51, R51, UR10, -R9 ;  /* 0x0000000a33337c23 */ /* 0x000fe20008010809 */
[----:B------:R-:W-:Y:S01]  /*26b0*/  ISETP.GT.AND P2, PT, R4, 0x48, PT ;  /* 0x000000480400780c */ /* 0x000fe20003f44270 */
[----:B------:R-:W-:Y:S01]  /*26c0*/  MUFU.EX2 R34, R34 ;  /* 0x0000002200227308 */ /* 0x000fe20000000800 */
[----:B------:R-:W-:Y:S01]  /*26d0*/  FSEL R57, R57, -INF , P1 ;  /* 0xff80000039397808 */ /* 0x000fe20000800000 */
[----:B---3--:R-:W-:Y:S01]  /*26e0*/  FADD.FTZ R10, R30, R13 ;  /* 0x0000000d1e0a7221 */ /* 0x008fe20000010000 */
[----:B------:R-:W-:Y:S01]  /*26f0*/  FMNMX.FTZ R6, R56, R3, !PT ;  /* 0x0000000338067209 */ /* 0x000fe20007810000 */
[--C-:B------:R-:W-:Y:S01]  /*2700*/  FFMA.FTZ R54, R54, UR10, -R9.reuse ;  /* 0x0000000a36367c23 */ /* 0x100fe20008010809 */
[----:B------:R-:W-:Y:S01]  /*2710*/  ISETP.GT.AND P1, PT, R4, 0x49, PT ;  /* 0x000000490400780c */ /* 0x000fe20003f24270 */
[--C-:B------:R-:W-:Y:S01]  /*2720*/  FFMA.FTZ R55, R55, UR10, -R9.reuse ;  /* 0x0000000a37377c23 */ /* 0x100fe20008010809 */
[----:B------:R-:W-:Y:S01]  /*2730*/  FSEL R60, R60, -INF , P2 ;  /* 0xff8000003c3c7808 */ /* 0x000fe20001000000 */
[----:B------:R-:W1:Y:S01]  /*2740*/  MUFU.EX2 R35, R35 ;  /* 0x0000002300237308 */ /* 0x000e620000000800 */
[----:B------:R-:W-:Y:S01]  /*2750*/  FMNMX.FTZ R3, R57, R6, !PT ;  /* 0x0000000639037209 */ /* 0x000fe20007810000 */
[--C-:B------:R-:W-:Y:S01]  /*2760*/  FFMA.FTZ R58, R58, UR10, -R9.reuse ;  /* 0x0000000a3a3a7c23 */ /* 0x100fe20008010809 */
[----:B------:R-:W-:Y:S01]  /*2770*/  ISETP.GT.AND P2, PT, R4, 0x50, PT ;  /* 0x000000500400780c */ /* 0x000fe20003f44270 */
[--C-:B------:R-:W-:Y:S01]  /*2780*/  FFMA.FTZ R59, R59, UR10, -R9.reuse ;  /* 0x0000000a3b3b7c23 */ /* 0x100fe20008010809 */
[----:B------:R-:W-:Y:S01]  /*2790*/  FSEL R61, R61, -INF , P1 ;  /* 0xff8000003d3d7808 */ /* 0x000fe20000800000 */
[--C-:B------:R-:W-:Y:S01]  /*27a0*/  FFMA.FTZ R62, R62, UR10, -R9.reuse ;  /* 0x0000000a3e3e7c23 */ /* 0x100fe20008010809 */
[----:B------:R-:W-:Y:S01]  /*27b0*/  FMNMX.FTZ R6, R60, R3, !PT ;  /* 0x000000033c067209 */ /* 0x000fe20007810000 */
[----:B------:R-:W-:Y:S01]  /*27c0*/  MUFU.EX2 R38, R38 ;  /* 0x0000002600267308 */ /* 0x000fe20000000800 */
        /* <DEDUP_REMOVED lines=9> */
[----:B------:R-:W-:Y:S01]  /*2860*/  FFMA.FTZ R71, R71, UR10, -R9 ;  /* 0x0000000a47477c23 */ /* 0x000fe20008010809 */
[----:B------:R-:W-:Y:S01]  /*2870*/  FMNMX.FTZ R6, R64, R3, !PT ;  /* 0x0000000340067209 */ /* 0x000fe20007810000 */
[----:B------:R-:W3:Y:S01]  /*2880*/  MUFU.EX2 R39, R39 ;  /* 0x0000002700277308 */ /* 0x000ee20000000800 */
[----:B------:R-:W-:-:S02]  /*2890*/  ISETP.GT.AND P1, PT, R4, 0x59, PT ;  /* 0x000000590400780c */ /* 0x000fc40003f24270 */
[----:B------:R-:W-:Y:S02]  /*28a0*/  FSEL R68, R68, -INF , P2 ;  /* 0xff80000044447808 */ /* 0x000fe40001000000 */
[----:B------:R-:W-:Y:S02]  /*28b0*/  FMNMX.FTZ R3, R65, R6, !PT ;  /* 0x0000000641037209 */ /* 0x000fe40007810000 */
[----:B------:R-:W-:Y:S01]  /*28c0*/  FSEL R69, R69, -INF , P1 ;  /* 0xff80000045457808 */ /* 0x000fe20000800000 */
[----:B------:R-:W-:Y:S01]  /*28d0*/  MUFU.EX2 R42, R42 ;  /* 0x0000002a002a7308 */ /* 0x000fe20000000800 */
[----:B------:R-:W-:Y:S02]  /*28e0*/  FMNMX.FTZ R4, R68, R3, !PT ;  /* 0x0000000344047209 */ /* 0x000fe40007810000 */
[----:B------:R-:W-:Y:S02]  /*28f0*/  F2FP.BF16.F32.PACK_AB R153, R27, R26 ;  /* 0x0000001a1b99723e */ /* 0x000fe400000010ff */
[----:B------:R-:W-:-:S02]  /*2900*/  FMNMX.FTZ R4, R69, R4, !PT ;  /* 0x0000000445047209 */ /* 0x000fc40007810000 */
[----:B----4-:R-:W-:Y:S01]  /*2910*/  F2FP.BF16.F32.PACK_AB R155, R31, R30 ;  /* 0x0000001e1f9b723e */ /* 0x010fe200000010ff */
[----:B------:R-:W4:Y:S01]  /*2920*/  MUFU.EX2 R43, R43 ;  /* 0x0000002b002b7308 */ /* 0x000f220000000800 */
[----:B-1----:R-:W-:Y:S01]  /*2930*/  F2FP.BF16.F32.PACK_AB R157, R35, R34 ;  /* 0x00000022239d723e */ /* 0x002fe200000010ff */
[----:B------:R-:W1:Y:S01]  /*2940*/  SHFL.BFLY PT, R3, R4, 0x2, 0x1f ;  /* 0x0c401f0004037f89 */ /* 0x000e6200000e0000 */
[----:B---3--:R-:W-:-:S05]  /*2950*/  F2FP.BF16.F32.PACK_AB R159, R39, R38 ;  /* 0x00000026279f723e */ /* 0x008fca00000010ff */
[----:B------:R-:W-:Y:S08]  /*2960*/  MUFU.EX2 R46, R46 ;  /* 0x0000002e002e7308 */ /* 0x000ff00000000800 */
[----:B------:R-:W3:Y:S01]  /*2970*/  MUFU.EX2 R47, R47 ;  /* 0x0000002f002f7308 */ /* 0x000ee20000000800 */
[----:B----4-:R-:W-:-:S07]  /*2980*/  F2FP.BF16.F32.PACK_AB R161, R43, R42 ;  /* 0x0000002a2ba1723e */ /* 0x010fce00000010ff */
[----:B------:R-:W-:Y:S01]  /*2990*/  MUFU.EX2 R50, R50 ;  /* 0x0000003200327308 */ /* 0x000fe20000000800 */
[----:B-1----:R-:W-:-:S05]  /*29a0*/  FMNMX.FTZ R3, R4, R3, !PT ;  /* 0x0000000304037209 */ /* 0x002fca0007810000 */
[----:B------:R-:W1:Y:S02]  /*29b0*/  SHFL.BFLY PT, R6, R3, 0x1, 0x1f ;  /* 0x0c201f0003067f89 */ /* 0x000e6400000e0000 */
[----:B------:R-:W4:Y:S01]  /*29c0*/  MUFU.EX2 R51, R51 ;  /* 0x0000003300337308 */ /* 0x000f220000000800 */
[----:B---3--:R-:W-:-:S07]  /*29d0*/  F2FP.BF16.F32.PACK_AB R163, R47, R46 ;  /* 0x0000002e2fa3723e */ /* 0x008fce00000010ff */
[----:B------:R-:W-:Y:S08]  /*29e0*/  MUFU.EX2 R54, R54 ;  /* 0x0000003600367308 */ /* 0x000ff00000000800 */
[----:B------:R-:W3:Y:S01]  /*29f0*/  MUFU.EX2 R55, R55 ;  /* 0x0000003700377308 */ /* 0x000ee20000000800 */
[----:B----4-:R-:W-:Y:S02]  /*2a00*/  F2FP.BF16.F32.PACK_AB R165, R51, R50 ;  /* 0x0000003233a5723e */ /* 0x010fe400000010ff */
[----:B-1----:R-:W-:-:S05]  /*2a10*/  FMNMX.FTZ R6, R3, R6, !PT ;  /* 0x0000000603067209 */ /* 0x002fca0007810000 */
[----:B------:R-:W-:Y:S01]  /*2a20*/  MUFU.EX2 R58, R58 ;  /* 0x0000003a003a7308 */ /* 0x000fe20000000800 */
[C---:B------:R-:W-:Y:S01]  /*2a30*/  FSETP.NEU.FTZ.AND P1, PT, R6.reuse, -INF , PT ;  /* 0xff8000000600780b */ /* 0x040fe20003f3d000 */
[----:B------:R-:W-:-:S06]  /*2a40*/  FMUL.FTZ R3, R6, UR10 ;  /* 0x0000000a06037c20 */ /* 0x000fcc0008410000 */
[----:B------:R-:W1:Y:S01]  /*2a50*/  MUFU.EX2 R59, R59 ;  /* 0x0000003b003b7308 */ /* 0x000e620000000800 */
[----:B------:R-:W-:Y:S02]  /*2a60*/  FSEL R3, R3, RZ, P1 ;  /* 0x000000ff03037208 */ /* 0x000fe40000800000 */
[----:B---3--:R-:W-:-:S03]  /*2a70*/  F2FP.BF16.F32.PACK_AB R167, R55, R54 ;  /* 0x0000003637a7723e */ /* 0x008fc600000010ff */
        /* <DEDUP_REMOVED lines=26> */
[----:B------:R-:W-:Y:S01]  /*2c20*/  FFMA.FTZ R3, R69, UR10, -R3 ;  /* 0x0000000a45037c23 */ /* 0x000fe20008010803 */
[----:B-1----:R-:W-:-:S03]  /*2c30*/  F2FP.BF16.F32.PACK_AB R169, R59, R58 ;  /* 0x0000003a3ba9723e */ /* 0x002fc600000010ff */
[----:B------:R-:W1:Y:S01]  /*2c40*/  MUFU.EX2 R29, R29 ;  /* 0x0000001d001d7308 */ /* 0x000e620000000800 */
[----:B---3--:R-:W-:Y:S01]  /*2c50*/  FADD.FTZ R11, R24, R25 ;  /* 0x00000019180b7221 */ /* 0x008fe20000010000 */
[----:B------:R-:W-:-:S06]  /*2c60*/  F2FP.BF16.F32.PACK_AB R152, R25, R24 ;  /* 0x000000181998723e */ /* 0x000fcc00000010ff */
[----:B------:R-:W3:Y:S01]  /*2c70*/  MUFU.EX2 R32, R32 ;  /* 0x0000002000207308 */ /* 0x000ee20000000800 */
[----:B----4-:R-:W-:Y:S01]  /*2c80*/  FADD.FTZ R4, R28, R11 ;  /* 0x0000000b1c047221 */ /* 0x010fe20000010000 */
[----:B------:R-:W-:-:S04]  /*2c90*/  FADD.FTZ R11, R31, R10 ;  /* 0x0000000a1f0b7221 */ /* 0x000fc80000010000 */
[----:B------:R-:W-:Y:S02]  /*2ca0*/  FADD.FTZ R10, R34, R11 ;  /* 0x0000000b220a7221 */ /* 0x000fe40000010000 */
[----:B------:R-:W4:Y:S01]  /*2cb0*/  MUFU.EX2 R33, R33 ;  /* 0x0000002100217308 */ /* 0x000f220000000800 */
[----:B-1----:R-:W-:Y:S01]  /*2cc0*/  FADD.FTZ R9, R29, R4 ;  /* 0x000000041d097221 */ /* 0x002fe20000010000 */
[----:B------:R-:W-:Y:S01]  /*2cd0*/  FADD.FTZ R11, R35, R10 ;  /* 0x0000000a230b7221 */ /* 0x000fe20000010000 */
[----:B------:R-:W-:-:S03]  /*2ce0*/  F2FP.BF16.F32.PACK_AB R154, R29, R28 ;  /* 0x0000001c1d9a723e */ /* 0x000fc600000010ff */
[----:B------:R-:W-:Y:S02]  /*2cf0*/  FADD.FTZ R10, R38, R11 ;  /* 0x0000000b260a7221 */ /* 0x000fe40000010000 */
[----:B------:R-:W1:Y:S01]  /*2d00*/  MUFU.EX2 R36, R36 ;  /* 0x0000002400247308 */ /* 0x000e620000000800 */
[----:B---3--:R-:W-:Y:S01]  /*2d10*/  FADD.FTZ R4, R32, R9 ;  /* 0x0000000920047221 */ /* 0x008fe20000010000 */
[----:B------:R-:W-:-:S04]  /*2d20*/  FADD.FTZ R11, R39, R10 ;  /* 0x0000000a270b7221 */ /* 0x000fc80000010000 */
[----:B------:R-:W-:Y:S02]  /*2d30*/  FADD.FTZ R10, R42, R11 ;  /* 0x0000000b2a0a7221 */ /* 0x000fe40000010000 */
[----:B------:R-:W3:Y:S01]  /*2d40*/  MUFU.EX2 R37, R37 ;  /* 0x0000002500257308 */ /* 0x000ee20000000800 */
[----:B----4-:R-:W-:Y:S01]  /*2d50*/  FADD.FTZ R9, R33, R4 ;  /* 0x0000000421097221 */ /* 0x010fe20000010000 */
        /* <DEDUP_REMOVED lines=8> */
[----:B---3--:R-:W-:Y:S01]  /*2de0*/  FADD.FTZ R9, R37, R4 ;  /* 0x0000000425097221 */ /* 0x008fe20000010000 */
[----:B------:R-:W-:Y:S01]  /*2df0*/  FADD.FTZ R11, R51, R10 ;  /* 0x0000000a330b7221 */ /* 0x000fe20000010000 */
[----:B------:R-:W-:-:S03]  /*2e00*/  F2FP.BF16.F32.PACK_AB R158, R37, R36 ;  /* 0x00000024259e723e */ /* 0x000fc600000010ff */
[----:B------:R-:W-:Y:S02]  /*2e10*/  FADD.FTZ R10, R54, R11 ;  /* 0x0000000b360a7221 */ /* 0x000fe40000010000 */
[----:B------:R-:W3:Y:S01]  /*2e20*/  MUFU.EX2 R44, R44 ;  /* 0x0000002c002c7308 */ /* 0x000ee20000000800 */
[----:B----4-:R-:W-:Y:S01]  /*2e30*/  FADD.FTZ R4, R40, R9 ;  /* 0x0000000928047221 */ /* 0x010fe20000010000 */
[----:B------:R-:W-:-:S04]  /*2e40*/  FADD.FTZ R11, R55, R10 ;  /* 0x0000000a370b7221 */ /* 0x000fc80000010000 */
[----:B------:R-:W-:Y:S02]  /*2e50*/  FADD.FTZ R10, R58, R11 ;  /* 0x0000000b3a0a7221 */ /* 0x000fe40000010000 */
[----:B------:R-:W4:Y:S01]  /*2e60*/  MUFU.EX2 R45, R45 ;  /* 0x0000002d002d7308 */ /* 0x000f220000000800 */
[----:B-1----:R-:W-:Y:S01]  /*2e70*/  FADD.FTZ R9, R41, R4 ;  /* 0x0000000429097221 */ /* 0x002fe20000010000 */
[----:B------:R-:W-:Y:S01]  /*2e80*/  FADD.FTZ R13, R59, R10 ;  /* 0x0000000a3b0d7221 */ /* 0x000fe20000010000 */
[----:B------:R-:W-:-:S05]  /*2e90*/  F2FP.BF16.F32.PACK_AB R160, R41, R40 ;  /* 0x0000002829a0723e */ /* 0x000fca00000010ff */
[----:B------:R-:W1:Y:S01]  /*2ea0*/  MUFU.EX2 R48, R48 ;  /* 0x0000003000307308 */ /* 0x000e620000000800 */
[----:B---3--:R-:W-:-:S07]  /*2eb0*/  FADD.FTZ R4, R44, R9 ;  /* 0x000000092c047221 */ /* 0x008fce0000010000 */
[----:B------:R-:W3:Y:S01]  /*2ec0*/  MUFU.EX2 R49, R49 ;  /* 0x0000003100317308 */ /* 0x000ee20000000800 */
[C---:B----4-:R-:W-:Y:S01]  /*2ed0*/  FADD.FTZ R9, R45.reuse, R4 ;  /* 0x000000042d097221 */ /* 0x050fe20000010000 */
[----:B------:R-:W-:-:S06]  /*2ee0*/  F2FP.BF16.F32.PACK_AB R162, R45, R44 ;  /* 0x0000002c2da2723e */ /* 0x000fcc00000010ff */
        /* <DEDUP_REMOVED lines=18> */
[----:B---3--:R-:W-:-:S07]  /*3010*/  FADD.FTZ R10, R62, R13 ;  /* 0x0000000d3e0a7221 */ /* 0x008fce0000010000 */
[----:B------:R-:W3:Y:S01]  /*3020*/  MUFU.EX2 R64, R64 ;  /* 0x0000004000407308 */ /* 0x000ee20000000800 */
[C---:B----4-:R-:W-:Y:S01]  /*3030*/  FADD.FTZ R11, R61.reuse, R4 ;  /* 0x000000043d0b7221 */ /* 0x050fe20000010000 */
[----:B------:R-:W-:-:S06]  /*3040*/  F2FP.BF16.F32.PACK_AB R170, R61, R60 ;  /* 0x0000003c3daa723e */ /* 0x000fcc00000010ff */
[----:B------:R-:W4:Y:S01]  /*3050*/  MUFU.EX2 R66, R66 ;  /* 0x0000004200427308 */ /* 0x000f220000000800 */
[C---:B-1----:R-:W-:Y:S01]  /*3060*/  FADD.FTZ R13, R63.reuse, R10 ;  /* 0x0000000a3f0d7221 */ /* 0x042fe20000010000 */
[----:B------:R-:W-:-:S06]  /*3070*/  F2FP.BF16.F32.PACK_AB R171, R63, R62 ;  /* 0x0000003e3fab723e */ /* 0x000fcc00000010ff */
[----:B------:R-:W1:Y:S01]  /*3080*/  MUFU.EX2 R65, R65 ;  /* 0x0000004100417308 */ /* 0x000e620000000800 */
[----:B---3--:R-:W-:-:S07]  /*3090*/  FADD.FTZ R4, R64, R11 ;  /* 0x0000000b40047221 */ /* 0x008fce0000010000 */
[----:B------:R-:W3:Y:S01]  /*30a0*/  MUFU.EX2 R67, R67 ;  /* 0x0000004300437308 */ /* 0x000ee20000000800 */
[----:B----4-:R-:W-:-:S07]  /*30b0*/  FADD.FTZ R10, R66, R13 ;  /* 0x0000000d420a7221 */ /* 0x010fce0000010000 */
[----:B------:R-:W-:Y:S01]  /*30c0*/  MUFU.EX2 R68, R68 ;  /* 0x0000004400447308 */ /* 0x000fe20000000800 */
[----:B-1----:R-:W-:-:S07]  /*30d0*/  F2FP.BF16.F32.PACK_AB R172, R65, R64 ;  /* 0x0000004041ac723e */ /* 0x002fce00000010ff */
[----:B------:R-:W1:Y:S01]  /*30e0*/  MUFU.EX2 R70, R70 ;  /* 0x0000004600467308 */ /* 0x000e620000000800 */
[C---:B---3--:R-:W-:Y:S01]  /*30f0*/  FADD.FTZ R11, R67.reuse, R10 ;  /* 0x0000000a430b7221 */ /* 0x048fe20000010000 */
[----:B------:R-:W-:-:S06]  /*3100*/  F2FP.BF16.F32.PACK_AB R173, R67, R66 ;  /* 0x0000004243ad723e */ /* 0x000fcc00000010ff */
[----:B------:R3:W4:Y:S08]  /*3110*/  MUFU.EX2 R9, R3 ;  /* 0x0000000300097308 */ /* 0x0007300000000800 */
[----:B------:R-:W5:Y:S01]  /*3120*/  MUFU.EX2 R71, R71 ;  /* 0x0000004700477308 */ /* 0x000f620000000800 */
[----:B---3--:R-:W-:Y:S01]  /*3130*/  FADD.FTZ R3, R65, R4 ;  /* 0x0000000441037221 */ /* 0x008fe20000010000 */
[----:B-1----:R-:W-:-:S03]  /*3140*/  FADD.FTZ R10, R70, R11 ;  /* 0x0000000b460a7221 */ /* 0x002fc60000010000 */
[----:B------:R-:W-:-:S04]  /*3150*/  FADD.FTZ R4, R68, R3 ;  /* 0x0000000344047221 */ /* 0x000fc80000010000 */
[C---:B----4-:R-:W-:Y:S01]  /*3160*/  FADD.FTZ R3, R9.reuse, R4 ;  /* 0x0000000409037221 */ /* 0x050fe20000010000 */
[----:B------:R-:W-:Y:S01]  /*3170*/  F2FP.BF16.F32.PACK_AB R174, R9, R68 ;  /* 0x0000004409ae723e */ /* 0x000fe200000010ff */
[C---:B-----5:R-:W-:Y:S01]  /*3180*/  FADD.FTZ R4, R71.reuse, R10 ;  /* 0x0000000a47047221 */ /* 0x060fe20000010000 */
[----:B------:R-:W-:Y:S01]  /*3190*/  F2FP.BF16.F32.PACK_AB R175, R71, R70 ;  /* 0x0000004647af723e */ /* 0x000fe200000010ff */
[----:B------:R-:W-:Y:S06]  /*31a0*/  @!P0 BRA `(.L_x_13512) ;  /* 0x0000000000048947 */ /* 0x000fec0003800000 */
[----:B------:R-:W-:Y:S01]  /*31b0*/  BPT.TRAP 0x1 ;  /* 0x000000040000795c */ /* 0x000fe20000300000 */
.L_x_13512:
[----:B------:R1:W3:Y:S01]  /*31c0*/  SYNCS.PHASECHK.TRANS64.TRYWAIT P1, [UR22+0x22850], R8 ;  /* 0x02285008ff0075a7 */ /* 0x0002e20008020156 */
[----:B------:R-:W-:Y:S05]  /*31d0*/  @!P0 BRA `(.L_x_13513) ;  /* 0x0000000000048947 */ /* 0x000fea0003800000 */
[----:B------:R-:W-:Y:S01]  /*31e0*/  BPT.TRAP 0x1 ;  /* 0x000000040000795c */ /* 0x000fe20000300000 */
.L_x_13513:
[----:B---3--:R-:W-:Y:S05]  /*31f0*/  @P1 BRA `(.L_x_13514) ;  /* 0x0000000000081947 */ /* 0x008fea0003800000 */
[----:B------:R-:W3:Y:S02]  /*3200*/  SYNCS.PHASECHK.TRANS64.TRYWAIT P1, [UR22+0x22850], R8 ;  /* 0x02285008ff0075a7 */ /* 0x000ee40008020156 */
[----:B---3--:R-:W-:Y:S05]  /*3210*/  @!P1 BRA `(.L_x_13515) ;  /* 0x000000b8004c9947 */ /* 0x008fea0003800000 */
.L_x_13514:
        /* <DEDUP_REMOVED lines=43> */
.L_x_13516:
[----:B------:R-:W-:Y:S01]  /*34d0*/  UISETP.NE.AND UP0, UPT, UR46, URZ, UPT ;  /* 0x0000003f2e00728c */ /* 0x000fe2000bf05270 */
[----:B------:R-:W4:Y:S01]  /*34e0*/  S2UR UR18, SR_CgaCtaId ;  /* 0x00000000001279c3 */ /* 0x000f220000008800 */
[----:B------:R-:W-:Y:S01]  /*34f0*/  UMOV UR14, UR43 ;  /* 0x0000002b000e7c82 */ /* 0x000fe20008000000 */
[----:B------:R-:W-:Y:S02]  /*3500*/  UIMAD UR11, UR42, UR11, -UR15 ;  /* 0x0000000b2a0b72a4 */ /* 0x000fe4000f8e0a0f */
[----:B------:R-:W-:Y:S02]  /*3510*/  UIADD3 UR22, UR22, 0x22860, URZ ;  /* 0x0002286016167890 */ /* 0x000fe4000fffe03f */
[----:B------:R-:W-:-:S04]  /*3520*/  UIADD3 UR23, UR40, -0x2, URZ ;  /* 0xfffffffe28177890 */ /* 0x000fc8000fffe03f */
[----:B------:R-:W-:Y:S01]  /*3530*/  @UP0 ULDC UR6, c[0x0][0x44c] ;  /* 0x0001130000060ab9 */ /* 0x000fe20000000800 */
[----:B------:R-:W-:Y:S01]  /*3540*/  @UP0 ULDC UR19, c[0x0][0x450] ;  /* 0x0001140000130ab9 */ /* 0x000fe20000000800 */
[----:B------:R-:W-:-:S04]  /*3550*/  UIMAD.WIDE.U32 UR6, UR43, UR6, URZ ;  /* 0x000000062b0672a5 */ /* 0x000fc8000f8e003f */
[----:B------:R-:W-:-:S04]  /*3560*/  @UP0 USHF.R.U32.HI UR14, URZ, UR19, UR7 ;  /* 0x000000133f0e0299 */ /* 0x000fc80008011607 */
[----:B------:R-:W-:-:S04]  /*3570*/  UIADD3 UR6, UR11, UR14, URZ ;  /* 0x0000000e0b067290 */ /* 0x000fc8000fffe03f */
[----:B------:R-:W-:Y:S02]  /*3580*/  UIMAD.WIDE UR6, UR6, 0x2aaaaaab, URZ ;  /* 0x2aaaaaab060678a5 */ /* 0x000fe4000f8e023f */
[----:B----4-:R-:W-:Y:S02]  /*3590*/  UPRMT UR22, UR18, 0x654, UR22 ;  /* 0x0000065412167896 */ /* 0x010fe40008000016 */
[----:B------:R-:W-:-:S04]  /*35a0*/  USHF.R.U32.HI UR6, URZ, 0x1f, UR7 ;  /* 0x0000001f3f067899 */ /* 0x000fc80008011607 */
[----:B------:R-:W-:-:S03]  /*35b0*/  ULEA.HI.SX32 UR6, UR7, UR6, 0x1c ;  /* 0x0000000607067291 */ /* 0x000fc6000f8fe23f */
[----:B------:R-:W-:Y:S01]  /*35c0*/  SYNCS.ARRIVE.TRANS64.RED.A1T0 RZ, [UR22], RZ ;  /* 0x000000ffffff79a7 */ /* 0x000fe20008100416 */
[----:B------:R-:W-:-:S04]  /*35d0*/  UISETP.LT.AND UP0, UPT, URZ, UR6, UPT ;  /* 0x000000063f00728c */ /* 0x000fc8000bf01270 */
[----:B------:R-:W-:-:S04]  /*35e0*/  USEL UR22, URZ, UR6, !UP0 ;  /* 0x000000063f167287 */ /* 0x000fc8000c000000 */
[----:B------:R-:W-:-:S06]  /*35f0*/  UISETP.GE.AND UP0, UPT, UR23, UR22, UPT ;  /* 0x000000161700728c */ /* 0x000fcc000bf06270 */
[----:B------:R-:W-:-:S13]  /*3600*/  PLOP3.LUT P1, PT, PT, PT, UP0, 0x80, 0x0 ;  /* 0x000000000000781c */ /* 0x000fda0003f2f008 */
[----:B------:R-:W-:Y:S05]  /*3610*/  @!P1 BRA `(.L_x_13517) ;  /* 0x0000002400389947 */ /* 0x000fea0003800000 */
[----:B---3--:R-:W-:Y:S01]  /*3620*/  IMAD.MOV.U32 R9, RZ, RZ, R5 ;  /* 0x000000ffff097224 */ /* 0x008fe200078e0005 */
[----:B------:R-:W-:Y:S01]  /*3630*/  ULDC UR27, c[0x0][0x288] ;  /* 0x0000a200001b7ab9 */ /* 0x000fe20000000800 */
[----:B01----:R-:W-:Y:S01]  /*3640*/  IMAD.MOV.U32 R8, RZ, RZ, R6 ;  /* 0x000000ffff087224 */ /* 0x003fe200078e0006 */
[----:B------:R-:W-:-:S06]  /*3650*/  ULDC UR24, c[0x0][0x988] ;  /* 0x0002620000187ab9 */ /* 0x000fcc0000000800 */
.L_x_13528:
[----:B------:R-:W-:-:S04]  /*3660*/  UIADD3 UR36, UR36, 0x1, URZ ;  /* 0x0000000124247890 */ /* 0x000fc8000fffe03f */
[----:B------:R-:W-:-:S04]  /*3670*/  UISETP.NE.AND UP0, UPT, UR36, 0x2, UPT ;  /* 0x000000022400788c */ /* 0x000fc8000bf05270 */
[----:B------:R-:W-:Y:S02]  /*3680*/  USEL UR6, URZ, 0x1, UP0 ;  /* 0x000000013f067887 */ /* 0x000fe40008000000 */
[----:B------:R-:W-:Y:S02]  /*3690*/  USEL UR36, UR36, URZ, UP0 ;  /* 0x0000003f24247287 */ /* 0x000fe40008000000 */
[----:B------:R-:W-:Y:S01]  /*36a0*/  ULOP3.LUT UR37, UR37, UR6, URZ, 0x3c, !UPT ;  /* 0x0000000625257292 */ /* 0x000fe2000f8e3c3f */
[----:B012---:R-:W-:Y:S11]  /*36b0*/  @!P0 BRA `(.L_x_13518) ;  /* 0x0000000000048947 */ /* 0x007ff60003800000 */
[----:B------:R-:W-:Y:S01]  /*36c0*/  BPT.TRAP 0x1 ;  /* 0x000000040000795c */ /* 0x000fe20000300000 */
.L_x_13518:
        /* <DEDUP_REMOVED lines=9> */
.L_x_13519:
[----:B-1----:R-:W-:Y:S05]  /*3760*/  @P1 BRA `(.L_x_13520) ;  /* 0x0000000000081947 */ /* 0x002fea0003800000 */
[----:B------:R-:W1:Y:S02]  /*3770*/  SYNCS.PHASECHK.TRANS64.TRYWAIT P1, [UR26+0x22830], R7 ;  /* 0x02283007ff0075a7 */ /* 0x000e64000802015a */
[----:B-1----:R-:W-:Y:S05]  /*3780*/  @!P1 BRA `(.L_x_13521) ;  /* 0x000000b400089947 */ /* 0x002fea0003800000 */
.L_x_13520:
[----:B------:R-:W-:Y:S01]  /*3790*/  UIMAD UR6, UR36, 0x300, UR20 ;  /* 0x00000300240678a4 */ /* 0x000fe2000f8e0214 */
[----:B------:R-:W-:Y:S01]  /*37a0*/  WARPGROUP.ARRIVE ;  /* 0x00000000000079c5 */ /* 0x000fe20000000000 */
[----:B------:R-:W-:Y:S01]  /*37b0*/  UMOV UR7, 0x40000040 ;  /* 0x4000004000077882 */ /* 0x000fe20000000000 */
[----:B------:R-:W-:Y:S01]  /*37c0*/  UMOV UR11, 0x40000040 ;  /* 0x40000040000b7882 */ /* 0x000fe20000000000 */
[----:B------:R-:W-:-:S03]  /*37d0*/  UIADD3 UR10, UR6, 0x2, URZ ;  /* 0x00000002060a7890 */ /* 0x000fc6000fffe03f */
[----:B-12---:R-:W1:Y:S01]  /*37e0*/  S2R R0, SR_TID.X ;  /* 0x0000000000007919 */ /* 0x006e620000002100 */
[----:B------:R-:W-:Y:S01]  /*37f0*/  UIADD3 UR14, UR6, 0x4, URZ ;  /* 0x00000004060e7890 */ /* 0x000fe2000fffe03f */
[----:B------:R-:W-:Y:S01]  /*3800*/  UMOV UR15, 0x40000040 ;  /* 0x40000040000f7882 */ /* 0x000fe20000000000 */
[----:B------:R-:W-:Y:S01]  /*3810*/  HGMMA.64x96x16.F32.BF16 R152, gdesc[UR4], RZ, !UPT, gsb0 ;  /* 0x01600000049879f0 */ /* 0x000fe2000c0018ff */
[----:B------:R-:W-:Y:S01]  /*3820*/  UIADD3 UR18, UR6, 0x6, URZ ;  /* 0x0000000606127890 */ /* 0x000fe2000fffe03f */
[----:B------:R-:W-:Y:S01]  /*3830*/  UMOV UR19, 0x40000040 ;  /* 0x4000004000137882 */ /* 0x000fe20000000000 */
        /* <DEDUP_REMOVED lines=15> */
.L_x_13522:
[----:B------:R-:W-:Y:S01]  /*3930*/  UISETP.NE.AND UP0, UPT, UR46, URZ, UPT ;  /* 0x0000003f2e00728c */ /* 0x000fe2000bf05270 */
[----:B------:R-:W-:Y:S01]  /*3940*/  VIADD R10, R16, UR43 ;  /* 0x0000002b100a7c36 */ /* 0x000fe20008000000 */
[----:B------:R-:W2:Y:S01]  /*3950*/  LDC R11, c[0x0][0x2f0] ;  /* 0x0000bc00ff0b7b82 */ /* 0x000ea20000000800 */
[----:B------:R-:W-:Y:S01]  /*3960*/  IMAD.MOV.U32 R6, RZ, RZ, -0x2 ;  /* 0xfffffffeff067424 */ /* 0x000fe200078e00ff */
[----:B------:R-:W-:Y:S02]  /*3970*/  UMOV UR10, UR24 ;  /* 0x00000018000a7c82 */ /* 0x000fe40008000000 */
[----:B------:R-:W-:Y:S02]  /*3980*/  PLOP3.LUT P1, PT, PT, PT, UP0, 0x80, 0x0 ;  /* 0x000000000000781c */ /* 0x000fe40003f2f008 */
[----:B------:R-:W-:-:S03]  /*3990*/  PLOP3.LUT P2, PT, PT, PT, UP0, 0x80, 0x0 ;  /* 0x000000000000781c */ /* 0x000fc60003f4f008 */
[----:B------:R-:W-:-:S08]  /*39a0*/  @UP0 ULDC UR6, c[0x0][0x44c] ;  /* 0x0001130000060ab9 */ /* 0x000fd00000000800 */
[----:B------:R-:W-:Y:S01]  /*39b0*/  @P1 IMAD.HI.U32 R5, R10, UR6, RZ ;  /* 0x000000060a051c27 */ /* 0x000fe2000f8e00ff */
[----:B------:R-:W-:-:S04]  /*39c0*/  @UP0 ULDC UR6, c[0x0][0x450] ;  /* 0x0001140000060ab9 */ /* 0x000fc80000000800 */
[----:B------:R-:W-:Y:S01]  /*39d0*/  @P2 SHF.R.U32.HI R10, RZ, UR6, R5 ;  /* 0x00000006ff0a2c19 */ /* 0x000fe20008011605 */
[----:B------:R-:W-:Y:S02]  /*39e0*/  UMOV UR6, 0x1 ;  /* 0x0000000100067882 */ /* 0x000fe40000000000 */
[----:B------:R-:W-:Y:S02]  /*39f0*/  UIMAD UR6, UR23, -0x60, UR6 ;  /* 0xffffffa0170678a4 */ /* 0x000fe4000f8e0206 */
[----:B------:R-:W3:Y:S04]  /*3a00*/  SHFL.IDX PT, R5, R10, 0x1, 0x1c1f ;  /* 0x003c1f000a057f89 */ /* 0x000ee800000e0000 */
[----:B------:R-:W-:Y:S01]  /*3a10*/  IMAD R6, R17, R6, UR6 ;  /* 0x0000000611067e24 */ /* 0x000fe2000f8e0206 */
[----:B------:R-:W-:-:S03]  /*3a20*/  UIADD3 UR6, UR26, 0x22840, URZ ;  /* 0x000228401a067890 */ /* 0x000fc6000fffe03f */
[----:B--2---:R-:W-:Y:S01]  /*3a30*/  IMAD R6, R11, UR42, R6 ;  /* 0x0000002a0b067c24 */ /* 0x004fe2000f8e0206 */
[----:B------:R-:W-:-:S09]  /*3a40*/  UPRMT UR6, UR25, 0x654, UR6 ;  /* 0x0000065419067896 */ /* 0x000fd20008000006 */
[----:B------:R-:W-:Y:S01]  /*3a50*/  SYNCS.ARRIVE.TRANS64.RED.A1T0 RZ, [UR6], RZ ;  /* 0x000000ffffff79a7 */ /* 0x000fe20008100406 */
[----:B---3--:R-:W-:-:S04]  /*3a60*/  IADD3 R5, R5, -UR27, R6 ;  /* 0x8000001b05057c10 */ /* 0x008fc8000fffe006 */
[C---:B------:R-:W-:Y:S02]  /*3a70*/  ISETP.GT.AND P1, PT, R5.reuse, RZ, PT ;  /* 0x000000ff0500720c */ /* 0x040fe40003f24270 */
[C---:B------:R-:W-:Y:S02]  /*3a80*/  ISETP.GT.AND P2, PT, R5.reuse, 0x1, PT ;  /* 0x000000010500780c */ /* 0x040fe40003f44270 */
        /* <DEDUP_REMOVED lines=65> */
[----:B------:R-:W-:Y:S02]  /*3ea0*/  FMNMX.FTZ R5, R195, R12, !PT ;  /* 0x0000000cc3057209 */ /* 0x000fe40007810000 */
[----:B------:R-:W-:Y:S02]  /*3eb0*/  FSEL R198, R198, -INF , P1 ;  /* 0xff800000c6c67808 */ /* 0x000fe40000800000 */
[----:B------:R-:W-:Y:S02]  /*3ec0*/  FSEL R199, R199, -INF , P2 ;  /* 0xff800000c7c77808 */ /* 0x000fe40001000000 */
[----:B------:R-:W-:Y:S02]  /*3ed0*/  FMNMX.FTZ R12, R198, R5, !PT ;  /* 0x00000005c60c7209 */ /* 0x000fe40007810000 */
[----:B------:R-:W2:Y:S02]  /*3ee0*/  SHFL.IDX PT, R5, R10, RZ, 0x1c1f ;  /* 0x001c1fff0a057589 */ /* 0x000ea400000e0000 */
[----:B------:R-:W-:-:S05]  /*3ef0*/  FMNMX.FTZ R13, R199, R12, !PT ;  /* 0x0000000cc70d7209 */ /* 0x000fca0007810000 */
[----:B------:R-:W3:Y:S01]  /*3f00*/  SHFL.BFLY PT, R12, R13, 0x2, 0x1f ;  /* 0x0c401f000d0c7f89 */ /* 0x000ee200000e0000 */
[----:B--2---:R-:W-:-:S04]  /*3f10*/  IADD3 R6, R5, -UR27, R6 ;  /* 0x8000001b05067c10 */ /* 0x004fc8000fffe006 */
[C---:B------:R-:W-:Y:S02]  /*3f20*/  ISETP.GT.AND P1, PT, R6.reuse, RZ, PT ;  /* 0x000000ff0600720c */ /* 0x040fe40003f24270 */
[----:B------:R-:W-:Y:S02]  /*3f30*/  ISETP.GT.AND P2, PT, R6, 0x1, PT ;  /* 0x000000010600780c */ /* 0x000fe40003f44270 */
[----:B------:R-:W-:Y:S02]  /*3f40*/  FSEL R11, R152, -INF , P1 ;  /* 0xff800000980b7808 */ /* 0x000fe40000800000 */
[----:B---3--:R-:W-:Y:S02]  /*3f50*/  FMNMX.FTZ R14, R13, R12, !PT ;  /* 0x0000000c0d0e7209 */ /* 0x008fe40007810000 */
[----:B------:R-:W-:Y:S02]  /*3f60*/  ISETP.GT.AND P1, PT, R6, 0x8, PT ;  /* 0x000000080600780c */ /* 0x000fe40003f24270 */
[----:B------:R-:W-:Y:S01]  /*3f70*/  FSEL R153, R153, -INF , P2 ;  /* 0xff80000099997808 */ /* 0x000fe20001000000 */
[----:B------:R-:W2:Y:S01]  /*3f80*/  SHFL.BFLY PT, R15, R14, 0x1, 0x1f ;  /* 0x0c201f000e0f7f89 */ /* 0x000ea200000e0000 */
        /* <DEDUP_REMOVED lines=19> */
[----:B--2---:R-:W-:Y:S02]  /*40c0*/  FMNMX.FTZ R5, R14, R15, !PT ;  /* 0x0000000f0e057209 */ /* 0x004fe40007810000 */
        /* <DEDUP_REMOVED lines=28> */
[----:B------:R-:W-:Y:S02]  /*4290*/  FSETP.NEU.FTZ.AND P1, PT, R5, -INF , PT ;  /* 0xff8000000500780b */ /* 0x000fe40003f3d000 */
[----:B------:R-:W-:-:S02]  /*42a0*/  ISETP.GT.AND P3, PT, R6, 0x48, PT ;  /* 0x000000480600780c */ /* 0x000fc40003f64270 */
        /* <DEDUP_REMOVED lines=9> */
[----:B------:R2:W-:Y:S01]  /*4340*/  MUFU.EX2 R13, R154 ;  /* 0x0000009a000d7308 */ /* 0x0005e20000000800 */
[----:B------:R-:W-:Y:S01]  /*4350*/  FSEL R152, R189, -INF , P2 ;  /* 0xff800000bd987808 */ /* 0x000fe20001000000 */
[--C-:B------:R-:W-:Y:S01]  /*4360*/  FFMA.FTZ R159, R166, UR10, -R10.reuse ;  /* 0x0000000aa69f7c23 */ /* 0x100fe2000801080a */
[----:B------:R-:W-:Y:S01]  /*4370*/  FMNMX.FTZ R21, R188, R21, !PT ;  /* 0x00000015bc157209 */ /* 0x000fe20007810000 */
[--C-:B------:R-:W-:Y:S01]  /*4380*/  FFMA.FTZ R12, R155, UR10, -R10.reuse ;  /* 0x0000000a9b0c7c23 */ /* 0x100fe2000801080a */
[----:B------:R-:W-:Y:S01]  /*4390*/  ISETP.GT.AND P2, PT, R6, 0x51, PT ;  /* 0x000000510600780c */ /* 0x000fe20003f44270 */
[--C-:B------:R-:W-:Y:S01]  /*43a0*/  FFMA.FTZ R155, R158, UR10, -R10.reuse ;  /* 0x0000000a9e9b7c23 */ /* 0x100fe2000801080a */
[----:B------:R-:W-:Y:S01]  /*43b0*/  FMNMX.FTZ R21, R152, R21, !PT ;  /* 0x0000001598157209 */ /* 0x000fe20007810000 */
[--C-:B------:R-:W-:Y:S01]  /*43c0*/  FFMA.FTZ R189, R170, UR10, -R10.reuse ;  /* 0x0000000aaabd7c23 */ /* 0x100fe2000801080a */
[----:B--2---:R-:W-:Y:S01]  /*43d0*/  FSEL R154, R192, -INF , P3 ;  /* 0xff800000c09a7808 */ /* 0x004fe20001800000 */
        /* <DEDUP_REMOVED lines=8> */
[----:B------:R-:W-:Y:S01]  /*4460*/  MUFU.EX2 R12, R12 ;  /* 0x0000000c000c7308 */ /* 0x000fe20000000800 */
[----:B------:R-:W-:Y:S01]  /*4470*/  FSEL R158, R196, -INF , P3 ;  /* 0xff800000c49e7808 */ /* 0x000fe20001800000 */
[--C-:B------:R-:W-:Y:S01]  /*4480*/  FFMA.FTZ R196, R171, UR10, -R10.reuse ;  /* 0x0000000aabc47c23 */ /* 0x100fe2000801080a */
[----:B------:R-:W-:Y:S01]  /*4490*/  FMNMX.FTZ R21, R193, R166, !PT ;  /* 0x000000a6c1157209 */ /* 0x000fe20007810000 */
[--C-:B------:R-:W-:Y:S01]  /*44a0*/  FFMA.FTZ R171, R190, UR10, -R10.reuse ;  /* 0x0000000abeab7c23 */ /* 0x100fe2000801080a */
[----:B------:R-:W-:Y:S01]  /*44b0*/  FSEL R197, R197, -INF , P2 ;  /* 0xff800000c5c57808 */ /* 0x000fe20001000000 */
[--C-:B------:R-:W-:Y:S01]  /*44c0*/  FFMA.FTZ R183, R187, UR10, -R10.reuse ;  /* 0x0000000abbb77c23 */ /* 0x100fe2000801080a */
[----:B------:R-:W-:Y:S01]  /*44d0*/  FMNMX.FTZ R6, R158, R21, !PT ;  /* 0x000000159e067209 */ /* 0x000fe20007810000 */
[----:B------:R-:W-:Y:S01]  /*44e0*/  MUFU.EX2 R155, R155 ;  /* 0x0000009b009b7308 */ /* 0x000fe20000000800 */
[----:B------:R-:W-:Y:S01]  /*44f0*/  FSEL R186, R5, RZ, P1 ;  /* 0x000000ff05ba7208 */ /* 0x000fe20000800000 */
[--C-:B------:R-:W-:Y:S01]  /*4500*/  FFMA.FTZ R162, R162, UR10, -R10.reuse ;  /* 0x0000000aa2a27c23 */ /* 0x100fe2000801080a */
[----:B------:R-:W-:Y:S01]  /*4510*/  FMNMX.FTZ R6, R197, R6, !PT ;  /* 0x00000006c5067209 */ /* 0x000fe20007810000 */
[--C-:B------:R-:W-:Y:S01]  /*4520*/  FFMA.FTZ R192, R175, UR10, -R10.reuse ;  /* 0x0000000aafc07c23 */ /* 0x100fe2000801080a */
[--C-:B------:R-:W-:Y:S01]  /*4530*/  FFMA.FTZ R166, R178, UR10, -R10.reuse ;  /* 0x0000000ab2a67c23 */ /* 0x100fe2000801080a */
[----:B------:R-:W-:Y:S01]  /*4540*/  FADD.FTZ R186, -R186, R9 ;  /* 0x00000009baba7221 */ /* 0x000fe20000010100 */
[--C-:B------:R-:W-:Y:S01]  /*4550*/  FFMA.FTZ R178, R191, UR10, -R10.reuse ;  /* 0x0000000abfb27c23 */ /* 0x100fe2000801080a */
[----:B------:R-:W2:Y:S01]  /*4560*/  SHFL.BFLY PT, R21, R6, 0x2, 0x1f ;  /* 0x0c401f0006157f89 */ /* 0x000ea200000e0000 */
[----:B------:R-:W-:Y:S01]  /*4570*/  MUFU.EX2 R14, R14 ;  /* 0x0000000e000e7308 */ /* 0x000fe20000000800 */
[----:B------:R-:W-:Y:S01]  /*4580*/  FMUL.FTZ R186, R186, UR10 ;  /* 0x0000000ababa7c20 */ /* 0x000fe20008410000 */
[--C-:B------:R-:W-:Y:S01]  /*4590*/  FFMA.FTZ R175, R198, UR10, -R10.reuse ;  /* 0x0000000ac6af7c23 */ /* 0x100fe2000801080a */
[----:B------:R-:W-:-:S05]  /*45a0*/  FFMA.FTZ R179, R179, UR10, -R10 ;  /* 0x0000000ab3b37c23 */ /* 0x000fca000801080a */
[----:B------:R-:W3:Y:S08]  /*45b0*/  MUFU.EX2 R186, R186 ;  /* 0x000000ba00ba7308 */ /* 0x000ef00000000800 */
[----:B------:R4:W-:Y:S01]  /*45c0*/  MUFU.EX2 R15, R162 ;  /* 0x000000a2000f7308 */ /* 0x0009e20000000800 */
[----:B--2---:R-:W-:-:S07]  /*45d0*/  FMNMX.FTZ R21, R6, R21, !PT ;  /* 0x0000001506157209 */ /* 0x004fce0007810000 */
[----:B------:R-:W-:Y:S01]  /*45e0*/  MUFU.EX2 R20, R20 ;  /* 0x0000001400147308 */ /* 0x000fe20000000800 */
[--C-:B----4-:R-:W-:Y:S01]  /*45f0*/  FFMA.FTZ R162, R167, UR10, -R10.reuse ;  /* 0x0000000aa7a27c23 */ /* 0x110fe2000801080a */
[--C-:B------:R-:W-:Y:S01]  /*4600*/  FFMA.FTZ R167, R182, UR10, -R10.reuse ;  /* 0x0000000ab6a77c23 */ /* 0x100fe2000801080a */
[--C-:B------:R-:W-:Y:S01]  /*4610*/  FFMA.FTZ R182, R195, UR10, -R10.reuse ;  /* 0x0000000ac3b67c23 */ /* 0x100fe2000801080a */
[----:B------:R-:W2:Y:S01]  /*4620*/  SHFL.BFLY PT, R6, R21, 0x1, 0x1f ;  /* 0x0c201f0015067f89 */ /* 0x000ea200000e0000 */
[-C--:B---3--:R-:W-:Y:S01]  /*4630*/  FMUL.FTZ R26, R26, R186.reuse ;  /* 0x000000ba1a1a7220 */ /* 0x088fe20000410000 */
        /* <DEDUP_REMOVED lines=23> */
[--C-:B------:R-:W-:Y:S01]  /*47b0*/  FFMA.FTZ R21, R194, UR10, -R10.reuse ;  /* 0x0000000ac2157c23 */ /* 0x100fe2000801080a */
[----:B------:R-:W-:Y:S01]  /*47c0*/  FFMA.FTZ R10, R199, UR10, -R10 ;  /* 0x0000000ac70a7c23 */ /* 0x000fe2000801080a */
[-C--:B------:R-:W-:Y:S01]  /*47d0*/  FMUL.FTZ R66, R66, R186.reuse ;  /* 0x000000ba42427220 */ /* 0x080fe20000410000 */
[C---:B------:R-:W-:Y:S01]  /*47e0*/  FSETP.NEU.FTZ.AND P2, PT, R6.reuse, -INF , PT ;  /* 0xff8000000600780b */ /* 0x040fe20003f5d000 */
[----:B------:R-:W-:Y:S01]  /*47f0*/  FMUL.FTZ R194, R6, UR10 ;  /* 0x0000000a06c27c20 */ /* 0x000fe20008410000 */
[----:B------:R-:W-:Y:S01]  /*4800*/  MUFU.EX2 R196, R196 ;  /* 0x000000c400c47308 */ /* 0x000fe20000000800 */
[-C--:B------:R-:W-:Y:S01]  /*4810*/  FMUL.FTZ R67, R67, R186.reuse ;  /* 0x000000ba43437220 */ /* 0x080fe20000410000 */
[-C--:B------:R-:W-:Y:S01]  /*4820*/  FMUL.FTZ R70, R70, R186.reuse ;  /* 0x000000ba46467220 */ /* 0x080fe20000410000 */
[-C--:B------:R-:W-:Y:S01]  /*4830*/  FMUL.FTZ R71, R71, R186.reuse ;  /* 0x000000ba47477220 */ /* 0x080fe20000410000 */
[----:B------:R-:W-:Y:S01]  /*4840*/  FSEL R194, R194, RZ, P2 ;  /* 0x000000ffc2c27208 */ /* 0x000fe20001000000 */
[-C--:B------:R-:W-:Y:S01]  /*4850*/  FMUL.FTZ R74, R74, R186.reuse ;  /* 0x000000ba4a4a7220 */ /* 0x080fe20000410000 */
[-C--:B------:R-:W-:Y:S01]  /*4860*/  FMUL.FTZ R75, R75, R186.reuse ;  /* 0x000000ba4b4b7220 */ /* 0x080fe20000410000 */
[----:B------:R-:W-:Y:S01]  /*4870*/  FMUL.FTZ R78, R78, R186 ;  /* 0x000000ba4e4e7220 */ /* 0x000fe20000410000 */
[----:B------:R-:W-:Y:S01]  /*4880*/  MUFU.EX2 R163, R163 ;  /* 0x000000a300a37308 */ /* 0x000fe20000000800 */
[--C-:B------:R-:W-:Y:S01]  /*4890*/  FFMA.FTZ R190, R153, UR10, -R194.reuse ;  /* 0x0000000a99be7c23 */ /* 0x100fe200080108c2 */
[----:B------:R-:W-:Y:S01]  /*48a0*/  FSEL R153, R6, RZ, P2 ;  /* 0x000000ff06997208 */ /* 0x000fe20001000000 */
[--C-:B------:R-:W-:Y:S01]  /*48b0*/  FFMA.FTZ R11, R11, UR10, -R194.reuse ;  /* 0x0000000a0b0b7c23 */ /* 0x100fe200080108c2 */
[--C-:B------:R-:W-:Y:S01]  /*48c0*/  FFMA.FTZ R156, R156, UR10, -R194.reuse ;  /* 0x0000000a9c9c7c23 */ /* 0x100fe200080108c2 */
[--C-:B------:R-:W-:Y:S01]  /*48d0*/  FFMA.FTZ R187, R157, UR10, -R194.reuse ;  /* 0x0000000a9dbb7c23 */ /* 0x100fe200080108c2 */
[----:B------:R-:W-:Y:S01]  /*48e0*/  FFMA.FTZ R160, R160, UR10, -R194 ;  /* 0x0000000aa0a07c23 */ /* 0x000fe200080108c2 */
[----:B------:R-:W-:Y:S01]  /*48f0*/  FADD.FTZ R153, -R153, R8 ;  /* 0x0000000899997221 */ /* 0x000fe20000010100 */
[----:B------:R-:W-:Y:S01]  /*4900*/  MUFU.EX2 R190, R190 ;  /* 0x000000be00be7308 */ /* 0x000fe20000000800 */
[--C-:B------:R-:W-:Y:S01]  /*4910*/  FFMA.FTZ R161, R161, UR10, -R194.reuse ;  /* 0x0000000aa1a17c23 */ /* 0x100fe200080108c2 */
[--C-:B------:R-:W-:Y:S01]  /*4920*/  FFMA.FTZ R191, R164, UR10, -R194.reuse ;  /* 0x0000000aa4bf7c23 */ /* 0x100fe200080108c2 */
[----:B------:R-:W-:Y:S01]  /*4930*/  FMUL.FTZ R8, R153, UR10 ;  /* 0x0000000a99087c20 */ /* 0x000fe20008410000 */
[--C-:B------:R-:W-:Y:S01]  /*4940*/  FFMA.FTZ R198, R165, UR10, -R194.reuse ;  /* 0x0000000aa5c67c23 */ /* 0x100fe200080108c2 */
[----:B------:R-:W-:Y:S01]  /*4950*/  FFMA.FTZ R153, R186, R4, R13 ;  /* 0x00000004ba997223 */ /* 0x000fe2000001000d */
[--C-:B------:R-:W-:Y:S01]  /*4960*/  FFMA.FTZ R165, R168, UR10, -R194.reuse ;  /* 0x0000000aa8a57c23 */ /* 0x100fe200080108c2 */
[--C-:B------:R-:W-:Y:S01]  /*4970*/  FFMA.FTZ R168, R169, UR10, -R194.reuse ;  /* 0x0000000aa9a87c23 */ /* 0x100fe200080108c2 */
[----:B------:R-:W-:Y:S01]  /*4980*/  MUFU.EX2 R11, R11 ;  /* 0x0000000b000b7308 */ /* 0x000fe20000000800 */
[--C-:B------:R-:W-:Y:S01]  /*4990*/  FFMA.FTZ R169, R176, UR10, -R194.reuse ;  /* 0x0000000ab0a97c23 */ /* 0x100fe200080108c2 */
[----:B------:R-:W-:Y:S01]  /*49a0*/  FADD.FTZ R176, R12, R153 ;  /* 0x000000990cb07221 */ /* 0x000fe20000010000 */
[--C-:B------:R-:W-:Y:S01]  /*49b0*/  FFMA.FTZ R9, R173, UR10, -R194.reuse ;  /* 0x0000000aad097c23 */ /* 0x100fe200080108c2 */
[--C-:B------:R-:W-:Y:S01]  /*49c0*/  FFMA.FTZ R173, R180, UR10, -R194.reuse ;  /* 0x0000000ab4ad7c23 */ /* 0x100fe200080108c2 */
[----:B------:R-:W-:Y:S01]  /*49d0*/  FFMA.FTZ R164, R172, UR10, -R194 ;  /* 0x0000000aaca47c23 */ /* 0x000fe200080108c2 */
[----:B------:R-:W-:Y:S01]  /*49e0*/  FADD.FTZ R153, R155, R176 ;  /* 0x000000b09b997221 */ /* 0x000fe20000010000 */
[--C-:B------:R-:W-:Y:S01]  /*49f0*/  FFMA.FTZ R181, R181, UR10, -R194.reuse ;  /* 0x0000000ab5b57c23 */ /* 0x100fe200080108c2 */
[----:B------:R-:W2:Y:S01]  /*4a00*/  MUFU.EX2 R8, R8 ;  /* 0x0000000800087308 */ /* 0x000ea20000000800 */
[--C-:B------:R-:W-:Y:S01]  /*4a10*/  FFMA.FTZ R172, R177, UR10, -R194.reuse ;  /* 0x0000000ab1ac7c23 */ /* 0x100fe200080108c2 */
[--C-:B------:R-:W-:Y:S01]  /*4a20*/  FFMA.FTZ R176, R185, UR10, -R194.reuse ;  /* 0x0000000ab9b07c23 */ /* 0x100fe200080108c2 */
[----:B------:R-:W-:Y:S01]  /*4a30*/  F2FP.BF16.F32.PACK_AB R155, R14, R155 ;  /* 0x0000009b0e9b723e */ /* 0x000fe200000010ff */
[--C-:B------:R-:W-:Y:S01]  /*4a40*/  FFMA.FTZ R177, R188, UR10, -R194.reuse ;  /* 0x0000000abcb17c23 */ /* 0x100fe200080108c2 */
[--C-:B------:R-:W-:Y:S01]  /*4a50*/  FFMA.FTZ R193, R193, UR10, -R194.reuse ;  /* 0x0000000ac1c17c23 */ /* 0x100fe200080108c2 */
        /* <DEDUP_REMOVED lines=15> */
[----:B------:R-:W-:Y:S01]  /*4b50*/  FADD.FTZ R3, R190, R3 ;  /* 0x00000003be037221 */ /* 0x000fe20000010000 */
[-C--:B------:R-:W-:Y:S01]  /*4b60*/  FMUL.FTZ R29, R29, R8.reuse ;  /* 0x000000081d1d7220 */ /* 0x080fe20000410000 */
[-C--:B------:R-:W-:Y:S01]  /*4b70*/  FMUL.FTZ R32, R32, R8.reuse ;  /* 0x0000000820207220 */ /* 0x080fe20000410000 */
[----:B------:R-:W2:Y:S01]  /*4b80*/  MUFU.EX2 R160, R160 ;  /* 0x000000a000a07308 */ /* 0x000ea20000000800 */
[----:B---3--:R-:W-:Y:S01]  /*4b90*/  FADD.FTZ R180, R156, R3 ;  /* 0x000000039cb47221 */ /* 0x008fe20000010000 */
[----:B------:R-:W-:Y:S01]  /*4ba0*/  FFMA.FTZ R3, R184, UR10, -R194 ;  /* 0x0000000ab8037c23 */ /* 0x000fe200080108c2 */
        /* <DEDUP_REMOVED lines=11> */
[----:B------:R-:W-:Y:S01]  /*4c60*/  FADD.FTZ R153, R15, R180 ;  /* 0x000000b40f997221 */ /* 0x000fe20000010000 */
[-C--:B------:R-:W-:Y:S01]  /*4c70*/  FMUL.FTZ R49, R49, R8.reuse ;  /* 0x0000000831317220 */ /* 0x080fe20000410000 */
[----:B------:R-:W4:Y:S01]  /*4c80*/  MUFU.EX2 R191, R191 ;  /* 0x000000bf00bf7308 */ /* 0x000f220000000800 */
[----:B--2---:R-:W-:Y:S01]  /*4c90*/  FADD.FTZ R184, R160, R157 ;  /* 0x0000009da0b87221 */ /* 0x004fe20000010000 */
[----:B------:R-:W-:Y:S01]  /*4ca0*/  FADD.FTZ R180, R20, R153 ;  /* 0x0000009914b47221 */ /* 0x000fe20000010000 */
[-C--:B------:R-:W-:Y:S01]  /*4cb0*/  FMUL.FTZ R52, R52, R8.reuse ;  /* 0x0000000834347220 */ /* 0x080fe20000410000 */
[-C--:B------:R-:W-:Y:S01]  /*4cc0*/  FMUL.FTZ R53, R53, R8.reuse ;  /* 0x0000000835357220 */ /* 0x080fe20000410000 */
[-C--:B------:R-:W-:Y:S01]  /*4cd0*/  FMUL.FTZ R56, R56, R8.reuse ;  /* 0x0000000838387220 */ /* 0x080fe20000410000 */
[----:B------:R-:W-:Y:S01]  /*4ce0*/  FADD.FTZ R157, R159, R180 ;  /* 0x000000b49f9d7221 */ /* 0x000fe20000010000 */
[----:B------:R-:W-:Y:S01]  /*4cf0*/  F2FP.BF16.F32.PACK_AB R159, R162, R159 ;  /* 0x0000009fa29f723e */ /* 0x000fe200000010ff */
        /* <DEDUP_REMOVED lines=10> */
[----:B------:R-:W-:Y:S01]  /*4da0*/  FFMA.FTZ R184, R154, UR10, -R194 ;  /* 0x0000000a9ab87c23 */ /* 0x000fe200080108c2 */
[----:B------:R-:W-:Y:S01]  /*4db0*/  FADD.FTZ R154, R162, R157 ;  /* 0x0000009da29a7221 */ /* 0x000fe20000010000 */
[-C--:B------:R-:W-:Y:S01]  /*4dc0*/  FMUL.FTZ R68, R68, R8.reuse ;  /* 0x0000000844447220 */ /* 0x080fe20000410000 */
[-C--:B------:R-:W-:Y:S01]  /*4dd0*/  FMUL.FTZ R69, R69, R8.reuse ;  /* 0x0000000845457220 */ /* 0x080fe20000410000 */
[----:B------:R-:W-:Y:S01]  /*4de0*/  FMUL.FTZ R72, R72, R8 ;  /* 0x0000000848487220 */ /* 0x000fe20000410000 */
[----:B------:R-:W-:Y:S01]  /*4df0*/  FADD.FTZ R185, R189, R154 ;  /* 0x0000009abdb97221 */ /* 0x000fe20000010000 */
[----:B------:R-:W4:Y:S01]  /*4e00*/  MUFU.EX2 R168, R168 ;  /* 0x000000a800a87308 */ /* 0x000f220000000800 */
[----:B------:R-:W-:Y:S01]  /*4e10*/  F2FP.BF16.F32.PACK_AB R154, R187, R156 ;  /* 0x0000009cbb9a723e */ /* 0x000fe200000010ff */
[----:B------:R-:W-:Y:S01]  /*4e20*/  FMUL.FTZ R73, R73, R8 ;  /* 0x0000000849497220 */ /* 0x000fe20000410000 */
[----:B------:R-:W-:Y:S01]  /*4e30*/  F2FP.BF16.F32.PACK_AB R156, R161, R160 ;  /* 0x000000a0a19c723e */ /* 0x000fe200000010ff */
[-C--:B------:R-:W-:Y:S01]  /*4e40*/  FMUL.FTZ R76, R76, R8.reuse ;  /* 0x000000084c4c7220 */ /* 0x080fe20000410000 */
[----:B--2---:R-:W-:Y:S01]  /*4e50*/  F2FP.BF16.F32.PACK_AB R158, R198, R191 ;  /* 0x000000bfc69e723e */ /* 0x004fe200000010ff */
[-C--:B------:R-:W-:Y:S01]  /*4e60*/  FMUL.FTZ R77, R77, R8.reuse ;  /* 0x000000084d4d7220 */ /* 0x080fe20000410000 */
[----:B------:R-:W-:Y:S01]  /*4e70*/  F2FP.BF16.F32.PACK_AB R161, R196, R189 ;  /* 0x000000bdc4a1723e */ /* 0x000fe200000010ff */
        /* <DEDUP_REMOVED lines=17> */
[--C-:B-----5:R-:W-:Y:S01]  /*4f90*/  FFMA.FTZ R181, R152, UR10, -R194.reuse ;  /* 0x0000000a98b57c23 */ /* 0x120fe200080108c2 */
[----:B------:R-:W-:Y:S01]  /*4fa0*/  FADD.FTZ R152, R198, R153 ;  /* 0x00000099c6987221 */ /* 0x000fe20000010000 */
[----:B------:R-:W-:Y:S01]  /*4fb0*/  F2FP.BF16.F32.PACK_AB R153, R12, R13 ;  /* 0x0000000d0c99723e */ /* 0x000fe200000010ff */
[----:B------:R-:W-:Y:S01]  /*4fc0*/  FFMA.FTZ R194, R197, UR10, -R194 ;  /* 0x0000000ac5c27c23 */ /* 0x000fe200080108c2 */
[-C--:B------:R-:W-:Y:S01]  /*4fd0*/  FMUL.FTZ R108, R108, R8.reuse ;  /* 0x000000086c6c7220 */ /* 0x080fe20000410000 */
[----:B---3--:R-:W-:Y:S01]  /*4fe0*/  FADD.FTZ R157, R165, R152 ;  /* 0x00000098a59d7221 */ /* 0x008fe20000010000 */
[----:B------:R-:W-:Y:S01]  /*4ff0*/  FADD.FTZ R152, R196, R185 ;  /* 0x000000b9c4987221 */ /* 0x000fe20000010000 */
[----:B------:R-:W3:Y:S01]  /*5000*/  MUFU.EX2 R192, R192 ;  /* 0x000000c000c07308 */ /* 0x000ee20000000800 */
[-C--:B------:R-:W-:Y:S01]  /*5010*/  FMUL.FTZ R109, R109, R8.reuse ;  /* 0x000000086d6d7220 */ /* 0x080fe20000410000 */
[----:B----4-:R-:W-:Y:S01]  /*5020*/  FADD.FTZ R157, R168, R157 ;  /* 0x0000009da89d7221 */ /* 0x010fe20000010000 */
[----:B------:R-:W-:Y:S01]  /*5030*/  FADD.FTZ R13, R163, R152 ;  /* 0x00000098a30d7221 */ /* 0x000fe20000010000 */
[----:B------:R-:W-:Y:S01]  /*5040*/  F2FP.BF16.F32.PACK_AB R152, R190, R11 ;  /* 0x0000000bbe98723e */ /* 0x000fe200000010ff */
[----:B------:R-:W-:Y:S01]  /*5050*/  FMUL.FTZ R112, R112, R8 ;  /* 0x0000000870707220 */ /* 0x000fe20000410000 */
[----:B--2---:R-:W-:Y:S01]  /*5060*/  FADD.FTZ R14, R164, R157 ;  /* 0x0000009da40e7221 */ /* 0x004fe20000010000 */
[----:B------:R-:W-:Y:S01]  /*5070*/  F2FP.BF16.F32.PACK_AB R157, R20, R15 ;  /* 0x0000000f149d723e */ /* 0x000fe200000010ff */
[----:B------:R-:W2:Y:S01]  /*5080*/  MUFU.EX2 R169, R169 ;  /* 0x000000a900a97308 */ /* 0x000ea20000000800 */
[C---:B0-----:R-:W-:Y:S01]  /*5090*/  F2FP.BF16.F32.PACK_AB R162, R9.reuse, R164 ;  /* 0x000000a409a2723e */ /* 0x041fe200000010ff */
[----:B------:R-:W-:Y:S01]  /*50a0*/  FADD.FTZ R14, R9, R14 ;  /* 0x0000000e090e7221 */ /* 0x000fe20000010000 */
        /* <DEDUP_REMOVED lines=25> */
[----:B------:R-:W-:Y:S01]  /*5240*/  FMUL.FTZ R149, R149, R8 ;  /* 0x0000000895957220 */ /* 0x000fe20000410000 */
        /* <DEDUP_REMOVED lines=21> */
[----:B------:R-:W-:Y:S01]  /*53a0*/  F2FP.BF16.F32.PACK_AB R160, R168, R165 ;  /* 0x000000a5a8a0723e */ /* 0x000fe200000010ff */
[----:B------:R-:W-:Y:S01]  /*53b0*/  FMUL.FTZ R126, R126, R186 ;  /* 0x000000ba7e7e7220 */ /* 0x000fe20000410000 */
[----:B------:R-:W-:Y:S01]  /*53c0*/  F2FP.BF16.F32.PACK_AB R165, R179, R166 ;  /* 0x000000a6b3a5723e */ /* 0x000fe200000010ff */
[-C--:B------:R-:W-:Y:S01]  /*53d0*/  FMUL.FTZ R127, R127, R186.reuse ;  /* 0x000000ba7f7f7220 */ /* 0x080fe20000410000 */
[----:B------:R-:W-:Y:S01]  /*53e0*/  F2FP.BF16.F32.PACK_AB R166, R4, R173 ;  /* 0x000000ad04a6723e */ /* 0x000fe200000010ff */
[-C--:B------:R-:W-:Y:S01]  /*53f0*/  FMUL.FTZ R130, R130, R186.reuse ;  /* 0x000000ba82827220 */ /* 0x080fe20000410000 */
[----:B------:R-:W0:Y:S01]  /*5400*/  MUFU.EX2 R3, R3 ;  /* 0x0000000300037308 */ /* 0x000e220000000800 */
[----:B---3--:R-:W-:Y:S01]  /*5410*/  FADD.FTZ R15, R167, R20 ;  /* 0x00000014a70f7221 */ /* 0x008fe20000010000 */
[----:B------:R-:W-:Y:S01]  /*5420*/  FADD.FTZ R20, R4, R13 ;  /* 0x0000000d04147221 */ /* 0x000fe20000010000 */
        /* <DEDUP_REMOVED lines=15> */
[----:B------:R-:W-:-:S06]  /*5520*/  FMUL.FTZ R151, R151, R186 ;  /* 0x000000ba97977220 */ /* 0x000fcc0000410000 */
[----:B------:R-:W0:Y:S01]  /*5530*/  MUFU.EX2 R176, R176 ;  /* 0x000000b000b07308 */ /* 0x000e220000000800 */
[----:B---3--:R-:W-:-:S07]  /*5540*/  FADD.FTZ R20, R170, R15 ;  /* 0x0000000faa147221 */ /* 0x008fce0000010000 */
[----:B------:R-:W3:Y:S01]  /*5550*/  MUFU.EX2 R171, R171 ;  /* 0x000000ab00ab7308 */ /* 0x000ee20000000800 */
[C---:B--2---:R-:W-:Y:S01]  /*5560*/  FADD.FTZ R20, R183.reuse, R20 ;  /* 0x00000014b7147221 */ /* 0x044fe20000010000 */
[----:B------:R-:W-:-:S06]  /*5570*/  F2FP.BF16.F32.PACK_AB R169, R183, R170 ;  /* 0x000000aab7a9723e */ /* 0x000fcc00000010ff */
[----:B------:R-:W2:Y:S01]  /*5580*/  MUFU.EX2 R177, R177 ;  /* 0x000000b100b17308 */ /* 0x000ea20000000800 */
[----:B0-----:R-:W-:-:S07]  /*5590*/  FADD.FTZ R168, R176, R9 ;  /* 0x00000009b0a87221 */ /* 0x001fce0000010000 */
[----:B------:R-:W0:Y:S01]  /*55a0*/  MUFU.EX2 R178, R178 ;  /* 0x000000b200b27308 */ /* 0x000e220000000800 */
[----:B---3--:R-:W-:-:S07]  /*55b0*/  FADD.FTZ R15, R171, R20 ;  /* 0x00000014ab0f7221 */ /* 0x008fce0000010000 */
[----:B------:R-:W3:Y:S01]  /*55c0*/  MUFU.EX2 R12, R181 ;  /* 0x000000b5000c7308 */ /* 0x000ee20000000800 */
[----:B--2---:R-:W-:Y:S01]  /*55d0*/  FADD.FTZ R13, R177, R168 ;  /* 0x000000a8b10d7221 */ /* 0x004fe20000010000 */
[----:B------:R-:W-:-:S06]  /*55e0*/  F2FP.BF16.F32.PACK_AB R168, R176, R3 ;  /* 0x00000003b0a8723e */ /* 0x000fcc00000010ff */
[----:B------:R-:W2:Y:S01]  /*55f0*/  MUFU.EX2 R21, R21 ;  /* 0x0000001500157308 */ /* 0x000ea20000000800 */
[C---:B0-----:R-:W-:Y:S01]  /*5600*/  FADD.FTZ R20, R178.reuse, R15 ;  /* 0x0000000fb2147221 */ /* 0x041fe20000010000 */
[----:B------:R-:W-:-:S06]  /*5610*/  F2FP.BF16.F32.PACK_AB R171, R178, R171 ;  /* 0x000000abb2ab723e */ /* 0x000fcc00000010ff */
[----:B------:R-:W0:Y:S01]  /*5620*/  MUFU.EX2 R11, R184 ;  /* 0x000000b8000b7308 */ /* 0x000e220000000800 */
[C---:B---3--:R-:W-:Y:S01]  /*5630*/  FADD.FTZ R4, R12.reuse, R13 ;  /* 0x0000000d0c047221 */ /* 0x048fe20000010000 */
[----:B------:R-:W-:-:S06]  /*5640*/  F2FP.BF16.F32.PACK_AB R170, R12, R177 ;  /* 0x000000b10caa723e */ /* 0x000fcc00000010ff */
[----:B------:R-:W3:Y:S01]  /*5650*/  MUFU.EX2 R182, R182 ;  /* 0x000000b600b67308 */ /* 0x000ee20000000800 */
[----:B--2---:R-:W-:-:S07]  /*5660*/  FADD.FTZ R13, R21, R20 ;  /* 0x00000014150d7221 */ /* 0x004fce0000010000 */
[----:B------:R-:W2:Y:S01]  /*5670*/  MUFU.EX2 R14, R193 ;  /* 0x000000c1000e7308 */ /* 0x000ea20000000800 */
[----:B0-----:R-:W-:-:S07]  /*5680*/  FADD.FTZ R3, R11, R4 ;  /* 0x000000040b037221 */ /* 0x001fce0000010000 */
[----:B------:R-:W0:Y:S01]  /*5690*/  MUFU.EX2 R175, R175 ;  /* 0x000000af00af7308 */ /* 0x000e220000000800 */
[C---:B---3--:R-:W-:Y:S01]  /*56a0*/  FADD.FTZ R4, R182.reuse, R13 ;  /* 0x0000000db6047221 */ /* 0x048fe20000010000 */
[----:B------:R-:W-:-:S06]  /*56b0*/  F2FP.BF16.F32.PACK_AB R173, R182, R21 ;  /* 0x00000015b6ad723e */ /* 0x000fcc00000010ff */
[----:B------:R-:W3:Y:S01]  /*56c0*/  MUFU.EX2 R180, R180 ;  /* 0x000000b400b47308 */ /* 0x000ee20000000800 */
[C---:B--2---:R-:W-:Y:S01]  /*56d0*/  FADD.FTZ R3, R14.reuse, R3 ;  /* 0x000000030e037221 */ /* 0x044fe20000010000 */
[----:B------:R-:W-:-:S06]  /*56e0*/  F2FP.BF16.F32.PACK_AB R172, R14, R11 ;  /* 0x0000000b0eac723e */ /* 0x000fcc00000010ff */
[----:B------:R-:W2:Y:S01]  /*56f0*/  MUFU.EX2 R9, R194 ;  /* 0x000000c200097308 */ /* 0x000ea20000000800 */
[----:B0-----:R-:W-:-:S07]  /*5700*/  FADD.FTZ R11, R175, R4 ;  /* 0x00000004af0b7221 */ /* 0x001fce0000010000 */
[----:B------:R-:W0:Y:S01]  /*5710*/  MUFU.EX2 R10, R10 ;  /* 0x0000000a000a7308 */ /* 0x000e220000000800 */
[----:B---3--:R-:W-:-:S04]  /*5720*/  FADD.FTZ R12, R180, R3 ;  /* 0x00000003b40c7221 */ /* 0x008fc80000010000 */
[C---:B--2---:R-:W-:Y:S01]  /*5730*/  FADD.FTZ R3, R9.reuse, R12 ;  /* 0x0000000c09037221 */ /* 0x044fe20000010000 */
[----:B------:R-:W-:Y:S01]  /*5740*/  F2FP.BF16.F32.PACK_AB R174, R9, R180 ;  /* 0x000000b409ae723e */ /* 0x000fe200000010ff */
[C---:B0-----:R-:W-:Y:S01]  /*5750*/  FADD.FTZ R4, R10.reuse, R11 ;  /* 0x0000000b0a047221 */ /* 0x041fe20000010000 */
[----:B------:R-:W-:Y:S01]  /*5760*/  F2FP.BF16.F32.PACK_AB R175, R10, R175 ;  /* 0x000000af0aaf723e */ /* 0x000fe200000010ff */
[----:B------:R-:W-:Y:S06]  /*5770*/  @!P0 BRA `(.L_x_13523) ;  /* 0x0000000000048947 */ /* 0x000fec0003800000 */
[----:B------:R-:W-:Y:S01]  /*5780*/  BPT.TRAP 0x1 ;  /* 0x000000040000795c */ /* 0x000fe20000300000 */
.L_x_13523:
[----:B------:R0:W2:Y:S01]  /*5790*/  SYNCS.PHASECHK.TRANS64.TRYWAIT P1, [UR26+0x22850], R7 ;  /* 0x02285007ff0075a7 */ /* 0x0000a2000802015a */
[----:B------:R-:W-:Y:S05]  /*57a0*/  @!P0 BRA `(.L_x_13524) ;  /* 0x0000000000048947 */ /* 0x000fea0003800000 */
[----:B------:R-:W-:Y:S01]  /*57b0*/  BPT.TRAP 0x1 ;  /* 0x000000040000795c */ /* 0x000fe20000300000 */
.L_x_13524:
[----:B------:R-:W-:Y:S01]  /*57c0*/  VIADD R8, R200, 0x8 ;  /* 0x00000008c8087836 */ /* 0x000fe20000000000 */
[----:B--2---:R-:W-:Y:S06]  /*57d0*/  @P1 BRA `(.L_x_13525) ;  /* 0x0000000000081947 */ /* 0x004fec0003800000 */
[----:B------:R-:W2:Y:S02]  /*57e0*/  SYNCS.PHASECHK.TRANS64.TRYWAIT P1, [UR26+0x22850], R7 ;  /* 0x02285007ff0075a7 */ /* 0x000ea4000802015a */
[----:B--2---:R-:W-:Y:S05]  /*57f0*/  @!P1 BRA `(.L_x_13526) ;  /* 0x0000009400049947 */ /* 0x004fea0003800000 */
.L_x_13525:
        /* <DEDUP_REMOVED lines=39> */
.L_x_13527:
[----:B------:R-:W-:Y:S01]  /*5a70*/  UISETP.GT.AND UP0, UPT, UR23, UR22, UPT ;  /* 0x000000161700728c */ /* 0x000fe2000bf04270 */
[----:B------:R-:W-:Y:S01]  /*5a80*/  IMAD.MOV.U32 R9, RZ, RZ, R5 ;  /* 0x000000ffff097224 */ /* 0x000fe200078e0005 */
[----:B------:R-:W-:Y:S01]  /*5a90*/  UIADD3 UR26, UR26, 0x22860, URZ ;  /* 0x000228601a1a7890 */ /* 0x000fe2000fffe03f */
[----:B------:R-:W-:Y:S01]  /*5aa0*/  IMAD.MOV.U32 R8, RZ, RZ, R6 ;  /* 0x000000ffff087224 */ /* 0x000fe200078e0006 */
[----:B------:R-:W-:Y:S02]  /*5ab0*/  UIADD3 UR23, UR23, -0x1, URZ ;  /* 0xffffffff17177890 */ /* 0x000fe4000fffe03f */
[----:B------:R-:W-:Y:S01]  /*5ac0*/  PLOP3.LUT P1, PT, PT, PT, UP0, 0x80, 0x0 ;  /* 0x000000000000781c */ /* 0x000fe20003f2f008 */
[----:B------:R-:W-:-:S09]  /*5ad0*/  UPRMT UR26, UR25, 0x654, UR26 ;  /* 0x00000654191a7896 */ /* 0x000fd2000800001a */
[----:B------:R-:W-:Y:S03]  /*5ae0*/  SYNCS.ARRIVE.TRANS64.RED.A1T0 RZ, [UR26], RZ ;  /* 0x000000ffffff79a7 */ /* 0x000fe6000810041a */
[----:B------:R-:W-:Y:S05]  /*5af0*/  @P1 BRA `(.L_x_13528) ;  /* 0xffffffd800d81947 */ /* 0x000fea000383ffff */
.L_x_13517:
[----:B------:R-:W-:-:S13]  /*5b00*/  ISETP.LE.AND P1, PT, RZ, UR23, PT ;  /* 0x00000017ff007c0c */ /* 0x000fda000bf23270 */
[----:B------:R-:W-:Y:S05]  /*5b10*/  @!P1 BRA `(.L_x_13529) ;  /* 0x0000001c00509947 */ /* 0x000fea0003800000 */
[----:B------:R-:W-:Y:S01]  /*5b20*/  IMAD.MOV.U32 R202, RZ, RZ, R5 ;  /* 0x000000ffffca7224 */ /* 0x000fe200078e0005 */
[----:B------:R-:W-:Y:S01]  /*5b30*/  ULDC UR22, c[0x0][0x988] ;  /* 0x0002620000167ab9 */ /* 0x000fe20000000800 */
[----:B---3--:R-:W-:-:S07]  /*5b40*/  IMAD.MOV.U32 R9, RZ, RZ, R6 ;  /* 0x000000ffff097224 */ /* 0x008fce00078e0006 */
.L_x_13540:
[----:B------:R-:W-:-:S04]  /*5b50*/  UIADD3 UR36, UR36, 0x1, URZ ;  /* 0x0000000124247890 */ /* 0x000fc8000fffe03f */
[----:B------:R-:W-:-:S04]  /*5b60*/  UISETP.NE.AND UP0, UPT, UR36, 0x2, UPT ;  /* 0x000000022400788c */ /* 0x000fc8000bf05270 */
[----:B------:R-:W-:Y:S02]  /*5b70*/  USEL UR6, URZ, 0x1, UP0 ;  /* 0x000000013f067887 */ /* 0x000fe40008000000 */
[----:B------:R-:W-:Y:S02]  /*5b80*/  USEL UR36, UR36, URZ, UP0 ;  /* 0x0000003f24247287 */ /* 0x000fe40008000000 */
[----:B------:R-:W-:Y:S01]  /*5b90*/  ULOP3.LUT UR37, UR37, UR6, URZ, 0x3c, !UPT ;  /* 0x0000000625257292 */ /* 0x000fe2000f8e3c3f */
[----:B-1----:R-:W-:Y:S11]  /*5ba0*/  @!P0 BRA `(.L_x_13530) ;  /* 0x0000000000048947 */ /* 0x002ff60003800000 */
[----:B------:R-:W-:Y:S01]  /*5bb0*/  BPT.TRAP 0x1 ;  /* 0x000000040000795c */ /* 0x000fe20000300000 */
.L_x_13530:
        /* <DEDUP_REMOVED lines=9> */
.L_x_13531:
[----:B--2---:R-:W-:Y:S05]  /*5c50*/  @P1 BRA `(.L_x_13532) ;  /* 0x0000000000081947 */ /* 0x004fea0003800000 */
[----:B------:R-:W2:Y:S02]  /*5c60*/  SYNCS.PHASECHK.TRANS64.TRYWAIT P1, [UR25+0x22830], R7 ;  /* 0x02283007ff0075a7 */ /* 0x000ea40008020159 */
[----:B--2---:R-:W-:Y:S05]  /*5c70*/  @!P1 BRA `(.L_x_13533) ;  /* 0x0000008c00fc9947 */ /* 0x004fea0003800000 */
.L_x_13532:
[----:B------:R-:W-:Y:S01]  /*5c80*/  UIMAD UR6, UR36, 0x300, UR20 ;  /* 0x00000300240678a4 */ /* 0x000fe2000f8e0214 */
[----:B------:R-:W-:Y:S01]  /*5c90*/  WARPGROUP.ARRIVE ;  /* 0x00000000000079c5 */ /* 0x000fe20000000000 */
[----:B------:R-:W-:Y:S01]  /*5ca0*/  UMOV UR7, 0x40000040 ;  /* 0x4000004000077882 */ /* 0x000fe20000000000 */
[----:B------:R-:W-:Y:S01]  /*5cb0*/  UMOV UR11, 0x40000040 ;  /* 0x40000040000b7882 */ /* 0x000fe20000000000 */
[----:B------:R-:W-:-:S03]  /*5cc0*/  UIADD3 UR10, UR6, 0x2, URZ ;  /* 0x00000002060a7890 */ /* 0x000fc6000fffe03f */
[----:B-1----:R-:W1:Y:S01]  /*5cd0*/  S2R R0, SR_TID.X ;  /* 0x0000000000007919 */ /* 0x002e620000002100 */
        /* <DEDUP_REMOVED lines=20> */
.L_x_13534:
[----:B------:R-:W-:Y:S01]  /*5e20*/  FMNMX.FTZ R6, R152, R9, !PT ;  /* 0x0000000998067209 */ /* 0x000fe20007810000 */
[----:B------:R-:W-:Y:S01]  /*5e30*/  UMOV UR10, UR22 ;  /* 0x00000016000a7c82 */ /* 0x000fe20008000000 */
[----:B------:R-:W-:Y:S01]  /*5e40*/  FMNMX.FTZ R10, R154, R202, !PT ;  /* 0x000000ca9a0a7209 */ /* 0x000fe20007810000 */
[----:B------:R-:W-:Y:S01]  /*5e50*/  UIADD3 UR6, UR25, 0x22840, URZ ;  /* 0x0002284019067890 */ /* 0x000fe2000fffe03f */
[----:B------:R-:W-:-:S03]  /*5e60*/  FMNMX.FTZ R5, R153, R6, !PT ;  /* 0x0000000699057209 */ /* 0x000fc60007810000 */
[----:B------:R-:W-:Y:S01]  /*5e70*/  UPRMT UR6, UR24, 0x654, UR6 ;  /* 0x0000065418067896 */ /* 0x000fe20008000006 */
[----:B------:R-:W-:-:S04]  /*5e80*/  FMNMX.FTZ R6, R156, R5, !PT ;  /* 0x000000059c067209 */ /* 0x000fc80007810000 */
[----:B------:R-:W-:-:S04]  /*5e90*/  FMNMX.FTZ R5, R157, R6, !PT ;  /* 0x000000069d057209 */ /* 0x000fc80007810000 */
[----:B------:R-:W-:Y:S01]  /*5ea0*/  FMNMX.FTZ R6, R160, R5, !PT ;  /* 0x00000005a0067209 */ /* 0x000fe20007810000 */
[----:B------:R-:W-:Y:S03]  /*5eb0*/  SYNCS.ARRIVE.TRANS64.RED.A1T0 RZ, [UR6], RZ ;  /* 0x000000ffffff79a7 */ /* 0x000fe60008100406 */
        /* <DEDUP_REMOVED lines=45> */
[----:B------:R-:W2:Y:S01]  /*6190*/  MUFU.EX2 R8, R8 ;  /* 0x0000000800087308 */ /* 0x000ea20000000800 */
[--C-:B------:R-:W-:Y:S01]  /*61a0*/  FFMA.FTZ R153, R156, UR10, -R203.reuse ;  /* 0x0000000a9c997c23 */ /* 0x100fe200080108cb */
[----:B------:R-:W-:Y:S01]  /*61b0*/  FMNMX.FTZ R5, R179, R10, !PT ;  /* 0x0000000ab3057209 */ /* 0x000fe20007810000 */
[--C-:B------:R-:W-:Y:S01]  /*61c0*/  FFMA.FTZ R21, R161, UR10, -R203.reuse ;  /* 0x0000000aa1157c23 */ /* 0x100fe200080108cb */
[--C-:B------:R-:W-:Y:S01]  /*61d0*/  FFMA.FTZ R161, R169, UR10, -R203.reuse ;  /* 0x0000000aa9a17c23 */ /* 0x100fe200080108cb */
[--C-:B------:R-:W-:Y:S01]  /*61e0*/  FFMA.FTZ R169, R185, UR10, -R203.reuse ;  /* 0x0000000ab9a97c23 */ /* 0x100fe200080108cb */
[----:B------:R-:W-:Y:S01]  /*61f0*/  FMNMX.FTZ R10, R182, R5, !PT ;  /* 0x00000005b60a7209 */ /* 0x000fe20007810000 */
[--C-:B------:R-:W-:Y:S01]  /*6200*/  FFMA.FTZ R156, R160, UR10, -R203.reuse ;  /* 0x0000000aa09c7c23 */ /* 0x100fe200080108cb */
[----:B------:R-:W3:Y:S01]  /*6210*/  MUFU.EX2 R15, R15 ;  /* 0x0000000f000f7308 */ /* 0x000ee20000000800 */
[--C-:B------:R-:W-:Y:S01]  /*6220*/  FFMA.FTZ R160, R168, UR10, -R203.reuse ;  /* 0x0000000aa8a07c23 */ /* 0x100fe200080108cb */
[----:B------:R-:W-:Y:S01]  /*6230*/  FMNMX.FTZ R5, R183, R10, !PT ;  /* 0x0000000ab7057209 */ /* 0x000fe20007810000 */
[--C-:B------:R-:W-:Y:S01]  /*6240*/  FFMA.FTZ R168, R184, UR10, -R203.reuse ;  /* 0x0000000ab8a87c23 */ /* 0x100fe200080108cb */
[--C-:B------:R-:W-:Y:S01]  /*6250*/  FFMA.FTZ R20, R165, UR10, -R203.reuse ;  /* 0x0000000aa5147c23 */ /* 0x100fe200080108cb */
[--C-:B------:R-:W-:Y:S01]  /*6260*/  FFMA.FTZ R165, R173, UR10, -R203.reuse ;  /* 0x0000000aada57c23 */ /* 0x100fe200080108cb */
[----:B------:R-:W-:Y:S01]  /*6270*/  FMNMX.FTZ R10, R186, R5, !PT ;  /* 0x00000005ba0a7209 */ /* 0x000fe20007810000 */
[--C-:B------:R-:W-:Y:S01]  /*6280*/  FFMA.FTZ R173, R189, UR10, -R203.reuse ;  /* 0x0000000abdad7c23 */ /* 0x100fe200080108cb */
[----:B------:R-:W4:Y:S01]  /*6290*/  MUFU.EX2 R152, R152 ;  /* 0x0000009800987308 */ /* 0x000f220000000800 */
[--C-:B------:R-:W-:Y:S01]  /*62a0*/  FFMA.FTZ R12, R172, UR10, -R203.reuse ;  /* 0x0000000aac0c7c23 */ /* 0x100fe200080108cb */
[----:B------:R-:W-:Y:S01]  /*62b0*/  FMNMX.FTZ R5, R187, R10, !PT ;  /* 0x0000000abb057209 */ /* 0x000fe20007810000 */
[--C-:B------:R-:W-:Y:S01]  /*62c0*/  FFMA.FTZ R201, R177, UR10, -R203.reuse ;  /* 0x0000000ab1c97c23 */ /* 0x100fe200080108cb */
[--C-:B------:R-:W-:Y:S01]  /*62d0*/  FFMA.FTZ R172, R192, UR10, -R203.reuse ;  /* 0x0000000ac0ac7c23 */ /* 0x100fe200080108cb */
[--C-:B------:R-:W-:Y:S01]  /*62e0*/  FFMA.FTZ R177, R193, UR10, -R203.reuse ;  /* 0x0000000ac1b17c23 */ /* 0x100fe200080108cb */
[----:B------:R-:W-:Y:S01]  /*62f0*/  FMNMX.FTZ R10, R190, R5, !PT ;  /* 0x00000005be0a7209 */ /* 0x000fe20007810000 */
[--C-:B------:R-:W-:Y:S01]  /*6300*/  FFMA.FTZ R196, R196, UR10, -R203.reuse ;  /* 0x0000000ac4c47c23 */ /* 0x100fe200080108cb */
[----:B------:R-:W5:Y:S01]  /*6310*/  MUFU.EX2 R153, R153 ;  /* 0x0000009900997308 */ /* 0x000f620000000800 */
[----:B--2---:R-:W-:Y:S01]  /*6320*/  FMUL.FTZ R24, R24, R8 ;  /* 0x0000000818187220 */ /* 0x004fe20000410000 */
[----:B------:R-:W-:Y:S01]  /*6330*/  FMNMX.FTZ R5, R191, R10, !PT ;  /* 0x0000000abf057209 */ /* 0x000fe20007810000 */
[-C--:B------:R-:W-:Y:S01]  /*6340*/  FMUL.FTZ R25, R25, R8.reuse ;  /* 0x0000000819197220 */ /* 0x080fe20000410000 */
[-C--:B------:R-:W-:Y:S01]  /*6350*/  FMUL.FTZ R28, R28, R8.reuse ;  /* 0x000000081c1c7220 */ /* 0x080fe20000410000 */
[-C--:B------:R-:W-:Y:S01]  /*6360*/  FMUL.FTZ R29, R29, R8.reuse ;  /* 0x000000081d1d7220 */ /* 0x080fe20000410000 */
[----:B------:R-:W-:Y:S01]  /*6370*/  FMNMX.FTZ R10, R194, R5, !PT ;  /* 0x00000005c20a7209 */ /* 0x000fe20007810000 */
[-C--:B------:R-:W-:Y:S01]  /*6380*/  FMUL.FTZ R32, R32, R8.reuse ;  /* 0x0000000820207220 */ /* 0x080fe20000410000 */
[----:B------:R-:W2:Y:S01]  /*6390*/  MUFU.EX2 R200, R200 ;  /* 0x000000c800c87308 */ /* 0x000ea20000000800 */
[----:B------:R-:W-:Y:S01]  /*63a0*/  FMUL.FTZ R33, R33, R8 ;  /* 0x0000000821217220 */ /* 0x000fe20000410000 */
[----:B------:R-:W-:Y:S01]  /*63b0*/  FMNMX.FTZ R5, R195, R10, !PT ;  /* 0x0000000ac3057209 */ /* 0x000fe20007810000 */
[-C--:B------:R-:W-:Y:S01]  /*63c0*/  FMUL.FTZ R36, R36, R8.reuse ;  /* 0x0000000824247220 */ /* 0x080fe20000410000 */
[-C--:B------:R-:W-:Y:S01]  /*63d0*/  FMUL.FTZ R37, R37, R8.reuse ;  /* 0x0000000825257220 */ /* 0x080fe20000410000 */
[-C--:B------:R-:W-:Y:S01]  /*63e0*/  FMUL.FTZ R40, R40, R8.reuse ;  /* 0x0000000828287220 */ /* 0x080fe20000410000 */
[----:B------:R-:W-:Y:S01]  /*63f0*/  FMNMX.FTZ R10, R198, R5, !PT ;  /* 0x00000005c60a7209 */ /* 0x000fe20007810000 */
[-C--:B------:R-:W-:Y:S01]  /*6400*/  FMUL.FTZ R41, R41, R8.reuse ;  /* 0x0000000829297220 */ /* 0x080fe20000410000 */
[----:B------:R-:W0:Y:S01]  /*6410*/  MUFU.EX2 R156, R156 ;  /* 0x0000009c009c7308 */ /* 0x000e220000000800 */
[----:B------:R-:W-:Y:S01]  /*6420*/  FMUL.FTZ R44, R44, R8 ;  /* 0x000000082c2c7220 */ /* 0x000fe20000410000 */
[----:B------:R-:W-:Y:S01]  /*6430*/  FMNMX.FTZ R10, R199, R10, !PT ;  /* 0x0000000ac70a7209 */ /* 0x000fe20007810000 */
        /* <DEDUP_REMOVED lines=30> */
[--C-:B------:R-:W-:Y:S01]  /*6620*/  FFMA.FTZ R10, R188, UR10, -R203.reuse ;  /* 0x0000000abc0a7c23 */ /* 0x100fe200080108cb */
[-C--:B------:R-:W-:Y:S01]  /*6630*/  FMUL.FTZ R93, R93, R8.reuse ;  /* 0x000000085d5d7220 */ /* 0x080fe20000410000 */
[-C--:B------:R-:W-:Y:S01]  /*6640*/  FMUL.FTZ R96, R96, R8.reuse ;  /* 0x0000000860607220 */ /* 0x080fe20000410000 */
[----:B------:R-:W1:Y:S01]  /*6650*/  SHFL.BFLY PT, R176, R9, 0x1, 0x1f ;  /* 0x0c201f0009b07f89 */ /* 0x000e6200000e0000 */
        /* <DEDUP_REMOVED lines=23> */
[----:B-1----:R-:W-:Y:S01]  /*67d0*/  FMNMX.FTZ R5, R9, R176, !PT ;  /* 0x000000b009057209 */ /* 0x002fe20007810000 */
[----:B------:R-:W-:Y:S01]  /*67e0*/  FFMA.FTZ R176, R197, UR10, -R203 ;  /* 0x0000000ac5b07c23 */ /* 0x000fe200080108cb */
        /* <DEDUP_REMOVED lines=22> */
[----:B------:R-:W-:Y:S01]  /*6950*/  FFMA.FTZ R175, R179, UR10, -R157 ;  /* 0x0000000ab3af7c23 */ /* 0x000fe2000801089d */
[----:B---3--:R-:W-:Y:S01]  /*6960*/  FFMA.FTZ R179, R8, R3, R15 ;  /* 0x0000000308b37223 */ /* 0x008fe2000001000f */
[--C-:B------:R-:W-:Y:S01]  /*6970*/  FFMA.FTZ R162, R166, UR10, -R157.reuse ;  /* 0x0000000aa6a27c23 */ /* 0x100fe2000801089d */
[----:B------:R-:W-:Y:S01]  /*6980*/  FFMA.FTZ R166, R170, UR10, -R157 ;  /* 0x0000000aaaa67c23 */ /* 0x000fe2000801089d */
[----:B------:R-:W1:Y:S01]  /*6990*/  MUFU.EX2 R180, R180 ;  /* 0x000000b400b47308 */ /* 0x000e620000000800 */
[----:B----4-:R-:W-:Y:S01]  /*69a0*/  FADD.FTZ R154, R152, R179 ;  /* 0x000000b3989a7221 */ /* 0x010fe20000010000 */
[--C-:B------:R-:W-:Y:S01]  /*69b0*/  FFMA.FTZ R3, R182, UR10, -R157.reuse ;  /* 0x0000000ab6037c23 */ /* 0x100fe2000801089d */
[--C-:B------:R-:W-:Y:S01]  /*69c0*/  FFMA.FTZ R170, R174, UR10, -R157.reuse ;  /* 0x0000000aaeaa7c23 */ /* 0x100fe2000801089d */
[--C-:B------:R-:W-:Y:S01]  /*69d0*/  FFMA.FTZ R174, R178, UR10, -R157.reuse ;  /* 0x0000000ab2ae7c23 */ /* 0x100fe2000801089d */
[----:B-----5:R-:W-:Y:S01]  /*69e0*/  FADD.FTZ R189, R153, R154 ;  /* 0x0000009a99bd7221 */ /* 0x020fe20000010000 */
[--C-:B------:R-:W-:Y:S01]  /*69f0*/  FFMA.FTZ R178, R186, UR10, -R157.reuse ;  /* 0x0000000abab27c23 */ /* 0x100fe2000801089d */
[----:B------:R-:W-:Y:S01]  /*6a00*/  FFMA.FTZ R190, R190, UR10, -R157 ;  /* 0x0000000abebe7c23 */ /* 0x000fe2000801089d */
[----:B------:R-:W3:Y:S01]  /*6a10*/  MUFU.EX2 R155, R155 ;  /* 0x0000009b009b7308 */ /* 0x000ee20000000800 */
[----:B--2---:R-:W-:Y:S01]  /*6a20*/  FADD.FTZ R189, R200, R189 ;  /* 0x000000bdc8bd7221 */ /* 0x004fe20000010000 */
[--C-:B------:R-:W-:Y:S01]  /*6a30*/  FFMA.FTZ R191, R191, UR10, -R157.reuse ;  /* 0x0000000abfbf7c23 */ /* 0x100fe2000801089d */
[--C-:B------:R-:W-:Y:S01]  /*6a40*/  FFMA.FTZ R194, R194, UR10, -R157.reuse ;  /* 0x0000000ac2c27c23 */ /* 0x100fe2000801089d */
[----:B------:R-:W-:Y:S01]  /*6a50*/  FFMA.FTZ R195, R195, UR10, -R157 ;  /* 0x0000000ac3c37c23 */ /* 0x000fe2000801089d */
[----:B0-----:R-:W-:Y:S01]  /*6a60*/  FADD.FTZ R182, R156, R189 ;  /* 0x000000bd9cb67221 */ /* 0x001fe20000010000 */
[--C-:B------:R-:W-:Y:S01]  /*6a70*/  FFMA.FTZ R198, R198, UR10, -R157.reuse ;  /* 0x0000000ac6c67c23 */ /* 0x100fe2000801089d */
[--C-:B------:R-:W-:Y:S01]  /*6a80*/  FFMA.FTZ R199, R199, UR10, -R157.reuse ;  /* 0x0000000ac7c77c23 */ /* 0x100fe2000801089d */
[----:B------:R-:W0:Y:S01]  /*6a90*/  MUFU.EX2 R158, R158 ;  /* 0x0000009e009e7308 */ /* 0x000e220000000800 */
[----:B-1----:R-:W-:Y:S01]  /*6aa0*/  FFMA.FTZ R4, R181, R4, R180 ;  /* 0x00000004b5047223 */ /* 0x002fe200000100b4 */
[C---:B------:R-:W-:Y:S01]  /*6ab0*/  FADD.FTZ R182, R21.reuse, R182 ;  /* 0x000000b615b67221 */ /* 0x040fe20000010000 */
[----:B------:R-:W-:Y:S01]  /*6ac0*/  F2FP.BF16.F32.PACK_AB R152, R152, R15 ;  /* 0x0000000f9898723e */ /* 0x000fe200000010ff */
[-C--:B------:R-:W-:Y:S01]  /*6ad0*/  FMUL.FTZ R26, R26, R181.reuse ;  /* 0x000000b51a1a7220 */ /* 0x080fe20000410000 */
[----:B------:R-:W-:Y:S01]  /*6ae0*/  F2FP.BF16.F32.PACK_AB R156, R21, R156 ;  /* 0x0000009c159c723e */ /* 0x000fe200000010ff */
[-C--:B------:R-:W-:Y:S01]  /*6af0*/  FMUL.FTZ R27, R27, R181.reuse ;  /* 0x000000b51b1b7220 */ /* 0x080fe20000410000 */
[-C--:B------:R-:W-:Y:S01]  /*6b00*/  FMUL.FTZ R30, R30, R181.reuse ;  /* 0x000000b51e1e7220 */ /* 0x080fe20000410000 */
[----:B------:R-:W1:Y:S01]  /*6b10*/  MUFU.EX2 R185, R185 ;  /* 0x000000b900b97308 */ /* 0x000e620000000800 */
[----:B---3--:R-:W-:Y:S01]  /*6b20*/  FADD.FTZ R179, R155, R4 ;  /* 0x000000049bb37221 */ /* 0x008fe20000010000 */
[----:B------:R-:W-:Y:S01]  /*6b30*/  FFMA.FTZ R4, R183, UR10, -R157 ;  /* 0x0000000ab7047c23 */ /* 0x000fe2000801089d */
[-C--:B------:R-:W-:Y:S01]  /*6b40*/  FMUL.FTZ R31, R31, R181.reuse ;  /* 0x000000b51f1f7220 */ /* 0x080fe20000410000 */
[-C--:B------:R-:W-:Y:S01]  /*6b50*/  FMUL.FTZ R34, R34, R181.reuse ;  /* 0x000000b522227220 */ /* 0x080fe20000410000 */
[-C--:B------:R-:W-:Y:S01]  /*6b60*/  FMUL.FTZ R35, R35, R181.reuse ;  /* 0x000000b523237220 */ /* 0x080fe20000410000 */
[-C--:B------:R-:W-:Y:S01]  /*6b70*/  FMUL.FTZ R38, R38, R181.reuse ;  /* 0x000000b526267220 */ /* 0x080fe20000410000 */
[-C--:B------:R-:W-:Y:S01]  /*6b80*/  FMUL.FTZ R39, R39, R181.reuse ;  /* 0x000000b527277220 */ /* 0x080fe20000410000 */
[----:B------:R-:W2:Y:S01]  /*6b90*/  MUFU.EX2 R159, R159 ;  /* 0x0000009f009f7308 */ /* 0x000ea20000000800 */
[----:B0-----:R-:W-:Y:S01]  /*6ba0*/  FADD.FTZ R154, R158, R179 ;  /* 0x000000b39e9a7221 */ /* 0x001fe20000010000 */
[----:B------:R-:W-:Y:S01]  /*6bb0*/  FFMA.FTZ R179, R187, UR10, -R157 ;  /* 0x0000000abbb37c23 */ /* 0x000fe2000801089d */
[----:B------:R-:W-:Y:S01]  /*6bc0*/  FADD.FTZ R187, R13, R182 ;  /* 0x000000b60dbb7221 */ /* 0x000fe20000010000 */
[-C--:B------:R-:W-:Y:S01]  /*6bd0*/  FMUL.FTZ R42, R42, R181.reuse ;  /* 0x000000b52a2a7220 */ /* 0x080fe20000410000 */
[-C--:B------:R-:W-:Y:S01]  /*6be0*/  FMUL.FTZ R43, R43, R181.reuse ;  /* 0x000000b52b2b7220 */ /* 0x080fe20000410000 */
[-C--:B------:R-:W-:Y:S01]  /*6bf0*/  FMUL.FTZ R46, R46, R181.reuse ;  /* 0x000000b52e2e7220 */ /* 0x080fe20000410000 */
[----:B------:R-:W-:Y:S01]  /*6c00*/  FADD.FTZ R187, R20, R187 ;  /* 0x000000bb14bb7221 */ /* 0x000fe20000010000 */
        /* <DEDUP_REMOVED lines=34> */
[----:B------:R-:W-:Y:S01]  /*6e30*/  FADD.FTZ R154, R160, R187 ;  /* 0x000000bba09a7221 */ /* 0x000fe20000010000 */
[----:B------:R-:W-:Y:S01]  /*6e40*/  F2FP.BF16.F32.PACK_AB R160, R161, R160 ;  /* 0x000000a0a1a0723e */ /* 0x000fe200000010ff */
[-C--:B------:R-:W-:Y:S01]  /*6e50*/  FMUL.FTZ R95, R95, R181.reuse ;  /* 0x000000b55f5f7220 */ /* 0x080fe20000410000 */
[----:B------:R-:W-:Y:S01]  /*6e60*/  FMUL.FTZ R98, R98, R181 ;  /* 0x000000b562627220 */ /* 0x000fe20000410000 */
[----:B------:R-:W-:Y:S01]  /*6e70*/  FADD.FTZ R157, R161, R154 ;  /* 0x0000009aa19d7221 */ /* 0x000fe20000010000 */
[----:B------:R-:W-:Y:S01]  /*6e80*/  F2FP.BF16.F32.PACK_AB R154, R200, R153 ;  /* 0x00000099c89a723e */ /* 0x000fe200000010ff */
[----:B------:R-:W2:Y:S01]  /*6e90*/  MUFU.EX2 R170, R170 ;  /* 0x000000aa00aa7308 */ /* 0x000ea20000000800 */
[----:B0-----:R-:W-:Y:S01]  /*6ea0*/  FADD.FTZ R182, R166, R183 ;  /* 0x000000b7a6b67221 */ /* 0x001fe20000010000 */
[----:B------:R-:W-:Y:S01]  /*6eb0*/  F2FP.BF16.F32.PACK_AB R153, R155, R180 ;  /* 0x000000b49b99723e */ /* 0x000fe200000010ff */
[-C--:B------:R-:W-:Y:S01]  /*6ec0*/  FMUL.FTZ R99, R99, R181.reuse ;  /* 0x000000b563637220 */ /* 0x080fe20000410000 */
[----:B------:R-:W-:Y:S01]  /*6ed0*/  F2FP.BF16.F32.PACK_AB R155, R185, R158 ;  /* 0x0000009eb99b723e */ /* 0x000fe200000010ff */
[----:B------:R-:W-:Y:S01]  /*6ee0*/  FMUL.FTZ R102, R102, R181 ;  /* 0x000000b566667220 */ /* 0x000fe20000410000 */
[----:B------:R-:W-:Y:S01]  /*6ef0*/  F2FP.BF16.F32.PACK_AB R158, R20, R13 ;  /* 0x0000000d149e723e */ /* 0x000fe200000010ff */
[-C--:B------:R-:W-:Y:S01]  /*6f00*/  FMUL.FTZ R103, R103, R181.reuse ;  /* 0x000000b567677220 */ /* 0x080fe20000410000 */
[----:B------:R-:W0:Y:S01]  /*6f10*/  MUFU.EX2 R171, R171 ;  /* 0x000000ab00ab7308 */ /* 0x000e220000000800 */
[C---:B-1----:R-:W-:Y:S01]  /*6f20*/  FADD.FTZ R183, R167.reuse, R182 ;  /* 0x000000b6a7b77221 */ /* 0x042fe20000010000 */
[----:B------:R-:W-:Y:S01]  /*6f30*/  FADD.FTZ R182, R12, R157 ;  /* 0x0000009d0cb67221 */ /* 0x000fe20000010000 */
[----:B------:R-:W-:Y:S01]  /*6f40*/  F2FP.BF16.F32.PACK_AB R161, R167, R166 ;  /* 0x000000a6a7a1723e */ /* 0x000fe200000010ff */
[-C--:B------:R-:W-:Y:S01]  /*6f50*/  FMUL.FTZ R106, R106, R181.reuse ;  /* 0x000000b56a6a7220 */ /* 0x080fe20000410000 */
[-C--:B------:R-:W-:Y:S01]  /*6f60*/  FMUL.FTZ R107, R107, R181.reuse ;  /* 0x000000b56b6b7220 */ /* 0x080fe20000410000 */
[----:B------:R-:W-:Y:S01]  /*6f70*/  FADD.FTZ R157, R165, R182 ;  /* 0x000000b6a59d7221 */ /* 0x000fe20000010000 */
[----:B------:R-:W-:Y:S01]  /*6f80*/  FMUL.FTZ R110, R110, R181 ;  /* 0x000000b56e6e7220 */ /* 0x000fe20000410000 */
[----:B------:R-:W1:Y:S01]  /*6f90*/  MUFU.EX2 R174, R174 ;  /* 0x000000ae00ae7308 */ /* 0x000e620000000800 */
[----:B--2---:R-:W-:Y:S01]  /*6fa0*/  FADD.FTZ R186, R170, R183 ;  /* 0x000000b7aaba7221 */ /* 0x004fe20000010000 */
[----:B------:R-:W-:Y:S01]  /*6fb0*/  FADD.FTZ R182, R164, R157 ;  /* 0x0000009da4b67221 */ /* 0x000fe20000010000 */
[----:B------:R-:W-:Y:S01]  /*6fc0*/  F2FP.BF16.F32.PACK_AB R157, R184, R159 ;  /* 0x0000009fb89d723e */ /* 0x000fe200000010ff */
[-C--:B------:R-:W-:Y:S01]  /*6fd0*/  FMUL.FTZ R111, R111, R181.reuse ;  /* 0x000000b56f6f7220 */ /* 0x080fe20000410000 */
[----:B------:R-:W-:Y:S01]  /*6fe0*/  F2FP.BF16.F32.PACK_AB R159, R163, R162 ;  /* 0x000000a2a39f723e */ /* 0x000fe200000010ff */
[----:B------:R-:W-:Y:S01]  /*6ff0*/  FADD.FTZ R182, R201, R182 ;  /* 0x000000b6c9b67221 */ /* 0x000fe20000010000 */
[----:B------:R-:W-:Y:S01]  /*7000*/  F2FP.BF16.F32.PACK_AB R162, R165, R12 ;  /* 0x0000000ca5a2723e */ /* 0x000fe200000010ff */
[----:B------:R-:W2:Y:S01]  /*7010*/  MUFU.EX2 R175, R175 ;  /* 0x000000af00af7308 */ /* 0x000ea20000000800 */
[C---:B0-----:R-:W-:Y:S01]  /*7020*/  FADD.FTZ R183, R171.reuse, R186 ;  /* 0x000000baabb77221 */ /* 0x041fe20000010000 */
[----:B------:R-:W-:Y:S01]  /*7030*/  F2FP.BF16.F32.PACK_AB R163, R171, R170 ;  /* 0x000000aaaba3723e */ /* 0x000fe200000010ff */
[-C--:B------:R-:W-:Y:S01]  /*7040*/  FMUL.FTZ R114, R114, R181.reuse ;  /* 0x000000b572727220 */ /* 0x080fe20000410000 */
[----:B------:R-:W-:Y:S01]  /*7050*/  F2FP.BF16.F32.PACK_AB R164, R201, R164 ;  /* 0x000000a4c9a4723e */ /* 0x000fe200000010ff */
        /* <DEDUP_REMOVED lines=25> */
[----:B------:R-:W-:-:S02]  /*71f0*/  FMUL.FTZ R151, R151, R181 ;  /* 0x000000b597977220 */ /* 0x000fc40000410000 */
        /* <DEDUP_REMOVED lines=41> */
[----:B--2---:R-:W-:-:S04]  /*7490*/  FADD.FTZ R4, R198, R3 ;  /* 0x00000003c6047221 */ /* 0x004fc80000010000 */
[C---:B0-----:R-:W-:Y:S01]  /*74a0*/  FADD.FTZ R4, R175.reuse, R4 ;  /* 0x00000004af047221 */ /* 0x041fe20000010000 */
[----:B------:R-:W-:Y:S01]  /*74b0*/  F2FP.BF16.F32.PACK_AB R175, R175, R198 ;  /* 0x000000c6afaf723e */ /* 0x000fe200000010ff */
[C---:B-1----:R-:W-:Y:S01]  /*74c0*/  FADD.FTZ R3, R176.reuse, R11 ;  /* 0x0000000bb0037221 */ /* 0x042fe20000010000 */
[----:B------:R-:W-:Y:S01]  /*74d0*/  F2FP.BF16.F32.PACK_AB R174, R176, R9 ;  /* 0x00000009b0ae723e */ /* 0x000fe200000010ff */
[----:B------:R-:W-:Y:S06]  /*74e0*/  @!P0 BRA `(.L_x_13535) ;  /* 0x0000000000048947 */ /* 0x000fec0003800000 */
[----:B------:R-:W-:Y:S01]  /*74f0*/  BPT.TRAP 0x1 ;  /* 0x000000040000795c */ /* 0x000fe20000300000 */
.L_x_13535:
[----:B------:R0:W1:Y:S01]  /*7500*/  SYNCS.PHASECHK.TRANS64.TRYWAIT P1, [UR25+0x22850], R7 ;  /* 0x02285007ff0075a7 */ /* 0x0000620008020159 */
[----:B------:R-:W-:Y:S05]  /*7510*/  @!P0 BRA `(.L_x_13536) ;  /* 0x0000000000048947 */ /* 0x000fea0003800000 */
[----:B------:R-:W-:Y:S01]  /*7520*/  BPT.TRAP 0x1 ;  /* 0x000000040000795c */ /* 0x000fe20000300000 */
.L_x_13536:
[----:B------:R-:W-:Y:S01]  /*7530*/  VIADD R8, R204, 0x8 ;  /* 0x00000008cc087836 */ /* 0x000fe20000000000 */
[----:B-1----:R-:W-:Y:S06]  /*7540*/  @P1 BRA `(.L_x_13537) ;  /* 0x0000000000081947 */ /* 0x002fec0003800000 */
[----:B------:R-:W1:Y:S02]  /*7550*/  SYNCS.PHASECHK.TRANS64.TRYWAIT P1, [UR25+0x22850], R7 ;  /* 0x02285007ff0075a7 */ /* 0x000e640008020159 */
[----:B-1----:R-:W-:Y:S05]  /*7560*/  @!P1 BRA `(.L_x_13538) ;  /* 0x0000007400d89947 */ /* 0x002fea0003800000 */
.L_x_13537:
        /* <DEDUP_REMOVED lines=39> */
.L_x_13539:
[----:B------:R-:W-:Y:S01]  /*77e0*/  UIADD3 UR25, UR25, 0x22860, URZ ;  /* 0x0002286019197890 */ /* 0x000fe2000fffe03f */
[----:B------:R-:W-:Y:S01]  /*77f0*/  ISETP.LT.AND P1, PT, RZ, UR23, PT ;  /* 0x00000017ff007c0c */ /* 0x000fe2000bf21270 */
[----:B------:R-:W-:Y:S01]  /*7800*/  UIADD3 UR23, UR23, -0x1, URZ ;  /* 0xffffffff17177890 */ /* 0x000fe2000fffe03f */
[----:B------:R-:W-:Y:S01]  /*7810*/  MOV R202, R5 ;  /* 0x0000000500ca7202 */ /* 0x000fe20000000f00 */
[----:B------:R-:W-:Y:S01]  /*7820*/  UPRMT UR25, UR24, 0x654, UR25 ;  /* 0x0000065418197896 */ /* 0x000fe20008000019 */
[----:B------:R-:W-:-:S08]  /*7830*/  IMAD.MOV.U32 R9, RZ, RZ, R6 ;  /* 0x000000ffff097224 */ /* 0x000fd000078e0006 */
[----:B------:R-:W-:Y:S01]  /*7840*/  SYNCS.ARRIVE.TRANS64.RED.A1T0 RZ, [UR25], RZ ;  /* 0x000000ffffff79a7 */ /* 0x000fe20008100419 */
[----:B------:R-:W-:Y:S05]  /*7850*/  @P1 BRA `(.L_x_13540) ;  /* 0xffffffe000bc1947 */ /* 0x000fea000383ffff */
.L_x_13529:
[----:B01-3--:R-:W0:Y:S01]  /*7860*/  SHFL.BFLY PT, R8, R3, 0x2, 0x1f ;  /* 0x0c401f0003087f89 */ /* 0x00be2200000e0000 */
[----:B------:R-:W-:Y:S01]  /*7870*/  UIADD3 UR36, UR36, 0x1, URZ ;  /* 0x0000000124247890 */ /* 0x000fe2000fffe03f */
[----:B------:R-:W-:Y:S01]  /*7880*/  IMAD.U32 R13, RZ, RZ, UR10 ;  /* 0x0000000aff0d7e24 */ /* 0x000fe2000f8e00ff */
[----:B------:R2:W-:Y:S06]  /*7890*/  BAR.ARV R0, 0x100 ;  /* 0x000400000000751d */ /* 0x0005ec0000002000 */
[----:B------:R-:W-:Y:S02]  /*78a0*/  UISETP.NE.AND UP0, UPT, UR36, 0x2, UPT ;  /* 0x000000022400788c */ /* 0x000fe4000bf05270 */
[----:B------:R-:W-:Y:S06]  /*78b0*/  BAR.ARV 0x8, 0x180 ;  /* 0x0206000000007b1d */ /* 0x000fec0000002000 */
[----:B--2---:R-:W-:Y:S01]  /*78c0*/  IMAD.MOV.U32 R0, RZ, RZ, RZ ;  /* 0x000000ffff007224 */ /* 0x004fe200078e00ff */
[----:B------:R-:W-:Y:S01]  /*78d0*/  USEL UR4, URZ, 0x1, UP0 ;  /* 0x000000013f047887 */ /* 0x000fe20008000000 */
[----:B------:R-:W1:Y:S01]  /*78e0*/  SHFL.BFLY PT, R9, R4, 0x2, 0x1f ;  /* 0x0c401f0004097f89 */ /* 0x000e6200000e0000 */
[----:B------:R-:W-:Y:S01]  /*78f0*/  PLOP3.LUT P0, PT, PT, PT, PT, 0x8, 0x0 ;  /* 0x000000000000781c */ /* 0x000fe20003f0e170 */
[----:B------:R-:W-:Y:S01]  /*7900*/  UIADD3 UR38, UR38, 0x1, URZ ;  /* 0x0000000126267890 */ /* 0x000fe2000fffe03f */
[----:B0-----:R-:W-:Y:S01]  /*7910*/  FADD.FTZ R8, R8, R3 ;  /* 0x0000000308087221 */ /* 0x001fe20000010000 */
[----:B------:R-:W-:Y:S01]  /*7920*/  IMAD.MOV.U32 R3, RZ, RZ, -0x800000 ;  /* 0xff800000ff037424 */ /* 0x000fe200078e00ff */
[----:B------:R-:W-:-:S02]  /*7930*/  USEL UR36, UR36, URZ, UP0 ;  /* 0x0000003f24247287 */ /* 0x000fc40008000000 */
[----:B------:R-:W-:Y:S01]  /*7940*/  ULOP3.LUT UR37, UR37, UR4, URZ, 0x3c, !UPT ;  /* 0x0000000425257292 */ /* 0x000fe2000f8e3c3f */
[----:B------:R-:W0:Y:S01]  /*7950*/  SHFL.BFLY PT, R7, R8, 0x1, 0x1f ;  /* 0x0c201f0008077f89 */ /* 0x000e2200000e0000 */
[----:B-1----:R-:W-:Y:S01]  /*7960*/  FADD.FTZ R9, R9, R4 ;  /* 0x0000000409097221 */ /* 0x002fe20000010000 */
[----:B------:R-:W-:-:S04]  /*7970*/  IMAD.MOV.U32 R4, RZ, RZ, -0x800000 ;  /* 0xff800000ff047424 */ /* 0x000fc800078e00ff */
[----:B------:R-:W1:Y:S01]  /*7980*/  SHFL.BFLY PT, R10, R9, 0x1, 0x1f ;  /* 0x0c201f00090a7f89 */ /* 0x000e6200000e0000 */
[----:B0-----:R-:W-:Y:S01]  /*7990*/  FADD.FTZ R11, R8, R7 ;  /* 0x00000007080b7221 */ /* 0x001fe20000010000 */
[----:B------:R-:W-:-:S04]  /*79a0*/  IMAD.MOV.U32 R7, RZ, RZ, RZ ;  /* 0x000000ffff077224 */ /* 0x000fc800078e00ff */
[----:B------:R-:W-:-:S13]  /*79b0*/  FSETP.NE.FTZ.AND P1, PT, R11, RZ, PT ;  /* 0x000000ff0b00720b */ /* 0x000fda0003f35000 */
[----:B------:R-:W0:Y:S01]  /*79c0*/  @P1 MUFU.RCP R7, R11 ;  /* 0x0000000b00071308 */ /* 0x000e220000001000 */
[----:B-1----:R-:W-:-:S05]  /*79d0*/  FADD.FTZ R10, R9, R10 ;  /* 0x0000000a090a7221 */ /* 0x002fca0000010000 */
[----:B------:R-:W-:Y:S02]  /*79e0*/  FSETP.NE.FTZ.AND P2, PT, R10, RZ, PT ;  /* 0x000000ff0a00720b */ /* 0x000fe40003f55000 */
[----:B------:R-:W1:Y:S01]  /*79f0*/  @P1 MUFU.LG2 R8, R11 ;  /* 0x0000000b00081308 */ /* 0x000e620000000c00 */
[-C--:B0-----:R-:W-:Y:S01]  /*7a00*/  FMUL.FTZ R24, R24, R7.reuse ;  /* 0x0000000718187220 */ /* 0x081fe20000410000 */
[-C--:B------:R-:W-:Y:S01]  /*7a10*/  FMUL.FTZ R25, R25, R7.reuse ;  /* 0x0000000719197220 */ /* 0x080fe20000410000 */
[----:B------:R-:W-:-:S08]  /*7a20*/  FMUL.FTZ R28, R28, R7 ;  /* 0x000000071c1c7220 */ /* 0x000fd00000410000 */
        /* <DEDUP_REMOVED lines=8> */
[----:B------:R0:W2:Y:S01]  /*7ab0*/  @P2 MUFU.RCP R0, R10 ;  /* 0x0000000a00002308 */ /* 0x0000a20000001000 */
        /* <DEDUP_REMOVED lines=54> */
[----:B------:R-:W-:-:S02]  /*7e20*/  IMAD.U32 R7, RZ, RZ, UR10 ;  /* 0x0000000aff077e24 */ /* 0x000fc4000f8e00ff */
[----:B------:R-:W-:Y:S01]  /*7e30*/  @P2 FMUL.FTZ R13, R13, 0.69314718246459960938 ;  /* 0x3f3172180d0d2820 */ /* 0x000fe20000410000 */
[----:B-1----:R-:W-:Y:S01]  /*7e40*/  @P1 FMUL.FTZ R8, R8, 0.69314718246459960938 ;  /* 0x3f31721808081820 */ /* 0x002fe20000410000 */
[----:B0-----:R-:W-:Y:S01]  /*7e50*/  @P2 FMUL.FTZ R10, R9, 0.69314718246459960938 ;  /* 0x3f317218090a2820 */ /* 0x001fe20000410000 */
[----:B------:R-:W-:Y:S01]  /*7e60*/  @P1 FMUL.FTZ R7, R7, 0.69314718246459960938 ;  /* 0x3f31721807071820 */ /* 0x000fe20000410000 */
        /* <DEDUP_REMOVED lines=66> */
.L_x_13504:
        /* <DEDUP_REMOVED lines=10> */
[----:B------:R-:W-:-:S07]  /*8330*/  IMAD.MOV.U32 R6, RZ, RZ, 0x2 ;  /* 0x00000002ff067424 */ /* 0x000fce00078e00ff */
[----:B------:R-:W-:Y:S01]  /*8340*/  BAR.SYNC.DEFER_BLOCKING 0x1, 0x100 ;  /* 0x0044000000007b1d */ /* 0x000fe20000010000 */
[----:B------:R-:W-:Y:S01]  /*8350*/  IMAD R138, R205, 0x40, R2 ;  /* 0x00000040cd8a7824 */ /* 0x000fe200078e0202 */
[----:B------:R-:W-:Y:S01]  /*8360*/  F2FP.BF16.F32.PACK_AB R24, R25, R24 ;  /* 0x000000181918723e */ /* 0x000fe200000010ff */
[----:B------:R-:W-:Y:S01]  /*8370*/  IMAD.MOV.U32 R139, RZ, RZ, 0x2 ;  /* 0x00000002ff8b7424 */ /* 0x000fe200078e00ff */
[----:B------:R-:W-:Y:S01]  /*8380*/  F2FP.BF16.F32.PACK_AB R25, R32, R26 ;  /* 0x0000001a2019723e */ /* 0x000fe200000010ff */
[----:B------:R-:W-:Y:S01]  /*8390*/  USHF.R.S32.HI UR10, URZ, 0x1f, UR39 ;  /* 0x0000001f3f0a7899 */ /* 0x000fe20008011427 */
[----:B------:R-:W-:Y:S01]  /*83a0*/  F2FP.BF16.F32.PACK_AB R26, R29, R28 ;  /* 0x0000001c1d1a723e */ /* 0x000fe200000010ff */
[----:B------:R-:W-:Y:S01]  /*83b0*/  ULDC.64 UR8, c[0x0][0xb90] ;  /* 0x0002e40000087ab9 */ /* 0x000fe20000000a00 */
[----:B------:R-:W-:Y:S01]  /*83c0*/  F2FP.BF16.F32.PACK_AB R27, R27, R30 ;  /* 0x0000001e1b1b723e */ /* 0x000fe200000010ff */
[----:B------:R-:W-:Y:S01]  /*83d0*/  USHF.R.S32.HI UR12, URZ, 0x1f, UR41 ;  /* 0x0000001f3f0c7899 */ /* 0x000fe20008011429 */
        /* <DEDUP_REMOVED lines=8> */
[----:B------:R-:W-:Y:S01]  /*8460*/  UIMAD UR5, UR10, UR8, URZ ;  /* 0x000000080a0572a4 */ /* 0x000fe2000f8e023f */
[----:B------:R-:W-:Y:S01]  /*8470*/  IMAD.WIDE R6, R209, R6, UR6 ;  /* 0x00000006d1067e25 */ /* 0x000fe2000f8e0206 */
[----:B------:R-:W-:-:S02]  /*8480*/  F2FP.BF16.F32.PACK_AB R145, R173, R172 ;  /* 0x000000acad91723e */ /* 0x000fc400000010ff */
[----:B------:R-:W-:Y:S01]  /*8490*/  UIMAD UR5, UR39, UR9, UR5 ;  /* 0x00000009270572a4 */ /* 0x000fe2000f8e0205 */
[----:B------:R-:W-:Y:S01]  /*84a0*/  IMAD.WIDE R138, R138, R139, UR6 ;  /* 0x000000068a8a7e25 */ /* 0x000fe2000f8e028b */
[C---:B------:R-:W-:Y:S01]  /*84b0*/  IADD3 R153, P3, R6.reuse, 0xc060, RZ ;  /* 0x0000c06006997810 */ /* 0x040fe20007f7e0ff */
[----:B------:R-:W-:Y:S01]  /*84c0*/  UIMAD.WIDE.U32 UR6, UR39, UR8, URZ ;  /* 0x00000008270672a5 */ /* 0x000fe2000f8e003f */
[C---:B------:R-:W-:Y:S02]  /*84d0*/  IADD3 R157, P4, R6.reuse, 0xc040, RZ ;  /* 0x0000c040069d7810 */ /* 0x040fe40007f9e0ff */
[----:B------:R-:W-:Y:S01]  /*84e0*/  LOP3.LUT R152, R153, 0x380, RZ, 0xc0, !PT ;  /* 0x0000038099987812 */ /* 0x000fe200078ec0ff */
[----:B------:R-:W-:Y:S01]  /*84f0*/  ULDC.64 UR8, c[0x0][0xb98] ;  /* 0x0002e60000087ab9 */ /* 0x000fe20000000a00 */
[----:B------:R-:W-:Y:S01]  /*8500*/  IADD3 R159, P5, R6, 0xc020, RZ ;  /* 0x0000c020069f7810 */ /* 0x000fe20007fbe0ff */
[----:B------:R-:W-:Y:S01]  /*8510*/  UIADD3 UR7, UR7, UR5, URZ ;  /* 0x0000000507077290 */ /* 0x000fe2000fffe03f */
[----:B------:R-:W-:Y:S01]  /*8520*/  SHF.R.U64 R152, R152, 0x3, RZ ;  /* 0x0000000398987819 */ /* 0x000fe200000012ff */
[----:B------:R-:W-:Y:S01]  /*8530*/  UIMAD UR5, UR12, UR8, URZ ;  /* 0x000000080c0572a4 */ /* 0x000fe2000f8e023f */
[----:B------:R-:W-:Y:S01]  /*8540*/  LOP3.LUT R156, R157, 0x380, RZ, 0xc0, !PT ;  /* 0x000003809d9c7812 */ /* 0x000fe200078ec0ff */
[----:B------:R-:W-:Y:S01]  /*8550*/  UIMAD.WIDE.U32 UR6, UR41, UR8, UR6 ;  /* 0x00000008290672a5 */ /* 0x000fe2000f8e0006 */
[----:B------:R-:W-:Y:S01]  /*8560*/  LOP3.LUT R158, R159, 0x380, RZ, 0xc0, !PT ;  /* 0x000003809f9e7812 */ /* 0x000fe200078ec0ff */
[----:B------:R-:W-:Y:S01]  /*8570*/  UIMAD UR5, UR41, UR9, UR5 ;  /* 0x00000009290572a4 */ /* 0x000fe2000f8e0205 */
[----:B------:R-:W-:-:S02]  /*8580*/  IADD3 R111, P2, R6, 0x8020, RZ ;  /* 0x00008020066f7810 */ /* 0x000fc40007f5e0ff */
[----:B------:R-:W-:Y:S01]  /*8590*/  LOP3.LUT R152, R152, R153, RZ, 0x3c, !PT ;  /* 0x0000009998987212 */ /* 0x000fe200078e3cff */
[--C-:B------:R-:W-:Y:S01]  /*85a0*/  IMAD.X R153, RZ, RZ, R7.reuse, P3 ;  /* 0x000000ffff997224 */ /* 0x100fe200018e0607 */
[C---:B------:R-:W-:Y:S01]  /*85b0*/  LOP3.LUT R143, R6.reuse, 0x380, RZ, 0xc0, !PT ;  /* 0x00000380068f7812 */ /* 0x040fe200078ec0ff */
[--C-:B------:R-:W-:Y:S01]  /*85c0*/  IMAD.X R163, RZ, RZ, R7.reuse, P2 ;  /* 0x000000ffffa37224 */ /* 0x100fe200010e0607 */
[----:B------:R-:W-:Y:S01]  /*85d0*/  IADD3 R115, P0, R6, 0x8060, RZ ;  /* 0x0000806006737810 */ /* 0x000fe20007f1e0ff */
[----:B------:R-:W-:Y:S01]  /*85e0*/  ULDC.64 UR8, c[0x0][0xae8] ;  /* 0x0002ba0000087ab9 */ /* 0x000fe20000000a00 */
[----:B------:R-:W-:Y:S02]  /*85f0*/  SHF.R.U64 R156, R156, 0x3, RZ ;  /* 0x000000039c9c7819 */ /* 0x000fe400000012ff */
[----:B------:R-:W-:Y:S01]  /*8600*/  SHF.R.U64 R158, R158, 0x3, RZ ;  /* 0x000000039e9e7819 */ /* 0x000fe200000012ff */
[----:B------:R-:W-:Y:S01]  /*8610*/  IMAD.X R165, RZ, RZ, R7, P0 ;  /* 0x000000ffffa57224 */ /* 0x000fe200000e0607 */
[----:B------:R-:W-:-:S02]  /*8620*/  IADD3 R117, P6, R6, 0xc000, RZ ;  /* 0x0000c00006757810 */ /* 0x000fc40007fde0ff */
[C---:B------:R-:W-:Y:S02]  /*8630*/  IADD3 R21, P3, R6.reuse, 0x20, RZ ;  /* 0x0000002006157810 */ /* 0x040fe40007f7e0ff */
[C---:B------:R-:W-:Y:S01]  /*8640*/  IADD3 R113, P1, R6.reuse, 0x8040, RZ ;  /* 0x0000804006717810 */ /* 0x040fe20007f3e0ff */
[--C-:B------:R-:W-:Y:S01]  /*8650*/  IMAD.X R161, RZ, RZ, R7.reuse, P6 ;  /* 0x000000ffffa17224 */ /* 0x100fe200030e0607 */
[----:B------:R-:W-:Y:S01]  /*8660*/  SHF.R.U64 R143, R143, 0x3, RZ ;  /* 0x000000038f8f7819 */ /* 0x000fe200000012ff */
[--C-:B------:R-:W-:Y:S01]  /*8670*/  IMAD.X R167, RZ, RZ, R7.reuse, P3 ;  /* 0x000000ffffa77224 */ /* 0x100fe200018e0607 */
[----:B------:R-:W-:Y:S02]  /*8680*/  IADD3 R5, P2, R6, 0x4000, RZ ;  /* 0x0000400006057810 */ /* 0x000fe40007f5e0ff */
[----:B------:R-:W-:Y:S02]  /*8690*/  LOP3.LUT R9, R115, 0x380, RZ, 0xc0, !PT ;  /* 0x0000038073097812 */ /* 0x000fe400078ec0ff */
[----:B------:R-:W-:Y:S01]  /*86a0*/  LOP3.LUT R156, R156, R157, RZ, 0x3c, !PT ;  /* 0x0000009d9c9c7212 */ /* 0x000fe200078e3cff */
[--C-:B------:R-:W-:Y:S01]  /*86b0*/  IMAD.X R157, RZ, RZ, R7.reuse, P4 ;  /* 0x000000ffff9d7224 */ /* 0x100fe200020e0607 */
[----:B------:R-:W-:Y:S01]  /*86c0*/  LOP3.LUT R158, R158, R159, RZ, 0x3c, !PT ;  /* 0x0000009f9e9e7212 */ /* 0x000fe200078e3cff */
[--C-:B------:R-:W-:Y:S01]  /*86d0*/  IMAD.X R159, RZ, RZ, R7.reuse, P5 ;  /* 0x000000ffff9f7224 */ /* 0x100fe200028e0607 */
[----:B------:R-:W-:Y:S01]  /*86e0*/  IADD3.X R155, RZ, R7, RZ, P1, !PT ;  /* 0x00000007ff9b7210 */ /* 0x000fe20000ffe4ff */
        /* <DEDUP_REMOVED lines=14> */
[--C-:B------:R-:W-:Y:S01]  /*87d0*/  IMAD.X R9, RZ, RZ, R7.reuse, P3 ;  /* 0x000000ffff097224 */ /* 0x100fe200018e0607 */
[----:B------:R-:W-:Y:S01]  /*87e0*/  LOP3.LUT R102, R5, 0x380, RZ, 0xc0, !PT ;  /* 0x0000038005667812 */ /* 0x000fe200078ec0ff */
[----:B------:R-:W-:Y:S01]  /*87f0*/  IMAD.MOV.U32 R143, RZ, RZ, R7 ;  /* 0x000000ffff8f7224 */ /* 0x000fe200078e0007 */
[----:B------:R-:W-:-:S02]  /*8800*/  LOP3.LUT R14, R117, 0x380, RZ, 0xc0, !PT ;  /* 0x00000380750e7812 */ /* 0x000fc400078ec0ff */
[----:B------:R-:W-:Y:S02]  /*8810*/  LOP3.LUT R164, R6, R115, RZ, 0x3c, !PT ;  /* 0x0000007306a47212 */ /* 0x000fe400078e3cff */
[----:B------:R-:W-:Y:S02]  /*8820*/  SHF.R.U64 R102, R102, 0x3, RZ ;  /* 0x0000000366667819 */ /* 0x000fe400000012ff */
[----:B------:R-:W-:Y:S02]  /*8830*/  IADD3 R115, P2, R138, 0x7000, RZ ;  /* 0x000070008a737810 */ /* 0x000fe40007f5e0ff */
[----:B------:R-:W-:Y:S02]  /*8840*/  SHF.R.U64 R14, R14, 0x3, RZ ;  /* 0x000000030e0e7819 */ /* 0x000fe400000012ff */
[----:B------:R-:W-:Y:S02]  /*8850*/  LOP3.LUT R146, R102, R5, RZ, 0x3c, !PT ;  /* 0x0000000566927212 */ /* 0x000fe400078e3cff */
[----:B------:R-:W-:Y:S01]  /*8860*/  LOP3.LUT R114, R115, 0x380, RZ, 0xc0, !PT ;  /* 0x0000038073727812 */ /* 0x000fe200078ec0ff */
[----:B------:R-:W0:Y:S01]  /*8870*/  LDC R5, c[0x0][0xbe8] ;  /* 0x0002fa00ff057b82 */ /* 0x000e220000000800 */
[----:B------:R-:W-:-:S02]  /*8880*/  LOP3.LUT R160, R14, R117, RZ, 0x3c, !PT ;  /* 0x000000750ea07212 */ /* 0x000fc400078e3cff */
[----:B------:R-:W-:Y:S02]  /*8890*/  LOP3.LUT R14, R111, 0x380, RZ, 0xc0, !PT ;  /* 0x000003806f0e7812 */ /* 0x000fe400078ec0ff */
[----:B------:R-:W-:Y:S02]  /*88a0*/  LOP3.LUT R7, R12, 0x380, RZ, 0xc0, !PT ;  /* 0x000003800c077812 */ /* 0x000fe400078ec0ff */
[----:B------:R-:W-:Y:S02]  /*88b0*/  SHF.R.U64 R114, R114, 0x3, RZ ;  /* 0x0000000372727819 */ /* 0x000fe400000012ff */
[----:B------:R-:W-:Y:S02]  /*88c0*/  LOP3.LUT R6, R21, 0x380, RZ, 0xc0, !PT ;  /* 0x0000038015067812 */ /* 0x000fe400078ec0ff */
[----:B------:R-:W-:Y:S02]  /*88d0*/  SHF.R.U64 R14, R14, 0x3, RZ ;  /* 0x000000030e0e7819 */ /* 0x000fe400000012ff */
[----:B------:R-:W-:-:S02]  /*88e0*/  SHF.R.U64 R7, R7, 0x3, RZ ;  /* 0x0000000307077819 */ /* 0x000fc400000012ff */
[----:B------:R-:W-:Y:S01]  /*88f0*/  LOP3.LUT R114, R114, R115, RZ, 0x3c, !PT ;  /* 0x0000007372727212 */ /* 0x000fe200078e3cff */
[----:B------:R-:W-:Y:S01]  /*8900*/  IMAD.X R115, RZ, RZ, R139, P2 ;  /* 0x000000ffff737224 */ /* 0x000fe200010e068b */
[----:B------:R-:W-:Y:S02]  /*8910*/  SHF.R.U64 R6, R6, 0x3, RZ ;  /* 0x0000000306067819 */ /* 0x000fe400000012ff */
[----:B------:R-:W-:Y:S02]  /*8920*/  LOP3.LUT R162, R14, R111, RZ, 0x3c, !PT ;  /* 0x0000006f0ea27212 */ /* 0x000fe400078e3cff */
[----:B------:R-:W-:Y:S02]  /*8930*/  IADD3 R135, P2, R138, 0xe000, RZ ;  /* 0x0000e0008a877810 */ /* 0x000fe40007f5e0ff */
[----:B------:R-:W-:Y:S02]  /*8940*/  LOP3.LUT R168, R7, R12, RZ, 0x3c, !PT ;  /* 0x0000000c07a87212 */ /* 0x000fe400078e3cff */
[----:B------:R-:W-:-:S02]  /*8950*/  LOP3.LUT R14, R107, 0x380, RZ, 0xc0, !PT ;  /* 0x000003806b0e7812 */ /* 0x000fc400078ec0ff */
[----:B------:R-:W-:Y:S02]  /*8960*/  LOP3.LUT R12, R103, 0x380, RZ, 0xc0, !PT ;  /* 0x00000380670c7812 */ /* 0x000fe400078ec0ff */
[----:B------:R-:W-:Y:S02]  /*8970*/  LOP3.LUT R166, R6, R21, RZ, 0x3c, !PT ;  /* 0x0000001506a67212 */ /* 0x000fe400078e3cff */
        /* <DEDUP_REMOVED lines=12> */
[----:B------:R-:W-:Y:S01]  /*8a40*/  LOP3.LUT R134, R134, R135, RZ, 0x3c, !PT ;  /* 0x0000008786867212 */ /* 0x000fe200078e3cff */
[----:B------:R-:W-:Y:S01]  /*8a50*/  IMAD.X R135, RZ, RZ, R139, P2 ;  /* 0x000000ffff877224 */ /* 0x000fe200010e068b */
[----:B------:R-:W-:Y:S02]  /*8a60*/  LOP3.LUT R31, R8, 0x380, RZ, 0xc0, !PT ;  /* 0x00000380081f7812 */ /* 0x000fe400078ec0ff */
[----:B------:R-:W-:Y:S02]  /*8a70*/  IADD3 R7, P3, R138, 0x1000, RZ ;  /* 0x000010008a077810 */ /* 0x000fe40007f7e0ff */
[----:B0-----:R-:W-:-:S02]  /*8a80*/  ISETP.NE.AND P2, PT, R5, 0x1, PT ;  /* 0x000000010500780c */ /* 0x001fc40003f45270 */
[----:B------:R-:W-:Y:S02]  /*8a90*/  SHF.R.U64 R31, R31, 0x3, RZ ;  /* 0x000000031f1f7819 */ /* 0x000fe400000012ff */
[----:B------:R-:W-:Y:S02]  /*8aa0*/  LOP3.LUT R6, R7, 0x380, RZ, 0xc0, !PT ;  /* 0x0000038007067812 */ /* 0x000fe400078ec0ff */
[----:B------:R-:W-:Y:S02]  /*8ab0*/  LOP3.LUT R8, R31, R8, RZ, 0x3c, !PT ;  /* 0x000000081f087212 */ /* 0x000fe400078e3cff */
[----:B------:R-:W-:Y:S02]  /*8ac0*/  SHF.R.U64 R6, R6, 0x3, RZ ;  /* 0x0000000306067819 */ /* 0x000fe400000012ff */
[----:B------:R-:W-:Y:S02]  /*8ad0*/  MOV R152, R152 ;  /* 0x0000009800987202 */ /* 0x000fe40000000f00 */
[----:B------:R-:W-:-:S02]  /*8ae0*/  MOV R153, R8 ;  /* 0x0000000800997202 */ /* 0x000fc40000000f00 */
[----:B------:R-:W-:Y:S01]  /*8af0*/  LOP3.LUT R6, R6, R7, RZ, 0x3c, !PT ;  /* 0x0000000706067212 */ /* 0x000fe200078e3cff */
[----:B------:R-:W-:Y:S01]  /*8b00*/  IMAD.X R7, RZ, RZ, R139, P3 ;  /* 0x000000ffff077224 */ /* 0x000fe200018e068b */
[----:B------:R-:W-:Y:S02]  /*8b10*/  F2FP.BF16.F32.PACK_AB R9, R35, R34 ;  /* 0x000000222309723e */ /* 0x000fe400000010ff */
[----:B------:R-:W0:Y:S01]  /*8b20*/  @P2 LDC R34, c[0x0][0xbec] ;  /* 0x0002fb00ff222b82 */ /* 0x000e220000000800 */
[----:B------:R-:W-:Y:S02]  /*8b30*/  IADD3 R117, P3, R138, 0x8000, RZ ;  /* 0x000080008a757810 */ /* 0x000fe40007f7e0ff */
[----:B------:R-:W-:Y:S02]  /*8b40*/  LOP3.LUT R20, R113, 0x380, RZ, 0xc0, !PT ;  /* 0x0000038071147812 */ /* 0x000fe400078ec0ff */
[----:B------:R-:W-:Y:S02]  /*8b50*/  LOP3.LUT R116, R117, 0x380, RZ, 0xc0, !PT ;  /* 0x0000038075747812 */ /* 0x000fe400078ec0ff */
[----:B------:R-:W-:Y:S01]  /*8b60*/  SHF.R.U64 R20, R20, 0x3, RZ ;  /* 0x0000000314147819 */ /* 0x000fe200000012ff */
[----:B------:R-:W1:Y:S01]  /*8b70*/  @P2 LDC R35, c[0x0][0xbf0] ;  /* 0x0002fc00ff232b82 */ /* 0x000e620000000800 */
[----:B------:R-:W-:-:S02]  /*8b80*/  SHF.R.U64 R116, R116, 0x3, RZ ;  /* 0x0000000374747819 */ /* 0x000fc400000012ff */
[----:B------:R-:W-:Y:S02]  /*8b90*/  LOP3.LUT R154, R20, R113, RZ, 0x3c, !PT ;  /* 0x00000071149a7212 */ /* 0x000fe400078e3cff */
[----:B------:R-:W-:Y:S02]  /*8ba0*/  IADD3 R111, P0, R138, 0x5000, RZ ;  /* 0x000050008a6f7810 */ /* 0x000fe40007f1e0ff */
[----:B------:R-:W-:Y:S01]  /*8bb0*/  LOP3.LUT R116, R116, R117, RZ, 0x3c, !PT ;  /* 0x0000007574747212 */ /* 0x000fe200078e3cff */
[----:B------:R-:W-:Y:S01]  /*8bc0*/  IMAD.X R117, RZ, RZ, R139, P3 ;  /* 0x000000ffff757224 */ /* 0x000fe200018e068b */
[----:B------:R-:W-:Y:S02]  /*8bd0*/  IADD3 R29, P3, R138, 0xf000, RZ ;  /* 0x0000f0008a1d7810 */ /* 0x000fe40007f7e0ff */
[----:B------:R-:W-:Y:S02]  /*8be0*/  MOV R154, R154 ;  /* 0x0000009a009a7202 */ /* 0x000fe40000000f00 */
[----:B------:R-:W-:-:S02]  /*8bf0*/  LOP3.LUT R110, R111, 0x380, RZ, 0xc0, !PT ;  /* 0x000003806f6e7812 */ /* 0x000fc400078ec0ff */
[----:B------:R-:W-:Y:S02]  /*8c00*/  MOV R155, R10 ;  /* 0x0000000a009b7202 */ /* 0x000fe40000000f00 */
[----:B------:R-:W-:Y:S02]  /*8c10*/  F2FP.BF16.F32.PACK_AB R10, R37, R179 ;  /* 0x000000b3250a723e */ /* 0x000fe400000010ff */
[----:B------:R-:W-:Y:S02]  /*8c20*/  LOP3.LUT R28, R29, 0x380, RZ, 0xc0, !PT ;  /* 0x000003801d1c7812 */ /* 0x000fe400078ec0ff */
[----:B------:R-:W-:Y:S02]  /*8c30*/  IADD3 R37, R16, UR43, RZ ;  /* 0x0000002b10257c10 */ /* 0x000fe4000fffe0ff */
[----:B------:R-:W-:Y:S02]  /*8c40*/  SHF.R.U64 R110, R110, 0x3, RZ ;  /* 0x000000036e6e7819 */ /* 0x000fe400000012ff */
[----:B------:R-:W-:Y:S01]  /*8c50*/  MOV R31, R142 ;  /* 0x0000008e001f7202 */ /* 0x000fe20000000f00 */
[----:B0-----:R-:W-:Y:S01]  /*8c60*/  @P2 IMAD.HI.U32 R34, R37, R34, RZ ;  /* 0x0000002225222227 */ /* 0x001fe200078e00ff */
[----:B------:R-:W-:-:S02]  /*8c70*/  IADD3 R113, P1, R138, 0x6000, RZ ;  /* 0x000060008a717810 */ /* 0x000fc40007f3e0ff */
[----:B------:R-:W-:Y:S01]  /*8c80*/  SHF.R.U64 R28, R28, 0x3, RZ ;  /* 0x000000031c1c7819 */ /* 0x000fe200000012ff */
[----:B------:R0:W-:Y:S01]  /*8c90*/  STSM.16.M88.4 [R31], R24 ;  /* 0x000000181f007844 */ /* 0x0001e20000000200 */
[----:B------:R-:W-:Y:S01]  /*8ca0*/  MOV R150, R150 ;  /* 0x0000009600967202 */ /* 0x000fe20000000f00 */
[--C-:B------:R-:W-:Y:S01]  /*8cb0*/  IMAD.X R143, RZ, RZ, R139.reuse, P3 ;  /* 0x000000ffff8f7224 */ /* 0x100fe200018e068b */
[----:B------:R-:W-:Y:S01]  /*8cc0*/  LOP3.LUT R110, R110, R111, RZ, 0x3c, !PT ;  /* 0x0000006f6e6e7212 */ /* 0x000fe200078e3cff */
[----:B------:R-:W-:Y:S01]  /*8cd0*/  IMAD.X R111, RZ, RZ, R139, P0 ;  /* 0x000000ffff6f7224 */ /* 0x000fe200000e068b */
[----:B------:R-:W-:Y:S02]  /*8ce0*/  MOV R166, R166 ;  /* 0x000000a600a67202 */ /* 0x000fe40000000f00 */
[----:B------:R-:W-:Y:S02]  /*8cf0*/  MOV R32, R14 ;  /* 0x0000000e00207202 */ /* 0x000fe40000000f00 */
[----:B------:R-:W-:-:S02]  /*8d00*/  MOV R151, R12 ;  /* 0x0000000c00977202 */ /* 0x000fc40000000f00 */
[----:B------:R-:W-:Y:S01]  /*8d10*/  F2FP.BF16.F32.PACK_AB R8, R33, R178 ;  /* 0x000000b22108723e */ /* 0x000fe200000010ff */
[----:B------:R-:W-:Y:S01]  /*8d20*/  IMAD.MOV.U32 R33, RZ, RZ, R37 ;  /* 0x000000ffff217224 */ /* 0x000fe200078e0025 */
[----:B------:R-:W-:Y:S02]  /*8d30*/  F2FP.BF16.F32.PACK_AB R11, R39, R38 ;  /* 0x00000026270b723e */ /* 0x000fe400000010ff */
[----:B------:R-:W-:Y:S02]  /*8d40*/  F2FP.BF16.F32.PACK_AB R12, R41, R180 ;  /* 0x000000b4290c723e */ /* 0x000fe400000010ff */
[----:B------:R-:W-:Y:S01]  /*8d50*/  F2FP.BF16.F32.PACK_AB R13, R43, R42 ;  /* 0x0000002a2b0d723e */ /* 0x000fe200000010ff */
[----:B------:R2:W-:Y:S01]  /*8d60*/  STSM.16.M88.4 [R166], R8 ;  /* 0x00000008a6007844 */ /* 0x0005e20000000200 */
[----:B------:R-:W-:Y:S02]  /*8d70*/  F2FP.BF16.F32.PACK_AB R14, R45, R181 ;  /* 0x000000b52d0e723e */ /* 0x000fe400000010ff */
[----:B------:R-:W-:-:S02]  /*8d80*/  F2FP.BF16.F32.PACK_AB R15, R47, R46 ;  /* 0x0000002e2f0f723e */ /* 0x000fc400000010ff */
[----:B------:R-:W-:Y:S02]  /*8d90*/  LOP3.LUT R112, R113, 0x380, RZ, 0xc0, !PT ;  /* 0x0000038071707812 */ /* 0x000fe400078ec0ff */
[----:B------:R-:W-:Y:S01]  /*8da0*/  IADD3 R127, P0, R138, 0xc000, RZ ;  /* 0x0000c0008a7f7810 */ /* 0x000fe20007f1e0ff */
[----:B------:R3:W-:Y:S01]  /*8db0*/  STSM.16.M88.4 [R155], R12 ;  /* 0x0000000c9b007844 */ /* 0x0007e20000000200 */
[----:B------:R-:W-:Y:S02]  /*8dc0*/  LOP3.LUT R142, R28, R29, RZ, 0x3c, !PT ;  /* 0x0000001d1c8e7212 */ /* 0x000fe400078e3cff */
[----:B0-----:R-:W-:Y:S02]  /*8dd0*/  F2FP.BF16.F32.PACK_AB R24, R49, R182 ;  /* 0x000000b63118723e */ /* 0x001fe400000010ff */
        /* <DEDUP_REMOVED lines=8> */
[----:B-1----:R-:W-:-:S02]  /*8e60*/  @P2 SHF.R.U32.HI R33, RZ, R35, R34 ;  /* 0x00000023ff212219 */ /* 0x002fc40000011622 */
[----:B------:R-:W-:Y:S01]  /*8e70*/  SHF.R.U64 R112, R112, 0x3, RZ ;  /* 0x0000000370707819 */ /* 0x000fe200000012ff */
[----:B------:R0:W-:Y:S01]  /*8e80*/  STSM.16.M88.4 [R146], R28 ;  /* 0x0000001c92007844 */ /* 0x0001e20000000200 */
[----:B------:R-:W-:Y:S02]  /*8e90*/  LOP3.LUT R126, R127, 0x380, RZ, 0xc0, !PT ;  /* 0x000003807f7e7812 */ /* 0x000fe400078ec0ff */
[----:B--2---:R-:W-:Y:S02]  /*8ea0*/  F2FP.BF16.F32.PACK_AB R8, R65, R186 ;  /* 0x000000ba4108723e */ /* 0x004fe400000010ff */
[----:B------:R-:W-:Y:S02]  /*8eb0*/  F2FP.BF16.F32.PACK_AB R9, R67, R66 ;  /* 0x000000424309723e */ /* 0x000fe400000010ff */
[----:B------:R-:W-:Y:S02]  /*8ec0*/  F2FP.BF16.F32.PACK_AB R10, R69, R187 ;  /* 0x000000bb450a723e */ /* 0x000fe400000010ff */
[----:B------:R-:W-:-:S02]  /*8ed0*/  F2FP.BF16.F32.PACK_AB R11, R71, R70 ;  /* 0x00000046470b723e */ /* 0x000fc400000010ff */
[----:B---3--:R-:W-:Y:S02]  /*8ee0*/  F2FP.BF16.F32.PACK_AB R12, R73, R188 ;  /* 0x000000bc490c723e */ /* 0x008fe400000010ff */
[----:B------:R-:W-:Y:S01]  /*8ef0*/  F2FP.BF16.F32.PACK_AB R13, R75, R74 ;  /* 0x0000004a4b0d723e */ /* 0x000fe200000010ff */
[----:B------:R-:W-:Y:S01]  /*8f00*/  STSM.16.M88.4 [R151], R8 ;  /* 0x0000000897007844 */ /* 0x000fe20000000200 */
[----:B------:R-:W-:Y:S01]  /*8f10*/  F2FP.BF16.F32.PACK_AB R14, R77, R189 ;  /* 0x000000bd4d0e723e */ /* 0x000fe200000010ff */
[----:B0-----:R-:W-:Y:S01]  /*8f20*/  IMAD.MOV R28, RZ, RZ, -R33 ;  /* 0x000000ffff1c7224 */ /* 0x001fe200078e0a21 */
[----:B------:R-:W-:Y:S02]  /*8f30*/  F2FP.BF16.F32.PACK_AB R15, R79, R78 ;  /* 0x0000004e4f0f723e */ /* 0x000fe400000010ff */
[----:B------:R-:W-:Y:S01]  /*8f40*/  LOP3.LUT R112, R112, R113, RZ, 0x3c, !PT ;  /* 0x0000007170707212 */ /* 0x000fe200078e3cff */
[----:B------:R-:W-:Y:S01]  /*8f50*/  IMAD.X R113, RZ, RZ, R139, P1 ;  /* 0x000000ffff717224 */ /* 0x000fe200008e068b */
[----:B------:R-:W-:Y:S01]  /*8f60*/  SHF.R.U64 R126, R126, 0x3, RZ ;  /* 0x000000037e7e7819 */ /* 0x000fe200000012ff */
[----:B------:R-:W-:Y:S01]  /*8f70*/  IMAD R35, R5, R28, R37 ;  /* 0x0000001c05237224 */ /* 0x000fe200078e0225 */
[----:B------:R-:W-:Y:S01]  /*8f80*/  F2FP.BF16.F32.PACK_AB R24, R81, R190 ;  /* 0x000000be5118723e */ /* 0x000fe200000010ff */
[----:B------:R0:W-:Y:S01]  /*8f90*/  STSM.16.M88.4 [R32], R12 ;  /* 0x0000000c20007844 */ /* 0x0001e20000000200 */
[----:B------:R-:W-:-:S02]  /*8fa0*/  F2FP.BF16.F32.PACK_AB R25, R83, R82 ;  /* 0x000000525319723e */ /* 0x000fc400000010ff */
[----:B------:R-:W-:Y:S02]  /*8fb0*/  F2FP.BF16.F32.PACK_AB R26, R85, R191 ;  /* 0x000000bf551a723e */ /* 0x000fe400000010ff */
[----:B------:R-:W-:Y:S02]  /*8fc0*/  F2FP.BF16.F32.PACK_AB R27, R87, R86 ;  /* 0x00000056571b723e */ /* 0x000fe400000010ff */
[----:B------:R-:W-:Y:S02]  /*8fd0*/  IADD3 R131, P1, R138, 0xd000, RZ ;  /* 0x0000d0008a837810 */ /* 0x000fe40007f3e0ff */
[----:B------:R-:W-:Y:S01]  /*8fe0*/  LOP3.LUT R126, R126, R127, RZ, 0x3c, !PT ;  /* 0x0000007f7e7e7212 */ /* 0x000fe200078e3cff */
[----:B------:R-:W-:Y:S01]  /*8ff0*/  IMAD.X R127, RZ, RZ, R139, P0 ;  /* 0x000000ffff7f7224 */ /* 0x000fe200000e068b */
[----:B------:R1:W-:Y:S01]  /*9000*/  STSM.16.M88.4 [R150], R24 ;  /* 0x0000001896007844 */ /* 0x0003e20000000200 */
[----:B------:R-:W-:Y:S02]  /*9010*/  LOP3.LUT R130, R131, 0x380, RZ, 0xc0, !PT ;  /* 0x0000038083827812 */ /* 0x000fe400078ec0ff */
[C---:B------:R-:W-:Y:S01]  /*9020*/  IADD3 R21, P4, R138.reuse, 0x2000, RZ ;  /* 0x000020008a157810 */ /* 0x040fe20007f9e0ff */
[----:B0-----:R-:W-:Y:S01]  /*9030*/  IMAD.U32 R14, RZ, RZ, UR5 ;  /* 0x00000005ff0e7e24 */ /* 0x001fe2000f8e00ff */
[----:B------:R-:W-:Y:S01]  /*9040*/  SHF.R.S32.HI R13, RZ, 0x1f, R33 ;  /* 0x0000001fff0d7819 */ /* 0x000fe20000011421 */
[----:B------:R-:W-:Y:S01]  /*9050*/  ULDC UR5, c[0x0][0xa88] ;  /* 0x0002a20000057ab9 */ /* 0x000fe20000000800 */
[----:B------:R-:W-:-:S02]  /*9060*/  IADD3 R103, P5, R138, 0x3000, RZ ;  /* 0x000030008a677810 */ /* 0x000fc40007fbe0ff */
[----:B------:R-:W-:Y:S02]  /*9070*/  IADD3 R107, P6, R138, 0x4000, RZ ;  /* 0x000040008a6b7810 */ /* 0x000fe40007fde0ff */
[----:B------:R-:W-:Y:S02]  /*9080*/  SHF.R.S32.HI R12, RZ, 0x1f, R35 ;  /* 0x0000001fff0c7819 */ /* 0x000fe40000011423 */
[----:B------:R-:W-:Y:S02]  /*9090*/  SHF.R.U64 R130, R130, 0x3, RZ ;  /* 0x0000000382827819 */ /* 0x000fe400000012ff */
[----:B-1----:R-:W-:Y:S01]  /*90a0*/  IADD3 R24, P0, R33, UR6, RZ ;  /* 0x0000000621187c10 */ /* 0x002fe2000ff1e0ff */
[----:B------:R-:W-:Y:S01]  /*90b0*/  VIADD R27, R208, UR43 ;  /* 0x0000002bd01b7c36 */ /* 0x000fe20008000000 */
[----:B------:R-:W-:Y:S02]  /*90c0*/  LOP3.LUT R20, R21, 0x380, RZ, 0xc0, !PT ;  /* 0x0000038015147812 */ /* 0x000fe400078ec0ff */
[----:B------:R-:W-:Y:S01]  /*90d0*/  IADD3.X R25, R13, UR7, R14, P0, !PT ;  /* 0x000000070d197c10 */ /* 0x000fe200087fe40e */
[----:B------:R-:W-:Y:S01]  /*90e0*/  ULDC.64 UR6, c[0x0][0xb88] ;  /* 0x0002e20000067ab9 */ /* 0x000fe20000000a00 */
[----:B------:R-:W-:Y:S01]  /*90f0*/  LOP3.LUT R102, R103, 0x380, RZ, 0xc0, !PT ;  /* 0x0000038067667812 */ /* 0x000fe200078ec0ff */
[----:B------:R-:W-:Y:S01]  /*9100*/  IMAD R12, R12, UR6, RZ ;  /* 0x000000060c0c7c24 */ /* 0x000fe2000f8e02ff */
[----:B------:R-:W-:Y:S01]  /*9110*/  LOP3.LUT R106, R107, 0x380, RZ, 0xc0, !PT ;  /* 0x000003806b6a7812 */ /* 0x000fe200078ec0ff */
[----:B------:R-:W-:Y:S01]  /*9120*/  IMAD.WIDE.U32 R24, R35, UR6, R24 ;  /* 0x0000000623187c25 */ /* 0x000fe2000f8e0018 */
[----:B------:R-:W-:-:S02]  /*9130*/  LOP3.LUT R130, R130, R131, RZ, 0x3c, !PT ;  /* 0x0000008382827212 */ /* 0x000fc400078e3cff */
[----:B------:R-:W-:Y:S01]  /*9140*/  MOV R168, R168 ;  /* 0x000000a800a87202 */ /* 0x000fe20000000f00 */
[----:B------:R-:W-:Y:S01]  /*9150*/  IMAD R35, R35, UR7, R12 ;  /* 0x0000000723237c24 */ /* 0x000fe2000f8e020c */
[----:B------:R-:W-:Y:S01]  /*9160*/  F2FP.BF16.F32.PACK_AB R28, R89, R192 ;  /* 0x000000c0591c723e */ /* 0x000fe200000010ff */
[----:B------:R-:W-:Y:S01]  /*9170*/  ULDC.64 UR6, c[0x0][0xb50] ;  /* 0x0002d40000067ab9 */ /* 0x000fe20000000a00 */
[----:B------:R-:W-:Y:S02]  /*9180*/  F2FP.BF16.F32.PACK_AB R29, R91, R90 ;  /* 0x0000005a5b1d723e */ /* 0x000fe400000010ff */
[----:B------:R-:W-:Y:S02]  /*9190*/  F2FP.BF16.F32.PACK_AB R30, R93, R193 ;  /* 0x000000c15d1e723e */ /* 0x000fe400000010ff */
[----:B------:R-:W-:Y:S02]  /*91a0*/  F2FP.BF16.F32.PACK_AB R31, R95, R94 ;  /* 0x0000005e5f1f723e */ /* 0x000fe400000010ff */
[----:B------:R-:W-:-:S02]  /*91b0*/  LOP3.LUT R131, R138, 0x380, RZ, 0xc0, !PT ;  /* 0x000003808a837812 */ /* 0x000fc400078ec0ff */
[----:B------:R-:W-:Y:S01]  /*91c0*/  MOV R162, R162 ;  /* 0x000000a200a27202 */ /* 0x000fe20000000f00 */
[----:B------:R-:W-:Y:S01]  /*91d0*/  STSM.16.M88.4 [R168], R28 ;  /* 0x0000001ca8007844 */ /* 0x000fe20000000200 */
[----:B------:R-:W-:Y:S02]  /*91e0*/  F2FP.BF16.F32.PACK_AB R8, R97, R194 ;  /* 0x000000c26108723e */ /* 0x000fe400000010ff */
[----:B------:R-:W-:Y:S02]  /*91f0*/  F2FP.BF16.F32.PACK_AB R9, R99, R98 ;  /* 0x000000626309723e */ /* 0x000fe400000010ff */
[----:B------:R-:W-:Y:S02]  /*9200*/  F2FP.BF16.F32.PACK_AB R10, R101, R195 ;  /* 0x000000c3650a723e */ /* 0x000fe400000010ff */
[----:B------:R-:W-:Y:S01]  /*9210*/  F2FP.BF16.F32.PACK_AB R11, R40, R36 ;  /* 0x00000024280b723e */ /* 0x000fe200000010ff */
[----:B------:R-:W-:Y:S01]  /*9220*/  IMAD R40, R5, UR5, RZ ;  /* 0x0000000505287c24 */ /* 0x000fe2000f8e02ff */
[----:B------:R-:W-:-:S02]  /*9230*/  SHF.R.U64 R20, R20, 0x3, RZ ;  /* 0x0000000314147819 */ /* 0x000fc400000012ff */
[----:B------:R-:W-:Y:S01]  /*9240*/  SHF.R.U64 R102, R102, 0x3, RZ ;  /* 0x0000000366667819 */ /* 0x000fe200000012ff */
[----:B------:R0:W-:Y:S01]  /*9250*/  STSM.16.M88.4 [R162], R8 ;  /* 0x00000008a2007844 */ /* 0x0001e20000000200 */
[----:B------:R-:W-:Y:S02]  /*9260*/  SHF.R.U64 R106, R106, 0x3, RZ ;  /* 0x000000036a6a7819 */ /* 0x000fe400000012ff */
[----:B------:R-:W-:Y:S02]  /*9270*/  SHF.R.U64 R131, R131, 0x3, RZ ;  /* 0x0000000383837819 */ /* 0x000fe400000012ff */
[----:B------:R-:W-:Y:S02]  /*9280*/  LOP3.LUT R20, R20, R21, RZ, 0x3c, !PT ;  /* 0x0000001514147212 */ /* 0x000fe400078e3cff */
[----:B------:R-:W-:Y:S01]  /*9290*/  LOP3.LUT R102, R102, R103, RZ, 0x3c, !PT ;  /* 0x0000006766667212 */ /* 0x000fe200078e3cff */
[--C-:B------:R-:W-:Y:S01]  /*92a0*/  IMAD.X R103, RZ, RZ, R139.reuse, P5 ;  /* 0x000000ffff677224 */ /* 0x100fe200028e068b */
[----:B------:R-:W-:Y:S01]  /*92b0*/  LOP3.LUT R106, R106, R107, RZ, 0x3c, !PT ;  /* 0x0000006b6a6a7212 */ /* 0x000fe200078e3cff */
[----:B------:R-:W-:Y:S01]  /*92c0*/  IMAD.X R107, RZ, RZ, R139, P6 ;  /* 0x000000ffff6b7224 */ /* 0x000fe200030e068b */
[----:B------:R-:W-:-:S02]  /*92d0*/  IADD3.X R21, RZ, R139, RZ, P4, !PT ;  /* 0x0000008bff157210 */ /* 0x000fc400027fe4ff */
[----:B------:R-:W-:Y:S02]  /*92e0*/  LOP3.LUT P0, RZ, R206, 0x3, RZ, 0xc0, !PT ;  /* 0x00000003ceff7812 */ /* 0x000fe4000780c0ff */
[C---:B------:R-:W-:Y:S01]  /*92f0*/  IADD3 R119, P4, R138.reuse, 0x9000, RZ ;  /* 0x000090008a777810 */ /* 0x040fe20007f9e0ff */
[----:B0-----:R-:W-:Y:S01]  /*9300*/  IMAD.IADD R11, R25, 0x1, R35 ;  /* 0x00000001190b7824 */ /* 0x001fe200078e0223 */
[C---:B------:R-:W-:Y:S01]  /*9310*/  IADD3 R121, P5, R138.reuse, 0xa000, RZ ;  /* 0x0000a0008a797810 */ /* 0x040fe20007fbe0ff */
[----:B------:R-:W-:Y:S01]  /*9320*/  VIADD R9, R27, 0x8 ;  /* 0x000000081b097836 */ /* 0x000fe20000000000 */
[----:B------:R-:W-:Y:S02]  /*9330*/  IADD3 R123, P6, R138, 0xb000, RZ ;  /* 0x0000b0008a7b7810 */ /* 0x000fe40007fde0ff */
[----:B------:R-:W-:Y:S02]  /*9340*/  LEA R26, P3, R24, UR6, 0x2 ;  /* 0x00000006181a7c11 */ /* 0x000fe4000f8610ff */
[----:B------:R-:W-:Y:S01]  /*9350*/  LOP3.LUT R138, R131, R138, RZ, 0x3c, !PT ;  /* 0x0000008a838a7212 */ /* 0x000fe200078e3cff */
[----:B------:R-:W-:Y:S01]  /*9360*/  IMAD.X R131, RZ, RZ, R139, P1 ;  /* 0x000000ffff837224 */ /* 0x000fe200008e068b */
[----:B------:R-:W-:Y:S01]  /*9370*/  F2FP.BF16.F32.PACK_AB R12, R105, R196 ;  /* 0x000000c4690c723e */ /* 0x000fe200000010ff */
[----:B------:R-:W-:Y:S01]  /*9380*/  SHFL.IDX PT, R36, R26, RZ, 0x1c1f ;  /* 0x001c1fff1a247589 */ /* 0x000fe200000e0000 */
[----:B------:R-:W-:-:S02]  /*9390*/  F2FP.BF16.F32.PACK_AB R13, R48, R44 ;  /* 0x0000002c300d723e */ /* 0x000fc400000010ff */
[----:B------:R-:W-:Y:S01]  /*93a0*/  F2FP.BF16.F32.PACK_AB R14, R109, R197 ;  /* 0x000000c56d0e723e */ /* 0x000fe200000010ff */
[----:B------:R-:W-:Y:S01]  /*93b0*/  SHFL.IDX PT, R38, R26, 0x1, 0x1c1f ;  /* 0x003c1f001a267f89 */ /* 0x000fe200000e0000 */
[----:B------:R-:W-:Y:S02]  /*93c0*/  F2FP.BF16.F32.PACK_AB R15, R56, R52 ;  /* 0x00000034380f723e */ /* 0x000fe400000010ff */
[-C--:B------:R-:W-:Y:S02]  /*93d0*/  ISETP.GE.OR P1, PT, R27, R40.reuse, P0 ;  /* 0x000000281b00720c */ /* 0x080fe40000726670 */
[----:B------:R-:W-:Y:S01]  /*93e0*/  LEA.HI.X R27, R24, UR7, R11, 0x2, P3 ;  /* 0x00000007181b7c11 */ /* 0x000fe200098f140b */
[----:B------:R0:W-:Y:S01]  /*93f0*/  STSM.16.M88.4 [R154], R12 ;  /* 0x0000000c9a007844 */ /* 0x0001e20000000200 */
[----:B------:R-:W-:Y:S02]  /*9400*/  ISETP.GE.OR P0, PT, R9, R40, P0 ;  /* 0x000000280900720c */ /* 0x000fe40000706670 */
[----:B------:R-:W-:Y:S01]  /*9410*/  MOV R164, R164 ;  /* 0x000000a400a47202 */ /* 0x000fe20000000f00 */
[----:B------:R-:W1:Y:S01]  /*9420*/  SHFL.IDX PT, R37, R27, RZ, 0x1c1f ;  /* 0x001c1fff1b257589 */ /* 0x000e6200000e0000 */
[----:B------:R-:W-:-:S02]  /*9430*/  F2FP.BF16.F32.PACK_AB R8, R175, R198 ;  /* 0x000000c6af08723e */ /* 0x000fc400000010ff */
[----:B------:R-:W-:Y:S01]  /*9440*/  F2FP.BF16.F32.PACK_AB R9, R64, R60 ;  /* 0x0000003c4009723e */ /* 0x000fe200000010ff */
[----:B------:R2:W3:Y:S01]  /*9450*/  SHFL.IDX PT, R39, R27, 0x1, 0x1c1f ;  /* 0x003c1f001b277f89 */ /* 0x0004e200000e0000 */
[----:B------:R-:W-:Y:S02]  /*9460*/  F2FP.BF16.F32.PACK_AB R10, R176, R199 ;  /* 0x000000c7b00a723e */ /* 0x000fe400000010ff */
[----:B------:R-:W-:Y:S02]  /*9470*/  F2FP.BF16.F32.PACK_AB R11, R72, R68 ;  /* 0x00000044480b723e */ /* 0x000fe400000010ff */
[----:B------:R-:W-:Y:S02]  /*9480*/  MOV R160, R160 ;  /* 0x000000a000a07202 */ /* 0x000fe40000000f00 */
[----:B------:R-:W-:Y:S01]  /*9490*/  MOV R158, R158 ;  /* 0x0000009e009e7202 */ /* 0x000fe20000000f00 */
[----:B------:R-:W-:Y:S01]  /*94a0*/  STSM.16.M88.4 [R164], R8 ;  /* 0x00000008a4007844 */ /* 0x000fe20000000200 */
[----:B0-----:R-:W-:-:S02]  /*94b0*/  F2FP.BF16.F32.PACK_AB R12, R129, R204 ;  /* 0x000000cc810c723e */ /* 0x001fc400000010ff */
[----:B------:R-:W-:Y:S01]  /*94c0*/  F2FP.BF16.F32.PACK_AB R13, R96, R92 ;  /* 0x0000005c600d723e */ /* 0x000fe200000010ff */
[----:B------:R-:W-:Y:S01]  /*94d0*/  STSM.16.M88.4 [R160], R200 ;  /* 0x000000c8a0007844 */ /* 0x000fe20000000200 */
[----:B------:R-:W-:Y:S02]  /*94e0*/  F2FP.BF16.F32.PACK_AB R14, R133, R132 ;  /* 0x00000084850e723e */ /* 0x000fe400000010ff */
[----:B------:R-:W-:Y:S02]  /*94f0*/  F2FP.BF16.F32.PACK_AB R15, R104, R100 ;  /* 0x00000064680f723e */ /* 0x000fe400000010ff */
[----:B------:R-:W-:Y:S02]  /*9500*/  MOV R156, R156 ;  /* 0x0000009c009c7202 */ /* 0x000fe40000000f00 */
[----:B------:R-:W-:Y:S01]  /*9510*/  F2FP.BF16.F32.PACK_AB R24, R137, R136 ;  /* 0x000000888918723e */ /* 0x000fe200000010ff */
[----:B------:R-:W-:Y:S01]  /*9520*/  STSM.16.M88.4 [R158], R12 ;  /* 0x0000000c9e007844 */ /* 0x000fe20000000200 */
[----:B------:R-:W-:-:S02]  /*9530*/  F2FP.BF16.F32.PACK_AB R25, R128, R108 ;  /* 0x0000006c8019723e */ /* 0x000fc400000010ff */
[----:B------:R-:W-:Y:S02]  /*9540*/  F2FP.BF16.F32.PACK_AB R26, R141, R140 ;  /* 0x0000008c8d1a723e */ /* 0x000fe400000010ff */
[----:B--2---:R-:W-:Y:S02]  /*9550*/  F2FP.BF16.F32.PACK_AB R27, R171, R170 ;  /* 0x000000aaab1b723e */ /* 0x004fe400000010ff */
[----:B------:R-:W-:Y:S02]  /*9560*/  F2FP.BF16.F32.PACK_AB R146, R149, R148 ;  /* 0x000000949592723e */ /* 0x000fe400000010ff */
[----:B------:R-:W-:Y:S01]  /*9570*/  F2FP.BF16.F32.PACK_AB R147, R0, R174 ;  /* 0x000000ae0093723e */ /* 0x000fe200000010ff */
[----:B------:R-:W-:Y:S01]  /*9580*/  STSM.16.M88.4 [R156], R24 ;  /* 0x000000189c007844 */ /* 0x000fe20000000200 */
[----:B------:R-:W-:Y:S01]  /*9590*/  UIMAD UR5, UR10, UR8, URZ ;  /* 0x000000080a0572a4 */ /* 0x000fe2000f8e023f */
[----:B------:R-:W-:Y:S02]  /*95a0*/  LOP3.LUT R118, R119, 0x380, RZ, 0xc0, !PT ;  /* 0x0000038077767812 */ /* 0x000fe400078ec0ff */
[----:B------:R-:W-:Y:S01]  /*95b0*/  STSM.16.M88.4 [R152], R144 ;  /* 0x0000009098007844 */ /* 0x000fe20000000200 */
[----:B------:R-:W-:Y:S01]  /*95c0*/  IMAD R0, R23, 0x20, R205 ;  /* 0x0000002017007824 */ /* 0x000fe200078e02cd */
[----:B------:R-:W-:Y:S01]  /*95d0*/  UIMAD.WIDE.U32 UR6, UR39, UR8, URZ ;  /* 0x00000008270672a5 */ /* 0x000fe2000f8e003f */
[----:B------:R-:W-:Y:S01]  /*95e0*/  LOP3.LUT R120, R121, 0x380, RZ, 0xc0, !PT ;  /* 0x0000038079787812 */ /* 0x000fe200078ec0ff */
[----:B------:R-:W-:Y:S01]  /*95f0*/  BAR.SYNC.DEFER_BLOCKING 0x1, 0x100 ;  /* 0x0044000000007b1d */ /* 0x000fe20000010000 */
[----:B------:R-:W-:Y:S01]  /*9600*/  UIMAD UR5, UR39, UR9, UR5 ;  /* 0x00000009270572a4 */ /* 0x000fe2000f8e0205 */
[----:B------:R-:W-:-:S02]  /*9610*/  LOP3.LUT R122, R123, 0x380, RZ, 0xc0, !PT ;  /* 0x000003807b7a7812 */ /* 0x000fc400078ec0ff */
[----:B------:R-:W-:Y:S02]  /*9620*/  SHF.R.U64 R118, R118, 0x3, RZ ;  /* 0x0000000376767819 */ /* 0x000fe400000012ff */
[----:B------:R-:W-:Y:S01]  /*9630*/  ULDC.64 UR10, c[0x0][0xaf0] ;  /* 0x0002bc00000a7ab9 */ /* 0x000fe20000000a00 */
[----:B------:R-:W-:Y:S01]  /*9640*/  SHF.R.U64 R120, R120, 0x3, RZ ;  /* 0x0000000378787819 */ /* 0x000fe200000012ff */
[----:B-1----:R-:W-:Y:S01]  /*9650*/  @!P1 ST.E desc[UR48][R36.64], R4 ;  /* 0x0000000424009985 */ /* 0x002fe2000c101930 */
[----:B------:R-:W-:Y:S01]  /*9660*/  UIMAD UR8, UR12, UR10, URZ ;  /* 0x0000000a0c0872a4 */ /* 0x000fe2000f8e023f */
[----:B------:R-:W-:Y:S02]  /*9670*/  SHF.R.U64 R122, R122, 0x3, RZ ;  /* 0x000000037a7a7819 */ /* 0x000fe400000012ff */
[----:B---3--:R0:W-:Y:S01]  /*9680*/  @!P0 ST.E desc[UR48][R38.64], R3 ;  /* 0x0000000326008985 */ /* 0x0081e2000c101930 */
[----:B------:R-:W-:Y:S01]  /*9690*/  UIADD3 UR7, UR7, UR5, URZ ;  /* 0x0000000507077290 */ /* 0x000fe2000fffe03f */
[----:B------:R-:W-:-:S02]  /*96a0*/  LOP3.LUT R118, R118, R119, RZ, 0x3c, !PT ;  /* 0x0000007776767212 */ /* 0x000fc400078e3cff */
[----:B------:R1:W5:Y:S01]  /*96b0*/  LD.E.128 R28, desc[UR48][R6.64] ;  /* 0x00000030061c7980 */ /* 0x000362000c101d00 */
[----:B------:R-:W-:Y:S02]  /*96c0*/  LOP3.LUT R120, R120, R121, RZ, 0x3c, !PT ;  /* 0x0000007978787212 */ /* 0x000fe400078e3cff */
[----:B------:R-:W-:Y:S01]  /*96d0*/  LOP3.LUT R122, R122, R123, RZ, 0x3c, !PT ;  /* 0x0000007b7a7a7212 */ /* 0x000fe200078e3cff */
[----:B------:R2:W5:Y:S01]  /*96e0*/  LD.E.128 R32, desc[UR48][R20.64] ;  /* 0x0000003014207980 */ /* 0x000562000c101d00 */
[----:B------:R-:W-:Y:S01]  /*96f0*/  UIMAD UR5, UR41, UR11, UR8 ;  /* 0x0000000b290572a4 */ /* 0x000fe2000f8e0208 */
[--C-:B------:R-:W-:Y:S01]  /*9700*/  IMAD.X R119, RZ, RZ, R139.reuse, P4 ;  /* 0x000000ffff777224 */ /* 0x100fe200020e068b */
[----:B------:R-:W-:Y:S01]  /*9710*/  UIMAD.WIDE.U32 UR6, UR41, UR10, UR6 ;  /* 0x0000000a290672a5 */ /* 0x000fe2000f8e0006 */
[--C-:B------:R-:W-:Y:S01]  /*9720*/  IMAD.X R121, RZ, RZ, R139.reuse, P5 ;  /* 0x000000ffff797224 */ /* 0x100fe200028e068b */
[----:B------:R-:W-:Y:S01]  /*9730*/  ULDC.64 UR8, c[0x0][0xae0] ;  /* 0x0002b80000087ab9 */ /* 0x000fe20000000a00 */
[----:B-1----:R-:W1:Y:S01]  /*9740*/  @P2 LDC R7, c[0x0][0xbec] ;  /* 0x0002fb00ff072b82 */ /* 0x002e620000000800 */
[----:B------:R-:W-:Y:S01]  /*9750*/  IMAD.X R123, RZ, RZ, R139, P6 ;  /* 0x000000ffff7b7224 */ /* 0x000fe200030e068b */
[----:B------:R-:W5:Y:S04]  /*9760*/  LD.E.128 R100, desc[UR48][R102.64] ;  /* 0x0000003066647980 */ /* 0x000f68000c101d00 */
[----:B------:R-:W5:Y:S02]  /*9770*/  LD.E.128 R104, desc[UR48][R106.64] ;  /* 0x000000306a687980 */ /* 0x000f64000c101d00 */
[----:B--2---:R-:W2:Y:S01]  /*9780*/  @P2 LDC R21, c[0x0][0xbf0] ;  /* 0x0002fc00ff152b82 */ /* 0x004ea20000000800 */
[----:B------:R-:W-:Y:S01]  /*9790*/  VIADD R20, R0, UR43 ;  /* 0x0000002b00147c36 */ /* 0x000fe20008000000 */
[----:B------:R-:W-:Y:S01]  /*97a0*/  UIADD3 UR5, UR7, UR5, URZ ;  /* 0x0000000507057290 */ /* 0x000fe2000fffe03f */
[----:B------:R-:W-:Y:S01]  /*97b0*/  IMAD.U32 R6, RZ, RZ, UR6 ;  /* 0x00000006ff067e24 */ /* 0x000fe2000f8e00ff */
[----:B------:R-:W5:Y:S01]  /*97c0*/  LD.E.128 R136, desc[UR48][R138.64] ;  /* 0x000000308a887980 */ /* 0x000f62000c101d00 */
[----:B0-----:R-:W-:-:S03]  /*97d0*/  IMAD.MOV.U32 R3, RZ, RZ, R20 ;  /* 0x000000ffff037224 */ /* 0x001fc600078e0014 */
[----:B------:R-:W5:Y:S04]  /*97e0*/  LD.E.128 R108, desc[UR48][R110.64] ;  /* 0x000000306e6c7980 */ /* 0x000f68000c101d00 */
[----:B------:R0:W5:Y:S01]  /*97f0*/  LD.E.128 R8, desc[UR48][R112.64] ;  /* 0x0000003070087980 */ /* 0x000162000c101d00 */
[----:B-1----:R-:W-:-:S03]  /*9800*/  @P2 IMAD.HI.U32 R0, R20, R7, RZ ;  /* 0x0000000714002227 */ /* 0x002fc600078e00ff */
[----:B------:R0:W5:Y:S04]  /*9810*/  LD.E.128 R12, desc[UR48][R114.64] ;  /* 0x00000030720c7980 */ /* 0x000168000c101d00 */
[----:B------:R0:W5:Y:S01]  /*9820*/  LD.E.128 R48, desc[UR48][R116.64] ;  /* 0x0000003074307980 */ /* 0x000162000c101d00 */
[----:B--2---:R-:W-:-:S03]  /*9830*/  @P2 SHF.R.U32.HI R3, RZ, R21, R0 ;  /* 0x00000015ff032219 */ /* 0x004fc60000011600 */
[----:B------:R0:W5:Y:S01]  /*9840*/  LD.E.128 R44, desc[UR48][R118.64] ;  /* 0x00000030762c7980 */ /* 0x000162000c101d00 */
[--C-:B------:R-:W-:Y:S01]  /*9850*/  SHF.R.S32.HI R0, RZ, 0x1f, R3.reuse ;  /* 0x0000001fff007819 */ /* 0x100fe20000011403 */
[----:B------:R-:W-:Y:S02]  /*9860*/  IMAD.MOV R4, RZ, RZ, -R3 ;  /* 0x000000ffff047224 */ /* 0x000fe400078e0a03 */
[----:B------:R0:W5:Y:S01]  /*9870*/  LD.E.128 R24, desc[UR48][R120.64] ;  /* 0x0000003078187980 */ /* 0x000162000c101d00 */
[----:B------:R-:W-:Y:S01]  /*9880*/  IMAD.U32 R7, RZ, RZ, UR7 ;  /* 0x00000007ff077e24 */ /* 0x000fe2000f8e00ff */
[----:B------:R-:W-:Y:S01]  /*9890*/  ULDC.64 UR6, c[0x0][0xad8] ;  /* 0x0002b60000067ab9 */ /* 0x000fe20000000a00 */
[----:B------:R-:W-:Y:S01]  /*98a0*/  IMAD R0, R0, UR8, RZ ;  /* 0x0000000800007c24 */ /* 0x000fe2000f8e02ff */
[----:B------:R0:W5:Y:S01]  /*98b0*/  LD.E.128 R36, desc[UR48][R122.64] ;  /* 0x000000307a247980 */ /* 0x000162000c101d00 */
[----:B------:R-:W-:Y:S02]  /*98c0*/  IMAD R21, R5, R4, R20 ;  /* 0x0000000405157224 */ /* 0x000fe400078e0214 */
[----:B------:R-:W-:Y:S01]  /*98d0*/  IMAD.U32 R7, RZ, RZ, UR5 ;  /* 0x00000005ff077e24 */ /* 0x000fe2000f8e00ff */
[----:B------:R-:W5:Y:S01]  /*98e0*/  LD.E.128 R124, desc[UR48][R126.64] ;  /* 0x000000307e7c7980 */ /* 0x000f62000c101d00 */
[----:B------:R-:W-:Y:S01]  /*98f0*/  IMAD R41, R3, UR9, R0 ;  /* 0x0000000903297c24 */ /* 0x000fe2000f8e0200 */
[----:B------:R-:W-:-:S02]  /*9900*/  SHF.R.S32.HI R0, RZ, 0x1f, R21 ;  /* 0x0000001fff007819 */ /* 0x000fc40000011415 */
[----:B------:R-:W5:Y:S01]  /*9910*/  LD.E.128 R128, desc[UR48][R130.64] ;  /* 0x0000003082807980 */ /* 0x000f62000c101d00 */
[----:B------:R-:W-:-:S03]  /*9920*/  IMAD.WIDE.U32 R4, R3, UR8, R6 ;  /* 0x0000000803047c25 */ /* 0x000fc6000f8e0006 */
        /* <DEDUP_REMOVED lines=8> */
[----:B------:R-:W-:Y:S01]  /*99b0*/  IMAD.IADD R5, R5, 0x1, R41 ;  /* 0x0000000105057824 */ /* 0x000fe200078e0229 */
[----:B------:R-:W-:Y:S01]  /*99c0*/  IADD3 R53, R205, UR43, RZ ;  /* 0x0000002bcd357c10 */ /* 0x000fe2000fffe0ff */
[----:B------:R-:W-:Y:S01]  /*99d0*/  IMAD R0, R0, UR6, RZ ;  /* 0x0000000600007c24 */ /* 0x000fe2000f8e02ff */
[----:B------:R-:W-:Y:S01]  /*99e0*/  UIADD3 UR5, UR13, 0x22820, URZ ;  /* 0x000228200d057890 */ /* 0x000fe2000fffe03f */
[----:B------:R-:W-:Y:S01]  /*99f0*/  IMAD.WIDE.U32 R4, R21, UR6, R4 ;  /* 0x0000000615047c25 */ /* 0x000fe2000f8e0004 */
[----:B------:R-:W-:-:S03]  /*9a00*/  ISETP.GE.AND P2, PT, R53, R40, PT ;  /* 0x000000283500720c */ /* 0x000fc60003f46270 */
[----:B------:R-:W-:Y:S01]  /*9a10*/  IMAD R7, R21, UR7, R0 ;  /* 0x0000000715077c24 */ /* 0x000fe2000f8e0200 */
[----:B------:R-:W-:Y:S01]  /*9a20*/  ULDC.64 UR6, c[0x0][0xa80] ;  /* 0x0002a00000067ab9 */ /* 0x000fe20000000a00 */
[----:B------:R-:W-:Y:S01]  /*9a30*/  VIADD R3, R53, 0x20 ;  /* 0x0000002035037836 */ /* 0x000fe20000000000 */
[C---:B------:R-:W-:Y:S01]  /*9a40*/  LEA R0, P3, R4.reuse, UR6, 0x1 ;  /* 0x0000000604007c11 */ /* 0x040fe2000f8608ff */
[----:B------:R-:W-:Y:S01]  /*9a50*/  IMAD.IADD R5, R5, 0x1, R7 ;  /* 0x0000000105057824 */ /* 0x000fe200078e0207 */
[----:B------:R-:W-:Y:S02]  /*9a60*/  UPRMT UR5, URZ, 0x654, UR5 ;  /* 0x000006543f057896 */ /* 0x000fe40008000005 */
[-C--:B------:R-:W-:Y:S01]  /*9a70*/  ISETP.GE.AND P1, PT, R3, R40.reuse, PT ;  /* 0x000000280300720c */ /* 0x080fe20003f26270 */
[----:B------:R-:W-:Y:S01]  /*9a80*/  VIADD R3, R53, 0x40 ;  /* 0x0000004035037836 */ /* 0x000fe20000000000 */
[----:B------:R-:W-:Y:S01]  /*9a90*/  LEA.HI.X R41, R4, UR7, R5, 0x1, P3 ;  /* 0x0000000704297c11 */ /* 0x000fe200098f0c05 */
[----:B-1----:R0:W1:Y:S01]  /*9aa0*/  SHFL.IDX PT, R43, R0, RZ, 0x181f ;  /* 0x00181fff002b7589 */ /* 0x00206200000e0000 */
[----:B------:R-:W-:Y:S02]  /*9ab0*/  BSSY B1, `(.L_x_13543) ;  /* 0x0000016000017945 */ /* 0x000fe40003800000 */
[----:B------:R-:W-:-:S02]  /*9ac0*/  ISETP.GE.AND P0, PT, R3, R40, PT ;  /* 0x000000280300720c */ /* 0x000fc40003f06270 */
        /* <DEDUP_REMOVED lines=20> */
.L_x_13544:
[----:B------:R-:W-:Y:S05]  /*9c10*/  BSYNC B1 ;  /* 0x0000000000017941 */ /* 0x000fea0003800000 */
.L_x_13543:
        /* <DEDUP_REMOVED lines=14> */
[----:B-----5:R3:W-:Y:S01]  /*9d00*/  @!P4 ST.E.128 desc[UR48][R4.64], R28 ;  /* 0x0000001c0400c985 */ /* 0x0207e2000c101d30 */
[----:B------:R-:W-:-:S02]  /*9d10*/  @!P1 LEA R42, P5, R22, R43, 0x1 ;  /* 0x0000002b162a9211 */ /* 0x000fc400078a08ff */
[-C--:B------:R-:W-:Y:S01]  /*9d20*/  @!P2 LEA.HI.X R21, R18, R3.reuse, R211, 0x1, P6 ;  /* 0x000000031215a211 */ /* 0x080fe200030f0cd3 */
[----:B------:R3:W-:Y:S01]  /*9d30*/  @!P3 ST.E.128 desc[UR48][R6.64], R108 ;  /* 0x0000006c0600b985 */ /* 0x0007e2000c101d30 */
[----:B------:R-:W-:-:S03]  /*9d40*/  @!P1 LEA.HI.X R43, R22, R3, R210, 0x1, P5 ;  /* 0x00000003162b9211 */ /* 0x000fc600028f0cd2 */
[----:B------:R3:W-:Y:S04]  /*9d50*/  @!P2 ST.E.128 desc[UR48][R20.64], R44 ;  /* 0x0000002c1400a985 */ /* 0x0007e8000c101d30 */
[----:B------:R3:W-:Y:S02]  /*9d60*/  @!P1 ST.E.128 desc[UR48][R42.64], R128 ;  /* 0x000000802a009985 */ /* 0x0007e4000c101d30 */
.L_x_13546:
[----:B------:R-:W-:Y:S05]  /*9d70*/  BSYNC B1 ;  /* 0x0000000000017941 */ /* 0x000fea0003800000 */
.L_x_13545:
        /* <DEDUP_REMOVED lines=10> */
[CC--:B------:R-:W-:Y:S02]  /*9e20*/  @!P2 LEA R6, P5, R19.reuse, R29.reuse, 0x1 ;  /* 0x0000001d1306a211 */ /* 0x0c0fe400078a08ff */
        /* <DEDUP_REMOVED lines=10> */
.L_x_13548:
[----:B------:R-:W-:Y:S05]  /*9ed0*/  BSYNC B1 ;  /* 0x0000000000017941 */ /* 0x000fea0003800000 */
.L_x_13547:
[----:B0-----:R-:W-:Y:S01]  /*9ee0*/  VIADD R3, R53, 0x60 ;  /* 0x0000006035037836 */ /* 0x001fe20000000000 */
[----:B--2-4-:R-:W0:Y:S04]  /*9ef0*/  SHFL.IDX PT, R41, R41, 0x3, 0x181f ;  /* 0x00781f0029297f89 */ /* 0x014e2800000e0000 */
[----:B------:R-:W-:Y:S01]  /*9f00*/  ISETP.GE.AND P0, PT, R3, R40, PT ;  /* 0x000000280300720c */ /* 0x000fe20003f06270 */
[----:B------:R2:W4:-:S12]  /*9f10*/  SHFL.IDX PT, R11, R0, 0x3, 0x181f ;  /* 0x00781f00000b7f89 */ /* 0x00051800000e0000 */
[----:B--2---:R-:W-:Y:S05]  /*9f20*/  @P0 BRA `(.L_x_13549) ;  /* 0x0000000c00200947 */ /* 0x004fea0003800000 */
[----:B------:R-:W-:Y:S02]  /*9f30*/  ULDC UR5, c[0x0][0xac8] ;  /* 0x0002b20000057ab9 */ /* 0x000fe40000000800 */
[----:B------:R-:W-:Y:S02]  /*9f40*/  ISETP.GE.AND P3, PT, R2, UR5, PT ;  /* 0x0000000502007c0c */ /* 0x000fe4000bf66270 */
[----:B------:R-:W-:Y:S02]  /*9f50*/  ISETP.GE.AND P4, PT, R19, UR5, PT ;  /* 0x0000000513007c0c */ /* 0x000fe4000bf86270 */
[----:B------:R-:W-:-:S09]  /*9f60*/  ISETP.GE.AND P5, PT, R18, UR5, PT ;  /* 0x0000000512007c0c */ /* 0x000fd2000bfa6270 */
[-C--:B----4-:R-:W-:Y:S02]  /*9f70*/  @!P3 LEA R4, P0, R2, R11.reuse, 0x1 ;  /* 0x0000000b0204b211 */ /* 0x090fe400078008ff */
        /* <DEDUP_REMOVED lines=14> */
.L_x_13542:
        /* <DEDUP_REMOVED lines=50> */
.L_x_13551:
[----:B------:R-:W-:Y:S05]  /*a380*/  BSYNC B1 ;  /* 0x0000000000017941 */ /* 0x000fea0003800000 */
.L_x_13550:
[----:B------:R-:W-:Y:S01]  /*a390*/  ULDC.64 UR10, c[0x0][0xae8] ;  /* 0x0002ba00000a7ab9 */ /* 0x000fe20000000a00 */
[----:B------:R-:W-:Y:S01]  /*a3a0*/  VIADD R8, R8, UR43 ;  /* 0x0000002b08087c36 */ /* 0x000fe20008000000 */
[----:B------:R-:W-:Y:S01]  /*a3b0*/  UIMAD UR5, UR8, UR10, URZ ;  /* 0x0000000a080572a4 */ /* 0x000fe2000f8e023f */
[----:B------:R-:W-:Y:S01]  /*a3c0*/  BSSY B1, `(.L_x_13552) ;  /* 0x000003c000017945 */ /* 0x000fe20003800000 */
[----:B------:R-:W-:Y:S01]  /*a3d0*/  UIMAD.WIDE.U32 UR6, UR39, UR10, URZ ;  /* 0x0000000a270672a5 */ /* 0x000fe2000f8e003f */
[----:B0-----:R-:W-:Y:S01]  /*a3e0*/  @P1 IMAD.HI.U32 R0, R8, R9, RZ ;  /* 0x0000000908001227 */ /* 0x001fe200078e00ff */
[----:B------:R-:W-:Y:S01]  /*a3f0*/  UIMAD UR5, UR39, UR11, UR5 ;  /* 0x0000000b270572a4 */ /* 0x000fe2000f8e0205 */
[----:B--2---:R-:W-:Y:S02]  /*a400*/  MOV R3, R8 ;  /* 0x0000000800037202 */ /* 0x004fe40000000f00 */
[----:B------:R-:W-:Y:S01]  /*a410*/  ULDC.64 UR10, c[0x0][0xaf0] ;  /* 0x0002bc00000a7ab9 */ /* 0x000fe20000000a00 */
[----:B------:R-:W-:Y:S01]  /*a420*/  UIADD3 UR7, UR7, UR5, URZ ;  /* 0x0000000507077290 */ /* 0x000fe2000fffe03f */
[----:B-1----:R-:W-:Y:S01]  /*a430*/  @P1 SHF.R.U32.HI R3, RZ, R11, R0 ;  /* 0x0000000bff031219 */ /* 0x002fe20000011600 */
[----:B------:R-:W-:-:S02]  /*a440*/  UIMAD UR5, UR9, UR10, URZ ;  /* 0x0000000a090572a4 */ /* 0x000fc4000f8e023f */
[----:B------:R-:W-:Y:S01]  /*a450*/  UIMAD.WIDE.U32 UR6, UR41, UR10, UR6 ;  /* 0x0000000a290672a5 */ /* 0x000fe2000f8e0006 */
[--C-:B------:R-:W-:Y:S01]  /*a460*/  SHF.R.S32.HI R0, RZ, 0x1f, R3.reuse ;  /* 0x0000001fff007819 */ /* 0x100fe20000011403 */
[----:B------:R-:W-:Y:S01]  /*a470*/  UIMAD UR5, UR41, UR11, UR5 ;  /* 0x0000000b290572a4 */ /* 0x000fe2000f8e0205 */
[----:B------:R-:W-:Y:S01]  /*a480*/  IMAD.MOV R7, RZ, RZ, -R3 ;  /* 0x000000ffff077224 */ /* 0x000fe200078e0a03 */
[----:B------:R-:W-:Y:S02]  /*a490*/  ULDC.64 UR8, c[0x0][0xae0] ;  /* 0x0002b80000087ab9 */ /* 0x000fe40000000a00 */
[----:B------:R-:W-:Y:S01]  /*a4a0*/  UIADD3 UR5, UR7, UR5, URZ ;  /* 0x0000000507057290 */ /* 0x000fe2000fffe03f */
[----:B------:R-:W-:Y:S02]  /*a4b0*/  IMAD R0, R0, UR8, RZ ;  /* 0x0000000800007c24 */ /* 0x000fe4000f8e02ff */
[----:B------:R-:W-:Y:S02]  /*a4c0*/  IMAD R7, R10, R7, R8 ;  /* 0x000000070a077224 */ /* 0x000fe400078e0208 */
[----:B------:R-:W-:-:S02]  /*a4d0*/  IMAD.U32 R5, RZ, RZ, UR7 ;  /* 0x00000007ff057e24 */ /* 0x000fc4000f8e00ff */
        /* <DEDUP_REMOVED lines=42> */
.L_x_13553:
[----:B------:R-:W-:Y:S05]  /*a780*/  BSYNC B1 ;  /* 0x0000000000017941 */ /* 0x000fea0003800000 */
.L_x_13552:
        /* <DEDUP_REMOVED lines=21> */
.L_x_13555:
[----:B------:R-:W-:Y:S05]  /*a8e0*/  BSYNC B1 ;  /* 0x0000000000017941 */ /* 0x000fea0003800000 */
.L_x_13554:
        /* <DEDUP_REMOVED lines=21> */
.L_x_13557:
[----:B------:R-:W-:Y:S05]  /*aa40*/  BSYNC B1 ;  /* 0x0000000000017941 */ /* 0x000fea0003800000 */
.L_x_13556:
[----:B------:R-:W-:Y:S01]  /*aa50*/  VIADD R0, R8, 0x60 ;  /* 0x0000006008007836 */ /* 0x000fe20000000000 */
[----:B0-----:R0:W0:Y:S04]  /*aa60*/  SHFL.IDX PT, R3, R7, 0x3, 0x181f ;  /* 0x00781f0007037f89 */ /* 0x00102800000e0000 */
[----:B------:R-:W-:Y:S01]  /*aa70*/  ISETP.GE.AND P0, PT, R0, R9, PT ;  /* 0x000000090000720c */ /* 0x000fe20003f06270 */
[----:B-1-3--:R1:W3:-:S12]  /*aa80*/  SHFL.IDX PT, R5, R6, 0x3, 0x181f ;  /* 0x00781f0006057f89 */ /* 0x00a2d800000e0000 */
[----:B-1----:R-:W-:Y:S05]  /*aa90*/  @P0 BRA `(.L_x_13549) ;  /* 0x0000000000440947 */ /* 0x002fea0003800000 */
[----:B------:R-:W-:Y:S02]  /*aaa0*/  ULDC UR5, c[0x0][0xac8] ;  /* 0x0002b20000057ab9 */ /* 0x000fe40000000800 */
[----:B------:R-:W-:Y:S02]  /*aab0*/  ISETP.GE.AND P3, PT, R2, UR5, PT ;  /* 0x0000000502007c0c */ /* 0x000fe4000bf66270 */
[----:B------:R-:W-:Y:S02]  /*aac0*/  ISETP.GE.AND P2, PT, R19, UR5, PT ;  /* 0x0000000513007c0c */ /* 0x000fe4000bf46270 */
[----:B------:R-:W-:Y:S02]  /*aad0*/  ISETP.GE.AND P1, PT, R18, UR5, PT ;  /* 0x0000000512007c0c */ /* 0x000fe4000bf26270 */
[----:B------:R-:W-:-:S07]  /*aae0*/  ISETP.GE.AND P0, PT, R22, UR5, PT ;  /* 0x0000000516007c0c */ /* 0x000fce000bf06270 */
[-C--:B--234-:R-:W-:Y:S02]  /*aaf0*/  @!P3 LEA R6, P6, R2, R5.reuse, 0x1 ;  /* 0x000000050206b211 */ /* 0x09cfe400078c08ff */
        /* <DEDUP_REMOVED lines=11> */
.L_x_13549:
[----:B------:R-:W-:Y:S05]  /*abb0*/  BSYNC B0 ;  /* 0x0000000000007941 */ /* 0x000fea0003800000 */
.L_x_13541:
[----:B------:R-:W-:Y:S02]  /*abc0*/  ULDC UR5, c[0x0][0xc38] ;  /* 0x00030e0000057ab9 */ /* 0x000fe40000000800 */
[----:B------:R-:W-:-:S06]  /*abd0*/  UISETP.GE.AND UP0, UPT, UR4, UR5, UPT ;  /* 0x000000050400728c */ /* 0x000fcc000bf06270 */
[----:B------:R-:W-:-:S13]  /*abe0*/  PLOP3.LUT P0, PT, PT, PT, UP0, 0x80, 0x0 ;  /* 0x000000000000781c */ /* 0x000fda0003f0f008 */
[----:B------:R-:W-:Y:S05]  /*abf0*/  @!P0 BRA `(.L_x_13558) ;  /* 0xffffff6000488947 */ /* 0x000fea000383ffff */
[----:B------:R-:W-:Y:S05]  /*ac00*/  EXIT ;  /* 0x000000000000794d */ /* 0x000fea0003800000 */
.L_x_13500:
        /* <DEDUP_REMOVED lines=17> */
[----:B------:R-:W-:Y:S01]  /*ad20*/  LOP3.LUT R17, R17, 0xffffffef, RZ, 0xc0, !PT ;  /* 0xffffffef11117812 */ /* 0x000fe200078ec0ff */
[----:B------:R-:W1:Y:S01]  /*ad30*/  S2UR UR8, SR_CgaCtaId ;  /* 0x00000000000879c3 */ /* 0x000e620000008800 */
[----:B------:R-:W-:Y:S01]  /*ad40*/  ULDC.64 UR36, c[0x0][0x2f0] ;  /* 0x0000bc0000247ab9 */ /* 0x000fe20000000a00 */
[----:B------:R-:W-:Y:S01]  /*ad50*/  ULDC.64 UR6, c[0x0][0x418] ;  /* 0x0001060000067ab9 */ /* 0x000fe20000000a00 */
[----:B------:R-:W-:Y:S01]  /*ad60*/  ULDC UR9, c[0x0][0x2b8] ;  /* 0x0000ae0000097ab9 */ /* 0x000fe20000000800 */
[----:B------:R-:W-:Y:S01]  /*ad70*/  UISETP.NE.U32.AND UP0, UPT, UR6, URZ, UPT ;  /* 0x0000003f0600728c */ /* 0x000fe2000bf05070 */
[----:B------:R-:W-:Y:S01]  /*ad80*/  IMAD.U32 R31, RZ, RZ, UR5 ;  /* 0x00000005ff1f7e24 */ /* 0x000fe2000f8e00ff */
[----:B------:R-:W-:Y:S01]  /*ad90*/  ULDC UR38, c[0x0][0x288] ;  /* 0x0000a20000267ab9 */ /* 0x000fe20000000800 */
[----:B------:R-:W-:Y:S01]  /*ada0*/  ULDC UR6, c[0x0][0x448] ;  /* 0x0001120000067ab9 */ /* 0x000fe20000000800 */
[----:B------:R-:W-:Y:S01]  /*adb0*/  UISETP.NE.AND.EX UP0, UPT, UR7, URZ, UPT, UP0 ;  /* 0x0000003f0700728c */ /* 0x000fe2000bf05300 */
[----:B------:R-:W-:Y:S01]  /*adc0*/  IMAD.MOV.U32 R25, RZ, RZ, 0x1 ;  /* 0x00000001ff197424 */ /* 0x000fe200078e00ff */
[----:B------:R-:W-:Y:S01]  /*add0*/  ULOP3.LUT UR44, UR45, 0x2, URZ, 0xfc, !UPT ;  /* 0x000000022d2c7892 */ /* 0x000fe2000f8efc3f */
[----:B------:R-:W-:Y:S01]  /*ade0*/  IMAD.MOV.U32 R18, RZ, RZ, RZ ;  /* 0x000000ffff127224 */ /* 0x000fe200078e00ff */
[----:B------:R-:W-:Y:S01]  /*adf0*/  UMOV UR7, 0x400 ;  /* 0x0000040000077882 */ /* 0x000fe20000000000 */
[----:B------:R-:W-:Y:S01]  /*ae00*/  ULDC UR46, c[0x0][0xc] ;  /* 0x00000300002e7ab9 */ /* 0x000fe20000000800 */
[----:B-1----:R-:W-:Y:S01]  /*ae10*/  ULEA UR7, UR8, UR7, 0x18 ;  /* 0x0000000708077291 */ /* 0x002fe2000f8ec03f */
[C---:B0-----:R-:W-:Y:S01]  /*ae20*/  IMAD.SHL.U32 R28, R8.reuse, 0x8, RZ ;  /* 0x00000008081c7824 */ /* 0x041fe200078e00ff */
[----:B------:R-:W-:-:S04]  /*ae30*/  LOP3.LUT R7, R8, 0x7f, RZ, 0xc0, !PT ;  /* 0x0000007f08077812 */ /* 0x000fc800078ec0ff */
[----:B------:R-:W-:Y:S01]  /*ae40*/  IMAD.U32 R16, RZ, RZ, UR7 ;  /* 0x00000007ff107e24 */ /* 0x000fe2000f8e00ff */
[C---:B------:R-:W-:Y:S02]  /*ae50*/  LOP3.LUT R0, R28.reuse, 0x1f8, RZ, 0xc0, !PT ;  /* 0x000001f81c007812 */ /* 0x040fe400078ec0ff */
[----:B------:R-:W-:Y:S02]  /*ae60*/  LOP3.LUT R6, R28, 0x38, RZ, 0xc0, !PT ;  /* 0x000000381c067812 */ /* 0x000fe400078ec0ff */
[----:B------:R-:W-:Y:S02]  /*ae70*/  LOP3.LUT R3, R0, 0x38, R8, 0x78, !PT ;  /* 0x0000003800037812 */ /* 0x000fe400078e7808 */
[C---:B------:R-:W-:Y:S02]  /*ae80*/  LOP3.LUT R0, R6.reuse, 0x40, RZ, 0xfc, !PT ;  /* 0x0000004006007812 */ /* 0x040fe400078efcff */
[----:B------:R-:W-:Y:S02]  /*ae90*/  LOP3.LUT R2, R6, 0x80, RZ, 0xfc, !PT ;  /* 0x0000008006027812 */ /* 0x000fe400078efcff */
[----:B------:R-:W-:-:S02]  /*aea0*/  ISETP.GE.AND P2, PT, R0, UR4, PT ;  /* 0x0000000400007c0c */ /* 0x000fc4000bf46270 */
[----:B------:R-:W-:Y:S02]  /*aeb0*/  ISETP.GE.AND P1, PT, R2, UR4, PT ;  /* 0x0000000402007c0c */ /* 0x000fe4000bf26270 */
[C---:B------:R-:W-:Y:S02]  /*aec0*/  ISETP.GE.AND P0, PT, R6.reuse, UR4, PT ;  /* 0x0000000406007c0c */ /* 0x040fe4000bf06270 */
[----:B------:R-:W-:Y:S02]  /*aed0*/  SEL R2, RZ, 0xffffffff, P2 ;  /* 0xffffffffff027807 */ /* 0x000fe40001000000 */
[----:B------:R-:W-:Y:S02]  /*aee0*/  LOP3.LUT R4, R6, 0xc0, RZ, 0xfc, !PT ;  /* 0x000000c006047812 */ /* 0x000fe400078efcff */
[----:B------:R-:W-:Y:S02]  /*aef0*/  LOP3.LUT R28, R3, 0x200, R28, 0xf8, !PT ;  /* 0x00000200031c7812 */ /* 0x000fe400078ef81c */
[----:B------:R-:W-:-:S02]  /*af00*/  SEL R0, RZ, 0x1, P0 ;  /* 0x00000001ff007807 */ /* 0x000fc40000000000 */
[----:B------:R-:W-:Y:S01]  /*af10*/  @P2 LOP3.LUT R17, R17, 0x10, RZ, 0xfc, !PT ;  /* 0x0000001011112812 */ /* 0x000fe200078efcff */
[----:B------:R-:W-:Y:S01]  /*af20*/  IMAD R32, R28, 0x2, R16 ;  /* 0x000000021c207824 */ /* 0x000fe200078e0210 */
[----:B------:R-:W-:Y:S02]  /*af30*/  SHF.L.U32 R3, R2, 0x1, RZ ;  /* 0x0000000102037819 */ /* 0x000fe400000006ff */
[----:B------:R-:W-:Y:S02]  /*af40*/  LOP3.LUT R17, R17, 0xfffffff7, RZ, 0xc0, !PT ;  /* 0xfffffff711117812 */ /* 0x000fe400078ec0ff */
[----:B------:R-:W-:Y:S02]  /*af50*/  LOP3.LUT R0, R3, 0x2, R0, 0xe2, !PT ;  /* 0x0000000203007812 */ /* 0x000fe400078ee200 */
[----:B------:R-:W-:Y:S02]  /*af60*/  @P1 LOP3.LUT R17, R17, 0x8, RZ, 0xfc, !PT ;  /* 0x0000000811111812 */ /* 0x000fe400078efcff */
[----:B------:R-:W-:-:S02]  /*af70*/  SEL R3, RZ, 0x4, P1 ;  /* 0x00000004ff037807 */ /* 0x000fc40000800000 */
[----:B------:R-:W-:Y:S02]  /*af80*/  LOP3.LUT R17, R17, 0xffffffdf, RZ, 0xc0, !PT ;  /* 0xffffffdf11117812 */ /* 0x000fe400078ec0ff */
[----:B------:R-:W-:Y:S01]  /*af90*/  ISETP.GE.AND P1, PT, R6, UR37, PT ;  /* 0x0000002506007c0c */ /* 0x000fe2000bf26270 */
[----:B------:R-:W-:Y:S01]  /*afa0*/  UIMAD UR37, UR6, UR38, URZ ;  /* 0x00000026062572a4 */ /* 0x000fe2000f8e023f */
[----:B------:R-:W-:Y:S02]  /*afb0*/  @P0 LOP3.LUT R17, R17, 0x20, RZ, 0xfc, !PT ;  /* 0x0000002011110812 */ /* 0x000fe400078efcff */
[----:B------:R-:W-:Y:S01]  /*afc0*/  ISETP.GE.AND P0, PT, R4, UR4, PT ;  /* 0x0000000404007c0c */ /* 0x000fe2000bf06270 */
[----:B------:R-:W-:Y:S01]  /*afd0*/  ULDC UR4, c[0x0][0x424] ;  /* 0x0001090000047ab9 */ /* 0x000fe20000000800 */
[----:B------:R-:W-:Y:S01]  /*afe0*/  LOP3.LUT R17, R17, 0xfffffffb, RZ, 0xc0, !PT ;  /* 0xfffffffb11117812 */ /* 0x000fe200078ec0ff */
[----:B------:R-:W-:Y:S01]  /*aff0*/  USEL UR4, UR4, 0x1, UP0 ;  /* 0x0000000104047887 */ /* 0x000fe20008000000 */
[----:B------:R-:W-:Y:S01]  /*b000*/  LOP3.LUT R5, R0, R3, RZ, 0xfc, !PT ;  /* 0x0000000300057212 */ /* 0x000fe200078efcff */
[----:B------:R-:W-:Y:S01]  /*b010*/  IMAD.SHL.U32 R0, R8, 0x10, RZ ;  /* 0x0000001008007824 */ /* 0x000fe200078e00ff */
[----:B------:R-:W-:Y:S01]  /*b020*/  SHF.R.U32.HI R33, RZ, 0x3, R7 ;  /* 0x00000003ff217819 */ /* 0x000fe20000011607 */
[----:B------:R-:W-:Y:S01]  /*b030*/  UIMAD UR36, UR4, UR36, URZ ;  /* 0x00000024042472a4 */ /* 0x000fe2000f8e023f */
[----:B------:R-:W-:Y:S01]  /*b040*/  SEL R35, RZ, 0x8, P0 ;  /* 0x00000008ff237807 */ /* 0x000fe20000000000 */
[----:B------:R0:W-:Y:S01]  /*b050*/  STL [R1+0x4], R5 ;  /* 0x0000040501007387 */ /* 0x0001e20000100800 */
[----:B------:R-:W-:Y:S01]  /*b060*/  LOP3.LUT R0, R33, 0x70, R0, 0xf8, !PT ;  /* 0x0000007021007812 */ /* 0x000fe200078ef800 */
[----:B------:R-:W-:Y:S01]  /*b070*/  UIADD3 UR4, UR36, 0x5f, URZ ;  /* 0x0000005f24047890 */ /* 0x000fe2000fffe03f */
[----:B------:R-:W-:Y:S01]  /*b080*/  LOP3.LUT R35, R5, R35, RZ, 0xfc, !PT ;  /* 0x0000002305237212 */ /* 0x000fe200078efcff */
[----:B------:R0:W-:Y:S01]  /*b090*/  STL [R1], RZ ;  /* 0x000000ff01007387 */ /* 0x0001e20000100800 */
[----:B------:R-:W-:Y:S01]  /*b0a0*/  @P0 LOP3.LUT R17, R17, 0x4, RZ, 0xfc, !PT ;  /* 0x0000000411110812 */ /* 0x000fe200078efcff */
[----:B------:R-:W-:-:S02]  /*b0b0*/  UIMAD.WIDE UR4, UR4, 0x2aaaaaab, URZ ;  /* 0x2aaaaaab040478a5 */ /* 0x000fc4000f8e023f */
[----:B------:R-:W-:Y:S01]  /*b0c0*/  UIADD3 UR38, UR36, 0x60, -UR38 ;  /* 0x0000006024267890 */ /* 0x000fe2000fffe826 */
[----:B------:R-:W-:Y:S01]  /*b0d0*/  LOP3.LUT R17, R17, 0xfffffffe, RZ, 0xc0, !PT ;  /* 0xfffffffe11117812 */ /* 0x000fe200078ec0ff */
[----:B------:R-:W-:-:S03]  /*b0e0*/  USHF.R.U32.HI UR39, URZ, 0x1f, UR5 ;  /* 0x0000001f3f277899 */ /* 0x000fc60008011605 */
[----:B------:R-:W-:Y:S01]  /*b0f0*/  @P1 LOP3.LUT R17, R17, 0x1, RZ, 0xfc, !PT ;  /* 0x0000000111111812 */ /* 0x000fe200078efcff */
[----:B------:R-:W-:Y:S01]  /*b100*/  ULEA.HI.SX32 UR39, UR5, UR39, 0x1c ;  /* 0x0000002705277291 */ /* 0x000fe2000f8fe23f */
[----:B------:R-:W-:Y:S02]  /*b110*/  ISETP.GE.AND P1, PT, R6, UR9, PT ;  /* 0x0000000906007c0c */ /* 0x000fe4000bf26270 */
[----:B------:R-:W-:-:S11]  /*b120*/  LOP3.LUT R17, R17, 0xfffffeff, RZ, 0xc0, !PT ;  /* 0xfffffeff11117812 */ /* 0x000fd600078ec0ff */
[----:B0-----:R-:W-:-:S07]  /*b130*/  @P1 LOP3.LUT R17, R17, 0x100, RZ, 0xfc, !PT ;  /* 0x0000010011111812 */ /* 0x001fce00078efcff */
.L_x_13608:
        /* <DEDUP_REMOVED lines=22> */
.L_x_13560:
[----:B------:R-:W-:Y:S01]  /*b2a0*/  ULDC UR8, c[0x0][0xc54] ;  /* 0x0003150000087ab9 */ /* 0x000fe20000000800 */
[----:B------:R-:W-:Y:S01]  /*b2b0*/  UMOV UR6, UR7 ;  /* 0x0000000700067c82 */ /* 0x000fe20008000000 */
[----:B------:R-:W-:-:S11]  /*b2c0*/  UISETP.NE.AND UP0, UPT, UR8, 0x1, UPT ;  /* 0x000000010800788c */ /* 0x000fd6000bf05270 */
[----:B------:R-:W-:Y:S02]  /*b2d0*/  @UP0 ULDC.64 UR10, c[0x0][0xc58] ;  /* 0x00031600000a0ab9 */ /* 0x000fe40000000a00 */
[----:B------:R-:W-:-:S04]  /*b2e0*/  UIMAD.WIDE.U32 UR4, UR7, UR10, URZ ;  /* 0x0000000a070472a5 */ /* 0x000fc8000f8e003f */
[----:B------:R-:W-:-:S04]  /*b2f0*/  @UP0 USHF.R.U32.HI UR6, URZ, UR11, UR5 ;  /* 0x0000000b3f060299 */ /* 0x000fc80008011605 */
[----:B------:R-:W-:-:S12]  /*b300*/  UIMAD UR4, UR6, UR8, URZ ;  /* 0x00000008060472a4 */ /* 0x000fd8000f8e023f */
.L_x_13561:
        /* <DEDUP_REMOVED lines=58> */
.L_x_13563:
        /* <DEDUP_REMOVED lines=20> */
.L_x_13566:
[----:B------:R-:W-:Y:S05]  /*b7f0*/  BSYNC B6 ;  /* 0x0000000000067941 */ /* 0x000fea0003800000 */
.L_x_13565:
        /* <DEDUP_REMOVED lines=19> */
[----:B-1---5:R-:W-:Y:S05]  /*b930*/  CALL.ABS.NOINC R2 ;  /* 0x0000000002007343 */ /* 0x022fea0003c00000 */
.L_x_13569:
        /* <DEDUP_REMOVED lines=15> */
.L_x_13568:
[----:B------:R-:W-:Y:S05]  /*ba30*/  BSYNC B6 ;  /* 0x0000000000067941 */ /* 0x000fea0003800000 */
.L_x_13567:
        /* <DEDUP_REMOVED lines=10> */
[----:B------:R-:W-:-:S04]  /*bae0*/  ULDC UR4, c[0x0][0xc48] ;  /* 0x0003120000047ab9 */ /* 0x000fc80000000800 */
[----:B------:R1:W5:Y:S01]  /*baf0*/  @P0 LDG.E R27, desc[UR48][R2.64] ;  /* 0x00000030021b0981 */ /* 0x000362000c1e1900 */
[----:B------:R-:W-:Y:S01]  /*bb00*/  UMOV UR5, 0xffffffff ;  /* 0xffffffff00057882 */ /* 0x000fe20000000000 */
[----:B------:R-:W-:Y:S02]  /*bb10*/  IMAD.U32 R0, RZ, RZ, UR43 ;  /* 0x0000002bff007e24 */ /* 0x000fe4000f8e00ff */
[----:B------:R-:W-:Y:S02]  /*bb20*/  IMAD.U32 R19, RZ, RZ, UR4 ;  /* 0x00000004ff137e24 */ /* 0x000fe4000f8e00ff */
[----:B------:R-:W-:Y:S01]  /*bb30*/  VIADD R0, R0, 0xffffffff ;  /* 0xffffffff00007836 */ /* 0x000fe20000000000 */
[----:B------:R-:W-:Y:S06]  /*bb40*/  BRA.DIV UR5, `(.L_x_13570) ;  /* 0x0000003205787947 */ /* 0x000fec000b800000 */
.L_x_13624:
[----:B-1----:R-:W1:Y:S01]  /*bb50*/  S2R R2, SR_TID.X ;  /* 0x0000000000027919 */ /* 0x002e620000002100 */
[----:B0-----:R-:W-:Y:S01]  /*bb60*/  ISETP.NE.AND P1, PT, R10, 0x1, PT ;  /* 0x000000010a00780c */ /* 0x001fe20003f25270 */
[----:B------:R-:W-:Y:S01]  /*bb70*/  IMAD.MOV.U32 R24, RZ, RZ, RZ ;  /* 0x000000ffff187224 */ /* 0x000fe200078e00ff */
[----:B-----5:R-:W-:Y:S02]  /*bb80*/  SHF.R.S32.HI R29, RZ, 0x1f, R27 ;  /* 0x0000001fff1d7819 */ /* 0x020fe4000001141b */
[----:B------:R-:W-:-:S09]  /*bb90*/  LOP3.LUT R17, R17, 0xffffff7f, RZ, 0xc0, !PT ;  /* 0xffffff7f11117812 */ /* 0x000fd200078ec0ff */
[----:B------:R-:W0:Y:S01]  /*bba0*/  @P1 LDC R3, c[0x0][0x434] ;  /* 0x00010d00ff031b82 */ /* 0x000e220000000800 */
[----:B------:R-:W-:-:S07]  /*bbb0*/  @P1 LOP3.LUT R17, R17, 0x80, RZ, 0xfc, !PT ;  /* 0x0000008011111812 */ /* 0x000fce00078efcff */
[----:B------:R-:W2:Y:S01]  /*bbc0*/  @P1 LDC R5, c[0x0][0x438] ;  /* 0x00010e00ff051b82 */ /* 0x000ea20000000800 */
[----:B-1----:R-:W-:-:S05]  /*bbd0*/  IMAD.SHL.U32 R8, R2, 0x10, RZ ;  /* 0x0000001002087824 */ /* 0x002fca00078e00ff */
[----:B------:R-:W-:-:S05]  /*bbe0*/  LOP3.LUT R8, R33, 0x70, R8, 0xf8, !PT ;  /* 0x0000007021087812 */ /* 0x000fca00078ef808 */
[----:B------:R-:W-:-:S04]  /*bbf0*/  IMAD R7, R0, 0x60, R8 ;  /* 0x0000006000077824 */ /* 0x000fc800078e0208 */
[C---:B------:R-:W-:Y:S01]  /*bc00*/  IMAD.IADD R34, R7.reuse, 0x1, R30 ;  /* 0x0000000107227824 */ /* 0x040fe200078e021e */
[----:B------:R-:W-:-:S03]  /*bc10*/  ISETP.GE.AND P0, PT, R7, UR36, PT ;  /* 0x0000002407007c0c */ /* 0x000fc6000bf06270 */
[----:B0-----:R-:W-:Y:S01]  /*bc20*/  @P1 IMAD.HI.U32 R2, R34, R3, RZ ;  /* 0x0000000322021227 */ /* 0x001fe200078e00ff */
[----:B------:R-:W-:-:S03]  /*bc30*/  ISETP.GT.U32.OR P0, PT, R8, 0x5f, P0 ;  /* 0x0000005f0800780c */ /* 0x000fc60000704470 */
[----:B------:R-:W-:Y:S01]  /*bc40*/  IMAD.MOV.U32 R9, RZ, RZ, R34 ;  /* 0x000000ffff097224 */ /* 0x000fe200078e0022 */
[----:B--2---:R-:W-:-:S09]  /*bc50*/  @P1 SHF.R.U32.HI R9, RZ, R5, R2 ;  /* 0x00000005ff091219 */ /* 0x004fd20000011602 */
        /* <DEDUP_REMOVED lines=25> */
.L_x_13571:
[----:B------:R-:W-:Y:S01]  /*bdf0*/  LEA R22, R18, R16, 0x3 ;  /* 0x0000001012167211 */ /* 0x000fe200078e18ff */
[----:B------:R-:W-:Y:S01]  /*be00*/  BSSY B0, `(.L_x_13572) ;  /* 0x0000004000007945 */ /* 0x000fe20003800000 */
[----:B------:R-:W-:-:S04]  /*be10*/  SHF.L.U32 R3, R25, 0x1f, RZ ;  /* 0x0000001f19037819 */ /* 0x000fc800000006ff */
[----:B------:R-:W0:Y:S02]  /*be20*/  SYNCS.PHASECHK.TRANS64.TRYWAIT P0, [R22+URZ+0x22840], R3 ;  /* 0x02284003160075a7 */ /* 0x000e24000800017f */
[----:B0-----:R-:W-:Y:S05]  /*be30*/  @!P0 BRA `(.L_x_13573) ;  /* 0x0000002c00e88947 */ /* 0x001fea0003800000 */
.L_x_13625:
[----:B------:R-:W-:Y:S05]  /*be40*/  BSYNC B0 ;  /* 0x0000000000007941 */ /* 0x000fea0003800000 */
.L_x_13572:
        /* <DEDUP_REMOVED lines=48> */
[----:B------:R-:W-:Y:S02]  /*c150*/  @P0 LEA R7, R0, R16, 0x1 ;  /* 0x0000001000070211 */ /* 0x000fe400078e08ff */
        /* <DEDUP_REMOVED lines=19> */
.L_x_13639:
        /* <DEDUP_REMOVED lines=10> */
.L_x_13575:
        /* <DEDUP_REMOVED lines=11> */
.L_x_13576:
        /* <DEDUP_REMOVED lines=23> */
.L_x_13578:
[----:B------:R-:W-:Y:S05]  /*c550*/  BSYNC B6 ;  /* 0x0000000000067941 */ /* 0x000fea0003800000 */
.L_x_13577:
[----:B0-----:R-:W0:Y:S01]  /*c560*/  S2R R2, SR_TID.X ;  /* 0x0000000000027919 */ /* 0x001e220000002100 */
[----:B------:R-:W-:Y:S01]  /*c570*/  UISETP.NE.AND UP0, UPT, UR47, URZ, UPT ;  /* 0x0000003f2f00728c */ /* 0x000fe2000bf05270 */
[----:B------:R-:W-:Y:S01]  /*c580*/  IMAD.U32 R0, RZ, RZ, UR42 ;  /* 0x0000002aff007e24 */ /* 0x000fe2000f8e00ff */
[----:B------:R-:W-:Y:S01]  /*c590*/  R2UR UR6, R26 ;  /* 0x000000001a0672ca */ /* 0x000fe200000e0000 */
[----:B------:R-:W-:Y:S01]  /*c5a0*/  ULDC.64 UR8, c[0x0][0x2d8] ;  /* 0x0000b60000087ab9 */ /* 0x000fe20000000a00 */
[----:B------:R-:W-:Y:S01]  /*c5b0*/  R2UR UR7, R19 ;  /* 0x00000000130772ca */ /* 0x000fe200000e0000 */
[----:B------:R-:W2:Y:S01]  /*c5c0*/  S2R R20, SR_TID.X ;  /* 0x0000000000147919 */ /* 0x000ea20000002100 */
[----:B------:R-:W-:Y:S02]  /*c5d0*/  PLOP3.LUT P0, PT, PT, PT, UP0, 0x80, 0x0 ;  /* 0x000000000000781c */ /* 0x000fe40003f0f008 */
[----:B------:R-:W-:-:S03]  /*c5e0*/  LOP3.LUT P5, RZ, R17, 0x100, RZ, 0xc0, !PT ;  /* 0x0000010011ff7812 */ /* 0x000fc600078ac0ff */
[----:B------:R-:W-:-:S04]  /*c5f0*/  @UP0 ULDC UR4, c[0x0][0x44c] ;  /* 0x0001130000040ab9 */ /* 0x000fc80000000800 */
[----:B------:R-:W-:-:S04]  /*c600*/  UIMAD UR6, UR6, UR8, URZ ;  /* 0x00000008060672a4 */ /* 0x000fc8000f8e023f */
[----:B------:R-:W-:Y:S02]  /*c610*/  UIMAD UR7, UR7, UR9, UR6 ;  /* 0x00000009070772a4 */ /* 0x000fe4000f8e0206 */
[----:B------:R-:W-:Y:S01]  /*c620*/  USHF.R.S32.HI UR6, URZ, 0x1f, UR41 ;  /* 0x0000001f3f067899 */ /* 0x000fe20008011429 */
[----:B0-----:R-:W-:-:S05]  /*c630*/  IMAD.SHL.U32 R2, R2, 0x10, RZ ;  /* 0x0000001002027824 */ /* 0x001fca00078e00ff */
[----:B------:R-:W-:Y:S02]  /*c640*/  LOP3.LUT R2, R33, 0x70, R2, 0xf8, !PT ;  /* 0x0000007021027812 */ /* 0x000fe400078ef802 */
[----:B--2---:R-:W-:-:S03]  /*c650*/  SHF.L.U32 R8, R20, 0x3, RZ ;  /* 0x0000000314087819 */ /* 0x004fc600000006ff */
[----:B------:R-:W-:Y:S01]  /*c660*/  IMAD R0, R0, 0x80, R2 ;  /* 0x0000008000007824 */ /* 0x000fe200078e0202 */
        /* <DEDUP_REMOVED lines=36> */
[----:B------:R-:W-:-:S03]  /*c8b0*/  IMAD.U32 R4, RZ, RZ, UR42 ;  /* 0x0000002aff047e24 */ /* 0x000fc6000f8e00ff */
[----:B------:R-:W2:Y:S01]  /*c8c0*/  SHFL.IDX PT, R2, R5, RZ, 0x181f ;  /* 0x00181fff05027589 */ /* 0x000ea200000e0000 */
[----:B------:R-:W-:-:S03]  /*c8d0*/  IMAD R4, R4, 0x80, R33 ;  /* 0x0000008004047824 */ /* 0x000fc600078e0221 */
[----:B------:R-:W-:Y:S01]  /*c8e0*/  SHFL.IDX PT, R6, R5, 0x1, 0x181f ;  /* 0x00381f0005067f89 */ /* 0x000fe200000e0000 */
[C---:B------:R-:W-:Y:S01]  /*c8f0*/  VIADD R7, R4.reuse, 0x10 ;  /* 0x0000001004077836 */ /* 0x040fe20000000000 */
[----:B------:R-:W-:-:S13]  /*c900*/  ISETP.GE.AND P0, PT, R4, UR37, PT ;  /* 0x0000002504007c0c */ /* 0x000fda000bf06270 */
        /* <DEDUP_REMOVED lines=26> */
[----:B------:R-:W-:-:S02]  /*cab0*/  ISETP.GE.AND P0, PT, R7, UR37, PT ;  /* 0x0000002507007c0c */ /* 0x000fc4000bf06270 */
[----:B------:R-:W-:-:S11]  /*cac0*/  IADD3 R7, R4, 0x50, RZ ;  /* 0x0000005004077810 */ /* 0x000fd60007ffe0ff */
        /* <DEDUP_REMOVED lines=18> */
.L_x_13656:
        /* <DEDUP_REMOVED lines=10> */
.L_x_13580:
        /* <DEDUP_REMOVED lines=18> */
.L_x_13657:
[----:B------:R-:W-:Y:S05]  /*cdb0*/  BSYNC B0 ;  /* 0x0000000000007941 */ /* 0x000fea0003800000 */
.L_x_13581:
[----:B------:R-:W-:-:S05]  /*cdc0*/  IMAD.U32 R0, RZ, RZ, UR44 ;  /* 0x0000002cff007e24 */ /* 0x000fca000f8e00ff */
[----:B------:R-:W-:-:S13]  /*cdd0*/  ISETP.NE.AND P0, PT, R0, 0x3, PT ;  /* 0x000000030000780c */ /* 0x000fda0003f05270 */
[----:B------:R-:W-:Y:S05]  /*cde0*/  @!P0 BRA `(.L_x_13583) ;  /* 0x0000000000048947 */ /* 0x000fea0003800000 */
[----:B------:R-:W-:Y:S01]  /*cdf0*/  BPT.TRAP 0x1 ;  /* 0x000000040000795c */ /* 0x000fe20000300000 */
.L_x_13583:
[----:B0-----:R-:W-:Y:S01]  /*ce00*/  SHF.L.U32 R3, R25, 0x1f, RZ ;  /* 0x0000001f19037819 */ /* 0x001fe200000006ff */
[----:B------:R-:W-:Y:S03]  /*ce10*/  BSSY B0, `(.L_x_13584) ;  /* 0x0000003000007945 */ /* 0x000fe60003800000 */
[----:B------:R-:W0:Y:S02]  /*ce20*/  SYNCS.PHASECHK.TRANS64.TRYWAIT P0, [R22+URZ+0x22860], R3 ;  /* 0x02286003160075a7 */ /* 0x000e24000800017f */
[----:B0-----:R-:W-:Y:S05]  /*ce30*/  @!P0 BRA `(.L_x_13585) ;  /* 0x0000002c00f48947 */ /* 0x001fea0003800000 */
.L_x_13658:
[----:B------:R-:W-:Y:S05]  /*ce40*/  BSYNC B0 ;  /* 0x0000000000007941 */ /* 0x000fea0003800000 */
.L_x_13584:
[----:B------:R-:W-:Y:S01]  /*ce50*/  ULDC.64 UR4, c[0x0][0x328] ;  /* 0x0000ca0000047ab9 */ /* 0x000fe20000000a00 */
[----:B------:R-:W-:Y:S01]  /*ce60*/  IMAD R4, R18, 0x6000, R28 ;  /* 0x0000600012047824 */ /* 0x000fe200078e021c */
[----:B------:R-:W-:Y:S01]  /*ce70*/  LOP3.LUT P4, RZ, R35, 0x8, RZ, 0xc0, !PT ;  /* 0x0000000823ff7812 */ /* 0x000fe2000788c0ff */
        /* <DEDUP_REMOVED lines=29> */
[----:B--2---:R-:W-:-:S03]  /*d050*/  MOV R7, R3 ;  /* 0x0000000300077202 */ /* 0x004fc60000000f00 */
[----:B------:R-:W0:Y:S01]  /*d060*/  SHFL.IDX PT, R3, R6, RZ, 0x181f ;  /* 0x00181fff06037589 */ /* 0x000e2200000e0000 */
        /* <DEDUP_REMOVED lines=60> */
.L_x_13672:
        /* <DEDUP_REMOVED lines=15> */
.L_x_13587:
        /* <DEDUP_REMOVED lines=11> */
.L_x_13588:
[----:B------:R-:W-:Y:S01]  /*d5d0*/  UISETP.GE.AND UP0, UPT, UR43, 0x2, UPT ;  /* 0x000000022b00788c */ /* 0x000fe2000bf06270 */
[----:B------:R0:W-:Y:S05]  /*d5e0*/  SYNCS.ARRIVE.TRANS64.A1T0 RZ, [R22+URZ+0x22850], RZ ;  /* 0x022850ff16ff79a7 */ /* 0x0001ea000810003f */
[----:B------:R-:W-:-:S13]  /*d5f0*/  PLOP3.LUT P0, PT, PT, PT, UP0, 0x40, 0x0 ;  /* 0x000000000000781c */ /* 0x000fda0003f0e808 */
[----:B0-----:R-:W-:Y:S05]  /*d600*/  @P0 BRA `(.L_x_13589) ;  /* 0x0000000c00740947 */ /* 0x001fea0003800000 */
[----:B------:R-:W-:Y:S01]  /*d610*/  UIADD3 UR4, UR43, -0x2, URZ ;  /* 0xfffffffe2b047890 */ /* 0x000fe2000fffe03f */
[----:B------:R-:W-:Y:S05]  /*d620*/  BSSY B0, `(.L_x_13589) ;  /* 0x00000db000007945 */ /* 0x000fea0003800000 */
[----:B------:R-:W-:-:S07]  /*d630*/  IMAD.U32 R20, RZ, RZ, UR4 ;  /* 0x00000004ff147e24 */ /* 0x000fce000f8e00ff */
.L_x_13602:
        /* <DEDUP_REMOVED lines=11> */
[----:B------:R-:W-:-:S07]  /*d6f0*/  MOV R9, R8 ;  /* 0x0000000800097202 */ /* 0x000fce0000000f00 */
        /* <DEDUP_REMOVED lines=29> */
.L_x_13590:
[----:B------:R-:W-:Y:S01]  /*d8d0*/  IMAD R10, R18, 0x8, R16 ;  /* 0x00000008120a7824 */ /* 0x000fe200078e0210 */
[----:B------:R-:W-:Y:S01]  /*d8e0*/  SHF.L.U32 R24, R25, 0x1f, RZ ;  /* 0x0000001f19187819 */ /* 0x000fe200000006ff */
[----:B------:R-:W-:Y:S01]  /*d8f0*/  BSSY B1, `(.L_x_13591) ;  /* 0x0000004000017945 */ /* 0x000fe20003800000 */
[----:B-1----:R-:W-:Y:S02]  /*d900*/  SHF.R.S32.HI R22, RZ, 0x1f, R5 ;  /* 0x0000001fff167819 */ /* 0x002fe40000011405 */
[----:B------:R-:W0:Y:S02]  /*d910*/  SYNCS.PHASECHK.TRANS64.TRYWAIT P0, [R10+URZ+0x22840], R24 ;  /* 0x022840180a0075a7 */ /* 0x000e24000800017f */
[----:B0-----:R-:W-:Y:S05]  /*d920*/  @!P0 BRA `(.L_x_13592) ;  /* 0x0000002c00908947 */ /* 0x001fea0003800000 */
.L_x_13673:
[----:B------:R-:W-:Y:S05]  /*d930*/  BSYNC B1 ;  /* 0x0000000000017941 */ /* 0x000fea0003800000 */
.L_x_13591:
        /* <DEDUP_REMOVED lines=29> */
[----:B------:R-:W1:Y:S01]  /*db10*/  SHFL.IDX PT, R14, R9, 0x2, 0x181f ;  /* 0x00581f00090e7f89 */ /* 0x000e6200000e0000 */
[----:B--2---:R-:W-:Y:S02]  /*db20*/  IADD3.X R3, RZ, R3, RZ, P0, !PT ;  /* 0x00000003ff037210 */ /* 0x004fe400007fe4ff */
[----:B---3--:R-:W-:-:S03]  /*db30*/  IADD3 R6, P0, R6, R0, RZ ;  /* 0x0000000006067210 */ /* 0x008fc60007f1e0ff */
[----:B------:R2:W-:Y:S02]  /*db40*/  LDGSTS.E.BYPASS.LTC128B.128 [R8+0x1c400], desc[UR48][R2.64], !P1 ;  /* 0x1c40000002087fae */ /* 0x0005e4000c901d70 */
        /* <DEDUP_REMOVED lines=18> */
.L_x_13687:
        /* <DEDUP_REMOVED lines=8> */
.L_x_13594:
        /* <DEDUP_REMOVED lines=11> */
.L_x_13595:
[----:B------:R1:W-:Y:S01]  /*dda0*/  SYNCS.ARRIVE.TRANS64.A1T0 RZ, [R10+URZ+0x22830], RZ ;  /* 0x022830ff0aff79a7 */ /* 0x0003e2000810003f */
[----:B------:R-:W-:Y:S05]  /*ddb0*/  @!P3 BRA `(.L_x_13596) ;  /* 0x000000000004b947 */ /* 0x000fea0003800000 */
[----:B------:R-:W-:Y:S01]  /*ddc0*/  BPT.TRAP 0x1 ;  /* 0x000000040000795c */ /* 0x000fe20000300000 */
.L_x_13596:
[----:B------:R-:W2:Y:S01]  /*ddd0*/  SYNCS.PHASECHK.TRANS64.TRYWAIT P0, [R10+URZ+0x22860], R24 ;  /* 0x022860180a0075a7 */ /* 0x000ea2000800017f */
[----:B------:R-:W-:Y:S04]  /*dde0*/  BSSY B1, `(.L_x_13597) ;  /* 0x0000002000017945 */ /* 0x000fe80003800000 */
[----:B--2---:R-:W-:Y:S05]  /*ddf0*/  @!P0 BRA `(.L_x_13598) ;  /* 0x0000003000008947 */ /* 0x004fea0003800000 */
.L_x_13688:
[----:B------:R-:W-:Y:S05]  /*de00*/  BSYNC B1 ;  /* 0x0000000000017941 */ /* 0x000fea0003800000 */
.L_x_13597:
        /* <DEDUP_REMOVED lines=49> */
[----:B---3--:R-:W-:-:S05]  /*e120*/  IADD3.X R7, RZ, R4, RZ, P0, !PT ;  /* 0x00000004ff077210 */ /* 0x008fca00007fe4ff */
        /* <DEDUP_REMOVED lines=18> */
.L_x_13702:
        /* <DEDUP_REMOVED lines=11> */
.L_x_13600:
        /* <DEDUP_REMOVED lines=11> */
.L_x_13601:
[----:B------:R0:W-:Y:S01]  /*e3b0*/  SYNCS.ARRIVE.TRANS64.A1T0 RZ, [R10+URZ+0x22850], RZ ;  /* 0x022850ff0aff79a7 */ /* 0x0001e2000810003f */
[----:B------:R-:W-:Y:S05]  /*e3c0*/  @P2 BRA `(.L_x_13602) ;  /* 0xfffffff0009c2947 */ /* 0x000fea000383ffff */
[----:B------:R-:W-:Y:S05]  /*e3d0*/  BSYNC B0 ;  /* 0x0000000000007941 */ /* 0x000fea0003800000 */
.L_x_13589:
[----:B------:R-:W2:Y:S01]  /*e3e0*/  S2R R0, SR_TID.X ;  /* 0x0000000000007919 */ /* 0x000ea20000002100 */
[----:B------:R-:W-:Y:S01]  /*e3f0*/  VIADD R18, R18, 0x1 ;  /* 0x0000000112127836 */ /* 0x000fe20000000000 */
[----:B------:R-:W-:Y:S04]  /*e400*/  BSSY B0, `(.L_x_13603) ;  /* 0x0000013000007945 */ /* 0x000fe80003800000 */
[----:B------:R-:W-:-:S04]  /*e410*/  ISETP.NE.AND P0, PT, R18, 0x2, PT ;  /* 0x000000021200780c */ /* 0x000fc80003f05270 */
[----:B------:R-:W-:Y:S02]  /*e420*/  SEL R18, R18, RZ, P0 ;  /* 0x000000ff12127207 */ /* 0x000fe40000000000 */
[----:B--2---:R-:W-:Y:S02]  /*e430*/  LOP3.LUT R2, R0, 0x7f, RZ, 0xc0, !PT ;  /* 0x0000007f00027812 */ /* 0x004fe400078ec0ff */
[----:B------:R-:W-:Y:S02]  /*e440*/  SEL R0, RZ, 0x1, P0 ;  /* 0x00000001ff007807 */ /* 0x000fe40000000000 */
        /* <DEDUP_REMOVED lines=14> */
.L_x_13604:
[----:B------:R-:W-:Y:S05]  /*e530*/  BSYNC B0 ;  /* 0x0000000000007941 */ /* 0x000fea0003800000 */
.L_x_13603:
[----:B------:R-:W-:-:S07]  /*e540*/  LOP3.LUT R25, R25, R0, RZ, 0x3c, !PT ;  /* 0x0000000019197212 */ /* 0x000fce00078e3cff */
.L_x_13564:
[----:B------:R-:W-:Y:S05]  /*e550*/  BSYNC B7 ;  /* 0x0000000000077941 */ /* 0x000fea0003800000 */
.L_x_13562:
        /* <DEDUP_REMOVED lines=11> */
.L_x_13605:
[----:B------:R-:W-:-:S03]  /*e610*/  UMOV UR4, 0xffffffff ;  /* 0xffffffff00047882 */ /* 0x000fc60000000000 */
[----:B------:R-:W-:Y:S05]  /*e620*/  BRA.DIV UR4, `(.L_x_13607) ;  /* 0x0000002e04d07947 */ /* 0x000fea000b800000 */
[----:B------:R2:W3:Y:S02]  /*e630*/  SHFL.IDX PT, R14, R31, RZ, 0x1f ;  /* 0x00001fff1f0e7589 */ /* 0x0004e400000e0000 */
.L_x_13705:
        /* <DEDUP_REMOVED lines=8> */
.L_x_13606:
[----:B------:R-:W-:Y:S02]  /*e6c0*/  ULDC UR4, c[0x0][0xc38] ;  /* 0x00030e0000047ab9 */ /* 0x000fe40000000800 */
[----:B---3--:R-:W-:-:S13]  /*e6d0*/  ISETP.GE.AND P0, PT, R31, UR4, PT ;  /* 0x000000041f007c0c */ /* 0x008fda000bf06270 */
[----:B------:R-:W-:Y:S05]  /*e6e0*/  @!P0 BRA `(.L_x_13608) ;  /* 0xffffffc800948947 */ /* 0x000fea000383ffff */
.L_x_13559:
        /* <DEDUP_REMOVED lines=12> */
.L_x_13706:
[----:B------:R-:W-:Y:S05]  /*e7b0*/  BSYNC B0 ;  /* 0x0000000000007941 */ /* 0x000fea0003800000 */
.L_x_13609:
[----:B------:R-:W-:-:S03]  /*e7c0*/  UMOV UR4, 0xffffffff ;  /* 0xffffffff00047882 */ /* 0x000fc60000000000 */
[----:B------:R-:W-:Y:S05]  /*e7d0*/  BRA.DIV UR4, `(.L_x_13611) ;  /* 0x0000002e04a07947 */ /* 0x000fea000b800000 */
[----:B---3--:R-:W3:Y:S02]  /*e7e0*/  S2R R0, SR_TID.X ;  /* 0x0000000000007919 */ /* 0x008ee40000002100 */
[----:B---3--:R-:W-:-:S04]  /*e7f0*/  SHF.R.U32.HI R0, RZ, 0x5, R0 ;  /* 0x00000005ff007819 */ /* 0x008fc80000011600 */
[----:B------:R-:W-:-:S05]  /*e800*/  LOP3.LUT R0, R0, 0x3, RZ, 0xc0, !PT ;  /* 0x0000000300007812 */ /* 0x000fca00078ec0ff */
[----:B------:R3:W4:Y:S02]  /*e810*/  SHFL.IDX PT, R14, R0, RZ, 0x1f ;  /* 0x00001fff000e7589 */ /* 0x00072400000e0000 */
.L_x_13709:
[----:B----4-:R-:W-:Y:S01]  /*e820*/  ISETP.NE.AND P0, PT, R14, RZ, PT ;  /* 0x000000ff0e00720c */ /* 0x010fe20003f05270 */
[----:B------:R-:W-:-:S12]  /*e830*/  BSSY B0, `(.L_x_13612) ;  /* 0x0000024000007945 */ /* 0x000fd80003800000 */
[----:B------:R-:W-:Y:S05]  /*e840*/  @P0 BRA `(.L_x_13613) ;  /* 0x0000000000880947 */ /* 0x000fea0003800000 */
[----:B------:R-:W-:-:S03]  /*e850*/  UMOV UR4, 0xffffffff ;  /* 0xffffffff00047882 */ /* 0x000fc60000000000 */
[----:B------:R-:W-:Y:S05]  /*e860*/  BRA.DIV UR4, `(.L_x_13614) ;  /* 0x0000002e04b07947 */ /* 0x000fea000b800000 */
[----:B------:R-:W-:-:S13]  /*e870*/  ELECT P6, URZ, PT ;  /* 0x00000000003f782f */ /* 0x000fda00038c0000 */
.L_x_13712:
[----:B------:R-:W-:Y:S05]  /*e880*/  @!P6 BRA `(.L_x_13613) ;  /* 0x000000000078e947 */ /* 0x000fea0003800000 */
[----:B------:R-:W-:-:S06]  /*e890*/  ULOP3.LUT UR4, UR45, 0x2, URZ, 0xfc, !UPT ;  /* 0x000000022d047892 */ /* 0x000fcc000f8efc3f */
[----:B---3--:R-:W-:-:S05]  /*e8a0*/  IMAD.U32 R0, RZ, RZ, UR4 ;  /* 0x00000004ff007e24 */ /* 0x008fca000f8e00ff */
[----:B------:R-:W-:-:S13]  /*e8b0*/  ISETP.NE.AND P0, PT, R0, 0x3, PT ;  /* 0x000000030000780c */ /* 0x000fda0003f05270 */
[----:B------:R-:W-:Y:S05]  /*e8c0*/  @!P0 BRA `(.L_x_13615) ;  /* 0x0000000000048947 */ /* 0x000fea0003800000 */
[----:B------:R-:W-:Y:S01]  /*e8d0*/  BPT.TRAP 0x1 ;  /* 0x000000040000795c */ /* 0x000fe20000300000 */
.L_x_13615:
[C---:B------:R-:W-:Y:S01]  /*e8e0*/  IMAD R3, R18.reuse, 0x8, R5 ;  /* 0x0000000812037824 */ /* 0x040fe200078e0205 */
[----:B------:R-:W-:Y:S02]  /*e8f0*/  SHF.L.U32 R2, R25, 0x1f, RZ ;  /* 0x0000001f19027819 */ /* 0x000fe400000006ff */
[----:B------:R-:W-:Y:S02]  /*e900*/  IADD3 R18, R18, 0x1, RZ ;  /* 0x0000000112127810 */ /* 0x000fe40007ffe0ff */
[----:B------:R-:W3:Y:S02]  /*e910*/  SYNCS.PHASECHK.TRANS64.TRYWAIT P1, [R3+URZ+0x22840], R2 ;  /* 0x02284002030075a7 */ /* 0x000ee4000802017f */
[----:B------:R-:W-:-:S04]  /*e920*/  ISETP.NE.AND P2, PT, R18, 0x2, PT ;  /* 0x000000021200780c */ /* 0x000fc80003f45270 */
[----:B------:R-:W-:Y:S01]  /*e930*/  SEL R0, RZ, 0x1, P2 ;  /* 0x00000001ff007807 */ /* 0x000fe20001000000 */
[----:B---3--:R-:W-:Y:S08]  /*e940*/  @!P1 BRA `(.L_x_13616) ;  /* 0x0000002c00989947 */ /* 0x008ff00003800000 */
.L_x_13713:
[----:B------:R-:W-:Y:S02]  /*e950*/  SEL R18, R18, RZ, P2 ;  /* 0x000000ff12127207 */ /* 0x000fe40001000000 */
[----:B------:R-:W-:Y:S01]  /*e960*/  LOP3.LUT R0, R25, R0, RZ, 0x3c, !PT ;  /* 0x0000000019007212 */ /* 0x000fe200078e3cff */
[----:B------:R-:W-:Y:S06]  /*e970*/  @!P0 BRA `(.L_x_13617) ;  /* 0x0000000000048947 */ /* 0x000fec0003800000 */
[----:B------:R-:W-:Y:S01]  /*e980*/  BPT.TRAP 0x1 ;  /* 0x000000040000795c */ /* 0x000fe20000300000 */
.L_x_13617:
[----:B------:R-:W-:Y:S01]  /*e990*/  IMAD R5, R18, 0x8, R5 ;  /* 0x0000000812057824 */ /* 0x000fe200078e0205 */
[----:B------:R-:W-:-:S04]  /*e9a0*/  SHF.L.U32 R0, R0, 0x1f, RZ ;  /* 0x0000001f00007819 */ /* 0x000fc800000006ff */
[----:B------:R-:W4:Y:S02]  /*e9b0*/  SYNCS.PHASECHK.TRANS64.TRYWAIT P1, [R5+URZ+0x22840], R0 ;  /* 0x02284000050075a7 */ /* 0x000f24000802017f */
[----:B----4-:R-:W-:Y:S05]  /*e9c0*/  @!P1 BRA `(.L_x_13618) ;  /* 0x0000002c008c9947 */ /* 0x010fea0003800000 */
.L_x_13714:
[----:B------:R-:W-:Y:S05]  /*e9d0*/  @!P0 BRA `(.L_x_13619) ;  /* 0x0000000000048947 */ /* 0x000fea0003800000 */
[----:B------:R-:W-:Y:S01]  /*e9e0*/  BPT.TRAP 0x1 ;  /* 0x000000040000795c */ /* 0x000fe20000300000 */
.L_x_13619:
[----:B------:R-:W0:Y:S02]  /*e9f0*/  SYNCS.PHASECHK.TRANS64.TRYWAIT P1, [R3+URZ+0x22860], R2 ;  /* 0x02286002030075a7 */ /* 0x000e24000802017f */
[----:B0-----:R-:W-:Y:S05]  /*ea00*/  @!P1 BRA `(.L_x_13620) ;  /* 0x0000002c00909947 */ /* 0x001fea0003800000 */
.L_x_13715:
[----:B------:R-:W-:Y:S05]  /*ea10*/  @!P0 BRA `(.L_x_13621) ;  /* 0x0000000000048947 */ /* 0x000fea0003800000 */
[----:B------:R-:W-:Y:S01]  /*ea20*/  BPT.TRAP 0x1 ;  /* 0x000000040000795c */ /* 0x000fe20000300000 */
.L_x_13621:
[----:B------:R0:W0:Y:S02]  /*ea30*/  SYNCS.PHASECHK.TRANS64.TRYWAIT P0, [R5+URZ+0x22860], R0 ;  /* 0x02286000050075a7 */ /* 0x000024000800017f */
[----:B0-----:R-:W-:Y:S05]  /*ea40*/  @!P0 NANOSLEEP.SYNCS 0x989680 ;  /* 0x009896800000895d */ /* 0x001fea0003900000 */
[----:B------:R-:W0:Y:S02]  /*ea50*/  @!P0 SYNCS.PHASECHK.TRANS64 P0, [R5+URZ+0x22860], R0 ;  /* 0x02286000050085a7 */ /* 0x000e24000800007f */
[----:B0-----:R-:W-:Y:S05]  /*ea60*/  @!P0 BRA `(.L_x_13621) ;  /* 0xfffffffc00f08947 */ /* 0x001fea000383ffff */
.L_x_13613:
[----:B------:R-:W-:Y:S05]  /*ea70*/  BSYNC B0 ;  /* 0x0000000000007941 */ /* 0x000fea0003800000 */
.L_x_13612:
[----:B------:R-:W-:Y:S05]  /*ea80*/  EXIT ;  /* 0x000000000000794d */ /* 0x000fea0003800000 */
.L_x_13506:
[----:B0-----:R-:W-:-:S04]  /*ea90*/  IMAD.U32 R3, RZ, RZ, UR47 ;  /* 0x0000002fff037e24 */ /* 0x001fc8000f8e00ff */
[----:B------:R0:W1:Y:S03]  /*eaa0*/  SYNCS.PHASECHK.TRANS64.TRYWAIT P0, [R3+URZ+0x22800], R0 ;  /* 0x02280000030075a7 */ /* 0x000066000800017f */
[----:B-1----:R-:W-:Y:S05]  /*eab0*/  @!P0 NANOSLEEP.SYNCS 0x989680 ;  /* 0x009896800000895d */ /* 0x002fea0003900000 */
[----:B------:R-:W1:Y:S02]  /*eac0*/  @!P0 SYNCS.PHASECHK.TRANS64 P0, [R3+URZ+0x22800], R0 ;  /* 0x02280000030085a7 */ /* 0x000e64000800007f */
[----:B-1----:R-:W-:Y:S05]  /*ead0*/  @!P0 BRA `(.L_x_13506) ;  /* 0xfffffffc00ec8947 */ /* 0x002fea000383ffff */
[----:B------:R-:W-:Y:S05]  /*eae0*/  BRA `(.L_x_13622) ;  /* 0xffffff2c006c7947 */ /* 0x000fea000383ffff */
.L_x_13510:
[----:B-1----:R-:W-:-:S04]  /*eaf0*/  IMAD.U32 R3, RZ, RZ, UR22 ;  /* 0x00000016ff037e24 */ /* 0x002fc8000f8e00ff */
[----:B------:R1:W2:Y:S03]  /*eb00*/  SYNCS.PHASECHK.TRANS64.TRYWAIT P1, [R3+URZ+0x22830], R8 ;  /* 0x02283008030075a7 */ /* 0x0002a6000802017f */
[----:B--2---:R-:W-:Y:S05]  /*eb10*/  @!P1 NANOSLEEP.SYNCS 0x989680 ;  /* 0x009896800000995d */ /* 0x004fea0003900000 */
[----:B------:R-:W2:Y:S02]  /*eb20*/  @!P1 SYNCS.PHASECHK.TRANS64 P1, [R3+URZ+0x22830], R8 ;  /* 0x02283008030095a7 */ /* 0x000ea4000802007f */
[----:B--2---:R-:W-:Y:S05]  /*eb30*/  @!P1 BRA `(.L_x_13510) ;  /* 0xfffffffc00ec9947 */ /* 0x004fea000383ffff */
[----:B------:R-:W-:Y:S05]  /*eb40*/  BRA `(.L_x_13509) ;  /* 0xffffff2c00907947 */ /* 0x000fea000383ffff */
.L_x_13515:
[----:B---3--:R-:W-:-:S04]  /*eb50*/  IMAD.U32 R9, RZ, RZ, UR22 ;  /* 0x00000016ff097e24 */ /* 0x008fc8000f8e00ff */
[----:B------:R3:W4:Y:S03]  /*eb60*/  SYNCS.PHASECHK.TRANS64.TRYWAIT P1, [R9+URZ+0x22850], R8 ;  /* 0x02285008090075a7 */ /* 0x000726000802017f */
[----:B----4-:R-:W-:Y:S05]  /*eb70*/  @!P1 NANOSLEEP.SYNCS 0x989680 ;  /* 0x009896800000995d */ /* 0x010fea0003900000 */
[----:B------:R-:W4:Y:S02]  /*eb80*/  @!P1 SYNCS.PHASECHK.TRANS64 P1, [R9+URZ+0x22850], R8 ;  /* 0x02285008090095a7 */ /* 0x000f24000802007f */
[----:B----4-:R-:W-:Y:S05]  /*eb90*/  @!P1 BRA `(.L_x_13515) ;  /* 0xfffffffc00ec9947 */ /* 0x010fea000383ffff */
[----:B------:R-:W-:Y:S05]  /*eba0*/  BRA `(.L_x_13514) ;  /* 0xffffff44009c7947 */ /* 0x000fea000383ffff */
.L_x_13521:
[----:B-12---:R-:W-:-:S04]  /*ebb0*/  IMAD.U32 R0, RZ, RZ, UR26 ;  /* 0x0000001aff007e24 */ /* 0x006fc8000f8e00ff */
[----:B------:R1:W2:Y:S03]  /*ebc0*/  SYNCS.PHASECHK.TRANS64.TRYWAIT P1, [R0+URZ+0x22830], R7 ;  /* 0x02283007000075a7 */ /* 0x0002a6000802017f */
[----:B--2---:R-:W-:Y:S05]  /*ebd0*/  @!P1 NANOSLEEP.SYNCS 0x989680 ;  /* 0x009896800000995d */ /* 0x004fea0003900000 */
[----:B------:R-:W2:Y:S02]  /*ebe0*/  @!P1 SYNCS.PHASECHK.TRANS64 P1, [R0+URZ+0x22830], R7 ;  /* 0x02283007000095a7 */ /* 0x000ea4000802007f */
[----:B--2---:R-:W-:Y:S05]  /*ebf0*/  @!P1 BRA `(.L_x_13521) ;  /* 0xfffffffc00ec9947 */ /* 0x004fea000383ffff */
[----:B------:R-:W-:Y:S05]  /*ec00*/  BRA `(.L_x_13520) ;  /* 0xffffff4800e07947 */ /* 0x000fea000383ffff */
.L_x_13526:
[----:B--2---:R-:W-:-:S04]  /*ec10*/  IMAD.U32 R10, RZ, RZ, UR26 ;  /* 0x0000001aff0a7e24 */ /* 0x004fc8000f8e00ff */
[----:B------:R2:W3:Y:S03]  /*ec20*/  SYNCS.PHASECHK.TRANS64.TRYWAIT P1, [R10+URZ+0x22850], R7 ;  /* 0x022850070a0075a7 */ /* 0x0004e6000802017f */
[----:B---3--:R-:W-:Y:S05]  /*ec30*/  @!P1 NANOSLEEP.SYNCS 0x989680 ;  /* 0x009896800000995d */ /* 0x008fea0003900000 */
[----:B------:R-:W3:Y:S02]  /*ec40*/  @!P1 SYNCS.PHASECHK.TRANS64 P1, [R10+URZ+0x22850], R7 ;  /* 0x022850070a0095a7 */ /* 0x000ee4000802007f */
[----:B---3--:R-:W-:Y:S05]  /*ec50*/  @!P1 BRA `(.L_x_13526) ;  /* 0xfffffffc00ec9947 */ /* 0x008fea000383ffff */
[----:B------:R-:W-:Y:S05]  /*ec60*/  BRA `(.L_x_13525) ;  /* 0xffffff6800e47947 */ /* 0x000fea000383ffff */
.L_x_13533:
[----:B-1----:R-:W-:-:S04]  /*ec70*/  IMAD.U32 R0, RZ, RZ, UR25 ;  /* 0x00000019ff007e24 */ /* 0x002fc8000f8e00ff */
[----:B------:R1:W2:Y:S03]  /*ec80*/  SYNCS.PHASECHK.TRANS64.TRYWAIT P1, [R0+URZ+0x22830], R7 ;  /* 0x02283007000075a7 */ /* 0x0002a6000802017f */
[----:B--2---:R-:W-:Y:S05]  /*ec90*/  @!P1 NANOSLEEP.SYNCS 0x989680 ;  /* 0x009896800000995d */ /* 0x004fea0003900000 */
[----:B------:R-:W2:Y:S02]  /*eca0*/  @!P1 SYNCS.PHASECHK.TRANS64 P1, [R0+URZ+0x22830], R7 ;  /* 0x02283007000095a7 */ /* 0x000ea4000802007f */
[----:B--2---:R-:W-:Y:S05]  /*ecb0*/  @!P1 BRA `(.L_x_13533) ;  /* 0xfffffffc00ec9947 */ /* 0x004fea000383ffff */
[----:B------:R-:W-:Y:S05]  /*ecc0*/  BRA `(.L_x_13532) ;  /* 0xffffff6c00ec7947 */ /* 0x000fea000383ffff */
.L_x_13538:
[----:B-1----:R-:W-:-:S04]  /*ecd0*/  IMAD.U32 R10, RZ, RZ, UR25 ;  /* 0x00000019ff0a7e24 */ /* 0x002fc8000f8e00ff */
[----:B------:R1:W2:Y:S03]  /*ece0*/  SYNCS.PHASECHK.TRANS64.TRYWAIT P1, [R10+URZ+0x22850], R7 ;  /* 0x022850070a0075a7 */ /* 0x0002a6000802017f */
[----:B--2---:R-:W-:Y:S05]  /*ecf0*/  @!P1 NANOSLEEP.SYNCS 0x989680 ;  /* 0x009896800000995d */ /* 0x004fea0003900000 */
[----:B------:R-:W2:Y:S02]  /*ed00*/  @!P1 SYNCS.PHASECHK.TRANS64 P1, [R10+URZ+0x22850], R7 ;  /* 0x022850070a0095a7 */ /* 0x000ea4000802007f */
[----:B--2---:R-:W-:Y:S05]  /*ed10*/  @!P1 BRA `(.L_x_13538) ;  /* 0xfffffffc00ec9947 */ /* 0x004fea000383ffff */
[----:B------:R-:W-:Y:S05]  /*ed20*/  BRA `(.L_x_13537) ;  /* 0xffffff8800107947 */ /* 0x000fea000383ffff */
.L_x_13570:
        /* <DEDUP_REMOVED lines=10> */
.L_x_13623:
[----:B------:R-:W-:Y:S05]  /*edd0*/  BRA `(.L_x_13624) ;  /* 0xffffffcc005c7947 */ /* 0x000fea000383ffff */
.L_x_13573:
[----:B0-----:R0:W1:Y:S02]  /*ede0*/  SYNCS.PHASECHK.TRANS64.TRYWAIT P0, [R22+URZ+0x22840], R3 ;  /* 0x02284003160075a7 */ /* 0x001064000800017f */
[----:B-1----:R-:W-:Y:S05]  /*edf0*/  @!P0 NANOSLEEP.SYNCS 0x989680 ;  /* 0x009896800000895d */ /* 0x002fea0003900000 */
[----:B------:R-:W1:Y:S02]  /*ee00*/  @!P0 SYNCS.PHASECHK.TRANS64 P0, [R22+URZ+0x22840], R3 ;  /* 0x02284003160085a7 */ /* 0x000e64000800007f */
[----:B-1----:R-:W-:Y:S05]  /*ee10*/  @!P0 BRA `(.L_x_13573) ;  /* 0xfffffffc00f08947 */ /* 0x002fea000383ffff */
[----:B------:R-:W-:Y:S05]  /*ee20*/  BRA `(.L_x_13625) ;  /* 0xffffffd000047947 */ /* 0x000fea000383ffff */
.L_x_13574:
        /* <DEDUP_REMOVED lines=8> */
.L_x_13627:
[----:B------:R-:W-:Y:S05]  /*eeb0*/  BSYNC B0 ;  /* 0x0000000000007941 */ /* 0x000fea0003800000 */
.L_x_13626:
        /* <DEDUP_REMOVED lines=9> */
.L_x_13628:
        /* <DEDUP_REMOVED lines=8> */
.L_x_13629:
        /* <DEDUP_REMOVED lines=11> */
.L_x_13630:
[----:B------:R-:W-:Y:S02]  /*f080*/  IMAD.MOV.U32 R13, RZ, RZ, R5 ;  /* 0x000000ffff0d7224 */ /* 0x000fe400078e0005 */
[----:B------:R-:W-:Y:S01]  /*f090*/  IMAD.MOV.U32 R12, RZ, RZ, 0x2 ;  /* 0x00000002ff0c7424 */ /* 0x000fe200078e00ff */
[----:B------:R-:W-:-:S13]  /*f0a0*/  @P0 LEA R2, P1, R8, R14, 0x1 ;  /* 0x0000000e08020211 */ /* 0x000fda00078208ff */
[----:B------:R-:W-:Y:S05]  /*f0b0*/  WARPSYNC.COLLECTIVE R15, `(.L_x_13631) ;  /* 0x000000000f087348 */ /* 0x000fea0003c00000 */
[----:B------:R0:W1:Y:S02]  /*f0c0*/  SHFL.IDX P6, R14, R13, R12, R11 ;  /* 0x0000000c0d0e7389 */ /* 0x00006400000c000b */
[----:B01----:R-:W-:Y:S01]  /*f0d0*/  ENDCOLLECTIVE ;  /* 0x000000000000791b */ /* 0x003fe20003800000 */
.L_x_13631:
        /* <DEDUP_REMOVED lines=12> */
.L_x_13632:
[----:B------:R-:W-:Y:S02]  /*f1a0*/  IMAD.MOV.U32 R13, RZ, RZ, R5 ;  /* 0x000000ffff0d7224 */ /* 0x000fe400078e0005 */
[----:B------:R-:W-:Y:S01]  /*f1b0*/  IMAD.MOV.U32 R12, RZ, RZ, 0x3 ;  /* 0x00000003ff0c7424 */ /* 0x000fe200078e00ff */
[----:B------:R-:W-:-:S13]  /*f1c0*/  @P0 LEA R2, P1, R8, R14, 0x1 ;  /* 0x0000000e08020211 */ /* 0x000fda00078208ff */
[----:B------:R-:W-:Y:S05]  /*f1d0*/  WARPSYNC.COLLECTIVE R15, `(.L_x_13633) ;  /* 0x000000000f087348 */ /* 0x000fea0003c00000 */
[----:B------:R0:W1:Y:S02]  /*f1e0*/  SHFL.IDX P6, R14, R13, R12, R11 ;  /* 0x0000000c0d0e7389 */ /* 0x00006400000c000b */
[----:B01----:R-:W-:Y:S01]  /*f1f0*/  ENDCOLLECTIVE ;  /* 0x000000000000791b */ /* 0x003fe20003800000 */
.L_x_13633:
[----:B------:R-:W-:-:S05]  /*f200*/  @P0 IMAD.X R3, RZ, RZ, R6, P1 ;  /* 0x000000ffff030224 */ /* 0x000fca00008e0606 */
[----:B------:R-:W-:Y:S01]  /*f210*/  @!PT LDS RZ, [RZ] ;  /* 0x00000000fffff984 */ /* 0x000fe20000000800 */
[----:B------:R-:W-:Y:S01]  /*f220*/  @!PT LDS RZ, [RZ] ;  /* 0x00000000fffff984 */ /* 0x000fe20000000800 */
[----:B------:R-:W-:Y:S01]  /*f230*/  @!PT LDS RZ, [RZ] ;  /* 0x00000000fffff984 */ /* 0x000fe20000000800 */
[----:B------:R0:W-:Y:S01]  /*f240*/  @P0 LDGSTS.E.BYPASS.LTC128B.128 [R7+0x1d400], desc[UR48][R2.64], !P2 ;  /* 0x1d40000002070fae */ /* 0x0001e2000d101d70 */
[----:B------:R-:W-:Y:S01]  /*f250*/  ISETP.GE.AND P0, PT, R23, 0x31, PT ;  /* 0x000000311700780c */ /* 0x000fe20003f06270 */
[----:B------:R-:W-:-:S12]  /*f260*/  IMAD.MOV.U32 R13, RZ, RZ, R4 ;  /* 0x000000ffff0d7224 */ /* 0x000fd800078e0004 */
[----:B------:R-:W-:Y:S01]  /*f270*/  @P0 IMAD R9, R0, 0x2, R16 ;  /* 0x0000000200090824 */ /* 0x000fe200078e0210 */
[----:B0-----:R-:W-:-:S07]  /*f280*/  MOV R6, R14 ;  /* 0x0000000e00067202 */ /* 0x001fce0000000f00 */
[----:B------:R-:W-:Y:S05]  /*f290*/  WARPSYNC.COLLECTIVE R15, `(.L_x_13634) ;  /* 0x000000000f087348 */ /* 0x000fea0003c00000 */
[----:B------:R0:W1:Y:S02]  /*f2a0*/  SHFL.IDX P6, R14, R13, R12, R11 ;  /* 0x0000000c0d0e7389 */ /* 0x00006400000c000b */
[----:B01----:R-:W-:Y:S01]  /*f2b0*/  ENDCOLLECTIVE ;  /* 0x000000000000791b */ /* 0x003fe20003800000 */
.L_x_13634:
[----:B------:R-:W-:Y:S02]  /*f2c0*/  IMAD.MOV.U32 R13, RZ, RZ, R5 ;  /* 0x000000ffff0d7224 */ /* 0x000fe400078e0005 */
[----:B------:R-:W-:Y:S01]  /*f2d0*/  IMAD.MOV.U32 R12, RZ, RZ, 0x4 ;  /* 0x00000004ff0c7424 */ /* 0x000fe200078e00ff */
[----:B------:R-:W-:-:S13]  /*f2e0*/  @P0 LEA R2, P1, R8, R14, 0x1 ;  /* 0x0000000e08020211 */ /* 0x000fda00078208ff */
[----:B------:R-:W-:Y:S05]  /*f2f0*/  WARPSYNC.COLLECTIVE R15, `(.L_x_13635) ;  /* 0x000000000f087348 */ /* 0x000fea0003c00000 */
[----:B------:R0:W1:Y:S02]  /*f300*/  SHFL.IDX P6, R14, R13, R12, R11 ;  /* 0x0000000c0d0e7389 */ /* 0x00006400000c000b */
[----:B01----:R-:W-:Y:S01]  /*f310*/  ENDCOLLECTIVE ;  /* 0x000000000000791b */ /* 0x003fe20003800000 */
.L_x_13635:
        /* <DEDUP_REMOVED lines=12> */
.L_x_13636:
[----:B------:R-:W-:Y:S02]  /*f3e0*/  IMAD.MOV.U32 R13, RZ, RZ, R5 ;  /* 0x000000ffff0d7224 */ /* 0x000fe400078e0005 */
[----:B------:R-:W-:Y:S01]  /*f3f0*/  IMAD.MOV.U32 R12, RZ, RZ, 0x5 ;  /* 0x00000005ff0c7424 */ /* 0x000fe200078e00ff */
[----:B------:R-:W-:-:S13]  /*f400*/  @P0 LEA R2, P1, R8, R14, 0x1 ;  /* 0x0000000e08020211 */ /* 0x000fda00078208ff */
[----:B------:R-:W-:Y:S05]  /*f410*/  WARPSYNC.COLLECTIVE R15, `(.L_x_13637) ;  /* 0x000000000f087348 */ /* 0x000fea0003c00000 */
[----:B------:R0:W1:Y:S02]  /*f420*/  SHFL.IDX P6, R14, R13, R12, R11 ;  /* 0x0000000c0d0e7389 */ /* 0x00006400000c000b */
[----:B01----:R-:W-:Y:S01]  /*f430*/  ENDCOLLECTIVE ;  /* 0x000000000000791b */ /* 0x003fe20003800000 */
.L_x_13637:
[----:B------:R-:W-:-:S05]  /*f440*/  @P0 IMAD.X R3, RZ, RZ, R6, P1 ;  /* 0x000000ffff030224 */ /* 0x000fca00008e0606 */
        /* <DEDUP_REMOVED lines=9> */
.L_x_13638:
[----:B------:R-:W-:Y:S05]  /*f4e0*/  BRA `(.L_x_13639) ;  /* 0xffffffcc00687947 */ /* 0x000fea000383ffff */
.L_x_13579:
[----:B------:R-:W-:Y:S02]  /*f4f0*/  IMAD.MOV.U32 R13, RZ, RZ, R5 ;  /* 0x000000ffff0d7224 */ /* 0x000fe400078e0005 */
[----:B------:R-:W-:Y:S02]  /*f500*/  IMAD.MOV.U32 R12, RZ, RZ, RZ ;  /* 0x000000ffff0c7224 */ /* 0x000fe400078e00ff */
[----:B------:R-:W-:Y:S02]  /*f510*/  IMAD.MOV.U32 R11, RZ, RZ, 0x181f ;  /* 0x0000181fff0b7424 */ /* 0x000fe400078e00ff */
[----:B------:R-:W-:Y:S02]  /*f520*/  IMAD.MOV.U32 R15, RZ, RZ, -0x1 ;  /* 0xffffffffff0f7424 */ /* 0x000fe400078e00ff */
[----:B------:R-:W-:-:S07]  /*f530*/  IMAD.U32 R4, RZ, RZ, UR42 ;  /* 0x0000002aff047e24 */ /* 0x000fce000f8e00ff */
[----:B-1----:R-:W-:Y:S05]  /*f540*/  WARPSYNC.COLLECTIVE R15, `(.L_x_13640) ;  /* 0x000000000f087348 */ /* 0x002fea0003c00000 */
[----:B------:R0:W2:Y:S02]  /*f550*/  SHFL.IDX P6, R14, R13, R12, R11 ;  /* 0x0000000c0d0e7389 */ /* 0x0000a400000c000b */
[----:B012---:R-:W-:Y:S01]  /*f560*/  ENDCOLLECTIVE ;  /* 0x000000000000791b */ /* 0x007fe20003800000 */
.L_x_13640:
[----:B------:R-:W-:-:S04]  /*f570*/  IMAD R4, R4, 0x80, R33 ;  /* 0x0000008004047824 */ /* 0x000fc800078e0221 */
[C---:B------:R-:W-:Y:S01]  /*f580*/  VIADD R6, R4.reuse, 0x10 ;  /* 0x0000001004067836 */ /* 0x040fe20000000000 */
[----:B------:R-:W-:Y:S01]  /*f590*/  ISETP.GE.AND P0, PT, R4, UR37, PT ;  /* 0x0000002504007c0c */ /* 0x000fe2000bf06270 */
[----:B------:R-:W-:Y:S02]  /*f5a0*/  IMAD.MOV.U32 R13, RZ, RZ, R0 ;  /* 0x000000ffff0d7224 */ /* 0x000fe400078e0000 */
[----:B------:R-:W-:-:S10]  /*f5b0*/  IMAD.MOV.U32 R2, RZ, RZ, R14 ;  /* 0x000000ffff027224 */ /* 0x000fd400078e000e */
[----:B------:R-:W-:Y:S05]  /*f5c0*/  WARPSYNC.COLLECTIVE R15, `(.L_x_13641) ;  /* 0x000000000f087348 */ /* 0x000fea0003c00000 */
[----:B------:R0:W1:Y:S02]  /*f5d0*/  SHFL.IDX P6, R14, R13, R12, R11 ;  /* 0x0000000c0d0e7389 */ /* 0x00006400000c000b */
[----:B01----:R-:W-:Y:S01]  /*f5e0*/  ENDCOLLECTIVE ;  /* 0x000000000000791b */ /* 0x003fe20003800000 */
.L_x_13641:
        /* <DEDUP_REMOVED lines=8> */
.L_x_13642:
        /* <DEDUP_REMOVED lines=10> */
.L_x_13643:
[----:B------:R-:W-:Y:S02]  /*f710*/  IMAD.MOV.U32 R13, RZ, RZ, R5 ;  /* 0x000000ffff0d7224 */ /* 0x000fe400078e0005 */
[----:B------:R-:W-:Y:S01]  /*f720*/  IMAD.MOV.U32 R12, RZ, RZ, 0x2 ;  /* 0x00000002ff0c7424 */ /* 0x000fe200078e00ff */
[----:B------:R-:W-:-:S13]  /*f730*/  @!P0 LEA R2, P1, R8, R14, 0x1 ;  /* 0x0000000e08028211 */ /* 0x000fda00078208ff */
[----:B------:R-:W-:Y:S05]  /*f740*/  WARPSYNC.COLLECTIVE R15, `(.L_x_13644) ;  /* 0x000000000f087348 */ /* 0x000fea0003c00000 */
[----:B------:R0:W1:Y:S02]  /*f750*/  SHFL.IDX P6, R14, R13, R12, R11 ;  /* 0x0000000c0d0e7389 */ /* 0x00006400000c000b */
[----:B01----:R-:W-:Y:S01]  /*f760*/  ENDCOLLECTIVE ;  /* 0x000000000000791b */ /* 0x003fe20003800000 */
.L_x_13644:
        /* <DEDUP_REMOVED lines=12> */
.L_x_13645:
[----:B------:R-:W-:Y:S02]  /*f830*/  IMAD.MOV.U32 R13, RZ, RZ, R5 ;  /* 0x000000ffff0d7224 */ /* 0x000fe400078e0005 */
[----:B------:R-:W-:Y:S01]  /*f840*/  IMAD.MOV.U32 R12, RZ, RZ, 0x3 ;  /* 0x00000003ff0c7424 */ /* 0x000fe200078e00ff */
[----:B------:R-:W-:-:S13]  /*f850*/  @!P0 LEA R2, P1, R8, R14, 0x1 ;  /* 0x0000000e08028211 */ /* 0x000fda00078208ff */
[----:B------:R-:W-:Y:S05]  /*f860*/  WARPSYNC.COLLECTIVE R15, `(.L_x_13646) ;  /* 0x000000000f087348 */ /* 0x000fea0003c00000 */
[----:B------:R0:W1:Y:S02]  /*f870*/  SHFL.IDX P6, R14, R13, R12, R11 ;  /* 0x0000000c0d0e7389 */ /* 0x00006400000c000b */
[----:B01----:R-:W-:Y:S01]  /*f880*/  ENDCOLLECTIVE ;  /* 0x000000000000791b */ /* 0x003fe20003800000 */
.L_x_13646:
[----:B------:R-:W-:Y:S02]  /*f890*/  @!P0 IMAD.X R3, RZ, RZ, R6, P1 ;  /* 0x000000ffff038224 */ /* 0x000fe400008e0606 */
[----:B------:R-:W-:-:S03]  /*f8a0*/  VIADD R6, R4, 0x30 ;  /* 0x0000003004067836 */ /* 0x000fc60000000000 */
[----:B------:R-:W-:Y:S01]  /*f8b0*/  @!PT LDS RZ, [RZ] ;  /* 0x00000000fffff984 */ /* 0x000fe20000000800 */
[----:B------:R-:W-:Y:S01]  /*f8c0*/  @!PT LDS RZ, [RZ] ;  /* 0x00000000fffff984 */ /* 0x000fe20000000800 */
[----:B------:R-:W-:Y:S01]  /*f8d0*/  @!PT LDS RZ, [RZ] ;  /* 0x00000000fffff984 */ /* 0x000fe20000000800 */
[----:B------:R0:W-:Y:S02]  /*f8e0*/  @!P0 LDGSTS.E.BYPASS.LTC128B.128 [R32+0x19400], desc[UR48][R2.64], !P5 ;  /* 0x1940000002208fae */ /* 0x0001e4000e901d70 */
[----:B------:R-:W-:Y:S01]  /*f8f0*/  ISETP.GE.AND P0, PT, R6, UR37, PT ;  /* 0x0000002506007c0c */ /* 0x000fe2000bf06270 */
[----:B------:R-:W-:Y:S01]  /*f900*/  IMAD.MOV.U32 R13, RZ, RZ, R0 ;  /* 0x000000ffff0d7224 */ /* 0x000fe200078e0000 */
[----:B------:R-:W-:-:S11]  /*f910*/  MOV R6, R14 ;  /* 0x0000000e00067202 */ /* 0x000fd60000000f00 */
[----:B0-----:R-:W-:Y:S05]  /*f920*/  WARPSYNC.COLLECTIVE R15, `(.L_x_13647) ;  /* 0x000000000f087348 */ /* 0x001fea0003c00000 */
[----:B------:R1:W2:Y:S02]  /*f930*/  SHFL.IDX P6, R14, R13, R12, R11 ;  /* 0x0000000c0d0e7389 */ /* 0x0002a400000c000b */
[----:B012---:R-:W-:Y:S01]  /*f940*/  ENDCOLLECTIVE ;  /* 0x000000000000791b */ /* 0x007fe20003800000 */
.L_x_13647:
[----:B------:R-:W-:Y:S02]  /*f950*/  IMAD.MOV.U32 R13, RZ, RZ, R5 ;  /* 0x000000ffff0d7224 */ /* 0x000fe400078e0005 */
[----:B------:R-:W-:Y:S01]  /*f960*/  IMAD.MOV.U32 R12, RZ, RZ, 0x4 ;  /* 0x00000004ff0c7424 */ /* 0x000fe200078e00ff */
[----:B------:R-:W-:-:S13]  /*f970*/  @!P0 LEA R2, P1, R8, R14, 0x1 ;  /* 0x0000000e08028211 */ /* 0x000fda00078208ff */
[----:B------:R-:W-:Y:S05]  /*f980*/  WARPSYNC.COLLECTIVE R15, `(.L_x_13648) ;  /* 0x000000000f087348 */ /* 0x000fea0003c00000 */
[----:B------:R0:W1:Y:S02]  /*f990*/  SHFL.IDX P6, R14, R13, R12, R11 ;  /* 0x0000000c0d0e7389 */ /* 0x00006400000c000b */
[----:B01----:R-:W-:Y:S01]  /*f9a0*/  ENDCOLLECTIVE ;  /* 0x000000000000791b */ /* 0x003fe20003800000 */
.L_x_13648:
        /* <DEDUP_REMOVED lines=12> */
.L_x_13649:
[----:B------:R-:W-:Y:S02]  /*fa70*/  IMAD.MOV.U32 R13, RZ, RZ, R5 ;  /* 0x000000ffff0d7224 */ /* 0x000fe400078e0005 */
[----:B------:R-:W-:Y:S01]  /*fa80*/  IMAD.MOV.U32 R12, RZ, RZ, 0x5 ;  /* 0x00000005ff0c7424 */ /* 0x000fe200078e00ff */
[----:B------:R-:W-:-:S13]  /*fa90*/  @!P0 LEA R2, P1, R8, R14, 0x1 ;  /* 0x0000000e08028211 */ /* 0x000fda00078208ff */
[----:B------:R-:W-:Y:S05]  /*faa0*/  WARPSYNC.COLLECTIVE R15, `(.L_x_13650) ;  /* 0x000000000f087348 */ /* 0x000fea0003c00000 */
[----:B------:R0:W1:Y:S02]  /*fab0*/  SHFL.IDX P6, R14, R13, R12, R11 ;  /* 0x0000000c0d0e7389 */ /* 0x00006400000c000b */
[----:B01----:R-:W-:Y:S01]  /*fac0*/  ENDCOLLECTIVE ;  /* 0x000000000000791b */ /* 0x003fe20003800000 */
.L_x_13650:
        /* <DEDUP_REMOVED lines=12> */
.L_x_13651:
[----:B------:R-:W-:Y:S02]  /*fb90*/  IMAD.MOV.U32 R13, RZ, RZ, R5 ;  /* 0x000000ffff0d7224 */ /* 0x000fe400078e0005 */
[----:B------:R-:W-:Y:S01]  /*fba0*/  IMAD.MOV.U32 R12, RZ, RZ, 0x6 ;  /* 0x00000006ff0c7424 */ /* 0x000fe200078e00ff */
[----:B------:R-:W-:-:S13]  /*fbb0*/  @!P0 LEA R2, P1, R8, R14, 0x1 ;  /* 0x0000000e08028211 */ /* 0x000fda00078208ff */
[----:B------:R-:W-:Y:S05]  /*fbc0*/  WARPSYNC.COLLECTIVE R15, `(.L_x_13652) ;  /* 0x000000000f087348 */ /* 0x000fea0003c00000 */
[----:B------:R0:W1:Y:S02]  /*fbd0*/  SHFL.IDX P6, R14, R13, R12, R11 ;  /* 0x0000000c0d0e7389 */ /* 0x00006400000c000b */
[----:B01----:R-:W-:Y:S01]  /*fbe0*/  ENDCOLLECTIVE ;  /* 0x000000000000791b */ /* 0x003fe20003800000 */
.L_x_13652:
        /* <DEDUP_REMOVED lines=12> */
.L_x_13653:
[----:B------:R-:W-:Y:S02]  /*fcb0*/  IMAD.MOV.U32 R13, RZ, RZ, R5 ;  /* 0x000000ffff0d7224 */ /* 0x000fe400078e0005 */
[----:B------:R-:W-:Y:S01]  /*fcc0*/  IMAD.MOV.U32 R12, RZ, RZ, 0x7 ;  /* 0x00000007ff0c7424 */ /* 0x000fe200078e00ff */
[----:B------:R-:W-:-:S13]  /*fcd0*/  @!P0 LEA R2, P1, R8, R14, 0x1 ;  /* 0x0000000e08028211 */ /* 0x000fda00078208ff */
[----:B------:R-:W-:Y:S05]  /*fce0*/  WARPSYNC.COLLECTIVE R15, `(.L_x_13654) ;  /* 0x000000000f087348 */ /* 0x000fea0003c00000 */
[----:B------:R0:W1:Y:S02]  /*fcf0*/  SHFL.IDX P6, R14, R13, R12, R11 ;  /* 0x0000000c0d0e7389 */ /* 0x00006400000c000b */
[----:B01----:R-:W-:Y:S01]  /*fd00*/  ENDCOLLECTIVE ;  /* 0x000000000000791b */ /* 0x003fe20003800000 */
.L_x_13654:
        /* <DEDUP_REMOVED lines=10> */
.L_x_13655:
[----:B------:R-:W-:Y:S05]  /*fdb0*/  BRA `(.L_x_13656) ;  /* 0xffffffcc008c7947 */ /* 0x000fea000383ffff */
.L_x_13582:
[----:B0-----:R0:W2:Y:S02]  /*fdc0*/  SYNCS.PHASECHK.TRANS64.TRYWAIT P0, [R16+URZ+0x22820], R3 ;  /* 0x02282003100075a7 */ /* 0x0010a4000800017f */
[----:B--2---:R-:W-:Y:S05]  /*fdd0*/  @!P0 NANOSLEEP.SYNCS 0x989680 ;  /* 0x009896800000895d */ /* 0x004fea0003900000 */
[----:B------:R-:W2:Y:S02]  /*fde0*/  @!P0 SYNCS.PHASECHK.TRANS64 P0, [R16+URZ+0x22820], R3 ;  /* 0x02282003100085a7 */ /* 0x000ea4000800007f */
[----:B--2---:R-:W-:Y:S05]  /*fdf0*/  @!P0 BRA `(.L_x_13582) ;  /* 0xfffffffc00f08947 */ /* 0x004fea000383ffff */
[----:B------:R-:W-:Y:S05]  /*fe00*/  BRA `(.L_x_13657) ;  /* 0xffffffcc00e87947 */ /* 0x000fea000383ffff */
.L_x_13585:
[----:B0-----:R0:W2:Y:S02]  /*fe10*/  SYNCS.PHASECHK.TRANS64.TRYWAIT P0, [R22+URZ+0x22860], R3 ;  /* 0x02286003160075a7 */ /* 0x0010a4000800017f */
[----:B--2---:R-:W-:Y:S05]  /*fe20*/  @!P0 NANOSLEEP.SYNCS 0x989680 ;  /* 0x009896800000895d */ /* 0x004fea0003900000 */
[----:B------:R-:W2:Y:S02]  /*fe30*/  @!P0 SYNCS.PHASECHK.TRANS64 P0, [R22+URZ+0x22860], R3 ;  /* 0x02286003160085a7 */ /* 0x000ea4000800007f */
[----:B--2---:R-:W-:Y:S05]  /*fe40*/  @!P0 BRA `(.L_x_13585) ;  /* 0xfffffffc00f08947 */ /* 0x004fea000383ffff */
[----:B------:R-:W-:Y:S05]  /*fe50*/  BRA `(.L_x_13658) ;  /* 0xffffffcc00f87947 */ /* 0x000fea000383ffff */
.L_x_13586:
        /* <DEDUP_REMOVED lines=8> */
.L_x_13660:
[----:B------:R-:W-:Y:S05]  /*fee0*/  BSYNC B0 ;  /* 0x0000000000007941 */ /* 0x000fea0003800000 */
.L_x_13659:
        /* <DEDUP_REMOVED lines=12> */
.L_x_13661:
[----:B------:R-:W-:Y:S01]  /*ffb0*/  IMAD.MOV.U32 R13, RZ, RZ, R6 ;  /* 0x000000ffff0d7224 */ /* 0x000fe200078e0006 */
[----:B------:R-:W-:Y:S01]  /*ffc0*/  MOV R12, 0x1 ;  /* 0x00000001000c7802 */ /* 0x000fe20000000f00 */
[----:B------:R-:W-:-:S05]  /*ffd0*/  IMAD.SHL.U32 R8, R8, 0x8, RZ ;  /* 0x0000000808087824 */ /* 0x000fca00078e00ff */
[----:B------:R-:W-:-:S05]  /*ffe0*/  LOP3.LUT R8, R8, 0x38, RZ, 0xc0, !PT ;  /* 0x0000003808087812 */ /* 0x000fca00078ec0ff */
[----:B------:R-:W-:-:S05]  /*fff0*/  IMAD.SHL.U32 R0, R8, 0x2, RZ ;  /* 0x0000000208007824 */ /* 0x000fca00078e00ff */
[----:B------:R-:W-:-:S13]  /*10000*/  IADD3 R2, P0, R14, R0, RZ ;  /* 0x000000000e027210 */ /* 0x000fda0007f1e0ff */
[----:B------:R-:W-:Y:S05]  /*10010*/  WARPSYNC.COLLECTIVE R15, `(.L_x_13662) ;  /* 0x000000000f087348 */ /* 0x000fea0003c00000 */
[----:B------:R0:W1:Y:S02]  /*10020*/  SHFL.IDX P6, R14, R13, R12, R11 ;  /* 0x0000000c0d0e7389 */ /* 0x00006400000c000b */
[----:B01----:R-:W-:Y:S01]  /*10030*/  ENDCOLLECTIVE ;  /* 0x000000000000791b */ /* 0x003fe20003800000 */
.L_x_13662:
        /* <DEDUP_REMOVED lines=19> */
.L_x_13663:
[----:B------:R-:W-:Y:S02]  /*10170*/  IMAD.MOV.U32 R13, RZ, RZ, R6 ;  /* 0x000000ffff0d7224 */ /* 0x000fe400078e0006 */
[----:B------:R-:W-:Y:S01]  /*10180*/  IMAD.MOV.U32 R12, RZ, RZ, 0x2 ;  /* 0x00000002ff0c7424 */ /* 0x000fe200078e00ff */
[----:B------:R-:W-:-:S13]  /*10190*/  IADD3 R2, P3, R14, R0, RZ ;  /* 0x000000000e027210 */ /* 0x000fda0007f7e0ff */
[----:B------:R-:W-:Y:S05]  /*101a0*/  WARPSYNC.COLLECTIVE R15, `(.L_x_13664) ;  /* 0x000000000f087348 */ /* 0x000fea0003c00000 */
[----:B------:R0:W1:Y:S02]  /*101b0*/  SHFL.IDX P6, R14, R13, R12, R11 ;  /* 0x0000000c0d0e7389 */ /* 0x00006400000c000b */
[----:B01----:R-:W-:Y:S01]  /*101c0*/  ENDCOLLECTIVE ;  /* 0x000000000000791b */ /* 0x003fe20003800000 */
.L_x_13664:
        /* <DEDUP_REMOVED lines=17> */
.L_x_13665:
[----:B------:R-:W-:Y:S02]  /*102e0*/  IMAD.MOV.U32 R13, RZ, RZ, R6 ;  /* 0x000000ffff0d7224 */ /* 0x000fe400078e0006 */
[----:B------:R-:W-:Y:S01]  /*102f0*/  IMAD.MOV.U32 R12, RZ, RZ, 0x3 ;  /* 0x00000003ff0c7424 */ /* 0x000fe200078e00ff */
[----:B------:R-:W-:-:S13]  /*10300*/  IADD3 R2, P3, R14, R0, RZ ;  /* 0x000000000e027210 */ /* 0x000fda0007f7e0ff */
[----:B------:R-:W-:Y:S05]  /*10310*/  WARPSYNC.COLLECTIVE R15, `(.L_x_13666) ;  /* 0x000000000f087348 */ /* 0x000fea0003c00000 */
[----:B------:R0:W1:Y:S02]  /*10320*/  SHFL.IDX P6, R14, R13, R12, R11 ;  /* 0x0000000c0d0e7389 */ /* 0x00006400000c000b */
[----:B01----:R-:W-:Y:S01]  /*10330*/  ENDCOLLECTIVE ;  /* 0x000000000000791b */ /* 0x003fe20003800000 */
.L_x_13666:
        /* <DEDUP_REMOVED lines=17> */
.L_x_13667:
[----:B------:R-:W-:Y:S02]  /*10450*/  IMAD.MOV.U32 R13, RZ, RZ, R6 ;  /* 0x000000ffff0d7224 */ /* 0x000fe400078e0006 */
[----:B------:R-:W-:Y:S01]  /*10460*/  IMAD.MOV.U32 R12, RZ, RZ, 0x4 ;  /* 0x00000004ff0c7424 */ /* 0x000fe200078e00ff */
[----:B------:R-:W-:-:S13]  /*10470*/  IADD3 R2, P3, R14, R0, RZ ;  /* 0x000000000e027210 */ /* 0x000fda0007f7e0ff */
[----:B------:R-:W-:Y:S05]  /*10480*/  WARPSYNC.COLLECTIVE R15, `(.L_x_13668) ;  /* 0x000000000f087348 */ /* 0x000fea0003c00000 */
[----:B------:R0:W1:Y:S02]  /*10490*/  SHFL.IDX P6, R14, R13, R12, R11 ;  /* 0x0000000c0d0e7389 */ /* 0x00006400000c000b */
[----:B01----:R-:W-:Y:S01]  /*104a0*/  ENDCOLLECTIVE ;  /* 0x000000000000791b */ /* 0x003fe20003800000 */
.L_x_13668:
        /* <DEDUP_REMOVED lines=17> */
.L_x_13669:
[----:B------:R-:W-:Y:S02]  /*105c0*/  IMAD.MOV.U32 R13, RZ, RZ, R6 ;  /* 0x000000ffff0d7224 */ /* 0x000fe400078e0006 */
[----:B------:R-:W-:Y:S01]  /*105d0*/  IMAD.MOV.U32 R12, RZ, RZ, 0x5 ;  /* 0x00000005ff0c7424 */ /* 0x000fe200078e00ff */
[----:B------:R-:W-:-:S13]  /*105e0*/  IADD3 R2, P3, R14, R0, RZ ;  /* 0x000000000e027210 */ /* 0x000fda0007f7e0ff */
[----:B------:R-:W-:Y:S05]  /*105f0*/  WARPSYNC.COLLECTIVE R15, `(.L_x_13670) ;  /* 0x000000000f087348 */ /* 0x000fea0003c00000 */
[----:B------:R0:W1:Y:S02]  /*10600*/  SHFL.IDX P6, R14, R13, R12, R11 ;  /* 0x0000000c0d0e7389 */ /* 0x00006400000c000b */
[----:B01----:R-:W-:Y:S01]  /*10610*/  ENDCOLLECTIVE ;  /* 0x000000000000791b */ /* 0x003fe20003800000 */
.L_x_13670:
        /* <DEDUP_REMOVED lines=12> */
.L_x_13671:
        /* <DEDUP_REMOVED lines=9> */
.L_x_13592:
[----:B0-----:R0:W1:Y:S02]  /*10770*/  SYNCS.PHASECHK.TRANS64.TRYWAIT P0, [R10+URZ+0x22840], R24 ;  /* 0x022840180a0075a7 */ /* 0x001064000800017f */
[----:B-1----:R-:W-:Y:S05]  /*10780*/  @!P0 NANOSLEEP.SYNCS 0x989680 ;  /* 0x009896800000895d */ /* 0x002fea0003900000 */
[----:B------:R-:W1:Y:S02]  /*10790*/  @!P0 SYNCS.PHASECHK.TRANS64 P0, [R10+URZ+0x22840], R24 ;  /* 0x022840180a0085a7 */ /* 0x000e64000800007f */
[----:B-1----:R-:W-:Y:S05]  /*107a0*/  @!P0 BRA `(.L_x_13592) ;  /* 0xfffffffc00f08947 */ /* 0x002fea000383ffff */
[----:B------:R-:W-:Y:S05]  /*107b0*/  BRA `(.L_x_13673) ;  /* 0xffffffd0005c7947 */ /* 0x000fea000383ffff */
.L_x_13593:
        /* <DEDUP_REMOVED lines=8> */
.L_x_13675:
[----:B------:R-:W-:Y:S05]  /*10840*/  BSYNC B1 ;  /* 0x0000000000017941 */ /* 0x000fea0003800000 */
.L_x_13674:
        /* <DEDUP_REMOVED lines=9> */
.L_x_13676:
[----:B------:R-:W-:Y:S02]  /*108e0*/  IMAD.MOV.U32 R13, RZ, RZ, R21 ;  /* 0x000000ffff0d7224 */ /* 0x000fe400078e0015 */
[----:B------:R-:W-:Y:S01]  /*108f0*/  IMAD.MOV.U32 R12, RZ, RZ, 0x1 ;  /* 0x00000001ff0c7424 */ /* 0x000fe200078e00ff */
[----:B------:R-:W-:-:S13]  /*10900*/  IADD3 R2, P0, R14, R0, RZ ;  /* 0x000000000e027210 */ /* 0x000fda0007f1e0ff */
[----:B------:R-:W-:Y:S05]  /*10910*/  WARPSYNC.COLLECTIVE R15, `(.L_x_13677) ;  /* 0x000000000f087348 */ /* 0x000fea0003c00000 */
[----:B------:R0:W1:Y:S02]  /*10920*/  SHFL.IDX P6, R14, R13, R12, R11 ;  /* 0x0000000c0d0e7389 */ /* 0x00006400000c000b */
[----:B01----:R-:W-:Y:S01]  /*10930*/  ENDCOLLECTIVE ;  /* 0x000000000000791b */ /* 0x003fe20003800000 */
.L_x_13677:
        /* <DEDUP_REMOVED lines=10> */
.L_x_13678:
[----:B------:R-:W-:Y:S02]  /*109e0*/  IMAD.MOV.U32 R13, RZ, RZ, R21 ;  /* 0x000000ffff0d7224 */ /* 0x000fe400078e0015 */
[----:B------:R-:W-:Y:S02]  /*109f0*/  IMAD.MOV.U32 R12, RZ, RZ, 0x2 ;  /* 0x00000002ff0c7424 */ /* 0x000fe400078e00ff */
[----:B------:R-:W-:-:S07]  /*10a00*/  IMAD.MOV.U32 R6, RZ, RZ, R14 ;  /* 0x000000ffff067224 */ /* 0x000fce00078e000e */
[----:B------:R-:W-:Y:S05]  /*10a10*/  WARPSYNC.COLLECTIVE R15, `(.L_x_13679) ;  /* 0x000000000f087348 */ /* 0x000fea0003c00000 */
[----:B------:R0:W1:Y:S02]  /*10a20*/  SHFL.IDX P6, R14, R13, R12, R11 ;  /* 0x0000000c0d0e7389 */ /* 0x00006400000c000b */
[----:B01----:R-:W-:Y:S01]  /*10a30*/  ENDCOLLECTIVE ;  /* 0x000000000000791b */ /* 0x003fe20003800000 */
.L_x_13679:
        /* <DEDUP_REMOVED lines=11> */
.L_x_13680:
[----:B------:R-:W-:Y:S02]  /*10af0*/  IMAD.MOV.U32 R13, RZ, RZ, R21 ;  /* 0x000000ffff0d7224 */ /* 0x000fe400078e0015 */
[----:B------:R-:W-:Y:S01]  /*10b00*/  IMAD.MOV.U32 R12, RZ, RZ, 0x3 ;  /* 0x00000003ff0c7424 */ /* 0x000fe200078e00ff */
[----:B------:R-:W-:-:S13]  /*10b10*/  IADD3 R2, P0, R14, R0, RZ ;  /* 0x000000000e027210 */ /* 0x000fda0007f1e0ff */
[----:B------:R-:W-:Y:S05]  /*10b20*/  WARPSYNC.COLLECTIVE R15, `(.L_x_13681) ;  /* 0x000000000f087348 */ /* 0x000fea0003c00000 */
[----:B------:R0:W1:Y:S02]  /*10b30*/  SHFL.IDX P6, R14, R13, R12, R11 ;  /* 0x0000000c0d0e7389 */ /* 0x00006400000c000b */
[----:B01----:R-:W-:Y:S01]  /*10b40*/  ENDCOLLECTIVE ;  /* 0x000000000000791b */ /* 0x003fe20003800000 */
.L_x_13681:
        /* <DEDUP_REMOVED lines=10> */
.L_x_13682:
[----:B------:R-:W-:Y:S02]  /*10bf0*/  IMAD.MOV.U32 R13, RZ, RZ, R21 ;  /* 0x000000ffff0d7224 */ /* 0x000fe400078e0015 */
[----:B------:R-:W-:Y:S01]  /*10c00*/  IMAD.MOV.U32 R12, RZ, RZ, 0x4 ;  /* 0x00000004ff0c7424 */ /* 0x000fe200078e00ff */
[----:B------:R-:W-:-:S13]  /*10c10*/  IADD3 R2, P0, R14, R0, RZ ;  /* 0x000000000e027210 */ /* 0x000fda0007f1e0ff */
[----:B------:R-:W-:Y:S05]  /*10c20*/  WARPSYNC.COLLECTIVE R15, `(.L_x_13683) ;  /* 0x000000000f087348 */ /* 0x000fea0003c00000 */
[----:B------:R0:W1:Y:S02]  /*10c30*/  SHFL.IDX P6, R14, R13, R12, R11 ;  /* 0x0000000c0d0e7389 */ /* 0x00006400000c000b */
[----:B01----:R-:W-:Y:S01]  /*10c40*/  ENDCOLLECTIVE ;  /* 0x000000000000791b */ /* 0x003fe20003800000 */
.L_x_13683:
        /* <DEDUP_REMOVED lines=10> */
.L_x_13684:
[----:B------:R-:W-:Y:S02]  /*10cf0*/  IMAD.MOV.U32 R13, RZ, RZ, R21 ;  /* 0x000000ffff0d7224 */ /* 0x000fe400078e0015 */
[----:B------:R-:W-:Y:S01]  /*10d00*/  IMAD.MOV.U32 R12, RZ, RZ, 0x5 ;  /* 0x00000005ff0c7424 */ /* 0x000fe200078e00ff */
[----:B------:R-:W-:-:S13]  /*10d10*/  IADD3 R2, P0, R14, R0, RZ ;  /* 0x000000000e027210 */ /* 0x000fda0007f1e0ff */
[----:B------:R-:W-:Y:S05]  /*10d20*/  WARPSYNC.COLLECTIVE R15, `(.L_x_13685) ;  /* 0x000000000f087348 */ /* 0x000fea0003c00000 */
[----:B------:R0:W1:Y:S02]  /*10d30*/  SHFL.IDX P6, R14, R13, R12, R11 ;  /* 0x0000000c0d0e7389 */ /* 0x00006400000c000b */
[----:B01----:R-:W-:Y:S01]  /*10d40*/  ENDCOLLECTIVE ;  /* 0x000000000000791b */ /* 0x003fe20003800000 */
.L_x_13685:
        /* <DEDUP_REMOVED lines=10> */
.L_x_13686:
[----:B------:R-:W-:Y:S05]  /*10df0*/  BRA `(.L_x_13687) ;  /* 0xffffffcc009c7947 */ /* 0x000fea000383ffff */
.L_x_13598:
[----:B--2---:R2:W3:Y:S02]  /*10e00*/  SYNCS.PHASECHK.TRANS64.TRYWAIT P0, [R10+URZ+0x22860], R24 ;  /* 0x022860180a0075a7 */ /* 0x0044e4000800017f */
[----:B---3--:R-:W-:Y:S05]  /*10e10*/  @!P0 NANOSLEEP.SYNCS 0x989680 ;  /* 0x009896800000895d */ /* 0x008fea0003900000 */
[----:B------:R-:W3:Y:S02]  /*10e20*/  @!P0 SYNCS.PHASECHK.TRANS64 P0, [R10+URZ+0x22860], R24 ;  /* 0x022860180a0085a7 */ /* 0x000ee4000800007f */
[----:B---3--:R-:W-:Y:S05]  /*10e30*/  @!P0 BRA `(.L_x_13598) ;  /* 0xfffffffc00f08947 */ /* 0x008fea000383ffff */
[----:B------:R-:W-:Y:S05]  /*10e40*/  BRA `(.L_x_13688) ;  /* 0xffffffcc00ec7947 */ /* 0x000fea000383ffff */
.L_x_13599:
        /* <DEDUP_REMOVED lines=8> */
.L_x_13690:
[----:B------:R-:W-:Y:S05]  /*10ed0*/  BSYNC B1 ;  /* 0x0000000000017941 */ /* 0x000fea0003800000 */
.L_x_13689:
        /* <DEDUP_REMOVED lines=9> */
.L_x_13691:
[----:B------:R-:W-:Y:S02]  /*10f70*/  IMAD.MOV.U32 R13, RZ, RZ, R23 ;  /* 0x000000ffff0d7224 */ /* 0x000fe400078e0017 */
[----:B------:R-:W-:Y:S01]  /*10f80*/  IMAD.MOV.U32 R12, RZ, RZ, 0x1 ;  /* 0x00000001ff0c7424 */ /* 0x000fe200078e00ff */
[----:B------:R-:W-:-:S13]  /*10f90*/  IADD3 R2, P0, R14, R0, RZ ;  /* 0x000000000e027210 */ /* 0x000fda0007f1e0ff */
[----:B------:R-:W-:Y:S05]  /*10fa0*/  WARPSYNC.COLLECTIVE R15, `(.L_x_13692) ;  /* 0x000000000f087348 */ /* 0x000fea0003c00000 */
[----:B------:R0:W1:Y:S02]  /*10fb0*/  SHFL.IDX P6, R14, R13, R12, R11 ;  /* 0x0000000c0d0e7389 */ /* 0x00006400000c000b */
[----:B01----:R-:W-:Y:S01]  /*10fc0*/  ENDCOLLECTIVE ;  /* 0x000000000000791b */ /* 0x003fe20003800000 */
.L_x_13692:
        /* <DEDUP_REMOVED lines=13> */
.L_x_13693:
[----:B------:R-:W-:Y:S02]  /*110a0*/  IMAD.MOV.U32 R13, RZ, RZ, R23 ;  /* 0x000000ffff0d7224 */ /* 0x000fe400078e0017 */
[----:B------:R-:W-:Y:S01]  /*110b0*/  IMAD.MOV.U32 R12, RZ, RZ, 0x2 ;  /* 0x00000002ff0c7424 */ /* 0x000fe200078e00ff */
[----:B------:R-:W-:-:S13]  /*110c0*/  IADD3 R2, P0, R14, R0, RZ ;  /* 0x000000000e027210 */ /* 0x000fda0007f1e0ff */
[----:B------:R-:W-:Y:S05]  /*110d0*/  WARPSYNC.COLLECTIVE R15, `(.L_x_13694) ;  /* 0x000000000f087348 */ /* 0x000fea0003c00000 */
[----:B------:R0:W1:Y:S02]  /*110e0*/  SHFL.IDX P6, R14, R13, R12, R11 ;  /* 0x0000000c0d0e7389 */ /* 0x00006400000c000b */
[----:B01----:R-:W-:Y:S01]  /*110f0*/  ENDCOLLECTIVE ;  /* 0x000000000000791b */ /* 0x003fe20003800000 */
.L_x_13694:
[----:B------:R-:W-:-:S05]  /*11100*/  IMAD.X R3, RZ, RZ, R4, P0 ;  /* 0x000000ffff037224 */ /* 0x000fca00000e0604 */
[----:B------:R-:W-:Y:S01]  /*11110*/  @!PT LDS RZ, [RZ] ;  /* 0x00000000fffff984 */ /* 0x000fe20000000800 */
[----:B------:R-:W-:Y:S01]  /*11120*/  @!PT LDS RZ, [RZ] ;  /* 0x00000000fffff984 */ /* 0x000fe20000000800 */
[----:B------:R-:W-:Y:S01]  /*11130*/  @!PT LDS RZ, [RZ] ;  /* 0x00000000fffff984 */ /* 0x000fe20000000800 */
[----:B------:R0:W-:Y:S04]  /*11140*/  LDGSTS.E.BYPASS.LTC128B.128 [R22+0xc00], desc[UR48][R2.64], !P5 ;  /* 0x00c0000002167fae */ /* 0x0001e8000e901d70 */
        /* <DEDUP_REMOVED lines=8> */
.L_x_13695:
[----:B------:R-:W-:Y:S02]  /*111d0*/  IMAD.MOV.U32 R13, RZ, RZ, R23 ;  /* 0x000000ffff0d7224 */ /* 0x000fe400078e0017 */
[----:B------:R-:W-:Y:S01]  /*111e0*/  IMAD.MOV.U32 R12, RZ, RZ, 0x3 ;  /* 0x00000003ff0c7424 */ /* 0x000fe200078e00ff */
[----:B------:R-:W-:-:S13]  /*111f0*/  IADD3 R2, P0, R14, R0, RZ ;  /* 0x000000000e027210 */ /* 0x000fda0007f1e0ff */
[----:B------:R-:W-:Y:S05]  /*11200*/  WARPSYNC.COLLECTIVE R15, `(.L_x_13696) ;  /* 0x000000000f087348 */ /* 0x000fea0003c00000 */
[----:B------:R0:W1:Y:S02]  /*11210*/  SHFL.IDX P6, R14, R13, R12, R11 ;  /* 0x0000000c0d0e7389 */ /* 0x00006400000c000b */
[----:B01----:R-:W-:Y:S01]  /*11220*/  ENDCOLLECTIVE ;  /* 0x000000000000791b */ /* 0x003fe20003800000 */
.L_x_13696:
        /* <DEDUP_REMOVED lines=13> */
.L_x_13697:
[----:B------:R-:W-:Y:S02]  /*11300*/  IMAD.MOV.U32 R13, RZ, RZ, R23 ;  /* 0x000000ffff0d7224 */ /* 0x000fe400078e0017 */
[----:B------:R-:W-:Y:S01]  /*11310*/  IMAD.MOV.U32 R12, RZ, RZ, 0x4 ;  /* 0x00000004ff0c7424 */ /* 0x000fe200078e00ff */
[----:B------:R-:W-:-:S13]  /*11320*/  IADD3 R2, P0, R14, R0, RZ ;  /* 0x000000000e027210 */ /* 0x000fda0007f1e0ff */
[----:B------:R-:W-:Y:S05]  /*11330*/  WARPSYNC.COLLECTIVE R15, `(.L_x_13698) ;  /* 0x000000000f087348 */ /* 0x000fea0003c00000 */
[----:B------:R0:W1:Y:S02]  /*11340*/  SHFL.IDX P6, R14, R13, R12, R11 ;  /* 0x0000000c0d0e7389 */ /* 0x00006400000c000b */
[----:B01----:R-:W-:Y:S01]  /*11350*/  ENDCOLLECTIVE ;  /* 0x000000000000791b */ /* 0x003fe20003800000 */
.L_x_13698:
        /* <DEDUP_REMOVED lines=13> */
.L_x_13699:
[----:B------:R-:W-:Y:S01]  /*11430*/  IMAD.MOV.U32 R13, RZ, RZ, R23 ;  /* 0x000000ffff0d7224 */ /* 0x000fe200078e0017 */
[----:B------:R-:W-:Y:S02]  /*11440*/  MOV R12, 0x5 ;  /* 0x00000005000c7802 */ /* 0x000fe40000000f00 */
[----:B------:R-:W-:-:S13]  /*11450*/  IADD3 R2, P0, R14, R0, RZ ;  /* 0x000000000e027210 */ /* 0x000fda0007f1e0ff */
[----:B------:R-:W-:Y:S05]  /*11460*/  WARPSYNC.COLLECTIVE R15, `(.L_x_13700) ;  /* 0x000000000f087348 */ /* 0x000fea0003c00000 */
[----:B------:R0:W1:Y:S02]  /*11470*/  SHFL.IDX P6, R14, R13, R12, R11 ;  /* 0x0000000c0d0e7389 */ /* 0x00006400000c000b */
[----:B01----:R-:W-:Y:S01]  /*11480*/  ENDCOLLECTIVE ;  /* 0x000000000000791b */ /* 0x003fe20003800000 */
.L_x_13700:
        /* <DEDUP_REMOVED lines=13> */
.L_x_13701:
[----:B------:R-:W-:Y:S05]  /*11560*/  BRA `(.L_x_13702) ;  /* 0xffffffcc00387947 */ /* 0x000fea000383ffff */
.L_x_13607:
        /* <DEDUP_REMOVED lines=8> */
.L_x_13704:
[----:B------:R-:W-:Y:S05]  /*115f0*/  BSYNC B0 ;  /* 0x0000000000007941 */ /* 0x000fea0003800000 */
.L_x_13703:
[----:B------:R-:W-:Y:S05]  /*11600*/  BRA `(.L_x_13705) ;  /* 0xffffffd0000c7947 */ /* 0x000fea000383ffff */
.L_x_13610:
[----:B---3--:R3:W4:Y:S02]  /*11610*/  SYNCS.PHASECHK.TRANS64.TRYWAIT P0, [R5+URZ+0x22820], R0 ;  /* 0x02282000050075a7 */ /* 0x008724000800017f */
[----:B----4-:R-:W-:Y:S05]  /*11620*/  @!P0 NANOSLEEP.SYNCS 0x989680 ;  /* 0x009896800000895d */ /* 0x010fea0003900000 */
[----:B------:R-:W4:Y:S02]  /*11630*/  @!P0 SYNCS.PHASECHK.TRANS64 P0, [R5+URZ+0x22820], R0 ;  /* 0x02282000050085a7 */ /* 0x000f24000800007f */
[----:B----4-:R-:W-:Y:S05]  /*11640*/  @!P0 BRA `(.L_x_13610) ;  /* 0xfffffffc00f08947 */ /* 0x010fea000383ffff */
[----:B------:R-:W-:Y:S05]  /*11650*/  BRA `(.L_x_13706) ;  /* 0xffffffd000547947 */ /* 0x000fea000383ffff */
.L_x_13611:
        /* <DEDUP_REMOVED lines=11> */
.L_x_13708:
[----:B------:R-:W-:Y:S05]  /*11710*/  BSYNC B0 ;  /* 0x0000000000007941 */ /* 0x000fea0003800000 */
.L_x_13707:
[----:B------:R-:W-:Y:S05]  /*11720*/  BRA `(.L_x_13709) ;  /* 0xffffffd0003c7947 */ /* 0x000fea000383ffff */
.L_x_13614:
[----:B------:R-:W-:Y:S01]  /*11730*/  BSSY B1, `(.L_x_13710) ;  /* 0x0000006000017945 */ /* 0x000fe20003800000 */
[----:B------:R-:W-:-:S07]  /*11740*/  IMAD.MOV.U32 R15, RZ, RZ, -0x1 ;  /* 0xffffffffff0f7424 */ /* 0x000fce00078e00ff */
[----:B0123-5:R-:W-:Y:S05]  /*11750*/  WARPSYNC.COLLECTIVE R15, `(.L_x_13711) ;  /* 0x000000000f0c7348 */ /* 0x02ffea0003c00000 */
[----:B------:R-:W-:Y:S02]  /*11760*/  ELECT P6, UR62, PT ;  /* 0x00000000003e782f */ /* 0x000fe400038c0000 */
[----:B------:R-:W-:Y:S01]  /*11770*/  MOV R14, UR62 ;  /* 0x0000003e000e7c02 */ /* 0x000fe20008000f00 */
[----:B0123-5:R-:W-:Y:S10]  /*11780*/  ENDCOLLECTIVE ;  /* 0x000000000000791b */ /* 0x02fff40003800000 */
.L_x_13711:
[----:B------:R-:W-:Y:S05]  /*11790*/  BSYNC B1 ;  /* 0x0000000000017941 */ /* 0x000fea0003800000 */
.L_x_13710:
[----:B------:R-:W-:Y:S05]  /*117a0*/  BRA `(.L_x_13712) ;  /* 0xffffffd000347947 */ /* 0x000fea000383ffff */
.L_x_13616:
[----:B---3--:R3:W4:Y:S02]  /*117b0*/  SYNCS.PHASECHK.TRANS64.TRYWAIT P1, [R3+URZ+0x22840], R2 ;  /* 0x02284002030075a7 */ /* 0x008724000802017f */
[----:B----4-:R-:W-:Y:S05]  /*117c0*/  @!P1 NANOSLEEP.SYNCS 0x989680 ;  /* 0x009896800000995d */ /* 0x010fea0003900000 */
[----:B------:R-:W4:Y:S02]  /*117d0*/  @!P1 SYNCS.PHASECHK.TRANS64 P1, [R3+URZ+0x22840], R2 ;  /* 0x02284002030095a7 */ /* 0x000f24000802007f */
[----:B----4-:R-:W-:Y:S05]  /*117e0*/  @!P1 BRA `(.L_x_13616) ;  /* 0xfffffffc00f09947 */ /* 0x010fea000383ffff */
[----:B------:R-:W-:Y:S05]  /*117f0*/  BRA `(.L_x_13713) ;  /* 0xffffffd000547947 */ /* 0x000fea000383ffff */
.L_x_13618:
[----:B----4-:R4:W0:Y:S02]  /*11800*/  SYNCS.PHASECHK.TRANS64.TRYWAIT P1, [R5+URZ+0x22840], R0 ;  /* 0x02284000050075a7 */ /* 0x010824000802017f */
[----:B0-----:R-:W-:Y:S05]  /*11810*/  @!P1 NANOSLEEP.SYNCS 0x989680 ;  /* 0x009896800000995d */ /* 0x001fea0003900000 */
[----:B------:R-:W0:Y:S02]  /*11820*/  @!P1 SYNCS.PHASECHK.TRANS64 P1, [R5+URZ+0x22840], R0 ;  /* 0x02284000050095a7 */ /* 0x000e24000802007f */
[----:B0-----:R-:W-:Y:S05]  /*11830*/  @!P1 BRA `(.L_x_13618) ;  /* 0xfffffffc00f09947 */ /* 0x001fea000383ffff */
[----:B------:R-:W-:Y:S05]  /*11840*/  BRA `(.L_x_13714) ;  /* 0xffffffd000607947 */ /* 0x000fea000383ffff */
.L_x_13620:
[----:B------:R0:W0:Y:S02]  /*11850*/  SYNCS.PHASECHK.TRANS64.TRYWAIT P1, [R3+URZ+0x22860], R2 ;  /* 0x02286002030075a7 */ /* 0x000024000802017f */
[----:B0-----:R-:W-:Y:S05]  /*11860*/  @!P1 NANOSLEEP.SYNCS 0x989680 ;  /* 0x009896800000995d */ /* 0x001fea0003900000 */
[----:B------:R-:W0:Y:S02]  /*11870*/  @!P1 SYNCS.PHASECHK.TRANS64 P1, [R3+URZ+0x22860], R2 ;  /* 0x02286002030095a7 */ /* 0x000e24000802007f */
[----:B0-----:R-:W-:Y:S05]  /*11880*/  @!P1 BRA `(.L_x_13620) ;  /* 0xfffffffc00f09947 */ /* 0x001fea000383ffff */
[----:B------:R-:W-:Y:S05]  /*11890*/  BRA `(.L_x_13715) ;  /* 0xffffffd0005c7947 */ /* 0x000fea000383ffff */
.L_x_13716:
        /* <DEDUP_REMOVED lines=14> */
.L_x_15567:


//--------------------- .text._ZN7cutlass13device_kernelIN5flash11enable_sm90INS1_16FlashAttnFwdSm90INS1_25CollectiveMainloopFwdSm90ILi2EN4cute5tupleIJNS5_1CILi1EEES8_S8_EEENS6_IJNS7_ILi128EEENS7_ILi96EEENS7_ILi64EEEEEELi256ENS_10bfloat16_tEfNS_4arch4Sm90ELb1ELb0ELb0ELb0ELb1ELb0ELb1ELb1ELb0ELb1ELb0ELb0EEENS1_21CollectiveEpilogueFwdINS6_IJSA_NS7_ILi256EEESB_EEES9_SE_SG_Li256ELb0ELb1ELb0ELb0EEENS1_30DynamicPersistentTileSchedulerILi256ELi128ELb0ELb1ELb1EEEEEEEEEvNT_6ParamsE --------------------------
	.section	.text._ZN7cutlass13device_kernelIN5flash11enable_sm90INS1_16FlashAttnFwdSm90INS1_25CollectiveMainloopFwdSm90ILi2EN4cute5tupleIJNS5_1CILi1EEES8_S8_EEENS6_IJNS7_ILi128EEENS7_ILi96EEENS7_ILi64EEEEEELi256ENS_10bfloat16_tEfNS_4arch4Sm90ELb1ELb0ELb0ELb0ELb1ELb0ELb1ELb1ELb0ELb1ELb0ELb0EEENS1_21CollectiveEpilogueFwdINS6_IJSA_NS7_ILi256EEESB_EEES9_SE_SG_Li256ELb0ELb1ELb0ELb0EEENS1_30DynamicPersistentTileSchedulerILi256ELi128ELb0ELb1ELb1EEEEEEEEEvNT_6ParamsE,"ax",@progbits
	.align	128
.text._ZN7cutlass13device_kernelIN5flash11enable_sm90INS1_16FlashAttnFwdSm90INS1_25CollectiveMainloopFwdSm90ILi2EN4cute5tupleIJNS5_1CILi1EEES8_S8_EEENS6_IJNS7_ILi128EEENS7_ILi96EEENS7_ILi64EEEEEELi256ENS_10bfloat16_tEfNS_4arch4Sm90ELb1ELb0ELb0ELb0ELb1ELb0ELb1ELb1ELb0ELb1ELb0ELb0EEENS1_21CollectiveEpilogueFwdINS6_IJSA_NS7_ILi256EEESB_EEES9_SE_SG_Li256ELb0ELb1ELb0ELb0EEENS1_30DynamicPersistentTileSchedulerILi256ELi128ELb0ELb1ELb1EEEEEEEEEvNT_6ParamsE:
        .type           _ZN7cutlass13device_kernelIN5flash11enable_sm90INS1_16FlashAttnFwdSm90INS1_25CollectiveMainloopFwdSm90ILi2EN4cute5tupleIJNS5_1CILi1EEES8_S8_EEENS6_IJNS7_ILi128EEENS7_ILi96EEENS7_ILi64EEEEEELi256ENS_10bfloat16_tEfNS_4arch4Sm90ELb1ELb0ELb0ELb0ELb1ELb0ELb1ELb1ELb0ELb1ELb0ELb0EEENS1_21CollectiveEpilogueFwdINS6_IJSA_NS7_ILi256EEESB_EEES9_SE_SG_Li256ELb0ELb1ELb0ELb0EEENS1_30DynamicPersistentTileSchedulerILi256ELi128ELb0ELb1ELb1EEEEEEEEEvNT_6ParamsE,@function
        .size           _ZN7cutlass13device_kernelIN5flash11enable_sm90INS1_16FlashAttnFwdSm90INS1_25CollectiveMainloopFwdSm90ILi2EN4cute5tupleIJNS5_1CILi1EEES8_S8_EEENS6_IJNS7_ILi128EEENS7_ILi96EEENS7_ILi64EEEEEELi256ENS_10bfloat16_tEfNS_4arch4Sm90ELb1ELb0ELb0ELb0ELb1ELb0ELb1ELb1ELb0ELb1ELb0ELb0EEENS1_21CollectiveEpilogueFwdINS6_IJSA_NS7_ILi256EEESB_EEES9_SE_SG_Li256ELb0ELb1ELb0ELb0EEENS1_30DynamicPersistentTileSchedulerILi256ELi128ELb0ELb1ELb1EEEEEEEEEvNT_6ParamsE,(.L_x_15568 - _ZN7cutlass13device_kernelIN5flash11enable_sm90INS1_16FlashAttnFwdSm90INS1_25CollectiveMainloopFwdSm90ILi2EN4cute5tupleIJNS5_1CILi1EEES8_S8_EEENS6_IJNS7_ILi128EEENS7_ILi96EEENS7_ILi64EEEEEELi256ENS_10bfloat16_tEfNS_4arch4Sm90ELb1ELb0ELb0ELb0ELb1ELb0ELb1ELb1ELb0ELb1ELb0ELb0EEENS1_21CollectiveEpilogueFwdINS6_IJSA_NS7_ILi256EEESB_EEES9_SE_SG_Li256ELb0ELb1ELb0ELb0EEENS1_30DynamicPersistentTileSchedulerILi256ELi128ELb0ELb1ELb1EEEEEEEEEvNT_6ParamsE)
        .other          _ZN7cutlass13device_kernelIN5flash11enable_sm90INS1_16FlashAttnFwdSm90INS1_25CollectiveMainloopFwdSm90ILi2EN4cute5tupleIJNS5_1CILi1EEES8_S8_EEENS6_IJNS7_ILi128EEENS7_ILi96EEENS7_ILi64EEEEEELi256ENS_10bfloat16_tEfNS_4arch4Sm90ELb1ELb0ELb0ELb0ELb1ELb0ELb1ELb1ELb0ELb1ELb0ELb0EEENS1_21CollectiveEpilogueFwdINS6_IJSA_NS7_ILi256EEESB_EEES9_SE_SG_Li256ELb0ELb1ELb0ELb0EEENS1_30DynamicPersistentTileSchedulerILi256ELi128ELb0ELb1ELb1EEEEEEEEEvNT_6ParamsE,@"STO_CUDA_ENTRY STV_DEFAULT"
_ZN7cutlass13device_kernelIN5flash11enable_sm90INS1_16FlashAttnFwdSm90INS1_25CollectiveMainloopFwdSm90ILi2EN4cute5tupleIJNS5_1CILi1EEES8_S8_EEENS6_IJNS7_ILi128EEENS7_ILi96EEENS7_ILi64EEEEEELi256ENS_10bfloat16_tEfNS_4arch4Sm90ELb1ELb0ELb0ELb0ELb1ELb0ELb1ELb1ELb0ELb1ELb0ELb0EEENS1_21CollectiveEpilogueFwdINS6_IJSA_NS7_ILi256EEESB_EEES9_SE_SG_Li256ELb0ELb1ELb0ELb0EEENS1_30DynamicPersistentTileSchedulerILi256ELi128ELb0ELb1ELb1EEEEEEEEEvNT_6ParamsE:
        /* <DEDUP_REMOVED lines=47> */
.L_x_13717:
        /* <DEDUP_REMOVED lines=22> */
.L_x_13718:
        /* <DEDUP_REMOVED lines=18> */
.L_x_13719:
        /* <DEDUP_REMOVED lines=22> */
.L_x_13720:
        /* <DEDUP_REMOVED lines=23> */
.L_x_13721:
        /* <DEDUP_REMOVED lines=10> */
.L_x_13723:
[----:B------:R-:W-:-:S08]  /*08e0*/  NOP ;  /* 0x0000000000007918 */ /* 0x000fd00000000000 */
[----:B------:R-:W1:Y:S02]  /*08f0*/  USETMAXREG.TRY_ALLOC.CTAPOOL UP0, 0xe8 ;  /* 0x000000e8000079c8 */ /* 0x000e640008000600 */
[----:B-1----:R-:W-:-:S13]  /*0900*/  PLOP3.LUT P0, PT, PT, PT, UP0, 0x80, 0x0 ;  /* 0x000000000000781c */ /* 0x002fda0003f0f008 */
[----:B------:R-:W-:Y:S05]  /*0910*/  @!P0 BRA `(.L_x_13723) ;  /* 0xfffffffc00f08947 */ /* 0x000fea000383ffff */
[----:B------:R-:W1:Y:S01]  /*0920*/  S2R R0, SR_TID.X ;  /* 0x0000000000007919 */ /* 0x000e620000002100 */
[----:B------:R-:W2:Y:S08]  /*0930*/  S2UR UR4, SR_CTAID.X ;  /* 0x00000000000479c3 */ /* 0x000eb00000002500 */
[----:B------:R-:W-:Y:S08]  /*0940*/  BAR.ARV 0x4, 0x180 ;  /* 0x0106000000007b1d */ /* 0x000ff00000002000 */
[----:B------:R-:W-:Y:S06]  /*0950*/  BAR.ARV 0x8, 0x180 ;  /* 0x0206000000007b1d */ /* 0x000fec0000002000 */
[----:B-1----:R-:W-:-:S04]  /*0960*/  SHF.R.U32.HI R0, RZ, 0x7, R0 ;  /* 0x00000007ff007819 */ /* 0x002fc80000011600 */
[----:B------:R-:W-:Y:S02]  /*0970*/  ISETP.NE.AND P0, PT, R0, 0x1, PT ;  /* 0x000000010000780c */ /* 0x000fe40003f05270 */
[----:B------:R-:W2:Y:S11]  /*0980*/  LDC R0, c[0x0][0xd38] ;  /* 0x00034e00ff007b82 */ /* 0x000eb60000000800 */
[----:B------:R-:W-:Y:S06]  /*0990*/  @!P0 BAR.ARV 0x9, 0x100 ;  /* 0x0244000000008b1d */ /* 0x000fec0000002000 */
[----:B--2---:R-:W-:-:S13]  /*09a0*/  ISETP.LE.AND P0, PT, R0, UR4, PT ;  /* 0x0000000400007c0c */ /* 0x004fda000bf03270 */
[----:B------:R-:W-:Y:S05]  /*09b0*/  @P0 EXIT ;  /* 0x000000000000094d */ /* 0x000fea0003800000 */
[----:B------:R-:W2:Y:S01]  /*09c0*/  LDL R3, [R1+0xc] ;  /* 0x00000c0001037983 */ /* 0x000ea20000100800 */
[----:B------:R-:W-:Y:S01]  /*09d0*/  IMAD.MOV.U32 R222, RZ, RZ, RZ ;  /* 0x000000ffffde7224 */ /* 0x000fe200078e00ff */
[----:B------:R-:W-:Y:S01]  /*09e0*/  UMOV UR39, URZ ;  /* 0x0000003f00277c82 */ /* 0x000fe20008000000 */
[----:B------:R-:W-:Y:S01]  /*09f0*/  UMOV UR38, URZ ;  /* 0x0000003f00267c82 */ /* 0x000fe20008000000 */
[----:B0-----:R-:W0:Y:S02]  /*0a00*/  S2R R2, SR_TID.X ;  /* 0x0000000000027919 */ /* 0x001e240000002100 */
[----:B0-----:R-:W-:-:S05]  /*0a10*/  VIADD R12, R2, 0xffffff80 ;  /* 0xffffff80020c7836 */ /* 0x001fca0000000000 */
[----:B------:R-:W-:-:S04]  /*0a20*/  SHF.R.S32.HI R0, RZ, 0x1f, R12 ;  /* 0x0000001fff007819 */ /* 0x000fc8000001140c */
[CC--:B------:R-:W-:Y:S02]  /*0a30*/  LEA.HI R4, R0.reuse, R12.reuse, RZ, 0x5 ;  /* 0x0000000c00047211 */ /* 0x0c0fe400078f28ff */
[----:B------:R-:W-:-:S03]  /*0a40*/  LEA.HI R2, R0, R12, RZ, 0x4 ;  /* 0x0000000c00027211 */ /* 0x000fc600078f20ff */
[----:B------:R-:W-:Y:S01]  /*0a50*/  IMAD.SHL.U32 R6, R4, 0x20, RZ ;  /* 0x0000002004067824 */ /* 0x000fe200078e00ff */
[----:B------:R-:W-:Y:S02]  /*0a60*/  SHF.R.S32.HI R5, RZ, 0x4, R2 ;  /* 0x00000004ff057819 */ /* 0x000fe40000011402 */
[----:B------:R-:W-:Y:S02]  /*0a70*/  LOP3.LUT R4, R2, 0x3fffff0, RZ, 0xc0, !PT ;  /* 0x03fffff002047812 */ /* 0x000fe400078ec0ff */
[----:B------:R-:W-:Y:S02]  /*0a80*/  LOP3.LUT R7, R6, 0xfffffc00, RZ, 0xc0, !PT ;  /* 0xfffffc0006077812 */ /* 0x000fe400078ec0ff */
[----:B------:R-:W-:Y:S01]  /*0a90*/  LEA.HI R6, R0, R12, RZ, 0x2 ;  /* 0x0000000c00067211 */ /* 0x000fe200078f10ff */
[----:B------:R-:W-:Y:S01]  /*0aa0*/  IMAD.IADD R4, R12, 0x1, -R4 ;  /* 0x000000010c047824 */ /* 0x000fe200078e0a04 */
[----:B------:R-:W-:Y:S02]  /*0ab0*/  LEA.HI R2, R2, R5, RZ, 0x1 ;  /* 0x0000000502027211 */ /* 0x000fe400078f08ff */
[----:B------:R-:W-:Y:S01]  /*0ac0*/  LOP3.LUT R6, R6, 0xfffffffc, RZ, 0xc0, !PT ;  /* 0xfffffffc06067812 */ /* 0x000fe200078ec0ff */
[----:B------:R-:W-:Y:S01]  /*0ad0*/  IMAD R7, R4, 0x40, R7 ;  /* 0x0000004004077824 */ /* 0x000fe200078e0207 */
[----:B------:R-:W-:-:S03]  /*0ae0*/  LOP3.LUT R2, R2, 0x1ffffffe, RZ, 0xc0, !PT ;  /* 0x1ffffffe02027812 */ /* 0x000fc600078ec0ff */
[----:B------:R-:W-:Y:S02]  /*0af0*/  IMAD.IADD R6, R12, 0x1, -R6 ;  /* 0x000000010c067824 */ /* 0x000fe400078e0a06 */
[----:B------:R-:W-:-:S03]  /*0b00*/  IMAD.IADD R2, R5, 0x1, -R2 ;  /* 0x0000000105027824 */ /* 0x000fc600078e0a02 */
[----:B------:R-:W-:Y:S01]  /*0b10*/  LEA.HI R4, R6, R6, RZ, 0x1 ;  /* 0x0000000606047211 */ /* 0x000fe200078f08ff */
[----:B------:R-:W-:-:S03]  /*0b20*/  IMAD R226, R2, 0x8, R7 ;  /* 0x0000000802e27824 */ /* 0x000fc600078e0207 */
[----:B------:R-:W-:-:S05]  /*0b30*/  LOP3.LUT R5, R4, 0x1ffffffe, RZ, 0xc0, !PT ;  /* 0x1ffffffe04057812 */ /* 0x000fca00078ec0ff */
[----:B------:R-:W-:Y:S01]  /*0b40*/  IMAD.IADD R6, R6, 0x1, -R5 ;  /* 0x0000000106067824 */ /* 0x000fe200078e0a05 */
[----:B--2---:R-:W-:Y:S02]  /*0b50*/  R2UR UR5, R3 ;  /* 0x00000000030572ca */ /* 0x004fe400000e0000 */
[CC--:B------:R-:W-:Y:S02]  /*0b60*/  LEA.HI R3, R0.reuse, R12.reuse, RZ, 0x7 ;  /* 0x0000000c00037211 */ /* 0x0c0fe400078f38ff */
[----:B------:R-:W-:Y:S02]  /*0b70*/  LEA.HI R0, R0, R12, RZ, 0x3 ;  /* 0x0000000c00007211 */ /* 0x000fe400078f18ff */
[C---:B------:R-:W-:Y:S02]  /*0b80*/  LOP3.LUT R223, R3.reuse, 0xffffff80, RZ, 0xc0, !PT ;  /* 0xffffff8003df7812 */ /* 0x040fe400078ec0ff */
[----:B------:R-:W-:Y:S02]  /*0b90*/  SHF.R.S32.HI R224, RZ, 0x7, R3 ;  /* 0x00000007ffe07819 */ /* 0x000fe40000011403 */
[----:B------:R-:W-:Y:S01]  /*0ba0*/  LOP3.LUT R218, R0, 0xfffffff8, RZ, 0xc0, !PT ;  /* 0xfffffff800da7812 */ /* 0x000fe200078ec0ff */
[C---:B------:R-:W-:Y:S01]  /*0bb0*/  IMAD.IADD R223, R12.reuse, 0x1, -R223 ;  /* 0x000000010cdf7824 */ /* 0x040fe200078e0adf */
[----:B------:R-:W-:Y:S01]  /*0bc0*/  LEA.HI R3, R3, R224, RZ, 0x1 ;  /* 0x000000e003037211 */ /* 0x000fe200078f08ff */
[----:B------:R-:W-:Y:S01]  /*0bd0*/  ULOP3.LUT UR5, UR5, 0x1, URZ, 0xfc, !UPT ;  /* 0x0000000105057892 */ /* 0x000fe2000f8efc3f */
[----:B------:R-:W-:Y:S01]  /*0be0*/  SHF.R.S32.HI R221, RZ, 0x3, R0 ;  /* 0x00000003ffdd7819 */ /* 0x000fe20000011400 */
[----:B------:R-:W-:Y:S01]  /*0bf0*/  IMAD.IADD R218, R12, 0x1, -R218 ;  /* 0x000000010cda7824 */ /* 0x000fe200078e0ada */
[----:B------:R-:W-:-:S02]  /*0c00*/  SHF.R.S32.HI R8, RZ, 0x1f, R223 ;  /* 0x0000001fff087819 */ /* 0x000fc400000114df */
[----:B------:R-:W-:Y:S01]  /*0c10*/  LOP3.LUT R3, R3, 0x3fffffe, RZ, 0xc0, !PT ;  /* 0x03fffffe03037812 */ /* 0x000fe200078ec0ff */
[----:B------:R-:W-:Y:S01]  /*0c20*/  IMAD.SHL.U32 R200, R218, 0x8, RZ ;  /* 0x00000008dac87824 */ /* 0x000fe200078e00ff */
[CC--:B------:R-:W-:Y:S01]  /*0c30*/  LEA.HI R9, R8.reuse, R223.reuse, RZ, 0x2 ;  /* 0x000000df08097211 */ /* 0x0c0fe200078f10ff */
[----:B------:R-:W-:Y:S01]  /*0c40*/  IMAD.U32 R227, RZ, RZ, UR5 ;  /* 0x00000005ffe37e24 */ /* 0x000fe2000f8e00ff */
[----:B------:R-:W-:Y:S01]  /*0c50*/  LEA.HI R8, R8, R223, RZ, 0x5 ;  /* 0x000000df08087211 */ /* 0x000fe200078f28ff */
[----:B------:R-:W-:Y:S01]  /*0c60*/  IMAD.IADD R3, R224, 0x1, -R3 ;  /* 0x00000001e0037824 */ /* 0x000fe200078e0a03 */
[--C-:B------:R-:W-:Y:S01]  /*0c70*/  SHF.R.S32.HI R10, RZ, 0x2, R9.reuse ;  /* 0x00000002ff0a7819 */ /* 0x100fe20000011409 */
[C---:B------:R-:W-:Y:S01]  /*0c80*/  VIADD R216, R200.reuse, 0x40 ;  /* 0x00000040c8d87836 */ /* 0x040fe20000000000 */
[----:B------:R-:W-:Y:S01]  /*0c90*/  SHF.R.S32.HI R11, RZ, 0x1f, R9 ;  /* 0x0000001fff0b7819 */ /* 0x000fe20000011409 */
[----:B------:R-:W-:Y:S01]  /*0ca0*/  VIADD R215, R200, 0x80 ;  /* 0x00000080c8d77836 */ /* 0x000fe20000000000 */
[----:B------:R-:W-:-:S02]  /*0cb0*/  SHF.R.S32.HI R8, RZ, 0x5, R8 ;  /* 0x00000005ff087819 */ /* 0x000fc40000011408 */
[----:B------:R-:W-:Y:S02]  /*0cc0*/  LEA.HI R11, R11, R10, RZ, 0x3 ;  /* 0x0000000a0b0b7211 */ /* 0x000fe400078f18ff */
[----:B------:R-:W-:Y:S02]  /*0cd0*/  LOP3.LUT R214, R9, 0x7ffffffc, RZ, 0xc0, !PT ;  /* 0x7ffffffc09d67812 */ /* 0x000fe400078ec0ff */
[----:B------:R-:W-:Y:S02]  /*0ce0*/  LOP3.LUT R11, R11, 0xfffffff8, RZ, 0xc0, !PT ;  /* 0xfffffff80b0b7812 */ /* 0x000fe400078ec0ff */
[----:B------:R-:W-:Y:S01]  /*0cf0*/  IADD3 R217, R200, 0xc0, RZ ;  /* 0x000000c0c8d97810 */ /* 0x000fe20007ffe0ff */
[----:B------:R-:W-:Y:S01]  /*0d00*/  IMAD.IADD R214, R223, 0x1, -R214 ;  /* 0x00000001dfd67824 */ /* 0x000fe200078e0ad6 */
[----:B------:R-:W-:Y:S01]  /*0d10*/  SHF.R.S32.HI R0, RZ, 0x1f, R200 ;  /* 0x0000001fff007819 */ /* 0x000fe200000114c8 */
[----:B------:R-:W-:Y:S01]  /*0d20*/  IMAD.IADD R11, R10, 0x1, -R11 ;  /* 0x000000010a0b7824 */ /* 0x000fe200078e0a0b */
[----:B------:R-:W-:-:S02]  /*0d30*/  SHF.R.S32.HI R2, RZ, 0x1f, R216 ;  /* 0x0000001fff027819 */ /* 0x000fc400000114d8 */
[----:B------:R-:W-:Y:S01]  /*0d40*/  SHF.R.S32.HI R0, RZ, 0x1f, R215 ;  /* 0x0000001fff007819 */ /* 0x000fe200000114d7 */
[----:B------:R-:W-:Y:S01]  /*0d50*/  IMAD R8, R8, 0x10, R11 ;  /* 0x0000001008087824 */ /* 0x000fe200078e020b */
[----:B------:R-:W-:-:S03]  /*0d60*/  SHF.R.S32.HI R229, RZ, 0x1f, R217 ;  /* 0x0000001fffe57819 */ /* 0x000fc600000114d9 */
[----:B------:R-:W-:-:S04]  /*0d70*/  IMAD R225, R3, 0x40, R8 ;  /* 0x0000004003e17824 */ /* 0x000fc800078e0208 */
[----:B------:R-:W-:-:S07]  /*0d80*/  IMAD R213, R6, 0x8, R225 ;  /* 0x0000000806d57824 */ /* 0x000fce00078e02e1 */
.L_x_13781:
        /* <DEDUP_REMOVED lines=21> */
.L_x_13724:
[----:B------:R-:W-:Y:S01]  /*0ee0*/  ULDC UR7, c[0x0][0xd54] ;  /* 0x0003550000077ab9 */ /* 0x000fe20000000800 */
[----:B------:R-:W-:Y:S01]  /*0ef0*/  UMOV UR6, UR9 ;  /* 0x0000000900067c82 */ /* 0x000fe20008000000 */
[----:B------:R-:W-:-:S11]  /*0f00*/  UISETP.NE.AND UP0, UPT, UR7, 0x1, UPT ;  /* 0x000000010700788c */ /* 0x000fd6000bf05270 */
[----:B------:R-:W-:Y:S02]  /*0f10*/  @UP0 ULDC.64 UR10, c[0x0][0xd58] ;  /* 0x00035600000a0ab9 */ /* 0x000fe40000000a00 */
[----:B------:R-:W-:-:S04]  /*0f20*/  UIMAD.WIDE.U32 UR4, UR9, UR10, URZ ;  /* 0x0000000a090472a5 */ /* 0x000fc8000f8e003f */
[----:B------:R-:W-:-:S04]  /*0f30*/  @UP0 USHF.R.U32.HI UR6, URZ, UR11, UR5 ;  /* 0x0000000b3f060299 */ /* 0x000fc80008011605 */
[----:B------:R-:W-:-:S12]  /*0f40*/  UIMAD UR4, UR6, UR7, URZ ;  /* 0x00000007060472a4 */ /* 0x000fd8000f8e023f */
.L_x_13725:
[----:B------:R-:W0:Y:S01]  /*0f50*/  LDC R228, c[0x0][0x448] ;  /* 0x00011200ffe47b82 */ /* 0x000e220000000800 */
[----:B------:R-:W-:Y:S01]  /*0f60*/  ULOP3.LUT UR5, URZ, UR6, URZ, 0x33, !UPT ;  /* 0x000000063f057292 */ /* 0x000fe2000f8e333f */
[----:B------:R-:W-:Y:S01]  /*0f70*/  CS2R R162, SRZ ;  /* 0x0000000000a27805 */ /* 0x000fe2000001ff00 */
[----:B------:R-:W-:Y:S01]  /*0f80*/  ULDC.64 UR10, c[0x0][0x418] ;  /* 0x00010600000a7ab9 */ /* 0x000fe20000000a00 */
[----:B------:R-:W-:Y:S01]  /*0f90*/  ULDC UR6, c[0x0][0xd3c] ;  /* 0x00034f0000067ab9 */ /* 0x000fe20000000800 */
[----:B------:R-:W-:Y:S01]  /*0fa0*/  UISETP.NE.U32.AND UP0, UPT, UR10, URZ, UPT ;  /* 0x0000003f0a00728c */ /* 0x000fe2000bf05070 */
[----:B------:R-:W-:Y:S01]  /*0fb0*/  CS2R R148, SRZ ;  /* 0x0000000000947805 */ /* 0x000fe2000001ff00 */
[----:B------:R-:W-:Y:S01]  /*0fc0*/  UIADD3 UR5, UR5, UR6, URZ ;  /* 0x0000000605057290 */ /* 0x000fe2000fffe03f */
[----:B------:R-:W-:Y:S01]  /*0fd0*/  CS2R R160, SRZ ;  /* 0x0000000000a07805 */ /* 0x000fe2000001ff00 */
[----:B------:R-:W-:Y:S01]  /*0fe0*/  UISETP.NE.AND.EX UP0, UPT, UR11, URZ, UPT, UP0 ;  /* 0x0000003f0b00728c */ /* 0x000fe2000bf05300 */
[----:B------:R-:W-:Y:S01]  /*0ff0*/  CS2R R144, SRZ ;  /* 0x0000000000907805 */ /* 0x000fe2000001ff00 */
[----:B------:R-:W-:Y:S01]  /*1000*/  USHF.L.U32 UR60, UR5, 0x7, URZ ;  /* 0x00000007053c7899 */ /* 0x000fe2000800063f */
[----:B------:R-:W-:Y:S01]  /*1010*/  CS2R R158, SRZ ;  /* 0x00000000009e7805 */ /* 0x000fe2000001ff00 */
[----:B------:R-:W-:Y:S01]  /*1020*/  ULDC UR6, c[0x0][0x424] ;  /* 0x0001090000067ab9 */ /* 0x000fe20000000800 */
[----:B------:R-:W-:Y:S01]  /*1030*/  ULDC UR5, c[0x0][0x288] ;  /* 0x0000a20000057ab9 */ /* 0x000fe20000000800 */
[----:B------:R-:W-:Y:S01]  /*1040*/  UIADD3 UR10, UR60, 0x7f, URZ ;  /* 0x0000007f3c0a7890 */ /* 0x000fe2000fffe03f */
[----:B------:R-:W-:Y:S01]  /*1050*/  CS2R R140, SRZ ;  /* 0x00000000008c7805 */ /* 0x000fe2000001ff00 */
[----:B------:R-:W-:Y:S01]  /*1060*/  UIADD3 UR5, -UR5, 0x60, URZ ;  /* 0x0000006005057890 */ /* 0x000fe2000fffe13f */
[----:B------:R-:W-:Y:S01]  /*1070*/  CS2R R128, SRZ ;  /* 0x0000000000807805 */ /* 0x000fe2000001ff00 */
[----:B------:R-:W-:Y:S01]  /*1080*/  USEL UR12, UR6, 0x1, UP0 ;  /* 0x00000001060c7887 */ /* 0x000fe20008000000 */
[----:B------:R-:W-:Y:S01]  /*1090*/  CS2R R136, SRZ ;  /* 0x0000000000887805 */ /* 0x000fe2000001ff00 */
[----:B------:R-:W-:Y:S01]  /*10a0*/  ULDC UR7, c[0x0][0x2f0] ;  /* 0x0000bc0000077ab9 */ /* 0x000fe20000000800 */
[----:B------:R-:W-:Y:S01]  /*10b0*/  IMAD.U32 R0, RZ, RZ, UR10 ;  /* 0x0000000aff007e24 */ /* 0x000fe2000f8e00ff */
[----:B------:R-:W-:Y:S01]  /*10c0*/  UIMAD UR5, UR12, UR7, UR5 ;  /* 0x000000070c0572a4 */ /* 0x000fe2000f8e0205 */
[----:B0-----:R-:W-:Y:S01]  /*10d0*/  ISETP.NE.AND P0, PT, R228, 0x1, PT ;  /* 0x00000001e400780c */ /* 0x001fe20003f05270 */
[----:B------:R-:W-:Y:S01]  /*10e0*/  UIADD3 UR4, UR9, -UR4, URZ ;  /* 0x8000000409047290 */ /* 0x000fe2000fffe03f */
[----:B------:R-:W-:Y:S01]  /*10f0*/  IMAD.U32 R212, RZ, RZ, UR12 ;  /* 0x0000000cffd47e24 */ /* 0x000fe2000f8e00ff */
[----:B------:R-:W-:Y:S01]  /*1100*/  UIMAD UR6, UR12, UR7, 0x5f ;  /* 0x0000005f0c0674a4 */ /* 0x000fe2000f8e0207 */
[----:B------:R-:W-:Y:S01]  /*1110*/  CS2R R92, SRZ ;  /* 0x00000000005c7805 */ /* 0x000fe2000001ff00 */
[----:B------:R-:W-:Y:S01]  /*1120*/  ULDC UR9, c[0x0][0xd48] ;  /* 0x0003520000097ab9 */ /* 0x000fe20000000800 */
[----:B------:R-:W-:Y:S01]  /*1130*/  CS2R R88, SRZ ;  /* 0x0000000000587805 */ /* 0x000fe2000001ff00 */
[----:B------:R-:W-:Y:S01]  /*1140*/  UISETP.NE.AND UP0, UPT, UR9, 0x1, UPT ;  /* 0x000000010900788c */ /* 0x000fe2000bf05270 */
[----:B------:R-:W-:Y:S01]  /*1150*/  CS2R R132, SRZ ;  /* 0x0000000000847805 */ /* 0x000fe2000001ff00 */
[----:B------:R-:W-:Y:S01]  /*1160*/  UIMAD.WIDE UR6, UR6, 0x2aaaaaab, URZ ;  /* 0x2aaaaaab060678a5 */ /* 0x000fe2000f8e023f */
[----:B------:R-:W-:-:S02]  /*1170*/  CS2R R84, SRZ ;  /* 0x0000000000547805 */ /* 0x000fc4000001ff00 */
[----:B------:R-:W-:Y:S01]  /*1180*/  CS2R R80, SRZ ;  /* 0x0000000000507805 */ /* 0x000fe2000001ff00 */
[----:B------:R-:W-:Y:S01]  /*1190*/  IMAD.MOV.U32 R194, RZ, RZ, RZ ;  /* 0x000000ffffc27224 */ /* 0x000fe200078e00ff */
[----:B------:R-:W0:Y:S01]  /*11a0*/  @P0 LDC R2, c[0x0][0x44c] ;  /* 0x00011300ff020b82 */ /* 0x000e220000000800 */
[----:B------:R-:W-:Y:S01]  /*11b0*/  USHF.R.U32.HI UR6, URZ, 0x1f, UR7 ;  /* 0x0000001f3f067899 */ /* 0x000fe20008011607 */
[----:B------:R-:W-:Y:S02]  /*11c0*/  CS2R R76, SRZ ;  /* 0x00000000004c7805 */ /* 0x000fe4000001ff00 */
[----:B------:R-:W-:Y:S02]  /*11d0*/  CS2R R72, SRZ ;  /* 0x0000000000487805 */ /* 0x000fe4000001ff00 */
[----:B------:R-:W-:Y:S01]  /*11e0*/  CS2R R124, SRZ ;  /* 0x00000000007c7805 */ /* 0x000fe2000001ff00 */
[----:B------:R-:W-:Y:S01]  /*11f0*/  ULEA.HI.SX32 UR6, UR7, UR6, 0x1c ;  /* 0x0000000607067291 */ /* 0x000fe2000f8fe23f */
[----:B------:R-:W-:-:S02]  /*1200*/  CS2R R68, SRZ ;  /* 0x0000000000447805 */ /* 0x000fc4000001ff00 */
[----:B------:R-:W-:Y:S01]  /*1210*/  CS2R R64, SRZ ;  /* 0x0000000000407805 */ /* 0x000fe2000001ff00 */
[----:B------:R-:W1:Y:S01]  /*1220*/  @P0 LDC R3, c[0x0][0x450] ;  /* 0x00011400ff030b82 */ /* 0x000e620000000800 */
[----:B------:R-:W-:Y:S01]  /*1230*/  @UP0 ULDC UR7, c[0x0][0xd50] ;  /* 0x0003540000070ab9 */ /* 0x000fe20000000800 */
        /* <DEDUP_REMOVED lines=14> */
[----:B0-----:R-:W-:Y:S01]  /*1320*/  @P0 IMAD.HI.U32 R2, R2, UR10, RZ ;  /* 0x0000000a02020c27 */ /* 0x001fe2000f8e00ff */
[----:B------:R-:W-:Y:S02]  /*1330*/  CS2R R102, SRZ ;  /* 0x0000000000667805 */ /* 0x000fe4000001ff00 */
[----:B------:R-:W-:Y:S02]  /*1340*/  CS2R R164, SRZ ;  /* 0x0000000000a47805 */ /* 0x000fe4000001ff00 */
[----:B------:R-:W-:-:S02]  /*1350*/  CS2R R98, SRZ ;  /* 0x0000000000627805 */ /* 0x000fc4000001ff00 */
[----:B------:R-:W-:Y:S02]  /*1360*/  CS2R R186, SRZ ;  /* 0x0000000000ba7805 */ /* 0x000fe4000001ff00 */
[----:B------:R-:W-:Y:S02]  /*1370*/  CS2R R94, SRZ ;  /* 0x00000000005e7805 */ /* 0x000fe4000001ff00 */
[----:B------:R-:W-:Y:S02]  /*1380*/  CS2R R90, SRZ ;  /* 0x00000000005a7805 */ /* 0x000fe4000001ff00 */
[----:B------:R-:W-:Y:S02]  /*1390*/  CS2R R184, SRZ ;  /* 0x0000000000b87805 */ /* 0x000fe4000001ff00 */
[----:B-1----:R-:W-:Y:S02]  /*13a0*/  @P0 SHF.R.U32.HI R0, RZ, R3, R2 ;  /* 0x00000003ff000219 */ /* 0x002fe40000011602 */
[----:B------:R-:W-:-:S02]  /*13b0*/  CS2R R86, SRZ ;  /* 0x0000000000567805 */ /* 0x000fc4000001ff00 */
[----:B------:R-:W-:Y:S02]  /*13c0*/  PLOP3.LUT P0, PT, PT, PT, PT, 0x80, 0x0 ;  /* 0x000000000000781c */ /* 0x000fe40003f0f070 */
[----:B------:R-:W-:Y:S02]  /*13d0*/  CS2R R82, SRZ ;  /* 0x0000000000527805 */ /* 0x000fe4000001ff00 */
[----:B------:R-:W-:Y:S01]  /*13e0*/  CS2R R182, SRZ ;  /* 0x0000000000b67805 */ /* 0x000fe2000001ff00 */
[----:B------:R-:W-:Y:S01]  /*13f0*/  VIADD R0, R0, UR5 ;  /* 0x0000000500007c36 */ /* 0x000fe20008000000 */
[----:B------:R-:W-:Y:S01]  /*1400*/  ULDC UR5, c[0x0][0xd54] ;  /* 0x0003550000057ab9 */ /* 0x000fe20000000800 */
[----:B------:R-:W-:Y:S01]  /*1410*/  CS2R R78, SRZ ;  /* 0x00000000004e7805 */ /* 0x000fe2000001ff00 */
[----:B------:R-:W-:Y:S01]  /*1420*/  UIMAD UR8, UR8, UR5, UR4 ;  /* 0x00000005080872a4 */ /* 0x000fe2000f8e0204 */
[----:B------:R-:W-:Y:S01]  /*1430*/  IMAD.HI R0, R0, 0x2aaaaaab, RZ ;  /* 0x2aaaaaab00007827 */ /* 0x000fe200078e02ff */
[----:B------:R-:W-:Y:S01]  /*1440*/  CS2R R74, SRZ ;  /* 0x00000000004a7805 */ /* 0x000fe2000001ff00 */
[----:B------:R-:W-:Y:S01]  /*1450*/  @UP0 ULDC UR4, c[0x0][0xd4c] ;  /* 0x0003530000040ab9 */ /* 0x000fe20000000800 */
[----:B------:R-:W-:Y:S01]  /*1460*/  CS2R R180, SRZ ;  /* 0x0000000000b47805 */ /* 0x000fe2000001ff00 */
[----:B------:R-:W-:Y:S01]  /*1470*/  UIMAD.WIDE.U32 UR4, UR8, UR4, URZ ;  /* 0x00000004080472a5 */ /* 0x000fe2000f8e003f */
[----:B------:R-:W-:Y:S01]  /*1480*/  SHF.R.U32.HI R3, RZ, 0x1f, R0 ;  /* 0x0000001fff037819 */ /* 0x000fe20000011600 */
[----:B------:R-:W-:Y:S01]  /*1490*/  UMOV UR10, UR8 ;  /* 0x00000008000a7c82 */ /* 0x000fe20008000000 */
[----:B------:R-:W-:Y:S01]  /*14a0*/  CS2R R70, SRZ ;  /* 0x0000000000467805 */ /* 0x000fe2000001ff00 */
[----:B------:R-:W-:Y:S01]  /*14b0*/  @UP0 USHF.R.U32.HI UR10, URZ, UR7, UR5 ;  /* 0x000000073f0a0299 */ /* 0x000fe20008011605 */
[----:B------:R-:W-:-:S02]  /*14c0*/  LEA.HI.SX32 R201, R0, R3, 0x1c ;  /* 0x0000000300c97211 */ /* 0x000fc400078fe2ff */
[----:B------:R-:W-:Y:S01]  /*14d0*/  CS2R R2, SRZ ;  /* 0x0000000000027805 */ /* 0x000fe2000001ff00 */
[----:B------:R-:W-:Y:S01]  /*14e0*/  IMAD.MOV.U32 R0, RZ, RZ, RZ ;  /* 0x000000ffff007224 */ /* 0x000fe200078e00ff */
[----:B------:R-:W-:Y:S01]  /*14f0*/  UIADD3 UR4, -UR10, URZ, URZ ;  /* 0x0000003f0a047290 */ /* 0x000fe2000fffe13f */
[----:B------:R-:W-:Y:S01]  /*1500*/  VIMNMX R201, R201, UR6, PT ;  /* 0x00000006c9c97c48 */ /* 0x000fe2000bfe0100 */
[----:B------:R-:W-:Y:S01]  /*1510*/  IMAD.U32 R220, RZ, RZ, UR10 ;  /* 0x0000000affdc7e24 */ /* 0x000fe2000f8e00ff */
[----:B------:R-:W-:Y:S01]  /*1520*/  CS2R R66, SRZ ;  /* 0x0000000000427805 */ /* 0x000fe2000001ff00 */
[----:B------:R-:W-:Y:S01]  /*1530*/  UIMAD UR4, UR9, UR4, UR8 ;  /* 0x00000004090472a4 */ /* 0x000fe2000f8e0208 */
[----:B------:R-:W-:Y:S02]  /*1540*/  ISETP.GE.AND P1, PT, R201, 0x1, PT ;  /* 0x00000001c900780c */ /* 0x000fe40003f26270 */
[----:B------:R-:W-:Y:S02]  /*1550*/  CS2R R178, SRZ ;  /* 0x0000000000b27805 */ /* 0x000fe4000001ff00 */
[----:B------:R-:W-:-:S02]  /*1560*/  CS2R R62, SRZ ;  /* 0x00000000003e7805 */ /* 0x000fc4000001ff00 */
[----:B------:R-:W-:Y:S02]  /*1570*/  CS2R R58, SRZ ;  /* 0x00000000003a7805 */ /* 0x000fe4000001ff00 */
[----:B------:R-:W-:Y:S01]  /*1580*/  CS2R R176, SRZ ;  /* 0x0000000000b07805 */ /* 0x000fe2000001ff00 */
[----:B------:R-:W-:Y:S01]  /*1590*/  IMAD.U32 R219, RZ, RZ, UR4 ;  /* 0x00000004ffdb7e24 */ /* 0x000fe2000f8e00ff */
        /* <DEDUP_REMOVED lines=25> */
[----:B------:R-:W-:Y:S02]  /*1730*/  USHF.R.U32.HI UR4, URZ, 0x4, UR5 ;  /* 0x000000043f047899 */ /* 0x000fe40008011605 */
[----:B------:R-:W-:Y:S02]  /*1740*/  UIADD3 UR5, UR5, 0xa000, URZ ;  /* 0x0000a00005057890 */ /* 0x000fe4000fffe03f */
[----:B------:R-:W-:Y:S02]  /*1750*/  ULOP3.LUT UR4, UR4, 0x3fff, URZ, 0xc0, !UPT ;  /* 0x00003fff04047892 */ /* 0x000fe4000f8ec03f */
[----:B------:R-:W-:Y:S02]  /*1760*/  USHF.R.U32.HI UR5, URZ, 0x4, UR5 ;  /* 0x000000043f057899 */ /* 0x000fe40008011605 */
[----:B------:R-:W-:Y:S02]  /*1770*/  ULOP3.LUT UR42, UR4, 0x10000, URZ, 0xfc, !UPT ;  /* 0x00010000042a7892 */ /* 0x000fe4000f8efc3f */
[----:B------:R-:W-:-:S03]  /*1780*/  ULOP3.LUT UR41, UR5, 0x3fff, URZ, 0xc0, !UPT ;  /* 0x00003fff05297892 */ /* 0x000fc6000f8ec03f */
[----:B------:R-:W-:Y:S02]  /*1790*/  UMOV UR5, 0x40000040 ;  /* 0x4000004000057882 */ /* 0x000fe40000000000 */
[----:B------:R-:W-:Y:S01]  /*17a0*/  UMOV UR4, UR42 ;  /* 0x0000002a00047c82 */ /* 0x000fe20008000000 */
[----:B------:R-:W-:Y:S02]  /*17b0*/  IMAD.U32 R23, RZ, RZ, UR5 ;  /* 0x00000005ff177e24 */ /* 0x000fe4000f8e00ff */
[----:B------:R-:W-:Y:S01]  /*17c0*/  IMAD.U32 R22, RZ, RZ, UR4 ;  /* 0x00000004ff167e24 */ /* 0x000fe2000f8e00ff */
        /* <DEDUP_REMOVED lines=17> */
.L_x_13727:
[----:B------:R-:W-:Y:S01]  /*18e0*/  LEA.HI R0, R222, R222, RZ, 0x1 ;  /* 0x000000dede007211 */ /* 0x000fe200078f08ff */
[----:B------:R-:W0:Y:S03]  /*18f0*/  S2R R2, SR_TID.X ;  /* 0x0000000000027919 */ /* 0x000e260000002100 */
[----:B------:R-:W-:-:S04]  /*1900*/  LOP3.LUT R3, R0, 0xfffffffe, RZ, 0xc0, !PT ;  /* 0xfffffffe00037812 */ /* 0x000fc800078ec0ff */
[----:B------:R-:W-:-:S04]  /*1910*/  IADD3 R0, R222, -R3, RZ ;  /* 0x80000003de007210 */ /* 0x000fc80007ffe0ff */
[----:B------:R-:W-:-:S04]  /*1920*/  SHF.L.U32 R0, R0, 0x1f, RZ ;  /* 0x0000001f00007819 */ /* 0x000fc800000006ff */
[----:B------:R-:W1:Y:S01]  /*1930*/  SYNCS.PHASECHK.TRANS64.TRYWAIT P0, [UR40+0x32400], R0 ;  /* 0x03240000ff0075a7 */ /* 0x000e620008000168 */
[----:B0-----:R-:W-:-:S05]  /*1940*/  SHF.R.U32.HI R2, RZ, 0x7, R2 ;  /* 0x00000007ff027819 */ /* 0x001fca0000011602 */
[----:B------:R-:W-:Y:S01]  /*1950*/  VIADD R209, R2, 0x8 ;  /* 0x0000000802d17836 */ /* 0x000fe20000000000 */
[----:B-1----:R-:W-:Y:S06]  /*1960*/  @!P0 BRA `(.L_x_13728) ;  /* 0x000000f4008c8947 */ /* 0x002fec0003800000 */
.L_x_13849:
[----:B------:R-:W-:Y:S05]  /*1970*/  WARPSYNC.ALL ;  /* 0x0000000000007948 */ /* 0x000fea0003800000 */
[----:B------:R-:W-:Y:S01]  /*1980*/  R2UR UR4, R227 ;  /* 0x00000000e30472ca */ /* 0x000fe200000e0000 */
[----:B------:R1:W-:-:S12]  /*1990*/  BAR.SYNC.DEFER_BLOCKING R209, 0x100 ;  /* 0x000400d10000751d */ /* 0x0003d80000010000 */
[----:B------:R-:W-:-:S05]  /*19a0*/  IMAD.U32 R2, RZ, RZ, UR4 ;  /* 0x00000004ff027e24 */ /* 0x000fca000f8e00ff */
[----:B------:R-:W-:-:S13]  /*19b0*/  ISETP.NE.AND P0, PT, R2, 0x3, PT ;  /* 0x000000030200780c */ /* 0x000fda0003f05270 */
[----:B-1----:R-:W-:Y:S05]  /*19c0*/  @!P0 BRA `(.L_x_13729) ;  /* 0x0000000000048947 */ /* 0x002fea0003800000 */
[----:B------:R-:W-:Y:S01]  /*19d0*/  BPT.TRAP 0x1 ;  /* 0x000000040000795c */ /* 0x000fe20000300000 */
.L_x_13729:
[----:B------:R-:W-:Y:S01]  /*19e0*/  ULEA UR6, UR38, UR40, 0x3 ;  /* 0x0000002826067291 */ /* 0x000fe2000f8e183f */
[----:B------:R-:W-:-:S05]  /*19f0*/  IMAD.U32 R2, RZ, RZ, UR39 ;  /* 0x00000027ff027e24 */ /* 0x000fca000f8e00ff */
[----:B------:R-:W-:-:S04]  /*1a00*/  SHF.L.U32 R2, R2, 0x1f, RZ ;  /* 0x0000001f02027819 */ /* 0x000fc800000006ff */
[----:B------:R1:W2:Y:S01]  /*1a10*/  SYNCS.PHASECHK.TRANS64.TRYWAIT P1, [UR6+0x32430], R2 ;  /* 0x03243002ff0075a7 */ /* 0x0002a20008020146 */
[----:B------:R-:W-:Y:S05]  /*1a20*/  @!P0 BRA `(.L_x_13730) ;  /* 0x0000000000048947 */ /* 0x000fea0003800000 */
[----:B------:R-:W-:Y:S01]  /*1a30*/  BPT.TRAP 0x1 ;  /* 0x000000040000795c */ /* 0x000fe20000300000 */
.L_x_13730:
[----:B--2---:R-:W-:Y:S05]  /*1a40*/  @P1 BRA `(.L_x_13731) ;  /* 0x0000000000081947 */ /* 0x004fea0003800000 */
[----:B------:R-:W2:Y:S02]  /*1a50*/  SYNCS.PHASECHK.TRANS64.TRYWAIT P1, [UR6+0x32430], R2 ;  /* 0x03243002ff0075a7 */ /* 0x000ea40008020146 */
[----:B--2---:R-:W-:Y:S05]  /*1a60*/  @!P1 BRA `(.L_x_13732) ;  /* 0x000000f400649947 */ /* 0x004fea0003800000 */
.L_x_13731:
[----:B------:R-:W-:Y:S01]  /*1a70*/  UIADD3 UR4, UR40, 0x1c400, URZ ;  /* 0x0001c40028047890 */ /* 0x000fe2000fffe03f */
[----:B------:R-:W-:Y:S01]  /*1a80*/  WARPGROUP.ARRIVE ;  /* 0x00000000000079c5 */ /* 0x000fe20000000000 */
[----:B------:R-:W-:Y:S01]  /*1a90*/  UMOV UR8, UR42 ;  /* 0x0000002a00087c82 */ /* 0x000fe20008000000 */
[----:B------:R-:W-:Y:S01]  /*1aa0*/  UMOV UR9, 0x40000040 ;  /* 0x4000004000097882 */ /* 0x000fe20000000000 */
[----:B------:R-:W-:Y:S01]  /*1ab0*/  USHF.R.U32.HI UR4, URZ, 0x4, UR4 ;  /* 0x000000043f047899 */ /* 0x000fe20008011604 */
[----:B------:R-:W-:-:S03]  /*1ac0*/  UMOV UR11, 0x40000040 ;  /* 0x40000040000b7882 */ /* 0x000fc60000000000 */
[----:B------:R-:W-:-:S04]  /*1ad0*/  ULOP3.LUT UR4, UR4, 0x3fff, URZ, 0xc0, !UPT ;  /* 0x00003fff04047892 */ /* 0x000fc8000f8ec03f */
[----:B------:R-:W-:-:S04]  /*1ae0*/  ULOP3.LUT UR5, UR4, 0x10000, URZ, 0xfc, !UPT ;  /* 0x0001000004057892 */ /* 0x000fc8000f8efc3f */
[----:B------:R-:W-:Y:S02]  /*1af0*/  UIMAD UR4, UR38, 0x300, UR5 ;  /* 0x00000300260478a4 */ /* 0x000fe4000f8e0205 */
[----:B------:R-:W-:Y:S01]  /*1b00*/  IMAD.U32 R20, RZ, RZ, UR5 ;  /* 0x00000005ff147e24 */ /* 0x000fe2000f8e00ff */
[----:B------:R-:W-:Y:S02]  /*1b10*/  UIADD3 UR5, UR42, 0x2, URZ ;  /* 0x000000022a057890 */ /* 0x000fe4000fffe03f */
[----:B------:R-:W-:Y:S02]  /*1b20*/  UIADD3 UR7, UR4, 0x2, URZ ;  /* 0x0000000204077890 */ /* 0x000fe4000fffe03f */
[----:B------:R-:W-:Y:S02]  /*1b30*/  UMOV UR10, UR4 ;  /* 0x00000004000a7c82 */ /* 0x000fe40008000000 */
[----:B------:R-:W-:Y:S01]  /*1b40*/  HGMMA.64x96x16.F32.BF16 R24, gdesc[UR8], RZ, !UPT, gsb0 ;  /* 0x01600000081879f0 */ /* 0x000fe2000c0018ff */
        /* <DEDUP_REMOVED lines=34> */
.L_x_13850:
[----:B------:R-:W-:Y:S05]  /*1d70*/  @!P0 BRA `(.L_x_13734) ;  /* 0x0000000000048947 */ /* 0x000fea0003800000 */
[----:B------:R-:W-:Y:S01]  /*1d80*/  BPT.TRAP 0x1 ;  /* 0x000000040000795c */ /* 0x000fe20000300000 */
.L_x_13734:
[----:B------:R2:W3:Y:S01]  /*1d90*/  SYNCS.PHASECHK.TRANS64.TRYWAIT P1, [UR6+0x32450], R2 ;  /* 0x03245002ff0075a7 */ /* 0x0004e20008020146 */
[----:B------:R-:W-:Y:S05]  /*1da0*/  @!P0 BRA `(.L_x_13735) ;  /* 0x0000000000048947 */ /* 0x000fea0003800000 */
[----:B------:R-:W-:Y:S01]  /*1db0*/  BPT.TRAP 0x1 ;  /* 0x000000040000795c */ /* 0x000fe20000300000 */
.L_x_13735:
[----:B---3--:R-:W-:Y:S05]  /*1dc0*/  @P1 BRA `(.L_x_13736) ;  /* 0x0000000000081947 */ /* 0x008fea0003800000 */
[----:B------:R-:W3:Y:S02]  /*1dd0*/  SYNCS.PHASECHK.TRANS64.TRYWAIT P1, [UR6+0x32450], R2 ;  /* 0x03245002ff0075a7 */ /* 0x000ee40008020146 */
[----:B---3--:R-:W-:Y:S05]  /*1de0*/  @!P1 BRA `(.L_x_13737) ;  /* 0x000000f000b49947 */ /* 0x008fea0003800000 */
.L_x_13736:
[----:B------:R-:W-:Y:S01]  /*1df0*/  UIADD3 UR40, UR40, 0x400, URZ ;  /* 0x0000040028287890 */ /* 0x000fe2000fffe03f */
[----:B------:R-:W-:Y:S01]  /*1e00*/  WARPGROUP.ARRIVE ;  /* 0x00000000000079c5 */ /* 0x000fe20000000000 */
[----:B------:R-:W-:-:S05]  /*1e10*/  ULOP3.LUT UR4, UR41, 0x10000, URZ, 0xfc, !UPT ;  /* 0x0001000029047892 */ /* 0x000fca000f8efc3f */
[----:B0-----:R-:W0:Y:S01]  /*1e20*/  S2R R0, SR_TID.X ;  /* 0x0000000000007919 */ /* 0x001e220000002100 */
[----:B------:R-:W-:Y:S01]  /*1e30*/  USHF.R.U32.HI UR7, URZ, 0x4, UR40 ;  /* 0x000000043f077899 */ /* 0x000fe20008011628 */
[----:B------:R-:W-:Y:S01]  /*1e40*/  UMOV UR9, 0x40000040 ;  /* 0x4000004000097882 */ /* 0x000fe20000000000 */
[----:B------:R-:W-:Y:S02]  /*1e50*/  UMOV UR11, 0x40000040 ;  /* 0x40000040000b7882 */ /* 0x000fe40000000000 */
[----:B------:R-:W-:Y:S01]  /*1e60*/  ULOP3.LUT UR7, UR7, 0x3fff, URZ, 0xc0, !UPT ;  /* 0x00003fff07077892 */ /* 0x000fe2000f8ec03f */
[----:B------:R-:W-:Y:S01]  /*1e70*/  IMAD.U32 R13, RZ, RZ, UR9 ;  /* 0x00000009ff0d7e24 */ /* 0x000fe2000f8e00ff */
[----:B------:R-:W-:Y:S01]  /*1e80*/  UMOV UR8, UR4 ;  /* 0x0000000400087c82 */ /* 0x000fe20008000000 */
[----:B------:R-:W-:Y:S01]  /*1e90*/  UMOV UR13, 0x40000040 ;  /* 0x40000040000d7882 */ /* 0x000fe20000000000 */
[----:B------:R-:W-:Y:S01]  /*1ea0*/  ULOP3.LUT UR61, UR7, 0x10000, URZ, 0xfc, !UPT ;  /* 0x00010000073d7892 */ /* 0x000fe2000f8efc3f */
[----:B------:R-:W-:Y:S01]  /*1eb0*/  IMAD.U32 R12, RZ, RZ, UR8 ;  /* 0x00000008ff0c7e24 */ /* 0x000fe2000f8e00ff */
[----:B------:R-:W-:Y:S01]  /*1ec0*/  UMOV UR15, 0x40000040 ;  /* 0x40000040000f7882 */ /* 0x000fe20000000000 */
[----:B------:R-:W-:Y:S01]  /*1ed0*/  IMAD.U32 R11, RZ, RZ, UR13 ;  /* 0x0000000dff0b7e24 */ /* 0x000fe2000f8e00ff */
[----:B------:R-:W-:-:S02]  /*1ee0*/  UIMAD UR5, UR38, 0xc00, UR61 ;  /* 0x00000c00260578a4 */ /* 0x000fc4000f8e023d */
[----:B------:R-:W-:Y:S02]  /*1ef0*/  UIADD3 UR52, UR4, 0x402, URZ ;  /* 0x0000040204347890 */ /* 0x000fe4000fffe03f */
[----:B------:R-:W-:Y:S01]  /*1f00*/  UIADD3 UR54, UR5, 0x302, URZ ;  /* 0x0000030205367890 */ /* 0x000fe2000fffe03f */
[----:B------:R-:W-:Y:S02]  /*1f10*/  UMOV UR53, 0x40000040 ;  /* 0x4000004000357882 */ /* 0x000fe40000000000 */
[----:B------:R-:W-:Y:S01]  /*1f20*/  UMOV UR10, UR5 ;  /* 0x00000005000a7c82 */ /* 0x000fe20008000000 */
[----:B------:R-:W-:Y:S01]  /*1f30*/  UMOV UR55, 0x40000040 ;  /* 0x4000004000377882 */ /* 0x000fe20000000000 */
[----:B------:R-:W-:Y:S01]  /*1f40*/  HGMMA.64x96x16.F32.BF16 R24, gdesc[UR8], R24, gsb0 ;  /* 0x01600000081879f0 */ /* 0x000fe20008001818 */
[----:B------:R-:W-:Y:S02]  /*1f50*/  UIADD3 UR8, UR4, 0x2, URZ ;  /* 0x0000000204087890 */ /* 0x000fe4000fffe03f */
[----:B------:R-:W-:-:S02]  /*1f60*/  UIADD3 UR9, UR5, 0x2, URZ ;  /* 0x0000000205097890 */ /* 0x000fc4000fffe03f */
[----:B------:R-:W-:Y:S01]  /*1f70*/  UIADD3 UR10, UR5, 0x304, URZ ;  /* 0x00000304050a7890 */ /* 0x000fe2000fffe03f */
[----:B------:R-:W-:Y:S02]  /*1f80*/  UMOV UR11, 0x40000040 ;  /* 0x40000040000b7882 */ /* 0x000fe40000000000 */
[----:B------:R-:W-:Y:S01]  /*1f90*/  UMOV UR12, UR8 ;  /* 0x00000008000c7c82 */ /* 0x000fe20008000000 */
[----:B------:R-:W-:Y:S01]  /*1fa0*/  UIADD3 UR8, UR4, 0x4, URZ ;  /* 0x0000000404087890 */ /* 0x000fe2000fffe03f */
[----:B------:R-:W-:Y:S01]  /*1fb0*/  IMAD.U32 R10, RZ, RZ, UR12 ;  /* 0x0000000cff0a7e24 */ /* 0x000fe2000f8e00ff */
[----:B------:R-:W-:Y:S01]  /*1fc0*/  UMOV UR14, UR9 ;  /* 0x00000009000e7c82 */ /* 0x000fe20008000000 */
[----:B------:R-:W-:Y:S01]  /*1fd0*/  UIADD3 UR9, UR5, 0x4, URZ ;  /* 0x0000000405097890 */ /* 0x000fe2000fffe03f */
[----:B0-----:R-:W-:Y:S01]  /*1fe0*/  SHF.R.U32.HI R0, RZ, 0x7, R0 ;  /* 0x00000007ff007819 */ /* 0x001fe20000011600 */
        /* <DEDUP_REMOVED lines=63> */
[----:B-12---:R-:W-:Y:S01]  /*23e0*/  IMAD.U32 R2, RZ, RZ, UR12 ;  /* 0x0000000cff027e24 */ /* 0x006fe2000f8e00ff */
        /* <DEDUP_REMOVED lines=46> */
.L_x_13738:
[----:B------:R-:W-:Y:S01]  /*26d0*/  ISETP.NE.AND P6, PT, R228, 0x1, PT ;  /* 0x00000001e400780c */ /* 0x000fe20003fc5270 */
[----:B------:R-:W1:Y:S01]  /*26e0*/  LDC R208, c[0x0][0x2f0] ;  /* 0x0000bc00ffd07b82 */ /* 0x000e620000000800 */
[----:B------:R-:W-:Y:S01]  /*26f0*/  IADD3 R4, R213, UR60, RZ ;  /* 0x0000003cd5047c10 */ /* 0x000fe2000fffe0ff */
[----:B------:R-:W-:Y:S01]  /*2700*/  ULDC UR5, c[0x0][0xa80] ;  /* 0x0002a00000057ab9 */ /* 0x000fe20000000800 */
[----:B------:R-:W-:Y:S01]  /*2710*/  R2UR UR4, R212 ;  /* 0x00000000d40472ca */ /* 0x000fe200000e0000 */
[----:B------:R-:W-:Y:S02]  /*2720*/  UIADD3 UR10, UR6, 0x32440, URZ ;  /* 0x00032440060a7890 */ /* 0x000fe4000fffe03f */
[----:B------:R-:W-:Y:S02]  /*2730*/  ULOP3.LUT UR7, UR7, 0x3000000, URZ, 0xfc, !UPT ;  /* 0x0300000007077892 */ /* 0x000fe4000f8efc3f */
[----:B------:R-:W2:Y:S01]  /*2740*/  LDC R207, c[0x0][0x288] ;  /* 0x0000a200ffcf7b82 */ /* 0x000ea20000000800 */
[----:B------:R-:W-:Y:S01]  /*2750*/  UPRMT UR10, UR48, 0x654, UR10 ;  /* 0x00000654300a7896 */ /* 0x000fe2000800000a */
[----:B------:R-:W-:-:S06]  /*2760*/  UMOV UR11, 0x40000040 ;  /* 0x40000040000b7882 */ /* 0x000fcc0000000000 */
[----:B------:R-:W3:Y:S08]  /*2770*/  @P6 LDC R5, c[0x0][0x44c] ;  /* 0x00011300ff056b82 */ /* 0x000ef00000000800 */
[----:B------:R-:W4:Y:S01]  /*2780*/  @P6 LDC R72, c[0x0][0x450] ;  /* 0x00011400ff486b82 */ /* 0x000f220000000800 */
[----:B------:R-:W-:Y:S01]  /*2790*/  SYNCS.ARRIVE.TRANS64.RED.A1T0 RZ, [UR10], RZ ;  /* 0x000000ffffff79a7 */ /* 0x000fe2000810040a */
[----:B---3--:R-:W-:-:S05]  /*27a0*/  @P6 IMAD.HI.U32 R5, R4, R5, RZ ;  /* 0x0000000504056227 */ /* 0x008fca00078e00ff */
[----:B----4-:R-:W-:Y:S01]  /*27b0*/  @P6 SHF.R.U32.HI R4, RZ, R72, R5 ;  /* 0x00000048ff046219 */ /* 0x010fe20000011605 */
[----:B------:R-:W-:-:S04]  /*27c0*/  IMAD.MOV.U32 R72, RZ, RZ, -0x60 ;  /* 0xffffffa0ff487424 */ /* 0x000fc800078e00ff */
[----:B------:R-:W3:Y:S01]  /*27d0*/  SHFL.IDX PT, R21, R4, RZ, 0x1c1f ;  /* 0x001c1fff04157589 */ /* 0x000ee200000e0000 */
[----:B------:R-:W-:-:S03]  /*27e0*/  IMAD R5, R201, R72, 0x60 ;  /* 0x00000060c9057424 */ /* 0x000fc600078e0248 */
[----:B------:R-:W4:Y:S01]  /*27f0*/  SHFL.IDX PT, R73, R4, 0x1, 0x1c1f ;  /* 0x003c1f0004497f89 */ /* 0x000f2200000e0000 */
[----:B-1----:R-:W-:Y:S01]  /*2800*/  IMAD R5, R208, UR4, R5 ;  /* 0x00000004d0057c24 */ /* 0x002fe2000f8e0205 */
[----:B------:R-:W-:-:S03]  /*2810*/  UIMAD UR4, UR38, 0xc00, UR7 ;  /* 0x00000c00260478a4 */ /* 0x000fc6000f8e0207 */
[----:B------:R-:W-:-:S04]  /*2820*/  IMAD R72, R214, -0x2, R5 ;  /* 0xfffffffed6487824 */ /* 0x000fc800078e0205 */
[----:B------:R-:W-:Y:S01]  /*2830*/  UMOV UR10, UR4 ;  /* 0x00000004000a7c82 */ /* 0x000fe20008000000 */
[----:B--2---:R-:W-:-:S04]  /*2840*/  IADD3 R5, R72, 0x1, -R207 ;  /* 0x0000000148057810 */ /* 0x004fc80007ffe8cf */
[-CC-:B---3--:R-:W-:Y:S01]  /*2850*/  VIADDMNMX R21, R21, R5.reuse, R72.reuse, PT ;  /* 0x0000000515157246 */ /* 0x188fe20003800148 */
[----:B------:R1:W-:Y:S03]  /*2860*/  BAR.SYNC.DEFER_BLOCKING R209, 0x100 ;  /* 0x000400d10000751d */ /* 0x0003e60000010000 */
[----:B------:R-:W-:Y:S02]  /*2870*/  ISETP.GT.AND P5, PT, R21, RZ, PT ;  /* 0x000000ff1500720c */ /* 0x000fe40003fa4270 */
[----:B----4-:R-:W-:Y:S02]  /*2880*/  VIADDMNMX R72, R73, R5, R72, PT ;  /* 0x0000000549487246 */ /* 0x010fe40003800148 */
[----:B------:R-:W-:Y:S02]  /*2890*/  ISETP.GT.AND P4, PT, R21, 0x1, PT ;  /* 0x000000011500780c */ /* 0x000fe40003f84270 */
[----:B------:R-:W-:-:S02]  /*28a0*/  FSEL R73, R24, -INF , P5 ;  /* 0xff80000018497808 */ /* 0x000fc40002800000 */
[C---:B------:R-:W-:Y:S02]  /*28b0*/  ISETP.GT.AND P2, PT, R21.reuse, 0x10, PT ;  /* 0x000000101500780c */ /* 0x040fe40003f44270 */
[C---:B------:R-:W-:Y:S02]  /*28c0*/  ISETP.GT.AND P5, PT, R21.reuse, 0x11, PT ;  /* 0x000000111500780c */ /* 0x040fe40003fa4270 */
[C---:B------:R-:W-:Y:S02]  /*28d0*/  ISETP.GT.AND P3, PT, R21.reuse, 0x8, PT ;  /* 0x000000081500780c */ /* 0x040fe40003f64270 */
[----:B------:R-:W-:Y:S02]  /*28e0*/  ISETP.GT.AND P1, PT, R21, 0x9, PT ;  /* 0x000000091500780c */ /* 0x000fe40003f24270 */
[----:B------:R-:W-:Y:S02]  /*28f0*/  FSEL R25, R25, -INF , P4 ;  /* 0xff80000019197808 */ /* 0x000fe40002000000 */
[----:B------:R-:W-:-:S02]  /*2900*/  ISETP.GT.AND P4, PT, R21, 0x18, PT ;  /* 0x000000181500780c */ /* 0x000fc40003f84270 */
[----:B------:R-:W-:Y:S02]  /*2910*/  FSEL R5, R32, -INF , P2 ;  /* 0xff80000020057808 */ /* 0x000fe40001000000 */
[----:B------:R-:W-:Y:S02]  /*2920*/  FSEL R158, R33, -INF , P5 ;  /* 0xff800000219e7808 */ /* 0x000fe40002800000 */
[C---:B------:R-:W-:Y:S02]  /*2930*/  ISETP.GT.AND P2, PT, R21.reuse, 0x21, PT ;  /* 0x000000211500780c */ /* 0x040fe40003f44270 */
[----:B------:R-:W-:Y:S02]  /*2940*/  ISETP.GT.AND P5, PT, R21, 0x28, PT ;  /* 0x000000281500780c */ /* 0x000fe40003fa4270 */
[----:B------:R-:W-:Y:S02]  /*2950*/  FSEL R75, R28, -INF , P3 ;  /* 0xff8000001c4b7808 */ /* 0x000fe40001800000 */
[----:B------:R-:W-:-:S02]  /*2960*/  FSEL R29, R29, -INF , P1 ;  /* 0xff8000001d1d7808 */ /* 0x000fc40000800000 */
[C---:B------:R-:W-:Y:S02]  /*2970*/  ISETP.GT.AND P3, PT, R21.reuse, 0x19, PT ;  /* 0x000000191500780c */ /* 0x040fe40003f64270 */
[C---:B------:R-:W-:Y:S02]  /*2980*/  ISETP.GT.AND P1, PT, R21.reuse, 0x20, PT ;  /* 0x000000201500780c */ /* 0x040fe40003f24270 */
[----:B------:R-:W-:Y:S02]  /*2990*/  FSEL R163, R36, -INF , P4 ;  /* 0xff80000024a37808 */ /* 0x000fe40002000000 */
[----:B------:R-:W-:Y:S02]  /*29a0*/  ISETP.GT.AND P4, PT, R21, 0x29, PT ;  /* 0x000000291500780c */ /* 0x000fe40003f84270 */
[----:B------:R-:W-:Y:S02]  /*29b0*/  FSEL R159, R41, -INF , P2 ;  /* 0xff800000299f7808 */ /* 0x000fe40001000000 */
[----:B------:R-:W-:-:S02]  /*29c0*/  FSEL R164, R44, -INF , P5 ;  /* 0xff8000002ca47808 */ /* 0x000fc40002800000 */
[C---:B------:R-:W-:Y:S02]  /*29d0*/  ISETP.GT.AND P2, PT, R21.reuse, 0x38, PT ;  /* 0x000000381500780c */ /* 0x040fe40003f44270 */
[----:B------:R-:W-:Y:S02]  /*29e0*/  ISETP.GT.AND P5, PT, R21, 0x39, PT ;  /* 0x000000391500780c */ /* 0x000fe40003fa4270 */
[----:B------:R-:W-:Y:S02]  /*29f0*/  FSEL R168, R37, -INF , P3 ;  /* 0xff80000025a87808 */ /* 0x000fe40001800000 */
[----:B------:R-:W-:Y:S02]  /*2a00*/  FSEL R206, R40, -INF , P1 ;  /* 0xff80000028ce7808 */ /* 0x000fe40000800000 */
[----:B------:R-:W-:Y:S02]  /*2a10*/  FMNMX.FTZ R4, R73, R25, !PT ;  /* 0x0000001949047209 */ /* 0x000fe40007810000 */
[----:B------:R-:W-:-:S02]  /*2a20*/  ISETP.GT.AND P3, PT, R21, 0x30, PT ;  /* 0x000000301500780c */ /* 0x000fc40003f64270 */
[----:B------:R-:W-:Y:S02]  /*2a30*/  ISETP.GT.AND P1, PT, R21, 0x31, PT ;  /* 0x000000311500780c */ /* 0x000fe40003f24270 */
[----:B------:R-:W-:Y:S02]  /*2a40*/  FSEL R169, R45, -INF , P4 ;  /* 0xff8000002da97808 */ /* 0x000fe40002000000 */
[----:B------:R-:W-:Y:S02]  /*2a50*/  ISETP.GT.AND P4, PT, R21, 0x40, PT ;  /* 0x000000401500780c */ /* 0x000fe40003f84270 */
[----:B------:R-:W-:Y:S02]  /*2a60*/  FSEL R165, R52, -INF , P2 ;  /* 0xff80000034a57808 */ /* 0x000fe40001000000 */
[----:B------:R-:W-:Y:S02]  /*2a70*/  FSEL R170, R53, -INF , P5 ;  /* 0xff80000035aa7808 */ /* 0x000fe40002800000 */
[----:B------:R-:W-:-:S02]  /*2a80*/  ISETP.GT.AND P2, PT, R21, 0x49, PT ;  /* 0x000000491500780c */ /* 0x000fc40003f44270 */
[----:B------:R-:W-:Y:S02]  /*2a90*/  ISETP.GT.AND P5, PT, R21, 0x50, PT ;  /* 0x000000501500780c */ /* 0x000fe40003fa4270 */
[----:B------:R-:W-:Y:S02]  /*2aa0*/  FMNMX.FTZ R24, R75, R4, !PT ;  /* 0x000000044b187209 */ /* 0x000fe40007810000 */
[----:B------:R-:W-:Y:S02]  /*2ab0*/  FSEL R205, R48, -INF , P3 ;  /* 0xff80000030cd7808 */ /* 0x000fe40001800000 */
[----:B------:R-:W-:Y:S02]  /*2ac0*/  FSEL R160, R49, -INF , P1 ;  /* 0xff80000031a07808 */ /* 0x000fe40000800000 */
[C---:B------:R-:W-:Y:S02]  /*2ad0*/  ISETP.GT.AND P3, PT, R21.reuse, 0x41, PT ;  /* 0x000000411500780c */ /* 0x040fe40003f64270 */
[----:B------:R-:W-:-:S02]  /*2ae0*/  ISETP.GT.AND P1, PT, R21, 0x48, PT ;  /* 0x000000481500780c */ /* 0x000fc40003f24270 */
[----:B------:R-:W-:Y:S02]  /*2af0*/  FSEL R157, R56, -INF , P4 ;  /* 0xff800000389d7808 */ /* 0x000fe40002000000 */
[----:B------:R-:W-:Y:S02]  /*2b00*/  ISETP.GT.AND P4, PT, R21, 0x51, PT ;  /* 0x000000511500780c */ /* 0x000fe40003f84270 */
[----:B------:R-:W-:Y:S02]  /*2b10*/  FSEL R171, R61, -INF , P2 ;  /* 0xff8000003dab7808 */ /* 0x000fe40001000000 */
[----:B------:R-:W-:Y:S02]  /*2b20*/  FSEL R4, R64, -INF , P5 ;  /* 0xff80000040047808 */ /* 0x000fe40002800000 */
[----:B------:R-:W-:Y:S02]  /*2b30*/  FMNMX.FTZ R24, R29, R24, !PT ;  /* 0x000000181d187209 */ /* 0x000fe40007810000 */
[----:B------:R-:W-:-:S02]  /*2b40*/  ISETP.GT.AND P2, PT, R72, RZ, PT ;  /* 0x000000ff4800720c */ /* 0x000fc40003f44270 */
[----:B------:R-:W-:Y:S02]  /*2b50*/  ISETP.GT.AND P5, PT, R72, 0x1, PT ;  /* 0x000000014800780c */ /* 0x000fe40003fa4270 */
[----:B------:R-:W-:Y:S02]  /*2b60*/  FSEL R161, R57, -INF , P3 ;  /* 0xff80000039a17808 */ /* 0x000fe40001800000 */
[----:B------:R-:W-:Y:S02]  /*2b70*/  FSEL R166, R60, -INF , P1 ;  /* 0xff8000003ca67808 */ /* 0x000fe40000800000 */
[C---:B------:R-:W-:Y:S02]  /*2b80*/  ISETP.GT.AND P3, PT, R21.reuse, 0x58, PT ;  /* 0x000000581500780c */ /* 0x040fe40003f64270 */
[----:B------:R-:W-:Y:S02]  /*2b90*/  ISETP.GT.AND P1, PT, R21, 0x59, PT ;  /* 0x000000591500780c */ /* 0x000fe40003f24270 */
[----:B------:R-:W-:-:S02]  /*2ba0*/  FSEL R162, R65, -INF , P4 ;  /* 0xff80000041a27808 */ /* 0x000fc40002000000 */
[----:B------:R-:W-:Y:S02]  /*2bb0*/  FMNMX.FTZ R21, R5, R24, !PT ;  /* 0x0000001805157209 */ /* 0x000fe40007810000 */
[----:B------:R-:W-:Y:S02]  /*2bc0*/  ISETP.GT.AND P4, PT, R72, 0x8, PT ;  /* 0x000000084800780c */ /* 0x000fe40003f84270 */
[----:B------:R-:W-:Y:S02]  /*2bd0*/  FSEL R26, R26, -INF , P2 ;  /* 0xff8000001a1a7808 */ /* 0x000fe40001000000 */
[----:B------:R-:W-:Y:S02]  /*2be0*/  FSEL R24, R27, -INF , P5 ;  /* 0xff8000001b187808 */ /* 0x000fe40002800000 */
[----:B------:R-:W-:Y:S02]  /*2bf0*/  FSEL R167, R68, -INF , P3 ;  /* 0xff80000044a77808 */ /* 0x000fe40001800000 */
        /* <DEDUP_REMOVED lines=8> */
[----:B------:R-:W-:Y:S02]  /*2c80*/  ISETP.GT.AND P4, PT, R72, 0x11, PT ;  /* 0x000000114800780c */ /* 0x000fe40003f84270 */
[----:B------:R-:W-:Y:S02]  /*2c90*/  FSEL R173, R34, -INF , P2 ;  /* 0xff80000022ad7808 */ /* 0x000fe40001000000 */
[----:B------:R-:W-:Y:S02]  /*2ca0*/  FMNMX.FTZ R32, R28, R21, !PT ;  /* 0x000000151c207209 */ /* 0x000fe40007810000 */
[----:B------:R-:W-:Y:S02]  /*2cb0*/  FMNMX.FTZ R27, R168, R27, !PT ;  /* 0x0000001ba81b7209 */ /* 0x000fe40007810000 */
[----:B------:R-:W-:-:S02]  /*2cc0*/  ISETP.GT.AND P3, PT, R72, 0x18, PT ;  /* 0x000000184800780c */ /* 0x000fc40003f64270 */
[----:B------:R-:W-:Y:S02]  /*2cd0*/  FSEL R185, R35, -INF , P4 ;  /* 0xff80000023b97808 */ /* 0x000fe40002000000 */
[----:B------:R-:W-:Y:S02]  /*2ce0*/  FMNMX.FTZ R32, R173, R32, !PT ;  /* 0x00000020ad207209 */ /* 0x000fe40007810000 */
[----:B------:R-:W-:Y:S02]  /*2cf0*/  FMNMX.FTZ R34, R206, R27, !PT ;  /* 0x0000001bce227209 */ /* 0x000fe40007810000 */
[----:B------:R-:W-:Y:S02]  /*2d00*/  ISETP.GT.AND P2, PT, R72, 0x19, PT ;  /* 0x000000194800780c */ /* 0x000fe40003f44270 */
[----:B------:R-:W-:Y:S02]  /*2d10*/  FSEL R190, R38, -INF , P3 ;  /* 0xff80000026be7808 */ /* 0x000fe40001800000 */
[----:B------:R-:W-:-:S02]  /*2d20*/  FMNMX.FTZ R21, R185, R32, !PT ;  /* 0x00000020b9157209 */ /* 0x000fc40007810000 */
        /* <DEDUP_REMOVED lines=16> */
[----:B------:R-:W-:Y:S02]  /*2e30*/  ISETP.GT.AND P3, PT, R72, 0x30, PT ;  /* 0x000000304800780c */ /* 0x000fe40003f64270 */
[----:B------:R-:W-:-:S02]  /*2e40*/  FSEL R195, R47, -INF , P4 ;  /* 0xff8000002fc37808 */ /* 0x000fc40002000000 */
[----:B------:R-:W-:Y:S02]  /*2e50*/  FMNMX.FTZ R32, R191, R32, !PT ;  /* 0x00000020bf207209 */ /* 0x000fe40007810000 */
        /* <DEDUP_REMOVED lines=29> */
[----:B------:R-:W-:Y:S02]  /*3030*/  FSEL R172, R69, -INF , P1 ;  /* 0xff80000045ac7808 */ /* 0x000fe40000800000 */
        /* <DEDUP_REMOVED lines=13> */
[----:B------:R-:W-:Y:S01]  /*3110*/  FSEL R198, R70, -INF , P1 ;  /* 0xff80000046c67808 */ /* 0x000fe20000800000 */
[----:B------:R-:W2:Y:S01]  /*3120*/  SHFL.BFLY PT, R34, R27, 0x2, 0x1f ;  /* 0x0c401f001b227f89 */ /* 0x000ea200000e0000 */
[----:B------:R-:W-:Y:S02]  /*3130*/  FMNMX.FTZ R21, R193, R32, !PT ;  /* 0x00000020c1157209 */ /* 0x000fe40007810000 */
[----:B------:R-:W-:Y:S02]  /*3140*/  FSEL R204, R71, -INF , P2 ;  /* 0xff80000047cc7808 */ /* 0x000fe40001000000 */
[----:B------:R-:W-:-:S04]  /*3150*/  FMNMX.FTZ R21, R198, R21, !PT ;  /* 0x00000015c6157209 */ /* 0x000fc80007810000 */
[----:B------:R-:W-:-:S05]  /*3160*/  FMNMX.FTZ R31, R204, R21, !PT ;  /* 0x00000015cc1f7209 */ /* 0x000fca0007810000 */
[----:B------:R-:W3:Y:S01]  /*3170*/  SHFL.BFLY PT, R32, R31, 0x2, 0x1f ;  /* 0x0c401f001f207f89 */ /* 0x000ee200000e0000 */
[----:B--2---:R-:W-:-:S05]  /*3180*/  FMNMX.FTZ R34, R27, R34, !PT ;  /* 0x000000221b227209 */ /* 0x004fca0007810000 */
[----:B------:R-:W2:Y:S01]  /*3190*/  SHFL.BFLY PT, R21, R34, 0x1, 0x1f ;  /* 0x0c201f0022157f89 */ /* 0x000ea200000e0000 */
[----:B---3--:R-:W-:-:S05]  /*31a0*/  FMNMX.FTZ R32, R31, R32, !PT ;  /* 0x000000201f207209 */ /* 0x008fca0007810000 */
[----:B------:R-:W3:Y:S01]  /*31b0*/  SHFL.BFLY PT, R27, R32, 0x1, 0x1f ;  /* 0x0c201f00201b7f89 */ /* 0x000ee200000e0000 */
[----:B--2---:R-:W-:-:S04]  /*31c0*/  FMNMX.FTZ R21, R34, R21, !PT ;  /* 0x0000001522157209 */ /* 0x004fc80007810000 */
[C---:B------:R-:W-:Y:S01]  /*31d0*/  FSETP.NEU.FTZ.AND P1, PT, R21.reuse, -INF , PT ;  /* 0xff8000001500780b */ /* 0x040fe20003f3d000 */
[----:B------:R-:W-:-:S05]  /*31e0*/  FMUL.FTZ R202, R21, UR5 ;  /* 0x0000000515ca7c20 */ /* 0x000fca0008410000 */
[----:B------:R-:W-:Y:S02]  /*31f0*/  FSEL R202, R202, RZ, P1 ;  /* 0x000000ffcaca7208 */ /* 0x000fe40000800000 */
[----:B---3--:R-:W-:-:S03]  /*3200*/  FMNMX.FTZ R156, R32, R27, !PT ;  /* 0x0000001b209c7209 */ /* 0x008fc60007810000 */
[--C-:B------:R-:W-:Y:S01]  /*3210*/  FFMA.FTZ R177, R73, UR5, -R202.reuse ;  /* 0x0000000549b17c23 */ /* 0x100fe200080108ca */
[--C-:B------:R-:W-:Y:S01]  /*3220*/  FFMA.FTZ R178, R25, UR5, -R202.reuse ;  /* 0x0000000519b27c23 */ /* 0x100fe200080108ca */
[--C-:B------:R-:W-:Y:S01]  /*3230*/  FFMA.FTZ R179, R75, UR5, -R202.reuse ;  /* 0x000000054bb37c23 */ /* 0x100fe200080108ca */
[C---:B------:R-:W-:Y:S01]  /*3240*/  FSETP.NEU.FTZ.AND P1, PT, R156.reuse, -INF , PT ;  /* 0xff8000009c00780b */ /* 0x040fe20003f3d000 */
[----:B------:R-:W-:Y:S01]  /*3250*/  FMUL.FTZ R203, R156, UR5 ;  /* 0x000000059ccb7c20 */ /* 0x000fe20008410000 */
[--C-:B------:R-:W-:Y:S01]  /*3260*/  FFMA.FTZ R180, R29, UR5, -R202.reuse ;  /* 0x000000051db47c23 */ /* 0x100fe200080108ca */
[----:B------:R-:W-:Y:S01]  /*3270*/  MUFU.EX2 R177, R177 ;  /* 0x000000b100b17308 */ /* 0x000fe20000000800 */
[--C-:B------:R-:W-:Y:S01]  /*3280*/  FFMA.FTZ R5, R5, UR5, -R202.reuse ;  /* 0x0000000505057c23 */ /* 0x100fe200080108ca */
[--C-:B------:R-:W-:Y:S01]  /*3290*/  FFMA.FTZ R158, R158, UR5, -R202.reuse ;  /* 0x000000059e9e7c23 */ /* 0x100fe200080108ca */
[----:B------:R-:W-:Y:S01]  /*32a0*/  FSEL R203, R203, RZ, P1 ;  /* 0x000000ffcbcb7208 */ /* 0x000fe20000800000 */
        /* <DEDUP_REMOVED lines=8> */
[----:B------:R-:W2:Y:S01]  /*3330*/  MUFU.EX2 R178, R178 ;  /* 0x000000b200b27308 */ /* 0x000ea20000000800 */
        /* <DEDUP_REMOVED lines=16> */
[----:B--2---:R-:W-:Y:S01]  /*3440*/  F2FP.BF16.F32.PACK_AB R152, R178, R177 ;  /* 0x000000b1b298723e */ /* 0x004fe200000010ff */
        /* <DEDUP_REMOVED lines=15> */
[----:B---3--:R-:W-:Y:S01]  /*3540*/  F2FP.BF16.F32.PACK_AB R154, R180, R179 ;  /* 0x000000b3b49a723e */ /* 0x008fe200000010ff */
[--C-:B------:R-:W-:Y:S01]  /*3550*/  FFMA.FTZ R162, R162, UR5, -R202.reuse ;  /* 0x00000005a2a27c23 */ /* 0x100fe200080108ca */
[--C-:B------:R-:W-:Y:S01]  /*3560*/  FFMA.FTZ R167, R167, UR5, -R202.reuse ;  /* 0x00000005a7a77c23 */ /* 0x100fe200080108ca */
[----:B------:R-:W-:Y:S01]  /*3570*/  FFMA.FTZ R172, R172, UR5, -R202 ;  /* 0x00000005acac7c23 */ /* 0x000fe200080108ca */
[--C-:B------:R-:W-:Y:S01]  /*3580*/  FFMA.FTZ R189, R189, UR5, -R203.reuse ;  /* 0x00000005bdbd7c23 */ /* 0x100fe200080108cb */
[--C-:B------:R-:W-:Y:S01]  /*3590*/  FFMA.FTZ R193, R193, UR5, -R203.reuse ;  /* 0x00000005c1c17c23 */ /* 0x100fe200080108cb */
[--C-:B------:R-:W-:Y:S01]  /*35a0*/  FFMA.FTZ R198, R198, UR5, -R203.reuse ;  /* 0x00000005c6c67c23 */ /* 0x100fe200080108cb */
[----:B------:R-:W-:Y:S01]  /*35b0*/  MUFU.EX2 R183, R183 ;  /* 0x000000b700b77308 */ /* 0x000fe20000000800 */
[----:B------:R-:W-:Y:S01]  /*35c0*/  FFMA.FTZ R202, R204, UR5, -R203 ;  /* 0x00000005ccca7c23 */ /* 0x000fe200080108cb */
[----:B------:R-:W-:-:S04]  /*35d0*/  FADD.FTZ R178, R177, R178 ;  /* 0x000000b2b1b27221 */ /* 0x000fc80000010000 */
[----:B------:R-:W-:Y:S02]  /*35e0*/  FADD.FTZ R179, R179, R178 ;  /* 0x000000b2b3b37221 */ /* 0x000fe40000010000 */
[----:B------:R-:W3:Y:S01]  /*35f0*/  MUFU.EX2 R184, R184 ;  /* 0x000000b800b87308 */ /* 0x000ee20000000800 */
[----:B--2---:R-:W-:Y:S01]  /*3600*/  F2FP.BF16.F32.PACK_AB R153, R182, R181 ;  /* 0x000000b5b699723e */ /* 0x004fe200000010ff */
[----:B------:R-:W-:Y:S01]  /*3610*/  FADD.FTZ R182, R181, R182 ;  /* 0x000000b6b5b67221 */ /* 0x000fe20000010000 */
[----:B------:R-:W-:-:S05]  /*3620*/  FADD.FTZ R180, R180, R179 ;  /* 0x000000b3b4b47221 */ /* 0x000fca0000010000 */
[----:B------:R-:W-:Y:S08]  /*3630*/  MUFU.EX2 R5, R5 ;  /* 0x0000000500057308 */ /* 0x000ff00000000800 */
[----:B------:R-:W-:Y:S01]  /*3640*/  MUFU.EX2 R158, R158 ;  /* 0x0000009e009e7308 */ /* 0x000fe20000000800 */
[----:B---3--:R-:W-:Y:S01]  /*3650*/  F2FP.BF16.F32.PACK_AB R155, R184, R183 ;  /* 0x000000b7b89b723e */ /* 0x008fe200000010ff */
        /* <DEDUP_REMOVED lines=8> */
[----:B------:R-:W2:Y:S08]  /*36e0*/  MUFU.EX2 R173, R173 ;  /* 0x000000ad00ad7308 */ /* 0x000eb00000000800 */
[----:B------:R-:W3:Y:S08]  /*36f0*/  MUFU.EX2 R185, R185 ;  /* 0x000000b900b97308 */ /* 0x000ef00000000800 */
[----:B------:R-:W-:Y:S01]  /*3700*/  MUFU.EX2 R190, R190 ;  /* 0x000000be00be7308 */ /* 0x000fe20000000800 */
[----:B--2---:R-:W-:-:S07]  /*3710*/  FADD.FTZ R184, R173, R184 ;  /* 0x000000b8adb87221 */ /* 0x004fce0000010000 */
[----:B------:R-:W2:Y:S08]  /*3720*/  MUFU.EX2 R194, R194 ;  /* 0x000000c200c27308 */ /* 0x000eb00000000800 */
[----:B------:R-:W-:Y:S08]  /*3730*/  MUFU.EX2 R206, R206 ;  /* 0x000000ce00ce7308 */ /* 0x000ff00000000800 */
[----:B------:R-:W-:Y:S08]  /*3740*/  MUFU.EX2 R159, R159 ;  /* 0x0000009f009f7308 */ /* 0x000ff00000000800 */
[----:B------:R-:W-:Y:S08]  /*3750*/  MUFU.EX2 R164, R164 ;  /* 0x000000a400a47308 */ /* 0x000ff00000000800 */
[----:B------:R-:W-:Y:S08]  /*3760*/  MUFU.EX2 R169, R169 ;  /* 0x000000a900a97308 */ /* 0x000ff00000000800 */
[----:B------:R-:W4:Y:S08]  /*3770*/  MUFU.EX2 R174, R174 ;  /* 0x000000ae00ae7308 */ /* 0x000f300000000800 */
[----:B------:R-:W5:Y:S08]  /*3780*/  MUFU.EX2 R186, R186 ;  /* 0x000000ba00ba7308 */ /* 0x000f700000000800 */
[----:B------:R-:W-:Y:S08]  /*3790*/  MUFU.EX2 R191, R191 ;  /* 0x000000bf00bf7308 */ /* 0x000ff00000000800 */
[----:B------:R-:W0:Y:S08]  /*37a0*/  MUFU.EX2 R195, R195 ;  /* 0x000000c300c37308 */ /* 0x000e300000000800 */
[----:B------:R-:W-:Y:S08]  /*37b0*/  MUFU.EX2 R205, R205 ;  /* 0x000000cd00cd7308 */ /* 0x000ff00000000800 */
[----:B------:R-:W-:Y:S08]  /*37c0*/  MUFU.EX2 R160, R160 ;  /* 0x000000a000a07308 */ /* 0x000ff00000000800 */
[----:B------:R-:W-:Y:S08]  /*37d0*/  MUFU.EX2 R165, R165 ;  /* 0x000000a500a57308 */ /* 0x000ff00000000800 */
[----:B------:R-:W-:Y:S08]  /*37e0*/  MUFU.EX2 R170, R170 ;  /* 0x000000aa00aa7308 */ /* 0x000ff00000000800 */
[----:B------:R-:W1:Y:S08]  /*37f0*/  MUFU.EX2 R175, R175 ;  /* 0x000000af00af7308 */ /* 0x000e700000000800 */
[----:B------:R-:W1:Y:S08]  /*3800*/  MUFU.EX2 R187, R187 ;  /* 0x000000bb00bb7308 */ /* 0x000e700000000800 */
[----:B------:R-:W-:Y:S08]  /*3810*/  MUFU.EX2 R192, R192 ;  /* 0x000000c000c07308 */ /* 0x000ff00000000800 */
[----:B------:R-:W1:Y:S08]  /*3820*/  MUFU.EX2 R196, R196 ;  /* 0x000000c400c47308 */ /* 0x000e700000000800 */
        /* <DEDUP_REMOVED lines=8> */
[----:B------:R-:W1:Y:S08]  /*38b0*/  MUFU.EX2 R4, R4 ;  /* 0x0000000400047308 */ /* 0x000e700000000800 */
[----:B------:R-:W-:Y:S08]  /*38c0*/  MUFU.EX2 R162, R162 ;  /* 0x000000a200a27308 */ /* 0x000ff00000000800 */
[----:B------:R-:W-:Y:S08]  /*38d0*/  MUFU.EX2 R167, R167 ;  /* 0x000000a700a77308 */ /* 0x000ff00000000800 */
[----:B------:R-:W-:Y:S08]  /*38e0*/  MUFU.EX2 R172, R172 ;  /* 0x000000ac00ac7308 */ /* 0x000ff00000000800 */
[----:B------:R-:W1:Y:S01]  /*38f0*/  MUFU.EX2 R189, R189 ;  /* 0x000000bd00bd7308 */ /* 0x000e620000000800 */
[----:B------:R-:W-:-:S02]  /*3900*/  WARPGROUP.DEPBAR.LE gsb0, 0x0 ;  /* 0x00008000000079c5 */ /* 0x000fc40000010000 */
[----:B------:R-:W-:Y:S01]  /*3910*/  F2FP.BF16.F32.PACK_AB R152, R158, R5 ;  /* 0x000000059e98723e */ /* 0x000fe200000010ff */
[----:B------:R-:W-:Y:S01]  /*3920*/  FADD.FTZ R5, R5, R180 ;  /* 0x000000b405057221 */ /* 0x000fe20000010000 */
[C---:B---3--:R-:W-:Y:S01]  /*3930*/  F2FP.BF16.F32.PACK_AB R153, R185.reuse, R173 ;  /* 0x000000adb999723e */ /* 0x048fe200000010ff */
[----:B------:R-:W-:Y:S01]  /*3940*/  FADD.FTZ R185, R185, R184 ;  /* 0x000000b8b9b97221 */ /* 0x000fe20000010000 */
[----:B------:R-:W-:Y:S01]  /*3950*/  F2FP.BF16.F32.PACK_AB R154, R168, R163 ;  /* 0x000000a3a89a723e */ /* 0x000fe200000010ff */
[----:B------:R-:W3:Y:S01]  /*3960*/  MUFU.EX2 R193, R193 ;  /* 0x000000c100c17308 */ /* 0x000ee20000000800 */
[----:B--2---:R-:W-:Y:S01]  /*3970*/  F2FP.BF16.F32.PACK_AB R155, R194, R190 ;  /* 0x000000bec29b723e */ /* 0x004fe200000010ff */
        /* <DEDUP_REMOVED lines=9> */
[----:B----4-:R-:W-:Y:S01]  /*3a10*/  FADD.FTZ R185, R174, R185 ;  /* 0x000000b9aeb97221 */ /* 0x010fe20000010000 */
[----:B------:R-:W-:-:S02]  /*3a20*/  UMOV UR11, 0x40000040 ;  /* 0x40000040000b7882 */ /* 0x000fc40000000000 */
[----:B------:R-:W2:Y:S01]  /*3a30*/  MUFU.EX2 R202, R202 ;  /* 0x000000ca00ca7308 */ /* 0x000ea20000000800 */
[----:B------:R-:W-:Y:S02]  /*3a40*/  WARPGROUP.DEPBAR.LE gsb0, 0x0 ;  /* 0x00008000000079c5 */ /* 0x000fe40000010000 */
[----:B------:R-:W-:Y:S01]  /*3a50*/  F2FP.BF16.F32.PACK_AB R152, R159, R206 ;  /* 0x000000ce9f98723e */ /* 0x000fe200000010ff */
        /* <DEDUP_REMOVED lines=11> */
[----:B-1----:R-:W-:-:S05]  /*3b10*/  FADD.FTZ R186, R175, R186 ;  /* 0x000000baafba7221 */ /* 0x002fca0000010000 */
[----:B------:R-:W-:Y:S01]  /*3b20*/  HGMMA.64x256x16.F32.BF16 R24, R152, gdesc[UR8].tnspB, R24, gsb0 ;  /* 0x43e0000898187df0 */ /* 0x000fe20008001818 */
[----:B------:R-:W-:Y:S01]  /*3b30*/  UIADD3 UR10, UR4, 0x180, URZ ;  /* 0x00000180040a7890 */ /* 0x000fe2000fffe03f */
[----:B------:R-:W-:Y:S01]  /*3b40*/  UMOV UR11, 0x40000040 ;  /* 0x40000040000b7882 */ /* 0x000fe20000000000 */
[----:B------:R-:W-:Y:S02]  /*3b50*/  WARPGROUP.DEPBAR.LE gsb0, 0x0 ;  /* 0x00008000000079c5 */ /* 0x000fe40000010000 */
[----:B------:R-:W-:Y:S01]  /*3b60*/  F2FP.BF16.F32.PACK_AB R152, R160, R205 ;  /* 0x000000cda098723e */ /* 0x000fe200000010ff */
[----:B------:R-:W-:Y:S01]  /*3b70*/  FADD.FTZ R205, R205, R164 ;  /* 0x000000a4cdcd7221 */ /* 0x000fe20000010000 */
[C---:B------:R-:W-:Y:S01]  /*3b80*/  F2FP.BF16.F32.PACK_AB R153, R187.reuse, R175 ;  /* 0x000000afbb99723e */ /* 0x040fe200000010ff */
        /* <DEDUP_REMOVED lines=27> */
[----:B------:R-:W-:-:S07]  /*3d40*/  FADD.FTZ R188, R189, R188 ;  /* 0x000000bcbdbc7221 */ /* 0x000fce0000010000 */
[----:B------:R-:W-:Y:S01]  /*3d50*/  HGMMA.64x256x16.F32.BF16 R24, R152, gdesc[UR8].tnspB, R24, gsb0 ;  /* 0x43e0000898187df0 */ /* 0x000fe20008001818 */
[----:B------:R-:W-:Y:S01]  /*3d60*/  UIADD3 UR10, UR4, 0x280, URZ ;  /* 0x00000280040a7890 */ /* 0x000fe2000fffe03f */
[----:B------:R-:W-:Y:S01]  /*3d70*/  UMOV UR11, 0x40000040 ;  /* 0x40000040000b7882 */ /* 0x000fe20000000000 */
[----:B------:R-:W-:Y:S02]  /*3d80*/  WARPGROUP.DEPBAR.LE gsb0, 0x0 ;  /* 0x00008000000079c5 */ /* 0x000fe40000010000 */
[C---:B------:R-:W-:Y:S01]  /*3d90*/  F2FP.BF16.F32.PACK_AB R152, R162.reuse, R4 ;  /* 0x00000004a298723e */ /* 0x040fe200000010ff */
[----:B------:R-:W-:Y:S01]  /*3da0*/  FADD.FTZ R162, R162, R171 ;  /* 0x000000aba2a27221 */ /* 0x000fe20000010000 */
[C---:B---3--:R-:W-:Y:S01]  /*3db0*/  F2FP.BF16.F32.PACK_AB R153, R193.reuse, R189 ;  /* 0x000000bdc199723e */ /* 0x048fe200000010ff */
[----:B------:R-:W-:Y:S01]  /*3dc0*/  FADD.FTZ R193, R193, R188 ;  /* 0x000000bcc1c17221 */ /* 0x000fe20000010000 */
[----:B------:R-:W-:Y:S01]  /*3dd0*/  F2FP.BF16.F32.PACK_AB R154, R172, R167 ;  /* 0x000000a7ac9a723e */ /* 0x000fe200000010ff */
[----:B------:R-:W-:Y:S01]  /*3de0*/  FADD.FTZ R167, R167, R162 ;  /* 0x000000a2a7a77221 */ /* 0x000fe20000010000 */
[----:B--2---:R-:W-:Y:S01]  /*3df0*/  F2FP.BF16.F32.PACK_AB R155, R202, R198 ;  /* 0x000000c6ca9b723e */ /* 0x004fe200000010ff */
[----:B------:R-:W-:-:S02]  /*3e00*/  FADD.FTZ R193, R198, R193 ;  /* 0x000000c1c6c17221 */ /* 0x000fc40000010000 */
[----:B------:R-:W-:Y:S01]  /*3e10*/  FADD.FTZ R4, R172, R167 ;  /* 0x000000a7ac047221 */ /* 0x000fe20000010000 */
[----:B------:R-:W-:Y:S01]  /*3e20*/  WARPGROUP.ARRIVE ;  /* 0x00000000000079c5 */ /* 0x000fe20000000000 */
[----:B------:R-:W-:-:S12]  /*3e30*/  FADD.FTZ R5, R202, R193 ;  /* 0x000000c1ca057221 */ /* 0x000fd80000010000 */
[----:B------:R-:W-:Y:S03]  /*3e40*/  HGMMA.64x256x16.F32.BF16 R24, R152, gdesc[UR8].tnspB, R24, gsb0 ;  /* 0x43e0000898187df0 */ /* 0x000fe60008001818 */
[----:B------:R-:W-:Y:S02]  /*3e50*/  WARPGROUP.DEPBAR.LE gsb0, 0x0 ;  /* 0x00008000000079c5 */ /* 0x000fe40000010000 */
[----:B------:R-:W-:Y:S05]  /*3e60*/  @!P0 BRA `(.L_x_13739) ;  /* 0x0000000000048947 */ /* 0x000fea0003800000 */
[----:B------:R-:W-:Y:S01]  /*3e70*/  BPT.TRAP 0x1 ;  /* 0x000000040000795c */ /* 0x000fe20000300000 */
.L_x_13739:
[----:B------:R-:W0:Y:S01]  /*3e80*/  @P6 LDC R153, c[0x0][0x44c] ;  /* 0x00011300ff996b82 */ /* 0x000e220000000800 */
[----:B------:R-:W-:Y:S01]  /*3e90*/  R2UR UR4, R212 ;  /* 0x00000000d40472ca */ /* 0x000fe200000e0000 */
[----:B------:R-:W-:Y:S01]  /*3ea0*/  IMAD.U32 R152, RZ, RZ, UR60 ;  /* 0x0000003cff987e24 */ /* 0x000fe2000f8e00ff */
[----:B------:R-:W-:Y:S01]  /*3eb0*/  UIADD3 UR6, UR6, 0x32460, URZ ;  /* 0x0003246006067890 */ /* 0x000fe2000fffe03f */
[----:B------:R-:W-:-:S03]  /*3ec0*/  VIADD R201, R201, 0xfffffffe ;  /* 0xfffffffec9c97836 */ /* 0x000fc60000000000 */
[----:B------:R-:W-:Y:S01]  /*3ed0*/  UPRMT UR6, UR48, 0x654, UR6 ;  /* 0x0000065430067896 */ /* 0x000fe20008000006 */
[----:B------:R-:W1:Y:S06]  /*3ee0*/  @P6 LDC R154, c[0x0][0x450] ;  /* 0x00011400ff9a6b82 */ /* 0x000e6c0000000800 */
[----:B------:R-:W-:Y:S02]  /*3ef0*/  IMAD R207, R208, UR4, -R207 ;  /* 0x00000004d0cf7c24 */ /* 0x000fe4000f8e0acf */
[----:B------:R-:W-:Y:S01]  /*3f00*/  SYNCS.ARRIVE.TRANS64.RED.A1T0 RZ, [UR6], RZ ;  /* 0x000000ffffff79a7 */ /* 0x000fe20008100406 */
[----:B0-----:R-:W-:-:S05]  /*3f10*/  @P6 IMAD.HI.U32 R153, R153, UR60, RZ ;  /* 0x0000003c99996c27 */ /* 0x001fca000f8e00ff */
[----:B-1----:R-:W-:-:S05]  /*3f20*/  @P6 SHF.R.U32.HI R152, RZ, R154, R153 ;  /* 0x0000009aff986219 */ /* 0x002fca0000011699 */
[----:B------:R-:W-:-:S04]  /*3f30*/  IMAD.IADD R152, R207, 0x1, R152 ;  /* 0x00000001cf987824 */ /* 0x000fc800078e0298 */
[----:B------:R-:W-:-:S05]  /*3f40*/  IMAD.HI R152, R152, 0x2aaaaaab, RZ ;  /* 0x2aaaaaab98987827 */ /* 0x000fca00078e02ff */
[----:B------:R-:W-:-:S04]  /*3f50*/  SHF.R.U32.HI R153, RZ, 0x1f, R152 ;  /* 0x0000001fff997819 */ /* 0x000fc80000011698 */
[----:B------:R-:W-:-:S04]  /*3f60*/  LEA.HI.SX32 R153, R152, R153, 0x1c ;  /* 0x0000009998997211 */ /* 0x000fc800078fe2ff */
[----:B------:R-:W-:-:S04]  /*3f70*/  VIMNMX R211, RZ, R153, !PT ;  /* 0x00000099ffd37248 */ /* 0x000fc80007fe0100 */
[----:B------:R-:W-:-:S13]  /*3f80*/  ISETP.GE.AND P1, PT, R201, R211, PT ;  /* 0x000000d3c900720c */ /* 0x000fda0003f26270 */
[----:B------:R-:W-:Y:S05]  /*3f90*/  @!P1 BRA `(.L_x_13740) ;  /* 0x0000002800c49947 */ /* 0x000fea0003800000 */
[----:B------:R-:W-:Y:S02]  /*3fa0*/  IMAD.MOV.U32 R203, RZ, RZ, R156 ;  /* 0x000000ffffcb7224 */ /* 0x000fe400078e009c */
[----:B------:R-:W-:-:S07]  /*3fb0*/  IMAD.MOV.U32 R202, RZ, RZ, R21 ;  /* 0x000000ffffca7224 */ /* 0x000fce00078e0015 */
.L_x_13751:
        /* <DEDUP_REMOVED lines=8> */
.L_x_13741:
        /* <DEDUP_REMOVED lines=9> */
.L_x_13742:
[----:B-1----:R-:W-:Y:S05]  /*40d0*/  @P1 BRA `(.L_x_13743) ;  /* 0x0000000000081947 */ /* 0x002fea0003800000 */
[----:B------:R-:W1:Y:S02]  /*40e0*/  SYNCS.PHASECHK.TRANS64.TRYWAIT P1, [UR4+0x32430], R0 ;  /* 0x03243000ff0075a7 */ /* 0x000e640008020144 */
[----:B-1----:R-:W-:Y:S05]  /*40f0*/  @!P1 BRA `(.L_x_13744) ;  /* 0x000000d000089947 */ /* 0x002fea0003800000 */
.L_x_13743:
[----:B------:R-:W-:Y:S01]  /*4100*/  R2UR UR5, R20 ;  /* 0x00000000140572ca */ /* 0x000fe200000e0000 */
[----:B------:R-:W-:Y:S01]  /*4110*/  WARPGROUP.ARRIVE ;  /* 0x00000000000079c5 */ /* 0x000fe20000000000 */
[----:B------:R-:W-:Y:S01]  /*4120*/  R2UR UR48, R22 ;  /* 0x00000000163072ca */ /* 0x000fe200000e0000 */
[----:B------:R-:W-:Y:S01]  /*4130*/  UMOV UR51, 0x40000040 ;  /* 0x4000004000337882 */ /* 0x000fe20000000000 */
[----:B------:R-:W-:-:S09]  /*4140*/  R2UR UR49, R23 ;  /* 0x00000000173172ca */ /* 0x000fd200000e0000 */
[----:B------:R-:W-:-:S07]  /*4150*/  UIMAD UR5, UR38, 0x300, UR5 ;  /* 0x00000300260578a4 */ /* 0x000fce000f8e0205 */
[----:B------:R-:W-:Y:S02]  /*4160*/  UMOV UR50, UR5 ;  /* 0x0000000500327c82 */ /* 0x000fe40008000000 */
        /* <DEDUP_REMOVED lines=25> */
.L_x_13745:
[----:B------:R2:W3:Y:S01]  /*4300*/  SYNCS.PHASECHK.TRANS64.TRYWAIT P1, [UR4+0x32450], R0 ;  /* 0x03245000ff0075a7 */ /* 0x0004e20008020144 */
[----:B------:R-:W-:Y:S05]  /*4310*/  @!P0 BRA `(.L_x_13746) ;  /* 0x0000000000048947 */ /* 0x000fea0003800000 */
[----:B------:R-:W-:Y:S01]  /*4320*/  BPT.TRAP 0x1 ;  /* 0x000000040000795c */ /* 0x000fe20000300000 */
.L_x_13746:
[----:B---3--:R-:W-:Y:S05]  /*4330*/  @P1 BRA `(.L_x_13747) ;  /* 0x0000000000081947 */ /* 0x008fea0003800000 */
[----:B------:R-:W3:Y:S02]  /*4340*/  SYNCS.PHASECHK.TRANS64.TRYWAIT P1, [UR4+0x32450], R0 ;  /* 0x03245000ff0075a7 */ /* 0x000ee40008020144 */
[----:B---3--:R-:W-:Y:S05]  /*4350*/  @!P1 BRA `(.L_x_13748) ;  /* 0x000000cc00889947 */ /* 0x008fea0003800000 */
.L_x_13747:
        /* <DEDUP_REMOVED lines=30> */
[----:B-1----:R-:W-:-:S04]  /*4540*/  SHF.R.U32.HI R21, RZ, 0x7, R21 ;  /* 0x00000007ff157819 */ /* 0x002fc80000011615 */
        /* <DEDUP_REMOVED lines=70> */
.L_x_13749:
[----:B------:R-:W-:Y:S01]  /*49b0*/  ISETP.NE.AND P1, PT, R228, 0x1, PT ;  /* 0x00000001e400780c */ /* 0x000fe20003f25270 */
[----:B------:R-:W-:Y:S01]  /*49c0*/  VIADD R21, R213, UR60 ;  /* 0x0000003cd5157c36 */ /* 0x000fe20008000000 */
[----:B------:R-:W1:Y:S01]  /*49d0*/  LDC R204, c[0x0][0x2f0] ;  /* 0x0000bc00ffcc7b82 */ /* 0x000e620000000800 */
[----:B------:R-:W-:Y:S01]  /*49e0*/  R2UR UR5, R212 ;  /* 0x00000000d40572ca */ /* 0x000fe200000e0000 */
[----:B------:R-:W-:Y:S02]  /*49f0*/  UIADD3 UR10, UR4, 0x32440, URZ ;  /* 0x00032440040a7890 */ /* 0x000fe4000fffe03f */
[----:B------:R-:W-:Y:S02]  /*4a00*/  UIMAD UR6, UR6, 0xc00, UR7 ;  /* 0x00000c00060678a4 */ /* 0x000fe4000f8e0207 */
[----:B------:R-:W-:Y:S01]  /*4a10*/  UPRMT UR10, UR54, 0x654, UR10 ;  /* 0x00000654360a7896 */ /* 0x000fe2000800000a */
[----:B------:R-:W-:-:S04]  /*4a20*/  UMOV UR11, 0x40000040 ;  /* 0x40000040000b7882 */ /* 0x000fc80000000000 */
[----:B------:R-:W2:Y:S08]  /*4a30*/  @P1 LDC R206, c[0x0][0x44c] ;  /* 0x00011300ffce1b82 */ /* 0x000eb00000000800 */
[----:B------:R-:W3:Y:S01]  /*4a40*/  @P1 LDC R205, c[0x0][0x450] ;  /* 0x00011400ffcd1b82 */ /* 0x000ee20000000800 */
[----:B------:R-:W-:Y:S01]  /*4a50*/  SYNCS.ARRIVE.TRANS64.RED.A1T0 RZ, [UR10], RZ ;  /* 0x000000ffffff79a7 */ /* 0x000fe2000810040a */
[----:B------:R-:W-:Y:S01]  /*4a60*/  UMOV UR10, UR6 ;  /* 0x00000006000a7c82 */ /* 0x000fe20008000000 */
[----:B--2---:R-:W-:-:S05]  /*4a70*/  @P1 IMAD.HI.U32 R206, R21, R206, RZ ;  /* 0x000000ce15ce1227 */ /* 0x004fca00078e00ff */
[----:B---3--:R-:W-:Y:S01]  /*4a80*/  @P1 SHF.R.U32.HI R21, RZ, R205, R206 ;  /* 0x000000cdff151219 */ /* 0x008fe200000116ce */
[----:B------:R-:W-:-:S04]  /*4a90*/  IMAD.MOV.U32 R206, RZ, RZ, -0x60 ;  /* 0xffffffa0ffce7424 */ /* 0x000fc800078e00ff */
[----:B------:R-:W2:Y:S01]  /*4aa0*/  SHFL.IDX PT, R205, R21, RZ, 0x1c1f ;  /* 0x001c1fff15cd7589 */ /* 0x000ea200000e0000 */
[----:B------:R-:W-:-:S03]  /*4ab0*/  IMAD R206, R201, R206, 0x1 ;  /* 0x00000001c9ce7424 */ /* 0x000fc600078e02ce */
[----:B------:R-:W3:Y:S01]  /*4ac0*/  SHFL.IDX PT, R21, R21, 0x1, 0x1c1f ;  /* 0x003c1f0015157f89 */ /* 0x000ee200000e0000 */
[----:B------:R-:W-:-:S04]  /*4ad0*/  IMAD R206, R214, -0x2, R206 ;  /* 0xfffffffed6ce7824 */ /* 0x000fc800078e02ce */
[----:B-1----:R-:W-:Y:S01]  /*4ae0*/  IMAD R206, R204, UR5, R206 ;  /* 0x00000005ccce7c24 */ /* 0x002fe2000f8e02ce */
[----:B------:R-:W-:-:S04]  /*4af0*/  ULDC UR5, c[0x0][0x288] ;  /* 0x0000a20000057ab9 */ /* 0x000fc80000000800 */
[----:B--2---:R-:W-:-:S04]  /*4b00*/  IADD3 R204, R205, -UR5, R206 ;  /* 0x80000005cdcc7c10 */ /* 0x004fc8000fffe0ce */
[C---:B------:R-:W-:Y:S02]  /*4b10*/  ISETP.GT.AND P4, PT, R204.reuse, 0x8, PT ;  /* 0x00000008cc00780c */ /* 0x040fe40003f84270 */
[C---:B------:R-:W-:Y:S02]  /*4b20*/  ISETP.GT.AND P2, PT, R204.reuse, RZ, PT ;  /* 0x000000ffcc00720c */ /* 0x040fe40003f44270 */
[----:B------:R-:W-:Y:S02]  /*4b30*/  ISETP.GT.AND P1, PT, R204, 0x10, PT ;  /* 0x00000010cc00780c */ /* 0x000fe40003f24270 */
[----:B------:R-:W-:Y:S02]  /*4b40*/  FSEL R205, R156, -INF , P4 ;  /* 0xff8000009ccd7808 */ /* 0x000fe40002000000 */
[----:B------:R-:W-:Y:S02]  /*4b50*/  ISETP.GT.AND P4, PT, R204, 0x19, PT ;  /* 0x00000019cc00780c */ /* 0x000fe40003f84270 */
[----:B------:R-:W-:-:S02]  /*4b60*/  FSEL R152, R152, -INF , P2 ;  /* 0xff80000098987808 */ /* 0x000fc40001000000 */
[----:B------:R-:W-:Y:S02]  /*4b70*/  ISETP.GT.AND P2, PT, R204, 0x11, PT ;  /* 0x00000011cc00780c */ /* 0x000fe40003f44270 */
[----:B------:R-:W-:Y:S02]  /*4b80*/  FSEL R160, R160, -INF , P1 ;  /* 0xff800000a0a07808 */ /* 0x000fe40000800000 */
[C---:B------:R-:W-:Y:S02]  /*4b90*/  ISETP.GT.AND P1, PT, R204.reuse, 0x21, PT ;  /* 0x00000021cc00780c */ /* 0x040fe40003f24270 */
[----:B------:R-:W-:Y:S02]  /*4ba0*/  FSEL R165, R165, -INF , P4 ;  /* 0xff800000a5a57808 */ /* 0x000fe40002000000 */
[----:B------:R-:W-:Y:S02]  /*4bb0*/  ISETP.GT.AND P4, PT, R204, 0x30, PT ;  /* 0x00000030cc00780c */ /* 0x000fe40003f84270 */
[----:B---3--:R-:W-:Y:S01]  /*4bc0*/  IADD3 R21, R21, -UR5, R206 ;  /* 0x8000000515157c10 */ /* 0x008fe2000fffe0ce */
[----:B------:R-:W-:Y:S01]  /*4bd0*/  ULDC UR5, c[0x0][0xa80] ;  /* 0x0002a00000057ab9 */ /* 0x000fe20000000800 */
[----:B------:R-:W-:-:S02]  /*4be0*/  FSEL R161, R161, -INF , P2 ;  /* 0xff800000a1a17808 */ /* 0x000fc40001000000 */
[C---:B------:R-:W-:Y:S02]  /*4bf0*/  ISETP.GT.AND P2, PT, R204.reuse, 0x28, PT ;  /* 0x00000028cc00780c */ /* 0x040fe40003f44270 */
[----:B------:R-:W-:Y:S02]  /*4c00*/  FSEL R169, R169, -INF , P1 ;  /* 0xff800000a9a97808 */ /* 0x000fe40000800000 */
[----:B------:R-:W-:Y:S02]  /*4c10*/  ISETP.GT.AND P1, PT, R204, 0x38, PT ;  /* 0x00000038cc00780c */ /* 0x000fe40003f24270 */
[----:B------:R-:W-:Y:S02]  /*4c20*/  FSEL R176, R176, -INF , P4 ;  /* 0xff800000b0b07808 */ /* 0x000fe40002000000 */
[----:B------:R-:W-:Y:S02]  /*4c30*/  ISETP.GT.AND P4, PT, R21, RZ, PT ;  /* 0x000000ff1500720c */ /* 0x000fe40003f84270 */
[----:B------:R-:W-:-:S02]  /*4c40*/  FSEL R172, R172, -INF , P2 ;  /* 0xff800000acac7808 */ /* 0x000fc40001000000 */
[----:B------:R-:W-:Y:S02]  /*4c50*/  ISETP.GT.AND P2, PT, R204, 0x39, PT ;  /* 0x00000039cc00780c */ /* 0x000fe40003f44270 */
[----:B------:R-:W-:Y:S02]  /*4c60*/  FSEL R180, R180, -INF , P1 ;  /* 0xff800000b4b47808 */ /* 0x000fe40000800000 */
[----:B------:R-:W-:Y:S02]  /*4c70*/  ISETP.GT.AND P1, PT, R21, 0x1, PT ;  /* 0x000000011500780c */ /* 0x000fe40003f24270 */
[----:B------:R-:W-:Y:S02]  /*4c80*/  FSEL R154, R154, -INF , P4 ;  /* 0xff8000009a9a7808 */ /* 0x000fe40002000000 */
[----:B------:R-:W-:Y:S02]  /*4c90*/  FSEL R181, R181, -INF , P2 ;  /* 0xff800000b5b57808 */ /* 0x000fe40001000000 */
[----:B------:R-:W-:-:S02]  /*4ca0*/  ISETP.GT.AND P3, PT, R204, 0x1, PT ;  /* 0x00000001cc00780c */ /* 0x000fc40003f64270 */
[----:B------:R-:W-:Y:S02]  /*4cb0*/  ISETP.GT.AND P2, PT, R21, 0x8, PT ;  /* 0x000000081500780c */ /* 0x000fe40003f44270 */
[----:B------:R-:W-:Y:S02]  /*4cc0*/  FSEL R155, R155, -INF , P1 ;  /* 0xff8000009b9b7808 */ /* 0x000fe40000800000 */
[----:B------:R-:W-:Y:S02]  /*4cd0*/  FMNMX.FTZ R156, R154, R203, !PT ;  /* 0x000000cb9a9c7209 */ /* 0x000fe40007810000 */
[----:B------:R-:W-:Y:S02]  /*4ce0*/  FSEL R153, R153, -INF , P3 ;  /* 0xff80000099997808 */ /* 0x000fe40001800000 */
[----:B------:R-:W-:Y:S02]  /*4cf0*/  ISETP.GT.AND P4, PT, R21, 0x9, PT ;  /* 0x000000091500780c */ /* 0x000fe40003f84270 */
[----:B------:R-:W-:-:S02]  /*4d00*/  FSEL R158, R158, -INF , P2 ;  /* 0xff8000009e9e7808 */ /* 0x000fc40001000000 */
[----:B------:R-:W-:Y:S02]  /*4d10*/  FMNMX.FTZ R156, R155, R156, !PT ;  /* 0x0000009c9b9c7209 */ /* 0x000fe40007810000 */
[----:B------:R-:W-:Y:S02]  /*4d20*/  ISETP.GT.AND P3, PT, R204, 0x18, PT ;  /* 0x00000018cc00780c */ /* 0x000fe40003f64270 */
[----:B------:R-:W-:Y:S02]  /*4d30*/  ISETP.GT.AND P1, PT, R21, 0x10, PT ;  /* 0x000000101500780c */ /* 0x000fe40003f24270 */
[----:B------:R-:W-:Y:S02]  /*4d40*/  FSEL R159, R159, -INF , P4 ;  /* 0xff8000009f9f7808 */ /* 0x000fe40002000000 */
[----:B------:R-:W-:Y:S02]  /*4d50*/  FMNMX.FTZ R156, R158, R156, !PT ;  /* 0x0000009c9e9c7209 */ /* 0x000fe40007810000 */
[----:B------:R-:W-:-:S02]  /*4d60*/  FSEL R164, R164, -INF , P3 ;  /* 0xff800000a4a47808 */ /* 0x000fc40001800000 */
[----:B------:R-:W-:Y:S02]  /*4d70*/  ISETP.GT.AND P3, PT, R204, 0x29, PT ;  /* 0x00000029cc00780c */ /* 0x000fe40003f64270 */
[----:B------:R-:W-:Y:S02]  /*4d80*/  ISETP.GT.AND P2, PT, R21, 0x11, PT ;  /* 0x000000111500780c */ /* 0x000fe40003f44270 */
[----:B------:R-:W-:Y:S02]  /*4d90*/  FSEL R162, R162, -INF , P1 ;  /* 0xff800000a2a27808 */ /* 0x000fe40000800000 */
[----:B------:R-:W-:Y:S02]  /*4da0*/  FMNMX.FTZ R156, R159, R156, !PT ;  /* 0x0000009c9f9c7209 */ /* 0x000fe40007810000 */
[----:B------:R-:W-:Y:S02]  /*4db0*/  FSEL R173, R173, -INF , P3 ;  /* 0xff800000adad7808 */ /* 0x000fe40001800000 */
[----:B------:R-:W-:-:S02]  /*4dc0*/  ISETP.GT.AND P3, PT, R204, 0x40, PT ;  /* 0x00000040cc00780c */ /* 0x000fc40003f64270 */
        /* <DEDUP_REMOVED lines=8> */
[----:B------:R-:W-:Y:S02]  /*4e50*/  ISETP.GT.AND P5, PT, R204, 0x9, PT ;  /* 0x00000009cc00780c */ /* 0x000fe40003fa4270 */
        /* <DEDUP_REMOVED lines=21> */
[----:B------:R-:W-:Y:S02]  /*4fb0*/  ISETP.GT.AND P5, PT, R204, 0x20, PT ;  /* 0x00000020cc00780c */ /* 0x000fe40003fa4270 */
        /* <DEDUP_REMOVED lines=39> */
[C---:B------:R-:W-:Y:S02]  /*5230*/  ISETP.GT.AND P4, PT, R21.reuse, 0x58, PT ;  /* 0x000000581500780c */ /* 0x040fe40003f84270 */
[----:B------:R-:W-:-:S02]  /*5240*/  ISETP.GT.AND P3, PT, R21, 0x59, PT ;  /* 0x000000591500780c */ /* 0x000fc40003f64270 */
[----:B------:R-:W-:Y:S02]  /*5250*/  ISETP.GT.AND P5, PT, R204, 0x41, PT ;  /* 0x00000041cc00780c */ /* 0x000fe40003fa4270 */
[----:B------:R-:W-:Y:S02]  /*5260*/  FMNMX.FTZ R21, R181, R206, !PT ;  /* 0x000000ceb5157209 */ /* 0x000fe40007810000 */
[----:B------:R-:W-:Y:S02]  /*5270*/  FSEL R195, R195, -INF , P2 ;  /* 0xff800000c3c37808 */ /* 0x000fe40001000000 */
[----:B------:R-:W-:Y:S02]  /*5280*/  FMNMX.FTZ R156, R194, R156, !PT ;  /* 0x0000009cc29c7209 */ /* 0x000fe40007810000 */
[----:B------:R-:W-:Y:S02]  /*5290*/  FSEL R185, R185, -INF , P5 ;  /* 0xff800000b9b97808 */ /* 0x000fe40002800000 */
[----:B------:R-:W-:-:S02]  /*52a0*/  ISETP.GT.AND P1, PT, R204, 0x48, PT ;  /* 0x00000048cc00780c */ /* 0x000fc40003f24270 */
[----:B------:R-:W-:Y:S02]  /*52b0*/  FMNMX.FTZ R21, R184, R21, !PT ;  /* 0x00000015b8157209 */ /* 0x000fe40007810000 */
        /* <DEDUP_REMOVED lines=24> */
[----:B-1----:R-:W-:-:S03]  /*5440*/  FMNMX.FTZ R156, R21, R156, !PT ;  /* 0x0000009c159c7209 */ /* 0x002fc60007810000 */
[----:B------:R-:W1:Y:S04]  /*5450*/  SHFL.BFLY PT, R206, R197, 0x2, 0x1f ;  /* 0x0c401f00c5ce7f89 */ /* 0x000e6800000e0000 */
[----:B------:R-:W2:Y:S01]  /*5460*/  SHFL.BFLY PT, R208, R156, 0x1, 0x1f ;  /* 0x0c201f009cd07f89 */ /* 0x000ea200000e0000 */
[----:B-1----:R-:W-:Y:S02]  /*5470*/  FMNMX.FTZ R21, R197, R206, !PT ;  /* 0x000000cec5157209 */ /* 0x002fe40007810000 */
[----:B--2---:R-:W-:-:S03]  /*5480*/  FMNMX.FTZ R156, R156, R208, !PT ;  /* 0x000000d09c9c7209 */ /* 0x004fc60007810000 */
[----:B------:R-:W1:Y:S01]  /*5490*/  SHFL.BFLY PT, R207, R21, 0x1, 0x1f ;  /* 0x0c201f0015cf7f89 */ /* 0x000e6200000e0000 */
[C---:B------:R-:W-:Y:S01]  /*54a0*/  FSETP.NEU.FTZ.AND P2, PT, R156.reuse, -INF , PT ;  /* 0xff8000009c00780b */ /* 0x040fe20003f5d000 */
[----:B------:R-:W-:-:S05]  /*54b0*/  FMUL.FTZ R197, R156, UR5 ;  /* 0x000000059cc57c20 */ /* 0x000fca0008410000 */
[----:B------:R-:W-:-:S05]  /*54c0*/  FSEL R197, R197, RZ, P2 ;  /* 0x000000ffc5c57208 */ /* 0x000fca0001000000 */
[--C-:B------:R-:W-:Y:S01]  /*54d0*/  FFMA.FTZ R206, R154, UR5, -R197.reuse ;  /* 0x000000059ace7c23 */ /* 0x100fe200080108c5 */
[--C-:B------:R-:W-:Y:S01]  /*54e0*/  FFMA.FTZ R208, R155, UR5, -R197.reuse ;  /* 0x000000059bd07c23 */ /* 0x100fe200080108c5 */
[----:B------:R-:W2:Y:S01]  /*54f0*/  S2R R154, SR_TID.X ;  /* 0x00000000009a7919 */ /* 0x000ea20000002100 */
[--C-:B------:R-:W-:Y:S01]  /*5500*/  FFMA.FTZ R158, R158, UR5, -R197.reuse ;  /* 0x000000059e9e7c23 */ /* 0x100fe200080108c5 */
[--C-:B------:R-:W-:Y:S01]  /*5510*/  FFMA.FTZ R159, R159, UR5, -R197.reuse ;  /* 0x000000059f9f7c23 */ /* 0x100fe200080108c5 */
[--C-:B------:R-:W-:Y:S01]  /*5520*/  FFMA.FTZ R162, R162, UR5, -R197.reuse ;  /* 0x00000005a2a27c23 */ /* 0x100fe200080108c5 */
[----:B------:R-:W-:Y:S01]  /*5530*/  MUFU.EX2 R206, R206 ;  /* 0x000000ce00ce7308 */ /* 0x000fe20000000800 */
[--C-:B------:R-:W-:Y:S01]  /*5540*/  FFMA.FTZ R163, R163, UR5, -R197.reuse ;  /* 0x00000005a3a37c23 */ /* 0x100fe200080108c5 */
[--C-:B------:R-:W-:Y:S01]  /*5550*/  FFMA.FTZ R166, R166, UR5, -R197.reuse ;  /* 0x00000005a6a67c23 */ /* 0x100fe200080108c5 */
[--C-:B------:R-:W-:Y:S01]  /*5560*/  FFMA.FTZ R167, R167, UR5, -R197.reuse ;  /* 0x00000005a7a77c23 */ /* 0x100fe200080108c5 */
[----:B-1----:R-:W-:Y:S01]  /*5570*/  FMNMX.FTZ R21, R21, R207, !PT ;  /* 0x000000cf15157209 */ /* 0x002fe20007810000 */
[--C-:B------:R-:W-:Y:S01]  /*5580*/  FFMA.FTZ R170, R170, UR5, -R197.reuse ;  /* 0x00000005aaaa7c23 */ /* 0x100fe200080108c5 */
[--C-:B------:R-:W-:Y:S01]  /*5590*/  FFMA.FTZ R171, R171, UR5, -R197.reuse ;  /* 0x00000005abab7c23 */ /* 0x100fe200080108c5 */
[--C-:B------:R-:W-:Y:S01]  /*55a0*/  FFMA.FTZ R174, R174, UR5, -R197.reuse ;  /* 0x00000005aeae7c23 */ /* 0x100fe200080108c5 */
[C---:B------:R-:W-:Y:S01]  /*55b0*/  FSETP.NEU.FTZ.AND P1, PT, R21.reuse, -INF , PT ;  /* 0xff8000001500780b */ /* 0x040fe20003f3d000 */
[----:B------:R-:W-:Y:S01]  /*55c0*/  FMUL.FTZ R209, R21, UR5 ;  /* 0x0000000515d17c20 */ /* 0x000fe20008410000 */
[----:B------:R-:W-:Y:S01]  /*55d0*/  MUFU.EX2 R208, R208 ;  /* 0x000000d000d07308 */ /* 0x000fe20000000800 */
[--C-:B------:R-:W-:Y:S01]  /*55e0*/  FFMA.FTZ R175, R175, UR5, -R197.reuse ;  /* 0x00000005afaf7c23 */ /* 0x100fe200080108c5 */
[--C-:B------:R-:W-:Y:S01]  /*55f0*/  FFMA.FTZ R178, R178, UR5, -R197.reuse ;  /* 0x00000005b2b27c23 */ /* 0x100fe200080108c5 */
[--C-:B------:R-:W-:Y:S01]  /*5600*/  FFMA.FTZ R179, R179, UR5, -R197.reuse ;  /* 0x00000005b3b37c23 */ /* 0x100fe200080108c5 */
[----:B------:R-:W-:Y:S01]  /*5610*/  FSEL R209, R209, RZ, P1 ;  /* 0x000000ffd1d17208 */ /* 0x000fe20000800000 */
[--C-:B------:R-:W-:Y:S01]  /*5620*/  FFMA.FTZ R182, R182, UR5, -R197.reuse ;  /* 0x00000005b6b67c23 */ /* 0x100fe200080108c5 */
[--C-:B------:R-:W-:Y:S01]  /*5630*/  FFMA.FTZ R183, R183, UR5, -R197.reuse ;  /* 0x00000005b7b77c23 */ /* 0x100fe200080108c5 */
[----:B------:R-:W-:Y:S01]  /*5640*/  FFMA.FTZ R186, R186, UR5, -R197 ;  /* 0x00000005baba7c23 */ /* 0x000fe200080108c5 */
        /* <DEDUP_REMOVED lines=8> */
[----:B------:R-:W1:Y:S01]  /*56d0*/  MUFU.EX2 R159, R159 ;  /* 0x0000009f009f7308 */ /* 0x000e620000000800 */
[--C-:B------:R-:W-:Y:S01]  /*56e0*/  FFMA.FTZ R161, R161, UR5, -R209.reuse ;  /* 0x00000005a1a17c23 */ /* 0x100fe200080108d1 */
[----:B--2---:R-:W-:Y:S01]  /*56f0*/  SHF.R.U32.HI R154, RZ, 0x7, R154 ;  /* 0x00000007ff9a7819 */ /* 0x004fe2000001169a */
[----:B------:R-:W-:Y:S01]  /*5700*/  FMUL.FTZ R202, R152, UR5 ;  /* 0x0000000598ca7c20 */ /* 0x000fe20008410000 */
[----:B------:R-:W-:Y:S01]  /*5710*/  FSEL R152, R156, RZ, P2 ;  /* 0x000000ff9c987208 */ /* 0x000fe20001000000 */
[--C-:B------:R-:W-:Y:S01]  /*5720*/  FFMA.FTZ R164, R164, UR5, -R209.reuse ;  /* 0x00000005a4a47c23 */ /* 0x100fe200080108d1 */
[--C-:B------:R-:W-:Y:S01]  /*5730*/  FFMA.FTZ R165, R165, UR5, -R209.reuse ;  /* 0x00000005a5a57c23 */ /* 0x100fe200080108d1 */
[----:B------:R-:W-:Y:S01]  /*5740*/  FFMA.FTZ R168, R168, UR5, -R209 ;  /* 0x00000005a8a87c23 */ /* 0x000fe200080108d1 */
[----:B------:R-:W-:Y:S01]  /*5750*/  MUFU.EX2 R210, R210 ;  /* 0x000000d200d27308 */ /* 0x000fe20000000800 */
[----:B------:R-:W-:Y:S01]  /*5760*/  FADD.FTZ R153, -R152, R203 ;  /* 0x000000cb98997221 */ /* 0x000fe20000010100 */
[----:B------:R-:W-:-:S02]  /*5770*/  VIADD R152, R154, 0x8 ;  /* 0x000000089a987836 */ /* 0x000fc40000000000 */
[--C-:B------:R-:W-:Y:S01]  /*5780*/  FFMA.FTZ R169, R169, UR5, -R209.reuse ;  /* 0x00000005a9a97c23 */ /* 0x100fe200080108d1 */
[--C-:B------:R-:W-:Y:S01]  /*5790*/  FFMA.FTZ R172, R172, UR5, -R209.reuse ;  /* 0x00000005acac7c23 */ /* 0x100fe200080108d1 */
[----:B------:R-:W-:Y:S01]  /*57a0*/  FMUL.FTZ R153, R153, UR5 ;  /* 0x0000000599997c20 */ /* 0x000fe20008410000 */
[--C-:B------:R-:W-:Y:S01]  /*57b0*/  FFMA.FTZ R173, R173, UR5, -R209.reuse ;  /* 0x00000005adad7c23 */ /* 0x100fe200080108d1 */
[--C-:B------:R-:W-:Y:S01]  /*57c0*/  FFMA.FTZ R176, R176, UR5, -R209.reuse ;  /* 0x00000005b0b07c23 */ /* 0x100fe200080108d1 */
[----:B------:R-:W2:Y:S01]  /*57d0*/  MUFU.EX2 R202, R202 ;  /* 0x000000ca00ca7308 */ /* 0x000ea20000000800 */
[----:B-1----:R-:W-:Y:S01]  /*57e0*/  F2FP.BF16.F32.PACK_AB R155, R159, R158 ;  /* 0x0000009e9f9b723e */ /* 0x002fe200000010ff */
[--C-:B------:R-:W-:Y:S01]  /*57f0*/  FFMA.FTZ R177, R177, UR5, -R209.reuse ;  /* 0x00000005b1b17c23 */ /* 0x100fe200080108d1 */
[--C-:B------:R-:W-:Y:S01]  /*5800*/  FFMA.FTZ R180, R180, UR5, -R209.reuse ;  /* 0x00000005b4b47c23 */ /* 0x100fe200080108d1 */
[----:B------:R-:W-:Y:S01]  /*5810*/  FFMA.FTZ R181, R181, UR5, -R209 ;  /* 0x00000005b5b57c23 */ /* 0x000fe200080108d1 */
[--C-:B------:R-:W-:Y:S01]  /*5820*/  FFMA.FTZ R187, R187, UR5, -R197.reuse ;  /* 0x00000005bbbb7c23 */ /* 0x100fe200080108c5 */
[----:B------:R-:W-:Y:S01]  /*5830*/  FFMA.FTZ R190, R190, UR5, -R197 ;  /* 0x00000005bebe7c23 */ /* 0x000fe200080108c5 */
[--C-:B------:R-:W-:Y:S01]  /*5840*/  FFMA.FTZ R184, R184, UR5, -R209.reuse ;  /* 0x00000005b8b87c23 */ /* 0x100fe200080108d1 */
[----:B------:R-:W1:Y:S01]  /*5850*/  MUFU.EX2 R203, R153 ;  /* 0x0000009900cb7308 */ /* 0x000e620000000800 */
[--C-:B------:R-:W-:Y:S01]  /*5860*/  FFMA.FTZ R185, R185, UR5, -R209.reuse ;  /* 0x00000005b9b97c23 */ /* 0x100fe200080108d1 */
[--C-:B------:R-:W-:Y:S01]  /*5870*/  FFMA.FTZ R188, R188, UR5, -R209.reuse ;  /* 0x00000005bcbc7c23 */ /* 0x100fe200080108d1 */
[----:B------:R-:W-:Y:S01]  /*5880*/  FFMA.FTZ R189, R189, UR5, -R209 ;  /* 0x00000005bdbd7c23 */ /* 0x000fe200080108d1 */
[----:B------:R-:W-:Y:S01]  /*5890*/  FFMA.FTZ R191, R191, UR5, -R197 ;  /* 0x00000005bfbf7c23 */ /* 0x000fe200080108c5 */
[--C-:B------:R-:W-:Y:S01]  /*58a0*/  FFMA.FTZ R192, R192, UR5, -R209.reuse ;  /* 0x00000005c0c07c23 */ /* 0x100fe200080108d1 */
[--C-:B------:R-:W-:Y:S01]  /*58b0*/  FFMA.FTZ R196, R196, UR5, -R209.reuse ;  /* 0x00000005c4c47c23 */ /* 0x100fe200080108d1 */
[----:B------:R-:W-:Y:S01]  /*58c0*/  FFMA.FTZ R204, R204, UR5, -R209 ;  /* 0x00000005cccc7c23 */ /* 0x000fe200080108d1 */
[----:B------:R-:W3:Y:S01]  /*58d0*/  MUFU.EX2 R207, R207 ;  /* 0x000000cf00cf7308 */ /* 0x000ee20000000800 */
[----:B------:R3:W-:Y:S01]  /*58e0*/  BAR.SYNC.DEFER_BLOCKING R152, 0x100 ;  /* 0x000400980000751d */ /* 0x0007e20000010000 */
[-C--:B--2---:R-:W-:Y:S01]  /*58f0*/  FMUL.FTZ R24, R24, R202.reuse ;  /* 0x000000ca18187220 */ /* 0x084fe20000410000 */
        /* <DEDUP_REMOVED lines=130> */
[----:B------:R-:W-:Y:S01]  /*6120*/  MUFU.EX2 R162, R162 ;  /* 0x000000a200a27308 */ /* 0x000fe20000000800 */
[----:B---3--:R-:W-:Y:S01]  /*6130*/  F2FP.BF16.F32.PACK_AB R152, R207, R210 ;  /* 0x000000d2cf98723e */ /* 0x008fe200000010ff */
[----:B------:R-:W-:Y:S01]  /*6140*/  FFMA.FTZ R5, R203, R5, R206 ;  /* 0x00000005cb057223 */ /* 0x000fe200000100ce */
[----:B--2---:R-:W-:Y:S01]  /*6150*/  F2FP.BF16.F32.PACK_AB R154, R157, R205 ;  /* 0x000000cd9d9a723e */ /* 0x004fe200000010ff */
[----:B------:R-:W-:-:S02]  /*6160*/  FFMA.FTZ R4, R202, R4, R210 ;  /* 0x00000004ca047223 */ /* 0x000fc400000100d2 */
[----:B------:R-:W-:Y:S01]  /*6170*/  FADD.FTZ R5, R208, R5 ;  /* 0x00000005d0057221 */ /* 0x000fe20000010000 */
[----:B------:R-:W-:Y:S01]  /*6180*/  WARPGROUP.ARRIVE ;  /* 0x00000000000079c5 */ /* 0x000fe20000000000 */
[----:B------:R-:W1:Y:S01]  /*6190*/  MUFU.EX2 R163, R163 ;  /* 0x000000a300a37308 */ /* 0x000e620000000800 */
[----:B------:R-:W-:Y:S01]  /*61a0*/  FADD.FTZ R4, R207, R4 ;  /* 0x00000004cf047221 */ /* 0x000fe20000010000 */
[----:B------:R-:W-:-:S03]  /*61b0*/  FADD.FTZ R158, R158, R5 ;  /* 0x000000059e9e7221 */ /* 0x000fc60000010000 */
[----:B------:R-:W-:Y:S01]  /*61c0*/  HGMMA.64x256x16.F32.BF16 R24, R152, gdesc[UR8].tnspB, R24, gsb0 ;  /* 0x43e0000898187df0 */ /* 0x000fe20008001818 */
[----:B------:R-:W-:Y:S01]  /*61d0*/  UIADD3 UR10, UR6, 0x80, URZ ;  /* 0x00000080060a7890 */ /* 0x000fe2000fffe03f */
[----:B------:R-:W-:Y:S01]  /*61e0*/  FADD.FTZ R4, R205, R4 ;  /* 0x00000004cd047221 */ /* 0x000fe20000010000 */
[----:B------:R-:W-:Y:S01]  /*61f0*/  MUFU.EX2 R166, R166 ;  /* 0x000000a600a67308 */ /* 0x000fe20000000800 */
[----:B------:R-:W-:Y:S01]  /*6200*/  UMOV UR11, 0x40000040 ;  /* 0x40000040000b7882 */ /* 0x000fe20000000000 */
[----:B------:R-:W-:Y:S01]  /*6210*/  FADD.FTZ R159, R159, R158 ;  /* 0x0000009e9f9f7221 */ /* 0x000fe20000010000 */
[----:B------:R-:W-:-:S05]  /*6220*/  FADD.FTZ R157, R157, R4 ;  /* 0x000000049d9d7221 */ /* 0x000fca0000010000 */
[----:B------:R-:W2:Y:S08]  /*6230*/  MUFU.EX2 R167, R167 ;  /* 0x000000a700a77308 */ /* 0x000eb00000000800 */
[----:B------:R-:W-:Y:S08]  /*6240*/  MUFU.EX2 R160, R160 ;  /* 0x000000a000a07308 */ /* 0x000ff00000000800 */
[----:B------:R-:W3:Y:S08]  /*6250*/  MUFU.EX2 R161, R161 ;  /* 0x000000a100a17308 */ /* 0x000ef00000000800 */
[----:B------:R-:W-:Y:S08]  /*6260*/  MUFU.EX2 R164, R164 ;  /* 0x000000a400a47308 */ /* 0x000ff00000000800 */
[----:B------:R-:W4:Y:S08]  /*6270*/  MUFU.EX2 R165, R165 ;  /* 0x000000a500a57308 */ /* 0x000f300000000800 */
[----:B------:R-:W-:Y:S08]  /*6280*/  MUFU.EX2 R170, R170 ;  /* 0x000000aa00aa7308 */ /* 0x000ff00000000800 */
[----:B------:R-:W-:Y:S08]  /*6290*/  MUFU.EX2 R171, R171 ;  /* 0x000000ab00ab7308 */ /* 0x000ff00000000800 */
[----:B------:R-:W-:Y:S08]  /*62a0*/  MUFU.EX2 R174, R174 ;  /* 0x000000ae00ae7308 */ /* 0x000ff00000000800 */
[----:B------:R-:W-:Y:S08]  /*62b0*/  MUFU.EX2 R168, R168 ;  /* 0x000000a800a87308 */ /* 0x000ff00000000800 */
[----:B------:R-:W5:Y:S08]  /*62c0*/  MUFU.EX2 R169, R169 ;  /* 0x000000a900a97308 */ /* 0x000f700000000800 */
[----:B------:R-:W-:Y:S08]  /*62d0*/  MUFU.EX2 R172, R172 ;  /* 0x000000ac00ac7308 */ /* 0x000ff00000000800 */
[----:B------:R-:W0:Y:S08]  /*62e0*/  MUFU.EX2 R173, R173 ;  /* 0x000000ad00ad7308 */ /* 0x000e300000000800 */
[----:B------:R-:W0:Y:S08]  /*62f0*/  MUFU.EX2 R175, R175 ;  /* 0x000000af00af7308 */ /* 0x000e300000000800 */
[----:B------:R-:W-:Y:S08]  /*6300*/  MUFU.EX2 R178, R178 ;  /* 0x000000b200b27308 */ /* 0x000ff00000000800 */
[----:B------:R-:W-:Y:S08]  /*6310*/  MUFU.EX2 R179, R179 ;  /* 0x000000b300b37308 */ /* 0x000ff00000000800 */
[----:B------:R-:W-:Y:S08]  /*6320*/  MUFU.EX2 R182, R182 ;  /* 0x000000b600b67308 */ /* 0x000ff00000000800 */
[----:B------:R-:W-:Y:S08]  /*6330*/  MUFU.EX2 R176, R176 ;  /* 0x000000b000b07308 */ /* 0x000ff00000000800 */
[----:B------:R-:W0:Y:S08]  /*6340*/  MUFU.EX2 R177, R177 ;  /* 0x000000b100b17308 */ /* 0x000e300000000800 */
        /* <DEDUP_REMOVED lines=11> */
[----:B------:R-:W0:Y:S08]  /*6400*/  MUFU.EX2 R192, R192 ;  /* 0x000000c000c07308 */ /* 0x000e300000000800 */
[----:B------:R-:W-:Y:S08]  /*6410*/  MUFU.EX2 R196, R196 ;  /* 0x000000c400c47308 */ /* 0x000ff00000000800 */
[----:B------:R-:W0:Y:S01]  /*6420*/  MUFU.EX2 R204, R204 ;  /* 0x000000cc00cc7308 */ /* 0x000e220000000800 */
[----:B------:R-:W-:-:S02]  /*6430*/  WARPGROUP.DEPBAR.LE gsb0, 0x0 ;  /* 0x00008000000079c5 */ /* 0x000fc40000010000 */
[----:B-1----:R-:W-:Y:S01]  /*6440*/  F2FP.BF16.F32.PACK_AB R153, R163, R162 ;  /* 0x000000a2a399723e */ /* 0x002fe200000010ff */
[----:B------:R-:W-:Y:S01]  /*6450*/  FADD.FTZ R162, R162, R159 ;  /* 0x0000009fa2a27221 */ /* 0x000fe20000010000 */
[----:B--2---:R-:W-:Y:S02]  /*6460*/  F2FP.BF16.F32.PACK_AB R155, R167, R166 ;  /* 0x000000a6a79b723e */ /* 0x004fe400000010ff */
[----:B---3--:R-:W-:Y:S01]  /*6470*/  F2FP.BF16.F32.PACK_AB R152, R161, R160 ;  /* 0x000000a0a198723e */ /* 0x008fe200000010ff */
[----:B------:R-:W-:Y:S01]  /*6480*/  FADD.FTZ R160, R160, R157 ;  /* 0x0000009da0a07221 */ /* 0x000fe20000010000 */
[----:B----4-:R-:W-:Y:S01]  /*6490*/  F2FP.BF16.F32.PACK_AB R154, R165, R164 ;  /* 0x000000a4a59a723e */ /* 0x010fe200000010ff */
[----:B------:R-:W-:Y:S02]  /*64a0*/  FADD.FTZ R163, R163, R162 ;  /* 0x000000a2a3a37221 */ /* 0x000fe40000010000 */
[----:B------:R-:W-:Y:S01]  /*64b0*/  FADD.FTZ R161, R161, R160 ;  /* 0x000000a0a1a17221 */ /* 0x000fe20000010000 */
[----:B------:R-:W-:Y:S01]  /*64c0*/  WARPGROUP.ARRIVE ;  /* 0x00000000000079c5 */ /* 0x000fe20000000000 */
[----:B------:R-:W-:-:S02]  /*64d0*/  FADD.FTZ R166, R166, R163 ;  /* 0x000000a3a6a67221 */ /* 0x000fc40000010000 */
[----:B------:R-:W-:Y:S02]  /*64e0*/  FADD.FTZ R164, R164, R161 ;  /* 0x000000a1a4a47221 */ /* 0x000fe40000010000 */
[----:B------:R-:W-:Y:S01]  /*64f0*/  FADD.FTZ R167, R167, R166 ;  /* 0x000000a6a7a77221 */ /* 0x000fe20000010000 */
[----:B------:R-:W-:Y:S01]  /*6500*/  HGMMA.64x256x16.F32.BF16 R24, R152, gdesc[UR8].tnspB, R24, gsb0 ;  /* 0x43e0000898187df0 */ /* 0x000fe20008001818 */
[----:B------:R-:W-:Y:S01]  /*6510*/  UIADD3 UR10, UR6, 0x100, URZ ;  /* 0x00000100060a7890 */ /* 0x000fe2000fffe03f */
[----:B------:R-:W-:Y:S01]  /*6520*/  FADD.FTZ R165, R165, R164 ;  /* 0x000000a4a5a57221 */ /* 0x000fe20000010000 */
[----:B------:R-:W-:Y:S01]  /*6530*/  UMOV UR11, 0x40000040 ;  /* 0x40000040000b7882 */ /* 0x000fe20000000000 */
[----:B------:R-:W-:Y:S02]  /*6540*/  WARPGROUP.DEPBAR.LE gsb0, 0x0 ;  /* 0x00008000000079c5 */ /* 0x000fe40000010000 */
[----:B-----5:R-:W-:Y:S01]  /*6550*/  F2FP.BF16.F32.PACK_AB R152, R169, R168 ;  /* 0x000000a8a998723e */ /* 0x020fe200000010ff */
[----:B------:R-:W-:Y:S01]  /*6560*/  FADD.FTZ R168, R168, R165 ;  /* 0x000000a5a8a87221 */ /* 0x000fe20000010000 */
[----:B------:R-:W-:Y:S01]  /*6570*/  F2FP.BF16.F32.PACK_AB R153, R171, R170 ;  /* 0x000000aaab99723e */ /* 0x000fe200000010ff */
[----:B------:R-:W-:Y:S01]  /*6580*/  FADD.FTZ R170, R170, R167 ;  /* 0x000000a7aaaa7221 */ /* 0x000fe20000010000 */
[----:B0-----:R-:W-:Y:S01]  /*6590*/  F2FP.BF16.F32.PACK_AB R154, R173, R172 ;  /* 0x000000acad9a723e */ /* 0x001fe200000010ff */
        /* <DEDUP_REMOVED lines=47> */
[----:B------:R-:W-:Y:S01]  /*6890*/  FFMA.FTZ R152, R193, UR5, -R209 ;  /* 0x00000005c1987c23 */ /* 0x000fe200080108d1 */
[--C-:B------:R-:W-:Y:S01]  /*68a0*/  FFMA.FTZ R193, R194, UR5, -R197.reuse ;  /* 0x00000005c2c17c23 */ /* 0x100fe200080108c5 */
[--C-:B------:R-:W-:Y:S01]  /*68b0*/  FFMA.FTZ R194, R195, UR5, -R197.reuse ;  /* 0x00000005c3c27c23 */ /* 0x100fe200080108c5 */
[--C-:B------:R-:W-:Y:S01]  /*68c0*/  FFMA.FTZ R195, R198, UR5, -R197.reuse ;  /* 0x00000005c6c37c23 */ /* 0x100fe200080108c5 */
[----:B------:R-:W-:Y:S01]  /*68d0*/  FFMA.FTZ R197, R199, UR5, -R197 ;  /* 0x00000005c7c57c23 */ /* 0x000fe200080108c5 */
[----:B------:R-:W0:Y:S01]  /*68e0*/  MUFU.EX2 R198, R152 ;  /* 0x0000009800c67308 */ /* 0x000e220000000800 */
[----:B------:R-:W-:-:S07]  /*68f0*/  F2FP.BF16.F32.PACK_AB R154, R204, R196 ;  /* 0x000000c4cc9a723e */ /* 0x000fce00000010ff */
[----:B------:R-:W-:Y:S08]  /*6900*/  MUFU.EX2 R193, R193 ;  /* 0x000000c100c17308 */ /* 0x000ff00000000800 */
[----:B------:R-:W1:Y:S01]  /*6910*/  MUFU.EX2 R194, R194 ;  /* 0x000000c200c27308 */ /* 0x000e620000000800 */
[C---:B0-----:R-:W-:Y:S01]  /*6920*/  F2FP.BF16.F32.PACK_AB R152, R198.reuse, R192 ;  /* 0x000000c0c698723e */ /* 0x041fe200000010ff */
[----:B------:R-:W-:-:S04]  /*6930*/  FADD.FTZ R189, R198, R189 ;  /* 0x000000bdc6bd7221 */ /* 0x000fc80000010000 */
[----:B------:R-:W-:Y:S02]  /*6940*/  FADD.FTZ R189, R196, R189 ;  /* 0x000000bdc4bd7221 */ /* 0x000fe40000010000 */
[----:B------:R-:W0:Y:S02]  /*6950*/  MUFU.EX2 R195, R195 ;  /* 0x000000c300c37308 */ /* 0x000e240000000800 */
[----:B------:R-:W-:-:S06]  /*6960*/  FADD.FTZ R4, R204, R189 ;  /* 0x000000bdcc047221 */ /* 0x000fcc0000010000 */
[----:B------:R-:W2:Y:S01]  /*6970*/  MUFU.EX2 R197, R197 ;  /* 0x000000c500c57308 */ /* 0x000ea20000000800 */
[----:B-1----:R-:W-:Y:S01]  /*6980*/  F2FP.BF16.F32.PACK_AB R153, R194, R193 ;  /* 0x000000c1c299723e */ /* 0x002fe200000010ff */
[----:B------:R-:W-:-:S04]  /*6990*/  FADD.FTZ R193, R193, R190 ;  /* 0x000000bec1c17221 */ /* 0x000fc80000010000 */
[----:B------:R-:W-:-:S04]  /*69a0*/  FADD.FTZ R194, R194, R193 ;  /* 0x000000c1c2c27221 */ /* 0x000fc80000010000 */
[----:B0-----:R-:W-:Y:S01]  /*69b0*/  FADD.FTZ R194, R195, R194 ;  /* 0x000000c2c3c27221 */ /* 0x001fe20000010000 */
[----:B--2---:R-:W-:-:S03]  /*69c0*/  F2FP.BF16.F32.PACK_AB R155, R197, R195 ;  /* 0x000000c3c59b723e */ /* 0x004fc600000010ff */
[----:B------:R-:W-:Y:S01]  /*69d0*/  FADD.FTZ R5, R197, R194 ;  /* 0x000000c2c5057221 */ /* 0x000fe20000010000 */
[----:B------:R-:W-:-:S06]  /*69e0*/  WARPGROUP.ARRIVE ;  /* 0x00000000000079c5 */ /* 0x000fcc0000000000 */
[----:B------:R-:W-:Y:S03]  /*69f0*/  HGMMA.64x256x16.F32.BF16 R24, R152, gdesc[UR8].tnspB, R24, gsb0 ;  /* 0x43e0000898187df0 */ /* 0x000fe60008001818 */
[----:B------:R-:W-:Y:S02]  /*6a00*/  WARPGROUP.DEPBAR.LE gsb0, 0x0 ;  /* 0x00008000000079c5 */ /* 0x000fe40000010000 */
[----:B------:R-:W-:Y:S05]  /*6a10*/  @!P0 BRA `(.L_x_13750) ;  /* 0x0000000000048947 */ /* 0x000fea0003800000 */
[----:B------:R-:W-:Y:S01]  /*6a20*/  BPT.TRAP 0x1 ;  /* 0x000000040000795c */ /* 0x000fe20000300000 */
.L_x_13750:
[----:B------:R-:W-:Y:S01]  /*6a30*/  UIADD3 UR4, UR4, 0x32460, URZ ;  /* 0x0003246004047890 */ /* 0x000fe2000fffe03f */
[C---:B------:R-:W-:Y:S01]  /*6a40*/  ISETP.GT.AND P1, PT, R201.reuse, R211, PT ;  /* 0x000000d3c900720c */ /* 0x040fe20003f24270 */
[----:B------:R-:W-:Y:S02]  /*6a50*/  VIADD R201, R201, 0xffffffff ;  /* 0xffffffffc9c97836 */ /* 0x000fe40000000000 */
[----:B------:R-:W-:Y:S01]  /*6a60*/  UPRMT UR4, UR54, 0x654, UR4 ;  /* 0x0000065436047896 */ /* 0x000fe20008000004 */
[----:B------:R-:W-:Y:S02]  /*6a70*/  IMAD.MOV.U32 R203, RZ, RZ, R156 ;  /* 0x000000ffffcb7224 */ /* 0x000fe400078e009c */
[----:B------:R-:W-:-:S06]  /*6a80*/  IMAD.MOV.U32 R202, RZ, RZ, R21 ;  /* 0x000000ffffca7224 */ /* 0x000fcc00078e0015 */
[----:B------:R-:W-:Y:S01]  /*6a90*/  SYNCS.ARRIVE.TRANS64.RED.A1T0 RZ, [UR4], RZ ;  /* 0x000000ffffff79a7 */ /* 0x000fe20008100404 */
[----:B------:R-:W-:Y:S05]  /*6aa0*/  @P1 BRA `(.L_x_13751) ;  /* 0xffffffd400441947 */ /* 0x000fea000383ffff */
.L_x_13740:
[----:B------:R-:W-:-:S13]  /*6ab0*/  ISETP.GE.AND P1, PT, R201, RZ, PT ;  /* 0x000000ffc900720c */ /* 0x000fda0003f26270 */
[----:B------:R-:W-:Y:S05]  /*6ac0*/  @!P1 BRA `(.L_x_13752) ;  /* 0x0000002000d89947 */ /* 0x000fea0003800000 */
[----:B------:R-:W-:Y:S02]  /*6ad0*/  IMAD.MOV.U32 R207, RZ, RZ, R156 ;  /* 0x000000ffffcf7224 */ /* 0x000fe400078e009c */
[----:B------:R-:W-:-:S07]  /*6ae0*/  IMAD.MOV.U32 R202, RZ, RZ, R21 ;  /* 0x000000ffffca7224 */ /* 0x000fce00078e0015 */
.L_x_13763:
[----:B------:R-:W-:-:S04]  /*6af0*/  UIADD3 UR38, UR38, 0x1, URZ ;  /* 0x0000000126267890 */ /* 0x000fc8000fffe03f */
[----:B------:R-:W-:-:S04]  /*6b00*/  UISETP.NE.AND UP0, UPT, UR38, 0x2, UPT ;  /* 0x000000022600788c */ /* 0x000fc8000bf05270 */
[----:B------:R-:W-:Y:S02]  /*6b10*/  USEL UR4, URZ, 0x1, UP0 ;  /* 0x000000013f047887 */ /* 0x000fe40008000000 */
[----:B------:R-:W-:Y:S02]  /*6b20*/  USEL UR38, UR38, URZ, UP0 ;  /* 0x0000003f26267287 */ /* 0x000fe40008000000 */
[----:B------:R-:W-:Y:S01]  /*6b30*/  ULOP3.LUT UR39, UR39, UR4, URZ, 0x3c, !UPT ;  /* 0x0000000427277292 */ /* 0x000fe2000f8e3c3f */
[----:B------:R-:W-:Y:S11]  /*6b40*/  @!P0 BRA `(.L_x_13753) ;  /* 0x0000000000048947 */ /* 0x000ff60003800000 */
[----:B------:R-:W-:Y:S01]  /*6b50*/  BPT.TRAP 0x1 ;  /* 0x000000040000795c */ /* 0x000fe20000300000 */
.L_x_13753:
        /* <DEDUP_REMOVED lines=9> */
.L_x_13754:
[----:B-1----:R-:W-:Y:S05]  /*6bf0*/  @P1 BRA `(.L_x_13755) ;  /* 0x0000000000081947 */ /* 0x002fea0003800000 */
[----:B------:R-:W1:Y:S02]  /*6c00*/  SYNCS.PHASECHK.TRANS64.TRYWAIT P1, [UR4+0x32430], R0 ;  /* 0x03243000ff0075a7 */ /* 0x000e640008020144 */
[----:B-1----:R-:W-:Y:S05]  /*6c10*/  @!P1 BRA `(.L_x_13756) ;  /* 0x000000a400709947 */ /* 0x002fea0003800000 */
.L_x_13755:
        /* <DEDUP_REMOVED lines=32> */
.L_x_13757:
[----:B------:R2:W3:Y:S01]  /*6e20*/  SYNCS.PHASECHK.TRANS64.TRYWAIT P1, [UR4+0x32450], R0 ;  /* 0x03245000ff0075a7 */ /* 0x0004e20008020144 */
[----:B------:R-:W-:Y:S05]  /*6e30*/  @!P0 BRA `(.L_x_13758) ;  /* 0x0000000000048947 */ /* 0x000fea0003800000 */
[----:B------:R-:W-:Y:S01]  /*6e40*/  BPT.TRAP 0x1 ;  /* 0x000000040000795c */ /* 0x000fe20000300000 */
.L_x_13758:
[----:B---3--:R-:W-:Y:S05]  /*6e50*/  @P1 BRA `(.L_x_13759) ;  /* 0x0000000000081947 */ /* 0x008fea0003800000 */
[----:B------:R-:W3:Y:S02]  /*6e60*/  SYNCS.PHASECHK.TRANS64.TRYWAIT P1, [UR4+0x32450], R0 ;  /* 0x03245000ff0075a7 */ /* 0x000ee40008020144 */
[----:B---3--:R-:W-:Y:S05]  /*6e70*/  @!P1 BRA `(.L_x_13760) ;  /* 0x000000a000f09947 */ /* 0x008fea0003800000 */
.L_x_13759:
        /* <DEDUP_REMOVED lines=101> */
.L_x_13761:
[----:B------:R-:W-:Y:S01]  /*74d0*/  FMNMX.FTZ R204, R152, R202, !PT ;  /* 0x000000ca98cc7209 */ /* 0x000fe20007810000 */
[----:B------:R-:W-:Y:S01]  /*74e0*/  ULDC UR5, c[0x0][0xa80] ;  /* 0x0002a00000057ab9 */ /* 0x000fe20000000800 */
[----:B------:R-:W-:Y:S02]  /*74f0*/  UIADD3 UR10, UR4, 0x32440, URZ ;  /* 0x00032440040a7890 */ /* 0x000fe4000fffe03f */
[----:B------:R-:W-:Y:S01]  /*7500*/  FMNMX.FTZ R21, R153, R204, !PT ;  /* 0x000000cc99157209 */ /* 0x000fe20007810000 */
[----:B------:R-:W-:Y:S01]  /*7510*/  UMOV UR15, 0x40000040 ;  /* 0x40000040000f7882 */ /* 0x000fe20000000000 */
[----:B------:R-:W-:Y:S02]  /*7520*/  UPRMT UR11, UR6, 0x654, UR10 ;  /* 0x00000654060b7896 */ /* 0x000fe4000800000a */
[----:B------:R-:W-:Y:S01]  /*7530*/  FMNMX.FTZ R204, R156, R21, !PT ;  /* 0x000000159ccc7209 */ /* 0x000fe20007810000 */
[----:B------:R-:W-:-:S03]  /*7540*/  UIMAD UR10, UR38, 0xc00, UR7 ;  /* 0x00000c00260a78a4 */ /* 0x000fc6000f8e0207 */
[----:B------:R-:W-:Y:S01]  /*7550*/  FMNMX.FTZ R21, R157, R204, !PT ;  /* 0x000000cc9d157209 */ /* 0x000fe20007810000 */
[----:B------:R-:W-:Y:S02]  /*7560*/  UIADD3 UR14, UR10, 0x80, URZ ;  /* 0x000000800a0e7890 */ /* 0x000fe4000fffe03f */
[----:B------:R-:W-:Y:S01]  /*7570*/  SYNCS.ARRIVE.TRANS64.RED.A1T0 RZ, [UR11], RZ ;  /* 0x000000ffffff79a7 */ /* 0x000fe2000810040b */
[----:B------:R-:W-:Y:S01]  /*7580*/  FMNMX.FTZ R204, R160, R21, !PT ;  /* 0x00000015a0cc7209 */ /* 0x000fe20007810000 */
[----:B------:R-:W-:-:S03]  /*7590*/  UMOV UR11, 0x40000040 ;  /* 0x40000040000b7882 */ /* 0x000fc60000000000 */
        /* <DEDUP_REMOVED lines=45> */
[----:B-1----:R-:W-:-:S05]  /*7870*/  FMNMX.FTZ R209, R204, R21, !PT ;  /* 0x00000015ccd17209 */ /* 0x002fca0007810000 */
[----:B------:R-:W1:Y:S01]  /*7880*/  SHFL.BFLY PT, R208, R209, 0x1, 0x1f ;  /* 0x0c201f00d1d07f89 */ /* 0x000e6200000e0000 */
[----:B--2---:R-:W-:Y:S02]  /*7890*/  FMNMX.FTZ R203, R206, R203, !PT ;  /* 0x000000cbcecb7209 */ /* 0x004fe40007810000 */
[----:B-1----:R-:W-:-:S03]  /*78a0*/  FMNMX.FTZ R21, R209, R208, !PT ;  /* 0x000000d0d1157209 */ /* 0x002fc60007810000 */
[----:B------:R-:W1:Y:S02]  /*78b0*/  SHFL.BFLY PT, R208, R203, 0x1, 0x1f ;  /* 0x0c201f00cbd07f89 */ /* 0x000e6400000e0000 */
[C---:B------:R-:W-:Y:S01]  /*78c0*/  FMUL.FTZ R204, R21.reuse, UR5 ;  /* 0x0000000515cc7c20 */ /* 0x040fe20008410000 */
[----:B------:R-:W-:-:S03]  /*78d0*/  FADD.FTZ R202, -R21, R202 ;  /* 0x000000ca15ca7221 */ /* 0x000fc60000010100 */
[--C-:B------:R-:W-:Y:S01]  /*78e0*/  FFMA.FTZ R210, R152, UR5, -R204.reuse ;  /* 0x0000000598d27c23 */ /* 0x100fe200080108cc */
[--C-:B------:R-:W-:Y:S01]  /*78f0*/  FFMA.FTZ R152, R156, UR5, -R204.reuse ;  /* 0x000000059c987c23 */ /* 0x100fe200080108cc */
[----:B------:R-:W-:Y:S01]  /*7900*/  FMUL.FTZ R205, R202, UR5 ;  /* 0x00000005cacd7c20 */ /* 0x000fe20008410000 */
        /* <DEDUP_REMOVED lines=14> */
[----:B-1----:R-:W-:Y:S01]  /*79f0*/  FMNMX.FTZ R156, R203, R208, !PT ;  /* 0x000000d0cb9c7209 */ /* 0x002fe20007810000 */
[--C-:B------:R-:W-:Y:S01]  /*7a00*/  FFMA.FTZ R180, R180, UR5, -R204.reuse ;  /* 0x00000005b4b47c23 */ /* 0x100fe200080108cc */
[--C-:B------:R-:W-:Y:S01]  /*7a10*/  FFMA.FTZ R181, R181, UR5, -R204.reuse ;  /* 0x00000005b5b57c23 */ /* 0x100fe200080108cc */
[----:B------:R1:W-:Y:S01]  /*7a20*/  MUFU.EX2 R203, R152 ;  /* 0x0000009800cb7308 */ /* 0x0003e20000000800 */
[--C-:B------:R-:W-:Y:S01]  /*7a30*/  FFMA.FTZ R184, R184, UR5, -R204.reuse ;  /* 0x00000005b8b87c23 */ /* 0x100fe200080108cc */
[C---:B------:R-:W-:Y:S01]  /*7a40*/  FADD.FTZ R153, -R156.reuse, R207 ;  /* 0x000000cf9c997221 */ /* 0x040fe20000010100 */
[----:B------:R-:W-:Y:S01]  /*7a50*/  FMUL.FTZ R208, R156, UR5 ;  /* 0x000000059cd07c20 */ /* 0x000fe20008410000 */
[--C-:B------:R-:W-:Y:S01]  /*7a60*/  FFMA.FTZ R185, R185, UR5, -R204.reuse ;  /* 0x00000005b9b97c23 */ /* 0x100fe200080108cc */
[----:B------:R-:W-:Y:S01]  /*7a70*/  FFMA.FTZ R188, R188, UR5, -R204 ;  /* 0x00000005bcbc7c23 */ /* 0x000fe200080108cc */
[----:B------:R-:W-:Y:S01]  /*7a80*/  FMUL.FTZ R153, R153, UR5 ;  /* 0x0000000599997c20 */ /* 0x000fe20008410000 */
[--C-:B--2---:R-:W-:Y:S01]  /*7a90*/  FFMA.FTZ R210, R154, UR5, -R208.reuse ;  /* 0x000000059ad27c23 */ /* 0x104fe200080108d0 */
[----:B------:R-:W-:Y:S01]  /*7aa0*/  FFMA.FTZ R207, R155, UR5, -R208 ;  /* 0x000000059bcf7c23 */ /* 0x000fe200080108d0 */
[----:B-1----:R-:W-:-:S02]  /*7ab0*/  VIADD R152, R211, 0x8 ;  /* 0x00000008d3987836 */ /* 0x002fc40000000000 */
[--C-:B------:R-:W-:Y:S01]  /*7ac0*/  FFMA.FTZ R158, R158, UR5, -R208.reuse ;  /* 0x000000059e9e7c23 */ /* 0x100fe200080108d0 */
[--C-:B------:R-:W-:Y:S01]  /*7ad0*/  FFMA.FTZ R159, R159, UR5, -R208.reuse ;  /* 0x000000059f9f7c23 */ /* 0x100fe200080108d0 */
[----:B------:R-:W1:Y:S01]  /*7ae0*/  MUFU.EX2 R209, R153 ;  /* 0x0000009900d17308 */ /* 0x000e620000000800 */
[-C--:B---3--:R-:W-:Y:S01]  /*7af0*/  FMUL.FTZ R24, R24, R205.reuse ;  /* 0x000000cd18187220 */ /* 0x088fe20000410000 */
[-C--:B------:R-:W-:Y:S01]  /*7b00*/  FMUL.FTZ R25, R25, R205.reuse ;  /* 0x000000cd19197220 */ /* 0x080fe20000410000 */
[-C--:B------:R-:W-:Y:S01]  /*7b10*/  FMUL.FTZ R28, R28, R205.reuse ;  /* 0x000000cd1c1c7220 */ /* 0x080fe20000410000 */
[-C--:B------:R-:W-:Y:S01]  /*7b20*/  FMUL.FTZ R29, R29, R205.reuse ;  /* 0x000000cd1d1d7220 */ /* 0x080fe20000410000 */
[-C--:B------:R-:W-:Y:S01]  /*7b30*/  FMUL.FTZ R32, R32, R205.reuse ;  /* 0x000000cd20207220 */ /* 0x080fe20000410000 */
[-C--:B------:R-:W-:Y:S01]  /*7b40*/  FMUL.FTZ R33, R33, R205.reuse ;  /* 0x000000cd21217220 */ /* 0x080fe20000410000 */
[-C--:B------:R-:W-:Y:S01]  /*7b50*/  FMUL.FTZ R36, R36, R205.reuse ;  /* 0x000000cd24247220 */ /* 0x080fe20000410000 */
[----:B------:R-:W2:Y:S01]  /*7b60*/  MUFU.EX2 R202, R202 ;  /* 0x000000ca00ca7308 */ /* 0x000ea20000000800 */
[----:B------:R2:W-:Y:S01]  /*7b70*/  BAR.SYNC.DEFER_BLOCKING R152, 0x100 ;  /* 0x000400980000751d */ /* 0x0005e20000010000 */
        /* <DEDUP_REMOVED lines=126> */
[----:B--2---:R-:W-:Y:S01]  /*8360*/  F2FP.BF16.F32.PACK_AB R152, R202, R206 ;  /* 0x000000ceca98723e */ /* 0x004fe200000010ff */
[--C-:B------:R-:W-:Y:S01]  /*8370*/  FFMA.FTZ R162, R162, UR5, -R208.reuse ;  /* 0x00000005a2a27c23 */ /* 0x100fe200080108d0 */
[----:B---3--:R-:W-:Y:S01]  /*8380*/  F2FP.BF16.F32.PACK_AB R154, R157, R203 ;  /* 0x000000cb9d9a723e */ /* 0x008fe200000010ff */
[--C-:B------:R-:W-:Y:S01]  /*8390*/  FFMA.FTZ R163, R163, UR5, -R208.reuse ;  /* 0x00000005a3a37c23 */ /* 0x100fe200080108d0 */
[----:B----4-:R-:W-:Y:S01]  /*83a0*/  F2FP.BF16.F32.PACK_AB R153, R207, R210 ;  /* 0x000000d2cf99723e */ /* 0x010fe200000010ff */
[--C-:B------:R-:W-:Y:S01]  /*83b0*/  FFMA.FTZ R166, R166, UR5, -R208.reuse ;  /* 0x00000005a6a67c23 */ /* 0x100fe200080108d0 */
[----:B-----5:R-:W-:Y:S01]  /*83c0*/  F2FP.BF16.F32.PACK_AB R155, R159, R158 ;  /* 0x0000009e9f9b723e */ /* 0x020fe200000010ff */
[--C-:B------:R-:W-:Y:S01]  /*83d0*/  FFMA.FTZ R167, R167, UR5, -R208.reuse ;  /* 0x00000005a7a77c23 */ /* 0x100fe200080108d0 */
[----:B------:R-:W-:Y:S01]  /*83e0*/  MUFU.EX2 R160, R160 ;  /* 0x000000a000a07308 */ /* 0x000fe20000000800 */
[--C-:B------:R-:W-:Y:S01]  /*83f0*/  FFMA.FTZ R170, R170, UR5, -R208.reuse ;  /* 0x00000005aaaa7c23 */ /* 0x100fe200080108d0 */
[----:B------:R-:W-:Y:S01]  /*8400*/  WARPGROUP.ARRIVE ;  /* 0x00000000000079c5 */ /* 0x000fe20000000000 */
[--C-:B------:R-:W-:Y:S01]  /*8410*/  FFMA.FTZ R171, R171, UR5, -R208.reuse ;  /* 0x00000005abab7c23 */ /* 0x100fe200080108d0 */
[--C-:B------:R-:W-:Y:S01]  /*8420*/  FFMA.FTZ R174, R174, UR5, -R208.reuse ;  /* 0x00000005aeae7c23 */ /* 0x100fe200080108d0 */
[--C-:B------:R-:W-:Y:S01]  /*8430*/  FFMA.FTZ R175, R175, UR5, -R208.reuse ;  /* 0x00000005afaf7c23 */ /* 0x100fe200080108d0 */
[--C-:B------:R-:W-:Y:S01]  /*8440*/  FFMA.FTZ R178, R178, UR5, -R208.reuse ;  /* 0x00000005b2b27c23 */ /* 0x100fe200080108d0 */
[--C-:B------:R-:W-:Y:S01]  /*8450*/  FFMA.FTZ R179, R179, UR5, -R208.reuse ;  /* 0x00000005b3b37c23 */ /* 0x100fe200080108d0 */
[----:B------:R-:W-:Y:S01]  /*8460*/  HGMMA.64x256x16.F32.BF16 R24, R152, gdesc[UR8].tnspB, R24, gsb0 ;  /* 0x43e0000898187df0 */ /* 0x000fe20008001818 */
[----:B------:R-:W1:Y:S01]  /*8470*/  MUFU.EX2 R161, R161 ;  /* 0x000000a100a17308 */ /* 0x000e620000000800 */
[--C-:B------:R-:W-:Y:S01]  /*8480*/  FFMA.FTZ R182, R182, UR5, -R208.reuse ;  /* 0x00000005b6b67c23 */ /* 0x100fe200080108d0 */
[----:B------:R-:W-:Y:S01]  /*8490*/  FFMA.FTZ R183, R183, UR5, -R208 ;  /* 0x00000005b7b77c23 */ /* 0x000fe200080108d0 */
[----:B------:R-:W-:Y:S01]  /*84a0*/  FFMA.FTZ R189, R189, UR5, -R204 ;  /* 0x00000005bdbd7c23 */ /* 0x000fe200080108cc */
[--C-:B------:R-:W-:Y:S01]  /*84b0*/  FFMA.FTZ R186, R186, UR5, -R208.reuse ;  /* 0x00000005baba7c23 */ /* 0x100fe200080108d0 */
[--C-:B------:R-:W-:Y:S01]  /*84c0*/  FFMA.FTZ R187, R187, UR5, -R208.reuse ;  /* 0x00000005bbbb7c23 */ /* 0x100fe200080108d0 */
[--C-:B------:R-:W-:Y:S01]  /*84d0*/  FFMA.FTZ R190, R190, UR5, -R208.reuse ;  /* 0x00000005bebe7c23 */ /* 0x100fe200080108d0 */
[----:B------:R-:W-:Y:S01]  /*84e0*/  FFMA.FTZ R191, R191, UR5, -R208 ;  /* 0x00000005bfbf7c23 */ /* 0x000fe200080108d0 */
[----:B------:R-:W-:Y:S01]  /*84f0*/  MUFU.EX2 R164, R164 ;  /* 0x000000a400a47308 */ /* 0x000fe20000000800 */
[--C-:B------:R-:W-:Y:S01]  /*8500*/  FFMA.FTZ R192, R192, UR5, -R204.reuse ;  /* 0x00000005c0c07c23 */ /* 0x100fe200080108cc */
        /* <DEDUP_REMOVED lines=8> */
[----:B------:R-:W-:Y:S01]  /*8590*/  UMOV UR11, 0x40000040 ;  /* 0x40000040000b7882 */ /* 0x000fe20000000000 */
[----:B------:R-:W-:Y:S01]  /*85a0*/  FFMA.FTZ R205, R205, R4, R206 ;  /* 0x00000004cdcd7223 */ /* 0x000fe200000100ce */
[----:B------:R-:W-:-:S03]  /*85b0*/  FFMA.FTZ R210, R209, R5, R210 ;  /* 0x00000005d1d27223 */ /* 0x000fc600000100d2 */
[----:B------:R-:W-:Y:S01]  /*85c0*/  FADD.FTZ R202, R202, R205 ;  /* 0x000000cdcaca7221 */ /* 0x000fe20000010000 */
[----:B------:R-:W-:Y:S01]  /*85d0*/  MUFU.EX2 R162, R162 ;  /* 0x000000a200a27308 */ /* 0x000fe20000000800 */
[----:B------:R-:W-:Y:S02]  /*85e0*/  FADD.FTZ R207, R207, R210 ;  /* 0x000000d2cfcf7221 */ /* 0x000fe40000010000 */
[----:B------:R-:W-:Y:S02]  /*85f0*/  FADD.FTZ R202, R203, R202 ;  /* 0x000000cacbca7221 */ /* 0x000fe40000010000 */
[----:B------:R-:W-:Y:S02]  /*8600*/  FADD.FTZ R158, R158, R207 ;  /* 0x000000cf9e9e7221 */ /* 0x000fe40000010000 */
[----:B------:R-:W-:Y:S01]  /*8610*/  FADD.FTZ R157, R157, R202 ;  /* 0x000000ca9d9d7221 */ /* 0x000fe20000010000 */
[----:B------:R-:W2:Y:S01]  /*8620*/  MUFU.EX2 R163, R163 ;  /* 0x000000a300a37308 */ /* 0x000ea20000000800 */
[----:B------:R-:W-:-:S07]  /*8630*/  FADD.FTZ R159, R159, R158 ;  /* 0x0000009e9f9f7221 */ /* 0x000fce0000010000 */
        /* <DEDUP_REMOVED lines=38> */
[----:B------:R-:W-:Y:S01]  /*88a0*/  MUFU.EX2 R194, R194 ;  /* 0x000000c200c27308 */ /* 0x000fe20000000800 */
[----:B------:R-:W-:Y:S01]  /*88b0*/  WARPGROUP.ARRIVE ;  /* 0x00000000000079c5 */ /* 0x000fe20000000000 */
[----:B------:R-:W-:Y:S01]  /*88c0*/  FADD.FTZ R163, R163, R162 ;  /* 0x000000a2a3a37221 */ /* 0x000fe20000010000 */
[----:B------:R-:W-:-:S03]  /*88d0*/  FADD.FTZ R164, R164, R161 ;  /* 0x000000a1a4a47221 */ /* 0x000fc60000010000 */
[----:B------:R-:W-:Y:S01]  /*88e0*/  FADD.FTZ R166, R166, R163 ;  /* 0x000000a3a6a67221 */ /* 0x000fe20000010000 */
[----:B------:R-:W-:Y:S01]  /*88f0*/  HGMMA.64x256x16.F32.BF16 R24, R152, gdesc[UR12].tnspB, R24, gsb0 ;  /* 0x43e0000c98187df0 */ /* 0x000fe20008001818 */
[----:B------:R-:W-:Y:S01]  /*8900*/  UIADD3 UR14, UR10, 0x100, URZ ;  /* 0x000001000a0e7890 */ /* 0x000fe2000fffe03f */
[----:B------:R-:W1:Y:S01]  /*8910*/  MUFU.EX2 R195, R195 ;  /* 0x000000c300c37308 */ /* 0x000e620000000800 */
[----:B------:R-:W-:Y:S01]  /*8920*/  UMOV UR15, 0x40000040 ;  /* 0x40000040000f7882 */ /* 0x000fe20000000000 */
[----:B------:R-:W-:Y:S01]  /*8930*/  FADD.FTZ R165, R165, R164 ;  /* 0x000000a4a5a57221 */ /* 0x000fe20000010000 */
[----:B------:R-:W-:-:S05]  /*8940*/  FADD.FTZ R167, R167, R166 ;  /* 0x000000a6a7a77221 */ /* 0x000fca0000010000 */
        /* <DEDUP_REMOVED lines=36> */
[----:B------:R-:W-:Y:S01]  /*8b90*/  UIADD3 UR10, UR10, 0x280, URZ ;  /* 0x000002800a0a7890 */ /* 0x000fe2000fffe03f */
        /* <DEDUP_REMOVED lines=14> */
[----:B------:R-:W-:Y:S03]  /*8c80*/  HGMMA.64x256x16.F32.BF16 R24, R152, gdesc[UR12].tnspB, R24, gsb0 ;  /* 0x43e0000c98187df0 */ /* 0x000fe60008001818 */
        /* <DEDUP_REMOVED lines=18> */
.L_x_13762:
[----:B------:R-:W-:Y:S01]  /*8db0*/  UIADD3 UR4, UR4, 0x32460, URZ ;  /* 0x0003246004047890 */ /* 0x000fe2000fffe03f */
[C---:B------:R-:W-:Y:S01]  /*8dc0*/  ISETP.GT.AND P1, PT, R201.reuse, RZ, PT ;  /* 0x000000ffc900720c */ /* 0x040fe20003f24270 */
[----:B------:R-:W-:Y:S02]  /*8dd0*/  VIADD R201, R201, 0xffffffff ;  /* 0xffffffffc9c97836 */ /* 0x000fe40000000000 */
[----:B------:R-:W-:Y:S01]  /*8de0*/  UPRMT UR4, UR6, 0x654, UR4 ;  /* 0x0000065406047896 */ /* 0x000fe20008000004 */
[----:B------:R-:W-:Y:S02]  /*8df0*/  IMAD.MOV.U32 R207, RZ, RZ, R156 ;  /* 0x000000ffffcf7224 */ /* 0x000fe400078e009c */
[----:B------:R-:W-:-:S06]  /*8e00*/  IMAD.MOV.U32 R202, RZ, RZ, R21 ;  /* 0x000000ffffca7224 */ /* 0x000fcc00078e0015 */
[----:B------:R-:W-:Y:S01]  /*8e10*/  SYNCS.ARRIVE.TRANS64.RED.A1T0 RZ, [UR4], RZ ;  /* 0x000000ffffff79a7 */ /* 0x000fe20008100404 */
[----:B------:R-:W-:Y:S05]  /*8e20*/  @P1 BRA `(.L_x_13763) ;  /* 0xffffffdc00301947 */ /* 0x000fea000383ffff */
.L_x_13752:
[----:B------:R-:W0:Y:S01]  /*8e30*/  SHFL.BFLY PT, R3, R4, 0x2, 0x1f ;  /* 0x0c401f0004037f89 */ /* 0x000e2200000e0000 */
[----:B------:R-:W-:Y:S01]  /*8e40*/  UIADD3 UR38, UR38, 0x1, URZ ;  /* 0x0000000126267890 */ /* 0x000fe2000fffe03f */
[----:B------:R-:W-:Y:S01]  /*8e50*/  IMAD.U32 R10, RZ, RZ, UR5 ;  /* 0x00000005ff0a7e24 */ /* 0x000fe2000f8e00ff */
[----:B------:R1:W-:Y:S06]  /*8e60*/  BAR.ARV R0, 0x100 ;  /* 0x000400000000751d */ /* 0x0003ec0000002000 */
[----:B------:R-:W-:Y:S02]  /*8e70*/  UISETP.NE.AND UP0, UPT, UR38, 0x2, UPT ;  /* 0x000000022600788c */ /* 0x000fe4000bf05270 */
[----:B------:R-:W-:Y:S06]  /*8e80*/  BAR.ARV 0x8, 0x180 ;  /* 0x0206000000007b1d */ /* 0x000fec0000002000 */
[----:B-1----:R-:W-:Y:S01]  /*8e90*/  IMAD.MOV.U32 R0, RZ, RZ, RZ ;  /* 0x000000ffff007224 */ /* 0x002fe200078e00ff */
[----:B------:R-:W-:Y:S01]  /*8ea0*/  USEL UR4, URZ, 0x1, UP0 ;  /* 0x000000013f047887 */ /* 0x000fe20008000000 */
[----:B------:R-:W1:Y:S01]  /*8eb0*/  SHFL.BFLY PT, R6, R5, 0x2, 0x1f ;  /* 0x0c401f0005067f89 */ /* 0x000e6200000e0000 */
[----:B------:R-:W-:Y:S01]  /*8ec0*/  PLOP3.LUT P0, PT, PT, PT, PT, 0x8, 0x0 ;  /* 0x000000000000781c */ /* 0x000fe20003f0e170 */
[----:B------:R-:W-:Y:S01]  /*8ed0*/  VIADD R222, R222, 0x1 ;  /* 0x00000001dede7836 */ /* 0x000fe20000000000 */
[----:B------:R-:W-:Y:S01]  /*8ee0*/  USEL UR38, UR38, URZ, UP0 ;  /* 0x0000003f26267287 */ /* 0x000fe20008000000 */
[----:B0-----:R-:W-:Y:S01]  /*8ef0*/  FADD.FTZ R3, R3, R4 ;  /* 0x0000000403037221 */ /* 0x001fe20000010000 */
[----:B------:R-:W-:Y:S01]  /*8f00*/  IMAD.U32 R4, RZ, RZ, UR5 ;  /* 0x00000005ff047e24 */ /* 0x000fe2000f8e00ff */
[----:B------:R-:W-:-:S03]  /*8f10*/  ULOP3.LUT UR39, UR39, UR4, URZ, 0x3c, !UPT ;  /* 0x0000000427277292 */ /* 0x000fc6000f8e3c3f */
[----:B------:R-:W0:Y:S01]  /*8f20*/  SHFL.BFLY PT, R2, R3, 0x1, 0x1f ;  /* 0x0c201f0003027f89 */ /* 0x000e2200000e0000 */
[----:B-1----:R-:W-:-:S05]  /*8f30*/  FADD.FTZ R6, R6, R5 ;  /* 0x0000000506067221 */ /* 0x002fca0000010000 */
[----:B------:R-:W1:Y:S01]  /*8f40*/  SHFL.BFLY PT, R7, R6, 0x1, 0x1f ;  /* 0x0c201f0006077f89 */ /* 0x000e6200000e0000 */
[----:B0-----:R-:W-:Y:S01]  /*8f50*/  FADD.FTZ R8, R3, R2 ;  /* 0x0000000203087221 */ /* 0x001fe20000010000 */
[----:B------:R-:W-:Y:S01]  /*8f60*/  MOV R2, RZ ;  /* 0x000000ff00027202 */ /* 0x000fe20000000f00 */
[----:B------:R-:W-:-:S03]  /*8f70*/  IMAD.MOV.U32 R3, RZ, RZ, -0x800000 ;  /* 0xff800000ff037424 */ /* 0x000fc600078e00ff */
[----:B------:R-:W-:-:S13]  /*8f80*/  FSETP.NE.FTZ.AND P1, PT, R8, RZ, PT ;  /* 0x000000ff0800720b */ /* 0x000fda0003f35000 */
[----:B------:R-:W0:Y:S01]  /*8f90*/  @P1 MUFU.LG2 R5, R8 ;  /* 0x0000000800051308 */ /* 0x000e220000000c00 */
[----:B------:R-:W-:Y:S01]  /*8fa0*/  @P1 FMUL.FTZ R4, R4, 0.69314718246459960938 ;  /* 0x3f31721804041820 */ /* 0x000fe20000410000 */
[----:B-1----:R-:W-:-:S05]  /*8fb0*/  FADD.FTZ R7, R6, R7 ;  /* 0x0000000706077221 */ /* 0x002fca0000010000 */
        /* <DEDUP_REMOVED lines=9> */
[----:B------:R0:W1:Y:S01]  /*9050*/  @P2 MUFU.RCP R0, R7 ;  /* 0x0000000700002308 */ /* 0x0000620000001000 */
        /* <DEDUP_REMOVED lines=128> */
.L_x_13726:
        /* <DEDUP_REMOVED lines=12> */
[----:B------:R-:W-:Y:S01]  /*9920*/  ULDC.64 UR8, c[0x0][0xc90] ;  /* 0x0003240000087ab9 */ /* 0x000fe20000000a00 */
[----:B------:R-:W-:Y:S02]  /*9930*/  F2FP.BF16.F32.PACK_AB R25, R27, R26 ;  /* 0x0000001a1b19723e */ /* 0x000fe400000010ff */
[----:B------:R-:W-:Y:S02]  /*9940*/  F2FP.BF16.F32.PACK_AB R26, R29, R28 ;  /* 0x0000001c1d1a723e */ /* 0x000fe400000010ff */
[----:B------:R-:W-:Y:S02]  /*9950*/  F2FP.BF16.F32.PACK_AB R27, R31, R30 ;  /* 0x0000001e1f1b723e */ /* 0x000fe400000010ff */
[----:B------:R-:W-:-:S02]  /*9960*/  R2UR UR11, R219 ;  /* 0x00000000db0b72ca */ /* 0x000fc400000e0000 */
[----:B------:R-:W-:Y:S02]  /*9970*/  R2UR UR13, R220 ;  /* 0x00000000dc0d72ca */ /* 0x000fe400000e0000 */
[----:B------:R-:W-:Y:S02]  /*9980*/  F2FP.BF16.F32.PACK_AB R136, R137, R136 ;  /* 0x000000888988723e */ /* 0x000fe400000010ff */
[----:B------:R-:W-:Y:S02]  /*9990*/  F2FP.BF16.F32.PACK_AB R137, R158, R128 ;  /* 0x000000809e89723e */ /* 0x000fe400000010ff */
[----:B------:R-:W-:Y:S02]  /*99a0*/  F2FP.BF16.F32.PACK_AB R161, R162, R161 ;  /* 0x000000a1a2a1723e */ /* 0x000fe400000010ff */
[----:B------:R-:W-:Y:S02]  /*99b0*/  F2FP.BF16.F32.PACK_AB R162, R149, R148 ;  /* 0x0000009495a2723e */ /* 0x000fe400000010ff */
[----:B------:R-:W-:Y:S01]  /*99c0*/  F2FP.BF16.F32.PACK_AB R163, R0, R163 ;  /* 0x000000a300a3723e */ /* 0x000fe200000010ff */
[----:B------:R-:W-:-:S02]  /*99d0*/  USHF.R.S32.HI UR10, URZ, 0x1f, UR11 ;  /* 0x0000001f3f0a7899 */ /* 0x000fc4000801140b */
[----:B------:R-:W-:Y:S02]  /*99e0*/  UIMAD.WIDE.U32 UR6, UR11, UR8, URZ ;  /* 0x000000080b0672a5 */ /* 0x000fe4000f8e003f */
[----:B------:R-:W-:Y:S02]  /*99f0*/  UIMAD UR5, UR10, UR8, URZ ;  /* 0x000000080a0572a4 */ /* 0x000fe4000f8e023f */
[----:B------:R-:W-:Y:S02]  /*9a00*/  USHF.R.S32.HI UR12, URZ, 0x1f, UR13 ;  /* 0x0000001f3f0c7899 */ /* 0x000fe4000801140d */
[----:B------:R-:W-:Y:S01]  /*9a10*/  UIMAD UR5, UR11, UR9, UR5 ;  /* 0x000000090b0572a4 */ /* 0x000fe2000f8e0205 */
[----:B------:R-:W-:Y:S02]  /*9a20*/  MOV R154, R195 ;  /* 0x000000c3009a7202 */ /* 0x000fe40000000f00 */
[----:B0-----:R-:W-:Y:S01]  /*9a30*/  MOV R155, R4 ;  /* 0x00000004009b7202 */ /* 0x001fe20000000f00 */
[----:B------:R-:W-:Y:S01]  /*9a40*/  ULDC.64 UR8, c[0x0][0xc98] ;  /* 0x0003260000087ab9 */ /* 0x000fe20000000a00 */
[----:B------:R-:W-:Y:S01]  /*9a50*/  UIADD3 UR7, UR7, UR5, URZ ;  /* 0x0000000507077290 */ /* 0x000fe2000fffe03f */
[----:B------:R-:W-:Y:S01]  /*9a60*/  IMAD.WIDE R120, R226, 0x2, R154 ;  /* 0x00000002e2787825 */ /* 0x000fe200078e029a */
[----:B------:R-:W-:-:S02]  /*9a70*/  UIMAD UR5, UR12, UR8, URZ ;  /* 0x000000080c0572a4 */ /* 0x000fc4000f8e023f */
[----:B------:R-:W-:Y:S01]  /*9a80*/  UIMAD.WIDE.U32 UR6, UR13, UR8, UR6 ;  /* 0x000000080d0672a5 */ /* 0x000fe2000f8e0006 */
[----:B------:R-:W-:Y:S01]  /*9a90*/  IMAD.WIDE R154, R5, 0x2, R154 ;  /* 0x00000002059a7825 */ /* 0x000fe200078e029a */
[C---:B------:R-:W-:Y:S01]  /*9aa0*/  IADD3 R7, P2, R120.reuse, 0xc040, RZ ;  /* 0x0000c04078077810 */ /* 0x040fe20007f5e0ff */
[----:B------:R-:W-:Y:S01]  /*9ab0*/  UIMAD UR5, UR13, UR9, UR5 ;  /* 0x000000090d0572a4 */ /* 0x000fe2000f8e0205 */
[----:B------:R-:W-:Y:S02]  /*9ac0*/  IADD3 R11, P3, R120, 0xc060, RZ ;  /* 0x0000c060780b7810 */ /* 0x000fe40007f7e0ff */
[----:B------:R-:W-:Y:S01]  /*9ad0*/  LOP3.LUT R6, R7, 0x380, RZ, 0xc0, !PT ;  /* 0x0000038007067812 */ /* 0x000fe200078ec0ff */
[----:B------:R-:W-:Y:S01]  /*9ae0*/  ULDC.64 UR8, c[0x0][0xbe8] ;  /* 0x0002fa0000087ab9 */ /* 0x000fe20000000a00 */
[----:B------:R-:W-:Y:S01]  /*9af0*/  LOP3.LUT R4, R11, 0x380, RZ, 0xc0, !PT ;  /* 0x000003800b047812 */ /* 0x000fe200078ec0ff */
[----:B------:R-:W-:Y:S01]  /*9b00*/  IMAD.X R5, RZ, RZ, R121, P3 ;  /* 0x000000ffff057224 */ /* 0x000fe200018e0679 */
[----:B------:R-:W-:-:S02]  /*9b10*/  SHF.R.U64 R6, R6, 0x3, RZ ;  /* 0x0000000306067819 */ /* 0x000fc400000012ff */
[----:B------:R-:W-:Y:S02]  /*9b20*/  SHF.R.U64 R4, R4, 0x3, RZ ;  /* 0x0000000304047819 */ /* 0x000fe400000012ff */
[----:B------:R-:W-:Y:S01]  /*9b30*/  LOP3.LUT R6, R6, R7, RZ, 0x3c, !PT ;  /* 0x0000000706067212 */ /* 0x000fe200078e3cff */
[----:B------:R-:W-:Y:S01]  /*9b40*/  IMAD.X R7, RZ, RZ, R121, P2 ;  /* 0x000000ffff077224 */ /* 0x000fe200010e0679 */
[C---:B------:R-:W-:Y:S02]  /*9b50*/  IADD3 R135, P2, R120.reuse, 0x8000, RZ ;  /* 0x0000800078877810 */ /* 0x040fe40007f5e0ff */
[----:B------:R-:W-:Y:S02]  /*9b60*/  LOP3.LUT R157, R120, 0x380, RZ, 0xc0, !PT ;  /* 0x00000380789d7812 */ /* 0x000fe400078ec0ff */
[----:B------:R-:W-:Y:S02]  /*9b70*/  LOP3.LUT R134, R135, 0x380, RZ, 0xc0, !PT ;  /* 0x0000038087867812 */ /* 0x000fe400078ec0ff */
[----:B------:R-:W-:-:S02]  /*9b80*/  LOP3.LUT R4, R4, R11, RZ, 0x3c, !PT ;  /* 0x0000000b04047212 */ /* 0x000fc400078e3cff */
[----:B------:R-:W-:Y:S02]  /*9b90*/  SHF.R.U64 R134, R134, 0x3, RZ ;  /* 0x0000000386867819 */ /* 0x000fe400000012ff */
[----:B------:R-:W-:Y:S02]  /*9ba0*/  IADD3 R11, P0, R120, 0xc000, RZ ;  /* 0x0000c000780b7810 */ /* 0x000fe40007f1e0ff */
[----:B------:R-:W-:Y:S01]  /*9bb0*/  LOP3.LUT R134, R134, R135, RZ, 0x3c, !PT ;  /* 0x0000008786867212 */ /* 0x000fe200078e3cff */
[----:B------:R-:W-:Y:S01]  /*9bc0*/  IMAD.X R135, RZ, RZ, R121, P2 ;  /* 0x000000ffff877224 */ /* 0x000fe200010e0679 */
[----:B------:R-:W-:Y:S02]  /*9bd0*/  IADD3 R17, P2, R154, 0x1000, RZ ;  /* 0x000010009a117810 */ /* 0x000fe40007f5e0ff */
[----:B------:R-:W-:Y:S02]  /*9be0*/  SHF.R.U64 R157, R157, 0x3, RZ ;  /* 0x000000039d9d7819 */ /* 0x000fe400000012ff */
[----:B------:R-:W-:-:S02]  /*9bf0*/  LOP3.LUT R16, R17, 0x380, RZ, 0xc0, !PT ;  /* 0x0000038011107812 */ /* 0x000fc400078ec0ff */
[----:B------:R-:W-:Y:S02]  /*9c00*/  IADD3 R9, P1, R120, 0xc020, RZ ;  /* 0x0000c02078097810 */ /* 0x000fe40007f3e0ff */
[----:B------:R-:W-:Y:S02]  /*9c10*/  SHF.R.U64 R16, R16, 0x3, RZ ;  /* 0x0000000310107819 */ /* 0x000fe400000012ff */
[----:B------:R-:W-:Y:S02]  /*9c20*/  LOP3.LUT R10, R11, 0x380, RZ, 0xc0, !PT ;  /* 0x000003800b0a7812 */ /* 0x000fe400078ec0ff */
[----:B------:R-:W-:Y:S01]  /*9c30*/  LOP3.LUT R156, R157, R120, RZ, 0x3c, !PT ;  /* 0x000000789d9c7212 */ /* 0x000fe200078e3cff */
[----:B------:R-:W-:Y:S01]  /*9c40*/  IMAD.MOV.U32 R157, RZ, RZ, R121 ;  /* 0x000000ffff9d7224 */ /* 0x000fe200078e0079 */
[----:B------:R-:W-:Y:S01]  /*9c50*/  LOP3.LUT R16, R16, R17, RZ, 0x3c, !PT ;  /* 0x0000001110107212 */ /* 0x000fe200078e3cff */
[----:B------:R-:W-:Y:S01]  /*9c60*/  IMAD.X R17, RZ, RZ, R155, P2 ;  /* 0x000000ffff117224 */ /* 0x000fe200010e069b */
[----:B------:R-:W-:-:S02]  /*9c70*/  LOP3.LUT R8, R9, 0x380, RZ, 0xc0, !PT ;  /* 0x0000038009087812 */ /* 0x000fc400078ec0ff */
[----:B------:R-:W-:Y:S02]  /*9c80*/  SHF.R.U64 R10, R10, 0x3, RZ ;  /* 0x000000030a0a7819 */ /* 0x000fe400000012ff */
[----:B------:R-:W-:Y:S02]  /*9c90*/  IADD3 R111, P2, R154, 0x8000, RZ ;  /* 0x000080009a6f7810 */ /* 0x000fe40007f5e0ff */
[----:B------:R-:W-:Y:S01]  /*9ca0*/  MOV R157, R156 ;  /* 0x0000009c009d7202 */ /* 0x000fe20000000f00 */
[----:B------:R-:W-:Y:S01]  /*9cb0*/  BAR.SYNC.DEFER_BLOCKING 0x1, 0x100 ;  /* 0x0044000000007b1d */ /* 0x000fe20000010000 */
[----:B------:R-:W-:Y:S02]  /*9cc0*/  SHF.R.U64 R8, R8, 0x3, RZ ;  /* 0x0000000308087819 */ /* 0x000fe400000012ff */
[----:B------:R-:W-:Y:S01]  /*9cd0*/  LOP3.LUT R10, R10, R11, RZ, 0x3c, !PT ;  /* 0x0000000b0a0a7212 */ /* 0x000fe200078e3cff */
[----:B------:R-:W-:Y:S01]  /*9ce0*/  IMAD.X R11, RZ, RZ, R121, P0 ;  /* 0x000000ffff0b7224 */ /* 0x000fe200000e0679 */
[----:B------:R-:W-:-:S03]  /*9cf0*/  LOP3.LUT R110, R111, 0x380, RZ, 0xc0, !PT ;  /* 0x000003806f6e7812 */ /* 0x000fc600078ec0ff */
[----:B------:R-:W0:Y:S01]  /*9d00*/  LDC R156, c[0x0][0xce8] ;  /* 0x00033a00ff9c7b82 */ /* 0x000e220000000800 */
[C---:B------:R-:W-:Y:S02]  /*9d10*/  IADD3 R23, P4, R120.reuse, 0x8040, RZ ;  /* 0x0000804078177810 */ /* 0x040fe40007f9e0ff */
[----:B------:R-:W-:Y:S02]  /*9d20*/  IADD3 R143, P0, R120, 0x40, RZ ;  /* 0x00000040788f7810 */ /* 0x000fe40007f1e0ff */
[----:B------:R-:W-:Y:S01]  /*9d30*/  LOP3.LUT R8, R8, R9, RZ, 0x3c, !PT ;  /* 0x0000000908087212 */ /* 0x000fe200078e3cff */
[----:B------:R-:W-:Y:S01]  /*9d40*/  IMAD.X R9, RZ, RZ, R121, P1 ;  /* 0x000000ffff097224 */ /* 0x000fe200008e0679 */
[----:B------:R-:W-:Y:S02]  /*9d50*/  SHF.R.U64 R110, R110, 0x3, RZ ;  /* 0x000000036e6e7819 */ /* 0x000fe400000012ff */
[----:B------:R-:W-:Y:S02]  /*9d60*/  LOP3.LUT R22, R23, 0x380, RZ, 0xc0, !PT ;  /* 0x0000038017167812 */ /* 0x000fe400078ec0ff */
[----:B------:R-:W-:-:S02]  /*9d70*/  IADD3 R139, P1, R120, 0x4060, RZ ;  /* 0x00004060788b7810 */ /* 0x000fc40007f3e0ff */
[----:B------:R-:W-:Y:S02]  /*9d80*/  LOP3.LUT R142, R143, 0x380, RZ, 0xc0, !PT ;  /* 0x000003808f8e7812 */ /* 0x000fe400078ec0ff */
[----:B------:R-:W-:Y:S01]  /*9d90*/  LOP3.LUT R110, R110, R111, RZ, 0x3c, !PT ;  /* 0x0000006f6e6e7212 */ /* 0x000fe200078e3cff */
[----:B------:R-:W-:Y:S01]  /*9da0*/  IMAD.X R111, RZ, RZ, R155, P2 ;  /* 0x000000ffff6f7224 */ /* 0x000fe200010e069b */
[----:B------:R-:W-:Y:S01]  /*9db0*/  SHF.R.U64 R22, R22, 0x3, RZ ;  /* 0x0000000316167819 */ /* 0x000fe200000012ff */
[----:B------:R1:W-:Y:S01]  /*9dc0*/  STSM.16.M88.4 [R157], R24 ;  /* 0x000000189d007844 */ /* 0x0003e20000000200 */
[----:B------:R-:W-:Y:S02]  /*9dd0*/  LOP3.LUT R138, R139, 0x380, RZ, 0xc0, !PT ;  /* 0x000003808b8a7812 */ /* 0x000fe400078ec0ff */
[----:B------:R-:W-:Y:S02]  /*9de0*/  SHF.R.U64 R142, R142, 0x3, RZ ;  /* 0x000000038e8e7819 */ /* 0x000fe400000012ff */
[----:B------:R-:W-:-:S02]  /*9df0*/  IADD3 R127, P2, R154, 0xf000, RZ ;  /* 0x0000f0009a7f7810 */ /* 0x000fc40007f5e0ff */
[----:B------:R-:W-:Y:S01]  /*9e00*/  LOP3.LUT R22, R22, R23, RZ, 0x3c, !PT ;  /* 0x0000001716167212 */ /* 0x000fe200078e3cff */
[--C-:B------:R-:W-:Y:S01]  /*9e10*/  IMAD.X R23, RZ, RZ, R121.reuse, P4 ;  /* 0x000000ffff177224 */ /* 0x100fe200020e0679 */
[----:B------:R-:W-:Y:S02]  /*9e20*/  SHF.R.U64 R138, R138, 0x3, RZ ;  /* 0x000000038a8a7819 */ /* 0x000fe400000012ff */
[----:B------:R-:W-:Y:S01]  /*9e30*/  LOP3.LUT R142, R142, R143, RZ, 0x3c, !PT ;  /* 0x0000008f8e8e7212 */ /* 0x000fe200078e3cff */
[----:B------:R-:W-:Y:S01]  /*9e40*/  IMAD.X R143, RZ, RZ, R121, P0 ;  /* 0x000000ffff8f7224 */ /* 0x000fe200000e0679 */
[----:B------:R-:W-:Y:S02]  /*9e50*/  LOP3.LUT R126, R127, 0x380, RZ, 0xc0, !PT ;  /* 0x000003807f7e7812 */ /* 0x000fe400078ec0ff */
[----:B------:R-:W-:Y:S02]  /*9e60*/  IADD3 R21, P4, R120, 0x4000, RZ ;  /* 0x0000400078157810 */ /* 0x000fe40007f9e0ff */
[----:B------:R-:W-:-:S02]  /*9e70*/  IADD3 R97, P0, R154, 0x3000, RZ ;  /* 0x000030009a617810 */ /* 0x000fc40007f1e0ff */
[C---:B------:R-:W-:Y:S02]  /*9e80*/  IADD3 R13, P6, R120.reuse, 0x8060, RZ ;  /* 0x00008060780d7810 */ /* 0x040fe40007fde0ff */
[C---:B------:R-:W-:Y:S02]  /*9e90*/  IADD3 R15, P5, R120.reuse, 0x20, RZ ;  /* 0x00000020780f7810 */ /* 0x040fe40007fbe0ff */
[----:B------:R-:W-:Y:S02]  /*9ea0*/  IADD3 R131, P3, R120, 0x8020, RZ ;  /* 0x0000802078837810 */ /* 0x000fe40007f7e0ff */
[----:B------:R-:W-:Y:S01]  /*9eb0*/  LOP3.LUT R138, R138, R139, RZ, 0x3c, !PT ;  /* 0x0000008b8a8a7212 */ /* 0x000fe200078e3cff */
[----:B------:R-:W-:Y:S01]  /*9ec0*/  IMAD.X R139, RZ, RZ, R121, P1 ;  /* 0x000000ffff8b7224 */ /* 0x000fe200008e0679 */
[----:B------:R-:W-:Y:S02]  /*9ed0*/  SHF.R.U64 R126, R126, 0x3, RZ ;  /* 0x000000037e7e7819 */ /* 0x000fe400000012ff */
[----:B------:R-:W-:-:S02]  /*9ee0*/  LOP3.LUT R20, R21, 0x380, RZ, 0xc0, !PT ;  /* 0x0000038015147812 */ /* 0x000fc400078ec0ff */
[----:B------:R-:W-:Y:S02]  /*9ef0*/  IADD3 R19, P1, R154, 0x2000, RZ ;  /* 0x000020009a137810 */ /* 0x000fe40007f3e0ff */
[----:B------:R-:W-:Y:S02]  /*9f00*/  LOP3.LUT R96, R97, 0x380, RZ, 0xc0, !PT ;  /* 0x0000038061607812 */ /* 0x000fe400078ec0ff */
[----:B------:R-:W-:Y:S02]  /*9f10*/  LOP3.LUT R12, R13, 0x380, RZ, 0xc0, !PT ;  /* 0x000003800d0c7812 */ /* 0x000fe400078ec0ff */
[----:B------:R-:W-:Y:S02]  /*9f20*/  LOP3.LUT R14, R15, 0x380, RZ, 0xc0, !PT ;  /* 0x000003800f0e7812 */ /* 0x000fe400078ec0ff */
[----:B------:R-:W-:Y:S02]  /*9f30*/  LOP3.LUT R130, R131, 0x380, RZ, 0xc0, !PT ;  /* 0x0000038083827812 */ /* 0x000fe400078ec0ff */
[----:B------:R-:W-:Y:S01]  /*9f40*/  LOP3.LUT R126, R126, R127, RZ, 0x3c, !PT ;  /* 0x0000007f7e7e7212 */ /* 0x000fe200078e3cff */
[----:B------:R-:W-:Y:S01]  /*9f50*/  IMAD.X R127, RZ, RZ, R155, P2 ;  /* 0x000000ffff7f7224 */ /* 0x000fe200010e069b */
[----:B------:R-:W-:-:S02]  /*9f60*/  SHF.R.U64 R20, R20, 0x3, RZ ;  /* 0x0000000314147819 */ /* 0x000fc400000012ff */
[----:B------:R-:W-:Y:S02]  /*9f70*/  LOP3.LUT R18, R19, 0x380, RZ, 0xc0, !PT ;  /* 0x0000038013127812 */ /* 0x000fe400078ec0ff */
[----:B------:R-:W-:Y:S02]  /*9f80*/  SHF.R.U64 R96, R96, 0x3, RZ ;  /* 0x0000000360607819 */ /* 0x000fe400000012ff */
[----:B0-----:R-:W-:Y:S02]  /*9f90*/  ISETP.NE.AND P2, PT, R156, 0x1, PT ;  /* 0x000000019c00780c */ /* 0x001fe40003f45270 */
[----:B------:R-:W-:Y:S02]  /*9fa0*/  SHF.R.U64 R12, R12, 0x3, RZ ;  /* 0x000000030c0c7819 */ /* 0x000fe400000012ff */
[----:B------:R-:W-:Y:S02]  /*9fb0*/  SHF.R.U64 R14, R14, 0x3, RZ ;  /* 0x000000030e0e7819 */ /* 0x000fe400000012ff */
[----:B------:R-:W-:-:S02]  /*9fc0*/  SHF.R.U64 R130, R130, 0x3, RZ ;  /* 0x0000000382827819 */ /* 0x000fc400000012ff */
[----:B------:R-:W-:Y:S02]  /*9fd0*/  LOP3.LUT R20, R20, R21, RZ, 0x3c, !PT ;  /* 0x0000001514147212 */ /* 0x000fe400078e3cff */
[----:B------:R-:W-:Y:S02]  /*9fe0*/  SHF.R.U64 R18, R18, 0x3, RZ ;  /* 0x0000000312127819 */ /* 0x000fe400000012ff */
[----:B------:R-:W-:Y:S01]  /*9ff0*/  LOP3.LUT R96, R96, R97, RZ, 0x3c, !PT ;  /* 0x0000006160607212 */ /* 0x000fe200078e3cff */
[----:B------:R-:W-:Y:S01]  /*a000*/  IMAD.X R97, RZ, RZ, R155, P0 ;  /* 0x000000ffff617224 */ /* 0x000fe200000e069b */
[----:B------:R-:W-:Y:S02]  /*a010*/  IADD3.X R21, RZ, R121, RZ, P4, !PT ;  /* 0x00000079ff157210 */ /* 0x000fe400027fe4ff */
[----:B------:R-:W-:Y:S02]  /*a020*/  IADD3 R107, P4, R154, 0x6000, RZ ;  /* 0x000060009a6b7810 */ /* 0x000fe40007f9e0ff */
        /* <DEDUP_REMOVED lines=10> */
[----:B------:R-:W-:Y:S01]  /*a0d0*/  LOP3.LUT R18, R18, R19, RZ, 0x3c, !PT ;  /* 0x0000001312127212 */ /* 0x000fe200078e3cff */
[----:B------:R-:W-:Y:S01]  /*a0e0*/  IMAD.X R19, RZ, RZ, R155, P1 ;  /* 0x000000ffff137224 */ /* 0x000fe200008e069b */
[----:B------:R-:W-:Y:S02]  /*a0f0*/  LOP3.LUT R106, R107, 0x380, RZ, 0xc0, !PT ;  /* 0x000003806b6a7812 */ /* 0x000fe400078ec0ff */
[----:B------:R-:W-:-:S02]  /*a100*/  IADD3 R113, P1, R154, 0x9000, RZ ;  /* 0x000090009a717810 */ /* 0x000fc40007f3e0ff */
[----:B------:R-:W-:Y:S02]  /*a110*/  LOP3.LUT R114, R115, 0x380, RZ, 0xc0, !PT ;  /* 0x0000038073727812 */ /* 0x000fe400078ec0ff */
[----:B------:R-:W-:Y:S02]  /*a120*/  MOV R30, R4 ;  /* 0x00000004001e7202 */ /* 0x000fe40000000f00 */
[----:B------:R-:W-:Y:S02]  /*a130*/  LOP3.LUT R146, R147, 0x380, RZ, 0xc0, !PT ;  /* 0x0000038093927812 */ /* 0x000fe400078ec0ff */
[----:B------:R-:W-:Y:S02]  /*a140*/  LOP3.LUT R150, R151, 0x380, RZ, 0xc0, !PT ;  /* 0x0000038097967812 */ /* 0x000fe400078ec0ff */
[----:B------:R-:W-:Y:S02]  /*a150*/  LOP3.LUT R152, R153, 0x380, RZ, 0xc0, !PT ;  /* 0x0000038099987812 */ /* 0x000fe400078ec0ff */
[----:B------:R-:W-:-:S02]  /*a160*/  F2FP.BF16.F32.PACK_AB R5, R35, R34 ;  /* 0x000000222305723e */ /* 0x000fc400000010ff */
[----:B------:R-:W-:Y:S01]  /*a170*/  SHF.R.U64 R106, R106, 0x3, RZ ;  /* 0x000000036a6a7819 */ /* 0x000fe200000012ff */
[----:B------:R-:W0:Y:S01]  /*a180*/  @P2 LDC R34, c[0x0][0xcec] ;  /* 0x00033b00ff222b82 */ /* 0x000e220000000800 */
[----:B------:R-:W-:Y:S02]  /*a190*/  LOP3.LUT R112, R113, 0x380, RZ, 0xc0, !PT ;  /* 0x0000038071707812 */ /* 0x000fe400078ec0ff */
[----:B------:R-:W-:Y:S02]  /*a1a0*/  SHF.R.U64 R114, R114, 0x3, RZ ;  /* 0x0000000372727819 */ /* 0x000fe400000012ff */
[----:B------:R-:W-:Y:S02]  /*a1b0*/  SHF.R.U64 R146, R146, 0x3, RZ ;  /* 0x0000000392927819 */ /* 0x000fe400000012ff */
[----:B------:R-:W-:Y:S02]  /*a1c0*/  SHF.R.U64 R150, R150, 0x3, RZ ;  /* 0x0000000396967819 */ /* 0x000fe400000012ff */
[----:B------:R-:W-:-:S02]  /*a1d0*/  SHF.R.U64 R152, R152, 0x3, RZ ;  /* 0x0000000398987819 */ /* 0x000fc400000012ff */
[----:B-1----:R-:W-:Y:S02]  /*a1e0*/  MOV R27, R6 ;  /* 0x00000006001b7202 */ /* 0x002fe40000000f00 */
[----:B------:R-:W-:Y:S01]  /*a1f0*/  LOP3.LUT R106, R106, R107, RZ, 0x3c, !PT ;  /* 0x0000006b6a6a7212 */ /* 0x000fe200078e3cff */
[----:B------:R-:W-:Y:S01]  /*a200*/  IMAD.X R107, RZ, RZ, R155, P4 ;  /* 0x000000ffff6b7224 */ /* 0x000fe200020e069b */
[----:B------:R-:W-:Y:S02]  /*a210*/  F2FP.BF16.F32.PACK_AB R6, R37, R172 ;  /* 0x000000ac2506723e */ /* 0x000fe400000010ff */
[----:B------:R-:W-:Y:S01]  /*a220*/  SHF.R.U64 R112, R112, 0x3, RZ ;  /* 0x0000000370707819 */ /* 0x000fe200000012ff */
[----:B------:R-:W1:Y:S01]  /*a230*/  @P2 LDC R37, c[0x0][0xcf0] ;  /* 0x00033c00ff252b82 */ /* 0x000e620000000800 */
[----:B------:R-:W-:Y:S02]  /*a240*/  LOP3.LUT R114, R114, R115, RZ, 0x3c, !PT ;  /* 0x0000007372727212 */ /* 0x000fe400078e3cff */
[----:B------:R-:W-:-:S02]  /*a250*/  IADD3 R115, P4, R154, 0xd000, RZ ;  /* 0x0000d0009a737810 */ /* 0x000fc40007f9e0ff */
[----:B------:R-:W-:Y:S01]  /*a260*/  LOP3.LUT R146, R146, R147, RZ, 0x3c, !PT ;  /* 0x0000009392927212 */ /* 0x000fe200078e3cff */
[--C-:B------:R-:W-:Y:S01]  /*a270*/  IMAD.X R147, RZ, RZ, R121.reuse, P6 ;  /* 0x000000ffff937224 */ /* 0x100fe200030e0679 */
[----:B------:R-:W-:Y:S01]  /*a280*/  LOP3.LUT R150, R150, R151, RZ, 0x3c, !PT ;  /* 0x0000009796967212 */ /* 0x000fe200078e3cff */
[--C-:B------:R-:W-:Y:S01]  /*a290*/  IMAD.X R151, RZ, RZ, R121.reuse, P5 ;  /* 0x000000ffff977224 */ /* 0x100fe200028e0679 */
[----:B------:R-:W-:Y:S01]  /*a2a0*/  LOP3.LUT R152, R152, R153, RZ, 0x3c, !PT ;  /* 0x0000009998987212 */ /* 0x000fe200078e3cff */
[----:B------:R-:W-:Y:S01]  /*a2b0*/  IMAD.X R153, RZ, RZ, R121, P3 ;  /* 0x000000ffff997224 */ /* 0x000fe200018e0679 */
[----:B------:R-:W-:Y:S01]  /*a2c0*/  IADD3 R101, P6, R154, 0x4000, RZ ;  /* 0x000040009a657810 */ /* 0x000fe20007fde0ff */
[----:B------:R-:W-:Y:S01]  /*a2d0*/  IMAD R0, R218, 0x20, R221 ;  /* 0x00000020da007824 */ /* 0x000fe200078e02dd */
[C---:B------:R-:W-:Y:S01]  /*a2e0*/  IADD3 R105, P5, R154.reuse, 0x5000, RZ ;  /* 0x000050009a697810 */ /* 0x040fe20007fbe0ff */
[----:B------:R-:W-:Y:S01]  /*a2f0*/  IMAD.X R121, RZ, RZ, R155, P4 ;  /* 0x000000ffff797224 */ /* 0x000fe200020e069b */
[----:B------:R-:W-:-:S02]  /*a300*/  IADD3 R109, P3, R154, 0x7000, RZ ;  /* 0x000070009a6d7810 */ /* 0x000fc40007f7e0ff */
[----:B------:R-:W-:Y:S02]  /*a310*/  LOP3.LUT R112, R112, R113, RZ, 0x3c, !PT ;  /* 0x0000007170707212 */ /* 0x000fe400078e3cff */
[----:B------:R-:W-:Y:S02]  /*a320*/  LOP3.LUT R113, R115, 0x380, RZ, 0xc0, !PT ;  /* 0x0000038073717812 */ /* 0x000fe400078ec0ff */
[----:B------:R-:W-:Y:S02]  /*a330*/  LOP3.LUT R100, R101, 0x380, RZ, 0xc0, !PT ;  /* 0x0000038065647812 */ /* 0x000fe400078ec0ff */
[----:B------:R-:W-:Y:S02]  /*a340*/  LOP3.LUT R104, R105, 0x380, RZ, 0xc0, !PT ;  /* 0x0000038069687812 */ /* 0x000fe400078ec0ff */
[----:B------:R-:W-:Y:S02]  /*a350*/  LOP3.LUT R108, R109, 0x380, RZ, 0xc0, !PT ;  /* 0x000003806d6c7812 */ /* 0x000fe400078ec0ff */
[----:B------:R-:W-:-:S02]  /*a360*/  SHF.R.U64 R120, R113, 0x3, RZ ;  /* 0x0000000371787819 */ /* 0x000fc400000012ff */
[----:B------:R-:W-:Y:S02]  /*a370*/  LOP3.LUT R113, R154, 0x380, RZ, 0xc0, !PT ;  /* 0x000003809a717812 */ /* 0x000fe400078ec0ff */
[----:B------:R-:W-:Y:S02]  /*a380*/  SHF.R.U64 R100, R100, 0x3, RZ ;  /* 0x0000000364647819 */ /* 0x000fe400000012ff */
[----:B------:R-:W-:Y:S02]  /*a390*/  SHF.R.U64 R104, R104, 0x3, RZ ;  /* 0x0000000368687819 */ /* 0x000fe400000012ff */
[----:B------:R-:W-:Y:S02]  /*a3a0*/  SHF.R.U64 R108, R108, 0x3, RZ ;  /* 0x000000036c6c7819 */ /* 0x000fe400000012ff */
[----:B------:R-:W-:Y:S01]  /*a3b0*/  SHF.R.U64 R29, R113, 0x3, RZ ;  /* 0x00000003711d7819 */ /* 0x000fe200000012ff */
[--C-:B------:R-:W-:Y:S01]  /*a3c0*/  IMAD.X R113, RZ, RZ, R155.reuse, P1 ;  /* 0x000000ffff717224 */ /* 0x100fe200008e069b */
[----:B------:R-:W-:Y:S01]  /*a3d0*/  F2FP.BF16.F32.PACK_AB R7, R39, R38 ;  /* 0x000000262707723e */ /* 0x000fe200000010ff */
[----:B------:R-:W-:Y:S01]  /*a3e0*/  VIADD R39, R213, UR60 ;  /* 0x0000003cd5277c36 */ /* 0x000fe20008000000 */
[----:B------:R-:W-:Y:S01]  /*a3f0*/  LOP3.LUT R100, R100, R101, RZ, 0x3c, !PT ;  /* 0x0000006564647212 */ /* 0x000fe200078e3cff */
[--C-:B------:R-:W-:Y:S01]  /*a400*/  IMAD.X R101, RZ, RZ, R155.reuse, P6 ;  /* 0x000000ffff657224 */ /* 0x100fe200030e069b */
[----:B------:R-:W-:Y:S01]  /*a410*/  LOP3.LUT R104, R104, R105, RZ, 0x3c, !PT ;  /* 0x0000006968687212 */ /* 0x000fe200078e3cff */
[--C-:B------:R-:W-:Y:S01]  /*a420*/  IMAD.X R105, RZ, RZ, R155.reuse, P5 ;  /* 0x000000ffff697224 */ /* 0x100fe200028e069b */
[----:B------:R-:W-:Y:S01]  /*a430*/  LOP3.LUT R108, R108, R109, RZ, 0x3c, !PT ;  /* 0x0000006d6c6c7212 */ /* 0x000fe200078e3cff */
[----:B------:R-:W-:Y:S01]  /*a440*/  IMAD.X R109, RZ, RZ, R155, P3 ;  /* 0x000000ffff6d7224 */ /* 0x000fe200018e069b */
[C---:B------:R-:W-:Y:S01]  /*a450*/  IADD3 R117, P6, R154.reuse, 0xb000, RZ ;  /* 0x0000b0009a757810 */ /* 0x040fe20007fde0ff */
[----:B0-----:R-:W-:Y:S01]  /*a460*/  @P2 IMAD.HI.U32 R34, R39, R34, RZ ;  /* 0x0000002227222227 */ /* 0x001fe200078e00ff */
[----:B------:R-:W-:-:S02]  /*a470*/  IADD3 R119, P5, R154, 0xc000, RZ ;  /* 0x0000c0009a777810 */ /* 0x000fc40007fbe0ff */
[----:B------:R-:W-:Y:S02]  /*a480*/  IADD3 R123, P3, R154, 0xe000, RZ ;  /* 0x0000e0009a7b7810 */ /* 0x000fe40007f7e0ff */
[----:B------:R-:W-:Y:S01]  /*a490*/  LOP3.LUT R28, R29, R154, RZ, 0x3c, !PT ;  /* 0x0000009a1d1c7212 */ /* 0x000fe200078e3cff */
[----:B------:R-:W-:Y:S01]  /*a4a0*/  IMAD.MOV.U32 R29, RZ, RZ, R155 ;  /* 0x000000ffff1d7224 */ /* 0x000fe200078e009b */
[----:B------:R-:W-:Y:S02]  /*a4b0*/  MOV R26, R8 ;  /* 0x00000008001a7202 */ /* 0x000fe40000000f00 */
[----:B------:R-:W-:Y:S02]  /*a4c0*/  MOV R25, R10 ;  /* 0x0000000a00197202 */ /* 0x000fe40000000f00 */
[----:B------:R-:W-:Y:S02]  /*a4d0*/  MOV R154, R14 ;  /* 0x0000000e009a7202 */ /* 0x000fe40000000f00 */
[----:B------:R-:W-:Y:S01]  /*a4e0*/  F2FP.BF16.F32.PACK_AB R4, R33, R171 ;  /* 0x000000ab2104723e */ /* 0x000fe200000010ff */
[----:B------:R-:W-:Y:S01]  /*a4f0*/  IMAD.MOV.U32 R33, RZ, RZ, R39 ;  /* 0x000000ffff217224 */ /* 0x000fe200078e0027 */
[----:B------:R-:W-:-:S02]  /*a500*/  MOV R24, R12 ;  /* 0x0000000c00187202 */ /* 0x000fc40000000f00 */
[----:B------:R-:W-:Y:S01]  /*a510*/  MOV R142, R142 ;  /* 0x0000008e008e7202 */ /* 0x000fe20000000f00 */
[----:B------:R0:W-:Y:S01]  /*a520*/  STSM.16.M88.4 [R154], R4 ;  /* 0x000000049a007844 */ /* 0x0001e20000000200 */
[----:B------:R-:W-:Y:S02]  /*a530*/  F2FP.BF16.F32.PACK_AB R8, R41, R173 ;  /* 0x000000ad2908723e */ /* 0x000fe400000010ff */
[----:B------:R-:W-:Y:S02]  /*a540*/  F2FP.BF16.F32.PACK_AB R9, R43, R42 ;  /* 0x0000002a2b09723e */ /* 0x000fe400000010ff */
[----:B------:R-:W-:Y:S02]  /*a550*/  F2FP.BF16.F32.PACK_AB R10, R45, R174 ;  /* 0x000000ae2d0a723e */ /* 0x000fe400000010ff */
[----:B------:R-:W-:Y:S02]  /*a560*/  F2FP.BF16.F32.PACK_AB R11, R47, R46 ;  /* 0x0000002e2f0b723e */ /* 0x000fe400000010ff */
[----:B------:R-:W-:Y:S01]  /*a570*/  MOV R31, R22 ;  /* 0x00000016001f7202 */ /* 0x000fe20000000f00 */
[----:B------:R-:W2:Y:S01]  /*a580*/  @P2 LDC R47, c[0x0][0xcf0] ;  /* 0x00033c00ff2f2b82 */ /* 0x000ea20000000800 */
        /* <DEDUP_REMOVED lines=12> */
[----:B-1----:R-:W-:Y:S02]  /*a650*/  @P2 SHF.R.U32.HI R33, RZ, R37, R34 ;  /* 0x00000025ff212219 */ /* 0x002fe40000011622 */
[----:B------:R-:W-:Y:S01]  /*a660*/  MOV R150, R150 ;  /* 0x0000009600967202 */ /* 0x000fe20000000f00 */
[----:B------:R1:W-:Y:S01]  /*a670*/  STSM.16.M88.4 [R35], R20 ;  /* 0x0000001423007844 */ /* 0x0003e20000000200 */
[----:B0-----:R-:W-:Y:S02]  /*a680*/  F2FP.BF16.F32.PACK_AB R4, R65, R179 ;  /* 0x000000b34104723e */ /* 0x001fe400000010ff */
[----:B------:R-:W-:-:S02]  /*a690*/  F2FP.BF16.F32.PACK_AB R5, R67, R66 ;  /* 0x000000424305723e */ /* 0x000fc400000010ff */
[----:B------:R-:W-:Y:S02]  /*a6a0*/  F2FP.BF16.F32.PACK_AB R6, R69, R180 ;  /* 0x000000b44506723e */ /* 0x000fe400000010ff */
[----:B------:R-:W-:Y:S02]  /*a6b0*/  F2FP.BF16.F32.PACK_AB R7, R71, R70 ;  /* 0x000000464707723e */ /* 0x000fe400000010ff */
[----:B------:R-:W-:Y:S02]  /*a6c0*/  MOV R146, R146 ;  /* 0x0000009200927202 */ /* 0x000fe40000000f00 */
[----:B---3--:R-:W-:Y:S01]  /*a6d0*/  F2FP.BF16.F32.PACK_AB R8, R73, R181 ;  /* 0x000000b54908723e */ /* 0x008fe200000010ff */
[----:B------:R-:W-:Y:S01]  /*a6e0*/  STSM.16.M88.4 [R150], R4 ;  /* 0x0000000496007844 */ /* 0x000fe20000000200 */
[----:B------:R-:W-:Y:S02]  /*a6f0*/  F2FP.BF16.F32.PACK_AB R9, R75, R74 ;  /* 0x0000004a4b09723e */ /* 0x000fe400000010ff */
[----:B------:R-:W-:-:S02]  /*a700*/  F2FP.BF16.F32.PACK_AB R10, R77, R182 ;  /* 0x000000b64d0a723e */ /* 0x000fc400000010ff */
[----:B-1----:R-:W-:Y:S02]  /*a710*/  IADD3 R35, -R33, RZ, RZ ;  /* 0x000000ff21237210 */ /* 0x002fe40007ffe1ff */
[----:B------:R-:W-:Y:S02]  /*a720*/  F2FP.BF16.F32.PACK_AB R11, R79, R78 ;  /* 0x0000004e4f0b723e */ /* 0x000fe400000010ff */
[----:B------:R-:W-:Y:S01]  /*a730*/  MOV R138, R138 ;  /* 0x0000008a008a7202 */ /* 0x000fe20000000f00 */
[----:B------:R-:W-:Y:S01]  /*a740*/  IMAD R35, R156, R35, R39 ;  /* 0x000000239c237224 */ /* 0x000fe200078e0227 */
[----:B------:R-:W-:Y:S01]  /*a750*/  F2FP.BF16.F32.PACK_AB R12, R81, R183 ;  /* 0x000000b7510c723e */ /* 0x000fe200000010ff */
[----:B------:R0:W-:Y:S01]  /*a760*/  STSM.16.M88.4 [R146], R8 ;  /* 0x0000000892007844 */ /* 0x0001e20000000200 */
[----:B------:R-:W-:Y:S02]  /*a770*/  F2FP.BF16.F32.PACK_AB R13, R83, R82 ;  /* 0x00000052530d723e */ /* 0x000fe400000010ff */
[----:B------:R-:W-:-:S02]  /*a780*/  F2FP.BF16.F32.PACK_AB R14, R85, R184 ;  /* 0x000000b8550e723e */ /* 0x000fc400000010ff */
[----:B------:R-:W-:Y:S02]  /*a790*/  F2FP.BF16.F32.PACK_AB R15, R87, R86 ;  /* 0x00000056570f723e */ /* 0x000fe400000010ff */
[----:B------:R-:W-:Y:S01]  /*a7a0*/  LOP3.LUT R120, R120, R115, RZ, 0x3c, !PT ;  /* 0x0000007378787212 */ /* 0x000fe200078e3cff */
[----:B------:R-:W-:Y:S01]  /*a7b0*/  IMAD.X R115, RZ, RZ, R155, P0 ;  /* 0x000000ffff737224 */ /* 0x000fe200000e069b */
[----:B------:R-:W-:Y:S01]  /*a7c0*/  LOP3.LUT R122, R123, 0x380, RZ, 0xc0, !PT ;  /* 0x000003807b7a7812 */ /* 0x000fe200078ec0ff */
[----:B------:R1:W-:Y:S01]  /*a7d0*/  STSM.16.M88.4 [R138], R12 ;  /* 0x0000000c8a007844 */ /* 0x0003e20000000200 */
[----:B------:R-:W-:Y:S02]  /*a7e0*/  MOV R134, R134 ;  /* 0x0000008600867202 */ /* 0x000fe40000000f00 */
[----:B------:R-:W-:Y:S02]  /*a7f0*/  F2FP.BF16.F32.PACK_AB R20, R89, R185 ;  /* 0x000000b95914723e */ /* 0x000fe400000010ff */
[----:B------:R-:W-:Y:S01]  /*a800*/  F2FP.BF16.F32.PACK_AB R21, R91, R90 ;  /* 0x0000005a5b15723e */ /* 0x000fe200000010ff */
[----:B0-----:R-:W-:Y:S01]  /*a810*/  IMAD.U32 R10, RZ, RZ, UR5 ;  /* 0x00000005ff0a7e24 */ /* 0x001fe2000f8e00ff */
[----:B------:R-:W-:Y:S01]  /*a820*/  SHF.R.S32.HI R9, RZ, 0x1f, R33 ;  /* 0x0000001fff097819 */ /* 0x000fe20000011421 */
[----:B------:R-:W-:Y:S01]  /*a830*/  ULDC UR5, c[0x0][0xb88] ;  /* 0x0002e20000057ab9 */ /* 0x000fe20000000800 */
[----:B------:R-:W-:-:S02]  /*a840*/  SHF.R.S32.HI R8, RZ, 0x1f, R35 ;  /* 0x0000001fff087819 */ /* 0x000fc40000011423 */
[----:B------:R-:W-:Y:S02]  /*a850*/  F2FP.BF16.F32.PACK_AB R22, R93, R186 ;  /* 0x000000ba5d16723e */ /* 0x000fe400000010ff */
[----:B------:R-:W-:Y:S02]  /*a860*/  F2FP.BF16.F32.PACK_AB R23, R95, R94 ;  /* 0x0000005e5f17723e */ /* 0x000fe400000010ff */
[----:B------:R-:W-:Y:S01]  /*a870*/  MOV R130, R130 ;  /* 0x0000008200827202 */ /* 0x000fe20000000f00 */
[----:B-1----:R-:W-:Y:S01]  /*a880*/  VIADD R15, R225, UR60 ;  /* 0x0000003ce10f7c36 */ /* 0x002fe20008000000 */
[----:B------:R-:W-:Y:S01]  /*a890*/  IADD3 R12, P0, R33, UR6, RZ ;  /* 0x00000006210c7c10 */ /* 0x000fe2000ff1e0ff */
[----:B------:R0:W-:Y:S01]  /*a8a0*/  STSM.16.M88.4 [R134], R20 ;  /* 0x0000001486007844 */ /* 0x0001e20000000200 */
[----:B------:R-:W-:Y:S02]  /*a8b0*/  F2FP.BF16.F32.PACK_AB R4, R164, R187 ;  /* 0x000000bba404723e */ /* 0x000fe400000010ff */
[----:B------:R-:W-:Y:S01]  /*a8c0*/  IADD3.X R13, R9, UR7, R10, P0, !PT ;  /* 0x00000007090d7c10 */ /* 0x000fe200087fe40a */
[----:B------:R-:W-:Y:S01]  /*a8d0*/  ULDC.64 UR6, c[0x0][0xc88] ;  /* 0x0003220000067ab9 */ /* 0x000fe20000000a00 */
[----:B------:R-:W-:Y:S01]  /*a8e0*/  F2FP.BF16.F32.PACK_AB R5, R99, R98 ;  /* 0x000000626305723e */ /* 0x000fe200000010ff */
[----:B------:R-:W-:Y:S01]  /*a8f0*/  IMAD R8, R8, UR6, RZ ;  /* 0x0000000608087c24 */ /* 0x000fe2000f8e02ff */
[----:B------:R-:W-:Y:S01]  /*a900*/  F2FP.BF16.F32.PACK_AB R6, R165, R188 ;  /* 0x000000bca506723e */ /* 0x000fe200000010ff */
[----:B------:R-:W-:Y:S01]  /*a910*/  IMAD.WIDE.U32 R12, R35, UR6, R12 ;  /* 0x00000006230c7c25 */ /* 0x000fe2000f8e000c */
[----:B------:R-:W-:-:S02]  /*a920*/  F2FP.BF16.F32.PACK_AB R7, R103, R102 ;  /* 0x000000666707723e */ /* 0x000fc400000010ff */
        /* <DEDUP_REMOVED lines=9> */
[----:B------:R-:W-:Y:S02]  /*a9c0*/  F2FP.BF16.F32.PACK_AB R8, R166, R189 ;  /* 0x000000bda608723e */ /* 0x000fe400000010ff */
[----:B------:R-:W-:-:S02]  /*a9d0*/  F2FP.BF16.F32.PACK_AB R9, R36, R32 ;  /* 0x000000202409723e */ /* 0x000fc400000010ff */
[----:B------:R-:W-:Y:S02]  /*a9e0*/  F2FP.BF16.F32.PACK_AB R10, R167, R190 ;  /* 0x000000bea70a723e */ /* 0x000fe400000010ff */
[----:B0-----:R-:W-:Y:S02]  /*a9f0*/  LEA R20, P3, R12, UR6, 0x2 ;  /* 0x000000060c147c11 */ /* 0x001fe4000f8610ff */
[C---:B------:R-:W-:Y:S01]  /*aa00*/  ISETP.GE.OR P1, PT, R15.reuse, R44, P0 ;  /* 0x0000002c0f00720c */ /* 0x040fe20000726670 */
[----:B------:R0:W-:Y:S01]  /*aa10*/  STSM.16.M88.4 [R31], R8 ;  /* 0x000000081f007844 */ /* 0x0001e20000000200 */
        /* <DEDUP_REMOVED lines=22> */
[----:B------:R-:W-:-:S02]  /*ab80*/  F2FP.BF16.F32.PACK_AB R138, R141, R140 ;  /* 0x0000008c8d8a723e */ /* 0x000fc400000010ff */
[----:B------:R-:W-:Y:S01]  /*ab90*/  F2FP.BF16.F32.PACK_AB R139, R160, R159 ;  /* 0x0000009fa08b723e */ /* 0x000fe200000010ff */
[----:B------:R-:W-:Y:S01]  /*aba0*/  STSM.16.M88.4 [R26], R12 ;  /* 0x0000000c1a007844 */ /* 0x000fe20000000200 */
[----:B------:R-:W-:Y:S02]  /*abb0*/  F2FP.BF16.F32.PACK_AB R160, R145, R144 ;  /* 0x0000009091a0723e */ /* 0x000fe400000010ff */
[----:B------:R-:W-:Y:S01]  /*abc0*/  LOP3.LUT R116, R117, 0x380, RZ, 0xc0, !PT ;  /* 0x0000038075747812 */ /* 0x000fe200078ec0ff */
[----:B------:R-:W-:Y:S01]  /*abd0*/  STSM.16.M88.4 [R27], R136 ;  /* 0x000000881b007844 */ /* 0x000fe20000000200 */
[----:B------:R-:W-:Y:S01]  /*abe0*/  UIMAD UR5, UR10, UR8, URZ ;  /* 0x000000080a0572a4 */ /* 0x000fe2000f8e023f */
[----:B------:R-:W-:Y:S01]  /*abf0*/  VIADD R46, R0, UR60 ;  /* 0x0000003c002e7c36 */ /* 0x000fe20008000000 */
[----:B------:R-:W-:Y:S01]  /*ac00*/  UIMAD.WIDE.U32 UR6, UR11, UR8, URZ ;  /* 0x000000080b0672a5 */ /* 0x000fe2000f8e003f */
[----:B------:R-:W-:Y:S01]  /*ac10*/  STSM.16.M88.4 [R30], R160 ;  /* 0x000000a01e007844 */ /* 0x000fe20000000200 */
[----:B------:R-:W-:-:S02]  /*ac20*/  LOP3.LUT R118, R119, 0x380, RZ, 0xc0, !PT ;  /* 0x0000038077767812 */ /* 0x000fc400078ec0ff */
[----:B------:R-:W-:Y:S01]  /*ac30*/  SHF.R.U64 R116, R116, 0x3, RZ ;  /* 0x0000000374747819 */ /* 0x000fe200000012ff */
[----:B------:R-:W-:Y:S01]  /*ac40*/  BAR.SYNC.DEFER_BLOCKING 0x1, 0x100 ;  /* 0x0044000000007b1d */ /* 0x000fe20000010000 */
[----:B------:R-:W-:Y:S01]  /*ac50*/  UIMAD UR5, UR11, UR9, UR5 ;  /* 0x000000090b0572a4 */ /* 0x000fe2000f8e0205 */
[----:B------:R-:W-:Y:S01]  /*ac60*/  IMAD.MOV.U32 R45, RZ, RZ, R46 ;  /* 0x000000ffff2d7224 */ /* 0x000fe200078e002e */
[----:B------:R-:W-:Y:S02]  /*ac70*/  SHF.R.U64 R118, R118, 0x3, RZ ;  /* 0x0000000376767819 */ /* 0x000fe400000012ff */
[----:B------:R-:W-:Y:S01]  /*ac80*/  LOP3.LUT R116, R116, R117, RZ, 0x3c, !PT ;  /* 0x0000007574747212 */ /* 0x000fe200078e3cff */
[----:B------:R-:W-:Y:S01]  /*ac90*/  ULDC.64 UR10, c[0x0][0xbf0] ;  /* 0x0002fc00000a7ab9 */ /* 0x000fe20000000a00 */
[----:B-1----:R1:W-:Y:S01]  /*aca0*/  @!P1 ST.E desc[UR36][R40.64], R3 ;  /* 0x0000000328009985 */ /* 0x0023e2000c101924 */
[----:B------:R-:W-:Y:S01]  /*acb0*/  UIMAD UR8, UR12, UR10, URZ ;  /* 0x0000000a0c0872a4 */ /* 0x000fe2000f8e023f */
[----:B------:R-:W-:Y:S01]  /*acc0*/  LOP3.LUT R118, R118, R119, RZ, 0x3c, !PT ;  /* 0x0000007776767212 */ /* 0x000fe200078e3cff */
[----:B------:R-:W-:Y:S01]  /*acd0*/  UIADD3 UR7, UR7, UR5, URZ ;  /* 0x0000000507077290 */ /* 0x000fe2000fffe03f */
[--C-:B------:R-:W-:Y:S01]  /*ace0*/  IMAD.X R117, RZ, RZ, R155.reuse, P6 ;  /* 0x000000ffff757224 */ /* 0x100fe200030e069b */
[----:B-1----:R-:W1:Y:S01]  /*acf0*/  @P2 LDC R3, c[0x0][0xcec] ;  /* 0x00033b00ff032b82 */ /* 0x002e620000000800 */
[----:B------:R-:W-:Y:S01]  /*ad00*/  UIMAD UR5, UR13, UR11, UR8 ;  /* 0x0000000b0d0572a4 */ /* 0x000fe2000f8e0208 */
[----:B------:R-:W-:Y:S01]  /*ad10*/  IMAD.X R119, RZ, RZ, R155, P5 ;  /* 0x000000ffff777224 */ /* 0x000fe200028e069b */
[----:B------:R-:W-:Y:S01]  /*ad20*/  UIMAD.WIDE.U32 UR6, UR13, UR10, UR6 ;  /* 0x0000000a0d0672a5 */ /* 0x000fe2000f8e0006 */
[----:B0-----:R0:W-:Y:S01]  /*ad30*/  @!P0 ST.E desc[UR36][R42.64], R2 ;  /* 0x000000022a008985 */ /* 0x0011e2000c101924 */
[----:B------:R-:W-:-:S02]  /*ad40*/  ULDC.64 UR8, c[0x0][0xbe0] ;  /* 0x0002f80000087ab9 */ /* 0x000fc40000000a00 */
[----:B------:R-:W-:Y:S01]  /*ad50*/  UIADD3 UR5, UR7, UR5, URZ ;  /* 0x0000000507057290 */ /* 0x000fe2000fffe03f */
[----:B------:R3:W5:Y:S04]  /*ad60*/  LD.E.128 R20, desc[UR36][R28.64] ;  /* 0x000000241c147980 */ /* 0x000768000c101d00 */
[----:B------:R3:W5:Y:S04]  /*ad70*/  LD.E.128 R32, desc[UR36][R16.64] ;  /* 0x0000002410207980 */ /* 0x000768000c101d00 */
[----:B------:R3:W5:Y:S01]  /*ad80*/  LD.E.128 R36, desc[UR36][R18.64] ;  /* 0x0000002412247980 */ /* 0x000762000c101d00 */
[----:B-1----:R-:W-:-:S03]  /*ad90*/  @P2 IMAD.HI.U32 R0, R46, R3, RZ ;  /* 0x000000032e002227 */ /* 0x002fc600078e00ff */
[----:B------:R-:W5:Y:S02]  /*ada0*/  LD.E.128 R96, desc[UR36][R96.64] ;  /* 0x0000002460607980 */ /* 0x000f64000c101d00 */
[----:B--2---:R-:W-:Y:S01]  /*adb0*/  @P2 SHF.R.U32.HI R45, RZ, R47, R0 ;  /* 0x0000002fff2d2219 */ /* 0x004fe20000011600 */
[----:B0-----:R-:W-:Y:S01]  /*adc0*/  IMAD.U32 R2, RZ, RZ, UR6 ;  /* 0x00000006ff027e24 */ /* 0x001fe2000f8e00ff */
[----:B------:R-:W5:Y:S02]  /*add0*/  LD.E.128 R100, desc[UR36][R100.64] ;  /* 0x0000002464647980 */ /* 0x000f64000c101d00 */
[--C-:B------:R-:W-:Y:S01]  /*ade0*/  SHF.R.S32.HI R0, RZ, 0x1f, R45.reuse ;  /* 0x0000001fff007819 */ /* 0x100fe2000001142d */
[----:B------:R-:W-:Y:S01]  /*adf0*/  IMAD.MOV R47, RZ, RZ, -R45 ;  /* 0x000000ffff2f7224 */ /* 0x000fe200078e0a2d */
[----:B------:R3:W5:Y:S01]  /*ae00*/  LD.E.128 R4, desc[UR36][R104.64] ;  /* 0x0000002468047980 */ /* 0x000762000c101d00 */
[----:B------:R-:W-:Y:S01]  /*ae10*/  IMAD.U32 R3, RZ, RZ, UR7 ;  /* 0x00000007ff037e24 */ /* 0x000fe2000f8e00ff */
[----:B------:R-:W-:Y:S01]  /*ae20*/  ULDC.64 UR6, c[0x0][0xbd8] ;  /* 0x0002f60000067ab9 */ /* 0x000fe20000000a00 */
[----:B------:R-:W-:Y:S01]  /*ae30*/  IMAD R0, R0, UR8, RZ ;  /* 0x0000000800007c24 */ /* 0x000fe2000f8e02ff */
[----:B------:R3:W5:Y:S01]  /*ae40*/  LD.E.128 R8, desc[UR36][R106.64] ;  /* 0x000000246a087980 */ /* 0x000762000c101d00 */
[----:B------:R-:W-:-:S02]  /*ae50*/  IMAD R47, R156, R47, R46 ;  /* 0x0000002f9c2f7224 */ /* 0x000fc400078e022e */
[----:B------:R-:W-:Y:S01]  /*ae60*/  IMAD.U32 R3, RZ, RZ, UR5 ;  /* 0x00000005ff037e24 */ /* 0x000fe2000f8e00ff */
[----:B------:R3:W5:Y:S01]  /*ae70*/  LD.E.128 R12, desc[UR36][R108.64] ;  /* 0x000000246c0c7980 */ /* 0x000762000c101d00 */
[C---:B------:R-:W-:Y:S01]  /*ae80*/  IMAD R61, R45.reuse, UR9, R0 ;  /* 0x000000092d3d7c24 */ /* 0x040fe2000f8e0200 */
[----:B------:R-:W-:Y:S02]  /*ae90*/  SHF.R.S32.HI R0, RZ, 0x1f, R47 ;  /* 0x0000001fff007819 */ /* 0x000fe4000001142f */
[----:B------:R3:W5:Y:S01]  /*aea0*/  LD.E.128 R48, desc[UR36][R110.64] ;  /* 0x000000246e307980 */ /* 0x000762000c101d00 */
[----:B------:R-:W-:-:S03]  /*aeb0*/  IMAD.WIDE.U32 R2, R45, UR8, R2 ;  /* 0x000000082d027c25 */ /* 0x000fc6000f8e0002 */
[----:B------:R3:W5:Y:S04]  /*aec0*/  LD.E.128 R24, desc[UR36][R112.64] ;  /* 0x0000002470187980 */ /* 0x000768000c101d00 */
[----:B------:R3:W5:Y:S04]  /*aed0*/  LD.E.128 R40, desc[UR36][R114.64] ;  /* 0x0000002472287980 */ /* 0x000768000c101d00 */
[----:B------:R3:W5:Y:S04]  /*aee0*/  LD.E.128 R28, desc[UR36][R116.64] ;  /* 0x00000024741c7980 */ /* 0x000768000c101d00 */
[----:B------:R3:W5:Y:S04]  /*aef0*/  LD.E.128 R56, desc[UR36][R118.64] ;  /* 0x0000002476387980 */ /* 0x000768000c101d00 */
[----:B------:R3:W5:Y:S04]  /*af00*/  LD.E.128 R52, desc[UR36][R120.64] ;  /* 0x0000002478347980 */ /* 0x000768000c101d00 */
[----:B------:R3:W5:Y:S04]  /*af10*/  LD.E.128 R16, desc[UR36][R122.64] ;  /* 0x000000247a107980 */ /* 0x000768000c101d00 */
[----:B------:R-:W5:Y:S01]  /*af20*/  LD.E.128 R124, desc[UR36][R126.64] ;  /* 0x000000247e7c7980 */ /* 0x000f62000c101d00 */
[----:B------:R-:W-:Y:S01]  /*af30*/  VIADD R65, R221, UR60 ;  /* 0x0000003cdd417c36 */ /* 0x000fe20008000000 */
[----:B------:R-:W-:Y:S01]  /*af40*/  BSSY B1, `(.L_x_13766) ;  /* 0x000002e000017945 */ /* 0x000fe20003800000 */
[----:B------:R-:W-:Y:S01]  /*af50*/  IMAD.IADD R3, R3, 0x1, R61 ;  /* 0x0000000103037824 */ /* 0x000fe200078e023d */
[----:B------:R-:W-:Y:S01]  /*af60*/  @!PT LDS RZ, [RZ] ;  /* 0x00000000fffff984 */ /* 0x000fe20000000800 */
[----:B------:R-:W-:Y:S01]  /*af70*/  @!PT LDS RZ, [RZ] ;  /* 0x00000000fffff984 */ /* 0x000fe20000000800 */
[----:B------:R-:W-:Y:S01]  /*af80*/  @!PT LDS RZ, [RZ] ;  /* 0x00000000fffff984 */ /* 0x000fe20000000800 */
[----:B------:R-:W-:Y:S01]  /*af90*/  @!PT LDS RZ, [RZ] ;  /* 0x00000000fffff984 */ /* 0x000fe20000000800 */
[----:B------:R0:W-:Y:S06]  /*afa0*/  MEMBAR.ALL.CTA ;  /* 0x0000000000007992 */ /* 0x0001ec0000008000 */
[----:B0-----:R-:W0:Y:S01]  /*afb0*/  FENCE.VIEW.ASYNC.S ;  /* 0x00000000000073c6 */ /* 0x001e220000000000 */
[----:B------:R-:W-:Y:S01]  /*afc0*/  IMAD R0, R0, UR6, RZ ;  /* 0x0000000600007c24 */ /* 0x000fe2000f8e02ff */
[CC--:B------:R-:W-:Y:S01]  /*afd0*/  ISETP.GE.AND P2, PT, R65.reuse, R44.reuse, PT ;  /* 0x0000002c4100720c */ /* 0x0c0fe20003f46270 */
[----:B------:R-:W-:Y:S01]  /*afe0*/  VIADD R45, R65, 0x20 ;  /* 0x00000020412d7836 */ /* 0x000fe20000000000 */
[----:B------:R-:W-:Y:S01]  /*aff0*/  SHF.R.S32.HI R196, RZ, 0x1f, R215 ;  /* 0x0000001fffc47819 */ /* 0x000fe200000114d7 */
[C---:B------:R-:W-:Y:S01]  /*b000*/  IMAD R61, R47.reuse, UR7, R0 ;  /* 0x000000072f3d7c24 */ /* 0x040fe2000f8e0200 */
[----:B------:R-:W-:Y:S01]  /*b010*/  SHF.R.S32.HI R197, RZ, 0x1f, R216 ;  /* 0x0000001fffc57819 */ /* 0x000fe200000114d8 */
[----:B------:R-:W-:Y:S01]  /*b020*/  IMAD.WIDE.U32 R2, R47, UR6, R2 ;  /* 0x000000062f027c25 */ /* 0x000fe2000f8e0002 */
[----:B------:R-:W-:Y:S01]  /*b030*/  ISETP.GE.AND P1, PT, R45, R44, PT ;  /* 0x0000002c2d00720c */ /* 0x000fe20003f26270 */
[----:B------:R-:W-:Y:S01]  /*b040*/  ULDC.64 UR6, c[0x0][0xb80] ;  /* 0x0002e00000067ab9 */ /* 0x000fe20000000a00 */
[----:B------:R-:W-:Y:S01]  /*b050*/  SHF.R.S32.HI R198, RZ, 0x1f, R200 ;  /* 0x0000001fffc67819 */ /* 0x000fe200000114c8 */
[----:B------:R-:W-:Y:S01]  /*b060*/  VIADD R45, R65, 0x40 ;  /* 0x00000040412d7836 */ /* 0x000fe20000000000 */
[----:B------:R-:W-:Y:S01]  /*b070*/  LEA R0, P3, R2, UR6, 0x1 ;  /* 0x0000000602007c11 */ /* 0x000fe2000f8608ff */
[----:B------:R-:W-:-:S02]  /*b080*/  IMAD.IADD R3, R3, 0x1, R61 ;  /* 0x0000000103037824 */ /* 0x000fc400078e023d */
[----:B------:R-:W-:Y:S01]  /*b090*/  VIADD R195, R195, 0x32420 ;  /* 0x00032420c3c37836 */ /* 0x000fe20000000000 */
[----:B------:R-:W-:Y:S01]  /*b0a0*/  ISETP.GE.AND P0, PT, R45, R44, PT ;  /* 0x0000002c2d00720c */ /* 0x000fe20003f06270 */
[----:B0-----:R3:W0:Y:S01]  /*b0b0*/  SHFL.IDX PT, R62, R0, RZ, 0x181f ;  /* 0x00181fff003e7589 */ /* 0x00162200000e0000 */
[----:B------:R-:W-:Y:S02]  /*b0c0*/  LEA.HI.X R45, R2, UR7, R3, 0x1, P3 ;  /* 0x00000007022d7c11 */ /* 0x000fe400098f0c03 */
[----:B------:R-:W-:-:S03]  /*b0d0*/  PRMT R195, RZ, 0x654, R195 ;  /* 0x00000654ffc37816 */ /* 0x000fc600000000c3 */
[----:B------:R3:W1:Y:S01]  /*b0e0*/  SHFL.IDX PT, R64, R45, RZ, 0x181f ;  /* 0x00181fff2d407589 */ /* 0x00066200000e0000 */
[----:B------:R3:W-:Y:S01]  /*b0f0*/  SYNCS.ARRIVE.TRANS64.RED.A1T0 RZ, [R195+URZ], RZ ;  /* 0x000000ffc3ff79a7 */ /* 0x0007e2000810043f */
        /* <DEDUP_REMOVED lines=18> */
.L_x_13767:
[----:B------:R-:W-:Y:S05]  /*b220*/  BSYNC B1 ;  /* 0x0000000000017941 */ /* 0x000fea0003800000 */
.L_x_13766:
        /* <DEDUP_REMOVED lines=21> */
.L_x_13769:
[----:B------:R-:W-:Y:S05]  /*b380*/  BSYNC B1 ;  /* 0x0000000000017941 */ /* 0x000fea0003800000 */
.L_x_13768:
        /* <DEDUP_REMOVED lines=21> */
.L_x_13771:
[----:B------:R-:W-:Y:S05]  /*b4e0*/  BSYNC B1 ;  /* 0x0000000000017941 */ /* 0x000fea0003800000 */
.L_x_13770:
        /* <DEDUP_REMOVED lines=24> */
.L_x_13765:
[----:B------:R-:W0:Y:S01]  /*b670*/  LDC R8, c[0x0][0xce8] ;  /* 0x00033a00ff087b82 */ /* 0x000e220000000800 */
[----:B------:R-:W1:Y:S01]  /*b680*/  S2R R0, SR_TID.X ;  /* 0x0000000000007919 */ /* 0x000e620000002100 */
[----:B------:R-:W-:Y:S01]  /*b690*/  R2UR UR6, R219 ;  /* 0x00000000db0672ca */ /* 0x000fe200000e0000 */
[----:B------:R-:W-:Y:S01]  /*b6a0*/  BSSY B1, `(.L_x_13773) ;  /* 0x0000035000017945 */ /* 0x000fe20003800000 */
[----:B------:R-:W-:Y:S01]  /*b6b0*/  R2UR UR5, R220 ;  /* 0x00000000dc0572ca */ /* 0x000fe200000e0000 */
[----:B------:R-:W-:-:S10]  /*b6c0*/  IMAD R6, R218, 0x20, R221 ;  /* 0x00000020da067824 */ /* 0x000fd400078e02dd */
[----:B------:R-:W-:Y:S02]  /*b6d0*/  USHF.R.S32.HI UR8, URZ, 0x1f, UR6 ;  /* 0x0000001f3f087899 */ /* 0x000fe40008011406 */
[----:B------:R-:W-:Y:S01]  /*b6e0*/  USHF.R.S32.HI UR9, URZ, 0x1f, UR5 ;  /* 0x0000001f3f097899 */ /* 0x000fe20008011405 */
[----:B0-----:R-:W-:Y:S01]  /*b6f0*/  ISETP.NE.AND P1, PT, R8, 0x1, PT ;  /* 0x000000010800780c */ /* 0x001fe20003f25270 */
[----:B-1----:R-:W-:-:S12]  /*b700*/  VIADD R0, R0, 0xffffff80 ;  /* 0xffffff8000007836 */ /* 0x002fd80000000000 */
[----:B------:R-:W0:Y:S01]  /*b710*/  @P1 LDC R9, c[0x0][0xcec] ;  /* 0x00033b00ff091b82 */ /* 0x000e220000000800 */
[----:B------:R-:W-:-:S07]  /*b720*/  ISETP.GE.AND P0, PT, R0, 0x80, PT ;  /* 0x000000800000780c */ /* 0x000fce0003f06270 */
[----:B------:R-:W1:Y:S06]  /*b730*/  @P1 LDC R11, c[0x0][0xcf0] ;  /* 0x00033c00ff0b1b82 */ /* 0x000e6c0000000800 */
[----:B------:R-:W-:Y:S05]  /*b740*/  @P0 BRA `(.L_x_13774) ;  /* 0x0000000000a80947 */ /* 0x000fea0003800000 */
[----:B------:R-:W2:Y:S01]  /*b750*/  S2R R0, SR_TID.X ;  /* 0x0000000000007919 */ /* 0x000ea20000002100 */
[----:B------:R-:W3:Y:S01]  /*b760*/  LDC R3, c[0x0][0xce8] ;  /* 0x00033a00ff037b82 */ /* 0x000ee20000000800 */
[----:B------:R-:W-:Y:S01]  /*b770*/  MOV R4, UR60 ;  /* 0x0000003c00047c02 */ /* 0x000fe20008000f00 */
[----:B------:R-:W-:Y:S02]  /*b780*/  ULDC UR5, c[0x0][0xb88] ;  /* 0x0002e20000057ab9 */ /* 0x000fe40000000800 */
[----:B---3--:R-:W-:Y:S01]  /*b790*/  IMAD R5, R3, UR5, RZ ;  /* 0x0000000503057c24 */ /* 0x008fe2000f8e02ff */
[----:B--2---:R-:W-:-:S04]  /*b7a0*/  IADD3 R4, R4, -0x80, R0 ;  /* 0xffffff8004047810 */ /* 0x004fc80007ffe000 */
[----:B------:R-:W-:-:S13]  /*b7b0*/  ISETP.GE.AND P0, PT, R4, R5, PT ;  /* 0x000000050400720c */ /* 0x000fda0003f06270 */
[----:B------:R-:W-:Y:S05]  /*b7c0*/  @P0 BRA `(.L_x_13774) ;  /* 0x0000000000880947 */ /* 0x000fea0003800000 */
[----:B------:R-:W-:Y:S01]  /*b7d0*/  ISETP.NE.AND P0, PT, R3, 0x1, PT ;  /* 0x000000010300780c */ /* 0x000fe20003f05270 */
[----:B------:R-:W-:Y:S01]  /*b7e0*/  ULDC.64 UR10, c[0x0][0xc90] ;  /* 0x00032400000a7ab9 */ /* 0x000fe20000000a00 */
[----:B------:R-:W-:Y:S01]  /*b7f0*/  R2UR UR13, R219 ;  /* 0x00000000db0d72ca */ /* 0x000fe200000e0000 */
[----:B------:R-:W-:Y:S01]  /*b800*/  UIMAD UR5, UR8, UR10, URZ ;  /* 0x0000000a080572a4 */ /* 0x000fe2000f8e023f */
[----:B------:R-:W-:Y:S01]  /*b810*/  R2UR UR12, R220 ;  /* 0x00000000dc0c72ca */ /* 0x000fe200000e0000 */
[----:B------:R-:W-:-:S08]  /*b820*/  IMAD.MOV.U32 R2, RZ, RZ, R4 ;  /* 0x000000ffff027224 */ /* 0x000fd000078e0004 */
        /* <DEDUP_REMOVED lines=28> */
.L_x_13774:
[----:B------:R-:W-:Y:S05]  /*b9f0*/  BSYNC B1 ;  /* 0x0000000000017941 */ /* 0x000fea0003800000 */
.L_x_13773:
[----:B------:R-:W-:Y:S01]  /*ba00*/  R2UR UR13, R219 ;  /* 0x00000000db0d72ca */ /* 0x000fe200000e0000 */
[----:B------:R-:W-:Y:S01]  /*ba10*/  ULDC.64 UR10, c[0x0][0xbe8] ;  /* 0x0002fa00000a7ab9 */ /* 0x000fe20000000a00 */
[----:B------:R-:W-:Y:S01]  /*ba20*/  R2UR UR12, R220 ;  /* 0x00000000dc0c72ca */ /* 0x000fe200000e0000 */
[----:B------:R-:W-:Y:S01]  /*ba30*/  UIMAD UR5, UR8, UR10, URZ ;  /* 0x0000000a080572a4 */ /* 0x000fe2000f8e023f */
[----:B------:R-:W-:Y:S01]  /*ba40*/  VIADD R6, R6, UR60 ;  /* 0x0000003c06067c36 */ /* 0x000fe20008000000 */
[----:B------:R-:W-:Y:S01]  /*ba50*/  BSSY B1, `(.L_x_13775) ;  /* 0x000003f000017945 */ /* 0x000fe20003800000 */
[----:B------:R-:W-:Y:S02]  /*ba60*/  SHF.R.S32.HI R16, RZ, 0x1f, R215 ;  /* 0x0000001fff107819 */ /* 0x000fe400000114d7 */
[----:B0-----:R-:W-:Y:S01]  /*ba70*/  @P1 IMAD.HI.U32 R0, R6, R9, RZ ;  /* 0x0000000906001227 */ /* 0x001fe200078e00ff */
[----:B------:R-:W-:Y:S02]  /*ba80*/  SHF.R.S32.HI R17, RZ, 0x1f, R216 ;  /* 0x0000001fff117819 */ /* 0x000fe400000114d8 */
[----:B------:R-:W-:Y:S01]  /*ba90*/  SHF.R.S32.HI R18, RZ, 0x1f, R200 ;  /* 0x0000001fff127819 */ /* 0x000fe200000114c8 */
[----:B--2---:R-:W-:Y:S01]  /*baa0*/  IMAD.MOV.U32 R5, RZ, RZ, R6 ;  /* 0x000000ffff057224 */ /* 0x004fe200078e0006 */
[----:B------:R-:W-:Y:S01]  /*bab0*/  UIMAD.WIDE.U32 UR6, UR13, UR10, URZ ;  /* 0x0000000a0d0672a5 */ /* 0x000fe2000f8e003f */
[----:B-1----:R-:W-:Y:S01]  /*bac0*/  @P1 SHF.R.U32.HI R5, RZ, R11, R0 ;  /* 0x0000000bff051219 */ /* 0x002fe20000011600 */
[----:B------:R-:W-:-:S03]  /*bad0*/  UIMAD UR5, UR13, UR11, UR5 ;  /* 0x0000000b0d0572a4 */ /* 0x000fc6000f8e0205 */
[----:B------:R-:W-:Y:S01]  /*bae0*/  ULDC.64 UR10, c[0x0][0xbf0] ;  /* 0x0002fc00000a7ab9 */ /* 0x000fe20000000a00 */
[----:B------:R-:W-:Y:S01]  /*baf0*/  UIADD3 UR7, UR7, UR5, URZ ;  /* 0x0000000507077290 */ /* 0x000fe2000fffe03f */
[--C-:B------:R-:W-:Y:S01]  /*bb00*/  SHF.R.S32.HI R0, RZ, 0x1f, R5.reuse ;  /* 0x0000001fff007819 */ /* 0x100fe20000011405 */
[----:B------:R-:W-:Y:S01]  /*bb10*/  UIMAD UR5, UR9, UR10, URZ ;  /* 0x0000000a090572a4 */ /* 0x000fe2000f8e023f */
[----:B------:R-:W-:Y:S01]  /*bb20*/  IMAD.MOV R7, RZ, RZ, -R5 ;  /* 0x000000ffff077224 */ /* 0x000fe200078e0a05 */
[----:B------:R-:W-:Y:S02]  /*bb30*/  UIMAD.WIDE.U32 UR6, UR12, UR10, UR6 ;  /* 0x0000000a0c0672a5 */ /* 0x000fe4000f8e0006 */
[----:B------:R-:W-:Y:S01]  /*bb40*/  UIMAD UR5, UR12, UR11, UR5 ;  /* 0x0000000b0c0572a4 */ /* 0x000fe2000f8e0205 */
[----:B------:R-:W-:Y:S01]  /*bb50*/  IMAD R7, R8, R7, R6 ;  /* 0x0000000708077224 */ /* 0x000fe200078e0206 */
[----:B------:R-:W-:Y:S01]  /*bb60*/  ULDC.64 UR8, c[0x0][0xbe0] ;  /* 0x0002f80000087ab9 */ /* 0x000fe20000000a00 */
[----:B------:R-:W-:Y:S01]  /*bb70*/  VIADD R6, R221, UR60 ;  /* 0x0000003cdd067c36 */ /* 0x000fe20008000000 */
[----:B------:R-:W-:Y:S01]  /*bb80*/  UIADD3 UR5, UR7, UR5, URZ ;  /* 0x0000000507057290 */ /* 0x000fe2000fffe03f */
[----:B------:R-:W-:-:S02]  /*bb90*/  IMAD R0, R0, UR8, RZ ;  /* 0x0000000800007c24 */ /* 0x000fc4000f8e02ff */
        /* <DEDUP_REMOVED lines=42> */
.L_x_13776:
[----:B------:R-:W-:Y:S05]  /*be40*/  BSYNC B1 ;  /* 0x0000000000017941 */ /* 0x000fea0003800000 */
.L_x_13775:
        /* <DEDUP_REMOVED lines=21> */
.L_x_13778:
[----:B------:R-:W-:Y:S05]  /*bfa0*/  BSYNC B1 ;  /* 0x0000000000017941 */ /* 0x000fea0003800000 */
.L_x_13777:
        /* <DEDUP_REMOVED lines=21> */
.L_x_13780:
[----:B------:R-:W-:Y:S05]  /*c100*/  BSYNC B1 ;  /* 0x0000000000017941 */ /* 0x000fea0003800000 */
.L_x_13779:
        /* <DEDUP_REMOVED lines=22> */
.L_x_13772:
[----:B------:R-:W-:Y:S05]  /*c270*/  BSYNC B0 ;  /* 0x0000000000007941 */ /* 0x000fea0003800000 */
.L_x_13764:
[----:B------:R-:W-:Y:S02]  /*c280*/  ULDC UR5, c[0x0][0xd38] ;  /* 0x00034e0000057ab9 */ /* 0x000fe40000000800 */
[----:B------:R-:W-:-:S06]  /*c290*/  UISETP.GE.AND UP0, UPT, UR4, UR5, UPT ;  /* 0x000000050400728c */ /* 0x000fcc000bf06270 */
[----:B------:R-:W-:-:S13]  /*c2a0*/  PLOP3.LUT P0, PT, PT, PT, UP0, 0x80, 0x0 ;  /* 0x000000000000781c */ /* 0x000fda0003f0f008 */
[----:B------:R-:W-:Y:S05]  /*c2b0*/  @!P0 BRA `(.L_x_13781) ;  /* 0xffffff4800b48947 */ /* 0x000fea000383ffff */
[----:B------:R-:W-:Y:S05]  /*c2c0*/  EXIT ;  /* 0x000000000000794d */ /* 0x000fea0003800000 */
.L_x_13722:
        /* <DEDUP_REMOVED lines=31> */
[----:B------:R-:W-:Y:S01]  /*c4c0*/  UIMAD UR41, UR41, UR40, URZ ;  /* 0x00000028292972a4 */ /* 0x000fe2000f8e023f */
[----:B------:R-:W-:Y:S01]  /*c4d0*/  IMAD.MOV.U32 R18, RZ, RZ, RZ ;  /* 0x000000ffff127224 */ /* 0x000fe200078e00ff */
[----:B------:R-:W-:Y:S01]  /*c4e0*/  USEL UR4, UR4, 0x1, UP0 ;  /* 0x0000000104047887 */ /* 0x000fe20008000000 */
[----:B------:R-:W-:Y:S01]  /*c4f0*/  UMOV UR5, 0x400 ;  /* 0x0000040000057882 */ /* 0x000fe20000000000 */
[----:B------:R-:W-:-:S02]  /*c500*/  ULDC UR47, c[0x0][0xc] ;  /* 0x00000300002f7ab9 */ /* 0x000fc40000000800 */
        /* <DEDUP_REMOVED lines=12> */
[C---:B------:R-:W-:Y:S02]  /*c5d0*/  LOP3.LUT R2, R5.reuse, 0x40, RZ, 0xfc, !PT ;  /* 0x0000004005027812 */ /* 0x040fe400078efcff */
[----:B------:R-:W-:Y:S02]  /*c5e0*/  ISETP.GE.AND P0, PT, R5, UR7, PT ;  /* 0x0000000705007c0c */ /* 0x000fe4000bf06270 */
[C---:B------:R-:W-:Y:S02]  /*c5f0*/  ISETP.GE.AND P2, PT, R2.reuse, UR9, PT ;  /* 0x0000000902007c0c */ /* 0x040fe4000bf46270 */
[----:B------:R-:W-:Y:S02]  /*c600*/  ISETP.GE.AND P1, PT, R2, UR7, PT ;  /* 0x0000000702007c0c */ /* 0x000fe4000bf26270 */
[----:B------:R-:W-:-:S02]  /*c610*/  LOP3.LUT R0, R0, 0x38, R8, 0x78, !PT ;  /* 0x0000003800007812 */ /* 0x000fc400078e7808 */
[----:B------:R-:W-:Y:S02]  /*c620*/  LOP3.LUT R4, R5, 0x80, RZ, 0xfc, !PT ;  /* 0x0000008005047812 */ /* 0x000fe400078efcff */
[----:B------:R-:W-:Y:S02]  /*c630*/  LOP3.LUT R29, R0, 0x200, R29, 0xf8, !PT ;  /* 0x00000200001d7812 */ /* 0x000fe400078ef81d */
[----:B------:R-:W-:Y:S02]  /*c640*/  SEL R0, RZ, 0x1, P0 ;  /* 0x00000001ff007807 */ /* 0x000fe40000000000 */
[----:B------:R-:W-:Y:S01]  /*c650*/  SEL R2, RZ, 0xffffffff, P1 ;  /* 0xffffffffff027807 */ /* 0x000fe20000800000 */
[----:B------:R-:W-:Y:S01]  /*c660*/  IMAD R22, R29, 0x2, R17 ;  /* 0x000000021d167824 */ /* 0x000fe200078e0211 */
[----:B------:R-:W-:Y:S02]  /*c670*/  @P2 LOP3.LUT R16, R16, 0x40000, RZ, 0xfc, !PT ;  /* 0x0004000010102812 */ /* 0x000fe400078efcff */
[----:B------:R-:W-:-:S02]  /*c680*/  SHF.R.U32.HI R35, RZ, 0x3, R7 ;  /* 0x00000003ff237819 */ /* 0x000fc40000011607 */
[----:B------:R-:W-:-:S04]  /*c690*/  @P1 LOP3.LUT R16, R16, 0x10, RZ, 0xfc, !PT ;  /* 0x0000001010101812 */ /* 0x000fc800078efcff */
[----:B------:R-:W-:-:S04]  /*c6a0*/  LOP3.LUT R16, R16, 0xffffffdf, RZ, 0xc0, !PT ;  /* 0xffffffdf10107812 */ /* 0x000fc800078ec0ff */
[----:B------:R-:W-:Y:S02]  /*c6b0*/  @P0 LOP3.LUT R16, R16, 0x20, RZ, 0xfc, !PT ;  /* 0x0000002010100812 */ /* 0x000fe400078efcff */
[----:B------:R-:W-:Y:S02]  /*c6c0*/  ISETP.GE.AND P0, PT, R4, UR7, PT ;  /* 0x0000000704007c0c */ /* 0x000fe4000bf06270 */
[----:B------:R-:W-:-:S11]  /*c6d0*/  LOP3.LUT R16, R16, 0xfffffff7, RZ, 0xc0, !PT ;  /* 0xfffffff710107812 */ /* 0x000fd600078ec0ff */
[----:B------:R-:W-:-:S04]  /*c6e0*/  @P0 LOP3.LUT R16, R16, 0x8, RZ, 0xfc, !PT ;  /* 0x0000000810100812 */ /* 0x000fc800078efcff */
[----:B------:R-:W-:Y:S02]  /*c6f0*/  LOP3.LUT R16, R16, 0xfffdffff, RZ, 0xc0, !PT ;  /* 0xfffdffff10107812 */ /* 0x000fe400078ec0ff */
[----:B--2---:R-:W-:Y:S02]  /*c700*/  R2UR UR8, R3 ;  /* 0x00000000030872ca */ /* 0x004fe400000e0000 */
[----:B------:R-:W-:Y:S02]  /*c710*/  SHF.L.U32 R3, R2, 0x1, RZ ;  /* 0x0000000102037819 */ /* 0x000fe400000006ff */
[----:B------:R-:W-:Y:S02]  /*c720*/  LOP3.LUT R2, R5, 0xc0, RZ, 0xfc, !PT ;  /* 0x000000c005027812 */ /* 0x000fe400078efcff */
[----:B------:R-:W-:Y:S02]  /*c730*/  LOP3.LUT R0, R3, 0x2, R0, 0xe2, !PT ;  /* 0x0000000203007812 */ /* 0x000fe400078ee200 */
[----:B------:R-:W-:-:S02]  /*c740*/  SEL R3, RZ, 0x4, P0 ;  /* 0x00000004ff037807 */ /* 0x000fc40000000000 */
        /* <DEDUP_REMOVED lines=8> */
[----:B------:R-:W-:Y:S01]  /*c7d0*/  @P0 LOP3.LUT R16, R16, 0x20000, RZ, 0xfc, !PT ;  /* 0x0002000010100812 */ /* 0x000fe200078efcff */
[----:B------:R0:W-:Y:S01]  /*c7e0*/  STL [R1+0x4], RZ ;  /* 0x000004ff01007387 */ /* 0x0001e20000100800 */
        /* <DEDUP_REMOVED lines=15> */
[----:B0-----:R-:W-:-:S07]  /*c8e0*/  @P0 LOP3.LUT R16, R16, 0x80000, RZ, 0xfc, !PT ;  /* 0x0008000010100812 */ /* 0x001fce00078efcff */
.L_x_13835:
        /* <DEDUP_REMOVED lines=22> */
.L_x_13783:
[----:B------:R-:W-:Y:S01]  /*ca50*/  ULDC UR8, c[0x0][0xd54] ;  /* 0x0003550000087ab9 */ /* 0x000fe20000000800 */
[----:B------:R-:W-:Y:S01]  /*ca60*/  UMOV UR6, UR7 ;  /* 0x0000000700067c82 */ /* 0x000fe20008000000 */
[----:B------:R-:W-:-:S11]  /*ca70*/  UISETP.NE.AND UP0, UPT, UR8, 0x1, UPT ;  /* 0x000000010800788c */ /* 0x000fd6000bf05270 */
[----:B------:R-:W-:Y:S02]  /*ca80*/  @UP0 ULDC.64 UR10, c[0x0][0xd58] ;  /* 0x00035600000a0ab9 */ /* 0x000fe40000000a00 */
[----:B------:R-:W-:-:S04]  /*ca90*/  UIMAD.WIDE.U32 UR4, UR7, UR10, URZ ;  /* 0x0000000a070472a5 */ /* 0x000fc8000f8e003f */
[----:B------:R-:W-:-:S04]  /*caa0*/  @UP0 USHF.R.U32.HI UR6, URZ, UR11, UR5 ;  /* 0x0000000b3f060299 */ /* 0x000fc80008011605 */
[----:B------:R-:W-:-:S12]  /*cab0*/  UIMAD UR4, UR6, UR8, URZ ;  /* 0x00000008060472a4 */ /* 0x000fd8000f8e023f */
.L_x_13784:
        /* <DEDUP_REMOVED lines=58> */
.L_x_13786:
        /* <DEDUP_REMOVED lines=20> */
.L_x_13789:
[----:B------:R-:W-:Y:S05]  /*cfa0*/  BSYNC B6 ;  /* 0x0000000000067941 */ /* 0x000fea0003800000 */
.L_x_13788:
        /* <DEDUP_REMOVED lines=20> */
.L_x_13792:
        /* <DEDUP_REMOVED lines=15> */
.L_x_13791:
[----:B------:R-:W-:Y:S05]  /*d1e0*/  BSYNC B6 ;  /* 0x0000000000067941 */ /* 0x000fea0003800000 */
.L_x_13790:
        /* <DEDUP_REMOVED lines=11> */
[----:B------:R-:W-:-:S04]  /*d2a0*/  ULDC UR4, c[0x0][0xd48] ;  /* 0x0003520000047ab9 */ /* 0x000fc80000000800 */
[----:B------:R1:W5:Y:S01]  /*d2b0*/  @P0 LDG.E R28, desc[UR36][R2.64] ;  /* 0x00000024021c0981 */ /* 0x000362000c1e1900 */
[----:B------:R-:W-:Y:S01]  /*d2c0*/  UMOV UR5, 0xffffffff ;  /* 0xffffffff00057882 */ /* 0x000fe20000000000 */
[----:B------:R-:W-:Y:S02]  /*d2d0*/  IMAD.U32 R19, RZ, RZ, UR4 ;  /* 0x00000004ff137e24 */ /* 0x000fe4000f8e00ff */
[----:B------:R-:W-:Y:S01]  /*d2e0*/  VIADD R0, R0, 0xffffffff ;  /* 0xffffffff00007836 */ /* 0x000fe20000000000 */
[----:B------:R-:W-:Y:S06]  /*d2f0*/  BRA.DIV UR5, `(.L_x_13793) ;  /* 0x0000003e05e87947 */ /* 0x000fec000b800000 */
.L_x_13852:
        /* <DEDUP_REMOVED lines=42> */
.L_x_13794:
[----:B------:R-:W-:Y:S01]  /*d5a0*/  IMAD R24, R18, 0x8, R17 ;  /* 0x0000000812187824 */ /* 0x000fe200078e0211 */
[----:B------:R-:W-:Y:S01]  /*d5b0*/  SHF.L.U32 R3, R26, 0x1f, RZ ;  /* 0x0000001f1a037819 */ /* 0x000fe200000006ff */
[----:B------:R-:W-:Y:S03]  /*d5c0*/  BSSY B0, `(.L_x_13795) ;  /* 0x0000003000007945 */ /* 0x000fe60003800000 */
[----:B------:R-:W0:Y:S02]  /*d5d0*/  SYNCS.PHASECHK.TRANS64.TRYWAIT P0, [R24+URZ+0x32440], R3 ;  /* 0x03244003180075a7 */ /* 0x000e24000800017f */
[----:B0-----:R-:W-:Y:S05]  /*d5e0*/  @!P0 BRA `(.L_x_13796) ;  /* 0x0000003c00588947 */ /* 0x001fea0003800000 */
.L_x_13853:
[----:B------:R-:W-:Y:S05]  /*d5f0*/  BSYNC B0 ;  /* 0x0000000000007941 */ /* 0x000fea0003800000 */
.L_x_13795:
[----:B------:R-:W-:Y:S01]  /*d600*/  SHF.R.S32.HI R37, RZ, 0x1f, R33 ;  /* 0x0000001fff257819 */ /* 0x000fe20000011421 */
[----:B------:R-:W-:Y:S01]  /*d610*/  ULDC.64 UR4, c[0x0][0x300] ;  /* 0x0000c00000047ab9 */ /* 0x000fe20000000a00 */
[----:B------:R-:W1:Y:S01]  /*d620*/  S2R R6, SR_TID.X ;  /* 0x0000000000067919 */ /* 0x000e620000002100 */
[----:B-----5:R-:W-:Y:S02]  /*d630*/  SHF.R.S32.HI R4, RZ, 0x1f, R25 ;  /* 0x0000001fff047819 */ /* 0x020fe40000011419 */
[----:B------:R-:W-:Y:S01]  /*d640*/  IMAD R2, R37, UR4, RZ ;  /* 0x0000000425027c24 */ /* 0x000fe2000f8e02ff */
[----:B------:R-:W-:Y:S02]  /*d650*/  LOP3.LUT P2, RZ, R16, 0x1, RZ, 0xc0, !PT ;  /* 0x0000000110ff7812 */ /* 0x000fe4000784c0ff */
[----:B------:R2:W-:Y:S01]  /*d660*/  STL [R1], R4 ;  /* 0x0000000401007387 */ /* 0x0005e20000100800 */
        /* <DEDUP_REMOVED lines=30> */
[----:B-1----:R-:W-:Y:S01]  /*d850*/  @P0 IMAD.X R3, RZ, RZ, R2, P1 ;  /* 0x000000ffff030224 */ /* 0x002fe200008e0602 */
[----:B------:R-:W-:Y:S02]  /*d860*/  @P0 MOV R2, R14 ;  /* 0x0000000e00020202 */ /* 0x000fe40000000f00 */
        /* <DEDUP_REMOVED lines=30> */
.L_x_13867:
        /* <DEDUP_REMOVED lines=10> */
.L_x_13798:
        /* <DEDUP_REMOVED lines=10> */
.L_x_13799:
        /* <DEDUP_REMOVED lines=24> */
.L_x_13801:
[----:B------:R-:W-:Y:S05]  /*dd10*/  BSYNC B6 ;  /* 0x0000000000067941 */ /* 0x000fea0003800000 */
.L_x_13800:
        /* <DEDUP_REMOVED lines=11> */
[----:B--2---:R-:W-:-:S04]  /*ddd0*/  SHF.L.U32 R20, R20, 0x4, RZ ;  /* 0x0000000414147819 */ /* 0x004fc800000006ff */
[----:B------:R-:W-:-:S05]  /*dde0*/  LOP3.LUT R20, R35, 0x70, R20, 0xf8, !PT ;  /* 0x0000007023147812 */ /* 0x000fca00078ef814 */
[----:B------:R-:W-:-:S04]  /*ddf0*/  IMAD R34, R34, 0x80, R20 ;  /* 0x0000008022227824 */ /* 0x000fc800078e0214 */
        /* <DEDUP_REMOVED lines=38> */
[----:B------:R-:W-:Y:S01]  /*e060*/  IMAD.U32 R4, RZ, RZ, UR43 ;  /* 0x0000002bff047e24 */ /* 0x000fe2000f8e00ff */
[----:B------:R-:W-:Y:S01]  /*e070*/  LOP3.LUT R16, R16, 0xffffefff, RZ, 0xc0, !PT ;  /* 0xffffefff10107812 */ /* 0x000fe200078ec0ff */
[----:B------:R-:W2:Y:S02]  /*e080*/  SHFL.IDX PT, R14, R0, RZ, 0x181f ;  /* 0x00181fff000e7589 */ /* 0x000ea400000e0000 */
[----:B------:R-:W-:Y:S02]  /*e090*/  IMAD R4, R4, 0x80, R35 ;  /* 0x0000008004047824 */ /* 0x000fe400078e0223 */
[----:B------:R-:W3:Y:S02]  /*e0a0*/  SHFL.IDX PT, R3, R5, RZ, 0x181f ;  /* 0x00181fff05037589 */ /* 0x000ee400000e0000 */
[C---:B------:R-:W-:Y:S01]  /*e0b0*/  VIADD R6, R4.reuse, 0x10 ;  /* 0x0000001004067836 */ /* 0x040fe20000000000 */
[C---:B------:R-:W-:Y:S01]  /*e0c0*/  ISETP.GE.AND P1, PT, R4.reuse, UR41, PT ;  /* 0x0000002904007c0c */ /* 0x040fe2000bf26270 */
[----:B------:R-:W-:Y:S01]  /*e0d0*/  SHFL.IDX PT, R9, R0, 0x2, 0x181f ;  /* 0x00581f0000097f89 */ /* 0x000fe200000e0000 */
[----:B------:R-:W-:-:S03]  /*e0e0*/  IADD3 R13, R4, 0x40, RZ ;  /* 0x00000040040d7810 */ /* 0x000fc60007ffe0ff */
[----:B------:R-:W-:Y:S01]  /*e0f0*/  SHFL.IDX PT, R8, R5, 0x2, 0x181f ;  /* 0x00581f0005087f89 */ /* 0x000fe200000e0000 */
[----:B------:R-:W-:-:S03]  /*e100*/  ISETP.GE.AND P3, PT, R13, UR41, PT ;  /* 0x000000290d007c0c */ /* 0x000fc6000bf66270 */
[----:B------:R-:W-:Y:S04]  /*e110*/  SHFL.IDX PT, R7, R0, 0x3, 0x181f ;  /* 0x00781f0000077f89 */ /* 0x000fe800000e0000 */
[----:B------:R-:W-:Y:S01]  /*e120*/  @P1 LOP3.LUT R16, R16, 0x1000, RZ, 0xfc, !PT ;  /* 0x0000100010101812 */ /* 0x000fe200078efcff */
[----:B------:R-:W-:Y:S03]  /*e130*/  SHFL.IDX PT, R21, R0, 0x5, 0x181f ;  /* 0x00b81f0000157f89 */ /* 0x000fe600000e0000 */
[----:B------:R-:W-:Y:S01]  /*e140*/  LOP3.LUT R16, R16, 0xfffff7ff, RZ, 0xc0, !PT ;  /* 0xfffff7ff10107812 */ /* 0x000fe200078ec0ff */
        /* <DEDUP_REMOVED lines=74> */
.L_x_13884:
[----:B------:R-:W0:Y:S01]  /*e5f0*/  S2R R0, SR_TID.X ;  /* 0x0000000000007919 */ /* 0x000e220000002100 */
[----:B------:R-:W-:Y:S01]  /*e600*/  VIADD R4, R4, 0x70 ;  /* 0x0000007004047836 */ /* 0x000fe20000000000 */
[----:B------:R-:W-:-:S04]  /*e610*/  LOP3.LUT R16, R16, 0xffffbfff, RZ, 0xc0, !PT ;  /* 0xffffbfff10107812 */ /* 0x000fc800078ec0ff */
[----:B------:R-:W-:-:S13]  /*e620*/  ISETP.GE.AND P1, PT, R4, UR41, PT ;  /* 0x0000002904007c0c */ /* 0x000fda000bf26270 */
[----:B------:R-:W-:Y:S01]  /*e630*/  @P1 LOP3.LUT R16, R16, 0x4000, RZ, 0xfc, !PT ;  /* 0x0000400010101812 */ /* 0x000fe200078efcff */
[----:B0-----:R-:W-:-:S05]  /*e640*/  IMAD.SHL.U32 R0, R0, 0x8, RZ ;  /* 0x0000000800007824 */ /* 0x001fca00078e00ff */
[----:B------:R-:W-:-:S04]  /*e650*/  LOP3.LUT R0, R0, 0x38, RZ, 0xc0, !PT ;  /* 0x0000003800007812 */ /* 0x000fc800078ec0ff */
[----:B------:R-:W-:-:S04]  /*e660*/  @!P1 LEA R2, P0, R0, R14, 0x1 ;  /* 0x0000000e00029211 */ /* 0x000fc800078008ff */
[----:B------:R-:W-:Y:S02]  /*e670*/  @!P1 IADD3.X R3, RZ, R5, RZ, P0, !PT ;  /* 0x00000005ff039210 */ /* 0x000fe400007fe4ff */
[----:B------:R-:W-:-:S03]  /*e680*/  PLOP3.LUT P0, PT, PT, PT, PT, 0x80, 0x0 ;  /* 0x000000000000781c */ /* 0x000fc60003f0f070 */
[----:B------:R-:W-:Y:S01]  /*e690*/  @!PT LDS RZ, [RZ] ;  /* 0x00000000fffff984 */ /* 0x000fe20000000800 */
[----:B------:R-:W-:Y:S01]  /*e6a0*/  @!PT LDS RZ, [RZ] ;  /* 0x00000000fffff984 */ /* 0x000fe20000000800 */
[----:B------:R-:W-:Y:S01]  /*e6b0*/  @!PT LDS RZ, [RZ] ;  /* 0x00000000fffff984 */ /* 0x000fe20000000800 */
[----:B------:R0:W-:Y:S01]  /*e6c0*/  @!P1 LDGSTS.E.BYPASS.LTC128B.128 [R22+0x1bc00], desc[UR36][R2.64], !P5 ;  /* 0x1bc0000002169fae */ /* 0x0001e2000e901d64 */
[----:B------:R-:W-:-:S09]  /*e6d0*/  NOP ;  /* 0x0000000000007918 */ /* 0x000fd20000000000 */
.L_x_13803:
        /* <DEDUP_REMOVED lines=28> */
.L_x_13805:
[----:B------:R-:W-:Y:S05]  /*e8a0*/  BSYNC B6 ;  /* 0x0000000000067941 */ /* 0x000fea0003800000 */
.L_x_13804:
        /* <DEDUP_REMOVED lines=68> */
[----:B------:R-:W0:Y:S01]  /*ecf0*/  SHFL.IDX PT, R14, R0, 0x2, 0x181f ;  /* 0x00581f00000e7f89 */ /* 0x000e2200000e0000 */
[----:B------:R-:W-:-:S03]  /*ed00*/  @!P1 MOV R3, R5 ;  /* 0x0000000500039202 */ /* 0x000fc60000000f00 */
[----:B------:R-:W2:Y:S04]  /*ed10*/  SHFL.IDX PT, R5, R4, 0x2, 0x181f ;  /* 0x00581f0004057f89 */ /* 0x000ea800000e0000 */
[----:B------:R-:W-:Y:S04]  /*ed20*/  @!P1 LDGSTS.E.BYPASS.LTC128B.128 [R22+0x22c00], desc[UR36][R2.64], !P2 ;  /* 0x22c0000002169fae */ /* 0x000fe8000d101d64 */
[----:B------:R-:W-:Y:S04]  /*ed30*/  @!P1 LDGSTS.E.BYPASS.LTC128B.128 [R22+0x26c00], desc[UR36][R2.64+0x80], !P3 ;  /* 0x26c0008002169fae */ /* 0x000fe8000d901d64 */
[----:B------:R-:W-:Y:S04]  /*ed40*/  @!P1 LDGSTS.E.BYPASS.LTC128B.128 [R22+0x2ac00], desc[UR36][R2.64+0x100], !P4 ;  /* 0x2ac0010002169fae */ /* 0x000fe8000e101d64 */
[----:B------:R3:W-:Y:S01]  /*ed50*/  @!P1 LDGSTS.E.BYPASS.LTC128B.128 [R22+0x2ec00], desc[UR36][R2.64+0x180], !P5 ;  /* 0x2ec0018002169fae */ /* 0x0007e2000e901d64 */
[----:B------:R-:W-:-:S04]  /*ed60*/  LOP3.LUT P1, RZ, R16, 0x40, RZ, 0xc0, !PT ;  /* 0x0000004010ff7812 */ /* 0x000fc8000782c0ff */
[----:B------:R-:W-:Y:S02]  /*ed70*/  P2R R6, PR, RZ, 0x2 ;  /* 0x00000002ff067803 */ /* 0x000fe40000000000 */
[----:B------:R-:W-:-:S04]  /*ed80*/  LOP3.LUT P1, RZ, R16, 0x100, RZ, 0xc0, !PT ;  /* 0x0000010010ff7812 */ /* 0x000fc8000782c0ff */
[----:B------:R-:W-:Y:S02]  /*ed90*/  P2R R8, PR, RZ, 0x2 ;  /* 0x00000002ff087803 */ /* 0x000fe40000000000 */
[----:B------:R-:W-:-:S13]  /*eda0*/  LOP3.LUT P1, RZ, R16, 0x400, RZ, 0xc0, !PT ;  /* 0x0000040010ff7812 */ /* 0x000fda000782c0ff */
        /* <DEDUP_REMOVED lines=53> */
.L_x_13902:
        /* <DEDUP_REMOVED lines=12> */
.L_x_13807:
        /* <DEDUP_REMOVED lines=18> */
.L_x_13903:
[----:B------:R-:W-:Y:S05]  /*f2e0*/  BSYNC B0 ;  /* 0x0000000000007941 */ /* 0x000fea0003800000 */
.L_x_13808:
[----:B------:R-:W-:-:S13]  /*f2f0*/  LOP3.LUT P0, RZ, R16, 0x2000, RZ, 0xc0, !PT ;  /* 0x0000200010ff7812 */ /* 0x000fda000780c0ff */
[----:B------:R-:W-:Y:S05]  /*f300*/  @!P0 BRA `(.L_x_13810) ;  /* 0x0000000000048947 */ /* 0x000fea0003800000 */
[----:B------:R-:W-:Y:S01]  /*f310*/  BPT.TRAP 0x1 ;  /* 0x000000040000795c */ /* 0x000fe20000300000 */
.L_x_13810:
[----:B------:R-:W-:Y:S01]  /*f320*/  SHF.L.U32 R3, R26, 0x1f, RZ ;  /* 0x0000001f1a037819 */ /* 0x000fe200000006ff */
[----:B------:R-:W-:Y:S03]  /*f330*/  BSSY B0, `(.L_x_13811) ;  /* 0x0000003000007945 */ /* 0x000fe60003800000 */
[----:B------:R-:W2:Y:S02]  /*f340*/  SYNCS.PHASECHK.TRANS64.TRYWAIT P0, [R24+URZ+0x32460], R3 ;  /* 0x03246003180075a7 */ /* 0x000ea4000800017f */
[----:B--2---:R-:W-:Y:S05]  /*f350*/  @!P0 BRA `(.L_x_13812) ;  /* 0x0000003c00488947 */ /* 0x004fea0003800000 */
.L_x_13904:
[----:B------:R-:W-:Y:S05]  /*f360*/  BSYNC B0 ;  /* 0x0000000000007941 */ /* 0x000fea0003800000 */
.L_x_13811:
[----:B------:R-:W3:Y:S01]  /*f370*/  LDL.LU R4, [R1] ;  /* 0x0000000001047983 */ /* 0x000ee20000300800 */
        /* <DEDUP_REMOVED lines=16> */
[----:B------:R-:W-:-:S04]  /*f480*/  ULDC.64 UR4, c[0x0][0x318] ;  /* 0x0000c60000047ab9 */ /* 0x000fc80000000a00 */
[----:B------:R-:W-:Y:S02]  /*f490*/  IADD3 R3, R3, R5, RZ ;  /* 0x0000000503037210 */ /* 0x000fe40007ffe0ff */
        /* <DEDUP_REMOVED lines=76> */
.L_x_13918:
        /* <DEDUP_REMOVED lines=15> */
.L_x_13814:
        /* <DEDUP_REMOVED lines=10> */
.L_x_13815:
[----:B------:R-:W-:Y:S01]  /*faf0*/  UISETP.GE.AND UP0, UPT, UR44, 0x2, UPT ;  /* 0x000000022c00788c */ /* 0x000fe2000bf06270 */
[----:B------:R2:W-:Y:S05]  /*fb00*/  SYNCS.ARRIVE.TRANS64.A1T0 RZ, [R24+URZ+0x32450], RZ ;  /* 0x032450ff18ff79a7 */ /* 0x0005ea000810003f */
[----:B------:R-:W-:-:S13]  /*fb10*/  PLOP3.LUT P0, PT, PT, PT, UP0, 0x40, 0x0 ;  /* 0x000000000000781c */ /* 0x000fda0003f0e808 */
[----:B--2---:R-:W-:Y:S05]  /*fb20*/  @P0 BRA `(.L_x_13816) ;  /* 0x0000000c00680947 */ /* 0x004fea0003800000 */
[----:B------:R-:W-:Y:S01]  /*fb30*/  UIADD3 UR4, UR44, -0x2, URZ ;  /* 0xfffffffe2c047890 */ /* 0x000fe2000fffe03f */
[----:B------:R-:W-:Y:S05]  /*fb40*/  BSSY B0, `(.L_x_13816) ;  /* 0x00000d8000007945 */ /* 0x000fea0003800000 */
[----:B------:R-:W-:-:S07]  /*fb50*/  IMAD.U32 R20, RZ, RZ, UR4 ;  /* 0x00000004ff147e24 */ /* 0x000fce000f8e00ff */
.L_x_13829:
        /* <DEDUP_REMOVED lines=34> */
[----:B------:R-:W-:Y:S02]  /*fd80*/  SEL R18, R18, RZ, P0 ;  /* 0x000000ff12127207 */ /* 0x000fe40000000000 */
[----:B------:R-:W-:Y:S02]  /*fd90*/  LOP3.LUT R26, R26, R3, RZ, 0x3c, !PT ;  /* 0x000000031a1a7212 */ /* 0x000fe400078e3cff */
[----:B------:R-:W-:Y:S02]  /*fda0*/  IADD3 R20, R20, -0x1, RZ ;  /* 0xffffffff14147810 */ /* 0x000fe40007ffe0ff */
[----:B------:R-:W-:Y:S01]  /*fdb0*/  ISETP.GT.AND P2, PT, R2, RZ, PT ;  /* 0x000000ff0200720c */ /* 0x000fe20003f44270 */
[----:B-1----:R-:W-:-:S12]  /*fdc0*/  @!P1 BRA `(.L_x_13817) ;  /* 0x0000000000049947 */ /* 0x002fd80003800000 */
[----:B------:R-:W-:Y:S01]  /*fdd0*/  BPT.TRAP 0x1 ;  /* 0x000000040000795c */ /* 0x000fe20000300000 */
.L_x_13817:
[----:B------:R-:W-:Y:S01]  /*fde0*/  IMAD R10, R18, 0x8, R17 ;  /* 0x00000008120a7824 */ /* 0x000fe200078e0211 */
[----:B------:R-:W-:Y:S01]  /*fdf0*/  SHF.L.U32 R25, R26, 0x1f, RZ ;  /* 0x0000001f1a197819 */ /* 0x000fe200000006ff */
[----:B------:R-:W-:Y:S01]  /*fe00*/  BSSY B1, `(.L_x_13818) ;  /* 0x0000004000017945 */ /* 0x000fe20003800000 */
[----:B------:R-:W-:Y:S02]  /*fe10*/  SHF.R.S32.HI R23, RZ, 0x1f, R5 ;  /* 0x0000001fff177819 */ /* 0x000fe40000011405 */
[----:B------:R-:W2:Y:S02]  /*fe20*/  SYNCS.PHASECHK.TRANS64.TRYWAIT P0, [R10+URZ+0x32440], R25 ;  /* 0x032440190a0075a7 */ /* 0x000ea4000800017f */
[----:B--2---:R-:W-:Y:S05]  /*fe30*/  @!P0 BRA `(.L_x_13819) ;  /* 0x0000003800e88947 */ /* 0x004fea0003800000 */
.L_x_13919:
[----:B------:R-:W-:Y:S05]  /*fe40*/  BSYNC B1 ;  /* 0x0000000000017941 */ /* 0x000fea0003800000 */
.L_x_13818:
        /* <DEDUP_REMOVED lines=51> */
.L_x_13933:
        /* <DEDUP_REMOVED lines=8> */
.L_x_13821:
        /* <DEDUP_REMOVED lines=10> */
.L_x_13822:
[----:B------:R1:W-:Y:S01]  /*102a0*/  SYNCS.ARRIVE.TRANS64.A1T0 RZ, [R10+URZ+0x32430], RZ ;  /* 0x032430ff0aff79a7 */ /* 0x0003e2000810003f */
[----:B------:R-:W-:Y:S05]  /*102b0*/  @!P3 BRA `(.L_x_13823) ;  /* 0x000000000004b947 */ /* 0x000fea0003800000 */
[----:B------:R-:W-:Y:S01]  /*102c0*/  BPT.TRAP 0x1 ;  /* 0x000000040000795c */ /* 0x000fe20000300000 */
.L_x_13823:
[----:B------:R-:W3:Y:S01]  /*102d0*/  SYNCS.PHASECHK.TRANS64.TRYWAIT P0, [R10+URZ+0x32460], R25 ;  /* 0x032460190a0075a7 */ /* 0x000ee2000800017f */
[----:B------:R-:W-:Y:S04]  /*102e0*/  BSSY B1, `(.L_x_13824) ;  /* 0x0000002000017945 */ /* 0x000fe80003800000 */
[----:B---3--:R-:W-:Y:S05]  /*102f0*/  @!P0 BRA `(.L_x_13825) ;  /* 0x0000003c005c8947 */ /* 0x008fea0003800000 */
.L_x_13934:
[----:B------:R-:W-:Y:S05]  /*10300*/  BSYNC B1 ;  /* 0x0000000000017941 */ /* 0x000fea0003800000 */
.L_x_13824:
        /* <DEDUP_REMOVED lines=68> */
.L_x_13948:
[----:B0---4-:R-:W-:-:S04]  /*10750*/  IADD3 R2, P0, R14, R0, RZ ;  /* 0x000000000e027210 */ /* 0x011fc80007f1e0ff */
[----:B------:R-:W-:Y:S02]  /*10760*/  IADD3.X R3, RZ, R24, RZ, P0, !PT ;  /* 0x00000018ff037210 */ /* 0x000fe400007fe4ff */
[----:B------:R-:W-:-:S03]  /*10770*/  PLOP3.LUT P0, PT, PT, PT, PT, 0x80, 0x0 ;  /* 0x000000000000781c */ /* 0x000fc60003f0f070 */
        /* <DEDUP_REMOVED lines=8> */
.L_x_13827:
        /* <DEDUP_REMOVED lines=10> */
.L_x_13828:
[----:B------:R2:W-:Y:S01]  /*108a0*/  SYNCS.ARRIVE.TRANS64.A1T0 RZ, [R10+URZ+0x32450], RZ ;  /* 0x032450ff0aff79a7 */ /* 0x0005e2000810003f */
[----:B------:R-:W-:Y:S05]  /*108b0*/  @P2 BRA `(.L_x_13829) ;  /* 0xfffffff000a82947 */ /* 0x000fea000383ffff */
[----:B------:R-:W-:Y:S05]  /*108c0*/  BSYNC B0 ;  /* 0x0000000000007941 */ /* 0x000fea0003800000 */
.L_x_13816:
        /* <DEDUP_REMOVED lines=21> */
.L_x_13831:
[----:B------:R-:W-:Y:S05]  /*10a20*/  BSYNC B0 ;  /* 0x0000000000007941 */ /* 0x000fea0003800000 */
.L_x_13830:
[----:B------:R-:W-:-:S07]  /*10a30*/  LOP3.LUT R26, R26, R5, RZ, 0x3c, !PT ;  /* 0x000000051a1a7212 */ /* 0x000fce00078e3cff */
.L_x_13787:
[----:B------:R-:W-:Y:S05]  /*10a40*/  BSYNC B7 ;  /* 0x0000000000077941 */ /* 0x000fea0003800000 */
.L_x_13785:
        /* <DEDUP_REMOVED lines=11> */
.L_x_13832:
[----:B------:R-:W-:-:S03]  /*10b00*/  UMOV UR4, 0xffffffff ;  /* 0xffffffff00047882 */ /* 0x000fc60000000000 */
[----:B------:R-:W-:Y:S05]  /*10b10*/  BRA.DIV UR4, `(.L_x_13834) ;  /* 0x0000003e04307947 */ /* 0x000fea000b800000 */
[----:B------:R3:W4:Y:S02]  /*10b20*/  SHFL.IDX PT, R14, R32, RZ, 0x1f ;  /* 0x00001fff200e7589 */ /* 0x00072400000e0000 */
.L_x_13951:
        /* <DEDUP_REMOVED lines=8> */
.L_x_13833:
[----:B------:R-:W-:Y:S02]  /*10bb0*/  ULDC UR4, c[0x0][0xd38] ;  /* 0x00034e0000047ab9 */ /* 0x000fe40000000800 */
[----:B----4-:R-:W-:-:S13]  /*10bc0*/  ISETP.GE.AND P0, PT, R32, UR4, PT ;  /* 0x0000000420007c0c */ /* 0x010fda000bf06270 */
[----:B------:R-:W-:Y:S05]  /*10bd0*/  @!P0 BRA `(.L_x_13835) ;  /* 0xffffffbc00448947 */ /* 0x000fea000383ffff */
.L_x_13782:
        /* <DEDUP_REMOVED lines=12> */
.L_x_13952:
[----:B------:R-:W-:Y:S05]  /*10ca0*/  BSYNC B0 ;  /* 0x0000000000007941 */ /* 0x000fea0003800000 */
.L_x_13836:
[----:B------:R-:W-:-:S03]  /*10cb0*/  UMOV UR4, 0xffffffff ;  /* 0xffffffff00047882 */ /* 0x000fc60000000000 */
[----:B------:R-:W-:Y:S05]  /*10cc0*/  BRA.DIV UR4, `(.L_x_13838) ;  /* 0x0000003e04007947 */ /* 0x000fea000b800000 */
[----:B0-----:R-:W0:Y:S02]  /*10cd0*/  S2R R0, SR_TID.X ;  /* 0x0000000000007919 */ /* 0x001e240000002100 */
[----:B0-----:R-:W-:-:S04]  /*10ce0*/  SHF.R.U32.HI R0, RZ, 0x5, R0 ;  /* 0x00000005ff007819 */ /* 0x001fc80000011600 */
[----:B------:R-:W-:-:S05]  /*10cf0*/  LOP3.LUT R0, R0, 0x3, RZ, 0xc0, !PT ;  /* 0x0000000300007812 */ /* 0x000fca00078ec0ff */
[----:B------:R0:W1:Y:S02]  /*10d00*/  SHFL.IDX PT, R14, R0, RZ, 0x1f ;  /* 0x00001fff000e7589 */ /* 0x00006400000e0000 */
.L_x_13955:
[----:B-1----:R-:W-:Y:S01]  /*10d10*/  ISETP.NE.AND P0, PT, R14, RZ, PT ;  /* 0x000000ff0e00720c */ /* 0x002fe20003f05270 */
[----:B------:R-:W-:-:S12]  /*10d20*/  BSSY B0, `(.L_x_13839) ;  /* 0x0000026000007945 */ /* 0x000fd80003800000 */
[----:B------:R-:W-:Y:S05]  /*10d30*/  @P0 BRA `(.L_x_13840) ;  /* 0x0000000000900947 */ /* 0x000fea0003800000 */
[----:B------:R-:W-:-:S03]  /*10d40*/  UMOV UR4, 0xffffffff ;  /* 0xffffffff00047882 */ /* 0x000fc60000000000 */
[----:B------:R-:W-:Y:S05]  /*10d50*/  BRA.DIV UR4, `(.L_x_13841) ;  /* 0x0000003e04107947 */ /* 0x000fea000b800000 */
[----:B------:R-:W-:-:S13]  /*10d60*/  ELECT P6, URZ, PT ;  /* 0x00000000003f782f */ /* 0x000fda00038c0000 */
.L_x_13958:
        /* <DEDUP_REMOVED lines=8> */
.L_x_13842:
[----:B------:R-:W-:Y:S01]  /*10df0*/  IMAD R5, R18, 0x8, R7 ;  /* 0x0000000812057824 */ /* 0x000fe200078e0207 */
[----:B------:R-:W-:Y:S01]  /*10e00*/  SHF.L.U32 R0, R26, 0x1f, RZ ;  /* 0x0000001f1a007819 */ /* 0x000fe200000006ff */
[----:B------:R-:W-:-:S03]  /*10e10*/  VIADD R18, R18, 0x1 ;  /* 0x0000000112127836 */ /* 0x000fc60000000000 */
[----:B------:R-:W0:Y:S02]  /*10e20*/  SYNCS.PHASECHK.TRANS64.TRYWAIT P1, [R5+URZ+0x32440], R0 ;  /* 0x03244000050075a7 */ /* 0x000e24000802017f */
[----:B------:R-:W-:-:S04]  /*10e30*/  ISETP.NE.AND P2, PT, R18, 0x2, PT ;  /* 0x000000021200780c */ /* 0x000fc80003f45270 */
[----:B------:R-:W-:Y:S01]  /*10e40*/  SEL R3, RZ, 0x1, P2 ;  /* 0x00000001ff037807 */ /* 0x000fe20001000000 */
[----:B0-----:R-:W-:Y:S08]  /*10e50*/  @!P1 BRA `(.L_x_13843) ;  /* 0x0000003800f09947 */ /* 0x001ff00003800000 */
.L_x_13959:
[----:B------:R-:W-:Y:S02]  /*10e60*/  SEL R18, R18, RZ, P2 ;  /* 0x000000ff12127207 */ /* 0x000fe40001000000 */
[----:B------:R-:W-:Y:S01]  /*10e70*/  LOP3.LUT R2, R26, R3, RZ, 0x3c, !PT ;  /* 0x000000031a027212 */ /* 0x000fe200078e3cff */
[----:B------:R-:W-:Y:S06]  /*10e80*/  @!P0 BRA `(.L_x_13844) ;  /* 0x0000000000048947 */ /* 0x000fec0003800000 */
[----:B------:R-:W-:Y:S01]  /*10e90*/  BPT.TRAP 0x1 ;  /* 0x000000040000795c */ /* 0x000fe20000300000 */
.L_x_13844:
[----:B------:R-:W-:Y:S01]  /*10ea0*/  IMAD R3, R18, 0x8, R7 ;  /* 0x0000000812037824 */ /* 0x000fe200078e0207 */
[----:B------:R-:W-:-:S04]  /*10eb0*/  SHF.L.U32 R2, R2, 0x1f, RZ ;  /* 0x0000001f02027819 */ /* 0x000fc800000006ff */
[----:B------:R-:W1:Y:S02]  /*10ec0*/  SYNCS.PHASECHK.TRANS64.TRYWAIT P1, [R3+URZ+0x32440], R2 ;  /* 0x03244002030075a7 */ /* 0x000e64000802017f */
[----:B-1----:R-:W-:Y:S05]  /*10ed0*/  @!P1 BRA `(.L_x_13845) ;  /* 0x0000003800e49947 */ /* 0x002fea0003800000 */
.L_x_13960:
[----:B------:R-:W-:Y:S05]  /*10ee0*/  @!P0 BRA `(.L_x_13846) ;  /* 0x0000000000048947 */ /* 0x000fea0003800000 */
[----:B------:R-:W-:Y:S01]  /*10ef0*/  BPT.TRAP 0x1 ;  /* 0x000000040000795c */ /* 0x000fe20000300000 */
.L_x_13846:
[----:B------:R-:W4:Y:S02]  /*10f00*/  SYNCS.PHASECHK.TRANS64.TRYWAIT P1, [R5+URZ+0x32460], R0 ;  /* 0x03246000050075a7 */ /* 0x000f24000802017f */
[----:B----4-:R-:W-:Y:S05]  /*10f10*/  @!P1 BRA `(.L_x_13847) ;  /* 0x0000003800e89947 */ /* 0x010fea0003800000 */
.L_x_13961:
[----:B------:R-:W-:Y:S05]  /*10f20*/  @!P0 BRA `(.L_x_13848) ;  /* 0x0000000000048947 */ /* 0x000fea0003800000 */
[----:B------:R-:W-:Y:S01]  /*10f30*/  BPT.TRAP 0x1 ;  /* 0x000000040000795c */ /* 0x000fe20000300000 */
.L_x_13848:
[----:B------:R0:W0:Y:S02]  /*10f40*/  SYNCS.PHASECHK.TRANS64.TRYWAIT P0, [R3+URZ+0x32460], R2 ;  /* 0x03246002030075a7 */ /* 0x000024000800017f */
[----:B0-----:R-:W-:Y:S05]  /*10f50*/  @!P0 NANOSLEEP.SYNCS 0x989680 ;  /* 0x009896800000895d */ /* 0x001fea0003900000 */
[----:B------:R-:W0:Y:S02]  /*10f60*/  @!P0 SYNCS.PHASECHK.TRANS64 P0, [R3+URZ+0x32460], R2 ;  /* 0x03246002030085a7 */ /* 0x000e24000800007f */
[----:B0-----:R-:W-:Y:S05]  /*10f70*/  @!P0 BRA `(.L_x_13848) ;  /* 0xfffffffc00f08947 */ /* 0x001fea000383ffff */
.L_x_13840:
[----:B------:R-:W-:Y:S05]  /*10f80*/  BSYNC B0 ;  /* 0x0000000000007941 */ /* 0x000fea0003800000 */
.L_x_13839:
[----:B------:R-:W-:Y:S05]  /*10f90*/  EXIT ;  /* 0x000000000000794d */ /* 0x000fea0003800000 */
.L_x_13728:
[----:B0-----:R-:W-:-:S04]  /*10fa0*/  IMAD.U32 R3, RZ, RZ, UR40 ;  /* 0x00000028ff037e24 */ /* 0x001fc8000f8e00ff */
[----:B------:R0:W1:Y:S03]  /*10fb0*/  SYNCS.PHASECHK.TRANS64.TRYWAIT P0, [R3+URZ+0x32400], R0 ;  /* 0x03240000030075a7 */ /* 0x000066000800017f */
[----:B-1----:R-:W-:Y:S05]  /*10fc0*/  @!P0 NANOSLEEP.SYNCS 0x989680 ;  /* 0x009896800000895d */ /* 0x002fea0003900000 */
[----:B------:R-:W1:Y:S02]  /*10fd0*/  @!P0 SYNCS.PHASECHK.TRANS64 P0, [R3+URZ+0x32400], R0 ;  /* 0x03240000030085a7 */ /* 0x000e64000800007f */
[----:B-1----:R-:W-:Y:S05]  /*10fe0*/  @!P0 BRA `(.L_x_13728) ;  /* 0xfffffffc00ec8947 */ /* 0x002fea000383ffff */
[----:B------:R-:W-:Y:S05]  /*10ff0*/  BRA `(.L_x_13849) ;  /* 0xffffff08005c7947 */ /* 0x000fea000383ffff */
.L_x_13732:
[----:B0-----:R-:W-:-:S04]  /*11000*/  IMAD.U32 R3, RZ, RZ, UR6 ;  /* 0x00000006ff037e24 */ /* 0x001fc8000f8e00ff */
[----:B------:R0:W2:Y:S03]  /*11010*/  SYNCS.PHASECHK.TRANS64.TRYWAIT P1, [R3+URZ+0x32430], R2 ;  /* 0x03243002030075a7 */ /* 0x0000a6000802017f */
[----:B--2---:R-:W-:Y:S05]  /*11020*/  @!P1 NANOSLEEP.SYNCS 0x989680 ;  /* 0x009896800000995d */ /* 0x004fea0003900000 */
[----:B------:R-:W2:Y:S02]  /*11030*/  @!P1 SYNCS.PHASECHK.TRANS64 P1, [R3+URZ+0x32430], R2 ;  /* 0x03243002030095a7 */ /* 0x000ea4000802007f */
[----:B--2---:R-:W-:Y:S05]  /*11040*/  @!P1 BRA `(.L_x_13732) ;  /* 0xfffffffc00ec9947 */ /* 0x004fea000383ffff */
[----:B------:R-:W-:Y:S05]  /*11050*/  BRA `(.L_x_13731) ;  /* 0xffffff0800847947 */ /* 0x000fea000383ffff */
.L_x_13733:
[----:B0-----:R-:W-:-:S04]  /*11060*/  IMAD.U32 R3, RZ, RZ, UR40 ;  /* 0x00000028ff037e24 */ /* 0x001fc8000f8e00ff */
[----:B------:R0:W2:Y:S03]  /*11070*/  SYNCS.PHASECHK.TRANS64.TRYWAIT P1, [R3+URZ+0x32410], R0 ;  /* 0x03241000030075a7 */ /* 0x0000a6000802017f */
[----:B--2---:R-:W-:Y:S05]  /*11080*/  @!P1 NANOSLEEP.SYNCS 0x989680 ;  /* 0x009896800000995d */ /* 0x004fea0003900000 */
[----:B------:R-:W2:Y:S02]  /*11090*/  @!P1 SYNCS.PHASECHK.TRANS64 P1, [R3+URZ+0x32410], R0 ;  /* 0x03241000030095a7 */ /* 0x000ea4000802007f */
[----:B--2---:R-:W-:Y:S05]  /*110a0*/  @!P1 BRA `(.L_x_13733) ;  /* 0xfffffffc00ec9947 */ /* 0x004fea000383ffff */
[----:B------:R-:W-:Y:S05]  /*110b0*/  BRA `(.L_x_13850) ;  /* 0xffffff0c002c7947 */ /* 0x000fea000383ffff */
.L_x_13737:
[----:B0-----:R-:W-:-:S04]  /*110c0*/  IMAD.U32 R3, RZ, RZ, UR6 ;  /* 0x00000006ff037e24 */ /* 0x001fc8000f8e00ff */
[----:B------:R0:W3:Y:S03]  /*110d0*/  SYNCS.PHASECHK.TRANS64.TRYWAIT P1, [R3+URZ+0x32450], R2 ;  /* 0x03245002030075a7 */ /* 0x0000e6000802017f */
[----:B---3--:R-:W-:Y:S05]  /*110e0*/  @!P1 NANOSLEEP.SYNCS 0x989680 ;  /* 0x009896800000995d */ /* 0x008fea0003900000 */
[----:B------:R-:W3:Y:S02]  /*110f0*/  @!P1 SYNCS.PHASECHK.TRANS64 P1, [R3+URZ+0x32450], R2 ;  /* 0x03245002030095a7 */ /* 0x000ee4000802007f */
[----:B---3--:R-:W-:Y:S05]  /*11100*/  @!P1 BRA `(.L_x_13737) ;  /* 0xfffffffc00ec9947 */ /* 0x008fea000383ffff */
[----:B------:R-:W-:Y:S05]  /*11110*/  BRA `(.L_x_13736) ;  /* 0xffffff0c00347947 */ /* 0x000fea000383ffff */
.L_x_13744:
[----:B-1----:R-:W-:-:S04]  /*11120*/  IMAD.U32 R21, RZ, RZ, UR4 ;  /* 0x00000004ff157e24 */ /* 0x002fc8000f8e00ff */
[----:B------:R1:W2:Y:S03]  /*11130*/  SYNCS.PHASECHK.TRANS64.TRYWAIT P1, [R21+URZ+0x32430], R0 ;  /* 0x03243000150075a7 */ /* 0x0002a6000802017f */
[----:B--2---:R-:W-:Y:S05]  /*11140*/  @!P1 NANOSLEEP.SYNCS 0x989680 ;  /* 0x009896800000995d */ /* 0x004fea0003900000 */
[----:B------:R-:W2:Y:S02]  /*11150*/  @!P1 SYNCS.PHASECHK.TRANS64 P1, [R21+URZ+0x32430], R0 ;  /* 0x03243000150095a7 */ /* 0x000ea4000802007f */
[----:B--2---:R-:W-:Y:S05]  /*11160*/  @!P1 BRA `(.L_x_13744) ;  /* 0xfffffffc00ec9947 */ /* 0x004fea000383ffff */
[----:B------:R-:W-:Y:S05]  /*11170*/  BRA `(.L_x_13743) ;  /* 0xffffff2c00e07947 */ /* 0x000fea000383ffff */
.L_x_13748:
[----:B-1----:R-:W-:-:S04]  /*11180*/  IMAD.U32 R21, RZ, RZ, UR4 ;  /* 0x00000004ff157e24 */ /* 0x002fc8000f8e00ff */
[----:B------:R1:W3:Y:S03]  /*11190*/  SYNCS.PHASECHK.TRANS64.TRYWAIT P1, [R21+URZ+0x32450], R0 ;  /* 0x03245000150075a7 */ /* 0x0002e6000802017f */
[----:B---3--:R-:W-:Y:S05]  /*111a0*/  @!P1 NANOSLEEP.SYNCS 0x989680 ;  /* 0x009896800000995d */ /* 0x008fea0003900000 */
[----:B------:R-:W3:Y:S02]  /*111b0*/  @!P1 SYNCS.PHASECHK.TRANS64 P1, [R21+URZ+0x32450], R0 ;  /* 0x03245000150095a7 */ /* 0x000ee4000802007f */
[----:B---3--:R-:W-:Y:S05]  /*111c0*/  @!P1 BRA `(.L_x_13748) ;  /* 0xfffffffc00ec9947 */ /* 0x008fea000383ffff */
[----:B------:R-:W-:Y:S05]  /*111d0*/  BRA `(.L_x_13747) ;  /* 0xffffff3000607947 */ /* 0x000fea000383ffff */
.L_x_13756:
[----:B-1----:R-:W-:-:S04]  /*111e0*/  IMAD.U32 R21, RZ, RZ, UR4 ;  /* 0x00000004ff157e24 */ /* 0x002fc8000f8e00ff */
[----:B------:R1:W2:Y:S03]  /*111f0*/  SYNCS.PHASECHK.TRANS64.TRYWAIT P1, [R21+URZ+0x32430], R0 ;  /* 0x03243000150075a7 */ /* 0x0002a6000802017f */
[----:B--2---:R-:W-:Y:S05]  /*11200*/  @!P1 NANOSLEEP.SYNCS 0x989680 ;  /* 0x009896800000995d */ /* 0x004fea0003900000 */
[----:B------:R-:W2:Y:S02]  /*11210*/  @!P1 SYNCS.PHASECHK.TRANS64 P1, [R21+URZ+0x32430], R0 ;  /* 0x03243000150095a7 */ /* 0x000ea4000802007f */
[----:B--2---:R-:W-:Y:S05]  /*11220*/  @!P1 BRA `(.L_x_13756) ;  /* 0xfffffffc00ec9947 */ /* 0x004fea000383ffff */
[----:B------:R-:W-:Y:S05]  /*11230*/  BRA `(.L_x_13755) ;  /* 0xffffff5800787947 */ /* 0x000fea000383ffff */
.L_x_13760:
[----:B-1----:R-:W-:-:S04]  /*11240*/  IMAD.U32 R21, RZ, RZ, UR4 ;  /* 0x00000004ff157e24 */ /* 0x002fc8000f8e00ff */
[----:B------:R1:W3:Y:S03]  /*11250*/  SYNCS.PHASECHK.TRANS64.TRYWAIT P1, [R21+URZ+0x32450], R0 ;  /* 0x03245000150075a7 */ /* 0x0002e6000802017f */
[----:B---3--:R-:W-:Y:S05]  /*11260*/  @!P1 NANOSLEEP.SYNCS 0x989680 ;  /* 0x009896800000995d */ /* 0x008fea0003900000 */
[----:B------:R-:W3:Y:S02]  /*11270*/  @!P1 SYNCS.PHASECHK.TRANS64 P1, [R21+URZ+0x32450], R0 ;  /* 0x03245000150095a7 */ /* 0x000ee4000802007f */
[----:B---3--:R-:W-:Y:S05]  /*11280*/  @!P1 BRA `(.L_x_13760) ;  /* 0xfffffffc00ec9947 */ /* 0x008fea000383ffff */
[----:B------:R-:W-:Y:S05]  /*11290*/  BRA `(.L_x_13759) ;  /* 0xffffff5800f87947 */ /* 0x000fea000383ffff */
.L_x_13793:
        /* <DEDUP_REMOVED lines=10> */
.L_x_13851:
[----:B------:R-:W-:Y:S05]  /*11340*/  BRA `(.L_x_13852) ;  /* 0xffffffbc00ec7947 */ /* 0x000fea000383ffff */
.L_x_13796:
[----:B0-----:R0:W1:Y:S02]  /*11350*/  SYNCS.PHASECHK.TRANS64.TRYWAIT P0, [R24+URZ+0x32440], R3 ;  /* 0x03244003180075a7 */ /* 0x001064000800017f */
[----:B-1----:R-:W-:Y:S05]  /*11360*/  @!P0 NANOSLEEP.SYNCS 0x989680 ;  /* 0x009896800000895d */ /* 0x002fea0003900000 */
[----:B------:R-:W1:Y:S02]  /*11370*/  @!P0 SYNCS.PHASECHK.TRANS64 P0, [R24+URZ+0x32440], R3 ;  /* 0x03244003180085a7 */ /* 0x000e64000800007f */
[----:B-1----:R-:W-:Y:S05]  /*11380*/  @!P0 BRA `(.L_x_13796) ;  /* 0xfffffffc00f08947 */ /* 0x002fea000383ffff */
[----:B------:R-:W-:Y:S05]  /*11390*/  BRA `(.L_x_13853) ;  /* 0xffffffc000947947 */ /* 0x000fea000383ffff */
.L_x_13797:
        /* <DEDUP_REMOVED lines=8> */
.L_x_13855:
[----:B------:R-:W-:Y:S05]  /*11420*/  BSYNC B0 ;  /* 0x0000000000007941 */ /* 0x000fea0003800000 */
.L_x_13854:
        /* <DEDUP_REMOVED lines=9> */
.L_x_13856:
        /* <DEDUP_REMOVED lines=8> */
.L_x_13857:
        /* <DEDUP_REMOVED lines=11> */
.L_x_13858:
[----:B------:R-:W-:Y:S02]  /*115f0*/  IMAD.MOV.U32 R13, RZ, RZ, R5 ;  /* 0x000000ffff0d7224 */ /* 0x000fe400078e0005 */
[----:B------:R-:W-:Y:S01]  /*11600*/  IMAD.MOV.U32 R12, RZ, RZ, 0x2 ;  /* 0x00000002ff0c7424 */ /* 0x000fe200078e00ff */
[----:B------:R-:W-:-:S13]  /*11610*/  @P0 LEA R2, P1, R8, R14, 0x1 ;  /* 0x0000000e08020211 */ /* 0x000fda00078208ff */
[----:B------:R-:W-:Y:S05]  /*11620*/  WARPSYNC.COLLECTIVE R15, `(.L_x_13859) ;  /* 0x000000000f087348 */ /* 0x000fea0003c00000 */
[----:B------:R0:W1:Y:S02]  /*11630*/  SHFL.IDX P6, R14, R13, R12, R11 ;  /* 0x0000000c0d0e7389 */ /* 0x00006400000c000b */
[----:B01----:R-:W-:Y:S01]  /*11640*/  ENDCOLLECTIVE ;  /* 0x000000000000791b */ /* 0x003fe20003800000 */
.L_x_13859:
        /* <DEDUP_REMOVED lines=12> */
.L_x_13860:
[----:B------:R-:W-:Y:S02]  /*11710*/  IMAD.MOV.U32 R13, RZ, RZ, R5 ;  /* 0x000000ffff0d7224 */ /* 0x000fe400078e0005 */
[----:B------:R-:W-:Y:S01]  /*11720*/  IMAD.MOV.U32 R12, RZ, RZ, 0x3 ;  /* 0x00000003ff0c7424 */ /* 0x000fe200078e00ff */
[----:B------:R-:W-:-:S13]  /*11730*/  @P0 LEA R2, P1, R8, R14, 0x1 ;  /* 0x0000000e08020211 */ /* 0x000fda00078208ff */
[----:B------:R-:W-:Y:S05]  /*11740*/  WARPSYNC.COLLECTIVE R15, `(.L_x_13861) ;  /* 0x000000000f087348 */ /* 0x000fea0003c00000 */
[----:B------:R0:W1:Y:S02]  /*11750*/  SHFL.IDX P6, R14, R13, R12, R11 ;  /* 0x0000000c0d0e7389 */ /* 0x00006400000c000b */
[----:B01----:R-:W-:Y:S01]  /*11760*/  ENDCOLLECTIVE ;  /* 0x000000000000791b */ /* 0x003fe20003800000 */
.L_x_13861:
        /* <DEDUP_REMOVED lines=12> */
.L_x_13862:
[----:B------:R-:W-:Y:S02]  /*11830*/  IMAD.MOV.U32 R13, RZ, RZ, R5 ;  /* 0x000000ffff0d7224 */ /* 0x000fe400078e0005 */
[----:B------:R-:W-:Y:S01]  /*11840*/  IMAD.MOV.U32 R12, RZ, RZ, 0x4 ;  /* 0x00000004ff0c7424 */ /* 0x000fe200078e00ff */
[----:B------:R-:W-:-:S13]  /*11850*/  @P0 LEA R2, P1, R8, R14, 0x1 ;  /* 0x0000000e08020211 */ /* 0x000fda00078208ff */
[----:B------:R-:W-:Y:S05]  /*11860*/  WARPSYNC.COLLECTIVE R15, `(.L_x_13863) ;  /* 0x000000000f087348 */ /* 0x000fea0003c00000 */
[----:B------:R0:W1:Y:S02]  /*11870*/  SHFL.IDX P6, R14, R13, R12, R11 ;  /* 0x0000000c0d0e7389 */ /* 0x00006400000c000b */
[----:B01----:R-:W-:Y:S01]  /*11880*/  ENDCOLLECTIVE ;  /* 0x000000000000791b */ /* 0x003fe20003800000 */
.L_x_13863:
        /* <DEDUP_REMOVED lines=12> */
.L_x_13864:
[----:B------:R-:W-:Y:S02]  /*11950*/  IMAD.MOV.U32 R13, RZ, RZ, R5 ;  /* 0x000000ffff0d7224 */ /* 0x000fe400078e0005 */
[----:B------:R-:W-:Y:S01]  /*11960*/  IMAD.MOV.U32 R12, RZ, RZ, 0x5 ;  /* 0x00000005ff0c7424 */ /* 0x000fe200078e00ff */
[----:B------:R-:W-:-:S13]  /*11970*/  @P0 LEA R2, P1, R8, R14, 0x1 ;  /* 0x0000000e08020211 */ /* 0x000fda00078208ff */
[----:B------:R-:W-:Y:S05]  /*11980*/  WARPSYNC.COLLECTIVE R15, `(.L_x_13865) ;  /* 0x000000000f087348 */ /* 0x000fea0003c00000 */
[----:B------:R0:W1:Y:S02]  /*11990*/  SHFL.IDX P6, R14, R13, R12, R11 ;  /* 0x0000000c0d0e7389 */ /* 0x00006400000c000b */
[----:B01----:R-:W-:Y:S01]  /*119a0*/  ENDCOLLECTIVE ;  /* 0x000000000000791b */ /* 0x003fe20003800000 */
.L_x_13865:
        /* <DEDUP_REMOVED lines=10> */
.L_x_13866:
[----:B------:R-:W-:Y:S05]  /*11a50*/  BRA `(.L_x_13867) ;  /* 0xffffffbc00fc7947 */ /* 0x000fea000383ffff */
.L_x_13802:
[----:B------:R-:W-:Y:S01]  /*11a60*/  IMAD.MOV.U32 R13, RZ, RZ, R5 ;  /* 0x000000ffff0d7224 */ /* 0x000fe200078e0005 */
[----:B------:R-:W-:Y:S01]  /*11a70*/  MOV R12, RZ ;  /* 0x000000ff000c7202 */ /* 0x000fe20000000f00 */
[----:B------:R-:W-:Y:S01]  /*11a80*/  IMAD.MOV.U32 R11, RZ, RZ, 0x181f ;  /* 0x0000181fff0b7424 */ /* 0x000fe200078e00ff */
[----:B------:R-:W0:Y:S01]  /*11a90*/  S2R R20, SR_TID.X ;  /* 0x0000000000147919 */ /* 0x000e220000002100 */
[----:B------:R-:W-:Y:S01]  /*11aa0*/  IMAD.MOV.U32 R15, RZ, RZ, -0x1 ;  /* 0xffffffffff0f7424 */ /* 0x000fe200078e00ff */
[----:B------:R-:W-:Y:S01]  /*11ab0*/  LOP3.LUT R16, R16, 0xffffefff, RZ, 0xc0, !PT ;  /* 0xffffefff10107812 */ /* 0x000fe200078ec0ff */
[----:B------:R-:W-:-:S07]  /*11ac0*/  IMAD.U32 R4, RZ, RZ, UR43 ;  /* 0x0000002bff047e24 */ /* 0x000fce000f8e00ff */
[----:B01----:R-:W-:Y:S05]  /*11ad0*/  WARPSYNC.COLLECTIVE R15, `(.L_x_13868) ;  /* 0x000000000f087348 */ /* 0x003fea0003c00000 */
[----:B------:R2:W3:Y:S02]  /*11ae0*/  SHFL.IDX P6, R14, R13, R12, R11 ;  /* 0x0000000c0d0e7389 */ /* 0x0004e400000c000b */
[----:B0123--:R-:W-:Y:S01]  /*11af0*/  ENDCOLLECTIVE ;  /* 0x000000000000791b */ /* 0x00ffe20003800000 */
.L_x_13868:
[----:B------:R-:W-:-:S04]  /*11b00*/  IMAD R4, R4, 0x80, R35 ;  /* 0x0000008004047824 */ /* 0x000fc800078e0223 */
        /* <DEDUP_REMOVED lines=9> */
.L_x_13869:
        /* <DEDUP_REMOVED lines=10> */
.L_x_13870:
        /* <DEDUP_REMOVED lines=13> */
.L_x_13871:
[----:B------:R-:W-:Y:S02]  /*11d10*/  IMAD.MOV.U32 R13, RZ, RZ, R5 ;  /* 0x000000ffff0d7224 */ /* 0x000fe400078e0005 */
[----:B------:R-:W-:Y:S01]  /*11d20*/  IMAD.MOV.U32 R12, RZ, RZ, 0x2 ;  /* 0x00000002ff0c7424 */ /* 0x000fe200078e00ff */
[----:B------:R-:W-:-:S05]  /*11d30*/  @!P1 LEA R10, P0, R8, R14, 0x1 ;  /* 0x0000000e080a9211 */ /* 0x000fca00078008ff */
[----:B------:R-:W-:Y:S02]  /*11d40*/  @!P1 IMAD.X R11, RZ, RZ, R2, P0 ;  /* 0x000000ffff0b9224 */ /* 0x000fe400000e0602 */
[----:B------:R-:W-:Y:S02]  /*11d50*/  @!P1 IMAD.MOV.U32 R2, RZ, RZ, R10 ;  /* 0x000000ffff029224 */ /* 0x000fe400078e000a */
[----:B------:R-:W-:Y:S01]  /*11d60*/  @!P1 IMAD.MOV.U32 R3, RZ, RZ, R11 ;  /* 0x000000ffff039224 */ /* 0x000fe200078e000b */
[----:B------:R-:W-:Y:S01]  /*11d70*/  MOV R11, 0x181f ;  /* 0x0000181f000b7802 */ /* 0x000fe20000000f00 */
[----:B------:R-:W-:-:S03]  /*11d80*/  IMAD.SHL.U32 R10, R20, 0x8, RZ ;  /* 0x00000008140a7824 */ /* 0x000fc600078e00ff */
[----:B------:R-:W-:Y:S01]  /*11d90*/  @!PT LDS RZ, [RZ] ;  /* 0x00000000fffff984 */ /* 0x000fe20000000800 */
[----:B------:R-:W-:Y:S01]  /*11da0*/  @!PT LDS RZ, [RZ] ;  /* 0x00000000fffff984 */ /* 0x000fe20000000800 */
[----:B------:R-:W-:Y:S01]  /*11db0*/  @!PT LDS RZ, [RZ] ;  /* 0x00000000fffff984 */ /* 0x000fe20000000800 */
[----:B------:R0:W-:Y:S01]  /*11dc0*/  @!P1 LDGSTS.E.BYPASS.LTC128B.128 [R22+0x18c00], desc[UR36][R2.64], !P5 ;  /* 0x18c0000002169fae */ /* 0x0001e2000e901d64 */
[----:B------:R-:W-:Y:S01]  /*11dd0*/  ISETP.GE.AND P1, PT, R6, UR41, PT ;  /* 0x0000002906007c0c */ /* 0x000fe2000bf26270 */
[----:B------:R-:W-:Y:S01]  /*11de0*/  VIADD R6, R4, 0x30 ;  /* 0x0000003004067836 */ /* 0x000fe20000000000 */
[----:B------:R-:W-:-:S11]  /*11df0*/  LOP3.LUT R10, R10, 0x38, RZ, 0xc0, !PT ;  /* 0x000000380a0a7812 */ /* 0x000fd600078ec0ff */
[----:B0-----:R-:W-:Y:S05]  /*11e00*/  WARPSYNC.COLLECTIVE R15, `(.L_x_13872) ;  /* 0x000000000f087348 */ /* 0x001fea0003c00000 */
[----:B------:R1:W2:Y:S02]  /*11e10*/  SHFL.IDX P6, R14, R13, R12, R11 ;  /* 0x0000000c0d0e7389 */ /* 0x0002a400000c000b */
[----:B012---:R-:W-:Y:S01]  /*11e20*/  ENDCOLLECTIVE ;  /* 0x000000000000791b */ /* 0x007fe20003800000 */
.L_x_13872:
[----:B------:R-:W-:Y:S01]  /*11e30*/  @P1 LOP3.LUT R16, R16, 0x400, RZ, 0xfc, !PT ;  /* 0x0000040010101812 */ /* 0x000fe200078efcff */
[----:B------:R-:W-:-:S03]  /*11e40*/  IMAD.MOV.U32 R13, RZ, RZ, R0 ;  /* 0x000000ffff0d7224 */ /* 0x000fc600078e0000 */
[----:B------:R-:W-:Y:S01]  /*11e50*/  LOP3.LUT R16, R16, 0xfffffdff, RZ, 0xc0, !PT ;  /* 0xfffffdff10107812 */ /* 0x000fe200078ec0ff */
[----:B------:R-:W-:-:S07]  /*11e60*/  IMAD.MOV.U32 R8, RZ, RZ, R14 ;  /* 0x000000ffff087224 */ /* 0x000fce00078e000e */
[----:B------:R-:W-:Y:S05]  /*11e70*/  WARPSYNC.COLLECTIVE R15, `(.L_x_13873) ;  /* 0x000000000f087348 */ /* 0x000fea0003c00000 */
[----:B------:R0:W1:Y:S02]  /*11e80*/  SHFL.IDX P6, R14, R13, R12, R11 ;  /* 0x0000000c0d0e7389 */ /* 0x00006400000c000b */
[----:B01----:R-:W-:Y:S01]  /*11e90*/  ENDCOLLECTIVE ;  /* 0x000000000000791b */ /* 0x003fe20003800000 */
.L_x_13873:
[----:B------:R-:W-:Y:S02]  /*11ea0*/  IMAD.MOV.U32 R13, RZ, RZ, R5 ;  /* 0x000000ffff0d7224 */ /* 0x000fe400078e0005 */
[----:B------:R-:W-:Y:S02]  /*11eb0*/  IMAD.MOV.U32 R12, RZ, RZ, 0x3 ;  /* 0x00000003ff0c7424 */ /* 0x000fe400078e00ff */
[----:B------:R-:W-:-:S07]  /*11ec0*/  IMAD.MOV.U32 R9, RZ, RZ, R14 ;  /* 0x000000ffff097224 */ /* 0x000fce00078e000e */
[----:B------:R-:W-:Y:S05]  /*11ed0*/  WARPSYNC.COLLECTIVE R15, `(.L_x_13874) ;  /* 0x000000000f087348 */ /* 0x000fea0003c00000 */
[----:B------:R0:W1:Y:S02]  /*11ee0*/  SHFL.IDX P6, R14, R13, R12, R11 ;  /* 0x0000000c0d0e7389 */ /* 0x00006400000c000b */
[----:B01----:R-:W-:Y:S01]  /*11ef0*/  ENDCOLLECTIVE ;  /* 0x000000000000791b */ /* 0x003fe20003800000 */
.L_x_13874:
        /* <DEDUP_REMOVED lines=14> */
.L_x_13875:
        /* <DEDUP_REMOVED lines=8> */
.L_x_13876:
        /* <DEDUP_REMOVED lines=9> */
[----:B------:R0:W-:Y:S02]  /*120f0*/  @!P1 LDGSTS.E.BYPASS.LTC128B.128 [R22+0x19c00], desc[UR36][R2.64], !P5 ;  /* 0x19c0000002169fae */ /* 0x0001e4000e901d64 */
[----:B------:R-:W-:Y:S01]  /*12100*/  ISETP.GE.AND P1, PT, R6, UR41, PT ;  /* 0x0000002906007c0c */ /* 0x000fe2000bf26270 */
[----:B------:R-:W-:Y:S02]  /*12110*/  VIADD R6, R4, 0x50 ;  /* 0x0000005004067836 */ /* 0x000fe40000000000 */
[----:B0-----:R-:W-:-:S10]  /*12120*/  IMAD.MOV.U32 R2, RZ, RZ, R14 ;  /* 0x000000ffff027224 */ /* 0x001fd400078e000e */
[----:B------:R-:W-:Y:S05]  /*12130*/  WARPSYNC.COLLECTIVE R15, `(.L_x_13877) ;  /* 0x000000000f087348 */ /* 0x000fea0003c00000 */
[----:B------:R0:W1:Y:S02]  /*12140*/  SHFL.IDX P6, R14, R13, R12, R11 ;  /* 0x0000000c0d0e7389 */ /* 0x00006400000c000b */
[----:B01----:R-:W-:Y:S01]  /*12150*/  ENDCOLLECTIVE ;  /* 0x000000000000791b */ /* 0x003fe20003800000 */
.L_x_13877:
        /* <DEDUP_REMOVED lines=16> */
.L_x_13878:
[----:B------:R-:W-:Y:S01]  /*12260*/  @P1 LOP3.LUT R16, R16, 0x80, RZ, 0xfc, !PT ;  /* 0x0000008010101812 */ /* 0x000fe200078efcff */
[----:B------:R-:W-:-:S03]  /*12270*/  IMAD.MOV.U32 R13, RZ, RZ, R0 ;  /* 0x000000ffff0d7224 */ /* 0x000fc600078e0000 */
[----:B------:R-:W-:Y:S01]  /*12280*/  LOP3.LUT R16, R16, 0xffffffbf, RZ, 0xc0, !PT ;  /* 0xffffffbf10107812 */ /* 0x000fe200078ec0ff */
[----:B------:R-:W-:-:S07]  /*12290*/  IMAD.MOV.U32 R2, RZ, RZ, R14 ;  /* 0x000000ffff027224 */ /* 0x000fce00078e000e */
[----:B------:R-:W-:Y:S05]  /*122a0*/  WARPSYNC.COLLECTIVE R15, `(.L_x_13879) ;  /* 0x000000000f087348 */ /* 0x000fea0003c00000 */
[----:B------:R0:W1:Y:S02]  /*122b0*/  SHFL.IDX P6, R14, R13, R12, R11 ;  /* 0x0000000c0d0e7389 */ /* 0x00006400000c000b */
[----:B01----:R-:W-:Y:S01]  /*122c0*/  ENDCOLLECTIVE ;  /* 0x000000000000791b */ /* 0x003fe20003800000 */
.L_x_13879:
[----:B------:R-:W-:Y:S02]  /*122d0*/  IMAD.MOV.U32 R13, RZ, RZ, R5 ;  /* 0x000000ffff0d7224 */ /* 0x000fe400078e0005 */
[----:B------:R-:W-:Y:S02]  /*122e0*/  IMAD.MOV.U32 R12, RZ, RZ, 0x6 ;  /* 0x00000006ff0c7424 */ /* 0x000fe400078e00ff */
[----:B------:R-:W-:-:S07]  /*122f0*/  IMAD.MOV.U32 R21, RZ, RZ, R14 ;  /* 0x000000ffff157224 */ /* 0x000fce00078e000e */
[----:B------:R-:W-:Y:S05]  /*12300*/  WARPSYNC.COLLECTIVE R15, `(.L_x_13880) ;  /* 0x000000000f087348 */ /* 0x000fea0003c00000 */
[----:B------:R0:W1:Y:S02]  /*12310*/  SHFL.IDX P6, R14, R13, R12, R11 ;  /* 0x0000000c0d0e7389 */ /* 0x00006400000c000b */
[----:B01----:R-:W-:Y:S01]  /*12320*/  ENDCOLLECTIVE ;  /* 0x000000000000791b */ /* 0x003fe20003800000 */
.L_x_13880:
        /* <DEDUP_REMOVED lines=13> */
.L_x_13881:
        /* <DEDUP_REMOVED lines=8> */
[----:B------:R-:W-:-:S03]  /*12480*/  @!P1 IMAD.MOV.U32 R2, RZ, RZ, R6 ;  /* 0x000000ffff029224 */ /* 0x000fc600078e0006 */
[----:B------:R-:W-:Y:S01]  /*12490*/  @!P1 MOV R3, R15 ;  /* 0x0000000f00039202 */ /* 0x000fe20000000f00 */
[----:B------:R-:W-:-:S04]  /*124a0*/  IMAD.MOV.U32 R15, RZ, RZ, -0x1 ;  /* 0xffffffffff0f7424 */ /* 0x000fc800078e00ff */
[----:B------:R-:W-:Y:S01]  /*124b0*/  @!PT LDS RZ, [RZ] ;  /* 0x00000000fffff984 */ /* 0x000fe20000000800 */
[----:B------:R-:W-:Y:S01]  /*124c0*/  @!PT LDS RZ, [RZ] ;  /* 0x00000000fffff984 */ /* 0x000fe20000000800 */
[----:B------:R-:W-:Y:S01]  /*124d0*/  @!PT LDS RZ, [RZ] ;  /* 0x00000000fffff984 */ /* 0x000fe20000000800 */
[----:B------:R0:W-:Y:S03]  /*124e0*/  @!P1 LDGSTS.E.BYPASS.LTC128B.128 [R22+0x1b400], desc[UR36][R2.64], !P5 ;  /* 0x1b40000002169fae */ /* 0x0001e6000e901d64 */
[----:B0-----:R-:W-:Y:S05]  /*124f0*/  WARPSYNC.COLLECTIVE R15, `(.L_x_13882) ;  /* 0x000000000f087348 */ /* 0x001fea0003c00000 */
[----:B------:R1:W2:Y:S02]  /*12500*/  SHFL.IDX P6, R14, R13, R12, R11 ;  /* 0x0000000c0d0e7389 */ /* 0x0002a400000c000b */
[----:B012---:R-:W-:Y:S01]  /*12510*/  ENDCOLLECTIVE ;  /* 0x000000000000791b */ /* 0x007fe20003800000 */
.L_x_13882:
[----:B------:R-:W-:Y:S02]  /*12520*/  IMAD.MOV.U32 R13, RZ, RZ, R0 ;  /* 0x000000ffff0d7224 */ /* 0x000fe400078e0000 */
[----:B------:R-:W-:-:S07]  /*12530*/  IMAD.MOV.U32 R5, RZ, RZ, R14 ;  /* 0x000000ffff057224 */ /* 0x000fce00078e000e */
[----:B------:R-:W-:Y:S05]  /*12540*/  WARPSYNC.COLLECTIVE R15, `(.L_x_13883) ;  /* 0x000000000f087348 */ /* 0x000fea0003c00000 */
[----:B------:R0:W1:Y:S02]  /*12550*/  SHFL.IDX P6, R14, R13, R12, R11 ;  /* 0x0000000c0d0e7389 */ /* 0x00006400000c000b */
[----:B01----:R-:W-:Y:S01]  /*12560*/  ENDCOLLECTIVE ;  /* 0x000000000000791b */ /* 0x003fe20003800000 */
.L_x_13883:
[----:B------:R-:W-:Y:S05]  /*12570*/  BRA `(.L_x_13884) ;  /* 0xffffffc0001c7947 */ /* 0x000fea000383ffff */
.L_x_13806:
        /* <DEDUP_REMOVED lines=8> */
.L_x_13886:
[----:B------:R-:W-:Y:S05]  /*12600*/  BSYNC B0 ;  /* 0x0000000000007941 */ /* 0x000fea0003800000 */
.L_x_13885:
        /* <DEDUP_REMOVED lines=9> */
.L_x_13887:
        /* <DEDUP_REMOVED lines=8> */
.L_x_13888:
        /* <DEDUP_REMOVED lines=13> */
.L_x_13889:
[----:B------:R-:W-:Y:S02]  /*127f0*/  IMAD.MOV.U32 R13, RZ, RZ, R4 ;  /* 0x000000ffff0d7224 */ /* 0x000fe400078e0004 */
[----:B------:R-:W-:Y:S01]  /*12800*/  IMAD.MOV.U32 R12, RZ, RZ, 0x2 ;  /* 0x00000002ff0c7424 */ /* 0x000fe200078e00ff */
[----:B------:R-:W-:-:S13]  /*12810*/  LOP3.LUT P6, RZ, R16, 0x800, RZ, 0xc0, !PT ;  /* 0x0000080010ff7812 */ /* 0x000fda00078cc0ff */
[----:B------:R-:W-:-:S04]  /*12820*/  @!P6 LEA R14, P0, R20, R14, 0x1 ;  /* 0x0000000e140ee211 */ /* 0x000fc800078008ff */
[----:B------:R-:W-:Y:S01]  /*12830*/  @!P6 IADD3.X R5, RZ, R5, RZ, P0, !PT ;  /* 0x00000005ff05e210 */ /* 0x000fe200007fe4ff */
[----:B------:R-:W-:-:S04]  /*12840*/  @!P6 IMAD.MOV.U32 R2, RZ, RZ, R14 ;  /* 0x000000ffff02e224 */ /* 0x000fc800078e000e */
        /* <DEDUP_REMOVED lines=11> */
.L_x_13890:
[----:B------:R-:W-:Y:S02]  /*12900*/  IMAD.MOV.U32 R13, RZ, RZ, R0 ;  /* 0x000000ffff0d7224 */ /* 0x000fe400078e0000 */
[----:B------:R-:W-:-:S07]  /*12910*/  IMAD.MOV.U32 R5, RZ, RZ, R14 ;  /* 0x000000ffff057224 */ /* 0x000fce00078e000e */
[----:B------:R-:W-:Y:S05]  /*12920*/  WARPSYNC.COLLECTIVE R15, `(.L_x_13891) ;  /* 0x000000000f087348 */ /* 0x000fea0003c00000 */
[----:B------:R0:W1:Y:S02]  /*12930*/  SHFL.IDX P6, R14, R13, R12, R11 ;  /* 0x0000000c0d0e7389 */ /* 0x00006400000c000b */
[----:B01----:R-:W-:Y:S01]  /*12940*/  ENDCOLLECTIVE ;  /* 0x000000000000791b */ /* 0x003fe20003800000 */
.L_x_13891:
[----:B------:R-:W-:Y:S02]  /*12950*/  IMAD.MOV.U32 R13, RZ, RZ, R4 ;  /* 0x000000ffff0d7224 */ /* 0x000fe400078e0004 */
[----:B------:R-:W-:Y:S01]  /*12960*/  IMAD.MOV.U32 R12, RZ, RZ, 0x3 ;  /* 0x00000003ff0c7424 */ /* 0x000fe200078e00ff */
[----:B------:R-:W-:-:S05]  /*12970*/  @!P1 LEA R14, P0, R20, R14, 0x1 ;  /* 0x0000000e140e9211 */ /* 0x000fca00078008ff */
[----:B------:R-:W-:-:S08]  /*12980*/  @!P1 IMAD.MOV.U32 R2, RZ, RZ, R14 ;  /* 0x000000ffff029224 */ /* 0x000fd000078e000e */
[----:B------:R-:W-:Y:S05]  /*12990*/  WARPSYNC.COLLECTIVE R15, `(.L_x_13892) ;  /* 0x000000000f087348 */ /* 0x000fea0003c00000 */
[----:B------:R0:W1:Y:S02]  /*129a0*/  SHFL.IDX P6, R14, R13, R12, R11 ;  /* 0x0000000c0d0e7389 */ /* 0x00006400000c000b */
[----:B01----:R-:W-:Y:S01]  /*129b0*/  ENDCOLLECTIVE ;  /* 0x000000000000791b */ /* 0x003fe20003800000 */
.L_x_13892:
        /* <DEDUP_REMOVED lines=15> */
.L_x_13893:
        /* <DEDUP_REMOVED lines=17> */
.L_x_13894:
[----:B------:R-:W-:Y:S01]  /*12bc0*/  MOV R13, R0 ;  /* 0x00000000000d7202 */ /* 0x000fe20000000f00 */
[----:B------:R-:W-:-:S07]  /*12bd0*/  IMAD.MOV.U32 R5, RZ, RZ, R14 ;  /* 0x000000ffff057224 */ /* 0x000fce00078e000e */
[----:B------:R-:W-:Y:S05]  /*12be0*/  WARPSYNC.COLLECTIVE R15, `(.L_x_13895) ;  /* 0x000000000f087348 */ /* 0x000fea0003c00000 */
[----:B------:R0:W1:Y:S02]  /*12bf0*/  SHFL.IDX P6, R14, R13, R12, R11 ;  /* 0x0000000c0d0e7389 */ /* 0x00006400000c000b */
[----:B01----:R-:W-:Y:S01]  /*12c00*/  ENDCOLLECTIVE ;  /* 0x000000000000791b */ /* 0x003fe20003800000 */
.L_x_13895:
[----:B------:R-:W-:Y:S02]  /*12c10*/  IMAD.MOV.U32 R13, RZ, RZ, R4 ;  /* 0x000000ffff0d7224 */ /* 0x000fe400078e0004 */
[----:B------:R-:W-:Y:S01]  /*12c20*/  IMAD.MOV.U32 R12, RZ, RZ, 0x5 ;  /* 0x00000005ff0c7424 */ /* 0x000fe200078e00ff */
[----:B------:R-:W-:-:S05]  /*12c30*/  @!P1 LEA R14, P0, R20, R14, 0x1 ;  /* 0x0000000e140e9211 */ /* 0x000fca00078008ff */
[----:B------:R-:W-:-:S08]  /*12c40*/  @!P1 IMAD.MOV.U32 R2, RZ, RZ, R14 ;  /* 0x000000ffff029224 */ /* 0x000fd000078e000e */
[----:B------:R-:W-:Y:S05]  /*12c50*/  WARPSYNC.COLLECTIVE R15, `(.L_x_13896) ;  /* 0x000000000f087348 */ /* 0x000fea0003c00000 */
[----:B------:R0:W1:Y:S02]  /*12c60*/  SHFL.IDX P6, R14, R13, R12, R11 ;  /* 0x0000000c0d0e7389 */ /* 0x00006400000c000b */
[----:B01----:R-:W-:Y:S01]  /*12c70*/  ENDCOLLECTIVE ;  /* 0x000000000000791b */ /* 0x003fe20003800000 */
.L_x_13896:
        /* <DEDUP_REMOVED lines=15> */
.L_x_13897:
        /* <DEDUP_REMOVED lines=17> */
.L_x_13898:
[----:B------:R-:W-:Y:S02]  /*12e80*/  IMAD.MOV.U32 R13, RZ, RZ, R0 ;  /* 0x000000ffff0d7224 */ /* 0x000fe400078e0000 */
[----:B------:R-:W-:-:S07]  /*12e90*/  IMAD.MOV.U32 R5, RZ, RZ, R14 ;  /* 0x000000ffff057224 */ /* 0x000fce00078e000e */
[----:B------:R-:W-:Y:S05]  /*12ea0*/  WARPSYNC.COLLECTIVE R15, `(.L_x_13899) ;  /* 0x000000000f087348 */ /* 0x000fea0003c00000 */
[----:B------:R0:W1:Y:S02]  /*12eb0*/  SHFL.IDX P6, R14, R13, R12, R11 ;  /* 0x0000000c0d0e7389 */ /* 0x00006400000c000b */
[----:B01----:R-:W-:Y:S01]  /*12ec0*/  ENDCOLLECTIVE ;  /* 0x000000000000791b */ /* 0x003fe20003800000 */
.L_x_13899:
[----:B------:R-:W-:Y:S02]  /*12ed0*/  IMAD.MOV.U32 R13, RZ, RZ, R4 ;  /* 0x000000ffff0d7224 */ /* 0x000fe400078e0004 */
[----:B------:R-:W-:Y:S01]  /*12ee0*/  IMAD.MOV.U32 R12, RZ, RZ, 0x7 ;  /* 0x00000007ff0c7424 */ /* 0x000fe200078e00ff */
[----:B------:R-:W-:-:S05]  /*12ef0*/  @!P1 LEA R14, P0, R20, R14, 0x1 ;  /* 0x0000000e140e9211 */ /* 0x000fca00078008ff */
[----:B------:R-:W-:-:S08]  /*12f00*/  @!P1 IMAD.MOV.U32 R2, RZ, RZ, R14 ;  /* 0x000000ffff029224 */ /* 0x000fd000078e000e */
[----:B------:R-:W-:Y:S05]  /*12f10*/  WARPSYNC.COLLECTIVE R15, `(.L_x_13900) ;  /* 0x000000000f087348 */ /* 0x000fea0003c00000 */
[----:B------:R0:W1:Y:S02]  /*12f20*/  SHFL.IDX P6, R14, R13, R12, R11 ;  /* 0x0000000c0d0e7389 */ /* 0x00006400000c000b */
[----:B01----:R-:W-:Y:S01]  /*12f30*/  ENDCOLLECTIVE ;  /* 0x000000000000791b */ /* 0x003fe20003800000 */
.L_x_13900:
        /* <DEDUP_REMOVED lines=10> */
[----:B------:R-:W-:-:S07]  /*12fe0*/  MOV R5, R14 ;  /* 0x0000000e00057202 */ /* 0x000fce0000000f00 */
[----:B0-----:R-:W-:Y:S05]  /*12ff0*/  WARPSYNC.COLLECTIVE R15, `(.L_x_13901) ;  /* 0x000000000f087348 */ /* 0x001fea0003c00000 */
[----:B------:R1:W2:Y:S02]  /*13000*/  SHFL.IDX P6, R14, R13, R12, R11 ;  /* 0x0000000c0d0e7389 */ /* 0x0002a400000c000b */
[----:B012---:R-:W-:Y:S01]  /*13010*/  ENDCOLLECTIVE ;  /* 0x000000000000791b */ /* 0x007fe20003800000 */
.L_x_13901:
[----:B------:R-:W-:Y:S05]  /*13020*/  BRA `(.L_x_13902) ;  /* 0xffffffc000347947 */ /* 0x000fea000383ffff */
.L_x_13809:
[----:B0-----:R0:W2:Y:S02]  /*13030*/  SYNCS.PHASECHK.TRANS64.TRYWAIT P0, [R17+URZ+0x32420], R0 ;  /* 0x03242000110075a7 */ /* 0x0010a4000800017f */
[----:B--2---:R-:W-:Y:S05]  /*13040*/  @!P0 NANOSLEEP.SYNCS 0x989680 ;  /* 0x009896800000895d */ /* 0x004fea0003900000 */
[----:B------:R-:W2:Y:S02]  /*13050*/  @!P0 SYNCS.PHASECHK.TRANS64 P0, [R17+URZ+0x32420], R0 ;  /* 0x03242000110085a7 */ /* 0x000ea4000800007f */
[----:B--2---:R-:W-:Y:S05]  /*13060*/  @!P0 BRA `(.L_x_13809) ;  /* 0xfffffffc00f08947 */ /* 0x004fea000383ffff */
[----:B------:R-:W-:Y:S05]  /*13070*/  BRA `(.L_x_13903) ;  /* 0xffffffc000987947 */ /* 0x000fea000383ffff */
.L_x_13812:
[----:B--2---:R2:W3:Y:S02]  /*13080*/  SYNCS.PHASECHK.TRANS64.TRYWAIT P0, [R24+URZ+0x32460], R3 ;  /* 0x03246003180075a7 */ /* 0x0044e4000800017f */
[----:B---3--:R-:W-:Y:S05]  /*13090*/  @!P0 NANOSLEEP.SYNCS 0x989680 ;  /* 0x009896800000895d */ /* 0x008fea0003900000 */
[----:B------:R-:W3:Y:S02]  /*130a0*/  @!P0 SYNCS.PHASECHK.TRANS64 P0, [R24+URZ+0x32460], R3 ;  /* 0x03246003180085a7 */ /* 0x000ee4000800007f */
[----:B---3--:R-:W-:Y:S05]  /*130b0*/  @!P0 BRA `(.L_x_13812) ;  /* 0xfffffffc00f08947 */ /* 0x008fea000383ffff */
[----:B------:R-:W-:Y:S05]  /*130c0*/  BRA `(.L_x_13904) ;  /* 0xffffffc000a47947 */ /* 0x000fea000383ffff */
.L_x_13813:
        /* <DEDUP_REMOVED lines=8> */
.L_x_13906:
[----:B------:R-:W-:Y:S05]  /*13150*/  BSYNC B0 ;  /* 0x0000000000007941 */ /* 0x000fea0003800000 */
.L_x_13905:
        /* <DEDUP_REMOVED lines=12> */
.L_x_13907:
        /* <DEDUP_REMOVED lines=9> */
.L_x_13908:
        /* <DEDUP_REMOVED lines=19> */
.L_x_13909:
[----:B------:R-:W-:Y:S01]  /*133e0*/  MOV R13, R6 ;  /* 0x00000006000d7202 */ /* 0x000fe20000000f00 */
[----:B------:R-:W-:Y:S01]  /*133f0*/  IMAD.MOV.U32 R12, RZ, RZ, 0x2 ;  /* 0x00000002ff0c7424 */ /* 0x000fe200078e00ff */
[----:B------:R-:W-:-:S13]  /*13400*/  IADD3 R2, P3, R14, R0, RZ ;  /* 0x000000000e027210 */ /* 0x000fda0007f7e0ff */
[----:B------:R-:W-:Y:S05]  /*13410*/  WARPSYNC.COLLECTIVE R15, `(.L_x_13910) ;  /* 0x000000000f087348 */ /* 0x000fea0003c00000 */
[----:B------:R0:W1:Y:S02]  /*13420*/  SHFL.IDX P6, R14, R13, R12, R11 ;  /* 0x0000000c0d0e7389 */ /* 0x00006400000c000b */
[----:B01----:R-:W-:Y:S01]  /*13430*/  ENDCOLLECTIVE ;  /* 0x000000000000791b */ /* 0x003fe20003800000 */
.L_x_13910:
        /* <DEDUP_REMOVED lines=17> */
.L_x_13911:
[----:B------:R-:W-:Y:S02]  /*13550*/  IMAD.MOV.U32 R13, RZ, RZ, R6 ;  /* 0x000000ffff0d7224 */ /* 0x000fe400078e0006 */
[----:B------:R-:W-:Y:S01]  /*13560*/  IMAD.MOV.U32 R12, RZ, RZ, 0x3 ;  /* 0x00000003ff0c7424 */ /* 0x000fe200078e00ff */
[----:B------:R-:W-:-:S13]  /*13570*/  IADD3 R2, P3, R14, R0, RZ ;  /* 0x000000000e027210 */ /* 0x000fda0007f7e0ff */
[----:B------:R-:W-:Y:S05]  /*13580*/  WARPSYNC.COLLECTIVE R15, `(.L_x_13912) ;  /* 0x000000000f087348 */ /* 0x000fea0003c00000 */
[----:B------:R0:W1:Y:S02]  /*13590*/  SHFL.IDX P6, R14, R13, R12, R11 ;  /* 0x0000000c0d0e7389 */ /* 0x00006400000c000b */
[----:B01----:R-:W-:Y:S01]  /*135a0*/  ENDCOLLECTIVE ;  /* 0x000000000000791b */ /* 0x003fe20003800000 */
.L_x_13912:
        /* <DEDUP_REMOVED lines=17> */
.L_x_13913:
[----:B------:R-:W-:Y:S02]  /*136c0*/  IMAD.MOV.U32 R13, RZ, RZ, R6 ;  /* 0x000000ffff0d7224 */ /* 0x000fe400078e0006 */
[----:B------:R-:W-:Y:S01]  /*136d0*/  IMAD.MOV.U32 R12, RZ, RZ, 0x4 ;  /* 0x00000004ff0c7424 */ /* 0x000fe200078e00ff */
[----:B------:R-:W-:-:S13]  /*136e0*/  IADD3 R2, P3, R14, R0, RZ ;  /* 0x000000000e027210 */ /* 0x000fda0007f7e0ff */
[----:B------:R-:W-:Y:S05]  /*136f0*/  WARPSYNC.COLLECTIVE R15, `(.L_x_13914) ;  /* 0x000000000f087348 */ /* 0x000fea0003c00000 */
[----:B------:R0:W1:Y:S02]  /*13700*/  SHFL.IDX P6, R14, R13, R12, R11 ;  /* 0x0000000c0d0e7389 */ /* 0x00006400000c000b */
[----:B01----:R-:W-:Y:S01]  /*13710*/  ENDCOLLECTIVE ;  /* 0x000000000000791b */ /* 0x003fe20003800000 */
.L_x_13914:
        /* <DEDUP_REMOVED lines=17> */
.L_x_13915:
[----:B------:R-:W-:Y:S02]  /*13830*/  IMAD.MOV.U32 R13, RZ, RZ, R6 ;  /* 0x000000ffff0d7224 */ /* 0x000fe400078e0006 */
[----:B------:R-:W-:Y:S01]  /*13840*/  IMAD.MOV.U32 R12, RZ, RZ, 0x5 ;  /* 0x00000005ff0c7424 */ /* 0x000fe200078e00ff */
[----:B------:R-:W-:-:S13]  /*13850*/  IADD3 R2, P3, R14, R0, RZ ;  /* 0x000000000e027210 */ /* 0x000fda0007f7e0ff */
[----:B------:R-:W-:Y:S05]  /*13860*/  WARPSYNC.COLLECTIVE R15, `(.L_x_13916) ;  /* 0x000000000f087348 */ /* 0x000fea0003c00000 */
[----:B------:R0:W1:Y:S02]  /*13870*/  SHFL.IDX P6, R14, R13, R12, R11 ;  /* 0x0000000c0d0e7389 */ /* 0x00006400000c000b */
[----:B01----:R-:W-:Y:S01]  /*13880*/  ENDCOLLECTIVE ;  /* 0x000000000000791b */ /* 0x003fe20003800000 */
.L_x_13916:
        /* <DEDUP_REMOVED lines=12> */
.L_x_13917:
        /* <DEDUP_REMOVED lines=9> */
.L_x_13819:
[----:B--2---:R2:W3:Y:S02]  /*139e0*/  SYNCS.PHASECHK.TRANS64.TRYWAIT P0, [R10+URZ+0x32440], R25 ;  /* 0x032440190a0075a7 */ /* 0x0044e4000800017f */
[----:B---3--:R-:W-:Y:S05]  /*139f0*/  @!P0 NANOSLEEP.SYNCS 0x989680 ;  /* 0x009896800000895d */ /* 0x008fea0003900000 */
[----:B------:R-:W3:Y:S02]  /*13a00*/  @!P0 SYNCS.PHASECHK.TRANS64 P0, [R10+URZ+0x32440], R25 ;  /* 0x032440190a0085a7 */ /* 0x000ee4000800007f */
[----:B---3--:R-:W-:Y:S05]  /*13a10*/  @!P0 BRA `(.L_x_13819) ;  /* 0xfffffffc00f08947 */ /* 0x008fea000383ffff */
[----:B------:R-:W-:Y:S05]  /*13a20*/  BRA `(.L_x_13919) ;  /* 0xffffffc400047947 */ /* 0x000fea000383ffff */
.L_x_13820:
[----:B------:R-:W-:Y:S01]  /*13a30*/  BSSY B1, `(.L_x_13920) ;  /* 0x0000008000017945 */ /* 0x000fe20003800000 */
[----:B------:R-:W-:Y:S01]  /*13a40*/  IMAD.MOV.U32 R13, RZ, RZ, R21 ;  /* 0x000000ffff0d7224 */ /* 0x000fe200078e0015 */
[----:B------:R-:W-:Y:S01]  /*13a50*/  MOV R12, RZ ;  /* 0x000000ff000c7202 */ /* 0x000fe20000000f00 */
[----:B------:R-:W-:Y:S02]  /*13a60*/  IMAD.MOV.U32 R11, RZ, RZ, 0x181f ;  /* 0x0000181fff0b7424 */ /* 0x000fe400078e00ff */
[----:B------:R-:W-:-:S07]  /*13a70*/  IMAD.MOV.U32 R15, RZ, RZ, -0x1 ;  /* 0xffffffffff0f7424 */ /* 0x000fce00078e00ff */
[----:B--2---:R-:W-:Y:S05]  /*13a80*/  WARPSYNC.COLLECTIVE R15, `(.L_x_13921) ;  /* 0x000000000f087348 */ /* 0x004fea0003c00000 */
[----:B------:R0:W1:Y:S02]  /*13a90*/  SHFL.IDX P6, R14, R13, R12, R11 ;  /* 0x0000000c0d0e7389 */ /* 0x00006400000c000b */
[----:B012---:R-:W-:Y:S01]  /*13aa0*/  ENDCOLLECTIVE ;  /* 0x000000000000791b */ /* 0x007fe20003800000 */
.L_x_13921:
[----:B------:R-:W-:Y:S05]  /*13ab0*/  BSYNC B1 ;  /* 0x0000000000017941 */ /* 0x000fea0003800000 */
.L_x_13920:
        /* <DEDUP_REMOVED lines=9> */
.L_x_13922:
[----:B------:R-:W-:Y:S02]  /*13b50*/  IMAD.MOV.U32 R13, RZ, RZ, R21 ;  /* 0x000000ffff0d7224 */ /* 0x000fe400078e0015 */
[----:B------:R-:W-:Y:S01]  /*13b60*/  IMAD.MOV.U32 R12, RZ, RZ, 0x1 ;  /* 0x00000001ff0c7424 */ /* 0x000fe200078e00ff */
[----:B------:R-:W-:-:S13]  /*13b70*/  IADD3 R2, P0, R14, R0, RZ ;  /* 0x000000000e027210 */ /* 0x000fda0007f1e0ff */
[----:B------:R-:W-:Y:S05]  /*13b80*/  WARPSYNC.COLLECTIVE R15, `(.L_x_13923) ;  /* 0x000000000f087348 */ /* 0x000fea0003c00000 */
[----:B------:R0:W1:Y:S02]  /*13b90*/  SHFL.IDX P6, R14, R13, R12, R11 ;  /* 0x0000000c0d0e7389 */ /* 0x00006400000c000b */
[----:B01----:R-:W-:Y:S01]  /*13ba0*/  ENDCOLLECTIVE ;  /* 0x000000000000791b */ /* 0x003fe20003800000 */
.L_x_13923:
        /* <DEDUP_REMOVED lines=10> */
.L_x_13924:
[----:B------:R-:W-:Y:S02]  /*13c50*/  IMAD.MOV.U32 R13, RZ, RZ, R21 ;  /* 0x000000ffff0d7224 */ /* 0x000fe400078e0015 */
[----:B------:R-:W-:Y:S02]  /*13c60*/  IMAD.MOV.U32 R12, RZ, RZ, 0x2 ;  /* 0x00000002ff0c7424 */ /* 0x000fe400078e00ff */
[----:B------:R-:W-:-:S07]  /*13c70*/  IMAD.MOV.U32 R6, RZ, RZ, R14 ;  /* 0x000000ffff067224 */ /* 0x000fce00078e000e */
[----:B------:R-:W-:Y:S05]  /*13c80*/  WARPSYNC.COLLECTIVE R15, `(.L_x_13925) ;  /* 0x000000000f087348 */ /* 0x000fea0003c00000 */
[----:B------:R0:W1:Y:S02]  /*13c90*/  SHFL.IDX P6, R14, R13, R12, R11 ;  /* 0x0000000c0d0e7389 */ /* 0x00006400000c000b */
[----:B01----:R-:W-:Y:S01]  /*13ca0*/  ENDCOLLECTIVE ;  /* 0x000000000000791b */ /* 0x003fe20003800000 */
.L_x_13925:
        /* <DEDUP_REMOVED lines=11> */
.L_x_13926:
[----:B------:R-:W-:Y:S02]  /*13d60*/  IMAD.MOV.U32 R13, RZ, RZ, R21 ;  /* 0x000000ffff0d7224 */ /* 0x000fe400078e0015 */
[----:B------:R-:W-:Y:S01]  /*13d70*/  IMAD.MOV.U32 R12, RZ, RZ, 0x3 ;  /* 0x00000003ff0c7424 */ /* 0x000fe200078e00ff */
[----:B------:R-:W-:-:S13]  /*13d80*/  IADD3 R2, P0, R14, R0, RZ ;  /* 0x000000000e027210 */ /* 0x000fda0007f1e0ff */
[----:B------:R-:W-:Y:S05]  /*13d90*/  WARPSYNC.COLLECTIVE R15, `(.L_x_13927) ;  /* 0x000000000f087348 */ /* 0x000fea0003c00000 */
[----:B------:R0:W1:Y:S02]  /*13da0*/  SHFL.IDX P6, R14, R13, R12, R11 ;  /* 0x0000000c0d0e7389 */ /* 0x00006400000c000b */
[----:B01----:R-:W-:Y:S01]  /*13db0*/  ENDCOLLECTIVE ;  /* 0x000000000000791b */ /* 0x003fe20003800000 */
.L_x_13927:
        /* <DEDUP_REMOVED lines=10> */
.L_x_13928:
[----:B------:R-:W-:Y:S02]  /*13e60*/  IMAD.MOV.U32 R13, RZ, RZ, R21 ;  /* 0x000000ffff0d7224 */ /* 0x000fe400078e0015 */
[----:B------:R-:W-:Y:S01]  /*13e70*/  IMAD.MOV.U32 R12, RZ, RZ, 0x4 ;  /* 0x00000004ff0c7424 */ /* 0x000fe200078e00ff */
[----:B------:R-:W-:-:S13]  /*13e80*/  IADD3 R2, P0, R14, R0, RZ ;  /* 0x000000000e027210 */ /* 0x000fda0007f1e0ff */
[----:B------:R-:W-:Y:S05]  /*13e90*/  WARPSYNC.COLLECTIVE R15, `(.L_x_13929) ;  /* 0x000000000f087348 */ /* 0x000fea0003c00000 */
[----:B------:R0:W1:Y:S02]  /*13ea0*/  SHFL.IDX P6, R14, R13, R12, R11 ;  /* 0x0000000c0d0e7389 */ /* 0x00006400000c000b */
[----:B01----:R-:W-:Y:S01]  /*13eb0*/  ENDCOLLECTIVE ;  /* 0x000000000000791b */ /* 0x003fe20003800000 */
.L_x_13929:
        /* <DEDUP_REMOVED lines=10> */
.L_x_13930:
[----:B------:R-:W-:Y:S02]  /*13f60*/  IMAD.MOV.U32 R13, RZ, RZ, R21 ;  /* 0x000000ffff0d7224 */ /* 0x000fe400078e0015 */
[----:B------:R-:W-:Y:S01]  /*13f70*/  IMAD.MOV.U32 R12, RZ, RZ, 0x5 ;  /* 0x00000005ff0c7424 */ /* 0x000fe200078e00ff */
[----:B------:R-:W-:-:S13]  /*13f80*/  IADD3 R2, P0, R14, R0, RZ ;  /* 0x000000000e027210 */ /* 0x000fda0007f1e0ff */
[----:B------:R-:W-:Y:S05]  /*13f90*/  WARPSYNC.COLLECTIVE R15, `(.L_x_13931) ;  /* 0x000000000f087348 */ /* 0x000fea0003c00000 */
[----:B------:R0:W1:Y:S02]  /*13fa0*/  SHFL.IDX P6, R14, R13, R12, R11 ;  /* 0x0000000c0d0e7389 */ /* 0x00006400000c000b */
[----:B01----:R-:W-:Y:S01]  /*13fb0*/  ENDCOLLECTIVE ;  /* 0x000000000000791b */ /* 0x003fe20003800000 */
.L_x_13931:
        /* <DEDUP_REMOVED lines=10> */
.L_x_13932:
[----:B------:R-:W-:Y:S05]  /*14060*/  BRA `(.L_x_13933) ;  /* 0xffffffc000447947 */ /* 0x000fea000383ffff */
.L_x_13825:
[----:B---3--:R3:W4:Y:S02]  /*14070*/  SYNCS.PHASECHK.TRANS64.TRYWAIT P0, [R10+URZ+0x32460], R25 ;  /* 0x032460190a0075a7 */ /* 0x008724000800017f */
[----:B----4-:R-:W-:Y:S05]  /*14080*/  @!P0 NANOSLEEP.SYNCS 0x989680 ;  /* 0x009896800000895d */ /* 0x010fea0003900000 */
[----:B------:R-:W4:Y:S02]  /*14090*/  @!P0 SYNCS.PHASECHK.TRANS64 P0, [R10+URZ+0x32460], R25 ;  /* 0x032460190a0085a7 */ /* 0x000f24000800007f */
[----:B----4-:R-:W-:Y:S05]  /*140a0*/  @!P0 BRA `(.L_x_13825) ;  /* 0xfffffffc00f08947 */ /* 0x010fea000383ffff */
[----:B------:R-:W-:Y:S05]  /*140b0*/  BRA `(.L_x_13934) ;  /* 0xffffffc000907947 */ /* 0x000fea000383ffff */
.L_x_13826:
        /* <DEDUP_REMOVED lines=8> */
.L_x_13936:
[----:B------:R-:W-:Y:S05]  /*14140*/  BSYNC B1 ;  /* 0x0000000000017941 */ /* 0x000fea0003800000 */
.L_x_13935:
        /* <DEDUP_REMOVED lines=9> */
.L_x_13937:
[----:B------:R-:W-:Y:S02]  /*141e0*/  IMAD.MOV.U32 R13, RZ, RZ, R24 ;  /* 0x000000ffff0d7224 */ /* 0x000fe400078e0018 */
[----:B------:R-:W-:Y:S01]  /*141f0*/  IMAD.MOV.U32 R12, RZ, RZ, 0x1 ;  /* 0x00000001ff0c7424 */ /* 0x000fe200078e00ff */
[----:B------:R-:W-:-:S13]  /*14200*/  IADD3 R2, P0, R14, R0, RZ ;  /* 0x000000000e027210 */ /* 0x000fda0007f1e0ff */
[----:B------:R-:W-:Y:S05]  /*14210*/  WARPSYNC.COLLECTIVE R15, `(.L_x_13938) ;  /* 0x000000000f087348 */ /* 0x000fea0003c00000 */
[----:B------:R0:W1:Y:S02]  /*14220*/  SHFL.IDX P6, R14, R13, R12, R11 ;  /* 0x0000000c0d0e7389 */ /* 0x00006400000c000b */
[----:B01----:R-:W-:Y:S01]  /*14230*/  ENDCOLLECTIVE ;  /* 0x000000000000791b */ /* 0x003fe20003800000 */
.L_x_13938:
        /* <DEDUP_REMOVED lines=13> */
.L_x_13939:
[----:B------:R-:W-:Y:S02]  /*14310*/  IMAD.MOV.U32 R13, RZ, RZ, R24 ;  /* 0x000000ffff0d7224 */ /* 0x000fe400078e0018 */
[----:B------:R-:W-:Y:S01]  /*14320*/  IMAD.MOV.U32 R12, RZ, RZ, 0x2 ;  /* 0x00000002ff0c7424 */ /* 0x000fe200078e00ff */
[----:B------:R-:W-:-:S13]  /*14330*/  IADD3 R2, P0, R14, R0, RZ ;  /* 0x000000000e027210 */ /* 0x000fda0007f1e0ff */
[----:B------:R-:W-:Y:S05]  /*14340*/  WARPSYNC.COLLECTIVE R15, `(.L_x_13940) ;  /* 0x000000000f087348 */ /* 0x000fea0003c00000 */
[----:B------:R0:W1:Y:S02]  /*14350*/  SHFL.IDX P6, R14, R13, R12, R11 ;  /* 0x0000000c0d0e7389 */ /* 0x00006400000c000b */
[----:B01----:R-:W-:Y:S01]  /*14360*/  ENDCOLLECTIVE ;  /* 0x000000000000791b */ /* 0x003fe20003800000 */
.L_x_13940:
        /* <DEDUP_REMOVED lines=13> */
.L_x_13941:
[----:B------:R-:W-:Y:S02]  /*14440*/  IMAD.MOV.U32 R13, RZ, RZ, R24 ;  /* 0x000000ffff0d7224 */ /* 0x000fe400078e0018 */
[----:B------:R-:W-:Y:S01]  /*14450*/  IMAD.MOV.U32 R12, RZ, RZ, 0x3 ;  /* 0x00000003ff0c7424 */ /* 0x000fe200078e00ff */
[----:B------:R-:W-:-:S13]  /*14460*/  IADD3 R2, P0, R14, R0, RZ ;  /* 0x000000000e027210 */ /* 0x000fda0007f1e0ff */
[----:B------:R-:W-:Y:S05]  /*14470*/  WARPSYNC.COLLECTIVE R15, `(.L_x_13942) ;  /* 0x000000000f087348 */ /* 0x000fea0003c00000 */
[----:B------:R0:W1:Y:S02]  /*14480*/  SHFL.IDX P6, R14, R13, R12, R11 ;  /* 0x0000000c0d0e7389 */ /* 0x00006400000c000b */
[----:B01----:R-:W-:Y:S01]  /*14490*/  ENDCOLLECTIVE ;  /* 0x000000000000791b */ /* 0x003fe20003800000 */
.L_x_13942:
        /* <DEDUP_REMOVED lines=13> */
.L_x_13943:
[----:B------:R-:W-:Y:S02]  /*14570*/  IMAD.MOV.U32 R13, RZ, RZ, R24 ;  /* 0x000000ffff0d7224 */ /* 0x000fe400078e0018 */
[----:B------:R-:W-:Y:S01]  /*14580*/  IMAD.MOV.U32 R12, RZ, RZ, 0x4 ;  /* 0x00000004ff0c7424 */ /* 0x000fe200078e00ff */
[----:B------:R-:W-:-:S13]  /*14590*/  IADD3 R2, P0, R14, R0, RZ ;  /* 0x000000000e027210 */ /* 0x000fda0007f1e0ff */
[----:B------:R-:W-:Y:S05]  /*145a0*/  WARPSYNC.COLLECTIVE R15, `(.L_x_13944) ;  /* 0x000000000f087348 */ /* 0x000fea0003c00000 */
[----:B------:R0:W1:Y:S02]  /*145b0*/  SHFL.IDX P6, R14, R13, R12, R11 ;  /* 0x0000000c0d0e7389 */ /* 0x00006400000c000b */
[----:B01----:R-:W-:Y:S01]  /*145c0*/  ENDCOLLECTIVE ;  /* 0x000000000000791b */ /* 0x003fe20003800000 */
.L_x_13944:
[----:B------:R-:W-:-:S05]  /*145d0*/  IADD3.X R3, RZ, R5, RZ, P0, !PT ;  /* 0x00000005ff037210 */ /* 0x000fca00007fe4ff */
        /* <DEDUP_REMOVED lines=12> */
.L_x_13945:
[----:B------:R-:W-:Y:S02]  /*146a0*/  IMAD.MOV.U32 R13, RZ, RZ, R24 ;  /* 0x000000ffff0d7224 */ /* 0x000fe400078e0018 */
[----:B------:R-:W-:Y:S01]  /*146b0*/  IMAD.MOV.U32 R12, RZ, RZ, 0x5 ;  /* 0x00000005ff0c7424 */ /* 0x000fe200078e00ff */
[----:B------:R-:W-:-:S13]  /*146c0*/  IADD3 R2, P0, R14, R0, RZ ;  /* 0x000000000e027210 */ /* 0x000fda0007f1e0ff */
[----:B------:R-:W-:Y:S05]  /*146d0*/  WARPSYNC.COLLECTIVE R15, `(.L_x_13946) ;  /* 0x000000000f087348 */ /* 0x000fea0003c00000 */
[----:B------:R0:W1:Y:S02]  /*146e0*/  SHFL.IDX P6, R14, R13, R12, R11 ;  /* 0x0000000c0d0e7389 */ /* 0x00006400000c000b */
[----:B01----:R-:W-:Y:S01]  /*146f0*/  ENDCOLLECTIVE ;  /* 0x000000000000791b */ /* 0x003fe20003800000 */
.L_x_13946:
        /* <DEDUP_REMOVED lines=13> */
.L_x_13947:
[----:B------:R-:W-:Y:S05]  /*147d0*/  BRA `(.L_x_13948) ;  /* 0xffffffbc00dc7947 */ /* 0x000fea000383ffff */
.L_x_13834:
        /* <DEDUP_REMOVED lines=8> */
.L_x_13950:
[----:B------:R-:W-:Y:S05]  /*14860*/  BSYNC B0 ;  /* 0x0000000000007941 */ /* 0x000fea0003800000 */
.L_x_13949:
[----:B------:R-:W-:Y:S05]  /*14870*/  BRA `(.L_x_13951) ;  /* 0xffffffc000ac7947 */ /* 0x000fea000383ffff */
.L_x_13837:
[----:B0-----:R0:W1:Y:S02]  /*14880*/  SYNCS.PHASECHK.TRANS64.TRYWAIT P0, [R7+URZ+0x32420], R0 ;  /* 0x03242000070075a7 */ /* 0x001064000800017f */
[----:B-1----:R-:W-:Y:S05]  /*14890*/  @!P0 NANOSLEEP.SYNCS 0x989680 ;  /* 0x009896800000895d */ /* 0x002fea0003900000 */
[----:B------:R-:W1:Y:S02]  /*148a0*/  @!P0 SYNCS.PHASECHK.TRANS64 P0, [R7+URZ+0x32420], R0 ;  /* 0x03242000070085a7 */ /* 0x000e64000800007f */
[----:B-1----:R-:W-:Y:S05]  /*148b0*/  @!P0 BRA `(.L_x_13837) ;  /* 0xfffffffc00f08947 */ /* 0x002fea000383ffff */
[----:B------:R-:W-:Y:S05]  /*148c0*/  BRA `(.L_x_13952) ;  /* 0xffffffc000f47947 */ /* 0x000fea000383ffff */
.L_x_13838:
        /* <DEDUP_REMOVED lines=11> */
.L_x_13954:
[----:B------:R-:W-:Y:S05]  /*14980*/  BSYNC B0 ;  /* 0x0000000000007941 */ /* 0x000fea0003800000 */
.L_x_13953:
[----:B------:R-:W-:Y:S05]  /*14990*/  BRA `(.L_x_13955) ;  /* 0xffffffc000dc7947 */ /* 0x000fea000383ffff */
.L_x_13841:
[----:B------:R-:W-:Y:S01]  /*149a0*/  BSSY B1, `(.L_x_13956) ;  /* 0x0000006000017945 */ /* 0x000fe20003800000 */
[----:B------:R-:W-:-:S07]  /*149b0*/  IMAD.MOV.U32 R15, RZ, RZ, -0x1 ;  /* 0xffffffffff0f7424 */ /* 0x000fce00078e00ff */
[----:B0-23-5:R-:W-:Y:S05]  /*149c0*/  WARPSYNC.COLLECTIVE R15, `(.L_x_13957) ;  /* 0x000000000f0c7348 */ /* 0x02dfea0003c00000 */
[----:B------:R-:W-:Y:S02]  /*149d0*/  ELECT P6, UR62, PT ;  /* 0x00000000003e782f */ /* 0x000fe400038c0000 */
[----:B------:R-:W-:Y:S01]  /*149e0*/  MOV R14, UR62 ;  /* 0x0000003e000e7c02 */ /* 0x000fe20008000f00 */
[----:B0-23-5:R-:W-:Y:S10]  /*149f0*/  ENDCOLLECTIVE ;  /* 0x000000000000791b */ /* 0x02dff40003800000 */
.L_x_13957:
[----:B------:R-:W-:Y:S05]  /*14a00*/  BSYNC B1 ;  /* 0x0000000000017941 */ /* 0x000fea0003800000 */
.L_x_13956:
[----:B------:R-:W-:Y:S05]  /*14a10*/  BRA `(.L_x_13958) ;  /* 0xffffffc000d47947 */ /* 0x000fea000383ffff */
.L_x_13843:
[----:B0-----:R0:W1:Y:S02]  /*14a20*/  SYNCS.PHASECHK.TRANS64.TRYWAIT P1, [R5+URZ+0x32440], R0 ;  /* 0x03244000050075a7 */ /* 0x001064000802017f */
[----:B-1----:R-:W-:Y:S05]  /*14a30*/  @!P1 NANOSLEEP.SYNCS 0x989680 ;  /* 0x009896800000995d */ /* 0x002fea0003900000 */
[----:B------:R-:W1:Y:S02]  /*14a40*/  @!P1 SYNCS.PHASECHK.TRANS64 P1, [R5+URZ+0x32440], R0 ;  /* 0x03244000050095a7 */ /* 0x000e64000802007f */
[----:B-1----:R-:W-:Y:S05]  /*14a50*/  @!P1 BRA `(.L_x_13843) ;  /* 0xfffffffc00f09947 */ /* 0x002fea000383ffff */
[----:B------:R-:W-:Y:S05]  /*14a60*/  BRA `(.L_x_13959) ;  /* 0xffffffc000fc7947 */ /* 0x000fea000383ffff */
.L_x_13845:
[----:B-1----:R1:W4:Y:S02]  /*14a70*/  SYNCS.PHASECHK.TRANS64.TRYWAIT P1, [R3+URZ+0x32440], R2 ;  /* 0x03244002030075a7 */ /* 0x002324000802017f */
[----:B----4-:R-:W-:Y:S05]  /*14a80*/  @!P1 NANOSLEEP.SYNCS 0x989680 ;  /* 0x009896800000995d */ /* 0x010fea0003900000 */
[----:B------:R-:W4:Y:S02]  /*14a90*/  @!P1 SYNCS.PHASECHK.TRANS64 P1, [R3+URZ+0x32440], R2 ;  /* 0x03244002030095a7 */ /* 0x000f24000802007f */
[----:B----4-:R-:W-:Y:S05]  /*14aa0*/  @!P1 BRA `(.L_x_13845) ;  /* 0xfffffffc00f09947 */ /* 0x010fea000383ffff */
[----:B------:R-:W-:Y:S05]  /*14ab0*/  BRA `(.L_x_13960) ;  /* 0xffffffc400087947 */ /* 0x000fea000383ffff */
.L_x_13847:
[----:B----4-:R4:W0:Y:S02]  /*14ac0*/  SYNCS.PHASECHK.TRANS64.TRYWAIT P1, [R5+URZ+0x32460], R0 ;  /* 0x03246000050075a7 */ /* 0x010824000802017f */
[----:B0-----:R-:W-:Y:S05]  /*14ad0*/  @!P1 NANOSLEEP.SYNCS 0x989680 ;  /* 0x009896800000995d */ /* 0x001fea0003900000 */
[----:B------:R-:W0:Y:S02]  /*14ae0*/  @!P1 SYNCS.PHASECHK.TRANS64 P1, [R5+URZ+0x32460], R0 ;  /* 0x03246000050095a7 */ /* 0x000e24000802007f */
[----:B0-----:R-:W-:Y:S05]  /*14af0*/  @!P1 BRA `(.L_x_13847) ;  /* 0xfffffffc00f09947 */ /* 0x001fea000383ffff */
[----:B------:R-:W-:Y:S05]  /*14b00*/  BRA `(.L_x_13961) ;  /* 0xffffffc400047947 */ /* 0x000fea000383ffff */
.L_x_13962:
        /* <DEDUP_REMOVED lines=15> */
.L_x_15568:


//--------------------- .text._ZN7cutlass13device_kernelIN5flash11enable_sm90INS1_16FlashAttnFwdSm90INS1_25CollectiveMainloopFwdSm90ILi2EN4cute5tupleIJNS5_1CILi1EEES8_S8_EEENS6_IJNS7_ILi128EEENS7_ILi96EEENS7_ILi64EEEEEELi256ENS_10bfloat16_tEfNS_4arch4Sm90ELb1ELb0ELb0ELb1ELb1ELb0ELb0ELb1ELb0ELb1ELb0ELb0EEENS1_21CollectiveEpilogueFwdINS6_IJSA_NS7_ILi256EEESB_EEES9_SE_SG_Li256ELb1ELb1ELb0ELb0EEENS1_36VarlenDynamicPersistentTileSchedulerILi128ELi96ELi256ELi128ELb0ELb1ELb1ELb1ELb1ELb1EEEEEEEEEvNT_6ParamsE --------------------------
	.section	.text._ZN7cutlass13device_kernelIN5flash11enable_sm90INS1_16FlashAttnFwdSm90INS1_25CollectiveMainloopFwdSm90ILi2EN4cute5tupleIJNS5_1CILi1EEES8_S8_EEENS6_IJNS7_ILi128EEENS7_ILi96EEENS7_ILi64EEEEEELi256ENS_10bfloat16_tEfNS_4arch4Sm90ELb1ELb0ELb0ELb1ELb1ELb0ELb0ELb1ELb0ELb1ELb0ELb0EEENS1_21CollectiveEpilogueFwdINS6_IJSA_NS7_ILi256EEESB_EEES9_SE_SG_Li256ELb1ELb1ELb0ELb0EEENS1_36VarlenDynamicPersistentTileSchedulerILi128ELi96ELi256ELi128ELb0ELb1ELb1ELb1ELb1ELb1EEEEEEEEEvNT_6ParamsE,"ax",@progbits
	.align	128
.text._ZN7cutlass13device_kernelIN5flash11enable_sm90INS1_16FlashAttnFwdSm90INS1_25CollectiveMainloopFwdSm90ILi2EN4cute5tupleIJNS5_1CILi1EEES8_S8_EEENS6_IJNS7_ILi128EEENS7_ILi96EEENS7_ILi64EEEEEELi256ENS_10bfloat16_tEfNS_4arch4Sm90ELb1ELb0ELb0ELb1ELb1ELb0ELb0ELb1ELb0ELb1ELb0ELb0EEENS1_21CollectiveEpilogueFwdINS6_IJSA_NS7_ILi256EEESB_EEES9_SE_SG_Li256ELb1ELb1ELb0ELb0EEENS1_36VarlenDynamicPersistentTileSchedulerILi128ELi96ELi256ELi128ELb0ELb1ELb1ELb1ELb1ELb1EEEEEEEEEvNT_6ParamsE:
        .type           _ZN7cutlass13device_kernelIN5flash11enable_sm90INS1_16FlashAttnFwdSm90INS1_25CollectiveMainloopFwdSm90ILi2EN4cute5tupleIJNS5_1CILi1EEES8_S8_EEENS6_IJNS7_ILi128EEENS7_ILi96EEENS7_ILi64EEEEEELi256ENS_10bfloat16_tEfNS_4arch4Sm90ELb1ELb0ELb0ELb1ELb1ELb0ELb0ELb1ELb0ELb1ELb0ELb0EEENS1_21CollectiveEpilogueFwdINS6_IJSA_NS7_ILi256EEESB_EEES9_SE_SG_Li256ELb1ELb1ELb0ELb0EEENS1_36VarlenDynamicPersistentTileSchedulerILi128ELi96ELi256ELi128ELb0ELb1ELb1ELb1ELb1ELb1EEEEEEEEEvNT_6ParamsE,@function
        .size           _ZN7cutlass13device_kernelIN5flash11enable_sm90INS1_16FlashAttnFwdSm90INS1_25CollectiveMainloopFwdSm90ILi2EN4cute5tupleIJNS5_1CILi1EEES8_S8_EEENS6_IJNS7_ILi128EEENS7_ILi96EEENS7_ILi64EEEEEELi256ENS_10bfloat16_tEfNS_4arch4Sm90ELb1ELb0ELb0ELb1ELb1ELb0ELb0ELb1ELb0ELb1ELb0ELb0EEENS1_21CollectiveEpilogueFwdINS6_IJSA_NS7_ILi256EEESB_EEES9_SE_SG_Li256ELb1ELb1ELb0ELb0EEENS1_36VarlenDynamicPersistentTileSchedulerILi128ELi96ELi256ELi128ELb0ELb1ELb1ELb1ELb1ELb1EEEEEEEEEvNT_6ParamsE,(.L_x_15569 - _ZN7cutlass13device_kernelIN5flash11enable_sm90INS1_16FlashAttnFwdSm90INS1_25CollectiveMainloopFwdSm90ILi2EN4cute5tupleIJNS5_1CILi1EEES8_S8_EEENS6_IJNS7_ILi128EEENS7_ILi96EEENS7_ILi64EEEEEELi256ENS_10bfloat16_tEfNS_4arch4Sm90ELb1ELb0ELb0ELb1ELb1ELb0ELb0ELb1ELb0ELb1ELb0ELb0EEENS1_21CollectiveEpilogueFwdINS6_IJSA_NS7_ILi256EEESB_EEES9_SE_SG_Li256ELb1ELb1ELb0ELb0EEENS1_36VarlenDynamicPersistentTileSchedulerILi128ELi96ELi256ELi128ELb0ELb1ELb1ELb1ELb1ELb1EEEEEEEEEvNT_6ParamsE)
        .other          _ZN7cutlass13device_kernelIN5flash11enable_sm90INS1_16FlashAttnFwdSm90INS1_25CollectiveMainloopFwdSm90ILi2EN4cute5tupleIJNS5_1CILi1EEES8_S8_EEENS6_IJNS7_ILi128EEENS7_ILi96EEENS7_ILi64EEEEEELi256ENS_10bfloat16_tEfNS_4arch4Sm90ELb1ELb0ELb0ELb1ELb1ELb0ELb0ELb1ELb0ELb1ELb0ELb0EEENS1_21CollectiveEpilogueFwdINS6_IJSA_NS7_ILi256EEESB_EEES9_SE_SG_Li256ELb1ELb1ELb0ELb0EEENS1_36VarlenDynamicPersistentTileSchedulerILi128ELi96ELi256ELi128ELb0ELb1ELb1ELb1ELb1ELb1EEEEEEEEEvNT_6ParamsE,@"STO_CUDA_ENTRY STV_DEFAULT"
_ZN7cutlass13device_kernelIN5flash11enable_sm90INS1_16FlashAttnFwdSm90INS1_25CollectiveMainloopFwdSm90ILi2EN4cute5tupleIJNS5_1CILi1EEES8_S8_EEENS6_IJNS7_ILi128EEENS7_ILi96EEENS7_ILi64EEEEEELi256ENS_10bfloat16_tEfNS_4arch4Sm90ELb1ELb0ELb0ELb1ELb1ELb0ELb0ELb1ELb0ELb1ELb0ELb0EEENS1_21CollectiveEpilogueFwdINS6_IJSA_NS7_ILi256EEESB_EEES9_SE_SG_Li256ELb1ELb1ELb0ELb0EEENS1_36VarlenDynamicPersistentTileSchedulerILi128ELi96ELi256ELi128ELb0ELb1ELb1ELb1ELb1ELb1EEEEEEEEEvNT_6ParamsE:
        /* <DEDUP_REMOVED lines=45> */
.L_x_13963:
        /* <DEDUP_REMOVED lines=22> */
.L_x_13964:
        /* <DEDUP_REMOVED lines=18> */
.L_x_13965:
        /* <DEDUP_REMOVED lines=22> */
.L_x_13966:
        /* <DEDUP_REMOVED lines=23> */
.L_x_13967:
        /* <DEDUP_REMOVED lines=8> */
.L_x_13969:
        /* <DEDUP_REMOVED lines=23> */
[----:B------:R-:W-:Y:S01]  /*0a10*/  R2UR UR5, R5 ;  /* 0x00000000050572ca */ /* 0x000fe200000e0000 */
        /* <DEDUP_REMOVED lines=42> */
[----:B------:R-:W-:Y:S01]  /*0cc0*/  SHF.R.S32.HI R200, RZ, 0x3, R0 ;  /* 0x00000003ffc87819 */ /* 0x000fe20000011400 */
[----:B------:R-:W-:Y:S01]  /*0cd0*/  IMAD.IADD R3, R202, 0x1, -R3 ;  /* 0x00000001ca037824 */ /* 0x000fe200078e0a03 */
[----:B------:R-:W-:Y:S01]  /*0ce0*/  LOP3.LUT R0, R9, 0x7ffffffc, RZ, 0xc0, !PT ;  /* 0x7ffffffc09007812 */ /* 0x000fe200078ec0ff */
        /* <DEDUP_REMOVED lines=10> */
.L_x_14029:
[----:B------:R-:W-:Y:S01]  /*0d90*/  ULDC.64 UR8, c[0x0][0xc88] ;  /* 0x0003220000087ab9 */ /* 0x000fe20000000a00 */
[----:B------:R-:W-:Y:S01]  /*0da0*/  ULDC.64 UR10, c[0x0][0xa18] ;  /* 0x00028600000a7ab9 */ /* 0x000fe20000000a00 */
[----:B------:R-:W-:Y:S02]  /*0db0*/  UIMAD.WIDE UR8, UR7, 0x4, UR8 ;  /* 0x00000004070878a5 */ /* 0x000fe4000f8e0208 */
[----:B------:R-:W-:Y:S01]  /*0dc0*/  UISETP.NE.U32.AND UP1, UPT, UR10, URZ, UPT ;  /* 0x0000003f0a00728c */ /* 0x000fe2000bf25070 */
[----:B------:R-:W-:Y:S01]  /*0dd0*/  ULDC UR4, c[0x0][0x424] ;  /* 0x0001090000047ab9 */ /* 0x000fe20000000800 */
[----:B------:R-:W-:Y:S02]  /*0de0*/  ULDC UR7, c[0x0][0x2f0] ;  /* 0x0000bc0000077ab9 */ /* 0x000fe40000000800 */
[----:B01----:R-:W-:Y:S01]  /*0df0*/  MOV R4, UR8 ;  /* 0x0000000800047c02 */ /* 0x003fe20008000f00 */
[----:B--2---:R-:W-:Y:S01]  /*0e00*/  IMAD.U32 R5, RZ, RZ, UR9 ;  /* 0x00000009ff057e24 */ /* 0x004fe2000f8e00ff */
        /* <DEDUP_REMOVED lines=18> */
[----:B------:R-:W2:Y:S04]  /*0f30*/  @P0 LDG.E R4, desc[UR48][R4.64] ;  /* 0x0000003004040981 */ /* 0x000ea8000c1e1900 */
[----:B---3--:R-:W3:Y:S01]  /*0f40*/  @P2 LDG.E R6, desc[UR48][R6.64] ;  /* 0x0000003006062981 */ /* 0x008ee2000c1e1900 */
        /* <DEDUP_REMOVED lines=26> */
.L_x_13970:
        /* <DEDUP_REMOVED lines=8> */
.L_x_13971:
        /* <DEDUP_REMOVED lines=13> */
.L_x_13972:
[----:B------:R-:W-:Y:S01]  /*1240*/  UIADD3 UR44, -UR44, UR4, URZ ;  /* 0x000000042c2c7290 */ /* 0x000fe2000fffe13f */
[----:B------:R-:W-:Y:S01]  /*1250*/  PLOP3.LUT P0, PT, PT, PT, PT, 0x80, 0x0 ;  /* 0x000000000000781c */ /* 0x000fe20003f0f070 */
[----:B------:R-:W-:Y:S01]  /*1260*/  USHF.L.U32 UR45, UR5, 0x7, URZ ;  /* 0x00000007052d7899 */ /* 0x000fe2000800063f */
[----:B------:R-:W-:Y:S01]  /*1270*/  IMAD.MOV.U32 R3, RZ, RZ, RZ ;  /* 0x000000ffff037224 */ /* 0x000fe200078e00ff */
[----:B------:R-:W-:Y:S01]  /*1280*/  ULDC UR4, c[0x0][0x448] ;  /* 0x0001120000047ab9 */ /* 0x000fe20000000800 */
[----:B------:R-:W-:Y:S01]  /*1290*/  UIADD3 UR7, UR44, 0x60, -UR42 ;  /* 0x000000602c077890 */ /* 0x000fe2000fffe82a */
[----:B------:R-:W-:Y:S01]  /*12a0*/  CS2R R8, SRZ ;  /* 0x0000000000087805 */ /* 0x000fe2000001ff00 */
[----:B------:R-:W-:Y:S01]  /*12b0*/  UISETP.NE.AND UP0, UPT, UR4, 0x1, UPT ;  /* 0x000000010400788c */ /* 0x000fe2000bf05270 */
[----:B------:R-:W-:Y:S01]  /*12c0*/  IMAD.MOV.U32 R0, RZ, RZ, RZ ;  /* 0x000000ffff007224 */ /* 0x000fe200078e00ff */
[----:B------:R-:W-:Y:S01]  /*12d0*/  UIADD3 UR6, UR45, 0x7f, URZ ;  /* 0x0000007f2d067890 */ /* 0x000fe2000fffe03f */
[----:B------:R-:W-:Y:S01]  /*12e0*/  IMAD.MOV.U32 R150, RZ, RZ, RZ ;  /* 0x000000ffff967224 */ /* 0x000fe200078e00ff */
[----:B------:R-:W-:Y:S01]  /*12f0*/  UP2UR UR47, UPR, URZ, 0x1 ;  /* 0x000000013f2f7883 */ /* 0x000fe20008000000 */
[----:B------:R-:W-:-:S02]  /*1300*/  CS2R R148, SRZ ;  /* 0x0000000000947805 */ /* 0x000fc4000001ff00 */
[----:B------:R-:W-:Y:S02]  /*1310*/  CS2R R146, SRZ ;  /* 0x0000000000927805 */ /* 0x000fe4000001ff00 */
[----:B------:R-:W-:Y:S02]  /*1320*/  CS2R R144, SRZ ;  /* 0x0000000000907805 */ /* 0x000fe4000001ff00 */
[----:B------:R-:W-:Y:S02]  /*1330*/  CS2R R142, SRZ ;  /* 0x00000000008e7805 */ /* 0x000fe4000001ff00 */
[----:B------:R-:W-:Y:S02]  /*1340*/  CS2R R140, SRZ ;  /* 0x00000000008c7805 */ /* 0x000fe4000001ff00 */
[----:B------:R-:W-:Y:S01]  /*1350*/  CS2R R138, SRZ ;  /* 0x00000000008a7805 */ /* 0x000fe2000001ff00 */
[----:B------:R-:W-:Y:S01]  /*1360*/  @UP0 ULDC UR4, c[0x0][0x44c] ;  /* 0x0001130000040ab9 */ /* 0x000fe20000000800 */
[----:B------:R-:W-:Y:S01]  /*1370*/  @UP0 ULDC UR8, c[0x0][0x450] ;  /* 0x0001140000080ab9 */ /* 0x000fe20000000800 */
[----:B------:R-:W-:Y:S01]  /*1380*/  UIMAD.WIDE.U32 UR4, UR6, UR4, URZ ;  /* 0x00000004060472a5 */ /* 0x000fe2000f8e003f */
[----:B------:R-:W-:Y:S01]  /*1390*/  CS2R R136, SRZ ;  /* 0x0000000000887805 */ /* 0x000fe2000001ff00 */
[----:B------:R-:W-:Y:S01]  /*13a0*/  UIADD3 UR4, UR44, 0x5f, URZ ;  /* 0x0000005f2c047890 */ /* 0x000fe2000fffe03f */
[----:B------:R-:W-:Y:S01]  /*13b0*/  CS2R R134, SRZ ;  /* 0x0000000000867805 */ /* 0x000fe2000001ff00 */
[----:B------:R-:W-:Y:S01]  /*13c0*/  @UP0 USHF.R.U32.HI UR6, URZ, UR8, UR5 ;  /* 0x000000083f060299 */ /* 0x000fe20008011605 */
[----:B------:R-:W-:Y:S01]  /*13d0*/  CS2R R132, SRZ ;  /* 0x0000000000847805 */ /* 0x000fe2000001ff00 */
[----:B------:R-:W-:Y:S01]  /*13e0*/  UIMAD.WIDE UR4, UR4, 0x2aaaaaab, URZ ;  /* 0x2aaaaaab040478a5 */ /* 0x000fe2000f8e023f */
[----:B------:R-:W-:Y:S01]  /*13f0*/  CS2R R130, SRZ ;  /* 0x0000000000827805 */ /* 0x000fe2000001ff00 */
[----:B------:R-:W-:Y:S01]  /*1400*/  UIADD3 UR6, UR7, UR6, URZ ;  /* 0x0000000607067290 */ /* 0x000fe2000fffe03f */
[----:B------:R-:W-:Y:S01]  /*1410*/  CS2R R128, SRZ ;  /* 0x0000000000807805 */ /* 0x000fe2000001ff00 */
[----:B------:R-:W-:Y:S01]  /*1420*/  USHF.R.U32.HI UR4, URZ, 0x1f, UR5 ;  /* 0x0000001f3f047899 */ /* 0x000fe20008011605 */
[----:B------:R-:W-:Y:S01]  /*1430*/  CS2R R126, SRZ ;  /* 0x00000000007e7805 */ /* 0x000fe2000001ff00 */
[----:B------:R-:W-:Y:S01]  /*1440*/  UIMAD.WIDE UR6, UR6, 0x2aaaaaab, URZ ;  /* 0x2aaaaaab060678a5 */ /* 0x000fe2000f8e023f */
[----:B------:R-:W-:Y:S01]  /*1450*/  CS2R R124, SRZ ;  /* 0x00000000007c7805 */ /* 0x000fe2000001ff00 */
[----:B------:R-:W-:Y:S01]  /*1460*/  ULEA.HI.SX32 UR4, UR5, UR4, 0x1c ;  /* 0x0000000405047291 */ /* 0x000fe2000f8fe23f */
[----:B------:R-:W-:Y:S01]  /*1470*/  CS2R R122, SRZ ;  /* 0x00000000007a7805 */ /* 0x000fe2000001ff00 */
[----:B------:R-:W-:Y:S01]  /*1480*/  USHF.R.U32.HI UR6, URZ, 0x1f, UR7 ;  /* 0x0000001f3f067899 */ /* 0x000fe20008011607 */
[----:B------:R-:W-:-:S02]  /*1490*/  CS2R R120, SRZ ;  /* 0x0000000000787805 */ /* 0x000fc4000001ff00 */
[----:B------:R-:W-:Y:S02]  /*14a0*/  CS2R R118, SRZ ;  /* 0x0000000000767805 */ /* 0x000fe4000001ff00 */
[----:B------:R-:W-:Y:S01]  /*14b0*/  CS2R R116, SRZ ;  /* 0x0000000000747805 */ /* 0x000fe2000001ff00 */
[----:B------:R-:W-:Y:S01]  /*14c0*/  ULEA.HI.SX32 UR6, UR7, UR6, 0x1c ;  /* 0x0000000607067291 */ /* 0x000fe2000f8fe23f */
        /* <DEDUP_REMOVED lines=8> */
[----:B------:R-:W-:Y:S01]  /*1550*/  IMAD.MOV.U32 R170, RZ, RZ, RZ ;  /* 0x000000ffffaa7224 */ /* 0x000fe200078e00ff */
[----:B------:R-:W-:Y:S02]  /*1560*/  CS2R R168, SRZ ;  /* 0x0000000000a87805 */ /* 0x000fe4000001ff00 */
[----:B------:R-:W-:Y:S01]  /*1570*/  CS2R R100, SRZ ;  /* 0x0000000000647805 */ /* 0x000fe2000001ff00 */
[----:B------:R-:W-:Y:S01]  /*1580*/  UISETP.GE.AND UP0, UPT, UR50, 0x1, UPT ;  /* 0x000000013200788c */ /* 0x000fe2000bf06270 */
[----:B------:R-:W-:Y:S02]  /*1590*/  CS2R R166, SRZ ;  /* 0x0000000000a67805 */ /* 0x000fe4000001ff00 */
[----:B------:R-:W-:-:S02]  /*15a0*/  CS2R R96, SRZ ;  /* 0x0000000000607805 */ /* 0x000fc4000001ff00 */
[----:B------:R-:W-:Y:S02]  /*15b0*/  CS2R R86, SRZ ;  /* 0x0000000000567805 */ /* 0x000fe4000001ff00 */
[----:B------:R-:W-:Y:S02]  /*15c0*/  CS2R R92, SRZ ;  /* 0x00000000005c7805 */ /* 0x000fe4000001ff00 */
[----:B------:R-:W-:Y:S02]  /*15d0*/  CS2R R90, SRZ ;  /* 0x00000000005a7805 */ /* 0x000fe4000001ff00 */
[----:B------:R-:W-:Y:S02]  /*15e0*/  PLOP3.LUT P1, PT, PT, PT, UP0, 0x80, 0x0 ;  /* 0x000000000000781c */ /* 0x000fe40003f2f008 */
        /* <DEDUP_REMOVED lines=64> */
.L_x_13974:
        /* <DEDUP_REMOVED lines=10> */
.L_x_14114:
[----:B0-----:R-:W-:Y:S01]  /*1a90*/  IMAD.U32 R0, RZ, RZ, UR46 ;  /* 0x0000002eff007e24 */ /* 0x001fe2000f8e00ff */
[----:B------:R-:W-:Y:S05]  /*1aa0*/  WARPSYNC.ALL ;  /* 0x0000000000007948 */ /* 0x000fea0003800000 */
[----:B------:R0:W-:Y:S01]  /*1ab0*/  BAR.SYNC.DEFER_BLOCKING R7, 0x100 ;  /* 0x000400070000751d */ /* 0x0001e20000010000 */
[----:B------:R-:W-:-:S13]  /*1ac0*/  ISETP.NE.AND P0, PT, R0, 0x3, PT ;  /* 0x000000030000780c */ /* 0x000fda0003f05270 */
[----:B0-----:R-:W-:Y:S05]  /*1ad0*/  @!P0 BRA `(.L_x_13976) ;  /* 0x0000000000048947 */ /* 0x001fea0003800000 */
[----:B------:R-:W-:Y:S01]  /*1ae0*/  BPT.TRAP 0x1 ;  /* 0x000000040000795c */ /* 0x000fe20000300000 */
.L_x_13976:
[----:B------:R-:W-:Y:S01]  /*1af0*/  ULEA UR22, UR38, UR51, 0x3 ;  /* 0x0000003326167291 */ /* 0x000fe2000f8e183f */
[----:B------:R-:W-:-:S05]  /*1b00*/  IMAD.U32 R8, RZ, RZ, UR37 ;  /* 0x00000025ff087e24 */ /* 0x000fca000f8e00ff */
[----:B------:R-:W-:-:S04]  /*1b10*/  SHF.L.U32 R8, R8, 0x1f, RZ ;  /* 0x0000001f08087819 */ /* 0x000fc800000006ff */
[----:B------:R0:W1:Y:S01]  /*1b20*/  SYNCS.PHASECHK.TRANS64.TRYWAIT P1, [UR22+0x22830], R8 ;  /* 0x02283008ff0075a7 */ /* 0x0000620008020156 */
[----:B------:R-:W-:Y:S05]  /*1b30*/  @!P0 BRA `(.L_x_13977) ;  /* 0x0000000000048947 */ /* 0x000fea0003800000 */
[----:B------:R-:W-:Y:S01]  /*1b40*/  BPT.TRAP 0x1 ;  /* 0x000000040000795c */ /* 0x000fe20000300000 */
.L_x_13977:
[----:B-1----:R-:W-:Y:S05]  /*1b50*/  @P1 BRA `(.L_x_13978) ;  /* 0x0000000000081947 */ /* 0x002fea0003800000 */
[----:B------:R-:W1:Y:S02]  /*1b60*/  SYNCS.PHASECHK.TRANS64.TRYWAIT P1, [UR22+0x22830], R8 ;  /* 0x02283008ff0075a7 */ /* 0x000e640008020156 */
[----:B-1----:R-:W-:Y:S05]  /*1b70*/  @!P1 BRA `(.L_x_13979) ;  /* 0x000000ec00a49947 */ /* 0x002fea0003800000 */
.L_x_13978:
[----:B------:R-:W-:Y:S01]  /*1b80*/  UIADD3 UR4, UR51, 0x1c400, URZ ;  /* 0x0001c40033047890 */ /* 0x000fe2000fffe03f */
[----:B------:R-:W-:Y:S01]  /*1b90*/  WARPGROUP.ARRIVE ;  /* 0x00000000000079c5 */ /* 0x000fe20000000000 */
[----:B------:R-:W-:-:S05]  /*1ba0*/  ULOP3.LUT UR16, UR53, 0x10000, URZ, 0xfc, !UPT ;  /* 0x0001000035107892 */ /* 0x000fca000f8efc3f */
[----:B------:R-:W2:Y:S01]  /*1bb0*/  S2R R0, SR_TID.X ;  /* 0x0000000000007919 */ /* 0x000ea20000002100 */
[----:B------:R-:W-:Y:S01]  /*1bc0*/  USHF.R.U32.HI UR4, URZ, 0x4, UR4 ;  /* 0x000000043f047899 */ /* 0x000fe20008011604 */
[----:B------:R-:W-:Y:S01]  /*1bd0*/  UMOV UR17, 0x40000040 ;  /* 0x4000004000117882 */ /* 0x000fe20000000000 */
[----:B------:R-:W-:Y:S02]  /*1be0*/  UMOV UR19, 0x40000040 ;  /* 0x4000004000137882 */ /* 0x000fe40000000000 */
[----:B------:R-:W-:Y:S01]  /*1bf0*/  ULOP3.LUT UR4, UR4, 0x3fff, URZ, 0xc0, !UPT ;  /* 0x00003fff04047892 */ /* 0x000fe2000f8ec03f */
[----:B------:R-:W-:Y:S01]  /*1c00*/  UMOV UR5, 0x40000040 ;  /* 0x4000004000057882 */ /* 0x000fe20000000000 */
[----:B------:R-:W-:Y:S02]  /*1c10*/  UMOV UR7, 0x40000040 ;  /* 0x4000004000077882 */ /* 0x000fe40000000000 */
[----:B------:R-:W-:Y:S02]  /*1c20*/  ULOP3.LUT UR20, UR4, 0x10000, URZ, 0xfc, !UPT ;  /* 0x0001000004147892 */ /* 0x000fe4000f8efc3f */
[----:B------:R-:W-:-:S02]  /*1c30*/  UIADD3 UR4, UR16, 0x2, URZ ;  /* 0x0000000210047890 */ /* 0x000fc4000fffe03f */
[----:B------:R-:W-:Y:S02]  /*1c40*/  UIMAD UR18, UR38, 0x300, UR20 ;  /* 0x00000300261278a4 */ /* 0x000fe4000f8e0214 */
[----:B------:R-:W-:Y:S02]  /*1c50*/  UIADD3 UR8, UR16, 0x4, URZ ;  /* 0x0000000410087890 */ /* 0x000fe4000fffe03f */
[----:B------:R-:W-:Y:S02]  /*1c60*/  UIADD3 UR6, UR18, 0x2, URZ ;  /* 0x0000000212067890 */ /* 0x000fe4000fffe03f */
[----:B------:R-:W-:Y:S01]  /*1c70*/  UIADD3 UR10, UR18, 0x4, URZ ;  /* 0x00000004120a7890 */ /* 0x000fe2000fffe03f */
[----:B------:R-:W-:Y:S02]  /*1c80*/  UMOV UR9, 0x40000040 ;  /* 0x4000004000097882 */ /* 0x000fe40000000000 */
[----:B------:R-:W-:Y:S01]  /*1c90*/  HGMMA.64x96x16.F32.BF16 R24, gdesc[UR16], RZ, !UPT, gsb0 ;  /* 0x01600000101879f0 */ /* 0x000fe2000c0018ff */
[----:B------:R-:W-:Y:S01]  /*1ca0*/  UMOV UR11, 0x40000040 ;  /* 0x40000040000b7882 */ /* 0x000fe20000000000 */
[----:B------:R-:W-:-:S02]  /*1cb0*/  UIADD3 UR12, UR16, 0x6, URZ ;  /* 0x00000006100c7890 */ /* 0x000fc4000fffe03f */
        /* <DEDUP_REMOVED lines=18> */
.L_x_13980:
[----:B------:R-:W-:Y:S01]  /*1de0*/  UISETP.NE.AND UP0, UPT, UR47, URZ, UPT ;  /* 0x0000003f2f00728c */ /* 0x000fe2000bf05270 */
[----:B-1----:R-:W-:Y:S01]  /*1df0*/  VIADD R3, R16, UR45 ;  /* 0x0000002d10037c36 */ /* 0x002fe20008000000 */
[----:B------:R-:W-:Y:S01]  /*1e00*/  ULDC UR10, c[0x0][0x988] ;  /* 0x00026200000a7ab9 */ /* 0x000fe20000000800 */
[----:B------:R-:W-:-:S03]  /*1e10*/  IMAD.U32 R5, RZ, RZ, UR42 ;  /* 0x0000002aff057e24 */ /* 0x000fc6000f8e00ff */
[----:B------:R-:W-:Y:S02]  /*1e20*/  PLOP3.LUT P1, PT, PT, PT, UP0, 0x80, 0x0 ;  /* 0x000000000000781c */ /* 0x000fe40003f2f008 */
[----:B------:R-:W-:-:S03]  /*1e30*/  PLOP3.LUT P2, PT, PT, PT, UP0, 0x80, 0x0 ;  /* 0x000000000000781c */ /* 0x000fc60003f4f008 */
[----:B------:R-:W-:-:S08]  /*1e40*/  @UP0 ULDC UR6, c[0x0][0x44c] ;  /* 0x0001130000060ab9 */ /* 0x000fd00000000800 */
[----:B------:R-:W-:Y:S01]  /*1e50*/  @P1 IMAD.HI.U32 R4, R3, UR6, RZ ;  /* 0x0000000603041c27 */ /* 0x000fe2000f8e00ff */
[----:B------:R-:W-:-:S04]  /*1e60*/  @UP0 ULDC UR6, c[0x0][0x450] ;  /* 0x0001140000060ab9 */ /* 0x000fc80000000800 */
[----:B------:R-:W-:Y:S01]  /*1e70*/  @P2 SHF.R.U32.HI R3, RZ, UR6, R4 ;  /* 0x00000006ff032c19 */ /* 0x000fe20008011604 */
[----:B------:R-:W-:-:S04]  /*1e80*/  UIMAD UR6, UR50, -0x60, UR44 ;  /* 0xffffffa0320678a4 */ /* 0x000fc8000f8e022c */
[----:B------:R-:W1:Y:S01]  /*1e90*/  SHFL.IDX PT, R6, R3, 0x1, 0x1c1f ;  /* 0x003c1f0003067f89 */ /* 0x000e6200000e0000 */
[----:B------:R-:W-:-:S03]  /*1ea0*/  UIADD3 UR6, UR6, 0x60, URZ ;  /* 0x0000006006067890 */ /* 0x000fc6000fffe03f */
[----:B------:R-:W3:Y:S03]  /*1eb0*/  SHFL.IDX PT, R3, R3, RZ, 0x1c1f ;  /* 0x001c1fff03037589 */ /* 0x000ee600000e0000 */
[----:B------:R-:W-:Y:S01]  /*1ec0*/  IMAD.U32 R4, RZ, RZ, UR6 ;  /* 0x00000006ff047e24 */ /* 0x000fe2000f8e00ff */
[----:B------:R-:W-:-:S03]  /*1ed0*/  UIADD3 UR6, UR22, 0x22840, URZ ;  /* 0x0002284016067890 */ /* 0x000fc6000fffe03f */
[----:B------:R-:W-:Y:S01]  /*1ee0*/  IMAD R4, R17, -0x2, R4 ;  /* 0xfffffffe11047824 */ /* 0x000fe200078e0204 */
[----:B------:R-:W-:-:S04]  /*1ef0*/  UPRMT UR6, UR52, 0x654, UR6 ;  /* 0x0000065434067896 */ /* 0x000fc80008000006 */
[----:B------:R-:W-:-:S05]  /*1f00*/  IADD3 R5, -R5, 0x1, R4 ;  /* 0x0000000105057810 */ /* 0x000fca0007ffe104 */
        /* <DEDUP_REMOVED lines=327> */
.L_x_13981:
[----:B------:R1:W3:Y:S01]  /*3380*/  SYNCS.PHASECHK.TRANS64.TRYWAIT P1, [UR22+0x22850], R8 ;  /* 0x02285008ff0075a7 */ /* 0x0002e20008020156 */
[----:B------:R-:W-:Y:S05]  /*3390*/  @!P0 BRA `(.L_x_13982) ;  /* 0x0000000000048947 */ /* 0x000fea0003800000 */
[----:B------:R-:W-:Y:S01]  /*33a0*/  BPT.TRAP 0x1 ;  /* 0x000000040000795c */ /* 0x000fe20000300000 */
.L_x_13982:
[----:B---3--:R-:W-:Y:S05]  /*33b0*/  @P1 BRA `(.L_x_13983) ;  /* 0x0000000000081947 */ /* 0x008fea0003800000 */
[----:B------:R-:W3:Y:S02]  /*33c0*/  SYNCS.PHASECHK.TRANS64.TRYWAIT P1, [UR22+0x22850], R8 ;  /* 0x02285008ff0075a7 */ /* 0x000ee40008020156 */
[----:B---3--:R-:W-:Y:S05]  /*33d0*/  @!P1 BRA `(.L_x_13984) ;  /* 0x000000d400a49947 */ /* 0x008fea0003800000 */
.L_x_13983:
        /* <DEDUP_REMOVED lines=43> */
.L_x_13985:
[----:B------:R-:W-:Y:S01]  /*3690*/  UISETP.NE.AND UP0, UPT, UR47, URZ, UPT ;  /* 0x0000003f2f00728c */ /* 0x000fe2000bf05270 */
[----:B------:R-:W4:Y:S01]  /*36a0*/  S2UR UR14, SR_CgaCtaId ;  /* 0x00000000000e79c3 */ /* 0x000f220000008800 */
[----:B------:R-:W-:Y:S01]  /*36b0*/  UMOV UR11, UR45 ;  /* 0x0000002d000b7c82 */ /* 0x000fe20008000000 */
[----:B------:R-:W-:Y:S02]  /*36c0*/  UIADD3 UR22, UR22, 0x22860, URZ ;  /* 0x0002286016167890 */ /* 0x000fe4000fffe03f */
[----:B------:R-:W-:-:S06]  /*36d0*/  UIADD3 UR50, UR50, -0x2, URZ ;  /* 0xfffffffe32327890 */ /* 0x000fcc000fffe03f */
[----:B------:R-:W-:Y:S01]  /*36e0*/  @UP0 ULDC UR6, c[0x0][0x44c] ;  /* 0x0001130000060ab9 */ /* 0x000fe20000000800 */
[----:B------:R-:W-:Y:S01]  /*36f0*/  @UP0 ULDC UR15, c[0x0][0x450] ;  /* 0x00011400000f0ab9 */ /* 0x000fe20000000800 */
[----:B------:R-:W-:-:S04]  /*3700*/  UIMAD.WIDE.U32 UR6, UR45, UR6, URZ ;  /* 0x000000062d0672a5 */ /* 0x000fc8000f8e003f */
[----:B------:R-:W-:-:S04]  /*3710*/  @UP0 USHF.R.U32.HI UR11, URZ, UR15, UR7 ;  /* 0x0000000f3f0b0299 */ /* 0x000fc80008011607 */
[----:B------:R-:W-:-:S04]  /*3720*/  UIADD3 UR6, UR11, UR44, -UR42 ;  /* 0x0000002c0b067290 */ /* 0x000fc8000fffe82a */
        /* <DEDUP_REMOVED lines=12> */
[----:B01----:R-:W-:-:S07]  /*37f0*/  IMAD.MOV.U32 R8, RZ, RZ, R6 ;  /* 0x000000ffff087224 */ /* 0x003fce00078e0006 */
.L_x_13997:
[----:B------:R-:W-:-:S04]  /*3800*/  UIADD3 UR38, UR38, 0x1, URZ ;  /* 0x0000000126267890 */ /* 0x000fc8000fffe03f */
[----:B------:R-:W-:-:S04]  /*3810*/  UISETP.NE.AND UP0, UPT, UR38, 0x2, UPT ;  /* 0x000000022600788c */ /* 0x000fc8000bf05270 */
[----:B------:R-:W-:Y:S02]  /*3820*/  USEL UR6, URZ, 0x1, UP0 ;  /* 0x000000013f067887 */ /* 0x000fe40008000000 */
[----:B------:R-:W-:Y:S02]  /*3830*/  USEL UR38, UR38, URZ, UP0 ;  /* 0x0000003f26267287 */ /* 0x000fe40008000000 */
[----:B------:R-:W-:Y:S01]  /*3840*/  ULOP3.LUT UR37, UR37, UR6, URZ, 0x3c, !UPT ;  /* 0x0000000625257292 */ /* 0x000fe2000f8e3c3f */
[----:B012---:R-:W-:Y:S11]  /*3850*/  @!P0 BRA `(.L_x_13987) ;  /* 0x0000000000048947 */ /* 0x007ff60003800000 */
[----:B------:R-:W-:Y:S01]  /*3860*/  BPT.TRAP 0x1 ;  /* 0x000000040000795c */ /* 0x000fe20000300000 */
.L_x_13987:
        /* <DEDUP_REMOVED lines=9> */
.L_x_13988:
[----:B-1----:R-:W-:Y:S05]  /*3900*/  @P1 BRA `(.L_x_13989) ;  /* 0x0000000000081947 */ /* 0x002fea0003800000 */
[----:B------:R-:W1:Y:S02]  /*3910*/  SYNCS.PHASECHK.TRANS64.TRYWAIT P1, [UR25+0x22830], R7 ;  /* 0x02283007ff0075a7 */ /* 0x000e640008020159 */
[----:B-1----:R-:W-:Y:S05]  /*3920*/  @!P1 BRA `(.L_x_13990) ;  /* 0x000000d000689947 */ /* 0x002fea0003800000 */
.L_x_13989:
        /* <DEDUP_REMOVED lines=26> */
.L_x_13991:
[----:B------:R-:W-:Y:S01]  /*3ad0*/  UISETP.NE.AND UP0, UPT, UR47, URZ, UPT ;  /* 0x0000003f2f00728c */ /* 0x000fe2000bf05270 */
[----:B------:R-:W-:Y:S01]  /*3ae0*/  VIADD R10, R16, UR45 ;  /* 0x0000002d100a7c36 */ /* 0x000fe20008000000 */
[----:B------:R-:W-:Y:S01]  /*3af0*/  UMOV UR10, UR23 ;  /* 0x00000017000a7c82 */ /* 0x000fe20008000000 */
[----:B------:R-:W-:Y:S02]  /*3b00*/  IMAD.MOV.U32 R6, RZ, RZ, -0x2 ;  /* 0xfffffffeff067424 */ /* 0x000fe400078e00ff */
        /* <DEDUP_REMOVED lines=9> */
[----:B------:R-:W2:Y:S04]  /*3ba0*/  SHFL.IDX PT, R5, R10, 0x1, 0x1c1f ;  /* 0x003c1f000a057f89 */ /* 0x000ea800000e0000 */
[----:B------:R-:W-:Y:S01]  /*3bb0*/  IMAD R6, R17, R6, UR6 ;  /* 0x0000000611067e24 */ /* 0x000fe2000f8e0206 */
[----:B------:R-:W-:-:S04]  /*3bc0*/  UIADD3 UR6, UR25, 0x22840, URZ ;  /* 0x0002284019067890 */ /* 0x000fc8000fffe03f */
[----:B------:R-:W-:Y:S01]  /*3bd0*/  IADD3 R6, -R11, UR44, R6 ;  /* 0x0000002c0b067c10 */ /* 0x000fe2000fffe106 */
[----:B------:R-:W-:-:S09]  /*3be0*/  UPRMT UR6, UR24, 0x654, UR6 ;  /* 0x0000065418067896 */ /* 0x000fd20008000006 */
[----:B------:R-:W-:Y:S01]  /*3bf0*/  SYNCS.ARRIVE.TRANS64.RED.A1T0 RZ, [UR6], RZ ;  /* 0x000000ffffff79a7 */ /* 0x000fe20008100406 */
[----:B--2---:R-:W-:-:S05]  /*3c00*/  IMAD.IADD R5, R6, 0x1, R5 ;  /* 0x0000000106057824 */ /* 0x004fca00078e0205 */
        /* <DEDUP_REMOVED lines=74> */
[----:B--2---:R-:W-:-:S05]  /*40b0*/  IMAD.IADD R6, R6, 0x1, R5 ;  /* 0x0000000106067824 */ /* 0x004fca00078e0205 */
        /* <DEDUP_REMOVED lines=391> */
.L_x_13992:
[----:B------:R0:W2:Y:S01]  /*5930*/  SYNCS.PHASECHK.TRANS64.TRYWAIT P1, [UR25+0x22850], R7 ;  /* 0x02285007ff0075a7 */ /* 0x0000a20008020159 */
[----:B------:R-:W-:Y:S05]  /*5940*/  @!P0 BRA `(.L_x_13993) ;  /* 0x0000000000048947 */ /* 0x000fea0003800000 */
[----:B------:R-:W-:Y:S01]  /*5950*/  BPT.TRAP 0x1 ;  /* 0x000000040000795c */ /* 0x000fe20000300000 */
.L_x_13993:
[----:B------:R-:W-:Y:S01]  /*5960*/  VIADD R8, R210, 0x8 ;  /* 0x00000008d2087836 */ /* 0x000fe20000000000 */
[----:B--2---:R-:W-:Y:S06]  /*5970*/  @P1 BRA `(.L_x_13994) ;  /* 0x0000000000081947 */ /* 0x004fec0003800000 */
[----:B------:R-:W2:Y:S02]  /*5980*/  SYNCS.PHASECHK.TRANS64.TRYWAIT P1, [UR25+0x22850], R7 ;  /* 0x02285007ff0075a7 */ /* 0x000ea40008020159 */
[----:B--2---:R-:W-:Y:S05]  /*5990*/  @!P1 BRA `(.L_x_13995) ;  /* 0x000000b000649947 */ /* 0x004fea0003800000 */
.L_x_13994:
        /* <DEDUP_REMOVED lines=39> */
.L_x_13996:
[----:B------:R-:W-:Y:S01]  /*5c10*/  UISETP.GT.AND UP0, UPT, UR50, UR22, UPT ;  /* 0x000000163200728c */ /* 0x000fe2000bf04270 */
[----:B------:R-:W-:Y:S01]  /*5c20*/  IMAD.MOV.U32 R9, RZ, RZ, R5 ;  /* 0x000000ffff097224 */ /* 0x000fe200078e0005 */
[----:B------:R-:W-:Y:S01]  /*5c30*/  UIADD3 UR25, UR25, 0x22860, URZ ;  /* 0x0002286019197890 */ /* 0x000fe2000fffe03f */
[----:B------:R-:W-:Y:S01]  /*5c40*/  MOV R8, R6 ;  /* 0x0000000600087202 */ /* 0x000fe20000000f00 */
[----:B------:R-:W-:Y:S02]  /*5c50*/  UIADD3 UR50, UR50, -0x1, URZ ;  /* 0xffffffff32327890 */ /* 0x000fe4000fffe03f */
[----:B------:R-:W-:Y:S01]  /*5c60*/  PLOP3.LUT P1, PT, PT, PT, UP0, 0x80, 0x0 ;  /* 0x000000000000781c */ /* 0x000fe20003f2f008 */
[----:B------:R-:W-:-:S09]  /*5c70*/  UPRMT UR25, UR24, 0x654, UR25 ;  /* 0x0000065418197896 */ /* 0x000fd20008000019 */
[----:B------:R-:W-:Y:S03]  /*5c80*/  SYNCS.ARRIVE.TRANS64.RED.A1T0 RZ, [UR25], RZ ;  /* 0x000000ffffff79a7 */ /* 0x000fe60008100419 */
[----:B------:R-:W-:Y:S05]  /*5c90*/  @P1 BRA `(.L_x_13997) ;  /* 0xffffffd800d81947 */ /* 0x000fea000383ffff */
.L_x_13986:
[----:B------:R-:W-:-:S13]  /*5ca0*/  ISETP.LE.AND P1, PT, RZ, UR50, PT ;  /* 0x00000032ff007c0c */ /* 0x000fda000bf23270 */
[----:B------:R-:W-:Y:S05]  /*5cb0*/  @!P1 BRA `(.L_x_13998) ;  /* 0x0000001c00509947 */ /* 0x000fea0003800000 */
[----:B------:R-:W-:Y:S01]  /*5cc0*/  IMAD.MOV.U32 R212, RZ, RZ, R5 ;  /* 0x000000ffffd47224 */ /* 0x000fe200078e0005 */
[----:B------:R-:W-:Y:S01]  /*5cd0*/  ULDC UR22, c[0x0][0x988] ;  /* 0x0002620000167ab9 */ /* 0x000fe20000000800 */
[----:B---3--:R-:W-:-:S07]  /*5ce0*/  IMAD.MOV.U32 R9, RZ, RZ, R6 ;  /* 0x000000ffff097224 */ /* 0x008fce00078e0006 */
.L_x_14009:
[----:B------:R-:W-:-:S04]  /*5cf0*/  UIADD3 UR38, UR38, 0x1, URZ ;  /* 0x0000000126267890 */ /* 0x000fc8000fffe03f */
[----:B------:R-:W-:-:S04]  /*5d00*/  UISETP.NE.AND UP0, UPT, UR38, 0x2, UPT ;  /* 0x000000022600788c */ /* 0x000fc8000bf05270 */
[----:B------:R-:W-:Y:S02]  /*5d10*/  USEL UR6, URZ, 0x1, UP0 ;  /* 0x000000013f067887 */ /* 0x000fe40008000000 */
[----:B------:R-:W-:Y:S02]  /*5d20*/  USEL UR38, UR38, URZ, UP0 ;  /* 0x0000003f26267287 */ /* 0x000fe40008000000 */
[----:B------:R-:W-:Y:S01]  /*5d30*/  ULOP3.LUT UR37, UR37, UR6, URZ, 0x3c, !UPT ;  /* 0x0000000625257292 */ /* 0x000fe2000f8e3c3f */
[----:B-1----:R-:W-:Y:S11]  /*5d40*/  @!P0 BRA `(.L_x_13999) ;  /* 0x0000000000048947 */ /* 0x002ff60003800000 */
[----:B------:R-:W-:Y:S01]  /*5d50*/  BPT.TRAP 0x1 ;  /* 0x000000040000795c */ /* 0x000fe20000300000 */
.L_x_13999:
        /* <DEDUP_REMOVED lines=9> */
.L_x_14000:
[----:B--2---:R-:W-:Y:S05]  /*5df0*/  @P1 BRA `(.L_x_14001) ;  /* 0x0000000000081947 */ /* 0x004fea0003800000 */
[----:B------:R-:W2:Y:S02]  /*5e00*/  SYNCS.PHASECHK.TRANS64.TRYWAIT P1, [UR24+0x22830], R7 ;  /* 0x02283007ff0075a7 */ /* 0x000ea40008020158 */
[----:B--2---:R-:W-:Y:S05]  /*5e10*/  @!P1 BRA `(.L_x_14002) ;  /* 0x000000ac005c9947 */ /* 0x004fea0003800000 */
.L_x_14001:
        /* <DEDUP_REMOVED lines=26> */
.L_x_14003:
        /* <DEDUP_REMOVED lines=366> */
.L_x_14004:
[----:B------:R0:W1:Y:S01]  /*76a0*/  SYNCS.PHASECHK.TRANS64.TRYWAIT P1, [UR24+0x22850], R7 ;  /* 0x02285007ff0075a7 */ /* 0x0000620008020158 */
[----:B------:R-:W-:Y:S05]  /*76b0*/  @!P0 BRA `(.L_x_14005) ;  /* 0x0000000000048947 */ /* 0x000fea0003800000 */
[----:B------:R-:W-:Y:S01]  /*76c0*/  BPT.TRAP 0x1 ;  /* 0x000000040000795c */ /* 0x000fe20000300000 */
.L_x_14005:
[----:B------:R-:W-:Y:S01]  /*76d0*/  VIADD R8, R214, 0x8 ;  /* 0x00000008d6087836 */ /* 0x000fe20000000000 */
[----:B-1----:R-:W-:Y:S06]  /*76e0*/  @P1 BRA `(.L_x_14006) ;  /* 0x0000000000081947 */ /* 0x002fec0003800000 */
[----:B------:R-:W1:Y:S02]  /*76f0*/  SYNCS.PHASECHK.TRANS64.TRYWAIT P1, [UR24+0x22850], R7 ;  /* 0x02285007ff0075a7 */ /* 0x000e640008020158 */
[----:B-1----:R-:W-:Y:S05]  /*7700*/  @!P1 BRA `(.L_x_14007) ;  /* 0x0000009400389947 */ /* 0x002fea0003800000 */
.L_x_14006:
        /* <DEDUP_REMOVED lines=39> */
.L_x_14008:
[----:B------:R-:W-:Y:S01]  /*7980*/  UIADD3 UR24, UR24, 0x22860, URZ ;  /* 0x0002286018187890 */ /* 0x000fe2000fffe03f */
[----:B------:R-:W-:Y:S01]  /*7990*/  ISETP.LT.AND P1, PT, RZ, UR50, PT ;  /* 0x00000032ff007c0c */ /* 0x000fe2000bf21270 */
[----:B------:R-:W-:Y:S01]  /*79a0*/  UIADD3 UR50, UR50, -0x1, URZ ;  /* 0xffffffff32327890 */ /* 0x000fe2000fffe03f */
[----:B------:R-:W-:Y:S01]  /*79b0*/  IMAD.MOV.U32 R212, RZ, RZ, R5 ;  /* 0x000000ffffd47224 */ /* 0x000fe200078e0005 */
[----:B------:R-:W-:Y:S01]  /*79c0*/  UPRMT UR24, UR23, 0x654, UR24 ;  /* 0x0000065417187896 */ /* 0x000fe20008000018 */
[----:B------:R-:W-:-:S08]  /*79d0*/  IMAD.MOV.U32 R9, RZ, RZ, R6 ;  /* 0x000000ffff097224 */ /* 0x000fd000078e0006 */
[----:B------:R-:W-:Y:S01]  /*79e0*/  SYNCS.ARRIVE.TRANS64.RED.A1T0 RZ, [UR24], RZ ;  /* 0x000000ffffff79a7 */ /* 0x000fe20008100418 */
[----:B------:R-:W-:Y:S05]  /*79f0*/  @P1 BRA `(.L_x_14009) ;  /* 0xffffffe000bc1947 */ /* 0x000fea000383ffff */
.L_x_13998:
        /* <DEDUP_REMOVED lines=16> */
[----:B-1----:R-:W-:-:S05]  /*7b00*/  FADD.FTZ R9, R9, R4 ;  /* 0x0000000409097221 */ /* 0x002fca0000010000 */
[----:B------:R-:W1:Y:S01]  /*7b10*/  SHFL.BFLY PT, R10, R9, 0x1, 0x1f ;  /* 0x0c201f00090a7f89 */ /* 0x000e6200000e0000 */
[----:B0-----:R-:W-:Y:S01]  /*7b20*/  FADD.FTZ R11, R8, R7 ;  /* 0x00000007080b7221 */ /* 0x001fe20000010000 */
[----:B------:R-:W-:Y:S02]  /*7b30*/  IMAD.MOV.U32 R7, RZ, RZ, RZ ;  /* 0x000000ffff077224 */ /* 0x000fe400078e00ff */
[----:B------:R-:W-:Y:S02]  /*7b40*/  IMAD.MOV.U32 R8, RZ, RZ, -0x800000 ;  /* 0xff800000ff087424 */ /* 0x000fe400078e00ff */
        /* <DEDUP_REMOVED lines=142> */
.L_x_13973:
        /* <DEDUP_REMOVED lines=11> */
[----:B------:R-:W0:Y:S01]  /*84e0*/  S2UR UR4, SR_SWINHI ;  /* 0x00000000000479c3 */ /* 0x000e220000002f00 */
[----:B------:R-:W-:-:S07]  /*84f0*/  IMAD.MOV.U32 R103, RZ, RZ, 0x2 ;  /* 0x00000002ff677424 */ /* 0x000fce00078e00ff */
[----:B------:R-:W-:Y:S01]  /*8500*/  BAR.SYNC.DEFER_BLOCKING 0x1, 0x100 ;  /* 0x0044000000007b1d */ /* 0x000fe20000010000 */
[----:B------:R-:W-:Y:S02]  /*8510*/  F2FP.BF16.F32.PACK_AB R24, R25, R24 ;  /* 0x000000181918723e */ /* 0x000fe400000010ff */
[----:B------:R-:W-:Y:S02]  /*8520*/  F2FP.BF16.F32.PACK_AB R25, R165, R26 ;  /* 0x0000001aa519723e */ /* 0x000fe400000010ff */
[----:B------:R-:W-:Y:S01]  /*8530*/  F2FP.BF16.F32.PACK_AB R26, R29, R28 ;  /* 0x0000001c1d1a723e */ /* 0x000fe200000010ff */
[----:B------:R-:W-:Y:S01]  /*8540*/  ULDC.64 UR12, c[0x0][0xc00] ;  /* 0x00030000000c7ab9 */ /* 0x000fe20000000a00 */
[----:B------:R-:W-:Y:S01]  /*8550*/  F2FP.BF16.F32.PACK_AB R32, R33, R32 ;  /* 0x000000202120723e */ /* 0x000fe200000010ff */
[----:B------:R-:W-:Y:S01]  /*8560*/  UISETP.NE.U32.AND UP0, UPT, UR12, URZ, UPT ;  /* 0x0000003f0c00728c */ /* 0x000fe2000bf05070 */
[----:B------:R-:W-:Y:S02]  /*8570*/  F2FP.BF16.F32.PACK_AB R27, R164, R27 ;  /* 0x0000001ba41b723e */ /* 0x000fe400000010ff */
[----:B------:R-:W-:Y:S01]  /*8580*/  F2FP.BF16.F32.PACK_AB R33, R163, R34 ;  /* 0x00000022a321723e */ /* 0x000fe200000010ff */
[----:B------:R-:W-:Y:S01]  /*8590*/  UISETP.NE.AND.EX UP0, UPT, UR13, URZ, UPT, UP0 ;  /* 0x0000003f0d00728c */ /* 0x000fe2000bf05300 */
[----:B------:R-:W-:-:S02]  /*85a0*/  F2FP.BF16.F32.PACK_AB R40, R41, R40 ;  /* 0x000000282928723e */ /* 0x000fc400000010ff */
[----:B------:R-:W-:Y:S01]  /*85b0*/  F2FP.BF16.F32.PACK_AB R34, R37, R36 ;  /* 0x000000242522723e */ /* 0x000fe200000010ff */
[----:B------:R-:W-:Y:S01]  /*85c0*/  ULDC.64 UR12, c[0x0][0xc00] ;  /* 0x00030000000c7ab9 */ /* 0x000fe20000000a00 */
[----:B------:R-:W-:Y:S01]  /*85d0*/  F2FP.BF16.F32.PACK_AB R35, R162, R35 ;  /* 0x00000023a223723e */ /* 0x000fe200000010ff */
[----:B------:R-:W-:Y:S01]  /*85e0*/  UIMAD.WIDE UR12, UR40, 0x4, UR12 ;  /* 0x00000004280c78a5 */ /* 0x000fe2000f8e020c */
[----:B------:R-:W-:Y:S02]  /*85f0*/  F2FP.BF16.F32.PACK_AB R41, R161, R42 ;  /* 0x0000002aa129723e */ /* 0x000fe400000010ff */
[----:B------:R-:W-:Y:S01]  /*8600*/  F2FP.BF16.F32.PACK_AB R48, R49, R48 ;  /* 0x000000303130723e */ /* 0x000fe200000010ff */
[----:B------:R-:W-:Y:S01]  /*8610*/  UMOV UR8, UR10 ;  /* 0x0000000a00087c82 */ /* 0x000fe20008000000 */
[----:B0-----:R-:W-:Y:S01]  /*8620*/  UMOV UR9, UR4 ;  /* 0x0000000400097c82 */ /* 0x001fe20008000000 */
[----:B------:R-:W-:Y:S01]  /*8630*/  F2FP.BF16.F32.PACK_AB R42, R45, R44 ;  /* 0x0000002c2d2a723e */ /* 0x000fe200000010ff */
[----:B------:R-:W-:Y:S01]  /*8640*/  IMAD.WIDE R102, R204, R103, UR8 ;  /* 0x00000008cc667e25 */ /* 0x000fe2000f8e0267 */
        /* <DEDUP_REMOVED lines=18> */
[----:B------:R-:W-:Y:S01]  /*8770*/  IMAD.X R47, RZ, RZ, R103, P2 ;  /* 0x000000ffff2f7224 */ /* 0x000fe200010e0667 */
[----:B------:R-:W-:-:S02]  /*8780*/  IADD3.X R55, RZ, R103, RZ, P1, !PT ;  /* 0x00000067ff377210 */ /* 0x000fc40000ffe4ff */
        /* <DEDUP_REMOVED lines=18> */
[----:B------:R-:W-:Y:S02]  /*88b0*/  MOV R102, R102 ;  /* 0x0000006600667202 */ /* 0x000fe40000000f00 */
[----:B------:R-:W-:Y:S02]  /*88c0*/  LOP3.LUT R98, R4, 0x380, RZ, 0xc0, !PT ;  /* 0x0000038004627812 */ /* 0x000fe400078ec0ff */
[----:B------:R-:W-:Y:S01]  /*88d0*/  LOP3.LUT R20, R177, 0x380, RZ, 0xc0, !PT ;  /* 0x00000380b1147812 */ /* 0x000fe200078ec0ff */
[----:B------:R-:W-:Y:S01]  /*88e0*/  STSM.16.M88.4 [R102], R24 ;  /* 0x0000001866007844 */ /* 0x000fe20000000200 */
[----:B------:R-:W-:Y:S02]  /*88f0*/  LOP3.LUT R103, R151, 0x380, RZ, 0xc0, !PT ;  /* 0x0000038097677812 */ /* 0x000fe400078ec0ff */
[----:B------:R-:W-:-:S02]  /*8900*/  SHF.R.U64 R10, R10, 0x3, RZ ;  /* 0x000000030a0a7819 */ /* 0x000fc400000012ff */
[----:B------:R-:W-:Y:S02]  /*8910*/  LOP3.LUT R30, R179, 0x380, RZ, 0xc0, !PT ;  /* 0x00000380b31e7812 */ /* 0x000fe400078ec0ff */
[----:B------:R-:W-:Y:S02]  /*8920*/  SHF.R.U64 R12, R12, 0x3, RZ ;  /* 0x000000030c0c7819 */ /* 0x000fe400000012ff */
[----:B------:R-:W-:Y:S02]  /*8930*/  LOP3.LUT R38, R181, 0x380, RZ, 0xc0, !PT ;  /* 0x00000380b5267812 */ /* 0x000fe400078ec0ff */
[----:B------:R-:W-:Y:S02]  /*8940*/  SHF.R.U64 R14, R14, 0x3, RZ ;  /* 0x000000030e0e7819 */ /* 0x000fe400000012ff */
[----:B------:R-:W-:Y:S02]  /*8950*/  LOP3.LUT R46, R183, 0x380, RZ, 0xc0, !PT ;  /* 0x00000380b72e7812 */ /* 0x000fe400078ec0ff */
[----:B------:R-:W-:-:S02]  /*8960*/  SHF.R.U64 R29, R98, 0x3, RZ ;  /* 0x00000003621d7819 */ /* 0x000fc400000012ff */
[----:B------:R-:W-:Y:S02]  /*8970*/  SHF.R.U64 R20, R20, 0x3, RZ ;  /* 0x0000000314147819 */ /* 0x000fe400000012ff */
[----:B------:R-:W-:Y:S02]  /*8980*/  LOP3.LUT R54, R185, 0x380, RZ, 0xc0, !PT ;  /* 0x00000380b9367812 */ /* 0x000fe400078ec0ff */
[----:B------:R-:W-:Y:S02]  /*8990*/  SHF.R.U64 R28, R103, 0x3, RZ ;  /* 0x00000003671c7819 */ /* 0x000fe400000012ff */
[----:B------:R-:W-:Y:S02]  /*89a0*/  LOP3.LUT R10, R10, R171, RZ, 0x3c, !PT ;  /* 0x000000ab0a0a7212 */ /* 0x000fe400078e3cff */
[----:B------:R-:W-:Y:S02]  /*89b0*/  SHF.R.U64 R30, R30, 0x3, RZ ;  /* 0x000000031e1e7819 */ /* 0x000fe400000012ff */
        /* <DEDUP_REMOVED lines=8> */
[----:B------:R-:W-:Y:S02]  /*8a40*/  LOP3.LUT R20, R20, R177, RZ, 0x3c, !PT ;  /* 0x000000b114147212 */ /* 0x000fe400078e3cff */
[----:B------:R-:W-:Y:S02]  /*8a50*/  SHF.R.U64 R54, R54, 0x3, RZ ;  /* 0x0000000336367819 */ /* 0x000fe400000012ff */
[----:B------:R-:W-:Y:S02]  /*8a60*/  LOP3.LUT R94, R193, 0x380, RZ, 0xc0, !PT ;  /* 0x00000380c15e7812 */ /* 0x000fe400078ec0ff */
[----:B------:R-:W-:Y:S02]  /*8a70*/  LOP3.LUT R4, R28, R151, RZ, 0x3c, !PT ;  /* 0x000000971c047212 */ /* 0x000fe400078e3cff */
[----:B------:R-:W-:-:S02]  /*8a80*/  LOP3.LUT R30, R30, R179, RZ, 0x3c, !PT ;  /* 0x000000b31e1e7212 */ /* 0x000fc400078e3cff */
[----:B------:R-:W-:Y:S02]  /*8a90*/  SHF.R.U64 R62, R62, 0x3, RZ ;  /* 0x000000033e3e7819 */ /* 0x000fe400000012ff */
[----:B------:R-:W-:Y:S02]  /*8aa0*/  MOV R28, R10 ;  /* 0x0000000a001c7202 */ /* 0x000fe40000000f00 */
[----:B------:R-:W-:Y:S02]  /*8ab0*/  LOP3.LUT R38, R38, R181, RZ, 0x3c, !PT ;  /* 0x000000b526267212 */ /* 0x000fe400078e3cff */
[----:B------:R-:W-:Y:S01]  /*8ac0*/  SHF.R.U64 R70, R70, 0x3, RZ ;  /* 0x0000000346467819 */ /* 0x000fe200000012ff */
[----:B------:R-:W-:Y:S01]  /*8ad0*/  STSM.16.M88.4 [R28], R32 ;  /* 0x000000201c007844 */ /* 0x000fe20000000200 */
[----:B------:R-:W-:Y:S02]  /*8ae0*/  MOV R12, R12 ;  /* 0x0000000c000c7202 */ /* 0x000fe40000000f00 */
[----:B------:R-:W-:-:S02]  /*8af0*/  F2FP.BF16.F32.PACK_AB R56, R57, R56 ;  /* 0x000000383938723e */ /* 0x000fc400000010ff */
[----:B------:R-:W-:Y:S01]  /*8b00*/  LOP3.LUT R46, R46, R183, RZ, 0x3c, !PT ;  /* 0x000000b72e2e7212 */ /* 0x000fe200078e3cff */
[----:B------:R-:W-:Y:S01]  /*8b10*/  STSM.16.M88.4 [R12], R40 ;  /* 0x000000280c007844 */ /* 0x000fe20000000200 */
[----:B------:R-:W-:Y:S02]  /*8b20*/  SHF.R.U64 R78, R78, 0x3, RZ ;  /* 0x000000034e4e7819 */ /* 0x000fe400000012ff */
[----:B------:R-:W-:Y:S02]  /*8b30*/  LOP3.LUT R165, R6, 0x380, RZ, 0xc0, !PT ;  /* 0x0000038006a57812 */ /* 0x000fe400078ec0ff */
[----:B------:R-:W-:Y:S02]  /*8b40*/  MOV R14, R14 ;  /* 0x0000000e000e7202 */ /* 0x000fe40000000f00 */
[----:B------:R-:W-:Y:S02]  /*8b50*/  F2FP.BF16.F32.PACK_AB R50, R53, R52 ;  /* 0x000000343532723e */ /* 0x000fe400000010ff */
[----:B------:R-:W-:-:S02]  /*8b60*/  F2FP.BF16.F32.PACK_AB R51, R158, R51 ;  /* 0x000000339e33723e */ /* 0x000fc400000010ff */
[----:B------:R-:W-:Y:S02]  /*8b70*/  F2FP.BF16.F32.PACK_AB R57, R157, R58 ;  /* 0x0000003a9d39723e */ /* 0x000fe400000010ff */
[----:B------:R-:W-:Y:S01]  /*8b80*/  F2FP.BF16.F32.PACK_AB R64, R65, R64 ;  /* 0x000000404140723e */ /* 0x000fe200000010ff */
[----:B------:R-:W-:Y:S01]  /*8b90*/  STSM.16.M88.4 [R14], R48 ;  /* 0x000000300e007844 */ /* 0x000fe20000000200 */
[----:B------:R-:W-:Y:S02]  /*8ba0*/  LOP3.LUT R54, R54, R185, RZ, 0x3c, !PT ;  /* 0x000000b936367212 */ /* 0x000fe400078e3cff */
[----:B------:R-:W-:Y:S02]  /*8bb0*/  SHF.R.U64 R94, R94, 0x3, RZ ;  /* 0x000000035e5e7819 */ /* 0x000fe400000012ff */
[----:B------:R-:W-:Y:S02]  /*8bc0*/  MOV R20, R20 ;  /* 0x0000001400147202 */ /* 0x000fe40000000f00 */
[----:B------:R-:W-:-:S02]  /*8bd0*/  F2FP.BF16.F32.PACK_AB R58, R61, R60 ;  /* 0x0000003c3d3a723e */ /* 0x000fc400000010ff */
[----:B------:R-:W-:Y:S02]  /*8be0*/  F2FP.BF16.F32.PACK_AB R59, R156, R59 ;  /* 0x0000003b9c3b723e */ /* 0x000fe400000010ff */
        /* <DEDUP_REMOVED lines=25> */
[----:B------:R-:W-:Y:S01]  /*8d80*/  ULDC UR11, c[0x0][0xa88] ;  /* 0x0002a200000b7ab9 */ /* 0x000fe20000000800 */
[----:B------:R-:W-:Y:S01]  /*8d90*/  LOP3.LUT R78, R78, R191, RZ, 0x3c, !PT ;  /* 0x000000bf4e4e7212 */ /* 0x000fe200078e3cff */
[----:B------:R-:W-:Y:S01]  /*8da0*/  UMOV UR4, URZ ;  /* 0x0000003f00047c82 */ /* 0x000fe20008000000 */
[----:B------:R-:W-:Y:S01]  /*8db0*/  SHF.R.U64 R103, R165, 0x3, RZ ;  /* 0x00000003a5677819 */ /* 0x000fe200000012ff */
[----:B------:R-:W0:Y:S01]  /*8dc0*/  LDC R77, c[0x0][0xbe8] ;  /* 0x0002fa00ff4d7b82 */ /* 0x000e220000000800 */
[----:B------:R-:W-:-:S02]  /*8dd0*/  MOV R46, R46 ;  /* 0x0000002e002e7202 */ /* 0x000fc40000000f00 */
[----:B------:R-:W-:Y:S02]  /*8de0*/  F2FP.BF16.F32.PACK_AB R82, R85, R84 ;  /* 0x000000545552723e */ /* 0x000fe400000010ff */
[----:B------:R-:W-:Y:S02]  /*8df0*/  LOP3.LUT R94, R94, R193, RZ, 0x3c, !PT ;  /* 0x000000c15e5e7212 */ /* 0x000fe400078e3cff */
[----:B------:R-:W-:Y:S01]  /*8e00*/  MOV R54, R54 ;  /* 0x0000003600367202 */ /* 0x000fe20000000f00 */
[----:B------:R-:W-:Y:S01]  /*8e10*/  STSM.16.M88.4 [R46], R80 ;  /* 0x000000502e007844 */ /* 0x000fe20000000200 */
[----:B------:R-:W-:Y:S02]  /*8e20*/  MOV R11, R98 ;  /* 0x00000062000b7202 */ /* 0x000fe40000000f00 */
        /* <DEDUP_REMOVED lines=14> */
[----:B------:R-:W-:Y:S01]  /*8f10*/  LOP3.LUT R6, R103, R6, RZ, 0x3c, !PT ;  /* 0x0000000667067212 */ /* 0x000fe200078e3cff */
        /* <DEDUP_REMOVED lines=10> */
[----:B------:R-:W-:Y:S01]  /*8fc0*/  F2FP.BF16.F32.PACK_AB R130, R133, R132 ;  /* 0x000000848582723e */ /* 0x000fe200000010ff */
[----:B------:R-:W-:Y:S01]  /*8fd0*/  STSM.16.M88.4 [R94], R120 ;  /* 0x000000785e007844 */ /* 0x000fe20000000200 */
        /* <DEDUP_REMOVED lines=17> */
[----:B------:R-:W3:Y:S01]  /*90f0*/  @P0 LDG.E R0, desc[UR48][R4.64] ;  /* 0x0000003004000981 */ /* 0x000ee2000c1e1900 */
[----:B------:R-:W-:Y:S01]  /*9100*/  UISETP.NE.U32.AND UP1, UPT, UR12, URZ, UPT ;  /* 0x0000003f0c00728c */ /* 0x000fe2000bf25070 */
[----:B0-----:R-:W-:Y:S01]  /*9110*/  ISETP.NE.AND P1, PT, R77, 0x1, PT ;  /* 0x000000014d00780c */ /* 0x001fe20003f25270 */
[----:B-1----:R-:W-:-:S02]  /*9120*/  VIADD R10, R16, UR45 ;  /* 0x0000002d100a7c36 */ /* 0x002fc40008000000 */
        /* <DEDUP_REMOVED lines=8> */
[----:B---3--:R-:W-:Y:S01]  /*91b0*/  @P0 R2UR UR4, R0 ;  /* 0x00000000000402ca */ /* 0x008fe200000e0000 */
[----:B------:R-:W-:-:S06]  /*91c0*/  IMAD.U32 R0, RZ, RZ, UR11 ;  /* 0x0000000bff007e24 */ /* 0x000fcc000f8e00ff */
[----:B------:R2:W5:Y:S01]  /*91d0*/  @P2 LDG.E R0, desc[UR48][R12.64] ;  /* 0x000000300c002981 */ /* 0x000562000c1e1900 */
[----:B01----:R-:W-:Y:S07]  /*91e0*/  @P2 BRA `(.L_x_14012) ;  /* 0x0000000000102947 */ /* 0x003fee0003800000 */
[----:B------:R-:W-:Y:S05]  /*91f0*/  @!P0 BRA `(.L_x_14012) ;  /* 0x00000000000c8947 */ /* 0x000fea0003800000 */
[----:B------:R-:W3:Y:S04]  /*9200*/  LDG.E R11, desc[UR48][R4.64] ;  /* 0x00000030040b7981 */ /* 0x000ee8000c1e1900 */
[----:B-----5:R-:W3:Y:S02]  /*9210*/  LDG.E R0, desc[UR48][R4.64+0x4] ;  /* 0x0000043004007981 */ /* 0x020ee4000c1e1900 */
[----:B---3--:R-:W-:-:S07]  /*9220*/  IMAD.IADD R0, R0, 0x1, -R11 ;  /* 0x0000000100007824 */ /* 0x008fce00078e0a0b */
.L_x_14012:
[----:B------:R-:W-:Y:S01]  /*9230*/  USHF.R.S32.HI UR18, URZ, 0x1f, UR43 ;  /* 0x0000001f3f127899 */ /* 0x000fe2000801142b */
[----:B------:R-:W-:Y:S01]  /*9240*/  @P1 IMAD.HI.U32 R4, R10, R7, RZ ;  /* 0x000000070a041227 */ /* 0x000fe200078e00ff */
[----:B------:R-:W-:Y:S01]  /*9250*/  ULDC.64 UR16, c[0x0][0xb90] ;  /* 0x0002e40000107ab9 */ /* 0x000fe20000000a00 */
[----:B------:R-:W-:Y:S01]  /*9260*/  USHF.R.S32.HI UR13, URZ, 0x1f, UR4 ;  /* 0x0000001f3f0d7899 */ /* 0x000fe20008011404 */
[----:B------:R-:W0:Y:S01]  /*9270*/  @P1 LDC R79, c[0x0][0xbf0] ;  /* 0x0002fc00ff4f1b82 */ /* 0x000e220000000800 */
[----:B------:R-:W-:Y:S01]  /*9280*/  UIMAD UR11, UR18, UR16, URZ ;  /* 0x00000010120b72a4 */ /* 0x000fe2000f8e023f */
[----:B--2---:R-:W-:Y:S01]  /*9290*/  IMAD.MOV.U32 R6, RZ, RZ, R10 ;  /* 0x000000ffff067224 */ /* 0x004fe200078e000a */
[----:B------:R-:W-:Y:S01]  /*92a0*/  UMOV UR12, UR4 ;  /* 0x00000004000c7c82 */ /* 0x000fe20008000000 */
[----:B------:R-:W-:Y:S01]  /*92b0*/  @P1 SHF.R.U32.HI R6, RZ, R9, R4 ;  /* 0x00000009ff061219 */ /* 0x000fe20000011604 */
[----:B------:R-:W-:Y:S01]  /*92c0*/  UIMAD.WIDE.U32 UR14, UR43, UR16, UR12 ;  /* 0x000000102b0e72a5 */ /* 0x000fe2000f8e000c */
[----:B------:R-:W-:Y:S01]  /*92d0*/  IMAD.MOV.U32 R5, RZ, RZ, 0x2 ;  /* 0x00000002ff057424 */ /* 0x000fe200078e00ff */
[----:B------:R-:W-:Y:S01]  /*92e0*/  UIMAD UR11, UR43, UR17, UR11 ;  /* 0x000000112b0b72a4 */ /* 0x000fe2000f8e020b */
[----:B------:R-:W-:Y:S01]  /*92f0*/  VIADD R26, R203, UR45 ;  /* 0x0000002dcb1a7c36 */ /* 0x000fe20008000000 */
[----:B------:R-:W-:Y:S01]  /*9300*/  USEL UR41, UR41, URZ, !UP0 ;  /* 0x0000003f29297287 */ /* 0x000fe2000c000000 */
[----:B------:R-:W-:Y:S01]  /*9310*/  IMAD.MOV R4, RZ, RZ, -R6 ;  /* 0x000000ffff047224 */ /* 0x000fe200078e0a06 */
[----:B------:R-:W-:Y:S01]  /*9320*/  ULDC.64 UR16, c[0x0][0xb98] ;  /* 0x0002e60000107ab9 */ /* 0x000fe20000000a00 */
[----:B------:R-:W-:Y:S01]  /*9330*/  UIADD3 UR15, UR15, UR11, URZ ;  /* 0x0000000b0f0f7290 */ /* 0x000fe2000fffe03f */
[----:B-----5:R-:W-:Y:S01]  /*9340*/  IMAD R83, R0, R77, RZ ;  /* 0x0000004d00537224 */ /* 0x020fe200078e02ff */
[----:B------:R-:W-:Y:S01]  /*9350*/  USEL UR40, UR40, URZ, !UP0 ;  /* 0x0000003f28287287 */ /* 0x000fe2000c000000 */
[----:B------:R-:W-:Y:S01]  /*9360*/  IMAD R9, R77, R4, R10 ;  /* 0x000000044d097224 */ /* 0x000fe200078e020a */
[----:B------:R-:W-:Y:S01]  /*9370*/  UIMAD UR11, UR41, UR16, URZ ;  /* 0x00000010290b72a4 */ /* 0x000fe2000f8e023f */
[----:B------:R-:W-:Y:S01]  /*9380*/  IMAD R4, R200, 0x40, R2 ;  /* 0x00000040c8047824 */ /* 0x000fe200078e0202 */
[----:B------:R-:W-:Y:S01]  /*9390*/  UIMAD.WIDE.U32 UR14, UR40, UR16, UR14 ;  /* 0x00000010280e72a5 */ /* 0x000fe2000f8e000e */
[----:B------:R-:W-:Y:S01]  /*93a0*/  SHF.R.S32.HI R10, RZ, 0x1f, R6 ;  /* 0x0000001fff0a7819 */ /* 0x000fe20000011406 */
[----:B------:R-:W-:Y:S01]  /*93b0*/  UIMAD UR11, UR40, UR17, UR11 ;  /* 0x00000011280b72a4 */ /* 0x000fe2000f8e020b */
[----:B------:R-:W-:Y:S01]  /*93c0*/  SHF.R.S32.HI R7, RZ, 0x1f, R9 ;  /* 0x0000001fff077819 */ /* 0x000fe20000011409 */
[----:B------:R-:W-:Y:S01]  /*93d0*/  IMAD.WIDE R4, R4, R5, UR8 ;  /* 0x0000000804047e25 */ /* 0x000fe2000f8e0205 */
[----:B------:R-:W-:Y:S01]  /*93e0*/  ULDC.64 UR8, c[0x0][0xb88] ;  /* 0x0002e20000087ab9 */ /* 0x000fe20000000a00 */
[----:B------:R-:W-:-:S02]  /*93f0*/  IADD3 R6, P0, R6, UR14, RZ ;  /* 0x0000000e06067c10 */ /* 0x000fc4000ff1e0ff */
[----:B------:R-:W-:Y:S01]  /*9400*/  IMAD.U32 R11, RZ, RZ, UR11 ;  /* 0x0000000bff0b7e24 */ /* 0x000fe2000f8e00ff */
[C---:B------:R-:W-:Y:S01]  /*9410*/  IADD3 R33, P2, R4.reuse, 0x5000, RZ ;  /* 0x0000500004217810 */ /* 0x040fe20007f5e0ff */
[----:B------:R-:W-:Y:S01]  /*9420*/  IMAD R12, R7, UR8, RZ ;  /* 0x00000008070c7c24 */ /* 0x000fe2000f8e02ff */
[----:B------:R-:W-:Y:S02]  /*9430*/  IADD3 R53, P3, R4, 0x4000, RZ ;  /* 0x0000400004357810 */ /* 0x000fe40007f7e0ff */
[----:B------:R-:W-:Y:S01]  /*9440*/  IADD3.X R7, R10, UR15, R11, P0, !PT ;  /* 0x0000000f0a077c10 */ /* 0x000fe200087fe40b */
[----:B------:R-:W-:Y:S01]  /*9450*/  IMAD R11, R9, UR9, R12 ;  /* 0x00000009090b7c24 */ /* 0x000fe2000f8e020c */
[----:B------:R-:W-:Y:S01]  /*9460*/  LOP3.LUT R32, R33, 0x380, RZ, 0xc0, !PT ;  /* 0x0000038021207812 */ /* 0x000fe200078ec0ff */
[----:B------:R-:W-:Y:S01]  /*9470*/  ULDC.64 UR14, c[0x0][0xaa0] ;  /* 0x0002a800000e7ab9 */ /* 0x000fe20000000a00 */
[----:B------:R-:W-:Y:S01]  /*9480*/  LOP3.LUT R52, R53, 0x380, RZ, 0xc0, !PT ;  /* 0x0000038035347812 */ /* 0x000fe200078ec0ff */
[----:B------:R-:W-:Y:S01]  /*9490*/  IMAD.WIDE.U32 R6, R9, UR8, R6 ;  /* 0x0000000809067c25 */ /* 0x000fe2000f8e0006 */
[----:B------:R-:W-:Y:S01]  /*94a0*/  ULDC.64 UR8, c[0x0][0xb50] ;  /* 0x0002d40000087ab9 */ /* 0x000fe20000000a00 */
[----:B------:R-:W-:-:S02]  /*94b0*/  SHF.R.U64 R32, R32, 0x3, RZ ;  /* 0x0000000320207819 */ /* 0x000fc400000012ff */
[----:B------:R-:W-:Y:S01]  /*94c0*/  IMAD.IADD R7, R7, 0x1, R11 ;  /* 0x0000000107077824 */ /* 0x000fe200078e020b */
[----:B------:R-:W-:Y:S02]  /*94d0*/  LEA R14, P0, R6, UR8, 0x2 ;  /* 0x00000008060e7c11 */ /* 0x000fe4000f8010ff */
[----:B------:R-:W-:Y:S01]  /*94e0*/  LOP3.LUT R32, R32, R33, RZ, 0x3c, !PT ;  /* 0x0000002120207212 */ /* 0x000fe200078e3cff */
[----:B------:R-:W-:Y:S01]  /*94f0*/  IMAD.X R33, RZ, RZ, R5, P2 ;  /* 0x000000ffff217224 */ /* 0x000fe200010e0605 */
[----:B------:R-:W-:Y:S01]  /*9500*/  LEA.HI.X R15, R6, UR9, R7, 0x2, P0 ;  /* 0x00000009060f7c11 */ /* 0x000fe200080f1407 */
[----:B------:R-:W-:Y:S01]  /*9510*/  SHFL.IDX PT, R20, R14, RZ, 0x1c1f ;  /* 0x001c1fff0e147589 */ /* 0x000fe200000e0000 */
[----:B------:R-:W-:Y:S01]  /*9520*/  IADD3 R29, P0, R4, 0x3000, RZ ;  /* 0x00003000041d7810 */ /* 0x000fe20007f1e0ff */
[----:B------:R-:W-:Y:S01]  /*9530*/  VIADD R6, R26, 0x8 ;  /* 0x000000081a067836 */ /* 0x000fe20000000000 */
[----:B------:R-:W-:Y:S01]  /*9540*/  IADD3 R11, P2, R4, 0xb000, RZ ;  /* 0x0000b000040b7810 */ /* 0x000fe20007f5e0ff */
[----:B------:R-:W1:Y:S01]  /*9550*/  SHFL.IDX PT, R21, R15, RZ, 0x1c1f ;  /* 0x001c1fff0f157589 */ /* 0x000e6200000e0000 */
[----:B------:R-:W-:-:S02]  /*9560*/  LOP3.LUT R28, R29, 0x380, RZ, 0xc0, !PT ;  /* 0x000003801d1c7812 */ /* 0x000fc400078ec0ff */
[----:B------:R-:W-:Y:S01]  /*9570*/  LOP3.LUT R10, R11, 0x380, RZ, 0xc0, !PT ;  /* 0x000003800b0a7812 */ /* 0x000fe200078ec0ff */
[----:B------:R-:W-:Y:S01]  /*9580*/  SHFL.IDX PT, R46, R14, 0x1, 0x1c1f ;  /* 0x003c1f000e2e7f89 */ /* 0x000fe200000e0000 */
[----:B------:R-:W-:Y:S02]  /*9590*/  SHF.R.U64 R28, R28, 0x3, RZ ;  /* 0x000000031c1c7819 */ /* 0x000fe400000012ff */
[----:B------:R-:W-:Y:S01]  /*95a0*/  SHF.R.U64 R10, R10, 0x3, RZ ;  /* 0x000000030a0a7819 */ /* 0x000fe200000012ff */
[----:B------:R-:W2:Y:S01]  /*95b0*/  SHFL.IDX PT, R47, R15, 0x1, 0x1c1f ;  /* 0x003c1f000f2f7f89 */ /* 0x000ea200000e0000 */
[----:B------:R-:W-:Y:S01]  /*95c0*/  LOP3.LUT R28, R28, R29, RZ, 0x3c, !PT ;  /* 0x0000001d1c1c7212 */ /* 0x000fe200078e3cff */
[----:B------:R-:W-:Y:S01]  /*95d0*/  IMAD.X R29, RZ, RZ, R5, P0 ;  /* 0x000000ffff1d7224 */ /* 0x000fe200000e0605 */
[----:B------:R-:W-:Y:S02]  /*95e0*/  IADD3 R57, P0, R4, 0x9000, RZ ;  /* 0x0000900004397810 */ /* 0x000fe40007f1e0ff */
[----:B------:R-:W-:-:S02]  /*95f0*/  SHF.R.U64 R52, R52, 0x3, RZ ;  /* 0x0000000334347819 */ /* 0x000fc400000012ff */
[----:B------:R-:W-:Y:S02]  /*9600*/  LOP3.LUT R56, R57, 0x380, RZ, 0xc0, !PT ;  /* 0x0000038039387812 */ /* 0x000fe400078ec0ff */
[----:B------:R-:W-:Y:S01]  /*9610*/  LOP3.LUT R10, R10, R11, RZ, 0x3c, !PT ;  /* 0x0000000b0a0a7212 */ /* 0x000fe200078e3cff */
[--C-:B------:R-:W-:Y:S01]  /*9620*/  IMAD.X R11, RZ, RZ, R5.reuse, P2 ;  /* 0x000000ffff0b7224 */ /* 0x100fe200010e0605 */
[----:B------:R-:W-:Y:S02]  /*9630*/  SHF.R.U64 R56, R56, 0x3, RZ ;  /* 0x0000000338387819 */ /* 0x000fe400000012ff */
[----:B------:R-:W-:Y:S01]  /*9640*/  LOP3.LUT R52, R52, R53, RZ, 0x3c, !PT ;  /* 0x0000003534347212 */ /* 0x000fe200078e3cff */
[--C-:B------:R-:W-:Y:S01]  /*9650*/  IMAD.X R53, RZ, RZ, R5.reuse, P3 ;  /* 0x000000ffff357224 */ /* 0x100fe200018e0605 */
[----:B------:R-:W-:Y:S01]  /*9660*/  LOP3.LUT R56, R56, R57, RZ, 0x3c, !PT ;  /* 0x0000003938387212 */ /* 0x000fe200078e3cff */
[----:B------:R-:W-:Y:S01]  /*9670*/  IMAD.X R57, RZ, RZ, R5, P0 ;  /* 0x000000ffff397224 */ /* 0x000fe200000e0605 */
[----:B------:R-:W-:-:S02]  /*9680*/  LOP3.LUT P0, RZ, R201, 0x3, RZ, 0xc0, !PT ;  /* 0x00000003c9ff7812 */ /* 0x000fc4000780c0ff */
[----:B------:R-:W-:Y:S02]  /*9690*/  IADD3 R45, P3, R4, 0xa000, RZ ;  /* 0x0000a000042d7810 */ /* 0x000fe40007f7e0ff */
[----:B------:R-:W-:Y:S02]  /*96a0*/  ISETP.GE.OR P2, PT, R26, R83, P0 ;  /* 0x000000531a00720c */ /* 0x000fe40000746670 */
[----:B------:R-:W-:Y:S02]  /*96b0*/  LOP3.LUT R44, R45, 0x380, RZ, 0xc0, !PT ;  /* 0x000003802d2c7812 */ /* 0x000fe400078ec0ff */
[C---:B------:R-:W-:Y:S02]  /*96c0*/  IADD3 R13, P5, R4.reuse, 0x1000, RZ ;  /* 0x00001000040d7810 */ /* 0x040fe40007fbe0ff */
[----:B------:R-:W-:Y:S02]  /*96d0*/  IADD3 R25, P4, R4, 0x2000, RZ ;  /* 0x0000200004197810 */ /* 0x000fe40007f9e0ff */
[----:B------:R-:W-:-:S02]  /*96e0*/  SHF.R.U64 R44, R44, 0x3, RZ ;  /* 0x000000032c2c7819 */ /* 0x000fc400000012ff */
[----:B------:R-:W-:Y:S02]  /*96f0*/  LOP3.LUT R12, R13, 0x380, RZ, 0xc0, !PT ;  /* 0x000003800d0c7812 */ /* 0x000fe400078ec0ff */
[----:B------:R-:W-:Y:S01]  /*9700*/  LOP3.LUT R24, R25, 0x380, RZ, 0xc0, !PT ;  /* 0x0000038019187812 */ /* 0x000fe200078ec0ff */
[----:B-1----:R1:W-:Y:S01]  /*9710*/  @!P2 ST.E desc[UR48][R20.64], R8 ;  /* 0x000000081400a985 */ /* 0x0023e2000c101930 */
[----:B------:R-:W-:Y:S01]  /*9720*/  LOP3.LUT R44, R44, R45, RZ, 0x3c, !PT ;  /* 0x0000002d2c2c7212 */ /* 0x000fe200078e3cff */
[----:B------:R-:W-:Y:S01]  /*9730*/  IMAD.X R45, RZ, RZ, R5, P3 ;  /* 0x000000ffff2d7224 */ /* 0x000fe200018e0605 */
[----:B------:R-:W-:Y:S02]  /*9740*/  SHF.R.U64 R12, R12, 0x3, RZ ;  /* 0x000000030c0c7819 */ /* 0x000fe400000012ff */
[----:B------:R-:W-:Y:S02]  /*9750*/  SHF.R.U64 R24, R24, 0x3, RZ ;  /* 0x0000000318187819 */ /* 0x000fe400000012ff */
[----:B------:R-:W-:-:S02]  /*9760*/  IADD3 R7, P3, R4, 0xf000, RZ ;  /* 0x0000f00004077810 */ /* 0x000fc40007f7e0ff */
[----:B------:R-:W-:Y:S02]  /*9770*/  LOP3.LUT R12, R12, R13, RZ, 0x3c, !PT ;  /* 0x0000000d0c0c7212 */ /* 0x000fe400078e3cff */
[----:B------:R-:W-:Y:S01]  /*9780*/  LOP3.LUT R24, R24, R25, RZ, 0x3c, !PT ;  /* 0x0000001918187212 */ /* 0x000fe200078e3cff */
[----:B-1----:R-:W1:Y:S01]  /*9790*/  @P1 LDC R21, c[0x0][0xbec] ;  /* 0x0002fb00ff151b82 */ /* 0x002e620000000800 */
[----:B------:R-:W-:Y:S01]  /*97a0*/  IADD3.X R13, RZ, R5, RZ, P5, !PT ;  /* 0x00000005ff0d7210 */ /* 0x000fe20002ffe4ff */
[--C-:B------:R-:W-:Y:S01]  /*97b0*/  IMAD.X R25, RZ, RZ, R5.reuse, P4 ;  /* 0x000000ffff197224 */ /* 0x100fe200020e0605 */
[----:B------:R-:W-:Y:S01]  /*97c0*/  LOP3.LUT R0, R7, 0x380, RZ, 0xc0, !PT ;  /* 0x0000038007007812 */ /* 0x000fe200078ec0ff */
[----:B------:R-:W-:Y:S01]  /*97d0*/  UIMAD UR11, UR13, UR14, URZ ;  /* 0x0000000e0d0b72a4 */ /* 0x000fe2000f8e023f */
[C---:B------:R-:W-:Y:S01]  /*97e0*/  IADD3 R37, P6, R4.reuse, 0x6000, RZ ;  /* 0x0000600004257810 */ /* 0x040fe20007fde0ff */
[----:B------:R-:W-:Y:S01]  /*97f0*/  UIMAD.WIDE.U32 UR8, UR4, UR14, URZ ;  /* 0x0000000e040872a5 */ /* 0x000fe2000f8e003f */
[C---:B------:R-:W-:Y:S01]  /*9800*/  IADD3 R41, P5, R4.reuse, 0x7000, RZ ;  /* 0x0000700004297810 */ /* 0x040fe20007fbe0ff */
[----:B------:R-:W-:Y:S01]  /*9810*/  IMAD.X R49, RZ, RZ, R5, P3 ;  /* 0x000000ffff317224 */ /* 0x000fe200018e0605 */
[----:B------:R-:W-:-:S02]  /*9820*/  IADD3 R65, P4, R4, 0x8000, RZ ;  /* 0x0000800004417810 */ /* 0x000fc40007f9e0ff */
[----:B------:R-:W-:Y:S01]  /*9830*/  SHF.R.U64 R0, R0, 0x3, RZ ;  /* 0x0000000300007819 */ /* 0x000fe200000012ff */
[----:B------:R-:W-:Y:S01]  /*9840*/  UIMAD UR11, UR4, UR15, UR11 ;  /* 0x0000000f040b72a4 */ /* 0x000fe2000f8e020b */
[----:B------:R-:W-:Y:S01]  /*9850*/  LOP3.LUT R36, R37, 0x380, RZ, 0xc0, !PT ;  /* 0x0000038025247812 */ /* 0x000fe200078ec0ff */
[----:B------:R-:W-:Y:S01]  /*9860*/  ULDC.64 UR12, c[0x0][0xae8] ;  /* 0x0002ba00000c7ab9 */ /* 0x000fe20000000a00 */
[----:B------:R-:W-:Y:S02]  /*9870*/  LOP3.LUT R40, R41, 0x380, RZ, 0xc0, !PT ;  /* 0x0000038029287812 */ /* 0x000fe400078ec0ff */
[----:B------:R-:W-:Y:S02]  /*9880*/  LOP3.LUT R64, R65, 0x380, RZ, 0xc0, !PT ;  /* 0x0000038041407812 */ /* 0x000fe400078ec0ff */
[----:B------:R-:W-:Y:S02]  /*9890*/  ISETP.GE.OR P0, PT, R6, R83, P0 ;  /* 0x000000530600720c */ /* 0x000fe40000706670 */
[----:B------:R-:W-:Y:S01]  /*98a0*/  LOP3.LUT R48, R0, R7, RZ, 0x3c, !PT ;  /* 0x0000000700307212 */ /* 0x000fe200078e3cff */
[----:B------:R-:W-:Y:S01]  /*98b0*/  IMAD R0, R23, 0x20, R200 ;  /* 0x0000002017007824 */ /* 0x000fe200078e02c8 */
[----:B------:R-:W-:Y:S01]  /*98c0*/  SHF.R.U64 R36, R36, 0x3, RZ ;  /* 0x0000000324247819 */ /* 0x000fe200000012ff */
[----:B------:R-:W-:Y:S01]  /*98d0*/  UIADD3 UR9, UR9, UR11, URZ ;  /* 0x0000000b09097290 */ /* 0x000fe2000fffe03f */
[----:B------:R-:W-:Y:S01]  /*98e0*/  SHF.R.U64 R40, R40, 0x3, RZ ;  /* 0x0000000328287819 */ /* 0x000fe200000012ff */
[----:B------:R-:W-:Y:S01]  /*98f0*/  UIMAD UR4, UR18, UR12, URZ ;  /* 0x0000000c120472a4 */ /* 0x000fe2000f8e023f */
[----:B------:R-:W-:Y:S01]  /*9900*/  SHF.R.U64 R64, R64, 0x3, RZ ;  /* 0x0000000340407819 */ /* 0x000fe200000012ff */
[----:B------:R-:W-:Y:S01]  /*9910*/  VIADD R78, R0, UR45 ;  /* 0x0000002d004e7c36 */ /* 0x000fe20008000000 */
[----:B------:R-:W-:Y:S01]  /*9920*/  LOP3.LUT R36, R36, R37, RZ, 0x3c, !PT ;  /* 0x0000002524247212 */ /* 0x000fe200078e3cff */
[--C-:B------:R-:W-:Y:S01]  /*9930*/  IMAD.X R37, RZ, RZ, R5.reuse, P6 ;  /* 0x000000ffff257224 */ /* 0x100fe200030e0605 */
[----:B------:R-:W-:Y:S01]  /*9940*/  LOP3.LUT R40, R40, R41, RZ, 0x3c, !PT ;  /* 0x0000002928287212 */ /* 0x000fe200078e3cff */
[--C-:B------:R-:W-:Y:S01]  /*9950*/  IMAD.X R41, RZ, RZ, R5.reuse, P5 ;  /* 0x000000ffff297224 */ /* 0x100fe200028e0605 */
[----:B------:R-:W-:Y:S01]  /*9960*/  LOP3.LUT R64, R64, R65, RZ, 0x3c, !PT ;  /* 0x0000004140407212 */ /* 0x000fe200078e3cff */
[----:B------:R-:W-:Y:S01]  /*9970*/  IMAD.X R65, RZ, RZ, R5, P4 ;  /* 0x000000ffff417224 */ /* 0x000fe200020e0605 */
[----:B------:R-:W-:Y:S01]  /*9980*/  UIMAD UR4, UR43, UR13, UR4 ;  /* 0x0000000d2b0472a4 */ /* 0x000fe2000f8e0204 */
[C---:B------:R-:W-:Y:S01]  /*9990*/  IADD3 R73, P6, R4.reuse, 0xc000, RZ ;  /* 0x0000c00004497810 */ /* 0x040fe20007fde0ff */
[----:B------:R-:W-:Y:S01]  /*99a0*/  UIMAD.WIDE.U32 UR8, UR43, UR12, UR8 ;  /* 0x0000000c2b0872a5 */ /* 0x000fe2000f8e0008 */
[C---:B------:R-:W-:Y:S01]  /*99b0*/  IADD3 R69, P5, R4.reuse, 0xd000, RZ ;  /* 0x0000d00004457810 */ /* 0x040fe20007fbe0ff */
[----:B--2---:R2:W-:Y:S01]  /*99c0*/  @!P0 ST.E desc[UR48][R46.64], R3 ;  /* 0x000000032e008985 */ /* 0x0045e2000c101930 */
[----:B------:R-:W-:Y:S01]  /*99d0*/  IADD3 R61, P4, R4, 0xe000, RZ ;  /* 0x0000e000043d7810 */ /* 0x000fe20007f9e0ff */
[----:B------:R-:W-:Y:S01]  /*99e0*/  ULDC.64 UR12, c[0x0][0xaf0] ;  /* 0x0002bc00000c7ab9 */ /* 0x000fe20000000a00 */
[----:B-1----:R-:W-:Y:S01]  /*99f0*/  @P1 IMAD.HI.U32 R0, R78, R21, RZ ;  /* 0x000000154e001227 */ /* 0x002fe200078e00ff */
[----:B------:R-:W-:Y:S01]  /*9a00*/  UIADD3 UR9, UR9, UR4, URZ ;  /* 0x0000000409097290 */ /* 0x000fe2000fffe03f */
[----:B------:R-:W-:Y:S01]  /*9a10*/  LOP3.LUT R72, R73, 0x380, RZ, 0xc0, !PT ;  /* 0x0000038049487812 */ /* 0x000fe200078ec0ff */
[----:B------:R-:W-:Y:S01]  /*9a20*/  UIMAD UR4, UR41, UR12, URZ ;  /* 0x0000000c290472a4 */ /* 0x000fe2000f8e023f */
[----:B------:R-:W-:Y:S01]  /*9a30*/  LOP3.LUT R68, R69, 0x380, RZ, 0xc0, !PT ;  /* 0x0000038045447812 */ /* 0x000fe200078ec0ff */
[----:B------:R-:W5:Y:S01]  /*9a40*/  LD.E.128 R12, desc[UR48][R12.64] ;  /* 0x000000300c0c7980 */ /* 0x000f62000c101d00 */
[----:B------:R-:W-:-:S02]  /*9a50*/  LOP3.LUT R60, R61, 0x380, RZ, 0xc0, !PT ;  /* 0x000003803d3c7812 */ /* 0x000fc400078ec0ff */
[----:B------:R-:W-:Y:S01]  /*9a60*/  LOP3.LUT R9, R4, 0x380, RZ, 0xc0, !PT ;  /* 0x0000038004097812 */ /* 0x000fe200078ec0ff */
[----:B--2---:R-:W-:Y:S01]  /*9a70*/  IMAD.MOV.U32 R3, RZ, RZ, R78 ;  /* 0x000000ffff037224 */ /* 0x004fe200078e004e */
[----:B0-----:R-:W-:Y:S01]  /*9a80*/  @P1 SHF.R.U32.HI R3, RZ, R79, R0 ;  /* 0x0000004fff031219 */ /* 0x001fe20000011600 */
[----:B------:R-:W-:Y:S01]  /*9a90*/  UIMAD UR4, UR40, UR13, UR4 ;  /* 0x0000000d280472a4 */ /* 0x000fe2000f8e0204 */
[----:B------:R-:W-:Y:S01]  /*9aa0*/  SHF.R.U64 R72, R72, 0x3, RZ ;  /* 0x0000000348487819 */ /* 0x000fe200000012ff */
[----:B------:R-:W-:Y:S01]  /*9ab0*/  UIMAD.WIDE.U32 UR8, UR40, UR12, UR8 ;  /* 0x0000000c280872a5 */ /* 0x000fe2000f8e0008 */
[----:B------:R-:W-:Y:S01]  /*9ac0*/  SHF.R.U64 R68, R68, 0x3, RZ ;  /* 0x0000000344447819 */ /* 0x000fe200000012ff */
[----:B------:R-:W5:Y:S01]  /*9ad0*/  LD.E.128 R24, desc[UR48][R24.64] ;  /* 0x0000003018187980 */ /* 0x000f62000c101d00 */
[----:B------:R-:W-:Y:S02]  /*9ae0*/  SHF.R.U64 R60, R60, 0x3, RZ ;  /* 0x000000033c3c7819 */ /* 0x000fe400000012ff */
[----:B------:R-:W-:Y:S01]  /*9af0*/  SHF.R.U64 R9, R9, 0x3, RZ ;  /* 0x0000000309097819 */ /* 0x000fe200000012ff */
[----:B------:R-:W-:Y:S01]  /*9b00*/  UIADD3 UR4, UR9, UR4, URZ ;  /* 0x0000000409047290 */ /* 0x000fe2000fffe03f */
[--C-:B------:R-:W-:Y:S01]  /*9b10*/  SHF.R.S32.HI R0, RZ, 0x1f, R3.reuse ;  /* 0x0000001fff007819 */ /* 0x100fe20000011403 */
[----:B------:R-:W-:Y:S01]  /*9b20*/  IMAD.MOV R76, RZ, RZ, -R3 ;  /* 0x000000ffff4c7224 */ /* 0x000fe200078e0a03 */
[----:B------:R-:W-:Y:S01]  /*9b30*/  LOP3.LUT R72, R72, R73, RZ, 0x3c, !PT ;  /* 0x0000004948487212 */ /* 0x000fe200078e3cff */
[--C-:B------:R-:W-:Y:S01]  /*9b40*/  IMAD.X R73, RZ, RZ, R5.reuse, P6 ;  /* 0x000000ffff497224 */ /* 0x100fe200030e0605 */
[----:B------:R-:W-:Y:S01]  /*9b50*/  LOP3.LUT R68, R68, R69, RZ, 0x3c, !PT ;  /* 0x0000004544447212 */ /* 0x000fe200078e3cff */
[--C-:B------:R-:W-:Y:S01]  /*9b60*/  IMAD.X R69, RZ, RZ, R5.reuse, P5 ;  /* 0x000000ffff457224 */ /* 0x100fe200028e0605 */
[----:B------:R-:W-:Y:S01]  /*9b70*/  LOP3.LUT R60, R60, R61, RZ, 0x3c, !PT ;  /* 0x0000003d3c3c7212 */ /* 0x000fe200078e3cff */
[----:B------:R-:W-:Y:S01]  /*9b80*/  IMAD.X R61, RZ, RZ, R5, P4 ;  /* 0x000000ffff3d7224 */ /* 0x000fe200020e0605 */
[----:B------:R-:W-:Y:S01]  /*9b90*/  LOP3.LUT R4, R9, R4, RZ, 0x3c, !PT ;  /* 0x0000000409047212 */ /* 0x000fe200078e3cff */
[----:B------:R-:W-:Y:S01]  /*9ba0*/  ULDC.64 UR12, c[0x0][0xae0] ;  /* 0x0002b800000c7ab9 */ /* 0x000fe20000000a00 */
[----:B------:R-:W-:Y:S01]  /*9bb0*/  IMAD R77, R77, R76, R78 ;  /* 0x0000004c4d4d7224 */ /* 0x000fe200078e024e */
[----:B------:R-:W-:Y:S01]  /*9bc0*/  MOV R20, UR8 ;  /* 0x0000000800147c02 */ /* 0x000fe20008000f00 */
[----:B------:R-:W-:Y:S01]  /*9bd0*/  IMAD R0, R0, UR12, RZ ;  /* 0x0000000c00007c24 */ /* 0x000fe2000f8e02ff */
[----:B------:R-:W5:Y:S01]  /*9be0*/  LD.E.128 R28, desc[UR48][R28.64] ;  /* 0x000000301c1c7980 */ /* 0x000f62000c101d00 */
[----:B------:R-:W-:Y:S01]  /*9bf0*/  IMAD.U32 R21, RZ, RZ, UR9 ;  /* 0x00000009ff157e24 */ /* 0x000fe2000f8e00ff */
[----:B------:R-:W-:Y:S01]  /*9c00*/  ULDC.64 UR8, c[0x0][0xad8] ;  /* 0x0002b60000087ab9 */ /* 0x000fe20000000a00 */
[----:B------:R-:W-:Y:S01]  /*9c10*/  IMAD.U32 R21, RZ, RZ, UR4 ;  /* 0x00000004ff157e24 */ /* 0x000fe2000f8e00ff */
[----:B------:R-:W5:Y:S01]  /*9c20*/  LD.E.128 R4, desc[UR48][R4.64] ;  /* 0x0000003004047980 */ /* 0x000f62000c101d00 */
[----:B------:R-:W-:Y:S01]  /*9c30*/  IMAD R79, R3, UR13, R0 ;  /* 0x0000000d034f7c24 */ /* 0x000fe2000f8e0200 */
[----:B------:R-:W-:-:S02]  /*9c40*/  SHF.R.S32.HI R0, RZ, 0x1f, R77 ;  /* 0x0000001fff007819 */ /* 0x000fc4000001144d */
[----:B------:R-:W5:Y:S01]  /*9c50*/  LD.E.128 R52, desc[UR48][R52.64] ;  /* 0x0000003034347980 */ /* 0x000f62000c101d00 */
[----:B------:R-:W-:-:S03]  /*9c60*/  IMAD.WIDE.U32 R20, R3, UR12, R20 ;  /* 0x0000000c03147c25 */ /* 0x000fc6000f8e0014 */
        /* <DEDUP_REMOVED lines=19> */
[----:B------:R-:W-:Y:S01]  /*9da0*/  VIADD R84, R200, UR45 ;  /* 0x0000002dc8547c36 */ /* 0x000fe20008000000 */
[----:B------:R-:W-:Y:S01]  /*9db0*/  UIADD3 UR10, UR10, 0x22820, URZ ;  /* 0x000228200a0a7890 */ /* 0x000fe2000fffe03f */
[C---:B------:R-:W-:Y:S02]  /*9dc0*/  IMAD R3, R77.reuse, UR9, R76 ;  /* 0x000000094d037c24 */ /* 0x040fe4000f8e024c */
[----:B------:R-:W-:Y:S01]  /*9dd0*/  IMAD.WIDE.U32 R20, R77, UR8, R20 ;  /* 0x000000084d147c25 */ /* 0x000fe2000f8e0014 */
[----:B------:R-:W-:Y:S01]  /*9de0*/  ISETP.GE.AND P2, PT, R84, R83, PT ;  /* 0x000000535400720c */ /* 0x000fe20003f46270 */
[----:B------:R-:W-:Y:S01]  /*9df0*/  ULDC.64 UR8, c[0x0][0xa80] ;  /* 0x0002a00000087ab9 */ /* 0x000fe20000000a00 */
[----:B------:R-:W-:Y:S01]  /*9e00*/  UPRMT UR10, URZ, 0x654, UR10 ;  /* 0x000006543f0a7896 */ /* 0x000fe2000800000a */
[----:B------:R-:W-:Y:S01]  /*9e10*/  IMAD.IADD R3, R21, 0x1, R3 ;  /* 0x0000000115037824 */ /* 0x000fe200078e0203 */
[----:B------:R-:W-:Y:S01]  /*9e20*/  LEA R82, P3, R20, UR8, 0x1 ;  /* 0x0000000814527c11 */ /* 0x000fe2000f8608ff */
[----:B------:R-:W-:-:S03]  /*9e30*/  VIADD R0, R84, 0x20 ;  /* 0x0000002054007836 */ /* 0x000fc60000000000 */
[----:B------:R-:W-:Y:S02]  /*9e40*/  LEA.HI.X R3, R20, UR9, R3, 0x1, P3 ;  /* 0x0000000914037c11 */ /* 0x000fe400098f0c03 */
[-C--:B------:R-:W-:Y:S01]  /*9e50*/  ISETP.GE.AND P1, PT, R0, R83.reuse, PT ;  /* 0x000000530000720c */ /* 0x080fe20003f26270 */
[----:B------:R-:W-:Y:S01]  /*9e60*/  VIADD R0, R84, 0x40 ;  /* 0x0000004054007836 */ /* 0x000fe20000000000 */
[----:B0-----:R0:W1:Y:S01]  /*9e70*/  SHFL.IDX PT, R85, R82, RZ, 0x181f ;  /* 0x00181fff52557589 */ /* 0x00106200000e0000 */
[----:B------:R-:W-:Y:S01]  /*9e80*/  BSSY B1, `(.L_x_14013) ;  /* 0x0000016000017945 */ /* 0x000fe20003800000 */
[----:B------:R-:W-:Y:S02]  /*9e90*/  SYNCS.ARRIVE.TRANS64.RED.A1T0 RZ, [UR10], RZ ;  /* 0x000000ffffff79a7 */ /* 0x000fe4000810040a */
[----:B------:R0:W2:Y:S01]  /*9ea0*/  SHFL.IDX PT, R81, R3, RZ, 0x181f ;  /* 0x00181fff03517589 */ /* 0x0000a200000e0000 */
        /* <DEDUP_REMOVED lines=19> */
.L_x_14014:
[----:B------:R-:W-:Y:S05]  /*9fe0*/  BSYNC B1 ;  /* 0x0000000000017941 */ /* 0x000fea0003800000 */
.L_x_14013:
        /* <DEDUP_REMOVED lines=21> */
.L_x_14016:
[----:B------:R-:W-:Y:S05]  /*a140*/  BSYNC B1 ;  /* 0x0000000000017941 */ /* 0x000fea0003800000 */
.L_x_14015:
        /* <DEDUP_REMOVED lines=21> */
.L_x_14018:
[----:B------:R-:W-:Y:S05]  /*a2a0*/  BSYNC B1 ;  /* 0x0000000000017941 */ /* 0x000fea0003800000 */
.L_x_14017:
[----:B------:R-:W-:Y:S01]  /*a2b0*/  VIADD R0, R84, 0x60 ;  /* 0x0000006054007836 */ /* 0x000fe20000000000 */
[----:B0--3--:R-:W3:Y:S04]  /*a2c0*/  SHFL.IDX PT, R3, R3, 0x3, 0x181f ;  /* 0x00781f0003037f89 */ /* 0x009ee800000e0000 */
        /* <DEDUP_REMOVED lines=22> */
.L_x_14011:
        /* <DEDUP_REMOVED lines=35> */
.L_x_14020:
        /* <DEDUP_REMOVED lines=45> */
.L_x_14022:
[----:B------:R-:W-:Y:S05]  /*a930*/  BSYNC B1 ;  /* 0x0000000000017941 */ /* 0x000fea0003800000 */
.L_x_14021:
[----:B------:R-:W1:Y:S01]  /*a940*/  @P0 LDC R5, c[0x0][0xbf0] ;  /* 0x0002fc00ff050b82 */ /* 0x000e620000000800 */
[----:B------:R-:W-:Y:S01]  /*a950*/  ULDC.64 UR14, c[0x0][0xaa0] ;  /* 0x0002a800000e7ab9 */ /* 0x000fe20000000a00 */
[----:B0-----:R-:W-:Y:S01]  /*a960*/  LEA R3, R23, R200, 0x5 ;  /* 0x000000c817037211 */ /* 0x001fe200078e28ff */
[----:B------:R-:W-:Y:S01]  /*a970*/  UIMAD UR10, UR11, UR14, URZ ;  /* 0x0000000e0b0a72a4 */ /* 0x000fe2000f8e023f */
[----:B------:R-:W-:Y:S01]  /*a980*/  BSSY B1, `(.L_x_14023) ;  /* 0x0000041000017945 */ /* 0x000fe20003800000 */
[----:B------:R-:W-:Y:S02]  /*a990*/  UIMAD.WIDE.U32 UR8, UR4, UR14, URZ ;  /* 0x0000000e040872a5 */ /* 0x000fe4000f8e003f */
[----:B------:R-:W-:Y:S01]  /*a9a0*/  UIMAD UR10, UR4, UR15, UR10 ;  /* 0x0000000f040a72a4 */ /* 0x000fe2000f8e020a */
[----:B------:R-:W-:Y:S02]  /*a9b0*/  VIADD R8, R3, UR45 ;  /* 0x0000002d03087c36 */ /* 0x000fe40008000000 */
        /* <DEDUP_REMOVED lines=61> */
.L_x_14024:
[----:B------:R-:W-:Y:S05]  /*ad90*/  BSYNC B1 ;  /* 0x0000000000017941 */ /* 0x000fea0003800000 */
.L_x_14023:
        /* <DEDUP_REMOVED lines=21> */
.L_x_14026:
[----:B------:R-:W-:Y:S05]  /*aef0*/  BSYNC B1 ;  /* 0x0000000000017941 */ /* 0x000fea0003800000 */
.L_x_14025:
        /* <DEDUP_REMOVED lines=21> */
.L_x_14028:
[----:B------:R-:W-:Y:S05]  /*b050*/  BSYNC B1 ;  /* 0x0000000000017941 */ /* 0x000fea0003800000 */
.L_x_14027:
        /* <DEDUP_REMOVED lines=22> */
.L_x_14019:
[----:B------:R-:W-:Y:S05]  /*b1c0*/  BSYNC B0 ;  /* 0x0000000000007941 */ /* 0x000fea0003800000 */
.L_x_14010:
[----:B------:R-:W-:Y:S02]  /*b1d0*/  ULDC UR4, c[0x0][0xc3c] ;  /* 0x00030f0000047ab9 */ /* 0x000fe40000000800 */
[----:B------:R-:W-:-:S06]  /*b1e0*/  UISETP.GE.AND UP0, UPT, UR7, UR4, UPT ;  /* 0x000000040700728c */ /* 0x000fcc000bf06270 */
[----:B------:R-:W-:-:S13]  /*b1f0*/  PLOP3.LUT P0, PT, PT, PT, UP0, 0x80, 0x0 ;  /* 0x000000000000781c */ /* 0x000fda0003f0f008 */
[----:B------:R-:W-:Y:S05]  /*b200*/  @!P0 BRA `(.L_x_14029) ;  /* 0xffffff5800e08947 */ /* 0x000fea000383ffff */
[----:B------:R-:W-:Y:S05]  /*b210*/  EXIT ;  /* 0x000000000000794d */ /* 0x000fea0003800000 */
.L_x_13968:
        /* <DEDUP_REMOVED lines=16> */
.L_x_14030:
        /* <DEDUP_REMOVED lines=37> */
[----:B------:R-:W-:Y:S01]  /*b570*/  MOV R4, R3 ;  /* 0x0000000300047202 */ /* 0x000fe20000000f00 */
[----:B------:R-:W-:Y:S01]  /*b580*/  UMOV UR4, URZ ;  /* 0x0000003f00047c82 */ /* 0x000fe20008000000 */
[----:B------:R-:W-:-:S05]  /*b590*/  ULDC UR5, c[0x0][0xc38] ;  /* 0x00030e0000057ab9 */ /* 0x000fca0000000800 */
.L_x_14036:
        /* <DEDUP_REMOVED lines=12> */
.L_x_14035:
[----:B------:R-:W-:Y:S05]  /*b660*/  BSYNC B0 ;  /* 0x0000000000007941 */ /* 0x000fea0003800000 */
.L_x_14034:
        /* <DEDUP_REMOVED lines=20> */
.L_x_14032:
        /* <DEDUP_REMOVED lines=20> */
.L_x_14037:
        /* <DEDUP_REMOVED lines=21> */
[----:B------:R-:W-:Y:S02]  /*ba40*/  @!P2 IADD3 R2, -R2, RZ, RZ ;  /* 0x000000ff0202a210 */ /* 0x000fe40007ffe1ff */
        /* <DEDUP_REMOVED lines=37> */
.L_x_14033:
[----:B------:R-:W-:Y:S01]  /*bca0*/  ULDC UR4, c[0x0][0xc3c] ;  /* 0x00030f0000047ab9 */ /* 0x000fe20000000800 */
[----:B------:R-:W-:Y:S02]  /*bcb0*/  IMAD.MOV.U32 R17, RZ, RZ, RZ ;  /* 0x000000ffff117224 */ /* 0x000fe400078e00ff */
[----:B------:R-:W-:Y:S02]  /*bcc0*/  IMAD.U32 R16, RZ, RZ, UR6 ;  /* 0x00000006ff107e24 */ /* 0x000fe4000f8e00ff */
[----:B------:R-:W-:Y:S02]  /*bcd0*/  IMAD.MOV.U32 R18, RZ, RZ, RZ ;  /* 0x000000ffff127224 */ /* 0x000fe400078e00ff */
[----:B------:R-:W-:-:S07]  /*bce0*/  IMAD.U32 R19, RZ, RZ, UR4 ;  /* 0x00000004ff137e24 */ /* 0x000fce000f8e00ff */
.L_x_14038:
[----:B------:R-:W-:-:S13]  /*bcf0*/  ISETP.NE.AND P0, PT, R5, RZ, PT ;  /* 0x000000ff0500720c */ /* 0x000fda0003f05270 */
[----:B------:R-:W0:Y:S01]  /*bd00*/  @!P0 S2R R3, SR_CgaCtaId ;  /* 0x0000000000038919 */ /* 0x000e220000008800 */
[----:B------:R-:W-:-:S04]  /*bd10*/  @!P0 MOV R0, 0x400 ;  /* 0x0000040000008802 */ /* 0x000fc80000000f00 */
[----:B0-----:R-:W-:-:S05]  /*bd20*/  @!P0 LEA R0, R3, R0, 0x18 ;  /* 0x0000000003008211 */ /* 0x001fca00078ec0ff */
[----:B------:R1:W-:Y:S01]  /*bd30*/  @!P0 STS.128 [R0+0x228d0], R16 ;  /* 0x0228d01000008388 */ /* 0x0003e20000000c00 */
[----:B------:R-:W-:Y:S06]  /*bd40*/  BAR.ARV 0x5, 0x180 ;  /* 0x0146000000007b1d */ /* 0x000fec0000002000 */
.L_x_14031:
[----:B------:R2:W-:Y:S01]  /*bd50*/  STL [R1+0x24], RZ ;  /* 0x000024ff01007387 */ /* 0x0005e20000100800 */
[----:B------:R-:W-:Y:S01]  /*bd60*/  ULDC UR4, c[0x0][0xc3c] ;  /* 0x00030f0000047ab9 */ /* 0x000fe20000000800 */
[----:B------:R-:W-:Y:S01]  /*bd70*/  IMAD.MOV.U32 R26, RZ, RZ, 0x1 ;  /* 0x00000001ff1a7424 */ /* 0x000fe200078e00ff */
[----:B0-----:R-:W-:Y:S01]  /*bd80*/  ISETP.GE.AND P0, PT, R19, UR4, PT ;  /* 0x0000000413007c0c */ /* 0x001fe2000bf06270 */
[----:B------:R-:W-:-:S12]  /*bd90*/  IMAD.MOV.U32 R24, RZ, RZ, RZ ;  /* 0x000000ffff187224 */ /* 0x000fd800078e00ff */
[----:B--2---:R-:W-:Y:S05]  /*bda0*/  @P0 BRA `(.L_x_14039) ;  /* 0x0000004800180947 */ /* 0x004fea0003800000 */
[----:B------:R-:W1:Y:S01]  /*bdb0*/  S2R R4, SR_TID.X ;  /* 0x0000000000047919 */ /* 0x000e620000002100 */
[----:B------:R-:W0:Y:S01]  /*bdc0*/  S2UR UR5, SR_CgaCtaId ;  /* 0x00000000000579c3 */ /* 0x000e220000008800 */
[----:B------:R-:W-:Y:S01]  /*bdd0*/  UMOV UR4, 0x400 ;  /* 0x0000040000047882 */ /* 0x000fe20000000000 */
[----:B------:R-:W-:Y:S01]  /*bde0*/  BSSY B8, `(.L_x_14039) ;  /* 0x0000482000087945 */ /* 0x000fe20003800000 */
[----:B------:R2:W-:Y:S01]  /*bdf0*/  STL [R1+0x24], RZ ;  /* 0x000024ff01007387 */ /* 0x0005e20000100800 */
[----:B------:R-:W-:Y:S01]  /*be00*/  IMAD.MOV.U32 R26, RZ, RZ, 0x1 ;  /* 0x00000001ff1a7424 */ /* 0x000fe200078e00ff */
[----:B------:R-:W-:Y:S01]  /*be10*/  ULOP3.LUT UR36, UR39, 0x2, URZ, 0xfc, !UPT ;  /* 0x0000000227247892 */ /* 0x000fe2000f8efc3f */
[----:B------:R-:W-:Y:S01]  /*be20*/  IMAD.MOV.U32 R24, RZ, RZ, RZ ;  /* 0x000000ffff187224 */ /* 0x000fe200078e00ff */
[----:B------:R-:W-:Y:S01]  /*be30*/  ULDC UR37, c[0x0][0xc] ;  /* 0x0000030000257ab9 */ /* 0x000fe20000000800 */
[----:B0-----:R-:W-:-:S06]  /*be40*/  ULEA UR4, UR5, UR4, 0x18 ;  /* 0x0000000405047291 */ /* 0x001fcc000f8ec03f */
[----:B------:R-:W-:Y:S01]  /*be50*/  IMAD.U32 R22, RZ, RZ, UR4 ;  /* 0x00000004ff167e24 */ /* 0x000fe2000f8e00ff */
[C---:B-1----:R-:W-:Y:S02]  /*be60*/  SHF.L.U32 R0, R4.reuse, 0x3, RZ ;  /* 0x0000000304007819 */ /* 0x042fe400000006ff */
[----:B------:R-:W-:Y:S02]  /*be70*/  LOP3.LUT R3, R4, 0x7f, RZ, 0xc0, !PT ;  /* 0x0000007f04037812 */ /* 0x000fe400078ec0ff */
        /* <DEDUP_REMOVED lines=10> */
[----:B--2---:R-:W-:-:S07]  /*bf20*/  LOP3.LUT R0, R3, 0xc0, RZ, 0xfc, !PT ;  /* 0x000000c003007812 */ /* 0x004fce00078efcff */
.L_x_14100:
[----:B0-----:R-:W0:Y:S02]  /*bf30*/  LDC.64 R2, c[0x0][0xc88] ;  /* 0x00032200ff027b82 */ /* 0x001e240000000a00 */
[----:B0-----:R-:W-:-:S05]  /*bf40*/  IMAD.WIDE R2, R19, 0x4, R2 ;  /* 0x0000000413027825 */ /* 0x001fca00078e0202 */
        /* <DEDUP_REMOVED lines=46> */
.L_x_14040:
        /* <DEDUP_REMOVED lines=9> */
.L_x_14041:
        /* <DEDUP_REMOVED lines=9> */
.L_x_14042:
        /* <DEDUP_REMOVED lines=43> */
.L_x_14044:
        /* <DEDUP_REMOVED lines=20> */
.L_x_14047:
[----:B------:R-:W-:Y:S05]  /*c740*/  BSYNC B6 ;  /* 0x0000000000067941 */ /* 0x000fea0003800000 */
.L_x_14046:
        /* <DEDUP_REMOVED lines=20> */
.L_x_14050:
        /* <DEDUP_REMOVED lines=15> */
.L_x_14049:
[----:B------:R-:W-:Y:S05]  /*c980*/  BSYNC B6 ;  /* 0x0000000000067941 */ /* 0x000fea0003800000 */
.L_x_14048:
[----:B------:R-:W0:Y:S01]  /*c990*/  S2R R20, SR_TID.X ;  /* 0x0000000000147919 */ /* 0x000e220000002100 */
[----:B------:R-:W-:Y:S01]  /*c9a0*/  ULDC.64 UR4, c[0x0][0x9f8] ;  /* 0x00027e0000047ab9 */ /* 0x000fe20000000a00 */
[----:B------:R-:W1:Y:S01]  /*c9b0*/  LDC R10, c[0x0][0x430] ;  /* 0x00010c00ff0a7b82 */ /* 0x000e620000000800 */
[----:B------:R-:W-:-:S04]  /*c9c0*/  ISETP.NE.U32.AND P0, PT, RZ, UR4, PT ;  /* 0x00000004ff007c0c */ /* 0x000fc8000bf05070 */
[----:B------:R-:W-:-:S13]  /*c9d0*/  ISETP.NE.AND.EX P0, PT, RZ, UR5, PT, P0 ;  /* 0x00000005ff007c0c */ /* 0x000fda000bf05300 */
[----:B------:R-:W-:Y:S01]  /*c9e0*/  @P0 IADD3 R2, P1, R27, UR4, RZ ;  /* 0x000000041b020c10 */ /* 0x000fe2000ff3e0ff */
[----:B------:R-:W-:Y:S01]  /*c9f0*/  ULDC UR4, c[0x0][0x320] ;  /* 0x0000c80000047ab9 */ /* 0x000fe20000000800 */
[----:B------:R-:W-:Y:S02]  /*ca00*/  LOP3.LUT R23, R23, 0xfffffff7, RZ, 0xc0, !PT ;  /* 0xfffffff717177812 */ /* 0x000fe400078ec0ff */
[----:B------:R-:W-:-:S05]  /*ca10*/  @P0 IADD3.X R3, R31, UR5, RZ, P1, !PT ;  /* 0x000000051f030c10 */ /* 0x000fca0008ffe4ff */
[----:B------:R2:W5:Y:S01]  /*ca20*/  @P0 LDG.E R28, desc[UR48][R2.64] ;  /* 0x00000030021c0981 */ /* 0x000562000c1e1900 */
[----:B------:R-:W-:Y:S01]  /*ca30*/  UMOV UR5, 0xffffffff ;  /* 0xffffffff00057882 */ /* 0x000fe20000000000 */
[----:B------:R-:W-:Y:S02]  /*ca40*/  VIADD R0, R34, 0xffffffff ;  /* 0xffffffff22007836 */ /* 0x000fe40000000000 */
[----:B0-----:R-:W-:-:S05]  /*ca50*/  IMAD.SHL.U32 R35, R20, 0x8, RZ ;  /* 0x0000000814237824 */ /* 0x001fca00078e00ff */
[----:B------:R-:W-:-:S04]  /*ca60*/  LOP3.LUT R35, R35, 0x38, RZ, 0xc0, !PT ;  /* 0x0000003823237812 */ /* 0x000fc800078ec0ff */
[C---:B------:R-:W-:Y:S02]  /*ca70*/  LOP3.LUT R33, R35.reuse, 0x40, RZ, 0xfc, !PT ;  /* 0x0000004023217812 */ /* 0x040fe400078efcff */
[----:B------:R-:W-:Y:S02]  /*ca80*/  LOP3.LUT R21, R35, 0x80, RZ, 0xfc, !PT ;  /* 0x0000008023157812 */ /* 0x000fe400078efcff */
[----:B------:R-:W-:Y:S02]  /*ca90*/  ISETP.GE.AND P3, PT, R33, UR4, PT ;  /* 0x0000000421007c0c */ /* 0x000fe4000bf66270 */
[----:B------:R-:W-:Y:S02]  /*caa0*/  ISETP.GE.AND P1, PT, R21, UR4, PT ;  /* 0x0000000415007c0c */ /* 0x000fe4000bf26270 */
[C---:B------:R-:W-:Y:S02]  /*cab0*/  ISETP.GE.AND P2, PT, R35.reuse, UR4, PT ;  /* 0x0000000423007c0c */ /* 0x040fe4000bf46270 */
[----:B------:R-:W-:-:S04]  /*cac0*/  LOP3.LUT R20, R35, 0xc0, RZ, 0xfc, !PT ;  /* 0x000000c023147812 */ /* 0x000fc800078efcff */
[----:B------:R-:W-:-:S03]  /*cad0*/  ISETP.GE.AND P0, PT, R20, UR4, PT ;  /* 0x0000000414007c0c */ /* 0x000fc6000bf06270 */
        /* <DEDUP_REMOVED lines=8> */
.L_x_14117:
[----:B------:R-:W0:Y:S01]  /*cb60*/  S2R R2, SR_TID.X ;  /* 0x0000000000027919 */ /* 0x000e220000002100 */
[----:B------:R-:W-:Y:S01]  /*cb70*/  ISETP.NE.AND P1, PT, R10, 0x1, PT ;  /* 0x000000010a00780c */ /* 0x000fe20003f25270 */
[----:B------:R-:W-:Y:S01]  /*cb80*/  IMAD.MOV.U32 R34, RZ, RZ, RZ ;  /* 0x000000ffff227224 */ /* 0x000fe200078e00ff */
[----:B-----5:R-:W-:Y:S01]  /*cb90*/  SHF.R.S32.HI R31, RZ, 0x1f, R28 ;  /* 0x0000001fff1f7819 */ /* 0x020fe2000001141c */
[----:B------:R-:W1:Y:S01]  /*cba0*/  S2R R3, SR_TID.X ;  /* 0x0000000000037919 */ /* 0x000e620000002100 */
[----:B------:R-:W-:-:S09]  /*cbb0*/  LOP3.LUT R23, R23, 0xffffff7f, RZ, 0xc0, !PT ;  /* 0xffffff7f17177812 */ /* 0x000fd200078ec0ff */
[----:B------:R-:W2:Y:S01]  /*cbc0*/  @P1 LDC R4, c[0x0][0x434] ;  /* 0x00010d00ff041b82 */ /* 0x000ea20000000800 */
[----:B------:R-:W-:Y:S02]  /*cbd0*/  @P1 LOP3.LUT R23, R23, 0x80, RZ, 0xfc, !PT ;  /* 0x0000008017171812 */ /* 0x000fe400078efcff */
[----:B0-----:R-:W-:Y:S01]  /*cbe0*/  LOP3.LUT R2, R2, 0x7f, RZ, 0xc0, !PT ;  /* 0x0000007f02027812 */ /* 0x001fe200078ec0ff */
[----:B-1----:R-:W-:-:S03]  /*cbf0*/  IMAD.SHL.U32 R9, R3, 0x10, RZ ;  /* 0x0000001003097824 */ /* 0x002fc600078e00ff */
[----:B------:R-:W-:-:S04]  /*cc00*/  SHF.R.U32.HI R2, RZ, 0x3, R2 ;  /* 0x00000003ff027819 */ /* 0x000fc80000011602 */
[----:B------:R-:W-:Y:S02]  /*cc10*/  LOP3.LUT R9, R2, 0x70, R9, 0xf8, !PT ;  /* 0x0000007002097812 */ /* 0x000fe400078ef809 */
[----:B------:R-:W0:Y:S03]  /*cc20*/  @P1 LDC R2, c[0x0][0x438] ;  /* 0x00010e00ff021b82 */ /* 0x000e260000000800 */
[----:B------:R-:W-:-:S05]  /*cc30*/  IMAD R35, R0, 0x60, R9 ;  /* 0x0000006000237824 */ /* 0x000fca00078e0209 */
[C---:B------:R-:W-:Y:S01]  /*cc40*/  ISETP.GE.AND P0, PT, R35.reuse, R32, PT ;  /* 0x000000202300720c */ /* 0x040fe20003f06270 */
[----:B------:R-:W-:-:S03]  /*cc50*/  IMAD.IADD R35, R35, 0x1, R30 ;  /* 0x0000000123237824 */ /* 0x000fc600078e021e */
[----:B------:R-:W-:Y:S01]  /*cc60*/  ISETP.GT.U32.OR P0, PT, R9, 0x5f, P0 ;  /* 0x0000005f0900780c */ /* 0x000fe20000704470 */
[----:B--2---:R-:W-:-:S04]  /*cc70*/  @P1 IMAD.HI.U32 R3, R35, R4, RZ ;  /* 0x0000000423031227 */ /* 0x004fc800078e00ff */
[----:B------:R-:W-:Y:S01]  /*cc80*/  IMAD.MOV.U32 R8, RZ, RZ, R35 ;  /* 0x000000ffff087224 */ /* 0x000fe200078e0023 */
        /* <DEDUP_REMOVED lines=10> */
[----:B------:R-:W-:-:S03]  /*cd30*/  IMAD.U32 R3, RZ, RZ, UR36 ;  /* 0x00000024ff037e24 */ /* 0x000fc6000f8e00ff */
[----:B------:R-:W-:-:S05]  /*cd40*/  @!P0 LEA.HI.X R5, R2, R5, R7, 0x2, P1 ;  /* 0x0000000502058211 */ /* 0x000fca00008f1407 */
[----:B------:R0:W5:Y:S01]  /*cd50*/  @!P0 LDG.E R34, desc[UR48][R4.64] ;  /* 0x0000003004228981 */ /* 0x000162000c1e1900 */
[----:B------:R-:W-:Y:S01]  /*cd60*/  ISETP.NE.AND P0, PT, R3, 0x3, PT ;  /* 0x000000030300780c */ /* 0x000fe20003f05270 */
[----:B------:R-:W-:Y:S01]  /*cd70*/  IMAD.MOV R2, RZ, RZ, -R8 ;  /* 0x000000ffff027224 */ /* 0x000fe200078e0a08 */
[----:B------:R-:W-:Y:S02]  /*cd80*/  ISETP.GT.U32.AND P1, PT, R9, 0x5f, PT ;  /* 0x0000005f0900780c */ /* 0x000fe40003f24070 */
[----:B------:R-:W-:Y:S01]  /*cd90*/  LOP3.LUT R23, R23, 0xffffffbf, RZ, 0xc0, !PT ;  /* 0xffffffbf17177812 */ /* 0x000fe200078ec0ff */
[----:B------:R-:W-:Y:S01]  /*cda0*/  IMAD R35, R10, R2, R35 ;  /* 0x000000020a237224 */ /* 0x000fe200078e0223 */
[----:B------:R-:W-:Y:S02]  /*cdb0*/  SHF.R.S32.HI R27, RZ, 0x1f, R18 ;  /* 0x0000001fff1b7819 */ /* 0x000fe40000011412 */
[----:B------:R-:W-:-:S05]  /*cdc0*/  SEL R6, RZ, 0x1, P2 ;  /* 0x00000001ff067807 */ /* 0x000fca0001000000 */
[----:B------:R-:W-:-:S04]  /*cdd0*/  @P0 LOP3.LUT R23, R23, 0x40, RZ, 0xfc, !PT ;  /* 0x0000004017170812 */ /* 0x000fc800078efcff */
[----:B------:R-:W-:-:S04]  /*cde0*/  LOP3.LUT R23, R23, 0xffffffdf, RZ, 0xc0, !PT ;  /* 0xffffffdf17177812 */ /* 0x000fc800078ec0ff */
[----:B------:R-:W-:Y:S01]  /*cdf0*/  @P1 LOP3.LUT R23, R23, 0x20, RZ, 0xfc, !PT ;  /* 0x0000002017171812 */ /* 0x000fe200078efcff */
[----:B0-----:R-:W-:Y:S06]  /*ce00*/  @!P0 BRA `(.L_x_14052) ;  /* 0x0000000000048947 */ /* 0x001fec0003800000 */
[----:B------:R-:W-:Y:S01]  /*ce10*/  BPT.TRAP 0x1 ;  /* 0x000000040000795c */ /* 0x000fe20000300000 */
.L_x_14052:
[----:B------:R-:W-:Y:S01]  /*ce20*/  IMAD R32, R0, -0x60, R32 ;  /* 0xffffffa000207824 */ /* 0x000fe200078e0220 */
[----:B------:R-:W-:Y:S01]  /*ce30*/  SHF.L.U32 R0, R26, 0x1f, RZ ;  /* 0x0000001f1a007819 */ /* 0x000fe200000006ff */
[----:B------:R-:W-:Y:S01]  /*ce40*/  IMAD R33, R24, 0x8, R22 ;  /* 0x0000000818217824 */ /* 0x000fe200078e0216 */
[----:B------:R-:W-:Y:S03]  /*ce50*/  BSSY B0, `(.L_x_14053) ;  /* 0x0000003000007945 */ /* 0x000fe60003800000 */
[----:B------:R-:W0:Y:S02]  /*ce60*/  SYNCS.PHASECHK.TRANS64.TRYWAIT P0, [R33+URZ+0x22840], R0 ;  /* 0x02284000210075a7 */ /* 0x000e24000800017f */
[----:B0-----:R-:W-:Y:S05]  /*ce70*/  @!P0 BRA `(.L_x_14054) ;  /* 0x0000003c00a88947 */ /* 0x001fea0003800000 */
.L_x_14118:
[----:B------:R-:W-:Y:S05]  /*ce80*/  BSYNC B0 ;  /* 0x0000000000007941 */ /* 0x000fea0003800000 */
.L_x_14053:
        /* <DEDUP_REMOVED lines=30> */
[----:B------:R-:W-:Y:S02]  /*d070*/  ISETP.GE.AND P0, PT, R32, 0x1, PT ;  /* 0x000000012000780c */ /* 0x000fe40003f06270 */
[----:B0-----:R-:W-:Y:S01]  /*d080*/  SHF.L.U32 R8, R5, 0x3, RZ ;  /* 0x0000000305087819 */ /* 0x001fe200000006ff */
        /* <DEDUP_REMOVED lines=57> */
.L_x_14132:
        /* <DEDUP_REMOVED lines=10> */
.L_x_14056:
        /* <DEDUP_REMOVED lines=11> */
.L_x_14057:
[----:B0-----:R0:W5:Y:S01]  /*d570*/  LDL.LU R3, [R1+0xc] ;  /* 0x00000c0001037983 */ /* 0x0011620000300800 */
[C---:B------:R-:W-:Y:S01]  /*d580*/  LOP3.LUT P3, RZ, R23.reuse, 0x8, RZ, 0xc0, !PT ;  /* 0x0000000817ff7812 */ /* 0x040fe2000786c0ff */
[----:B------:R0:W-:Y:S01]  /*d590*/  SYNCS.ARRIVE.TRANS64.A1T0 RZ, [R33+URZ+0x22830], RZ ;  /* 0x022830ff21ff79a7 */ /* 0x0001e2000810003f */
[----:B------:R-:W-:-:S13]  /*d5a0*/  LOP3.LUT P2, RZ, R23, 0x4, RZ, 0xc0, !PT ;  /* 0x0000000417ff7812 */ /* 0x000fda000784c0ff */
[----:B------:R-:W-:Y:S05]  /*d5b0*/  WARPSYNC.ALL ;  /* 0x0000000000007948 */ /* 0x000fea0003800000 */
[----:B------:R-:W-:Y:S01]  /*d5c0*/  BAR.SYNC.DEFER_BLOCKING 0x8, 0x180 ;  /* 0x0206000000007b1d */ /* 0x000fe20000010000 */
[----:B------:R-:W-:Y:S02]  /*d5d0*/  LOP3.LUT P1, RZ, R23, 0x100, RZ, 0xc0, !PT ;  /* 0x0000010017ff7812 */ /* 0x000fe4000782c0ff */
[----:B------:R-:W-:Y:S02]  /*d5e0*/  SEL R0, RZ, 0x2, P3 ;  /* 0x00000002ff007807 */ /* 0x000fe40001800000 */
[----:B------:R-:W-:Y:S01]  /*d5f0*/  SEL R2, RZ, 0x4, P2 ;  /* 0x00000004ff027807 */ /* 0x000fe20001000000 */
[----:B------:R-:W-:Y:S01]  /*d600*/  ULDC.64 UR4, c[0x0][0x298] ;  /* 0x0000a60000047ab9 */ /* 0x000fe20000000a00 */
[----:B------:R-:W-:Y:S01]  /*d610*/  SEL R4, R25, RZ, !P1 ;  /* 0x000000ff19047207 */ /* 0x000fe20004800000 */
[----:B------:R-:W-:Y:S01]  /*d620*/  BSSY B6, `(.L_x_14058) ;  /* 0x0000021000067945 */ /* 0x000fe20003800000 */
[----:B------:R-:W-:-:S02]  /*d630*/  IADD3 R0, R2, R0, R6 ;  /* 0x0000000002007210 */ /* 0x000fc40007ffe006 */
[----:B------:R-:W-:Y:S01]  /*d640*/  LOP3.LUT P0, RZ, R23, 0x2, RZ, 0xc0, !PT ;  /* 0x0000000217ff7812 */ /* 0x000fe2000780c0ff */
[----:B------:R1:W-:Y:S03]  /*d650*/  STL [R1+0x18], R4 ;  /* 0x0000180401007387 */ /* 0x0003e60000100800 */
[----:B------:R-:W-:-:S05]  /*d660*/  SEL R25, RZ, 0x8, P0 ;  /* 0x00000008ff197807 */ /* 0x000fca0000000000 */
[----:B------:R-:W-:Y:S01]  /*d670*/  IMAD.IADD R25, R0, 0x1, R25 ;  /* 0x0000000100197824 */ /* 0x000fe200078e0219 */
[----:B------:R-:W-:Y:S01]  /*d680*/  SHF.R.S32.HI R0, RZ, 0x1f, R37 ;  /* 0x0000001fff007819 */ /* 0x000fe20000011425 */
[----:B-1----:R-:W-:-:S04]  /*d690*/  IMAD.WIDE.U32 R4, R37, UR4, RZ ;  /* 0x0000000425047c25 */ /* 0x002fc8000f8e00ff */
[----:B------:R-:W-:-:S04]  /*d6a0*/  IMAD R0, R0, UR4, RZ ;  /* 0x0000000400007c24 */ /* 0x000fc8000f8e02ff */
[----:B------:R-:W-:-:S04]  /*d6b0*/  IMAD R0, R37, UR5, R0 ;  /* 0x0000000525007c24 */ /* 0x000fc8000f8e0200 */
[----:B------:R-:W-:Y:S01]  /*d6c0*/  IMAD.IADD R37, R5, 0x1, R0 ;  /* 0x0000000105257824 */ /* 0x000fe200078e0200 */
[----:B-----5:R-:W-:-:S05]  /*d6d0*/  SEL R2, R3, RZ, !P1 ;  /* 0x000000ff03027207 */ /* 0x020fca0004800000 */
[----:B------:R1:W-:Y:S04]  /*d6e0*/  STL [R1+0xc], R2 ;  /* 0x00000c0201007387 */ /* 0x0003e80000100800 */
[----:B------:R2:W-:Y:S01]  /*d6f0*/  STL.64 [R1+0x10], R4 ;  /* 0x0000100401007387 */ /* 0x0005e20000100a00 */
[----:B-1----:R-:W-:-:S05]  /*d700*/  VIADD R2, R22, 0x18400 ;  /* 0x0001840016027836 */ /* 0x002fca0000000000 */
[----:B------:R-:W-:-:S13]  /*d710*/  LOP3.LUT P0, RZ, R2, 0x3ff, RZ, 0xc0, !PT ;  /* 0x000003ff02ff7812 */ /* 0x000fda000780c0ff */
[----:B--2---:R-:W-:Y:S05]  /*d720*/  @!P0 BRA `(.L_x_14059) ;  /* 0x0000000000408947 */ /* 0x004fea0003800000 */
        /* <DEDUP_REMOVED lines=16> */
.L_x_14059:
[----:B------:R-:W-:Y:S05]  /*d830*/  BSYNC B6 ;  /* 0x0000000000067941 */ /* 0x000fea0003800000 */
.L_x_14058:
[----:B------:R-:W2:Y:S01]  /*d840*/  LDL.LU.64 R20, [R1+0x10] ;  /* 0x0000100001147983 */ /* 0x000ea20000300a00 */
[----:B------:R-:W-:-:S03]  /*d850*/  ULDC.64 UR4, c[0x0][0x2d8] ;  /* 0x0000b60000047ab9 */ /* 0x000fc60000000a00 */
[----:B------:R-:W3:Y:S04]  /*d860*/  LDL.LU R5, [R1+0xc] ;  /* 0x00000c0001057983 */ /* 0x000ee80000300800 */
[----:B------:R-:W4:Y:S01]  /*d870*/  LDL.LU R4, [R1+0x18] ;  /* 0x0000180001047983 */ /* 0x000f220000300800 */
[----:B------:R-:W-:Y:S02]  /*d880*/  IMAD.MOV.U32 R3, RZ, RZ, R37 ;  /* 0x000000ffff037224 */ /* 0x000fe400078e0025 */
[----:B------:R-:W-:Y:S01]  /*d890*/  IMAD R0, R27, UR4, RZ ;  /* 0x000000041b007c24 */ /* 0x000fe2000f8e02ff */
[----:B------:R1:W5:Y:S03]  /*d8a0*/  LDL R9, [R1+0x4] ;  /* 0x0000040001097983 */ /* 0x0003660000100800 */
[----:B------:R-:W-:Y:S01]  /*d8b0*/  IMAD R0, R18, UR5, R0 ;  /* 0x0000000512007c24 */ /* 0x000fe2000f8e0200 */
[----:B------:R-:W0:Y:S02]  /*d8c0*/  S2R R8, SR_TID.X ;  /* 0x0000000000087919 */ /* 0x000e240000002100 */
[----:B0-----:R-:W-:-:S05]  /*d8d0*/  IMAD.SHL.U32 R7, R8, 0x8, RZ ;  /* 0x0000000808077824 */ /* 0x001fca00078e00ff */
[----:B------:R-:W-:Y:S01]  /*d8e0*/  LOP3.LUT R7, R7, 0x38, RZ, 0xc0, !PT ;  /* 0x0000003807077812 */ /* 0x000fe200078ec0ff */
[----:B--2---:R-:W-:Y:S01]  /*d8f0*/  IMAD.MOV.U32 R2, RZ, RZ, R20 ;  /* 0x000000ffff027224 */ /* 0x004fe200078e0014 */
[----:B------:R-:W0:Y:S01]  /*d900*/  S2R R21, SR_TID.X ;  /* 0x0000000000157919 */ /* 0x000e220000002100 */
[----:B------:R-:W2:Y:S02]  /*d910*/  LDC R20, c[0x0][0x448] ;  /* 0x00011200ff147b82 */ /* 0x000ea40000000800 */
[----:B------:R-:W-:Y:S01]  /*d920*/  IMAD.WIDE.U32 R2, R18, UR4, R2 ;  /* 0x0000000412027c25 */ /* 0x000fe2000f8e0002 */
[----:B------:R-:W-:-:S03]  /*d930*/  ULDC.64 UR4, c[0x0][0x2e0] ;  /* 0x0000b80000047ab9 */ /* 0x000fc60000000a00 */
[----:B------:R-:W-:Y:S02]  /*d940*/  IMAD.IADD R3, R3, 0x1, R0 ;  /* 0x0000000103037824 */ /* 0x000fe400078e0200 */
[----:B---3--:R-:W-:Y:S02]  /*d950*/  IMAD R0, R5, UR4, RZ ;  /* 0x0000000405007c24 */ /* 0x008fe4000f8e02ff */
[----:B----4-:R-:W-:-:S04]  /*d960*/  IMAD.WIDE.U32 R2, R4, UR4, R2 ;  /* 0x0000000404027c25 */ /* 0x010fc8000f8e0002 */
[----:B------:R-:W-:Y:S01]  /*d970*/  IMAD R0, R4, UR5, R0 ;  /* 0x0000000504007c24 */ /* 0x000fe2000f8e0200 */
[----:B------:R-:W-:-:S03]  /*d980*/  ULDC.64 UR4, c[0x0][0x2d0] ;  /* 0x0000b40000047ab9 */ /* 0x000fc60000000a00 */
[----:B------:R-:W-:Y:S01]  /*d990*/  IMAD.IADD R3, R3, 0x1, R0 ;  /* 0x0000000103037824 */ /* 0x000fe200078e0200 */
[----:B--2---:R-:W-:Y:S02]  /*d9a0*/  ISETP.NE.AND P6, PT, R20, 0x1, PT ;  /* 0x000000011400780c */ /* 0x004fe40003fc5270 */
[----:B------:R-:W2:Y:S01]  /*d9b0*/  S2R R20, SR_TID.X ;  /* 0x0000000000147919 */ /* 0x000ea20000002100 */
[----:B0-----:R-:W-:-:S04]  /*d9c0*/  LOP3.LUT R21, R21, 0x7f, RZ, 0xc0, !PT ;  /* 0x0000007f15157812 */ /* 0x001fc800078ec0ff */
[----:B------:R-:W-:-:S06]  /*d9d0*/  SHF.R.U32.HI R21, RZ, 0x3, R21 ;  /* 0x00000003ff157819 */ /* 0x000fcc0000011615 */
[----:B------:R-:W0:Y:S08]  /*d9e0*/  @P6 LDC R6, c[0x0][0x44c] ;  /* 0x00011300ff066b82 */ /* 0x000e300000000800 */
[----:B------:R-:W3:Y:S01]  /*d9f0*/  @P6 LDC R5, c[0x0][0x450] ;  /* 0x00011400ff056b82 */ /* 0x000ee20000000800 */
[----:B--2---:R-:W-:-:S05]  /*da00*/  IMAD.SHL.U32 R20, R20, 0x10, RZ ;  /* 0x0000001014147824 */ /* 0x004fca00078e00ff */
[----:B------:R-:W-:-:S05]  /*da10*/  LOP3.LUT R20, R21, 0x70, R20, 0xf8, !PT ;  /* 0x0000007015147812 */ /* 0x000fca00078ef814 */
[----:B------:R-:W-:-:S04]  /*da20*/  IMAD R0, R17, 0x80, R20 ;  /* 0x0000008011007824 */ /* 0x000fc800078e0214 */
[----:B0-----:R-:W-:-:S04]  /*da30*/  @P6 IMAD.HI.U32 R6, R0, R6, RZ ;  /* 0x0000000600066227 */ /* 0x001fc800078e00ff */
[----:B------:R-:W-:Y:S01]  /*da40*/  IMAD.MOV.U32 R4, RZ, RZ, R0 ;  /* 0x000000ffff047224 */ /* 0x000fe200078e0000 */
[----:B---3--:R-:W-:Y:S02]  /*da50*/  @P6 SHF.R.U32.HI R4, RZ, R5, R6 ;  /* 0x00000005ff046219 */ /* 0x008fe40000011606 */
        /* <DEDUP_REMOVED lines=25> */
[----:B------:R-:W-:Y:S01]  /*dbf0*/  IMAD R17, R17, 0x80, R8 ;  /* 0x0000008011117824 */ /* 0x000fe200078e0208 */
        /* <DEDUP_REMOVED lines=24> */
[----:B0-----:R-:W-:-:S04]  /*dd80*/  @!P0 LEA R3, P2, R7, R3, 0x1 ;  /* 0x0000000307038211 */ /* 0x001fc800078408ff */
[----:B-1----:R-:W-:-:S04]  /*dd90*/  @!P0 IADD3.X R2, RZ, R2, RZ, P2, !PT ;  /* 0x00000002ff028210 */ /* 0x002fc800017fe4ff */
        /* <DEDUP_REMOVED lines=43> */
[----:B--2---:R0:W-:Y:S02]  /*e050*/  @!P0 LDGSTS.E.BYPASS.LTC128B.128 [R36+0x1b400], desc[UR48][R2.64], !P1 ;  /* 0x1b40000002248fae */ /* 0x0041e4000c901d70 */
.L_x_14149:
        /* <DEDUP_REMOVED lines=10> */
.L_x_14061:
        /* <DEDUP_REMOVED lines=18> */
.L_x_14150:
[----:B------:R-:W-:Y:S05]  /*e220*/  BSYNC B0 ;  /* 0x0000000000007941 */ /* 0x000fea0003800000 */
.L_x_14062:
[----:B------:R-:W-:-:S05]  /*e230*/  IMAD.U32 R0, RZ, RZ, UR36 ;  /* 0x00000024ff007e24 */ /* 0x000fca000f8e00ff */
[----:B------:R-:W-:-:S13]  /*e240*/  ISETP.NE.AND P0, PT, R0, 0x3, PT ;  /* 0x000000030000780c */ /* 0x000fda0003f05270 */
[----:B------:R-:W-:Y:S05]  /*e250*/  @!P0 BRA `(.L_x_14064) ;  /* 0x0000000000048947 */ /* 0x000fea0003800000 */
[----:B------:R-:W-:Y:S01]  /*e260*/  BPT.TRAP 0x1 ;  /* 0x000000040000795c */ /* 0x000fe20000300000 */
.L_x_14064:
[----:B------:R-:W-:Y:S01]  /*e270*/  SHF.L.U32 R0, R26, 0x1f, RZ ;  /* 0x0000001f1a007819 */ /* 0x000fe200000006ff */
[----:B------:R-:W-:Y:S03]  /*e280*/  BSSY B0, `(.L_x_14065) ;  /* 0x0000003000007945 */ /* 0x000fe60003800000 */
[----:B------:R-:W1:Y:S02]  /*e290*/  SYNCS.PHASECHK.TRANS64.TRYWAIT P0, [R33+URZ+0x22860], R0 ;  /* 0x02286000210075a7 */ /* 0x000e64000800017f */
[----:B-1----:R-:W-:Y:S05]  /*e2a0*/  @!P0 BRA `(.L_x_14066) ;  /* 0x0000003c00648947 */ /* 0x002fea0003800000 */
.L_x_14151:
[----:B------:R-:W-:Y:S05]  /*e2b0*/  BSYNC B0 ;  /* 0x0000000000007941 */ /* 0x000fea0003800000 */
.L_x_14065:
        /* <DEDUP_REMOVED lines=46> */
[----:B-1----:R-:W1:Y:S01]  /*e5a0*/  SHFL.IDX PT, R3, R6, 0x1, 0x181f ;  /* 0x00381f0006037f89 */ /* 0x002e6200000e0000 */
[----:B0-----:R-:W-:-:S03]  /*e5b0*/  IADD3 R2, P4, R14, R0, RZ ;  /* 0x000000000e027210 */ /* 0x001fc60007f9e0ff */
[----:B------:R-:W0:Y:S01]  /*e5c0*/  SHFL.IDX PT, R14, R5, 0x2, 0x181f ;  /* 0x00581f00050e7f89 */ /* 0x000e2200000e0000 */
[----:B-1----:R-:W-:Y:S02]  /*e5d0*/  IADD3.X R3, RZ, R3, RZ, P4, !PT ;  /* 0x00000003ff037210 */ /* 0x002fe400027fe4ff */
        /* <DEDUP_REMOVED lines=33> */
[----:B-1----:R-:W-:-:S03]  /*e7f0*/  IADD3 R2, P4, R14, R0, RZ ;  /* 0x000000000e027210 */ /* 0x002fc60007f9e0ff */
[----:B------:R-:W1:Y:S04]  /*e800*/  SHFL.IDX PT, R6, R6, 0x5, 0x181f ;  /* 0x00b81f0006067f89 */ /* 0x000e6800000e0000 */
[----:B------:R2:W3:Y:S01]  /*e810*/  SHFL.IDX PT, R14, R5, 0x5, 0x181f ;  /* 0x00b81f00050e7f89 */ /* 0x0004e200000e0000 */
        /* <DEDUP_REMOVED lines=9> */
.L_x_14165:
        /* <DEDUP_REMOVED lines=15> */
.L_x_14068:
        /* <DEDUP_REMOVED lines=11> */
.L_x_14069:
[----:B------:R-:W2:Y:S01]  /*ea50*/  LDL R2, [R1+0x8] ;  /* 0x0000080001027983 */ /* 0x000ea20000100800 */
[----:B------:R0:W-:Y:S01]  /*ea60*/  SYNCS.ARRIVE.TRANS64.A1T0 RZ, [R33+URZ+0x22850], RZ ;  /* 0x022850ff21ff79a7 */ /* 0x0001e2000810003f */
[----:B------:R-:W-:Y:S01]  /*ea70*/  BSSY B0, `(.L_x_14070) ;  /* 0x00000df000007945 */ /* 0x000fe20003800000 */
[----:B--2---:R-:W-:-:S13]  /*ea80*/  ISETP.GE.AND P0, PT, R2, 0x2, PT ;  /* 0x000000020200780c */ /* 0x004fda0003f06270 */
[----:B0-----:R-:W-:Y:S05]  /*ea90*/  @!P0 BRA `(.L_x_14071) ;  /* 0x0000000c00708947 */ /* 0x001fea0003800000 */
[----:B------:R-:W-:-:S07]  /*eaa0*/  VIADD R21, R2, 0xfffffffe ;  /* 0xfffffffe02157836 */ /* 0x000fce0000000000 */
.L_x_14084:
        /* <DEDUP_REMOVED lines=14> */
[----:B------:R-:W2:Y:S01]  /*eb90*/  @P0 LDC R7, c[0x0][0x438] ;  /* 0x00010e00ff070b82 */ /* 0x000ea20000000800 */
[----:B0-----:R-:W-:-:S05]  /*eba0*/  @P0 IMAD.HI.U32 R2, R8, R3, RZ ;  /* 0x0000000308020227 */ /* 0x001fca00078e00ff */
[----:B--2---:R-:W-:Y:S01]  /*ebb0*/  @P0 SHF.R.U32.HI R9, RZ, R7, R2 ;  /* 0x00000007ff090219 */ /* 0x004fe20000011602 */
[----:B-1----:R-:W-:Y:S01]  /*ebc0*/  @!P1 IMAD R2, R31, R4, RZ ;  /* 0x000000041f029224 */ /* 0x002fe200078e02ff */
        /* <DEDUP_REMOVED lines=25> */
.L_x_14072:
[----:B------:R-:W-:Y:S01]  /*ed60*/  IMAD R10, R24, 0x8, R22 ;  /* 0x00000008180a7824 */ /* 0x000fe200078e0216 */
[----:B------:R-:W-:Y:S01]  /*ed70*/  SHF.L.U32 R20, R26, 0x1f, RZ ;  /* 0x0000001f1a147819 */ /* 0x000fe200000006ff */
[----:B------:R-:W-:Y:S01]  /*ed80*/  BSSY B1, `(.L_x_14073) ;  /* 0x0000004000017945 */ /* 0x000fe20003800000 */
[----:B------:R-:W-:Y:S02]  /*ed90*/  SHF.R.S32.HI R9, RZ, 0x1f, R5 ;  /* 0x0000001fff097819 */ /* 0x000fe40000011405 */
[----:B------:R-:W0:Y:S02]  /*eda0*/  SYNCS.PHASECHK.TRANS64.TRYWAIT P0, [R10+URZ+0x22840], R20 ;  /* 0x022840140a0075a7 */ /* 0x000e24000800017f */
[----:B0-----:R-:W-:Y:S05]  /*edb0*/  @!P0 BRA `(.L_x_14074) ;  /* 0x0000003800fc8947 */ /* 0x001fea0003800000 */
.L_x_14166:
[----:B------:R-:W-:Y:S05]  /*edc0*/  BSYNC B1 ;  /* 0x0000000000017941 */ /* 0x000fea0003800000 */
.L_x_14073:
        /* <DEDUP_REMOVED lines=17> */
[----:B------:R-:W-:Y:S01]  /*eee0*/  IMAD R7, R24, 0x1800, R29 ;  /* 0x0000180018077824 */ /* 0x000fe200078e021d */
[----:B------:R-:W-:Y:S02]  /*eef0*/  IADD3 R3, R6, R3, RZ ;  /* 0x0000000306037210 */ /* 0x000fe40007ffe0ff */
[----:B------:R-:W-:Y:S01]  /*ef00*/  LEA R6, P0, R2, UR4, 0x1 ;  /* 0x0000000402067c11 */ /* 0x000fe2000f8008ff */
[----:B------:R-:W-:-:S03]  /*ef10*/  UMOV UR4, 0xffffffff ;  /* 0xffffffff00047882 */ /* 0x000fc60000000000 */
        /* <DEDUP_REMOVED lines=30> */
.L_x_14180:
        /* <DEDUP_REMOVED lines=8> */
.L_x_14076:
        /* <DEDUP_REMOVED lines=11> */
.L_x_14077:
[----:B------:R1:W-:Y:S01]  /*f230*/  SYNCS.ARRIVE.TRANS64.A1T0 RZ, [R10+URZ+0x22830], RZ ;  /* 0x022830ff0aff79a7 */ /* 0x0003e2000810003f */
[----:B------:R-:W-:Y:S05]  /*f240*/  @!P3 BRA `(.L_x_14078) ;  /* 0x000000000004b947 */ /* 0x000fea0003800000 */
[----:B------:R-:W-:Y:S01]  /*f250*/  BPT.TRAP 0x1 ;  /* 0x000000040000795c */ /* 0x000fe20000300000 */
.L_x_14078:
[----:B------:R-:W2:Y:S01]  /*f260*/  SYNCS.PHASECHK.TRANS64.TRYWAIT P0, [R10+URZ+0x22860], R20 ;  /* 0x022860140a0075a7 */ /* 0x000ea2000800017f */
[----:B------:R-:W-:Y:S04]  /*f270*/  BSSY B1, `(.L_x_14079) ;  /* 0x0000002000017945 */ /* 0x000fe80003800000 */
[----:B--2---:R-:W-:Y:S05]  /*f280*/  @!P0 BRA `(.L_x_14080) ;  /* 0x0000003c007c8947 */ /* 0x004fea0003800000 */
.L_x_14181:
[----:B------:R-:W-:Y:S05]  /*f290*/  BSYNC B1 ;  /* 0x0000000000017941 */ /* 0x000fea0003800000 */
.L_x_14079:
[----:B------:R-:W-:Y:S01]  /*f2a0*/  ULDC.64 UR4, c[0x0][0x328] ;  /* 0x0000ca0000047ab9 */ /* 0x000fe20000000a00 */
[----:B------:R-:W-:Y:S01]  /*f2b0*/  LOP3.LUT P5, RZ, R23, 0x10, RZ, 0xc0, !PT ;  /* 0x0000001017ff7812 */ /* 0x000fe200078ac0ff */
[----:B------:R-:W-:Y:S01]  /*f2c0*/  IMAD R2, R9, UR4, RZ ;  /* 0x0000000409027c24 */ /* 0x000fe2000f8e02ff */
[C---:B------:R-:W-:Y:S01]  /*f2d0*/  LOP3.LUT P4, RZ, R23.reuse, 0x8, RZ, 0xc0, !PT ;  /* 0x0000000817ff7812 */ /* 0x040fe2000788c0ff */
[----:B0-2---:R-:W-:Y:S01]  /*f2e0*/  IMAD R20, R24, 0x6000, R29 ;  /* 0x0000600018147824 */ /* 0x005fe200078e021d */
        /* <DEDUP_REMOVED lines=22> */
[----:B------:R-:W2:Y:S04]  /*f450*/  SHFL.IDX PT, R3, R25, RZ, 0x181f ;  /* 0x00181fff19037589 */ /* 0x000ea800000e0000 */
[----:B------:R-:W-:Y:S04]  /*f460*/  SHFL.IDX PT, R4, R25, 0x1, 0x181f ;  /* 0x00381f0019047f89 */ /* 0x000fe800000e0000 */
[----:B------:R-:W-:Y:S04]  /*f470*/  SHFL.IDX PT, R8, R17, 0x2, 0x181f ;  /* 0x00581f0011087f89 */ /* 0x000fe800000e0000 */
[----:B------:R-:W-:Y:S01]  /*f480*/  SHFL.IDX PT, R5, R25, 0x3, 0x181f ;  /* 0x00781f0019057f89 */ /* 0x000fe200000e0000 */
[----:B0-----:R-:W-:-:S03]  /*f490*/  IADD3 R2, P0, R14, R0, RZ ;  /* 0x000000000e027210 */ /* 0x001fc60007f1e0ff */
[----:B------:R-:W0:Y:S02]  /*f4a0*/  SHFL.IDX PT, R14, R17, 0x1, 0x181f ;  /* 0x00381f00110e7f89 */ /* 0x000e2400000e0000 */
[----:B--2---:R-:W-:-:S05]  /*f4b0*/  IMAD.X R3, RZ, RZ, R3, P0 ;  /* 0x000000ffff037224 */ /* 0x004fca00000e0603 */
        /* <DEDUP_REMOVED lines=9> */
[----:B--2---:R-:W-:Y:S04]  /*f550*/  SHFL.IDX PT, R3, R25, 0x4, 0x181f ;  /* 0x00981f0019037f89 */ /* 0x004fe800000e0000 */
        /* <DEDUP_REMOVED lines=24> */
.L_x_14195:
        /* <DEDUP_REMOVED lines=11> */
.L_x_14082:
        /* <DEDUP_REMOVED lines=11> */
.L_x_14083:
[----:B------:R0:W-:Y:S01]  /*f840*/  SYNCS.ARRIVE.TRANS64.A1T0 RZ, [R10+URZ+0x22850], RZ ;  /* 0x022850ff0aff79a7 */ /* 0x0001e2000810003f */
[----:B------:R-:W-:Y:S05]  /*f850*/  @P2 BRA `(.L_x_14084) ;  /* 0xfffffff000942947 */ /* 0x000fea000383ffff */
.L_x_14071:
[----:B------:R-:W-:Y:S05]  /*f860*/  BSYNC B0 ;  /* 0x0000000000007941 */ /* 0x000fea0003800000 */
.L_x_14070:
[----:B------:R-:W2:Y:S01]  /*f870*/  S2R R2, SR_TID.X ;  /* 0x0000000000027919 */ /* 0x000ea20000002100 */
[----:B------:R-:W-:Y:S01]  /*f880*/  VIADD R24, R24, 0x1 ;  /* 0x0000000118187836 */ /* 0x000fe20000000000 */
[----:B------:R-:W-:Y:S04]  /*f890*/  BSSY B0, `(.L_x_14085) ;  /* 0x0000012000007945 */ /* 0x000fe80003800000 */
[----:B------:R-:W-:-:S04]  /*f8a0*/  ISETP.NE.AND P0, PT, R24, 0x2, PT ;  /* 0x000000021800780c */ /* 0x000fc80003f05270 */
[----:B------:R-:W-:Y:S02]  /*f8b0*/  SEL R5, RZ, 0x1, P0 ;  /* 0x00000001ff057807 */ /* 0x000fe40000000000 */
        /* <DEDUP_REMOVED lines=14> */
[----:B---3--:R-:W-:-:S07]  /*f9a0*/  IADD3 R16, R0, UR37, R9 ;  /* 0x0000002500107c10 */ /* 0x008fce000fffe009 */
.L_x_14086:
[----:B------:R-:W-:Y:S05]  /*f9b0*/  BSYNC B0 ;  /* 0x0000000000007941 */ /* 0x000fea0003800000 */
.L_x_14085:
[----:B------:R-:W-:Y:S02]  /*f9c0*/  SEL R24, R24, RZ, P0 ;  /* 0x000000ff18187207 */ /* 0x000fe40000000000 */
[----:B------:R-:W-:-:S07]  /*f9d0*/  LOP3.LUT R26, R26, R5, RZ, 0x3c, !PT ;  /* 0x000000051a1a7212 */ /* 0x000fce00078e3cff */
.L_x_14045:
[----:B------:R-:W-:Y:S05]  /*f9e0*/  BSYNC B7 ;  /* 0x0000000000077941 */ /* 0x000fea0003800000 */
.L_x_14043:
[----:B------:R-:W-:-:S13]  /*f9f0*/  LOP3.LUT P0, RZ, R23, 0x400, RZ, 0xc0, !PT ;  /* 0x0000040017ff7812 */ /* 0x000fda000780c0ff */
[----:B------:R-:W-:Y:S05]  /*fa00*/  @!P0 BRA `(.L_x_14087) ;  /* 0x0000000000248947 */ /* 0x000fea0003800000 */
[----:B------:R-:W-:Y:S05]  /*fa10*/  WARPSYNC.ALL ;  /* 0x0000000000007948 */ /* 0x000fea0003800000 */
[----:B------:R-:W2:Y:S08]  /*fa20*/  S2UR UR5, SR_CgaCtaId ;  /* 0x00000000000579c3 */ /* 0x000eb00000008800 */
[----:B------:R-:W-:Y:S06]  /*fa30*/  BAR.SYNC.DEFER_BLOCKING 0x5, 0x180 ;  /* 0x0146000000007b1d */ /* 0x000fec0000010000 */
[----:B------:R-:W-:-:S02]  /*fa40*/  UMOV UR4, 0x400 ;  /* 0x0000040000047882 */ /* 0x000fc40000000000 */
[----:B--2---:R-:W-:-:S06]  /*fa50*/  ULEA UR4, UR5, UR4, 0x18 ;  /* 0x0000000405047291 */ /* 0x004fcc000f8ec03f */
[----:B------:R-:W-:-:S05]  /*fa60*/  MOV R22, UR4 ;  /* 0x0000000400167c02 */ /* 0x000fca0008000f00 */
[----:B------:R4:W2:Y:S01]  /*fa70*/  LDS.128 R16, [R22+0x228d0] ;  /* 0x0228d00016107984 */ /* 0x0008a20000000c00 */
[----:B------:R-:W-:Y:S06]  /*fa80*/  BAR.ARV 0x4, 0x180 ;  /* 0x0106000000007b1d */ /* 0x000fec0000002000 */
[----:B------:R-:W-:Y:S05]  /*fa90*/  BRA `(.L_x_14088) ;  /* 0x0000000800cc7947 */ /* 0x000fea0003800000 */
.L_x_14087:
        /* <DEDUP_REMOVED lines=8> */
[----:B------:R-:W2:Y:S02]  /*fb20*/  @!P1 LDC.64 R2, c[0x0][0xc80] ;  /* 0x00032000ff029b82 */ /* 0x000ea40000000a00 */
[----:B--2---:R-:W-:-:S06]  /*fb30*/  @!P1 IMAD.WIDE R2, R5, 0x4, R2 ;  /* 0x0000000405029825 */ /* 0x004fcc00078e0202 */
        /* <DEDUP_REMOVED lines=26> */
.L_x_14205:
[----:B------:R-:W-:Y:S02]  /*fce0*/  ULDC UR4, c[0x0][0xc38] ;  /* 0x00030e0000047ab9 */ /* 0x000fe40000000800 */
[----:B------:R-:W-:-:S04]  /*fcf0*/  IMAD.U32 R7, RZ, RZ, UR4 ;  /* 0x00000004ff077e24 */ /* 0x000fc8000f8e00ff */
[----:B---3--:R-:W-:-:S04]  /*fd00*/  IMAD R14, R14, R7, RZ ;  /* 0x000000070e0e7224 */ /* 0x008fc800078e02ff */
[----:B------:R-:W-:-:S05]  /*fd10*/  IMAD.IADD R9, R4, 0x1, R14 ;  /* 0x0000000104097824 */ /* 0x000fca00078e020e */
[----:B------:R-:W-:-:S13]  /*fd20*/  ISETP.GT.AND P6, PT, R9, R0, PT ;  /* 0x000000000900720c */ /* 0x000fda0003fc4270 */
[----:B------:R-:W-:Y:S05]  /*fd30*/  @P6 BRA `(.L_x_14090) ;  /* 0x00000000009c6947 */ /* 0x000fea0003800000 */
.L_x_14095:
        /* <DEDUP_REMOVED lines=14> */
.L_x_14093:
[----:B------:R-:W-:Y:S05]  /*fe20*/  BSYNC B0 ;  /* 0x0000000000007941 */ /* 0x000fea0003800000 */
.L_x_14092:
        /* <DEDUP_REMOVED lines=18> */
.L_x_14213:
[----:B------:R-:W-:Y:S02]  /*ff50*/  ULDC UR4, c[0x0][0xc38] ;  /* 0x00030e0000047ab9 */ /* 0x000fe40000000800 */
[----:B------:R-:W-:-:S04]  /*ff60*/  IMAD.U32 R7, RZ, RZ, UR4 ;  /* 0x00000004ff077e24 */ /* 0x000fc8000f8e00ff */
[----:B---3--:R-:W-:-:S04]  /*ff70*/  IMAD R14, R14, R7, RZ ;  /* 0x000000070e0e7224 */ /* 0x008fc800078e02ff */
[----:B------:R-:W-:-:S05]  /*ff80*/  IMAD.IADD R9, R14, 0x1, R9 ;  /* 0x000000010e097824 */ /* 0x000fca00078e0209 */
[----:B------:R-:W-:-:S13]  /*ff90*/  ISETP.GT.AND P6, PT, R9, R0, PT ;  /* 0x000000000900720c */ /* 0x000fda0003fc4270 */
[----:B------:R-:W-:Y:S05]  /*ffa0*/  @!P6 BRA `(.L_x_14095) ;  /* 0xfffffffc0064e947 */ /* 0x000fea000383ffff */
.L_x_14090:
[----:B------:R-:W-:Y:S01]  /*ffb0*/  IADD3 R16, -R14, R9, RZ ;  /* 0x000000090e107210 */ /* 0x000fe20007ffe1ff */
[----:B------:R-:W-:-:S04]  /*ffc0*/  UMOV UR4, 0xffffffff ;  /* 0xffffffff00047882 */ /* 0x000fc80000000000 */
[----:B------:R-:W-:-:S05]  /*ffd0*/  IMAD R3, R6, R7, R16 ;  /* 0x0000000706037224 */ /* 0x000fca00078e0210 */
[----:B------:R-:W-:Y:S01]  /*ffe0*/  ISETP.GT.AND P6, PT, R3, R0, PT ;  /* 0x000000000300720c */ /* 0x000fe20003fc4270 */
[----:B------:R-:W-:-:S12]  /*fff0*/  BRA.DIV UR4, `(.L_x_14096) ;  /* 0x0000003e04e07947 */ /* 0x000fd8000b800000 */
[----:B------:R-:W-:-:S04]  /*10000*/  VOTE.ANY R2, PT, !P6 ;  /* 0x0000000000027806 */ /* 0x000fc800070e0100 */
[----:B------:R-:W3:Y:S02]  /*10010*/  POPC R4, R2 ;  /* 0x0000000200047309 */ /* 0x000ee40000000000 */
[----:B---3--:R3:W4:Y:S02]  /*10020*/  SHFL.IDX PT, R5, R5, R4, 0x1f ;  /* 0x00001f0405057589 */ /* 0x00872400000e0000 */
.L_x_14217:
[----:B------:R-:W-:Y:S01]  /*10030*/  ISETP.NE.AND P0, PT, R2, RZ, PT ;  /* 0x000000ff0200720c */ /* 0x000fe20003f05270 */
[----:B------:R-:W-:-:S12]  /*10040*/  IMAD.MOV.U32 R14, RZ, RZ, RZ ;  /* 0x000000ffff0e7224 */ /* 0x000fd800078e00ff */
[----:B------:R-:W-:Y:S05]  /*10050*/  @!P0 BRA `(.L_x_14097) ;  /* 0x0000000000108947 */ /* 0x000fea0003800000 */
[----:B------:R-:W-:Y:S01]  /*10060*/  UMOV UR4, 0xffffffff ;  /* 0xffffffff00047882 */ /* 0x000fe20000000000 */
[----:B------:R-:W-:Y:S02]  /*10070*/  VIADD R12, R4, 0xffffffff ;  /* 0xffffffff040c7836 */ /* 0x000fe40000000000 */
[----:B------:R-:W-:Y:S05]  /*10080*/  BRA.DIV UR4, `(.L_x_14098) ;  /* 0x0000004204047947 */ /* 0x000fea000b800000 */
[----:B------:R0:W0:Y:S02]  /*10090*/  SHFL.IDX PT, R14, R6, R12, 0x1f ;  /* 0x00001f0c060e7589 */ /* 0x00002400000e0000 */
.L_x_14097:
        /* <DEDUP_REMOVED lines=58> */
[----:B------:R-:W-:-:S05]  /*10440*/  @P0 IADD3 R2, R2, 0x1, RZ ;  /* 0x0000000102020810 */ /* 0x000fca0007ffe0ff */
[----:B------:R-:W-:Y:S01]  /*10450*/  @!P2 IMAD.MOV R2, RZ, RZ, -R2 ;  /* 0x000000ffff02a224 */ /* 0x000fe200078e0a02 */
[----:B------:R-:W-:Y:S01]  /*10460*/  @!P1 LOP3.LUT R2, RZ, R6, RZ, 0x33, !PT ;  /* 0x00000006ff029212 */ /* 0x000fe200078e33ff */
[----:B------:R-:W-:-:S04]  /*10470*/  IMAD.MOV R6, RZ, RZ, -R6 ;  /* 0x000000ffff067224 */ /* 0x000fc800078e0a06 */
[----:B------:R-:W-:Y:S01]  /*10480*/  IMAD R18, R2, R6, R9 ;  /* 0x0000000602127224 */ /* 0x000fe200078e0209 */
[----:B------:R-:W-:-:S05]  /*10490*/  LOP3.LUT R2, RZ, R2, RZ, 0x33, !PT ;  /* 0x00000002ff027212 */ /* 0x000fca00078e33ff */
[----:B------:R-:W-:Y:S01]  /*104a0*/  IMAD.IADD R17, R5, 0x1, R2 ;  /* 0x0000000105117824 */ /* 0x000fe200078e0202 */
[----:B------:R-:W-:Y:S06]  /*104b0*/  BRA `(.L_x_14099) ;  /* 0x00000000001c7947 */ /* 0x000fec0003800000 */
.L_x_14091:
[----:B------:R-:W-:Y:S01]  /*104c0*/  UMOV UR4, URZ ;  /* 0x0000003f00047c82 */ /* 0x000fe20008000000 */
[----:B------:R-:W-:Y:S01]  /*104d0*/  UMOV UR5, URZ ;  /* 0x0000003f00057c82 */ /* 0x000fe20008000000 */
[----:B------:R-:W-:Y:S01]  /*104e0*/  ULDC UR6, c[0x0][0xc3c] ;  /* 0x00030f0000067ab9 */ /* 0x000fe20000000800 */
[----:B------:R-:W-:Y:S02]  /*104f0*/  IMAD.MOV.U32 R16, RZ, RZ, R0 ;  /* 0x000000ffff107224 */ /* 0x000fe400078e0000 */
[----:B------:R-:W-:Y:S02]  /*10500*/  IMAD.U32 R17, RZ, RZ, UR4 ;  /* 0x00000004ff117e24 */ /* 0x000fe4000f8e00ff */
[----:B------:R-:W-:Y:S02]  /*10510*/  IMAD.U32 R18, RZ, RZ, UR5 ;  /* 0x00000005ff127e24 */ /* 0x000fe4000f8e00ff */
[----:B------:R-:W-:-:S07]  /*10520*/  IMAD.U32 R19, RZ, RZ, UR6 ;  /* 0x00000006ff137e24 */ /* 0x000fce000f8e00ff */
.L_x_14099:
[----:B------:R-:W3:Y:S01]  /*10530*/  S2R R0, SR_TID.X ;  /* 0x0000000000007919 */ /* 0x000ee20000002100 */
        /* <DEDUP_REMOVED lines=9> */
.L_x_14088:
[----:B------:R-:W-:Y:S02]  /*105d0*/  ULDC UR4, c[0x0][0xc3c] ;  /* 0x00030f0000047ab9 */ /* 0x000fe40000000800 */
[----:B--2---:R-:W-:-:S13]  /*105e0*/  ISETP.GE.AND P0, PT, R19, UR4, PT ;  /* 0x0000000413007c0c */ /* 0x004fda000bf06270 */
[----:B------:R-:W-:Y:S05]  /*105f0*/  @!P0 BRA `(.L_x_14100) ;  /* 0xffffffb8004c8947 */ /* 0x000fea000383ffff */
[----:B------:R-:W-:Y:S05]  /*10600*/  BSYNC B8 ;  /* 0x0000000000087941 */ /* 0x000fea0003800000 */
.L_x_14039:
[----:B-1----:R-:W2:Y:S01]  /*10610*/  LDL.LU R0, [R1+0x24] ;  /* 0x0000240001007983 */ /* 0x002ea20000300800 */
        /* <DEDUP_REMOVED lines=11> */
.L_x_14220:
[----:B------:R-:W-:Y:S05]  /*106d0*/  BSYNC B0 ;  /* 0x0000000000007941 */ /* 0x000fea0003800000 */
.L_x_14101:
[----:B------:R-:W-:-:S03]  /*106e0*/  UMOV UR4, 0xffffffff ;  /* 0xffffffff00047882 */ /* 0x000fc60000000000 */
[----:B------:R-:W-:Y:S05]  /*106f0*/  BRA.DIV UR4, `(.L_x_14103) ;  /* 0x0000003a04a07947 */ /* 0x000fea000b800000 */
[----:B-1----:R-:W1:Y:S02]  /*10700*/  S2R R0, SR_TID.X ;  /* 0x0000000000007919 */ /* 0x002e640000002100 */
[----:B-1----:R-:W-:-:S04]  /*10710*/  SHF.R.U32.HI R0, RZ, 0x5, R0 ;  /* 0x00000005ff007819 */ /* 0x002fc80000011600 */
[----:B------:R-:W-:-:S05]  /*10720*/  LOP3.LUT R0, R0, 0x3, RZ, 0xc0, !PT ;  /* 0x0000000300007812 */ /* 0x000fca00078ec0ff */
[----:B------:R1:W2:Y:S02]  /*10730*/  SHFL.IDX PT, R14, R0, RZ, 0x1f ;  /* 0x00001fff000e7589 */ /* 0x0002a400000e0000 */
.L_x_14223:
[----:B--2---:R-:W-:Y:S01]  /*10740*/  ISETP.NE.AND P0, PT, R14, RZ, PT ;  /* 0x000000ff0e00720c */ /* 0x004fe20003f05270 */
[----:B------:R-:W-:-:S12]  /*10750*/  BSSY B0, `(.L_x_14104) ;  /* 0x0000024000007945 */ /* 0x000fd80003800000 */
[----:B------:R-:W-:Y:S05]  /*10760*/  @P0 BRA `(.L_x_14105) ;  /* 0x0000000000880947 */ /* 0x000fea0003800000 */
[----:B------:R-:W-:-:S03]  /*10770*/  UMOV UR4, 0xffffffff ;  /* 0xffffffff00047882 */ /* 0x000fc60000000000 */
[----:B------:R-:W-:Y:S05]  /*10780*/  BRA.DIV UR4, `(.L_x_14106) ;  /* 0x0000003a04b07947 */ /* 0x000fea000b800000 */
[----:B------:R-:W-:-:S13]  /*10790*/  ELECT P6, URZ, PT ;  /* 0x00000000003f782f */ /* 0x000fda00038c0000 */
.L_x_14226:
[----:B------:R-:W-:Y:S05]  /*107a0*/  @!P6 BRA `(.L_x_14105) ;  /* 0x000000000078e947 */ /* 0x000fea0003800000 */
[----:B------:R-:W-:-:S06]  /*107b0*/  ULOP3.LUT UR4, UR39, 0x2, URZ, 0xfc, !UPT ;  /* 0x0000000227047892 */ /* 0x000fcc000f8efc3f */
[----:B-1----:R-:W-:-:S05]  /*107c0*/  IMAD.U32 R0, RZ, RZ, UR4 ;  /* 0x00000004ff007e24 */ /* 0x002fca000f8e00ff */
[----:B------:R-:W-:-:S13]  /*107d0*/  ISETP.NE.AND P0, PT, R0, 0x3, PT ;  /* 0x000000030000780c */ /* 0x000fda0003f05270 */
[----:B------:R-:W-:Y:S05]  /*107e0*/  @!P0 BRA `(.L_x_14107) ;  /* 0x0000000000048947 */ /* 0x000fea0003800000 */
[----:B------:R-:W-:Y:S01]  /*107f0*/  BPT.TRAP 0x1 ;  /* 0x000000040000795c */ /* 0x000fe20000300000 */
.L_x_14107:
[----:B------:R-:W-:Y:S01]  /*10800*/  IMAD R5, R24, 0x8, R7 ;  /* 0x0000000818057824 */ /* 0x000fe200078e0207 */
[----:B------:R-:W-:Y:S01]  /*10810*/  SHF.L.U32 R0, R26, 0x1f, RZ ;  /* 0x0000001f1a007819 */ /* 0x000fe200000006ff */
[----:B------:R-:W-:-:S03]  /*10820*/  VIADD R24, R24, 0x1 ;  /* 0x0000000118187836 */ /* 0x000fc60000000000 */
[----:B------:R-:W1:Y:S02]  /*10830*/  SYNCS.PHASECHK.TRANS64.TRYWAIT P1, [R5+URZ+0x22840], R0 ;  /* 0x02284000050075a7 */ /* 0x000e64000802017f */
[----:B------:R-:W-:-:S04]  /*10840*/  ISETP.NE.AND P2, PT, R24, 0x2, PT ;  /* 0x000000021800780c */ /* 0x000fc80003f45270 */
[----:B------:R-:W-:Y:S01]  /*10850*/  SEL R3, RZ, 0x1, P2 ;  /* 0x00000001ff037807 */ /* 0x000fe20001000000 */
[----:B-1----:R-:W-:Y:S08]  /*10860*/  @!P1 BRA `(.L_x_14108) ;  /* 0x0000003800989947 */ /* 0x002ff00003800000 */
.L_x_14227:
[----:B------:R-:W-:Y:S02]  /*10870*/  SEL R24, R24, RZ, P2 ;  /* 0x000000ff18187207 */ /* 0x000fe40001000000 */
[----:B------:R-:W-:Y:S01]  /*10880*/  LOP3.LUT R2, R26, R3, RZ, 0x3c, !PT ;  /* 0x000000031a027212 */ /* 0x000fe200078e3cff */
[----:B------:R-:W-:Y:S06]  /*10890*/  @!P0 BRA `(.L_x_14109) ;  /* 0x0000000000048947 */ /* 0x000fec0003800000 */
[----:B------:R-:W-:Y:S01]  /*108a0*/  BPT.TRAP 0x1 ;  /* 0x000000040000795c */ /* 0x000fe20000300000 */
.L_x_14109:
[----:B------:R-:W-:Y:S01]  /*108b0*/  IMAD R3, R24, 0x8, R7 ;  /* 0x0000000818037824 */ /* 0x000fe200078e0207 */
[----:B------:R-:W-:-:S04]  /*108c0*/  SHF.L.U32 R2, R2, 0x1f, RZ ;  /* 0x0000001f02027819 */ /* 0x000fc800000006ff */
[----:B------:R-:W2:Y:S02]  /*108d0*/  SYNCS.PHASECHK.TRANS64.TRYWAIT P1, [R3+URZ+0x22840], R2 ;  /* 0x02284002030075a7 */ /* 0x000ea4000802017f */
[----:B--2---:R-:W-:Y:S05]  /*108e0*/  @!P1 BRA `(.L_x_14110) ;  /* 0x00000038008c9947 */ /* 0x004fea0003800000 */
.L_x_14228:
[----:B------:R-:W-:Y:S05]  /*108f0*/  @!P0 BRA `(.L_x_14111) ;  /* 0x0000000000048947 */ /* 0x000fea0003800000 */
[----:B------:R-:W-:Y:S01]  /*10900*/  BPT.TRAP 0x1 ;  /* 0x000000040000795c */ /* 0x000fe20000300000 */
.L_x_14111:
[----:B------:R-:W5:Y:S02]  /*10910*/  SYNCS.PHASECHK.TRANS64.TRYWAIT P1, [R5+URZ+0x22860], R0 ;  /* 0x02286000050075a7 */ /* 0x000f64000802017f */
[----:B-----5:R-:W-:Y:S05]  /*10920*/  @!P1 BRA `(.L_x_14112) ;  /* 0x0000003800909947 */ /* 0x020fea0003800000 */
.L_x_14229:
[----:B------:R-:W-:Y:S05]  /*10930*/  @!P0 BRA `(.L_x_14113) ;  /* 0x0000000000048947 */ /* 0x000fea0003800000 */
[----:B------:R-:W-:Y:S01]  /*10940*/  BPT.TRAP 0x1 ;  /* 0x000000040000795c */ /* 0x000fe20000300000 */
.L_x_14113:
[----:B------:R0:W0:Y:S02]  /*10950*/  SYNCS.PHASECHK.TRANS64.TRYWAIT P0, [R3+URZ+0x22860], R2 ;  /* 0x02286002030075a7 */ /* 0x000024000800017f */
[----:B0-----:R-:W-:Y:S05]  /*10960*/  @!P0 NANOSLEEP.SYNCS 0x989680 ;  /* 0x009896800000895d */ /* 0x001fea0003900000 */
[----:B------:R-:W0:Y:S02]  /*10970*/  @!P0 SYNCS.PHASECHK.TRANS64 P0, [R3+URZ+0x22860], R2 ;  /* 0x02286002030085a7 */ /* 0x000e24000800007f */
[----:B0-----:R-:W-:Y:S05]  /*10980*/  @!P0 BRA `(.L_x_14113) ;  /* 0xfffffffc00f08947 */ /* 0x001fea000383ffff */
.L_x_14105:
[----:B------:R-:W-:Y:S05]  /*10990*/  BSYNC B0 ;  /* 0x0000000000007941 */ /* 0x000fea0003800000 */
.L_x_14104:
[----:B------:R-:W-:Y:S05]  /*109a0*/  EXIT ;  /* 0x000000000000794d */ /* 0x000fea0003800000 */
.L_x_13975:
[----:B0-----:R-:W-:-:S04]  /*109b0*/  IMAD.U32 R3, RZ, RZ, UR51 ;  /* 0x00000033ff037e24 */ /* 0x001fc8000f8e00ff */
[----:B------:R0:W1:Y:S03]  /*109c0*/  SYNCS.PHASECHK.TRANS64.TRYWAIT P0, [R3+URZ+0x22800], R0 ;  /* 0x02280000030075a7 */ /* 0x000066000800017f */
[----:B-1----:R-:W-:Y:S05]  /*109d0*/  @!P0 NANOSLEEP.SYNCS 0x989680 ;  /* 0x009896800000895d */ /* 0x002fea0003900000 */
[----:B------:R-:W1:Y:S02]  /*109e0*/  @!P0 SYNCS.PHASECHK.TRANS64 P0, [R3+URZ+0x22800], R0 ;  /* 0x02280000030085a7 */ /* 0x000e64000800007f */
[----:B-1----:R-:W-:Y:S05]  /*109f0*/  @!P0 BRA `(.L_x_13975) ;  /* 0xfffffffc00ec8947 */ /* 0x002fea000383ffff */
[----:B------:R-:W-:Y:S05]  /*10a00*/  BRA `(.L_x_14114) ;  /* 0xffffff1000207947 */ /* 0x000fea000383ffff */
.L_x_13979:
[----:B-1----:R-:W-:-:S04]  /*10a10*/  IMAD.U32 R3, RZ, RZ, UR22 ;  /* 0x00000016ff037e24 */ /* 0x002fc8000f8e00ff */
[----:B------:R1:W2:Y:S03]  /*10a20*/  SYNCS.PHASECHK.TRANS64.TRYWAIT P1, [R3+URZ+0x22830], R8 ;  /* 0x02283008030075a7 */ /* 0x0002a6000802017f */
[----:B--2---:R-:W-:Y:S05]  /*10a30*/  @!P1 NANOSLEEP.SYNCS 0x989680 ;  /* 0x009896800000995d */ /* 0x004fea0003900000 */
[----:B------:R-:W2:Y:S02]  /*10a40*/  @!P1 SYNCS.PHASECHK.TRANS64 P1, [R3+URZ+0x22830], R8 ;  /* 0x02283008030095a7 */ /* 0x000ea4000802007f */
[----:B--2---:R-:W-:Y:S05]  /*10a50*/  @!P1 BRA `(.L_x_13979) ;  /* 0xfffffffc00ec9947 */ /* 0x004fea000383ffff */
[----:B------:R-:W-:Y:S05]  /*10a60*/  BRA `(.L_x_13978) ;  /* 0xffffff1000447947 */ /* 0x000fea000383ffff */
.L_x_13984:
[----:B---3--:R-:W-:-:S04]  /*10a70*/  IMAD.U32 R9, RZ, RZ, UR22 ;  /* 0x00000016ff097e24 */ /* 0x008fc8000f8e00ff */
[----:B------:R3:W4:Y:S03]  /*10a80*/  SYNCS.PHASECHK.TRANS64.TRYWAIT P1, [R9+URZ+0x22850], R8 ;  /* 0x02285008090075a7 */ /* 0x000726000802017f */
[----:B----4-:R-:W-:Y:S05]  /*10a90*/  @!P1 NANOSLEEP.SYNCS 0x989680 ;  /* 0x009896800000995d */ /* 0x010fea0003900000 */
[----:B------:R-:W4:Y:S02]  /*10aa0*/  @!P1 SYNCS.PHASECHK.TRANS64 P1, [R9+URZ+0x22850], R8 ;  /* 0x02285008090095a7 */ /* 0x000f24000802007f */
[----:B----4-:R-:W-:Y:S05]  /*10ab0*/  @!P1 BRA `(.L_x_13984) ;  /* 0xfffffffc00ec9947 */ /* 0x010fea000383ffff */
[----:B------:R-:W-:Y:S05]  /*10ac0*/  BRA `(.L_x_13983) ;  /* 0xffffff2800447947 */ /* 0x000fea000383ffff */
.L_x_13990:
[----:B-12---:R-:W-:-:S04]  /*10ad0*/  IMAD.U32 R0, RZ, RZ, UR25 ;  /* 0x00000019ff007e24 */ /* 0x006fc8000f8e00ff */
[----:B------:R1:W2:Y:S03]  /*10ae0*/  SYNCS.PHASECHK.TRANS64.TRYWAIT P1, [R0+URZ+0x22830], R7 ;  /* 0x02283007000075a7 */ /* 0x0002a6000802017f */
[----:B--2---:R-:W-:Y:S05]  /*10af0*/  @!P1 NANOSLEEP.SYNCS 0x989680 ;  /* 0x009896800000995d */ /* 0x004fea0003900000 */
[----:B------:R-:W2:Y:S02]  /*10b00*/  @!P1 SYNCS.PHASECHK.TRANS64 P1, [R0+URZ+0x22830], R7 ;  /* 0x02283007000095a7 */ /* 0x000ea4000802007f */
[----:B--2---:R-:W-:Y:S05]  /*10b10*/  @!P1 BRA `(.L_x_13990) ;  /* 0xfffffffc00ec9947 */ /* 0x004fea000383ffff */
[----:B------:R-:W-:Y:S05]  /*10b20*/  BRA `(.L_x_13989) ;  /* 0xffffff2c00807947 */ /* 0x000fea000383ffff */
.L_x_13995:
[----:B--2---:R-:W-:-:S04]  /*10b30*/  IMAD.U32 R10, RZ, RZ, UR25 ;  /* 0x00000019ff0a7e24 */ /* 0x004fc8000f8e00ff */
[----:B------:R2:W3:Y:S03]  /*10b40*/  SYNCS.PHASECHK.TRANS64.TRYWAIT P1, [R10+URZ+0x22850], R7 ;  /* 0x022850070a0075a7 */ /* 0x0004e6000802017f */
[----:B---3--:R-:W-:Y:S05]  /*10b50*/  @!P1 NANOSLEEP.SYNCS 0x989680 ;  /* 0x009896800000995d */ /* 0x008fea0003900000 */
[----:B------:R-:W3:Y:S02]  /*10b60*/  @!P1 SYNCS.PHASECHK.TRANS64 P1, [R10+URZ+0x22850], R7 ;  /* 0x022850070a0095a7 */ /* 0x000ee4000802007f */
[----:B---3--:R-:W-:Y:S05]  /*10b70*/  @!P1 BRA `(.L_x_13995) ;  /* 0xfffffffc00ec9947 */ /* 0x008fea000383ffff */
[----:B------:R-:W-:Y:S05]  /*10b80*/  BRA `(.L_x_13994) ;  /* 0xffffff4c00847947 */ /* 0x000fea000383ffff */
.L_x_14002:
[----:B-1----:R-:W-:-:S04]  /*10b90*/  IMAD.U32 R0, RZ, RZ, UR24 ;  /* 0x00000018ff007e24 */ /* 0x002fc8000f8e00ff */
[----:B------:R1:W2:Y:S03]  /*10ba0*/  SYNCS.PHASECHK.TRANS64.TRYWAIT P1, [R0+URZ+0x22830], R7 ;  /* 0x02283007000075a7 */ /* 0x0002a6000802017f */
[----:B--2---:R-:W-:Y:S05]  /*10bb0*/  @!P1 NANOSLEEP.SYNCS 0x989680 ;  /* 0x009896800000995d */ /* 0x004fea0003900000 */
[----:B------:R-:W2:Y:S02]  /*10bc0*/  @!P1 SYNCS.PHASECHK.TRANS64 P1, [R0+URZ+0x22830], R7 ;  /* 0x02283007000095a7 */ /* 0x000ea4000802007f */
[----:B--2---:R-:W-:Y:S05]  /*10bd0*/  @!P1 BRA `(.L_x_14002) ;  /* 0xfffffffc00ec9947 */ /* 0x004fea000383ffff */
[----:B------:R-:W-:Y:S05]  /*10be0*/  BRA `(.L_x_14001) ;  /* 0xffffff50008c7947 */ /* 0x000fea000383ffff */
.L_x_14007:
[----:B-1----:R-:W-:-:S04]  /*10bf0*/  MOV R10, UR24 ;  /* 0x00000018000a7c02 */ /* 0x002fc80008000f00 */
[----:B------:R1:W2:Y:S03]  /*10c00*/  SYNCS.PHASECHK.TRANS64.TRYWAIT P1, [R10+URZ+0x22850], R7 ;  /* 0x022850070a0075a7 */ /* 0x0002a6000802017f */
[----:B--2---:R-:W-:Y:S05]  /*10c10*/  @!P1 NANOSLEEP.SYNCS 0x989680 ;  /* 0x009896800000995d */ /* 0x004fea0003900000 */
[----:B------:R-:W2:Y:S02]  /*10c20*/  @!P1 SYNCS.PHASECHK.TRANS64 P1, [R10+URZ+0x22850], R7 ;  /* 0x022850070a0095a7 */ /* 0x000ea4000802007f */
[----:B--2---:R-:W-:Y:S05]  /*10c30*/  @!P1 BRA `(.L_x_14007) ;  /* 0xfffffffc00ec9947 */ /* 0x004fea000383ffff */
[----:B------:R-:W-:Y:S05]  /*10c40*/  BRA `(.L_x_14006) ;  /* 0xffffff6800b07947 */ /* 0x000fea000383ffff */
.L_x_14051:
        /* <DEDUP_REMOVED lines=11> */
.L_x_14116:
[----:B------:R-:W-:Y:S05]  /*10d00*/  BSYNC B0 ;  /* 0x0000000000007941 */ /* 0x000fea0003800000 */
.L_x_14115:
[----:B------:R-:W-:Y:S05]  /*10d10*/  BRA `(.L_x_14117) ;  /* 0xffffffbc00907947 */ /* 0x000fea000383ffff */
.L_x_14054:
[----:B0-----:R0:W1:Y:S02]  /*10d20*/  SYNCS.PHASECHK.TRANS64.TRYWAIT P0, [R33+URZ+0x22840], R0 ;  /* 0x02284000210075a7 */ /* 0x001064000800017f */
[----:B-1----:R-:W-:Y:S05]  /*10d30*/  @!P0 NANOSLEEP.SYNCS 0x989680 ;  /* 0x009896800000895d */ /* 0x002fea0003900000 */
[----:B------:R-:W1:Y:S02]  /*10d40*/  @!P0 SYNCS.PHASECHK.TRANS64 P0, [R33+URZ+0x22840], R0 ;  /* 0x02284000210085a7 */ /* 0x000e64000800007f */
[----:B-1----:R-:W-:Y:S05]  /*10d50*/  @!P0 BRA `(.L_x_14054) ;  /* 0xfffffffc00f08947 */ /* 0x002fea000383ffff */
[----:B------:R-:W-:Y:S05]  /*10d60*/  BRA `(.L_x_14118) ;  /* 0xffffffc000447947 */ /* 0x000fea000383ffff */
.L_x_14055:
        /* <DEDUP_REMOVED lines=8> */
.L_x_14120:
[----:B------:R-:W-:Y:S05]  /*10df0*/  BSYNC B0 ;  /* 0x0000000000007941 */ /* 0x000fea0003800000 */
.L_x_14119:
        /* <DEDUP_REMOVED lines=9> */
.L_x_14121:
[----:B------:R-:W-:Y:S02]  /*10e90*/  IMAD.MOV.U32 R13, RZ, RZ, R4 ;  /* 0x000000ffff0d7224 */ /* 0x000fe400078e0004 */
[----:B------:R-:W-:Y:S02]  /*10ea0*/  IMAD.MOV.U32 R12, RZ, RZ, 0x1 ;  /* 0x00000001ff0c7424 */ /* 0x000fe400078e00ff */
[----:B------:R-:W-:-:S07]  /*10eb0*/  IMAD.MOV.U32 R3, RZ, RZ, R14 ;  /* 0x000000ffff037224 */ /* 0x000fce00078e000e */
[----:B------:R-:W-:Y:S05]  /*10ec0*/  WARPSYNC.COLLECTIVE R15, `(.L_x_14122) ;  /* 0x000000000f087348 */ /* 0x000fea0003c00000 */
[----:B------:R0:W1:Y:S02]  /*10ed0*/  SHFL.IDX P6, R14, R13, R12, R11 ;  /* 0x0000000c0d0e7389 */ /* 0x00006400000c000b */
[----:B01----:R-:W-:Y:S01]  /*10ee0*/  ENDCOLLECTIVE ;  /* 0x000000000000791b */ /* 0x003fe20003800000 */
.L_x_14122:
        /* <DEDUP_REMOVED lines=15> */
.L_x_14123:
[----:B------:R-:W-:Y:S02]  /*10fe0*/  @P0 IMAD R7, R5, 0x2, R22 ;  /* 0x0000000205070824 */ /* 0x000fe400078e0216 */
[----:B------:R-:W-:Y:S02]  /*10ff0*/  IMAD.MOV.U32 R13, RZ, RZ, R4 ;  /* 0x000000ffff0d7224 */ /* 0x000fe400078e0004 */
[----:B------:R-:W-:Y:S01]  /*11000*/  IMAD.MOV.U32 R12, RZ, RZ, 0x2 ;  /* 0x00000002ff0c7424 */ /* 0x000fe200078e00ff */
[----:B------:R-:W-:-:S07]  /*11010*/  MOV R3, R14 ;  /* 0x0000000e00037202 */ /* 0x000fce0000000f00 */
[----:B------:R-:W-:Y:S05]  /*11020*/  WARPSYNC.COLLECTIVE R15, `(.L_x_14124) ;  /* 0x000000000f087348 */ /* 0x000fea0003c00000 */
[----:B------:R0:W1:Y:S02]  /*11030*/  SHFL.IDX P6, R14, R13, R12, R11 ;  /* 0x0000000c0d0e7389 */ /* 0x00006400000c000b */
[----:B01----:R-:W-:Y:S01]  /*11040*/  ENDCOLLECTIVE ;  /* 0x000000000000791b */ /* 0x003fe20003800000 */
.L_x_14124:
        /* <DEDUP_REMOVED lines=15> */
.L_x_14125:
[----:B------:R-:W-:Y:S02]  /*11140*/  @P0 IMAD R7, R5, 0x2, R22 ;  /* 0x0000000205070824 */ /* 0x000fe400078e0216 */
[----:B------:R-:W-:Y:S02]  /*11150*/  IMAD.MOV.U32 R13, RZ, RZ, R4 ;  /* 0x000000ffff0d7224 */ /* 0x000fe400078e0004 */
[----:B------:R-:W-:Y:S02]  /*11160*/  IMAD.MOV.U32 R12, RZ, RZ, 0x3 ;  /* 0x00000003ff0c7424 */ /* 0x000fe400078e00ff */
[----:B------:R-:W-:-:S07]  /*11170*/  IMAD.MOV.U32 R3, RZ, RZ, R14 ;  /* 0x000000ffff037224 */ /* 0x000fce00078e000e */
[----:B------:R-:W-:Y:S05]  /*11180*/  WARPSYNC.COLLECTIVE R15, `(.L_x_14126) ;  /* 0x000000000f087348 */ /* 0x000fea0003c00000 */
[----:B------:R0:W1:Y:S02]  /*11190*/  SHFL.IDX P6, R14, R13, R12, R11 ;  /* 0x0000000c0d0e7389 */ /* 0x00006400000c000b */
[----:B01----:R-:W-:Y:S01]  /*111a0*/  ENDCOLLECTIVE ;  /* 0x000000000000791b */ /* 0x003fe20003800000 */
.L_x_14126:
        /* <DEDUP_REMOVED lines=15> */
.L_x_14127:
[----:B------:R-:W-:Y:S02]  /*112a0*/  @P0 IMAD R7, R5, 0x2, R22 ;  /* 0x0000000205070824 */ /* 0x000fe400078e0216 */
[----:B------:R-:W-:Y:S02]  /*112b0*/  IMAD.MOV.U32 R13, RZ, RZ, R4 ;  /* 0x000000ffff0d7224 */ /* 0x000fe400078e0004 */
[----:B------:R-:W-:Y:S02]  /*112c0*/  IMAD.MOV.U32 R12, RZ, RZ, 0x4 ;  /* 0x00000004ff0c7424 */ /* 0x000fe400078e00ff */
[----:B------:R-:W-:-:S07]  /*112d0*/  IMAD.MOV.U32 R3, RZ, RZ, R14 ;  /* 0x000000ffff037224 */ /* 0x000fce00078e000e */
[----:B------:R-:W-:Y:S05]  /*112e0*/  WARPSYNC.COLLECTIVE R15, `(.L_x_14128) ;  /* 0x000000000f087348 */ /* 0x000fea0003c00000 */
[----:B------:R0:W1:Y:S02]  /*112f0*/  SHFL.IDX P6, R14, R13, R12, R11 ;  /* 0x0000000c0d0e7389 */ /* 0x00006400000c000b */
[----:B01----:R-:W-:Y:S01]  /*11300*/  ENDCOLLECTIVE ;  /* 0x000000000000791b */ /* 0x003fe20003800000 */
.L_x_14128:
        /* <DEDUP_REMOVED lines=15> */
.L_x_14129:
[----:B------:R-:W-:Y:S02]  /*11400*/  @P0 IMAD R7, R5, 0x2, R22 ;  /* 0x0000000205070824 */ /* 0x000fe400078e0216 */
[----:B------:R-:W-:Y:S02]  /*11410*/  IMAD.MOV.U32 R13, RZ, RZ, R4 ;  /* 0x000000ffff0d7224 */ /* 0x000fe400078e0004 */
[----:B------:R-:W-:Y:S01]  /*11420*/  IMAD.MOV.U32 R12, RZ, RZ, 0x5 ;  /* 0x00000005ff0c7424 */ /* 0x000fe200078e00ff */
[----:B------:R-:W-:-:S07]  /*11430*/  MOV R3, R14 ;  /* 0x0000000e00037202 */ /* 0x000fce0000000f00 */
[----:B------:R-:W-:Y:S05]  /*11440*/  WARPSYNC.COLLECTIVE R15, `(.L_x_14130) ;  /* 0x000000000f087348 */ /* 0x000fea0003c00000 */
[----:B------:R0:W1:Y:S02]  /*11450*/  SHFL.IDX P6, R14, R13, R12, R11 ;  /* 0x0000000c0d0e7389 */ /* 0x00006400000c000b */
[----:B01----:R-:W-:Y:S01]  /*11460*/  ENDCOLLECTIVE ;  /* 0x000000000000791b */ /* 0x003fe20003800000 */
.L_x_14130:
        /* <DEDUP_REMOVED lines=14> */
.L_x_14131:
[----:B------:R-:W-:Y:S01]  /*11550*/  IMAD.MOV.U32 R0, RZ, RZ, R14 ;  /* 0x000000ffff007224 */ /* 0x000fe200078e000e */
[----:B------:R-:W-:Y:S06]  /*11560*/  BRA `(.L_x_14132) ;  /* 0xffffffbc00ac7947 */ /* 0x000fec000383ffff */
.L_x_14060:
        /* <DEDUP_REMOVED lines=9> */
.L_x_14133:
[C---:B------:R-:W-:Y:S01]  /*11600*/  VIADD R6, R17.reuse, 0x10 ;  /* 0x0000001011067836 */ /* 0x040fe20000000000 */
[----:B------:R-:W-:Y:S01]  /*11610*/  ISETP.GE.AND P0, PT, R17, R5, PT ;  /* 0x000000051100720c */ /* 0x000fe20003f06270 */
[----:B------:R-:W-:Y:S02]  /*11620*/  IMAD.MOV.U32 R13, RZ, RZ, R0 ;  /* 0x000000ffff0d7224 */ /* 0x000fe400078e0000 */
[----:B------:R-:W-:-:S10]  /*11630*/  IMAD.MOV.U32 R2, RZ, RZ, R14 ;  /* 0x000000ffff027224 */ /* 0x000fd400078e000e */
[----:B------:R-:W-:Y:S05]  /*11640*/  WARPSYNC.COLLECTIVE R15, `(.L_x_14134) ;  /* 0x000000000f087348 */ /* 0x000fea0003c00000 */
[----:B------:R0:W1:Y:S02]  /*11650*/  SHFL.IDX P6, R14, R13, R12, R11 ;  /* 0x0000000c0d0e7389 */ /* 0x00006400000c000b */
[----:B01----:R-:W-:Y:S01]  /*11660*/  ENDCOLLECTIVE ;  /* 0x000000000000791b */ /* 0x003fe20003800000 */
.L_x_14134:
[----:B------:R-:W-:Y:S02]  /*11670*/  IMAD.MOV.U32 R13, RZ, RZ, R4 ;  /* 0x000000ffff0d7224 */ /* 0x000fe400078e0004 */
[----:B------:R-:W-:Y:S02]  /*11680*/  IMAD.MOV.U32 R12, RZ, RZ, 0x1 ;  /* 0x00000001ff0c7424 */ /* 0x000fe400078e00ff */
[----:B------:R-:W-:-:S07]  /*11690*/  IMAD.MOV.U32 R3, RZ, RZ, R14 ;  /* 0x000000ffff037224 */ /* 0x000fce00078e000e */
[----:B------:R-:W-:Y:S05]  /*116a0*/  WARPSYNC.COLLECTIVE R15, `(.L_x_14135) ;  /* 0x000000000f087348 */ /* 0x000fea0003c00000 */
[----:B------:R0:W1:Y:S02]  /*116b0*/  SHFL.IDX P6, R14, R13, R12, R11 ;  /* 0x0000000c0d0e7389 */ /* 0x00006400000c000b */
[----:B01----:R-:W-:Y:S01]  /*116c0*/  ENDCOLLECTIVE ;  /* 0x000000000000791b */ /* 0x003fe20003800000 */
.L_x_14135:
        /* <DEDUP_REMOVED lines=15> */
.L_x_14136:
[----:B------:R-:W-:Y:S02]  /*117c0*/  IMAD.MOV.U32 R13, RZ, RZ, R4 ;  /* 0x000000ffff0d7224 */ /* 0x000fe400078e0004 */
[----:B------:R-:W-:Y:S02]  /*117d0*/  IMAD.MOV.U32 R12, RZ, RZ, 0x2 ;  /* 0x00000002ff0c7424 */ /* 0x000fe400078e00ff */
[----:B------:R-:W-:-:S07]  /*117e0*/  IMAD.MOV.U32 R3, RZ, RZ, R14 ;  /* 0x000000ffff037224 */ /* 0x000fce00078e000e */
[----:B------:R-:W-:Y:S05]  /*117f0*/  WARPSYNC.COLLECTIVE R15, `(.L_x_14137) ;  /* 0x000000000f087348 */ /* 0x000fea0003c00000 */
[----:B------:R0:W1:Y:S02]  /*11800*/  SHFL.IDX P6, R14, R13, R12, R11 ;  /* 0x0000000c0d0e7389 */ /* 0x00006400000c000b */
[----:B01----:R-:W-:Y:S01]  /*11810*/  ENDCOLLECTIVE ;  /* 0x000000000000791b */ /* 0x003fe20003800000 */
.L_x_14137:
        /* <DEDUP_REMOVED lines=16> */
.L_x_14138:
[----:B------:R-:W-:Y:S02]  /*11920*/  IMAD.MOV.U32 R13, RZ, RZ, R4 ;  /* 0x000000ffff0d7224 */ /* 0x000fe400078e0004 */
[----:B------:R-:W-:Y:S02]  /*11930*/  IMAD.MOV.U32 R12, RZ, RZ, 0x3 ;  /* 0x00000003ff0c7424 */ /* 0x000fe400078e00ff */
[----:B------:R-:W-:-:S07]  /*11940*/  IMAD.MOV.U32 R3, RZ, RZ, R14 ;  /* 0x000000ffff037224 */ /* 0x000fce00078e000e */
[----:B------:R-:W-:Y:S05]  /*11950*/  WARPSYNC.COLLECTIVE R15, `(.L_x_14139) ;  /* 0x000000000f087348 */ /* 0x000fea0003c00000 */
[----:B------:R0:W1:Y:S02]  /*11960*/  SHFL.IDX P6, R14, R13, R12, R11 ;  /* 0x0000000c0d0e7389 */ /* 0x00006400000c000b */
[----:B01----:R-:W-:Y:S01]  /*11970*/  ENDCOLLECTIVE ;  /* 0x000000000000791b */ /* 0x003fe20003800000 */
.L_x_14139:
        /* <DEDUP_REMOVED lines=16> */
.L_x_14140:
[----:B------:R-:W-:Y:S02]  /*11a80*/  IMAD.MOV.U32 R13, RZ, RZ, R4 ;  /* 0x000000ffff0d7224 */ /* 0x000fe400078e0004 */
[----:B------:R-:W-:Y:S02]  /*11a90*/  IMAD.MOV.U32 R12, RZ, RZ, 0x4 ;  /* 0x00000004ff0c7424 */ /* 0x000fe400078e00ff */
[----:B------:R-:W-:-:S07]  /*11aa0*/  IMAD.MOV.U32 R3, RZ, RZ, R14 ;  /* 0x000000ffff037224 */ /* 0x000fce00078e000e */
[----:B------:R-:W-:Y:S05]  /*11ab0*/  WARPSYNC.COLLECTIVE R15, `(.L_x_14141) ;  /* 0x000000000f087348 */ /* 0x000fea0003c00000 */
[----:B------:R0:W1:Y:S02]  /*11ac0*/  SHFL.IDX P6, R14, R13, R12, R11 ;  /* 0x0000000c0d0e7389 */ /* 0x00006400000c000b */
[----:B01----:R-:W-:Y:S01]  /*11ad0*/  ENDCOLLECTIVE ;  /* 0x000000000000791b */ /* 0x003fe20003800000 */
.L_x_14141:
        /* <DEDUP_REMOVED lines=16> */
.L_x_14142:
[----:B------:R-:W-:Y:S02]  /*11be0*/  IMAD.MOV.U32 R13, RZ, RZ, R4 ;  /* 0x000000ffff0d7224 */ /* 0x000fe400078e0004 */
[----:B------:R-:W-:Y:S02]  /*11bf0*/  IMAD.MOV.U32 R12, RZ, RZ, 0x5 ;  /* 0x00000005ff0c7424 */ /* 0x000fe400078e00ff */
[----:B------:R-:W-:-:S07]  /*11c00*/  IMAD.MOV.U32 R3, RZ, RZ, R14 ;  /* 0x000000ffff037224 */ /* 0x000fce00078e000e */
[----:B------:R-:W-:Y:S05]  /*11c10*/  WARPSYNC.COLLECTIVE R15, `(.L_x_14143) ;  /* 0x000000000f087348 */ /* 0x000fea0003c00000 */
[----:B------:R0:W1:Y:S02]  /*11c20*/  SHFL.IDX P6, R14, R13, R12, R11 ;  /* 0x0000000c0d0e7389 */ /* 0x00006400000c000b */
[----:B01----:R-:W-:Y:S01]  /*11c30*/  ENDCOLLECTIVE ;  /* 0x000000000000791b */ /* 0x003fe20003800000 */
.L_x_14143:
        /* <DEDUP_REMOVED lines=16> */
.L_x_14144:
[----:B------:R-:W-:Y:S02]  /*11d40*/  IMAD.MOV.U32 R13, RZ, RZ, R4 ;  /* 0x000000ffff0d7224 */ /* 0x000fe400078e0004 */
[----:B------:R-:W-:Y:S02]  /*11d50*/  IMAD.MOV.U32 R12, RZ, RZ, 0x6 ;  /* 0x00000006ff0c7424 */ /* 0x000fe400078e00ff */
[----:B------:R-:W-:-:S07]  /*11d60*/  IMAD.MOV.U32 R3, RZ, RZ, R14 ;  /* 0x000000ffff037224 */ /* 0x000fce00078e000e */
[----:B------:R-:W-:Y:S05]  /*11d70*/  WARPSYNC.COLLECTIVE R15, `(.L_x_14145) ;  /* 0x000000000f087348 */ /* 0x000fea0003c00000 */
[----:B------:R0:W1:Y:S02]  /*11d80*/  SHFL.IDX P6, R14, R13, R12, R11 ;  /* 0x0000000c0d0e7389 */ /* 0x00006400000c000b */
[----:B01----:R-:W-:Y:S01]  /*11d90*/  ENDCOLLECTIVE ;  /* 0x000000000000791b */ /* 0x003fe20003800000 */
.L_x_14145:
        /* <DEDUP_REMOVED lines=16> */
.L_x_14146:
[----:B------:R-:W-:Y:S02]  /*11ea0*/  IMAD.MOV.U32 R13, RZ, RZ, R4 ;  /* 0x000000ffff0d7224 */ /* 0x000fe400078e0004 */
[----:B------:R-:W-:Y:S02]  /*11eb0*/  IMAD.MOV.U32 R12, RZ, RZ, 0x7 ;  /* 0x00000007ff0c7424 */ /* 0x000fe400078e00ff */
[----:B------:R-:W-:-:S07]  /*11ec0*/  IMAD.MOV.U32 R3, RZ, RZ, R14 ;  /* 0x000000ffff037224 */ /* 0x000fce00078e000e */
[----:B------:R-:W-:Y:S05]  /*11ed0*/  WARPSYNC.COLLECTIVE R15, `(.L_x_14147) ;  /* 0x000000000f087348 */ /* 0x000fea0003c00000 */
[----:B------:R0:W1:Y:S02]  /*11ee0*/  SHFL.IDX P6, R14, R13, R12, R11 ;  /* 0x0000000c0d0e7389 */ /* 0x00006400000c000b */
[----:B01----:R-:W-:Y:S01]  /*11ef0*/  ENDCOLLECTIVE ;  /* 0x000000000000791b */ /* 0x003fe20003800000 */
.L_x_14147:
        /* <DEDUP_REMOVED lines=14> */
.L_x_14148:
[----:B------:R-:W-:Y:S05]  /*11fe0*/  BRA `(.L_x_14149) ;  /* 0xffffffc0001c7947 */ /* 0x000fea000383ffff */
.L_x_14063:
[----:B0-----:R0:W1:Y:S02]  /*11ff0*/  SYNCS.PHASECHK.TRANS64.TRYWAIT P0, [R22+URZ+0x22820], R3 ;  /* 0x02282003160075a7 */ /* 0x001064000800017f */
[----:B-1----:R-:W-:Y:S05]  /*12000*/  @!P0 NANOSLEEP.SYNCS 0x989680 ;  /* 0x009896800000895d */ /* 0x002fea0003900000 */
[----:B------:R-:W1:Y:S02]  /*12010*/  @!P0 SYNCS.PHASECHK.TRANS64 P0, [R22+URZ+0x22820], R3 ;  /* 0x02282003160085a7 */ /* 0x000e64000800007f */
[----:B-1----:R-:W-:Y:S05]  /*12020*/  @!P0 BRA `(.L_x_14063) ;  /* 0xfffffffc00f08947 */ /* 0x002fea000383ffff */
[----:B------:R-:W-:Y:S05]  /*12030*/  BRA `(.L_x_14150) ;  /* 0xffffffc000787947 */ /* 0x000fea000383ffff */
.L_x_14066:
[----:B-1----:R1:W2:Y:S02]  /*12040*/  SYNCS.PHASECHK.TRANS64.TRYWAIT P0, [R33+URZ+0x22860], R0 ;  /* 0x02286000210075a7 */ /* 0x0022a4000800017f */
[----:B--2---:R-:W-:Y:S05]  /*12050*/  @!P0 NANOSLEEP.SYNCS 0x989680 ;  /* 0x009896800000895d */ /* 0x004fea0003900000 */
[----:B------:R-:W2:Y:S02]  /*12060*/  @!P0 SYNCS.PHASECHK.TRANS64 P0, [R33+URZ+0x22860], R0 ;  /* 0x02286000210085a7 */ /* 0x000ea4000800007f */
[----:B--2---:R-:W-:Y:S05]  /*12070*/  @!P0 BRA `(.L_x_14066) ;  /* 0xfffffffc00f08947 */ /* 0x004fea000383ffff */
[----:B------:R-:W-:Y:S05]  /*12080*/  BRA `(.L_x_14151) ;  /* 0xffffffc000887947 */ /* 0x000fea000383ffff */
.L_x_14067:
        /* <DEDUP_REMOVED lines=8> */
.L_x_14153:
[----:B------:R-:W-:Y:S05]  /*12110*/  BSYNC B0 ;  /* 0x0000000000007941 */ /* 0x000fea0003800000 */
.L_x_14152:
        /* <DEDUP_REMOVED lines=13> */
.L_x_14154:
        /* <DEDUP_REMOVED lines=11> */
.L_x_14155:
        /* <DEDUP_REMOVED lines=17> */
.L_x_14156:
[----:B------:R-:W-:Y:S02]  /*123b0*/  IMAD.MOV.U32 R13, RZ, RZ, R6 ;  /* 0x000000ffff0d7224 */ /* 0x000fe400078e0006 */
[----:B------:R-:W-:Y:S01]  /*123c0*/  IMAD.MOV.U32 R12, RZ, RZ, 0x2 ;  /* 0x00000002ff0c7424 */ /* 0x000fe200078e00ff */
[----:B------:R-:W-:-:S13]  /*123d0*/  IADD3 R2, P4, R14, R0, RZ ;  /* 0x000000000e027210 */ /* 0x000fda0007f9e0ff */
[----:B------:R-:W-:Y:S05]  /*123e0*/  WARPSYNC.COLLECTIVE R15, `(.L_x_14157) ;  /* 0x000000000f087348 */ /* 0x000fea0003c00000 */
[----:B------:R0:W1:Y:S02]  /*123f0*/  SHFL.IDX P6, R14, R13, R12, R11 ;  /* 0x0000000c0d0e7389 */ /* 0x00006400000c000b */
[----:B01----:R-:W-:Y:S01]  /*12400*/  ENDCOLLECTIVE ;  /* 0x000000000000791b */ /* 0x003fe20003800000 */
.L_x_14157:
        /* <DEDUP_REMOVED lines=17> */
.L_x_14158:
[----:B------:R-:W-:Y:S02]  /*12520*/  IMAD.MOV.U32 R13, RZ, RZ, R6 ;  /* 0x000000ffff0d7224 */ /* 0x000fe400078e0006 */
[----:B------:R-:W-:Y:S01]  /*12530*/  IMAD.MOV.U32 R12, RZ, RZ, 0x3 ;  /* 0x00000003ff0c7424 */ /* 0x000fe200078e00ff */
[----:B------:R-:W-:-:S13]  /*12540*/  IADD3 R2, P4, R14, R0, RZ ;  /* 0x000000000e027210 */ /* 0x000fda0007f9e0ff */
[----:B------:R-:W-:Y:S05]  /*12550*/  WARPSYNC.COLLECTIVE R15, `(.L_x_14159) ;  /* 0x000000000f087348 */ /* 0x000fea0003c00000 */
[----:B------:R0:W1:Y:S02]  /*12560*/  SHFL.IDX P6, R14, R13, R12, R11 ;  /* 0x0000000c0d0e7389 */ /* 0x00006400000c000b */
[----:B01----:R-:W-:Y:S01]  /*12570*/  ENDCOLLECTIVE ;  /* 0x000000000000791b */ /* 0x003fe20003800000 */
.L_x_14159:
        /* <DEDUP_REMOVED lines=17> */
.L_x_14160:
[----:B------:R-:W-:Y:S02]  /*12690*/  IMAD.MOV.U32 R13, RZ, RZ, R6 ;  /* 0x000000ffff0d7224 */ /* 0x000fe400078e0006 */
[----:B------:R-:W-:Y:S01]  /*126a0*/  IMAD.MOV.U32 R12, RZ, RZ, 0x4 ;  /* 0x00000004ff0c7424 */ /* 0x000fe200078e00ff */
[----:B------:R-:W-:-:S13]  /*126b0*/  IADD3 R2, P4, R14, R0, RZ ;  /* 0x000000000e027210 */ /* 0x000fda0007f9e0ff */
[----:B------:R-:W-:Y:S05]  /*126c0*/  WARPSYNC.COLLECTIVE R15, `(.L_x_14161) ;  /* 0x000000000f087348 */ /* 0x000fea0003c00000 */
[----:B------:R0:W1:Y:S02]  /*126d0*/  SHFL.IDX P6, R14, R13, R12, R11 ;  /* 0x0000000c0d0e7389 */ /* 0x00006400000c000b */
[----:B01----:R-:W-:Y:S01]  /*126e0*/  ENDCOLLECTIVE ;  /* 0x000000000000791b */ /* 0x003fe20003800000 */
.L_x_14161:
        /* <DEDUP_REMOVED lines=17> */
.L_x_14162:
[----:B------:R-:W-:Y:S02]  /*12800*/  IMAD.MOV.U32 R13, RZ, RZ, R6 ;  /* 0x000000ffff0d7224 */ /* 0x000fe400078e0006 */
[----:B------:R-:W-:Y:S01]  /*12810*/  IMAD.MOV.U32 R12, RZ, RZ, 0x5 ;  /* 0x00000005ff0c7424 */ /* 0x000fe200078e00ff */
[----:B------:R-:W-:-:S13]  /*12820*/  IADD3 R2, P4, R14, R0, RZ ;  /* 0x000000000e027210 */ /* 0x000fda0007f9e0ff */
[----:B------:R-:W-:Y:S05]  /*12830*/  WARPSYNC.COLLECTIVE R15, `(.L_x_14163) ;  /* 0x000000000f087348 */ /* 0x000fea0003c00000 */
[----:B------:R0:W1:Y:S02]  /*12840*/  SHFL.IDX P6, R14, R13, R12, R11 ;  /* 0x0000000c0d0e7389 */ /* 0x00006400000c000b */
[----:B01----:R-:W-:Y:S01]  /*12850*/  ENDCOLLECTIVE ;  /* 0x000000000000791b */ /* 0x003fe20003800000 */
.L_x_14163:
        /* <DEDUP_REMOVED lines=12> */
.L_x_14164:
        /* <DEDUP_REMOVED lines=9> */
.L_x_14074:
[----:B0-----:R0:W1:Y:S02]  /*129b0*/  SYNCS.PHASECHK.TRANS64.TRYWAIT P0, [R10+URZ+0x22840], R20 ;  /* 0x022840140a0075a7 */ /* 0x001064000800017f */
[----:B-1----:R-:W-:Y:S05]  /*129c0*/  @!P0 NANOSLEEP.SYNCS 0x989680 ;  /* 0x009896800000895d */ /* 0x002fea0003900000 */
[----:B------:R-:W1:Y:S02]  /*129d0*/  @!P0 SYNCS.PHASECHK.TRANS64 P0, [R10+URZ+0x22840], R20 ;  /* 0x022840140a0085a7 */ /* 0x000e64000800007f */
[----:B-1----:R-:W-:Y:S05]  /*129e0*/  @!P0 BRA `(.L_x_14074) ;  /* 0xfffffffc00f08947 */ /* 0x002fea000383ffff */
[----:B------:R-:W-:Y:S05]  /*129f0*/  BRA `(.L_x_14166) ;  /* 0xffffffc000f07947 */ /* 0x000fea000383ffff */
.L_x_14075:
        /* <DEDUP_REMOVED lines=8> */
.L_x_14168:
[----:B------:R-:W-:Y:S05]  /*12a80*/  BSYNC B1 ;  /* 0x0000000000017941 */ /* 0x000fea0003800000 */
.L_x_14167:
        /* <DEDUP_REMOVED lines=9> */
.L_x_14169:
[----:B------:R-:W-:Y:S02]  /*12b20*/  IMAD.MOV.U32 R13, RZ, RZ, R8 ;  /* 0x000000ffff0d7224 */ /* 0x000fe400078e0008 */
[----:B------:R-:W-:Y:S02]  /*12b30*/  IMAD.MOV.U32 R12, RZ, RZ, 0x1 ;  /* 0x00000001ff0c7424 */ /* 0x000fe400078e00ff */
[----:B------:R-:W-:-:S07]  /*12b40*/  IMAD.MOV.U32 R2, RZ, RZ, R14 ;  /* 0x000000ffff027224 */ /* 0x000fce00078e000e */
[----:B------:R-:W-:Y:S05]  /*12b50*/  WARPSYNC.COLLECTIVE R15, `(.L_x_14170) ;  /* 0x000000000f087348 */ /* 0x000fea0003c00000 */
[----:B------:R0:W1:Y:S02]  /*12b60*/  SHFL.IDX P6, R14, R13, R12, R11 ;  /* 0x0000000c0d0e7389 */ /* 0x00006400000c000b */
[----:B01----:R-:W-:Y:S01]  /*12b70*/  ENDCOLLECTIVE ;  /* 0x000000000000791b */ /* 0x003fe20003800000 */
.L_x_14170:
        /* <DEDUP_REMOVED lines=11> */
.L_x_14171:
[----:B------:R-:W-:Y:S02]  /*12c30*/  IMAD.MOV.U32 R13, RZ, RZ, R8 ;  /* 0x000000ffff0d7224 */ /* 0x000fe400078e0008 */
[----:B------:R-:W-:Y:S02]  /*12c40*/  IMAD.MOV.U32 R12, RZ, RZ, 0x2 ;  /* 0x00000002ff0c7424 */ /* 0x000fe400078e00ff */
[----:B------:R-:W-:-:S07]  /*12c50*/  IMAD.MOV.U32 R2, RZ, RZ, R14 ;  /* 0x000000ffff027224 */ /* 0x000fce00078e000e */
[----:B------:R-:W-:Y:S05]  /*12c60*/  WARPSYNC.COLLECTIVE R15, `(.L_x_14172) ;  /* 0x000000000f087348 */ /* 0x000fea0003c00000 */
[----:B------:R0:W1:Y:S02]  /*12c70*/  SHFL.IDX P6, R14, R13, R12, R11 ;  /* 0x0000000c0d0e7389 */ /* 0x00006400000c000b */
[----:B01----:R-:W-:Y:S01]  /*12c80*/  ENDCOLLECTIVE ;  /* 0x000000000000791b */ /* 0x003fe20003800000 */
.L_x_14172:
        /* <DEDUP_REMOVED lines=11> */
.L_x_14173:
[----:B------:R-:W-:Y:S01]  /*12d40*/  MOV R13, R8 ;  /* 0x00000008000d7202 */ /* 0x000fe20000000f00 */
[----:B------:R-:W-:Y:S02]  /*12d50*/  IMAD.MOV.U32 R12, RZ, RZ, 0x3 ;  /* 0x00000003ff0c7424 */ /* 0x000fe400078e00ff */
[----:B------:R-:W-:-:S07]  /*12d60*/  IMAD.MOV.U32 R2, RZ, RZ, R14 ;  /* 0x000000ffff027224 */ /* 0x000fce00078e000e */
[----:B------:R-:W-:Y:S05]  /*12d70*/  WARPSYNC.COLLECTIVE R15, `(.L_x_14174) ;  /* 0x000000000f087348 */ /* 0x000fea0003c00000 */
[----:B------:R0:W1:Y:S02]  /*12d80*/  SHFL.IDX P6, R14, R13, R12, R11 ;  /* 0x0000000c0d0e7389 */ /* 0x00006400000c000b */
[----:B01----:R-:W-:Y:S01]  /*12d90*/  ENDCOLLECTIVE ;  /* 0x000000000000791b */ /* 0x003fe20003800000 */
.L_x_14174:
        /* <DEDUP_REMOVED lines=11> */
.L_x_14175:
[----:B------:R-:W-:Y:S02]  /*12e50*/  IMAD.MOV.U32 R13, RZ, RZ, R8 ;  /* 0x000000ffff0d7224 */ /* 0x000fe400078e0008 */
[----:B------:R-:W-:Y:S02]  /*12e60*/  IMAD.MOV.U32 R12, RZ, RZ, 0x4 ;  /* 0x00000004ff0c7424 */ /* 0x000fe400078e00ff */
[----:B------:R-:W-:-:S07]  /*12e70*/  IMAD.MOV.U32 R2, RZ, RZ, R14 ;  /* 0x000000ffff027224 */ /* 0x000fce00078e000e */
[----:B------:R-:W-:Y:S05]  /*12e80*/  WARPSYNC.COLLECTIVE R15, `(.L_x_14176) ;  /* 0x000000000f087348 */ /* 0x000fea0003c00000 */
[----:B------:R0:W1:Y:S02]  /*12e90*/  SHFL.IDX P6, R14, R13, R12, R11 ;  /* 0x0000000c0d0e7389 */ /* 0x00006400000c000b */
[----:B01----:R-:W-:Y:S01]  /*12ea0*/  ENDCOLLECTIVE ;  /* 0x000000000000791b */ /* 0x003fe20003800000 */
.L_x_14176:
        /* <DEDUP_REMOVED lines=11> */
.L_x_14177:
[----:B------:R-:W-:Y:S02]  /*12f60*/  IMAD.MOV.U32 R13, RZ, RZ, R8 ;  /* 0x000000ffff0d7224 */ /* 0x000fe400078e0008 */
[----:B------:R-:W-:Y:S02]  /*12f70*/  IMAD.MOV.U32 R12, RZ, RZ, 0x5 ;  /* 0x00000005ff0c7424 */ /* 0x000fe400078e00ff */
[----:B------:R-:W-:-:S07]  /*12f80*/  IMAD.MOV.U32 R2, RZ, RZ, R14 ;  /* 0x000000ffff027224 */ /* 0x000fce00078e000e */
[----:B------:R-:W-:Y:S05]  /*12f90*/  WARPSYNC.COLLECTIVE R15, `(.L_x_14178) ;  /* 0x000000000f087348 */ /* 0x000fea0003c00000 */
[----:B------:R0:W1:Y:S02]  /*12fa0*/  SHFL.IDX P6, R14, R13, R12, R11 ;  /* 0x0000000c0d0e7389 */ /* 0x00006400000c000b */
[----:B01----:R-:W-:Y:S01]  /*12fb0*/  ENDCOLLECTIVE ;  /* 0x000000000000791b */ /* 0x003fe20003800000 */
.L_x_14178:
        /* <DEDUP_REMOVED lines=11> */
.L_x_14179:
[----:B------:R-:W-:Y:S05]  /*13070*/  BRA `(.L_x_14180) ;  /* 0xffffffc000207947 */ /* 0x000fea000383ffff */
.L_x_14080:
[----:B--2---:R2:W3:Y:S02]  /*13080*/  SYNCS.PHASECHK.TRANS64.TRYWAIT P0, [R10+URZ+0x22860], R20 ;  /* 0x022860140a0075a7 */ /* 0x0044e4000800017f */
[----:B---3--:R-:W-:Y:S05]  /*13090*/  @!P0 NANOSLEEP.SYNCS 0x989680 ;  /* 0x009896800000895d */ /* 0x008fea0003900000 */
[----:B------:R-:W3:Y:S02]  /*130a0*/  @!P0 SYNCS.PHASECHK.TRANS64 P0, [R10+URZ+0x22860], R20 ;  /* 0x022860140a0085a7 */ /* 0x000ee4000800007f */
[----:B---3--:R-:W-:Y:S05]  /*130b0*/  @!P0 BRA `(.L_x_14080) ;  /* 0xfffffffc00f08947 */ /* 0x008fea000383ffff */
[----:B------:R-:W-:Y:S05]  /*130c0*/  BRA `(.L_x_14181) ;  /* 0xffffffc000707947 */ /* 0x000fea000383ffff */
.L_x_14081:
        /* <DEDUP_REMOVED lines=8> */
.L_x_14183:
[----:B------:R-:W-:Y:S05]  /*13150*/  BSYNC B1 ;  /* 0x0000000000017941 */ /* 0x000fea0003800000 */
.L_x_14182:
        /* <DEDUP_REMOVED lines=9> */
.L_x_14184:
[----:B------:R-:W-:Y:S02]  /*131f0*/  IMAD.MOV.U32 R13, RZ, RZ, R25 ;  /* 0x000000ffff0d7224 */ /* 0x000fe400078e0019 */
[----:B------:R-:W-:Y:S01]  /*13200*/  IMAD.MOV.U32 R12, RZ, RZ, 0x1 ;  /* 0x00000001ff0c7424 */ /* 0x000fe200078e00ff */
[----:B------:R-:W-:-:S13]  /*13210*/  IADD3 R2, P0, R14, R0, RZ ;  /* 0x000000000e027210 */ /* 0x000fda0007f1e0ff */
[----:B------:R-:W-:Y:S05]  /*13220*/  WARPSYNC.COLLECTIVE R15, `(.L_x_14185) ;  /* 0x000000000f087348 */ /* 0x000fea0003c00000 */
[----:B------:R0:W1:Y:S02]  /*13230*/  SHFL.IDX P6, R14, R13, R12, R11 ;  /* 0x0000000c0d0e7389 */ /* 0x00006400000c000b */
[----:B01----:R-:W-:Y:S01]  /*13240*/  ENDCOLLECTIVE ;  /* 0x000000000000791b */ /* 0x003fe20003800000 */
.L_x_14185:
        /* <DEDUP_REMOVED lines=13> */
.L_x_14186:
[----:B------:R-:W-:Y:S02]  /*13320*/  IMAD.MOV.U32 R13, RZ, RZ, R25 ;  /* 0x000000ffff0d7224 */ /* 0x000fe400078e0019 */
[----:B------:R-:W-:Y:S01]  /*13330*/  IMAD.MOV.U32 R12, RZ, RZ, 0x2 ;  /* 0x00000002ff0c7424 */ /* 0x000fe200078e00ff */
[----:B------:R-:W-:-:S13]  /*13340*/  IADD3 R2, P0, R14, R0, RZ ;  /* 0x000000000e027210 */ /* 0x000fda0007f1e0ff */
[----:B------:R-:W-:Y:S05]  /*13350*/  WARPSYNC.COLLECTIVE R15, `(.L_x_14187) ;  /* 0x000000000f087348 */ /* 0x000fea0003c00000 */
[----:B------:R0:W1:Y:S02]  /*13360*/  SHFL.IDX P6, R14, R13, R12, R11 ;  /* 0x0000000c0d0e7389 */ /* 0x00006400000c000b */
[----:B01----:R-:W-:Y:S01]  /*13370*/  ENDCOLLECTIVE ;  /* 0x000000000000791b */ /* 0x003fe20003800000 */
.L_x_14187:
        /* <DEDUP_REMOVED lines=13> */
.L_x_14188:
[----:B------:R-:W-:Y:S02]  /*13450*/  IMAD.MOV.U32 R13, RZ, RZ, R25 ;  /* 0x000000ffff0d7224 */ /* 0x000fe400078e0019 */
[----:B------:R-:W-:Y:S02]  /*13460*/  IMAD.MOV.U32 R12, RZ, RZ, 0x3 ;  /* 0x00000003ff0c7424 */ /* 0x000fe400078e00ff */
[----:B------:R-:W-:-:S07]  /*13470*/  IMAD.MOV.U32 R8, RZ, RZ, R14 ;  /* 0x000000ffff087224 */ /* 0x000fce00078e000e */
[----:B------:R-:W-:Y:S05]  /*13480*/  WARPSYNC.COLLECTIVE R15, `(.L_x_14189) ;  /* 0x000000000f087348 */ /* 0x000fea0003c00000 */
[----:B------:R0:W1:Y:S02]  /*13490*/  SHFL.IDX P6, R14, R13, R12, R11 ;  /* 0x0000000c0d0e7389 */ /* 0x00006400000c000b */
[----:B01----:R-:W-:Y:S01]  /*134a0*/  ENDCOLLECTIVE ;  /* 0x000000000000791b */ /* 0x003fe20003800000 */
.L_x_14189:
        /* <DEDUP_REMOVED lines=14> */
.L_x_14190:
[----:B------:R-:W-:Y:S02]  /*13590*/  IMAD.MOV.U32 R13, RZ, RZ, R25 ;  /* 0x000000ffff0d7224 */ /* 0x000fe400078e0019 */
[----:B------:R-:W-:Y:S01]  /*135a0*/  IMAD.MOV.U32 R12, RZ, RZ, 0x4 ;  /* 0x00000004ff0c7424 */ /* 0x000fe200078e00ff */
[----:B------:R-:W-:-:S13]  /*135b0*/  IADD3 R2, P0, R14, R0, RZ ;  /* 0x000000000e027210 */ /* 0x000fda0007f1e0ff */
[----:B------:R-:W-:Y:S05]  /*135c0*/  WARPSYNC.COLLECTIVE R15, `(.L_x_14191) ;  /* 0x000000000f087348 */ /* 0x000fea0003c00000 */
[----:B------:R0:W1:Y:S02]  /*135d0*/  SHFL.IDX P6, R14, R13, R12, R11 ;  /* 0x0000000c0d0e7389 */ /* 0x00006400000c000b */
[----:B01----:R-:W-:Y:S01]  /*135e0*/  ENDCOLLECTIVE ;  /* 0x000000000000791b */ /* 0x003fe20003800000 */
.L_x_14191:
        /* <DEDUP_REMOVED lines=13> */
.L_x_14192:
[----:B------:R-:W-:Y:S02]  /*136c0*/  IMAD.MOV.U32 R13, RZ, RZ, R25 ;  /* 0x000000ffff0d7224 */ /* 0x000fe400078e0019 */
[----:B------:R-:W-:Y:S01]  /*136d0*/  IMAD.MOV.U32 R12, RZ, RZ, 0x5 ;  /* 0x00000005ff0c7424 */ /* 0x000fe200078e00ff */
[----:B------:R-:W-:-:S13]  /*136e0*/  IADD3 R2, P0, R14, R0, RZ ;  /* 0x000000000e027210 */ /* 0x000fda0007f1e0ff */
[----:B------:R-:W-:Y:S05]  /*136f0*/  WARPSYNC.COLLECTIVE R15, `(.L_x_14193) ;  /* 0x000000000f087348 */ /* 0x000fea0003c00000 */
[----:B------:R0:W1:Y:S02]  /*13700*/  SHFL.IDX P6, R14, R13, R12, R11 ;  /* 0x0000000c0d0e7389 */ /* 0x00006400000c000b */
[----:B01----:R-:W-:Y:S01]  /*13710*/  ENDCOLLECTIVE ;  /* 0x000000000000791b */ /* 0x003fe20003800000 */
.L_x_14193:
        /* <DEDUP_REMOVED lines=13> */
.L_x_14194:
[----:B------:R-:W-:Y:S05]  /*137f0*/  BRA `(.L_x_14195) ;  /* 0xffffffbc00b87947 */ /* 0x000fea000383ffff */
.L_x_14089:
        /* <DEDUP_REMOVED lines=8> */
.L_x_14197:
[----:B------:R-:W-:Y:S05]  /*13880*/  BSYNC B0 ;  /* 0x0000000000007941 */ /* 0x000fea0003800000 */
.L_x_14196:
        /* <DEDUP_REMOVED lines=9> */
.L_x_14198:
        /* <DEDUP_REMOVED lines=18> */
.L_x_14199:
[----:B------:R-:W-:Y:S01]  /*13a40*/  IMAD.MOV.U32 R12, RZ, RZ, 0x2 ;  /* 0x00000002ff0c7424 */ /* 0x000fe200078e00ff */
[----:B------:R-:W-:-:S05]  /*13a50*/  SEL R6, R14, RZ, P1 ;  /* 0x000000ff0e067207 */ /* 0x000fca0000800000 */
[----:B------:R-:W-:-:S04]  /*13a60*/  IMAD.IADD R6, R5, 0x1, R6 ;  /* 0x0000000105067824 */ /* 0x000fc800078e0206 */
[----:B------:R-:W-:-:S07]  /*13a70*/  IMAD.MOV.U32 R13, RZ, RZ, R6 ;  /* 0x000000ffff0d7224 */ /* 0x000fce00078e0006 */
[----:B------:R-:W-:Y:S05]  /*13a80*/  WARPSYNC.COLLECTIVE R15, `(.L_x_14200) ;  /* 0x000000000f087348 */ /* 0x000fea0003c00000 */
[----:B------:R0:W1:Y:S02]  /*13a90*/  SHFL.UP P6, R14, R13, R12, R11 ;  /* 0x0400000c0d0e7389 */ /* 0x00006400000c000b */
[----:B01----:R-:W-:Y:S01]  /*13aa0*/  ENDCOLLECTIVE ;  /* 0x000000000000791b */ /* 0x003fe20003800000 */
.L_x_14200:
[----:B------:R-:W-:Y:S01]  /*13ab0*/  IMAD.MOV.U32 R12, RZ, RZ, 0x4 ;  /* 0x00000004ff0c7424 */ /* 0x000fe200078e00ff */
[----:B------:R-:W-:-:S05]  /*13ac0*/  SEL R7, R14, RZ, P2 ;  /* 0x000000ff0e077207 */ /* 0x000fca0001000000 */
[----:B------:R-:W-:-:S04]  /*13ad0*/  IMAD.IADD R7, R6, 0x1, R7 ;  /* 0x0000000106077824 */ /* 0x000fc800078e0207 */
[----:B------:R-:W-:-:S07]  /*13ae0*/  IMAD.MOV.U32 R13, RZ, RZ, R7 ;  /* 0x000000ffff0d7224 */ /* 0x000fce00078e0007 */
[----:B------:R-:W-:Y:S05]  /*13af0*/  WARPSYNC.COLLECTIVE R15, `(.L_x_14201) ;  /* 0x000000000f087348 */ /* 0x000fea0003c00000 */
[----:B------:R0:W1:Y:S02]  /*13b00*/  SHFL.UP P6, R14, R13, R12, R11 ;  /* 0x0400000c0d0e7389 */ /* 0x00006400000c000b */
[----:B01----:R-:W-:Y:S01]  /*13b10*/  ENDCOLLECTIVE ;  /* 0x000000000000791b */ /* 0x003fe20003800000 */
.L_x_14201:
[----:B------:R-:W-:Y:S01]  /*13b20*/  IMAD.MOV.U32 R12, RZ, RZ, 0x8 ;  /* 0x00000008ff0c7424 */ /* 0x000fe200078e00ff */
[----:B------:R-:W-:-:S05]  /*13b30*/  SEL R2, R14, RZ, P3 ;  /* 0x000000ff0e027207 */ /* 0x000fca0001800000 */
[----:B------:R-:W-:-:S04]  /*13b40*/  IMAD.IADD R2, R7, 0x1, R2 ;  /* 0x0000000107027824 */ /* 0x000fc800078e0202 */
[----:B------:R-:W-:-:S07]  /*13b50*/  IMAD.MOV.U32 R13, RZ, RZ, R2 ;  /* 0x000000ffff0d7224 */ /* 0x000fce00078e0002 */
[----:B------:R-:W-:Y:S05]  /*13b60*/  WARPSYNC.COLLECTIVE R15, `(.L_x_14202) ;  /* 0x000000000f087348 */ /* 0x000fea0003c00000 */
[----:B------:R0:W1:Y:S02]  /*13b70*/  SHFL.UP P6, R14, R13, R12, R11 ;  /* 0x0400000c0d0e7389 */ /* 0x00006400000c000b */
[----:B01----:R-:W-:Y:S01]  /*13b80*/  ENDCOLLECTIVE ;  /* 0x000000000000791b */ /* 0x003fe20003800000 */
.L_x_14202:
[----:B------:R-:W-:Y:S01]  /*13b90*/  IMAD.MOV.U32 R12, RZ, RZ, 0x10 ;  /* 0x00000010ff0c7424 */ /* 0x000fe200078e00ff */
[----:B------:R-:W-:-:S05]  /*13ba0*/  SEL R3, R14, RZ, P4 ;  /* 0x000000ff0e037207 */ /* 0x000fca0002000000 */
[----:B------:R-:W-:-:S04]  /*13bb0*/  IMAD.IADD R3, R2, 0x1, R3 ;  /* 0x0000000102037824 */ /* 0x000fc800078e0203 */
[----:B------:R-:W-:-:S07]  /*13bc0*/  IMAD.MOV.U32 R13, RZ, RZ, R3 ;  /* 0x000000ffff0d7224 */ /* 0x000fce00078e0003 */
[----:B------:R-:W-:Y:S05]  /*13bd0*/  WARPSYNC.COLLECTIVE R15, `(.L_x_14203) ;  /* 0x000000000f087348 */ /* 0x000fea0003c00000 */
[----:B------:R0:W1:Y:S02]  /*13be0*/  SHFL.UP P6, R14, R13, R12, R11 ;  /* 0x0400000c0d0e7389 */ /* 0x00006400000c000b */
[----:B01----:R-:W-:Y:S01]  /*13bf0*/  ENDCOLLECTIVE ;  /* 0x000000000000791b */ /* 0x003fe20003800000 */
.L_x_14203:
        /* <DEDUP_REMOVED lines=8> */
.L_x_14204:
[----:B------:R-:W-:Y:S05]  /*13c80*/  BRA `(.L_x_14205) ;  /* 0xffffffc000147947 */ /* 0x000fea000383ffff */
.L_x_14094:
        /* <DEDUP_REMOVED lines=8> */
.L_x_14207:
[----:B------:R-:W-:Y:S05]  /*13d10*/  BSYNC B0 ;  /* 0x0000000000007941 */ /* 0x000fea0003800000 */
.L_x_14206:
        /* <DEDUP_REMOVED lines=8> */
.L_x_14208:
[----:B------:R-:W-:Y:S01]  /*13da0*/  IMAD.MOV.U32 R12, RZ, RZ, 0x4 ;  /* 0x00000004ff0c7424 */ /* 0x000fe200078e00ff */
[----:B------:R-:W-:-:S05]  /*13db0*/  SEL R2, R14, RZ, P2 ;  /* 0x000000ff0e027207 */ /* 0x000fca0001000000 */
[----:B------:R-:W-:-:S04]  /*13dc0*/  IMAD.IADD R2, R13, 0x1, R2 ;  /* 0x000000010d027824 */ /* 0x000fc800078e0202 */
[----:B------:R-:W-:-:S07]  /*13dd0*/  IMAD.MOV.U32 R13, RZ, RZ, R2 ;  /* 0x000000ffff0d7224 */ /* 0x000fce00078e0002 */
[----:B------:R-:W-:Y:S05]  /*13de0*/  WARPSYNC.COLLECTIVE R15, `(.L_x_14209) ;  /* 0x000000000f087348 */ /* 0x000fea0003c00000 */
[----:B------:R0:W1:Y:S02]  /*13df0*/  SHFL.UP P6, R14, R13, R12, R11 ;  /* 0x0400000c0d0e7389 */ /* 0x00006400000c000b */
[----:B01----:R-:W-:Y:S01]  /*13e00*/  ENDCOLLECTIVE ;  /* 0x000000000000791b */ /* 0x003fe20003800000 */
.L_x_14209:
[----:B------:R-:W-:Y:S01]  /*13e10*/  IMAD.MOV.U32 R12, RZ, RZ, 0x8 ;  /* 0x00000008ff0c7424 */ /* 0x000fe200078e00ff */
[----:B------:R-:W-:-:S05]  /*13e20*/  SEL R3, R14, RZ, P3 ;  /* 0x000000ff0e037207 */ /* 0x000fca0001800000 */
[----:B------:R-:W-:-:S04]  /*13e30*/  IMAD.IADD R3, R2, 0x1, R3 ;  /* 0x0000000102037824 */ /* 0x000fc800078e0203 */
[----:B------:R-:W-:-:S07]  /*13e40*/  IMAD.MOV.U32 R13, RZ, RZ, R3 ;  /* 0x000000ffff0d7224 */ /* 0x000fce00078e0003 */
[----:B------:R-:W-:Y:S05]  /*13e50*/  WARPSYNC.COLLECTIVE R15, `(.L_x_14210) ;  /* 0x000000000f087348 */ /* 0x000fea0003c00000 */
[----:B------:R0:W1:Y:S02]  /*13e60*/  SHFL.UP P6, R14, R13, R12, R11 ;  /* 0x0400000c0d0e7389 */ /* 0x00006400000c000b */
[----:B01----:R-:W-:Y:S01]  /*13e70*/  ENDCOLLECTIVE ;  /* 0x000000000000791b */ /* 0x003fe20003800000 */
.L_x_14210:
[----:B------:R-:W-:Y:S01]  /*13e80*/  IMAD.MOV.U32 R12, RZ, RZ, 0x10 ;  /* 0x00000010ff0c7424 */ /* 0x000fe200078e00ff */
[----:B------:R-:W-:-:S05]  /*13e90*/  SEL R4, R14, RZ, P4 ;  /* 0x000000ff0e047207 */ /* 0x000fca0002000000 */
[----:B------:R-:W-:-:S04]  /*13ea0*/  IMAD.IADD R4, R3, 0x1, R4 ;  /* 0x0000000103047824 */ /* 0x000fc800078e0204 */
[----:B------:R-:W-:-:S07]  /*13eb0*/  IMAD.MOV.U32 R13, RZ, RZ, R4 ;  /* 0x000000ffff0d7224 */ /* 0x000fce00078e0004 */
[----:B------:R-:W-:Y:S05]  /*13ec0*/  WARPSYNC.COLLECTIVE R15, `(.L_x_14211) ;  /* 0x000000000f087348 */ /* 0x000fea0003c00000 */
[----:B------:R0:W1:Y:S02]  /*13ed0*/  SHFL.UP P6, R14, R13, R12, R11 ;  /* 0x0400000c0d0e7389 */ /* 0x00006400000c000b */
[----:B01----:R-:W-:Y:S01]  /*13ee0*/  ENDCOLLECTIVE ;  /* 0x000000000000791b */ /* 0x003fe20003800000 */
.L_x_14211:
        /* <DEDUP_REMOVED lines=8> */
.L_x_14212:
[----:B------:R-:W-:Y:S05]  /*13f70*/  BRA `(.L_x_14213) ;  /* 0xffffffbc00f47947 */ /* 0x000fea000383ffff */
.L_x_14096:
[----:B------:R-:W-:Y:S01]  /*13f80*/  BSSY B0, `(.L_x_14214) ;  /* 0x0000006000007945 */ /* 0x000fe20003800000 */
[----:B------:R-:W-:Y:S01]  /*13f90*/  PLOP3.LUT P6, PT, P6, PT, PT, 0x8, 0x0 ;  /* 0x000000000000781c */ /* 0x000fe200037ce170 */
[----:B------:R-:W-:-:S12]  /*13fa0*/  IMAD.MOV.U32 R15, RZ, RZ, -0x1 ;  /* 0xffffffffff0f7424 */ /* 0x000fd800078e00ff */
[----:B012---:R-:W-:Y:S05]  /*13fb0*/  WARPSYNC.COLLECTIVE R15, `(.L_x_14215) ;  /* 0x000000000f087348 */ /* 0x007fea0003c00000 */
[----:B------:R-:W-:Y:S01]  /*13fc0*/  VOTE.ANY R14, PT, P6 ;  /* 0x00000000000e7806 */ /* 0x000fe200030e0100 */
[----:B012---:R-:W-:Y:S06]  /*13fd0*/  ENDCOLLECTIVE ;  /* 0x000000000000791b */ /* 0x007fec0003800000 */
.L_x_14215:
[----:B------:R-:W-:Y:S05]  /*13fe0*/  BSYNC B0 ;  /* 0x0000000000007941 */ /* 0x000fea0003800000 */
.L_x_14214:
        /* <DEDUP_REMOVED lines=9> */
.L_x_14216:
[----:B------:R-:W-:Y:S01]  /*14080*/  IMAD.MOV.U32 R5, RZ, RZ, R14 ;  /* 0x000000ffff057224 */ /* 0x000fe200078e000e */
[----:B------:R-:W-:Y:S06]  /*14090*/  BRA `(.L_x_14217) ;  /* 0xffffffbc00e47947 */ /* 0x000fec000383ffff */
.L_x_14098:
[----:B------:R-:W-:Y:S01]  /*140a0*/  BSSY B0, `(.L_x_14218) ;  /* 0x0000007000007945 */ /* 0x000fe20003800000 */
[----:B------:R-:W-:Y:S02]  /*140b0*/  IMAD.MOV.U32 R13, RZ, RZ, R6 ;  /* 0x000000ffff0d7224 */ /* 0x000fe400078e0006 */
[----:B------:R-:W-:Y:S02]  /*140c0*/  IMAD.MOV.U32 R11, RZ, RZ, 0x1f ;  /* 0x0000001fff0b7424 */ /* 0x000fe400078e00ff */
[----:B------:R-:W-:-:S07]  /*140d0*/  IMAD.MOV.U32 R15, RZ, RZ, -0x1 ;  /* 0xffffffffff0f7424 */ /* 0x000fce00078e00ff */
[----:B01234-:R-:W-:Y:S05]  /*140e0*/  WARPSYNC.COLLECTIVE R15, `(.L_x_14219) ;  /* 0x000000000f087348 */ /* 0x01ffea0003c00000 */
[----:B------:R0:W0:Y:S02]  /*140f0*/  SHFL.IDX P6, R14, R13, R12, R11 ;  /* 0x0000000c0d0e7389 */ /* 0x00002400000c000b */
[----:B01234-:R-:W-:Y:S01]  /*14100*/  ENDCOLLECTIVE ;  /* 0x000000000000791b */ /* 0x01ffe20003800000 */
.L_x_14219:
[----:B------:R-:W-:Y:S05]  /*14110*/  BSYNC B0 ;  /* 0x0000000000007941 */ /* 0x000fea0003800000 */
.L_x_14218:
[----:B------:R-:W-:Y:S05]  /*14120*/  BRA `(.L_x_14097) ;  /* 0xffffffbc00dc7947 */ /* 0x000fea000383ffff */
.L_x_14102:
[----:B-1----:R1:W2:Y:S02]  /*14130*/  SYNCS.PHASECHK.TRANS64.TRYWAIT P0, [R7+URZ+0x22820], R0 ;  /* 0x02282000070075a7 */ /* 0x0022a4000800017f */
[----:B--2---:R-:W-:Y:S05]  /*14140*/  @!P0 NANOSLEEP.SYNCS 0x989680 ;  /* 0x009896800000895d */ /* 0x004fea0003900000 */
[----:B------:R-:W2:Y:S02]  /*14150*/  @!P0 SYNCS.PHASECHK.TRANS64 P0, [R7+URZ+0x22820], R0 ;  /* 0x02282000070085a7 */ /* 0x000ea4000800007f */
[----:B--2---:R-:W-:Y:S05]  /*14160*/  @!P0 BRA `(.L_x_14102) ;  /* 0xfffffffc00f08947 */ /* 0x004fea000383ffff */
[----:B------:R-:W-:Y:S05]  /*14170*/  BRA `(.L_x_14220) ;  /* 0xffffffc400547947 */ /* 0x000fea000383ffff */
.L_x_14103:
        /* <DEDUP_REMOVED lines=8> */
[----:B01-34-:R-:W-:Y:S05]  /*14200*/  WARPSYNC.COLLECTIVE R15, `(.L_x_14222) ;  /* 0x000000000f087348 */ /* 0x01bfea0003c00000 */
[----:B------:R2:W0:Y:S02]  /*14210*/  SHFL.IDX P6, R14, R13, R12, R11 ;  /* 0x0000000c0d0e7389 */ /* 0x00042400000c000b */
[----:B01234-:R-:W-:Y:S01]  /*14220*/  ENDCOLLECTIVE ;  /* 0x000000000000791b */ /* 0x01ffe20003800000 */
.L_x_14222:
[----:B------:R-:W-:Y:S05]  /*14230*/  BSYNC B0 ;  /* 0x0000000000007941 */ /* 0x000fea0003800000 */
.L_x_14221:
[----:B------:R-:W-:Y:S05]  /*14240*/  BRA `(.L_x_14223) ;  /* 0xffffffc4003c7947 */ /* 0x000fea000383ffff */
.L_x_14106:
[----:B------:R-:W-:Y:S01]  /*14250*/  BSSY B1, `(.L_x_14224) ;  /* 0x0000006000017945 */ /* 0x000fe20003800000 */
[----:B------:R-:W-:-:S07]  /*14260*/  IMAD.MOV.U32 R15, RZ, RZ, -0x1 ;  /* 0xffffffffff0f7424 */ /* 0x000fce00078e00ff */
[----:B01-34-:R-:W-:Y:S05]  /*14270*/  WARPSYNC.COLLECTIVE R15, `(.L_x_14225) ;  /* 0x000000000f0c7348 */ /* 0x01bfea0003c00000 */
[----:B------:R-:W-:Y:S02]  /*14280*/  ELECT P6, UR62, PT ;  /* 0x00000000003e782f */ /* 0x000fe400038c0000 */
[----:B------:R-:W-:Y:S01]  /*14290*/  MOV R14, UR62 ;  /* 0x0000003e000e7c02 */ /* 0x000fe20008000f00 */
[----:B01-34-:R-:W-:Y:S10]  /*142a0*/  ENDCOLLECTIVE ;  /* 0x000000000000791b */ /* 0x01bff40003800000 */
.L_x_14225:
[----:B------:R-:W-:Y:S05]  /*142b0*/  BSYNC B1 ;  /* 0x0000000000017941 */ /* 0x000fea0003800000 */
.L_x_14224:
[----:B------:R-:W-:Y:S05]  /*142c0*/  BRA `(.L_x_14226) ;  /* 0xffffffc400347947 */ /* 0x000fea000383ffff */
.L_x_14108:
[----:B-1----:R1:W2:Y:S02]  /*142d0*/  SYNCS.PHASECHK.TRANS64.TRYWAIT P1, [R5+URZ+0x22840], R0 ;  /* 0x02284000050075a7 */ /* 0x0022a4000802017f */
[----:B--2---:R-:W-:Y:S05]  /*142e0*/  @!P1 NANOSLEEP.SYNCS 0x989680 ;  /* 0x009896800000995d */ /* 0x004fea0003900000 */
[----:B------:R-:W2:Y:S02]  /*142f0*/  @!P1 SYNCS.PHASECHK.TRANS64 P1, [R5+URZ+0x22840], R0 ;  /* 0x02284000050095a7 */ /* 0x000ea4000802007f */
[----:B--2---:R-:W-:Y:S05]  /*14300*/  @!P1 BRA `(.L_x_14108) ;  /* 0xfffffffc00f09947 */ /* 0x004fea000383ffff */
[----:B------:R-:W-:Y:S05]  /*14310*/  BRA `(.L_x_14227) ;  /* 0xffffffc400547947 */ /* 0x000fea000383ffff */
.L_x_14110:
[----:B--2---:R2:W0:Y:S02]  /*14320*/  SYNCS.PHASECHK.TRANS64.TRYWAIT P1, [R3+URZ+0x22840], R2 ;  /* 0x02284002030075a7 */ /* 0x004424000802017f */
[----:B0-----:R-:W-:Y:S05]  /*14330*/  @!P1 NANOSLEEP.SYNCS 0x989680 ;  /* 0x009896800000995d */ /* 0x001fea0003900000 */
[----:B------:R-:W0:Y:S02]  /*14340*/  @!P1 SYNCS.PHASECHK.TRANS64 P1, [R3+URZ+0x22840], R2 ;  /* 0x02284002030095a7 */ /* 0x000e24000802007f */
[----:B0-----:R-:W-:Y:S05]  /*14350*/  @!P1 BRA `(.L_x_14110) ;  /* 0xfffffffc00f09947 */ /* 0x001fea000383ffff */
[----:B------:R-:W-:Y:S05]  /*14360*/  BRA `(.L_x_14228) ;  /* 0xffffffc400607947 */ /* 0x000fea000383ffff */
.L_x_14112:
[----:B------:R0:W0:Y:S02]  /*14370*/  SYNCS.PHASECHK.TRANS64.TRYWAIT P1, [R5+URZ+0x22860], R0 ;  /* 0x02286000050075a7 */ /* 0x000024000802017f */
[----:B0-----:R-:W-:Y:S05]  /*14380*/  @!P1 NANOSLEEP.SYNCS 0x989680 ;  /* 0x009896800000995d */ /* 0x001fea0003900000 */
[----:B------:R-:W0:Y:S02]  /*14390*/  @!P1 SYNCS.PHASECHK.TRANS64 P1, [R5+URZ+0x22860], R0 ;  /* 0x02286000050095a7 */ /* 0x000e24000802007f */
[----:B0-----:R-:W-:Y:S05]  /*143a0*/  @!P1 BRA `(.L_x_14112) ;  /* 0xfffffffc00f09947 */ /* 0x001fea000383ffff */
[----:B------:R-:W-:Y:S05]  /*143b0*/  BRA `(.L_x_14229) ;  /* 0xffffffc4005c7947 */ /* 0x000fea000383ffff */
.L_x_14230:
        /* <DEDUP_REMOVED lines=12> */
.L_x_15569:


//--------------------- .text._ZN7cutlass13device_kernelIN5flash11enable_sm90INS1_16FlashAttnFwdSm90INS1_25CollectiveMainloopFwdSm90ILi2EN4cute5tupleIJNS5_1CILi1EEES8_S8_EEENS6_IJNS7_ILi128EEENS7_ILi96EEENS7_ILi64EEEEEELi256ENS_10bfloat16_tEfNS_4arch4Sm90ELb1ELb0ELb0ELb1ELb1ELb1ELb0ELb1ELb0ELb1ELb0ELb0EEENS1_21CollectiveEpilogueFwdINS6_IJSA_NS7_ILi256EEESB_EEES9_SE_SG_Li256ELb1ELb1ELb0ELb0EEENS1_36VarlenDynamicPersistentTileSchedulerILi128ELi96ELi256ELi128ELb0ELb1ELb1ELb1ELb1ELb1EEEEEEEEEvNT_6ParamsE --------------------------
	.section	.text._ZN7cutlass13device_kernelIN5flash11enable_sm90INS1_16FlashAttnFwdSm90INS1_25CollectiveMainloopFwdSm90ILi2EN4cute5tupleIJNS5_1CILi1EEES8_S8_EEENS6_IJNS7_ILi128EEENS7_ILi96EEENS7_ILi64EEEEEELi256ENS_10bfloat16_tEfNS_4arch4Sm90ELb1ELb0ELb0ELb1ELb1ELb1ELb0ELb1ELb0ELb1ELb0ELb0EEENS1_21CollectiveEpilogueFwdINS6_IJSA_NS7_ILi256EEESB_EEES9_SE_SG_Li256ELb1ELb1ELb0ELb0EEENS1_36VarlenDynamicPersistentTileSchedulerILi128ELi96ELi256ELi128ELb0ELb1ELb1ELb1ELb1ELb1EEEEEEEEEvNT_6ParamsE,"ax",@progbits
	.align	128
.text._ZN7cutlass13device_kernelIN5flash11enable_sm90INS1_16FlashAttnFwdSm90INS1_25CollectiveMainloopFwdSm90ILi2EN4cute5tupleIJNS5_1CILi1EEES8_S8_EEENS6_IJNS7_ILi128EEENS7_ILi96EEENS7_ILi64EEEEEELi256ENS_10bfloat16_tEfNS_4arch4Sm90ELb1ELb0ELb0ELb1ELb1ELb1ELb0ELb1ELb0ELb1ELb0ELb0EEENS1_21CollectiveEpilogueFwdINS6_IJSA_NS7_ILi256EEESB_EEES9_SE_SG_Li256ELb1ELb1ELb0ELb0EEENS1_36VarlenDynamicPersistentTileSchedulerILi128ELi96ELi256ELi128ELb0ELb1ELb1ELb1ELb1ELb1EEEEEEEEEvNT_6ParamsE:
        .type           _ZN7cutlass13device_kernelIN5flash11enable_sm90INS1_16FlashAttnFwdSm90INS1_25CollectiveMainloopFwdSm90ILi2EN4cute5tupleIJNS5_1CILi1EEES8_S8_EEENS6_IJNS7_ILi128EEENS7_ILi96EEENS7_ILi64EEEEEELi256ENS_10bfloat16_tEfNS_4arch4Sm90ELb1ELb0ELb0ELb1ELb1ELb1ELb0ELb1ELb0ELb1ELb0ELb0EEENS1_21CollectiveEpilogueFwdINS6_IJSA_NS7_ILi256EEESB_EEES9_SE_SG_Li256ELb1ELb1ELb0ELb0EEENS1_36VarlenDynamicPersistentTileSchedulerILi128ELi96ELi256ELi128ELb0ELb1ELb1ELb1ELb1ELb1EEEEEEEEEvNT_6ParamsE,@function
        .size           _ZN7cutlass13device_kernelIN5flash11enable_sm90INS1_16FlashAttnFwdSm90INS1_25CollectiveMainloopFwdSm90ILi2EN4cute5tupleIJNS5_1CILi1EEES8_S8_EEENS6_IJNS7_ILi128EEENS7_ILi96EEENS7_ILi64EEEEEELi256ENS_10bfloat16_tEfNS_4arch4Sm90ELb1ELb0ELb0ELb1ELb1ELb1ELb0ELb1ELb0ELb1ELb0ELb0EEENS1_21CollectiveEpilogueFwdINS6_IJSA_NS7_ILi256EEESB_EEES9_SE_SG_Li256ELb1ELb1ELb0ELb0EEENS1_36VarlenDynamicPersistentTileSchedulerILi128ELi96ELi256ELi128ELb0ELb1ELb1ELb1ELb1ELb1EEEEEEEEEvNT_6ParamsE,(.L_x_15570 - _ZN7cutlass13device_kernelIN5flash11enable_sm90INS1_16FlashAttnFwdSm90INS1_25CollectiveMainloopFwdSm90ILi2EN4cute5tupleIJNS5_1CILi1EEES8_S8_EEENS6_IJNS7_ILi128EEENS7_ILi96EEENS7_ILi64EEEEEELi256ENS_10bfloat16_tEfNS_4arch4Sm90ELb1ELb0ELb0ELb1ELb1ELb1ELb0ELb1ELb0ELb1ELb0ELb0EEENS1_21CollectiveEpilogueFwdINS6_IJSA_NS7_ILi256EEESB_EEES9_SE_SG_Li256ELb1ELb1ELb0ELb0EEENS1_36VarlenDynamicPersistentTileSchedulerILi128ELi96ELi256ELi128ELb0ELb1ELb1ELb1ELb1ELb1EEEEEEEEEvNT_6ParamsE)
        .other          _ZN7cutlass13device_kernelIN5flash11enable_sm90INS1_16FlashAttnFwdSm90INS1_25CollectiveMainloopFwdSm90ILi2EN4cute5tupleIJNS5_1CILi1EEES8_S8_EEENS6_IJNS7_ILi128EEENS7_ILi96EEENS7_ILi64EEEEEELi256ENS_10bfloat16_tEfNS_4arch4Sm90ELb1ELb0ELb0ELb1ELb1ELb1ELb0ELb1ELb0ELb1ELb0ELb0EEENS1_21CollectiveEpilogueFwdINS6_IJSA_NS7_ILi256EEESB_EEES9_SE_SG_Li256ELb1ELb1ELb0ELb0EEENS1_36VarlenDynamicPersistentTileSchedulerILi128ELi96ELi256ELi128ELb0ELb1ELb1ELb1ELb1ELb1EEEEEEEEEvNT_6ParamsE,@"STO_CUDA_ENTRY STV_DEFAULT"
_ZN7cutlass13device_kernelIN5flash11enable_sm90INS1_16FlashAttnFwdSm90INS1_25CollectiveMainloopFwdSm90ILi2EN4cute5tupleIJNS5_1CILi1EEES8_S8_EEENS6_IJNS7_ILi128EEENS7_ILi96EEENS7_ILi64EEEEEELi256ENS_10bfloat16_tEfNS_4arch4Sm90ELb1ELb0ELb0ELb1ELb1ELb1ELb0ELb1ELb0ELb1ELb0ELb0EEENS1_21CollectiveEpilogueFwdINS6_IJSA_NS7_ILi256EEESB_EEES9_SE_SG_Li256ELb1ELb1ELb0ELb0EEENS1_36VarlenDynamicPersistentTileSchedulerILi128ELi96ELi256ELi128ELb0ELb1ELb1ELb1ELb1ELb1EEEEEEEEEvNT_6ParamsE:
        /* <DEDUP_REMOVED lines=17> */
.L_x_14232:
[----:B------:R-:W-:Y:S05]  /*0110*/  BSYNC B0 ;  /* 0x0000000000007941 */ /* 0x000fea0003800000 */
.L_x_14231:
        /* <DEDUP_REMOVED lines=40> */
.L_x_14233:
        /* <DEDUP_REMOVED lines=22> */
.L_x_14234:
        /* <DEDUP_REMOVED lines=18> */
.L_x_14235:
        /* <DEDUP_REMOVED lines=22> */
.L_x_14236:
        /* <DEDUP_REMOVED lines=22> */
.L_x_14237:
        /* <DEDUP_REMOVED lines=9> */
.L_x_14240:
        /* <DEDUP_REMOVED lines=9> */
[----:B------:R-:W-:-:S02]  /*0a00*/  ISETP.NE.AND P0, PT, R3, 0x1, PT ;  /* 0x000000010300780c */ /* 0x000fc40003f05270 */
[----:B------:R-:W-:-:S11]  /*0a10*/  LOP3.LUT R22, R22, 0xffffffef, RZ, 0xc0, !PT ;  /* 0xffffffef16167812 */ /* 0x000fd600078ec0ff */
[----:B------:R-:W-:Y:S06]  /*0a20*/  @!P0 BAR.ARV 0x9, 0x100 ;  /* 0x0244000000008b1d */ /* 0x000fec0000002000 */
[----:B------:R-:W-:Y:S02]  /*0a30*/  @P0 LOP3.LUT R22, R22, 0x10, RZ, 0xfc, !PT ;  /* 0x0000001016160812 */ /* 0x000fe400078efcff */
[----:B------:R-:W-:Y:S01]  /*0a40*/  BAR.SYNC.DEFER_BLOCKING 0x5, 0x180 ;  /* 0x0146000000007b1d */ /* 0x000fe20000010000 */
[----:B0-----:R-:W-:-:S05]  /*0a50*/  LEA R19, R2, R19, 0x18 ;  /* 0x0000001302137211 */ /* 0x001fca00078ec0ff */
[----:B------:R-:W0:Y:S02]  /*0a60*/  LDS.128 R32, [R19+0x228d0] ;  /* 0x0228d00013207984 */ /* 0x000e240000000c00 */
[----:B------:R-:W-:Y:S06]  /*0a70*/  BAR.ARV 0x4, 0x180 ;  /* 0x0106000000007b1d */ /* 0x000fec0000002000 */
[----:B0-----:R-:W-:-:S13]  /*0a80*/  ISETP.GE.AND P0, PT, R35, UR4, PT ;  /* 0x0000000423007c0c */ /* 0x001fda000bf06270 */
[----:B------:R-:W-:Y:S05]  /*0a90*/  @P0 BRA `(.L_x_14241) ;  /* 0x0000019c00780947 */ /* 0x000fea0003800000 */
[----:B------:R-:W2:Y:S01]  /*0aa0*/  LDL.LU R13, [R1] ;  /* 0x00000000010d7983 */ /* 0x000ea20000300800 */
[----:B------:R-:W-:Y:S02]  /*0ab0*/  VIADD R12, R0, 0xffffff80 ;  /* 0xffffff80000c7836 */ /* 0x000fe40000000000 */
[----:B------:R-:W-:Y:S02]  /*0ac0*/  IMAD.MOV.U32 R18, RZ, RZ, RZ ;  /* 0x000000ffff127224 */ /* 0x000fe400078e00ff */
[----:B------:R-:W-:Y:S01]  /*0ad0*/  IMAD.MOV.U32 R210, RZ, RZ, RZ ;  /* 0x000000ffffd27224 */ /* 0x000fe200078e00ff */
[----:B------:R-:W-:Y:S01]  /*0ae0*/  SHF.R.S32.HI R0, RZ, 0x1f, R12 ;  /* 0x0000001fff007819 */ /* 0x000fe2000001140c */
[----:B------:R-:W-:Y:S02]  /*0af0*/  IMAD.MOV.U32 R207, RZ, RZ, RZ ;  /* 0x000000ffffcf7224 */ /* 0x000fe400078e00ff */
[----:B------:R-:W-:Y:S01]  /*0b00*/  IMAD.MOV.U32 R23, RZ, RZ, RZ ;  /* 0x000000ffff177224 */ /* 0x000fe200078e00ff */
[----:B------:R-:W-:-:S04]  /*0b10*/  LEA.HI R2, R0, R12, RZ, 0x7 ;  /* 0x0000000c00027211 */ /* 0x000fc800078f38ff */
[----:B------:R-:W-:Y:S02]  /*0b20*/  LOP3.LUT R3, R2, 0xffffff80, RZ, 0xc0, !PT ;  /* 0xffffff8002037812 */ /* 0x000fe400078ec0ff */
[----:B------:R-:W-:-:S03]  /*0b30*/  SHF.R.S32.HI R14, RZ, 0x7, R2 ;  /* 0x00000007ff0e7819 */ /* 0x000fc60000011402 */
        /* <DEDUP_REMOVED lines=11> */
[CC--:B------:R-:W-:Y:S02]  /*0bf0*/  LEA.HI R3, R0.reuse, R12.reuse, RZ, 0x4 ;  /* 0x0000000c00037211 */ /* 0x0c0fe400078f20ff */
[----:B------:R-:W-:Y:S02]  /*0c00*/  LOP3.LUT R9, R5, 0xfffffff8, RZ, 0xc0, !PT ;  /* 0xfffffff805097812 */ /* 0x000fe400078ec0ff */
[----:B------:R-:W-:Y:S02]  /*0c10*/  SHF.R.S32.HI R6, RZ, 0x4, R3 ;  /* 0x00000004ff067819 */ /* 0x000fe40000011403 */
[----:B------:R-:W-:Y:S01]  /*0c20*/  LEA.HI R5, R0, R12, RZ, 0x5 ;  /* 0x0000000c00057211 */ /* 0x000fe200078f28ff */
[----:B------:R-:W-:Y:S01]  /*0c30*/  IMAD.IADD R10, R4, 0x1, -R9 ;  /* 0x00000001040a7824 */ /* 0x000fe200078e0a09 */
[----:B------:R-:W-:-:S02]  /*0c40*/  LOP3.LUT R4, R3, 0x3fffff0, RZ, 0xc0, !PT ;  /* 0x03fffff003047812 */ /* 0x000fc400078ec0ff */
[----:B------:R-:W-:Y:S01]  /*0c50*/  LEA.HI R3, R3, R6, RZ, 0x1 ;  /* 0x0000000603037211 */ /* 0x000fe200078f08ff */
[----:B------:R-:W-:Y:S01]  /*0c60*/  IMAD R7, R7, 0x10, R10 ;  /* 0x0000001007077824 */ /* 0x000fe200078e020a */
[----:B------:R-:W-:Y:S01]  /*0c70*/  SHF.R.S32.HI R15, RZ, 0x5, R5 ;  /* 0x00000005ff0f7819 */ /* 0x000fe20000011405 */
[----:B------:R-:W-:Y:S01]  /*0c80*/  IMAD.IADD R4, R12, 0x1, -R4 ;  /* 0x000000010c047824 */ /* 0x000fe200078e0a04 */
[----:B------:R-:W-:Y:S02]  /*0c90*/  LOP3.LUT R3, R3, 0x1ffffffe, RZ, 0xc0, !PT ;  /* 0x1ffffffe03037812 */ /* 0x000fe400078ec0ff */
[----:B------:R-:W-:Y:S01]  /*0ca0*/  LOP3.LUT R8, R8, 0x7ffffffc, RZ, 0xc0, !PT ;  /* 0x7ffffffc08087812 */ /* 0x000fe200078ec0ff */
[----:B------:R-:W-:Y:S02]  /*0cb0*/  IMAD R4, R15, 0x10, R4 ;  /* 0x000000100f047824 */ /* 0x000fe400078e0204 */
[----:B------:R-:W-:Y:S02]  /*0cc0*/  IMAD.IADD R3, R6, 0x1, -R3 ;  /* 0x0000000106037824 */ /* 0x000fe400078e0a03 */
[----:B------:R-:W-:Y:S01]  /*0cd0*/  IMAD R6, R2, 0x40, R7 ;  /* 0x0000004002067824 */ /* 0x000fe200078e0207 */
[-C--:B------:R-:W-:Y:S01]  /*0ce0*/  LEA.HI R2, R0, R12.reuse, RZ, 0x2 ;  /* 0x0000000c00027211 */ /* 0x080fe200078f10ff */
[----:B------:R-:W-:Y:S01]  /*0cf0*/  IMAD R5, R4, 0x8, R3 ;  /* 0x0000000804057824 */ /* 0x000fe200078e0203 */
[----:B------:R-:W-:-:S02]  /*0d00*/  LEA.HI R0, R0, R12, RZ, 0x3 ;  /* 0x0000000c00007211 */ /* 0x000fc400078f18ff */
[--C-:B------:R-:W-:Y:S01]  /*0d10*/  SHF.R.S32.HI R206, RZ, 0x2, R2.reuse ;  /* 0x00000002ffce7819 */ /* 0x100fe20000011402 */
[----:B------:R-:W-:Y:S01]  /*0d20*/  STL [R1+0x50], R6 ;  /* 0x0000500601007387 */ /* 0x000fe20000100800 */
[----:B------:R-:W-:Y:S01]  /*0d30*/  SHF.R.S32.HI R3, RZ, 0x1f, R2 ;  /* 0x0000001fff037819 */ /* 0x000fe20000011402 */
[----:B------:R-:W-:Y:S01]  /*0d40*/  IMAD.SHL.U32 R5, R5, 0x8, RZ ;  /* 0x0000000805057824 */ /* 0x000fe200078e00ff */
[----:B------:R-:W-:Y:S01]  /*0d50*/  LOP3.LUT R2, R2, 0xfffffffc, RZ, 0xc0, !PT ;  /* 0xfffffffc02027812 */ /* 0x000fe200078ec0ff */
[----:B------:R-:W-:Y:S01]  /*0d60*/  VIADD R7, R206, 0x40 ;  /* 0x00000040ce077836 */ /* 0x000fe20000000000 */
[----:B------:R-:W-:Y:S01]  /*0d70*/  LEA.HI R3, R3, R206, RZ, 0x3 ;  /* 0x000000ce03037211 */ /* 0x000fe200078f18ff */
[----:B------:R-:W-:Y:S01]  /*0d80*/  STL [R1+0x3c], RZ ;  /* 0x00003cff01007387 */ /* 0x000fe20000100800 */
[----:B------:R-:W-:Y:S01]  /*0d90*/  SHF.R.S32.HI R4, RZ, 0x3, R0 ;  /* 0x00000003ff047819 */ /* 0x000fe20000011400 */
[----:B------:R-:W-:Y:S01]  /*0da0*/  IMAD.IADD R9, R12, 0x1, -R2 ;  /* 0x000000010c097824 */ /* 0x000fe200078e0a02 */
[----:B------:R-:W-:Y:S01]  /*0db0*/  LOP3.LUT R0, R0, 0xfffffff8, RZ, 0xc0, !PT ;  /* 0xfffffff800007812 */ /* 0x000fe200078ec0ff */
[----:B------:R-:W-:Y:S01]  /*0dc0*/  IMAD.SHL.U32 R2, R7, 0x40, RZ ;  /* 0x0000004007027824 */ /* 0x000fe200078e00ff */
[----:B------:R-:W-:Y:S01]  /*0dd0*/  LOP3.LUT R3, R3, 0xfffffff8, RZ, 0xc0, !PT ;  /* 0xfffffff803037812 */ /* 0x000fe200078ec0ff */
[C---:B------:R-:W-:Y:S01]  /*0de0*/  IMAD.SHL.U32 R204, R9.reuse, 0x4, RZ ;  /* 0x0000000409cc7824 */ /* 0x040fe200078e00ff */
[----:B------:R-:W-:Y:S01]  /*0df0*/  SHF.R.S32.HI R4, RZ, 0x1f, R7 ;  /* 0x0000001fff047819 */ /* 0x000fe20000011407 */
[----:B------:R-:W-:Y:S01]  /*0e00*/  IMAD.IADD R10, R12, 0x1, -R0 ;  /* 0x000000010c0a7824 */ /* 0x000fe200078e0a00 */
[C---:B------:R-:W-:Y:S01]  /*0e10*/  LEA.HI R0, R9.reuse, R9, RZ, 0x1 ;  /* 0x0000000909007211 */ /* 0x040fe200078f08ff */
[----:B------:R-:W-:Y:S01]  /*0e20*/  IMAD.IADD R3, R206, 0x1, -R3 ;  /* 0x00000001ce037824 */ /* 0x000fe200078e0a03 */
[----:B------:R-:W-:Y:S01]  /*0e30*/  LEA.HI R4, R4, R7, RZ, 0x3 ;  /* 0x0000000704047211 */ /* 0x000fe200078f18ff */
[----:B------:R-:W-:Y:S01]  /*0e40*/  VIADD R211, R204, 0x10 ;  /* 0x00000010ccd37836 */ /* 0x000fe20000000000 */
[----:B------:R-:W-:Y:S01]  /*0e50*/  LOP3.LUT R0, R0, 0x1ffffffe, RZ, 0xc0, !PT ;  /* 0x1ffffffe00007812 */ /* 0x000fe200078ec0ff */
[----:B------:R-:W-:Y:S01]  /*0e60*/  IMAD.SHL.U32 R16, R9, 0x8, RZ ;  /* 0x0000000809107824 */ /* 0x000fe200078e00ff */
[----:B------:R0:W-:Y:S01]  /*0e70*/  STL [R1+0x40], R3 ;  /* 0x0000400301007387 */ /* 0x0001e20000100800 */
[----:B------:R-:W-:-:S02]  /*0e80*/  IMAD.SHL.U32 R4, R4, 0x40, RZ ;  /* 0x0000004004047824 */ /* 0x000fc400078e00ff */
[----:B------:R-:W-:Y:S01]  /*0e90*/  IMAD.SHL.U32 R219, R10, 0x8, RZ ;  /* 0x000000080adb7824 */ /* 0x000fe200078e00ff */
[----:B------:R-:W-:Y:S01]  /*0ea0*/  SHF.R.S32.HI R17, RZ, 0x1f, R16 ;  /* 0x0000001fff117819 */ /* 0x000fe20000011410 */
[----:B------:R-:W-:Y:S01]  /*0eb0*/  IMAD.IADD R0, R9, 0x1, -R0 ;  /* 0x0000000109007824 */ /* 0x000fe200078e0a00 */
[----:B------:R-:W-:Y:S01]  /*0ec0*/  LOP3.LUT R4, R4, 0xfffffe00, RZ, 0xc0, !PT ;  /* 0xfffffe0004047812 */ /* 0x000fe200078ec0ff */
[----:B------:R-:W-:Y:S01]  /*0ed0*/  VIADD R216, R16, 0x40 ;  /* 0x0000004010d87836 */ /* 0x000fe20000000000 */
[----:B------:R-:W-:Y:S01]  /*0ee0*/  SHF.R.S32.HI R7, RZ, 0x1f, R219 ;  /* 0x0000001fff077819 */ /* 0x000fe200000114db */
[----:B------:R-:W-:Y:S01]  /*0ef0*/  VIADD R7, R219, 0xc0 ;  /* 0x000000c0db077836 */ /* 0x000fe20000000000 */
[----:B0-----:R-:W-:Y:S01]  /*0f00*/  LOP3.LUT R3, R2, 0x1c0, RZ, 0xc0, !PT ;  /* 0x000001c002037812 */ /* 0x001fe200078ec0ff */
[----:B------:R-:W-:Y:S01]  /*0f10*/  IMAD R0, R0, 0x8, R6 ;  /* 0x0000000800007824 */ /* 0x000fe200078e0206 */
[----:B------:R-:W-:Y:S01]  /*0f20*/  SHF.R.S32.HI R229, RZ, 0x1f, R216 ;  /* 0x0000001fffe57819 */ /* 0x000fe200000114d8 */
[C---:B------:R-:W-:Y:S01]  /*0f30*/  VIADD R2, R16.reuse, 0x20 ;  /* 0x0000002010027836 */ /* 0x040fe20000000000 */
[----:B------:R-:W-:Y:S01]  /*0f40*/  SHF.R.U32.HI R9, RZ, 0x3, R3 ;  /* 0x00000003ff097819 */ /* 0x000fe20000011603 */
[C---:B------:R-:W-:Y:S01]  /*0f50*/  VIADD R215, R16.reuse, 0x60 ;  /* 0x0000006010d77836 */ /* 0x040fe20000000000 */
[----:B------:R-:W-:Y:S01]  /*0f60*/  LOP3.LUT R3, R3, 0x38, R16, 0xf8, !PT ;  /* 0x0000003803037812 */ /* 0x000fe200078ef810 */
        /* <DEDUP_REMOVED lines=8> */
[C---:B------:R-:W-:Y:S01]  /*0ff0*/  VIADD R12, R219.reuse, 0x40 ;  /* 0x00000040db0c7836 */ /* 0x040fe20000000000 */
[----:B------:R-:W-:Y:S01]  /*1000*/  SHF.R.S32.HI R225, RZ, 0x1f, R218 ;  /* 0x0000001fffe17819 */ /* 0x000fe200000114da */
[----:B------:R-:W-:Y:S01]  /*1010*/  VIADD R10, R219, 0x80 ;  /* 0x00000080db0a7836 */ /* 0x000fe20000000000 */
[----:B------:R-:W-:-:S02]  /*1020*/  SHF.R.S32.HI R224, RZ, 0x1f, R217 ;  /* 0x0000001fffe07819 */ /* 0x000fc400000114d9 */
[----:B------:R-:W-:Y:S02]  /*1030*/  SHF.R.S32.HI R12, RZ, 0x1f, R12 ;  /* 0x0000001fff0c7819 */ /* 0x000fe4000001140c */
[----:B------:R-:W-:Y:S02]  /*1040*/  SHF.R.S32.HI R10, RZ, 0x1f, R10 ;  /* 0x0000001fff0a7819 */ /* 0x000fe4000001140a */
[----:B--2---:R-:W-:Y:S02]  /*1050*/  LOP3.LUT R209, R13, 0x1, RZ, 0xfc, !PT ;  /* 0x000000010dd17812 */ /* 0x004fe400078efcff */
[----:B------:R-:W-:-:S05]  /*1060*/  SHF.R.S32.HI R13, RZ, 0x1f, R211 ;  /* 0x0000001fff0d7819 */ /* 0x000fca00000114d3 */
[----:B------:R-:W-:Y:S04]  /*1070*/  STL [R1+0x48], R13 ;  /* 0x0000480d01007387 */ /* 0x000fe80000100800 */
[----:B------:R0:W-:Y:S02]  /*1080*/  STL [R1+0xc], R4 ;  /* 0x00000c0401007387 */ /* 0x0001e40000100800 */
[----:B0-----:R-:W-:Y:S02]  /*1090*/  LOP3.LUT R4, R4, R3, R9, 0xf6, !PT ;  /* 0x0000000304047212 */ /* 0x001fe400078ef609 */
[----:B------:R-:W-:Y:S01]  /*10a0*/  SHF.R.S32.HI R3, RZ, 0x1f, R7 ;  /* 0x0000001fff037819 */ /* 0x000fe20000011407 */
[----:B------:R-:W-:Y:S02]  /*10b0*/  IMAD.IADD R7, R11, 0x1, -R8 ;  /* 0x000000010b077824 */ /* 0x000fe400078e0a08 */
[----:B------:R-:W-:-:S03]  /*10c0*/  IMAD R3, R4, 0x2, R19 ;  /* 0x0000000204037824 */ /* 0x000fc600078e0213 */
[----:B------:R0:W-:Y:S04]  /*10d0*/  STL [R1+0x18], R7 ;  /* 0x0000180701007387 */ /* 0x0001e80000100800 */
[----:B------:R0:W-:Y:S04]  /*10e0*/  STL [R1+0x4c], R3 ;  /* 0x00004c0301007387 */ /* 0x0001e80000100800 */
[----:B------:R0:W-:Y:S04]  /*10f0*/  STL [R1+0x54], R5 ;  /* 0x0000540501007387 */ /* 0x0001e80000100800 */
[----:B------:R0:W-:Y:S02]  /*1100*/  STL [R1+0x10], R0 ;  /* 0x0000100001007387 */ /* 0x0001e40000100800 */
.L_x_14400:
[----:B0-2---:R-:W0:Y:S02]  /*1110*/  LDC.64 R4, c[0x0][0xc88] ;  /* 0x00032200ff047b82 */ /* 0x005e240000000a00 */
        /* <DEDUP_REMOVED lines=43> */
[----:B-1-34-:R-:W-:Y:S06]  /*13d0*/  @P2 BRA `(.L_x_14242) ;  /* 0x0000000000242947 */ /* 0x01afec0003800000 */
        /* <DEDUP_REMOVED lines=9> */
.L_x_14242:
[----:B------:R-:W-:Y:S01]  /*1470*/  ULDC.64 UR4, c[0x0][0xa20] ;  /* 0x0002880000047ab9 */ /* 0x000fe20000000a00 */
[----:B------:R0:W-:Y:S01]  /*1480*/  STL [R1+0x2c], R34 ;  /* 0x00002c2201007387 */ /* 0x0001e20000100800 */
[----:B------:R-:W-:-:S04]  /*1490*/  ISETP.NE.U32.AND P1, PT, RZ, UR4, PT ;  /* 0x00000004ff007c0c */ /* 0x000fc8000bf25070 */
[----:B------:R-:W-:-:S13]  /*14a0*/  ISETP.NE.AND.EX P1, PT, RZ, UR5, PT, P1 ;  /* 0x00000005ff007c0c */ /* 0x000fda000bf25310 */
[----:B0-----:R-:W-:Y:S05]  /*14b0*/  @!P1 BRA `(.L_x_14243) ;  /* 0x0000000000109947 */ /* 0x001fea0003800000 */
[----:B------:R-:W-:-:S04]  /*14c0*/  IADD3 R4, P0, R37, UR4, RZ ;  /* 0x0000000425047c10 */ /* 0x000fc8000ff1e0ff */
[----:B------:R-:W-:-:S05]  /*14d0*/  IADD3.X R5, R32, UR5, RZ, P0, !PT ;  /* 0x0000000520057c10 */ /* 0x000fca00087fe4ff */
[----:B------:R0:W5:Y:S01]  /*14e0*/  LDG.E R35, desc[UR40][R4.64] ;  /* 0x0000002804237981 */ /* 0x000162000c1e1900 */
[----:B------:R-:W-:Y:S05]  /*14f0*/  BRA `(.L_x_14244) ;  /* 0x0000000000107947 */ /* 0x000fea0003800000 */
.L_x_14243:
[----:B------:R-:W-:Y:S05]  /*1500*/  @!P0 BRA `(.L_x_14244) ;  /* 0x00000000000c8947 */ /* 0x000fea0003800000 */
[----:B------:R-:W2:Y:S04]  /*1510*/  LDG.E R4, desc[UR40][R8.64] ;  /* 0x0000002808047981 */ /* 0x000ea8000c1e1900 */
[----:B------:R-:W2:Y:S02]  /*1520*/  LDG.E R35, desc[UR40][R8.64+0x4] ;  /* 0x0000042808237981 */ /* 0x000ea4000c1e1900 */
[----:B--2---:R-:W-:-:S07]  /*1530*/  IMAD.IADD R35, R35, 0x1, -R4 ;  /* 0x0000000123237824 */ /* 0x004fce00078e0a04 */
.L_x_14244:
        /* <DEDUP_REMOVED lines=16> */
[----:B------:R-:W-:-:S04]  /*1640*/  IMAD.SHL.U32 R223, R33, 0x80, RZ ;  /* 0x0000008021df7824 */ /* 0x000fc800078e00ff */
[----:B0-----:R-:W-:-:S08]  /*1650*/  VIADD R4, R223, 0x7f ;  /* 0x0000007fdf047836 */ /* 0x001fd00000000000 */
[----:B------:R-:W0:Y:S08]  /*1660*/  @P1 LDC R9, c[0x0][0x44c] ;  /* 0x00011300ff091b82 */ /* 0x000e300000000800 */
[----:B------:R-:W1:Y:S01]  /*1670*/  @P1 LDC R5, c[0x0][0x450] ;  /* 0x00011400ff051b82 */ /* 0x000e620000000800 */
[----:B--2---:R-:W-:Y:S02]  /*1680*/  @P0 IMAD.IADD R26, R8, 0x1, -R3 ;  /* 0x00000001081a0824 */ /* 0x004fe400078e0a03 */
[----:B------:R-:W-:-:S02]  /*1690*/  IMAD.IADD R8, R35, 0x1, -R0 ;  /* 0x0000000123087824 */ /* 0x000fc400078e0a00 */
[----:B0-----:R-:W-:-:S04]  /*16a0*/  @P1 IMAD.HI.U32 R0, R4, R9, RZ ;  /* 0x0000000904001227 */ /* 0x001fc800078e00ff */
[----:B------:R-:W-:Y:S01]  /*16b0*/  IMAD.IADD R10, R8, 0x1, R26 ;  /* 0x00000001080a7824 */ /* 0x000fe200078e021a */
[----:B-1----:R-:W-:Y:S01]  /*16c0*/  @P1 SHF.R.U32.HI R4, RZ, R5, R0 ;  /* 0x00000005ff041219 */ /* 0x002fe20000011600 */
[----:B------:R-:W-:Y:S02]  /*16d0*/  IMAD.MOV R30, RZ, RZ, -R8 ;  /* 0x000000ffff1e7224 */ /* 0x000fe400078e0a08 */
[C---:B------:R-:W-:Y:S01]  /*16e0*/  VIADD R0, R10.reuse, 0x5f ;  /* 0x0000005f0a007836 */ /* 0x040fe20000000000 */
[----:B------:R-:W-:Y:S01]  /*16f0*/  IADD3 R89, R10, 0x60, -R220 ;  /* 0x000000600a597810 */ /* 0x000fe20007ffe8dc */
[----:B------:R3:W-:Y:S01]  /*1700*/  STL [R1+0x4], R10 ;  /* 0x0000040a01007387 */ /* 0x0007e20000100800 */
[----:B------:R-:W-:Y:S01]  /*1710*/  VIMNMX R30, RZ, R30, !PT ;  /* 0x0000001eff1e7248 */ /* 0x000fe20007fe0100 */
        /* <DEDUP_REMOVED lines=41> */
.L_x_14247:
[----:B------:R-:W-:Y:S05]  /*19b0*/  BSYNC B6 ;  /* 0x0000000000067941 */ /* 0x000fea0003800000 */
.L_x_14246:
        /* <DEDUP_REMOVED lines=20> */
.L_x_14249:
[----:B------:R-:W-:Y:S05]  /*1b00*/  BSYNC B6 ;  /* 0x0000000000067941 */ /* 0x000fea0003800000 */
.L_x_14248:
[----:B------:R-:W2:Y:S01]  /*1b10*/  LDL R14, [R1+0x40] ;  /* 0x00004000010e7983 */ /* 0x000ea20000100800 */
[----:B------:R-:W-:Y:S01]  /*1b20*/  ULDC.64 UR4, c[0x0][0x9f8] ;  /* 0x00027e0000047ab9 */ /* 0x000fe20000000a00 */
[----:B------:R-:W0:Y:S01]  /*1b30*/  LDC.64 R56, c[0x0][0x408] ;  /* 0x00010200ff387b82 */ /* 0x000e220000000a00 */
[----:B------:R-:W-:-:S04]  /*1b40*/  ISETP.NE.U32.AND P0, PT, RZ, UR4, PT ;  /* 0x00000004ff007c0c */ /* 0x000fc8000bf05070 */
[----:B------:R-:W-:-:S03]  /*1b50*/  ISETP.NE.AND.EX P0, PT, RZ, UR5, PT, P0 ;  /* 0x00000005ff007c0c */ /* 0x000fc6000bf05300 */
[----:B------:R-:W1:Y:S10]  /*1b60*/  LDC R39, c[0x0][0x3f4] ;  /* 0x0000fd00ff277b82 */ /* 0x000e740000000800 */
[----:B------:R-:W-:Y:S01]  /*1b70*/  @P0 IADD3 R4, P1, R37, UR4, RZ ;  /* 0x0000000425040c10 */ /* 0x000fe2000ff3e0ff */
[----:B------:R-:W-:-:S03]  /*1b80*/  ULDC UR4, c[0x0][0x320] ;  /* 0x0000c80000047ab9 */ /* 0x000fc60000000800 */
[----:B------:R-:W-:Y:S02]  /*1b90*/  @P0 IADD3.X R5, R32, UR5, RZ, P1, !PT ;  /* 0x0000000520050c10 */ /* 0x000fe40008ffe4ff */
[----:B------:R-:W-:Y:S01]  /*1ba0*/  ISETP.GE.AND P1, PT, R2, UR4, PT ;  /* 0x0000000402007c0c */ /* 0x000fe2000bf26270 */
[----:B------:R-:W3:Y:S02]  /*1bb0*/  LDC.64 R32, c[0x0][0x3f8] ;  /* 0x0000fe00ff207b82 */ /* 0x000ee40000000a00 */
        /* <DEDUP_REMOVED lines=15> */
[----:B------:R-:W-:-:S02]  /*1cb0*/  ISETP.GE.AND P0, PT, R218, UR4, PT ;  /* 0x00000004da007c0c */ /* 0x000fc4000bf06270 */
[----:B------:R-:W-:Y:S02]  /*1cc0*/  ISETP.GE.AND P1, PT, R217, UR4, PT ;  /* 0x00000004d9007c0c */ /* 0x000fe4000bf26270 */
[----:B------:R-:W-:Y:S02]  /*1cd0*/  SHF.R.S32.HI R9, RZ, 0x1f, R206 ;  /* 0x0000001fff097819 */ /* 0x000fe400000114ce */
[----:B------:R-:W-:Y:S02]  /*1ce0*/  LOP3.LUT R3, R4, R0, R3, 0xfe, !PT ;  /* 0x0000000004037212 */ /* 0x000fe400078efe03 */
[----:B------:R-:W-:Y:S02]  /*1cf0*/  SEL R6, RZ, 0x40, P0 ;  /* 0x00000040ff067807 */ /* 0x000fe40000000000 */
[----:B------:R-:W-:Y:S02]  /*1d00*/  SEL R7, RZ, 0x7fff80, P1 ;  /* 0x007fff80ff077807 */ /* 0x000fe40000800000 */
[----:B------:R-:W-:-:S02]  /*1d10*/  SHF.R.S32.HI R205, RZ, 0x1f, R204 ;  /* 0x0000001fffcd7819 */ /* 0x000fc400000114cc */
[----:B------:R-:W-:Y:S01]  /*1d20*/  LOP3.LUT R3, R7, R3, R6, 0xfe, !PT ;  /* 0x0000000307037212 */ /* 0x000fe200078efe06 */
[C---:B0-----:R-:W-:Y:S02]  /*1d30*/  IMAD R6, R9.reuse, R56, RZ ;  /* 0x0000003809067224 */ /* 0x041fe400078e02ff */
[----:B---3--:R-:W-:Y:S02]  /*1d40*/  IMAD R0, R9, R32, RZ ;  /* 0x0000002009007224 */ /* 0x008fe400078e02ff */
[----:B------:R-:W-:-:S04]  /*1d50*/  IMAD.WIDE.U32 R8, R206, R56, R204 ;  /* 0x00000038ce087225 */ /* 0x000fc800078e00cc */
[----:B------:R-:W-:-:S04]  /*1d60*/  IMAD R55, R206, R57, R6 ;  /* 0x00000039ce377224 */ /* 0x000fc800078e0206 */
[----:B------:R-:W-:Y:S02]  /*1d70*/  IMAD.IADD R9, R9, 0x1, R55 ;  /* 0x0000000109097824 */ /* 0x000fe400078e0237 */
[----:B-----5:R-:W-:Y:S02]  /*1d80*/  IMAD.WIDE.U32 R52, R24, R56, R8 ;  /* 0x0000003818347225 */ /* 0x020fe400078e0008 */
[----:B------:R-:W3:Y:S01]  /*1d90*/  LDL R8, [R1+0xc] ;  /* 0x00000c0001087983 */ /* 0x000ee20000100800 */
[----:B------:R-:W0:Y:S01]  /*1da0*/  S2R R40, SR_TID.X ;  /* 0x0000000000287919 */ /* 0x000e220000002100 */
[----:B------:R-:W4:Y:S01]  /*1db0*/  S2R R38, SR_TID.X ;  /* 0x0000000000267919 */ /* 0x000f220000002100 */
[----:B0-----:R-:W-:Y:S01]  /*1dc0*/  VIADD R40, R40, 0xffffff80 ;  /* 0xffffff8028287836 */ /* 0x001fe20000000000 */
[----:B----4-:R-:W-:Y:S01]  /*1dd0*/  SHF.R.U32.HI R38, RZ, 0x7, R38 ;  /* 0x00000007ff267819 */ /* 0x010fe20000011626 */
[----:B------:R-:W-:Y:S01]  /*1de0*/  IMAD R15, R206, R33, R0 ;  /* 0x00000021ce0f7224 */ /* 0x000fe200078e0200 */
[----:B-1----:R-:W-:-:S02]  /*1df0*/  ISETP.GE.AND P0, PT, R16, R39, PT ;  /* 0x000000271000720c */ /* 0x002fc40003f06270 */
[----:B------:R-:W-:Y:S01]  /*1e00*/  ISETP.NE.AND P6, PT, R38, 0x1, PT ;  /* 0x000000012600780c */ /* 0x000fe20003fc5270 */
[----:B------:R-:W-:Y:S01]  /*1e10*/  IMAD.WIDE.U32 R10, R206, R32, R16 ;  /* 0x00000020ce0a7225 */ /* 0x000fe200078e0010 */
[----:B------:R-:W-:-:S03]  /*1e20*/  SEL R13, R39, RZ, P0 ;  /* 0x000000ff270d7207 */ /* 0x000fc60000000000 */
[----:B------:R-:W-:Y:S02]  /*1e30*/  IMAD.IADD R11, R15, 0x1, R11 ;  /* 0x000000010f0b7824 */ /* 0x000fe400078e020b */
[----:B------:R-:W-:Y:S02]  /*1e40*/  IMAD.IADD R13, R16, 0x1, R13 ;  /* 0x00000001100d7824 */ /* 0x000fe400078e020d */
[----:B------:R-:W-:-:S04]  /*1e50*/  IMAD.WIDE.U32 R20, R24, R32, R10 ;  /* 0x0000002018147225 */ /* 0x000fc800078e000a */
[----:B------:R-:W-:Y:S01]  /*1e60*/  VIADD R61, R38, 0x8 ;  /* 0x00000008263d7836 */ /* 0x000fe20000000000 */
[----:B------:R-:W-:Y:S05]  /*1e70*/  @!P6 WARPSYNC.ALL ;  /* 0x000000000000e948 */ /* 0x000fea0003800000 */
[C---:B------:R-:W-:Y:S02]  /*1e80*/  VIADD R38, R206.reuse, 0x40 ;  /* 0x00000040ce267836 */ /* 0x040fe40000000000 */
[----:B------:R-:W-:Y:S01]  /*1e90*/  IMAD.WIDE.U32 R4, R206, R32, R204 ;  /* 0x00000020ce047225 */ /* 0x000fe200078e00cc */
[----:B------:R-:W-:Y:S01]  /*1ea0*/  SHF.R.S32.HI R12, RZ, 0x1f, R13 ;  /* 0x0000001fff0c7819 */ /* 0x000fe2000001140d */
[----:B------:R-:W-:-:S02]  /*1eb0*/  ULDC UR4, c[0x0][0x2f4] ;  /* 0x0000bd0000047ab9 */ /* 0x000fc40000000800 */
[----:B------:R-:W-:Y:S02]  /*1ec0*/  VIADD R10, R206, 0x40 ;  /* 0x00000040ce0a7836 */ /* 0x000fe40000000000 */
[----:B------:R-:W-:Y:S02]  /*1ed0*/  IMAD.SHL.U32 R38, R38, 0x40, RZ ;  /* 0x0000004026267824 */ /* 0x000fe400078e00ff */
[----:B------:R-:W-:Y:S02]  /*1ee0*/  IMAD.SHL.U32 R10, R10, 0x40, RZ ;  /* 0x000000400a0a7824 */ /* 0x000fe400078e00ff */
[----:B------:R-:W-:Y:S01]  /*1ef0*/  IMAD.IADD R7, R5, 0x1, R15 ;  /* 0x0000000105077824 */ /* 0x000fe200078e020f */
[----:B------:R-:W-:Y:S01]  /*1f00*/  SHF.R.S32.HI R15, RZ, 0x1f, R24 ;  /* 0x0000001fff0f7819 */ /* 0x000fe20000011418 */
[----:B------:R-:W-:Y:S01]  /*1f10*/  IMAD.MOV.U32 R6, RZ, RZ, R4 ;  /* 0x000000ffff067224 */ /* 0x000fe200078e0004 */
[----:B------:R-:W-:Y:S01]  /*1f20*/  LEA.HI R13, R12, R13, RZ, 0x3 ;  /* 0x0000000d0c0d7211 */ /* 0x000fe200078f18ff */
[----:B------:R-:W-:Y:S01]  /*1f30*/  IMAD.WIDE.U32 R4, R206, R56, R16 ;  /* 0x00000038ce047225 */ /* 0x000fe200078e0010 */
[----:B------:R-:W-:-:S02]  /*1f40*/  LOP3.LUT R38, R38, 0x1c0, RZ, 0xc0, !PT ;  /* 0x000001c026267812 */ /* 0x000fc400078ec0ff */
[----:B------:R-:W-:Y:S01]  /*1f50*/  LOP3.LUT R10, R10, 0x1c0, RZ, 0xc0, !PT ;  /* 0x000001c00a0a7812 */ /* 0x000fe200078ec0ff */
[----:B------:R-:W-:Y:S01]  /*1f60*/  IMAD.IADD R55, R55, 0x1, R5 ;  /* 0x0000000137377824 */ /* 0x000fe200078e0205 */
[----:B------:R-:W-:Y:S01]  /*1f70*/  SHF.R.S32.HI R73, RZ, 0x3, R13 ;  /* 0x00000003ff497819 */ /* 0x000fe2000001140d */
[----:B------:R-:W-:Y:S01]  /*1f80*/  IMAD R5, R15, R32, RZ ;  /* 0x000000200f057224 */ /* 0x000fe200078e02ff */
[----:B------:R-:W-:Y:S01]  /*1f90*/  LOP3.LUT R74, R13, 0xfffffff8, RZ, 0xc0, !PT ;  /* 0xfffffff80d4a7812 */ /* 0x000fe200078ec0ff */
[----:B------:R-:W-:Y:S01]  /*1fa0*/  IMAD.MOV.U32 R63, RZ, RZ, 0x20 ;  /* 0x00000020ff3f7424 */ /* 0x000fe200078e00ff */
[----:B------:R-:W-:Y:S01]  /*1fb0*/  PRMT R85, R3, 0x8880, RZ ;  /* 0x0000888003557816 */ /* 0x000fe200000000ff */
[----:B------:R-:W-:Y:S01]  /*1fc0*/  IMAD.MOV.U32 R54, RZ, RZ, R4 ;  /* 0x000000ffff367224 */ /* 0x000fe200078e0004 */
[----:B------:R-:W-:Y:S01]  /*1fd0*/  SHF.R.U32.HI R10, RZ, 0x3, R10 ;  /* 0x00000003ff0a7819 */ /* 0x000fe2000001160a */
[----:B------:R-:W-:Y:S01]  /*1fe0*/  IMAD R15, R15, R56, RZ ;  /* 0x000000380f0f7224 */ /* 0x000fe200078e02ff */
[----:B------:R-:W-:Y:S01]  /*1ff0*/  SHF.L.U64.HI R4, R32, 0x6, R33 ;  /* 0x0000000620047819 */ /* 0x000fe20000010221 */
[----:B------:R-:W-:Y:S01]  /*2000*/  IMAD.IADD R0, R36, 0x1, R35 ;  /* 0x0000000124007824 */ /* 0x000fe200078e0223 */
        /* <DEDUP_REMOVED lines=8> */
[----:B------:R-:W-:Y:S02]  /*2090*/  IMAD R15, R24, R57, R15 ;  /* 0x00000039180f7224 */ /* 0x000fe400078e020f */
[----:B------:R-:W-:Y:S02]  /*20a0*/  IMAD.SHL.U32 R35, R56, 0x40, RZ ;  /* 0x0000004038237824 */ /* 0x000fe400078e00ff */
[----:B------:R-:W-:Y:S01]  /*20b0*/  IMAD.WIDE.U32 R54, R24, R56, R54 ;  /* 0x0000003818367225 */ /* 0x000fe200078e0036 */
[----:B------:R-:W-:-:S03]  /*20c0*/  LOP3.LUT R79, R85, 0x1, RZ, 0xc0, !PT ;  /* 0x00000001554f7812 */ /* 0x000fc600078ec0ff */
[----:B------:R-:W-:Y:S01]  /*20d0*/  IMAD.WIDE.U32 R32, R32, 0x60, RZ ;  /* 0x0000006020207825 */ /* 0x000fe200078e00ff */
[----:B------:R-:W-:-:S03]  /*20e0*/  LOP3.LUT R80, R85, 0x2, RZ, 0xc0, !PT ;  /* 0x0000000255507812 */ /* 0x000fc600078ec0ff */
[----:B------:R-:W-:Y:S01]  /*20f0*/  IMAD.WIDE.U32 R56, R56, 0x60, RZ ;  /* 0x0000006038387825 */ /* 0x000fe200078e00ff */
[C---:B------:R-:W-:Y:S02]  /*2100*/  LOP3.LUT R81, R85.reuse, 0x4, RZ, 0xc0, !PT ;  /* 0x0000000455517812 */ /* 0x040fe400078ec0ff */
[----:B------:R-:W-:Y:S01]  /*2110*/  LOP3.LUT R82, R85, 0x8, RZ, 0xc0, !PT ;  /* 0x0000000855527812 */ /* 0x000fe200078ec0ff */
[----:B------:R-:W-:Y:S01]  /*2120*/  IMAD.SHL.U32 R64, R39, 0x2, RZ ;  /* 0x0000000227407824 */ /* 0x000fe200078e00ff */
[----:B------:R-:W-:Y:S01]  /*2130*/  LOP3.LUT R83, R85, 0x10, RZ, 0xc0, !PT ;  /* 0x0000001055537812 */ /* 0x000fe200078ec0ff */
[----:B------:R-:W-:Y:S01]  /*2140*/  IMAD.IADD R65, R33, 0x1, R65 ;  /* 0x0000000121417824 */ /* 0x000fe200078e0241 */
[----:B------:R-:W-:Y:S01]  /*2150*/  LOP3.LUT R84, R85, 0x20, RZ, 0xc0, !PT ;  /* 0x0000002055547812 */ /* 0x000fe200078ec0ff */
[----:B------:R-:W-:Y:S01]  /*2160*/  IMAD.IADD R66, R57, 0x1, R11 ;  /* 0x0000000139427824 */ /* 0x000fe200078e020b */
[----:B------:R-:W-:Y:S01]  /*2170*/  SHF.R.S32.HI R59, RZ, 0x1f, R34 ;  /* 0x0000001fff3b7819 */ /* 0x000fe20000011422 */
[----:B------:R-:W-:Y:S01]  /*2180*/  IMAD.IADD R69, R7, 0x1, R37 ;  /* 0x0000000107457824 */ /* 0x000fe200078e0225 */
[----:B------:R-:W-:Y:S01]  /*2190*/  P2R R87, PR, RZ, 0x4 ;  /* 0x00000004ff577803 */ /* 0x000fe20000000000 */
[----:B------:R-:W-:Y:S01]  /*21a0*/  IMAD.IADD R70, R37, 0x1, R21 ;  /* 0x0000000125467824 */ /* 0x000fe200078e0215 */
[----:B------:R-:W-:Y:S01]  /*21b0*/  SHF.R.S32.HI R76, RZ, 0x1f, R74 ;  /* 0x0000001fff4c7819 */ /* 0x000fe2000001144a */
[----:B------:R-:W-:-:S02]  /*21c0*/  IMAD.IADD R71, R53, 0x1, R15 ;  /* 0x0000000135477824 */ /* 0x000fc400078e020f */
[C---:B--2---:R-:W-:Y:S01]  /*21d0*/  IMAD.SHL.U32 R58, R14.reuse, 0x40, RZ ;  /* 0x000000400e3a7824 */ /* 0x044fe200078e00ff */
[----:B------:R-:W-:Y:S01]  /*21e0*/  @!P6 BAR.SYNC.DEFER_BLOCKING 0x9, 0x100 ;  /* 0x024400000000eb1d */ /* 0x000fe20000010000 */
[----:B------:R-:W-:Y:S02]  /*21f0*/  LOP3.LUT P1, RZ, R14, 0x4, RZ, 0xc0, !PT ;  /* 0x000000040eff7812 */ /* 0x000fe4000782c0ff */
[----:B------:R-:W-:-:S04]  /*2200*/  SHF.R.S32.HI R14, RZ, 0x1f, R40 ;  /* 0x0000001fff0e7819 */ /* 0x000fc80000011428 */
[----:B------:R-:W-:-:S04]  /*2210*/  LEA.HI R14, R14, R40, RZ, 0x2 ;  /* 0x000000280e0e7211 */ /* 0x000fc800078f10ff */
[----:B------:R-:W-:-:S05]  /*2220*/  LOP3.LUT R14, R14, 0xfffffffc, RZ, 0xc0, !PT ;  /* 0xfffffffc0e0e7812 */ /* 0x000fca00078ec0ff */
[----:B------:R-:W-:Y:S02]  /*2230*/  IMAD.IADD R14, R40, 0x1, -R14 ;  /* 0x00000001280e7824 */ /* 0x000fe400078e0a0e */
[----:B------:R-:W0:Y:S01]  /*2240*/  S2R R40, SR_TID.X ;  /* 0x0000000000287919 */ /* 0x000e220000002100 */
[----:B------:R-:W-:Y:S01]  /*2250*/  LOP3.LUT R58, R58, 0x1c0, RZ, 0xc0, !PT ;  /* 0x000001c03a3a7812 */ /* 0x000fe200078ec0ff */
[----:B------:R-:W-:-:S03]  /*2260*/  IMAD R62, R14, 0x40, R206 ;  /* 0x000000400e3e7824 */ /* 0x000fc600078e02ce */
[----:B------:R-:W-:Y:S02]  /*2270*/  SHF.R.U32.HI R60, RZ, 0x3, R58 ;  /* 0x00000003ff3c7819 */ /* 0x000fe4000001163a */
[----:B------:R-:W-:-:S04]  /*2280*/  LOP3.LUT R9, R58, 0x18, R16, 0xf8, !PT ;  /* 0x000000183a097812 */ /* 0x000fc800078ef810 */
[----:B------:R-:W-:Y:S01]  /*2290*/  LOP3.LUT R9, R9, R60, RZ, 0x3c, !PT ;  /* 0x0000003c09097212 */ /* 0x000fe200078e3cff */
[----:B0-----:R-:W-:-:S05]  /*22a0*/  VIADD R40, R40, 0xffffff80 ;  /* 0xffffff8028287836 */ /* 0x001fca0000000000 */
[----:B------:R-:W-:-:S04]  /*22b0*/  SHF.R.S32.HI R14, RZ, 0x1f, R40 ;  /* 0x0000001fff0e7819 */ /* 0x000fc80000011428 */
[----:B------:R-:W-:-:S04]  /*22c0*/  LEA.HI R14, R14, R40, RZ, 0x5 ;  /* 0x000000280e0e7211 */ /* 0x000fc800078f28ff */
[----:B------:R-:W-:-:S05]  /*22d0*/  SHF.R.S32.HI R14, RZ, 0x5, R14 ;  /* 0x00000005ff0e7819 */ /* 0x000fca000001140e */
        /* <DEDUP_REMOVED lines=8> */
[----:B------:R-:W-:Y:S01]  /*2360*/  IMAD.IADD R72, R15, 0x1, R55 ;  /* 0x000000010f487824 */ /* 0x000fe200078e0237 */
[----:B------:R-:W-:Y:S01]  /*2370*/  SHF.R.S32.HI R75, RZ, 0x1f, R25 ;  /* 0x0000001fff4b7819 */ /* 0x000fe20000011419 */
[----:B------:R-:W-:Y:S01]  /*2380*/  IMAD R77, R14, 0x200, R9 ;  /* 0x000002000e4d7824 */ /* 0x000fe200078e0209 */
[----:B------:R-:W-:Y:S01]  /*2390*/  LOP3.LUT R85, R85, 0x40, RZ, 0xc0, !PT ;  /* 0x0000004055557812 */ /* 0x000fe200078ec0ff */
[----:B---3--:R-:W-:-:S08]  /*23a0*/  IMAD.IADD R78, R8, 0x1, R13 ;  /* 0x00000001084e7824 */ /* 0x008fd000078e020d */
.L_x_14303:
[----:B------:R-:W0:Y:S01]  /*23b0*/  LDC R95, c[0x0][0x430] ;  /* 0x00010c00ff5f7b82 */ /* 0x000e220000000800 */
[----:B------:R-:W-:Y:S02]  /*23c0*/  VIADD R29, R29, 0xffffffff ;  /* 0xffffffff1d1d7836 */ /* 0x000fe40000000000 */
[----:B------:R-:W-:Y:S02]  /*23d0*/  IMAD.MOV.U32 R94, RZ, RZ, RZ ;  /* 0x000000ffff5e7224 */ /* 0x000fe400078e00ff */
[----:B------:R-:W-:-:S03]  /*23e0*/  IMAD R9, R29, 0x60, R62 ;  /* 0x000000601d097824 */ /* 0x000fc600078e023e */
[----:B------:R-:W1:Y:S01]  /*23f0*/  LDC R90, c[0x0][0x3f4] ;  /* 0x0000fd00ff5a7b82 */ /* 0x000e620000000800 */
[----:B--2---:R-:W-:Y:S01]  /*2400*/  IMAD.IADD R36, R0, 0x1, R9 ;  /* 0x0000000100247824 */ /* 0x004fe200078e0209 */
        /* <DEDUP_REMOVED lines=54> */
[C---:B------:R-:W-:Y:S01]  /*2770*/  LEA R100, P3, R12.reuse, UR4, 0x1 ;  /* 0x000000040c647c11 */ /* 0x040fe2000f8608ff */
        /* <DEDUP_REMOVED lines=37> */
.L_x_14254:
[----:B------:R-:W-:Y:S05]  /*29d0*/  BSYNC B1 ;  /* 0x0000000000017941 */ /* 0x000fea0003800000 */
.L_x_14253:
[----:B0-----:R-:W-:Y:S01]  /*29e0*/  VIADD R12, R206, 0x40 ;  /* 0x00000040ce0c7836 */ /* 0x001fe20000000000 */
[----:B------:R-:W-:Y:S01]  /*29f0*/  BSSY B1, `(.L_x_14255) ;  /* 0x000001c000017945 */ /* 0x000fe20003800000 */
[----:B------:R-:W-:Y:S02]  /*2a00*/  CS2R R40, SRZ ;  /* 0x0000000000287805 */ /* 0x000fe4000001ff00 */
        /* <DEDUP_REMOVED lines=26> */
.L_x_14256:
[----:B------:R-:W-:Y:S05]  /*2bb0*/  BSYNC B1 ;  /* 0x0000000000017941 */ /* 0x000fea0003800000 */
.L_x_14255:
        /* <DEDUP_REMOVED lines=33> */
.L_x_14257:
[----:B------:R-:W-:Y:S01]  /*2dd0*/  IMAD R86, R18, 0x8, R19 ;  /* 0x0000000812567824 */ /* 0x000fe200078e0213 */
[----:B------:R-:W-:Y:S01]  /*2de0*/  SHF.L.U32 R99, R210, 0x1f, RZ ;  /* 0x0000001fd2637819 */ /* 0x000fe200000006ff */
[----:B------:R-:W-:Y:S03]  /*2df0*/  BSSY B1, `(.L_x_14258) ;  /* 0x0000003000017945 */ /* 0x000fe60003800000 */
[----:B------:R-:W0:Y:S02]  /*2e00*/  SYNCS.PHASECHK.TRANS64.TRYWAIT P5, [R86+URZ+0x22890], R99 ;  /* 0x02289063560075a7 */ /* 0x000e2400080a017f */
[----:B0-----:R-:W-:Y:S05]  /*2e10*/  @!P5 BRA `(.L_x_14259) ;  /* 0x0000017800a0d947 */ /* 0x001fea0003800000 */
.L_x_14521:
[----:B------:R-:W-:Y:S05]  /*2e20*/  BSYNC B1 ;  /* 0x0000000000017941 */ /* 0x000fea0003800000 */
.L_x_14258:
[----:B------:R-:W-:-:S03]  /*2e30*/  UMOV UR4, 0xffffffff ;  /* 0xffffffff00047882 */ /* 0x000fc60000000000 */
[----:B------:R-:W-:Y:S05]  /*2e40*/  BRA.DIV UR4, `(.L_x_14260) ;  /* 0x0000017a04a87947 */ /* 0x000fea000b800000 */
[----:B------:R1:W2:Y:S04]  /*2e50*/  SHFL.IDX PT, R91, R101, RZ, 0x1c1f ;  /* 0x001c1fff655b7589 */ /* 0x0002a800000e0000 */
[----:B------:R1:W3:Y:S02]  /*2e60*/  SHFL.IDX PT, R14, R100, RZ, 0x1c1f ;  /* 0x001c1fff640e7589 */ /* 0x0002e400000e0000 */
.L_x_14525:
        /* <DEDUP_REMOVED lines=12> */
[----:B------:R-:W-:Y:S02]  /*2f30*/  SHF.R.U64 R110, R48, 0x10, R49 ;  /* 0x00000010306e7819 */ /* 0x000fe40000001231 */
[----:B------:R-:W-:Y:S02]  /*2f40*/  SHF.R.U32.HI R115, RZ, 0x10, R51 ;  /* 0x00000010ff737819 */ /* 0x000fe40000011633 */
[----:B------:R-:W-:Y:S01]  /*2f50*/  SHF.R.U32.HI R111, RZ, 0x10, R49 ;  /* 0x00000010ff6f7819 */ /* 0x000fe20000011631 */
[----:B------:R-:W-:Y:S01]  /*2f60*/  IMAD.U32 R49, R11, 0x10000, RZ ;  /* 0x000100000b317824 */ /* 0x000fe200078e00ff */
        /* <DEDUP_REMOVED lines=13> */
[----:B------:R-:W-:-:S02]  /*3040*/  IMAD.U32 R9, R8, 0x10000, RZ ;  /* 0x0001000008097824 */ /* 0x000fc400078e00ff */
[C---:B------:R-:W-:Y:S01]  /*3050*/  FMUL.FTZ R117, R11.reuse, R114 ;  /* 0x000000720b757220 */ /* 0x040fe20000410000 */
[----:B------:R-:W-:Y:S01]  /*3060*/  LOP3.LUT R8, R8, 0xffff0000, RZ, 0xc0, !PT ;  /* 0xffff000008087812 */ /* 0x000fe200078ec0ff */
[C---:B------:R-:W-:Y:S01]  /*3070*/  FMUL.FTZ R118, R48.reuse, R116 ;  /* 0x0000007430767220 */ /* 0x040fe20000410000 */
[----:B------:R-:W-:Y:S01]  /*3080*/  FMUL.FTZ R11, R11, R110 ;  /* 0x0000006e0b0b7220 */ /* 0x000fe20000410000 */
        /* <DEDUP_REMOVED lines=22> */
.L_x_14266:
[----:B------:R-:W-:Y:S05]  /*31f0*/  BSYNC B3 ;  /* 0x0000000000037941 */ /* 0x000fea0003800000 */
.L_x_14265:
[----:B0-----:R4:W-:Y:S02]  /*3200*/  ST.E.128 desc[UR40][R12.64], R8 ;  /* 0x000000080c007985 */ /* 0x0019e4000c101d28 */
.L_x_14264:
[----:B------:R-:W-:Y:S05]  /*3210*/  BSYNC B2 ;  /* 0x0000000000027941 */ /* 0x000fea0003800000 */
.L_x_14263:
        /* <DEDUP_REMOVED lines=54> */
.L_x_14268:
[----:B------:R-:W-:Y:S05]  /*3580*/  BSYNC B2 ;  /* 0x0000000000027941 */ /* 0x000fea0003800000 */
.L_x_14267:
[----:B0-----:R0:W-:Y:S02]  /*3590*/  ST.E.128 desc[UR40][R12.64], R8 ;  /* 0x000000080c007985 */ /* 0x0011e4000c101d28 */
.L_x_14262:
[----:B------:R-:W-:Y:S05]  /*35a0*/  BSYNC B1 ;  /* 0x0000000000017941 */ /* 0x000fea0003800000 */
.L_x_14261:
[----:B------:R-:W-:-:S03]  /*35b0*/  UMOV UR4, 0xffffffff ;  /* 0xffffffff00047882 */ /* 0x000fc60000000000 */
[----:B------:R-:W-:Y:S05]  /*35c0*/  BRA.DIV UR4, `(.L_x_14269) ;  /* 0x0000017604107947 */ /* 0x000fea000b800000 */
[----:B-1----:R-:W1:Y:S04]  /*35d0*/  SHFL.IDX PT, R101, R101, 0x1, 0x1c1f ;  /* 0x003c1f0065657f89 */ /* 0x002e6800000e0000 */
[----:B---3--:R3:W0:Y:S02]  /*35e0*/  SHFL.IDX PT, R14, R100, 0x1, 0x1c1f ;  /* 0x003c1f00640e7f89 */ /* 0x00862400000e0000 */
.L_x_14529:
        /* <DEDUP_REMOVED lines=9> */
[----:B------:R-:W-:Y:S01]  /*3680*/  SHF.R.U32.HI R44, RZ, 0x10, R43 ;  /* 0x00000010ff2c7819 */ /* 0x000fe2000001162b */
[----:B----4-:R-:W-:Y:S01]  /*3690*/  IMAD.U32 R15, R10, 0x10000, RZ ;  /* 0x000100000a0f7824 */ /* 0x010fe200078e00ff */
[--C-:B------:R-:W-:Y:S02]  /*36a0*/  SHF.R.U32.HI R46, RZ, 0x10, R41.reuse ;  /* 0x00000010ff2e7819 */ /* 0x100fe40000011629 */
[----:B------:R-:W-:Y:S02]  /*36b0*/  PRMT R107, R107, 0x5410, R44 ;  /* 0x000054106b6b7816 */ /* 0x000fe4000000002c */
[----:B------:R-:W-:Y:S02]  /*36c0*/  PRMT R109, R109, 0x5410, R46 ;  /* 0x000054106d6d7816 */ /* 0x000fe4000000002e */
[----:B------:R-:W-:Y:S01]  /*36d0*/  SHF.R.U64 R47, R40, 0x10, R41 ;  /* 0x00000010282f7819 */ /* 0x000fe20000001229 */
[----:B------:R-:W-:Y:S01]  /*36e0*/  IMAD.U32 R46, R107, 0x10000, RZ ;  /* 0x000100006b2e7824 */ /* 0x000fe200078e00ff */
[----:B------:R-:W-:Y:S01]  /*36f0*/  SHF.R.U64 R45, R42, 0x10, R43 ;  /* 0x000000102a2d7819 */ /* 0x000fe2000000122b */
[----:B------:R-:W-:Y:S01]  /*3700*/  IMAD.U32 R44, R109, 0x10000, RZ ;  /* 0x000100006d2c7824 */ /* 0x000fe200078e00ff */
[----:B------:R-:W-:Y:S01]  /*3710*/  LOP3.LUT R40, R10, 0xffff0000, RZ, 0xc0, !PT ;  /* 0xffff00000a287812 */ /* 0x000fe200078ec0ff */
[----:B------:R-:W-:Y:S01]  /*3720*/  IMAD.U32 R41, R11, 0x10000, RZ ;  /* 0x000100000b297824 */ /* 0x000fe200078e00ff */
[----:B------:R-:W-:Y:S01]  /*3730*/  PRMT R106, R106, 0x5410, R47 ;  /* 0x000054106a6a7816 */ /* 0x000fe2000000002f */
[----:B------:R-:W-:Y:S01]  /*3740*/  IMAD.U32 R10, R9, 0x10000, RZ ;  /* 0x00010000090a7824 */ /* 0x000fe200078e00ff */
[----:B------:R-:W-:Y:S01]  /*3750*/  PRMT R108, R108, 0x5410, R45 ;  /* 0x000054106c6c7816 */ /* 0x000fe2000000002d */
[C---:B------:R-:W-:Y:S01]  /*3760*/  FMUL.FTZ R50, R40.reuse, R46 ;  /* 0x0000002e28327220 */ /* 0x040fe20000410000 */
[----:B------:R-:W-:Y:S01]  /*3770*/  LOP3.LUT R42, R11, 0xffff0000, RZ, 0xc0, !PT ;  /* 0xffff00000b2a7812 */ /* 0x000fe200078ec0ff */
[-C--:B------:R-:W-:Y:S01]  /*3780*/  FMUL.FTZ R40, R40, R44.reuse ;  /* 0x0000002c28287220 */ /* 0x080fe20000410000 */
[----:B------:R-:W-:Y:S01]  /*3790*/  LOP3.LUT R11, R9, 0xffff0000, RZ, 0xc0, !PT ;  /* 0xffff0000090b7812 */ /* 0x000fe200078ec0ff */
[C---:B------:R-:W-:Y:S01]  /*37a0*/  FFMA.FTZ R50, R15.reuse, R44, -R50 ;  /* 0x0000002c0f327223 */ /* 0x040fe20000010832 */
[----:B------:R-:W-:Y:S01]  /*37b0*/  LOP3.LUT R45, R108, 0xffff0000, RZ, 0xc0, !PT ;  /* 0xffff00006c2d7812 */ /* 0x000fe200078ec0ff */
[----:B------:R-:W-:Y:S01]  /*37c0*/  IMAD.U32 R9, R8, 0x10000, RZ ;  /* 0x0001000008097824 */ /* 0x000fe200078e00ff */
        /* <DEDUP_REMOVED lines=10> */
[----:B------:R-:W-:Y:S02]  /*3870*/  IMAD.U32 R106, R106, 0x10000, RZ ;  /* 0x000100006a6a7824 */ /* 0x000fe400078e00ff */
        /* <DEDUP_REMOVED lines=14> */
.L_x_14274:
[----:B------:R-:W-:Y:S05]  /*3960*/  BSYNC B2 ;  /* 0x0000000000027941 */ /* 0x000fea0003800000 */
.L_x_14273:
[----:B----4-:R0:W-:Y:S02]  /*3970*/  ST.E.128 desc[UR40][R12.64], R8 ;  /* 0x000000080c007985 */ /* 0x0101e4000c101d28 */
.L_x_14272:
[----:B------:R-:W-:Y:S05]  /*3980*/  BSYNC B1 ;  /* 0x0000000000017941 */ /* 0x000fea0003800000 */
.L_x_14271:
        /* <DEDUP_REMOVED lines=15> */
[----:B------:R-:W-:-:S02]  /*3a80*/  PRMT R103, R103, 0x5410, R40 ;  /* 0x0000541067677816 */ /* 0x000fc40000000028 */
[----:B------:R-:W-:Y:S01]  /*3a90*/  PRMT R104, R104, 0x5410, R41 ;  /* 0x0000541068687816 */ /* 0x000fe20000000029 */
[----:B------:R-:W-:Y:S01]  /*3aa0*/  IMAD.U32 R41, R105, 0x10000, RZ ;  /* 0x0001000069297824 */ /* 0x000fe200078e00ff */
[----:B------:R-:W-:Y:S01]  /*3ab0*/  LOP3.LUT R15, R10, 0xffff0000, RZ, 0xc0, !PT ;  /* 0xffff00000a0f7812 */ /* 0x000fe200078ec0ff */
[----:B------:R-:W-:Y:S01]  /*3ac0*/  IMAD.U32 R10, R9, 0x10000, RZ ;  /* 0x00010000090a7824 */ /* 0x000fe200078e00ff */
[----:B------:R-:W-:Y:S02]  /*3ad0*/  LOP3.LUT R37, R11, 0xffff0000, RZ, 0xc0, !PT ;  /* 0xffff00000b257812 */ /* 0x000fe400078ec0ff */
[----:B------:R-:W-:Y:S01]  /*3ae0*/  PRMT R102, R102, 0x5410, R43 ;  /* 0x0000541066667816 */ /* 0x000fe2000000002b */
[----:B------:R-:W-:Y:S01]  /*3af0*/  FMUL.FTZ R45, R15, R41 ;  /* 0x000000290f2d7220 */ /* 0x000fe20000410000 */
[----:B------:R-:W-:Y:S01]  /*3b00*/  LOP3.LUT R11, R9, 0xffff0000, RZ, 0xc0, !PT ;  /* 0xffff0000090b7812 */ /* 0x000fe200078ec0ff */
[----:B------:R-:W-:Y:S01]  /*3b10*/  IMAD.U32 R9, R8, 0x10000, RZ ;  /* 0x0001000008097824 */ /* 0x000fe200078e00ff */
[C---:B------:R-:W-:Y:S01]  /*3b20*/  LOP3.LUT R40, R104.reuse, 0xffff0000, RZ, 0xc0, !PT ;  /* 0xffff000068287812 */ /* 0x040fe200078ec0ff */
[----:B------:R-:W-:Y:S01]  /*3b30*/  IMAD.U32 R104, R104, 0x10000, RZ ;  /* 0x0001000068687824 */ /* 0x000fe200078e00ff */
[----:B------:R-:W-:-:S02]  /*3b40*/  SHF.L.U32 R39, R103, 0x10, RZ ;  /* 0x0000001067277819 */ /* 0x000fc400000006ff */
[----:B------:R-:W-:Y:S01]  /*3b50*/  LOP3.LUT R38, R102, 0xffff0000, RZ, 0xc0, !PT ;  /* 0xffff000066267812 */ /* 0x000fe200078ec0ff */
[----:B------:R-:W-:Y:S01]  /*3b60*/  FMUL.FTZ R43, R11, R40 ;  /* 0x000000280b2b7220 */ /* 0x000fe20000410000 */
[----:B------:R-:W-:Y:S01]  /*3b70*/  LOP3.LUT R105, R105, 0xffff0000, RZ, 0xc0, !PT ;  /* 0xffff000069697812 */ /* 0x000fe200078ec0ff */
[-C--:B------:R-:W-:Y:S01]  /*3b80*/  FMUL.FTZ R15, R15, R39.reuse ;  /* 0x000000270f0f7220 */ /* 0x080fe20000410000 */
        /* <DEDUP_REMOVED lines=16> */
[----:B------:R-:W-:Y:S02]  /*3c90*/  F2FP.BF16.F32.PACK_AB R14, R14, R45 ;  /* 0x0000002d0e0e723e */ /* 0x000fe400000010ff */
[----:B------:R-:W-:-:S02]  /*3ca0*/  F2FP.BF16.F32.PACK_AB R15, R38, R15 ;  /* 0x0000000f260f723e */ /* 0x000fc400000010ff */
[----:B------:R-:W-:Y:S01]  /*3cb0*/  F2FP.BF16.F32.PACK_AB R8, R11, R10 ;  /* 0x0000000a0b08723e */ /* 0x000fe200000010ff */
[----:B------:R-:W-:Y:S01]  /*3cc0*/  IMAD.MOV.U32 R10, RZ, RZ, R14 ;  /* 0x000000ffff0a7224 */ /* 0x000fe200078e000e */
[----:B------:R-:W-:Y:S01]  /*3cd0*/  F2FP.BF16.F32.PACK_AB R9, R40, R43 ;  /* 0x0000002b2809723e */ /* 0x000fe200000010ff */
[----:B------:R-:W-:-:S07]  /*3ce0*/  IMAD.MOV.U32 R11, RZ, RZ, R15 ;  /* 0x000000ffff0b7224 */ /* 0x000fce00078e000f */
.L_x_14276:
[----:B------:R-:W-:Y:S05]  /*3cf0*/  BSYNC B1 ;  /* 0x0000000000017941 */ /* 0x000fea0003800000 */
.L_x_14275:
[----:B----4-:R0:W-:Y:S01]  /*3d00*/  ST.E.128 desc[UR40][R12.64], R8 ;  /* 0x000000080c007985 */ /* 0x0101e2000c101d28 */
[----:B------:R-:W-:Y:S05]  /*3d10*/  BRA `(.L_x_14270) ;  /* 0x0000001800647947 */ /* 0x000fea0003800000 */
.L_x_14252:
        /* <DEDUP_REMOVED lines=13> */
[----:B------:R-:W-:Y:S01]  /*3df0*/  @!P3 IADD3 R9, P4, R20, R10, RZ ;  /* 0x0000000a1409b210 */ /* 0x000fe20007f9e0ff */
[----:B------:R-:W0:Y:S04]  /*3e00*/  @!P3 LDC.64 R14, c[0x0][0x400] ;  /* 0x00010000ff0ebb82 */ /* 0x000e280000000a00 */
[----:B------:R-:W-:-:S04]  /*3e10*/  @!P3 IMAD.X R12, R91, 0x1, R70, P4 ;  /* 0x000000015b0cb824 */ /* 0x000fc800020e0646 */
[----:B------:R-:W1:Y:S02]  /*3e20*/  @!P3 LDC.64 R10, c[0x0][0x3e8] ;  /* 0x0000fa00ff0abb82 */ /* 0x000e640000000a00 */
[----:B-1----:R-:W-:-:S04]  /*3e30*/  @!P3 LEA R10, P4, R9, R10, 0x1 ;  /* 0x0000000a090ab211 */ /* 0x002fc800078808ff */
[----:B------:R-:W-:Y:S02]  /*3e40*/  @!P3 LEA.HI.X R11, R9, R11, R12, 0x1, P4 ;  /* 0x0000000b090bb211 */ /* 0x000fe400020f0c0c */
[----:B------:R-:W-:Y:S01]  /*3e50*/  @!P3 IADD3 R8, P4, R54, R8, RZ ;  /* 0x000000083608b210 */ /* 0x000fe20007f9e0ff */
[----:B------:R-:W1:Y:S02]  /*3e60*/  @!P2 LDC.64 R12, c[0x0][0x3e8] ;  /* 0x0000fa00ff0cab82 */ /* 0x000e640000000a00 */
[----:B------:R1:W2:Y:S02]  /*3e70*/  @!P3 LDG.E.128 R36, desc[UR40][R10.64] ;  /* 0x000000280a24b981 */ /* 0x0002a4000c1e1d00 */
[----:B------:R-:W-:Y:S01]  /*3e80*/  @!P3 IMAD.X R9, R86, 0x1, R72, P4 ;  /* 0x000000015609b824 */ /* 0x000fe200020e0648 */
[----:B0-----:R-:W-:-:S04]  /*3e90*/  @!P3 LEA R14, P4, R8, R14, 0x1 ;  /* 0x0000000e080eb211 */ /* 0x001fc800078808ff */
[----:B------:R-:W-:Y:S02]  /*3ea0*/  @!P3 LEA.HI.X R15, R8, R15, R9, 0x1, P4 ;  /* 0x0000000f080fb211 */ /* 0x000fe400020f0c09 */
[----:B------:R-:W0:Y:S03]  /*3eb0*/  @!P2 LDC.64 R8, c[0x0][0x400] ;  /* 0x00010000ff08ab82 */ /* 0x000e260000000a00 */
[----:B------:R2:W3:Y:S01]  /*3ec0*/  @!P3 LDG.E.128 R40, desc[UR40][R14.64] ;  /* 0x000000280e28b981 */ /* 0x0004e2000c1e1d00 */
[----:B------:R-:W-:Y:S02]  /*3ed0*/  CS2R R46, SRZ ;  /* 0x00000000002e7805 */ /* 0x000fe4000001ff00 */
[----:B-1----:R-:W-:-:S04]  /*3ee0*/  @!P2 LEA R10, P3, R44, R12, 0x1 ;  /* 0x0000000c2c0aa211 */ /* 0x002fc800078608ff */
[----:B------:R-:W-:Y:S02]  /*3ef0*/  @!P2 LEA.HI.X R11, R44, R13, R45, 0x1, P3 ;  /* 0x0000000d2c0ba211 */ /* 0x000fe400018f0c2d */
[----:B------:R-:W-:Y:S02]  /*3f00*/  CS2R R44, SRZ ;  /* 0x00000000002c7805 */ /* 0x000fe4000001ff00 */
[----:B------:R-:W-:Y:S02]  /*3f10*/  CS2R R50, SRZ ;  /* 0x0000000000327805 */ /* 0x000fe4000001ff00 */
[C---:B0-----:R-:W-:Y:S02]  /*3f20*/  @!P2 LEA R8, P3, R48.reuse, R8, 0x1 ;  /* 0x000000083008a211 */ /* 0x041fe400078608ff */
[----:B------:R3:W4:Y:S02]  /*3f30*/  @!P2 LDG.E.128 R44, desc[UR40][R10.64] ;  /* 0x000000280a2ca981 */ /* 0x000724000c1e1d00 */
[----:B------:R-:W-:-:S02]  /*3f40*/  @!P2 LEA.HI.X R9, R48, R9, R49, 0x1, P3 ;  /* 0x000000093009a211 */ /* 0x000fc400018f0c31 */
[----:B------:R-:W-:-:S06]  /*3f50*/  CS2R R48, SRZ ;  /* 0x0000000000307805 */ /* 0x000fcc000001ff00 */
[----:B------:R0:W5:Y:S01]  /*3f60*/  @!P2 LDG.E.128 R48, desc[UR40][R8.64] ;  /* 0x000000280830a981 */ /* 0x000162000c1e1d00 */
[----:B------:R-:W-:Y:S02]  /*3f70*/  ISETP.NE.AND P3, PT, R209, 0x3, PT ;  /* 0x00000003d100780c */ /* 0x000fe40003f65270 */
[----:B------:R-:W-:Y:S01]  /*3f80*/  ISETP.GE.AND P2, PT, R16, R90, PT ;  /* 0x0000005a1000720c */ /* 0x000fe20003f46270 */
[----:B--2---:R-:W-:-:S05]  /*3f90*/  IMAD.MOV.U32 R15, RZ, RZ, R37 ;  /* 0x000000ffff0f7224 */ /* 0x004fca00078e0025 */
[----:B------:R-:W-:Y:S01]  /*3fa0*/  PRMT R102, R102, 0x5410, R15 ;  /* 0x0000541066667816 */ /* 0x000fe2000000000f */
[----:B---3--:R-:W-:Y:S02]  /*3fb0*/  IMAD.MOV.U32 R10, RZ, RZ, R42 ;  /* 0x000000ffff0a7224 */ /* 0x008fe400078e002a */
[----:B0-----:R-:W-:Y:S02]  /*3fc0*/  IMAD.MOV.U32 R8, RZ, RZ, R43 ;  /* 0x000000ffff087224 */ /* 0x001fe400078e002b */
[----:B------:R-:W-:Y:S02]  /*3fd0*/  IMAD.MOV.U32 R9, RZ, RZ, R40 ;  /* 0x000000ffff097224 */ /* 0x000fe400078e0028 */
[----:B------:R-:W-:Y:S01]  /*3fe0*/  IMAD.MOV.U32 R11, RZ, RZ, R41 ;  /* 0x000000ffff0b7224 */ /* 0x000fe200078e0029 */
[----:B------:R-:W-:Y:S02]  /*3ff0*/  PRMT R124, R10, 0x7610, R124 ;  /* 0x000076100a7c7816 */ /* 0x000fe4000000007c */
[----:B------:R-:W-:-:S02]  /*4000*/  PRMT R104, R104, 0x5410, R8 ;  /* 0x0000541068687816 */ /* 0x000fc40000000008 */
[----:B------:R-:W-:Y:S02]  /*4010*/  PRMT R106, R106, 0x5410, R9 ;  /* 0x000054106a6a7816 */ /* 0x000fe40000000009 */
[----:B------:R-:W-:Y:S01]  /*4020*/  PRMT R125, R11, 0x7610, R125 ;  /* 0x000076100b7d7816 */ /* 0x000fe2000000007d */
[----:B------:R-:W-:Y:S02]  /*4030*/  IMAD.MOV.U32 R12, RZ, RZ, R38 ;  /* 0x000000ffff0c7224 */ /* 0x000fe400078e0026 */
[----:B------:R-:W-:Y:S02]  /*4040*/  IMAD.MOV.U32 R13, RZ, RZ, R39 ;  /* 0x000000ffff0d7224 */ /* 0x000fe400078e0027 */
[----:B----4-:R-:W-:Y:S02]  /*4050*/  IMAD.MOV.U32 R8, RZ, RZ, R46 ;  /* 0x000000ffff087224 */ /* 0x010fe400078e002e */
[----:B------:R-:W-:Y:S02]  /*4060*/  IMAD.MOV.U32 R9, RZ, RZ, R47 ;  /* 0x000000ffff097224 */ /* 0x000fe400078e002f */
[----:B------:R-:W-:-:S02]  /*4070*/  IMAD.MOV.U32 R10, RZ, RZ, R44 ;  /* 0x000000ffff0a7224 */ /* 0x000fc400078e002c */
        /* <DEDUP_REMOVED lines=8> */
[----:B------:R-:W-:Y:S02]  /*4100*/  IMAD.MOV.U32 R10, RZ, RZ, R48 ;  /* 0x000000ffff0a7224 */ /* 0x000fe400078e0030 */
[----:B------:R-:W-:Y:S01]  /*4110*/  IMAD.MOV.U32 R11, RZ, RZ, R49 ;  /* 0x000000ffff0b7224 */ /* 0x000fe200078e0031 */
[----:B------:R-:W-:-:S02]  /*4120*/  PRMT R116, R12, 0x7610, R116 ;  /* 0x000076100c747816 */ /* 0x000fc40000000074 */
[----:B------:R-:W-:Y:S02]  /*4130*/  PRMT R123, R13, 0x7610, R123 ;  /* 0x000076100d7b7816 */ /* 0x000fe4000000007b */
[----:B------:R-:W-:Y:S02]  /*4140*/  PRMT R120, R14, 0x7610, R120 ;  /* 0x000076100e787816 */ /* 0x000fe40000000078 */
[----:B------:R-:W-:Y:S02]  /*4150*/  PRMT R109, R8, 0x7610, R109 ;  /* 0x00007610086d7816 */ /* 0x000fe4000000006d */
[----:B------:R-:W-:Y:S02]  /*4160*/  PRMT R110, R9, 0x7610, R110 ;  /* 0x00007610096e7816 */ /* 0x000fe4000000006e */
[----:B------:R-:W-:Y:S02]  /*4170*/  PRMT R111, R10, 0x7610, R111 ;  /* 0x000076100a6f7816 */ /* 0x000fe4000000006f */
[----:B------:R-:W-:Y:S01]  /*4180*/  PRMT R112, R11, 0x7610, R112 ;  /* 0x000076100b707816 */ /* 0x000fe20000000070 */
[----:B------:R-:W-:Y:S06]  /*4190*/  @!P3 BRA `(.L_x_14277) ;  /* 0x000000000004b947 */ /* 0x000fec0003800000 */
[----:B------:R-:W-:Y:S01]  /*41a0*/  BPT.TRAP 0x1 ;  /* 0x000000040000795c */ /* 0x000fe20000300000 */
.L_x_14277:
[----:B------:R-:W-:Y:S01]  /*41b0*/  IMAD R86, R18, 0x8, R19 ;  /* 0x0000000812567824 */ /* 0x000fe200078e0213 */
[----:B------:R-:W-:Y:S01]  /*41c0*/  SHF.L.U32 R99, R210, 0x1f, RZ ;  /* 0x0000001fd2637819 */ /* 0x000fe200000006ff */
[----:B------:R-:W0:Y:S01]  /*41d0*/  LDC R103, c[0x0][0x2f4] ;  /* 0x0000bd00ff677b82 */ /* 0x000e220000000800 */
[----:B------:R-:W-:Y:S02]  /*41e0*/  BSSY B1, `(.L_x_14278) ;  /* 0x0000003000017945 */ /* 0x000fe40003800000 */
[----:B------:R-:W1:Y:S02]  /*41f0*/  SYNCS.PHASECHK.TRANS64.TRYWAIT P4, [R86+URZ+0x22890], R99 ;  /* 0x02289063560075a7 */ /* 0x000e64000808017f */
[----:B-1----:R-:W-:Y:S05]  /*4200*/  @!P4 BRA `(.L_x_14279) ;  /* 0x000001680048c947 */ /* 0x002fea0003800000 */
.L_x_14530:
[----:B------:R-:W-:Y:S05]  /*4210*/  BSYNC B1 ;  /* 0x0000000000017941 */ /* 0x000fea0003800000 */
.L_x_14278:
[----:B------:R-:W-:Y:S01]  /*4220*/  UMOV UR4, 0xffffffff ;  /* 0xffffffff00047882 */ /* 0x000fe20000000000 */
[----:B0-----:R-:W-:Y:S02]  /*4230*/  IMAD.IADD R105, R103, 0x1, -R64 ;  /* 0x0000000167697824 */ /* 0x001fe400078e0a40 */
[----:B------:R-:W-:Y:S05]  /*4240*/  BRA.DIV UR4, `(.L_x_14280) ;  /* 0x0000016a044c7947 */ /* 0x000fea000b800000 */
[----:B------:R0:W2:Y:S04]  /*4250*/  SHFL.IDX PT, R93, R101, RZ, 0x1c1f ;  /* 0x001c1fff655d7589 */ /* 0x0000a800000e0000 */
[----:B------:R0:W3:Y:S02]  /*4260*/  SHFL.IDX PT, R92, R100, RZ, 0x1c1f ;  /* 0x001c1fff645c7589 */ /* 0x0000e400000e0000 */
.L_x_14534:
[----:B------:R-:W-:Y:S01]  /*4270*/  ISETP.GE.OR P4, PT, R206, R98, P1 ;  /* 0x00000062ce00720c */ /* 0x000fe20000f86670 */
[----:B------:R-:W-:-:S12]  /*4280*/  BSSY B1, `(.L_x_14281) ;  /* 0x0000079000017945 */ /* 0x000fd80003800000 */
[----:B------:R-:W-:Y:S05]  /*4290*/  @P4 BRA `(.L_x_14282) ;  /* 0x0000000400dc4947 */ /* 0x000fea0003800000 */
[----:B------:R-:W4:Y:S01]  /*42a0*/  S2R R11, SR_TID.X ;  /* 0x00000000000b7919 */ /* 0x000f220000002100 */
[----:B------:R-:W-:Y:S01]  /*42b0*/  SEL R8, R64, R105, !P0 ;  /* 0x0000006940087207 */ /* 0x000fe20004000000 */
[----:B------:R-:W-:Y:S01]  /*42c0*/  BSSY B2, `(.L_x_14283) ;  /* 0x0000070000027945 */ /* 0x000fe20003800000 */
[C---:B---3--:R-:W-:Y:S02]  /*42d0*/  LEA R90, P4, R74.reuse, R92, 0x1 ;  /* 0x0000005c4a5a7211 */ /* 0x048fe400078808ff */
[----:B------:R-:W-:Y:S02]  /*42e0*/  SHF.R.S32.HI R9, RZ, 0x1f, R8 ;  /* 0x0000001fff097819 */ /* 0x000fe40000011408 */
[----:B--2---:R-:W-:Y:S02]  /*42f0*/  LEA.HI.X R91, R74, R93, R76, 0x1, P4 ;  /* 0x0000005d4a5b7211 */ /* 0x004fe400020f0c4c */
[----:B------:R-:W-:-:S04]  /*4300*/  LEA.HI R8, R9, R8, RZ, 0x4 ;  /* 0x0000000809087211 */ /* 0x000fc800078f20ff */
[----:B------:R-:W-:-:S05]  /*4310*/  LEA.HI.SX32 R8, R8, R73, 0x1c ;  /* 0x0000004908087211 */ /* 0x000fca00078fe2ff */
[----:B------:R-:W-:Y:S02]  /*4320*/  IMAD.SHL.U32 R107, R8, 0x8, RZ ;  /* 0x00000008086b7824 */ /* 0x000fe400078e00ff */
[----:B------:R-:W-:-:S03]  /*4330*/  IMAD R8, R18, 0x1800, R77 ;  /* 0x0000180012087824 */ /* 0x000fc600078e024d */
[----:B------:R-:W-:Y:S01]  /*4340*/  LOP3.LUT R9, R58, 0x38, R107, 0xf8, !PT ;  /* 0x000000383a097812 */ /* 0x000fe200078ef86b */
[----:B------:R-:W-:-:S03]  /*4350*/  IMAD R8, R8, 0x2, R19 ;  /* 0x0000000208087824 */ /* 0x000fc600078e0213 */
[----:B------:R-:W-:Y:S01]  /*4360*/  LOP3.LUT R9, R9, R60, RZ, 0x3c, !PT ;  /* 0x0000003c09097212 */ /* 0x000fe200078e3cff */
[----:B----4-:R-:W-:-:S05]  /*4370*/  VIADD R11, R11, 0xffffff80 ;  /* 0xffffff800b0b7836 */ /* 0x010fca0000000000 */
[----:B------:R-:W-:-:S04]  /*4380*/  SHF.R.S32.HI R10, RZ, 0x1f, R11 ;  /* 0x0000001fff0a7819 */ /* 0x000fc8000001140b */
[----:B------:R-:W-:-:S04]  /*4390*/  LEA.HI R10, R10, R11, RZ, 0x5 ;  /* 0x0000000b0a0a7211 */ /* 0x000fc800078f28ff */
[----:B------:R-:W-:-:S05]  /*43a0*/  SHF.R.S32.HI R10, RZ, 0x5, R10 ;  /* 0x00000005ff0a7819 */ /* 0x000fca000001140a */
[----:B------:R-:W-:-:S04]  /*43b0*/  IMAD R9, R10, 0x200, R9 ;  /* 0x000002000a097824 */ /* 0x000fc800078e0209 */
[----:B------:R-:W-:-:S04]  /*43c0*/  IMAD R10, R18, 0x1800, R9 ;  /* 0x00001800120a7824 */ /* 0x000fc800078e0209 */
[----:B------:R-:W-:Y:S02]  /*43d0*/  IMAD R12, R10, 0x2, R19 ;  /* 0x000000020a0c7824 */ /* 0x000fe400078e0213 */
[----:B------:R-:W2:Y:S04]  /*43e0*/  LDS.128 R8, [R8+0x1c400] ;  /* 0x01c4000008087984 */ /* 0x000ea80000000c00 */
[----:B------:R-:W3:Y:S01]  /*43f0*/  LDS.128 R12, [R12+0x1c400] ;  /* 0x01c400000c0c7984 */ /* 0x000ee20000000c00 */
[----:B------:R-:W-:Y:S05]  /*4400*/  @P2 BRA `(.L_x_14284) ;  /* 0x00000004006c2947 */ /* 0x000fea0003800000 */
[----:B------:R-:W-:Y:S02]  /*4410*/  SHF.R.U32.HI R119, RZ, 0x10, R41 ;  /* 0x00000010ff777819 */ /* 0x000fe40000011629 */
[--C-:B------:R-:W-:Y:S02]  /*4420*/  SHF.R.U32.HI R114, RZ, 0x10, R37.reuse ;  /* 0x00000010ff727819 */ /* 0x100fe40000011625 */
[----:B------:R-:W-:Y:S01]  /*4430*/  SHF.R.U64 R113, R36, 0x10, R37 ;  /* 0x0000001024717819 */ /* 0x000fe20000001225 */
[----:B--2---:R-:W-:Y:S01]  /*4440*/  IMAD.U32 R37, R9, 0x10000, RZ ;  /* 0x0001000009257824 */ /* 0x004fe200078e00ff */
[----:B------:R-:W-:Y:S01]  /*4450*/  PRMT R119, R125, 0x5410, R119 ;  /* 0x000054107d777816 */ /* 0x000fe20000000077 */
[----:B------:R-:W-:Y:S01]  /*4460*/  IMAD.U32 R36, R8, 0x10000, RZ ;  /* 0x0001000008247824 */ /* 0x000fe200078e00ff */
[----:B------:R-:W-:Y:S02]  /*4470*/  SHF.R.U64 R115, R38, 0x10, R39 ;  /* 0x0000001026737819 */ /* 0x000fe40000001227 */
[----:B------:R-:W-:-:S02]  /*4480*/  PRMT R114, R102, 0x5432, R114 ;  /* 0x0000543266727816 */ /* 0x000fc40000000072 */
[----:B------:R-:W-:Y:S01]  /*4490*/  SHF.R.U64 R118, R40, 0x10, R41 ;  /* 0x0000001028767819 */ /* 0x000fe20000001229 */
[----:B---3--:R-:W-:Y:S01]  /*44a0*/  IMAD.U32 R41, R13, 0x10000, RZ ;  /* 0x000100000d297824 */ /* 0x008fe200078e00ff */
[----:B------:R-:W-:Y:S01]  /*44b0*/  SHF.R.U64 R121, R42, 0x10, R43 ;  /* 0x000000102a797819 */ /* 0x000fe2000000122b */
[----:B------:R-:W-:Y:S01]  /*44c0*/  IMAD.U32 R40, R12, 0x10000, RZ ;  /* 0x000100000c287824 */ /* 0x000fe200078e00ff */
        /* <DEDUP_REMOVED lines=20> */
[----:B------:R-:W-:Y:S01]  /*4610*/  FMUL.FTZ R123, R42, R119 ;  /* 0x000000772a7b7220 */ /* 0x000fe20000410000 */
[----:B------:R-:W-:Y:S01]  /*4620*/  PRMT R118, R106, 0x5432, R118 ;  /* 0x000054326a767816 */ /* 0x000fe20000000076 */
[----:B------:R-:W-:Y:S01]  /*4630*/  FMUL.FTZ R37, R42, R41 ;  /* 0x000000292a257220 */ /* 0x000fe20000410000 */
[----:B------:R-:W-:Y:S01]  /*4640*/  FMUL.FTZ R42, R43, R116 ;  /* 0x000000742b2a7220 */ /* 0x000fe20000410000 */
[----:B------:R-:W-:-:S02]  /*4650*/  IMAD.U32 R13, R11, 0x10000, RZ ;  /* 0x000100000b0d7824 */ /* 0x000fc400078e00ff */
[-C--:B------:R-:W-:Y:S01]  /*4660*/  FMUL.FTZ R43, R43, R114.reuse ;  /* 0x000000722b2b7220 */ /* 0x080fe20000410000 */
[C---:B------:R-:W-:Y:S01]  /*4670*/  FFMA.FTZ R123, R38.reuse, R41, -R123 ;  /* 0x00000029267b7223 */ /* 0x040fe2000001087b */
[----:B------:R-:W-:Y:S01]  /*4680*/  FFMA.FTZ R119, R38, R119, R37 ;  /* 0x0000007726777223 */ /* 0x000fe20000010025 */
[----:B------:R-:W-:Y:S01]  /*4690*/  LOP3.LUT R15, R15, 0xffff0000, RZ, 0xc0, !PT ;  /* 0xffff00000f0f7812 */ /* 0x000fe200078ec0ff */
[C---:B------:R-:W-:Y:S01]  /*46a0*/  FFMA.FTZ R42, R13.reuse, R114, -R42 ;  /* 0x000000720d2a7223 */ /* 0x040fe2000001082a */
[----:B------:R-:W-:Y:S01]  /*46b0*/  LOP3.LUT R122, R122, 0xffff0000, RZ, 0xc0, !PT ;  /* 0xffff00007a7a7812 */ /* 0x000fe200078ec0ff */
[----:B------:R-:W-:Y:S01]  /*46c0*/  FFMA.FTZ R43, R13, R116, R43 ;  /* 0x000000740d2b7223 */ /* 0x000fe2000001002b */
[----:B------:R-:W-:Y:S01]  /*46d0*/  LOP3.LUT R38, R117, 0xffff0000, RZ, 0xc0, !PT ;  /* 0xffff000075267812 */ /* 0x000fe200078ec0ff */
[----:B------:R-:W-:Y:S01]  /*46e0*/  IMAD.U32 R37, R118, 0x10000, RZ ;  /* 0x0001000076257824 */ /* 0x000fe200078e00ff */
[----:B------:R-:W-:Y:S01]  /*46f0*/  LOP3.LUT R39, R11, 0xffff0000, RZ, 0xc0, !PT ;  /* 0xffff00000b277812 */ /* 0x000fe200078ec0ff */
[----:B------:R-:W-:-:S02]  /*4700*/  IMAD.U32 R13, R113, 0x10000, RZ ;  /* 0x00010000710d7824 */ /* 0x000fc400078e00ff */
[C---:B------:R-:W-:Y:S01]  /*4710*/  FMUL.FTZ R114, R15.reuse, R122 ;  /* 0x0000007a0f727220 */ /* 0x040fe20000410000 */
[-C--:B------:R-:W-:Y:S01]  /*4720*/  FMUL.FTZ R116, R15, R38.reuse ;  /* 0x000000260f747220 */ /* 0x080fe20000410000 */
[----:B------:R-:W-:Y:S01]  /*4730*/  LOP3.LUT R12, R12, 0xffff0000, RZ, 0xc0, !PT ;  /* 0xffff00000c0c7812 */ /* 0x000fe200078ec0ff */
[----:B------:R-:W-:Y:S01]  /*4740*/  FMUL.FTZ R15, R40, R37 ;  /* 0x00000025280f7220 */ /* 0x000fe20000410000 */
[----:B------:R-:W-:Y:S01]  /*4750*/  LOP3.LUT R118, R118, 0xffff0000, RZ, 0xc0, !PT ;  /* 0xffff000076767812 */ /* 0x000fe200078ec0ff */
[-C--:B------:R-:W-:Y:S01]  /*4760*/  FMUL.FTZ R40, R40, R13.reuse ;  /* 0x0000000d28287220 */ /* 0x080fe20000410000 */
[----:B------:R-:W-:Y:S01]  /*4770*/  LOP3.LUT R113, R113, 0xffff0000, RZ, 0xc0, !PT ;  /* 0xffff000071717812 */ /* 0x000fe200078ec0ff */
[----:B------:R-:W-:Y:S01]  /*4780*/  FFMA.FTZ R41, R39, R38, -R114 ;  /* 0x0000002627297223 */ /* 0x000fe20000010872 */
[----:B------:R-:W-:Y:S01]  /*4790*/  LOP3.LUT R9, R8, 0xffff0000, RZ, 0xc0, !PT ;  /* 0xffff000008097812 */ /* 0x000fe200078ec0ff */
[----:B------:R-:W-:Y:S01]  /*47a0*/  FMUL.FTZ R38, R12, R118 ;  /* 0x000000760c267220 */ /* 0x000fe20000410000 */
[C---:B------:R-:W-:Y:S01]  /*47b0*/  FFMA.FTZ R15, R36.reuse, R13, -R15 ;  /* 0x0000000d240f7223 */ /* 0x040fe2000001080f */
[----:B------:R-:W-:Y:S01]  /*47c0*/  FFMA.FTZ R40, R36, R37, R40 ;  /* 0x0000002524287223 */ /* 0x000fe20000010028 */
        /* <DEDUP_REMOVED lines=8> */
[C---:B------:R-:W-:Y:S02]  /*4850*/  IMAD.U32 R8, R10.reuse, 0x10000, RZ ;  /* 0x000100000a087824 */ /* 0x040fe400078e00ff */
[----:B------:R-:W-:Y:S01]  /*4860*/  FFMA.FTZ R9, R9, R118, R36 ;  /* 0x0000007609097223 */ /* 0x000fe20000010024 */
[----:B------:R-:W-:Y:S01]  /*4870*/  LOP3.LUT R10, R10, 0xffff0000, RZ, 0xc0, !PT ;  /* 0xffff00000a0a7812 */ /* 0x000fe200078ec0ff */
        /* <DEDUP_REMOVED lines=20> */
.L_x_14284:
[----:B------:R-:W-:Y:S05]  /*49c0*/  BSYNC B2 ;  /* 0x0000000000027941 */ /* 0x000fea0003800000 */
.L_x_14283:
[----:B------:R-:W-:Y:S01]  /*49d0*/  ISETP.GE.AND P4, PT, R107, R103, PT ;  /* 0x000000676b00720c */ /* 0x000fe20003f86270 */
[----:B--2---:R4:W-:-:S12]  /*49e0*/  ST.E.128 desc[UR40][R90.64], R8 ;  /* 0x000000085a007985 */ /* 0x0049d8000c101d28 */
[----:B------:R-:W-:-:S05]  /*49f0*/  @!P4 IMAD.WIDE R92, R107, 0x2, R92 ;  /* 0x000000026b5cc825 */ /* 0x000fca00078e025c */
[----:B---3--:R4:W-:Y:S02]  /*4a00*/  @!P4 ST.E.128 desc[UR40][R92.64], R12 ;  /* 0x0000000c5c00c985 */ /* 0x0089e4000c101d28 */
.L_x_14282:
[----:B------:R-:W-:Y:S05]  /*4a10*/  BSYNC B1 ;  /* 0x0000000000017941 */ /* 0x000fea0003800000 */
.L_x_14281:
[----:B------:R-:W-:-:S03]  /*4a20*/  UMOV UR4, 0xffffffff ;  /* 0xffffffff00047882 */ /* 0x000fc60000000000 */
[----:B------:R-:W-:Y:S05]  /*4a30*/  BRA.DIV UR4, `(.L_x_14285) ;  /* 0x00000162049c7947 */ /* 0x000fea000b800000 */
[----:B0-----:R-:W0:Y:S04]  /*4a40*/  SHFL.IDX PT, R101, R101, 0x1, 0x1c1f ;  /* 0x003c1f0065657f89 */ /* 0x001e2800000e0000 */
[----:B------:R-:W0:Y:S02]  /*4a50*/  SHFL.IDX PT, R100, R100, 0x1, 0x1c1f ;  /* 0x003c1f0064647f89 */ /* 0x000e2400000e0000 */
.L_x_14538:
[----:B----4-:R-:W-:-:S05]  /*4a60*/  VIADD R8, R206, 0x40 ;  /* 0x00000040ce087836 */ /* 0x010fca0000000000 */
[----:B------:R-:W-:-:S13]  /*4a70*/  ISETP.GE.OR P4, PT, R8, R98, P1 ;  /* 0x000000620800720c */ /* 0x000fda0000f86670 */
[----:B------:R-:W-:Y:S05]  /*4a80*/  @P4 BRA `(.L_x_14270) ;  /* 0x0000000c00084947 */ /* 0x000fea0003800000 */
[----:B------:R-:W4:Y:S01]  /*4a90*/  LDL R9, [R1+0xc] ;  /* 0x00000c0001097983 */ /* 0x000f220000100800 */
        /* <DEDUP_REMOVED lines=25> */
[----:B------:R-:W-:Y:S01]  /*4c30*/  SHF.R.U64 R48, R48, 0x10, R49 ;  /* 0x0000001030307819 */ /* 0x000fe20000001231 */
[----:B----4-:R-:W-:Y:S01]  /*4c40*/  IMAD.U32 R43, R13, 0x10000, RZ ;  /* 0x000100000d2b7824 */ /* 0x010fe200078e00ff */
[----:B--2---:R-:W-:Y:S01]  /*4c50*/  SHF.R.U32.HI R93, RZ, 0x10, R45 ;  /* 0x00000010ff5d7819 */ /* 0x004fe2000001162d */
[----:B0-----:R-:W-:Y:S01]  /*4c60*/  IMAD.U32 R39, R9, 0x10000, RZ ;  /* 0x0001000009277824 */ /* 0x001fe200078e00ff */
[----:B------:R-:W-:Y:S01]  /*4c70*/  SHF.R.U32.HI R49, RZ, 0x10, R49 ;  /* 0x00000010ff317819 */ /* 0x000fe20000011631 */
[----:B------:R-:W-:Y:S01]  /*4c80*/  IMAD.U32 R41, R12, 0x10000, RZ ;  /* 0x000100000c297824 */ /* 0x000fe200078e00ff */
[----:B------:R-:W-:Y:S02]  /*4c90*/  PRMT R108, R108, 0x5410, R93 ;  /* 0x000054106c6c7816 */ /* 0x000fe4000000005d */
[----:B------:R-:W-:Y:S02]  /*4ca0*/  PRMT R112, R112, 0x5410, R49 ;  /* 0x0000541070707816 */ /* 0x000fe40000000031 */
[----:B------:R-:W-:-:S02]  /*4cb0*/  SHF.R.U64 R91, R46, 0x10, R47 ;  /* 0x000000102e5b7819 */ /* 0x000fc4000000122f */
[----:B------:R-:W-:Y:S02]  /*4cc0*/  SHF.R.U32.HI R47, RZ, 0x10, R47 ;  /* 0x00000010ff2f7819 */ /* 0x000fe4000001162f */
[--C-:B------:R-:W-:Y:S01]  /*4cd0*/  SHF.R.U64 R90, R50, 0x10, R51.reuse ;  /* 0x00000010325a7819 */ /* 0x100fe20000001233 */
[----:B------:R-:W-:Y:S01]  /*4ce0*/  IMAD.U32 R50, R112, 0x10000, RZ ;  /* 0x0001000070327824 */ /* 0x000fe200078e00ff */
[----:B------:R-:W-:Y:S01]  /*4cf0*/  PRMT R111, R111, 0x5410, R48 ;  /* 0x000054106f6f7816 */ /* 0x000fe20000000030 */
[----:B------:R-:W-:Y:S01]  /*4d00*/  IMAD.U32 R48, R108, 0x10000, RZ ;  /* 0x000100006c307824 */ /* 0x000fe200078e00ff */
[----:B------:R-:W-:Y:S02]  /*4d10*/  SHF.R.U32.HI R51, RZ, 0x10, R51 ;  /* 0x00000010ff337819 */ /* 0x000fe40000011633 */
[----:B------:R-:W-:Y:S01]  /*4d20*/  SHF.R.U64 R105, R44, 0x10, R45 ;  /* 0x000000102c697819 */ /* 0x000fe2000000122d */
[----:B---3--:R-:W-:Y:S01]  /*4d30*/  FMUL.FTZ R92, R43, R48 ;  /* 0x000000302b5c7220 */ /* 0x008fe20000410000 */
[----:B------:R-:W-:Y:S01]  /*4d40*/  PRMT R104, R104, 0x5410, R47 ;  /* 0x0000541068687816 */ /* 0x000fe2000000002f */
[----:B------:R-:W-:Y:S01]  /*4d50*/  IMAD.U32 R45, R15, 0x10000, RZ ;  /* 0x000100000f2d7824 */ /* 0x000fe200078e00ff */
[----:B------:R-:W-:Y:S01]  /*4d60*/  LOP3.LUT R44, R13, 0xffff0000, RZ, 0xc0, !PT ;  /* 0xffff00000d2c7812 */ /* 0x000fe200078ec0ff */
[-C--:B------:R-:W-:Y:S01]  /*4d70*/  FFMA.FTZ R92, R39, R50.reuse, R92 ;  /* 0x00000032275c7223 */ /* 0x080fe2000001005c */
[----:B------:R-:W-:Y:S01]  /*4d80*/  PRMT R109, R109, 0x5410, R90 ;  /* 0x000054106d6d7816 */ /* 0x000fe2000000005a */
[----:B------:R-:W-:Y:S01]  /*4d90*/  FMUL.FTZ R90, R43, R50 ;  /* 0x000000322b5a7220 */ /* 0x000fe20000410000 */
[----:B------:R-:W-:-:S02]  /*4da0*/  LOP3.LUT R47, R112, 0xffff0000, RZ, 0xc0, !PT ;  /* 0xffff0000702f7812 */ /* 0x000fc400078ec0ff */
[----:B------:R-:W-:Y:S01]  /*4db0*/  PRMT R110, R110, 0x5410, R51 ;  /* 0x000054106e6e7816 */ /* 0x000fe20000000033 */
[----:B------:R-:W-:Y:S01]  /*4dc0*/  FFMA.FTZ R90, R39, R48, -R90 ;  /* 0x00000030275a7223 */ /* 0x000fe2000001085a */
[----:B------:R-:W-:Y:S01]  /*4dd0*/  LOP3.LUT R40, R9, 0xffff0000, RZ, 0xc0, !PT ;  /* 0xffff000009287812 */ /* 0x000fe200078ec0ff */
[----:B------:R-:W-:Y:S01]  /*4de0*/  FMUL.FTZ R49, R44, R47 ;  /* 0x0000002f2c317220 */ /* 0x000fe20000410000 */
[----:B------:R-:W-:Y:S01]  /*4df0*/  LOP3.LUT R43, R108, 0xffff0000, RZ, 0xc0, !PT ;  /* 0xffff00006c2b7812 */ /* 0x000fe200078ec0ff */
[----:B------:R-:W-:Y:S01]  /*4e00*/  IMAD.U32 R48, R110, 0x10000, RZ ;  /* 0x000100006e307824 */ /* 0x000fe200078e00ff */
[----:B------:R-:W-:Y:S01]  /*4e10*/  LOP3.LUT R46, R15, 0xffff0000, RZ, 0xc0, !PT ;  /* 0xffff00000f2e7812 */ /* 0x000fe200078ec0ff */
[----:B------:R-:W-:Y:S01]  /*4e20*/  IMAD.U32 R39, R104, 0x10000, RZ ;  /* 0x0001000068277824 */ /* 0x000fe200078e00ff */
[----:B------:R-:W-:Y:S01]  /*4e30*/  LOP3.LUT R110, R110, 0xffff0000, RZ, 0xc0, !PT ;  /* 0xffff00006e6e7812 */ /* 0x000fe200078ec0ff */
[-C--:B------:R-:W-:Y:S01]  /*4e40*/  FMUL.FTZ R51, R44, R43.reuse ;  /* 0x0000002b2c337220 */ /* 0x080fe20000410000 */
[----:B------:R-:W-:Y:S01]  /*4e50*/  LOP3.LUT R42, R12, 0xffff0000, RZ, 0xc0, !PT ;  /* 0xffff00000c2a7812 */ /* 0x000fe200078ec0ff */
[----:B------:R-:W-:Y:S01]  /*4e60*/  FFMA.FTZ R49, R40, R43, -R49 ;  /* 0x0000002b28317223 */ /* 0x000fe20000010831 */
[----:B------:R-:W-:Y:S01]  /*4e70*/  PRMT R102, R102, 0x5410, R91 ;  /* 0x0000541066667816 */ /* 0x000fe2000000005b */
[----:B------:R-:W-:Y:S01]  /*4e80*/  IMAD.U32 R12, R11, 0x10000, RZ ;  /* 0x000100000b0c7824 */ /* 0x000fe200078e00ff */
[----:B------:R-:W-:Y:S01]  /*4e90*/  PRMT R106, R106, 0x5410, R105 ;  /* 0x000054106a6a7816 */ /* 0x000fe20000000069 */
[C---:B------:R-:W-:Y:S01]  /*4ea0*/  FMUL.FTZ R43, R45.reuse, R48 ;  /* 0x000000302d2b7220 */ /* 0x040fe20000410000 */
        /* <DEDUP_REMOVED lines=11> */
[C---:B------:R-:W-:Y:S01]  /*4f60*/  FMUL.FTZ R44, R41.reuse, R40 ;  /* 0x00000028292c7220 */ /* 0x040fe20000410000 */
[----:B------:R-:W-:Y:S02]  /*4f70*/  IMAD.U32 R9, R8, 0x10000, RZ ;  /* 0x0001000008097824 */ /* 0x000fe400078e00ff */
[----:B------:R-:W-:Y:S01]  /*4f80*/  FMUL.FTZ R41, R41, R12 ;  /* 0x0000000c29297220 */ /* 0x000fe20000410000 */
[----:B------:R-:W-:Y:S01]  /*4f90*/  LOP3.LUT R111, R111, 0xffff0000, RZ, 0xc0, !PT ;  /* 0xffff00006f6f7812 */ /* 0x000fe200078ec0ff */
[----:B------:R-:W-:Y:S01]  /*4fa0*/  IMAD.U32 R15, R14, 0x10000, RZ ;  /* 0x000100000e0f7824 */ /* 0x000fe200078e00ff */
[----:B------:R-:W-:Y:S01]  /*4fb0*/  LOP3.LUT R8, R8, 0xffff0000, RZ, 0xc0, !PT ;  /* 0xffff000008087812 */ /* 0x000fe200078ec0ff */
[----:B------:R-:W-:Y:S01]  /*4fc0*/  FFMA.FTZ R41, R9, R40, R41 ;  /* 0x0000002809297223 */ /* 0x000fe20000010029 */
[----:B------:R-:W-:Y:S01]  /*4fd0*/  LOP3.LUT R39, R106, 0xffff0000, RZ, 0xc0, !PT ;  /* 0xffff00006a277812 */ /* 0x000fe200078ec0ff */
[----:B------:R-:W-:Y:S01]  /*4fe0*/  FFMA.FTZ R46, R13, R110, R46 ;  /* 0x0000006e0d2e7223 */ /* 0x000fe2000001002e */
[----:B------:R-:W-:Y:S01]  /*4ff0*/  IMAD.U32 R40, R109, 0x10000, RZ ;  /* 0x000100006d287824 */ /* 0x000fe200078e00ff */
[----:B------:R-:W-:Y:S01]  /*5000*/  LOP3.LUT R14, R14, 0xffff0000, RZ, 0xc0, !PT ;  /* 0xffff00000e0e7812 */ /* 0x000fe200078ec0ff */
[----:B------:R-:W-:Y:S01]  /*5010*/  FMUL.FTZ R13, R42, R111 ;  /* 0x0000006f2a0d7220 */ /* 0x000fe20000410000 */
[----:B------:R-:W-:Y:S01]  /*5020*/  FFMA.FTZ R44, R9, R12, -R44 ;  /* 0x0000000c092c7223 */ /* 0x000fe2000001082c */
        /* <DEDUP_REMOVED lines=27> */
.L_x_14287:
[----:B------:R-:W-:Y:S05]  /*51e0*/  BSYNC B1 ;  /* 0x0000000000017941 */ /* 0x000fea0003800000 */
.L_x_14286:
        /* <DEDUP_REMOVED lines=8> */
.L_x_14251:
[----:B------:R-:W-:-:S13]  /*5270*/  ISETP.NE.AND P3, PT, R209, 0x3, PT ;  /* 0x00000003d100780c */ /* 0x000fda0003f65270 */
[----:B------:R-:W-:Y:S05]  /*5280*/  @!P3 BRA `(.L_x_14288) ;  /* 0x000000000004b947 */ /* 0x000fea0003800000 */
[----:B------:R-:W-:Y:S01]  /*5290*/  BPT.TRAP 0x1 ;  /* 0x000000040000795c */ /* 0x000fe20000300000 */
.L_x_14288:
[----:B------:R-:W-:Y:S01]  /*52a0*/  IMAD R86, R18, 0x8, R19 ;  /* 0x0000000812567824 */ /* 0x000fe200078e0213 */
[----:B------:R-:W-:Y:S01]  /*52b0*/  SHF.L.U32 R99, R210, 0x1f, RZ ;  /* 0x0000001fd2637819 */ /* 0x000fe200000006ff */
[----:B------:R-:W-:Y:S01]  /*52c0*/  BSSY B1, `(.L_x_14289) ;  /* 0x0000004000017945 */ /* 0x000fe20003800000 */
[----:B------:R-:W-:Y:S02]  /*52d0*/  SHF.R.S32.HI R96, RZ, 0x1f, R95 ;  /* 0x0000001fff607819 */ /* 0x000fe4000001145f */
[----:B------:R-:W0:Y:S02]  /*52e0*/  SYNCS.PHASECHK.TRANS64.TRYWAIT P2, [R86+URZ+0x22890], R99 ;  /* 0x02289063560075a7 */ /* 0x000e24000804017f */
[----:B0-----:R-:W-:Y:S05]  /*52f0*/  @!P2 BRA `(.L_x_14290) ;  /* 0x0000015800b8a947 */ /* 0x001fea0003800000 */
.L_x_14539:
[----:B------:R-:W-:Y:S05]  /*5300*/  BSYNC B1 ;  /* 0x0000000000017941 */ /* 0x000fea0003800000 */
.L_x_14289:
        /* <DEDUP_REMOVED lines=27> */
.L_x_14543:
        /* <DEDUP_REMOVED lines=13> */
.L_x_14293:
[----:B------:R-:W-:Y:S05]  /*5590*/  BSYNC B1 ;  /* 0x0000000000017941 */ /* 0x000fea0003800000 */
.L_x_14292:
[----:B------:R-:W-:-:S03]  /*55a0*/  UMOV UR4, 0xffffffff ;  /* 0xffffffff00047882 */ /* 0x000fc60000000000 */
[----:B------:R-:W-:Y:S05]  /*55b0*/  BRA.DIV UR4, `(.L_x_14294) ;  /* 0x0000015a04687947 */ /* 0x000fea000b800000 */
[----:B--2-4-:R2:W4:Y:S04]  /*55c0*/  SHFL.IDX PT, R9, R38, 0x1, 0x1c1f ;  /* 0x003c1f0026097f89 */ /* 0x01452800000e0000 */
[----:B---3--:R2:W3:Y:S02]  /*55d0*/  SHFL.IDX PT, R37, R36, 0x1, 0x1c1f ;  /* 0x003c1f0024257f89 */ /* 0x0084e400000e0000 */
.L_x_14547:
[----:B------:R-:W-:-:S13]  /*55e0*/  ISETP.GE.AND P2, PT, R39, 0x41, PT ;  /* 0x000000412700780c */ /* 0x000fda0003f46270 */
[----:B------:R-:W-:Y:S05]  /*55f0*/  @!P2 BRA `(.L_x_14270) ;  /* 0x00000000002ca947 */ /* 0x000fea0003800000 */
[----:B------:R-:W-:Y:S02]  /*5600*/  ULDC UR4, c[0x0][0x2f4] ;  /* 0x0000bd0000047ab9 */ /* 0x000fe40000000800 */
[----:B------:R-:W-:-:S13]  /*5610*/  ISETP.GE.AND P2, PT, R16, UR4, PT ;  /* 0x0000000410007c0c */ /* 0x000fda000bf46270 */
[----:B---3--:R-:W-:-:S04]  /*5620*/  @!P2 LEA R14, P4, R16, R37, 0x1 ;  /* 0x00000025100ea211 */ /* 0x008fc800078808ff */
[----:B----4-:R-:W-:Y:S02]  /*5630*/  @!P2 LEA.HI.X R15, R16, R9, R17, 0x1, P4 ;  /* 0x00000009100fa211 */ /* 0x010fe400020f0c11 */
[----:B------:R-:W-:-:S13]  /*5640*/  ISETP.GE.AND P4, PT, R2, UR4, PT ;  /* 0x0000000402007c0c */ /* 0x000fda000bf86270 */
[----:B------:R-:W-:-:S04]  /*5650*/  @!P4 LEA R12, P5, R2, R37, 0x1 ;  /* 0x00000025020cc211 */ /* 0x000fc800078a08ff */
[----:B------:R-:W-:Y:S02]  /*5660*/  @!P4 LEA.HI.X R13, R2, R9, R208, 0x1, P5 ;  /* 0x00000009020dc211 */ /* 0x000fe400028f0cd0 */
[----:B------:R-:W3:Y:S04]  /*5670*/  @!P2 LDS.128 R8, [R93+0x2000] ;  /* 0x002000005d08a984 */ /* 0x000ee80000000c00 */
[----:B---3--:R-:W-:Y:S04]  /*5680*/  @!P2 ST.E.128 desc[UR40][R14.64], R8 ;  /* 0x000000080e00a985 */ /* 0x008fe8000c101d28 */
[----:B------:R-:W3:Y:S04]  /*5690*/  @!P4 LDS.128 R8, [R92+0x2000] ;  /* 0x002000005c08c984 */ /* 0x000ee80000000c00 */
[----:B---3--:R3:W-:Y:S02]  /*56a0*/  @!P4 ST.E.128 desc[UR40][R12.64], R8 ;  /* 0x000000080c00c985 */ /* 0x0087e4000c101d28 */
.L_x_14270:
[----:B------:R-:W-:Y:S05]  /*56b0*/  BSYNC B0 ;  /* 0x0000000000007941 */ /* 0x000fea0003800000 */
.L_x_14250:
[----:B0--34-:R-:W0:Y:S01]  /*56c0*/  S2R R8, SR_TID.X ;  /* 0x0000000000087919 */ /* 0x019e220000002100 */
        /* <DEDUP_REMOVED lines=16> */
.L_x_14296:
[----:B------:R-:W-:Y:S05]  /*57d0*/  BSYNC B0 ;  /* 0x0000000000007941 */ /* 0x000fea0003800000 */
.L_x_14295:
[----:B------:R-:W3:Y:S01]  /*57e0*/  SYNCS.PHASECHK.TRANS64.TRYWAIT P3, [R86+URZ+0x228b0], R99 ;  /* 0x0228b063560075a7 */ /* 0x000ee2000806017f */
[----:B------:R-:W-:Y:S04]  /*57f0*/  BSSY B0, `(.L_x_14297) ;  /* 0x0000002000007945 */ /* 0x000fe80003800000 */
[----:B---3--:R-:W-:Y:S05]  /*5800*/  @!P3 BRA `(.L_x_14298) ;  /* 0x000001580020b947 */ /* 0x008fea0003800000 */
.L_x_14548:
[----:B------:R-:W-:Y:S05]  /*5810*/  BSYNC B0 ;  /* 0x0000000000007941 */ /* 0x000fea0003800000 */
.L_x_14297:
[----:B------:R-:W-:Y:S01]  /*5820*/  ULDC.64 UR4, c[0x0][0x328] ;  /* 0x0000ca0000047ab9 */ /* 0x000fe20000000a00 */
[----:B------:R-:W-:Y:S01]  /*5830*/  IMAD.IADD R98, R98, 0x1, -R206 ;  /* 0x0000000162627824 */ /* 0x000fe200078e0ace */
[----:B------:R-:W-:Y:S01]  /*5840*/  BSSY B0, `(.L_x_14299) ;  /* 0x0000043000007945 */ /* 0x000fe20003800000 */
[----:B------:R-:W-:Y:S02]  /*5850*/  IMAD R96, R96, UR4, RZ ;  /* 0x0000000460607c24 */ /* 0x000fe4000f8e02ff */
[----:B0-----:R-:W-:-:S04]  /*5860*/  IMAD.WIDE.U32 R8, R95, UR4, RZ ;  /* 0x000000045f087c25 */ /* 0x001fc8000f8e00ff */
        /* <DEDUP_REMOVED lines=19> */
[----:B------:R0:W4:Y:S02]  /*59a0*/  SHFL.IDX PT, R43, R39, RZ, 0x1c1f ;  /* 0x001c1fff272b7589 */ /* 0x00012400000e0000 */
[----:B------:R-:W-:Y:S02]  /*59b0*/  IMAD R44, R8, 0x2, R27 ;  /* 0x00000002082c7824 */ /* 0x000fe400078e021b */
[----:B------:R0:W0:Y:S08]  /*59c0*/  SHFL.IDX PT, R41, R40, RZ, 0x1c1f ;  /* 0x001c1fff28297589 */ /* 0x00003000000e0000 */
[----:B------:R-:W-:Y:S05]  /*59d0*/  @!P3 BRA `(.L_x_14300) ;  /* 0x0000000000a4b947 */ /* 0x000fea0003800000 */
[----:B------:R-:W-:Y:S02]  /*59e0*/  ISETP.NE.AND P5, PT, R79, RZ, PT ;  /* 0x000000ff4f00720c */ /* 0x000fe40003fa5270 */
[----:B------:R-:W-:Y:S02]  /*59f0*/  ISETP.NE.AND P4, PT, R80, RZ, PT ;  /* 0x000000ff5000720c */ /* 0x000fe40003f85270 */
[----:B-12---:R-:W-:-:S09]  /*5a00*/  PRMT R38, R3, 0x8880, RZ ;  /* 0x0000888003267816 */ /* 0x006fd200000000ff */
[----:B------:R-:W1:Y:S01]  /*5a10*/  @P5 LDS.128 R8, [R42] ;  /* 0x000000002a085984 */ /* 0x000e620000000c00 */
[----:B----4-:R-:W-:-:S04]  /*5a20*/  @P5 LEA R36, P3, R16, R43, 0x1 ;  /* 0x0000002b10245211 */ /* 0x010fc800078608ff */
[----:B0-----:R-:W-:Y:S02]  /*5a30*/  @P5 LEA.HI.X R37, R16, R41, R17, 0x1, P3 ;  /* 0x0000002910255211 */ /* 0x001fe400018f0c11 */
[----:B------:R-:W-:-:S04]  /*5a40*/  @P4 LEA R14, P3, R2, R43, 0x1 ;  /* 0x0000002b020e4211 */ /* 0x000fc800078608ff */
[----:B------:R-:W-:Y:S02]  /*5a50*/  @P4 LEA.HI.X R15, R2, R41, R208, 0x1, P3 ;  /* 0x00000029020f4211 */ /* 0x000fe400018f0cd0 */
[----:B------:R-:W-:-:S13]  /*5a60*/  ISETP.NE.AND P3, PT, R81, RZ, PT ;  /* 0x000000ff5100720c */ /* 0x000fda0003f65270 */
[----:B------:R-:W-:-:S04]  /*5a70*/  @P3 LEA R12, P6, R216, R43, 0x1 ;  /* 0x0000002bd80c3211 */ /* 0x000fc800078c08ff */
[----:B------:R-:W-:Y:S01]  /*5a80*/  @P3 LEA.HI.X R13, R216, R41, R229, 0x1, P6 ;  /* 0x00000029d80d3211 */ /* 0x000fe200030f0ce5 */
[----:B-1----:R0:W-:Y:S01]  /*5a90*/  @P5 ST.E.128 desc[UR40][R36.64], R8 ;  /* 0x0000000824005985 */ /* 0x0021e2000c101d28 */
        /* <DEDUP_REMOVED lines=29> */
.L_x_14300:
[----:B------:R-:W-:Y:S05]  /*5c70*/  BSYNC B0 ;  /* 0x0000000000007941 */ /* 0x000fea0003800000 */
.L_x_14299:
[----:B------:R-:W-:Y:S01]  /*5c80*/  ISETP.GE.AND P3, PT, R98, 0x41, PT ;  /* 0x000000416200780c */ /* 0x000fe20003f66270 */
[----:B0-----:R0:W0:Y:S01]  /*5c90*/  SHFL.IDX PT, R41, R40, 0x1, 0x1c1f ;  /* 0x003c1f0028297f89 */ /* 0x00102200000e0000 */
[----:B------:R-:W-:Y:S03]  /*5ca0*/  BSSY B0, `(.L_x_14301) ;  /* 0x000002c000007945 */ /* 0x000fe60003800000 */
[----:B------:R-:W0:Y:S08]  /*5cb0*/  SHFL.IDX PT, R39, R39, 0x1, 0x1c1f ;  /* 0x003c1f0027277f89 */ /* 0x000e3000000e0000 */
[----:B------:R-:W-:Y:S05]  /*5cc0*/  @!P3 BRA `(.L_x_14302) ;  /* 0x0000000000a4b947 */ /* 0x000fea0003800000 */
[----:B------:R-:W-:Y:S02]  /*5cd0*/  ISETP.NE.AND P5, PT, R79, RZ, PT ;  /* 0x000000ff4f00720c */ /* 0x000fe40003fa5270 */
[----:B------:R-:W-:Y:S02]  /*5ce0*/  ISETP.NE.AND P4, PT, R80, RZ, PT ;  /* 0x000000ff5000720c */ /* 0x000fe40003f85270 */
[----:B-12---:R-:W-:-:S09]  /*5cf0*/  PRMT R38, R3, 0x8880, RZ ;  /* 0x0000888003267816 */ /* 0x006fd200000000ff */
[----:B------:R-:W1:Y:S01]  /*5d00*/  @P5 LDS.128 R8, [R42+0x2000] ;  /* 0x002000002a085984 */ /* 0x000e620000000c00 */
[----:B0-----:R-:W-:-:S04]  /*5d10*/  @P5 LEA R36, P3, R16, R39, 0x1 ;  /* 0x0000002710245211 */ /* 0x001fc800078608ff */
[----:B------:R-:W-:Y:S02]  /*5d20*/  @P5 LEA.HI.X R37, R16, R41, R17, 0x1, P3 ;  /* 0x0000002910255211 */ /* 0x000fe400018f0c11 */
[----:B------:R-:W-:-:S04]  /*5d30*/  @P4 LEA R14, P3, R2, R39, 0x1 ;  /* 0x00000027020e4211 */ /* 0x000fc800078608ff */
[----:B------:R-:W-:Y:S02]  /*5d40*/  @P4 LEA.HI.X R15, R2, R41, R208, 0x1, P3 ;  /* 0x00000029020f4211 */ /* 0x000fe400018f0cd0 */
[----:B------:R-:W-:-:S13]  /*5d50*/  ISETP.NE.AND P3, PT, R81, RZ, PT ;  /* 0x000000ff5100720c */ /* 0x000fda0003f65270 */
[----:B------:R-:W-:-:S04]  /*5d60*/  @P3 LEA R12, P6, R216, R39, 0x1 ;  /* 0x00000027d80c3211 */ /* 0x000fc800078c08ff */
        /* <DEDUP_REMOVED lines=31> */
.L_x_14302:
[----:B------:R-:W-:Y:S05]  /*5f60*/  BSYNC B0 ;  /* 0x0000000000007941 */ /* 0x000fea0003800000 */
.L_x_14301:
        /* <DEDUP_REMOVED lines=22> */
.L_x_14245:
[----:B------:R-:W0:Y:S01]  /*60d0*/  LDC R0, c[0x0][0x448] ;  /* 0x00011200ff007b82 */ /* 0x000e220000000800 */
        /* <DEDUP_REMOVED lines=23> */
[----:B0-----:R-:W-:Y:S01]  /*6250*/  ISETP.NE.AND P1, PT, R0, 0x1, PT ;  /* 0x000000010000780c */ /* 0x001fe20003f25270 */
[----:B------:R-:W-:Y:S01]  /*6260*/  VIADD R0, R223, 0x7f ;  /* 0x0000007fdf007836 */ /* 0x000fe20000000000 */
[----:B------:R-:W-:-:S02]  /*6270*/  CS2R R56, SRZ ;  /* 0x0000000000387805 */ /* 0x000fc4000001ff00 */
[----:B--2---:R-:W-:Y:S02]  /*6280*/  CS2R R92, SRZ ;  /* 0x00000000005c7805 */ /* 0x004fe4000001ff00 */
        /* <DEDUP_REMOVED lines=14> */
[----:B------:R-:W-:Y:S01]  /*6370*/  CS2R R38, SRZ ;  /* 0x0000000000267805 */ /* 0x000fe2000001ff00 */
[----:B------:R-:W-:Y:S01]  /*6380*/  IMAD.MOV.U32 R86, RZ, RZ, RZ ;  /* 0x000000ffff567224 */ /* 0x000fe200078e00ff */
[----:B------:R-:W-:Y:S01]  /*6390*/  CS2R R82, SRZ ;  /* 0x0000000000527805 */ /* 0x000fe2000001ff00 */
[----:B------:R-:W1:Y:S01]  /*63a0*/  @P1 LDC R4, c[0x0][0x450] ;  /* 0x00011400ff041b82 */ /* 0x000e620000000800 */
        /* <DEDUP_REMOVED lines=15> */
[----:B0-----:R-:W-:Y:S01]  /*64a0*/  @P1 IMAD.HI.U32 R3, R0, R3, RZ ;  /* 0x0000000300031227 */ /* 0x001fe200078e00ff */
[----:B------:R-:W-:-:S02]  /*64b0*/  CS2R R152, SRZ ;  /* 0x0000000000987805 */ /* 0x000fc4000001ff00 */
[----:B----4-:R-:W-:Y:S02]  /*64c0*/  CS2R R42, SRZ ;  /* 0x00000000002a7805 */ /* 0x010fe4000001ff00 */
[----:B------:R-:W-:Y:S02]  /*64d0*/  CS2R R40, SRZ ;  /* 0x0000000000287805 */ /* 0x000fe4000001ff00 */
[----:B------:R-:W-:Y:S02]  /*64e0*/  CS2R R14, SRZ ;  /* 0x00000000000e7805 */ /* 0x000fe4000001ff00 */
[----:B------:R-:W-:Y:S01]  /*64f0*/  CS2R R36, SRZ ;  /* 0x0000000000247805 */ /* 0x000fe2000001ff00 */
[----:B------:R-:W-:Y:S01]  /*6500*/  IMAD.MOV.U32 R6, RZ, RZ, RZ ;  /* 0x000000ffff067224 */ /* 0x000fe200078e00ff */
[----:B------:R-:W-:Y:S02]  /*6510*/  CS2R R10, SRZ ;  /* 0x00000000000a7805 */ /* 0x000fe4000001ff00 */
[----:B-1----:R-:W-:-:S02]  /*6520*/  @P1 SHF.R.U32.HI R0, RZ, R4, R3 ;  /* 0x00000004ff001219 */ /* 0x002fc40000011603 */
[----:B------:R-:W-:Y:S02]  /*6530*/  CS2R R28, SRZ ;  /* 0x00000000001c7805 */ /* 0x000fe4000001ff00 */
[----:B------:R-:W-:Y:S01]  /*6540*/  PLOP3.LUT P1, PT, PT, PT, PT, 0x80, 0x0 ;  /* 0x000000000000781c */ /* 0x000fe20003f2f070 */
[----:B------:R-:W-:Y:S01]  /*6550*/  IMAD.IADD R0, R89, 0x1, R0 ;  /* 0x0000000159007824 */ /* 0x000fe200078e0200 */
[----:B------:R-:W-:-:S03]  /*6560*/  CS2R R88, SRZ ;  /* 0x0000000000587805 */ /* 0x000fc6000001ff00 */
[----:B------:R-:W-:-:S05]  /*6570*/  IMAD.HI R0, R0, 0x2aaaaaab, RZ ;  /* 0x2aaaaaab00007827 */ /* 0x000fca00078e02ff */
[----:B------:R-:W-:-:S04]  /*6580*/  SHF.R.U32.HI R3, RZ, 0x1f, R0 ;  /* 0x0000001fff037819 */ /* 0x000fc80000011600 */
[----:B------:R-:W-:Y:S01]  /*6590*/  LEA.HI.SX32 R3, R0, R3, 0x1c ;  /* 0x0000000300037211 */ /* 0x000fe200078fe2ff */
[----:B------:R-:W-:-:S03]  /*65a0*/  IMAD.MOV.U32 R0, RZ, RZ, RZ ;  /* 0x000000ffff007224 */ /* 0x000fc600078e00ff */
[----:B------:R-:W-:-:S04]  /*65b0*/  VIMNMX R172, R172, R3, PT ;  /* 0x00000003acac7248 */ /* 0x000fc80003fe0100 */
[----:B------:R-:W-:Y:S01]  /*65c0*/  ISETP.GE.AND P2, PT, R172, 0x1, PT ;  /* 0x00000001ac00780c */ /* 0x000fe20003f46270 */
[----:B------:R-:W-:-:S12]  /*65d0*/  @P0 BRA `(.L_x_14304) ;  /* 0x00000000000c0947 */ /* 0x000fd80003800000 */
[----:B------:R-:W0:Y:S01]  /*65e0*/  FENCE.VIEW.ASYNC.G ;  /* 0x00000000000073c6 */ /* 0x000e220000000100 */
[----:B------:R-:W-:Y:S05]  /*65f0*/  WARPSYNC.ALL ;  /* 0x0000000000007948 */ /* 0x000fea0003800000 */
[----:B0-----:R-:W-:Y:S06]  /*6600*/  BAR.ARV 0xc, 0x180 ;  /* 0x0306000000007b1d */ /* 0x001fec0000002000 */
.L_x_14304:
        /* <DEDUP_REMOVED lines=11> */
.L_x_14551:
        /* <DEDUP_REMOVED lines=26> */
.L_x_14308:
[----:B------:R-:W-:Y:S05]  /*6860*/  BSYNC B6 ;  /* 0x0000000000067941 */ /* 0x000fea0003800000 */
.L_x_14307:
        /* <DEDUP_REMOVED lines=13> */
.L_x_14312:
[----:B-1----:R1:W2:Y:S02]  /*6940*/  SYNCS.PHASECHK.TRANS64.TRYWAIT P0, [R19+URZ+0x22800], R0 ;  /* 0x02280000130075a7 */ /* 0x0022a4000800017f */
[----:B--2---:R-:W-:Y:S05]  /*6950*/  @!P0 NANOSLEEP.SYNCS 0x989680 ;  /* 0x009896800000895d */ /* 0x004fea0003900000 */
[----:B------:R-:W2:Y:S02]  /*6960*/  @!P0 SYNCS.PHASECHK.TRANS64 P0, [R19+URZ+0x22800], R0 ;  /* 0x02280000130085a7 */ /* 0x000ea4000800007f */
[----:B--2---:R-:W-:Y:S05]  /*6970*/  @!P0 BRA `(.L_x_14312) ;  /* 0xfffffffc00f08947 */ /* 0x004fea000383ffff */
.L_x_14311:
[----:B------:R-:W-:Y:S05]  /*6980*/  BSYNC B0 ;  /* 0x0000000000007941 */ /* 0x000fea0003800000 */
.L_x_14310:
[----:B------:R-:W-:Y:S05]  /*6990*/  BRA `(.L_x_14313) ;  /* 0x0000003000047947 */ /* 0x000fea0003800000 */
.L_x_14309:
        /* <DEDUP_REMOVED lines=30> */
.L_x_14315:
[----:B------:R-:W-:Y:S05]  /*6b80*/  BSYNC B6 ;  /* 0x0000000000067941 */ /* 0x000fea0003800000 */
.L_x_14314:
        /* <DEDUP_REMOVED lines=45> */
.L_x_14557:
        /* <DEDUP_REMOVED lines=31> */
.L_x_14320:
[----:B------:R-:W-:Y:S05]  /*7050*/  BSYNC B1 ;  /* 0x0000000000017941 */ /* 0x000fea0003800000 */
.L_x_14319:
[----:B--2--5:R-:W-:Y:S01]  /*7060*/  IMAD.MOV.U32 R0, RZ, RZ, R20 ;  /* 0x000000ffff007224 */ /* 0x024fe200078e0014 */
[----:B------:R-:W-:Y:S01]  /*7070*/  UMOV UR4, 0xffffffff ;  /* 0xffffffff00047882 */ /* 0x000fe20000000000 */
[----:B-1----:R-:W-:Y:S01]  /*7080*/  IMAD.MOV.U32 R3, RZ, RZ, R21 ;  /* 0x000000ffff037224 */ /* 0x002fe200078e0015 */
[----:B------:R-:W-:Y:S01]  /*7090*/  CS2R R26, SRZ ;  /* 0x00000000001a7805 */ /* 0x000fe2000001ff00 */
[----:B---3--:R-:W-:Y:S02]  /*70a0*/  IMAD.MOV.U32 R5, RZ, RZ, R28 ;  /* 0x000000ffff057224 */ /* 0x008fe400078e001c */
        /* <DEDUP_REMOVED lines=11> */
[----:B------:R-:W-:Y:S06]  /*7160*/  BRA.DIV UR4, `(.L_x_14321) ;  /* 0x0000014204887947 */ /* 0x000fec000b800000 */
[----:B------:R1:W2:Y:S04]  /*7170*/  SHFL.IDX PT, R3, R6, 0x1, 0x1c1f ;  /* 0x003c1f0006037f89 */ /* 0x0002a800000e0000 */
[----:B------:R1:W3:Y:S04]  /*7180*/  SHFL.IDX PT, R0, R4, 0x1, 0x1c1f ;  /* 0x003c1f0004007f89 */ /* 0x0002e800000e0000 */
[----:B------:R1:W0:Y:S04]  /*7190*/  SHFL.IDX PT, R5, R8, 0x1, 0x1c1f ;  /* 0x003c1f0008057f89 */ /* 0x00022800000e0000 */
[----:B----4-:R1:W4:Y:S02]  /*71a0*/  SHFL.IDX PT, R14, R7, 0x1, 0x1c1f ;  /* 0x003c1f00070e7f89 */ /* 0x01032400000e0000 */
.L_x_14563:
[----:B01----:R-:W5:Y:S04]  /*71b0*/  LDL R6, [R1+0x3c] ;  /* 0x00003c0001067983 */ /* 0x003f680000100800 */
[----:B------:R-:W2:Y:S01]  /*71c0*/  LDL R47, [R1+0x40] ;  /* 0x00004000012f7983 */ /* 0x000ea20000100800 */
[----:B------:R-:W-:Y:S01]  /*71d0*/  VIADD R41, R41, 0x40 ;  /* 0x0000004029297836 */ /* 0x000fe20000000000 */
[----:B------:R-:W-:Y:S01]  /*71e0*/  BSSY B1, `(.L_x_14322) ;  /* 0x0000022000017945 */ /* 0x000fe20003800000 */
[----:B------:R-:W-:Y:S02]  /*71f0*/  CS2R R10, SRZ ;  /* 0x00000000000a7805 */ /* 0x000fe4000001ff00 */
[----:B------:R-:W-:Y:S02]  /*7200*/  CS2R R8, SRZ ;  /* 0x0000000000087805 */ /* 0x000fe4000001ff00 */
[----:B------:R-:W-:-:S02]  /*7210*/  CS2R R12, SRZ ;  /* 0x00000000000c7805 */ /* 0x000fc4000001ff00 */
[----:B------:R-:W-:Y:S02]  /*7220*/  ISETP.GE.AND P0, PT, R41, R36, PT ;  /* 0x000000242900720c */ /* 0x000fe40003f06270 */
[----:B-----5:R-:W-:-:S04]  /*7230*/  LEA.HI R4, R6, R6, RZ, 0x1 ;  /* 0x0000000606047211 */ /* 0x020fc800078f08ff */
[----:B------:R-:W-:Y:S01]  /*7240*/  LOP3.LUT R4, R4, 0xfffffffe, RZ, 0xc0, !PT ;  /* 0xfffffffe04047812 */ /* 0x000fe200078ec0ff */
[----:B--2---:R-:W-:-:S04]  /*7250*/  IMAD.SHL.U32 R37, R47, 0x40, RZ ;  /* 0x000000402f257824 */ /* 0x004fc800078e00ff */
[----:B------:R-:W-:-:S05]  /*7260*/  IMAD.IADD R4, R6, 0x1, -R4 ;  /* 0x0000000106047824 */ /* 0x000fca00078e0a04 */
[----:B------:R-:W-:Y:S01]  /*7270*/  SHF.L.U32 R32, R4, 0x1f, RZ ;  /* 0x0000001f04207819 */ /* 0x000fe200000006ff */
[----:B------:R-:W-:Y:S06]  /*7280*/  @P0 BRA `(.L_x_14323) ;  /* 0x00000000005c0947 */ /* 0x000fec0003800000 */
[----:B------:R-:W2:Y:S01]  /*7290*/  LDL R15, [R1+0x48] ;  /* 0x00004800010f7983 */ /* 0x000ea20000100800 */
[----:B------:R-:W-:Y:S01]  /*72a0*/  ULDC UR4, c[0x0][0x3f4] ;  /* 0x0000fd0000047ab9 */ /* 0x000fe20000000800 */
[----:B---3--:R-:W-:Y:S01]  /*72b0*/  IMAD.MOV.U32 R6, RZ, RZ, R0 ;  /* 0x000000ffff067224 */ /* 0x008fe200078e0000 */
[----:B------:R-:W-:Y:S01]  /*72c0*/  ISETP.GE.AND P3, PT, R211, UR4, PT ;  /* 0x00000004d3007c0c */ /* 0x000fe2000bf66270 */
[----:B------:R-:W-:Y:S01]  /*72d0*/  IMAD.MOV.U32 R7, RZ, RZ, R3 ;  /* 0x000000ffff077224 */ /* 0x000fe200078e0003 */
[----:B------:R-:W-:Y:S02]  /*72e0*/  ISETP.GE.AND P2, PT, R204, UR4, PT ;  /* 0x00000004cc007c0c */ /* 0x000fe4000bf46270 */
[----:B------:R-:W-:-:S09]  /*72f0*/  CS2R R10, SRZ ;  /* 0x00000000000a7805 */ /* 0x000fd2000001ff00 */
[C---:B------:R-:W-:Y:S01]  /*7300*/  @!P3 IMAD.SHL.U32 R9, R211.reuse, 0x2, RZ ;  /* 0x00000002d309b824 */ /* 0x040fe200078e00ff */
[----:B------:R-:W-:Y:S02]  /*7310*/  CS2R R12, SRZ ;  /* 0x00000000000c7805 */ /* 0x000fe4000001ff00 */
[----:B------:R-:W-:Y:S01]  /*7320*/  CS2R R26, SRZ ;  /* 0x00000000001a7805 */ /* 0x000fe2000001ff00 */
[----:B------:R-:W-:Y:S01]  /*7330*/  @!P2 IMAD.WIDE R6, R204, 0x2, R6 ;  /* 0x00000002cc06a825 */ /* 0x000fe200078e0206 */
[-C--:B------:R-:W-:Y:S02]  /*7340*/  @!P3 IADD3 R34, P0, R0, R9.reuse, RZ ;  /* 0x000000090022b210 */ /* 0x080fe40007f1e0ff */
[----:B----4-:R-:W-:Y:S02]  /*7350*/  @!P3 IADD3 R4, P1, R14, R9, RZ ;  /* 0x000000090e04b210 */ /* 0x010fe40007f3e0ff */
[----:B------:R0:W5:Y:S01]  /*7360*/  @!P2 LD.E.64 R10, desc[UR40][R6.64] ;  /* 0x00000028060aa980 */ /* 0x000162000c101b00 */
[----:B--2---:R-:W-:Y:S01]  /*7370*/  @!P3 SHF.L.U64.HI R8, R211, 0x1, R15 ;  /* 0x00000001d308b819 */ /* 0x004fe2000001020f */
[----:B------:R-:W-:-:S03]  /*7380*/  IMAD.MOV.U32 R15, RZ, RZ, R5 ;  /* 0x000000ffff0f7224 */ /* 0x000fc600078e0005 */
[----:B------:R-:W-:Y:S01]  /*7390*/  @!P3 IADD3.X R5, R5, R8, RZ, P1, !PT ;  /* 0x000000080505b210 */ /* 0x000fe20000ffe4ff */
[----:B------:R-:W-:Y:S01]  /*73a0*/  @!P3 IMAD.X R35, R3, 0x1, R8, P0 ;  /* 0x000000010323b824 */ /* 0x000fe200000e0608 */
[----:B------:R-:W-:Y:S01]  /*73b0*/  CS2R R8, SRZ ;  /* 0x0000000000087805 */ /* 0x000fe2000001ff00 */
[----:B------:R-:W-:-:S03]  /*73c0*/  @!P2 IMAD.WIDE R14, R204, 0x2, R14 ;  /* 0x00000002cc0ea825 */ /* 0x000fc600078e020e */
[----:B------:R0:W5:Y:S04]  /*73d0*/  @!P3 LD.E.64 R26, desc[UR40][R34.64] ;  /* 0x00000028221ab980 */ /* 0x000168000c101b00 */
[----:B------:R0:W5:Y:S04]  /*73e0*/  @!P2 LD.E.64 R12, desc[UR40][R14.64] ;  /* 0x000000280e0ca980 */ /* 0x000168000c101b00 */
[----:B------:R0:W5:Y:S02]  /*73f0*/  @!P3 LD.E.64 R8, desc[UR40][R4.64] ;  /* 0x000000280408b980 */ /* 0x000164000c101b00 */
.L_x_14323:
[----:B------:R-:W-:Y:S05]  /*7400*/  BSYNC B1 ;  /* 0x0000000000017941 */ /* 0x000fea0003800000 */
.L_x_14322:
[----:B0-----:R-:W0:Y:S01]  /*7410*/  S2R R34, SR_TID.X ;  /* 0x0000000000227919 */ /* 0x001e220000002100 */
[----:B------:R-:W1:Y:S01]  /*7420*/  SYNCS.PHASECHK.TRANS64.TRYWAIT P0, [R19+URZ+0x22800], R32 ;  /* 0x02280020130075a7 */ /* 0x000e62000800017f */
[----:B------:R-:W-:Y:S01]  /*7430*/  LOP3.LUT R37, R37, 0x1c0, RZ, 0xc0, !PT ;  /* 0x000001c025257812 */ /* 0x000fe200078ec0ff */
[----:B-----5:R-:W-:Y:S01]  /*7440*/  IMAD.MOV.U32 R3, RZ, RZ, R26 ;  /* 0x000000ffff037224 */ /* 0x020fe200078e001a */
[----:B------:R-:W-:Y:S01]  /*7450*/  VIADDMNMX R43, R36, -R223, 0x80, PT ;  /* 0x00000080242b7446 */ /* 0x000fe200038009df */
[----:B------:R-:W-:Y:S01]  /*7460*/  IMAD.MOV.U32 R4, RZ, RZ, R10 ;  /* 0x000000ffff047224 */ /* 0x000fe200078e000a */
[----:B---3--:R-:W-:Y:S01]  /*7470*/  LOP3.LUT R0, R37, 0x18, R16, 0xf8, !PT ;  /* 0x0000001825007812 */ /* 0x008fe200078ef810 */
[----:B------:R-:W-:Y:S01]  /*7480*/  IMAD.MOV.U32 R5, RZ, RZ, R11 ;  /* 0x000000ffff057224 */ /* 0x000fe200078e000b */
[----:B------:R-:W-:Y:S01]  /*7490*/  SHF.R.U32.HI R37, RZ, 0x3, R37 ;  /* 0x00000003ff257819 */ /* 0x000fe20000011625 */
[----:B------:R-:W-:Y:S01]  /*74a0*/  IMAD.MOV.U32 R6, RZ, RZ, R8 ;  /* 0x000000ffff067224 */ /* 0x000fe200078e0008 */
[----:B----4-:R-:W-:Y:S01]  /*74b0*/  PRMT R14, R3, 0x7610, R14 ;  /* 0x00007610030e7816 */ /* 0x010fe2000000000e */
[----:B------:R-:W-:Y:S01]  /*74c0*/  IMAD.MOV.U32 R3, RZ, RZ, R27 ;  /* 0x000000ffff037224 */ /* 0x000fe200078e001b */
[----:B------:R-:W-:Y:S01]  /*74d0*/  LOP3.LUT R0, R0, R37, RZ, 0x3c, !PT ;  /* 0x0000002500007212 */ /* 0x000fe200078e3cff */
[----:B------:R-:W-:Y:S01]  /*74e0*/  BSSY B1, `(.L_x_14324) ;  /* 0x0000015000017945 */ /* 0x000fe20003800000 */
[----:B------:R-:W-:Y:S01]  /*74f0*/  PRMT R14, R14, 0x5410, R4 ;  /* 0x000054100e0e7816 */ /* 0x000fe20000000004 */
[----:B------:R-:W-:Y:S01]  /*7500*/  IMAD.MOV.U32 R4, RZ, RZ, R9 ;  /* 0x000000ffff047224 */ /* 0x000fe200078e0009 */
[----:B------:R-:W-:Y:S01]  /*7510*/  PRMT R44, R5, 0x7610, R44 ;  /* 0x00007610052c7816 */ /* 0x000fe2000000002c */
[----:B------:R-:W-:Y:S01]  /*7520*/  IMAD.MOV.U32 R5, RZ, RZ, R12 ;  /* 0x000000ffff057224 */ /* 0x000fe200078e000c */
[----:B------:R-:W-:-:S02]  /*7530*/  PRMT R15, R3, 0x7610, R15 ;  /* 0x00007610030f7816 */ /* 0x000fc4000000000f */
[----:B------:R-:W-:Y:S02]  /*7540*/  PRMT R45, R45, 0x5410, R6 ;  /* 0x000054102d2d7816 */ /* 0x000fe40000000006 */
[----:B------:R-:W-:Y:S01]  /*7550*/  PRMT R46, R5, 0x7610, R46 ;  /* 0x00007610052e7816 */ /* 0x000fe2000000002e */
[----:B------:R-:W-:Y:S01]  /*7560*/  IMAD.MOV.U32 R5, RZ, RZ, R13 ;  /* 0x000000ffff057224 */ /* 0x000fe200078e000d */
[----:B------:R-:W-:Y:S02]  /*7570*/  PRMT R45, R4, 0x7610, R45 ;  /* 0x00007610042d7816 */ /* 0x000fe4000000002d */
[----:B------:R-:W-:Y:S02]  /*7580*/  LOP3.LUT P2, RZ, R47, 0x4, RZ, 0xc0, !PT ;  /* 0x000000042fff7812 */ /* 0x000fe4000784c0ff */
[----:B------:R-:W-:Y:S01]  /*7590*/  ISETP.GE.AND P1, PT, R206, R43, PT ;  /* 0x0000002bce00720c */ /* 0x000fe20003f26270 */
[----:B0-----:R-:W-:-:S05]  /*75a0*/  VIADD R34, R34, 0xffffff80 ;  /* 0xffffff8022227836 */ /* 0x001fca0000000000 */
[----:B------:R-:W-:-:S04]  /*75b0*/  SHF.R.S32.HI R7, RZ, 0x1f, R34 ;  /* 0x0000001fff077819 */ /* 0x000fc80000011422 */
[----:B------:R-:W-:-:S04]  /*75c0*/  LEA.HI R7, R7, R34, RZ, 0x5 ;  /* 0x0000002207077211 */ /* 0x000fc800078f28ff */
[----:B------:R-:W-:-:S05]  /*75d0*/  SHF.R.S32.HI R7, RZ, 0x5, R7 ;  /* 0x00000005ff077819 */ /* 0x000fca0000011407 */
[----:B------:R-:W-:-:S04]  /*75e0*/  IMAD R0, R7, 0x200, R0 ;  /* 0x0000020007007824 */ /* 0x000fc800078e0200 */
[----:B------:R-:W-:-:S04]  /*75f0*/  IMAD R3, R0, 0x2, R19 ;  /* 0x0000000200037824 */ /* 0x000fc800078e0213 */
[C---:B------:R-:W-:Y:S02]  /*7600*/  VIADD R4, R3.reuse, 0x18400 ;  /* 0x0001840003047836 */ /* 0x040fe40000000000 */
[----:B------:R-:W-:Y:S01]  /*7610*/  VIADD R0, R3, 0x18440 ;  /* 0x0001844003007836 */ /* 0x000fe20000000000 */
[----:B-1----:R-:W-:Y:S06]  /*7620*/  @!P0 BRA `(.L_x_14325) ;  /* 0x0000013c00c88947 */ /* 0x002fec0003800000 */
.L_x_14564:
[----:B------:R-:W-:Y:S05]  /*7630*/  BSYNC B1 ;  /* 0x0000000000017941 */ /* 0x000fea0003800000 */
.L_x_14324:
        /* <DEDUP_REMOVED lines=13> */
[C---:B------:R-:W-:Y:S02]  /*7710*/  PRMT R37, R38.reuse, 0x5410, R37 ;  /* 0x0000541026257816 */ /* 0x040fe40000000025 */
[----:B------:R-:W-:Y:S02]  /*7720*/  PRMT R34, R39, 0x5432, R34 ;  /* 0x0000543227227816 */ /* 0x000fe40000000022 */
[----:B------:R-:W-:Y:S01]  /*7730*/  PRMT R32, R38, 0x5432, R32 ;  /* 0x0000543226207816 */ /* 0x000fe20000000020 */
[C---:B------:R-:W-:Y:S01]  /*7740*/  IMAD.U32 R38, R37.reuse, 0x10000, RZ ;  /* 0x0001000025267824 */ /* 0x040fe200078e00ff */
[----:B------:R-:W-:Y:S01]  /*7750*/  SHF.R.U64 R36, R30, 0x10, R31 ;  /* 0x000000101e247819 */ /* 0x000fe2000000121f */
[----:B------:R-:W-:Y:S01]  /*7760*/  IMAD.U32 R35, R34, 0x10000, RZ ;  /* 0x0001000022237824 */ /* 0x000fe200078e00ff */
        /* <DEDUP_REMOVED lines=36> */
.L_x_14329:
[----:B------:R-:W-:Y:S05]  /*79b0*/  BSYNC B2 ;  /* 0x0000000000027941 */ /* 0x000fea0003800000 */
.L_x_14328:
        /* <DEDUP_REMOVED lines=47> */
.L_x_14327:
[----:B------:R-:W-:Y:S05]  /*7cb0*/  BSYNC B1 ;  /* 0x0000000000017941 */ /* 0x000fea0003800000 */
.L_x_14326:
        /* <DEDUP_REMOVED lines=54> */
.L_x_14332:
[----:B------:R-:W-:Y:S05]  /*8020*/  BSYNC B1 ;  /* 0x0000000000017941 */ /* 0x000fea0003800000 */
.L_x_14331:
[----:B------:R-:W-:Y:S05]  /*8030*/  @P1 BRA `(.L_x_14330) ;  /* 0x0000001800381947 */ /* 0x000fea0003800000 */
[----:B-1----:R-:W1:Y:S01]  /*8040*/  LDS.128 R4, [R0+0x2000] ;  /* 0x0020000000047984 */ /* 0x002e620000000c00 */
        /* <DEDUP_REMOVED lines=12> */
[C---:B-1----:R-:W-:Y:S01]  /*8110*/  LOP3.LUT R9, R6.reuse, 0xffff0000, RZ, 0xc0, !PT ;  /* 0xffff000006097812 */ /* 0x042fe200078ec0ff */
[C---:B------:R-:W-:Y:S01]  /*8120*/  IMAD.U32 R10, R7.reuse, 0x10000, RZ ;  /* 0x00010000070a7824 */ /* 0x040fe200078e00ff */
[----:B------:R-:W-:Y:S01]  /*8130*/  LOP3.LUT R7, R7, 0xffff0000, RZ, 0xc0, !PT ;  /* 0xffff000007077812 */ /* 0x000fe200078ec0ff */
        /* <DEDUP_REMOVED lines=31> */
.L_x_14317:
        /* <DEDUP_REMOVED lines=85> */
.L_x_14574:
        /* <DEDUP_REMOVED lines=24> */
.L_x_14335:
[----:B------:R-:W-:Y:S05]  /*8a00*/  BSYNC B1 ;  /* 0x0000000000017941 */ /* 0x000fea0003800000 */
.L_x_14334:
        /* <DEDUP_REMOVED lines=8> */
[----:B------:R-:W-:Y:S02]  /*8a90*/  IMAD.MOV.U32 R3, RZ, RZ, R5 ;  /* 0x000000ffff037224 */ /* 0x000fe400078e0005 */
        /* <DEDUP_REMOVED lines=10> */
.L_x_14575:
[----:B------:R-:W-:Y:S05]  /*8b40*/  BSYNC B1 ;  /* 0x0000000000017941 */ /* 0x000fea0003800000 */
.L_x_14336:
[----:B------:R-:W-:Y:S04]  /*8b50*/  BSSY B1, `(.L_x_14338) ;  /* 0x0000070000017945 */ /* 0x000fe80003800000 */
[----:B------:R-:W-:Y:S05]  /*8b60*/  @P2 BRA `(.L_x_14339) ;  /* 0x0000000400b82947 */ /* 0x000fea0003800000 */
[----:B------:R-:W2:Y:S01]  /*8b70*/  LDL R0, [R1+0x40] ;  /* 0x0000400001007983 */ /* 0x000ea20000100800 */
[----:B------:R-:W-:Y:S02]  /*8b80*/  SHF.R.U64 R34, R38, 0x10, R39 ;  /* 0x0000001026227819 */ /* 0x000fe40000001227 */
[--C-:B------:R-:W-:Y:S01]  /*8b90*/  SHF.R.U64 R36, R36, 0x10, R37.reuse ;  /* 0x0000001024247819 */ /* 0x100fe20000001225 */
[----:B------:R-:W1:Y:S01]  /*8ba0*/  S2R R3, SR_TID.X ;  /* 0x0000000000037919 */ /* 0x000e620000002100 */
[----:B------:R-:W-:Y:S02]  /*8bb0*/  PRMT R34, R31, 0x5410, R34 ;  /* 0x000054101f227816 */ /* 0x000fe40000000022 */
[----:B------:R-:W-:Y:S02]  /*8bc0*/  SHF.R.U32.HI R38, RZ, 0x10, R37 ;  /* 0x00000010ff267819 */ /* 0x000fe40000011625 */
[----:B------:R-:W-:Y:S01]  /*8bd0*/  SHF.R.U32.HI R40, RZ, 0x10, R29 ;  /* 0x00000010ff287819 */ /* 0x000fe2000001161d */
[----:B------:R-:W-:Y:S01]  /*8be0*/  IMAD.U32 R37, R34, 0x10000, RZ ;  /* 0x0001000022257824 */ /* 0x000fe200078e00ff */
[----:B------:R-:W-:-:S02]  /*8bf0*/  SHF.R.U64 R42, R20, 0x10, R21 ;  /* 0x00000010142a7819 */ /* 0x000fc40000001215 */
[----:B------:R-:W-:Y:S02]  /*8c00*/  PRMT R40, R47, 0x5432, R40 ;  /* 0x000054322f287816 */ /* 0x000fe40000000028 */
[----:B------:R-:W-:Y:S02]  /*8c10*/  PRMT R42, R45, 0x5432, R42 ;  /* 0x000054322d2a7816 */ /* 0x000fe4000000002a */
[----:B------:R-:W-:Y:S02]  /*8c20*/  SHF.R.U32.HI R43, RZ, 0x10, R21 ;  /* 0x00000010ff2b7819 */ /* 0x000fe40000011615 */
[----:B------:R-:W-:Y:S02]  /*8c30*/  LOP3.LUT R34, R34, 0xffff0000, RZ, 0xc0, !PT ;  /* 0xffff000022227812 */ /* 0x000fe400078ec0ff */
[C---:B------:R-:W-:Y:S02]  /*8c40*/  PRMT R38, R44.reuse, 0x5432, R38 ;  /* 0x000054322c267816 */ /* 0x040fe40000000026 */
[----:B------:R-:W-:-:S02]  /*8c50*/  PRMT R43, R44, 0x5410, R43 ;  /* 0x000054102c2b7816 */ /* 0x000fc4000000002b */
[----:B------:R-:W-:Y:S01]  /*8c60*/  PRMT R36, R31, 0x5432, R36 ;  /* 0x000054321f247816 */ /* 0x000fe20000000024 */
[----:B-1----:R-:W-:-:S05]  /*8c70*/  VIADD R3, R3, 0xffffff80 ;  /* 0xffffff8003037836 */ /* 0x002fca0000000000 */
[----:B------:R-:W-:-:S04]  /*8c80*/  SHF.R.S32.HI R14, RZ, 0x1f, R3 ;  /* 0x0000001fff0e7819 */ /* 0x000fc80000011403 */
[----:B------:R-:W-:Y:S01]  /*8c90*/  LEA.HI R14, R14, R3, RZ, 0x5 ;  /* 0x000000030e0e7211 */ /* 0x000fe200078f28ff */
[----:B------:R-:W-:-:S03]  /*8ca0*/  IMAD.IADD R3, R16, 0x1, R35 ;  /* 0x0000000110037824 */ /* 0x000fc600078e0223 */
[----:B------:R-:W-:Y:S01]  /*8cb0*/  SHF.R.S32.HI R14, RZ, 0x5, R14 ;  /* 0x00000005ff0e7819 */ /* 0x000fe2000001140e */
[----:B--2---:R-:W-:-:S05]  /*8cc0*/  IMAD.SHL.U32 R0, R0, 0x40, RZ ;  /* 0x0000004000007824 */ /* 0x004fca00078e00ff */
[----:B0-----:R-:W-:-:S04]  /*8cd0*/  LOP3.LUT R12, R0, 0x1c0, RZ, 0xc0, !PT ;  /* 0x000001c0000c7812 */ /* 0x001fc800078ec0ff */
[C---:B------:R-:W-:Y:S02]  /*8ce0*/  LOP3.LUT R0, R12.reuse, 0x38, R16, 0xf8, !PT ;  /* 0x000000380c007812 */ /* 0x040fe400078ef810 */
[----:B------:R-:W-:Y:S02]  /*8cf0*/  SHF.R.U32.HI R13, RZ, 0x3, R12 ;  /* 0x00000003ff0d7819 */ /* 0x000fe4000001160c */
[----:B------:R-:W-:Y:S02]  /*8d00*/  LOP3.LUT R3, R12, 0x38, R3, 0xf8, !PT ;  /* 0x000000380c037812 */ /* 0x000fe400078ef803 */
[-C--:B------:R-:W-:Y:S02]  /*8d10*/  LOP3.LUT R0, R0, R13.reuse, RZ, 0x3c, !PT ;  /* 0x0000000d00007212 */ /* 0x080fe400078e3cff */
[----:B------:R-:W-:-:S03]  /*8d20*/  LOP3.LUT R3, R3, R13, RZ, 0x3c, !PT ;  /* 0x0000000d03037212 */ /* 0x000fc600078e3cff */
[----:B------:R-:W-:-:S04]  /*8d30*/  IMAD R0, R14, 0x200, R0 ;  /* 0x000002000e007824 */ /* 0x000fc800078e0200 */
[----:B------:R-:W-:Y:S02]  /*8d40*/  IMAD R46, R0, 0x2, R19 ;  /* 0x00000002002e7824 */ /* 0x000fe400078e0213 */
[----:B------:R-:W-:Y:S01]  /*8d50*/  IMAD R0, R14, 0x200, R3 ;  /* 0x000002000e007824 */ /* 0x000fe200078e0203 */
[----:B------:R-:W-:Y:S02]  /*8d60*/  SHF.R.U32.HI R3, RZ, 0x10, R39 ;  /* 0x00000010ff037819 */ /* 0x000fe40000011627 */
[----:B------:R-:W0:Y:S01]  /*8d70*/  LDS.128 R12, [R46+0x18400] ;  /* 0x018400002e0c7984 */ /* 0x000e220000000c00 */
[----:B------:R-:W-:Y:S01]  /*8d80*/  IMAD R48, R0, 0x2, R19 ;  /* 0x0000000200307824 */ /* 0x000fe200078e0213 */
[----:B------:R-:W-:Y:S02]  /*8d90*/  SHF.R.U64 R39, R28, 0x10, R29 ;  /* 0x000000101c277819 */ /* 0x000fe4000000121d */
[----:B------:R-:W-:Y:S02]  /*8da0*/  PRMT R32, R32, 0x5410, R3 ;  /* 0x0000541020207816 */ /* 0x000fe40000000003 */
[----:B------:R-:W1:Y:S01]  /*8db0*/  LDS.128 R24, [R48+0x18400] ;  /* 0x0184000030187984 */ /* 0x000e620000000c00 */
[----:B------:R-:W-:-:S05]  /*8dc0*/  PRMT R39, R45, 0x5410, R39 ;  /* 0x000054102d277816 */ /* 0x000fca0000000027 */
        /* <DEDUP_REMOVED lines=19> */
[C---:B------:R-:W-:Y:S01]  /*8f00*/  FMUL.FTZ R37, R29.reuse, R28 ;  /* 0x0000001c1d257220 */ /* 0x040fe20000410000 */
[----:B------:R-:W-:Y:S01]  /*8f10*/  FMUL.FTZ R24, R24, R34 ;  /* 0x0000002218187220 */ /* 0x000fe20000410000 */
[----:B------:R-:W-:Y:S01]  /*8f20*/  LOP3.LUT R40, R40, 0xffff0000, RZ, 0xc0, !PT ;  /* 0xffff000028287812 */ /* 0x000fe200078ec0ff */
[----:B------:R-:W-:Y:S01]  /*8f30*/  FMUL.FTZ R29, R29, R0 ;  /* 0x000000001d1d7220 */ /* 0x000fe20000410000 */
[----:B------:R-:W-:Y:S01]  /*8f40*/  LOP3.LUT R32, R32, 0xffff0000, RZ, 0xc0, !PT ;  /* 0xffff000020207812 */ /* 0x000fe200078ec0ff */
[----:B------:R-:W-:-:S02]  /*8f50*/  IMAD.U32 R30, R26, 0x10000, RZ ;  /* 0x000100001a1e7824 */ /* 0x000fc400078e00ff */
[C---:B------:R-:W-:Y:S01]  /*8f60*/  FFMA.FTZ R44, R3.reuse, R34, -R44 ;  /* 0x00000022032c7223 */ /* 0x040fe2000001082c */
[C---:B------:R-:W-:Y:S01]  /*8f70*/  FFMA.FTZ R28, R12.reuse, R28, R29 ;  /* 0x0000001c0c1c7223 */ /* 0x040fe2000001001d */
[----:B------:R-:W-:Y:S01]  /*8f80*/  FFMA.FTZ R24, R3, R39, R24 ;  /* 0x0000002703187223 */ /* 0x000fe20000010018 */
[----:B------:R-:W-:Y:S01]  /*8f90*/  FFMA.FTZ R37, R12, R0, -R37 ;  /* 0x000000000c257223 */ /* 0x000fe20000010825 */
[----:B------:R-:W-:Y:S02]  /*8fa0*/  IMAD.U32 R29, R42, 0x10000, RZ ;  /* 0x000100002a1d7824 */ /* 0x000fe400078e00ff */
[C---:B------:R-:W-:Y:S01]  /*8fb0*/  FMUL.FTZ R0, R25.reuse, R40 ;  /* 0x0000002819007220 */ /* 0x040fe20000410000 */
[----:B------:R-:W-:Y:S02]  /*8fc0*/  IMAD.U32 R3, R36, 0x10000, RZ ;  /* 0x0001000024037824 */ /* 0x000fe400078e00ff */
[----:B------:R-:W-:Y:S01]  /*8fd0*/  FMUL.FTZ R34, R25, R32 ;  /* 0x0000002019227220 */ /* 0x000fe20000410000 */
[----:B------:R-:W-:-:S02]  /*8fe0*/  IMAD.U32 R31, R27, 0x10000, RZ ;  /* 0x000100001b1f7824 */ /* 0x000fc400078e00ff */
[C---:B------:R-:W-:Y:S01]  /*8ff0*/  FMUL.FTZ R39, R30.reuse, R29 ;  /* 0x0000001d1e277220 */ /* 0x040fe20000410000 */
[----:B------:R-:W-:Y:S02]  /*9000*/  IMAD.U32 R12, R43, 0x10000, RZ ;  /* 0x000100002b0c7824 */ /* 0x000fe400078e00ff */
[C---:B------:R-:W-:Y:S01]  /*9010*/  FFMA.FTZ R32, R13.reuse, R32, -R0 ;  /* 0x000000200d207223 */ /* 0x040fe20000010800 */
[-C--:B------:R-:W-:Y:S01]  /*9020*/  FMUL.FTZ R30, R30, R3.reuse ;  /* 0x000000031e1e7220 */ /* 0x080fe20000410000 */
[----:B------:R-:W-:Y:S01]  /*9030*/  FFMA.FTZ R25, R13, R40, R34 ;  /* 0x000000280d197223 */ /* 0x000fe20000010022 */
        /* <DEDUP_REMOVED lines=8> */
[----:B------:R-:W-:-:S02]  /*90c0*/  LOP3.LUT R13, R42, 0xffff0000, RZ, 0xc0, !PT ;  /* 0xffff00002a0d7812 */ /* 0x000fc400078ec0ff */
[----:B------:R-:W-:Y:S01]  /*90d0*/  LOP3.LUT R27, R27, 0xffff0000, RZ, 0xc0, !PT ;  /* 0xffff00001b1b7812 */ /* 0x000fe200078ec0ff */
[----:B------:R-:W-:Y:S01]  /*90e0*/  FFMA.FTZ R29, R21, R12, R20 ;  /* 0x0000000c151d7223 */ /* 0x000fe20000010014 */
[----:B------:R-:W-:Y:S01]  /*90f0*/  LOP3.LUT R0, R43, 0xffff0000, RZ, 0xc0, !PT ;  /* 0xffff00002b007812 */ /* 0x000fe200078ec0ff */
[----:B------:R-:W-:Y:S01]  /*9100*/  FMUL.FTZ R21, R26, R13 ;  /* 0x0000000d1a157220 */ /* 0x000fe20000410000 */
[----:B------:R-:W-:Y:S02]  /*9110*/  LOP3.LUT R3, R36, 0xffff0000, RZ, 0xc0, !PT ;  /* 0xffff000024037812 */ /* 0x000fe400078ec0ff */
[----:B------:R-:W-:Y:S01]  /*9120*/  LOP3.LUT R38, R38, 0xffff0000, RZ, 0xc0, !PT ;  /* 0xffff000026267812 */ /* 0x000fe200078ec0ff */
[----:B------:R-:W-:Y:S01]  /*9130*/  FMUL.FTZ R12, R27, R0 ;  /* 0x000000001b0c7220 */ /* 0x000fe20000410000 */
[----:B------:R-:W-:Y:S01]  /*9140*/  LOP3.LUT R15, R15, 0xffff0000, RZ, 0xc0, !PT ;  /* 0xffff00000f0f7812 */ /* 0x000fe200078ec0ff */
[-C--:B------:R-:W-:Y:S01]  /*9150*/  FMUL.FTZ R26, R26, R3.reuse ;  /* 0x000000031a1a7220 */ /* 0x080fe20000410000 */
[----:B------:R-:W-:Y:S01]  /*9160*/  FFMA.FTZ R20, R14, R3, -R21 ;  /* 0x000000030e147223 */ /* 0x000fe20000010815 */
[-C--:B------:R-:W-:Y:S01]  /*9170*/  FMUL.FTZ R27, R27, R38.reuse ;  /* 0x000000261b1b7220 */ /* 0x080fe20000410000 */
        /* <DEDUP_REMOVED lines=13> */
.L_x_14339:
[----:B------:R-:W-:Y:S05]  /*9250*/  BSYNC B1 ;  /* 0x0000000000017941 */ /* 0x000fea0003800000 */
.L_x_14338:
[----:B------:R-:W-:Y:S01]  /*9260*/  PRMT R3, R54, 0x5410, R53 ;  /* 0x0000541036037816 */ /* 0x000fe20000000035 */
[----:B------:R-:W-:Y:S06]  /*9270*/  @P0 BRA `(.L_x_14330) ;  /* 0x0000000400a80947 */ /* 0x000fec0003800000 */
[----:B01----:R-:W2:Y:S01]  /*9280*/  LDL R12, [R1+0xc] ;  /* 0x00000c00010c7983 */ /* 0x003ea20000100800 */
        /* <DEDUP_REMOVED lines=12> */
[--C-:B------:R-:W-:Y:S02]  /*9350*/  SHF.R.U64 R21, R8, 0x10, R9.reuse ;  /* 0x0000001008157819 */ /* 0x100fe40000001209 */
[----:B------:R-:W-:Y:S02]  /*9360*/  PRMT R32, R50, 0x5432, R32 ;  /* 0x0000543232207816 */ /* 0x000fe40000000020 */
[----:B------:R-:W-:Y:S02]  /*9370*/  SHF.R.U32.HI R29, RZ, 0x10, R9 ;  /* 0x00000010ff1d7819 */ /* 0x000fe40000011609 */
[--C-:B------:R-:W-:Y:S01]  /*9380*/  SHF.R.U64 R30, R10, 0x10, R11.reuse ;  /* 0x000000100a1e7819 */ /* 0x100fe2000000120b */
[----:B------:R-:W-:Y:S01]  /*9390*/  IMAD.U32 R34, R32, 0x10000, RZ ;  /* 0x0001000020227824 */ /* 0x000fe200078e00ff */
[----:B------:R-:W-:-:S02]  /*93a0*/  SHF.R.U32.HI R31, RZ, 0x10, R11 ;  /* 0x00000010ff1f7819 */ /* 0x000fc4000001160b */
[----:B------:R-:W-:Y:S02]  /*93b0*/  SHF.R.U32.HI R35, RZ, 0x10, R5 ;  /* 0x00000010ff237819 */ /* 0x000fe40000011605 */
[----:B------:R-:W-:Y:S02]  /*93c0*/  PRMT R21, R51, 0x5410, R21 ;  /* 0x0000541033157816 */ /* 0x000fe40000000015 */
[----:B------:R-:W-:Y:S02]  /*93d0*/  SHF.R.U32.HI R38, RZ, 0x10, R7 ;  /* 0x00000010ff267819 */ /* 0x000fe40000011607 */
[----:B------:R-:W-:Y:S01]  /*93e0*/  PRMT R30, R3, 0x5432, R30 ;  /* 0x00005432031e7816 */ /* 0x000fe2000000001e */
[----:B------:R-:W-:Y:S01]  /*93f0*/  IMAD.U32 R28, R21, 0x10000, RZ ;  /* 0x00010000151c7824 */ /* 0x000fe200078e00ff */
[----:B------:R-:W-:Y:S02]  /*9400*/  PRMT R31, R3, 0x5410, R31 ;  /* 0x00005410031f7816 */ /* 0x000fe4000000001f */
[----:B------:R-:W-:-:S02]  /*9410*/  PRMT R35, R50, 0x5410, R35 ;  /* 0x0000541032237816 */ /* 0x000fc40000000023 */
[----:B------:R-:W-:Y:S02]  /*9420*/  PRMT R29, R52, 0x5410, R29 ;  /* 0x00005410341d7816 */ /* 0x000fe4000000001d */
[----:B------:R-:W-:Y:S01]  /*9430*/  PRMT R38, R49, 0x5432, R38 ;  /* 0x0000543231267816 */ /* 0x000fe20000000026 */
[----:B------:R-:W-:Y:S01]  /*9440*/  IMAD.U32 R36, R35, 0x10000, RZ ;  /* 0x0001000023247824 */ /* 0x000fe200078e00ff */
[----:B------:R-:W-:Y:S02]  /*9450*/  SHF.R.U64 R37, R6, 0x10, R7 ;  /* 0x0000001006257819 */ /* 0x000fe40000001207 */
[----:B------:R-:W-:Y:S02]  /*9460*/  LOP3.LUT R21, R21, 0xffff0000, RZ, 0xc0, !PT ;  /* 0xffff000015157812 */ /* 0x000fe400078ec0ff */
[----:B------:R-:W-:Y:S02]  /*9470*/  PRMT R37, R49, 0x5410, R37 ;  /* 0x0000541031257816 */ /* 0x000fe40000000025 */
[----:B------:R-:W-:Y:S01]  /*9480*/  LOP3.LUT R35, R35, 0xffff0000, RZ, 0xc0, !PT ;  /* 0xffff000023237812 */ /* 0x000fe200078ec0ff */
[----:B--2---:R-:W-:-:S04]  /*9490*/  IMAD.IADD R0, R12, 0x1, R0 ;  /* 0x000000010c007824 */ /* 0x004fc800078e0200 */
[----:B------:R-:W-:Y:S01]  /*94a0*/  IMAD R0, R0, 0x2, R19 ;  /* 0x0000000200007824 */ /* 0x000fe200078e0213 */
[----:B---3--:R-:W0:Y:S04]  /*94b0*/  LDS.128 R12, [R39+0x18400] ;  /* 0x01840000270c7984 */ /* 0x008e280000000c00 */
[----:B------:R-:W1:Y:S01]  /*94c0*/  LDS.128 R24, [R0+0x18400] ;  /* 0x0184000000187984 */ /* 0x000e620000000c00 */
[----:B0-----:R-:W-:Y:S02]  /*94d0*/  IMAD.U32 R3, R12, 0x10000, RZ ;  /* 0x000100000c037824 */ /* 0x001fe400078e00ff */
[----:B-1----:R-:W-:-:S04]  /*94e0*/  IMAD.U32 R9, R24, 0x10000, RZ ;  /* 0x0001000018097824 */ /* 0x002fc800078e00ff */
[----:B------:R-:W-:Y:S01]  /*94f0*/  FMUL.FTZ R40, R9, R34 ;  /* 0x0000002209287220 */ /* 0x000fe20000410000 */
[----:B------:R-:W-:Y:S01]  /*9500*/  IMAD.U32 R11, R25, 0x10000, RZ ;  /* 0x00010000190b7824 */ /* 0x000fe200078e00ff */
[----:B------:R-:W-:Y:S01]  /*9510*/  LOP3.LUT R10, R24, 0xffff0000, RZ, 0xc0, !PT ;  /* 0xffff0000180a7812 */ /* 0x000fe200078ec0ff */
[-C--:B------:R-:W-:Y:S01]  /*9520*/  FMUL.FTZ R42, R9, R28.reuse ;  /* 0x0000001c092a7220 */ /* 0x080fe20000410000 */
[----:B------:R-:W-:Y:S01]  /*9530*/  FFMA.FTZ R40, R3, R28, -R40 ;  /* 0x0000001c03287223 */ /* 0x000fe20000010828 */
[----:B------:R-:W-:Y:S01]  /*9540*/  LOP3.LUT R24, R25, 0xffff0000, RZ, 0xc0, !PT ;  /* 0xffff000019187812 */ /* 0x000fe200078ec0ff */
[----:B------:R-:W-:Y:S02]  /*9550*/  IMAD.U32 R28, R29, 0x10000, RZ ;  /* 0x000100001d1c7824 */ /* 0x000fe400078e00ff */
[----:B------:R-:W-:Y:S02]  /*9560*/  IMAD.U32 R20, R27, 0x10000, RZ ;  /* 0x000100001b147824 */ /* 0x000fe400078e00ff */
[----:B------:R-:W-:-:S02]  /*9570*/  IMAD.U32 R25, R38, 0x10000, RZ ;  /* 0x0001000026197824 */ /* 0x000fc400078e00ff */
[----:B------:R-:W-:Y:S01]  /*9580*/  FMUL.FTZ R44, R11, R36 ;  /* 0x000000240b2c7220 */ /* 0x000fe20000410000 */
[----:B------:R-:W-:Y:S02]  /*9590*/  IMAD.U32 R5, R13, 0x10000, RZ ;  /* 0x000100000d057824 */ /* 0x000fe400078e00ff */
[----:B------:R-:W-:Y:S01]  /*95a0*/  FFMA.FTZ R42, R3, R34, R42 ;  /* 0x00000022032a7223 */ /* 0x000fe2000001002a */
[----:B------:R-:W-:Y:S02]  /*95b0*/  IMAD.U32 R3, R31, 0x10000, RZ ;  /* 0x000100001f037824 */ /* 0x000fe400078e00ff */
[-C--:B------:R-:W-:Y:S01]  /*95c0*/  FMUL.FTZ R34, R11, R28.reuse ;  /* 0x0000001c0b227220 */ /* 0x080fe20000410000 */
[----:B------:R-:W-:Y:S02]  /*95d0*/  IMAD.U32 R8, R15, 0x10000, RZ ;  /* 0x000100000f087824 */ /* 0x000fe400078e00ff */
[----:B------:R-:W-:Y:S01]  /*95e0*/  FMUL.FTZ R11, R20, R25 ;  /* 0x00000019140b7220 */ /* 0x000fe20000410000 */
[----:B------:R-:W-:Y:S01]  /*95f0*/  LOP3.LUT R9, R32, 0xffff0000, RZ, 0xc0, !PT ;  /* 0xffff000020097812 */ /* 0x000fe200078ec0ff */
[----:B------:R-:W-:Y:S01]  /*9600*/  FFMA.FTZ R44, R5, R28, -R44 ;  /* 0x0000001c052c7223 */ /* 0x000fe2000001082c */
[-C--:B------:R-:W-:Y:S01]  /*9610*/  FMUL.FTZ R28, R20, R3.reuse ;  /* 0x00000003141c7220 */ /* 0x080fe20000410000 */
[----:B------:R-:W-:Y:S01]  /*9620*/  LOP3.LUT R4, R12, 0xffff0000, RZ, 0xc0, !PT ;  /* 0xffff00000c047812 */ /* 0x000fe200078ec0ff */
[----:B------:R-:W-:Y:S01]  /*9630*/  FFMA.FTZ R20, R8, R3, -R11 ;  /* 0x0000000308147223 */ /* 0x000fe2000001080b */
[----:B------:R-:W-:Y:S01]  /*9640*/  FMUL.FTZ R3, R10, R9 ;  /* 0x000000090a037220 */ /* 0x000fe20000410000 */
[----:B------:R-:W-:Y:S01]  /*9650*/  LOP3.LUT R12, R13, 0xffff0000, RZ, 0xc0, !PT ;  /* 0xffff00000d0c7812 */ /* 0x000fe200078ec0ff */
[----:B------:R-:W-:Y:S01]  /*9660*/  FFMA.FTZ R34, R5, R36, R34 ;  /* 0x0000002405227223 */ /* 0x000fe20000010022 */
[C---:B------:R-:W-:Y:S01]  /*9670*/  IMAD.U32 R6, R14.reuse, 0x10000, RZ ;  /* 0x000100000e067824 */ /* 0x040fe200078e00ff */
[----:B------:R-:W-:Y:S01]  /*9680*/  LOP3.LUT R7, R14, 0xffff0000, RZ, 0xc0, !PT ;  /* 0xffff00000e077812 */ /* 0x000fe200078ec0ff */
[----:B------:R-:W-:Y:S01]  /*9690*/  IMAD.U32 R13, R26, 0x10000, RZ ;  /* 0x000100001a0d7824 */ /* 0x000fe200078e00ff */
[----:B------:R-:W-:Y:S01]  /*96a0*/  LOP3.LUT R14, R15, 0xffff0000, RZ, 0xc0, !PT ;  /* 0xffff00000f0e7812 */ /* 0x000fe200078ec0ff */
[----:B------:R-:W-:-:S02]  /*96b0*/  IMAD.U32 R5, R37, 0x10000, RZ ;  /* 0x0001000025057824 */ /* 0x000fc400078e00ff */
[-C--:B------:R-:W-:Y:S01]  /*96c0*/  FMUL.FTZ R11, R10, R21.reuse ;  /* 0x000000150a0b7220 */ /* 0x080fe20000410000 */
[----:B------:R-:W-:Y:S01]  /*96d0*/  LOP3.LUT R15, R26, 0xffff0000, RZ, 0xc0, !PT ;  /* 0xffff00001a0f7812 */ /* 0x000fe200078ec0ff */
[----:B------:R-:W-:Y:S01]  /*96e0*/  FFMA.FTZ R21, R4, R21, -R3 ;  /* 0x0000001504157223 */ /* 0x000fe20000010803 */
[----:B------:R-:W-:Y:S01]  /*96f0*/  LOP3.LUT R26, R27, 0xffff0000, RZ, 0xc0, !PT ;  /* 0xffff00001b1a7812 */ /* 0x000fe200078ec0ff */
[----:B------:R-:W-:Y:S02]  /*9700*/  IMAD.U32 R3, R30, 0x10000, RZ ;  /* 0x000100001e037824 */ /* 0x000fe400078e00ff */
[----:B------:R-:W-:Y:S01]  /*9710*/  FMUL.FTZ R27, R13, R5 ;  /* 0x000000050d1b7220 */ /* 0x000fe20000410000 */
        /* <DEDUP_REMOVED lines=9> */
[C---:B------:R-:W-:Y:S01]  /*97b0*/  FMUL.FTZ R6, R15.reuse, R4 ;  /* 0x000000040f067220 */ /* 0x040fe20000410000 */
[----:B------:R-:W-:Y:S01]  /*97c0*/  FFMA.FTZ R28, R8, R25, R28 ;  /* 0x00000019081c7223 */ /* 0x000fe2000001001c */
[-C--:B------:R-:W-:Y:S01]  /*97d0*/  FMUL.FTZ R15, R15, R30.reuse ;  /* 0x0000001e0f0f7220 */ /* 0x080fe20000410000 */
[----:B------:R-:W-:Y:S01]  /*97e0*/  FMUL.FTZ R25, R24, R35 ;  /* 0x0000002318197220 */ /* 0x000fe20000410000 */
[----:B------:R-:W-:Y:S01]  /*97f0*/  FMUL.FTZ R5, R26, R3 ;  /* 0x000000031a057220 */ /* 0x000fe20000410000 */
[----:B------:R-:W-:Y:S01]  /*9800*/  FMUL.FTZ R24, R24, R29 ;  /* 0x0000001d18187220 */ /* 0x000fe20000410000 */
[----:B------:R-:W-:Y:S01]  /*9810*/  FMUL.FTZ R26, R26, R31 ;  /* 0x0000001f1a1a7220 */ /* 0x000fe20000410000 */
[C---:B------:R-:W-:Y:S01]  /*9820*/  FFMA.FTZ R6, R7.reuse, R30, -R6 ;  /* 0x0000001e07067223 */ /* 0x040fe20000010806 */
[----:B------:R-:W-:Y:S01]  /*9830*/  FFMA.FTZ R15, R7, R4, R15 ;  /* 0x00000004070f7223 */ /* 0x000fe2000001000f */
        /* <DEDUP_REMOVED lines=14> */
.L_x_14330:
[----:B------:R-:W-:Y:S05]  /*9920*/  BSYNC B0 ;  /* 0x0000000000007941 */ /* 0x000fea0003800000 */
.L_x_14316:
        /* <DEDUP_REMOVED lines=8> */
.L_x_14313:
[----:B0123--:R-:W0:Y:S01]  /*99b0*/  S2R R0, SR_TID.X ;  /* 0x0000000000007919 */ /* 0x00fe220000002100 */
[----:B------:R-:W-:Y:S01]  /*99c0*/  ISETP.NE.AND P0, PT, R209, 0x3, PT ;  /* 0x00000003d100780c */ /* 0x000fe20003f05270 */
[----:B------:R-:W-:Y:S05]  /*99d0*/  WARPSYNC.ALL ;  /* 0x0000000000007948 */ /* 0x000fea0003800000 */
[----:B0-----:R-:W-:-:S05]  /*99e0*/  SHF.R.U32.HI R0, RZ, 0x7, R0 ;  /* 0x00000007ff007819 */ /* 0x001fca0000011600 */
[----:B------:R-:W-:-:S05]  /*99f0*/  VIADD R14, R0, 0x8 ;  /* 0x00000008000e7836 */ /* 0x000fca0000000000 */
[----:B------:R0:W-:Y:S06]  /*9a00*/  BAR.SYNC.DEFER_BLOCKING R14, 0x100 ;  /* 0x0004000e0000751d */ /* 0x0001ec0000010000 */
[----:B------:R-:W-:Y:S05]  /*9a10*/  @!P0 BRA `(.L_x_14340) ;  /* 0x0000000000048947 */ /* 0x000fea0003800000 */
[----:B------:R-:W-:Y:S01]  /*9a20*/  BPT.TRAP 0x1 ;  /* 0x000000040000795c */ /* 0x000fe20000300000 */
.L_x_14340:
[----:B------:R-:W-:Y:S01]  /*9a30*/  IMAD R9, R23, 0x8, R19 ;  /* 0x0000000817097824 */ /* 0x000fe200078e0213 */
[----:B------:R-:W-:-:S04]  /*9a40*/  SHF.L.U32 R72, R207, 0x1f, RZ ;  /* 0x0000001fcf487819 */ /* 0x000fc800000006ff */
[----:B------:R1:W2:Y:S01]  /*9a50*/  SYNCS.PHASECHK.TRANS64.TRYWAIT P1, [R9+URZ+0x22830], R72 ;  /* 0x02283048090075a7 */ /* 0x0002a2000802017f */
[----:B------:R-:W-:Y:S05]  /*9a60*/  @!P0 BRA `(.L_x_14341) ;  /* 0x0000000000048947 */ /* 0x000fea0003800000 */
[----:B------:R-:W-:Y:S01]  /*9a70*/  BPT.TRAP 0x1 ;  /* 0x000000040000795c */ /* 0x000fe20000300000 */
.L_x_14341:
[----:B------:R-:W-:Y:S01]  /*9a80*/  VIADD R0, R19, 0x1c400 ;  /* 0x0001c40013007836 */ /* 0x000fe20000000000 */
[----:B------:R-:W-:Y:S01]  /*9a90*/  LOP3.LUT R6, R33, 0x10000, RZ, 0xfc, !PT ;  /* 0x0001000021067812 */ /* 0x000fe200078efcff */
[----:B------:R-:W-:-:S03]  /*9aa0*/  IMAD.MOV.U32 R7, RZ, RZ, 0x40000040 ;  /* 0x40000040ff077424 */ /* 0x000fc600078e00ff */
[----:B------:R-:W-:-:S04]  /*9ab0*/  SHF.R.U32.HI R0, RZ, 0x4, R0 ;  /* 0x00000004ff007819 */ /* 0x000fc80000011600 */
[----:B------:R-:W-:-:S04]  /*9ac0*/  LOP3.LUT R0, R0, 0x3fff, RZ, 0xc0, !PT ;  /* 0x00003fff00007812 */ /* 0x000fc800078ec0ff */
[----:B------:R-:W-:Y:S01]  /*9ad0*/  LOP3.LUT R222, R0, 0x10000, RZ, 0xfc, !PT ;  /* 0x0001000000de7812 */ /* 0x000fe200078efcff */
[----:B--2---:R-:W-:Y:S06]  /*9ae0*/  @P1 BRA `(.L_x_14342) ;  /* 0x0000000000081947 */ /* 0x004fec0003800000 */
[----:B------:R-:W2:Y:S02]  /*9af0*/  SYNCS.PHASECHK.TRANS64.TRYWAIT P1, [R9+URZ+0x22830], R72 ;  /* 0x02283048090075a7 */ /* 0x000ea4000802017f */
[----:B--2---:R-:W-:Y:S05]  /*9b00*/  @!P1 BRA `(.L_x_14343) ;  /* 0x0000012000249947 */ /* 0x004fea0003800000 */
.L_x_14342:
[----:B------:R-:W-:Y:S01]  /*9b10*/  IMAD R4, R23, 0x300, R222 ;  /* 0x0000030017047824 */ /* 0x000fe200078e02de */
        /* <DEDUP_REMOVED lines=10> */
[----:B------:R-:W3:Y:S01]  /*9bc0*/  S2R R0, SR_TID.X ;  /* 0x0000000000007919 */ /* 0x000ee20000002100 */
[----:B------:R-:W-:-:S02]  /*9bd0*/  IMAD.MOV.U32 R11, RZ, RZ, 0x40000040 ;  /* 0x40000040ff0b7424 */ /* 0x000fc400078e00ff */
[----:B------:R-:W-:Y:S02]  /*9be0*/  VIADD R12, R6, 0x4 ;  /* 0x00000004060c7836 */ /* 0x000fe40000000000 */
[----:B------:R-:W-:Y:S02]  /*9bf0*/  IMAD.MOV.U32 R13, RZ, RZ, 0x40000040 ;  /* 0x40000040ff0d7424 */ /* 0x000fe400078e00ff */
[----:B------:R-:W-:-:S04]  /*9c00*/  IMAD.MOV.U32 R5, RZ, RZ, 0x40000040 ;  /* 0x40000040ff057424 */ /* 0x000fc800078e00ff */
        /* <DEDUP_REMOVED lines=8> */
[----:B---3--:R-:W-:-:S04]  /*9c90*/  SHF.R.U32.HI R0, RZ, 0x7, R0 ;  /* 0x00000007ff007819 */ /* 0x008fc80000011600 */
[----:B------:R-:W-:Y:S01]  /*9ca0*/  IADD3 R212, -R0, 0xb, RZ ;  /* 0x0000000b00d47810 */ /* 0x000fe20007ffe1ff */
[----:B------:R-:W-:Y:S02]  /*9cb0*/  WARPGROUP.DEPBAR.LE gsb0, 0x0 ;  /* 0x00008000000079c5 */ /* 0x000fe40000010000 */
[----:B------:R-:W-:-:S06]  /*9cc0*/  WARPGROUP.ARRIVE ;  /* 0x00000000000079c5 */ /* 0x000fcc0000000000 */
[----:B------:R-:W-:Y:S01]  /*9cd0*/  HGMMA.64x96x16.F32.BF16 R24, gdesc[UR4], R24, gsb0 ;  /* 0x01600000041879f0 */ /* 0x000fe20008001818 */
        /* <DEDUP_REMOVED lines=20> */
.L_x_14344:
[----:B------:R-:W4:Y:S01]  /*9e20*/  LDL R0, [R1+0x10] ;  /* 0x0000100001007983 */ /* 0x000f220000100800 */
[----:B------:R-:W5:Y:S03]  /*9e30*/  LDC R3, c[0x0][0x448] ;  /* 0x00011200ff037b82 */ /* 0x000f660000000800 */
[----:B------:R-:W2:Y:S04]  /*9e40*/  LDL R8, [R1+0x4] ;  /* 0x0000040001087983 */ /* 0x000ea80000100800 */
[----:B------:R-:W3:Y:S01]  /*9e50*/  LDL R5, [R1+0x18] ;  /* 0x0000180001057983 */ /* 0x000ee20000100800 */
[----:B------:R-:W-:Y:S01]  /*9e60*/  LOP3.LUT R22, R22, 0xfffffff7, RZ, 0xc0, !PT ;  /* 0xfffffff716167812 */ /* 0x000fe200078ec0ff */
[----:B------:R-:W-:Y:S01]  /*9e70*/  ULDC UR4, c[0x0][0x988] ;  /* 0x0002620000047ab9 */ /* 0x000fe20000000800 */
[----:B------:R-:W0:Y:S01]  /*9e80*/  S2R R75, SR_CgaCtaId ;  /* 0x00000000004b7919 */ /* 0x000e220000008800 */
[----:B-----5:R-:W-:-:S13]  /*9e90*/  ISETP.NE.AND P1, PT, R3, 0x1, PT ;  /* 0x000000010300780c */ /* 0x020fda0003f25270 */
[----:B------:R-:W5:Y:S01]  /*9ea0*/  @P1 LDC R3, c[0x0][0x44c] ;  /* 0x00011300ff031b82 */ /* 0x000f620000000800 */
[----:B------:R-:W-:-:S07]  /*9eb0*/  @P1 LOP3.LUT R22, R22, 0x8, RZ, 0xfc, !PT ;  /* 0x0000000816161812 */ /* 0x000fce00078efcff */
[----:B------:R-:W1:Y:S01]  /*9ec0*/  @P1 LDC R4, c[0x0][0x450] ;  /* 0x00011400ff041b82 */ /* 0x000e620000000800 */
[----:B----4-:R-:W-:-:S04]  /*9ed0*/  IMAD.IADD R0, R0, 0x1, R223 ;  /* 0x0000000100007824 */ /* 0x010fc800078e02df */
[----:B-----5:R-:W-:-:S05]  /*9ee0*/  @P1 IMAD.HI.U32 R3, R0, R3, RZ ;  /* 0x0000000300031227 */ /* 0x020fca00078e00ff */
[----:B-1----:R-:W-:Y:S01]  /*9ef0*/  @P1 SHF.R.U32.HI R0, RZ, R4, R3 ;  /* 0x00000004ff001219 */ /* 0x002fe20000011603 */
[----:B--2---:R-:W-:-:S04]  /*9f00*/  IMAD R3, R172, -0x60, R8 ;  /* 0xffffffa0ac037824 */ /* 0x004fc800078e0208 */
[----:B------:R-:W1:Y:S01]  /*9f10*/  SHFL.IDX PT, R4, R0, 0x1, 0x1c1f ;  /* 0x003c1f0000047f89 */ /* 0x000e6200000e0000 */
[----:B------:R-:W-:-:S03]  /*9f20*/  VIADD R3, R3, 0x60 ;  /* 0x0000006003037836 */ /* 0x000fc60000000000 */
[----:B------:R-:W2:Y:S01]  /*9f30*/  SHFL.IDX PT, R0, R0, RZ, 0x1c1f ;  /* 0x001c1fff00007589 */ /* 0x000ea200000e0000 */
[----:B---3--:R-:W-:-:S05]  /*9f40*/  IMAD R3, R5, -0x2, R3 ;  /* 0xfffffffe05037824 */ /* 0x008fca00078e0203 */
[----:B------:R-:W-:-:S04]  /*9f50*/  IADD3 R8, -R220, 0x1, R3 ;  /* 0x00000001dc087810 */ /* 0x000fc80007ffe103 */
        /* <DEDUP_REMOVED lines=58> */
[C---:B------:R-:W-:Y:S02]  /*a300*/  ISETP.GT.AND P2, PT, R5.reuse, 0x50, PT ;  /* 0x000000500500780c */ /* 0x040fe40003f44270 */
[----:B------:R-:W-:Y:S02]  /*a310*/  FMNMX.FTZ R15, R62, R15, !PT ;  /* 0x0000000f3e0f7209 */ /* 0x000fe40007810000 */
[----:B------:R-:W-:-:S02]  /*a320*/  ISETP.GT.AND P1, PT, R5, 0x51, PT ;  /* 0x000000510500780c */ /* 0x000fc40003f24270 */
[----:B------:R-:W-:Y:S02]  /*a330*/  FSEL R66, R66, -INF , P2 ;  /* 0xff80000042427808 */ /* 0x000fe40001000000 */
[----:B------:R-:W-:Y:S02]  /*a340*/  FMNMX.FTZ R15, R78, R15, !PT ;  /* 0x0000000f4e0f7209 */ /* 0x000fe40007810000 */
[----:B------:R-:W-:Y:S02]  /*a350*/  FSEL R76, R67, -INF , P1 ;  /* 0xff800000434c7808 */ /* 0x000fe40000800000 */
[C---:B------:R-:W-:Y:S02]  /*a360*/  ISETP.GT.AND P2, PT, R5.reuse, 0x58, PT ;  /* 0x000000580500780c */ /* 0x040fe40003f44270 */
[----:B------:R-:W-:Y:S02]  /*a370*/  ISETP.GT.AND P1, PT, R5, 0x59, PT ;  /* 0x000000590500780c */ /* 0x000fe40003f24270 */
[----:B--2---:R-:W-:Y:S01]  /*a380*/  VIADDMNMX R51, R0, R8, R3, PT ;  /* 0x0000000800337246 */ /* 0x004fe20003800103 */
[----:B------:R-:W-:Y:S01]  /*a390*/  IMAD.U32 R0, RZ, RZ, UR4 ;  /* 0x00000004ff007e24 */ /* 0x000fe2000f8e00ff */
[----:B------:R-:W-:-:S02]  /*a3a0*/  FMNMX.FTZ R15, R66, R15, !PT ;  /* 0x0000000f420f7209 */ /* 0x000fc40007810000 */
[----:B------:R-:W-:Y:S02]  /*a3b0*/  FSEL R70, R70, -INF , P2 ;  /* 0xff80000046467808 */ /* 0x000fe40001000000 */
[----:B------:R-:W-:Y:S02]  /*a3c0*/  FSEL R71, R71, -INF , P1 ;  /* 0xff80000047477808 */ /* 0x000fe40000800000 */
[C---:B------:R-:W-:Y:S02]  /*a3d0*/  ISETP.GT.AND P1, PT, R51.reuse, RZ, PT ;  /* 0x000000ff3300720c */ /* 0x040fe40003f24270 */
[C---:B------:R-:W-:Y:S02]  /*a3e0*/  ISETP.GT.AND P2, PT, R51.reuse, 0x1, PT ;  /* 0x000000013300780c */ /* 0x040fe40003f44270 */
[----:B------:R-:W-:Y:S02]  /*a3f0*/  FMNMX.FTZ R15, R76, R15, !PT ;  /* 0x0000000f4c0f7209 */ /* 0x000fe40007810000 */
[----:B------:R-:W-:-:S02]  /*a400*/  ISETP.GT.AND P3, PT, R51, 0x8, PT ;  /* 0x000000083300780c */ /* 0x000fc40003f64270 */
[----:B------:R-:W-:Y:S02]  /*a410*/  FSEL R39, R24, -INF , P1 ;  /* 0xff80000018277808 */ /* 0x000fe40000800000 */
[----:B------:R-:W-:Y:S02]  /*a420*/  FSEL R35, R25, -INF , P2 ;  /* 0xff80000019237808 */ /* 0x000fe40001000000 */
[----:B------:R-:W-:Y:S02]  /*a430*/  FMNMX.FTZ R94, R70, R15, !PT ;  /* 0x0000000f465e7209 */ /* 0x000fe40007810000 */
[----:B------:R-:W-:Y:S02]  /*a440*/  ISETP.GT.AND P1, PT, R51, 0x9, PT ;  /* 0x000000093300780c */ /* 0x000fe40003f24270 */
[----:B------:R-:W-:Y:S02]  /*a450*/  FSEL R27, R28, -INF , P3 ;  /* 0xff8000001c1b7808 */ /* 0x000fe40001800000 */
[----:B------:R-:W-:-:S02]  /*a460*/  FMNMX.FTZ R8, R39, R35, !PT ;  /* 0x0000002327087209 */ /* 0x000fc40007810000 */
[----:B------:R-:W-:Y:S02]  /*a470*/  FMNMX.FTZ R94, R71, R94, !PT ;  /* 0x0000005e475e7209 */ /* 0x000fe40007810000 */
[----:B------:R-:W-:Y:S02]  /*a480*/  ISETP.GT.AND P2, PT, R51, 0x10, PT ;  /* 0x000000103300780c */ /* 0x000fe40003f44270 */
[----:B------:R-:W-:Y:S01]  /*a490*/  FSEL R29, R29, -INF , P1 ;  /* 0xff8000001d1d7808 */ /* 0x000fe20000800000 */
[----:B------:R-:W1:Y:S01]  /*a4a0*/  SHFL.BFLY PT, R5, R94, 0x2, 0x1f ;  /* 0x0c401f005e057f89 */ /* 0x000e6200000e0000 */
        /* <DEDUP_REMOVED lines=19> */
[----:B-1----:R-:W-:Y:S02]  /*a5e0*/  FMNMX.FTZ R5, R94, R5, !PT ;  /* 0x000000055e057209 */ /* 0x002fe40007810000 */
[----:B------:R-:W-:-:S02]  /*a5f0*/  ISETP.GT.AND P2, PT, R51, 0x29, PT ;  /* 0x000000293300780c */ /* 0x000fc40003f44270 */
[----:B------:R-:W-:Y:S01]  /*a600*/  FSEL R43, R44, -INF , P1 ;  /* 0xff8000002c2b7808 */ /* 0x000fe20000800000 */
[----:B------:R-:W1:Y:S01]  /*a610*/  SHFL.BFLY PT, R96, R5, 0x1, 0x1f ;  /* 0x0c201f0005607f89 */ /* 0x000e6200000e0000 */
        /* <DEDUP_REMOVED lines=22> */
[----:B------:R-:W-:Y:S01]  /*a780*/  FMUL.FTZ R5, R3, R0 ;  /* 0x0000000003057220 */ /* 0x000fe20000410000 */
[----:B------:R-:W-:-:S02]  /*a790*/  FMNMX.FTZ R32, R73, R28, !PT ;  /* 0x0000001c49207209 */ /* 0x000fc40007810000 */
[----:B------:R-:W-:Y:S02]  /*a7a0*/  ISETP.GT.AND P2, PT, R51, 0x49, PT ;  /* 0x000000493300780c */ /* 0x000fe40003f44270 */
[----:B------:R-:W-:Y:S02]  /*a7b0*/  FSEL R45, R60, -INF , P1 ;  /* 0xff8000003c2d7808 */ /* 0x000fe40000800000 */
[----:B------:R-:W-:Y:S02]  /*a7c0*/  FMNMX.FTZ R32, R57, R32, !PT ;  /* 0x0000002039207209 */ /* 0x000fe40007810000 */
[----:B------:R-:W-:Y:S02]  /*a7d0*/  FSETP.NEU.FTZ.AND P4, PT, R3, -INF , PT ;  /* 0xff8000000300780b */ /* 0x000fe40003f9d000 */
[----:B------:R-:W-:Y:S02]  /*a7e0*/  ISETP.GT.AND P1, PT, R51, 0x50, PT ;  /* 0x000000503300780c */ /* 0x000fe40003f24270 */
[----:B------:R-:W-:-:S02]  /*a7f0*/  FSEL R61, R61, -INF , P2 ;  /* 0xff8000003d3d7808 */ /* 0x000fc40001000000 */
        /* <DEDUP_REMOVED lines=22> */
[----:B------:R-:W1:Y:S01]  /*a960*/  MUFU.EX2 R8, R82 ;  /* 0x0000005200087308 */ /* 0x000e620000000800 */
[-CC-:B------:R-:W-:Y:S01]  /*a970*/  FFMA.FTZ R155, R92, R0.reuse, -R5.reuse ;  /* 0x000000005c9b7223 */ /* 0x180fe20000010805 */
[--C-:B------:R-:W-:Y:S01]  /*a980*/  FFMA.FTZ R159, R46, R0, -R5.reuse ;  /* 0x000000002e9f7223 */ /* 0x100fe20000010805 */
[----:B------:R-:W-:Y:S01]  /*a990*/  FMNMX.FTZ R42, R69, R34, !PT ;  /* 0x00000022452a7209 */ /* 0x000fe20007810000 */
[-CC-:B------:R-:W-:Y:S01]  /*a9a0*/  FFMA.FTZ R34, R4, R0.reuse, -R5.reuse ;  /* 0x0000000004227223 */ /* 0x180fe20000010805 */
[-CC-:B------:R-:W-:Y:S01]  /*a9b0*/  FFMA.FTZ R161, R50, R0.reuse, -R5.reuse ;  /* 0x0000000032a17223 */ /* 0x180fe20000010805 */
[-CC-:B------:R-:W-:Y:S01]  /*a9c0*/  FFMA.FTZ R40, R30, R0.reuse, -R5.reuse ;  /* 0x000000001e287223 */ /* 0x180fe20000010805 */
[-CC-:B------:R-:W-:Y:S01]  /*a9d0*/  FFMA.FTZ R163, R54, R0.reuse, -R5.reuse ;  /* 0x0000000036a37223 */ /* 0x180fe20000010805 */
[----:B------:R-:W2:Y:S01]  /*a9e0*/  SHFL.BFLY PT, R51, R42, 0x2, 0x1f ;  /* 0x0c401f002a337f89 */ /* 0x000ea200000e0000 */
[----:B------:R-:W-:Y:S01]  /*a9f0*/  MUFU.EX2 R203, R203 ;  /* 0x000000cb00cb7308 */ /* 0x000fe20000000800 */
[-CC-:B------:R-:W-:Y:S01]  /*aa00*/  FFMA.FTZ R165, R58, R0.reuse, -R5.reuse ;  /* 0x000000003aa57223 */ /* 0x180fe20000010805 */
[-CC-:B------:R-:W-:Y:S01]  /*aa10*/  FFMA.FTZ R167, R62, R0.reuse, -R5.reuse ;  /* 0x000000003ea77223 */ /* 0x180fe20000010805 */
[-CC-:B------:R-:W-:Y:S01]  /*aa20*/  FFMA.FTZ R30, R78, R0.reuse, -R5.reuse ;  /* 0x000000004e1e7223 */ /* 0x180fe20000010805 */
[-CC-:B------:R-:W-:Y:S01]  /*aa30*/  FFMA.FTZ R169, R66, R0.reuse, -R5.reuse ;  /* 0x0000000042a97223 */ /* 0x180fe20000010805 */
[----:B------:R-:W-:-:S03]  /*aa40*/  FFMA.FTZ R171, R70, R0, -R5 ;  /* 0x0000000046ab7223 */ /* 0x000fc60000010805 */
[----:B------:R-:W-:Y:S01]  /*aa50*/  MUFU.EX2 R24, R86 ;  /* 0x0000005600187308 */ /* 0x000fe20000000800 */
[----:B-1----:R-:W-:Y:S01]  /*aa60*/  FADD.FTZ R48, R201, R8 ;  /* 0x00000008c9307221 */ /* 0x002fe20000010000 */
[----:B------:R-:W-:-:S06]  /*aa70*/  F2FP.BF16.F32.PACK_AB R201, R8, R201 ;  /* 0x000000c908c9723e */ /* 0x000fcc00000010ff */
[----:B------:R-:W-:Y:S01]  /*aa80*/  MUFU.EX2 R153, R153 ;  /* 0x0000009900997308 */ /* 0x000fe20000000800 */
[----:B--2---:R-:W-:-:S07]  /*aa90*/  FMNMX.FTZ R51, R42, R51, !PT ;  /* 0x000000332a337209 */ /* 0x004fce0007810000 */
[----:B------:R-:W-:Y:S01]  /*aaa0*/  MUFU.EX2 R28, R90 ;  /* 0x0000005a001c7308 */ /* 0x000fe20000000800 */
[-CC-:B------:R-:W-:Y:S01]  /*aab0*/  FFMA.FTZ R42, R38, R0.reuse, -R5.reuse ;  /* 0x00000000262a7223 */ /* 0x180fe20000010805 */
[-CC-:B------:R-:W-:Y:S01]  /*aac0*/  FFMA.FTZ R38, R76, R0.reuse, -R5.reuse ;  /* 0x000000004c267223 */ /* 0x180fe20000010805 */
[----:B------:R-:W1:Y:S05]  /*aad0*/  SHFL.BFLY PT, R4, R51, 0x1, 0x1f ;  /* 0x0c201f0033047f89 */ /* 0x000e6a00000e0000 */
[----:B------:R-:W-:Y:S08]  /*aae0*/  MUFU.EX2 R155, R155 ;  /* 0x0000009b009b7308 */ /* 0x000ff00000000800 */
[----:B------:R2:W-:Y:S08]  /*aaf0*/  MUFU.EX2 R32, R36 ;  /* 0x0000002400207308 */ /* 0x0005f00000000800 */
[----:B------:R-:W-:Y:S01]  /*ab00*/  MUFU.EX2 R157, R157 ;  /* 0x0000009d009d7308 */ /* 0x000fe20000000800 */
[-CC-:B--2---:R-:W-:Y:S01]  /*ab10*/  FFMA.FTZ R36, R26, R0.reuse, -R5.reuse ;  /* 0x000000001a247223 */ /* 0x184fe20000010805 */
[-CC-:B------:R-:W-:Y:S01]  /*ab20*/  FFMA.FTZ R26, R74, R0.reuse, -R5.reuse ;  /* 0x000000004a1a7223 */ /* 0x180fe20000010805 */
[----:B------:R-:W-:Y:S01]  /*ab30*/  FFMA.FTZ R5, R71, R0, -R5 ;  /* 0x0000000047057223 */ /* 0x000fe20000010805 */
[----:B-1----:R-:W-:-:S04]  /*ab40*/  FMNMX.FTZ R4, R51, R4, !PT ;  /* 0x0000000433047209 */ /* 0x002fc80007810000 */
[C---:B------:R-:W-:Y:S01]  /*ab50*/  FSETP.NEU.FTZ.AND P1, PT, R4.reuse, -INF , PT ;  /* 0xff8000000400780b */ /* 0x040fe20003f3d000 */
[----:B------:R-:W-:Y:S01]  /*ab60*/  FMUL.FTZ R44, R4, R0 ;  /* 0x00000000042c7220 */ /* 0x000fe20000410000 */
[----:B------:R-:W-:Y:S04]  /*ab70*/  MUFU.EX2 R34, R34 ;  /* 0x0000002200227308 */ /* 0x000fe80000000800 */
        /* <DEDUP_REMOVED lines=28> */
[----:B------:R-:W-:-:S05]  /*ad40*/  FFMA.FTZ R44, R69, R0, -R44 ;  /* 0x00000000452c7223 */ /* 0x000fca000001082c */
[----:B------:R2:W3:Y:S01]  /*ad50*/  MUFU.EX2 R202, R29 ;  /* 0x0000001d00ca7308 */ /* 0x0004e20000000800 */
[----:B-1----:R-:W-:Y:S01]  /*ad60*/  FADD.FTZ R46, R39, R200 ;  /* 0x000000c8272e7221 */ /* 0x002fe20000010000 */
[----:B------:R-:W-:-:S06]  /*ad70*/  F2FP.BF16.F32.PACK_AB R200, R200, R39 ;  /* 0x00000027c8c8723e */ /* 0x000fcc00000010ff */
[----:B------:R1:W4:Y:S01]  /*ad80*/  MUFU.EX2 R152, R15 ;  /* 0x0000000f00987308 */ /* 0x0003220000000800 */
[----:B--2---:R-:W-:-:S07]  /*ad90*/  FADD.FTZ R29, R27, R46 ;  /* 0x0000002e1b1d7221 */ /* 0x004fce0000010000 */
[----:B------:R-:W2:Y:S01]  /*ada0*/  MUFU.EX2 R33, R33 ;  /* 0x0000002100217308 */ /* 0x000ea20000000800 */
[----:B-1----:R-:W-:Y:S01]  /*adb0*/  FADD.FTZ R15, R203, R48 ;  /* 0x00000030cb0f7221 */ /* 0x002fe20000010000 */
[----:B---3--:R-:W-:Y:S01]  /*adc0*/  FADD.FTZ R29, R202, R29 ;  /* 0x0000001dca1d7221 */ /* 0x008fe20000010000 */
[C---:B------:R-:W-:Y:S02]  /*add0*/  F2FP.BF16.F32.PACK_AB R203, R24.reuse, R203 ;  /* 0x000000cb18cb723e */ /* 0x040fe400000010ff */
[----:B------:R-:W-:Y:S01]  /*ade0*/  FADD.FTZ R46, R24, R15 ;  /* 0x0000000f182e7221 */ /* 0x000fe20000010000 */
[----:B------:R-:W-:Y:S01]  /*adf0*/  VIADD R15, R9, 0x22840 ;  /* 0x00022840090f7836 */ /* 0x000fe20000000000 */
[----:B------:R-:W-:Y:S01]  /*ae00*/  F2FP.BF16.F32.PACK_AB R202, R202, R27 ;  /* 0x0000001bcaca723e */ /* 0x000fe200000010ff */
[----:B------:R-:W1:Y:S01]  /*ae10*/  MUFU.EX2 R25, R25 ;  /* 0x0000001900197308 */ /* 0x000e620000000800 */
[----:B------:R-:W-:Y:S01]  /*ae20*/  FADD.FTZ R35, R153, R46 ;  /* 0x0000002e99237221 */ /* 0x000fe20000010000 */
[----:B----4-:R-:W-:Y:S01]  /*ae30*/  FADD.FTZ R46, R152, R29 ;  /* 0x0000001d982e7221 */ /* 0x010fe20000010000 */
[----:B0-----:R-:W-:-:S02]  /*ae40*/  PRMT R15, R75, 0x654, R15 ;  /* 0x000006544b0f7816 */ /* 0x001fc4000000000f */
[C---:B------:R-:W-:Y:S01]  /*ae50*/  FADD.FTZ R48, R28.reuse, R35 ;  /* 0x000000231c307221 */ /* 0x040fe20000010000 */
[----:B------:R-:W-:Y:S01]  /*ae60*/  F2FP.BF16.F32.PACK_AB R153, R28, R153 ;  /* 0x000000991c99723e */ /* 0x000fe200000010ff */
[----:B------:R1:W-:Y:S01]  /*ae70*/  SYNCS.ARRIVE.TRANS64.RED.A1T0 RZ, [R15+URZ], RZ ;  /* 0x000000ff0fff79a7 */ /* 0x0003e2000810043f */
[----:B------:R-:W0:Y:S01]  /*ae80*/  MUFU.EX2 R154, R37 ;  /* 0x00000025009a7308 */ /* 0x000e220000000800 */
[----:B--2---:R-:W-:Y:S01]  /*ae90*/  FADD.FTZ R46, R33, R46 ;  /* 0x0000002e212e7221 */ /* 0x004fe20000010000 */
[----:B------:R-:W-:Y:S01]  /*aea0*/  FADD.FTZ R29, R155, R48 ;  /* 0x000000309b1d7221 */ /* 0x000fe20000010000 */
[C---:B------:R-:W-:Y:S02]  /*aeb0*/  F2FP.BF16.F32.PACK_AB R155, R32.reuse, R155 ;  /* 0x0000009b209b723e */ /* 0x040fe400000010ff */
[----:B------:R-:W-:Y:S01]  /*aec0*/  F2FP.BF16.F32.PACK_AB R152, R33, R152 ;  /* 0x000000982198723e */ /* 0x000fe200000010ff */
[----:B------:R-:W-:Y:S02]  /*aed0*/  FADD.FTZ R48, R32, R29 ;  /* 0x0000001d20307221 */ /* 0x000fe40000010000 */
[----:B------:R-:W2:Y:S01]  /*aee0*/  MUFU.EX2 R31, R31 ;  /* 0x0000001f001f7308 */ /* 0x000ea20000000800 */
[----:B-1----:R-:W-:Y:S01]  /*aef0*/  FADD.FTZ R15, R25, R46 ;  /* 0x0000002e190f7221 */ /* 0x002fe20000010000 */
[----:B------:R-:W-:Y:S01]  /*af00*/  FADD.FTZ R29, R157, R48 ;  /* 0x000000309d1d7221 */ /* 0x000fe20000010000 */
[----:B------:R-:W-:-:S03]  /*af10*/  F2FP.BF16.F32.PACK_AB R157, R34, R157 ;  /* 0x0000009d229d723e */ /* 0x000fc600000010ff */
[----:B------:R-:W-:Y:S02]  /*af20*/  FADD.FTZ R48, R34, R29 ;  /* 0x0000001d22307221 */ /* 0x000fe40000010000 */
[----:B------:R-:W1:Y:S01]  /*af30*/  MUFU.EX2 R156, R41 ;  /* 0x00000029009c7308 */ /* 0x000e620000000800 */
[C---:B0-----:R-:W-:Y:S01]  /*af40*/  FADD.FTZ R46, R154.reuse, R15 ;  /* 0x0000000f9a2e7221 */ /* 0x041fe20000010000 */
[----:B------:R-:W-:Y:S01]  /*af50*/  FADD.FTZ R29, R159, R48 ;  /* 0x000000309f1d7221 */ /* 0x000fe20000010000 */
[----:B------:R-:W-:-:S05]  /*af60*/  F2FP.BF16.F32.PACK_AB R154, R154, R25 ;  /* 0x000000199a9a723e */ /* 0x000fca00000010ff */
        /* <DEDUP_REMOVED lines=57> */
[----:B------:R-:W-:Y:S01]  /*b300*/  MUFU.EX2 R49, R49 ;  /* 0x0000003100317308 */ /* 0x000fe20000000800 */
[C---:B0-----:R-:W-:Y:S01]  /*b310*/  FADD.FTZ R8, R168.reuse, R15 ;  /* 0x0000000fa8087221 */ /* 0x041fe20000010000 */
[----:B------:R-:W-:-:S06]  /*b320*/  F2FP.BF16.F32.PACK_AB R168, R168, R47 ;  /* 0x0000002fa8a8723e */ /* 0x000fcc00000010ff */
[----:B------:R-:W0:Y:S01]  /*b330*/  MUFU.EX2 R171, R171 ;  /* 0x000000ab00ab7308 */ /* 0x000e220000000800 */
[C---:B--2---:R-:W-:Y:S01]  /*b340*/  FADD.FTZ R26, R38.reuse, R25 ;  /* 0x00000019261a7221 */ /* 0x044fe20000010000 */
[----:B------:R-:W-:-:S06]  /*b350*/  F2FP.BF16.F32.PACK_AB R169, R38, R169 ;  /* 0x000000a926a9723e */ /* 0x000fcc00000010ff */
[----:B------:R-:W1:Y:S08]  /*b360*/  MUFU.EX2 R44, R44 ;  /* 0x0000002c002c7308 */ /* 0x000e700000000800 */
[----:B------:R2:W3:Y:S01]  /*b370*/  MUFU.EX2 R24, R5 ;  /* 0x0000000500187308 */ /* 0x0004e20000000800 */
[----:B0-----:R-:W-:Y:S01]  /*b380*/  FADD.FTZ R15, R171, R26 ;  /* 0x0000001aab0f7221 */ /* 0x001fe20000010000 */
[----:B--2---:R-:W-:Y:S01]  /*b390*/  FADD.FTZ R5, R49, R8 ;  /* 0x0000000831057221 */ /* 0x004fe20000010000 */
[----:B-1----:R-:W-:-:S03]  /*b3a0*/  F2FP.BF16.F32.PACK_AB R170, R44, R49 ;  /* 0x000000312caa723e */ /* 0x002fc600000010ff */
[----:B------:R-:W-:Y:S01]  /*b3b0*/  FADD.FTZ R8, R44, R5 ;  /* 0x000000052c087221 */ /* 0x000fe20000010000 */
[C---:B---3--:R-:W-:Y:S01]  /*b3c0*/  FADD.FTZ R5, R24.reuse, R15 ;  /* 0x0000000f18057221 */ /* 0x048fe20000010000 */
[----:B------:R-:W-:Y:S01]  /*b3d0*/  F2FP.BF16.F32.PACK_AB R171, R24, R171 ;  /* 0x000000ab18ab723e */ /* 0x000fe200000010ff */
[----:B------:R-:W-:Y:S06]  /*b3e0*/  @!P0 BRA `(.L_x_14345) ;  /* 0x0000000000048947 */ /* 0x000fec0003800000 */
[----:B------:R-:W-:Y:S01]  /*b3f0*/  BPT.TRAP 0x1 ;  /* 0x000000040000795c */ /* 0x000fe20000300000 */
.L_x_14345:
[----:B------:R0:W1:Y:S01]  /*b400*/  SYNCS.PHASECHK.TRANS64.TRYWAIT P1, [R9+URZ+0x22850], R72 ;  /* 0x02285048090075a7 */ /* 0x000062000802017f */
[----:B------:R-:W-:Y:S05]  /*b410*/  @!P0 BRA `(.L_x_14346) ;  /* 0x0000000000048947 */ /* 0x000fea0003800000 */
[----:B------:R-:W-:Y:S01]  /*b420*/  BPT.TRAP 0x1 ;  /* 0x000000040000795c */ /* 0x000fe20000300000 */
.L_x_14346:
[----:B------:R-:W-:Y:S04]  /*b430*/  BSSY B0, `(.L_x_14347) ;  /* 0x0000004000007945 */ /* 0x000fe80003800000 */
[----:B-1----:R-:W-:Y:S05]  /*b440*/  @P1 BRA `(.L_x_14348) ;  /* 0x0000000000081947 */ /* 0x002fea0003800000 */
[----:B------:R-:W1:Y:S02]  /*b450*/  SYNCS.PHASECHK.TRANS64.TRYWAIT P1, [R9+URZ+0x22850], R72 ;  /* 0x02285048090075a7 */ /* 0x000e64000802017f */
[----:B-1----:R-:W-:Y:S05]  /*b460*/  @!P1 BRA `(.L_x_14349) ;  /* 0x0000010400e09947 */ /* 0x002fea0003800000 */
.L_x_14348:
[----:B------:R-:W-:Y:S05]  /*b470*/  BSYNC B0 ;  /* 0x0000000000007941 */ /* 0x000fea0003800000 */
.L_x_14347:
[----:B------:R-:W-:Y:S05]  /*b480*/  WARPSYNC.ALL ;  /* 0x0000000000007948 */ /* 0x000fea0003800000 */
[----:B------:R-:W-:Y:S01]  /*b490*/  VIADD R15, R19, 0x400 ;  /* 0x00000400130f7836 */ /* 0x000fe20000000000 */
[----:B------:R2:W-:Y:S01]  /*b4a0*/  BAR.SYNC.DEFER_BLOCKING R14, 0x100 ;  /* 0x0004000e0000751d */ /* 0x0005e20000010000 */
[----:B------:R-:W-:Y:S01]  /*b4b0*/  MOV R25, 0x40000040 ;  /* 0x4000004000197802 */ /* 0x000fe20000000f00 */
[----:B------:R-:W-:Y:S02]  /*b4c0*/  IMAD.MOV.U32 R27, RZ, RZ, 0x40000040 ;  /* 0x40000040ff1b7424 */ /* 0x000fe400078e00ff */
[----:B------:R-:W-:Y:S01]  /*b4d0*/  SHF.R.U32.HI R15, RZ, 0x4, R15 ;  /* 0x00000004ff0f7819 */ /* 0x000fe2000001160f */
[----:B------:R-:W-:Y:S01]  /*b4e0*/  IMAD.MOV.U32 R29, RZ, RZ, 0x40000040 ;  /* 0x40000040ff1d7424 */ /* 0x000fe200078e00ff */
[----:B------:R-:W-:Y:S01]  /*b4f0*/  R2UR UR7, R25 ;  /* 0x00000000190772ca */ /* 0x000fe200000e0000 */
[----:B------:R-:W-:Y:S01]  /*b500*/  IMAD.MOV.U32 R31, RZ, RZ, 0x40000040 ;  /* 0x40000040ff1f7424 */ /* 0x000fe200078e00ff */
[----:B------:R-:W-:-:S02]  /*b510*/  LOP3.LUT R15, R15, 0x3fff, RZ, 0xc0, !PT ;  /* 0x00003fff0f0f7812 */ /* 0x000fc400078ec0ff */
[----:B------:R-:W-:Y:S02]  /*b520*/  R2UR UR11, R27 ;  /* 0x000000001b0b72ca */ /* 0x000fe400000e0000 */
[----:B------:R-:W-:Y:S02]  /*b530*/  LOP3.LUT R221, R15, 0x3000000, RZ, 0xfc, !PT ;  /* 0x030000000fdd7812 */ /* 0x000fe400078efcff */
[----:B------:R-:W-:Y:S02]  /*b540*/  R2UR UR15, R29 ;  /* 0x000000001d0f72ca */ /* 0x000fe400000e0000 */
[----:B------:R-:W-:Y:S01]  /*b550*/  R2UR UR19, R27 ;  /* 0x000000001b1372ca */ /* 0x000fe200000e0000 */
[----:B------:R-:W-:Y:S01]  /*b560*/  IMAD R24, R23, 0xc00, R221 ;  /* 0x00000c0017187824 */ /* 0x000fe200078e02dd */
[----:B------:R-:W-:Y:S02]  /*b570*/  R2UR UR23, R31 ;  /* 0x000000001f1772ca */ /* 0x000fe400000e0000 */
[----:B------:R-:W-:Y:S01]  /*b580*/  R2UR UR27, R25 ;  /* 0x00000000191b72ca */ /* 0x000fe200000e0000 */
[C---:B------:R-:W-:Y:S01]  /*b590*/  VIADD R26, R24.reuse, 0x80 ;  /* 0x00000080181a7836 */ /* 0x040fe20000000000 */
[C---:B------:R-:W-:Y:S01]  /*b5a0*/  R2UR UR6, R24.reuse ;  /* 0x00000000180672ca */ /* 0x040fe200000e0000 */
[----:B------:R-:W-:-:S02]  /*b5b0*/  VIADD R28, R24, 0x100 ;  /* 0x00000100181c7836 */ /* 0x000fc40000000000 */
[----:B------:R-:W-:Y:S01]  /*b5c0*/  VIADD R30, R24, 0x200 ;  /* 0x00000200181e7836 */ /* 0x000fe20000000000 */
[----:B------:R-:W-:Y:S01]  /*b5d0*/  R2UR UR10, R26 ;  /* 0x000000001a0a72ca */ /* 0x000fe200000e0000 */
[----:B------:R-:W-:Y:S01]  /*b5e0*/  VIADD R26, R24, 0x180 ;  /* 0x00000180181a7836 */ /* 0x000fe20000000000 */
[----:B------:R-:W-:Y:S01]  /*b5f0*/  R2UR UR14, R28 ;  /* 0x000000001c0e72ca */ /* 0x000fe200000e0000 */
[----:B------:R-:W-:Y:S01]  /*b600*/  VIADD R24, R24, 0x280 ;  /* 0x0000028018187836 */ /* 0x000fe20000000000 */
[----:B------:R-:W-:Y:S02]  /*b610*/  R2UR UR22, R30 ;  /* 0x000000001e1672ca */ /* 0x000fe400000e0000 */
        /* <DEDUP_REMOVED lines=27> */
.L_x_14350:
[----:B------:R-:W2:Y:S01]  /*b7d0*/  LDL R154, [R1+0x4] ;  /* 0x00000400019a7983 */ /* 0x000ea20000100800 */
[----:B------:R-:W0:Y:S02]  /*b7e0*/  LDC R14, c[0x0][0x448] ;  /* 0x00011200ff0e7b82 */ /* 0x000e240000000800 */
[----:B0-----:R-:W-:-:S13]  /*b7f0*/  ISETP.NE.AND P1, PT, R14, 0x1, PT ;  /* 0x000000010e00780c */ /* 0x001fda0003f25270 */
[----:B------:R-:W0:Y:S08]  /*b800*/  @P1 LDC R14, c[0x0][0x44c] ;  /* 0x00011300ff0e1b82 */ /* 0x000e300000000800 */
[----:B------:R-:W1:Y:S01]  /*b810*/  @P1 LDC R153, c[0x0][0x450] ;  /* 0x00011400ff991b82 */ /* 0x000e620000000800 */
[----:B------:R-:W3:Y:S01]  /*b820*/  S2R R152, SR_CgaCtaId ;  /* 0x0000000000987919 */ /* 0x000ee20000008800 */
[----:B------:R-:W-:-:S02]  /*b830*/  IMAD.MOV.U32 R15, RZ, RZ, R223 ;  /* 0x000000ffff0f7224 */ /* 0x000fc400078e00df */
[----:B0-----:R-:W-:-:S05]  /*b840*/  @P1 IMAD.HI.U32 R14, R223, R14, RZ ;  /* 0x0000000edf0e1227 */ /* 0x001fca00078e00ff */
[----:B-1----:R-:W-:Y:S01]  /*b850*/  @P1 SHF.R.U32.HI R15, RZ, R153, R14 ;  /* 0x00000099ff0f1219 */ /* 0x002fe2000001160e */
[----:B------:R-:W-:-:S05]  /*b860*/  VIADD R9, R9, 0x22860 ;  /* 0x0002286009097836 */ /* 0x000fca0000000000 */
[----:B---3--:R-:W-:-:S04]  /*b870*/  PRMT R9, R152, 0x654, R9 ;  /* 0x0000065498097816 */ /* 0x008fc80000000009 */
[----:B------:R0:W-:Y:S02]  /*b880*/  SYNCS.ARRIVE.TRANS64.RED.A1T0 RZ, [R9+URZ], RZ ;  /* 0x000000ff09ff79a7 */ /* 0x0001e4000810043f */
[----:B0-----:R-:W-:Y:S01]  /*b890*/  VIADD R9, R172, 0xfffffffe ;  /* 0xfffffffeac097836 */ /* 0x001fe20000000000 */
[----:B--2---:R-:W-:-:S05]  /*b8a0*/  IADD3 R14, R15, R154, -R220 ;  /* 0x0000009a0f0e7210 */ /* 0x004fca0007ffe8dc */
[----:B------:R-:W-:-:S05]  /*b8b0*/  IMAD.HI R14, R14, 0x2aaaaaab, RZ ;  /* 0x2aaaaaab0e0e7827 */ /* 0x000fca00078e02ff */
[----:B------:R-:W-:-:S04]  /*b8c0*/  SHF.R.U32.HI R15, RZ, 0x1f, R14 ;  /* 0x0000001fff0f7819 */ /* 0x000fc8000001160e */
[----:B------:R-:W-:-:S04]  /*b8d0*/  LEA.HI.SX32 R15, R14, R15, 0x1c ;  /* 0x0000000f0e0f7211 */ /* 0x000fc800078fe2ff */
[----:B------:R-:W-:-:S05]  /*b8e0*/  VIMNMX R152, RZ, R15, !PT ;  /* 0x0000000fff987248 */ /* 0x000fca0007fe0100 */
[----:B------:R0:W-:Y:S01]  /*b8f0*/  STL [R1], R152 ;  /* 0x0000009801007387 */ /* 0x0001e20000100800 */
[----:B------:R-:W-:-:S13]  /*b900*/  ISETP.GE.AND P1, PT, R9, R152, PT ;  /* 0x000000980900720c */ /* 0x000fda0003f26270 */
[----:B0-----:R-:W-:Y:S05]  /*b910*/  @!P1 BRA `(.L_x_14351) ;  /* 0x0000002400c49947 */ /* 0x001fea0003800000 */
[----:B------:R-:W-:Y:S02]  /*b920*/  IMAD.MOV.U32 R201, RZ, RZ, R3 ;  /* 0x000000ffffc97224 */ /* 0x000fe400078e0003 */
[----:B------:R-:W-:-:S07]  /*b930*/  IMAD.MOV.U32 R200, RZ, RZ, R4 ;  /* 0x000000ffffc87224 */ /* 0x000fce00078e0004 */
.L_x_14363:
[----:B------:R-:W-:Y:S01]  /*b940*/  VIADD R23, R23, 0x1 ;  /* 0x0000000117177836 */ /* 0x000fe20000000000 */
[----:B------:R-:W-:Y:S05]  /*b950*/  YIELD ;  /* 0x0000000000007946 */ /* 0x000fea0003800000 */
[----:B------:R-:W-:-:S04]  /*b960*/  ISETP.NE.AND P1, PT, R23, 0x2, PT ;  /* 0x000000021700780c */ /* 0x000fc80003f25270 */
[----:B------:R-:W-:Y:S02]  /*b970*/  SEL R0, RZ, 0x1, P1 ;  /* 0x00000001ff007807 */ /* 0x000fe40000800000 */
[----:B------:R-:W-:Y:S02]  /*b980*/  SEL R23, R23, RZ, P1 ;  /* 0x000000ff17177207 */ /* 0x000fe40000800000 */
[----:B------:R-:W-:Y:S01]  /*b990*/  LOP3.LUT R207, R207, R0, RZ, 0x3c, !PT ;  /* 0x00000000cfcf7212 */ /* 0x000fe200078e3cff */
[----:B------:R-:W-:Y:S06]  /*b9a0*/  @!P0 BRA `(.L_x_14352) ;  /* 0x0000000000048947 */ /* 0x000fec0003800000 */
[----:B------:R-:W-:Y:S01]  /*b9b0*/  BPT.TRAP 0x1 ;  /* 0x000000040000795c */ /* 0x000fe20000300000 */
.L_x_14352:
[----:B------:R-:W-:Y:S01]  /*b9c0*/  IMAD R14, R23, 0x8, R19 ;  /* 0x00000008170e7824 */ /* 0x000fe200078e0213 */
[----:B------:R-:W-:-:S04]  /*b9d0*/  SHF.L.U32 R15, R207, 0x1f, RZ ;  /* 0x0000001fcf0f7819 */ /* 0x000fc800000006ff */
[----:B------:R0:W1:Y:S01]  /*b9e0*/  SYNCS.PHASECHK.TRANS64.TRYWAIT P1, [R14+URZ+0x22830], R15 ;  /* 0x0228300f0e0075a7 */ /* 0x000062000802017f */
[----:B------:R-:W-:Y:S05]  /*b9f0*/  @!P0 BRA `(.L_x_14353) ;  /* 0x0000000000048947 */ /* 0x000fea0003800000 */
[----:B------:R-:W-:Y:S01]  /*ba00*/  BPT.TRAP 0x1 ;  /* 0x000000040000795c */ /* 0x000fe20000300000 */
.L_x_14353:
[----:B------:R-:W-:Y:S02]  /*ba10*/  IMAD R156, R23, 0x300, R222 ;  /* 0x00000300179c7824 */ /* 0x000fe400078e02de */
[----:B------:R-:W-:Y:S01]  /*ba20*/  IMAD.MOV.U32 R157, RZ, RZ, 0x40000040 ;  /* 0x40000040ff9d7424 */ /* 0x000fe200078e00ff */
[----:B-1----:R-:W-:Y:S06]  /*ba30*/  @P1 BRA `(.L_x_14354) ;  /* 0x0000000000081947 */ /* 0x002fec0003800000 */
[----:B------:R-:W1:Y:S02]  /*ba40*/  SYNCS.PHASECHK.TRANS64.TRYWAIT P1, [R14+URZ+0x22830], R15 ;  /* 0x0228300f0e0075a7 */ /* 0x000e64000802017f */
[----:B-1----:R-:W-:Y:S05]  /*ba50*/  @!P1 BRA `(.L_x_14355) ;  /* 0x0000010000789947 */ /* 0x002fea0003800000 */
.L_x_14354:
        /* <DEDUP_REMOVED lines=41> */
.L_x_14356:
[----:B------:R-:W3:Y:S01]  /*bcf0*/  LDL R0, [R1+0x10] ;  /* 0x0000100001007983 */ /* 0x000ee20000100800 */
[----:B------:R-:W4:Y:S03]  /*bd00*/  LDC R3, c[0x0][0x448] ;  /* 0x00011200ff037b82 */ /* 0x000f260000000800 */
[----:B------:R-:W5:Y:S04]  /*bd10*/  LDL R203, [R1+0x18] ;  /* 0x0000180001cb7983 */ /* 0x000f680000100800 */
[----:B------:R-:W2:Y:S01]  /*bd20*/  LDL R202, [R1+0x4] ;  /* 0x0000040001ca7983 */ /* 0x000ea20000100800 */
[----:B----4-:R-:W-:-:S13]  /*bd30*/  ISETP.NE.AND P1, PT, R3, 0x1, PT ;  /* 0x000000010300780c */ /* 0x010fda0003f25270 */
[----:B------:R-:W4:Y:S08]  /*bd40*/  @P1 LDC R4, c[0x0][0x44c] ;  /* 0x00011300ff041b82 */ /* 0x000f300000000800 */
[----:B------:R-:W0:Y:S01]  /*bd50*/  @P1 LDC R3, c[0x0][0x450] ;  /* 0x00011400ff031b82 */ /* 0x000e220000000800 */
[----:B---3--:R-:W-:-:S04]  /*bd60*/  IMAD.IADD R0, R0, 0x1, R223 ;  /* 0x0000000100007824 */ /* 0x008fc800078e02df */
[----:B----4-:R-:W-:-:S05]  /*bd70*/  @P1 IMAD.HI.U32 R4, R0, R4, RZ ;  /* 0x0000000400041227 */ /* 0x010fca00078e00ff */
[----:B0-----:R-:W-:-:S05]  /*bd80*/  @P1 SHF.R.U32.HI R0, RZ, R3, R4 ;  /* 0x00000003ff001219 */ /* 0x001fca0000011604 */
[----:B------:R-:W-:Y:S04]  /*bd90*/  SHFL.IDX PT, R4, R0, RZ, 0x1c1f ;  /* 0x001c1fff00047589 */ /* 0x000fe800000e0000 */
[----:B------:R-:W0:Y:S01]  /*bda0*/  SHFL.IDX PT, R0, R0, 0x1, 0x1c1f ;  /* 0x003c1f0000007f89 */ /* 0x000e2200000e0000 */
[----:B------:R-:W-:-:S04]  /*bdb0*/  IMAD.MOV.U32 R3, RZ, RZ, -0x60 ;  /* 0xffffffa0ff037424 */ /* 0x000fc800078e00ff */
[----:B------:R-:W-:-:S04]  /*bdc0*/  IMAD R3, R9, R3, 0x1 ;  /* 0x0000000109037424 */ /* 0x000fc800078e0203 */
[----:B-----5:R-:W-:-:S05]  /*bdd0*/  IMAD R3, R203, -0x2, R3 ;  /* 0xfffffffecb037824 */ /* 0x020fca00078e0203 */
[----:B--2---:R-:W-:-:S05]  /*bde0*/  IADD3 R3, -R220, R3, R202 ;  /* 0x00000003dc037210 */ /* 0x004fca0007ffe1ca */
        /* <DEDUP_REMOVED lines=77> */
[C---:B------:R-:W-:Y:S02]  /*c2c0*/  ISETP.GT.AND P4, PT, R4.reuse, RZ, PT ;  /* 0x000000ff0400720c */ /* 0x040fe40003f84270 */
[C---:B------:R-:W-:Y:S02]  /*c2d0*/  ISETP.GT.AND P3, PT, R4.reuse, 0x1, PT ;  /* 0x000000010400780c */ /* 0x040fe40003f64270 */
[C---:B------:R-:W-:Y:S02]  /*c2e0*/  ISETP.GT.AND P2, PT, R4.reuse, 0x8, PT ;  /* 0x000000080400780c */ /* 0x040fe40003f44270 */
[----:B0-----:R-:W-:Y:S02]  /*c2f0*/  FMNMX.FTZ R3, R3, R0, !PT ;  /* 0x0000000003037209 */ /* 0x001fe40007810000 */
[----:B------:R-:W0:Y:S01]  /*c300*/  LDC R0, c[0x0][0x988] ;  /* 0x00026200ff007b82 */ /* 0x000e220000000800 */
[----:B------:R-:W-:-:S02]  /*c310*/  ISETP.GT.AND P1, PT, R4, 0x9, PT ;  /* 0x000000090400780c */ /* 0x000fc40003f24270 */
[----:B------:R-:W-:Y:S02]  /*c320*/  LOP3.LUT R22, R22, 0xfffffeff, RZ, 0xc0, !PT ;  /* 0xfffffeff16167812 */ /* 0x000fe400078ec0ff */
[----:B------:R-:W-:Y:S02]  /*c330*/  FSEL R152, R152, -INF , P4 ;  /* 0xff80000098987808 */ /* 0x000fe40002000000 */
[----:B------:R-:W-:Y:S02]  /*c340*/  FSEL R202, R153, -INF , P3 ;  /* 0xff80000099ca7808 */ /* 0x000fe40001800000 */
[----:B------:R-:W-:Y:S02]  /*c350*/  FSEL R156, R156, -INF , P2 ;  /* 0xff8000009c9c7808 */ /* 0x000fe40001000000 */
[----:B------:R-:W-:Y:S02]  /*c360*/  FSEL R203, R157, -INF , P1 ;  /* 0xff8000009dcb7808 */ /* 0x000fe40000800000 */
[----:B------:R-:W-:-:S02]  /*c370*/  @P0 LOP3.LUT R22, R22, 0x100, RZ, 0xfc, !PT ;  /* 0x0000010016160812 */ /* 0x000fc400078efcff */
[C---:B------:R-:W-:Y:S02]  /*c380*/  ISETP.GT.AND P4, PT, R4.reuse, 0x10, PT ;  /* 0x000000100400780c */ /* 0x040fe40003f84270 */
[C---:B------:R-:W-:Y:S02]  /*c390*/  ISETP.GT.AND P3, PT, R4.reuse, 0x11, PT ;  /* 0x000000110400780c */ /* 0x040fe40003f64270 */
[C---:B------:R-:W-:Y:S02]  /*c3a0*/  ISETP.GT.AND P2, PT, R4.reuse, 0x18, PT ;  /* 0x000000180400780c */ /* 0x040fe40003f44270 */
[C---:B------:R-:W-:Y:S02]  /*c3b0*/  ISETP.GT.AND P1, PT, R4.reuse, 0x19, PT ;  /* 0x000000190400780c */ /* 0x040fe40003f24270 */
[C---:B------:R-:W-:Y:S01]  /*c3c0*/  FSETP.NEU.FTZ.AND P6, PT, R3.reuse, -INF , PT ;  /* 0xff8000000300780b */ /* 0x040fe20003fdd000 */
[----:B0-----:R-:W-:Y:S01]  /*c3d0*/  FMUL.FTZ R153, R3, R0 ;  /* 0x0000000003997220 */ /* 0x001fe20000410000 */
[----:B------:R-:W-:-:S02]  /*c3e0*/  ISETP.GT.AND P0, PT, R4, 0x41, PT ;  /* 0x000000410400780c */ /* 0x000fc40003f04270 */
[----:B------:R-:W-:Y:S02]  /*c3f0*/  FSEL R160, R160, -INF , P4 ;  /* 0xff800000a0a07808 */ /* 0x000fe40002000000 */
[----:B------:R-:W-:Y:S02]  /*c400*/  FSEL R161, R161, -INF , P3 ;  /* 0xff800000a1a17808 */ /* 0x000fe40001800000 */
[----:B------:R-:W-:Y:S02]  /*c410*/  FSEL R164, R164, -INF , P2 ;  /* 0xff800000a4a47808 */ /* 0x000fe40001000000 */
[----:B------:R-:W-:Y:S02]  /*c420*/  FSEL R165, R165, -INF , P1 ;  /* 0xff800000a5a57808 */ /* 0x000fe40000800000 */
[----:B------:R-:W-:Y:S02]  /*c430*/  FSEL R157, R3, RZ, P6 ;  /* 0x000000ff039d7208 */ /* 0x000fe40003000000 */
[----:B------:R-:W-:-:S02]  /*c440*/  ISETP.GT.AND P4, PT, R4, 0x20, PT ;  /* 0x000000200400780c */ /* 0x000fc40003f84270 */
[C---:B------:R-:W-:Y:S02]  /*c450*/  ISETP.GT.AND P3, PT, R4.reuse, 0x21, PT ;  /* 0x000000210400780c */ /* 0x040fe40003f64270 */
[C---:B------:R-:W-:Y:S02]  /*c460*/  ISETP.GT.AND P2, PT, R4.reuse, 0x28, PT ;  /* 0x000000280400780c */ /* 0x040fe40003f44270 */
[----:B------:R-:W-:Y:S02]  /*c470*/  ISETP.GT.AND P1, PT, R4, 0x29, PT ;  /* 0x000000290400780c */ /* 0x000fe40003f24270 */
[----:B------:R-:W-:Y:S01]  /*c480*/  FSEL R153, R153, RZ, P6 ;  /* 0x000000ff99997208 */ /* 0x000fe20003000000 */
[----:B------:R-:W-:Y:S01]  /*c490*/  FADD.FTZ R157, -R157, R201 ;  /* 0x000000c99d9d7221 */ /* 0x000fe20000010100 */
[----:B------:R-:W-:Y:S02]  /*c4a0*/  FSEL R168, R168, -INF , P4 ;  /* 0xff800000a8a87808 */ /* 0x000fe40002000000 */
[----:B------:R-:W-:-:S02]  /*c4b0*/  FSEL R169, R169, -INF , P3 ;  /* 0xff800000a9a97808 */ /* 0x000fc40001800000 */
[----:B------:R-:W-:Y:S02]  /*c4c0*/  FSEL R172, R172, -INF , P2 ;  /* 0xff800000acac7808 */ /* 0x000fe40001000000 */
[----:B------:R-:W-:Y:S01]  /*c4d0*/  FSEL R173, R173, -INF , P1 ;  /* 0xff800000adad7808 */ /* 0x000fe20000800000 */
[-CC-:B------:R-:W-:Y:S01]  /*c4e0*/  FFMA.FTZ R154, R154, R0.reuse, -R153.reuse ;  /* 0x000000009a9a7223 */ /* 0x180fe20000010899 */
[C---:B------:R-:W-:Y:S01]  /*c4f0*/  ISETP.GT.AND P4, PT, R4.reuse, 0x30, PT ;  /* 0x000000300400780c */ /* 0x040fe20003f84270 */
[----:B------:R-:W-:Y:S01]  /*c500*/  FFMA.FTZ R155, R155, R0, -R153 ;  /* 0x000000009b9b7223 */ /* 0x000fe20000010899 */
[C---:B------:R-:W-:Y:S02]  /*c510*/  ISETP.GT.AND P3, PT, R4.reuse, 0x31, PT ;  /* 0x000000310400780c */ /* 0x040fe40003f64270 */
[C---:B------:R-:W-:Y:S02]  /*c520*/  ISETP.GT.AND P2, PT, R4.reuse, 0x38, PT ;  /* 0x000000380400780c */ /* 0x040fe40003f44270 */
[----:B------:R-:W-:-:S02]  /*c530*/  ISETP.GT.AND P1, PT, R4, 0x39, PT ;  /* 0x000000390400780c */ /* 0x000fc40003f24270 */
[----:B------:R-:W-:Y:S01]  /*c540*/  LOP3.LUT R22, R22, 0xfffffdff, RZ, 0xc0, !PT ;  /* 0xfffffdff16167812 */ /* 0x000fe200078ec0ff */
[----:B------:R-:W-:Y:S01]  /*c550*/  FMUL.FTZ R157, R157, R0 ;  /* 0x000000009d9d7220 */ /* 0x000fe20000410000 */
[----:B------:R-:W-:Y:S02]  /*c560*/  FSEL R176, R176, -INF , P4 ;  /* 0xff800000b0b07808 */ /* 0x000fe40002000000 */
[----:B------:R-:W-:Y:S02]  /*c570*/  FSEL R177, R177, -INF , P3 ;  /* 0xff800000b1b17808 */ /* 0x000fe40001800000 */
[----:B------:R-:W-:Y:S02]  /*c580*/  @P0 LOP3.LUT R22, R22, 0x200, RZ, 0xfc, !PT ;  /* 0x0000020016160812 */ /* 0x000fe400078efcff */
[----:B------:R-:W-:Y:S02]  /*c590*/  FSEL R180, R180, -INF , P2 ;  /* 0xff800000b4b47808 */ /* 0x000fe40001000000 */
[----:B------:R-:W-:-:S02]  /*c5a0*/  FSEL R181, R181, -INF , P1 ;  /* 0xff800000b5b57808 */ /* 0x000fc40000800000 */
[C---:B------:R-:W-:Y:S02]  /*c5b0*/  ISETP.GT.AND P5, PT, R4.reuse, 0x49, PT ;  /* 0x000000490400780c */ /* 0x040fe40003fa4270 */
[C---:B------:R-:W-:Y:S02]  /*c5c0*/  ISETP.GT.AND P4, PT, R4.reuse, 0x50, PT ;  /* 0x000000500400780c */ /* 0x040fe40003f84270 */
[C---:B------:R-:W-:Y:S02]  /*c5d0*/  ISETP.GT.AND P3, PT, R4.reuse, 0x51, PT ;  /* 0x000000510400780c */ /* 0x040fe40003f64270 */
[C---:B------:R-:W-:Y:S02]  /*c5e0*/  ISETP.GT.AND P2, PT, R4.reuse, 0x58, PT ;  /* 0x000000580400780c */ /* 0x040fe40003f44270 */
[C---:B------:R-:W-:Y:S02]  /*c5f0*/  ISETP.GT.AND P1, PT, R4.reuse, 0x59, PT ;  /* 0x000000590400780c */ /* 0x040fe40003f24270 */
[----:B------:R-:W-:-:S02]  /*c600*/  ISETP.GT.AND P0, PT, R4, 0x40, PT ;  /* 0x000000400400780c */ /* 0x000fc40003f04270 */
[----:B------:R-:W-:Y:S01]  /*c610*/  ISETP.GT.AND P6, PT, R4, 0x48, PT ;  /* 0x000000480400780c */ /* 0x000fe20003fc4270 */
[----:B------:R-:W-:Y:S01]  /*c620*/  FFMA.FTZ R4, R178, R0, -R153 ;  /* 0x00000000b2047223 */ /* 0x000fe20000010899 */
[----:B------:R-:W-:Y:S08]  /*c630*/  MUFU.EX2 R154, R154 ;  /* 0x0000009a009a7308 */ /* 0x000ff00000000800 */
[----:B------:R-:W0:Y:S08]  /*c640*/  MUFU.EX2 R178, R157 ;  /* 0x0000009d00b27308 */ /* 0x000e300000000800 */
[----:B------:R-:W2:Y:S01]  /*c650*/  MUFU.EX2 R155, R155 ;  /* 0x0000009b009b7308 */ /* 0x000ea20000000800 */
[----:B0-----:R-:W-:Y:S01]  /*c660*/  FFMA.FTZ R5, R178, R5, R154 ;  /* 0x00000005b2057223 */ /* 0x001fe2000001009a */
[----:B--2---:R-:W-:-:S02]  /*c670*/  F2FP.BF16.F32.PACK_AB R157, R155, R154 ;  /* 0x0000009a9b9d723e */ /* 0x004fc400000010ff */
        /* <DEDUP_REMOVED lines=16> */
[----:B------:R-:W-:Y:S02]  /*c780*/  LOP3.LUT P0, RZ, R22, 0x200, RZ, 0xc0, !PT ;  /* 0x0000020016ff7812 */ /* 0x000fe4000780c0ff */
        /* <DEDUP_REMOVED lines=12> */
[----:B------:R-:W-:Y:S01]  /*c850*/  FMNMX.FTZ R154, R193, R154, !PT ;  /* 0x0000009ac19a7209 */ /* 0x000fe20007810000 */
[--C-:B------:R-:W-:Y:S01]  /*c860*/  FFMA.FTZ R162, R162, R0, -R153.reuse ;  /* 0x00000000a2a27223 */ /* 0x100fe20000010899 */
[----:B------:R-:W-:Y:S02]  /*c870*/  FSEL R197, R197, -INF , P1 ;  /* 0xff800000c5c57808 */ /* 0x000fe40000800000 */
[----:B------:R-:W-:Y:S01]  /*c880*/  FMNMX.FTZ R154, R196, R154, !PT ;  /* 0x0000009ac49a7209 */ /* 0x000fe20007810000 */
        /* <DEDUP_REMOVED lines=19> */
[----:B------:R-:W-:-:S02]  /*c9c0*/  FFMA.FTZ R199, R199, R0, -R153 ;  /* 0x00000000c7c77223 */ /* 0x000fc40000010899 */
[----:B------:R0:W-:Y:S02]  /*c9d0*/  MUFU.EX2 R153, R162 ;  /* 0x000000a200997308 */ /* 0x0001e40000000800 */
[----:B0-----:R-:W-:-:S05]  /*c9e0*/  FMNMX.FTZ R162, R197, R154, !PT ;  /* 0x0000009ac5a27209 */ /* 0x001fca0007810000 */
[----:B------:R-:W0:Y:S01]  /*c9f0*/  SHFL.BFLY PT, R154, R162, 0x2, 0x1f ;  /* 0x0c401f00a29a7f89 */ /* 0x000e2200000e0000 */
[----:B------:R-:W2:Y:S01]  /*ca00*/  MUFU.EX2 R158, R158 ;  /* 0x0000009e009e7308 */ /* 0x000ea20000000800 */
[----:B0-----:R-:W-:-:S05]  /*ca10*/  FMNMX.FTZ R162, R162, R154, !PT ;  /* 0x0000009aa2a27209 */ /* 0x001fca0007810000 */
[----:B------:R-:W0:Y:S02]  /*ca20*/  SHFL.BFLY PT, R201, R162, 0x1, 0x1f ;  /* 0x0c201f00a2c97f89 */ /* 0x000e2400000e0000 */
[----:B------:R-:W-:Y:S01]  /*ca30*/  MUFU.EX2 R154, R167 ;  /* 0x000000a7009a7308 */ /* 0x000fe20000000800 */
[----:B------:R-:W-:-:S07]  /*ca40*/  FADD.FTZ R5, R155, R5 ;  /* 0x000000059b057221 */ /* 0x000fce0000010000 */
[----:B------:R-:W3:Y:S08]  /*ca50*/  MUFU.EX2 R159, R159 ;  /* 0x0000009f009f7308 */ /* 0x000ef00000000800 */
[----:B------:R4:W-:Y:S02]  /*ca60*/  MUFU.EX2 R167, R182 ;  /* 0x000000b600a77308 */ /* 0x0009e40000000800 */
[----:B----4-:R-:W4:Y:S06]  /*ca70*/  S2R R182, SR_CgaCtaId ;  /* 0x0000000000b67919 */ /* 0x010f2c0000008800 */
[----:B------:R-:W-:Y:S01]  /*ca80*/  MUFU.EX2 R155, R166 ;  /* 0x000000a6009b7308 */ /* 0x000fe20000000800 */
[----:B--2---:R-:W-:-:S07]  /*ca90*/  FADD.FTZ R5, R158, R5 ;  /* 0x000000059e057221 */ /* 0x004fce0000010000 */
[----:B------:R0:W-:Y:S08]  /*caa0*/  MUFU.EX2 R166, R4 ;  /* 0x0000000400a67308 */ /* 0x0001f00000000800 */
[----:B------:R-:W2:Y:S01]  /*cab0*/  MUFU.EX2 R163, R163 ;  /* 0x000000a300a37308 */ /* 0x000ea20000000800 */
[----:B0-----:R-:W-:Y:S01]  /*cac0*/  FMNMX.FTZ R4, R162, R201, !PT ;  /* 0x000000c9a2047209 */ /* 0x001fe20007810000 */
[----:B---3--:R-:W-:-:S03]  /*cad0*/  FADD.FTZ R5, R159, R5 ;  /* 0x000000059f057221 */ /* 0x008fc60000010000 */
[C---:B------:R-:W-:Y:S01]  /*cae0*/  FSETP.NEU.FTZ.AND P1, PT, R4.reuse, -INF , PT ;  /* 0xff8000000400780b */ /* 0x040fe20003f3d000 */
[----:B------:R-:W-:Y:S01]  /*caf0*/  FMUL.FTZ R201, R4, R0 ;  /* 0x0000000004c97220 */ /* 0x000fe20000410000 */
[----:B------:R-:W-:-:S04]  /*cb00*/  FADD.FTZ R5, R153, R5 ;  /* 0x0000000599057221 */ /* 0x000fc80000010000 */
[----:B------:R-:W-:Y:S02]  /*cb10*/  FSEL R201, R201, RZ, P1 ;  /* 0x000000ffc9c97208 */ /* 0x000fe40000800000 */
[----:B------:R-:W-:-:S03]  /*cb20*/  FSEL R162, R4, RZ, P1 ;  /* 0x000000ff04a27208 */ /* 0x000fc60000800000 */
[-C--:B------:R-:W-:Y:S01]  /*cb30*/  FFMA.FTZ R156, R156, R0.reuse, -R201 ;  /* 0x000000009c9c7223 */ /* 0x080fe200000108c9 */
[C---:B--2---:R-:W-:Y:S01]  /*cb40*/  FADD.FTZ R5, R163.reuse, R5 ;  /* 0x00000005a3057221 */ /* 0x044fe20000010000 */
[----:B------:R-:W-:Y:S01]  /*cb50*/  F2FP.BF16.F32.PACK_AB R153, R163, R153 ;  /* 0x00000099a399723e */ /* 0x000fe200000010ff */
[----:B------:R-:W-:Y:S01]  /*cb60*/  FADD.FTZ R162, -R162, R200 ;  /* 0x000000c8a2a27221 */ /* 0x000fe20000010100 */
[----:B------:R-:W-:Y:S01]  /*cb70*/  MUFU.EX2 R163, R174 ;  /* 0x000000ae00a37308 */ /* 0x000fe20000000800 */
[-C--:B------:R-:W-:Y:S02]  /*cb80*/  FFMA.FTZ R152, R152, R0.reuse, -R201 ;  /* 0x0000000098987223 */ /* 0x080fe400000108c9 */
[----:B------:R-:W-:-:S05]  /*cb90*/  FMUL.FTZ R162, R162, R0 ;  /* 0x00000000a2a27220 */ /* 0x000fca0000410000 */
[----:B------:R0:W-:Y:S01]  /*cba0*/  MUFU.EX2 R174, R156 ;  /* 0x0000009c00ae7308 */ /* 0x0001e20000000800 */
[----:B------:R-:W-:Y:S01]  /*cbb0*/  FFMA.FTZ R202, R202, R0, -R201 ;  /* 0x00000000caca7223 */ /* 0x000fe200000108c9 */
[----:B0-----:R-:W-:-:S06]  /*cbc0*/  VIADD R156, R14, 0x22840 ;  /* 0x000228400e9c7836 */ /* 0x001fcc0000000000 */
[----:B------:R-:W-:Y:S01]  /*cbd0*/  MUFU.EX2 R152, R152 ;  /* 0x0000009800987308 */ /* 0x000fe20000000800 */
[----:B----4-:R-:W-:-:S07]  /*cbe0*/  PRMT R156, R182, 0x654, R156 ;  /* 0x00000654b69c7816 */ /* 0x010fce000000009c */
[----:B------:R-:W0:Y:S01]  /*cbf0*/  MUFU.EX2 R182, R162 ;  /* 0x000000a200b67308 */ /* 0x000e220000000800 */
[-CC-:B------:R-:W-:Y:S01]  /*cc00*/  FFMA.FTZ R203, R203, R0.reuse, -R201.reuse ;  /* 0x00000000cbcb7223 */ /* 0x180fe200000108c9 */
[-CC-:B------:R-:W-:Y:S01]  /*cc10*/  FFMA.FTZ R160, R160, R0.reuse, -R201.reuse ;  /* 0x00000000a0a07223 */ /* 0x180fe200000108c9 */
[--C-:B------:R-:W-:Y:S01]  /*cc20*/  FFMA.FTZ R161, R161, R0, -R201.reuse ;  /* 0x00000000a1a17223 */ /* 0x100fe200000108c9 */
[----:B------:R-:W-:Y:S01]  /*cc30*/  F2FP.BF16.F32.PACK_AB R159, R159, R158 ;  /* 0x0000009e9f9f723e */ /* 0x000fe200000010ff */
[-CC-:B------:R-:W-:Y:S01]  /*cc40*/  FFMA.FTZ R164, R164, R0.reuse, -R201.reuse ;  /* 0x00000000a4a47223 */ /* 0x180fe200000108c9 */
[-CC-:B------:R-:W-:Y:S01]  /*cc50*/  FFMA.FTZ R165, R165, R0.reuse, -R201.reuse ;  /* 0x00000000a5a57223 */ /* 0x180fe200000108c9 */
[-CC-:B------:R-:W-:Y:S01]  /*cc60*/  FFMA.FTZ R168, R168, R0.reuse, -R201.reuse ;  /* 0x00000000a8a87223 */ /* 0x180fe200000108c9 */
[----:B------:R-:W2:Y:S01]  /*cc70*/  MUFU.EX2 R202, R202 ;  /* 0x000000ca00ca7308 */ /* 0x000ea20000000800 */
[-CC-:B------:R-:W-:Y:S01]  /*cc80*/  FFMA.FTZ R169, R169, R0.reuse, -R201.reuse ;  /* 0x00000000a9a97223 */ /* 0x180fe200000108c9 */
[----:B------:R-:W-:-:S06]  /*cc90*/  FFMA.FTZ R172, R172, R0, -R201 ;  /* 0x00000000acac7223 */ /* 0x000fcc00000108c9 */
[----:B------:R-:W-:Y:S01]  /*cca0*/  MUFU.EX2 R170, R170 ;  /* 0x000000aa00aa7308 */ /* 0x000fe20000000800 */
[----:B0-----:R-:W-:Y:S01]  /*ccb0*/  FFMA.FTZ R8, R182, R8, R152 ;  /* 0x00000008b6087223 */ /* 0x001fe20000010098 */
[-C--:B------:R-:W-:Y:S01]  /*ccc0*/  FFMA.FTZ R173, R173, R0.reuse, -R201 ;  /* 0x00000000adad7223 */ /* 0x080fe200000108c9 */
[----:B------:R-:W-:Y:S01]  /*ccd0*/  FADD.FTZ R5, R155, R5 ;  /* 0x000000059b057221 */ /* 0x000fe20000010000 */
[-CC-:B------:R-:W-:Y:S01]  /*cce0*/  FFMA.FTZ R176, R176, R0.reuse, -R201.reuse ;  /* 0x00000000b0b07223 */ /* 0x180fe200000108c9 */
[----:B------:R-:W-:-:S03]  /*ccf0*/  FFMA.FTZ R177, R177, R0, -R201 ;  /* 0x00000000b1b17223 */ /* 0x000fc600000108c9 */
[----:B------:R-:W-:Y:S01]  /*cd00*/  MUFU.EX2 R175, R175 ;  /* 0x000000af00af7308 */ /* 0x000fe20000000800 */
[-CC-:B------:R-:W-:Y:S01]  /*cd10*/  FFMA.FTZ R180, R180, R0.reuse, -R201.reuse ;  /* 0x00000000b4b47223 */ /* 0x180fe200000108c9 */
[----:B------:R-:W-:-:S06]  /*cd20*/  FFMA.FTZ R181, R181, R0, -R201 ;  /* 0x00000000b5b57223 */ /* 0x000fcc00000108c9 */
[----:B------:R-:W-:Y:S01]  /*cd30*/  MUFU.EX2 R179, R179 ;  /* 0x000000b300b37308 */ /* 0x000fe20000000800 */
[----:B------:R-:W-:Y:S01]  /*cd40*/  FFMA.FTZ R184, R184, R0, -R201 ;  /* 0x00000000b8b87223 */ /* 0x000fe200000108c9 */
[----:B------:R0:W-:Y:S06]  /*cd50*/  SYNCS.ARRIVE.TRANS64.RED.A1T0 RZ, [R156+URZ], RZ ;  /* 0x000000ff9cff79a7 */ /* 0x0001ec000810043f */
[----:B------:R-:W3:Y:S01]  /*cd60*/  MUFU.EX2 R203, R203 ;  /* 0x000000cb00cb7308 */ /* 0x000ee20000000800 */
[----:B--2---:R-:W-:-:S07]  /*cd70*/  FADD.FTZ R8, R202, R8 ;  /* 0x00000008ca087221 */ /* 0x004fce0000010000 */
[----:B------:R-:W2:Y:S01]  /*cd80*/  MUFU.EX2 R160, R160 ;  /* 0x000000a000a07308 */ /* 0x000ea20000000800 */
[----:B------:R-:W-:-:S07]  /*cd90*/  FADD.FTZ R8, R174, R8 ;  /* 0x00000008ae087221 */ /* 0x000fce0000010000 */
[----:B------:R-:W-:Y:S08]  /*cda0*/  MUFU.EX2 R158, R171 ;  /* 0x000000ab009e7308 */ /* 0x000ff00000000800 */
[----:B------:R-:W-:Y:S08]  /*cdb0*/  MUFU.EX2 R171, R190 ;  /* 0x000000be00ab7308 */ /* 0x000ff00000000800 */
[----:B------:R-:W4:Y:S01]  /*cdc0*/  MUFU.EX2 R190, R161 ;  /* 0x000000a100be7308 */ /* 0x000f220000000800 */
[----:B---3--:R-:W-:-:S07]  /*cdd0*/  FADD.FTZ R8, R203, R8 ;  /* 0x00000008cb087221 */ /* 0x008fce0000010000 */
[----:B------:R-:W3:Y:S01]  /*cde0*/  MUFU.EX2 R164, R164 ;  /* 0x000000a400a47308 */ /* 0x000ee20000000800 */
[----:B--2---:R-:W-:-:S07]  /*cdf0*/  FADD.FTZ R8, R160, R8 ;  /* 0x00000008a0087221 */ /* 0x004fce0000010000 */
[----:B------:R-:W2:Y:S01]  /*ce00*/  MUFU.EX2 R165, R165 ;  /* 0x000000a500a57308 */ /* 0x000ea20000000800 */
[----:B----4-:R-:W-:-:S07]  /*ce10*/  FADD.FTZ R8, R190, R8 ;  /* 0x00000008be087221 */ /* 0x010fce0000010000 */
[----:B------:R-:W4:Y:S01]  /*ce20*/  MUFU.EX2 R168, R168 ;  /* 0x000000a800a87308 */ /* 0x000f220000000800 */
[----:B---3--:R-:W-:-:S07]  /*ce30*/  FADD.FTZ R8, R164, R8 ;  /* 0x00000008a4087221 */ /* 0x008fce0000010000 */
[----:B------:R-:W3:Y:S01]  /*ce40*/  MUFU.EX2 R169, R169 ;  /* 0x000000a900a97308 */ /* 0x000ee20000000800 */
[----:B------:R-:W-:Y:S01]  /*ce50*/  FADD.FTZ R5, R154, R5 ;  /* 0x000000059a057221 */ /* 0x000fe20000010000 */
[----:B--2---:R-:W-:-:S06]  /*ce60*/  FADD.FTZ R8, R165, R8 ;  /* 0x00000008a5087221 */ /* 0x004fcc0000010000 */
[----:B------:R-:W2:Y:S01]  /*ce70*/  MUFU.EX2 R162, R172 ;  /* 0x000000ac00a27308 */ /* 0x000ea20000000800 */
[----:B------:R-:W-:Y:S01]  /*ce80*/  FADD.FTZ R5, R170, R5 ;  /* 0x00000005aa057221 */ /* 0x000fe20000010000 */
[----:B----4-:R-:W-:-:S06]  /*ce90*/  FADD.FTZ R8, R168, R8 ;  /* 0x00000008a8087221 */ /* 0x010fcc0000010000 */
[----:B------:R-:W4:Y:S01]  /*cea0*/  MUFU.EX2 R173, R173 ;  /* 0x000000ad00ad7308 */ /* 0x000f220000000800 */
[----:B------:R-:W-:Y:S01]  /*ceb0*/  FADD.FTZ R5, R158, R5 ;  /* 0x000000059e057221 */ /* 0x000fe20000010000 */
[----:B---3--:R-:W-:-:S06]  /*cec0*/  FADD.FTZ R8, R169, R8 ;  /* 0x00000008a9087221 */ /* 0x008fcc0000010000 */
[----:B------:R-:W3:Y:S01]  /*ced0*/  MUFU.EX2 R176, R176 ;  /* 0x000000b000b07308 */ /* 0x000ee20000000800 */
[----:B------:R-:W-:Y:S01]  /*cee0*/  FADD.FTZ R5, R163, R5 ;  /* 0x00000005a3057221 */ /* 0x000fe20000010000 */
[----:B--2---:R-:W-:-:S06]  /*cef0*/  FADD.FTZ R8, R162, R8 ;  /* 0x00000008a2087221 */ /* 0x004fcc0000010000 */
[----:B------:R-:W2:Y:S01]  /*cf00*/  MUFU.EX2 R177, R177 ;  /* 0x000000b100b17308 */ /* 0x000ea20000000800 */
[----:B------:R-:W-:Y:S01]  /*cf10*/  FADD.FTZ R5, R175, R5 ;  /* 0x00000005af057221 */ /* 0x000fe20000010000 */
[----:B0-----:R-:W-:Y:S01]  /*cf20*/  F2FP.BF16.F32.PACK_AB R156, R202, R152 ;  /* 0x00000098ca9c723e */ /* 0x001fe200000010ff */
[----:B----4-:R-:W-:-:S05]  /*cf30*/  FADD.FTZ R8, R173, R8 ;  /* 0x00000008ad087221 */ /* 0x010fca0000010000 */
[----:B------:R-:W0:Y:S01]  /*cf40*/  MUFU.EX2 R180, R180 ;  /* 0x000000b400b47308 */ /* 0x000e220000000800 */
[----:B------:R-:W-:Y:S01]  /*cf50*/  FFMA.FTZ R185, R185, R0, -R201 ;  /* 0x00000000b9b97223 */ /* 0x000fe200000108c9 */
[----:B------:R-:W-:Y:S01]  /*cf60*/  F2FP.BF16.F32.PACK_AB R152, R190, R160 ;  /* 0x000000a0be98723e */ /* 0x000fe200000010ff */
[----:B------:R-:W-:Y:S01]  /*cf70*/  FADD.FTZ R5, R166, R5 ;  /* 0x00000005a6057221 */ /* 0x000fe20000010000 */
[----:B------:R-:W-:-:S04]  /*cf80*/  F2FP.BF16.F32.PACK_AB R160, R169, R168 ;  /* 0x000000a8a9a0723e */ /* 0x000fc800000010ff */
[----:B------:R-:W4:Y:S01]  /*cf90*/  MUFU.EX2 R183, R183 ;  /* 0x000000b700b77308 */ /* 0x000f220000000800 */
[----:B---3--:R-:W-:-:S07]  /*cfa0*/  FADD.FTZ R8, R176, R8 ;  /* 0x00000008b0087221 */ /* 0x008fce0000010000 */
[----:B------:R-:W3:Y:S01]  /*cfb0*/  MUFU.EX2 R181, R181 ;  /* 0x000000b500b57308 */ /* 0x000ee20000000800 */
[----:B------:R-:W-:Y:S01]  /*cfc0*/  FFMA.FTZ R188, R188, R0, -R201 ;  /* 0x00000000bcbc7223 */ /* 0x000fe200000108c9 */
[----:B------:R-:W-:-:S06]  /*cfd0*/  FADD.FTZ R5, R179, R5 ;  /* 0x00000005b3057221 */ /* 0x000fcc0000010000 */
[----:B------:R-:W5:Y:S01]  /*cfe0*/  MUFU.EX2 R186, R186 ;  /* 0x000000ba00ba7308 */ /* 0x000f620000000800 */
[----:B--2---:R-:W-:Y:S01]  /*cff0*/  FADD.FTZ R8, R177, R8 ;  /* 0x00000008b1087221 */ /* 0x004fe20000010000 */
[----:B------:R-:W-:-:S06]  /*d000*/  FFMA.FTZ R189, R189, R0, -R201 ;  /* 0x00000000bdbd7223 */ /* 0x000fcc00000108c9 */
[----:B------:R-:W2:Y:S01]  /*d010*/  MUFU.EX2 R168, R184 ;  /* 0x000000b800a87308 */ /* 0x000ea20000000800 */
[----:B------:R-:W-:Y:S01]  /*d020*/  F2FP.BF16.F32.PACK_AB R161, R158, R170 ;  /* 0x000000aa9ea1723e */ /* 0x000fe200000010ff */
[----:B------:R-:W-:-:S06]  /*d030*/  FADD.FTZ R5, R167, R5 ;  /* 0x00000005a7057221 */ /* 0x000fcc0000010000 */
[----:B------:R-:W1:Y:S01]  /*d040*/  MUFU.EX2 R187, R187 ;  /* 0x000000bb00bb7308 */ /* 0x000e620000000800 */
[----:B0-----:R-:W-:-:S07]  /*d050*/  FADD.FTZ R8, R180, R8 ;  /* 0x00000008b4087221 */ /* 0x001fce0000010000 */
[----:B------:R-:W0:Y:S01]  /*d060*/  MUFU.EX2 R185, R185 ;  /* 0x000000b900b97308 */ /* 0x000e220000000800 */
[----:B------:R-:W-:Y:S01]  /*d070*/  FFMA.FTZ R192, R192, R0, -R201 ;  /* 0x00000000c0c07223 */ /* 0x000fe200000108c9 */
[----:B----4-:R-:W-:Y:S01]  /*d080*/  FADD.FTZ R5, R183, R5 ;  /* 0x00000005b7057221 */ /* 0x010fe20000010000 */
[----:B---3--:R-:W-:-:S05]  /*d090*/  FADD.FTZ R8, R181, R8 ;  /* 0x00000008b5087221 */ /* 0x008fca0000010000 */
[----:B------:R-:W3:Y:S01]  /*d0a0*/  MUFU.EX2 R170, R188 ;  /* 0x000000bc00aa7308 */ /* 0x000ee20000000800 */
[----:B------:R-:W-:Y:S01]  /*d0b0*/  FFMA.FTZ R193, R193, R0, -R201 ;  /* 0x00000000c1c17223 */ /* 0x000fe200000108c9 */
[----:B-----5:R-:W-:-:S06]  /*d0c0*/  FADD.FTZ R5, R186, R5 ;  /* 0x00000005ba057221 */ /* 0x020fcc0000010000 */
[----:B------:R-:W4:Y:S01]  /*d0d0*/  MUFU.EX2 R191, R191 ;  /* 0x000000bf00bf7308 */ /* 0x000f220000000800 */
[----:B--2---:R-:W-:-:S07]  /*d0e0*/  FADD.FTZ R8, R168, R8 ;  /* 0x00000008a8087221 */ /* 0x004fce0000010000 */
[----:B------:R-:W2:Y:S01]  /*d0f0*/  MUFU.EX2 R189, R189 ;  /* 0x000000bd00bd7308 */ /* 0x000ea20000000800 */
[----:B------:R-:W-:Y:S01]  /*d100*/  FFMA.FTZ R196, R196, R0, -R201 ;  /* 0x00000000c4c47223 */ /* 0x000fe200000108c9 */
[----:B-1----:R-:W-:-:S06]  /*d110*/  FADD.FTZ R5, R187, R5 ;  /* 0x00000005bb057221 */ /* 0x002fcc0000010000 */
[----:B------:R-:W1:Y:S01]  /*d120*/  MUFU.EX2 R194, R194 ;  /* 0x000000c200c27308 */ /* 0x000e620000000800 */
[----:B0-----:R-:W-:Y:S01]  /*d130*/  FADD.FTZ R8, R185, R8 ;  /* 0x00000008b9087221 */ /* 0x001fe20000010000 */
[----:B------:R-:W-:-:S06]  /*d140*/  FFMA.FTZ R197, R197, R0, -R201 ;  /* 0x00000000c5c57223 */ /* 0x000fcc00000108c9 */
[----:B------:R-:W0:Y:S01]  /*d150*/  MUFU.EX2 R172, R192 ;  /* 0x000000c000ac7308 */ /* 0x000e220000000800 */
[----:B------:R-:W-:Y:S01]  /*d160*/  F2FP.BF16.F32.PACK_AB R158, R203, R174 ;  /* 0x000000aecb9e723e */ /* 0x000fe200000010ff */
[----:B------:R-:W-:-:S06]  /*d170*/  FADD.FTZ R5, R171, R5 ;  /* 0x00000005ab057221 */ /* 0x000fcc0000010000 */
[----:B------:R-:W5:Y:S01]  /*d180*/  MUFU.EX2 R195, R195 ;  /* 0x000000c300c37308 */ /* 0x000f620000000800 */
[----:B---3--:R-:W-:Y:S01]  /*d190*/  FADD.FTZ R8, R170, R8 ;  /* 0x00000008aa087221 */ /* 0x008fe20000010000 */
[----:B------:R-:W-:-:S06]  /*d1a0*/  F2FP.BF16.F32.PACK_AB R163, R175, R163 ;  /* 0x000000a3afa3723e */ /* 0x000fcc00000010ff */
[----:B------:R-:W3:Y:S01]  /*d1b0*/  MUFU.EX2 R193, R193 ;  /* 0x000000c100c17308 */ /* 0x000ee20000000800 */
[----:B----4-:R-:W-:Y:S01]  /*d1c0*/  FADD.FTZ R5, R191, R5 ;  /* 0x00000005bf057221 */ /* 0x010fe20000010000 */
[----:B--2---:R-:W-:-:S06]  /*d1d0*/  FADD.FTZ R8, R189, R8 ;  /* 0x00000008bd087221 */ /* 0x004fcc0000010000 */
[----:B------:R-:W2:Y:S01]  /*d1e0*/  MUFU.EX2 R198, R198 ;  /* 0x000000c600c67308 */ /* 0x000ea20000000800 */
[----:B------:R-:W-:-:S07]  /*d1f0*/  LOP3.LUT P0, RZ, R22, 0x100, RZ, 0xc0, !PT ;  /* 0x0000010016ff7812 */ /* 0x000fce000780c0ff */
[----:B------:R-:W4:Y:S01]  /*d200*/  MUFU.EX2 R174, R196 ;  /* 0x000000c400ae7308 */ /* 0x000f220000000800 */
[----:B-1----:R-:W-:Y:S01]  /*d210*/  FADD.FTZ R5, R194, R5 ;  /* 0x00000005c2057221 */ /* 0x002fe20000010000 */
[----:B0-----:R-:W-:-:S06]  /*d220*/  FADD.FTZ R8, R172, R8 ;  /* 0x00000008ac087221 */ /* 0x001fcc0000010000 */
[----:B------:R-:W0:Y:S08]  /*d230*/  MUFU.EX2 R175, R199 ;  /* 0x000000c700af7308 */ /* 0x000e300000000800 */
[----:B------:R-:W1:Y:S01]  /*d240*/  MUFU.EX2 R197, R197 ;  /* 0x000000c500c57308 */ /* 0x000e620000000800 */
[----:B-----5:R-:W-:Y:S01]  /*d250*/  FADD.FTZ R5, R195, R5 ;  /* 0x00000005c3057221 */ /* 0x020fe20000010000 */
[----:B---3--:R-:W-:Y:S01]  /*d260*/  FADD.FTZ R8, R193, R8 ;  /* 0x00000008c1087221 */ /* 0x008fe20000010000 */
[----:B------:R-:W-:-:S02]  /*d270*/  F2FP.BF16.F32.PACK_AB R155, R154, R155 ;  /* 0x0000009b9a9b723e */ /* 0x000fc400000010ff */
[----:B--2---:R-:W-:Y:S01]  /*d280*/  FADD.FTZ R5, R198, R5 ;  /* 0x00000005c6057221 */ /* 0x004fe20000010000 */
[----:B----4-:R-:W-:Y:S01]  /*d290*/  FADD.FTZ R8, R174, R8 ;  /* 0x00000008ae087221 */ /* 0x010fe20000010000 */
[----:B------:R-:W-:Y:S01]  /*d2a0*/  F2FP.BF16.F32.PACK_AB R154, R165, R164 ;  /* 0x000000a4a59a723e */ /* 0x000fe200000010ff */
[----:B------:R-:W-:Y:S01]  /*d2b0*/  FMUL.FTZ R24, R24, R182 ;  /* 0x000000b618187220 */ /* 0x000fe20000410000 */
[----:B------:R-:W-:Y:S01]  /*d2c0*/  F2FP.BF16.F32.PACK_AB R162, R173, R162 ;  /* 0x000000a2ada2723e */ /* 0x000fe200000010ff */
[----:B0-----:R-:W-:Y:S01]  /*d2d0*/  FADD.FTZ R5, R175, R5 ;  /* 0x00000005af057221 */ /* 0x001fe20000010000 */
[----:B------:R-:W-:Y:S01]  /*d2e0*/  F2FP.BF16.F32.PACK_AB R165, R179, R166 ;  /* 0x000000a6b3a5723e */ /* 0x000fe200000010ff */
[----:B------:R-:W-:Y:S01]  /*d2f0*/  FMUL.FTZ R25, R25, R182 ;  /* 0x000000b619197220 */ /* 0x000fe20000410000 */
[----:B------:R-:W-:Y:S01]  /*d300*/  F2FP.BF16.F32.PACK_AB R164, R177, R176 ;  /* 0x000000b0b1a4723e */ /* 0x000fe200000010ff */
[----:B------:R-:W-:Y:S01]  /*d310*/  FMUL.FTZ R28, R28, R182 ;  /* 0x000000b61c1c7220 */ /* 0x000fe20000410000 */
[----:B------:R-:W-:Y:S01]  /*d320*/  F2FP.BF16.F32.PACK_AB R166, R181, R180 ;  /* 0x000000b4b5a6723e */ /* 0x000fe200000010ff */
[----:B------:R-:W-:Y:S01]  /*d330*/  FMUL.FTZ R29, R29, R182 ;  /* 0x000000b61d1d7220 */ /* 0x000fe20000410000 */
[----:B------:R-:W-:Y:S01]  /*d340*/  F2FP.BF16.F32.PACK_AB R167, R183, R167 ;  /* 0x000000a7b7a7723e */ /* 0x000fe200000010ff */
[----:B-1----:R-:W-:Y:S01]  /*d350*/  FADD.FTZ R8, R197, R8 ;  /* 0x00000008c5087221 */ /* 0x002fe20000010000 */
[----:B------:R-:W-:Y:S01]  /*d360*/  F2FP.BF16.F32.PACK_AB R168, R185, R168 ;  /* 0x000000a8b9a8723e */ /* 0x000fe200000010ff */
[----:B------:R-:W-:Y:S01]  /*d370*/  FMUL.FTZ R32, R32, R182 ;  /* 0x000000b620207220 */ /* 0x000fe20000410000 */
[----:B------:R-:W-:Y:S01]  /*d380*/  F2FP.BF16.F32.PACK_AB R169, R187, R186 ;  /* 0x000000babba9723e */ /* 0x000fe200000010ff */
[----:B------:R-:W-:Y:S01]  /*d390*/  FMUL.FTZ R33, R33, R182 ;  /* 0x000000b621217220 */ /* 0x000fe20000410000 */
[----:B------:R-:W-:Y:S01]  /*d3a0*/  F2FP.BF16.F32.PACK_AB R170, R189, R170 ;  /* 0x000000aabdaa723e */ /* 0x000fe200000010ff */
[-C--:B------:R-:W-:Y:S01]  /*d3b0*/  FMUL.FTZ R36, R36, R182.reuse ;  /* 0x000000b624247220 */ /* 0x080fe20000410000 */
[----:B------:R-:W-:Y:S01]  /*d3c0*/  F2FP.BF16.F32.PACK_AB R171, R191, R171 ;  /* 0x000000abbfab723e */ /* 0x000fe200000010ff */
[----:B------:R-:W-:Y:S01]  /*d3d0*/  FMUL.FTZ R37, R37, R182 ;  /* 0x000000b625257220 */ /* 0x000fe20000410000 */
[----:B------:R-:W-:Y:S01]  /*d3e0*/  F2FP.BF16.F32.PACK_AB R172, R193, R172 ;  /* 0x000000acc1ac723e */ /* 0x000fe200000010ff */
[----:B------:R-:W-:Y:S01]  /*d3f0*/  FMUL.FTZ R40, R40, R182 ;  /* 0x000000b628287220 */ /* 0x000fe20000410000 */
[----:B------:R-:W-:Y:S01]  /*d400*/  F2FP.BF16.F32.PACK_AB R173, R195, R194 ;  /* 0x000000c2c3ad723e */ /* 0x000fe200000010ff */
[----:B------:R-:W-:Y:S01]  /*d410*/  FMUL.FTZ R41, R41, R182 ;  /* 0x000000b629297220 */ /* 0x000fe20000410000 */
[----:B------:R-:W-:Y:S01]  /*d420*/  F2FP.BF16.F32.PACK_AB R174, R197, R174 ;  /* 0x000000aec5ae723e */ /* 0x000fe200000010ff */
[----:B------:R-:W-:Y:S01]  /*d430*/  FMUL.FTZ R44, R44, R182 ;  /* 0x000000b62c2c7220 */ /* 0x000fe20000410000 */
        /* <DEDUP_REMOVED lines=120> */
.L_x_14357:
[----:B------:R0:W1:Y:S01]  /*dbc0*/  SYNCS.PHASECHK.TRANS64.TRYWAIT P1, [R14+URZ+0x22850], R15 ;  /* 0x0228500f0e0075a7 */ /* 0x000062000802017f */
[----:B------:R-:W-:Y:S05]  /*dbd0*/  @!P0 BRA `(.L_x_14358) ;  /* 0x0000000000048947 */ /* 0x000fea0003800000 */
[----:B------:R-:W-:Y:S01]  /*dbe0*/  BPT.TRAP 0x1 ;  /* 0x000000040000795c */ /* 0x000fe20000300000 */
.L_x_14358:
[----:B------:R-:W-:Y:S04]  /*dbf0*/  BSSY B0, `(.L_x_14359) ;  /* 0x0000004000007945 */ /* 0x000fe80003800000 */
[----:B-1----:R-:W-:Y:S05]  /*dc00*/  @P1 BRA `(.L_x_14360) ;  /* 0x0000000000081947 */ /* 0x002fea0003800000 */
[----:B------:R-:W1:Y:S02]  /*dc10*/  SYNCS.PHASECHK.TRANS64.TRYWAIT P1, [R14+URZ+0x22850], R15 ;  /* 0x0228500f0e0075a7 */ /* 0x000e64000802017f */
[----:B-1----:R-:W-:Y:S05]  /*dc20*/  @!P1 BRA `(.L_x_14361) ;  /* 0x000000e000189947 */ /* 0x002fea0003800000 */
.L_x_14360:
[----:B------:R-:W-:Y:S05]  /*dc30*/  BSYNC B0 ;  /* 0x0000000000007941 */ /* 0x000fea0003800000 */
.L_x_14359:
[----:B------:R-:W2:Y:S01]  /*dc40*/  S2R R178, SR_TID.X ;  /* 0x0000000000b27919 */ /* 0x000ea20000002100 */
[----:B------:R-:W-:Y:S05]  /*dc50*/  WARPSYNC.ALL ;  /* 0x0000000000007948 */ /* 0x000fea0003800000 */
[----:B------:R-:W-:Y:S02]  /*dc60*/  IMAD R176, R23, 0xc00, R221 ;  /* 0x00000c0017b07824 */ /* 0x000fe400078e02dd */
[----:B------:R-:W-:-:S03]  /*dc70*/  IMAD.MOV.U32 R177, RZ, RZ, 0x40000040 ;  /* 0x40000040ffb17424 */ /* 0x000fc600078e00ff */
[----:B------:R-:W-:Y:S02]  /*dc80*/  R2UR UR6, R176 ;  /* 0x00000000b00672ca */ /* 0x000fe400000e0000 */
[----:B------:R-:W-:Y:S01]  /*dc90*/  R2UR UR7, R177 ;  /* 0x00000000b10772ca */ /* 0x000fe200000e0000 */
[----:B------:R-:W-:Y:S01]  /*dca0*/  IMAD.MOV.U32 R177, RZ, RZ, 0x40000040 ;  /* 0x40000040ffb17424 */ /* 0x000fe200078e00ff */
[----:B--2---:R-:W-:-:S05]  /*dcb0*/  SHF.R.U32.HI R178, RZ, 0x7, R178 ;  /* 0x00000007ffb27819 */ /* 0x004fca00000116b2 */
[----:B01----:R-:W-:-:S05]  /*dcc0*/  VIADD R15, R178, 0x8 ;  /* 0x00000008b20f7836 */ /* 0x003fca0000000000 */
[----:B------:R0:W-:Y:S06]  /*dcd0*/  BAR.SYNC.DEFER_BLOCKING R15, 0x100 ;  /* 0x0004000f0000751d */ /* 0x0001ec0000010000 */
[----:B------:R-:W-:-:S06]  /*dce0*/  WARPGROUP.ARRIVE ;  /* 0x00000000000079c5 */ /* 0x000fcc0000000000 */
[----:B------:R-:W-:Y:S03]  /*dcf0*/  HGMMA.64x256x16.F32.BF16 R24, R156, gdesc[UR4].tnspB, R24, gsb0 ;  /* 0x43e000049c187df0 */ /* 0x000fe60008001818 */
[----:B------:R-:W-:Y:S02]  /*dd00*/  WARPGROUP.DEPBAR.LE gsb0, 0x0 ;  /* 0x00008000000079c5 */ /* 0x000fe40000010000 */
[----:B------:R-:W-:Y:S01]  /*dd10*/  VIADD R156, R176, 0x80 ;  /* 0x00000080b09c7836 */ /* 0x000fe20000000000 */
[----:B------:R-:W-:Y:S01]  /*dd20*/  WARPGROUP.ARRIVE ;  /* 0x00000000000079c5 */ /* 0x000fe20000000000 */
[----:B------:R-:W-:-:S03]  /*dd30*/  IMAD.MOV.U32 R157, RZ, RZ, 0x40000040 ;  /* 0x40000040ff9d7424 */ /* 0x000fc600078e00ff */
[----:B------:R-:W-:Y:S02]  /*dd40*/  R2UR UR6, R156 ;  /* 0x000000009c0672ca */ /* 0x000fe400000e0000 */
[----:B------:R-:W-:-:S15]  /*dd50*/  R2UR UR7, R157 ;  /* 0x000000009d0772ca */ /* 0x000fde00000e0000 */
[----:B------:R-:W-:-:S01]  /*dd60*/  NOP ;  /* 0x0000000000007918 */ /* 0x000fc20000000000 */
        /* <DEDUP_REMOVED lines=34> */
.L_x_14362:
[----:B------:R-:W2:Y:S01]  /*df90*/  LDL R15, [R1] ;  /* 0x00000000010f7983 */ /* 0x000ea20000100800 */
[----:B------:R-:W0:Y:S01]  /*dfa0*/  S2R R152, SR_CgaCtaId ;  /* 0x0000000000987919 */ /* 0x000e220000008800 */
[----:B------:R-:W-:Y:S02]  /*dfb0*/  VIADD R14, R14, 0x22860 ;  /* 0x000228600e0e7836 */ /* 0x000fe40000000000 */
[----:B------:R-:W-:Y:S02]  /*dfc0*/  IMAD.MOV.U32 R201, RZ, RZ, R3 ;  /* 0x000000ffffc97224 */ /* 0x000fe400078e0003 */
[----:B------:R-:W-:Y:S01]  /*dfd0*/  IMAD.MOV.U32 R200, RZ, RZ, R4 ;  /* 0x000000ffffc87224 */ /* 0x000fe200078e0004 */
[----:B0-----:R-:W-:-:S04]  /*dfe0*/  PRMT R14, R152, 0x654, R14 ;  /* 0x00000654980e7816 */ /* 0x001fc8000000000e */
[----:B------:R0:W-:Y:S01]  /*dff0*/  SYNCS.ARRIVE.TRANS64.RED.A1T0 RZ, [R14+URZ], RZ ;  /* 0x000000ff0eff79a7 */ /* 0x0001e2000810043f */
[C---:B--2---:R-:W-:Y:S01]  /*e000*/  ISETP.GT.AND P1, PT, R9.reuse, R15, PT ;  /* 0x0000000f0900720c */ /* 0x044fe20003f24270 */
[----:B------:R-:W-:-:S12]  /*e010*/  VIADD R9, R9, 0xffffffff ;  /* 0xffffffff09097836 */ /* 0x000fd80000000000 */
[----:B0-----:R-:W-:Y:S05]  /*e020*/  @P1 BRA `(.L_x_14363) ;  /* 0xffffffd800441947 */ /* 0x001fea000383ffff */
.L_x_14351:
[----:B------:R-:W-:-:S13]  /*e030*/  ISETP.GE.AND P1, PT, R9, RZ, PT ;  /* 0x000000ff0900720c */ /* 0x000fda0003f26270 */
[----:B------:R-:W-:Y:S05]  /*e040*/  @!P1 BRA `(.L_x_14364) ;  /* 0x0000001c00c89947 */ /* 0x000fea0003800000 */
[----:B------:R-:W-:Y:S02]  /*e050*/  IMAD.MOV.U32 R201, RZ, RZ, R3 ;  /* 0x000000ffffc97224 */ /* 0x000fe400078e0003 */
[----:B------:R-:W-:-:S07]  /*e060*/  IMAD.MOV.U32 R200, RZ, RZ, R4 ;  /* 0x000000ffffc87224 */ /* 0x000fce00078e0004 */
.L_x_14376:
[----:B------:R-:W-:Y:S01]  /*e070*/  VIADD R23, R23, 0x1 ;  /* 0x0000000117177836 */ /* 0x000fe20000000000 */
[----:B------:R-:W-:Y:S05]  /*e080*/  YIELD ;  /* 0x0000000000007946 */ /* 0x000fea0003800000 */
[----:B------:R-:W-:-:S04]  /*e090*/  ISETP.NE.AND P1, PT, R23, 0x2, PT ;  /* 0x000000021700780c */ /* 0x000fc80003f25270 */
[----:B------:R-:W-:Y:S02]  /*e0a0*/  SEL R0, RZ, 0x1, P1 ;  /* 0x00000001ff007807 */ /* 0x000fe40000800000 */
[----:B------:R-:W-:Y:S02]  /*e0b0*/  SEL R23, R23, RZ, P1 ;  /* 0x000000ff17177207 */ /* 0x000fe40000800000 */
[----:B------:R-:W-:Y:S01]  /*e0c0*/  LOP3.LUT R207, R207, R0, RZ, 0x3c, !PT ;  /* 0x00000000cfcf7212 */ /* 0x000fe200078e3cff */
[----:B0-2---:R-:W-:Y:S06]  /*e0d0*/  @!P0 BRA `(.L_x_14365) ;  /* 0x0000000000048947 */ /* 0x005fec0003800000 */
[----:B------:R-:W-:Y:S01]  /*e0e0*/  BPT.TRAP 0x1 ;  /* 0x000000040000795c */ /* 0x000fe20000300000 */
.L_x_14365:
[----:B------:R-:W-:Y:S01]  /*e0f0*/  IMAD R14, R23, 0x8, R19 ;  /* 0x00000008170e7824 */ /* 0x000fe200078e0213 */
[----:B------:R-:W-:-:S04]  /*e100*/  SHF.L.U32 R15, R207, 0x1f, RZ ;  /* 0x0000001fcf0f7819 */ /* 0x000fc800000006ff */
[----:B------:R0:W1:Y:S01]  /*e110*/  SYNCS.PHASECHK.TRANS64.TRYWAIT P1, [R14+URZ+0x22830], R15 ;  /* 0x0228300f0e0075a7 */ /* 0x000062000802017f */
[----:B------:R-:W-:Y:S05]  /*e120*/  @!P0 BRA `(.L_x_14366) ;  /* 0x0000000000048947 */ /* 0x000fea0003800000 */
[----:B------:R-:W-:Y:S01]  /*e130*/  BPT.TRAP 0x1 ;  /* 0x000000040000795c */ /* 0x000fe20000300000 */
.L_x_14366:
[----:B------:R-:W-:Y:S02]  /*e140*/  IMAD R156, R23, 0x300, R222 ;  /* 0x00000300179c7824 */ /* 0x000fe400078e02de */
[----:B------:R-:W-:Y:S01]  /*e150*/  IMAD.MOV.U32 R157, RZ, RZ, 0x40000040 ;  /* 0x40000040ff9d7424 */ /* 0x000fe200078e00ff */
[----:B-1----:R-:W-:Y:S06]  /*e160*/  @P1 BRA `(.L_x_14367) ;  /* 0x0000000000081947 */ /* 0x002fec0003800000 */
[----:B------:R-:W1:Y:S02]  /*e170*/  SYNCS.PHASECHK.TRANS64.TRYWAIT P1, [R14+URZ+0x22830], R15 ;  /* 0x0228300f0e0075a7 */ /* 0x000e64000802017f */
[----:B-1----:R-:W-:Y:S05]  /*e180*/  @!P1 BRA `(.L_x_14368) ;  /* 0x000000d800d49947 */ /* 0x002fea0003800000 */
.L_x_14367:
        /* <DEDUP_REMOVED lines=41> */
.L_x_14369:
        /* <DEDUP_REMOVED lines=25> */
[----:B---3--:R-:W-:Y:S02]  /*e5b0*/  FMNMX.FTZ R3, R0, R3, !PT ;  /* 0x0000000300037209 */ /* 0x008fe40007810000 */
[----:B------:R-:W3:Y:S03]  /*e5c0*/  LDC R0, c[0x0][0x988] ;  /* 0x00026200ff007b82 */ /* 0x000ee60000000800 */
[----:B------:R-:W4:Y:S02]  /*e5d0*/  SHFL.BFLY PT, R4, R3, 0x1, 0x1f ;  /* 0x0c201f0003047f89 */ /* 0x000f2400000e0000 */
[----:B----4-:R-:W-:-:S05]  /*e5e0*/  FMNMX.FTZ R4, R3, R4, !PT ;  /* 0x0000000403047209 */ /* 0x010fca0007810000 */
[C---:B---3--:R-:W-:Y:S01]  /*e5f0*/  FMUL.FTZ R3, R4.reuse, R0 ;  /* 0x0000000004037220 */ /* 0x048fe20000410000 */
[----:B------:R-:W-:-:S03]  /*e600*/  FADD.FTZ R200, -R4, R200 ;  /* 0x000000c804c87221 */ /* 0x000fc60000010100 */
[-CC-:B------:R-:W-:Y:S01]  /*e610*/  FFMA.FTZ R203, R172, R0.reuse, -R3.reuse ;  /* 0x00000000accb7223 */ /* 0x180fe20000010803 */
        /* <DEDUP_REMOVED lines=26> */
[----:B------:R-:W-:-:S04]  /*e7c0*/  FFMA.FTZ R197, R197, R0, -R3 ;  /* 0x00000000c5c57223 */ /* 0x000fc80000010803 */
[----:B------:R-:W5:Y:S01]  /*e7d0*/  MUFU.EX2 R156, R156 ;  /* 0x0000009c009c7308 */ /* 0x000f620000000800 */
        /* <DEDUP_REMOVED lines=8> */
[C---:B----4-:R-:W-:Y:S01]  /*e860*/  F2FP.BF16.F32.PACK_AB R200, R153.reuse, R152 ;  /* 0x0000009899c8723e */ /* 0x050fe200000010ff */
[----:B------:R-:W-:Y:S01]  /*e870*/  FADD.FTZ R3, R153, R3 ;  /* 0x0000000399037221 */ /* 0x000fe20000010000 */
        /* <DEDUP_REMOVED lines=20> */
[-C--:B------:R-:W-:Y:S01]  /*e9c0*/  FMUL.FTZ R65, R65, R172.reuse ;  /* 0x000000ac41417220 */ /* 0x080fe20000410000 */
[----:B------:R-:W-:Y:S01]  /*e9d0*/  MUFU.EX2 R156, R169 ;  /* 0x000000a9009c7308 */ /* 0x000fe20000000800 */
        /* <DEDUP_REMOVED lines=8> */
[C---:B-----5:R-:W-:Y:S01]  /*ea60*/  FADD.FTZ R8, R161.reuse, R3 ;  /* 0x00000003a1087221 */ /* 0x060fe20000010000 */
[----:B------:R-:W-:Y:S01]  /*ea70*/  FMNMX.FTZ R3, R154, R201, !PT ;  /* 0x000000c99a037209 */ /* 0x000fe20007810000 */
[----:B------:R-:W-:Y:S01]  /*ea80*/  FMUL.FTZ R80, R80, R172 ;  /* 0x000000ac50507220 */ /* 0x000fe20000410000 */
[----:B------:R-:W-:Y:S01]  /*ea90*/  F2FP.BF16.F32.PACK_AB R152, R161, R152 ;  /* 0x00000098a198723e */ /* 0x000fe200000010ff */
[-C--:B------:R-:W-:Y:S01]  /*eaa0*/  FMUL.FTZ R81, R81, R172.reuse ;  /* 0x000000ac51517220 */ /* 0x080fe20000410000 */
[----:B------:R-:W-:Y:S01]  /*eab0*/  FMNMX.FTZ R3, R155, R3, !PT ;  /* 0x000000039b037209 */ /* 0x000fe20007810000 */
[-C--:B------:R-:W-:Y:S01]  /*eac0*/  FMUL.FTZ R84, R84, R172.reuse ;  /* 0x000000ac54547220 */ /* 0x080fe20000410000 */
[----:B------:R3:W-:Y:S01]  /*ead0*/  MUFU.EX2 R161, R203 ;  /* 0x000000cb00a17308 */ /* 0x0007e20000000800 */
[-C--:B------:R-:W-:Y:S01]  /*eae0*/  FMUL.FTZ R85, R85, R172.reuse ;  /* 0x000000ac55557220 */ /* 0x080fe20000410000 */
[----:B------:R-:W-:Y:S01]  /*eaf0*/  FMNMX.FTZ R3, R158, R3, !PT ;  /* 0x000000039e037209 */ /* 0x000fe20007810000 */
[-C--:B------:R-:W-:Y:S01]  /*eb00*/  FMUL.FTZ R88, R88, R172.reuse ;  /* 0x000000ac58587220 */ /* 0x080fe20000410000 */
[-C--:B------:R-:W-:Y:S01]  /*eb10*/  FMUL.FTZ R89, R89, R172.reuse ;  /* 0x000000ac59597220 */ /* 0x080fe20000410000 */
[-C--:B------:R-:W-:Y:S01]  /*eb20*/  FMUL.FTZ R92, R92, R172.reuse ;  /* 0x000000ac5c5c7220 */ /* 0x080fe20000410000 */
[----:B------:R-:W-:Y:S01]  /*eb30*/  FMNMX.FTZ R3, R159, R3, !PT ;  /* 0x000000039f037209 */ /* 0x000fe20007810000 */
[-C--:B------:R-:W-:Y:S01]  /*eb40*/  FMUL.FTZ R93, R93, R172.reuse ;  /* 0x000000ac5d5d7220 */ /* 0x080fe20000410000 */
[----:B------:R-:W4:Y:S01]  /*eb50*/  MUFU.EX2 R220, R164 ;  /* 0x000000a400dc7308 */ /* 0x000f220000000800 */
[----:B---3--:R-:W3:Y:S01]  /*eb60*/  S2R R203, SR_CgaCtaId ;  /* 0x0000000000cb7919 */ /* 0x008ee20000008800 */
[----:B------:R-:W-:Y:S01]  /*eb70*/  FMNMX.FTZ R3, R162, R3, !PT ;  /* 0x00000003a2037209 */ /* 0x000fe20007810000 */
[-C--:B------:R-:W-:Y:S01]  /*eb80*/  FMUL.FTZ R96, R96, R172.reuse ;  /* 0x000000ac60607220 */ /* 0x080fe20000410000 */
[-C--:B------:R-:W-:Y:S01]  /*eb90*/  FMUL.FTZ R97, R97, R172.reuse ;  /* 0x000000ac61617220 */ /* 0x080fe20000410000 */
[-C--:B------:R-:W-:Y:S01]  /*eba0*/  FMUL.FTZ R100, R100, R172.reuse ;  /* 0x000000ac64647220 */ /* 0x080fe20000410000 */
[----:B------:R-:W-:Y:S01]  /*ebb0*/  FMNMX.FTZ R3, R163, R3, !PT ;  /* 0x00000003a3037209 */ /* 0x000fe20007810000 */
[-C--:B------:R-:W-:Y:S01]  /*ebc0*/  FMUL.FTZ R101, R101, R172.reuse ;  /* 0x000000ac65657220 */ /* 0x080fe20000410000 */
[----:B------:R-:W-:Y:S01]  /*ebd0*/  MUFU.EX2 R164, R184 ;  /* 0x000000b800a47308 */ /* 0x000fe20000000800 */
[-C--:B------:R-:W-:Y:S01]  /*ebe0*/  FMUL.FTZ R104, R104, R172.reuse ;  /* 0x000000ac68687220 */ /* 0x080fe20000410000 */
[----:B------:R-:W-:Y:S01]  /*ebf0*/  FMNMX.FTZ R3, R166, R3, !PT ;  /* 0x00000003a6037209 */ /* 0x000fe20007810000 */
[-C--:B------:R-:W-:Y:S01]  /*ec00*/  FMUL.FTZ R105, R105, R172.reuse ;  /* 0x000000ac69697220 */ /* 0x080fe20000410000 */
[-C--:B------:R-:W-:Y:S01]  /*ec10*/  FMUL.FTZ R108, R108, R172.reuse ;  /* 0x000000ac6c6c7220 */ /* 0x080fe20000410000 */
[-C--:B------:R-:W-:Y:S01]  /*ec20*/  FMUL.FTZ R109, R109, R172.reuse ;  /* 0x000000ac6d6d7220 */ /* 0x080fe20000410000 */
[----:B------:R-:W-:Y:S01]  /*ec30*/  FMNMX.FTZ R3, R167, R3, !PT ;  /* 0x00000003a7037209 */ /* 0x000fe20007810000 */
[-C--:B------:R-:W-:Y:S01]  /*ec40*/  FMUL.FTZ R112, R112, R172.reuse ;  /* 0x000000ac70707220 */ /* 0x080fe20000410000 */
[----:B------:R-:W5:Y:S01]  /*ec50*/  MUFU.EX2 R165, R165 ;  /* 0x000000a500a57308 */ /* 0x000f620000000800 */
[----:B----4-:R-:W-:Y:S01]  /*ec60*/  FADD.FTZ R8, R220, R8 ;  /* 0x00000008dc087221 */ /* 0x010fe20000010000 */
[----:B------:R-:W-:Y:S01]  /*ec70*/  FMNMX.FTZ R3, R170, R3, !PT ;  /* 0x00000003aa037209 */ /* 0x000fe20007810000 */
[-C--:B------:R-:W-:Y:S01]  /*ec80*/  FMUL.FTZ R113, R113, R172.reuse ;  /* 0x000000ac71717220 */ /* 0x080fe20000410000 */
[-C--:B------:R-:W-:Y:S01]  /*ec90*/  FMUL.FTZ R116, R116, R172.reuse ;  /* 0x000000ac74747220 */ /* 0x080fe20000410000 */
[-C--:B------:R-:W-:Y:S01]  /*eca0*/  FMUL.FTZ R117, R117, R172.reuse ;  /* 0x000000ac75757220 */ /* 0x080fe20000410000 */
[----:B------:R-:W-:Y:S01]  /*ecb0*/  FMNMX.FTZ R3, R171, R3, !PT ;  /* 0x00000003ab037209 */ /* 0x000fe20007810000 */
[-C--:B------:R-:W-:Y:S01]  /*ecc0*/  FMUL.FTZ R120, R120, R172.reuse ;  /* 0x000000ac78787220 */ /* 0x080fe20000410000 */
[----:B------:R-:W4:Y:S01]  /*ecd0*/  MUFU.EX2 R157, R168 ;  /* 0x000000a8009d7308 */ /* 0x000f220000000800 */
[-C--:B------:R-:W-:Y:S01]  /*ece0*/  FMUL.FTZ R121, R121, R172.reuse ;  /* 0x000000ac79797220 */ /* 0x080fe20000410000 */
[----:B------:R-:W-:Y:S01]  /*ecf0*/  FMNMX.FTZ R3, R174, R3, !PT ;  /* 0x00000003ae037209 */ /* 0x000fe20007810000 */
[-C--:B------:R-:W-:Y:S01]  /*ed00*/  FMUL.FTZ R124, R124, R172.reuse ;  /* 0x000000ac7c7c7220 */ /* 0x080fe20000410000 */
[-C--:B------:R-:W-:Y:S01]  /*ed10*/  FMUL.FTZ R125, R125, R172.reuse ;  /* 0x000000ac7d7d7220 */ /* 0x080fe20000410000 */
[-C--:B------:R-:W-:Y:S01]  /*ed20*/  FMUL.FTZ R128, R128, R172.reuse ;  /* 0x000000ac80807220 */ /* 0x080fe20000410000 */
[----:B------:R-:W-:Y:S01]  /*ed30*/  FMNMX.FTZ R3, R175, R3, !PT ;  /* 0x00000003af037209 */ /* 0x000fe20007810000 */
[-C--:B------:R-:W-:Y:S01]  /*ed40*/  FMUL.FTZ R129, R129, R172.reuse ;  /* 0x000000ac81817220 */ /* 0x080fe20000410000 */
[----:B------:R-:W0:Y:S01]  /*ed50*/  MUFU.EX2 R173, R173 ;  /* 0x000000ad00ad7308 */ /* 0x000e220000000800 */
[----:B-----5:R-:W-:Y:S01]  /*ed60*/  FADD.FTZ R8, R165, R8 ;  /* 0x00000008a5087221 */ /* 0x020fe20000010000 */
        /* <DEDUP_REMOVED lines=11> */
[----:B------:R-:W-:Y:S01]  /*ee20*/  FADD.FTZ R8, R156, R8 ;  /* 0x000000089c087221 */ /* 0x000fe20000010000 */
[----:B------:R-:W-:Y:S01]  /*ee30*/  FMNMX.FTZ R3, R183, R3, !PT ;  /* 0x00000003b7037209 */ /* 0x000fe20007810000 */
[-C--:B------:R-:W-:Y:S01]  /*ee40*/  FMUL.FTZ R144, R144, R172.reuse ;  /* 0x000000ac90907220 */ /* 0x080fe20000410000 */
[----:B------:R-:W4:Y:S01]  /*ee50*/  MUFU.EX2 R180, R180 ;  /* 0x000000b400b47308 */ /* 0x000f220000000800 */
[----:B------:R-:W-:Y:S01]  /*ee60*/  FADD.FTZ R8, R161, R8 ;  /* 0x00000008a1087221 */ /* 0x000fe20000010000 */
[----:B------:R-:W-:Y:S01]  /*ee70*/  FMNMX.FTZ R3, R186, R3, !PT ;  /* 0x00000003ba037209 */ /* 0x000fe20007810000 */
[-C--:B------:R-:W-:Y:S01]  /*ee80*/  FMUL.FTZ R145, R145, R172.reuse ;  /* 0x000000ac91917220 */ /* 0x080fe20000410000 */
[----:B------:R-:W-:Y:S01]  /*ee90*/  F2FP.BF16.F32.PACK_AB R156, R156, R157 ;  /* 0x0000009d9c9c723e */ /* 0x000fe200000010ff */
[----:B0-----:R-:W-:Y:S01]  /*eea0*/  FADD.FTZ R8, R173, R8 ;  /* 0x00000008ad087221 */ /* 0x001fe20000010000 */
[----:B------:R-:W-:Y:S01]  /*eeb0*/  FMNMX.FTZ R3, R187, R3, !PT ;  /* 0x00000003bb037209 */ /* 0x000fe20007810000 */
[-C--:B------:R-:W-:Y:S01]  /*eec0*/  FMUL.FTZ R148, R148, R172.reuse ;  /* 0x000000ac94947220 */ /* 0x080fe20000410000 */
[----:B------:R-:W0:Y:S01]  /*eed0*/  MUFU.EX2 R181, R181 ;  /* 0x000000b500b57308 */ /* 0x000e220000000800 */
[----:B------:R-:W-:Y:S01]  /*eee0*/  FADD.FTZ R8, R160, R8 ;  /* 0x00000008a0087221 */ /* 0x000fe20000010000 */
[----:B------:R-:W-:Y:S01]  /*eef0*/  FMNMX.FTZ R3, R190, R3, !PT ;  /* 0x00000003be037209 */ /* 0x000fe20007810000 */
[----:B------:R-:W-:Y:S01]  /*ef00*/  FMUL.FTZ R149, R149, R172 ;  /* 0x000000ac95957220 */ /* 0x000fe20000410000 */
[C---:B-----5:R-:W-:Y:S01]  /*ef10*/  F2FP.BF16.F32.PACK_AB R160, R177.reuse, R160 ;  /* 0x000000a0b1a0723e */ /* 0x060fe200000010ff */
[----:B------:R-:W-:Y:S01]  /*ef20*/  FADD.FTZ R8, R177, R8 ;  /* 0x00000008b1087221 */ /* 0x000fe20000010000 */
[----:B------:R-:W-:-:S02]  /*ef30*/  FMNMX.FTZ R3, R191, R3, !PT ;  /* 0x00000003bf037209 */ /* 0x000fc40007810000 */
[----:B------:R-:W5:Y:S01]  /*ef40*/  MUFU.EX2 R185, R185 ;  /* 0x000000b900b97308 */ /* 0x000f620000000800 */
[----:B----4-:R-:W-:Y:S01]  /*ef50*/  FADD.FTZ R8, R180, R8 ;  /* 0x00000008b4087221 */ /* 0x010fe20000010000 */
[----:B------:R-:W-:-:S04]  /*ef60*/  FMNMX.FTZ R3, R194, R3, !PT ;  /* 0x00000003c2037209 */ /* 0x000fc80007810000 */
[----:B------:R-:W-:Y:S02]  /*ef70*/  FMNMX.FTZ R3, R195, R3, !PT ;  /* 0x00000003c3037209 */ /* 0x000fe40007810000 */
[----:B------:R-:W4:Y:S01]  /*ef80*/  MUFU.EX2 R188, R188 ;  /* 0x000000bc00bc7308 */ /* 0x000f220000000800 */
[----:B0-----:R-:W-:Y:S01]  /*ef90*/  FADD.FTZ R8, R181, R8 ;  /* 0x00000008b5087221 */ /* 0x001fe20000010000 */
[----:B------:R-:W-:-:S03]  /*efa0*/  FMNMX.FTZ R3, R198, R3, !PT ;  /* 0x00000003c6037209 */ /* 0x000fc60007810000 */
[----:B------:R-:W-:Y:S01]  /*efb0*/  FADD.FTZ R8, R164, R8 ;  /* 0x00000008a4087221 */ /* 0x000fe20000010000 */
[----:B------:R-:W-:Y:S02]  /*efc0*/  FMNMX.FTZ R153, R199, R3, !PT ;  /* 0x00000003c7997209 */ /* 0x000fe40007810000 */
[----:B------:R-:W0:Y:S01]  /*efd0*/  MUFU.EX2 R189, R189 ;  /* 0x000000bd00bd7308 */ /* 0x000e220000000800 */
[C---:B-----5:R-:W-:Y:S01]  /*efe0*/  FADD.FTZ R8, R185.reuse, R8 ;  /* 0x00000008b9087221 */ /* 0x060fe20000010000 */
[----:B------:R-:W-:Y:S01]  /*eff0*/  F2FP.BF16.F32.PACK_AB R164, R185, R164 ;  /* 0x000000a4b9a4723e */ /* 0x000fe200000010ff */
[----:B------:R-:W5:Y:S05]  /*f000*/  SHFL.BFLY PT, R3, R153, 0x2, 0x1f ;  /* 0x0c401f0099037f89 */ /* 0x000f6a00000e0000 */
[----:B------:R-:W1:Y:S01]  /*f010*/  MUFU.EX2 R168, R192 ;  /* 0x000000c000a87308 */ /* 0x000e620000000800 */
[----:B----4-:R-:W-:-:S07]  /*f020*/  FADD.FTZ R8, R188, R8 ;  /* 0x00000008bc087221 */ /* 0x010fce0000010000 */
[----:B------:R-:W4:Y:S01]  /*f030*/  MUFU.EX2 R193, R193 ;  /* 0x000000c100c17308 */ /* 0x000f220000000800 */
[----:B0-----:R-:W-:-:S07]  /*f040*/  FADD.FTZ R8, R189, R8 ;  /* 0x00000008bd087221 */ /* 0x001fce0000010000 */
[----:B------:R-:W0:Y:S01]  /*f050*/  MUFU.EX2 R196, R196 ;  /* 0x000000c400c47308 */ /* 0x000e220000000800 */
[----:B-1----:R-:W-:Y:S01]  /*f060*/  FADD.FTZ R8, R168, R8 ;  /* 0x00000008a8087221 */ /* 0x002fe20000010000 */
[----:B-----5:R-:W-:-:S05]  /*f070*/  FMNMX.FTZ R153, R153, R3, !PT ;  /* 0x0000000399997209 */ /* 0x020fca0007810000 */
[----:B------:R-:W1:Y:S01]  /*f080*/  SHFL.BFLY PT, R3, R153, 0x1, 0x1f ;  /* 0x0c201f0099037f89 */ /* 0x000e6200000e0000 */
[C---:B----4-:R-:W-:Y:S01]  /*f090*/  FADD.FTZ R8, R193.reuse, R8 ;  /* 0x00000008c1087221 */ /* 0x050fe20000010000 */
[----:B------:R-:W-:-:S03]  /*f0a0*/  F2FP.BF16.F32.PACK_AB R168, R193, R168 ;  /* 0x000000a8c1a8723e */ /* 0x000fc600000010ff */
[----:B0-----:R-:W-:Y:S01]  /*f0b0*/  FADD.FTZ R8, R196, R8 ;  /* 0x00000008c4087221 */ /* 0x001fe20000010000 */
[----:B-1----:R-:W-:-:S05]  /*f0c0*/  FMNMX.FTZ R3, R153, R3, !PT ;  /* 0x0000000399037209 */ /* 0x002fca0007810000 */
[C---:B------:R-:W-:Y:S01]  /*f0d0*/  FMUL.FTZ R153, R3.reuse, R0 ;  /* 0x0000000003997220 */ /* 0x040fe20000410000 */
[----:B------:R-:W-:-:S03]  /*f0e0*/  FADD.FTZ R169, -R3, R201 ;  /* 0x000000c903a97221 */ /* 0x000fc60000010100 */
[-CC-:B------:R-:W-:Y:S01]  /*f0f0*/  FFMA.FTZ R154, R154, R0.reuse, -R153.reuse ;  /* 0x000000009a9a7223 */ /* 0x180fe20000010899 */
[-C--:B------:R-:W-:Y:S01]  /*f100*/  FMUL.FTZ R169, R169, R0.reuse ;  /* 0x00000000a9a97220 */ /* 0x080fe20000410000 */
        /* <DEDUP_REMOVED lines=23> */
[-CC-:B------:R-:W-:Y:S01]  /*f280*/  FFMA.FTZ R195, R195, R0.reuse, -R153.reuse ;  /* 0x00000000c3c37223 */ /* 0x180fe20000010899 */
[-CC-:B------:R-:W-:Y:S01]  /*f290*/  FFMA.FTZ R198, R198, R0.reuse, -R153.reuse ;  /* 0x00000000c6c67223 */ /* 0x180fe20000010899 */
[----:B------:R-:W-:Y:S01]  /*f2a0*/  FFMA.FTZ R199, R199, R0, -R153 ;  /* 0x00000000c7c77223 */ /* 0x000fe20000010899 */
[-C--:B0-----:R-:W-:Y:S01]  /*f2b0*/  FMUL.FTZ R26, R26, R174.reuse ;  /* 0x000000ae1a1a7220 */ /* 0x081fe20000410000 */
[----:B------:R-:W0:Y:S01]  /*f2c0*/  MUFU.EX2 R158, R158 ;  /* 0x0000009e009e7308 */ /* 0x000e220000000800 */
[----:B-1----:R-:W-:Y:S01]  /*f2d0*/  FFMA.FTZ R5, R174, R5, R154 ;  /* 0x00000005ae057223 */ /* 0x002fe2000001009a */
        /* <DEDUP_REMOVED lines=14> */
[----:B------:R4:W5:Y:S01]  /*f3c0*/  MUFU.EX2 R153, R162 ;  /* 0x000000a200997308 */ /* 0x0009620000000800 */
        /* <DEDUP_REMOVED lines=8> */
[----:B-1----:R-:W-:Y:S01]  /*f450*/  FADD.FTZ R5, R159, R5 ;  /* 0x000000059f057221 */ /* 0x002fe20000010000 */
[----:B----4-:R-:W-:-:S02]  /*f460*/  VIADD R162, R14, 0x22840 ;  /* 0x000228400ea27836 */ /* 0x010fc40000000000 */
[-C--:B------:R-:W-:Y:S01]  /*f470*/  FMUL.FTZ R59, R59, R174.reuse ;  /* 0x000000ae3b3b7220 */ /* 0x080fe20000410000 */
[-C--:B------:R-:W-:Y:S01]  /*f480*/  FMUL.FTZ R62, R62, R174.reuse ;  /* 0x000000ae3e3e7220 */ /* 0x080fe20000410000 */
[-C--:B------:R-:W-:Y:S01]  /*f490*/  FMUL.FTZ R63, R63, R174.reuse ;  /* 0x000000ae3f3f7220 */ /* 0x080fe20000410000 */
[----:B------:R-:W-:Y:S01]  /*f4a0*/  FMUL.FTZ R66, R66, R174 ;  /* 0x000000ae42427220 */ /* 0x000fe20000410000 */
[----:B---3--:R-:W-:Y:S01]  /*f4b0*/  PRMT R162, R203, 0x654, R162 ;  /* 0x00000654cba27816 */ /* 0x008fe200000000a2 */
[----:B------:R-:W1:Y:S01]  /*f4c0*/  MUFU.EX2 R166, R166 ;  /* 0x000000a600a67308 */ /* 0x000e620000000800 */
[----:B-----5:R-:W-:Y:S01]  /*f4d0*/  FADD.FTZ R5, R153, R5 ;  /* 0x0000000599057221 */ /* 0x020fe20000010000 */
[----:B------:R-:W-:Y:S01]  /*f4e0*/  F2FP.BF16.F32.PACK_AB R203, R159, R158 ;  /* 0x0000009e9fcb723e */ /* 0x000fe200000010ff */
[----:B------:R3:W-:Y:S01]  /*f4f0*/  SYNCS.ARRIVE.TRANS64.RED.A1T0 RZ, [R162+URZ], RZ ;  /* 0x000000ffa2ff79a7 */ /* 0x0007e2000810043f */
[----:B------:R-:W-:Y:S01]  /*f500*/  F2FP.BF16.F32.PACK_AB R158, R173, R161 ;  /* 0x000000a1ad9e723e */ /* 0x000fe200000010ff */
[-C--:B------:R-:W-:Y:S01]  /*f510*/  FMUL.FTZ R67, R67, R174.reuse ;  /* 0x000000ae43437220 */ /* 0x080fe20000410000 */
[-C--:B------:R-:W-:Y:S01]  /*f520*/  FMUL.FTZ R70, R70, R174.reuse ;  /* 0x000000ae46467220 */ /* 0x080fe20000410000 */
[-C--:B------:R-:W-:Y:S01]  /*f530*/  FMUL.FTZ R71, R71, R174.reuse ;  /* 0x000000ae47477220 */ /* 0x080fe20000410000 */
[----:B------:R-:W4:Y:S01]  /*f540*/  MUFU.EX2 R167, R167 ;  /* 0x000000a700a77308 */ /* 0x000f220000000800 */
[C---:B0-----:R-:W-:Y:S01]  /*f550*/  FADD.FTZ R5, R163.reuse, R5 ;  /* 0x00000005a3057221 */ /* 0x041fe20000010000 */
[----:B------:R-:W-:Y:S01]  /*f560*/  F2FP.BF16.F32.PACK_AB R153, R163, R153 ;  /* 0x00000099a399723e */ /* 0x000fe200000010ff */
[----:B------:R-:W-:Y:S01]  /*f570*/  FMUL.FTZ R74, R74, R174 ;  /* 0x000000ae4a4a7220 */ /* 0x000fe20000410000 */
[----:B---3--:R-:W-:Y:S01]  /*f580*/  F2FP.BF16.F32.PACK_AB R162, R181, R180 ;  /* 0x000000b4b5a2723e */ /* 0x008fe200000010ff */
        /* <DEDUP_REMOVED lines=56> */
[----:B------:R-:W-:-:S03]  /*f910*/  FMUL.FTZ R151, R151, R174 ;  /* 0x000000ae97977220 */ /* 0x000fc60000410000 */
        /* <DEDUP_REMOVED lines=31> */
.L_x_14370:
[----:B------:R0:W1:Y:S01]  /*fb10*/  SYNCS.PHASECHK.TRANS64.TRYWAIT P1, [R14+URZ+0x22850], R15 ;  /* 0x0228500f0e0075a7 */ /* 0x000062000802017f */
[----:B------:R-:W-:Y:S05]  /*fb20*/  @!P0 BRA `(.L_x_14371) ;  /* 0x0000000000048947 */ /* 0x000fea0003800000 */
[----:B------:R-:W-:Y:S01]  /*fb30*/  BPT.TRAP 0x1 ;  /* 0x000000040000795c */ /* 0x000fe20000300000 */
.L_x_14371:
[----:B------:R-:W-:Y:S04]  /*fb40*/  BSSY B0, `(.L_x_14372) ;  /* 0x0000004000007945 */ /* 0x000fe80003800000 */
[----:B-1----:R-:W-:Y:S05]  /*fb50*/  @P1 BRA `(.L_x_14373) ;  /* 0x0000000000081947 */ /* 0x002fea0003800000 */
[----:B------:R-:W1:Y:S02]  /*fb60*/  SYNCS.PHASECHK.TRANS64.TRYWAIT P1, [R14+URZ+0x22850], R15 ;  /* 0x0228500f0e0075a7 */ /* 0x000e64000802017f */
[----:B-1----:R-:W-:Y:S05]  /*fb70*/  @!P1 BRA `(.L_x_14374) ;  /* 0x000000c0006c9947 */ /* 0x002fea0003800000 */
.L_x_14373:
[----:B------:R-:W-:Y:S05]  /*fb80*/  BSYNC B0 ;  /* 0x0000000000007941 */ /* 0x000fea0003800000 */
.L_x_14372:
[----:B------:R-:W3:Y:S01]  /*fb90*/  S2R R174, SR_TID.X ;  /* 0x0000000000ae7919 */ /* 0x000ee20000002100 */
[----:B------:R-:W-:Y:S05]  /*fba0*/  WARPSYNC.ALL ;  /* 0x0000000000007948 */ /* 0x000fea0003800000 */
[----:B------:R-:W-:Y:S02]  /*fbb0*/  IMAD R172, R23, 0xc00, R221 ;  /* 0x00000c0017ac7824 */ /* 0x000fe400078e02dd */
[----:B------:R-:W-:Y:S02]  /*fbc0*/  IMAD.MOV.U32 R173, RZ, RZ, 0x40000040 ;  /* 0x40000040ffad7424 */ /* 0x000fe400078e00ff */
[----:B------:R-:W-:Y:S01]  /*fbd0*/  IMAD.MOV.U32 R175, RZ, RZ, 0x40000040 ;  /* 0x40000040ffaf7424 */ /* 0x000fe200078e00ff */
[----:B------:R-:W-:-:S02]  /*fbe0*/  R2UR UR6, R172 ;  /* 0x00000000ac0672ca */ /* 0x000fc400000e0000 */
[----:B------:R-:W-:Y:S01]  /*fbf0*/  R2UR UR7, R173 ;  /* 0x00000000ad0772ca */ /* 0x000fe200000e0000 */
[----:B------:R-:W-:Y:S01]  /*fc00*/  IMAD.MOV.U32 R173, RZ, RZ, 0x40000040 ;  /* 0x40000040ffad7424 */ /* 0x000fe200078e00ff */
[----:B---3--:R-:W-:-:S05]  /*fc10*/  SHF.R.U32.HI R174, RZ, 0x7, R174 ;  /* 0x00000007ffae7819 */ /* 0x008fca00000116ae */
[----:B01----:R-:W-:Y:S02]  /*fc20*/  VIADD R15, R174, 0x8 ;  /* 0x00000008ae0f7836 */ /* 0x003fe40000000000 */
[----:B------:R-:W-:-:S03]  /*fc30*/  VIADD R174, R172, 0x80 ;  /* 0x00000080acae7836 */ /* 0x000fc60000000000 */
        /* <DEDUP_REMOVED lines=42> */
.L_x_14375:
[----:B------:R-:W0:Y:S01]  /*fee0*/  S2R R15, SR_CgaCtaId ;  /* 0x00000000000f7919 */ /* 0x000e220000008800 */
[C---:B------:R-:W-:Y:S01]  /*fef0*/  ISETP.GT.AND P1, PT, R9.reuse, RZ, PT ;  /* 0x000000ff0900720c */ /* 0x040fe20003f24270 */
[----:B------:R-:W-:Y:S02]  /*ff00*/  VIADD R14, R14, 0x22860 ;  /* 0x000228600e0e7836 */ /* 0x000fe40000000000 */
[----:B------:R-:W-:Y:S02]  /*ff10*/  VIADD R9, R9, 0xffffffff ;  /* 0xffffffff09097836 */ /* 0x000fe40000000000 */
[----:B------:R-:W-:Y:S02]  /*ff20*/  IMAD.MOV.U32 R201, RZ, RZ, R3 ;  /* 0x000000ffffc97224 */ /* 0x000fe400078e0003 */
[----:B------:R-:W-:Y:S01]  /*ff30*/  IMAD.MOV.U32 R200, RZ, RZ, R4 ;  /* 0x000000ffffc87224 */ /* 0x000fe200078e0004 */
[----:B0-----:R-:W-:-:S04]  /*ff40*/  PRMT R14, R15, 0x654, R14 ;  /* 0x000006540f0e7816 */ /* 0x001fc8000000000e */
[----:B------:R0:W-:Y:S01]  /*ff50*/  SYNCS.ARRIVE.TRANS64.RED.A1T0 RZ, [R14+URZ], RZ ;  /* 0x000000ff0eff79a7 */ /* 0x0001e2000810043f */
[----:B------:R-:W-:Y:S05]  /*ff60*/  @P1 BRA `(.L_x_14376) ;  /* 0xffffffe000401947 */ /* 0x000fea000383ffff */
.L_x_14364:
[----:B------:R-:W3:Y:S01]  /*ff70*/  LDL.LU R172, [R1+0x3c] ;  /* 0x00003c0001ac7983 */ /* 0x000ee20000300800 */
[----:B------:R-:W-:Y:S05]  /*ff80*/  WARPSYNC.ALL ;  /* 0x0000000000007948 */ /* 0x000fea0003800000 */
[----:B------:R-:W1:Y:S01]  /*ff90*/  SHFL.BFLY PT, R7, R8, 0x2, 0x1f ;  /* 0x0c401f0008077f89 */ /* 0x000e6200000e0000 */
[----:B------:R-:W-:Y:S01]  /*ffa0*/  VIADD R23, R23, 0x1 ;  /* 0x0000000117177836 */ /* 0x000fe20000000000 */
[----:B------:R4:W-:Y:S08]  /*ffb0*/  BAR.ARV R212, 0x100 ;  /* 0x000400d40000751d */ /* 0x0009f00000002000 */
[----:B------:R-:W-:Y:S06]  /*ffc0*/  BAR.ARV 0x8, 0x180 ;  /* 0x0206000000007b1d */ /* 0x000fec0000002000 */
[----:B------:R-:W-:Y:S01]  /*ffd0*/  ISETP.NE.AND P0, PT, R23, 0x2, PT ;  /* 0x000000021700780c */ /* 0x000fe20003f05270 */
[----:B------:R-:W-:Y:S01]  /*ffe0*/  IMAD.MOV.U32 R13, RZ, RZ, -0x800000 ;  /* 0xff800000ff0d7424 */ /* 0x000fe200078e00ff */
[----:B------:R-:W5:Y:S01]  /*fff0*/  SHFL.BFLY PT, R10, R5, 0x2, 0x1f ;  /* 0x0c401f00050a7f89 */ /* 0x000f6200000e0000 */
[----:B------:R-:W-:-:S02]  /*10000*/  PLOP3.LUT P1, PT, PT, PT, PT, 0x8, 0x0 ;  /* 0x000000000000781c */ /* 0x000fc40003f2e170 */
[----:B------:R-:W-:Y:S01]  /*10010*/  SEL R23, R23, RZ, P0 ;  /* 0x000000ff17177207 */ /* 0x000fe20000000000 */
[----:B-1----:R-:W-:-:S05]  /*10020*/  FADD.FTZ R7, R7, R8 ;  /* 0x0000000807077221 */ /* 0x002fca0000010000 */
[----:B------:R-:W1:Y:S01]  /*10030*/  SHFL.BFLY PT, R6, R7, 0x1, 0x1f ;  /* 0x0c201f0007067f89 */ /* 0x000e6200000e0000 */
[----:B-----5:R-:W-:Y:S01]  /*10040*/  FADD.FTZ R11, R10, R5 ;  /* 0x000000050a0b7221 */ /* 0x020fe20000010000 */
[----:B------:R-:W-:-:S04]  /*10050*/  IMAD.MOV.U32 R10, RZ, RZ, RZ ;  /* 0x000000ffff0a7224 */ /* 0x000fc800078e00ff */
[----:B------:R-:W5:Y:S01]  /*10060*/  SHFL.BFLY PT, R12, R11, 0x1, 0x1f ;  /* 0x0c201f000b0c7f89 */ /* 0x000f6200000e0000 */
[----:B-1----:R-:W-:Y:S01]  /*10070*/  FADD.FTZ R8, R7, R6 ;  /* 0x0000000607087221 */ /* 0x002fe20000010000 */
[----:B------:R-:W-:Y:S01]  /*10080*/  IMAD.MOV.U32 R7, RZ, RZ, RZ ;  /* 0x000000ffff077224 */ /* 0x000fe200078e00ff */
[----:B------:R-:W-:-:S03]  /*10090*/  SEL R6, RZ, 0x1, P0 ;  /* 0x00000001ff067807 */ /* 0x000fc60000000000 */
[----:B------:R-:W-:Y:S02]  /*100a0*/  FSETP.NE.FTZ.AND P2, PT, R8, RZ, PT ;  /* 0x000000ff0800720b */ /* 0x000fe40003f55000 */
[----:B------:R-:W-:-:S11]  /*100b0*/  LOP3.LUT R207, R207, R6, RZ, 0x3c, !PT ;  /* 0x00000006cfcf7212 */ /* 0x000fd600078e3cff */
[----:B------:R-:W1:Y:S01]  /*100c0*/  @P2 MUFU.RCP R10, R8 ;  /* 0x00000008000a2308 */ /* 0x000e620000001000 */
[----:B------:R-:W-:Y:S01]  /*100d0*/  @P2 FMUL.FTZ R20, R0, 0.69314718246459960938 ;  /* 0x3f31721800142820 */ /* 0x000fe20000410000 */
[----:B-----5:R-:W-:Y:S01]  /*100e0*/  FADD.FTZ R9, R11, R12 ;  /* 0x0000000c0b097221 */ /* 0x020fe20000010000 */
[----:B------:R-:W-:-:S04]  /*100f0*/  IMAD.MOV.U32 R12, RZ, RZ, -0x800000 ;  /* 0xff800000ff0c7424 */ /* 0x000fc800078e00ff */
[----:B------:R-:W-:Y:S01]  /*10100*/  FSETP.NE.FTZ.AND P3, PT, R9, RZ, PT ;  /* 0x000000ff0900720b */ /* 0x000fe20003f75000 */
[----:B------:R-:W5:Y:S01]  /*10110*/  @P2 MUFU.LG2 R8, R8 ;  /* 0x0000000800082308 */ /* 0x000f620000000c00 */
[-C--:B-1----:R-:W-:Y:S01]  /*10120*/  FMUL.FTZ R162, R84, R10.reuse ;  /* 0x0000000a54a27220 */ /* 0x082fe20000410000 */
[-C--:B------:R-:W-:Y:S01]  /*10130*/  FMUL.FTZ R163, R88, R10.reuse ;  /* 0x0000000a58a37220 */ /* 0x080fe20000410000 */
[----:B------:R-:W-:-:S09]  /*10140*/  FMUL.FTZ R164, R92, R10 ;  /* 0x0000000a5ca47220 */ /* 0x000fd20000410000 */
[----:B------:R-:W-:Y:S01]  /*10150*/  @P3 MUFU.RCP R7, R9 ;  /* 0x0000000900073308 */ /* 0x000fe20000001000 */
[-C--:B------:R-:W-:Y:S01]  /*10160*/  FMUL.FTZ R165, R96, R10.reuse ;  /* 0x0000000a60a57220 */ /* 0x080fe20000410000 */
[-C--:B------:R-:W-:Y:S01]  /*10170*/  FMUL.FTZ R166, R100, R10.reuse ;  /* 0x0000000a64a67220 */ /* 0x080fe20000410000 */
[----:B------:R-:W-:Y:S01]  /*10180*/  @P3 FMUL.FTZ R19, R0, 0.69314718246459960938 ;  /* 0x3f31721800133820 */ /* 0x000fe20000410000 */
[-C--:B------:R-:W-:Y:S01]  /*10190*/  FMUL.FTZ R5, R24, R10.reuse ;  /* 0x0000000a18057220 */ /* 0x080fe20000410000 */
[----:B-----5:R-:W-:Y:S01]  /*101a0*/  @P2 FMUL.FTZ R21, R8, 0.69314718246459960938 ;  /* 0x3f31721808152820 */ /* 0x020fe20000410000 */
        /* <DEDUP_REMOVED lines=128> */
.L_x_14305:
[----:B------:R-:W-:Y:S05]  /*109b0*/  WARPSYNC.ALL ;  /* 0x0000000000007948 */ /* 0x000fea0003800000 */
        /* <DEDUP_REMOVED lines=8> */
[----:B------:R-:W3:Y:S04]  /*10a40*/  LDL R3, [R1+0x54] ;  /* 0x0000540001037983 */ /* 0x000ee80000100800 */
[----:B------:R-:W2:Y:S04]  /*10a50*/  LDL.LU R174, [R1+0x30] ;  /* 0x0000300001ae7983 */ /* 0x000ea80000300800 */
[----:B------:R-:W2:Y:S01]  /*10a60*/  LDL.LU R173, [R1+0x34] ;  /* 0x0000340001ad7983 */ /* 0x000ea20000300800 */
[----:B------:R-:W0:Y:S01]  /*10a70*/  S2R R4, SR_SWINHI ;  /* 0x0000000000047919 */ /* 0x000e220000002f00 */
[----:B------:R-:W-:Y:S05]  /*10a80*/  WARPSYNC.ALL ;  /* 0x0000000000007948 */ /* 0x000fea0003800000 */
[----:B------:R-:W-:Y:S01]  /*10a90*/  F2FP.BF16.F32.PACK_AB R11, R30, R11 ;  /* 0x0000000b1e0b723e */ /* 0x000fe200000010ff */
[----:B------:R-:W-:Y:S01]  /*10aa0*/  ULDC.64 UR4, c[0x0][0xc00] ;  /* 0x0003000000047ab9 */ /* 0x000fe20000000a00 */
[----:B------:R-:W-:Y:S01]  /*10ab0*/  F2FP.BF16.F32.PACK_AB R27, R55, R27 ;  /* 0x0000001b371b723e */ /* 0x000fe200000010ff */
[----:B----4-:R-:W4:Y:S01]  /*10ac0*/  LDL R172, [R1+0x10] ;  /* 0x0000100001ac7983 */ /* 0x010f220000100800 */
[----:B------:R-:W-:-:S02]  /*10ad0*/  MOV R20, R19 ;  /* 0x0000001300147202 */ /* 0x000fc40000000f00 */
        /* <DEDUP_REMOVED lines=17> */
[----:B------:R-:W-:-:S04]  /*10bf0*/  IADD3 R3, P2, R114, 0x40, RZ ;  /* 0x0000004072037810 */ /* 0x000fc80007f5e0ff */
[----:B------:R-:W-:-:S04]  /*10c00*/  LOP3.LUT R4, R3, 0x380, RZ, 0xc0, !PT ;  /* 0x0000038003047812 */ /* 0x000fc800078ec0ff */
[----:B------:R-:W-:Y:S02]  /*10c10*/  SHF.R.U64 R4, R4, 0x3, RZ ;  /* 0x0000000304047819 */ /* 0x000fe400000012ff */
[----:B------:R-:W-:Y:S02]  /*10c20*/  LOP3.LUT R9, R114, 0x380, RZ, 0xc0, !PT ;  /* 0x0000038072097812 */ /* 0x000fe400078ec0ff */
[----:B------:R-:W-:Y:S02]  /*10c30*/  LOP3.LUT R4, R4, R3, RZ, 0x3c, !PT ;  /* 0x0000000304047212 */ /* 0x000fe400078e3cff */
[C---:B------:R-:W-:Y:S02]  /*10c40*/  IADD3 R3, P4, R114.reuse, 0x4000, RZ ;  /* 0x0000400072037810 */ /* 0x040fe40007f9e0ff */
[----:B------:R-:W-:Y:S02]  /*10c50*/  IADD3 R105, P1, R114, 0x20, RZ ;  /* 0x0000002072697810 */ /* 0x000fe40007f3e0ff */
[----:B------:R-:W-:-:S02]  /*10c60*/  SHF.R.U64 R9, R9, 0x3, RZ ;  /* 0x0000000309097819 */ /* 0x000fc400000012ff */
[----:B-----5:R-:W-:Y:S02]  /*10c70*/  LOP3.LUT R24, R3, 0x380, RZ, 0xc0, !PT ;  /* 0x0000038003187812 */ /* 0x020fe400078ec0ff */
[----:B------:R-:W-:Y:S02]  /*10c80*/  LOP3.LUT R104, R105, 0x380, RZ, 0xc0, !PT ;  /* 0x0000038069687812 */ /* 0x000fe400078ec0ff */
[----:B------:R-:W-:Y:S02]  /*10c90*/  IADD3 R113, P3, R114, 0x60, RZ ;  /* 0x0000006072717810 */ /* 0x000fe40007f7e0ff */
[----:B------:R-:W-:Y:S01]  /*10ca0*/  LOP3.LUT R8, R9, R114, RZ, 0x3c, !PT ;  /* 0x0000007209087212 */ /* 0x000fe200078e3cff */
[----:B------:R-:W-:Y:S01]  /*10cb0*/  IMAD.MOV.U32 R9, RZ, RZ, R115 ;  /* 0x000000ffff097224 */ /* 0x000fe200078e0073 */
[----:B------:R-:W-:Y:S02]  /*10cc0*/  SHF.R.U64 R24, R24, 0x3, RZ ;  /* 0x0000000318187819 */ /* 0x000fe400000012ff */
[----:B------:R-:W-:-:S02]  /*10cd0*/  SHF.R.U64 R104, R104, 0x3, RZ ;  /* 0x0000000368687819 */ /* 0x000fc400000012ff */
[----:B------:R-:W-:Y:S02]  /*10ce0*/  LOP3.LUT R112, R113, 0x380, RZ, 0xc0, !PT ;  /* 0x0000038071707812 */ /* 0x000fe400078ec0ff */
[----:B------:R-:W-:Y:S02]  /*10cf0*/  LOP3.LUT R24, R24, R3, RZ, 0x3c, !PT ;  /* 0x0000000318187212 */ /* 0x000fe400078e3cff */
[----:B------:R-:W-:Y:S02]  /*10d00*/  MOV R3, R8 ;  /* 0x0000000800037202 */ /* 0x000fe40000000f00 */
[----:B------:R-:W-:Y:S01]  /*10d10*/  LOP3.LUT R104, R104, R105, RZ, 0x3c, !PT ;  /* 0x0000006968687212 */ /* 0x000fe200078e3cff */
[--C-:B------:R-:W-:Y:S01]  /*10d20*/  IMAD.X R105, RZ, RZ, R115.reuse, P1 ;  /* 0x000000ffff697224 */ /* 0x100fe200008e0673 */
[----:B------:R-:W-:Y:S01]  /*10d30*/  F2FP.BF16.F32.PACK_AB R8, R25, R5 ;  /* 0x000000051908723e */ /* 0x000fe200000010ff */
[----:B------:R-:W-:Y:S01]  /*10d40*/  IMAD.X R5, RZ, RZ, R115, P2 ;  /* 0x000000ffff057224 */ /* 0x000fe200010e0673 */
[----:B------:R-:W-:-:S02]  /*10d50*/  F2FP.BF16.F32.PACK_AB R9, R10, R26 ;  /* 0x0000001a0a09723e */ /* 0x000fc400000010ff */
[----:B------:R-:W-:Y:S02]  /*10d60*/  SHF.R.U64 R112, R112, 0x3, RZ ;  /* 0x0000000370707819 */ /* 0x000fe400000012ff */
[----:B------:R-:W-:Y:S02]  /*10d70*/  F2FP.BF16.F32.PACK_AB R10, R29, R28 ;  /* 0x0000001c1d0a723e */ /* 0x000fe400000010ff */
[C---:B------:R-:W-:Y:S02]  /*10d80*/  IADD3 R111, P5, R114.reuse, 0x4020, RZ ;  /* 0x00004020726f7810 */ /* 0x040fe40007fbe0ff */
[C---:B------:R-:W-:Y:S02]  /*10d90*/  IADD3 R109, P0, R114.reuse, 0x4040, RZ ;  /* 0x00004040726d7810 */ /* 0x040fe40007f1e0ff */
[C---:B------:R-:W-:Y:S02]  /*10da0*/  IADD3 R107, P1, R114.reuse, 0x4060, RZ ;  /* 0x00004060726b7810 */ /* 0x040fe40007f3e0ff */
[----:B------:R-:W-:-:S02]  /*10db0*/  IADD3 R29, P2, R114, 0x8000, RZ ;  /* 0x00008000721d7810 */ /* 0x000fc40007f5e0ff */
[----:B------:R-:W-:Y:S01]  /*10dc0*/  LOP3.LUT R112, R112, R113, RZ, 0x3c, !PT ;  /* 0x0000007170707212 */ /* 0x000fe200078e3cff */
[----:B------:R-:W-:Y:S01]  /*10dd0*/  IMAD.X R113, RZ, RZ, R115, P3 ;  /* 0x000000ffff717224 */ /* 0x000fe200018e0673 */
[----:B------:R-:W-:Y:S02]  /*10de0*/  LOP3.LUT R110, R111, 0x380, RZ, 0xc0, !PT ;  /* 0x000003806f6e7812 */ /* 0x000fe400078ec0ff */
[----:B------:R-:W-:Y:S02]  /*10df0*/  LOP3.LUT R108, R109, 0x380, RZ, 0xc0, !PT ;  /* 0x000003806d6c7812 */ /* 0x000fe400078ec0ff */
[----:B------:R-:W-:Y:S02]  /*10e00*/  LOP3.LUT R106, R107, 0x380, RZ, 0xc0, !PT ;  /* 0x000003806b6a7812 */ /* 0x000fe400078ec0ff */
[----:B------:R-:W-:Y:S02]  /*10e10*/  LOP3.LUT R7, R29, 0x380, RZ, 0xc0, !PT ;  /* 0x000003801d077812 */ /* 0x000fe400078ec0ff */
[----:B------:R-:W-:Y:S01]  /*10e20*/  IADD3 R87, P3, R114, 0x8020, RZ ;  /* 0x0000802072577810 */ /* 0x000fe20007f7e0ff */
[----:B------:R0:W-:Y:S01]  /*10e30*/  STSM.16.M88.4 [R3], R8 ;  /* 0x0000000803007844 */ /* 0x0001e20000000200 */
[----:B------:R-:W-:-:S02]  /*10e40*/  SHF.R.U64 R110, R110, 0x3, RZ ;  /* 0x000000036e6e7819 */ /* 0x000fc400000012ff */
[----:B------:R-:W-:Y:S02]  /*10e50*/  SHF.R.U64 R108, R108, 0x3, RZ ;  /* 0x000000036c6c7819 */ /* 0x000fe400000012ff */
[----:B------:R-:W-:Y:S01]  /*10e60*/  SHF.R.U64 R106, R106, 0x3, RZ ;  /* 0x000000036a6a7819 */ /* 0x000fe200000012ff */
[--C-:B------:R-:W-:Y:S01]  /*10e70*/  IMAD.X R25, RZ, RZ, R115.reuse, P4 ;  /* 0x000000ffff197224 */ /* 0x100fe200020e0673 */
[----:B------:R-:W-:Y:S01]  /*10e80*/  LOP3.LUT R110, R110, R111, RZ, 0x3c, !PT ;  /* 0x0000006f6e6e7212 */ /* 0x000fe200078e3cff */
[--C-:B------:R-:W-:Y:S01]  /*10e90*/  IMAD.X R111, RZ, RZ, R115.reuse, P5 ;  /* 0x000000ffff6f7224 */ /* 0x100fe200028e0673 */
[----:B------:R-:W-:Y:S01]  /*10ea0*/  LOP3.LUT R108, R108, R109, RZ, 0x3c, !PT ;  /* 0x0000006d6c6c7212 */ /* 0x000fe200078e3cff */
[--C-:B------:R-:W-:Y:S01]  /*10eb0*/  IMAD.X R109, RZ, RZ, R115.reuse, P0 ;  /* 0x000000ffff6d7224 */ /* 0x100fe200000e0673 */
[----:B------:R-:W-:Y:S02]  /*10ec0*/  LOP3.LUT R106, R106, R107, RZ, 0x3c, !PT ;  /* 0x0000006b6a6a7212 */ /* 0x000fe400078e3cff */
[----:B0-----:R-:W-:Y:S01]  /*10ed0*/  SHF.R.U64 R8, R7, 0x3, RZ ;  /* 0x0000000307087819 */ /* 0x001fe200000012ff */
[--C-:B------:R-:W-:Y:S01]  /*10ee0*/  IMAD.X R11, RZ, RZ, R115.reuse, P3 ;  /* 0x000000ffff0b7224 */ /* 0x100fe200018e0673 */
[----:B------:R-:W-:Y:S01]  /*10ef0*/  IADD3 R3, P3, R114, 0xc060, RZ ;  /* 0x0000c06072037810 */ /* 0x000fe20007f7e0ff */
[--C-:B------:R-:W-:Y:S01]  /*10f00*/  IMAD.X R9, RZ, RZ, R115.reuse, P2 ;  /* 0x000000ffff097224 */ /* 0x100fe200010e0673 */
[----:B------:R-:W-:Y:S01]  /*10f10*/  LOP3.LUT R26, R87, 0x380, RZ, 0xc0, !PT ;  /* 0x00000380571a7812 */ /* 0x000fe200078ec0ff */
[----:B------:R-:W-:Y:S01]  /*10f20*/  IMAD.X R107, RZ, RZ, R115, P1 ;  /* 0x000000ffff6b7224 */ /* 0x000fe200008e0673 */
[----:B------:R-:W-:-:S02]  /*10f30*/  LOP3.LUT R8, R8, R29, RZ, 0x3c, !PT ;  /* 0x0000001d08087212 */ /* 0x000fc400078e3cff */
[C---:B------:R-:W-:Y:S02]  /*10f40*/  IADD3 R29, P2, R114.reuse, 0xc040, RZ ;  /* 0x0000c040721d7810 */ /* 0x040fe40007f5e0ff */
[C---:B------:R-:W-:Y:S02]  /*10f50*/  IADD3 R117, P4, R114.reuse, 0x8040, RZ ;  /* 0x0000804072757810 */ /* 0x040fe40007f9e0ff */
[C---:B------:R-:W-:Y:S02]  /*10f60*/  IADD3 R119, P5, R114.reuse, 0x8060, RZ ;  /* 0x0000806072777810 */ /* 0x040fe40007fbe0ff */
[C---:B------:R-:W-:Y:S02]  /*10f70*/  IADD3 R121, P0, R114.reuse, 0xc000, RZ ;  /* 0x0000c00072797810 */ /* 0x040fe40007f1e0ff */
[----:B------:R-:W-:Y:S02]  /*10f80*/  IADD3 R123, P1, R114, 0xc020, RZ ;  /* 0x0000c020727b7810 */ /* 0x000fe40007f3e0ff */
[----:B------:R-:W-:-:S02]  /*10f90*/  LOP3.LUT R114, R3, 0x380, RZ, 0xc0, !PT ;  /* 0x0000038003727812 */ /* 0x000fc400078ec0ff */
[----:B------:R-:W-:Y:S02]  /*10fa0*/  SHF.R.U64 R10, R26, 0x3, RZ ;  /* 0x000000031a0a7819 */ /* 0x000fe400000012ff */
[----:B------:R-:W-:Y:S02]  /*10fb0*/  LOP3.LUT R28, R29, 0x380, RZ, 0xc0, !PT ;  /* 0x000003801d1c7812 */ /* 0x000fe400078ec0ff */
[----:B------:R-:W-:Y:S02]  /*10fc0*/  SHF.R.U64 R114, R114, 0x3, RZ ;  /* 0x0000000372727819 */ /* 0x000fe400000012ff */
[----:B------:R-:W-:Y:S02]  /*10fd0*/  LOP3.LUT R10, R10, R87, RZ, 0x3c, !PT ;  /* 0x000000570a0a7212 */ /* 0x000fe400078e3cff */
[----:B------:R-:W-:Y:S02]  /*10fe0*/  SHF.R.U64 R28, R28, 0x3, RZ ;  /* 0x000000031c1c7819 */ /* 0x000fe400000012ff */
[----:B------:R-:W-:-:S02]  /*10ff0*/  MOV R26, R4 ;  /* 0x00000004001a7202 */ /* 0x000fc40000000f00 */
[----:B------:R-:W-:Y:S02]  /*11000*/  LOP3.LUT R114, R114, R3, RZ, 0x3c, !PT ;  /* 0x0000000372727212 */ /* 0x000fe400078e3cff */
[----:B------:R-:W-:Y:S02]  /*11010*/  F2FP.BF16.F32.PACK_AB R4, R6, R152 ;  /* 0x000000980604723e */ /* 0x000fe400000010ff */
[----:B------:R-:W-:Y:S02]  /*11020*/  MOV R104, R104 ;  /* 0x0000006800687202 */ /* 0x000fe40000000f00 */
[----:B------:R-:W-:Y:S02]  /*11030*/  MOV R3, R8 ;  /* 0x0000000800037202 */ /* 0x000fe40000000f00 */
[----:B-1----:R-:W-:Y:S02]  /*11040*/  MOV R32, R10 ;  /* 0x0000000a00207202 */ /* 0x002fe40000000f00 */
[----:B------:R-:W-:-:S02]  /*11050*/  F2FP.BF16.F32.PACK_AB R5, R15, R0 ;  /* 0x000000000f05723e */ /* 0x000fc400000010ff */
[----:B------:R-:W-:Y:S02]  /*11060*/  F2FP.BF16.F32.PACK_AB R6, R37, R36 ;  /* 0x000000242506723e */ /* 0x000fe400000010ff */
[----:B------:R-:W-:Y:S02]  /*11070*/  F2FP.BF16.F32.PACK_AB R7, R14, R38 ;  /* 0x000000260e07723e */ /* 0x000fe400000010ff */
[----:B------:R-:W-:Y:S02]  /*11080*/  LOP3.LUT R116, R117, 0x380, RZ, 0xc0, !PT ;  /* 0x0000038075747812 */ /* 0x000fe400078ec0ff */
[----:B------:R-:W-:Y:S01]  /*11090*/  LOP3.LUT R28, R28, R29, RZ, 0x3c, !PT ;  /* 0x0000001d1c1c7212 */ /* 0x000fe200078e3cff */
[----:B------:R-:W-:Y:S01]  /*110a0*/  IMAD.X R29, RZ, RZ, R115, P2 ;  /* 0x000000ffff1d7224 */ /* 0x000fe200010e0673 */
[----:B------:R-:W-:Y:S02]  /*110b0*/  F2FP.BF16.F32.PACK_AB R8, R41, R40 ;  /* 0x000000282908723e */ /* 0x000fe400000010ff */
[----:B------:R-:W-:-:S02]  /*110c0*/  F2FP.BF16.F32.PACK_AB R9, R43, R42 ;  /* 0x0000002a2b09723e */ /* 0x000fc400000010ff */
[----:B------:R-:W-:Y:S02]  /*110d0*/  F2FP.BF16.F32.PACK_AB R10, R45, R153 ;  /* 0x000000992d0a723e */ /* 0x000fe400000010ff */
[----:B------:R-:W-:Y:S01]  /*110e0*/  F2FP.BF16.F32.PACK_AB R11, R47, R46 ;  /* 0x0000002e2f0b723e */ /* 0x000fe200000010ff */
[----:B------:R-:W-:Y:S01]  /*110f0*/  STSM.16.M88.4 [R104], R4 ;  /* 0x0000000468007844 */ /* 0x000fe20000000200 */
[----:B------:R-:W-:Y:S02]  /*11100*/  SHF.R.U64 R116, R116, 0x3, RZ ;  /* 0x0000000374747819 */ /* 0x000fe400000012ff */
[----:B------:R-:W-:Y:S01]  /*11110*/  LOP3.LUT R118, R119, 0x380, RZ, 0xc0, !PT ;  /* 0x0000038077767812 */ /* 0x000fe200078ec0ff */
[----:B------:R0:W-:Y:S01]  /*11120*/  STSM.16.M88.4 [R26], R8 ;  /* 0x000000081a007844 */ /* 0x0001e20000000200 */
[----:B------:R-:W-:Y:S02]  /*11130*/  MOV R62, R24 ;  /* 0x00000018003e7202 */ /* 0x000fe40000000f00 */
[----:B------:R-:W-:-:S02]  /*11140*/  LOP3.LUT R120, R121, 0x380, RZ, 0xc0, !PT ;  /* 0x0000038079787812 */ /* 0x000fc400078ec0ff */
[----:B------:R-:W-:Y:S02]  /*11150*/  MOV R112, R112 ;  /* 0x0000007000707202 */ /* 0x000fe40000000f00 */
[----:B------:R-:W-:Y:S02]  /*11160*/  MOV R0, R28 ;  /* 0x0000001c00007202 */ /* 0x000fe40000000f00 */
[----:B------:R-:W-:Y:S02]  /*11170*/  F2FP.BF16.F32.PACK_AB R24, R49, R154 ;  /* 0x0000009a3118723e */ /* 0x000fe400000010ff */
[----:B------:R-:W-:Y:S02]  /*11180*/  F2FP.BF16.F32.PACK_AB R25, R51, R50 ;  /* 0x000000323319723e */ /* 0x000fe400000010ff */
[----:B------:R-:W-:Y:S02]  /*11190*/  LOP3.LUT R122, R123, 0x380, RZ, 0xc0, !PT ;  /* 0x000003807b7a7812 */ /* 0x000fe400078ec0ff */
[----:B------:R-:W-:-:S02]  /*111a0*/  F2FP.BF16.F32.PACK_AB R28, R57, R156 ;  /* 0x0000009c391c723e */ /* 0x000fc400000010ff */
[----:B0-----:R-:W-:Y:S02]  /*111b0*/  F2FP.BF16.F32.PACK_AB R26, R53, R155 ;  /* 0x0000009b351a723e */ /* 0x001fe400000010ff */
[----:B------:R-:W-:Y:S02]  /*111c0*/  F2FP.BF16.F32.PACK_AB R29, R59, R58 ;  /* 0x0000003a3b1d723e */ /* 0x000fe400000010ff */
[----:B------:R-:W-:Y:S01]  /*111d0*/  LOP3.LUT R116, R116, R117, RZ, 0x3c, !PT ;  /* 0x0000007574747212 */ /* 0x000fe200078e3cff */
[----:B------:R-:W-:Y:S01]  /*111e0*/  IMAD.X R117, RZ, RZ, R115, P4 ;  /* 0x000000ffff757224 */ /* 0x000fe200020e0673 */
[----:B------:R-:W-:Y:S02]  /*111f0*/  MOV R110, R110 ;  /* 0x0000006e006e7202 */ /* 0x000fe40000000f00 */
[----:B------:R-:W-:Y:S02]  /*11200*/  F2FP.BF16.F32.PACK_AB R4, R65, R157 ;  /* 0x0000009d4104723e */ /* 0x000fe400000010ff */
[----:B------:R-:W-:-:S02]  /*11210*/  F2FP.BF16.F32.PACK_AB R5, R67, R66 ;  /* 0x000000424305723e */ /* 0x000fc400000010ff */
[----:B------:R-:W-:Y:S02]  /*11220*/  F2FP.BF16.F32.PACK_AB R6, R69, R158 ;  /* 0x0000009e4506723e */ /* 0x000fe400000010ff */
[----:B------:R-:W-:Y:S02]  /*11230*/  F2FP.BF16.F32.PACK_AB R7, R71, R70 ;  /* 0x000000464707723e */ /* 0x000fe400000010ff */
[----:B------:R-:W-:Y:S01]  /*11240*/  SHF.R.U64 R118, R118, 0x3, RZ ;  /* 0x0000000376767819 */ /* 0x000fe200000012ff */
[----:B------:R-:W-:Y:S01]  /*11250*/  STSM.16.M88.4 [R112], R24 ;  /* 0x0000001870007844 */ /* 0x000fe20000000200 */
[----:B------:R-:W-:Y:S02]  /*11260*/  SHF.R.U64 R120, R120, 0x3, RZ ;  /* 0x0000000378787819 */ /* 0x000fe400000012ff */
[----:B------:R-:W-:Y:S02]  /*11270*/  MOV R108, R108 ;  /* 0x0000006c006c7202 */ /* 0x000fe40000000f00 */
[----:B------:R-:W-:-:S02]  /*11280*/  F2FP.BF16.F32.PACK_AB R8, R73, R159 ;  /* 0x0000009f4908723e */ /* 0x000fc400000010ff */
[----:B------:R-:W-:Y:S02]  /*11290*/  F2FP.BF16.F32.PACK_AB R9, R75, R74 ;  /* 0x0000004a4b09723e */ /* 0x000fe400000010ff */
[----:B------:R-:W-:Y:S02]  /*112a0*/  F2FP.BF16.F32.PACK_AB R10, R77, R160 ;  /* 0x000000a04d0a723e */ /* 0x000fe400000010ff */
[----:B------:R-:W-:Y:S01]  /*112b0*/  F2FP.BF16.F32.PACK_AB R11, R79, R78 ;  /* 0x0000004e4f0b723e */ /* 0x000fe200000010ff */
[----:B------:R0:W-:Y:S01]  /*112c0*/  STSM.16.M88.4 [R62], R28 ;  /* 0x0000001c3e007844 */ /* 0x0001e20000000200 */
[----:B------:R-:W-:Y:S02]  /*112d0*/  SHF.R.U64 R122, R122, 0x3, RZ ;  /* 0x000000037a7a7819 */ /* 0x000fe400000012ff */
[----:B------:R-:W-:Y:S02]  /*112e0*/  MOV R106, R106 ;  /* 0x0000006a006a7202 */ /* 0x000fe40000000f00 */
[----:B------:R-:W-:-:S02]  /*112f0*/  F2FP.BF16.F32.PACK_AB R36, R81, R161 ;  /* 0x000000a15124723e */ /* 0x000fc400000010ff */
[----:B------:R-:W-:Y:S02]  /*11300*/  F2FP.BF16.F32.PACK_AB R37, R83, R82 ;  /* 0x000000525325723e */ /* 0x000fe400000010ff */
[----:B------:R-:W-:Y:S01]  /*11310*/  F2FP.BF16.F32.PACK_AB R38, R85, R162 ;  /* 0x000000a25526723e */ /* 0x000fe200000010ff */
[----:B------:R1:W-:Y:S01]  /*11320*/  STSM.16.M88.4 [R110], R4 ;  /* 0x000000046e007844 */ /* 0x0003e20000000200 */
[----:B------:R-:W-:Y:S02]  /*11330*/  F2FP.BF16.F32.PACK_AB R40, R89, R163 ;  /* 0x000000a35928723e */ /* 0x000fe400000010ff */
[----:B------:R-:W-:Y:S02]  /*11340*/  F2FP.BF16.F32.PACK_AB R41, R91, R90 ;  /* 0x0000005a5b29723e */ /* 0x000fe400000010ff */
[----:B------:R-:W-:Y:S02]  /*11350*/  F2FP.BF16.F32.PACK_AB R42, R93, R164 ;  /* 0x000000a45d2a723e */ /* 0x000fe400000010ff */
[----:B------:R-:W-:-:S02]  /*11360*/  F2FP.BF16.F32.PACK_AB R43, R95, R94 ;  /* 0x0000005e5f2b723e */ /* 0x000fc400000010ff */
[----:B------:R-:W-:Y:S01]  /*11370*/  LOP3.LUT R118, R118, R119, RZ, 0x3c, !PT ;  /* 0x0000007776767212 */ /* 0x000fe200078e3cff */
[--C-:B------:R-:W-:Y:S01]  /*11380*/  IMAD.X R119, RZ, RZ, R115.reuse, P5 ;  /* 0x000000ffff777224 */ /* 0x100fe200028e0673 */
[----:B0-----:R-:W-:Y:S01]  /*11390*/  F2FP.BF16.F32.PACK_AB R62, R101, R166 ;  /* 0x000000a6653e723e */ /* 0x001fe200000010ff */
[----:B------:R0:W-:Y:S01]  /*113a0*/  STSM.16.M88.4 [R108], R8 ;  /* 0x000000086c007844 */ /* 0x0001e20000000200 */
[----:B------:R-:W-:Y:S01]  /*113b0*/  LOP3.LUT R120, R120, R121, RZ, 0x3c, !PT ;  /* 0x0000007978787212 */ /* 0x000fe200078e3cff */
[----:B------:R-:W-:Y:S01]  /*113c0*/  IMAD.X R121, RZ, RZ, R115, P0 ;  /* 0x000000ffff797224 */ /* 0x000fe200000e0673 */
[----:B------:R-:W-:Y:S02]  /*113d0*/  MOV R116, R116 ;  /* 0x0000007400747202 */ /* 0x000fe40000000f00 */
[----:B-1----:R-:W-:Y:S02]  /*113e0*/  F2FP.BF16.F32.PACK_AB R4, R84, R167 ;  /* 0x000000a75404723e */ /* 0x002fe400000010ff */
[----:B------:R-:W-:-:S02]  /*113f0*/  F2FP.BF16.F32.PACK_AB R5, R48, R44 ;  /* 0x0000002c3005723e */ /* 0x000fc400000010ff */
[----:B------:R-:W-:Y:S02]  /*11400*/  F2FP.BF16.F32.PACK_AB R6, R88, R168 ;  /* 0x000000a85806723e */ /* 0x000fe400000010ff */
[----:B------:R-:W-:Y:S01]  /*11410*/  F2FP.BF16.F32.PACK_AB R7, R54, R52 ;  /* 0x000000343607723e */ /* 0x000fe200000010ff */
[----:B------:R-:W-:Y:S01]  /*11420*/  STSM.16.M88.4 [R106], R36 ;  /* 0x000000246a007844 */ /* 0x000fe20000000200 */
[----:B------:R-:W-:Y:S01]  /*11430*/  LOP3.LUT R122, R122, R123, RZ, 0x3c, !PT ;  /* 0x0000007b7a7a7212 */ /* 0x000fe200078e3cff */
[--C-:B------:R-:W-:Y:S02]  /*11440*/  IMAD.X R123, RZ, RZ, R115.reuse, P1 ;  /* 0x000000ffff7b7224 */ /* 0x100fe400008e0673 */
[----:B------:R1:W-:Y:S01]  /*11450*/  STSM.16.M88.4 [R3], R40 ;  /* 0x0000002803007844 */ /* 0x0003e20000000200 */
[----:B------:R-:W-:Y:S01]  /*11460*/  IMAD.X R115, RZ, RZ, R115, P3 ;  /* 0x000000ffff737224 */ /* 0x000fe200018e0673 */
[----:B------:R-:W-:Y:S02]  /*11470*/  MOV R118, R118 ;  /* 0x0000007600767202 */ /* 0x000fe40000000f00 */
[----:B------:R-:W-:Y:S01]  /*11480*/  STSM.16.M88.4 [R32], R60 ;  /* 0x0000003c20007844 */ /* 0x000fe20000000200 */
[----:B0-----:R-:W-:-:S02]  /*11490*/  F2FP.BF16.F32.PACK_AB R8, R92, R169 ;  /* 0x000000a95c08723e */ /* 0x001fc400000010ff */
[----:B------:R-:W-:Y:S01]  /*114a0*/  F2FP.BF16.F32.PACK_AB R9, R64, R56 ;  /* 0x000000384009723e */ /* 0x000fe200000010ff */
[----:B------:R2:W-:Y:S01]  /*114b0*/  STSM.16.M88.4 [R116], R4 ;  /* 0x0000000474007844 */ /* 0x0005e20000000200 */
[----:B------:R-:W-:Y:S02]  /*114c0*/  F2FP.BF16.F32.PACK_AB R10, R96, R170 ;  /* 0x000000aa600a723e */ /* 0x000fe400000010ff */
[----:B------:R-:W-:Y:S02]  /*114d0*/  F2FP.BF16.F32.PACK_AB R11, R72, R68 ;  /* 0x00000044480b723e */ /* 0x000fe400000010ff */
[----:B------:R-:W-:Y:S02]  /*114e0*/  MOV R120, R120 ;  /* 0x0000007800787202 */ /* 0x000fe40000000f00 */
[----:B------:R-:W-:Y:S02]  /*114f0*/  F2FP.BF16.F32.PACK_AB R24, R100, R171 ;  /* 0x000000ab6418723e */ /* 0x000fe400000010ff */
[----:B------:R-:W-:-:S02]  /*11500*/  F2FP.BF16.F32.PACK_AB R25, R80, R76 ;  /* 0x0000004c5019723e */ /* 0x000fc400000010ff */
[----:B------:R-:W-:Y:S02]  /*11510*/  F2FP.BF16.F32.PACK_AB R26, R125, R124 ;  /* 0x0000007c7d1a723e */ /* 0x000fe400000010ff */
[----:B------:R-:W-:Y:S01]  /*11520*/  F2FP.BF16.F32.PACK_AB R27, R127, R126 ;  /* 0x0000007e7f1b723e */ /* 0x000fe200000010ff */
[----:B-1----:R-:W0:Y:S01]  /*11530*/  LDC R3, c[0x0][0xbe8] ;  /* 0x0002fa00ff037b82 */ /* 0x002e220000000800 */
[----:B------:R-:W-:Y:S02]  /*11540*/  ISETP.NE.U32.AND P0, PT, RZ, UR4, PT ;  /* 0x00000004ff007c0c */ /* 0x000fe4000bf05070 */
[----:B--2---:R-:W-:Y:S02]  /*11550*/  IADD3 R6, P1, R174, UR4, RZ ;  /* 0x00000004ae067c10 */ /* 0x004fe4000ff3e0ff */
[----:B------:R-:W-:Y:S02]  /*11560*/  MOV R122, R122 ;  /* 0x0000007a007a7202 */ /* 0x000fe40000000f00 */
[----:B------:R-:W-:-:S02]  /*11570*/  F2FP.BF16.F32.PACK_AB R28, R129, R128 ;  /* 0x00000080811c723e */ /* 0x000fc400000010ff */
[----:B------:R-:W-:Y:S02]  /*11580*/  F2FP.BF16.F32.PACK_AB R29, R131, R130 ;  /* 0x00000082831d723e */ /* 0x000fe400000010ff */
[----:B------:R-:W-:Y:S02]  /*11590*/  F2FP.BF16.F32.PACK_AB R30, R133, R132 ;  /* 0x00000084851e723e */ /* 0x000fe400000010ff */
[----:B------:R-:W-:Y:S01]  /*115a0*/  F2FP.BF16.F32.PACK_AB R31, R135, R134 ;  /* 0x00000086871f723e */ /* 0x000fe200000010ff */
[----:B------:R-:W-:Y:S01]  /*115b0*/  STSM.16.M88.4 [R118], R8 ;  /* 0x0000000876007844 */ /* 0x000fe20000000200 */
[----:B------:R-:W-:Y:S02]  /*115c0*/  MOV R114, R114 ;  /* 0x0000007200727202 */ /* 0x000fe40000000f00 */
[----:B------:R-:W-:Y:S01]  /*115d0*/  ISETP.NE.AND.EX P0, PT, RZ, UR5, PT, P0 ;  /* 0x00000005ff007c0c */ /* 0x000fe2000bf05300 */
[----:B------:R-:W-:Y:S01]  /*115e0*/  STSM.16.M88.4 [R120], R24 ;  /* 0x0000001878007844 */ /* 0x000fe20000000200 */
[----:B------:R-:W-:Y:S01]  /*115f0*/  IADD3.X R7, R173, UR5, RZ, P1, !PT ;  /* 0x00000005ad077c10 */ /* 0x000fe20008ffe4ff */
[----:B------:R-:W-:-:S02]  /*11600*/  ULDC.64 UR4, c[0x0][0xc08] ;  /* 0x0003020000047ab9 */ /* 0x000fc40000000a00 */
        /* <DEDUP_REMOVED lines=9> */
[----:B-1----:R-:W-:Y:S01]  /*116a0*/  IMAD.U32 R0, RZ, RZ, UR4 ;  /* 0x00000004ff007e24 */ /* 0x002fe2000f8e00ff */
[----:B------:R-:W-:Y:S01]  /*116b0*/  @P2 IADD3.X R5, R173, UR5, RZ, P3, !PT ;  /* 0x00000005ad052c10 */ /* 0x000fe20009ffe4ff */
[----:B------:R2:W5:Y:S04]  /*116c0*/  @P0 LDG.E R80, desc[UR40][R6.64] ;  /* 0x0000002806500981 */ /* 0x000568000c1e1900 */
[----:B------:R2:W5:Y:S01]  /*116d0*/  @P2 LDG.E R0, desc[UR40][R4.64] ;  /* 0x0000002804002981 */ /* 0x000562000c1e1900 */
[----:B0-----:R-:W-:-:S13]  /*116e0*/  ISETP.NE.AND P1, PT, R3, 0x1, PT ;  /* 0x000000010300780c */ /* 0x001fda0003f25270 */
[----:B------:R-:W0:Y:S08]  /*116f0*/  @P1 LDC R8, c[0x0][0xbec] ;  /* 0x0002fb00ff081b82 */ /* 0x000e300000000800 */
[----:B------:R-:W1:Y:S01]  /*11700*/  @P1 LDC R9, c[0x0][0xbf0] ;  /* 0x0002fc00ff091b82 */ /* 0x000e620000000800 */
[----:B----4-:R-:W-:Y:S01]  /*11710*/  IMAD.IADD R15, R172, 0x1, R223 ;  /* 0x00000001ac0f7824 */ /* 0x010fe200078e02df */
[----:B--2---:R-:W-:Y:S06]  /*11720*/  @P2 BRA `(.L_x_14379) ;  /* 0x0000000000102947 */ /* 0x004fec0003800000 */
[----:B------:R-:W-:Y:S05]  /*11730*/  @!P0 BRA `(.L_x_14379) ;  /* 0x00000000000c8947 */ /* 0x000fea0003800000 */
[----:B------:R-:W2:Y:S04]  /*11740*/  LDG.E R5, desc[UR40][R6.64] ;  /* 0x0000002806057981 */ /* 0x000ea8000c1e1900 */
[----:B-----5:R-:W2:Y:S02]  /*11750*/  LDG.E R0, desc[UR40][R6.64+0x4] ;  /* 0x0000042806007981 */ /* 0x020ea4000c1e1900 */
[----:B--2---:R-:W-:-:S07]  /*11760*/  IMAD.IADD R0, R0, 0x1, -R5 ;  /* 0x0000000100007824 */ /* 0x004fce00078e0a05 */
.L_x_14379:
[----:B------:R-:W2:Y:S01]  /*11770*/  LDL.LU R14, [R1+0x44] ;  /* 0x00004400010e7983 */ /* 0x000ea20000300800 */
[----:B0-----:R-:W-:Y:S01]  /*11780*/  @P1 IMAD.HI.U32 R4, R15, R8, RZ ;  /* 0x000000080f041227 */ /* 0x001fe200078e00ff */
[----:B------:R-:W-:Y:S01]  /*11790*/  ULDC.64 UR4, c[0x0][0xb90] ;  /* 0x0002e40000047ab9 */ /* 0x000fe20000000a00 */
[----:B-----5:R-:W-:Y:S01]  /*117a0*/  SHF.R.S32.HI R81, RZ, 0x1f, R80 ;  /* 0x0000001fff517819 */ /* 0x020fe20000011450 */
[----:B------:R-:W3:Y:S01]  /*117b0*/  LDL.LU R10, [R1+0x38] ;  /* 0x00003800010a7983 */ /* 0x000ee20000300800 */
[----:B------:R-:W0:Y:S01]  /*117c0*/  S2R R87, SR_TID.X ;  /* 0x0000000000577919 */ /* 0x000e220000002100 */
[----:B------:R-:W-:Y:S01]  /*117d0*/  IMAD.MOV.U32 R7, RZ, RZ, R15 ;  /* 0x000000ffff077224 */ /* 0x000fe200078e000f */
[----:B------:R-:W4:Y:S01]  /*117e0*/  @P1 LDC R85, c[0x0][0xbec] ;  /* 0x0002fb00ff551b82 */ /* 0x000f220000000800 */
[----:B------:R-:W4:Y:S01]  /*117f0*/  LDL.LU R88, [R1+0x2c] ;  /* 0x00002c0001587983 */ /* 0x000f220000300800 */
[----:B-1----:R-:W-:Y:S01]  /*11800*/  @P1 SHF.R.U32.HI R7, RZ, R9, R4 ;  /* 0x00000009ff071219 */ /* 0x002fe20000011604 */
[----:B------:R-:W1:Y:S01]  /*11810*/  S2R R27, SR_TID.X ;  /* 0x00000000001b7919 */ /* 0x000e620000002100 */
[----:B0-----:R-:W-:-:S05]  /*11820*/  VIADD R87, R87, 0xffffff80 ;  /* 0xffffff8057577836 */ /* 0x001fca0000000000 */
[----:B------:R-:W-:-:S04]  /*11830*/  SHF.R.S32.HI R86, RZ, 0x1f, R87 ;  /* 0x0000001fff567819 */ /* 0x000fc80000011457 */
[----:B------:R-:W-:-:S04]  /*11840*/  LEA.HI R86, R86, R87, RZ, 0x3 ;  /* 0x0000005756567211 */ /* 0x000fc800078f18ff */
[----:B------:R-:W-:-:S05]  /*11850*/  SHF.R.S32.HI R86, RZ, 0x3, R86 ;  /* 0x00000003ff567819 */ /* 0x000fca0000011456 */
[--C-:B------:R-:W-:Y:S02]  /*11860*/  IMAD R11, R86, 0x40, R219.reuse ;  /* 0x00000040560b7824 */ /* 0x100fe400078e02db */
[----:B------:R-:W-:Y:S02]  /*11870*/  IMAD R0, R0, R3, RZ ;  /* 0x0000000300007224 */ /* 0x000fe400078e02ff */
[C---:B------:R-:W-:Y:S02]  /*11880*/  VIADD R89, R219.reuse, 0xc0 ;  /* 0x000000c0db597836 */ /* 0x040fe40000000000 */
[C---:B------:R-:W-:Y:S02]  /*11890*/  VIADD R91, R219.reuse, 0x80 ;  /* 0x00000080db5b7836 */ /* 0x040fe40000000000 */
[C---:B------:R-:W-:Y:S01]  /*118a0*/  VIADD R93, R219.reuse, 0x40 ;  /* 0x00000040db5d7836 */ /* 0x040fe20000000000 */
[----:B------:R-:W-:Y:S01]  /*118b0*/  BSSY B1, `(.L_x_14380) ;  /* 0x00000de000017945 */ /* 0x000fe20003800000 */
[C---:B------:R-:W-:Y:S01]  /*118c0*/  VIADD R90, R219.reuse, 0x80 ;  /* 0x00000080db5a7836 */ /* 0x040fe20000000000 */
[----:B------:R-:W-:Y:S01]  /*118d0*/  SHF.R.S32.HI R94, RZ, 0x1f, R219 ;  /* 0x0000001fff5e7819 */ /* 0x000fe200000114db */
[----:B------:R-:W-:Y:S01]  /*118e0*/  VIADD R92, R219, 0x40 ;  /* 0x00000040db5c7836 */ /* 0x000fe20000000000 */
[----:B--2---:R-:W-:-:S02]  /*118f0*/  SEL R32, R14, RZ, !P0 ;  /* 0x000000ff0e207207 */ /* 0x004fc40004000000 */
[----:B---3--:R-:W-:Y:S02]  /*11900*/  SEL R82, R10, RZ, !P0 ;  /* 0x000000ff0a527207 */ /* 0x008fe40004000000 */
[----:B------:R-:W2:Y:S01]  /*11910*/  LDL R10, [R1+0x50] ;  /* 0x00005000010a7983 */ /* 0x000ea20000100800 */
[----:B----4-:R-:W-:Y:S01]  /*11920*/  SHF.R.S32.HI R83, RZ, 0x1f, R88 ;  /* 0x0000001fff537819 */ /* 0x010fe20000011458 */
[----:B------:R-:W-:-:S04]  /*11930*/  IMAD.WIDE.U32 R4, R88, UR4, R80 ;  /* 0x0000000458047c25 */ /* 0x000fc8000f8e0050 */
[----:B------:R-:W-:-:S04]  /*11940*/  IMAD R6, R83, UR4, RZ ;  /* 0x0000000453067c24 */ /* 0x000fc8000f8e02ff */
[----:B------:R-:W-:Y:S01]  /*11950*/  IMAD R9, R88, UR5, R6 ;  /* 0x0000000558097c24 */ /* 0x000fe2000f8e0206 */
[----:B------:R-:W-:Y:S01]  /*11960*/  ULDC.64 UR4, c[0x0][0xb98] ;  /* 0x0002e60000047ab9 */ /* 0x000fe20000000a00 */
[----:B------:R-:W-:Y:S02]  /*11970*/  IMAD.MOV R6, RZ, RZ, -R7 ;  /* 0x000000ffff067224 */ /* 0x000fe400078e0a07 */
        /* <DEDUP_REMOVED lines=14> */
[----:B------:R-:W-:Y:S01]  /*11a60*/  ULDC.64 UR4, c[0x0][0xb50] ;  /* 0x0002d40000047ab9 */ /* 0x000fe20000000a00 */
[----:B------:R-:W-:Y:S02]  /*11a70*/  IADD3 R15, P3, R20, 0x2000, RZ ;  /* 0x00002000140f7810 */ /* 0x000fe40007f7e0ff */
[----:B------:R-:W-:Y:S01]  /*11a80*/  IMAD.IADD R5, R5, 0x1, R11 ;  /* 0x0000000105057824 */ /* 0x000fe200078e020b */
[----:B------:R-:W-:Y:S02]  /*11a90*/  LEA R6, P0, R4, UR4, 0x2 ;  /* 0x0000000404067c11 */ /* 0x000fe4000f8010ff */
[----:B------:R-:W-:Y:S02]  /*11aa0*/  IADD3 R7, P2, R20, 0x1000, RZ ;  /* 0x0000100014077810 */ /* 0x000fe40007f5e0ff */
[----:B------:R-:W-:Y:S02]  /*11ab0*/  LEA.HI.X R4, R4, UR5, R5, 0x2, P0 ;  /* 0x0000000504047c11 */ /* 0x000fe400080f1405 */
[----:B------:R-:W-:Y:S01]  /*11ac0*/  LOP3.LUT R14, R15, 0x380, RZ, 0xc0, !PT ;  /* 0x000003800f0e7812 */ /* 0x000fe200078ec0ff */
[----:B------:R-:W-:Y:S01]  /*11ad0*/  IMAD.X R9, RZ, RZ, R21, P2 ;  /* 0x000000ffff097224 */ /* 0x000fe200010e0615 */
[----:B------:R-:W-:Y:S01]  /*11ae0*/  IADD3 R29, P0, R20, 0x4000, RZ ;  /* 0x00004000141d7810 */ /* 0x000fe20007f1e0ff */
[----:B-1----:R-:W-:Y:S01]  /*11af0*/  VIADD R27, R27, 0xffffff80 ;  /* 0xffffff801b1b7836 */ /* 0x002fe20000000000 */
[----:B------:R-:W-:-:S02]  /*11b00*/  SHF.R.U64 R14, R14, 0x3, RZ ;  /* 0x000000030e0e7819 */ /* 0x000fc400000012ff */
[C---:B------:R-:W-:Y:S02]  /*11b10*/  IADD3 R25, P5, R20.reuse, 0x3000, RZ ;  /* 0x0000300014197810 */ /* 0x040fe40007fbe0ff */
[C---:B------:R-:W-:Y:S01]  /*11b20*/  IADD3 R37, P4, R20.reuse, 0x5000, RZ ;  /* 0x0000500014257810 */ /* 0x040fe20007f9e0ff */
[----:B------:R-:W-:Y:S01]  /*11b30*/  SHFL.IDX PT, R54, R6, RZ, 0x1c1f ;  /* 0x001c1fff06367589 */ /* 0x000fe200000e0000 */
[----:B------:R-:W-:Y:S01]  /*11b40*/  LOP3.LUT R28, R29, 0x380, RZ, 0xc0, !PT ;  /* 0x000003801d1c7812 */ /* 0x000fe200078ec0ff */
[----:B------:R-:W-:Y:S01]  /*11b50*/  ULDC.64 UR4, c[0x0][0xaa0] ;  /* 0x0002a80000047ab9 */ /* 0x000fe20000000a00 */
[----:B------:R-:W-:Y:S02]  /*11b60*/  IADD3 R41, P2, R20, 0x6000, RZ ;  /* 0x0000600014297810 */ /* 0x000fe40007f5e0ff */
[----:B------:R-:W-:Y:S02]  /*11b70*/  SHF.R.U64 R28, R28, 0x3, RZ ;  /* 0x000000031c1c7819 */ /* 0x000fe400000012ff */
[----:B------:R-:W-:Y:S01]  /*11b80*/  LOP3.LUT R14, R14, R15, RZ, 0x3c, !PT ;  /* 0x0000000f0e0e7212 */ /* 0x000fe200078e3cff */
[----:B------:R-:W-:Y:S01]  /*11b90*/  IMAD.X R15, RZ, RZ, R21, P3 ;  /* 0x000000ffff0f7224 */ /* 0x000fe200018e0615 */
[----:B------:R-:W-:-:S02]  /*11ba0*/  LOP3.LUT R40, R41, 0x380, RZ, 0xc0, !PT ;  /* 0x0000038029287812 */ /* 0x000fc400078ec0ff */
[----:B------:R-:W-:Y:S02]  /*11bb0*/  IADD3 R45, P3, R20, 0x7000, RZ ;  /* 0x00007000142d7810 */ /* 0x000fe40007f7e0ff */
[----:B------:R-:W-:Y:S02]  /*11bc0*/  SHF.R.S32.HI R26, RZ, 0x1f, R27 ;  /* 0x0000001fff1a7819 */ /* 0x000fe4000001141b */
[----:B------:R-:W-:Y:S01]  /*11bd0*/  LOP3.LUT R28, R28, R29, RZ, 0x3c, !PT ;  /* 0x0000001d1c1c7212 */ /* 0x000fe200078e3cff */
[----:B------:R-:W-:Y:S01]  /*11be0*/  IMAD.X R29, RZ, RZ, R21, P0 ;  /* 0x000000ffff1d7224 */ /* 0x000fe200000e0615 */
[----:B------:R-:W-:Y:S02]  /*11bf0*/  SHF.R.U64 R40, R40, 0x3, RZ ;  /* 0x0000000328287819 */ /* 0x000fe400000012ff */
[----:B------:R-:W-:Y:S02]  /*11c00*/  IADD3 R53, P0, R20, 0x9000, RZ ;  /* 0x0000900014357810 */ /* 0x000fe40007f1e0ff */
[----:B------:R-:W-:-:S02]  /*11c10*/  LOP3.LUT R44, R45, 0x380, RZ, 0xc0, !PT ;  /* 0x000003802d2c7812 */ /* 0x000fc400078ec0ff */
[----:B------:R-:W-:Y:S02]  /*11c20*/  LEA.HI R26, R26, R27, RZ, 0x7 ;  /* 0x0000001b1a1a7211 */ /* 0x000fe400078f38ff */
[----:B------:R-:W-:Y:S02]  /*11c30*/  LOP3.LUT R24, R25, 0x380, RZ, 0xc0, !PT ;  /* 0x0000038019187812 */ /* 0x000fe400078ec0ff */
[----:B------:R-:W-:Y:S02]  /*11c40*/  LOP3.LUT R36, R37, 0x380, RZ, 0xc0, !PT ;  /* 0x0000038025247812 */ /* 0x000fe400078ec0ff */
[----:B------:R-:W-:Y:S01]  /*11c50*/  LOP3.LUT R40, R40, R41, RZ, 0x3c, !PT ;  /* 0x0000002928287212 */ /* 0x000fe200078e3cff */
[----:B------:R-:W-:Y:S01]  /*11c60*/  IMAD.X R41, RZ, RZ, R21, P2 ;  /* 0x000000ffff297224 */ /* 0x000fe200010e0615 */
[----:B------:R-:W-:Y:S02]  /*11c70*/  LOP3.LUT R52, R53, 0x380, RZ, 0xc0, !PT ;  /* 0x0000038035347812 */ /* 0x000fe400078ec0ff */
[----:B------:R-:W-:-:S02]  /*11c80*/  SHF.R.U64 R44, R44, 0x3, RZ ;  /* 0x000000032c2c7819 */ /* 0x000fc400000012ff */
[----:B------:R-:W-:Y:S02]  /*11c90*/  IADD3 R61, P2, R20, 0xb000, RZ ;  /* 0x0000b000143d7810 */ /* 0x000fe40007f5e0ff */
[----:B------:R-:W-:Y:S02]  /*11ca0*/  LOP3.LUT R26, R26, 0xffffff80, RZ, 0xc0, !PT ;  /* 0xffffff801a1a7812 */ /* 0x000fe400078ec0ff */
[----:B------:R-:W-:Y:S02]  /*11cb0*/  SHF.R.U64 R24, R24, 0x3, RZ ;  /* 0x0000000318187819 */ /* 0x000fe400000012ff */
[----:B------:R-:W-:Y:S01]  /*11cc0*/  SHF.R.U64 R36, R36, 0x3, RZ ;  /* 0x0000000324247819 */ /* 0x000fe200000012ff */
[----:B------:R-:W-:Y:S01]  /*11cd0*/  IMAD.IADD R26, R27, 0x1, -R26 ;  /* 0x000000011b1a7824 */ /* 0x000fe200078e0a1a */
[----:B------:R-:W-:Y:S02]  /*11ce0*/  SHF.R.U64 R52, R52, 0x3, RZ ;  /* 0x0000000334347819 */ /* 0x000fe400000012ff */
[----:B------:R-:W-:Y:S01]  /*11cf0*/  LOP3.LUT R44, R44, R45, RZ, 0x3c, !PT ;  /* 0x0000002d2c2c7212 */ /* 0x000fe200078e3cff */
[----:B------:R-:W-:Y:S01]  /*11d00*/  IMAD.X R45, RZ, RZ, R21, P3 ;  /* 0x000000ffff2d7224 */ /* 0x000fe200018e0615 */
[----:B------:R-:W-:-:S02]  /*11d10*/  LOP3.LUT R60, R61, 0x380, RZ, 0xc0, !PT ;  /* 0x000003803d3c7812 */ /* 0x000fc400078ec0ff */
[----:B------:R-:W-:Y:S01]  /*11d20*/  LOP3.LUT R24, R24, R25, RZ, 0x3c, !PT ;  /* 0x0000001918187212 */ /* 0x000fe200078e3cff */
[--C-:B------:R-:W-:Y:S01]  /*11d30*/  IMAD.X R25, RZ, RZ, R21.reuse, P5 ;  /* 0x000000ffff197224 */ /* 0x100fe200028e0615 */
[----:B------:R-:W-:Y:S01]  /*11d40*/  LOP3.LUT R36, R36, R37, RZ, 0x3c, !PT ;  /* 0x0000002524247212 */ /* 0x000fe200078e3cff */
[--C-:B------:R-:W-:Y:S01]  /*11d50*/  IMAD.X R37, RZ, RZ, R21.reuse, P4 ;  /* 0x000000ffff257224 */ /* 0x100fe200020e0615 */
[C---:B------:R-:W-:Y:S01]  /*11d60*/  IADD3 R65, P3, R20.reuse, 0xc000, RZ ;  /* 0x0000c00014417810 */ /* 0x040fe20007f7e0ff */
[----:B------:R-:W0:Y:S01]  /*11d70*/  SHFL.IDX PT, R55, R4, RZ, 0x1c1f ;  /* 0x001c1fff04377589 */ /* 0x000e2200000e0000 */
[C---:B------:R-:W-:Y:S02]  /*11d80*/  IADD3 R49, P5, R20.reuse, 0x8000, RZ ;  /* 0x0000800014317810 */ /* 0x040fe40007fbe0ff */
[----:B------:R-:W-:Y:S01]  /*11d90*/  IADD3 R57, P4, R20, 0xa000, RZ ;  /* 0x0000a00014397810 */ /* 0x000fe20007f9e0ff */
[----:B------:R-:W-:Y:S01]  /*11da0*/  SHFL.IDX PT, R58, R6, 0x1, 0x1c1f ;  /* 0x003c1f00063a7f89 */ /* 0x000fe200000e0000 */
[----:B------:R-:W-:Y:S01]  /*11db0*/  LOP3.LUT R52, R52, R53, RZ, 0x3c, !PT ;  /* 0x0000003534347212 */ /* 0x000fe200078e3cff */
[----:B------:R-:W-:Y:S01]  /*11dc0*/  IMAD.X R53, RZ, RZ, R21, P0 ;  /* 0x000000ffff357224 */ /* 0x000fe200000e0615 */
[----:B------:R-:W-:Y:S01]  /*11dd0*/  SHF.R.U64 R60, R60, 0x3, RZ ;  /* 0x000000033c3c7819 */ /* 0x000fe200000012ff */
[----:B------:R1:W3:Y:S01]  /*11de0*/  SHFL.IDX PT, R59, R4, 0x1, 0x1c1f ;  /* 0x003c1f00043b7f89 */ /* 0x0002e200000e0000 */
[----:B------:R-:W-:-:S02]  /*11df0*/  LOP3.LUT R64, R65, 0x380, RZ, 0xc0, !PT ;  /* 0x0000038041407812 */ /* 0x000fc400078ec0ff */
[----:B------:R-:W-:Y:S02]  /*11e00*/  LOP3.LUT P0, RZ, R26, 0x3, RZ, 0xc0, !PT ;  /* 0x000000031aff7812 */ /* 0x000fe4000780c0ff */
        /* <DEDUP_REMOVED lines=9> */
[----:B------:R-:W-:Y:S02]  /*11ea0*/  SHF.R.S32.HI R84, RZ, 0x1f, R87 ;  /* 0x0000001fff547819 */ /* 0x000fe40000011457 */
[----:B------:R-:W-:Y:S01]  /*11eb0*/  LOP3.LUT R64, R64, R65, RZ, 0x3c, !PT ;  /* 0x0000004140407212 */ /* 0x000fe200078e3cff */
[----:B------:R-:W-:Y:S01]  /*11ec0*/  IMAD.X R65, RZ, RZ, R21, P3 ;  /* 0x000000ffff417224 */ /* 0x000fe200018e0615 */
[----:B------:R-:W-:-:S02]  /*11ed0*/  LOP3.LUT R8, R8, R7, RZ, 0x3c, !PT ;  /* 0x0000000708087212 */ /* 0x000fc400078e3cff */
[----:B------:R-:W-:Y:S01]  /*11ee0*/  LOP3.LUT R48, R48, R49, RZ, 0x3c, !PT ;  /* 0x0000003130307212 */ /* 0x000fe200078e3cff */
[--C-:B------:R-:W-:Y:S01]  /*11ef0*/  IMAD.X R49, RZ, RZ, R21.reuse, P5 ;  /* 0x000000ffff317224 */ /* 0x100fe200028e0615 */
[----:B------:R-:W-:Y:S01]  /*11f00*/  LOP3.LUT R56, R56, R57, RZ, 0x3c, !PT ;  /* 0x0000003938387212 */ /* 0x000fe200078e3cff */
[----:B------:R-:W-:Y:S01]  /*11f10*/  IMAD.X R57, RZ, RZ, R21, P4 ;  /* 0x000000ffff397224 */ /* 0x000fe200020e0615 */
[----:B------:R-:W-:Y:S02]  /*11f20*/  IADD3 R7, P3, R20, 0xf000, RZ ;  /* 0x0000f00014077810 */ /* 0x000fe40007f7e0ff */
[----:B------:R-:W-:Y:S02]  /*11f30*/  LEA.HI R84, R84, R87, RZ, 0x3 ;  /* 0x0000005754547211 */ /* 0x000fe400078f18ff */
[C---:B------:R-:W-:Y:S02]  /*11f40*/  IADD3 R69, P5, R20.reuse, 0xd000, RZ ;  /* 0x0000d00014457810 */ /* 0x040fe40007fbe0ff */
[----:B------:R-:W-:-:S02]  /*11f50*/  IADD3 R73, P4, R20, 0xe000, RZ ;  /* 0x0000e00014497810 */ /* 0x000fc40007f9e0ff */
[----:B------:R-:W-:Y:S02]  /*11f60*/  LOP3.LUT R11, R20, 0x380, RZ, 0xc0, !PT ;  /* 0x00000380140b7812 */ /* 0x000fe400078ec0ff */
[----:B-1----:R-:W-:Y:S02]  /*11f70*/  LOP3.LUT R4, R7, 0x380, RZ, 0xc0, !PT ;  /* 0x0000038007047812 */ /* 0x002fe400078ec0ff */
[----:B------:R-:W-:Y:S02]  /*11f80*/  LOP3.LUT R84, R84, 0xfffffff8, RZ, 0xc0, !PT ;  /* 0xfffffff854547812 */ /* 0x000fe400078ec0ff */
[----:B------:R-:W-:Y:S02]  /*11f90*/  LOP3.LUT R68, R69, 0x380, RZ, 0xc0, !PT ;  /* 0x0000038045447812 */ /* 0x000fe400078ec0ff */
[----:B------:R-:W-:Y:S02]  /*11fa0*/  LOP3.LUT R72, R73, 0x380, RZ, 0xc0, !PT ;  /* 0x0000038049487812 */ /* 0x000fe400078ec0ff */
[----:B------:R-:W-:Y:S01]  /*11fb0*/  SHF.R.U64 R11, R11, 0x3, RZ ;  /* 0x000000030b0b7819 */ /* 0x000fe200000012ff */
[----:B------:R-:W-:Y:S01]  /*11fc0*/  IMAD.IADD R84, R87, 0x1, -R84 ;  /* 0x0000000157547824 */ /* 0x000fe200078e0a54 */
[----:B------:R-:W-:Y:S01]  /*11fd0*/  SHF.R.U64 R4, R4, 0x3, RZ ;  /* 0x0000000304047819 */ /* 0x000fe200000012ff */
[----:B------:R-:W1:Y:S01]  /*11fe0*/  @P1 LDC R87, c[0x0][0xbf0] ;  /* 0x0002fc00ff571b82 */ /* 0x000e620000000800 */
[----:B------:R-:W-:-:S02]  /*11ff0*/  SHF.R.U64 R68, R68, 0x3, RZ ;  /* 0x0000000344447819 */ /* 0x000fc400000012ff */
[----:B------:R-:W-:Y:S02]  /*12000*/  SHF.R.U64 R72, R72, 0x3, RZ ;  /* 0x0000000348487819 */ /* 0x000fe400000012ff */
[----:B------:R-:W-:Y:S01]  /*12010*/  LOP3.LUT R20, R11, R20, RZ, 0x3c, !PT ;  /* 0x000000140b147212 */ /* 0x000fe200078e3cff */
[--C-:B------:R-:W-:Y:S01]  /*12020*/  IMAD.X R77, RZ, RZ, R21.reuse, P3 ;  /* 0x000000ffff4d7224 */ /* 0x100fe200018e0615 */
[----:B------:R-:W-:Y:S01]  /*12030*/  LOP3.LUT R68, R68, R69, RZ, 0x3c, !PT ;  /* 0x0000004544447212 */ /* 0x000fe200078e3cff */
[--C-:B------:R-:W-:Y:S01]  /*12040*/  IMAD.X R69, RZ, RZ, R21.reuse, P5 ;  /* 0x000000ffff457224 */ /* 0x100fe200028e0615 */
[----:B------:R-:W-:Y:S01]  /*12050*/  LOP3.LUT R72, R72, R73, RZ, 0x3c, !PT ;  /* 0x0000004948487212 */ /* 0x000fe200078e3cff */
[----:B------:R-:W-:Y:S01]  /*12060*/  IMAD.X R73, RZ, RZ, R21, P4 ;  /* 0x000000ffff497224 */ /* 0x000fe200020e0615 */
[----:B------:R-:W-:Y:S02]  /*12070*/  LOP3.LUT R76, R4, R7, RZ, 0x3c, !PT ;  /* 0x00000007044c7212 */ /* 0x000fe400078e3cff */
[----:B------:R-:W-:-:S02]  /*12080*/  SHF.R.S32.HI R89, RZ, 0x1f, R89 ;  /* 0x0000001fff597819 */ /* 0x000fc40000011459 */
[----:B------:R-:W-:Y:S02]  /*12090*/  SHF.R.S32.HI R91, RZ, 0x1f, R91 ;  /* 0x0000001fff5b7819 */ /* 0x000fe4000001145b */
[----:B------:R-:W-:Y:S01]  /*120a0*/  SHF.R.S32.HI R93, RZ, 0x1f, R93 ;  /* 0x0000001fff5d7819 */ /* 0x000fe2000001145d */
[----:B--2---:R-:W-:-:S05]  /*120b0*/  IMAD.IADD R5, R10, 0x1, R223 ;  /* 0x000000010a057824 */ /* 0x004fca00078e02df */
[C---:B------:R-:W-:Y:S01]  /*120c0*/  ISETP.GE.OR P2, PT, R5.reuse, R0, P0 ;  /* 0x000000000500720c */ /* 0x040fe20000746670 */
[----:B------:R-:W-:-:S05]  /*120d0*/  VIADD R5, R5, 0x8 ;  /* 0x0000000805057836 */ /* 0x000fca0000000000 */
[----:B------:R-:W-:-:S07]  /*120e0*/  ISETP.GE.OR P0, PT, R5, R0, P0 ;  /* 0x000000000500720c */ /* 0x000fce0000706670 */
[----:B0-----:R-:W-:Y:S06]  /*120f0*/  @!P2 ST.E desc[UR40][R54.64], R13 ;  /* 0x0000000d3600a985 */ /* 0x001fec000c101928 */
[----:B---3--:R0:W-:Y:S04]  /*12100*/  @!P0 ST.E desc[UR40][R58.64], R12 ;  /* 0x0000000c3a008985 */ /* 0x0081e8000c101928 */
[----:B------:R2:W5:Y:S04]  /*12110*/  LD.E.128 R4, desc[UR40][R20.64] ;  /* 0x0000002814047980 */ /* 0x000568000c101d00 */
[----:B------:R-:W5:Y:S04]  /*12120*/  LD.E.128 R8, desc[UR40][R8.64] ;  /* 0x0000002808087980 */ /* 0x000f68000c101d00 */
[----:B0-----:R-:W5:Y:S01]  /*12130*/  LD.E.128 R12, desc[UR40][R14.64] ;  /* 0x000000280e0c7980 */ /* 0x001f62000c101d00 */
[----:B--2---:R-:W-:-:S03]  /*12140*/  IMAD R21, R81, UR4, RZ ;  /* 0x0000000451157c24 */ /* 0x004fc6000f8e02ff */
[----:B------:R-:W5:Y:S01]  /*12150*/  LD.E.128 R24, desc[UR40][R24.64] ;  /* 0x0000002818187980 */ /* 0x000f62000c101d00 */
[C---:B------:R-:W-:Y:S02]  /*12160*/  IMAD R81, R80.reuse, UR5, R21 ;  /* 0x0000000550517c24 */ /* 0x040fe4000f8e0215 */
[----:B------:R-:W-:Y:S01]  /*12170*/  IMAD.WIDE.U32 R20, R80, UR4, RZ ;  /* 0x0000000450147c25 */ /* 0x000fe2000f8e00ff */
[----:B------:R-:W-:Y:S01]  /*12180*/  ULDC.64 UR4, c[0x0][0xae8] ;  /* 0x0002ba0000047ab9 */ /* 0x000fe20000000a00 */
[----:B------:R-:W5:Y:S02]  /*12190*/  LD.E.128 R28, desc[UR40][R28.64] ;  /* 0x000000281c1c7980 */ /* 0x000f64000c101d00 */
[----:B------:R-:W-:Y:S02]  /*121a0*/  IMAD R80, R84, 0x20, R86 ;  /* 0x0000002054507824 */ /* 0x000fe400078e0256 */
[----:B------:R-:W-:Y:S01]  /*121b0*/  IMAD.IADD R21, R21, 0x1, R81 ;  /* 0x0000000115157824 */ /* 0x000fe200078e0251 */
        /* <DEDUP_REMOVED lines=12> */
[----:B-1----:R-:W-:Y:S01]  /*12280*/  @P1 SHF.R.U32.HI R81, RZ, R87, R80 ;  /* 0x00000057ff511219 */ /* 0x002fe20000011650 */
[----:B------:R-:W-:Y:S01]  /*12290*/  IMAD R83, R32, UR4, RZ ;  /* 0x0000000420537c24 */ /* 0x000fe2000f8e02ff */
[----:B------:R-:W5:Y:S03]  /*122a0*/  LD.E.128 R52, desc[UR40][R52.64] ;  /* 0x0000002834347980 */ /* 0x000f66000c101d00 */
[C---:B------:R-:W-:Y:S01]  /*122b0*/  IMAD R85, R82.reuse, UR5, R83 ;  /* 0x0000000552557c24 */ /* 0x040fe2000f8e0253 */
[----:B------:R-:W5:Y:S01]  /*122c0*/  LD.E.128 R56, desc[UR40][R56.64] ;  /* 0x0000002838387980 */ /* 0x000f62000c101d00 */
[----:B------:R-:W-:Y:S01]  /*122d0*/  IMAD.WIDE.U32 R82, R82, UR4, R20 ;  /* 0x0000000452527c25 */ /* 0x000fe2000f8e0014 */
[--C-:B------:R-:W-:Y:S01]  /*122e0*/  SHF.R.S32.HI R20, RZ, 0x1f, R81.reuse ;  /* 0x0000001fff147819 */ /* 0x100fe20000011451 */
[----:B------:R-:W-:Y:S01]  /*122f0*/  ULDC.64 UR4, c[0x0][0xae0] ;  /* 0x0002b80000047ab9 */ /* 0x000fe20000000a00 */
[----:B------:R-:W5:Y:S01]  /*12300*/  LD.E.128 R60, desc[UR40][R60.64] ;  /* 0x000000283c3c7980 */ /* 0x000f62000c101d00 */
[----:B------:R-:W-:-:S02]  /*12310*/  IMAD.MOV R32, RZ, RZ, -R81 ;  /* 0x000000ffff207224 */ /* 0x000fc400078e0a51 */
[----:B------:R-:W-:Y:S01]  /*12320*/  IMAD R20, R20, UR4, RZ ;  /* 0x0000000414147c24 */ /* 0x000fe2000f8e02ff */
[----:B------:R-:W5:Y:S01]  /*12330*/  LD.E.128 R64, desc[UR40][R64.64] ;  /* 0x0000002840407980 */ /* 0x000f62000c101d00 */
[----:B------:R-:W-:Y:S02]  /*12340*/  IMAD R3, R3, R32, R84 ;  /* 0x0000002003037224 */ /* 0x000fe400078e0254 */
[----:B------:R-:W-:Y:S01]  /*12350*/  IMAD.IADD R83, R83, 0x1, R85 ;  /* 0x0000000153537824 */ /* 0x000fe200078e0255 */
[----:B------:R-:W5:Y:S01]  /*12360*/  LD.E.128 R68, desc[UR40][R68.64] ;  /* 0x0000002844447980 */ /* 0x000f62000c101d00 */
[C---:B------:R-:W-:Y:S01]  /*12370*/  IMAD R85, R81.reuse, UR5, R20 ;  /* 0x0000000551557c24 */ /* 0x040fe2000f8e0214 */
[----:B------:R-:W-:Y:S02]  /*12380*/  SHF.R.S32.HI R32, RZ, 0x1f, R3 ;  /* 0x0000001fff207819 */ /* 0x000fe40000011403 */
[----:B------:R-:W5:Y:S01]  /*12390*/  LD.E.128 R72, desc[UR40][R72.64] ;  /* 0x0000002848487980 */ /* 0x000f62000c101d00 */
[----:B------:R-:W-:Y:S01]  /*123a0*/  IMAD.WIDE.U32 R20, R81, UR4, R82 ;  /* 0x0000000451147c25 */ /* 0x000fe2000f8e0052 */
[----:B------:R-:W-:-:S02]  /*123b0*/  ULDC.64 UR4, c[0x0][0xad8] ;  /* 0x0002b60000047ab9 */ /* 0x000fc40000000a00 */
[----:B------:R-:W5:Y:S01]  /*123c0*/  LD.E.128 R76, desc[UR40][R76.64] ;  /* 0x000000284c4c7980 */ /* 0x000f62000c101d00 */
[----:B------:R-:W-:Y:S01]  /*123d0*/  @!PT LDS RZ, [RZ] ;  /* 0x00000000fffff984 */ /* 0x000fe20000000800 */
[----:B------:R-:W-:Y:S01]  /*123e0*/  @!PT LDS RZ, [RZ] ;  /* 0x00000000fffff984 */ /* 0x000fe20000000800 */
[----:B------:R-:W-:Y:S01]  /*123f0*/  @!PT LDS RZ, [RZ] ;  /* 0x00000000fffff984 */ /* 0x000fe20000000800 */
[----:B------:R-:W-:Y:S01]  /*12400*/  @!PT LDS RZ, [RZ] ;  /* 0x00000000fffff984 */ /* 0x000fe20000000800 */
[----:B------:R0:W-:Y:S06]  /*12410*/  MEMBAR.ALL.CTA ;  /* 0x0000000000007992 */ /* 0x0001ec0000008000 */
[----:B0-----:R-:W0:Y:S01]  /*12420*/  FENCE.VIEW.ASYNC.S ;  /* 0x00000000000073c6 */ /* 0x001e220000000000 */
[----:B------:R-:W-:Y:S02]  /*12430*/  IMAD.IADD R21, R21, 0x1, R85 ;  /* 0x0000000115157824 */ /* 0x000fe400078e0255 */
[----:B------:R-:W-:-:S02]  /*12440*/  IMAD R32, R32, UR4, RZ ;  /* 0x0000000420207c24 */ /* 0x000fc4000f8e02ff */
[----:B------:R-:W-:Y:S02]  /*12450*/  IMAD.IADD R223, R86, 0x1, R223 ;  /* 0x0000000156df7824 */ /* 0x000fe400078e02df */
        /* <DEDUP_REMOVED lines=9> */
[----:B------:R-:W-:Y:S02]  /*124f0*/  PRMT R3, RZ, 0x654, R3 ;  /* 0x00000654ff037816 */ /* 0x000fe40000000003 */
[----:B------:R-:W-:Y:S01]  /*12500*/  ISETP.GE.AND P1, PT, R81, R0, PT ;  /* 0x000000005100720c */ /* 0x000fe20003f26270 */
[----:B------:R-:W-:Y:S01]  /*12510*/  VIADD R81, R223, 0x40 ;  /* 0x00000040df517836 */ /* 0x000fe20000000000 */
[----:B0-----:R0:W-:Y:S01]  /*12520*/  SYNCS.ARRIVE.TRANS64.RED.A1T0 RZ, [R3+URZ], RZ ;  /* 0x000000ff03ff79a7 */ /* 0x0011e2000810043f */
[----:B------:R0:W1:Y:S01]  /*12530*/  SHFL.IDX PT, R84, R32, RZ, 0x181f ;  /* 0x00181fff20547589 */ /* 0x00006200000e0000 */
[----:B------:R-:W-:-:S03]  /*12540*/  VIADD R87, R219, 0xc0 ;  /* 0x000000c0db577836 */ /* 0x000fc60000000000 */
[----:B------:R0:W2:Y:S01]  /*12550*/  SHFL.IDX PT, R88, R86, RZ, 0x181f ;  /* 0x00181fff56587589 */ /* 0x0000a200000e0000 */
[----:B------:R-:W-:Y:S01]  /*12560*/  ISETP.GE.AND P0, PT, R81, R0, PT ;  /* 0x000000005100720c */ /* 0x000fe20003f06270 */
[----:B------:R-:W-:-:S12]  /*12570*/  @P2 BRA `(.L_x_14381) ;  /* 0x0000000000442947 */ /* 0x000fd80003800000 */
        /* <DEDUP_REMOVED lines=17> */
.L_x_14381:
[----:B------:R-:W-:Y:S05]  /*12690*/  BSYNC B1 ;  /* 0x0000000000017941 */ /* 0x000fea0003800000 */
.L_x_14380:
        /* <DEDUP_REMOVED lines=21> */
.L_x_14383:
[----:B------:R-:W-:Y:S05]  /*127f0*/  BSYNC B1 ;  /* 0x0000000000017941 */ /* 0x000fea0003800000 */
.L_x_14382:
        /* <DEDUP_REMOVED lines=21> */
.L_x_14385:
[----:B------:R-:W-:Y:S05]  /*12950*/  BSYNC B1 ;  /* 0x0000000000017941 */ /* 0x000fea0003800000 */
.L_x_14384:
        /* <DEDUP_REMOVED lines=9> */
[CC--:B0-----:R-:W-:Y:S02]  /*129f0*/  @!P3 LEA R4, P0, R219.reuse, R32.reuse, 0x1 ;  /* 0x00000020db04b211 */ /* 0x0c1fe400078008ff */
        /* <DEDUP_REMOVED lines=14> */
.L_x_14378:
[----:B------:R-:W3:Y:S01]  /*12ae0*/  LDL.LU R6, [R1+0x30] ;  /* 0x0000300001067983 */ /* 0x000ee20000300800 */
[----:B------:R-:W-:Y:S01]  /*12af0*/  ULDC.64 UR4, c[0x0][0xc00] ;  /* 0x0003000000047ab9 */ /* 0x000fe20000000a00 */
[----:B------:R-:W-:Y:S01]  /*12b00*/  IMAD.MOV.U32 R0, RZ, RZ, RZ ;  /* 0x000000ffff007224 */ /* 0x000fe200078e00ff */
[----:B------:R-:W2:Y:S01]  /*12b10*/  LDC R25, c[0x0][0xbe8] ;  /* 0x0002fa00ff197b82 */ /* 0x000ea20000000800 */
[----:B------:R-:W4:Y:S01]  /*12b20*/  LDL.LU R3, [R1+0x34] ;  /* 0x0000340001037983 */ /* 0x000f220000300800 */
[----:B------:R-:W-:-:S04]  /*12b30*/  ISETP.NE.U32.AND P0, PT, RZ, UR4, PT ;  /* 0x00000004ff007c0c */ /* 0x000fc8000bf05070 */
[----:B------:R-:W-:Y:S02]  /*12b40*/  ISETP.NE.AND.EX P0, PT, RZ, UR5, PT, P0 ;  /* 0x00000005ff007c0c */ /* 0x000fe4000bf05300 */
[----:B---3--:R-:W-:-:S04]  /*12b50*/  IADD3 R4, P1, R6, UR4, RZ ;  /* 0x0000000406047c10 */ /* 0x008fc8000ff3e0ff */
[----:B----4-:R-:W-:Y:S01]  /*12b60*/  IADD3.X R5, R3, UR5, RZ, P1, !PT ;  /* 0x0000000503057c10 */ /* 0x010fe20008ffe4ff */
        /* <DEDUP_REMOVED lines=9> */
[----:B--2---:R-:W-:Y:S01]  /*12c00*/  ISETP.NE.AND P2, PT, R25, 0x1, PT ;  /* 0x000000011900780c */ /* 0x004fe20003f45270 */
[----:B------:R-:W2:-:S12]  /*12c10*/  S2R R26, SR_TID.X ;  /* 0x00000000001a7919 */ /* 0x000e980000002100 */
[----:B------:R-:W4:Y:S08]  /*12c20*/  @P2 LDC R20, c[0x0][0xbec] ;  /* 0x0002fb00ff142b82 */ /* 0x000f300000000800 */
        /* <DEDUP_REMOVED lines=8> */
.L_x_14387:
[----:B------:R-:W2:Y:S04]  /*12cb0*/  LDL.LU R4, [R1+0x38] ;  /* 0x0000380001047983 */ /* 0x000ea80000300800 */
[----:B------:R-:W3:Y:S04]  /*12cc0*/  LDL.LU R3, [R1+0x44] ;  /* 0x0000440001037983 */ /* 0x000ee80000300800 */
[----:B-----5:R-:W4:Y:S01]  /*12cd0*/  LDL R24, [R1+0x2c] ;  /* 0x00002c0001187983 */ /* 0x020f220000100800 */
[----:B------:R-:W-:Y:S01]  /*12ce0*/  BSSY B1, `(.L_x_14388) ;  /* 0x000002d000017945 */ /* 0x000fe20003800000 */
[----:B------:R-:W-:-:S02]  /*12cf0*/  SHF.R.S32.HI R11, RZ, 0x1f, R0 ;  /* 0x0000001fff0b7819 */ /* 0x000fc40000011400 */
[----:B--2---:R-:W-:Y:S02]  /*12d00*/  SEL R13, R4, RZ, !P0 ;  /* 0x000000ff040d7207 */ /* 0x004fe40004000000 */
[----:B---3--:R-:W-:Y:S02]  /*12d10*/  SEL R14, R3, RZ, !P0 ;  /* 0x000000ff030e7207 */ /* 0x008fe40004000000 */
[----:B----4-:R-:W-:Y:S01]  /*12d20*/  SHF.R.S32.HI R12, RZ, 0x1f, R24 ;  /* 0x0000001fff0c7819 */ /* 0x010fe20000011418 */
[----:B------:R-:W-:Y:S06]  /*12d30*/  @P3 BRA `(.L_x_14389) ;  /* 0x00000000009c3947 */ /* 0x000fec0003800000 */
[----:B------:R-:W2:Y:S01]  /*12d40*/  S2R R10, SR_TID.X ;  /* 0x00000000000a7919 */ /* 0x000ea20000002100 */
[----:B------:R-:W3:Y:S02]  /*12d50*/  LDC R9, c[0x0][0xbe8] ;  /* 0x0002fa00ff097b82 */ /* 0x000ee40000000800 */
[----:B---3--:R-:W-:Y:S01]  /*12d60*/  IMAD R3, R8, R9, RZ ;  /* 0x0000000908037224 */ /* 0x008fe200078e02ff */
        /* <DEDUP_REMOVED lines=20> */
[--C-:B------:R-:W-:Y:S02]  /*12eb0*/  IMAD.MOV R7, RZ, RZ, -R3.reuse ;  /* 0x000000ffff077224 */ /* 0x100fe400078e0a03 */
        /* <DEDUP_REMOVED lines=15> */
.L_x_14389:
[----:B------:R-:W-:Y:S05]  /*12fb0*/  BSYNC B1 ;  /* 0x0000000000017941 */ /* 0x000fea0003800000 */
.L_x_14388:
[--C-:B--2---:R-:W-:Y:S01]  /*12fc0*/  SHF.R.S32.HI R6, RZ, 0x1f, R26.reuse ;  /* 0x0000001fff067819 */ /* 0x104fe2000001141a */
        /* <DEDUP_REMOVED lines=14> */
[----:B------:R-:W-:Y:S02]  /*130b0*/  IMAD.IADD R9, R223, 0x1, R0 ;  /* 0x00000001df097824 */ /* 0x000fe400078e0200 */
[----:B------:R-:W-:-:S02]  /*130c0*/  IMAD R7, R24, UR5, R6 ;  /* 0x0000000518077c24 */ /* 0x000fc4000f8e0206 */
[----:B------:R-:W-:-:S04]  /*130d0*/  @P2 IMAD.HI.U32 R0, R9, R20, RZ ;  /* 0x0000001409002227 */ /* 0x000fc800078e00ff */
[----:B------:R-:W-:Y:S01]  /*130e0*/  IMAD.WIDE.U32 R4, R24, UR4, R4 ;  /* 0x0000000418047c25 */ /* 0x000fe2000f8e0004 */
[----:B------:R-:W-:-:S03]  /*130f0*/  ULDC.64 UR4, c[0x0][0xaf0] ;  /* 0x0002bc0000047ab9 */ /* 0x000fc60000000a00 */
[----:B------:R-:W-:Y:S01]  /*13100*/  IMAD.MOV.U32 R3, RZ, RZ, R9 ;  /* 0x000000ffff037224 */ /* 0x000fe200078e0009 */
[----:B0-----:R-:W-:Y:S01]  /*13110*/  @P2 SHF.R.U32.HI R3, RZ, R27, R0 ;  /* 0x0000001bff032219 */ /* 0x001fe20000011600 */
[----:B------:R-:W-:Y:S02]  /*13120*/  IMAD R6, R14, UR4, RZ ;  /* 0x000000040e067c24 */ /* 0x000fe4000f8e02ff */
[----:B------:R-:W-:Y:S01]  /*13130*/  IMAD.IADD R5, R5, 0x1, R7 ;  /* 0x0000000105057824 */ /* 0x000fe200078e0207 */
[----:B------:R-:W-:Y:S01]  /*13140*/  SHF.R.S32.HI R0, RZ, 0x1f, R3 ;  /* 0x0000001fff007819 */ /* 0x000fe20000011403 */
        /* <DEDUP_REMOVED lines=23> */
.L_x_14578:
[----:B------:R-:W-:Y:S01]  /*132c0*/  IMAD R8, R8, R25, RZ ;  /* 0x0000001908087224 */ /* 0x000fe200078e02ff */
[----:B------:R-:W-:Y:S01]  /*132d0*/  BSSY B1, `(.L_x_14391) ;  /* 0x000001f000017945 */ /* 0x000fe20003800000 */
[----:B------:R-:W-:-:S05]  /*132e0*/  IMAD.IADD R223, R10, 0x1, R223 ;  /* 0x000000010adf7824 */ /* 0x000fca00078e02df */
        /* <DEDUP_REMOVED lines=19> */
[C---:B------:R-:W-:Y:S02]  /*13420*/  @!P1 LEA R12, P5, R20.reuse, R14, 0x1 ;  /* 0x0000000e140c9211 */ /* 0x040fe400078a08ff */
        /* <DEDUP_REMOVED lines=9> */
.L_x_14392:
[----:B------:R-:W-:Y:S05]  /*134c0*/  BSYNC B1 ;  /* 0x0000000000017941 */ /* 0x000fea0003800000 */
.L_x_14391:
[----:B------:R-:W-:-:S03]  /*134d0*/  UMOV UR4, 0xffffffff ;  /* 0xffffffff00047882 */ /* 0x000fc60000000000 */
[----:B------:R-:W-:Y:S05]  /*134e0*/  BRA.DIV UR4, `(.L_x_14393) ;  /* 0x0000008a04587947 */ /* 0x000fea000b800000 */
[----:B--2---:R2:W0:Y:S04]  /*134f0*/  SHFL.IDX PT, R0, R4, 0x1, 0x181f ;  /* 0x00381f0004007f89 */ /* 0x00442800000e0000 */
[----:B---34-:R2:W3:Y:S02]  /*13500*/  SHFL.IDX PT, R14, R3, 0x1, 0x181f ;  /* 0x00381f00030e7f89 */ /* 0x0184e400000e0000 */
.L_x_14582:
[----:B------:R-:W-:Y:S01]  /*13510*/  VIADD R5, R223, 0x20 ;  /* 0x00000020df057836 */ /* 0x000fe20000000000 */
[----:B------:R-:W-:Y:S04]  /*13520*/  BSSY B1, `(.L_x_14394) ;  /* 0x000001e000017945 */ /* 0x000fe80003800000 */
        /* <DEDUP_REMOVED lines=8> */
[----:B------:R-:W-:Y:S01]  /*135b0*/  VIADD R25, R219, 0x40 ;  /* 0x00000040db197836 */ /* 0x000fe20000000000 */
[----:B------:R-:W-:Y:S01]  /*135c0*/  ISETP.GE.AND P1, PT, R21, UR4, PT ;  /* 0x0000000415007c0c */ /* 0x000fe2000bf26270 */
[----:B------:R-:W-:Y:S01]  /*135d0*/  VIADD R24, R219, 0x80 ;  /* 0x00000080db187836 */ /* 0x000fe20000000000 */
[----:B------:R-:W-:Y:S01]  /*135e0*/  ISETP.GE.AND P0, PT, R9, UR4, PT ;  /* 0x0000000409007c0c */ /* 0x000fe2000bf06270 */
[----:B------:R-:W-:Y:S01]  /*135f0*/  VIADD R20, R219, 0xc0 ;  /* 0x000000c0db147836 */ /* 0x000fe20000000000 */
[----:B------:R-:W-:-:S02]  /*13600*/  SHF.R.S32.HI R12, RZ, 0x1f, R219 ;  /* 0x0000001fff0c7819 */ /* 0x000fc400000114db */
[----:B------:R-:W-:Y:S02]  /*13610*/  SHF.R.S32.HI R25, RZ, 0x1f, R25 ;  /* 0x0000001fff197819 */ /* 0x000fe40000011419 */
[----:B------:R-:W-:Y:S02]  /*13620*/  SHF.R.S32.HI R24, RZ, 0x1f, R24 ;  /* 0x0000001fff187819 */ /* 0x000fe40000011418 */
[-C--:B---3--:R-:W-:Y:S02]  /*13630*/  @!P3 LEA R6, P5, R219, R14.reuse, 0x1 ;  /* 0x0000000edb06b211 */ /* 0x088fe400078a08ff */
[----:B------:R-:W-:Y:S02]  /*13640*/  @!P2 LEA R10, P4, R15, R14, 0x1 ;  /* 0x0000000e0f0aa211 */ /* 0x000fe400078808ff */
[----:B0-----:R-:W-:Y:S02]  /*13650*/  @!P3 LEA.HI.X R7, R219, R0, R12, 0x1, P5 ;  /* 0x00000000db07b211 */ /* 0x001fe400028f0c0c */
        /* <DEDUP_REMOVED lines=10> */
.L_x_14395:
[----:B------:R-:W-:Y:S05]  /*13700*/  BSYNC B1 ;  /* 0x0000000000017941 */ /* 0x000fea0003800000 */
.L_x_14394:
[----:B------:R-:W-:-:S03]  /*13710*/  UMOV UR4, 0xffffffff ;  /* 0xffffffff00047882 */ /* 0x000fc60000000000 */
[----:B------:R-:W-:Y:S05]  /*13720*/  BRA.DIV UR4, `(.L_x_14396) ;  /* 0x0000008a04107947 */ /* 0x000fea000b800000 */
[----:B0-----:R0:W0:Y:S04]  /*13730*/  SHFL.IDX PT, R0, R4, 0x2, 0x181f ;  /* 0x00581f0004007f89 */ /* 0x00102800000e0000 */
[----:B---34-:R3:W4:Y:S02]  /*13740*/  SHFL.IDX PT, R14, R3, 0x2, 0x181f ;  /* 0x00581f00030e7f89 */ /* 0x01872400000e0000 */
.L_x_14586:
        /* <DEDUP_REMOVED lines=18> */
[-C--:B----4-:R-:W-:Y:S02]  /*13870*/  @!P3 LEA R6, P5, R219, R14.reuse, 0x1 ;  /* 0x0000000edb06b211 */ /* 0x090fe400078a08ff */
        /* <DEDUP_REMOVED lines=12> */
.L_x_14398:
[----:B------:R-:W-:Y:S05]  /*13940*/  BSYNC B1 ;  /* 0x0000000000017941 */ /* 0x000fea0003800000 */
.L_x_14397:
[----:B------:R-:W-:-:S03]  /*13950*/  UMOV UR4, 0xffffffff ;  /* 0xffffffff00047882 */ /* 0x000fc60000000000 */
[----:B------:R-:W-:Y:S05]  /*13960*/  BRA.DIV UR4, `(.L_x_14399) ;  /* 0x0000008604c87947 */ /* 0x000fea000b800000 */
[----:B0-----:R0:W0:Y:S04]  /*13970*/  SHFL.IDX PT, R0, R4, 0x3, 0x181f ;  /* 0x00781f0004007f89 */ /* 0x00102800000e0000 */
[----:B----4-:R4:W0:Y:S02]  /*13980*/  SHFL.IDX PT, R14, R3, 0x3, 0x181f ;  /* 0x00781f00030e7f89 */ /* 0x01082400000e0000 */
.L_x_14590:
        /* <DEDUP_REMOVED lines=30> */
.L_x_14386:
[----:B------:R-:W-:Y:S05]  /*13b70*/  BSYNC B0 ;  /* 0x0000000000007941 */ /* 0x000fea0003800000 */
.L_x_14377:
[----:B------:R-:W-:Y:S02]  /*13b80*/  ULDC UR4, c[0x0][0xc3c] ;  /* 0x00030f0000047ab9 */ /* 0x000fe40000000800 */
[----:B-1----:R-:W-:-:S13]  /*13b90*/  ISETP.GE.AND P0, PT, R35, UR4, PT ;  /* 0x0000000423007c0c */ /* 0x002fda000bf06270 */
[----:B------:R-:W-:Y:S05]  /*13ba0*/  @!P0 BRA `(.L_x_14400) ;  /* 0xfffffed400588947 */ /* 0x000fea000383ffff */
[----:B------:R-:W-:Y:S05]  /*13bb0*/  BRA `(.L_x_14241) ;  /* 0x0000006c00307947 */ /* 0x000fea0003800000 */
.L_x_14239:
        /* <DEDUP_REMOVED lines=16> */
.L_x_14401:
        /* <DEDUP_REMOVED lines=41> */
.L_x_14407:
        /* <DEDUP_REMOVED lines=12> */
.L_x_14406:
[----:B------:R-:W-:Y:S05]  /*14010*/  BSYNC B0 ;  /* 0x0000000000007941 */ /* 0x000fea0003800000 */
.L_x_14405:
        /* <DEDUP_REMOVED lines=20> */
.L_x_14403:
        /* <DEDUP_REMOVED lines=20> */
.L_x_14408:
        /* <DEDUP_REMOVED lines=59> */
.L_x_14404:
[----:B------:R-:W-:Y:S02]  /*14650*/  IMAD.MOV.U32 R17, RZ, RZ, RZ ;  /* 0x000000ffff117224 */ /* 0x000fe400078e00ff */
[----:B------:R-:W-:Y:S02]  /*14660*/  IMAD.U32 R16, RZ, RZ, UR6 ;  /* 0x00000006ff107e24 */ /* 0x000fe4000f8e00ff */
[----:B------:R-:W-:-:S07]  /*14670*/  IMAD.MOV.U32 R18, RZ, RZ, RZ ;  /* 0x000000ffff127224 */ /* 0x000fce00078e00ff */
.L_x_14409:
[----:B------:R-:W-:-:S13]  /*14680*/  ISETP.NE.AND P0, PT, R5, RZ, PT ;  /* 0x000000ff0500720c */ /* 0x000fda0003f05270 */
[----:B------:R-:W0:Y:S01]  /*14690*/  @!P0 S2R R3, SR_CgaCtaId ;  /* 0x0000000000038919 */ /* 0x000e220000008800 */
[----:B------:R-:W-:-:S04]  /*146a0*/  @!P0 MOV R2, 0x400 ;  /* 0x0000040000028802 */ /* 0x000fc80000000f00 */
[----:B0-----:R-:W-:-:S05]  /*146b0*/  @!P0 LEA R2, R3, R2, 0x18 ;  /* 0x0000000203028211 */ /* 0x001fca00078ec0ff */
[----:B------:R0:W-:Y:S01]  /*146c0*/  @!P0 STS.128 [R2+0x228d0], R16 ;  /* 0x0228d01002008388 */ /* 0x0001e20000000c00 */
[----:B------:R-:W-:Y:S06]  /*146d0*/  BAR.ARV 0x5, 0x180 ;  /* 0x0146000000007b1d */ /* 0x000fec0000002000 */
.L_x_14402:
[----:B------:R2:W-:Y:S01]  /*146e0*/  STL [R1+0x24], RZ ;  /* 0x000024ff01007387 */ /* 0x0005e20000100800 */
[----:B------:R-:W-:Y:S01]  /*146f0*/  ULDC UR4, c[0x0][0xc3c] ;  /* 0x00030f0000047ab9 */ /* 0x000fe20000000800 */
[----:B------:R-:W-:Y:S01]  /*14700*/  IMAD.MOV.U32 R26, RZ, RZ, 0x1 ;  /* 0x00000001ff1a7424 */ /* 0x000fe200078e00ff */
[----:B-1----:R-:W-:Y:S01]  /*14710*/  ISETP.GE.AND P0, PT, R19, UR4, PT ;  /* 0x0000000413007c0c */ /* 0x002fe2000bf06270 */
[----:B------:R-:W-:-:S12]  /*14720*/  IMAD.MOV.U32 R25, RZ, RZ, RZ ;  /* 0x000000ffff197224 */ /* 0x000fd800078e00ff */
[----:B--2---:R-:W-:Y:S05]  /*14730*/  @P0 BRA `(.L_x_14410) ;  /* 0x0000005c00740947 */ /* 0x004fea0003800000 */
[----:B------:R-:W2:Y:S01]  /*14740*/  LDL R4, [R1] ;  /* 0x0000000001047983 */ /* 0x000ea20000100800 */
        /* <DEDUP_REMOVED lines=28> */
.L_x_14509:
        /* <DEDUP_REMOVED lines=56> */
.L_x_14411:
        /* <DEDUP_REMOVED lines=9> */
.L_x_14412:
        /* <DEDUP_REMOVED lines=9> */
.L_x_14413:
        /* <DEDUP_REMOVED lines=13> */
[----:B---3--:R-:W-:-:S04]  /*14e80*/  @P0 IMAD.HI.U32 R4, R2, R4, RZ ;  /* 0x0000000402040227 */ /* 0x008fc800078e00ff */
[----:B------:R-:W-:Y:S01]  /*14e90*/  IMAD.HI R5, R5, 0x2aaaaaab, RZ ;  /* 0x2aaaaaab05057827 */ /* 0x000fe200078e02ff */
[----:B----4-:R-:W-:Y:S02]  /*14ea0*/  @P0 SHF.R.U32.HI R2, RZ, R3, R4 ;  /* 0x00000003ff020219 */ /* 0x010fe40000011604 */
[----:B------:R-:W-:Y:S02]  /*14eb0*/  IADD3 R4, R33, 0x60, -R10 ;  /* 0x0000006021047810 */ /* 0x000fe40007ffe80a */
[----:B------:R-:W-:-:S03]  /*14ec0*/  SHF.R.U32.HI R3, RZ, 0x1f, R5 ;  /* 0x0000001fff037819 */ /* 0x000fc60000011605 */
[----:B------:R-:W-:Y:S01]  /*14ed0*/  IMAD.IADD R2, R4, 0x1, R2 ;  /* 0x0000000104027824 */ /* 0x000fe200078e0202 */
[----:B------:R-:W-:-:S03]  /*14ee0*/  LEA.HI.SX32 R5, R5, R3, 0x1c ;  /* 0x0000000305057211 */ /* 0x000fc600078fe2ff */
        /* <DEDUP_REMOVED lines=26> */
.L_x_14593:
[----:B---3--:R-:W-:Y:S02]  /*15090*/  ISETP.NE.AND P0, PT, R14, RZ, PT ;  /* 0x000000ff0e00720c */ /* 0x008fe40003f05270 */
[----:B------:R-:W-:-:S11]  /*150a0*/  PLOP3.LUT P6, PT, PT, PT, PT, 0x8, 0x0 ;  /* 0x000000000000781c */ /* 0x000fd60003fce170 */
[----:B------:R-:W-:Y:S05]  /*150b0*/  @P0 BRA `(.L_x_14417) ;  /* 0x00000000000c0947 */ /* 0x000fea0003800000 */
[----:B------:R-:W-:-:S03]  /*150c0*/  UMOV UR4, 0xffffffff ;  /* 0xffffffff00047882 */ /* 0x000fc60000000000 */
[----:B------:R-:W-:Y:S05]  /*150d0*/  BRA.DIV UR4, `(.L_x_14418) ;  /* 0x0000007204687947 */ /* 0x000fea000b800000 */
[----:B------:R-:W-:-:S13]  /*150e0*/  ELECT P6, URZ, PT ;  /* 0x00000000003f782f */ /* 0x000fda00038c0000 */
.L_x_14417:
        /* <DEDUP_REMOVED lines=9> */
.L_x_14596:
[----:B------:R-:W-:Y:S05]  /*15180*/  BSYNC B1 ;  /* 0x0000000000017941 */ /* 0x000fea0003800000 */
.L_x_14419:
[----:B------:R-:W-:Y:S04]  /*15190*/  BSSY B1, `(.L_x_14421) ;  /* 0x000007b000017945 */ /* 0x000fe80003800000 */
[----:B------:R-:W-:Y:S05]  /*151a0*/  @!P6 BRA `(.L_x_14422) ;  /* 0x0000000400e4e947 */ /* 0x000fea0003800000 */
[----:B0-----:R-:W-:Y:S01]  /*151b0*/  IMAD R3, R24, 0x8, R23 ;  /* 0x0000000818037824 */ /* 0x001fe200078e0217 */
[----:B------:R-:W-:Y:S01]  /*151c0*/  SHF.L.U32 R8, R27, 0x1f, RZ ;  /* 0x0000001f1b087819 */ /* 0x000fe200000006ff */
[----:B------:R-:W0:Y:S01]  /*151d0*/  S2R R9, SR_TID.X ;  /* 0x0000000000097919 */ /* 0x000e220000002100 */
[----:B------:R-:W-:Y:S02]  /*151e0*/  BSSY B2, `(.L_x_14423) ;  /* 0x0000005000027945 */ /* 0x000fe40003800000 */
[----:B------:R-:W2:Y:S01]  /*151f0*/  SYNCS.PHASECHK.TRANS64.TRYWAIT P0, [R3+URZ+0x228a0], R8 ;  /* 0x0228a008030075a7 */ /* 0x000ea2000800017f */
[----:B0-----:R-:W-:-:S04]  /*15200*/  LOP3.LUT R9, R9, 0x7f, RZ, 0xc0, !PT ;  /* 0x0000007f09097812 */ /* 0x001fc800078ec0ff */
[----:B------:R-:W-:Y:S01]  /*15210*/  ISETP.NE.AND P1, PT, R9, RZ, PT ;  /* 0x000000ff0900720c */ /* 0x000fe20003f25270 */
[----:B--2---:R-:W-:-:S12]  /*15220*/  @!P0 BRA `(.L_x_14424) ;  /* 0x0000007000488947 */ /* 0x004fd80003800000 */
.L_x_14597:
[----:B------:R-:W-:Y:S05]  /*15230*/  BSYNC B2 ;  /* 0x0000000000027941 */ /* 0x000fea0003800000 */
.L_x_14423:
        /* <DEDUP_REMOVED lines=9> */
.L_x_14426:
[----:B------:R-:W-:Y:S05]  /*152d0*/  BSYNC B2 ;  /* 0x0000000000027941 */ /* 0x000fea0003800000 */
.L_x_14425:
[----:B------:R-:W-:Y:S01]  /*152e0*/  IMAD.MOV.U32 R14, RZ, RZ, RZ ;  /* 0x000000ffff0e7224 */ /* 0x000fe200078e00ff */
[----:B------:R-:W-:Y:S01]  /*152f0*/  UIADD3 UR4, UP0, UR38, 0x570, URZ ;  /* 0x0000057026047890 */ /* 0x000fe2000ff1e03f */
[----:B------:R-:W-:Y:S01]  /*15300*/  IMAD R9, R2, 0x60, R0 ;  /* 0x0000006002097824 */ /* 0x000fe200078e0200 */
[----:B------:R-:W-:Y:S01]  /*15310*/  PLOP3.LUT P0, PT, PT, PT, PT, 0x80, 0x0 ;  /* 0x000000000000781c */ /* 0x000fe20003f0f070 */
[----:B-1----:R-:W-:Y:S01]  /*15320*/  IMAD R10, R24, 0x3000, R23 ;  /* 0x00003000180a7824 */ /* 0x002fe200078e0217 */
[----:B------:R-:W-:Y:S01]  /*15330*/  R2UR UR10, R14 ;  /* 0x000000000e0a72ca */ /* 0x000fe200000e0000 */
[----:B------:R-:W-:Y:S01]  /*15340*/  VIADD R9, R9, 0xffffffa0 ;  /* 0xffffffa009097836 */ /* 0x000fe20000000000 */
[----:B------:R-:W-:Y:S01]  /*15350*/  UIADD3.X UR5, URZ, UR39, URZ, UP0, !UPT ;  /* 0x000000273f057290 */ /* 0x000fe200087fe43f */
[----:B------:R-:W-:Y:S01]  /*15360*/  VIADD R10, R10, 0x1c400 ;  /* 0x0001c4000a0a7836 */ /* 0x000fe20000000000 */
[----:B------:R-:W-:Y:S01]  /*15370*/  UMOV UR6, 0x0 ;  /* 0x0000000000067882 */ /* 0x000fe20000000000 */
[----:B------:R-:W-:Y:S01]  /*15380*/  VIADD R11, R3, 0x22890 ;  /* 0x00022890030b7836 */ /* 0x000fe20000000000 */
[----:B------:R-:W-:-:S09]  /*15390*/  UMOV UR7, 0x12f00000 ;  /* 0x12f0000000077882 */ /* 0x000fd20000000000 */
.L_x_14427:
        /* <DEDUP_REMOVED lines=13> */
.L_x_14598:
[----:B------:R-:W-:Y:S05]  /*15470*/  BSYNC B2 ;  /* 0x0000000000027941 */ /* 0x000fea0003800000 */
.L_x_14428:
        /* <DEDUP_REMOVED lines=11> */
.L_x_14431:
[----:B------:R-:W-:Y:S05]  /*15530*/  BSYNC B2 ;  /* 0x0000000000027941 */ /* 0x000fea0003800000 */
.L_x_14430:
        /* <DEDUP_REMOVED lines=9> */
.L_x_14432:
        /* <DEDUP_REMOVED lines=15> */
.L_x_14433:
        /* <DEDUP_REMOVED lines=15> */
.L_x_14434:
        /* <DEDUP_REMOVED lines=15> */
.L_x_14435:
        /* <DEDUP_REMOVED lines=10> */
.L_x_14422:
[----:B------:R-:W-:Y:S05]  /*15940*/  BSYNC B1 ;  /* 0x0000000000017941 */ /* 0x000fea0003800000 */
.L_x_14421:
        /* <DEDUP_REMOVED lines=9> */
.L_x_14451:
        /* <DEDUP_REMOVED lines=11> */
.L_x_14599:
[----:B------:R-:W-:Y:S05]  /*15a90*/  BSYNC B2 ;  /* 0x0000000000027941 */ /* 0x000fea0003800000 */
.L_x_14438:
        /* <DEDUP_REMOVED lines=9> */
.L_x_14441:
[----:B------:R-:W-:Y:S05]  /*15b30*/  BSYNC B2 ;  /* 0x0000000000027941 */ /* 0x000fea0003800000 */
.L_x_14440:
        /* <DEDUP_REMOVED lines=10> */
[----:B------:R-:W-:-:S10]  /*15be0*/  UMOV UR7, 0x12f00000 ;  /* 0x12f0000000077882 */ /* 0x000fd40000000000 */
.L_x_14442:
        /* <DEDUP_REMOVED lines=13> */
.L_x_14600:
[----:B------:R-:W-:Y:S05]  /*15cc0*/  BSYNC B2 ;  /* 0x0000000000027941 */ /* 0x000fea0003800000 */
.L_x_14443:
        /* <DEDUP_REMOVED lines=11> */
.L_x_14446:
[----:B------:R-:W-:Y:S05]  /*15d80*/  BSYNC B2 ;  /* 0x0000000000027941 */ /* 0x000fea0003800000 */
.L_x_14445:
        /* <DEDUP_REMOVED lines=9> */
.L_x_14447:
        /* <DEDUP_REMOVED lines=15> */
.L_x_14448:
        /* <DEDUP_REMOVED lines=15> */
.L_x_14449:
        /* <DEDUP_REMOVED lines=15> */
.L_x_14450:
        /* <DEDUP_REMOVED lines=10> */
.L_x_14437:
[----:B------:R-:W-:Y:S05]  /*16190*/  BSYNC B1 ;  /* 0x0000000000017941 */ /* 0x000fea0003800000 */
.L_x_14436:
        /* <DEDUP_REMOVED lines=8> */
.L_x_14415:
[----:B------:R-:W-:Y:S05]  /*16220*/  BSYNC B0 ;  /* 0x0000000000007941 */ /* 0x000fea0003800000 */
.L_x_14414:
        /* <DEDUP_REMOVED lines=35> */
.L_x_14453:
        /* <DEDUP_REMOVED lines=13> */
[----:B-1----:R-:W-:Y:S02]  /*16530*/  IMAD.U32 R10, RZ, RZ, UR4 ;  /* 0x00000004ff0a7e24 */ /* 0x002fe4000f8e00ff */
[----:B------:R-:W-:Y:S02]  /*16540*/  IMAD.U32 R11, RZ, RZ, UR5 ;  /* 0x00000005ff0b7e24 */ /* 0x000fe4000f8e00ff */
[----:B------:R-:W-:Y:S02]  /*16550*/  IMAD.MOV.U32 R8, RZ, RZ, 0x70 ;  /* 0x00000070ff087424 */ /* 0x000fe400078e00ff */
[----:B------:R-:W-:Y:S02]  /*16560*/  IMAD.MOV.U32 R12, RZ, RZ, 0x1 ;  /* 0x00000001ff0c7424 */ /* 0x000fe400078e00ff */
[----:B------:R-:W-:-:S07]  /*16570*/  IMAD.MOV.U32 R13, RZ, RZ, RZ ;  /* 0x000000ffff0d7224 */ /* 0x000fce00078e00ff */
[----:B------:R-:W-:-:S07]  /*16580*/  LEPC R20, `(.L_x_14456) ;  /* 0x000000001014794e */ /* 0x000fce0000000000 */
[----:B0-----:R-:W-:Y:S05]  /*16590*/  CALL.ABS.NOINC R2 ;  /* 0x0000000002007343 */ /* 0x001fea0003c00000 */
.L_x_14456:
[----:B------:R-:W-:Y:S05]  /*165a0*/  BSYNC B6 ;  /* 0x0000000000067941 */ /* 0x000fea0003800000 */
.L_x_14455:
        /* <DEDUP_REMOVED lines=14> */
[----:B-1----:R-:W-:Y:S02]  /*16690*/  IMAD.U32 R10, RZ, RZ, UR4 ;  /* 0x00000004ff0a7e24 */ /* 0x002fe4000f8e00ff */
[----:B------:R-:W-:Y:S02]  /*166a0*/  IMAD.MOV.U32 R8, RZ, RZ, 0x70 ;  /* 0x00000070ff087424 */ /* 0x000fe400078e00ff */
[----:B------:R-:W-:Y:S02]  /*166b0*/  IMAD.MOV.U32 R12, RZ, RZ, 0x1 ;  /* 0x00000001ff0c7424 */ /* 0x000fe400078e00ff */
[----:B0-----:R-:W-:-:S07]  /*166c0*/  IMAD.MOV.U32 R13, RZ, RZ, RZ ;  /* 0x000000ffff0d7224 */ /* 0x001fce00078e00ff */
[----:B------:R-:W-:-:S07]  /*166d0*/  LEPC R20, `(.L_x_14459) ;  /* 0x000000001014794e */ /* 0x000fce0000000000 */
[----:B--2---:R-:W-:Y:S05]  /*166e0*/  CALL.ABS.NOINC R2 ;  /* 0x0000000002007343 */ /* 0x004fea0003c00000 */
.L_x_14459:
        /* <DEDUP_REMOVED lines=15> */
.L_x_14458:
[----:B------:R-:W-:Y:S05]  /*167e0*/  BSYNC B6 ;  /* 0x0000000000067941 */ /* 0x000fea0003800000 */
.L_x_14457:
[----:B------:R-:W2:Y:S01]  /*167f0*/  LDL R21, [R1+0x10] ;  /* 0x0000100001157983 */ /* 0x000ea20000100800 */
[----:B------:R-:W-:Y:S01]  /*16800*/  ULDC.64 UR4, c[0x0][0x9f8] ;  /* 0x00027e0000047ab9 */ /* 0x000fe20000000a00 */
[----:B------:R-:W0:Y:S01]  /*16810*/  LDC R9, c[0x0][0x430] ;  /* 0x00010c00ff097b82 */ /* 0x000e220000000800 */
[----:B------:R-:W-:Y:S01]  /*16820*/  ISETP.NE.U32.AND P0, PT, RZ, UR4, PT ;  /* 0x00000004ff007c0c */ /* 0x000fe2000bf05070 */
[----:B------:R-:W3:Y:S03]  /*16830*/  S2R R20, SR_TID.X ;  /* 0x0000000000147919 */ /* 0x000ee60000002100 */
[----:B------:R-:W-:-:S13]  /*16840*/  ISETP.NE.AND.EX P0, PT, RZ, UR5, PT, P0 ;  /* 0x00000005ff007c0c */ /* 0x000fda000bf05300 */
[----:B------:R-:W-:Y:S01]  /*16850*/  @P0 IADD3 R2, P1, R28, UR4, RZ ;  /* 0x000000041c020c10 */ /* 0x000fe2000ff3e0ff */
[----:B------:R-:W-:Y:S01]  /*16860*/  IMAD.MOV.U32 R36, RZ, RZ, RZ ;  /* 0x000000ffff247224 */ /* 0x000fe200078e00ff */
[----:B-1----:R-:W1:Y:S01]  /*16870*/  S2R R10, SR_TID.X ;  /* 0x00000000000a7919 */ /* 0x002e620000002100 */
[----:B------:R-:W-:Y:S01]  /*16880*/  ULDC UR4, c[0x0][0x2f4] ;  /* 0x0000bd0000047ab9 */ /* 0x000fe20000000800 */
[----:B------:R-:W-:Y:S01]  /*16890*/  @P0 IADD3.X R3, R32, UR5, RZ, P1, !PT ;  /* 0x0000000520030c10 */ /* 0x000fe20008ffe4ff */
[----:B------:R-:W-:-:S04]  /*168a0*/  ULDC UR5, c[0x0][0x320] ;  /* 0x0000c80000057ab9 */ /* 0x000fc80000000800 */
[----:B------:R4:W2:Y:S01]  /*168b0*/  @P0 LDG.E R29, desc[UR40][R2.64] ;  /* 0x00000028021d0981 */ /* 0x0008a2000c1e1900 */
[----:B---3--:R-:W-:-:S04]  /*168c0*/  LOP3.LUT R20, R20, 0x7f, RZ, 0xc0, !PT ;  /* 0x0000007f14147812 */ /* 0x008fc800078ec0ff */
[----:B------:R-:W-:Y:S02]  /*168d0*/  SHF.R.U32.HI R34, RZ, 0x3, R20 ;  /* 0x00000003ff227819 */ /* 0x000fe40000011614 */
[----:B------:R-:W3:Y:S01]  /*168e0*/  S2R R20, SR_TID.X ;  /* 0x0000000000147919 */ /* 0x000ee20000002100 */
[----:B0-----:R-:W-:-:S13]  /*168f0*/  ISETP.NE.AND P1, PT, R9, 0x1, PT ;  /* 0x000000010900780c */ /* 0x001fda0003f25270 */
[----:B------:R-:W0:Y:S08]  /*16900*/  @P1 LDC R4, c[0x0][0x434] ;  /* 0x00010d00ff041b82 */ /* 0x000e300000000800 */
[----:B----4-:R-:W4:Y:S01]  /*16910*/  @P1 LDC R2, c[0x0][0x438] ;  /* 0x00010e00ff021b82 */ /* 0x010f220000000800 */
[----:B---3--:R-:W-:-:S05]  /*16920*/  IMAD.SHL.U32 R20, R20, 0x10, RZ ;  /* 0x0000001014147824 */ /* 0x008fca00078e00ff */
[----:B------:R-:W-:Y:S01]  /*16930*/  LOP3.LUT R20, R34, 0x70, R20, 0xf8, !PT ;  /* 0x0000007022147812 */ /* 0x000fe200078ef814 */
[----:B-1----:R-:W-:-:S05]  /*16940*/  IMAD.SHL.U32 R10, R10, 0x8, RZ ;  /* 0x000000080a0a7824 */ /* 0x002fca00078e00ff */
[----:B------:R-:W-:Y:S02]  /*16950*/  LOP3.LUT R10, R10, 0x38, RZ, 0xc0, !PT ;  /* 0x000000380a0a7812 */ /* 0x000fe400078ec0ff */
[----:B------:R-:W-:Y:S01]  /*16960*/  LOP3.LUT R22, R22, 0xffffffdf, RZ, 0xc0, !PT ;  /* 0xffffffdf16167812 */ /* 0x000fe200078ec0ff */
[----:B------:R-:W-:Y:S01]  /*16970*/  UMOV UR6, 0xffffffff ;  /* 0xffffffff00067882 */ /* 0x000fe20000000000 */
[----:B--2---:R-:W-:-:S04]  /*16980*/  VIADD R0, R21, 0xffffffff ;  /* 0xffffffff15007836 */ /* 0x004fc80000000000 */
[----:B------:R-:W-:-:S05]  /*16990*/  IMAD R6, R0, 0x60, R20 ;  /* 0x0000006000067824 */ /* 0x000fca00078e0214 */
[C---:B------:R-:W-:Y:S01]  /*169a0*/  ISETP.GE.AND P0, PT, R6.reuse, R33, PT ;  /* 0x000000210600720c */ /* 0x040fe20003f06270 */
[----:B------:R-:W-:-:S03]  /*169b0*/  IMAD.IADD R37, R6, 0x1, R31 ;  /* 0x0000000106257824 */ /* 0x000fc600078e021f */
[----:B------:R-:W-:Y:S01]  /*169c0*/  ISETP.GT.U32.OR P0, PT, R20, 0x5f, P0 ;  /* 0x0000005f1400780c */ /* 0x000fe20000704470 */
[----:B0-----:R-:W-:-:S04]  /*169d0*/  @P1 IMAD.HI.U32 R3, R37, R4, RZ ;  /* 0x0000000425031227 */ /* 0x001fc800078e00ff */
[----:B------:R-:W-:Y:S01]  /*169e0*/  IMAD.MOV.U32 R8, RZ, RZ, R37 ;  /* 0x000000ffff087224 */ /* 0x000fe200078e0025 */
[----:B----4-:R-:W-:-:S07]  /*169f0*/  @P1 SHF.R.U32.HI R8, RZ, R2, R3 ;  /* 0x00000002ff081219 */ /* 0x010fce0000011603 */
        /* <DEDUP_REMOVED lines=22> */
[----:B------:R-:W-:Y:S02]  /*16b60*/  LOP3.LUT R11, R10, 0x80, RZ, 0xfc, !PT ;  /* 0x000000800a0b7812 */ /* 0x000fe400078efcff */
        /* <DEDUP_REMOVED lines=15> */
.L_x_14603:
        /* <DEDUP_REMOVED lines=8> */
.L_x_14461:
[----:B------:R-:W-:Y:S01]  /*16ce0*/  IMAD R33, R0, -0x60, R33 ;  /* 0xffffffa000217824 */ /* 0x000fe200078e0221 */
[----:B------:R-:W-:Y:S01]  /*16cf0*/  SHF.L.U32 R0, R26, 0x1f, RZ ;  /* 0x0000001f1a007819 */ /* 0x000fe200000006ff */
[----:B------:R-:W-:Y:S01]  /*16d00*/  IMAD R32, R25, 0x8, R23 ;  /* 0x0000000819207824 */ /* 0x000fe200078e0217 */
[----:B------:R-:W-:Y:S03]  /*16d10*/  BSSY B0, `(.L_x_14462) ;  /* 0x0000003000007945 */ /* 0x000fe60003800000 */
[----:B------:R-:W0:Y:S02]  /*16d20*/  SYNCS.PHASECHK.TRANS64.TRYWAIT P0, [R32+URZ+0x22840], R0 ;  /* 0x02284000200075a7 */ /* 0x000e24000800017f */
[----:B0-----:R-:W-:Y:S05]  /*16d30*/  @!P0 BRA `(.L_x_14463) ;  /* 0x0000005800088947 */ /* 0x001fea0003800000 */
.L_x_14604:
[----:B------:R-:W-:Y:S05]  /*16d40*/  BSYNC B0 ;  /* 0x0000000000007941 */ /* 0x000fea0003800000 */
.L_x_14462:
        /* <DEDUP_REMOVED lines=27> */
[C---:B------:R-:W-:Y:S01]  /*16f00*/  LEA R0, P0, R2.reuse, UR4, 0x1 ;  /* 0x0000000402007c11 */ /* 0x040fe2000f8008ff */
[----:B------:R-:W-:Y:S02]  /*16f10*/  UMOV UR4, 0xffffffff ;  /* 0xffffffff00047882 */ /* 0x000fe40000000000 */
[----:B------:R-:W-:Y:S01]  /*16f20*/  IMAD.IADD R33, R33, 0x1, -R5 ;  /* 0x0000000121217824 */ /* 0x000fe200078e0a05 */
[----:B------:R-:W-:Y:S01]  /*16f30*/  LEA.HI.X R4, R2, UR5, R4, 0x1, P0 ;  /* 0x0000000502047c11 */ /* 0x000fe200080f0c04 */
        /* <DEDUP_REMOVED lines=55> */
.L_x_14618:
        /* <DEDUP_REMOVED lines=10> */
.L_x_14465:
        /* <DEDUP_REMOVED lines=11> */
.L_x_14466:
        /* <DEDUP_REMOVED lines=48> */
.L_x_14468:
[----:B------:R-:W-:Y:S05]  /*17700*/  BSYNC B6 ;  /* 0x0000000000067941 */ /* 0x000fea0003800000 */
.L_x_14467:
        /* <DEDUP_REMOVED lines=8> */
[----:B------:R-:W0:Y:S01]  /*17790*/  @P0 LDC R6, c[0x0][0x44c] ;  /* 0x00011300ff060b82 */ /* 0x000e220000000800 */
[----:B--2---:R-:W-:Y:S02]  /*177a0*/  IMAD.MOV.U32 R3, RZ, RZ, R0 ;  /* 0x000000ffff037224 */ /* 0x004fe400078e0000 */
[----:B------:R-:W-:Y:S02]  /*177b0*/  IMAD R0, R28, UR4, RZ ;  /* 0x000000041c007c24 */ /* 0x000fe4000f8e02ff */
        /* <DEDUP_REMOVED lines=10> */
[----:B------:R-:W-:Y:S02]  /*17860*/  IMAD.IADD R3, R3, 0x1, R0 ;  /* 0x0000000103037824 */ /* 0x000fe400078e0200 */
[----:B------:R-:W4:Y:S01]  /*17870*/  @P0 LDC R0, c[0x0][0x450] ;  /* 0x00011400ff000b82 */ /* 0x000f220000000800 */
        /* <DEDUP_REMOVED lines=9> */
[----:B----4-:R-:W-:Y:S01]  /*17910*/  @P0 SHF.R.U32.HI R4, RZ, R0, R6 ;  /* 0x00000000ff040219 */ /* 0x010fe20000011606 */
        /* <DEDUP_REMOVED lines=99> */
.L_x_14635:
        /* <DEDUP_REMOVED lines=10> */
.L_x_14470:
        /* <DEDUP_REMOVED lines=18> */
.L_x_14636:
[----:B------:R-:W-:Y:S05]  /*18110*/  BSYNC B0 ;  /* 0x0000000000007941 */ /* 0x000fea0003800000 */
.L_x_14471:
[----:B------:R-:W2:Y:S02]  /*18120*/  LDL R2, [R1+0x40] ;  /* 0x0000400001027983 */ /* 0x000ea40000100800 */
[----:B--2---:R-:W-:-:S13]  /*18130*/  ISETP.NE.AND P0, PT, R2, 0x3, PT ;  /* 0x000000030200780c */ /* 0x004fda0003f05270 */
[----:B------:R-:W-:Y:S05]  /*18140*/  @!P0 BRA `(.L_x_14473) ;  /* 0x0000000000048947 */ /* 0x000fea0003800000 */
[----:B------:R-:W-:Y:S01]  /*18150*/  BPT.TRAP 0x1 ;  /* 0x000000040000795c */ /* 0x000fe20000300000 */
.L_x_14473:
[----:B------:R-:W-:Y:S01]  /*18160*/  SHF.L.U32 R3, R26, 0x1f, RZ ;  /* 0x0000001f1a037819 */ /* 0x000fe200000006ff */
[----:B------:R-:W-:Y:S03]  /*18170*/  BSSY B0, `(.L_x_14474) ;  /* 0x0000003000007945 */ /* 0x000fe60003800000 */
[----:B------:R-:W2:Y:S02]  /*18180*/  SYNCS.PHASECHK.TRANS64.TRYWAIT P0, [R32+URZ+0x22860], R3 ;  /* 0x02286003200075a7 */ /* 0x000ea4000800017f */
[----:B--2---:R-:W-:Y:S05]  /*18190*/  @!P0 BRA `(.L_x_14475) ;  /* 0x0000005400bc8947 */ /* 0x004fea0003800000 */
.L_x_14637:
[----:B------:R-:W-:Y:S05]  /*181a0*/  BSYNC B0 ;  /* 0x0000000000007941 */ /* 0x000fea0003800000 */
.L_x_14474:
[----:B0-----:R-:W3:Y:S01]  /*181b0*/  LDL.LU R0, [R1+0x28] ;  /* 0x0000280001007983 */ /* 0x001ee20000300800 */
[----:B------:R-:W-:-:S03]  /*181c0*/  ULDC.64 UR4, c[0x0][0x328] ;  /* 0x0000ca0000047ab9 */ /* 0x000fc60000000a00 */
[----:B------:R-:W4:Y:S01]  /*181d0*/  LDL.LU R4, [R1+0x2c] ;  /* 0x00002c0001047983 */ /* 0x000f220000300800 */
[----:B--2---:R-:W-:-:S04]  /*181e0*/  IMAD.WIDE.U32 R2, R37, UR4, RZ ;  /* 0x0000000425027c25 */ /* 0x004fc8000f8e00ff */
[----:B---3--:R-:W-:-:S04]  /*181f0*/  IMAD R0, R0, UR4, RZ ;  /* 0x0000000400007c24 */ /* 0x008fc8000f8e02ff */
[----:B------:R-:W-:Y:S01]  /*18200*/  IMAD R5, R37, UR5, R0 ;  /* 0x0000000525057c24 */ /* 0x000fe2000f8e0200 */
[----:B------:R-:W-:-:S03]  /*18210*/  ULDC.64 UR4, c[0x0][0x338] ;  /* 0x0000ce0000047ab9 */ /* 0x000fc60000000a00 */
[----:B------:R-:W-:Y:S02]  /*18220*/  IMAD.IADD R3, R3, 0x1, R5 ;  /* 0x0000000103037824 */ /* 0x000fe400078e0205 */
[----:B----4-:R-:W-:Y:S02]  /*18230*/  IMAD R5, R4, UR4, RZ ;  /* 0x0000000404057c24 */ /* 0x010fe4000f8e02ff */
        /* <DEDUP_REMOVED lines=21> */
[----:B------:R-:W3:Y:S03]  /*18390*/  SHFL.IDX PT, R3, R6, RZ, 0x181f ;  /* 0x00181fff06037589 */ /* 0x000ee600000e0000 */
[----:B------:R-:W-:Y:S01]  /*183a0*/  ISETP.LT.OR P4, PT, R33, 0x1, !P1 ;  /* 0x000000012100780c */ /* 0x000fe20004f81670 */
        /* <DEDUP_REMOVED lines=63> */
.L_x_14651:
[C---:B------:R-:W-:Y:S02]  /*187a0*/  ISETP.LT.OR P3, PT, R33.reuse, 0x51, P3 ;  /* 0x000000512100780c */ /* 0x040fe40001f61670 */
[C---:B------:R-:W-:Y:S02]  /*187b0*/  ISETP.LT.OR P2, PT, R33.reuse, 0x51, !P2 ;  /* 0x000000512100780c */ /* 0x040fe40005741670 */
[C---:B------:R-:W-:Y:S02]  /*187c0*/  ISETP.LT.OR P1, PT, R33.reuse, 0x51, !P1 ;  /* 0x000000512100780c */ /* 0x040fe40004f21670 */
        /* <DEDUP_REMOVED lines=12> */
.L_x_14477:
        /* <DEDUP_REMOVED lines=11> */
.L_x_14478:
[----:B------:R-:W2:Y:S01]  /*18940*/  LDL R2, [R1+0x10] ;  /* 0x0000100001027983 */ /* 0x000ea20000100800 */
[----:B------:R0:W-:Y:S01]  /*18950*/  SYNCS.ARRIVE.TRANS64.A1T0 RZ, [R32+URZ+0x22850], RZ ;  /* 0x022850ff20ff79a7 */ /* 0x0001e2000810003f */
[----:B------:R-:W-:Y:S01]  /*18960*/  BSSY B0, `(.L_x_14479) ;  /* 0x00000e0000007945 */ /* 0x000fe20003800000 */
[----:B--2---:R-:W-:-:S13]  /*18970*/  ISETP.GE.AND P0, PT, R2, 0x2, PT ;  /* 0x000000020200780c */ /* 0x004fda0003f06270 */
[----:B0-----:R-:W-:Y:S05]  /*18980*/  @!P0 BRA `(.L_x_14480) ;  /* 0x0000000c00748947 */ /* 0x001fea0003800000 */
[----:B------:R-:W-:-:S07]  /*18990*/  VIADD R10, R2, 0xfffffffe ;  /* 0xfffffffe020a7836 */ /* 0x000fce0000000000 */
.L_x_14493:
[----:B--2---:R-:W2:Y:S01]  /*189a0*/  LDL R12, [R1+0x40] ;  /* 0x00004000010c7983 */ /* 0x004ea20000100800 */
[----:B0-----:R-:W0:Y:S01]  /*189b0*/  LDC R6, c[0x0][0x430] ;  /* 0x00010c00ff067b82 */ /* 0x001e220000000800 */
[----:B---3--:R-:W3:Y:S01]  /*189c0*/  S2R R2, SR_TID.X ;  /* 0x0000000000027919 */ /* 0x008ee20000002100 */
[----:B------:R-:W4:Y:S01]  /*189d0*/  S2R R4, SR_TID.X ;  /* 0x0000000000047919 */ /* 0x000f220000002100 */
[----:B0-----:R-:W-:Y:S02]  /*189e0*/  ISETP.NE.AND P0, PT, R6, 0x1, PT ;  /* 0x000000010600780c */ /* 0x001fe40003f05270 */
[----:B---3--:R-:W-:-:S11]  /*189f0*/  LOP3.LUT R2, R2, 0x7f, RZ, 0xc0, !PT ;  /* 0x0000007f02027812 */ /* 0x008fd600078ec0ff */
[----:B------:R-:W0:Y:S01]  /*18a00*/  @P0 LDC R3, c[0x0][0x438] ;  /* 0x00010e00ff030b82 */ /* 0x000e220000000800 */
[----:B----4-:R-:W-:Y:S01]  /*18a10*/  IMAD.SHL.U32 R4, R4, 0x10, RZ ;  /* 0x0000001004047824 */ /* 0x010fe200078e00ff */
[----:B------:R-:W-:-:S04]  /*18a20*/  SHF.R.U32.HI R2, RZ, 0x3, R2 ;  /* 0x00000003ff027819 */ /* 0x000fc80000011602 */
[----:B------:R-:W-:Y:S02]  /*18a30*/  LOP3.LUT R4, R2, 0x70, R4, 0xf8, !PT ;  /* 0x0000007002047812 */ /* 0x000fe400078ef804 */
[----:B------:R-:W3:Y:S02]  /*18a40*/  @P0 LDC R2, c[0x0][0x434] ;  /* 0x00010d00ff020b82 */ /* 0x000ee40000000800 */
[----:B------:R-:W-:Y:S01]  /*18a50*/  ISETP.GT.U32.AND P1, PT, R4, 0x5f, PT ;  /* 0x0000005f0400780c */ /* 0x000fe20003f24070 */
[----:B------:R-:W-:-:S04]  /*18a60*/  IMAD R7, R10, 0x60, R31 ;  /* 0x000000600a077824 */ /* 0x000fc800078e021f */
[----:B------:R-:W-:-:S08]  /*18a70*/  IMAD.IADD R7, R4, 0x1, R7 ;  /* 0x0000000104077824 */ /* 0x000fd000078e0207 */
[----:B------:R-:W4:Y:S01]  /*18a80*/  @!P1 LDC.64 R4, c[0x0][0x428] ;  /* 0x00010a00ff049b82 */ /* 0x000f220000000a00 */
[----:B------:R-:W-:-:S07]  /*18a90*/  IMAD.MOV.U32 R11, RZ, RZ, R7 ;  /* 0x000000ffff0b7224 */ /* 0x000fce00078e0007 */
[----:B------:R-:W1:Y:S01]  /*18aa0*/  @!P1 LDC.64 R8, c[0x0][0x418] ;  /* 0x00010600ff089b82 */ /* 0x000e620000000a00 */
[----:B---3--:R-:W-:-:S05]  /*18ab0*/  @P0 IMAD.HI.U32 R2, R7, R2, RZ ;  /* 0x0000000207020227 */ /* 0x008fca00078e00ff */
[----:B0-----:R-:W-:-:S04]  /*18ac0*/  @P0 SHF.R.U32.HI R11, RZ, R3, R2 ;  /* 0x00000003ff0b0219 */ /* 0x001fc80000011602 */
[--C-:B------:R-:W-:Y:S01]  /*18ad0*/  @!P1 SHF.R.S32.HI R3, RZ, 0x1f, R11.reuse ;  /* 0x0000001fff039819 */ /* 0x100fe2000001140b */
[----:B------:R-:W-:-:S04]  /*18ae0*/  @!P1 IMAD.MOV.U32 R2, RZ, RZ, R11 ;  /* 0x000000ffff029224 */ /* 0x000fc800078e000b */
[----:B----4-:R-:W-:-:S04]  /*18af0*/  @!P1 IMAD.WIDE.U32 R2, R29, R4, R2 ;  /* 0x000000041d029225 */ /* 0x010fc800078e0002 */
[----:B------:R-:W-:-:S04]  /*18b00*/  @!P1 IMAD R4, R34, R4, RZ ;  /* 0x0000000422049224 */ /* 0x000fc800078e02ff */
[----:B------:R-:W-:Y:S01]  /*18b10*/  @!P1 IMAD R5, R29, R5, R4 ;  /* 0x000000051d059224 */ /* 0x000fe200078e0204 */
[----:B-1----:R-:W-:-:S03]  /*18b20*/  @!P1 LEA R8, P0, R2, R8, 0x2 ;  /* 0x0000000802089211 */ /* 0x002fc600078010ff */
        /* <DEDUP_REMOVED lines=18> */
.L_x_14481:
[----:B------:R-:W-:Y:S01]  /*18c50*/  IMAD R4, R25, 0x8, R23 ;  /* 0x0000000819047824 */ /* 0x000fe200078e0217 */
[----:B------:R-:W-:Y:S01]  /*18c60*/  SHF.L.U32 R21, R26, 0x1f, RZ ;  /* 0x0000001f1a157819 */ /* 0x000fe200000006ff */
[----:B------:R-:W-:Y:S01]  /*18c70*/  BSSY B1, `(.L_x_14482) ;  /* 0x0000004000017945 */ /* 0x000fe20003800000 */
[----:B------:R-:W-:Y:S02]  /*18c80*/  SHF.R.S32.HI R17, RZ, 0x1f, R6 ;  /* 0x0000001fff117819 */ /* 0x000fe40000011406 */
[----:B------:R-:W0:Y:S02]  /*18c90*/  SYNCS.PHASECHK.TRANS64.TRYWAIT P0, [R4+URZ+0x22840], R21 ;  /* 0x02284015040075a7 */ /* 0x000e24000800017f */
[----:B0-----:R-:W-:Y:S05]  /*18ca0*/  @!P0 BRA `(.L_x_14483) ;  /* 0x0000005400548947 */ /* 0x001fea0003800000 */
.L_x_14652:
[----:B------:R-:W-:Y:S05]  /*18cb0*/  BSYNC B1 ;  /* 0x0000000000017941 */ /* 0x000fea0003800000 */
.L_x_14482:
        /* <DEDUP_REMOVED lines=52> */
.L_x_14666:
        /* <DEDUP_REMOVED lines=8> */
.L_x_14485:
        /* <DEDUP_REMOVED lines=11> */
.L_x_14486:
[----:B------:R2:W-:Y:S01]  /*19130*/  SYNCS.ARRIVE.TRANS64.A1T0 RZ, [R4+URZ+0x22830], RZ ;  /* 0x022830ff04ff79a7 */ /* 0x0005e2000810003f */
[----:B------:R-:W-:Y:S05]  /*19140*/  @!P3 BRA `(.L_x_14487) ;  /* 0x000000000004b947 */ /* 0x000fea0003800000 */
[----:B------:R-:W-:Y:S01]  /*19150*/  BPT.TRAP 0x1 ;  /* 0x000000040000795c */ /* 0x000fe20000300000 */
.L_x_14487:
[----:B------:R-:W3:Y:S01]  /*19160*/  SYNCS.PHASECHK.TRANS64.TRYWAIT P0, [R4+URZ+0x22860], R21 ;  /* 0x02286015040075a7 */ /* 0x000ee2000800017f */
[----:B------:R-:W-:Y:S04]  /*19170*/  BSSY B1, `(.L_x_14488) ;  /* 0x0000002000017945 */ /* 0x000fe80003800000 */
[----:B---3--:R-:W-:Y:S05]  /*19180*/  @!P0 BRA `(.L_x_14489) ;  /* 0x0000005400d48947 */ /* 0x008fea0003800000 */
.L_x_14667:
[----:B------:R-:W-:Y:S05]  /*19190*/  BSYNC B1 ;  /* 0x0000000000017941 */ /* 0x000fea0003800000 */
.L_x_14488:
        /* <DEDUP_REMOVED lines=68> */
.L_x_14681:
        /* <DEDUP_REMOVED lines=11> */
.L_x_14491:
        /* <DEDUP_REMOVED lines=11> */
.L_x_14492:
[----:B------:R0:W-:Y:S01]  /*19740*/  SYNCS.ARRIVE.TRANS64.A1T0 RZ, [R4+URZ+0x22850], RZ ;  /* 0x022850ff04ff79a7 */ /* 0x0001e2000810003f */
[----:B------:R-:W-:Y:S05]  /*19750*/  @P2 BRA `(.L_x_14493) ;  /* 0xfffffff000902947 */ /* 0x000fea000383ffff */
.L_x_14480:
[----:B------:R-:W-:Y:S05]  /*19760*/  BSYNC B0 ;  /* 0x0000000000007941 */ /* 0x000fea0003800000 */
.L_x_14479:
        /* <DEDUP_REMOVED lines=16> */
[----:B0-23--:R-:W0:Y:S02]  /*19870*/  S2R R4, SR_LTMASK ;  /* 0x0000000000047919 */ /* 0x00de240000003900 */
[----:B0-----:R-:W-:-:S04]  /*19880*/  LOP3.LUT R4, R4, UR4, RZ, 0xc0, !PT ;  /* 0x0000000404047c12 */ /* 0x001fc8000f8ec0ff */
[----:B------:R-:W0:Y:S01]  /*19890*/  POPC R7, R4 ;  /* 0x0000000400077309 */ /* 0x000e220000000000 */
[----:B----4-:R-:W0:Y:S02]  /*198a0*/  SHFL.IDX PT, R0, R3, R0, 0x1f ;  /* 0x00001f0003007589 */ /* 0x010e2400000e0000 */
[----:B0-----:R-:W-:-:S07]  /*198b0*/  IADD3 R16, R0, UR36, R7 ;  /* 0x0000002400107c10 */ /* 0x001fce000fffe007 */
.L_x_14495:
[----:B------:R-:W-:Y:S05]  /*198c0*/  BSYNC B0 ;  /* 0x0000000000007941 */ /* 0x000fea0003800000 */
.L_x_14494:
[----:B------:R-:W-:-:S07]  /*198d0*/  SEL R25, R25, RZ, P0 ;  /* 0x000000ff19197207 */ /* 0x000fce0000000000 */
.L_x_14454:
[----:B------:R-:W-:Y:S05]  /*198e0*/  BSYNC B7 ;  /* 0x0000000000077941 */ /* 0x000fea0003800000 */
.L_x_14452:
        /* <DEDUP_REMOVED lines=11> */
.L_x_14496:
        /* <DEDUP_REMOVED lines=20> */
[----:B0-23--:R-:W-:-:S05]  /*19ae0*/  SEL R4, R14, RZ, P1 ;  /* 0x000000ff0e047207 */ /* 0x00dfca0000800000 */
[----:B------:R-:W-:-:S05]  /*19af0*/  IMAD.IADD R4, R17, 0x1, R4 ;  /* 0x0000000111047824 */ /* 0x000fca00078e0204 */
[----:B------:R-:W0:Y:S02]  /*19b00*/  SHFL.UP PT, R14, R4, 0x2, RZ ;  /* 0x04400000040e7989 */ /* 0x000e2400000e00ff */
[----:B0-----:R-:W-:-:S05]  /*19b10*/  SEL R5, R14, RZ, P2 ;  /* 0x000000ff0e057207 */ /* 0x001fca0001000000 */
[----:B------:R-:W-:Y:S02]  /*19b20*/  IMAD.IADD R6, R4, 0x1, R5 ;  /* 0x0000000104067824 */ /* 0x000fe400078e0205 */
        /* <DEDUP_REMOVED lines=11> */
.L_x_14691:
[----:B------:R-:W-:Y:S02]  /*19be0*/  ULDC UR4, c[0x0][0xc38] ;  /* 0x00030e0000047ab9 */ /* 0x000fe40000000800 */
[----:B------:R-:W-:-:S04]  /*19bf0*/  IMAD.U32 R4, RZ, RZ, UR4 ;  /* 0x00000004ff047e24 */ /* 0x000fc8000f8e00ff */
[----:B--2---:R-:W-:-:S04]  /*19c00*/  IMAD R14, R14, R4, RZ ;  /* 0x000000040e0e7224 */ /* 0x004fc800078e02ff */
[----:B------:R-:W-:-:S05]  /*19c10*/  IMAD.IADD R5, R5, 0x1, R14 ;  /* 0x0000000105057824 */ /* 0x000fca00078e020e */
[----:B------:R-:W-:-:S13]  /*19c20*/  ISETP.GT.AND P6, PT, R5, R0, PT ;  /* 0x000000000500720c */ /* 0x000fda0003fc4270 */
[----:B------:R-:W-:Y:S05]  /*19c30*/  @P6 BRA `(.L_x_14499) ;  /* 0x00000000009c6947 */ /* 0x000fea0003800000 */
.L_x_14504:
        /* <DEDUP_REMOVED lines=14> */
.L_x_14502:
[----:B------:R-:W-:Y:S05]  /*19d20*/  BSYNC B0 ;  /* 0x0000000000007941 */ /* 0x000fea0003800000 */
.L_x_14501:
        /* <DEDUP_REMOVED lines=18> */
.L_x_14699:
[----:B------:R-:W-:Y:S02]  /*19e50*/  ULDC UR4, c[0x0][0xc38] ;  /* 0x00030e0000047ab9 */ /* 0x000fe40000000800 */
[----:B------:R-:W-:-:S04]  /*19e60*/  IMAD.U32 R4, RZ, RZ, UR4 ;  /* 0x00000004ff047e24 */ /* 0x000fc8000f8e00ff */
[----:B--2---:R-:W-:-:S04]  /*19e70*/  IMAD R14, R14, R4, RZ ;  /* 0x000000040e0e7224 */ /* 0x004fc800078e02ff */
[----:B------:R-:W-:-:S05]  /*19e80*/  IMAD.IADD R5, R14, 0x1, R5 ;  /* 0x000000010e057824 */ /* 0x000fca00078e0205 */
[----:B------:R-:W-:-:S13]  /*19e90*/  ISETP.GT.AND P6, PT, R5, R0, PT ;  /* 0x000000000500720c */ /* 0x000fda0003fc4270 */
[----:B------:R-:W-:Y:S05]  /*19ea0*/  @!P6 BRA `(.L_x_14504) ;  /* 0xfffffffc0064e947 */ /* 0x000fea000383ffff */
.L_x_14499:
        /* <DEDUP_REMOVED lines=8> */
.L_x_14703:
[----:B------:R-:W-:Y:S01]  /*19f30*/  ISETP.NE.AND P0, PT, R3, RZ, PT ;  /* 0x000000ff0300720c */ /* 0x000fe20003f05270 */
[----:B------:R-:W-:-:S12]  /*19f40*/  IMAD.MOV.U32 R14, RZ, RZ, RZ ;  /* 0x000000ffff0e7224 */ /* 0x000fd800078e00ff */
[----:B------:R-:W-:Y:S05]  /*19f50*/  @!P0 BRA `(.L_x_14506) ;  /* 0x0000000000108947 */ /* 0x000fea0003800000 */
[----:B------:R-:W-:Y:S01]  /*19f60*/  UMOV UR4, 0xffffffff ;  /* 0xffffffff00047882 */ /* 0x000fe20000000000 */
[----:B------:R-:W-:Y:S02]  /*19f70*/  VIADD R12, R6, 0xffffffff ;  /* 0xffffffff060c7836 */ /* 0x000fe40000000000 */
[----:B------:R-:W-:Y:S05]  /*19f80*/  BRA.DIV UR4, `(.L_x_14507) ;  /* 0x0000005a04587947 */ /* 0x000fea000b800000 */
[----:B------:R4:W0:Y:S02]  /*19f90*/  SHFL.IDX PT, R14, R2, R12, 0x1f ;  /* 0x00001f0c020e7589 */ /* 0x00082400000e0000 */
.L_x_14506:
        /* <DEDUP_REMOVED lines=9> */
[----:B0-----:R-:W1:Y:S02]  /*1a030*/  MUFU.RCP R9, R9 ;  /* 0x0000000900097308 */ /* 0x001e640000001000 */
[----:B-1----:R-:W-:-:S06]  /*1a040*/  VIADD R10, R9, 0xffffffe ;  /* 0x0ffffffe090a7836 */ /* 0x002fcc0000000000 */
        /* <DEDUP_REMOVED lines=21> */
[----:B------:R-:W-:-:S03]  /*1a1a0*/  IMAD.MOV R2, RZ, RZ, -R2 ;  /* 0x000000ffff027224 */ /* 0x000fc600078e0a02 */
[----:B------:R-:W-:Y:S01]  /*1a1b0*/  IADD3 R3, -R0, RZ, RZ ;  /* 0x000000ff00037210 */ /* 0x000fe20007ffe1ff */
        /* <DEDUP_REMOVED lines=32> */
.L_x_14500:
[----:B------:R-:W-:Y:S01]  /*1a3c0*/  UMOV UR4, URZ ;  /* 0x0000003f00047c82 */ /* 0x000fe20008000000 */
[----:B------:R-:W-:Y:S01]  /*1a3d0*/  UMOV UR5, URZ ;  /* 0x0000003f00057c82 */ /* 0x000fe20008000000 */
[----:B------:R-:W-:Y:S01]  /*1a3e0*/  ULDC UR6, c[0x0][0xc3c] ;  /* 0x00030f0000067ab9 */ /* 0x000fe20000000800 */
[----:B------:R-:W-:Y:S02]  /*1a3f0*/  IMAD.MOV.U32 R16, RZ, RZ, R0 ;  /* 0x000000ffff107224 */ /* 0x000fe400078e0000 */
[----:B------:R-:W-:Y:S02]  /*1a400*/  IMAD.U32 R17, RZ, RZ, UR4 ;  /* 0x00000004ff117e24 */ /* 0x000fe4000f8e00ff */
[----:B------:R-:W-:Y:S02]  /*1a410*/  IMAD.U32 R18, RZ, RZ, UR5 ;  /* 0x00000005ff127e24 */ /* 0x000fe4000f8e00ff */
[----:B------:R-:W-:-:S07]  /*1a420*/  IMAD.U32 R19, RZ, RZ, UR6 ;  /* 0x00000006ff137e24 */ /* 0x000fce000f8e00ff */
.L_x_14508:
        /* <DEDUP_REMOVED lines=10> */
.L_x_14497:
[----:B------:R-:W-:Y:S02]  /*1a4d0*/  ULDC UR4, c[0x0][0xc3c] ;  /* 0x00030f0000047ab9 */ /* 0x000fe40000000800 */
[----:B0-----:R-:W-:-:S13]  /*1a4e0*/  ISETP.GE.AND P0, PT, R19, UR4, PT ;  /* 0x0000000413007c0c */ /* 0x001fda000bf06270 */
[----:B------:R-:W-:Y:S05]  /*1a4f0*/  @!P0 BRA `(.L_x_14509) ;  /* 0xffffffa400048947 */ /* 0x000fea000383ffff */
[----:B------:R-:W-:Y:S05]  /*1a500*/  BSYNC B8 ;  /* 0x0000000000087941 */ /* 0x000fea0003800000 */
.L_x_14410:
[----:B------:R-:W5:Y:S01]  /*1a510*/  LDL.LU R0, [R1+0x24] ;  /* 0x0000240001007983 */ /* 0x000f620000300800 */
[----:B------:R-:W-:Y:S01]  /*1a520*/  BSSY B0, `(.L_x_14510) ;  /* 0x000000b000007945 */ /* 0x000fe20003800000 */
[----:B------:R-:W2:Y:S01]  /*1a530*/  S2R R5, SR_CgaCtaId ;  /* 0x0000000000057919 */ /* 0x000ea20000008800 */
[----:B-----5:R-:W-:-:S05]  /*1a540*/  VIADD R0, R0, 0x1 ;  /* 0x0000000100007836 */ /* 0x020fca0000000000 */
[----:B0-----:R-:W-:-:S04]  /*1a550*/  LEA.HI R2, R0, R0, RZ, 0x1 ;  /* 0x0000000000027211 */ /* 0x001fc800078f08ff */
[----:B------:R-:W-:Y:S02]  /*1a560*/  LOP3.LUT R3, R2, 0xfffffffe, RZ, 0xc0, !PT ;  /* 0xfffffffe02037812 */ /* 0x000fe400078ec0ff */
[----:B------:R-:W-:-:S03]  /*1a570*/  MOV R2, 0x400 ;  /* 0x0000040000027802 */ /* 0x000fc60000000f00 */
[----:B------:R-:W-:Y:S01]  /*1a580*/  IMAD.IADD R0, R0, 0x1, -R3 ;  /* 0x0000000100007824 */ /* 0x000fe200078e0a03 */
[----:B--23--:R-:W-:-:S04]  /*1a590*/  LEA R4, R5, R2, 0x18 ;  /* 0x0000000205047211 */ /* 0x00cfc800078ec0ff */
[----:B------:R-:W-:-:S04]  /*1a5a0*/  SHF.L.U32 R0, R0, 0x1f, RZ ;  /* 0x0000001f00007819 */ /* 0x000fc800000006ff */
[----:B------:R-:W0:Y:S02]  /*1a5b0*/  SYNCS.PHASECHK.TRANS64.TRYWAIT P0, [R4+URZ+0x22820], R0 ;  /* 0x02282000040075a7 */ /* 0x000e24000800017f */
[----:B0-----:R-:W-:Y:S05]  /*1a5c0*/  @!P0 BRA `(.L_x_14511) ;  /* 0x0000005000ec8947 */ /* 0x001fea0003800000 */
.L_x_14706:
[----:B------:R-:W-:Y:S05]  /*1a5d0*/  BSYNC B0 ;  /* 0x0000000000007941 */ /* 0x000fea0003800000 */
.L_x_14510:
[----:B------:R-:W-:-:S03]  /*1a5e0*/  UMOV UR4, 0xffffffff ;  /* 0xffffffff00047882 */ /* 0x000fc60000000000 */
[----:B------:R-:W-:Y:S05]  /*1a5f0*/  BRA.DIV UR4, `(.L_x_14512) ;  /* 0x0000005204f47947 */ /* 0x000fea000b800000 */
[----:B0-----:R-:W0:Y:S02]  /*1a600*/  S2R R0, SR_TID.X ;  /* 0x0000000000007919 */ /* 0x001e240000002100 */
[----:B0-----:R-:W-:-:S04]  /*1a610*/  SHF.R.U32.HI R0, RZ, 0x5, R0 ;  /* 0x00000005ff007819 */ /* 0x001fc80000011600 */
[----:B------:R-:W-:-:S05]  /*1a620*/  LOP3.LUT R0, R0, 0x3, RZ, 0xc0, !PT ;  /* 0x0000000300007812 */ /* 0x000fca00078ec0ff */
[----:B------:R0:W2:Y:S02]  /*1a630*/  SHFL.IDX PT, R14, R0, RZ, 0x1f ;  /* 0x00001fff000e7589 */ /* 0x0000a400000e0000 */
.L_x_14709:
[----:B--2---:R-:W-:-:S13]  /*1a640*/  ISETP.NE.AND P0, PT, R14, RZ, PT ;  /* 0x000000ff0e00720c */ /* 0x004fda0003f05270 */
[----:B------:R-:W-:Y:S05]  /*1a650*/  @P0 BRA `(.L_x_14241) ;  /* 0x0000000000880947 */ /* 0x000fea0003800000 */
[----:B------:R-:W-:-:S03]  /*1a660*/  UMOV UR4, 0xffffffff ;  /* 0xffffffff00047882 */ /* 0x000fc60000000000 */
[----:B------:R-:W-:Y:S05]  /*1a670*/  BRA.DIV UR4, `(.L_x_14513) ;  /* 0x0000005604087947 */ /* 0x000fea000b800000 */
[----:B------:R-:W-:-:S13]  /*1a680*/  ELECT P6, URZ, PT ;  /* 0x00000000003f782f */ /* 0x000fda00038c0000 */
.L_x_14712:
[----:B------:R-:W-:Y:S05]  /*1a690*/  @!P6 BRA `(.L_x_14241) ;  /* 0x000000000078e947 */ /* 0x000fea0003800000 */
[----:B0-----:R-:W2:Y:S02]  /*1a6a0*/  LDL.LU R0, [R1] ;  /* 0x0000000001007983 */ /* 0x001ea40000300800 */
[----:B--2---:R-:W-:-:S04]  /*1a6b0*/  LOP3.LUT R0, R0, 0x2, RZ, 0xfc, !PT ;  /* 0x0000000200007812 */ /* 0x004fc800078efcff */
[----:B------:R-:W-:-:S13]  /*1a6c0*/  ISETP.NE.AND P0, PT, R0, 0x3, PT ;  /* 0x000000030000780c */ /* 0x000fda0003f05270 */
[----:B------:R-:W-:Y:S05]  /*1a6d0*/  @!P0 BRA `(.L_x_14514) ;  /* 0x0000000000048947 */ /* 0x000fea0003800000 */
[----:B------:R-:W-:Y:S01]  /*1a6e0*/  BPT.TRAP 0x1 ;  /* 0x000000040000795c */ /* 0x000fe20000300000 */
.L_x_14514:
[C---:B------:R-:W-:Y:S01]  /*1a6f0*/  IMAD R5, R25.reuse, 0x8, R4 ;  /* 0x0000000819057824 */ /* 0x040fe200078e0204 */
[----:B------:R-:W-:Y:S01]  /*1a700*/  SHF.L.U32 R0, R26, 0x1f, RZ ;  /* 0x0000001f1a007819 */ /* 0x000fe200000006ff */
[----:B------:R-:W-:-:S03]  /*1a710*/  VIADD R25, R25, 0x1 ;  /* 0x0000000119197836 */ /* 0x000fc60000000000 */
[----:B------:R-:W0:Y:S02]  /*1a720*/  SYNCS.PHASECHK.TRANS64.TRYWAIT P1, [R5+URZ+0x22840], R0 ;  /* 0x02284000050075a7 */ /* 0x000e24000802017f */
[----:B------:R-:W-:-:S04]  /*1a730*/  ISETP.NE.AND P2, PT, R25, 0x2, PT ;  /* 0x000000021900780c */ /* 0x000fc80003f45270 */
[----:B------:R-:W-:Y:S01]  /*1a740*/  SEL R3, RZ, 0x1, P2 ;  /* 0x00000001ff037807 */ /* 0x000fe20001000000 */
[----:B0-----:R-:W-:Y:S08]  /*1a750*/  @!P1 BRA `(.L_x_14515) ;  /* 0x0000005000f09947 */ /* 0x001ff00003800000 */
.L_x_14713:
[----:B------:R-:W-:Y:S02]  /*1a760*/  SEL R25, R25, RZ, P2 ;  /* 0x000000ff19197207 */ /* 0x000fe40001000000 */
[----:B------:R-:W-:Y:S01]  /*1a770*/  LOP3.LUT R2, R26, R3, RZ, 0x3c, !PT ;  /* 0x000000031a027212 */ /* 0x000fe200078e3cff */
[----:B------:R-:W-:Y:S06]  /*1a780*/  @!P0 BRA `(.L_x_14516) ;  /* 0x0000000000048947 */ /* 0x000fec0003800000 */
[----:B------:R-:W-:Y:S01]  /*1a790*/  BPT.TRAP 0x1 ;  /* 0x000000040000795c */ /* 0x000fe20000300000 */
.L_x_14516:
[----:B------:R-:W-:Y:S01]  /*1a7a0*/  IMAD R25, R25, 0x8, R4 ;  /* 0x0000000819197824 */ /* 0x000fe200078e0204 */
[----:B------:R-:W-:-:S04]  /*1a7b0*/  SHF.L.U32 R2, R2, 0x1f, RZ ;  /* 0x0000001f02027819 */ /* 0x000fc800000006ff */
[----:B------:R-:W2:Y:S02]  /*1a7c0*/  SYNCS.PHASECHK.TRANS64.TRYWAIT P1, [R25+URZ+0x22840], R2 ;  /* 0x02284002190075a7 */ /* 0x000ea4000802017f */
[----:B--2---:R-:W-:Y:S05]  /*1a7d0*/  @!P1 BRA `(.L_x_14517) ;  /* 0x0000005000e49947 */ /* 0x004fea0003800000 */
.L_x_14714:
[----:B------:R-:W-:Y:S05]  /*1a7e0*/  @!P0 BRA `(.L_x_14518) ;  /* 0x0000000000048947 */ /* 0x000fea0003800000 */
[----:B------:R-:W-:Y:S01]  /*1a7f0*/  BPT.TRAP 0x1 ;  /* 0x000000040000795c */ /* 0x000fe20000300000 */
.L_x_14518:
[----:B------:R-:W3:Y:S02]  /*1a800*/  SYNCS.PHASECHK.TRANS64.TRYWAIT P1, [R5+URZ+0x22860], R0 ;  /* 0x02286000050075a7 */ /* 0x000ee4000802017f */
[----:B---3--:R-:W-:Y:S05]  /*1a810*/  @!P1 BRA `(.L_x_14519) ;  /* 0x0000005000e89947 */ /* 0x008fea0003800000 */
.L_x_14715:
[----:B------:R-:W-:Y:S05]  /*1a820*/  @!P0 BRA `(.L_x_14520) ;  /* 0x0000000000048947 */ /* 0x000fea0003800000 */
[----:B------:R-:W-:Y:S01]  /*1a830*/  BPT.TRAP 0x1 ;  /* 0x000000040000795c */ /* 0x000fe20000300000 */
.L_x_14520:
[----:B------:R0:W0:Y:S02]  /*1a840*/  SYNCS.PHASECHK.TRANS64.TRYWAIT P0, [R25+URZ+0x22860], R2 ;  /* 0x02286002190075a7 */ /* 0x000024000800017f */
[----:B0-----:R-:W-:Y:S05]  /*1a850*/  @!P0 NANOSLEEP.SYNCS 0x989680 ;  /* 0x009896800000895d */ /* 0x001fea0003900000 */
[----:B------:R-:W0:Y:S02]  /*1a860*/  @!P0 SYNCS.PHASECHK.TRANS64 P0, [R25+URZ+0x22860], R2 ;  /* 0x02286002190085a7 */ /* 0x000e24000800007f */
[----:B0-----:R-:W-:Y:S05]  /*1a870*/  @!P0 BRA `(.L_x_14520) ;  /* 0xfffffffc00f08947 */ /* 0x001fea000383ffff */
.L_x_14241:
[----:B------:R-:W-:Y:S05]  /*1a880*/  BSYNC B9 ;  /* 0x0000000000097941 */ /* 0x000fea0003800000 */
.L_x_14238:
[----:B------:R-:W-:Y:S05]  /*1a890*/  EXIT ;  /* 0x000000000000794d */ /* 0x000fea0003800000 */
.L_x_14259:
[----:B0-----:R0:W1:Y:S02]  /*1a8a0*/  SYNCS.PHASECHK.TRANS64.TRYWAIT P5, [R86+URZ+0x22890], R99 ;  /* 0x02289063560075a7 */ /* 0x00106400080a017f */
[----:B-1----:R-:W-:Y:S05]  /*1a8b0*/  @!P5 NANOSLEEP.SYNCS 0x989680 ;  /* 0x009896800000d95d */ /* 0x002fea0003900000 */
[----:B------:R-:W1:Y:S02]  /*1a8c0*/  @!P5 SYNCS.PHASECHK.TRANS64 P5, [R86+URZ+0x22890], R99 ;  /* 0x022890635600d5a7 */ /* 0x000e6400080a007f */
[----:B-1----:R-:W-:Y:S05]  /*1a8d0*/  @!P5 BRA `(.L_x_14259) ;  /* 0xfffffffc00f0d947 */ /* 0x002fea000383ffff */
[----:B------:R-:W-:Y:S05]  /*1a8e0*/  BRA `(.L_x_14521) ;  /* 0xfffffe84004c7947 */ /* 0x000fea000383ffff */
.L_x_14260:
        /* <DEDUP_REMOVED lines=8> */
.L_x_14523:
[----:B------:R-:W-:Y:S05]  /*1a970*/  BSYNC B1 ;  /* 0x0000000000017941 */ /* 0x000fea0003800000 */
.L_x_14522:
        /* <DEDUP_REMOVED lines=8> */
.L_x_14524:
[----:B------:R-:W-:Y:S05]  /*1aa00*/  BRA `(.L_x_14525) ;  /* 0xfffffe8400187947 */ /* 0x000fea000383ffff */
.L_x_14269:
[----:B------:R-:W-:Y:S01]  /*1aa10*/  BSSY B1, `(.L_x_14526) ;  /* 0x0000008000017945 */ /* 0x000fe20003800000 */
[----:B0---4-:R-:W-:Y:S02]  /*1aa20*/  IMAD.MOV.U32 R13, RZ, RZ, R101 ;  /* 0x000000ffff0d7224 */ /* 0x011fe400078e0065 */
[----:B------:R-:W-:Y:S02]  /*1aa30*/  IMAD.MOV.U32 R12, RZ, RZ, 0x1 ;  /* 0x00000001ff0c7424 */ /* 0x000fe400078e00ff */
[----:B------:R-:W-:Y:S02]  /*1aa40*/  IMAD.MOV.U32 R11, RZ, RZ, 0x1c1f ;  /* 0x00001c1fff0b7424 */ /* 0x000fe400078e00ff */
[----:B------:R-:W-:-:S07]  /*1aa50*/  IMAD.MOV.U32 R15, RZ, RZ, -0x1 ;  /* 0xffffffffff0f7424 */ /* 0x000fce00078e00ff */
[----:B-123--:R-:W-:Y:S05]  /*1aa60*/  WARPSYNC.COLLECTIVE R15, `(.L_x_14527) ;  /* 0x000000000f087348 */ /* 0x00efea0003c00000 */
[----:B---3--:R0:W3:Y:S02]  /*1aa70*/  SHFL.IDX P6, R14, R13, R12, R11 ;  /* 0x0000000c0d0e7389 */ /* 0x0080e400000c000b */
[----:B0123--:R-:W-:Y:S01]  /*1aa80*/  ENDCOLLECTIVE ;  /* 0x000000000000791b */ /* 0x00ffe20003800000 */
.L_x_14527:
[----:B------:R-:W-:Y:S05]  /*1aa90*/  BSYNC B1 ;  /* 0x0000000000017941 */ /* 0x000fea0003800000 */
.L_x_14526:
        /* <DEDUP_REMOVED lines=8> */
.L_x_14528:
[----:B------:R-:W-:Y:S05]  /*1ab20*/  BRA `(.L_x_14529) ;  /* 0xfffffe8800b07947 */ /* 0x000fea000383ffff */
.L_x_14279:
[----:B-1----:R1:W2:Y:S02]  /*1ab30*/  SYNCS.PHASECHK.TRANS64.TRYWAIT P4, [R86+URZ+0x22890], R99 ;  /* 0x02289063560075a7 */ /* 0x0022a4000808017f */
[----:B--2---:R-:W-:Y:S05]  /*1ab40*/  @!P4 NANOSLEEP.SYNCS 0x989680 ;  /* 0x009896800000c95d */ /* 0x004fea0003900000 */
[----:B------:R-:W2:Y:S02]  /*1ab50*/  @!P4 SYNCS.PHASECHK.TRANS64 P4, [R86+URZ+0x22890], R99 ;  /* 0x022890635600c5a7 */ /* 0x000ea4000808007f */
[----:B--2---:R-:W-:Y:S05]  /*1ab60*/  @!P4 BRA `(.L_x_14279) ;  /* 0xfffffffc00f0c947 */ /* 0x004fea000383ffff */
[----:B------:R-:W-:Y:S05]  /*1ab70*/  BRA `(.L_x_14530) ;  /* 0xfffffe9400a47947 */ /* 0x000fea000383ffff */
.L_x_14280:
        /* <DEDUP_REMOVED lines=8> */
.L_x_14532:
[----:B------:R-:W-:Y:S05]  /*1ac00*/  BSYNC B1 ;  /* 0x0000000000017941 */ /* 0x000fea0003800000 */
.L_x_14531:
        /* <DEDUP_REMOVED lines=8> */
.L_x_14533:
[----:B------:R-:W-:Y:S01]  /*1ac90*/  IMAD.MOV.U32 R92, RZ, RZ, R14 ;  /* 0x000000ffff5c7224 */ /* 0x000fe200078e000e */
[----:B------:R-:W-:Y:S06]  /*1aca0*/  BRA `(.L_x_14534) ;  /* 0xfffffe9400707947 */ /* 0x000fec000383ffff */
.L_x_14285:
        /* <DEDUP_REMOVED lines=8> */
.L_x_14536:
[----:B------:R-:W-:Y:S05]  /*1ad30*/  BSYNC B1 ;  /* 0x0000000000017941 */ /* 0x000fea0003800000 */
.L_x_14535:
        /* <DEDUP_REMOVED lines=8> */
.L_x_14537:
[----:B------:R-:W-:Y:S01]  /*1adc0*/  IMAD.MOV.U32 R100, RZ, RZ, R14 ;  /* 0x000000ffff647224 */ /* 0x000fe200078e000e */
[----:B------:R-:W-:Y:S06]  /*1add0*/  BRA `(.L_x_14538) ;  /* 0xfffffe9c00207947 */ /* 0x000fec000383ffff */
.L_x_14290:
[----:B0-----:R0:W1:Y:S02]  /*1ade0*/  SYNCS.PHASECHK.TRANS64.TRYWAIT P2, [R86+URZ+0x22890], R99 ;  /* 0x02289063560075a7 */ /* 0x001064000804017f */
[----:B-1----:R-:W-:Y:S05]  /*1adf0*/  @!P2 NANOSLEEP.SYNCS 0x989680 ;  /* 0x009896800000a95d */ /* 0x002fea0003900000 */
[----:B------:R-:W1:Y:S02]  /*1ae00*/  @!P2 SYNCS.PHASECHK.TRANS64 P2, [R86+URZ+0x22890], R99 ;  /* 0x022890635600a5a7 */ /* 0x000e64000804007f */
[----:B-1----:R-:W-:Y:S05]  /*1ae10*/  @!P2 BRA `(.L_x_14290) ;  /* 0xfffffffc00f0a947 */ /* 0x002fea000383ffff */
[----:B------:R-:W-:Y:S05]  /*1ae20*/  BRA `(.L_x_14539) ;  /* 0xfffffea400347947 */ /* 0x000fea000383ffff */
.L_x_14291:
        /* <DEDUP_REMOVED lines=8> */
.L_x_14541:
[----:B------:R-:W-:Y:S05]  /*1aeb0*/  BSYNC B1 ;  /* 0x0000000000017941 */ /* 0x000fea0003800000 */
.L_x_14540:
        /* <DEDUP_REMOVED lines=8> */
.L_x_14542:
[----:B------:R-:W-:Y:S01]  /*1af40*/  IMAD.MOV.U32 R37, RZ, RZ, R14 ;  /* 0x000000ffff257224 */ /* 0x000fe200078e000e */
[----:B------:R-:W-:Y:S06]  /*1af50*/  BRA `(.L_x_14543) ;  /* 0xfffffea400587947 */ /* 0x000fec000383ffff */
.L_x_14294:
        /* <DEDUP_REMOVED lines=8> */
.L_x_14545:
[----:B------:R-:W-:Y:S05]  /*1afe0*/  BSYNC B1 ;  /* 0x0000000000017941 */ /* 0x000fea0003800000 */
.L_x_14544:
        /* <DEDUP_REMOVED lines=8> */
.L_x_14546:
[----:B------:R-:W-:Y:S01]  /*1b070*/  IMAD.MOV.U32 R37, RZ, RZ, R14 ;  /* 0x000000ffff257224 */ /* 0x000fe200078e000e */
[----:B------:R-:W-:Y:S06]  /*1b080*/  BRA `(.L_x_14547) ;  /* 0xfffffea400547947 */ /* 0x000fec000383ffff */
.L_x_14298:
[----:B---3--:R3:W4:Y:S02]  /*1b090*/  SYNCS.PHASECHK.TRANS64.TRYWAIT P3, [R86+URZ+0x228b0], R99 ;  /* 0x0228b063560075a7 */ /* 0x008724000806017f */
[----:B----4-:R-:W-:Y:S05]  /*1b0a0*/  @!P3 NANOSLEEP.SYNCS 0x989680 ;  /* 0x009896800000b95d */ /* 0x010fea0003900000 */
[----:B------:R-:W4:Y:S02]  /*1b0b0*/  @!P3 SYNCS.PHASECHK.TRANS64 P3, [R86+URZ+0x228b0], R99 ;  /* 0x0228b0635600b5a7 */ /* 0x000f24000806007f */
[----:B----4-:R-:W-:Y:S05]  /*1b0c0*/  @!P3 BRA `(.L_x_14298) ;  /* 0xfffffffc00f0b947 */ /* 0x010fea000383ffff */
[----:B------:R-:W-:Y:S05]  /*1b0d0*/  BRA `(.L_x_14548) ;  /* 0xfffffea400cc7947 */ /* 0x000fea000383ffff */
.L_x_14306:
        /* <DEDUP_REMOVED lines=13> */
.L_x_14550:
[----:B------:R-:W-:Y:S05]  /*1b1b0*/  BSYNC B0 ;  /* 0x0000000000007941 */ /* 0x000fea0003800000 */
.L_x_14549:
[----:B------:R-:W-:Y:S05]  /*1b1c0*/  BRA `(.L_x_14551) ;  /* 0xfffffeb4003c7947 */ /* 0x000fea000383ffff */
.L_x_14318:
        /* <DEDUP_REMOVED lines=8> */
.L_x_14553:
[----:B------:R-:W-:Y:S05]  /*1b250*/  BSYNC B1 ;  /* 0x0000000000017941 */ /* 0x000fea0003800000 */
.L_x_14552:
        /* <DEDUP_REMOVED lines=8> */
.L_x_14554:
[----:B------:R-:W-:Y:S02]  /*1b2e0*/  IMAD.MOV.U32 R13, RZ, RZ, R8 ;  /* 0x000000ffff0d7224 */ /* 0x000fe400078e0008 */
[----:B------:R-:W-:-:S07]  /*1b2f0*/  IMAD.MOV.U32 R0, RZ, RZ, R14 ;  /* 0x000000ffff007224 */ /* 0x000fce00078e000e */
[----:B------:R-:W-:Y:S05]  /*1b300*/  WARPSYNC.COLLECTIVE R15, `(.L_x_14555) ;  /* 0x000000000f087348 */ /* 0x000fea0003c00000 */
[----:B------:R0:W1:Y:S02]  /*1b310*/  SHFL.IDX P6, R14, R13, R12, R11 ;  /* 0x0000000c0d0e7389 */ /* 0x00006400000c000b */
[----:B01----:R-:W-:Y:S01]  /*1b320*/  ENDCOLLECTIVE ;  /* 0x000000000000791b */ /* 0x003fe20003800000 */
.L_x_14555:
[----:B------:R-:W-:Y:S02]  /*1b330*/  IMAD.MOV.U32 R13, RZ, RZ, R7 ;  /* 0x000000ffff0d7224 */ /* 0x000fe400078e0007 */
[----:B------:R-:W-:-:S07]  /*1b340*/  IMAD.MOV.U32 R5, RZ, RZ, R14 ;  /* 0x000000ffff057224 */ /* 0x000fce00078e000e */
[----:B------:R-:W-:Y:S05]  /*1b350*/  WARPSYNC.COLLECTIVE R15, `(.L_x_14556) ;  /* 0x000000000f087348 */ /* 0x000fea0003c00000 */
[----:B------:R0:W1:Y:S02]  /*1b360*/  SHFL.IDX P6, R14, R13, R12, R11 ;  /* 0x0000000c0d0e7389 */ /* 0x00006400000c000b */
[----:B01----:R-:W-:Y:S01]  /*1b370*/  ENDCOLLECTIVE ;  /* 0x000000000000791b */ /* 0x003fe20003800000 */
.L_x_14556:
[----:B------:R-:W-:Y:S05]  /*1b380*/  BRA `(.L_x_14557) ;  /* 0xfffffeb800b47947 */ /* 0x000fea000383ffff */
.L_x_14321:
        /* <DEDUP_REMOVED lines=8> */
.L_x_14559:
[----:B------:R-:W-:Y:S05]  /*1b410*/  BSYNC B1 ;  /* 0x0000000000017941 */ /* 0x000fea0003800000 */
.L_x_14558:
        /* <DEDUP_REMOVED lines=8> */
.L_x_14560:
[----:B------:R-:W-:Y:S02]  /*1b4a0*/  IMAD.MOV.U32 R13, RZ, RZ, R8 ;  /* 0x000000ffff0d7224 */ /* 0x000fe400078e0008 */
[----:B------:R-:W-:-:S07]  /*1b4b0*/  IMAD.MOV.U32 R0, RZ, RZ, R14 ;  /* 0x000000ffff007224 */ /* 0x000fce00078e000e */
[----:B------:R-:W-:Y:S05]  /*1b4c0*/  WARPSYNC.COLLECTIVE R15, `(.L_x_14561) ;  /* 0x000000000f087348 */ /* 0x000fea0003c00000 */
[----:B------:R0:W1:Y:S02]  /*1b4d0*/  SHFL.IDX P6, R14, R13, R12, R11 ;  /* 0x0000000c0d0e7389 */ /* 0x00006400000c000b */
[----:B01----:R-:W-:Y:S01]  /*1b4e0*/  ENDCOLLECTIVE ;  /* 0x000000000000791b */ /* 0x003fe20003800000 */
.L_x_14561:
[----:B------:R-:W-:Y:S02]  /*1b4f0*/  IMAD.MOV.U32 R13, RZ, RZ, R7 ;  /* 0x000000ffff0d7224 */ /* 0x000fe400078e0007 */
[----:B------:R-:W-:-:S07]  /*1b500*/  IMAD.MOV.U32 R5, RZ, RZ, R14 ;  /* 0x000000ffff057224 */ /* 0x000fce00078e000e */
[----:B------:R-:W-:Y:S05]  /*1b510*/  WARPSYNC.COLLECTIVE R15, `(.L_x_14562) ;  /* 0x000000000f087348 */ /* 0x000fea0003c00000 */
[----:B------:R0:W1:Y:S02]  /*1b520*/  SHFL.IDX P6, R14, R13, R12, R11 ;  /* 0x0000000c0d0e7389 */ /* 0x00006400000c000b */
[----:B01----:R-:W-:Y:S01]  /*1b530*/  ENDCOLLECTIVE ;  /* 0x000000000000791b */ /* 0x003fe20003800000 */
.L_x_14562:
[----:B------:R-:W-:Y:S05]  /*1b540*/  BRA `(.L_x_14563) ;  /* 0xfffffebc00187947 */ /* 0x000fea000383ffff */
.L_x_14325:
[----:B0-----:R0:W1:Y:S02]  /*1b550*/  SYNCS.PHASECHK.TRANS64.TRYWAIT P0, [R19+URZ+0x22800], R32 ;  /* 0x02280020130075a7 */ /* 0x001064000800017f */
[----:B-1----:R-:W-:Y:S05]  /*1b560*/  @!P0 NANOSLEEP.SYNCS 0x989680 ;  /* 0x009896800000895d */ /* 0x002fea0003900000 */
[----:B------:R-:W1:Y:S02]  /*1b570*/  @!P0 SYNCS.PHASECHK.TRANS64 P0, [R19+URZ+0x22800], R32 ;  /* 0x02280020130085a7 */ /* 0x000e64000800007f */
[----:B-1----:R-:W-:Y:S05]  /*1b580*/  @!P0 BRA `(.L_x_14325) ;  /* 0xfffffffc00f08947 */ /* 0x002fea000383ffff */
[----:B------:R-:W-:Y:S05]  /*1b590*/  BRA `(.L_x_14564) ;  /* 0xfffffec000247947 */ /* 0x000fea000383ffff */
.L_x_14333:
        /* <DEDUP_REMOVED lines=9> */
.L_x_14566:
[----:B------:R-:W-:Y:S05]  /*1b630*/  BSYNC B1 ;  /* 0x0000000000017941 */ /* 0x000fea0003800000 */
.L_x_14565:
        /* <DEDUP_REMOVED lines=10> */
.L_x_14567:
        /* <DEDUP_REMOVED lines=8> */
.L_x_14568:
[----:B------:R-:W-:-:S05]  /*1b760*/  @!P1 IADD3 R6, P2, R3, R5, RZ ;  /* 0x0000000503069210 */ /* 0x000fca0007f5e0ff */
[----:B------:R-:W-:Y:S02]  /*1b770*/  @!P1 IMAD.X R7, R0, 0x1, R21, P2 ;  /* 0x0000000100079824 */ /* 0x000fe400010e0615 */
[----:B------:R-:W-:Y:S02]  /*1b780*/  IMAD.MOV.U32 R13, RZ, RZ, R27 ;  /* 0x000000ffff0d7224 */ /* 0x000fe400078e001b */
[----:B------:R-:W-:-:S07]  /*1b790*/  IMAD.MOV.U32 R4, RZ, RZ, R14 ;  /* 0x000000ffff047224 */ /* 0x000fce00078e000e */
[----:B------:R-:W-:Y:S05]  /*1b7a0*/  WARPSYNC.COLLECTIVE R15, `(.L_x_14569) ;  /* 0x000000000f087348 */ /* 0x000fea0003c00000 */
[----:B------:R0:W1:Y:S02]  /*1b7b0*/  SHFL.IDX P6, R14, R13, R12, R11 ;  /* 0x0000000c0d0e7389 */ /* 0x00006400000c000b */
[----:B01----:R-:W-:Y:S01]  /*1b7c0*/  ENDCOLLECTIVE ;  /* 0x000000000000791b */ /* 0x003fe20003800000 */
.L_x_14569:
        /* <DEDUP_REMOVED lines=15> */
[----:B------:R-:W-:-:S07]  /*1b8c0*/  IMAD.MOV.U32 R3, RZ, RZ, R37 ;  /* 0x000000ffff037224 */ /* 0x000fce00078e0025 */
[----:B-----5:R-:W-:Y:S05]  /*1b8d0*/  WARPSYNC.COLLECTIVE R15, `(.L_x_14570) ;  /* 0x000000000f087348 */ /* 0x020fea0003c00000 */
[----:B------:R0:W1:Y:S02]  /*1b8e0*/  SHFL.IDX P6, R14, R13, R12, R11 ;  /* 0x0000000c0d0e7389 */ /* 0x00006400000c000b */
[----:B01---5:R-:W-:Y:S01]  /*1b8f0*/  ENDCOLLECTIVE ;  /* 0x000000000000791b */ /* 0x023fe20003800000 */
.L_x_14570:
[----:B------:R-:W-:Y:S02]  /*1b900*/  IMAD.MOV.U32 R0, RZ, RZ, R36 ;  /* 0x000000ffff007224 */ /* 0x000fe400078e0024 */
[----:B------:R-:W-:Y:S01]  /*1b910*/  @!P1 IMAD.MOV.U32 R38, RZ, RZ, R8 ;  /* 0x000000ffff269224 */ /* 0x000fe200078e0008 */
[----:B------:R-:W-:Y:S01]  /*1b920*/  PRMT R44, R44, 0x5410, R3 ;  /* 0x000054102c2c7816 */ /* 0x000fe20000000003 */
[----:B------:R-:W-:Y:S01]  /*1b930*/  @!P1 IMAD.MOV.U32 R39, RZ, RZ, R9 ;  /* 0x000000ffff279224 */ /* 0x000fe200078e0009 */
[----:B------:R-:W-:Y:S01]  /*1b940*/  PRMT R31, R31, 0x5410, R0 ;  /* 0x000054101f1f7816 */ /* 0x000fe20000000000 */
        /* <DEDUP_REMOVED lines=13> */
.L_x_14571:
        /* <DEDUP_REMOVED lines=13> */
.L_x_14572:
[----:B------:R-:W-:Y:S02]  /*1baf0*/  IMAD.MOV.U32 R13, RZ, RZ, R27 ;  /* 0x000000ffff0d7224 */ /* 0x000fe400078e001b */
[----:B------:R-:W-:-:S07]  /*1bb00*/  IMAD.MOV.U32 R24, RZ, RZ, R14 ;  /* 0x000000ffff187224 */ /* 0x000fce00078e000e */
[----:B------:R-:W-:Y:S05]  /*1bb10*/  WARPSYNC.COLLECTIVE R15, `(.L_x_14573) ;  /* 0x000000000f087348 */ /* 0x000fea0003c00000 */
[----:B------:R0:W1:Y:S02]  /*1bb20*/  SHFL.IDX P6, R14, R13, R12, R11 ;  /* 0x0000000c0d0e7389 */ /* 0x00006400000c000b */
[----:B01----:R-:W-:Y:S01]  /*1bb30*/  ENDCOLLECTIVE ;  /* 0x000000000000791b */ /* 0x003fe20003800000 */
.L_x_14573:
[----:B------:R-:W-:Y:S05]  /*1bb40*/  BRA `(.L_x_14574) ;  /* 0xfffffecc004c7947 */ /* 0x000fea000383ffff */
.L_x_14337:
[----:B0-----:R0:W1:Y:S02]  /*1bb50*/  SYNCS.PHASECHK.TRANS64.TRYWAIT P1, [R19+URZ+0x22800], R12 ;  /* 0x0228000c130075a7 */ /* 0x001064000802017f */
[----:B-1----:R-:W-:Y:S05]  /*1bb60*/  @!P1 NANOSLEEP.SYNCS 0x989680 ;  /* 0x009896800000995d */ /* 0x002fea0003900000 */
[----:B------:R-:W1:Y:S02]  /*1bb70*/  @!P1 SYNCS.PHASECHK.TRANS64 P1, [R19+URZ+0x22800], R12 ;  /* 0x0228000c130095a7 */ /* 0x000e64000802007f */
[----:B-1----:R-:W-:Y:S05]  /*1bb80*/  @!P1 BRA `(.L_x_14337) ;  /* 0xfffffffc00f09947 */ /* 0x002fea000383ffff */
[----:B------:R-:W-:Y:S05]  /*1bb90*/  BRA `(.L_x_14575) ;  /* 0xfffffecc00e87947 */ /* 0x000fea000383ffff */
.L_x_14343:
[----:B--2---:R2:W3:Y:S02]  /*1bba0*/  SYNCS.PHASECHK.TRANS64.TRYWAIT P1, [R9+URZ+0x22830], R72 ;  /* 0x02283048090075a7 */ /* 0x0044e4000802017f */
[----:B---3--:R-:W-:Y:S05]  /*1bbb0*/  @!P1 NANOSLEEP.SYNCS 0x989680 ;  /* 0x009896800000995d */ /* 0x008fea0003900000 */
[----:B------:R-:W3:Y:S02]  /*1bbc0*/  @!P1 SYNCS.PHASECHK.TRANS64 P1, [R9+URZ+0x22830], R72 ;  /* 0x02283048090095a7 */ /* 0x000ee4000802007f */
[----:B---3--:R-:W-:Y:S05]  /*1bbd0*/  @!P1 BRA `(.L_x_14343) ;  /* 0xfffffffc00f09947 */ /* 0x008fea000383ffff */
[----:B------:R-:W-:Y:S05]  /*1bbe0*/  BRA `(.L_x_14342) ;  /* 0xfffffedc00c87947 */ /* 0x000fea000383ffff */
.L_x_14349:
[----:B-1----:R1:W2:Y:S02]  /*1bbf0*/  SYNCS.PHASECHK.TRANS64.TRYWAIT P1, [R9+URZ+0x22850], R72 ;  /* 0x02285048090075a7 */ /* 0x0022a4000802017f */
[----:B--2---:R-:W-:Y:S05]  /*1bc00*/  @!P1 NANOSLEEP.SYNCS 0x989680 ;  /* 0x009896800000995d */ /* 0x004fea0003900000 */
[----:B------:R-:W2:Y:S02]  /*1bc10*/  @!P1 SYNCS.PHASECHK.TRANS64 P1, [R9+URZ+0x22850], R72 ;  /* 0x02285048090095a7 */ /* 0x000ea4000802007f */
[----:B--2---:R-:W-:Y:S05]  /*1bc20*/  @!P1 BRA `(.L_x_14349) ;  /* 0xfffffffc00f09947 */ /* 0x004fea000383ffff */
[----:B------:R-:W-:Y:S05]  /*1bc30*/  BRA `(.L_x_14348) ;  /* 0xfffffef8000c7947 */ /* 0x000fea000383ffff */
.L_x_14355:
[----:B-1----:R1:W2:Y:S02]  /*1bc40*/  SYNCS.PHASECHK.TRANS64.TRYWAIT P1, [R14+URZ+0x22830], R15 ;  /* 0x0228300f0e0075a7 */ /* 0x0022a4000802017f */
[----:B--2---:R-:W-:Y:S05]  /*1bc50*/  @!P1 NANOSLEEP.SYNCS 0x989680 ;  /* 0x009896800000995d */ /* 0x004fea0003900000 */
[----:B------:R-:W2:Y:S02]  /*1bc60*/  @!P1 SYNCS.PHASECHK.TRANS64 P1, [R14+URZ+0x22830], R15 ;  /* 0x0228300f0e0095a7 */ /* 0x000ea4000802007f */
[----:B--2---:R-:W-:Y:S05]  /*1bc70*/  @!P1 BRA `(.L_x_14355) ;  /* 0xfffffffc00f09947 */ /* 0x004fea000383ffff */
[----:B------:R-:W-:Y:S05]  /*1bc80*/  BRA `(.L_x_14354) ;  /* 0xfffffefc00747947 */ /* 0x000fea000383ffff */
.L_x_14361:
[----:B-1----:R1:W2:Y:S02]  /*1bc90*/  SYNCS.PHASECHK.TRANS64.TRYWAIT P1, [R14+URZ+0x22850], R15 ;  /* 0x0228500f0e0075a7 */ /* 0x0022a4000802017f */
[----:B--2---:R-:W-:Y:S05]  /*1bca0*/  @!P1 NANOSLEEP.SYNCS 0x989680 ;  /* 0x009896800000995d */ /* 0x004fea0003900000 */
[----:B------:R-:W2:Y:S02]  /*1bcb0*/  @!P1 SYNCS.PHASECHK.TRANS64 P1, [R14+URZ+0x22850], R15 ;  /* 0x0228500f0e0095a7 */ /* 0x000ea4000802007f */
[----:B--2---:R-:W-:Y:S05]  /*1bcc0*/  @!P1 BRA `(.L_x_14361) ;  /* 0xfffffffc00f09947 */ /* 0x004fea000383ffff */
[----:B------:R-:W-:Y:S05]  /*1bcd0*/  BRA `(.L_x_14360) ;  /* 0xffffff1c00d47947 */ /* 0x000fea000383ffff */
.L_x_14368:
[----:B-1----:R1:W2:Y:S02]  /*1bce0*/  SYNCS.PHASECHK.TRANS64.TRYWAIT P1, [R14+URZ+0x22830], R15 ;  /* 0x0228300f0e0075a7 */ /* 0x0022a4000802017f */
[----:B--2---:R-:W-:Y:S05]  /*1bcf0*/  @!P1 NANOSLEEP.SYNCS 0x989680 ;  /* 0x009896800000995d */ /* 0x004fea0003900000 */
[----:B------:R-:W2:Y:S02]  /*1bd00*/  @!P1 SYNCS.PHASECHK.TRANS64 P1, [R14+URZ+0x22830], R15 ;  /* 0x0228300f0e0095a7 */ /* 0x000ea4000802007f */
[----:B--2---:R-:W-:Y:S05]  /*1bd10*/  @!P1 BRA `(.L_x_14368) ;  /* 0xfffffffc00f09947 */ /* 0x004fea000383ffff */
[----:B------:R-:W-:Y:S05]  /*1bd20*/  BRA `(.L_x_14367) ;  /* 0xffffff2400187947 */ /* 0x000fea000383ffff */
.L_x_14374:
[----:B-1----:R1:W3:Y:S02]  /*1bd30*/  SYNCS.PHASECHK.TRANS64.TRYWAIT P1, [R14+URZ+0x22850], R15 ;  /* 0x0228500f0e0075a7 */ /* 0x0022e4000802017f */
[----:B---3--:R-:W-:Y:S05]  /*1bd40*/  @!P1 NANOSLEEP.SYNCS 0x989680 ;  /* 0x009896800000995d */ /* 0x008fea0003900000 */
[----:B------:R-:W3:Y:S02]  /*1bd50*/  @!P1 SYNCS.PHASECHK.TRANS64 P1, [R14+URZ+0x22850], R15 ;  /* 0x0228500f0e0095a7 */ /* 0x000ee4000802007f */
[----:B---3--:R-:W-:Y:S05]  /*1bd60*/  @!P1 BRA `(.L_x_14374) ;  /* 0xfffffffc00f09947 */ /* 0x008fea000383ffff */
[----:B------:R-:W-:Y:S05]  /*1bd70*/  BRA `(.L_x_14373) ;  /* 0xffffff3c00807947 */ /* 0x000fea000383ffff */
.L_x_14390:
[----:B------:R-:W-:Y:S02]  /*1bd80*/  IMAD.MOV.U32 R13, RZ, RZ, R4 ;  /* 0x000000ffff0d7224 */ /* 0x000fe400078e0004 */
[----:B------:R-:W-:Y:S02]  /*1bd90*/  IMAD.MOV.U32 R12, RZ, RZ, RZ ;  /* 0x000000ffff0c7224 */ /* 0x000fe400078e00ff */
[----:B------:R-:W-:Y:S02]  /*1bda0*/  IMAD.MOV.U32 R11, RZ, RZ, 0x181f ;  /* 0x0000181fff0b7424 */ /* 0x000fe400078e00ff */
[----:B------:R-:W-:-:S07]  /*1bdb0*/  IMAD.MOV.U32 R15, RZ, RZ, -0x1 ;  /* 0xffffffffff0f7424 */ /* 0x000fce00078e00ff */
[----:B-1----:R-:W-:Y:S05]  /*1bdc0*/  WARPSYNC.COLLECTIVE R15, `(.L_x_14576) ;  /* 0x000000000f087348 */ /* 0x002fea0003c00000 */
[----:B------:R0:W2:Y:S02]  /*1bdd0*/  SHFL.IDX P6, R14, R13, R12, R11 ;  /* 0x0000000c0d0e7389 */ /* 0x0000a400000c000b */
[----:B012---:R-:W-:Y:S01]  /*1bde0*/  ENDCOLLECTIVE ;  /* 0x000000000000791b */ /* 0x007fe20003800000 */
.L_x_14576:
[----:B------:R-:W-:Y:S02]  /*1bdf0*/  IMAD.MOV.U32 R13, RZ, RZ, R3 ;  /* 0x000000ffff0d7224 */ /* 0x000fe400078e0003 */
[----:B------:R-:W-:-:S07]  /*1be00*/  IMAD.MOV.U32 R0, RZ, RZ, R14 ;  /* 0x000000ffff007224 */ /* 0x000fce00078e000e */
[----:B------:R-:W-:Y:S05]  /*1be10*/  WARPSYNC.COLLECTIVE R15, `(.L_x_14577) ;  /* 0x000000000f087348 */ /* 0x000fea0003c00000 */
[----:B------:R0:W1:Y:S02]  /*1be20*/  SHFL.IDX P6, R14, R13, R12, R11 ;  /* 0x0000000c0d0e7389 */ /* 0x00006400000c000b */
[----:B01----:R-:W-:Y:S01]  /*1be30*/  ENDCOLLECTIVE ;  /* 0x000000000000791b */ /* 0x003fe20003800000 */
.L_x_14577:
[----:B------:R-:W-:Y:S05]  /*1be40*/  BRA `(.L_x_14578) ;  /* 0xffffff74001c7947 */ /* 0x000fea000383ffff */
.L_x_14393:
[----:B------:R-:W-:Y:S01]  /*1be50*/  BSSY B1, `(.L_x_14579) ;  /* 0x0000008000017945 */ /* 0x000fe20003800000 */
[----:B----4-:R-:W-:Y:S01]  /*1be60*/  MOV R13, R4 ;  /* 0x00000004000d7202 */ /* 0x010fe20000000f00 */
[----:B------:R-:W-:Y:S02]  /*1be70*/  IMAD.MOV.U32 R12, RZ, RZ, 0x1 ;  /* 0x00000001ff0c7424 */ /* 0x000fe400078e00ff */
[----:B------:R-:W-:Y:S02]  /*1be80*/  IMAD.MOV.U32 R11, RZ, RZ, 0x181f ;  /* 0x0000181fff0b7424 */ /* 0x000fe400078e00ff */
[----:B------:R-:W-:-:S07]  /*1be90*/  IMAD.MOV.U32 R15, RZ, RZ, -0x1 ;  /* 0xffffffffff0f7424 */ /* 0x000fce00078e00ff */
[----:B0123--:R-:W-:Y:S05]  /*1bea0*/  WARPSYNC.COLLECTIVE R15, `(.L_x_14580) ;  /* 0x000000000f087348 */ /* 0x00ffea0003c00000 */
[----:B---3--:R3:W4:Y:S02]  /*1beb0*/  SHFL.IDX P6, R14, R13, R12, R11 ;  /* 0x0000000c0d0e7389 */ /* 0x00872400000c000b */
[----:B01234-:R-:W-:Y:S01]  /*1bec0*/  ENDCOLLECTIVE ;  /* 0x000000000000791b */ /* 0x01ffe20003800000 */
.L_x_14580:
[----:B------:R-:W-:Y:S05]  /*1bed0*/  BSYNC B1 ;  /* 0x0000000000017941 */ /* 0x000fea0003800000 */
.L_x_14579:
        /* <DEDUP_REMOVED lines=8> */
.L_x_14581:
[----:B------:R-:W-:Y:S05]  /*1bf60*/  BRA `(.L_x_14582) ;  /* 0xffffff7400687947 */ /* 0x000fea000383ffff */
.L_x_14396:
        /* <DEDUP_REMOVED lines=8> */
.L_x_14584:
[----:B------:R-:W-:Y:S05]  /*1bff0*/  BSYNC B1 ;  /* 0x0000000000017941 */ /* 0x000fea0003800000 */
.L_x_14583:
        /* <DEDUP_REMOVED lines=8> */
.L_x_14585:
[----:B------:R-:W-:Y:S05]  /*1c080*/  BRA `(.L_x_14586) ;  /* 0xffffff7400b07947 */ /* 0x000fea000383ffff */
.L_x_14399:
        /* <DEDUP_REMOVED lines=8> */
.L_x_14588:
[----:B------:R-:W-:Y:S05]  /*1c110*/  BSYNC B1 ;  /* 0x0000000000017941 */ /* 0x000fea0003800000 */
.L_x_14587:
        /* <DEDUP_REMOVED lines=8> */
.L_x_14589:
[----:B------:R-:W-:Y:S05]  /*1c1a0*/  BRA `(.L_x_14590) ;  /* 0xffffff7400f87947 */ /* 0x000fea000383ffff */
.L_x_14416:
        /* <DEDUP_REMOVED lines=11> */
.L_x_14592:
[----:B------:R-:W-:Y:S05]  /*1c260*/  BSYNC B1 ;  /* 0x0000000000017941 */ /* 0x000fea0003800000 */
.L_x_14591:
[----:B------:R-:W-:Y:S05]  /*1c270*/  BRA `(.L_x_14593) ;  /* 0xffffff8c00847947 */ /* 0x000fea000383ffff */
.L_x_14418:
[----:B------:R-:W-:Y:S01]  /*1c280*/  BSSY B1, `(.L_x_14594) ;  /* 0x0000006000017945 */ /* 0x000fe20003800000 */
[----:B------:R-:W-:-:S07]  /*1c290*/  IMAD.MOV.U32 R15, RZ, RZ, -0x1 ;  /* 0xffffffffff0f7424 */ /* 0x000fce00078e00ff */
[----:B012---:R-:W-:Y:S05]  /*1c2a0*/  WARPSYNC.COLLECTIVE R15, `(.L_x_14595) ;  /* 0x000000000f0c7348 */ /* 0x007fea0003c00000 */
[----:B------:R-:W-:Y:S02]  /*1c2b0*/  ELECT P6, UR62, PT ;  /* 0x00000000003e782f */ /* 0x000fe400038c0000 */
[----:B------:R-:W-:Y:S01]  /*1c2c0*/  MOV R14, UR62 ;  /* 0x0000003e000e7c02 */ /* 0x000fe20008000f00 */
[----:B012---:R-:W-:Y:S10]  /*1c2d0*/  ENDCOLLECTIVE ;  /* 0x000000000000791b */ /* 0x007ff40003800000 */
.L_x_14595:
[----:B------:R-:W-:Y:S05]  /*1c2e0*/  BSYNC B1 ;  /* 0x0000000000017941 */ /* 0x000fea0003800000 */
.L_x_14594:
[----:B------:R-:W-:Y:S05]  /*1c2f0*/  BRA `(.L_x_14417) ;  /* 0xffffff8c007c7947 */ /* 0x000fea000383ffff */
.L_x_14420:
[----:B0-----:R0:W2:Y:S02]  /*1c300*/  SYNCS.PHASECHK.TRANS64.TRYWAIT P0, [R23+URZ+0x22820], R3 ;  /* 0x02282003170075a7 */ /* 0x0010a4000800017f */
[----:B--2---:R-:W-:Y:S05]  /*1c310*/  @!P0 NANOSLEEP.SYNCS 0x989680 ;  /* 0x009896800000895d */ /* 0x004fea0003900000 */
[----:B------:R-:W2:Y:S02]  /*1c320*/  @!P0 SYNCS.PHASECHK.TRANS64 P0, [R23+URZ+0x22820], R3 ;  /* 0x02282003170085a7 */ /* 0x000ea4000800007f */
[----:B--2---:R-:W-:Y:S05]  /*1c330*/  @!P0 BRA `(.L_x_14420) ;  /* 0xfffffffc00f08947 */ /* 0x004fea000383ffff */
[----:B------:R-:W-:Y:S05]  /*1c340*/  BRA `(.L_x_14596) ;  /* 0xffffff8c008c7947 */ /* 0x000fea000383ffff */
.L_x_14424:
[----:B0-----:R0:W2:Y:S02]  /*1c350*/  SYNCS.PHASECHK.TRANS64.TRYWAIT P0, [R3+URZ+0x228a0], R8 ;  /* 0x0228a008030075a7 */ /* 0x0010a4000800017f */
[----:B--2---:R-:W-:Y:S05]  /*1c360*/  @!P0 NANOSLEEP.SYNCS 0x989680 ;  /* 0x009896800000895d */ /* 0x004fea0003900000 */
[----:B------:R-:W2:Y:S02]  /*1c370*/  @!P0 SYNCS.PHASECHK.TRANS64 P0, [R3+URZ+0x228a0], R8 ;  /* 0x0228a008030085a7 */ /* 0x000ea4000800007f */
[----:B--2---:R-:W-:Y:S05]  /*1c380*/  @!P0 BRA `(.L_x_14424) ;  /* 0xfffffffc00f08947 */ /* 0x004fea000383ffff */
[----:B------:R-:W-:Y:S05]  /*1c390*/  BRA `(.L_x_14597) ;  /* 0xffffff8c00a47947 */ /* 0x000fea000383ffff */
.L_x_14429:
[----:B-1----:R1:W2:Y:S02]  /*1c3a0*/  SYNCS.PHASECHK.TRANS64.TRYWAIT P0, [R3+URZ+0x228c0], R8 ;  /* 0x0228c008030075a7 */ /* 0x0022a4000800017f */
[----:B--2---:R-:W-:Y:S05]  /*1c3b0*/  @!P0 NANOSLEEP.SYNCS 0x989680 ;  /* 0x009896800000895d */ /* 0x004fea0003900000 */
[----:B------:R-:W2:Y:S02]  /*1c3c0*/  @!P0 SYNCS.PHASECHK.TRANS64 P0, [R3+URZ+0x228c0], R8 ;  /* 0x0228c008030085a7 */ /* 0x000ea4000800007f */
[----:B--2---:R-:W-:Y:S05]  /*1c3d0*/  @!P0 BRA `(.L_x_14429) ;  /* 0xfffffffc00f08947 */ /* 0x004fea000383ffff */
[----:B------:R-:W-:Y:S05]  /*1c3e0*/  BRA `(.L_x_14598) ;  /* 0xffffff9000207947 */ /* 0x000fea000383ffff */
.L_x_14439:
[----:B0-----:R0:W2:Y:S02]  /*1c3f0*/  SYNCS.PHASECHK.TRANS64.TRYWAIT P1, [R8+URZ+0x228a0], R2 ;  /* 0x0228a002080075a7 */ /* 0x0010a4000802017f */
[----:B--2---:R-:W-:Y:S05]  /*1c400*/  @!P1 NANOSLEEP.SYNCS 0x989680 ;  /* 0x009896800000995d */ /* 0x004fea0003900000 */
[----:B------:R-:W2:Y:S02]  /*1c410*/  @!P1 SYNCS.PHASECHK.TRANS64 P1, [R8+URZ+0x228a0], R2 ;  /* 0x0228a002080095a7 */ /* 0x000ea4000802007f */
[----:B--2---:R-:W-:Y:S05]  /*1c420*/  @!P1 BRA `(.L_x_14439) ;  /* 0xfffffffc00f09947 */ /* 0x004fea000383ffff */
[----:B------:R-:W-:Y:S05]  /*1c430*/  BRA `(.L_x_14599) ;  /* 0xffffff9400947947 */ /* 0x000fea000383ffff */
.L_x_14444:
[----:B-1----:R1:W2:Y:S02]  /*1c440*/  SYNCS.PHASECHK.TRANS64.TRYWAIT P1, [R8+URZ+0x228c0], R2 ;  /* 0x0228c002080075a7 */ /* 0x0022a4000802017f */
[----:B--2---:R-:W-:Y:S05]  /*1c450*/  @!P1 NANOSLEEP.SYNCS 0x989680 ;  /* 0x009896800000995d */ /* 0x004fea0003900000 */
[----:B------:R-:W2:Y:S02]  /*1c460*/  @!P1 SYNCS.PHASECHK.TRANS64 P1, [R8+URZ+0x228c0], R2 ;  /* 0x0228c002080095a7 */ /* 0x000ea4000802007f */
[----:B--2---:R-:W-:Y:S05]  /*1c470*/  @!P1 BRA `(.L_x_14444) ;  /* 0xfffffffc00f09947 */ /* 0x004fea000383ffff */
[----:B------:R-:W-:Y:S05]  /*1c480*/  BRA `(.L_x_14600) ;  /* 0xffffff98000c7947 */ /* 0x000fea000383ffff */
.L_x_14460:
        /* <DEDUP_REMOVED lines=11> */
.L_x_14602:
[----:B------:R-:W-:Y:S05]  /*1c540*/  BSYNC B0 ;  /* 0x0000000000007941 */ /* 0x000fea0003800000 */
.L_x_14601:
[----:B------:R-:W-:Y:S05]  /*1c550*/  BRA `(.L_x_14603) ;  /* 0xffffffa400c07947 */ /* 0x000fea000383ffff */
.L_x_14463:
[----:B0-----:R0:W1:Y:S02]  /*1c560*/  SYNCS.PHASECHK.TRANS64.TRYWAIT P0, [R32+URZ+0x22840], R0 ;  /* 0x02284000200075a7 */ /* 0x001064000800017f */
[----:B-1----:R-:W-:Y:S05]  /*1c570*/  @!P0 NANOSLEEP.SYNCS 0x989680 ;  /* 0x009896800000895d */ /* 0x002fea0003900000 */
[----:B------:R-:W1:Y:S02]  /*1c580*/  @!P0 SYNCS.PHASECHK.TRANS64 P0, [R32+URZ+0x22840], R0 ;  /* 0x02284000200085a7 */ /* 0x000e64000800007f */
[----:B-1----:R-:W-:Y:S05]  /*1c590*/  @!P0 BRA `(.L_x_14463) ;  /* 0xfffffffc00f08947 */ /* 0x002fea000383ffff */
[----:B------:R-:W-:Y:S05]  /*1c5a0*/  BRA `(.L_x_14604) ;  /* 0xffffffa400e47947 */ /* 0x000fea000383ffff */
.L_x_14464:
        /* <DEDUP_REMOVED lines=8> */
.L_x_14606:
[----:B------:R-:W-:Y:S05]  /*1c630*/  BSYNC B0 ;  /* 0x0000000000007941 */ /* 0x000fea0003800000 */
.L_x_14605:
        /* <DEDUP_REMOVED lines=9> */
.L_x_14607:
[----:B------:R-:W-:Y:S02]  /*1c6d0*/  IMAD.MOV.U32 R13, RZ, RZ, R4 ;  /* 0x000000ffff0d7224 */ /* 0x000fe400078e0004 */
[----:B------:R-:W-:Y:S02]  /*1c6e0*/  IMAD.MOV.U32 R12, RZ, RZ, 0x1 ;  /* 0x00000001ff0c7424 */ /* 0x000fe400078e00ff */
[----:B------:R-:W-:-:S07]  /*1c6f0*/  IMAD.MOV.U32 R3, RZ, RZ, R14 ;  /* 0x000000ffff037224 */ /* 0x000fce00078e000e */
[----:B------:R-:W-:Y:S05]  /*1c700*/  WARPSYNC.COLLECTIVE R15, `(.L_x_14608) ;  /* 0x000000000f087348 */ /* 0x000fea0003c00000 */
[----:B------:R0:W1:Y:S02]  /*1c710*/  SHFL.IDX P6, R14, R13, R12, R11 ;  /* 0x0000000c0d0e7389 */ /* 0x00006400000c000b */
[----:B01----:R-:W-:Y:S01]  /*1c720*/  ENDCOLLECTIVE ;  /* 0x000000000000791b */ /* 0x003fe20003800000 */
.L_x_14608:
        /* <DEDUP_REMOVED lines=15> */
.L_x_14609:
[----:B------:R-:W-:Y:S02]  /*1c820*/  @P0 IMAD R6, R5, 0x2, R23 ;  /* 0x0000000205060824 */ /* 0x000fe400078e0217 */
[----:B------:R-:W-:Y:S02]  /*1c830*/  IMAD.MOV.U32 R13, RZ, RZ, R4 ;  /* 0x000000ffff0d7224 */ /* 0x000fe400078e0004 */
[----:B------:R-:W-:Y:S02]  /*1c840*/  IMAD.MOV.U32 R12, RZ, RZ, 0x2 ;  /* 0x00000002ff0c7424 */ /* 0x000fe400078e00ff */
[----:B------:R-:W-:-:S07]  /*1c850*/  IMAD.MOV.U32 R3, RZ, RZ, R14 ;  /* 0x000000ffff037224 */ /* 0x000fce00078e000e */
[----:B------:R-:W-:Y:S05]  /*1c860*/  WARPSYNC.COLLECTIVE R15, `(.L_x_14610) ;  /* 0x000000000f087348 */ /* 0x000fea0003c00000 */
[----:B------:R0:W1:Y:S02]  /*1c870*/  SHFL.IDX P6, R14, R13, R12, R11 ;  /* 0x0000000c0d0e7389 */ /* 0x00006400000c000b */
[----:B01----:R-:W-:Y:S01]  /*1c880*/  ENDCOLLECTIVE ;  /* 0x000000000000791b */ /* 0x003fe20003800000 */
.L_x_14610:
        /* <DEDUP_REMOVED lines=15> */
.L_x_14611:
[----:B------:R-:W-:Y:S02]  /*1c980*/  @P0 IMAD R6, R5, 0x2, R23 ;  /* 0x0000000205060824 */ /* 0x000fe400078e0217 */
[----:B------:R-:W-:Y:S02]  /*1c990*/  IMAD.MOV.U32 R13, RZ, RZ, R4 ;  /* 0x000000ffff0d7224 */ /* 0x000fe400078e0004 */
[----:B------:R-:W-:Y:S02]  /*1c9a0*/  IMAD.MOV.U32 R12, RZ, RZ, 0x3 ;  /* 0x00000003ff0c7424 */ /* 0x000fe400078e00ff */
[----:B------:R-:W-:-:S07]  /*1c9b0*/  IMAD.MOV.U32 R3, RZ, RZ, R14 ;  /* 0x000000ffff037224 */ /* 0x000fce00078e000e */
[----:B------:R-:W-:Y:S05]  /*1c9c0*/  WARPSYNC.COLLECTIVE R15, `(.L_x_14612) ;  /* 0x000000000f087348 */ /* 0x000fea0003c00000 */
[----:B------:R0:W1:Y:S02]  /*1c9d0*/  SHFL.IDX P6, R14, R13, R12, R11 ;  /* 0x0000000c0d0e7389 */ /* 0x00006400000c000b */
[----:B01----:R-:W-:Y:S01]  /*1c9e0*/  ENDCOLLECTIVE ;  /* 0x000000000000791b */ /* 0x003fe20003800000 */
.L_x_14612:
        /* <DEDUP_REMOVED lines=15> */
.L_x_14613:
[----:B------:R-:W-:Y:S02]  /*1cae0*/  @P0 IMAD R6, R5, 0x2, R23 ;  /* 0x0000000205060824 */ /* 0x000fe400078e0217 */
[----:B------:R-:W-:Y:S02]  /*1caf0*/  IMAD.MOV.U32 R13, RZ, RZ, R4 ;  /* 0x000000ffff0d7224 */ /* 0x000fe400078e0004 */
[----:B------:R-:W-:Y:S02]  /*1cb00*/  IMAD.MOV.U32 R12, RZ, RZ, 0x4 ;  /* 0x00000004ff0c7424 */ /* 0x000fe400078e00ff */
[----:B------:R-:W-:-:S07]  /*1cb10*/  IMAD.MOV.U32 R3, RZ, RZ, R14 ;  /* 0x000000ffff037224 */ /* 0x000fce00078e000e */
[----:B------:R-:W-:Y:S05]  /*1cb20*/  WARPSYNC.COLLECTIVE R15, `(.L_x_14614) ;  /* 0x000000000f087348 */ /* 0x000fea0003c00000 */
[----:B------:R0:W1:Y:S02]  /*1cb30*/  SHFL.IDX P6, R14, R13, R12, R11 ;  /* 0x0000000c0d0e7389 */ /* 0x00006400000c000b */
[----:B01----:R-:W-:Y:S01]  /*1cb40*/  ENDCOLLECTIVE ;  /* 0x000000000000791b */ /* 0x003fe20003800000 */
.L_x_14614:
        /* <DEDUP_REMOVED lines=15> */
.L_x_14615:
[----:B------:R-:W-:Y:S02]  /*1cc40*/  @P0 IMAD R6, R5, 0x2, R23 ;  /* 0x0000000205060824 */ /* 0x000fe400078e0217 */
[----:B------:R-:W-:Y:S02]  /*1cc50*/  IMAD.MOV.U32 R13, RZ, RZ, R4 ;  /* 0x000000ffff0d7224 */ /* 0x000fe400078e0004 */
[----:B------:R-:W-:Y:S02]  /*1cc60*/  IMAD.MOV.U32 R12, RZ, RZ, 0x5 ;  /* 0x00000005ff0c7424 */ /* 0x000fe400078e00ff */
[----:B------:R-:W-:-:S07]  /*1cc70*/  IMAD.MOV.U32 R3, RZ, RZ, R14 ;  /* 0x000000ffff037224 */ /* 0x000fce00078e000e */
[----:B------:R-:W-:Y:S05]  /*1cc80*/  WARPSYNC.COLLECTIVE R15, `(.L_x_14616) ;  /* 0x000000000f087348 */ /* 0x000fea0003c00000 */
[----:B------:R0:W1:Y:S02]  /*1cc90*/  SHFL.IDX P6, R14, R13, R12, R11 ;  /* 0x0000000c0d0e7389 */ /* 0x00006400000c000b */
[----:B01----:R-:W-:Y:S01]  /*1cca0*/  ENDCOLLECTIVE ;  /* 0x000000000000791b */ /* 0x003fe20003800000 */
.L_x_14616:
        /* <DEDUP_REMOVED lines=10> */
.L_x_14617:
[----:B------:R-:W-:Y:S01]  /*1cd50*/  @!PT LDS RZ, [RZ] ;  /* 0x00000000fffff984 */ /* 0x000fe20000000800 */
[----:B------:R-:W-:Y:S01]  /*1cd60*/  @!PT LDS RZ, [RZ] ;  /* 0x00000000fffff984 */ /* 0x000fe20000000800 */
[----:B------:R-:W-:Y:S01]  /*1cd70*/  @!PT LDS RZ, [RZ] ;  /* 0x00000000fffff984 */ /* 0x000fe20000000800 */
[----:B------:R1:W-:Y:S01]  /*1cd80*/  @P0 LDGSTS.E.BYPASS.LTC128B.128 [R6+0x1e400], desc[UR40][R2.64], !P2 ;  /* 0x1e40000002060fae */ /* 0x0003e2000d101d68 */
[----:B------:R-:W-:Y:S01]  /*1cd90*/  IMAD.MOV.U32 R0, RZ, RZ, R14 ;  /* 0x000000ffff007224 */ /* 0x000fe200078e000e */
[----:B------:R-:W-:Y:S06]  /*1cda0*/  BRA `(.L_x_14618) ;  /* 0xffffffa400407947 */ /* 0x000fec000383ffff */
.L_x_14469:
[----:B------:R-:W-:Y:S02]  /*1cdb0*/  IMAD.MOV.U32 R13, RZ, RZ, R4 ;  /* 0x000000ffff0d7224 */ /* 0x000fe400078e0004 */
[----:B------:R-:W-:Y:S02]  /*1cdc0*/  IMAD.MOV.U32 R12, RZ, RZ, RZ ;  /* 0x000000ffff0c7224 */ /* 0x000fe400078e00ff */
[----:B------:R-:W-:Y:S02]  /*1cdd0*/  IMAD.MOV.U32 R11, RZ, RZ, 0x181f ;  /* 0x0000181fff0b7424 */ /* 0x000fe400078e00ff */
[----:B------:R-:W-:Y:S02]  /*1cde0*/  IMAD.MOV.U32 R15, RZ, RZ, -0x1 ;  /* 0xffffffffff0f7424 */ /* 0x000fe400078e00ff */
[----:B-----5:R-:W-:Y:S02]  /*1cdf0*/  IMAD R5, R20, R7, RZ ;  /* 0x0000000714057224 */ /* 0x020fe400078e02ff */
[----:B------:R-:W-:-:S07]  /*1ce00*/  IMAD R17, R17, 0x80, R10 ;  /* 0x0000008011117824 */ /* 0x000fce00078e020a */
[----:B-1----:R-:W-:Y:S05]  /*1ce10*/  WARPSYNC.COLLECTIVE R15, `(.L_x_14619) ;  /* 0x000000000f087348 */ /* 0x002fea0003c00000 */
[----:B------:R0:W2:Y:S02]  /*1ce20*/  SHFL.IDX P6, R14, R13, R12, R11 ;  /* 0x0000000c0d0e7389 */ /* 0x0000a400000c000b */
[----:B012---:R-:W-:Y:S01]  /*1ce30*/  ENDCOLLECTIVE ;  /* 0x000000000000791b */ /* 0x007fe20003800000 */
.L_x_14619:
[C---:B------:R-:W-:Y:S01]  /*1ce40*/  VIADD R6, R17.reuse, 0x10 ;  /* 0x0000001011067836 */ /* 0x040fe20000000000 */
[----:B------:R-:W-:Y:S01]  /*1ce50*/  ISETP.GE.AND P0, PT, R17, R5, PT ;  /* 0x000000051100720c */ /* 0x000fe20003f06270 */
[----:B------:R-:W-:Y:S02]  /*1ce60*/  IMAD.MOV.U32 R13, RZ, RZ, R0 ;  /* 0x000000ffff0d7224 */ /* 0x000fe400078e0000 */
[----:B------:R-:W-:-:S10]  /*1ce70*/  IMAD.MOV.U32 R2, RZ, RZ, R14 ;  /* 0x000000ffff027224 */ /* 0x000fd400078e000e */
[----:B------:R-:W-:Y:S05]  /*1ce80*/  WARPSYNC.COLLECTIVE R15, `(.L_x_14620) ;  /* 0x000000000f087348 */ /* 0x000fea0003c00000 */
[----:B------:R0:W1:Y:S02]  /*1ce90*/  SHFL.IDX P6, R14, R13, R12, R11 ;  /* 0x0000000c0d0e7389 */ /* 0x00006400000c000b */
[----:B01----:R-:W-:Y:S01]  /*1cea0*/  ENDCOLLECTIVE ;  /* 0x000000000000791b */ /* 0x003fe20003800000 */
.L_x_14620:
[----:B------:R-:W-:Y:S02]  /*1ceb0*/  IMAD.MOV.U32 R13, RZ, RZ, R4 ;  /* 0x000000ffff0d7224 */ /* 0x000fe400078e0004 */
[----:B------:R-:W-:Y:S02]  /*1cec0*/  IMAD.MOV.U32 R12, RZ, RZ, 0x1 ;  /* 0x00000001ff0c7424 */ /* 0x000fe400078e00ff */
[----:B------:R-:W-:-:S07]  /*1ced0*/  IMAD.MOV.U32 R3, RZ, RZ, R14 ;  /* 0x000000ffff037224 */ /* 0x000fce00078e000e */
[----:B------:R-:W-:Y:S05]  /*1cee0*/  WARPSYNC.COLLECTIVE R15, `(.L_x_14621) ;  /* 0x000000000f087348 */ /* 0x000fea0003c00000 */
[----:B------:R0:W1:Y:S02]  /*1cef0*/  SHFL.IDX P6, R14, R13, R12, R11 ;  /* 0x0000000c0d0e7389 */ /* 0x00006400000c000b */
[----:B01----:R-:W-:Y:S01]  /*1cf00*/  ENDCOLLECTIVE ;  /* 0x000000000000791b */ /* 0x003fe20003800000 */
.L_x_14621:
        /* <DEDUP_REMOVED lines=15> */
.L_x_14622:
[----:B------:R-:W-:Y:S02]  /*1d000*/  IMAD.MOV.U32 R13, RZ, RZ, R4 ;  /* 0x000000ffff0d7224 */ /* 0x000fe400078e0004 */
[----:B------:R-:W-:Y:S02]  /*1d010*/  IMAD.MOV.U32 R12, RZ, RZ, 0x2 ;  /* 0x00000002ff0c7424 */ /* 0x000fe400078e00ff */
[----:B------:R-:W-:-:S07]  /*1d020*/  IMAD.MOV.U32 R3, RZ, RZ, R14 ;  /* 0x000000ffff037224 */ /* 0x000fce00078e000e */
[----:B------:R-:W-:Y:S05]  /*1d030*/  WARPSYNC.COLLECTIVE R15, `(.L_x_14623) ;  /* 0x000000000f087348 */ /* 0x000fea0003c00000 */
[----:B------:R0:W1:Y:S02]  /*1d040*/  SHFL.IDX P6, R14, R13, R12, R11 ;  /* 0x0000000c0d0e7389 */ /* 0x00006400000c000b */
[----:B01----:R-:W-:Y:S01]  /*1d050*/  ENDCOLLECTIVE ;  /* 0x000000000000791b */ /* 0x003fe20003800000 */
.L_x_14623:
        /* <DEDUP_REMOVED lines=16> */
.L_x_14624:
[----:B------:R-:W-:Y:S02]  /*1d160*/  IMAD.MOV.U32 R13, RZ, RZ, R4 ;  /* 0x000000ffff0d7224 */ /* 0x000fe400078e0004 */
[----:B------:R-:W-:Y:S02]  /*1d170*/  IMAD.MOV.U32 R12, RZ, RZ, 0x3 ;  /* 0x00000003ff0c7424 */ /* 0x000fe400078e00ff */
[----:B------:R-:W-:-:S07]  /*1d180*/  IMAD.MOV.U32 R3, RZ, RZ, R14 ;  /* 0x000000ffff037224 */ /* 0x000fce00078e000e */
[----:B------:R-:W-:Y:S05]  /*1d190*/  WARPSYNC.COLLECTIVE R15, `(.L_x_14625) ;  /* 0x000000000f087348 */ /* 0x000fea0003c00000 */
[----:B------:R0:W1:Y:S02]  /*1d1a0*/  SHFL.IDX P6, R14, R13, R12, R11 ;  /* 0x0000000c0d0e7389 */ /* 0x00006400000c000b */
[----:B01----:R-:W-:Y:S01]  /*1d1b0*/  ENDCOLLECTIVE ;  /* 0x000000000000791b */ /* 0x003fe20003800000 */
.L_x_14625:
        /* <DEDUP_REMOVED lines=16> */
.L_x_14626:
[----:B------:R-:W-:Y:S02]  /*1d2c0*/  IMAD.MOV.U32 R13, RZ, RZ, R4 ;  /* 0x000000ffff0d7224 */ /* 0x000fe400078e0004 */
[----:B------:R-:W-:Y:S02]  /*1d2d0*/  IMAD.MOV.U32 R12, RZ, RZ, 0x4 ;  /* 0x00000004ff0c7424 */ /* 0x000fe400078e00ff */
[----:B------:R-:W-:-:S07]  /*1d2e0*/  IMAD.MOV.U32 R3, RZ, RZ, R14 ;  /* 0x000000ffff037224 */ /* 0x000fce00078e000e */
[----:B------:R-:W-:Y:S05]  /*1d2f0*/  WARPSYNC.COLLECTIVE R15, `(.L_x_14627) ;  /* 0x000000000f087348 */ /* 0x000fea0003c00000 */
[----:B------:R0:W1:Y:S02]  /*1d300*/  SHFL.IDX P6, R14, R13, R12, R11 ;  /* 0x0000000c0d0e7389 */ /* 0x00006400000c000b */
[----:B01----:R-:W-:Y:S01]  /*1d310*/  ENDCOLLECTIVE ;  /* 0x000000000000791b */ /* 0x003fe20003800000 */
.L_x_14627:
        /* <DEDUP_REMOVED lines=16> */
.L_x_14628:
[----:B------:R-:W-:Y:S02]  /*1d420*/  IMAD.MOV.U32 R13, RZ, RZ, R4 ;  /* 0x000000ffff0d7224 */ /* 0x000fe400078e0004 */
[----:B------:R-:W-:Y:S02]  /*1d430*/  IMAD.MOV.U32 R12, RZ, RZ, 0x5 ;  /* 0x00000005ff0c7424 */ /* 0x000fe400078e00ff */
[----:B------:R-:W-:-:S07]  /*1d440*/  IMAD.MOV.U32 R3, RZ, RZ, R14 ;  /* 0x000000ffff037224 */ /* 0x000fce00078e000e */
[----:B------:R-:W-:Y:S05]  /*1d450*/  WARPSYNC.COLLECTIVE R15, `(.L_x_14629) ;  /* 0x000000000f087348 */ /* 0x000fea0003c00000 */
[----:B------:R0:W1:Y:S02]  /*1d460*/  SHFL.IDX P6, R14, R13, R12, R11 ;  /* 0x0000000c0d0e7389 */ /* 0x00006400000c000b */
[----:B01----:R-:W-:Y:S01]  /*1d470*/  ENDCOLLECTIVE ;  /* 0x000000000000791b */ /* 0x003fe20003800000 */
.L_x_14629:
        /* <DEDUP_REMOVED lines=16> */
.L_x_14630:
[----:B------:R-:W-:Y:S02]  /*1d580*/  IMAD.MOV.U32 R13, RZ, RZ, R4 ;  /* 0x000000ffff0d7224 */ /* 0x000fe400078e0004 */
[----:B------:R-:W-:Y:S02]  /*1d590*/  IMAD.MOV.U32 R12, RZ, RZ, 0x6 ;  /* 0x00000006ff0c7424 */ /* 0x000fe400078e00ff */
[----:B------:R-:W-:-:S07]  /*1d5a0*/  IMAD.MOV.U32 R3, RZ, RZ, R14 ;  /* 0x000000ffff037224 */ /* 0x000fce00078e000e */
[----:B------:R-:W-:Y:S05]  /*1d5b0*/  WARPSYNC.COLLECTIVE R15, `(.L_x_14631) ;  /* 0x000000000f087348 */ /* 0x000fea0003c00000 */
[----:B------:R0:W1:Y:S02]  /*1d5c0*/  SHFL.IDX P6, R14, R13, R12, R11 ;  /* 0x0000000c0d0e7389 */ /* 0x00006400000c000b */
[----:B01----:R-:W-:Y:S01]  /*1d5d0*/  ENDCOLLECTIVE ;  /* 0x000000000000791b */ /* 0x003fe20003800000 */
.L_x_14631:
        /* <DEDUP_REMOVED lines=16> */
.L_x_14632:
[----:B------:R-:W-:Y:S02]  /*1d6e0*/  IMAD.MOV.U32 R13, RZ, RZ, R4 ;  /* 0x000000ffff0d7224 */ /* 0x000fe400078e0004 */
[----:B------:R-:W-:Y:S02]  /*1d6f0*/  IMAD.MOV.U32 R12, RZ, RZ, 0x7 ;  /* 0x00000007ff0c7424 */ /* 0x000fe400078e00ff */
[----:B------:R-:W-:-:S07]  /*1d700*/  IMAD.MOV.U32 R3, RZ, RZ, R14 ;  /* 0x000000ffff037224 */ /* 0x000fce00078e000e */
[----:B------:R-:W-:Y:S05]  /*1d710*/  WARPSYNC.COLLECTIVE R15, `(.L_x_14633) ;  /* 0x000000000f087348 */ /* 0x000fea0003c00000 */
[----:B------:R0:W1:Y:S02]  /*1d720*/  SHFL.IDX P6, R14, R13, R12, R11 ;  /* 0x0000000c0d0e7389 */ /* 0x00006400000c000b */
[----:B01----:R-:W-:Y:S01]  /*1d730*/  ENDCOLLECTIVE ;  /* 0x000000000000791b */ /* 0x003fe20003800000 */
.L_x_14633:
        /* <DEDUP_REMOVED lines=10> */
.L_x_14634:
[----:B------:R-:W-:Y:S01]  /*1d7e0*/  @!PT LDS RZ, [RZ] ;  /* 0x00000000fffff984 */ /* 0x000fe20000000800 */
[----:B------:R-:W-:Y:S01]  /*1d7f0*/  @!PT LDS RZ, [RZ] ;  /* 0x00000000fffff984 */ /* 0x000fe20000000800 */
[----:B------:R-:W-:Y:S01]  /*1d800*/  @!PT LDS RZ, [RZ] ;  /* 0x00000000fffff984 */ /* 0x000fe20000000800 */
[----:B------:R0:W-:Y:S01]  /*1d810*/  @!P0 LDGSTS.E.BYPASS.LTC128B.128 [R8+0x1b400], desc[UR40][R2.64], !P1 ;  /* 0x1b40000002088fae */ /* 0x0001e2000c901d68 */
[----:B------:R-:W-:Y:S01]  /*1d820*/  IMAD.MOV.U32 R0, RZ, RZ, R14 ;  /* 0x000000ffff007224 */ /* 0x000fe200078e000e */
[----:B------:R-:W-:Y:S06]  /*1d830*/  BRA `(.L_x_14635) ;  /* 0xffffffa400c47947 */ /* 0x000fec000383ffff */
.L_x_14472:
[----:B0-----:R0:W2:Y:S02]  /*1d840*/  SYNCS.PHASECHK.TRANS64.TRYWAIT P0, [R23+URZ+0x22820], R0 ;  /* 0x02282000170075a7 */ /* 0x0010a4000800017f */
[----:B--2---:R-:W-:Y:S05]  /*1d850*/  @!P0 NANOSLEEP.SYNCS 0x989680 ;  /* 0x009896800000895d */ /* 0x004fea0003900000 */
[----:B------:R-:W2:Y:S02]  /*1d860*/  @!P0 SYNCS.PHASECHK.TRANS64 P0, [R23+URZ+0x22820], R0 ;  /* 0x02282000170085a7 */ /* 0x000ea4000800007f */
[----:B--2---:R-:W-:Y:S05]  /*1d870*/  @!P0 BRA `(.L_x_14472) ;  /* 0xfffffffc00f08947 */ /* 0x004fea000383ffff */
[----:B------:R-:W-:Y:S05]  /*1d880*/  BRA `(.L_x_14636) ;  /* 0xffffffa800207947 */ /* 0x000fea000383ffff */
.L_x_14475:
[----:B--2---:R2:W3:Y:S02]  /*1d890*/  SYNCS.PHASECHK.TRANS64.TRYWAIT P0, [R32+URZ+0x22860], R3 ;  /* 0x02286003200075a7 */ /* 0x0044e4000800017f */
[----:B---3--:R-:W-:Y:S05]  /*1d8a0*/  @!P0 NANOSLEEP.SYNCS 0x989680 ;  /* 0x009896800000895d */ /* 0x008fea0003900000 */
[----:B------:R-:W3:Y:S02]  /*1d8b0*/  @!P0 SYNCS.PHASECHK.TRANS64 P0, [R32+URZ+0x22860], R3 ;  /* 0x02286003200085a7 */ /* 0x000ee4000800007f */
[----:B---3--:R-:W-:Y:S05]  /*1d8c0*/  @!P0 BRA `(.L_x_14475) ;  /* 0xfffffffc00f08947 */ /* 0x008fea000383ffff */
[----:B------:R-:W-:Y:S05]  /*1d8d0*/  BRA `(.L_x_14637) ;  /* 0xffffffa800307947 */ /* 0x000fea000383ffff */
.L_x_14476:
        /* <DEDUP_REMOVED lines=8> */
.L_x_14639:
[----:B------:R-:W-:Y:S05]  /*1d960*/  BSYNC B0 ;  /* 0x0000000000007941 */ /* 0x000fea0003800000 */
.L_x_14638:
        /* <DEDUP_REMOVED lines=13> */
.L_x_14640:
[----:B------:R-:W-:Y:S02]  /*1da40*/  IMAD.MOV.U32 R13, RZ, RZ, R6 ;  /* 0x000000ffff0d7224 */ /* 0x000fe400078e0006 */
[----:B------:R-:W-:Y:S02]  /*1da50*/  IMAD.MOV.U32 R12, RZ, RZ, 0x1 ;  /* 0x00000001ff0c7424 */ /* 0x000fe400078e00ff */
[----:B------:R-:W-:-:S05]  /*1da60*/  IMAD.SHL.U32 R7, R7, 0x8, RZ ;  /* 0x0000000807077824 */ /* 0x000fca00078e00ff */
[----:B------:R-:W-:-:S05]  /*1da70*/  LOP3.LUT R7, R7, 0x38, RZ, 0xc0, !PT ;  /* 0x0000003807077812 */ /* 0x000fca00078ec0ff */
[----:B------:R-:W-:Y:S01]  /*1da80*/  IMAD.SHL.U32 R0, R7, 0x2, RZ ;  /* 0x0000000207007824 */ /* 0x000fe200078e00ff */
[----:B------:R-:W-:-:S04]  /*1da90*/  LOP3.LUT R7, R35, 0x1, RZ, 0xc0, !PT ;  /* 0x0000000123077812 */ /* 0x000fc800078ec0ff */
[----:B------:R-:W-:Y:S02]  /*1daa0*/  IADD3 R2, P0, R14, R0, RZ ;  /* 0x000000000e027210 */ /* 0x000fe40007f1e0ff */
[----:B------:R-:W-:-:S13]  /*1dab0*/  ISETP.NE.U32.AND P3, PT, R7, 0x1, PT ;  /* 0x000000010700780c */ /* 0x000fda0003f65070 */
[----:B------:R-:W-:Y:S05]  /*1dac0*/  WARPSYNC.COLLECTIVE R15, `(.L_x_14641) ;  /* 0x000000000f087348 */ /* 0x000fea0003c00000 */
[----:B------:R0:W1:Y:S02]  /*1dad0*/  SHFL.IDX P6, R14, R13, R12, R11 ;  /* 0x0000000c0d0e7389 */ /* 0x00006400000c000b */
[----:B01----:R-:W-:Y:S01]  /*1dae0*/  ENDCOLLECTIVE ;  /* 0x000000000000791b */ /* 0x003fe20003800000 */
.L_x_14641:
        /* <DEDUP_REMOVED lines=17> */
.L_x_14642:
[----:B------:R-:W-:Y:S02]  /*1dc00*/  IMAD.MOV.U32 R13, RZ, RZ, R6 ;  /* 0x000000ffff0d7224 */ /* 0x000fe400078e0006 */
[----:B------:R-:W-:Y:S01]  /*1dc10*/  IMAD.MOV.U32 R12, RZ, RZ, 0x2 ;  /* 0x00000002ff0c7424 */ /* 0x000fe200078e00ff */
[----:B------:R-:W-:-:S13]  /*1dc20*/  IADD3 R2, P4, R14, R0, RZ ;  /* 0x000000000e027210 */ /* 0x000fda0007f9e0ff */
[----:B------:R-:W-:Y:S05]  /*1dc30*/  WARPSYNC.COLLECTIVE R15, `(.L_x_14643) ;  /* 0x000000000f087348 */ /* 0x000fea0003c00000 */
[----:B------:R0:W1:Y:S02]  /*1dc40*/  SHFL.IDX P6, R14, R13, R12, R11 ;  /* 0x0000000c0d0e7389 */ /* 0x00006400000c000b */
[----:B01----:R-:W-:Y:S01]  /*1dc50*/  ENDCOLLECTIVE ;  /* 0x000000000000791b */ /* 0x003fe20003800000 */
.L_x_14643:
        /* <DEDUP_REMOVED lines=17> */
.L_x_14644:
[----:B------:R-:W-:Y:S02]  /*1dd70*/  IMAD.MOV.U32 R13, RZ, RZ, R6 ;  /* 0x000000ffff0d7224 */ /* 0x000fe400078e0006 */
[----:B------:R-:W-:Y:S01]  /*1dd80*/  IMAD.MOV.U32 R12, RZ, RZ, 0x3 ;  /* 0x00000003ff0c7424 */ /* 0x000fe200078e00ff */
[----:B------:R-:W-:-:S13]  /*1dd90*/  IADD3 R2, P4, R14, R0, RZ ;  /* 0x000000000e027210 */ /* 0x000fda0007f9e0ff */
[----:B------:R-:W-:Y:S05]  /*1dda0*/  WARPSYNC.COLLECTIVE R15, `(.L_x_14645) ;  /* 0x000000000f087348 */ /* 0x000fea0003c00000 */
[----:B------:R0:W1:Y:S02]  /*1ddb0*/  SHFL.IDX P6, R14, R13, R12, R11 ;  /* 0x0000000c0d0e7389 */ /* 0x00006400000c000b */
[----:B01----:R-:W-:Y:S01]  /*1ddc0*/  ENDCOLLECTIVE ;  /* 0x000000000000791b */ /* 0x003fe20003800000 */
.L_x_14645:
[----:B------:R-:W-:Y:S02]  /*1ddd0*/  IADD3.X R3, RZ, R3, RZ, P4, !PT ;  /* 0x00000003ff037210 */ /* 0x000fe400027fe4ff */
        /* <DEDUP_REMOVED lines=16> */
.L_x_14646:
[----:B------:R-:W-:Y:S02]  /*1dee0*/  IMAD.MOV.U32 R13, RZ, RZ, R6 ;  /* 0x000000ffff0d7224 */ /* 0x000fe400078e0006 */
[----:B------:R-:W-:Y:S01]  /*1def0*/  IMAD.MOV.U32 R12, RZ, RZ, 0x4 ;  /* 0x00000004ff0c7424 */ /* 0x000fe200078e00ff */
[----:B------:R-:W-:-:S13]  /*1df00*/  IADD3 R2, P4, R14, R0, RZ ;  /* 0x000000000e027210 */ /* 0x000fda0007f9e0ff */
[----:B------:R-:W-:Y:S05]  /*1df10*/  WARPSYNC.COLLECTIVE R15, `(.L_x_14647) ;  /* 0x000000000f087348 */ /* 0x000fea0003c00000 */
[----:B------:R0:W1:Y:S02]  /*1df20*/  SHFL.IDX P6, R14, R13, R12, R11 ;  /* 0x0000000c0d0e7389 */ /* 0x00006400000c000b */
[----:B01----:R-:W-:Y:S01]  /*1df30*/  ENDCOLLECTIVE ;  /* 0x000000000000791b */ /* 0x003fe20003800000 */
.L_x_14647:
        /* <DEDUP_REMOVED lines=17> */
.L_x_14648:
[----:B------:R-:W-:Y:S02]  /*1e050*/  IMAD.MOV.U32 R13, RZ, RZ, R6 ;  /* 0x000000ffff0d7224 */ /* 0x000fe400078e0006 */
[----:B------:R-:W-:Y:S01]  /*1e060*/  IMAD.MOV.U32 R12, RZ, RZ, 0x5 ;  /* 0x00000005ff0c7424 */ /* 0x000fe200078e00ff */
[----:B------:R-:W-:-:S13]  /*1e070*/  IADD3 R2, P4, R14, R0, RZ ;  /* 0x000000000e027210 */ /* 0x000fda0007f9e0ff */
[----:B------:R-:W-:Y:S05]  /*1e080*/  WARPSYNC.COLLECTIVE R15, `(.L_x_14649) ;  /* 0x000000000f087348 */ /* 0x000fea0003c00000 */
[----:B------:R0:W1:Y:S02]  /*1e090*/  SHFL.IDX P6, R14, R13, R12, R11 ;  /* 0x0000000c0d0e7389 */ /* 0x00006400000c000b */
[----:B01----:R-:W-:Y:S01]  /*1e0a0*/  ENDCOLLECTIVE ;  /* 0x000000000000791b */ /* 0x003fe20003800000 */
.L_x_14649:
        /* <DEDUP_REMOVED lines=12> */
.L_x_14650:
        /* <DEDUP_REMOVED lines=9> */
.L_x_14483:
[----:B0-----:R0:W1:Y:S02]  /*1e200*/  SYNCS.PHASECHK.TRANS64.TRYWAIT P0, [R4+URZ+0x22840], R21 ;  /* 0x02284015040075a7 */ /* 0x001064000800017f */
[----:B-1----:R-:W-:Y:S05]  /*1e210*/  @!P0 NANOSLEEP.SYNCS 0x989680 ;  /* 0x009896800000895d */ /* 0x002fea0003900000 */
[----:B------:R-:W1:Y:S02]  /*1e220*/  @!P0 SYNCS.PHASECHK.TRANS64 P0, [R4+URZ+0x22840], R21 ;  /* 0x02284015040085a7 */ /* 0x000e64000800007f */
[----:B-1----:R-:W-:Y:S05]  /*1e230*/  @!P0 BRA `(.L_x_14483) ;  /* 0xfffffffc00f08947 */ /* 0x002fea000383ffff */
[----:B------:R-:W-:Y:S05]  /*1e240*/  BRA `(.L_x_14652) ;  /* 0xffffffa800987947 */ /* 0x000fea000383ffff */
.L_x_14484:
        /* <DEDUP_REMOVED lines=8> */
.L_x_14654:
[----:B------:R-:W-:Y:S05]  /*1e2d0*/  BSYNC B1 ;  /* 0x0000000000017941 */ /* 0x000fea0003800000 */
.L_x_14653:
        /* <DEDUP_REMOVED lines=9> */
.L_x_14655:
[----:B------:R-:W-:Y:S02]  /*1e370*/  IMAD.MOV.U32 R13, RZ, RZ, R9 ;  /* 0x000000ffff0d7224 */ /* 0x000fe400078e0009 */
[----:B------:R-:W-:Y:S02]  /*1e380*/  IMAD.MOV.U32 R12, RZ, RZ, 0x1 ;  /* 0x00000001ff0c7424 */ /* 0x000fe400078e00ff */
[----:B------:R-:W-:-:S07]  /*1e390*/  IMAD.MOV.U32 R2, RZ, RZ, R14 ;  /* 0x000000ffff027224 */ /* 0x000fce00078e000e */
[----:B------:R-:W-:Y:S05]  /*1e3a0*/  WARPSYNC.COLLECTIVE R15, `(.L_x_14656) ;  /* 0x000000000f087348 */ /* 0x000fea0003c00000 */
[----:B------:R0:W1:Y:S02]  /*1e3b0*/  SHFL.IDX P6, R14, R13, R12, R11 ;  /* 0x0000000c0d0e7389 */ /* 0x00006400000c000b */
[----:B01----:R-:W-:Y:S01]  /*1e3c0*/  ENDCOLLECTIVE ;  /* 0x000000000000791b */ /* 0x003fe20003800000 */
.L_x_14656:
        /* <DEDUP_REMOVED lines=11> */
.L_x_14657:
[----:B------:R-:W-:Y:S02]  /*1e480*/  IMAD.MOV.U32 R13, RZ, RZ, R9 ;  /* 0x000000ffff0d7224 */ /* 0x000fe400078e0009 */
[----:B------:R-:W-:Y:S02]  /*1e490*/  IMAD.MOV.U32 R12, RZ, RZ, 0x2 ;  /* 0x00000002ff0c7424 */ /* 0x000fe400078e00ff */
[----:B------:R-:W-:-:S07]  /*1e4a0*/  IMAD.MOV.U32 R2, RZ, RZ, R14 ;  /* 0x000000ffff027224 */ /* 0x000fce00078e000e */
[----:B------:R-:W-:Y:S05]  /*1e4b0*/  WARPSYNC.COLLECTIVE R15, `(.L_x_14658) ;  /* 0x000000000f087348 */ /* 0x000fea0003c00000 */
[----:B------:R0:W1:Y:S02]  /*1e4c0*/  SHFL.IDX P6, R14, R13, R12, R11 ;  /* 0x0000000c0d0e7389 */ /* 0x00006400000c000b */
[----:B01----:R-:W-:Y:S01]  /*1e4d0*/  ENDCOLLECTIVE ;  /* 0x000000000000791b */ /* 0x003fe20003800000 */
.L_x_14658:
        /* <DEDUP_REMOVED lines=11> */
.L_x_14659:
[----:B------:R-:W-:Y:S02]  /*1e590*/  IMAD.MOV.U32 R13, RZ, RZ, R9 ;  /* 0x000000ffff0d7224 */ /* 0x000fe400078e0009 */
[----:B------:R-:W-:Y:S02]  /*1e5a0*/  IMAD.MOV.U32 R12, RZ, RZ, 0x3 ;  /* 0x00000003ff0c7424 */ /* 0x000fe400078e00ff */
[----:B------:R-:W-:-:S07]  /*1e5b0*/  IMAD.MOV.U32 R2, RZ, RZ, R14 ;  /* 0x000000ffff027224 */ /* 0x000fce00078e000e */
[----:B------:R-:W-:Y:S05]  /*1e5c0*/  WARPSYNC.COLLECTIVE R15, `(.L_x_14660) ;  /* 0x000000000f087348 */ /* 0x000fea0003c00000 */
[----:B------:R0:W1:Y:S02]  /*1e5d0*/  SHFL.IDX P6, R14, R13, R12, R11 ;  /* 0x0000000c0d0e7389 */ /* 0x00006400000c000b */
[----:B01----:R-:W-:Y:S01]  /*1e5e0*/  ENDCOLLECTIVE ;  /* 0x000000000000791b */ /* 0x003fe20003800000 */
.L_x_14660:
        /* <DEDUP_REMOVED lines=11> */
.L_x_14661:
[----:B------:R-:W-:Y:S02]  /*1e6a0*/  IMAD.MOV.U32 R13, RZ, RZ, R9 ;  /* 0x000000ffff0d7224 */ /* 0x000fe400078e0009 */
[----:B------:R-:W-:Y:S02]  /*1e6b0*/  IMAD.MOV.U32 R12, RZ, RZ, 0x4 ;  /* 0x00000004ff0c7424 */ /* 0x000fe400078e00ff */
[----:B------:R-:W-:-:S07]  /*1e6c0*/  IMAD.MOV.U32 R2, RZ, RZ, R14 ;  /* 0x000000ffff027224 */ /* 0x000fce00078e000e */
[----:B------:R-:W-:Y:S05]  /*1e6d0*/  WARPSYNC.COLLECTIVE R15, `(.L_x_14662) ;  /* 0x000000000f087348 */ /* 0x000fea0003c00000 */
[----:B------:R0:W1:Y:S02]  /*1e6e0*/  SHFL.IDX P6, R14, R13, R12, R11 ;  /* 0x0000000c0d0e7389 */ /* 0x00006400000c000b */
[----:B01----:R-:W-:Y:S01]  /*1e6f0*/  ENDCOLLECTIVE ;  /* 0x000000000000791b */ /* 0x003fe20003800000 */
.L_x_14662:
        /* <DEDUP_REMOVED lines=11> */
.L_x_14663:
[----:B------:R-:W-:Y:S02]  /*1e7b0*/  IMAD.MOV.U32 R13, RZ, RZ, R9 ;  /* 0x000000ffff0d7224 */ /* 0x000fe400078e0009 */
[----:B------:R-:W-:Y:S02]  /*1e7c0*/  IMAD.MOV.U32 R12, RZ, RZ, 0x5 ;  /* 0x00000005ff0c7424 */ /* 0x000fe400078e00ff */
[----:B------:R-:W-:-:S07]  /*1e7d0*/  IMAD.MOV.U32 R2, RZ, RZ, R14 ;  /* 0x000000ffff027224 */ /* 0x000fce00078e000e */
[----:B------:R-:W-:Y:S05]  /*1e7e0*/  WARPSYNC.COLLECTIVE R15, `(.L_x_14664) ;  /* 0x000000000f087348 */ /* 0x000fea0003c00000 */
[----:B------:R0:W1:Y:S02]  /*1e7f0*/  SHFL.IDX P6, R14, R13, R12, R11 ;  /* 0x0000000c0d0e7389 */ /* 0x00006400000c000b */
[----:B01----:R-:W-:Y:S01]  /*1e800*/  ENDCOLLECTIVE ;  /* 0x000000000000791b */ /* 0x003fe20003800000 */
.L_x_14664:
        /* <DEDUP_REMOVED lines=11> */
.L_x_14665:
[----:B------:R-:W-:Y:S01]  /*1e8c0*/  IMAD.MOV.U32 R2, RZ, RZ, R14 ;  /* 0x000000ffff027224 */ /* 0x000fe200078e000e */
[----:B------:R-:W-:Y:S06]  /*1e8d0*/  BRA `(.L_x_14666) ;  /* 0xffffffa400c87947 */ /* 0x000fec000383ffff */
.L_x_14489:
[----:B---3--:R3:W4:Y:S02]  /*1e8e0*/  SYNCS.PHASECHK.TRANS64.TRYWAIT P0, [R4+URZ+0x22860], R21 ;  /* 0x02286015040075a7 */ /* 0x008724000800017f */
[----:B----4-:R-:W-:Y:S05]  /*1e8f0*/  @!P0 NANOSLEEP.SYNCS 0x989680 ;  /* 0x009896800000895d */ /* 0x010fea0003900000 */
[----:B------:R-:W4:Y:S02]  /*1e900*/  @!P0 SYNCS.PHASECHK.TRANS64 P0, [R4+URZ+0x22860], R21 ;  /* 0x02286015040085a7 */ /* 0x000f24000800007f */
[----:B----4-:R-:W-:Y:S05]  /*1e910*/  @!P0 BRA `(.L_x_14489) ;  /* 0xfffffffc00f08947 */ /* 0x010fea000383ffff */
[----:B------:R-:W-:Y:S05]  /*1e920*/  BRA `(.L_x_14667) ;  /* 0xffffffa800187947 */ /* 0x000fea000383ffff */
.L_x_14490:
        /* <DEDUP_REMOVED lines=8> */
.L_x_14669:
[----:B------:R-:W-:Y:S05]  /*1e9b0*/  BSYNC B1 ;  /* 0x0000000000017941 */ /* 0x000fea0003800000 */
.L_x_14668:
        /* <DEDUP_REMOVED lines=9> */
.L_x_14670:
[----:B------:R-:W-:Y:S02]  /*1ea50*/  IMAD.MOV.U32 R13, RZ, RZ, R7 ;  /* 0x000000ffff0d7224 */ /* 0x000fe400078e0007 */
[----:B------:R-:W-:Y:S01]  /*1ea60*/  IMAD.MOV.U32 R12, RZ, RZ, 0x1 ;  /* 0x00000001ff0c7424 */ /* 0x000fe200078e00ff */
[----:B------:R-:W-:-:S13]  /*1ea70*/  IADD3 R2, P0, R14, R0, RZ ;  /* 0x000000000e027210 */ /* 0x000fda0007f1e0ff */
[----:B------:R-:W-:Y:S05]  /*1ea80*/  WARPSYNC.COLLECTIVE R15, `(.L_x_14671) ;  /* 0x000000000f087348 */ /* 0x000fea0003c00000 */
[----:B------:R0:W1:Y:S02]  /*1ea90*/  SHFL.IDX P6, R14, R13, R12, R11 ;  /* 0x0000000c0d0e7389 */ /* 0x00006400000c000b */
[----:B01----:R-:W-:Y:S01]  /*1eaa0*/  ENDCOLLECTIVE ;  /* 0x000000000000791b */ /* 0x003fe20003800000 */
.L_x_14671:
        /* <DEDUP_REMOVED lines=13> */
.L_x_14672:
[----:B------:R-:W-:Y:S02]  /*1eb80*/  IMAD.MOV.U32 R13, RZ, RZ, R7 ;  /* 0x000000ffff0d7224 */ /* 0x000fe400078e0007 */
[----:B------:R-:W-:Y:S01]  /*1eb90*/  IMAD.MOV.U32 R12, RZ, RZ, 0x2 ;  /* 0x00000002ff0c7424 */ /* 0x000fe200078e00ff */
[----:B------:R-:W-:-:S13]  /*1eba0*/  IADD3 R2, P0, R14, R0, RZ ;  /* 0x000000000e027210 */ /* 0x000fda0007f1e0ff */
[----:B------:R-:W-:Y:S05]  /*1ebb0*/  WARPSYNC.COLLECTIVE R15, `(.L_x_14673) ;  /* 0x000000000f087348 */ /* 0x000fea0003c00000 */
[----:B------:R0:W1:Y:S02]  /*1ebc0*/  SHFL.IDX P6, R14, R13, R12, R11 ;  /* 0x0000000c0d0e7389 */ /* 0x00006400000c000b */
[----:B01----:R-:W-:Y:S01]  /*1ebd0*/  ENDCOLLECTIVE ;  /* 0x000000000000791b */ /* 0x003fe20003800000 */
.L_x_14673:
        /* <DEDUP_REMOVED lines=13> */
.L_x_14674:
[----:B------:R-:W-:Y:S02]  /*1ecb0*/  IMAD.MOV.U32 R13, RZ, RZ, R7 ;  /* 0x000000ffff0d7224 */ /* 0x000fe400078e0007 */
[----:B------:R-:W-:Y:S01]  /*1ecc0*/  IMAD.MOV.U32 R12, RZ, RZ, 0x3 ;  /* 0x00000003ff0c7424 */ /* 0x000fe200078e00ff */
[----:B------:R-:W-:-:S13]  /*1ecd0*/  IADD3 R2, P0, R14, R0, RZ ;  /* 0x000000000e027210 */ /* 0x000fda0007f1e0ff */
[----:B------:R-:W-:Y:S05]  /*1ece0*/  WARPSYNC.COLLECTIVE R15, `(.L_x_14675) ;  /* 0x000000000f087348 */ /* 0x000fea0003c00000 */
[----:B------:R0:W1:Y:S02]  /*1ecf0*/  SHFL.IDX P6, R14, R13, R12, R11 ;  /* 0x0000000c0d0e7389 */ /* 0x00006400000c000b */
[----:B01----:R-:W-:Y:S01]  /*1ed00*/  ENDCOLLECTIVE ;  /* 0x000000000000791b */ /* 0x003fe20003800000 */
.L_x_14675:
        /* <DEDUP_REMOVED lines=13> */
.L_x_14676:
[----:B------:R-:W-:Y:S02]  /*1ede0*/  IMAD.MOV.U32 R13, RZ, RZ, R7 ;  /* 0x000000ffff0d7224 */ /* 0x000fe400078e0007 */
[----:B------:R-:W-:Y:S01]  /*1edf0*/  IMAD.MOV.U32 R12, RZ, RZ, 0x4 ;  /* 0x00000004ff0c7424 */ /* 0x000fe200078e00ff */
[----:B------:R-:W-:-:S13]  /*1ee00*/  IADD3 R2, P0, R14, R0, RZ ;  /* 0x000000000e027210 */ /* 0x000fda0007f1e0ff */
[----:B------:R-:W-:Y:S05]  /*1ee10*/  WARPSYNC.COLLECTIVE R15, `(.L_x_14677) ;  /* 0x000000000f087348 */ /* 0x000fea0003c00000 */
[----:B------:R0:W1:Y:S02]  /*1ee20*/  SHFL.IDX P6, R14, R13, R12, R11 ;  /* 0x0000000c0d0e7389 */ /* 0x00006400000c000b */
[----:B01----:R-:W-:Y:S01]  /*1ee30*/  ENDCOLLECTIVE ;  /* 0x000000000000791b */ /* 0x003fe20003800000 */
.L_x_14677:
        /* <DEDUP_REMOVED lines=13> */
.L_x_14678:
[----:B------:R-:W-:Y:S02]  /*1ef10*/  IMAD.MOV.U32 R13, RZ, RZ, R7 ;  /* 0x000000ffff0d7224 */ /* 0x000fe400078e0007 */
[----:B------:R-:W-:Y:S01]  /*1ef20*/  IMAD.MOV.U32 R12, RZ, RZ, 0x5 ;  /* 0x00000005ff0c7424 */ /* 0x000fe200078e00ff */
[----:B------:R-:W-:-:S13]  /*1ef30*/  IADD3 R2, P0, R14, R0, RZ ;  /* 0x000000000e027210 */ /* 0x000fda0007f1e0ff */
[----:B------:R-:W-:Y:S05]  /*1ef40*/  WARPSYNC.COLLECTIVE R15, `(.L_x_14679) ;  /* 0x000000000f087348 */ /* 0x000fea0003c00000 */
[----:B------:R0:W1:Y:S02]  /*1ef50*/  SHFL.IDX P6, R14, R13, R12, R11 ;  /* 0x0000000c0d0e7389 */ /* 0x00006400000c000b */
[----:B01----:R-:W-:Y:S01]  /*1ef60*/  ENDCOLLECTIVE ;  /* 0x000000000000791b */ /* 0x003fe20003800000 */
.L_x_14679:
        /* <DEDUP_REMOVED lines=13> */
.L_x_14680:
[----:B------:R-:W-:Y:S05]  /*1f040*/  BRA `(.L_x_14681) ;  /* 0xffffffa400647947 */ /* 0x000fea000383ffff */
.L_x_14498:
        /* <DEDUP_REMOVED lines=8> */
.L_x_14683:
[----:B------:R-:W-:Y:S05]  /*1f0d0*/  BSYNC B0 ;  /* 0x0000000000007941 */ /* 0x000fea0003800000 */
.L_x_14682:
        /* <DEDUP_REMOVED lines=9> */
.L_x_14684:
        /* <DEDUP_REMOVED lines=18> */
.L_x_14685:
[----:B------:R-:W-:Y:S01]  /*1f290*/  IMAD.MOV.U32 R12, RZ, RZ, 0x2 ;  /* 0x00000002ff0c7424 */ /* 0x000fe200078e00ff */
[----:B------:R-:W-:-:S05]  /*1f2a0*/  SEL R4, R14, RZ, P1 ;  /* 0x000000ff0e047207 */ /* 0x000fca0000800000 */
[----:B------:R-:W-:-:S04]  /*1f2b0*/  IMAD.IADD R4, R17, 0x1, R4 ;  /* 0x0000000111047824 */ /* 0x000fc800078e0204 */
[----:B------:R-:W-:-:S07]  /*1f2c0*/  IMAD.MOV.U32 R13, RZ, RZ, R4 ;  /* 0x000000ffff0d7224 */ /* 0x000fce00078e0004 */
[----:B------:R-:W-:Y:S05]  /*1f2d0*/  WARPSYNC.COLLECTIVE R15, `(.L_x_14686) ;  /* 0x000000000f087348 */ /* 0x000fea0003c00000 */
[----:B------:R0:W1:Y:S02]  /*1f2e0*/  SHFL.UP P6, R14, R13, R12, R11 ;  /* 0x0400000c0d0e7389 */ /* 0x00006400000c000b */
[----:B01----:R-:W-:Y:S01]  /*1f2f0*/  ENDCOLLECTIVE ;  /* 0x000000000000791b */ /* 0x003fe20003800000 */
.L_x_14686:
[----:B------:R-:W-:Y:S01]  /*1f300*/  IMAD.MOV.U32 R12, RZ, RZ, 0x4 ;  /* 0x00000004ff0c7424 */ /* 0x000fe200078e00ff */
[----:B------:R-:W-:-:S05]  /*1f310*/  SEL R3, R14, RZ, P2 ;  /* 0x000000ff0e037207 */ /* 0x000fca0001000000 */
[----:B------:R-:W-:-:S04]  /*1f320*/  IMAD.IADD R6, R4, 0x1, R3 ;  /* 0x0000000104067824 */ /* 0x000fc800078e0203 */
[----:B------:R-:W-:-:S07]  /*1f330*/  IMAD.MOV.U32 R13, RZ, RZ, R6 ;  /* 0x000000ffff0d7224 */ /* 0x000fce00078e0006 */
[----:B------:R-:W-:Y:S05]  /*1f340*/  WARPSYNC.COLLECTIVE R15, `(.L_x_14687) ;  /* 0x000000000f087348 */ /* 0x000fea0003c00000 */
[----:B------:R0:W1:Y:S02]  /*1f350*/  SHFL.UP P6, R14, R13, R12, R11 ;  /* 0x0400000c0d0e7389 */ /* 0x00006400000c000b */
[----:B01----:R-:W-:Y:S01]  /*1f360*/  ENDCOLLECTIVE ;  /* 0x000000000000791b */ /* 0x003fe20003800000 */
.L_x_14687:
[----:B------:R-:W-:Y:S01]  /*1f370*/  IMAD.MOV.U32 R12, RZ, RZ, 0x8 ;  /* 0x00000008ff0c7424 */ /* 0x000fe200078e00ff */
[----:B------:R-:W-:-:S05]  /*1f380*/  SEL R3, R14, RZ, P3 ;  /* 0x000000ff0e037207 */ /* 0x000fca0001800000 */
[----:B------:R-:W-:-:S04]  /*1f390*/  IMAD.IADD R2, R6, 0x1, R3 ;  /* 0x0000000106027824 */ /* 0x000fc800078e0203 */
[----:B------:R-:W-:-:S07]  /*1f3a0*/  IMAD.MOV.U32 R13, RZ, RZ, R2 ;  /* 0x000000ffff0d7224 */ /* 0x000fce00078e0002 */
[----:B------:R-:W-:Y:S05]  /*1f3b0*/  WARPSYNC.COLLECTIVE R15, `(.L_x_14688) ;  /* 0x000000000f087348 */ /* 0x000fea0003c00000 */
[----:B------:R0:W1:Y:S02]  /*1f3c0*/  SHFL.UP P6, R14, R13, R12, R11 ;  /* 0x0400000c0d0e7389 */ /* 0x00006400000c000b */
[----:B01----:R-:W-:Y:S01]  /*1f3d0*/  ENDCOLLECTIVE ;  /* 0x000000000000791b */ /* 0x003fe20003800000 */
.L_x_14688:
[----:B------:R-:W-:Y:S01]  /*1f3e0*/  IMAD.MOV.U32 R12, RZ, RZ, 0x10 ;  /* 0x00000010ff0c7424 */ /* 0x000fe200078e00ff */
[----:B------:R-:W-:-:S05]  /*1f3f0*/  SEL R3, R14, RZ, P4 ;  /* 0x000000ff0e037207 */ /* 0x000fca0002000000 */
[----:B------:R-:W-:-:S04]  /*1f400*/  IMAD.IADD R3, R2, 0x1, R3 ;  /* 0x0000000102037824 */ /* 0x000fc800078e0203 */
[----:B------:R-:W-:-:S07]  /*1f410*/  IMAD.MOV.U32 R13, RZ, RZ, R3 ;  /* 0x000000ffff0d7224 */ /* 0x000fce00078e0003 */
[----:B------:R-:W-:Y:S05]  /*1f420*/  WARPSYNC.COLLECTIVE R15, `(.L_x_14689) ;  /* 0x000000000f087348 */ /* 0x000fea0003c00000 */
[----:B------:R0:W1:Y:S02]  /*1f430*/  SHFL.UP P6, R14, R13, R12, R11 ;  /* 0x0400000c0d0e7389 */ /* 0x00006400000c000b */
[----:B01----:R-:W-:Y:S01]  /*1f440*/  ENDCOLLECTIVE ;  /* 0x000000000000791b */ /* 0x003fe20003800000 */
.L_x_14689:
        /* <DEDUP_REMOVED lines=8> */
.L_x_14690:
[----:B------:R-:W-:Y:S05]  /*1f4d0*/  BRA `(.L_x_14691) ;  /* 0xffffffa400c07947 */ /* 0x000fea000383ffff */
.L_x_14503:
        /* <DEDUP_REMOVED lines=8> */
.L_x_14693:
[----:B------:R-:W-:Y:S05]  /*1f560*/  BSYNC B0 ;  /* 0x0000000000007941 */ /* 0x000fea0003800000 */
.L_x_14692:
        /* <DEDUP_REMOVED lines=8> */
.L_x_14694:
[----:B------:R-:W-:Y:S01]  /*1f5f0*/  IMAD.MOV.U32 R12, RZ, RZ, 0x4 ;  /* 0x00000004ff0c7424 */ /* 0x000fe200078e00ff */
[----:B------:R-:W-:-:S05]  /*1f600*/  SEL R2, R14, RZ, P2 ;  /* 0x000000ff0e027207 */ /* 0x000fca0001000000 */
[----:B------:R-:W-:-:S04]  /*1f610*/  IMAD.IADD R2, R13, 0x1, R2 ;  /* 0x000000010d027824 */ /* 0x000fc800078e0202 */
[----:B------:R-:W-:-:S07]  /*1f620*/  IMAD.MOV.U32 R13, RZ, RZ, R2 ;  /* 0x000000ffff0d7224 */ /* 0x000fce00078e0002 */
[----:B------:R-:W-:Y:S05]  /*1f630*/  WARPSYNC.COLLECTIVE R15, `(.L_x_14695) ;  /* 0x000000000f087348 */ /* 0x000fea0003c00000 */
[----:B------:R0:W1:Y:S02]  /*1f640*/  SHFL.UP P6, R14, R13, R12, R11 ;  /* 0x0400000c0d0e7389 */ /* 0x00006400000c000b */
[----:B01----:R-:W-:Y:S01]  /*1f650*/  ENDCOLLECTIVE ;  /* 0x000000000000791b */ /* 0x003fe20003800000 */
.L_x_14695:
[----:B------:R-:W-:Y:S01]  /*1f660*/  IMAD.MOV.U32 R12, RZ, RZ, 0x8 ;  /* 0x00000008ff0c7424 */ /* 0x000fe200078e00ff */
[----:B------:R-:W-:-:S05]  /*1f670*/  SEL R3, R14, RZ, P3 ;  /* 0x000000ff0e037207 */ /* 0x000fca0001800000 */
[----:B------:R-:W-:-:S04]  /*1f680*/  IMAD.IADD R3, R2, 0x1, R3 ;  /* 0x0000000102037824 */ /* 0x000fc800078e0203 */
[----:B------:R-:W-:-:S07]  /*1f690*/  IMAD.MOV.U32 R13, RZ, RZ, R3 ;  /* 0x000000ffff0d7224 */ /* 0x000fce00078e0003 */
[----:B------:R-:W-:Y:S05]  /*1f6a0*/  WARPSYNC.COLLECTIVE R15, `(.L_x_14696) ;  /* 0x000000000f087348 */ /* 0x000fea0003c00000 */
[----:B------:R0:W1:Y:S02]  /*1f6b0*/  SHFL.UP P6, R14, R13, R12, R11 ;  /* 0x0400000c0d0e7389 */ /* 0x00006400000c000b */
[----:B01----:R-:W-:Y:S01]  /*1f6c0*/  ENDCOLLECTIVE ;  /* 0x000000000000791b */ /* 0x003fe20003800000 */
.L_x_14696:
[----:B------:R-:W-:Y:S01]  /*1f6d0*/  IMAD.MOV.U32 R12, RZ, RZ, 0x10 ;  /* 0x00000010ff0c7424 */ /* 0x000fe200078e00ff */
[----:B------:R-:W-:-:S05]  /*1f6e0*/  SEL R4, R14, RZ, P4 ;  /* 0x000000ff0e047207 */ /* 0x000fca0002000000 */
[----:B------:R-:W-:-:S04]  /*1f6f0*/  IMAD.IADD R4, R3, 0x1, R4 ;  /* 0x0000000103047824 */ /* 0x000fc800078e0204 */
[----:B------:R-:W-:-:S07]  /*1f700*/  IMAD.MOV.U32 R13, RZ, RZ, R4 ;  /* 0x000000ffff0d7224 */ /* 0x000fce00078e0004 */
[----:B------:R-:W-:Y:S05]  /*1f710*/  WARPSYNC.COLLECTIVE R15, `(.L_x_14697) ;  /* 0x000000000f087348 */ /* 0x000fea0003c00000 */
[----:B------:R0:W1:Y:S02]  /*1f720*/  SHFL.UP P6, R14, R13, R12, R11 ;  /* 0x0400000c0d0e7389 */ /* 0x00006400000c000b */
[----:B01----:R-:W-:Y:S01]  /*1f730*/  ENDCOLLECTIVE ;  /* 0x000000000000791b */ /* 0x003fe20003800000 */
.L_x_14697:
        /* <DEDUP_REMOVED lines=8> */
.L_x_14698:
[----:B------:R-:W-:Y:S05]  /*1f7c0*/  BRA `(.L_x_14699) ;  /* 0xffffffa400a07947 */ /* 0x000fea000383ffff */
.L_x_14505:
[----:B------:R-:W-:Y:S01]  /*1f7d0*/  BSSY B0, `(.L_x_14700) ;  /* 0x0000006000007945 */ /* 0x000fe20003800000 */
[----:B------:R-:W-:Y:S01]  /*1f7e0*/  PLOP3.LUT P6, PT, P6, PT, PT, 0x8, 0x0 ;  /* 0x000000000000781c */ /* 0x000fe200037ce170 */
[----:B------:R-:W-:-:S12]  /*1f7f0*/  IMAD.MOV.U32 R15, RZ, RZ, -0x1 ;  /* 0xffffffffff0f7424 */ /* 0x000fd800078e00ff */
[----:B01----:R-:W-:Y:S05]  /*1f800*/  WARPSYNC.COLLECTIVE R15, `(.L_x_14701) ;  /* 0x000000000f087348 */ /* 0x003fea0003c00000 */
[----:B------:R-:W-:Y:S01]  /*1f810*/  VOTE.ANY R14, PT, P6 ;  /* 0x00000000000e7806 */ /* 0x000fe200030e0100 */
[----:B01----:R-:W-:Y:S06]  /*1f820*/  ENDCOLLECTIVE ;  /* 0x000000000000791b */ /* 0x003fec0003800000 */
.L_x_14701:
[----:B------:R-:W-:Y:S05]  /*1f830*/  BSYNC B0 ;  /* 0x0000000000007941 */ /* 0x000fea0003800000 */
.L_x_14700:
        /* <DEDUP_REMOVED lines=9> */
.L_x_14702:
[----:B------:R-:W-:Y:S01]  /*1f8d0*/  IMAD.MOV.U32 R17, RZ, RZ, R14 ;  /* 0x000000ffff117224 */ /* 0x000fe200078e000e */
[----:B------:R-:W-:Y:S06]  /*1f8e0*/  BRA `(.L_x_14703) ;  /* 0xffffffa400907947 */ /* 0x000fec000383ffff */
.L_x_14507:
[----:B------:R-:W-:Y:S01]  /*1f8f0*/  BSSY B0, `(.L_x_14704) ;  /* 0x0000007000007945 */ /* 0x000fe20003800000 */
[----:B------:R-:W-:Y:S02]  /*1f900*/  IMAD.MOV.U32 R13, RZ, RZ, R2 ;  /* 0x000000ffff0d7224 */ /* 0x000fe400078e0002 */
[----:B------:R-:W-:Y:S02]  /*1f910*/  IMAD.MOV.U32 R11, RZ, RZ, 0x1f ;  /* 0x0000001fff0b7424 */ /* 0x000fe400078e00ff */
[----:B------:R-:W-:-:S07]  /*1f920*/  IMAD.MOV.U32 R15, RZ, RZ, -0x1 ;  /* 0xffffffffff0f7424 */ /* 0x000fce00078e00ff */
[----:B0123--:R-:W-:Y:S05]  /*1f930*/  WARPSYNC.COLLECTIVE R15, `(.L_x_14705) ;  /* 0x000000000f087348 */ /* 0x00ffea0003c00000 */
[----:B------:R4:W0:Y:S02]  /*1f940*/  SHFL.IDX P6, R14, R13, R12, R11 ;  /* 0x0000000c0d0e7389 */ /* 0x00082400000c000b */
[----:B01234-:R-:W-:Y:S01]  /*1f950*/  ENDCOLLECTIVE ;  /* 0x000000000000791b */ /* 0x01ffe20003800000 */
.L_x_14705:
[----:B------:R-:W-:Y:S05]  /*1f960*/  BSYNC B0 ;  /* 0x0000000000007941 */ /* 0x000fea0003800000 */
.L_x_14704:
[----:B------:R-:W-:Y:S05]  /*1f970*/  BRA `(.L_x_14506) ;  /* 0xffffffa400887947 */ /* 0x000fea000383ffff */
.L_x_14511:
[----:B0-----:R0:W2:Y:S02]  /*1f980*/  SYNCS.PHASECHK.TRANS64.TRYWAIT P0, [R4+URZ+0x22820], R0 ;  /* 0x02282000040075a7 */ /* 0x0010a4000800017f */
[----:B--2---:R-:W-:Y:S05]  /*1f990*/  @!P0 NANOSLEEP.SYNCS 0x989680 ;  /* 0x009896800000895d */ /* 0x004fea0003900000 */
[----:B------:R-:W2:Y:S02]  /*1f9a0*/  @!P0 SYNCS.PHASECHK.TRANS64 P0, [R4+URZ+0x22820], R0 ;  /* 0x02282000040085a7 */ /* 0x000ea4000800007f */
[----:B--2---:R-:W-:Y:S05]  /*1f9b0*/  @!P0 BRA `(.L_x_14511) ;  /* 0xfffffffc00f08947 */ /* 0x004fea000383ffff */
[----:B------:R-:W-:Y:S05]  /*1f9c0*/  BRA `(.L_x_14706) ;  /* 0xffffffac00007947 */ /* 0x000fea000383ffff */
.L_x_14512:
        /* <DEDUP_REMOVED lines=8> */
[----:B01--4-:R-:W-:Y:S05]  /*1fa50*/  WARPSYNC.COLLECTIVE R15, `(.L_x_14708) ;  /* 0x000000000f087348 */ /* 0x013fea0003c00000 */
[----:B------:R2:W3:Y:S02]  /*1fa60*/  SHFL.IDX P6, R14, R13, R12, R11 ;  /* 0x0000000c0d0e7389 */ /* 0x0004e400000c000b */
[----:B01234-:R-:W-:Y:S01]  /*1fa70*/  ENDCOLLECTIVE ;  /* 0x000000000000791b */ /* 0x01ffe20003800000 */
.L_x_14708:
[----:B------:R-:W-:Y:S05]  /*1fa80*/  BSYNC B0 ;  /* 0x0000000000007941 */ /* 0x000fea0003800000 */
.L_x_14707:
[----:B------:R-:W-:Y:S05]  /*1fa90*/  BRA `(.L_x_14709) ;  /* 0xffffffa800e87947 */ /* 0x000fea000383ffff */
.L_x_14513:
[----:B------:R-:W-:Y:S01]  /*1faa0*/  BSSY B0, `(.L_x_14710) ;  /* 0x0000006000007945 */ /* 0x000fe20003800000 */
[----:B------:R-:W-:-:S07]  /*1fab0*/  IMAD.MOV.U32 R15, RZ, RZ, -0x1 ;  /* 0xffffffffff0f7424 */ /* 0x000fce00078e00ff */
[----:B01--4-:R-:W-:Y:S05]  /*1fac0*/  WARPSYNC.COLLECTIVE R15, `(.L_x_14711) ;  /* 0x000000000f0c7348 */ /* 0x013fea0003c00000 */
[----:B------:R-:W-:Y:S02]  /*1fad0*/  ELECT P6, UR62, PT ;  /* 0x00000000003e782f */ /* 0x000fe400038c0000 */
[----:B------:R-:W-:Y:S01]  /*1fae0*/  MOV R14, UR62 ;  /* 0x0000003e000e7c02 */ /* 0x000fe20008000f00 */
[----:B01--4-:R-:W-:Y:S10]  /*1faf0*/  ENDCOLLECTIVE ;  /* 0x000000000000791b */ /* 0x013ff40003800000 */
.L_x_14711:
[----:B------:R-:W-:Y:S05]  /*1fb00*/  BSYNC B0 ;  /* 0x0000000000007941 */ /* 0x000fea0003800000 */
.L_x_14710:
[----:B------:R-:W-:Y:S05]  /*1fb10*/  BRA `(.L_x_14712) ;  /* 0xffffffa800dc7947 */ /* 0x000fea000383ffff */
.L_x_14515:
[----:B0-----:R0:W2:Y:S02]  /*1fb20*/  SYNCS.PHASECHK.TRANS64.TRYWAIT P1, [R5+URZ+0x22840], R0 ;  /* 0x02284000050075a7 */ /* 0x0010a4000802017f */
[----:B--2---:R-:W-:Y:S05]  /*1fb30*/  @!P1 NANOSLEEP.SYNCS 0x989680 ;  /* 0x009896800000995d */ /* 0x004fea0003900000 */
[----:B------:R-:W2:Y:S02]  /*1fb40*/  @!P1 SYNCS.PHASECHK.TRANS64 P1, [R5+URZ+0x22840], R0 ;  /* 0x02284000050095a7 */ /* 0x000ea4000802007f */
[----:B--2---:R-:W-:Y:S05]  /*1fb50*/  @!P1 BRA `(.L_x_14515) ;  /* 0xfffffffc00f09947 */ /* 0x004fea000383ffff */
[----:B------:R-:W-:Y:S05]  /*1fb60*/  BRA `(.L_x_14713) ;  /* 0xffffffa800fc7947 */ /* 0x000fea000383ffff */
.L_x_14517:
[----:B--2---:R2:W3:Y:S02]  /*1fb70*/  SYNCS.PHASECHK.TRANS64.TRYWAIT P1, [R25+URZ+0x22840], R2 ;  /* 0x02284002190075a7 */ /* 0x0044e4000802017f */
[----:B---3--:R-:W-:Y:S05]  /*1fb80*/  @!P1 NANOSLEEP.SYNCS 0x989680 ;  /* 0x009896800000995d */ /* 0x008fea0003900000 */
[----:B------:R-:W3:Y:S02]  /*1fb90*/  @!P1 SYNCS.PHASECHK.TRANS64 P1, [R25+URZ+0x22840], R2 ;  /* 0x02284002190095a7 */ /* 0x000ee4000802007f */
[----:B---3--:R-:W-:Y:S05]  /*1fba0*/  @!P1 BRA `(.L_x_14517) ;  /* 0xfffffffc00f09947 */ /* 0x008fea000383ffff */
[----:B------:R-:W-:Y:S05]  /*1fbb0*/  BRA `(.L_x_14714) ;  /* 0xffffffac00087947 */ /* 0x000fea000383ffff */
.L_x_14519:
[----:B---3--:R3:W0:Y:S02]  /*1fbc0*/  SYNCS.PHASECHK.TRANS64.TRYWAIT P1, [R5+URZ+0x22860], R0 ;  /* 0x02286000050075a7 */ /* 0x008624000802017f */
[----:B0-----:R-:W-:Y:S05]  /*1fbd0*/  @!P1 NANOSLEEP.SYNCS 0x989680 ;  /* 0x009896800000995d */ /* 0x001fea0003900000 */
[----:B------:R-:W0:Y:S02]  /*1fbe0*/  @!P1 SYNCS.PHASECHK.TRANS64 P1, [R5+URZ+0x22860], R0 ;  /* 0x02286000050095a7 */ /* 0x000e24000802007f */
[----:B0-----:R-:W-:Y:S05]  /*1fbf0*/  @!P1 BRA `(.L_x_14519) ;  /* 0xfffffffc00f09947 */ /* 0x001fea000383ffff */
[----:B------:R-:W-:Y:S05]  /*1fc00*/  BRA `(.L_x_14715) ;  /* 0xffffffac00047947 */ /* 0x000fea000383ffff */
.L_x_14716:
        /* <DEDUP_REMOVED lines=15> */
.L_x_15570:


//--------------------- .text._ZN7cutlass13device_kernelIN5flash11enable_sm90INS1_16FlashAttnFwdSm90INS1_25CollectiveMainloopFwdSm90ILi2EN4cute5tupleIJNS5_1CILi1EEES8_S8_EEENS6_IJNS7_ILi128EEENS7_ILi96EEENS7_ILi64EEEEEELi256ENS_10bfloat16_tEfNS_4arch4Sm90ELb1ELb0ELb0ELb1ELb1ELb0ELb1ELb1ELb0ELb1ELb0ELb0EEENS1_21CollectiveEpilogueFwdINS6_IJSA_NS7_ILi256EEESB_EEES9_SE_SG_Li256ELb1ELb1ELb0ELb0EEENS1_36VarlenDynamicPersistentTileSchedulerILi128ELi96ELi256ELi128ELb0ELb1ELb1ELb1ELb1ELb1EEEEEEEEEvNT_6ParamsE --------------------------
	.section	.text._ZN7cutlass13device_kernelIN5flash11enable_sm90INS1_16FlashAttnFwdSm90INS1_25CollectiveMainloopFwdSm90ILi2EN4cute5tupleIJNS5_1CILi1EEES8_S8_EEENS6_IJNS7_ILi128EEENS7_ILi96EEENS7_ILi64EEEEEELi256ENS_10bfloat16_tEfNS_4arch4Sm90ELb1ELb0ELb0ELb1ELb1ELb0ELb1ELb1ELb0ELb1ELb0ELb0EEENS1_21CollectiveEpilogueFwdINS6_IJSA_NS7_ILi256EEESB_EEES9_SE_SG_Li256ELb1ELb1ELb0ELb0EEENS1_36VarlenDynamicPersistentTileSchedulerILi128ELi96ELi256ELi128ELb0ELb1ELb1ELb1ELb1ELb1EEEEEEEEEvNT_6ParamsE,"ax",@progbits
	.align	128
.text._ZN7cutlass13device_kernelIN5flash11enable_sm90INS1_16FlashAttnFwdSm90INS1_25CollectiveMainloopFwdSm90ILi2EN4cute5tupleIJNS5_1CILi1EEES8_S8_EEENS6_IJNS7_ILi128EEENS7_ILi96EEENS7_ILi64EEEEEELi256ENS_10bfloat16_tEfNS_4arch4Sm90ELb1ELb0ELb0ELb1ELb1ELb0ELb1ELb1ELb0ELb1ELb0ELb0EEENS1_21CollectiveEpilogueFwdINS6_IJSA_NS7_ILi256EEESB_EEES9_SE_SG_Li256ELb1ELb1ELb0ELb0EEENS1_36VarlenDynamicPersistentTileSchedulerILi128ELi96ELi256ELi128ELb0ELb1ELb1ELb1ELb1ELb1EEEEEEEEEvNT_6ParamsE:
        .type           _ZN7cutlass13device_kernelIN5flash11enable_sm90INS1_16FlashAttnFwdSm90INS1_25CollectiveMainloopFwdSm90ILi2EN4cute5tupleIJNS5_1CILi1EEES8_S8_EEENS6_IJNS7_ILi128EEENS7_ILi96EEENS7_ILi64EEEEEELi256ENS_10bfloat16_tEfNS_4arch4Sm90ELb1ELb0ELb0ELb1ELb1ELb0ELb1ELb1ELb0ELb1ELb0ELb0EEENS1_21CollectiveEpilogueFwdINS6_IJSA_NS7_ILi256EEESB_EEES9_SE_SG_Li256ELb1ELb1ELb0ELb0EEENS1_36VarlenDynamicPersistentTileSchedulerILi128ELi96ELi256ELi128ELb0ELb1ELb1ELb1ELb1ELb1EEEEEEEEEvNT_6ParamsE,@function
        .size           _ZN7cutlass13device_kernelIN5flash11enable_sm90INS1_16FlashAttnFwdSm90INS1_25CollectiveMainloopFwdSm90ILi2EN4cute5tupleIJNS5_1CILi1EEES8_S8_EEENS6_IJNS7_ILi128EEENS7_ILi96EEENS7_ILi64EEEEEELi256ENS_10bfloat16_tEfNS_4arch4Sm90ELb1ELb0ELb0ELb1ELb1ELb0ELb1ELb1ELb0ELb1ELb0ELb0EEENS1_21CollectiveEpilogueFwdINS6_IJSA_NS7_ILi256EEESB_EEES9_SE_SG_Li256ELb1ELb1ELb0ELb0EEENS1_36VarlenDynamicPersistentTileSchedulerILi128ELi96ELi256ELi128ELb0ELb1ELb1ELb1ELb1ELb1EEEEEEEEEvNT_6ParamsE,(.L_x_15571 - _ZN7cutlass13device_kernelIN5flash11enable_sm90INS1_16FlashAttnFwdSm90INS1_25CollectiveMainloopFwdSm90ILi2EN4cute5tupleIJNS5_1CILi1EEES8_S8_EEENS6_IJNS7_ILi128EEENS7_ILi96EEENS7_ILi64EEEEEELi256ENS_10bfloat16_tEfNS_4arch4Sm90ELb1ELb0ELb0ELb1ELb1ELb0ELb1ELb1ELb0ELb1ELb0ELb0EEENS1_21CollectiveEpilogueFwdINS6_IJSA_NS7_ILi256EEESB_EEES9_SE_SG_Li256ELb1ELb1ELb0ELb0EEENS1_36VarlenDynamicPersistentTileSchedulerILi128ELi96ELi256ELi128ELb0ELb1ELb1ELb1ELb1ELb1EEEEEEEEEvNT_6ParamsE)
        .other          _ZN7cutlass13device_kernelIN5flash11enable_sm90INS1_16FlashAttnFwdSm90INS1_25CollectiveMainloopFwdSm90ILi2EN4cute5tupleIJNS5_1CILi1EEES8_S8_EEENS6_IJNS7_ILi128EEENS7_ILi96EEENS7_ILi64EEEEEELi256ENS_10bfloat16_tEfNS_4arch4Sm90ELb1ELb0ELb0ELb1ELb1ELb0ELb1ELb1ELb0ELb1ELb0ELb0EEENS1_21CollectiveEpilogueFwdINS6_IJSA_NS7_ILi256EEESB_EEES9_SE_SG_Li256ELb1ELb1ELb0ELb0EEENS1_36VarlenDynamicPersistentTileSchedulerILi128ELi96ELi256ELi128ELb0ELb1ELb1ELb1ELb1ELb1EEEEEEEEEvNT_6ParamsE,@"STO_CUDA_ENTRY STV_DEFAULT"
_ZN7cutlass13device_kernelIN5flash11enable_sm90INS1_16FlashAttnFwdSm90INS1_25CollectiveMainloopFwdSm90ILi2EN4cute5tupleIJNS5_1CILi1EEES8_S8_EEENS6_IJNS7_ILi128EEENS7_ILi96EEENS7_ILi64EEEEEELi256ENS_10bfloat16_tEfNS_4arch4Sm90ELb1ELb0ELb0ELb1ELb1ELb0ELb1ELb1ELb0ELb1ELb0ELb0EEENS1_21CollectiveEpilogueFwdINS6_IJSA_NS7_ILi256EEESB_EEES9_SE_SG_Li256ELb1ELb1ELb0ELb0EEENS1_36VarlenDynamicPersistentTileSchedulerILi128ELi96ELi256ELi128ELb0ELb1ELb1ELb1ELb1ELb1EEEEEEEEEvNT_6ParamsE:
        /* <DEDUP_REMOVED lines=47> */
.L_x_14717:
        /* <DEDUP_REMOVED lines=22> */
.L_x_14718:
        /* <DEDUP_REMOVED lines=18> */
.L_x_14719:
        /* <DEDUP_REMOVED lines=22> */
.L_x_14720:
        /* <DEDUP_REMOVED lines=23> */
.L_x_14721:
        /* <DEDUP_REMOVED lines=10> */
.L_x_14723:
        /* <DEDUP_REMOVED lines=20> */
[----:B------:R-:W-:Y:S01]  /*0a20*/  IMAD.MOV.U32 R224, RZ, RZ, RZ ;  /* 0x000000ffffe07224 */ /* 0x000fe200078e00ff */
[----:B------:R-:W-:Y:S01]  /*0a30*/  R2UR UR6, R14 ;  /* 0x000000000e0672ca */ /* 0x000fe200000e0000 */
[----:B------:R-:W0:Y:S01]  /*0a40*/  S2R R0, SR_TID.X ;  /* 0x0000000000007919 */ /* 0x000e220000002100 */
[----:B------:R-:W-:Y:S01]  /*0a50*/  UMOV UR39, URZ ;  /* 0x0000003f00277c82 */ /* 0x000fe20008000000 */
[----:B------:R-:W-:Y:S01]  /*0a60*/  UMOV UR38, URZ ;  /* 0x0000003f00267c82 */ /* 0x000fe20008000000 */
[----:B0-----:R-:W-:-:S05]  /*0a70*/  VIADD R12, R0, 0xffffff80 ;  /* 0xffffff80000c7836 */ /* 0x001fca0000000000 */
[----:B------:R-:W-:-:S04]  /*0a80*/  SHF.R.S32.HI R0, RZ, 0x1f, R12 ;  /* 0x0000001fff007819 */ /* 0x000fc8000001140c */
[CC--:B------:R-:W-:Y:S02]  /*0a90*/  LEA.HI R3, R0.reuse, R12.reuse, RZ, 0x7 ;  /* 0x0000000c00037211 */ /* 0x0c0fe400078f38ff */
[----:B------:R-:W-:Y:S02]  /*0aa0*/  LEA.HI R4, R0, R12, RZ, 0x5 ;  /* 0x0000000c00047211 */ /* 0x000fe400078f28ff */
[C---:B------:R-:W-:Y:S02]  /*0ab0*/  LOP3.LUT R225, R3.reuse, 0xffffff80, RZ, 0xc0, !PT ;  /* 0xffffff8003e17812 */ /* 0x040fe400078ec0ff */
[----:B------:R-:W-:Y:S01]  /*0ac0*/  SHF.R.S32.HI R226, RZ, 0x7, R3 ;  /* 0x00000007ffe27819 */ /* 0x000fe20000011403 */
[----:B------:R-:W-:Y:S02]  /*0ad0*/  IMAD.SHL.U32 R6, R4, 0x20, RZ ;  /* 0x0000002004067824 */ /* 0x000fe400078e00ff */
[----:B------:R-:W-:Y:S01]  /*0ae0*/  IMAD.IADD R225, R12, 0x1, -R225 ;  /* 0x000000010ce17824 */ /* 0x000fe200078e0ae1 */
[----:B------:R-:W-:-:S02]  /*0af0*/  LEA.HI R3, R3, R226, RZ, 0x1 ;  /* 0x000000e203037211 */ /* 0x000fc400078f08ff */
        /* <DEDUP_REMOVED lines=8> */
[----:B------:R-:W-:Y:S02]  /*0b80*/  LEA.HI R8, R8, R225, RZ, 0x5 ;  /* 0x000000e108087211 */ /* 0x000fe400078f28ff */
[----:B------:R-:W-:Y:S02]  /*0b90*/  LEA.HI R11, R11, R10, RZ, 0x3 ;  /* 0x0000000a0b0b7211 */ /* 0x000fe400078f18ff */
[----:B------:R-:W-:Y:S02]  /*0ba0*/  SHF.R.S32.HI R8, RZ, 0x5, R8 ;  /* 0x00000005ff087819 */ /* 0x000fe40000011408 */
[----:B------:R-:W-:Y:S02]  /*0bb0*/  LOP3.LUT R11, R11, 0xfffffff8, RZ, 0xc0, !PT ;  /* 0xfffffff80b0b7812 */ /* 0x000fe400078ec0ff */
[----:B------:R-:W-:-:S03]  /*0bc0*/  LOP3.LUT R3, R3, 0x3fffffe, RZ, 0xc0, !PT ;  /* 0x03fffffe03037812 */ /* 0x000fc600078ec0ff */
        /* <DEDUP_REMOVED lines=8> */
[----:B------:R-:W-:Y:S02]  /*0c50*/  LOP3.LUT R4, R2, 0x3fffff0, RZ, 0xc0, !PT ;  /* 0x03fffff002047812 */ /* 0x000fe400078ec0ff */
[----:B------:R-:W-:-:S02]  /*0c60*/  LOP3.LUT R219, R0, 0xfffffff8, RZ, 0xc0, !PT ;  /* 0xfffffff800db7812 */ /* 0x000fc400078ec0ff */
[----:B------:R-:W-:Y:S01]  /*0c70*/  LEA.HI R2, R2, R5, RZ, 0x1 ;  /* 0x0000000502027211 */ /* 0x000fe200078f08ff */
[C---:B------:R-:W-:Y:S01]  /*0c80*/  IMAD.IADD R4, R12.reuse, 0x1, -R4 ;  /* 0x000000010c047824 */ /* 0x040fe200078e0a04 */
[----:B------:R-:W-:Y:S01]  /*0c90*/  IADD3 R219, R12, -R219, RZ ;  /* 0x800000db0cdb7210 */ /* 0x000fe20007ffe0ff */
[----:B------:R-:W-:Y:S01]  /*0ca0*/  ULOP3.LUT UR4, UR4, 0x1, URZ, 0xfc, !UPT ;  /* 0x0000000104047892 */ /* 0x000fe2000f8efc3f */
[----:B------:R-:W-:Y:S01]  /*0cb0*/  LOP3.LUT R2, R2, 0x1ffffffe, RZ, 0xc0, !PT ;  /* 0x1ffffffe02027812 */ /* 0x000fe200078ec0ff */
[----:B------:R-:W-:Y:S01]  /*0cc0*/  IMAD R7, R4, 0x40, R7 ;  /* 0x0000004004077824 */ /* 0x000fe200078e0207 */
[----:B------:R-:W-:Y:S01]  /*0cd0*/  LEA.HI R4, R6, R6, RZ, 0x1 ;  /* 0x0000000606047211 */ /* 0x000fe200078f08ff */
[----:B------:R-:W-:Y:S01]  /*0ce0*/  IMAD.SHL.U32 R200, R219, 0x8, RZ ;  /* 0x00000008dbc87824 */ /* 0x000fe200078e00ff */
[----:B------:R-:W-:Y:S01]  /*0cf0*/  SHF.R.S32.HI R223, RZ, 0x3, R0 ;  /* 0x00000003ffdf7819 */ /* 0x000fe20000011400 */
[----:B------:R-:W-:Y:S01]  /*0d00*/  IMAD.IADD R2, R5, 0x1, -R2 ;  /* 0x0000000105027824 */ /* 0x000fe200078e0a02 */
[----:B------:R-:W-:Y:S01]  /*0d10*/  LOP3.LUT R5, R4, 0x1ffffffe, RZ, 0xc0, !PT ;  /* 0x1ffffffe04057812 */ /* 0x000fe200078ec0ff */
        /* <DEDUP_REMOVED lines=8> */
[----:B------:R-:W-:Y:S01]  /*0da0*/  IMAD R228, R2, 0x8, R7 ;  /* 0x0000000802e47824 */ /* 0x000fe200078e0207 */
[----:B------:R-:W-:Y:S01]  /*0db0*/  SHF.R.S32.HI R2, RZ, 0x1f, R218 ;  /* 0x0000001fff027819 */ /* 0x000fe200000114da */
[----:B------:R-:W-:-:S02]  /*0dc0*/  IMAD.MOV.U32 R7, RZ, RZ, R15 ;  /* 0x000000ffff077224 */ /* 0x000fc400078e000f */
[----:B------:R-:W-:Y:S02]  /*0dd0*/  IMAD.U32 R229, RZ, RZ, UR4 ;  /* 0x00000004ffe57e24 */ /* 0x000fe4000f8e00ff */
[----:B------:R-:W-:Y:S02]  /*0de0*/  IMAD.IADD R215, R225, 0x1, -R0 ;  /* 0x00000001e1d77824 */ /* 0x000fe400078e0a00 */
[----:B------:R-:W-:-:S07]  /*0df0*/  IMAD R214, R214, 0x8, R227 ;  /* 0x00000008d6d67824 */ /* 0x000fce00078e02e3 */
.L_x_14784:
[----:B012---:R-:W0:Y:S01]  /*0e00*/  LDC.64 R2, c[0x0][0xd88] ;  /* 0x00036200ff027b82 */ /* 0x007e220000000a00 */
[----:B------:R-:W-:Y:S01]  /*0e10*/  ULDC.64 UR8, c[0x0][0xb20] ;  /* 0x0002c80000087ab9 */ /* 0x000fe20000000a00 */
[----:B------:R-:W-:Y:S01]  /*0e20*/  ULDC.64 UR10, c[0x0][0xb10] ;  /* 0x0002c400000a7ab9 */ /* 0x000fe20000000a00 */
[----:B0-----:R-:W-:-:S06]  /*0e30*/  IMAD.WIDE R2, R7, 0x4, R2 ;  /* 0x0000000407027825 */ /* 0x001fcc00078e0202 */
[----:B------:R-:W2:Y:S01]  /*0e40*/  LDG.E R2, desc[UR36][R2.64] ;  /* 0x0000002402027981 */ /* 0x000ea2000c1e1900 */
[----:B------:R-:W-:Y:S01]  /*0e50*/  UISETP.NE.U32.AND UP0, UPT, UR8, URZ, UPT ;  /* 0x0000003f0800728c */ /* 0x000fe2000bf05070 */
[----:B------:R-:W-:Y:S01]  /*0e60*/  IMAD.MOV.U32 R0, RZ, RZ, RZ ;  /* 0x000000ffff007224 */ /* 0x000fe200078e00ff */
[----:B------:R-:W-:Y:S02]  /*0e70*/  UISETP.NE.U32.AND UP1, UPT, UR10, URZ, UPT ;  /* 0x0000003f0a00728c */ /* 0x000fe4000bf25070 */
[----:B------:R-:W-:Y:S02]  /*0e80*/  UISETP.NE.AND.EX UP0, UPT, UR9, URZ, UPT, UP0 ;  /* 0x0000003f0900728c */ /* 0x000fe4000bf05300 */
[----:B------:R-:W-:-:S04]  /*0e90*/  UISETP.NE.AND.EX UP1, UPT, UR11, URZ, UPT, UP1 ;  /* 0x0000003f0b00728c */ /* 0x000fc8000bf25310 */
[----:B------:R-:W-:Y:S02]  /*0ea0*/  PLOP3.LUT P0, PT, PT, PT, UP0, 0x80, 0x0 ;  /* 0x000000000000781c */ /* 0x000fe40003f0f008 */
[----:B------:R-:W-:Y:S02]  /*0eb0*/  PLOP3.LUT P2, PT, PT, PT, UP1, 0x80, 0x0 ;  /* 0x000000000000781c */ /* 0x000fe40003f4f018 */
[----:B--2---:R-:W-:-:S13]  /*0ec0*/  R2UR UR4, R2 ;  /* 0x00000000020472ca */ /* 0x004fda00000e0000 */
[----:B------:R-:W-:Y:S02]  /*0ed0*/  USHF.R.S32.HI UR7, URZ, 0x1f, UR4 ;  /* 0x0000001f3f077899 */ /* 0x000fe40008011404 */
[----:B------:R-:W-:Y:S01]  /*0ee0*/  IMAD.U32 R220, RZ, RZ, UR4 ;  /* 0x00000004ffdc7e24 */ /* 0x000fe2000f8e00ff */
[----:B------:R-:W-:-:S04]  /*0ef0*/  @UP0 ULEA UR8, UP2, UR4, UR8, 0x2 ;  /* 0x0000000804080291 */ /* 0x000fc8000f84103f */
[----:B------:R-:W-:Y:S02]  /*0f00*/  @UP0 ULEA.HI.X UR9, UR4, UR9, UR7, 0x2, UP2 ;  /* 0x0000000904090291 */ /* 0x000fe400090f1407 */
[----:B------:R-:W-:Y:S01]  /*0f10*/  MOV R222, UR7 ;  /* 0x0000000700de7c02 */ /* 0x000fe20008000f00 */
[----:B------:R-:W-:Y:S01]  /*0f20*/  @UP1 ULEA UR10, UP0, UR4, UR10, 0x2 ;  /* 0x0000000a040a1291 */ /* 0x000fe2000f80103f */
[----:B------:R-:W-:-:S03]  /*0f30*/  IMAD.U32 R2, RZ, RZ, UR8 ;  /* 0x00000008ff027e24 */ /* 0x000fc6000f8e00ff */
[----:B------:R-:W-:Y:S01]  /*0f40*/  @UP1 ULEA.HI.X UR11, UR4, UR11, UR7, 0x2, UP0 ;  /* 0x0000000b040b1291 */ /* 0x000fe200080f1407 */
[----:B------:R-:W-:Y:S01]  /*0f50*/  IMAD.U32 R3, RZ, RZ, UR9 ;  /* 0x00000009ff037e24 */ /* 0x000fe2000f8e00ff */
[----:B------:R-:W-:Y:S01]  /*0f60*/  ULDC.64 UR8, c[0x0][0x418] ;  /* 0x0001060000087ab9 */ /* 0x000fe20000000a00 */
[----:B------:R-:W-:Y:S01]  /*0f70*/  IMAD.U32 R212, RZ, RZ, UR10 ;  /* 0x0000000affd47e24 */ /* 0x000fe2000f8e00ff */
[----:B------:R-:W-:Y:S01]  /*0f80*/  ULDC UR4, c[0x0][0x424] ;  /* 0x0001090000047ab9 */ /* 0x000fe20000000800 */
[----:B------:R-:W-:Y:S01]  /*0f90*/  ULDC UR7, c[0x0][0x2f0] ;  /* 0x0000bc0000077ab9 */ /* 0x000fe20000000800 */
[----:B------:R-:W-:Y:S01]  /*0fa0*/  IMAD.U32 R213, RZ, RZ, UR11 ;  /* 0x0000000bffd57e24 */ /* 0x000fe2000f8e00ff */
[----:B------:R0:W5:Y:S04]  /*0fb0*/  @P0 LDG.E R0, desc[UR36][R2.64] ;  /* 0x0000002402000981 */ /* 0x000168000c1e1900 */
[----:B------:R0:W5:Y:S01]  /*0fc0*/  @P2 LDG.E R212, desc[UR36][R212.64] ;  /* 0x00000024d4d42981 */ /* 0x000162000c1e1900 */
[----:B------:R-:W-:Y:S01]  /*0fd0*/  UISETP.NE.U32.AND UP0, UPT, UR8, URZ, UPT ;  /* 0x0000003f0800728c */ /* 0x000fe2000bf05070 */
[----:B------:R-:W-:-:S03]  /*0fe0*/  IMAD.U32 R221, RZ, RZ, UR6 ;  /* 0x00000006ffdd7e24 */ /* 0x000fc6000f8e00ff */
[----:B------:R-:W-:-:S03]  /*0ff0*/  UISETP.NE.AND.EX UP0, UPT, UR9, URZ, UPT, UP0 ;  /* 0x0000003f0900728c */ /* 0x000fc6000bf05300 */
[----:B------:R-:W-:Y:S01]  /*1000*/  ULDC.64 UR8, c[0x0][0xb18] ;  /* 0x0002c60000087ab9 */ /* 0x000fe20000000a00 */
[----:B------:R-:W-:Y:S01]  /*1010*/  USEL UR4, UR4, 0x1, UP0 ;  /* 0x0000000104047887 */ /* 0x000fe20008000000 */
[----:B------:R-:W-:-:S03]  /*1020*/  ISETP.NE.U32.AND P1, PT, RZ, UR8, PT ;  /* 0x00000008ff007c0c */ /* 0x000fc6000bf25070 */
[----:B------:R-:W-:Y:S01]  /*1030*/  UIMAD UR4, UR4, UR7, URZ ;  /* 0x00000007040472a4 */ /* 0x000fe2000f8e023f */
[----:B------:R-:W-:Y:S01]  /*1040*/  ISETP.NE.AND.EX P1, PT, RZ, UR9, PT, P1 ;  /* 0x00000009ff007c0c */ /* 0x000fe2000bf25310 */
[----:B0--34-:R-:W-:-:S12]  /*1050*/  @P2 BRA `(.L_x_14724) ;  /* 0x0000000000342947 */ /* 0x019fd80003800000 */
[----:B------:R-:W-:Y:S01]  /*1060*/  ULDC.64 UR6, c[0x0][0xaf8] ;  /* 0x0002be0000067ab9 */ /* 0x000fe20000000a00 */
[----:B-----5:R-:W0:Y:S01]  /*1070*/  LDC R212, c[0x0][0x288] ;  /* 0x0000a200ffd47b82 */ /* 0x020e220000000800 */
[----:B------:R-:W-:-:S04]  /*1080*/  ISETP.NE.U32.AND P0, PT, RZ, UR6, PT ;  /* 0x00000006ff007c0c */ /* 0x000fc8000bf05070 */
[----:B------:R-:W-:-:S13]  /*1090*/  ISETP.NE.AND.EX P0, PT, RZ, UR7, PT, P0 ;  /* 0x00000007ff007c0c */ /* 0x000fda000bf05300 */
[----:B------:R-:W-:Y:S05]  /*10a0*/  @!P0 BRA `(.L_x_14724) ;  /* 0x0000000000208947 */ /* 0x000fea0003800000 */
[----:B------:R-:W-:Y:S01]  /*10b0*/  R2UR UR10, R220 ;  /* 0x00000000dc0a72ca */ /* 0x000fe200000e0000 */
[----:B------:R-:W-:-:S12]  /*10c0*/  ULDC.64 UR6, c[0x0][0xaf8] ;  /* 0x0002be0000067ab9 */ /* 0x000fd80000000a00 */
[----:B------:R-:W-:-:S06]  /*10d0*/  UIMAD.WIDE UR6, UR10, 0x4, UR6 ;  /* 0x000000040a0678a5 */ /* 0x000fcc000f8e0206 */
[----:B------:R-:W-:Y:S02]  /*10e0*/  IMAD.U32 R2, RZ, RZ, UR6 ;  /* 0x00000006ff027e24 */ /* 0x000fe4000f8e00ff */
[----:B------:R-:W-:-:S05]  /*10f0*/  IMAD.U32 R3, RZ, RZ, UR7 ;  /* 0x00000007ff037e24 */ /* 0x000fca000f8e00ff */
[----:B0-----:R-:W2:Y:S04]  /*1100*/  LDG.E R212, desc[UR36][R2.64] ;  /* 0x0000002402d47981 */ /* 0x001ea8000c1e1900 */
[----:B------:R-:W2:Y:S02]  /*1110*/  LDG.E R5, desc[UR36][R2.64+0x4] ;  /* 0x0000042402057981 */ /* 0x000ea4000c1e1900 */
[----:B--2---:R-:W-:-:S07]  /*1120*/  IMAD.IADD R212, R5, 0x1, -R212 ;  /* 0x0000000105d47824 */ /* 0x004fce00078e0ad4 */
.L_x_14724:
[----:B------:R-:W-:Y:S01]  /*1130*/  IMAD.U32 R213, RZ, RZ, UR4 ;  /* 0x00000004ffd57e24 */ /* 0x000fe2000f8e00ff */
[----:B------:R-:W-:Y:S06]  /*1140*/  @!P1 BRA `(.L_x_14725) ;  /* 0x0000000000209947 */ /* 0x000fec0003800000 */
[----:B------:R-:W-:Y:S02]  /*1150*/  R2UR UR6, R220 ;  /* 0x00000000dc0672ca */ /* 0x000fe400000e0000 */
[----:B------:R-:W-:-:S11]  /*1160*/  R2UR UR7, R222 ;  /* 0x00000000de0772ca */ /* 0x000fd600000e0000 */
[----:B------:R-:W-:-:S04]  /*1170*/  ULEA UR4, UP0, UR6, UR8, 0x2 ;  /* 0x0000000806047291 */ /* 0x000fc8000f80103f */
[----:B------:R-:W-:Y:S02]  /*1180*/  ULEA.HI.X UR6, UR6, UR9, UR7, 0x2, UP0 ;  /* 0x0000000906067291 */ /* 0x000fe400080f1407 */
[----:B------:R-:W-:-:S04]  /*1190*/  IMAD.U32 R2, RZ, RZ, UR4 ;  /* 0x00000004ff027e24 */ /* 0x000fc8000f8e00ff */
[----:B------:R-:W-:-:S05]  /*11a0*/  IMAD.U32 R3, RZ, RZ, UR6 ;  /* 0x00000006ff037e24 */ /* 0x000fca000f8e00ff */
[----:B------:R1:W5:Y:S01]  /*11b0*/  LDG.E R213, desc[UR36][R2.64] ;  /* 0x0000002402d57981 */ /* 0x000362000c1e1900 */
[----:B------:R-:W-:Y:S05]  /*11c0*/  BRA `(.L_x_14726) ;  /* 0x0000000000307947 */ /* 0x000fea0003800000 */
.L_x_14725:
[----:B------:R-:W-:Y:S02]  /*11d0*/  ULDC.64 UR6, c[0x0][0xb00] ;  /* 0x0002c00000067ab9 */ /* 0x000fe40000000a00 */
[----:B------:R-:W-:-:S04]  /*11e0*/  ISETP.NE.U32.AND P0, PT, RZ, UR6, PT ;  /* 0x00000006ff007c0c */ /* 0x000fc8000bf05070 */
[----:B------:R-:W-:-:S13]  /*11f0*/  ISETP.NE.AND.EX P0, PT, RZ, UR7, PT, P0 ;  /* 0x00000007ff007c0c */ /* 0x000fda000bf05300 */
[----:B------:R-:W-:Y:S05]  /*1200*/  @!P0 BRA `(.L_x_14726) ;  /* 0x0000000000208947 */ /* 0x000fea0003800000 */
[----:B------:R-:W-:Y:S01]  /*1210*/  R2UR UR4, R220 ;  /* 0x00000000dc0472ca */ /* 0x000fe200000e0000 */
[----:B------:R-:W-:-:S12]  /*1220*/  ULDC.64 UR6, c[0x0][0xb00] ;  /* 0x0002c00000067ab9 */ /* 0x000fd80000000a00 */
[----:B------:R-:W-:-:S06]  /*1230*/  UIMAD.WIDE UR6, UR4, 0x4, UR6 ;  /* 0x00000004040678a5 */ /* 0x000fcc000f8e0206 */
[----:B------:R-:W-:Y:S01]  /*1240*/  MOV R2, UR6 ;  /* 0x0000000600027c02 */ /* 0x000fe20008000f00 */
[----:B------:R-:W-:-:S05]  /*1250*/  IMAD.U32 R3, RZ, RZ, UR7 ;  /* 0x00000007ff037e24 */ /* 0x000fca000f8e00ff */
[----:B------:R-:W2:Y:S04]  /*1260*/  LDG.E R213, desc[UR36][R2.64] ;  /* 0x0000002402d57981 */ /* 0x000ea8000c1e1900 */
[----:B------:R-:W2:Y:S02]  /*1270*/  LDG.E R4, desc[UR36][R2.64+0x4] ;  /* 0x0000042402047981 */ /* 0x000ea4000c1e1900 */
[----:B--2---:R-:W-:-:S07]  /*1280*/  IMAD.IADD R213, R4, 0x1, -R213 ;  /* 0x0000000104d57824 */ /* 0x004fce00078e0ad5 */
.L_x_14726:
[----:B-1----:R-:W1:Y:S01]  /*1290*/  LDC R2, c[0x0][0x448] ;  /* 0x00011200ff027b82 */ /* 0x002e620000000800 */
[----:B------:R-:W-:Y:S01]  /*12a0*/  USHF.L.U32 UR61, UR5, 0x7, URZ ;  /* 0x00000007053d7899 */ /* 0x000fe2000800063f */
[----:B-----5:R-:W-:Y:S01]  /*12b0*/  IMAD.IADD R213, R213, 0x1, -R0 ;  /* 0x00000001d5d57824 */ /* 0x020fe200078e0a00 */
[----:B------:R-:W-:Y:S01]  /*12c0*/  CS2R R148, SRZ ;  /* 0x0000000000947805 */ /* 0x000fe2000001ff00 */
[----:B------:R-:W-:Y:S01]  /*12d0*/  IMAD.MOV.U32 R150, RZ, RZ, RZ ;  /* 0x000000ffff967224 */ /* 0x000fe200078e00ff */
[----:B------:R-:W-:Y:S01]  /*12e0*/  UIADD3 UR4, UR61, 0x7f, URZ ;  /* 0x0000007f3d047890 */ /* 0x000fe2000fffe03f */
[----:B------:R-:W-:Y:S02]  /*12f0*/  CS2R R146, SRZ ;  /* 0x0000000000927805 */ /* 0x000fe4000001ff00 */
[----:B0-----:R-:W-:Y:S02]  /*1300*/  IADD3 R3, R213, 0x60, -R212 ;  /* 0x00000060d5037810 */ /* 0x001fe40007ffe8d4 */
        /* <DEDUP_REMOVED lines=16> */
[----:B-1----:R-:W-:Y:S02]  /*1410*/  ISETP.NE.AND P0, PT, R2, 0x1, PT ;  /* 0x000000010200780c */ /* 0x002fe40003f05270 */
        /* <DEDUP_REMOVED lines=12> */
[----:B------:R-:W0:Y:S01]  /*14e0*/  @P0 LDC R2, c[0x0][0x44c] ;  /* 0x00011300ff020b82 */ /* 0x000e220000000800 */
[----:B------:R-:W-:Y:S02]  /*14f0*/  CS2R R92, SRZ ;  /* 0x00000000005c7805 */ /* 0x000fe4000001ff00 */
[----:B------:R-:W-:Y:S02]  /*1500*/  CS2R R90, SRZ ;  /* 0x00000000005a7805 */ /* 0x000fe4000001ff00 */
[----:B------:R-:W-:-:S02]  /*1510*/  CS2R R88, SRZ ;  /* 0x0000000000587805 */ /* 0x000fc4000001ff00 */
[----:B------:R-:W-:Y:S02]  /*1520*/  CS2R R82, SRZ ;  /* 0x0000000000527805 */ /* 0x000fe4000001ff00 */
[----:B------:R-:W-:Y:S02]  /*1530*/  CS2R R84, SRZ ;  /* 0x0000000000547805 */ /* 0x000fe4000001ff00 */
[----:B------:R-:W-:Y:S02]  /*1540*/  CS2R R8, SRZ ;  /* 0x0000000000087805 */ /* 0x000fe4000001ff00 */
        /* <DEDUP_REMOVED lines=25> */
[----:B-1----:R-:W-:Y:S01]  /*16e0*/  @P0 SHF.R.U32.HI R0, RZ, R5, R2 ;  /* 0x00000005ff000219 */ /* 0x002fe20000011602 */
[----:B------:R-:W-:Y:S01]  /*16f0*/  VIADD R2, R213, 0x5f ;  /* 0x0000005fd5027836 */ /* 0x000fe20000000000 */
[----:B------:R-:W-:Y:S02]  /*1700*/  PLOP3.LUT P0, PT, PT, PT, PT, 0x80, 0x0 ;  /* 0x000000000000781c */ /* 0x000fe40003f0f070 */
[----:B------:R-:W-:Y:S02]  /*1710*/  CS2R R36, SRZ ;  /* 0x0000000000247805 */ /* 0x000fe4000001ff00 */
[----:B------:R-:W-:Y:S01]  /*1720*/  CS2R R32, SRZ ;  /* 0x0000000000207805 */ /* 0x000fe2000001ff00 */
[----:B------:R-:W-:Y:S01]  /*1730*/  IMAD.IADD R0, R3, 0x1, R0 ;  /* 0x0000000103007824 */ /* 0x000fe200078e0200 */
[----:B------:R-:W-:Y:S01]  /*1740*/  CS2R R26, SRZ ;  /* 0x00000000001a7805 */ /* 0x000fe2000001ff00 */
[----:B------:R-:W-:Y:S01]  /*1750*/  IMAD.HI R2, R2, 0x2aaaaaab, RZ ;  /* 0x2aaaaaab02027827 */ /* 0x000fe200078e02ff */
[----:B------:R-:W-:-:S02]  /*1760*/  CS2R R28, SRZ ;  /* 0x00000000001c7805 */ /* 0x000fc4000001ff00 */
[----:B------:R-:W-:Y:S01]  /*1770*/  CS2R R24, SRZ ;  /* 0x0000000000187805 */ /* 0x000fe2000001ff00 */
[----:B------:R-:W-:Y:S01]  /*1780*/  IMAD.HI R0, R0, 0x2aaaaaab, RZ ;  /* 0x2aaaaaab00007827 */ /* 0x000fe200078e02ff */
[----:B------:R-:W-:-:S03]  /*1790*/  SHF.R.U32.HI R3, RZ, 0x1f, R2 ;  /* 0x0000001fff037819 */ /* 0x000fc60000011602 */
[----:B------:R-:W-:Y:S01]  /*17a0*/  IMAD.MOV.U32 R10, RZ, RZ, RZ ;  /* 0x000000ffff0a7224 */ /* 0x000fe200078e00ff */
[----:B------:R-:W-:Y:S02]  /*17b0*/  SHF.R.U32.HI R5, RZ, 0x1f, R0 ;  /* 0x0000001fff057819 */ /* 0x000fe40000011600 */
[----:B------:R-:W-:Y:S02]  /*17c0*/  LEA.HI.SX32 R3, R2, R3, 0x1c ;  /* 0x0000000302037211 */ /* 0x000fe400078fe2ff */
[----:B------:R-:W-:Y:S01]  /*17d0*/  LEA.HI.SX32 R202, R0, R5, 0x1c ;  /* 0x0000000500ca7211 */ /* 0x000fe200078fe2ff */
[----:B------:R-:W-:-:S03]  /*17e0*/  IMAD.MOV.U32 R0, RZ, RZ, RZ ;  /* 0x000000ffff007224 */ /* 0x000fc600078e00ff */
[----:B------:R-:W-:Y:S02]  /*17f0*/  VIMNMX R202, R3, R202, PT ;  /* 0x000000ca03ca7248 */ /* 0x000fe40003fe0100 */
[----:B------:R-:W-:Y:S02]  /*1800*/  CS2R R2, SRZ ;  /* 0x0000000000027805 */ /* 0x000fe4000001ff00 */
        /* <DEDUP_REMOVED lines=41> */
.L_x_14728:
[----:B------:R-:W-:Y:S01]  /*1aa0*/  LEA.HI R0, R224, R224, RZ, 0x1 ;  /* 0x000000e0e0007211 */ /* 0x000fe200078f08ff */
[----:B------:R-:W0:Y:S03]  /*1ab0*/  S2R R2, SR_TID.X ;  /* 0x0000000000027919 */ /* 0x000e260000002100 */
[----:B------:R-:W-:-:S05]  /*1ac0*/  LOP3.LUT R3, R0, 0xfffffffe, RZ, 0xc0, !PT ;  /* 0xfffffffe00037812 */ /* 0x000fca00078ec0ff */
[----:B------:R-:W-:-:S05]  /*1ad0*/  IMAD.IADD R0, R224, 0x1, -R3 ;  /* 0x00000001e0007824 */ /* 0x000fca00078e0a03 */
[----:B------:R-:W-:-:S04]  /*1ae0*/  SHF.L.U32 R0, R0, 0x1f, RZ ;  /* 0x0000001f00007819 */ /* 0x000fc800000006ff */
[----:B------:R-:W1:Y:S01]  /*1af0*/  SYNCS.PHASECHK.TRANS64.TRYWAIT P0, [UR40+0x32400], R0 ;  /* 0x03240000ff0075a7 */ /* 0x000e620008000168 */
[----:B0-----:R-:W-:-:S05]  /*1b00*/  SHF.R.U32.HI R2, RZ, 0x7, R2 ;  /* 0x00000007ff027819 */ /* 0x001fca0000011602 */
[----:B------:R-:W-:Y:S01]  /*1b10*/  VIADD R207, R2, 0x8 ;  /* 0x0000000802cf7836 */ /* 0x000fe20000000000 */
[----:B-1----:R-:W-:Y:S06]  /*1b20*/  @!P0 BRA `(.L_x_14729) ;  /* 0x00000110005c8947 */ /* 0x002fec0003800000 */
.L_x_14875:
[----:B------:R-:W-:Y:S05]  /*1b30*/  WARPSYNC.ALL ;  /* 0x0000000000007948 */ /* 0x000fea0003800000 */
[----:B------:R-:W-:Y:S01]  /*1b40*/  R2UR UR4, R229 ;  /* 0x00000000e50472ca */ /* 0x000fe200000e0000 */
[----:B------:R1:W-:-:S12]  /*1b50*/  BAR.SYNC.DEFER_BLOCKING R207, 0x100 ;  /* 0x000400cf0000751d */ /* 0x0003d80000010000 */
[----:B------:R-:W-:-:S05]  /*1b60*/  IMAD.U32 R2, RZ, RZ, UR4 ;  /* 0x00000004ff027e24 */ /* 0x000fca000f8e00ff */
[----:B------:R-:W-:-:S13]  /*1b70*/  ISETP.NE.AND P0, PT, R2, 0x3, PT ;  /* 0x000000030200780c */ /* 0x000fda0003f05270 */
[----:B-1----:R-:W-:Y:S05]  /*1b80*/  @!P0 BRA `(.L_x_14730) ;  /* 0x0000000000048947 */ /* 0x002fea0003800000 */
[----:B------:R-:W-:Y:S01]  /*1b90*/  BPT.TRAP 0x1 ;  /* 0x000000040000795c */ /* 0x000fe20000300000 */
.L_x_14730:
[----:B------:R-:W-:Y:S01]  /*1ba0*/  ULEA UR6, UR38, UR40, 0x3 ;  /* 0x0000002826067291 */ /* 0x000fe2000f8e183f */
[----:B------:R-:W-:-:S05]  /*1bb0*/  IMAD.U32 R2, RZ, RZ, UR39 ;  /* 0x00000027ff027e24 */ /* 0x000fca000f8e00ff */
[----:B------:R-:W-:-:S04]  /*1bc0*/  SHF.L.U32 R2, R2, 0x1f, RZ ;  /* 0x0000001f02027819 */ /* 0x000fc800000006ff */
[----:B------:R1:W2:Y:S01]  /*1bd0*/  SYNCS.PHASECHK.TRANS64.TRYWAIT P1, [UR6+0x32430], R2 ;  /* 0x03243002ff0075a7 */ /* 0x0002a20008020146 */
[----:B------:R-:W-:Y:S05]  /*1be0*/  @!P0 BRA `(.L_x_14731) ;  /* 0x0000000000048947 */ /* 0x000fea0003800000 */
[----:B------:R-:W-:Y:S01]  /*1bf0*/  BPT.TRAP 0x1 ;  /* 0x000000040000795c */ /* 0x000fe20000300000 */
.L_x_14731:
[----:B--2---:R-:W-:Y:S05]  /*1c00*/  @P1 BRA `(.L_x_14732) ;  /* 0x0000000000081947 */ /* 0x004fea0003800000 */
[----:B------:R-:W2:Y:S02]  /*1c10*/  SYNCS.PHASECHK.TRANS64.TRYWAIT P1, [UR6+0x32430], R2 ;  /* 0x03243002ff0075a7 */ /* 0x000ea40008020146 */
[----:B--2---:R-:W-:Y:S05]  /*1c20*/  @!P1 BRA `(.L_x_14733) ;  /* 0x0000011000349947 */ /* 0x004fea0003800000 */
.L_x_14732:
        /* <DEDUP_REMOVED lines=9> */
[----:B------:R-:W-:Y:S01]  /*1cc0*/  MOV R20, UR5 ;  /* 0x0000000500147c02 */ /* 0x000fe20008000f00 */
        /* <DEDUP_REMOVED lines=38> */
.L_x_14876:
[----:B------:R-:W-:Y:S05]  /*1f30*/  @!P0 BRA `(.L_x_14735) ;  /* 0x0000000000048947 */ /* 0x000fea0003800000 */
[----:B------:R-:W-:Y:S01]  /*1f40*/  BPT.TRAP 0x1 ;  /* 0x000000040000795c */ /* 0x000fe20000300000 */
.L_x_14735:
[----:B------:R2:W3:Y:S01]  /*1f50*/  SYNCS.PHASECHK.TRANS64.TRYWAIT P1, [UR6+0x32450], R2 ;  /* 0x03245002ff0075a7 */ /* 0x0004e20008020146 */
[----:B------:R-:W-:Y:S05]  /*1f60*/  @!P0 BRA `(.L_x_14736) ;  /* 0x0000000000048947 */ /* 0x000fea0003800000 */
[----:B------:R-:W-:Y:S01]  /*1f70*/  BPT.TRAP 0x1 ;  /* 0x000000040000795c */ /* 0x000fe20000300000 */
.L_x_14736:
[----:B---3--:R-:W-:Y:S05]  /*1f80*/  @P1 BRA `(.L_x_14737) ;  /* 0x0000000000081947 */ /* 0x008fea0003800000 */
[----:B------:R-:W3:Y:S02]  /*1f90*/  SYNCS.PHASECHK.TRANS64.TRYWAIT P1, [UR6+0x32450], R2 ;  /* 0x03245002ff0075a7 */ /* 0x000ee40008020146 */
[----:B---3--:R-:W-:Y:S05]  /*1fa0*/  @!P1 BRA `(.L_x_14738) ;  /* 0x0000010c00849947 */ /* 0x008fea0003800000 */
.L_x_14737:
        /* <DEDUP_REMOVED lines=84> */
[----:B------:R-:W-:Y:S01]  /*24f0*/  MOV R6, UR12 ;  /* 0x0000000c00067c02 */ /* 0x000fe20008000f00 */
        /* <DEDUP_REMOVED lines=57> */
.L_x_14739:
[----:B------:R-:W1:Y:S01]  /*2890*/  LDC R4, c[0x0][0x448] ;  /* 0x00011200ff047b82 */ /* 0x000e620000000800 */
[----:B------:R-:W-:Y:S01]  /*28a0*/  ULDC UR5, c[0x0][0xa80] ;  /* 0x0002a00000057ab9 */ /* 0x000fe20000000800 */
[----:B------:R-:W-:Y:S02]  /*28b0*/  UIADD3 UR10, UR6, 0x32440, URZ ;  /* 0x00032440060a7890 */ /* 0x000fe4000fffe03f */
[----:B------:R-:W-:Y:S02]  /*28c0*/  ULOP3.LUT UR7, UR7, 0x3000000, URZ, 0xfc, !UPT ;  /* 0x0300000007077892 */ /* 0x000fe4000f8efc3f */
[----:B------:R-:W-:Y:S02]  /*28d0*/  UPRMT UR10, UR48, 0x654, UR10 ;  /* 0x00000654300a7896 */ /* 0x000fe4000800000a */
[----:B------:R-:W-:Y:S01]  /*28e0*/  UIMAD UR4, UR38, 0xc00, UR7 ;  /* 0x00000c00260478a4 */ /* 0x000fe2000f8e0207 */
[----:B------:R-:W-:-:S06]  /*28f0*/  UMOV UR11, 0x40000040 ;  /* 0x40000040000b7882 */ /* 0x000fcc0000000000 */
[----:B------:R-:W-:Y:S01]  /*2900*/  SYNCS.ARRIVE.TRANS64.RED.A1T0 RZ, [UR10], RZ ;  /* 0x000000ffffff79a7 */ /* 0x000fe2000810040a */
[----:B------:R-:W-:Y:S01]  /*2910*/  UMOV UR10, UR4 ;  /* 0x00000004000a7c82 */ /* 0x000fe20008000000 */
[----:B------:R2:W-:Y:S01]  /*2920*/  BAR.SYNC.DEFER_BLOCKING R207, 0x100 ;  /* 0x000400cf0000751d */ /* 0x0005e20000010000 */
[----:B-1----:R-:W-:Y:S01]  /*2930*/  ISETP.NE.AND P6, PT, R4, 0x1, PT ;  /* 0x000000010400780c */ /* 0x002fe20003fc5270 */
[----:B------:R-:W-:-:S12]  /*2940*/  VIADD R4, R214, UR61 ;  /* 0x0000003dd6047c36 */ /* 0x000fd80008000000 */
[----:B------:R-:W1:Y:S08]  /*2950*/  @P6 LDC R5, c[0x0][0x44c] ;  /* 0x00011300ff056b82 */ /* 0x000e700000000800 */
[----:B------:R-:W3:Y:S01]  /*2960*/  @P6 LDC R72, c[0x0][0x450] ;  /* 0x00011400ff486b82 */ /* 0x000ee20000000800 */
[----:B-1----:R-:W-:-:S05]  /*2970*/  @P6 IMAD.HI.U32 R5, R4, R5, RZ ;  /* 0x0000000504056227 */ /* 0x002fca00078e00ff */
[----:B---3--:R-:W-:Y:S01]  /*2980*/  @P6 SHF.R.U32.HI R4, RZ, R72, R5 ;  /* 0x00000048ff046219 */ /* 0x008fe20000011605 */
[----:B------:R-:W-:-:S04]  /*2990*/  IMAD R5, R202, -0x60, R213 ;  /* 0xffffffa0ca057824 */ /* 0x000fc800078e02d5 */
[----:B------:R-:W1:Y:S01]  /*29a0*/  SHFL.IDX PT, R21, R4, RZ, 0x1c1f ;  /* 0x001c1fff04157589 */ /* 0x000e6200000e0000 */
[----:B------:R-:W-:-:S03]  /*29b0*/  VIADD R72, R5, 0x60 ;  /* 0x0000006005487836 */ /* 0x000fc60000000000 */
[----:B------:R-:W3:Y:S01]  /*29c0*/  SHFL.IDX PT, R73, R4, 0x1, 0x1c1f ;  /* 0x003c1f0004497f89 */ /* 0x000ee200000e0000 */
[----:B------:R-:W-:-:S05]  /*29d0*/  IMAD R5, R215, -0x2, R72 ;  /* 0xfffffffed7057824 */ /* 0x000fca00078e0248 */
[----:B------:R-:W-:-:S04]  /*29e0*/  IADD3 R72, -R212, 0x1, R5 ;  /* 0x00000001d4487810 */ /* 0x000fc80007ffe105 */
[----:B-1----:R-:W-:-:S04]  /*29f0*/  VIADDMNMX R21, R21, R72, R5, PT ;  /* 0x0000004815157246 */ /* 0x002fc80003800105 */
[C---:B------:R-:W-:Y:S02]  /*2a00*/  ISETP.GT.AND P5, PT, R21.reuse, RZ, PT ;  /* 0x000000ff1500720c */ /* 0x040fe40003fa4270 */
[C---:B------:R-:W-:Y:S02]  /*2a10*/  ISETP.GT.AND P4, PT, R21.reuse, 0x1, PT ;  /* 0x000000011500780c */ /* 0x040fe40003f84270 */
[----:B------:R-:W-:Y:S02]  /*2a20*/  FSEL R24, R24, -INF , P5 ;  /* 0xff80000018187808 */ /* 0x000fe40002800000 */
[C---:B------:R-:W-:Y:S02]  /*2a30*/  ISETP.GT.AND P2, PT, R21.reuse, 0x10, PT ;  /* 0x000000101500780c */ /* 0x040fe40003f44270 */
[----:B------:R-:W-:Y:S02]  /*2a40*/  ISETP.GT.AND P5, PT, R21, 0x11, PT ;  /* 0x000000111500780c */ /* 0x000fe40003fa4270 */
[----:B---3--:R-:W-:-:S02]  /*2a50*/  VIADDMNMX R73, R73, R72, R5, PT ;  /* 0x0000004849497246 */ /* 0x008fc40003800105 */
[----:B------:R-:W-:Y:S02]  /*2a60*/  ISETP.GT.AND P3, PT, R21, 0x8, PT ;  /* 0x000000081500780c */ /* 0x000fe40003f64270 */
[----:B------:R-:W-:Y:S02]  /*2a70*/  FSEL R72, R25, -INF , P4 ;  /* 0xff80000019487808 */ /* 0x000fe40002000000 */
[----:B------:R-:W-:Y:S02]  /*2a80*/  ISETP.GT.AND P4, PT, R21, 0x18, PT ;  /* 0x000000181500780c */ /* 0x000fe40003f84270 */
[----:B------:R-:W-:Y:S02]  /*2a90*/  FSEL R5, R32, -INF , P2 ;  /* 0xff80000020057808 */ /* 0x000fe40001000000 */
[----:B------:R-:W-:Y:S02]  /*2aa0*/  FSEL R157, R33, -INF , P5 ;  /* 0xff800000219d7808 */ /* 0x000fe40002800000 */
[----:B------:R-:W-:-:S02]  /*2ab0*/  ISETP.GT.AND P2, PT, R21, 0x21, PT ;  /* 0x000000211500780c */ /* 0x000fc40003f44270 */
[C---:B------:R-:W-:Y:S02]  /*2ac0*/  ISETP.GT.AND P5, PT, R21.reuse, 0x28, PT ;  /* 0x000000281500780c */ /* 0x040fe40003fa4270 */
[C---:B------:R-:W-:Y:S02]  /*2ad0*/  ISETP.GT.AND P1, PT, R21.reuse, 0x9, PT ;  /* 0x000000091500780c */ /* 0x040fe40003f24270 */
[----:B------:R-:W-:Y:S02]  /*2ae0*/  FSEL R28, R28, -INF , P3 ;  /* 0xff8000001c1c7808 */ /* 0x000fe40001800000 */
[C---:B------:R-:W-:Y:S02]  /*2af0*/  ISETP.GT.AND P3, PT, R21.reuse, 0x19, PT ;  /* 0x000000191500780c */ /* 0x040fe40003f64270 */
[----:B------:R-:W-:Y:S02]  /*2b00*/  FSEL R162, R36, -INF , P4 ;  /* 0xff80000024a27808 */ /* 0x000fe40002000000 */
[----:B------:R-:W-:-:S02]  /*2b10*/  ISETP.GT.AND P4, PT, R21, 0x29, PT ;  /* 0x000000291500780c */ /* 0x000fc40003f84270 */
[----:B------:R-:W-:Y:S02]  /*2b20*/  FSEL R158, R41, -INF , P2 ;  /* 0xff800000299e7808 */ /* 0x000fe40001000000 */
[----:B------:R-:W-:Y:S02]  /*2b30*/  FSEL R163, R44, -INF , P5 ;  /* 0xff8000002ca37808 */ /* 0x000fe40002800000 */
[C---:B------:R-:W-:Y:S02]  /*2b40*/  ISETP.GT.AND P2, PT, R21.reuse, 0x38, PT ;  /* 0x000000381500780c */ /* 0x040fe40003f44270 */
[----:B------:R-:W-:Y:S02]  /*2b50*/  ISETP.GT.AND P5, PT, R21, 0x39, PT ;  /* 0x000000391500780c */ /* 0x000fe40003fa4270 */
[----:B------:R-:W-:Y:S02]  /*2b60*/  FSEL R74, R29, -INF , P1 ;  /* 0xff8000001d4a7808 */ /* 0x000fe40000800000 */
[----:B------:R-:W-:-:S02]  /*2b70*/  FMNMX.FTZ R25, R24, R72, !PT ;  /* 0x0000004818197209 */ /* 0x000fc40007810000 */
[----:B------:R-:W-:Y:S02]  /*2b80*/  ISETP.GT.AND P1, PT, R21, 0x20, PT ;  /* 0x000000201500780c */ /* 0x000fe40003f24270 */
[----:B------:R-:W-:Y:S02]  /*2b90*/  FSEL R167, R37, -INF , P3 ;  /* 0xff80000025a77808 */ /* 0x000fe40001800000 */
[----:B------:R-:W-:Y:S02]  /*2ba0*/  ISETP.GT.AND P3, PT, R21, 0x30, PT ;  /* 0x000000301500780c */ /* 0x000fe40003f64270 */
[----:B------:R-:W-:Y:S02]  /*2bb0*/  FSEL R168, R45, -INF , P4 ;  /* 0xff8000002da87808 */ /* 0x000fe40002000000 */
[----:B------:R-:W-:Y:S02]  /*2bc0*/  ISETP.GT.AND P4, PT, R21, 0x40, PT ;  /* 0x000000401500780c */ /* 0x000fe40003f84270 */
[----:B------:R-:W-:-:S02]  /*2bd0*/  FSEL R164, R52, -INF , P2 ;  /* 0xff80000034a47808 */ /* 0x000fc40001000000 */
[----:B------:R-:W-:Y:S02]  /*2be0*/  FSEL R169, R53, -INF , P5 ;  /* 0xff80000035a97808 */ /* 0x000fe40002800000 */
[C---:B------:R-:W-:Y:S02]  /*2bf0*/  ISETP.GT.AND P2, PT, R21.reuse, 0x49, PT ;  /* 0x000000491500780c */ /* 0x040fe40003f44270 */
[C---:B------:R-:W-:Y:S02]  /*2c00*/  ISETP.GT.AND P5, PT, R21.reuse, 0x50, PT ;  /* 0x000000501500780c */ /* 0x040fe40003fa4270 */
[----:B------:R-:W-:Y:S02]  /*2c10*/  FMNMX.FTZ R25, R28, R25, !PT ;  /* 0x000000191c197209 */ /* 0x000fe40007810000 */
[----:B------:R-:W-:Y:S02]  /*2c20*/  FSEL R206, R40, -INF , P1 ;  /* 0xff80000028ce7808 */ /* 0x000fe40000800000 */
[----:B------:R-:W-:-:S02]  /*2c30*/  ISETP.GT.AND P1, PT, R21, 0x31, PT ;  /* 0x000000311500780c */ /* 0x000fc40003f24270 */
[----:B------:R-:W-:Y:S02]  /*2c40*/  FSEL R205, R48, -INF , P3 ;  /* 0xff80000030cd7808 */ /* 0x000fe40001800000 */
[C---:B------:R-:W-:Y:S02]  /*2c50*/  ISETP.GT.AND P3, PT, R21.reuse, 0x41, PT ;  /* 0x000000411500780c */ /* 0x040fe40003f64270 */
[----:B------:R-:W-:Y:S02]  /*2c60*/  FSEL R204, R56, -INF , P4 ;  /* 0xff80000038cc7808 */ /* 0x000fe40002000000 */
[----:B------:R-:W-:Y:S02]  /*2c70*/  ISETP.GT.AND P4, PT, R21, 0x51, PT ;  /* 0x000000511500780c */ /* 0x000fe40003f84270 */
[----:B------:R-:W-:Y:S02]  /*2c80*/  FSEL R170, R61, -INF , P2 ;  /* 0xff8000003daa7808 */ /* 0x000fe40001000000 */
[----:B------:R-:W-:-:S02]  /*2c90*/  FSEL R4, R64, -INF , P5 ;  /* 0xff80000040047808 */ /* 0x000fc40002800000 */
[----:B------:R-:W-:Y:S02]  /*2ca0*/  FMNMX.FTZ R32, R74, R25, !PT ;  /* 0x000000194a207209 */ /* 0x000fe40007810000 */
[C---:B------:R-:W-:Y:S02]  /*2cb0*/  ISETP.GT.AND P2, PT, R73.reuse, RZ, PT ;  /* 0x000000ff4900720c */ /* 0x040fe40003f44270 */
[----:B------:R-:W-:Y:S02]  /*2cc0*/  ISETP.GT.AND P5, PT, R73, 0x1, PT ;  /* 0x000000014900780c */ /* 0x000fe40003fa4270 */
[----:B------:R-:W-:Y:S02]  /*2cd0*/  FSEL R159, R49, -INF , P1 ;  /* 0xff800000319f7808 */ /* 0x000fe40000800000 */
[----:B------:R-:W-:Y:S02]  /*2ce0*/  ISETP.GT.AND P1, PT, R21, 0x48, PT ;  /* 0x000000481500780c */ /* 0x000fe40003f24270 */
[----:B------:R-:W-:-:S02]  /*2cf0*/  FSEL R160, R57, -INF , P3 ;  /* 0xff80000039a07808 */ /* 0x000fc40001800000 */
[----:B------:R-:W-:Y:S02]  /*2d00*/  ISETP.GT.AND P3, PT, R21, 0x58, PT ;  /* 0x000000581500780c */ /* 0x000fe40003f64270 */
[----:B------:R-:W-:Y:S02]  /*2d10*/  FSEL R161, R65, -INF , P4 ;  /* 0xff80000041a17808 */ /* 0x000fe40002000000 */
[----:B------:R-:W-:Y:S02]  /*2d20*/  FMNMX.FTZ R36, R5, R32, !PT ;  /* 0x0000002005247209 */ /* 0x000fe40007810000 */
[----:B------:R-:W-:Y:S02]  /*2d30*/  ISETP.GT.AND P4, PT, R73, 0x8, PT ;  /* 0x000000084900780c */ /* 0x000fe40003f84270 */
[----:B------:R-:W-:Y:S02]  /*2d40*/  FSEL R26, R26, -INF , P2 ;  /* 0xff8000001a1a7808 */ /* 0x000fe40001000000 */
[----:B------:R-:W-:-:S02]  /*2d50*/  FSEL R32, R27, -INF , P5 ;  /* 0xff8000001b207808 */ /* 0x000fc40002800000 */
[----:B------:R-:W-:Y:S02]  /*2d60*/  FSEL R165, R60, -INF , P1 ;  /* 0xff8000003ca57808 */ /* 0x000fe40000800000 */
[----:B------:R-:W-:Y:S02]  /*2d70*/  ISETP.GT.AND P1, PT, R21, 0x59, PT ;  /* 0x000000591500780c */ /* 0x000fe40003f24270 */
[----:B------:R-:W-:Y:S02]  /*2d80*/  FSEL R166, R68, -INF , P3 ;  /* 0xff80000044a67808 */ /* 0x000fe40001800000 */
        /* <DEDUP_REMOVED lines=16> */
[C---:B------:R-:W-:Y:S02]  /*2e90*/  ISETP.GT.AND P2, PT, R73.reuse, 0x19, PT ;  /* 0x000000194900780c */ /* 0x040fe40003f44270 */
        /* <DEDUP_REMOVED lines=50> */
[----:B------:R-:W-:Y:S02]  /*31c0*/  FSEL R171, R69, -INF , P1 ;  /* 0xff80000045ab7808 */ /* 0x000fe40000800000 */
        /* <DEDUP_REMOVED lines=13> */
[----:B------:R-:W-:Y:S01]  /*32a0*/  FSEL R197, R70, -INF , P1 ;  /* 0xff80000046c57808 */ /* 0x000fe20000800000 */
[----:B------:R-:W1:Y:S01]  /*32b0*/  SHFL.BFLY PT, R38, R25, 0x2, 0x1f ;  /* 0x0c401f0019267f89 */ /* 0x000e6200000e0000 */
[----:B------:R-:W-:Y:S02]  /*32c0*/  FMNMX.FTZ R34, R192, R21, !PT ;  /* 0x00000015c0227209 */ /* 0x000fe40007810000 */
[----:B------:R-:W-:Y:S02]  /*32d0*/  FSEL R203, R71, -INF , P2 ;  /* 0xff80000047cb7808 */ /* 0x000fe40001000000 */
[----:B------:R-:W-:-:S04]  /*32e0*/  FMNMX.FTZ R34, R197, R34, !PT ;  /* 0x00000022c5227209 */ /* 0x000fc80007810000 */
        /* <DEDUP_REMOVED lines=24> */
[----:B------:R-:W-:Y:S01]  /*3470*/  FFMA.FTZ R158, R158, UR5, -R199 ;  /* 0x000000059e9e7c23 */ /* 0x000fe200080108c7 */
        /* <DEDUP_REMOVED lines=8> */
[----:B------:R-:W-:Y:S01]  /*3500*/  FFMA.FTZ R193, R193, UR5, -R201 ;  /* 0x00000005c1c17c23 */ /* 0x000fe200080108c9 */
[--C-:B------:R-:W-:Y:S01]  /*3510*/  FFMA.FTZ R163, R163, UR5, -R199.reuse ;  /* 0x00000005a3a37c23 */ /* 0x100fe200080108c7 */
[----:B------:R-:W-:Y:S01]  /*3520*/  FFMA.FTZ R168, R168, UR5, -R199 ;  /* 0x00000005a8a87c23 */ /* 0x000fe200080108c7 */
        /* <DEDUP_REMOVED lines=9> */
[----:B------:R-:W3:Y:S01]  /*35c0*/  MUFU.EX2 R179, R179 ;  /* 0x000000b300b37308 */ /* 0x000ee20000000800 */
[----:B-1----:R-:W-:Y:S01]  /*35d0*/  F2FP.BF16.F32.PACK_AB R152, R177, R176 ;  /* 0x000000b0b198723e */ /* 0x002fe200000010ff */
[--C-:B------:R-:W-:Y:S01]  /*35e0*/  FFMA.FTZ R174, R174, UR5, -R201.reuse ;  /* 0x00000005aeae7c23 */ /* 0x100fe200080108c9 */
[--C-:B------:R-:W-:Y:S01]  /*35f0*/  FFMA.FTZ R186, R186, UR5, -R201.reuse ;  /* 0x00000005baba7c23 */ /* 0x100fe200080108c9 */
[--C-:B------:R-:W-:Y:S01]  /*3600*/  FFMA.FTZ R191, R191, UR5, -R201.reuse ;  /* 0x00000005bfbf7c23 */ /* 0x100fe200080108c9 */
[----:B------:R-:W-:Y:S01]  /*3610*/  FFMA.FTZ R195, R195, UR5, -R201 ;  /* 0x00000005c3c37c23 */ /* 0x000fe200080108c9 */
[--C-:B------:R-:W-:Y:S01]  /*3620*/  FFMA.FTZ R204, R204, UR5, -R199.reuse ;  /* 0x00000005cccc7c23 */ /* 0x100fe200080108c7 */
[--C-:B------:R-:W-:Y:S01]  /*3630*/  FFMA.FTZ R160, R160, UR5, -R199.reuse ;  /* 0x00000005a0a07c23 */ /* 0x100fe200080108c7 */
[----:B------:R-:W-:Y:S01]  /*3640*/  MUFU.EX2 R180, R180 ;  /* 0x000000b400b47308 */ /* 0x000fe20000000800 */
[--C-:B------:R-:W-:Y:S01]  /*3650*/  FFMA.FTZ R165, R165, UR5, -R199.reuse ;  /* 0x00000005a5a57c23 */ /* 0x100fe200080108c7 */
[----:B------:R-:W-:Y:S01]  /*3660*/  FFMA.FTZ R170, R170, UR5, -R199 ;  /* 0x00000005aaaa7c23 */ /* 0x000fe200080108c7 */
[--C-:B------:R-:W-:Y:S01]  /*3670*/  FFMA.FTZ R175, R175, UR5, -R201.reuse ;  /* 0x00000005afaf7c23 */ /* 0x100fe200080108c9 */
[--C-:B------:R-:W-:Y:S01]  /*3680*/  FFMA.FTZ R187, R187, UR5, -R201.reuse ;  /* 0x00000005bbbb7c23 */ /* 0x100fe200080108c9 */
[--C-:B------:R-:W-:Y:S01]  /*3690*/  FFMA.FTZ R196, R196, UR5, -R201.reuse ;  /* 0x00000005c4c47c23 */ /* 0x100fe200080108c9 */
[----:B------:R-:W-:Y:S01]  /*36a0*/  FFMA.FTZ R198, R198, UR5, -R201 ;  /* 0x00000005c6c67c23 */ /* 0x000fe200080108c9 */
[--C-:B------:R-:W-:Y:S01]  /*36b0*/  FFMA.FTZ R4, R4, UR5, -R199.reuse ;  /* 0x0000000504047c23 */ /* 0x100fe200080108c7 */
[----:B------:R-:W1:Y:S01]  /*36c0*/  MUFU.EX2 R181, R181 ;  /* 0x000000b500b57308 */ /* 0x000e620000000800 */
        /* <DEDUP_REMOVED lines=12> */
[----:B-1----:R-:W-:Y:S01]  /*3790*/  F2FP.BF16.F32.PACK_AB R153, R181, R180 ;  /* 0x000000b4b599723e */ /* 0x002fe200000010ff */
[----:B------:R-:W-:Y:S01]  /*37a0*/  FADD.FTZ R181, R180, R181 ;  /* 0x000000b5b4b57221 */ /* 0x000fe20000010000 */
[----:B------:R-:W-:-:S05]  /*37b0*/  FADD.FTZ R178, R179, R178 ;  /* 0x000000b2b3b27221 */ /* 0x000fca0000010000 */
[----:B------:R-:W1:Y:S08]  /*37c0*/  MUFU.EX2 R5, R5 ;  /* 0x0000000500057308 */ /* 0x000e700000000800 */
[----:B------:R-:W-:Y:S01]  /*37d0*/  MUFU.EX2 R157, R157 ;  /* 0x0000009d009d7308 */ /* 0x000fe20000000800 */
[----:B---3--:R-:W-:Y:S01]  /*37e0*/  F2FP.BF16.F32.PACK_AB R155, R183, R182 ;  /* 0x000000b6b79b723e */ /* 0x008fe200000010ff */
[----:B------:R-:W-:-:S03]  /*37f0*/  FADD.FTZ R182, R182, R181 ;  /* 0x000000b5b6b67221 */ /* 0x000fc60000010000 */
[----:B------:R-:W-:Y:S01]  /*3800*/  WARPGROUP.ARRIVE ;  /* 0x00000000000079c5 */ /* 0x000fe20000000000 */
[----:B------:R-:W-:Y:S02]  /*3810*/  FADD.FTZ R183, R183, R182 ;  /* 0x000000b6b7b77221 */ /* 0x000fe40000010000 */
[----:B------:R-:W-:Y:S01]  /*3820*/  MUFU.EX2 R162, R162 ;  /* 0x000000a200a27308 */ /* 0x000fe20000000800 */
[----:B-1----:R-:W-:Y:S02]  /*3830*/  FADD.FTZ R178, R5, R178 ;  /* 0x000000b205b27221 */ /* 0x002fe40000010000 */
[----:B------:R-:W-:Y:S01]  /*3840*/  HGMMA.64x256x16.F32.BF16 R24, R152, gdesc[UR8].tnspB, RZ, !UPT, gsb0 ;  /* 0x43e0000898187df0 */ /* 0x000fe2000c0018ff */
[----:B------:R-:W-:Y:S01]  /*3850*/  UIADD3 UR10, UR4, 0x80, URZ ;  /* 0x00000080040a7890 */ /* 0x000fe2000fffe03f */
[----:B------:R-:W-:-:S03]  /*3860*/  UMOV UR11, 0x40000040 ;  /* 0x40000040000b7882 */ /* 0x000fc60000000000 */
[----:B------:R-:W-:Y:S08]  /*3870*/  MUFU.EX2 R167, R167 ;  /* 0x000000a700a77308 */ /* 0x000ff00000000800 */
[----:B------:R-:W1:Y:S08]  /*3880*/  MUFU.EX2 R172, R172 ;  /* 0x000000ac00ac7308 */ /* 0x000e700000000800 */
[----:B------:R-:W3:Y:S08]  /*3890*/  MUFU.EX2 R184, R184 ;  /* 0x000000b800b87308 */ /* 0x000ef00000000800 */
[----:B------:R-:W-:Y:S01]  /*38a0*/  MUFU.EX2 R189, R189 ;  /* 0x000000bd00bd7308 */ /* 0x000fe20000000800 */
[----:B-1----:R-:W-:-:S07]  /*38b0*/  FADD.FTZ R183, R172, R183 ;  /* 0x000000b7acb77221 */ /* 0x002fce0000010000 */
[----:B------:R-:W1:Y:S08]  /*38c0*/  MUFU.EX2 R193, R193 ;  /* 0x000000c100c17308 */ /* 0x000e700000000800 */
[----:B------:R-:W4:Y:S08]  /*38d0*/  MUFU.EX2 R206, R206 ;  /* 0x000000ce00ce7308 */ /* 0x000f300000000800 */
[----:B------:R-:W-:Y:S08]  /*38e0*/  MUFU.EX2 R158, R158 ;  /* 0x0000009e009e7308 */ /* 0x000ff00000000800 */
[----:B------:R-:W-:Y:S08]  /*38f0*/  MUFU.EX2 R163, R163 ;  /* 0x000000a300a37308 */ /* 0x000ff00000000800 */
[----:B------:R-:W-:Y:S08]  /*3900*/  MUFU.EX2 R168, R168 ;  /* 0x000000a800a87308 */ /* 0x000ff00000000800 */
[----:B------:R-:W5:Y:S08]  /*3910*/  MUFU.EX2 R173, R173 ;  /* 0x000000ad00ad7308 */ /* 0x000f700000000800 */
[----:B------:R-:W0:Y:S08]  /*3920*/  MUFU.EX2 R185, R185 ;  /* 0x000000b900b97308 */ /* 0x000e300000000800 */
[----:B------:R-:W-:Y:S08]  /*3930*/  MUFU.EX2 R190, R190 ;  /* 0x000000be00be7308 */ /* 0x000ff00000000800 */
[----:B------:R-:W2:Y:S08]  /*3940*/  MUFU.EX2 R194, R194 ;  /* 0x000000c200c27308 */ /* 0x000eb00000000800 */
[----:B------:R-:W2:Y:S08]  /*3950*/  MUFU.EX2 R205, R205 ;  /* 0x000000cd00cd7308 */ /* 0x000eb00000000800 */
[----:B------:R-:W-:Y:S08]  /*3960*/  MUFU.EX2 R159, R159 ;  /* 0x0000009f009f7308 */ /* 0x000ff00000000800 */
[----:B------:R-:W-:Y:S08]  /*3970*/  MUFU.EX2 R164, R164 ;  /* 0x000000a400a47308 */ /* 0x000ff00000000800 */
[----:B------:R-:W-:Y:S08]  /*3980*/  MUFU.EX2 R169, R169 ;  /* 0x000000a900a97308 */ /* 0x000ff00000000800 */
[----:B------:R-:W2:Y:S08]  /*3990*/  MUFU.EX2 R174, R174 ;  /* 0x000000ae00ae7308 */ /* 0x000eb00000000800 */
[----:B------:R-:W2:Y:S08]  /*39a0*/  MUFU.EX2 R186, R186 ;  /* 0x000000ba00ba7308 */ /* 0x000eb00000000800 */
        /* <DEDUP_REMOVED lines=10> */
[----:B------:R-:W-:Y:S08]  /*3a50*/  MUFU.EX2 R4, R4 ;  /* 0x0000000400047308 */ /* 0x000ff00000000800 */
[----:B------:R-:W-:Y:S08]  /*3a60*/  MUFU.EX2 R161, R161 ;  /* 0x000000a100a17308 */ /* 0x000ff00000000800 */
[----:B------:R-:W-:Y:S08]  /*3a70*/  MUFU.EX2 R166, R166 ;  /* 0x000000a600a67308 */ /* 0x000ff00000000800 */
[----:B------:R-:W-:Y:S08]  /*3a80*/  MUFU.EX2 R171, R171 ;  /* 0x000000ab00ab7308 */ /* 0x000ff00000000800 */
[----:B------:R-:W2:Y:S01]  /*3a90*/  MUFU.EX2 R188, R188 ;  /* 0x000000bc00bc7308 */ /* 0x000ea20000000800 */
[----:B------:R-:W-:-:S02]  /*3aa0*/  WARPGROUP.DEPBAR.LE gsb0, 0x0 ;  /* 0x00008000000079c5 */ /* 0x000fc40000010000 */
[C---:B------:R-:W-:Y:S01]  /*3ab0*/  F2FP.BF16.F32.PACK_AB R152, R157.reuse, R5 ;  /* 0x000000059d98723e */ /* 0x040fe200000010ff */
[----:B------:R-:W-:Y:S01]  /*3ac0*/  FADD.FTZ R157, R157, R178 ;  /* 0x000000b29d9d7221 */ /* 0x000fe20000010000 */
[C---:B---3--:R-:W-:Y:S01]  /*3ad0*/  F2FP.BF16.F32.PACK_AB R153, R184.reuse, R172 ;  /* 0x000000acb899723e */ /* 0x048fe200000010ff */
[----:B------:R-:W-:Y:S01]  /*3ae0*/  FADD.FTZ R184, R184, R183 ;  /* 0x000000b7b8b87221 */ /* 0x000fe20000010000 */
[----:B------:R-:W-:Y:S01]  /*3af0*/  F2FP.BF16.F32.PACK_AB R154, R167, R162 ;  /* 0x000000a2a79a723e */ /* 0x000fe200000010ff */
[----:B------:R-:W3:Y:S01]  /*3b00*/  MUFU.EX2 R192, R192 ;  /* 0x000000c000c07308 */ /* 0x000ee20000000800 */
[----:B-1----:R-:W-:Y:S01]  /*3b10*/  F2FP.BF16.F32.PACK_AB R155, R193, R189 ;  /* 0x000000bdc19b723e */ /* 0x002fe200000010ff */
[----:B------:R-:W-:Y:S01]  /*3b20*/  FADD.FTZ R162, R162, R157 ;  /* 0x0000009da2a27221 */ /* 0x000fe20000010000 */
[----:B------:R-:W-:Y:S02]  /*3b30*/  FADD.FTZ R184, R189, R184 ;  /* 0x000000b8bdb87221 */ /* 0x000fe40000010000 */
[----:B------:R-:W-:Y:S01]  /*3b40*/  WARPGROUP.ARRIVE ;  /* 0x00000000000079c5 */ /* 0x000fe20000000000 */
[----:B------:R-:W-:Y:S01]  /*3b50*/  FADD.FTZ R167, R167, R162 ;  /* 0x000000a2a7a77221 */ /* 0x000fe20000010000 */
[----:B------:R-:W-:Y:S01]  /*3b60*/  FADD.FTZ R184, R193, R184 ;  /* 0x000000b8c1b87221 */ /* 0x000fe20000010000 */
[----:B------:R-:W-:Y:S02]  /*3b70*/  MUFU.EX2 R197, R197 ;  /* 0x000000c500c57308 */ /* 0x000fe40000000800 */
[----:B----4-:R-:W-:Y:S01]  /*3b80*/  FADD.FTZ R167, R206, R167 ;  /* 0x000000a7cea77221 */ /* 0x010fe20000010000 */
[----:B------:R-:W-:Y:S01]  /*3b90*/  HGMMA.64x256x16.F32.BF16 R24, R152, gdesc[UR8].tnspB, R24, gsb0 ;  /* 0x43e0000898187df0 */ /* 0x000fe20008001818 */
[----:B------:R-:W-:Y:S01]  /*3ba0*/  UIADD3 UR10, UR4, 0x100, URZ ;  /* 0x00000100040a7890 */ /* 0x000fe2000fffe03f */
[----:B-----5:R-:W-:Y:S01]  /*3bb0*/  FADD.FTZ R184, R173, R184 ;  /* 0x000000b8adb87221 */ /* 0x020fe20000010000 */
[----:B------:R-:W-:-:S02]  /*3bc0*/  UMOV UR11, 0x40000040 ;  /* 0x40000040000b7882 */ /* 0x000fc40000000000 */
[----:B------:R-:W1:Y:S01]  /*3bd0*/  MUFU.EX2 R199, R199 ;  /* 0x000000c700c77308 */ /* 0x000e620000000800 */
[----:B------:R-:W-:Y:S02]  /*3be0*/  WARPGROUP.DEPBAR.LE gsb0, 0x0 ;  /* 0x00008000000079c5 */ /* 0x000fe40000010000 */
[C---:B------:R-:W-:Y:S01]  /*3bf0*/  F2FP.BF16.F32.PACK_AB R152, R158.reuse, R206 ;  /* 0x000000ce9e98723e */ /* 0x040fe200000010ff */
[----:B------:R-:W-:Y:S01]  /*3c00*/  FADD.FTZ R158, R158, R167 ;  /* 0x000000a79e9e7221 */ /* 0x000fe20000010000 */
[C---:B0-----:R-:W-:Y:S01]  /*3c10*/  F2FP.BF16.F32.PACK_AB R153, R185.reuse, R173 ;  /* 0x000000adb999723e */ /* 0x041fe200000010ff */
        /* <DEDUP_REMOVED lines=42> */
[----:B------:R-:W-:-:S08]  /*3ec0*/  FADD.FTZ R187, R188, R187 ;  /* 0x000000bbbcbb7221 */ /* 0x000fd00000010000 */
[----:B------:R-:W-:Y:S01]  /*3ed0*/  HGMMA.64x256x16.F32.BF16 R24, R152, gdesc[UR8].tnspB, R24, gsb0 ;  /* 0x43e0000898187df0 */ /* 0x000fe20008001818 */
[----:B------:R-:W-:Y:S01]  /*3ee0*/  UIADD3 UR10, UR4, 0x280, URZ ;  /* 0x00000280040a7890 */ /* 0x000fe2000fffe03f */
[----:B------:R-:W-:Y:S01]  /*3ef0*/  UMOV UR11, 0x40000040 ;  /* 0x40000040000b7882 */ /* 0x000fe20000000000 */
[----:B------:R-:W-:Y:S02]  /*3f00*/  WARPGROUP.DEPBAR.LE gsb0, 0x0 ;  /* 0x00008000000079c5 */ /* 0x000fe40000010000 */
[----:B------:R-:W-:Y:S01]  /*3f10*/  F2FP.BF16.F32.PACK_AB R152, R161, R4 ;  /* 0x00000004a198723e */ /* 0x000fe200000010ff */
[----:B------:R-:W-:Y:S01]  /*3f20*/  FADD.FTZ R4, R4, R165 ;  /* 0x000000a504047221 */ /* 0x000fe20000010000 */
[C---:B---3--:R-:W-:Y:S01]  /*3f30*/  F2FP.BF16.F32.PACK_AB R153, R192.reuse, R188 ;  /* 0x000000bcc099723e */ /* 0x048fe200000010ff */
        /* <DEDUP_REMOVED lines=8> */
[----:B------:R-:W-:-:S10]  /*3fc0*/  FADD.FTZ R4, R171, R4 ;  /* 0x00000004ab047221 */ /* 0x000fd40000010000 */
[----:B------:R-:W-:Y:S03]  /*3fd0*/  HGMMA.64x256x16.F32.BF16 R24, R152, gdesc[UR8].tnspB, R24, gsb0 ;  /* 0x43e0000898187df0 */ /* 0x000fe60008001818 */
[----:B------:R-:W-:Y:S02]  /*3fe0*/  WARPGROUP.DEPBAR.LE gsb0, 0x0 ;  /* 0x00008000000079c5 */ /* 0x000fe40000010000 */
[----:B------:R-:W-:Y:S05]  /*3ff0*/  @!P0 BRA `(.L_x_14740) ;  /* 0x0000000000048947 */ /* 0x000fea0003800000 */
[----:B------:R-:W-:Y:S01]  /*4000*/  BPT.TRAP 0x1 ;  /* 0x000000040000795c */ /* 0x000fe20000300000 */
.L_x_14740:
[----:B------:R-:W0:Y:S01]  /*4010*/  @P6 LDC R153, c[0x0][0x44c] ;  /* 0x00011300ff996b82 */ /* 0x000e220000000800 */
[----:B------:R-:W-:Y:S01]  /*4020*/  IMAD.U32 R152, RZ, RZ, UR61 ;  /* 0x0000003dff987e24 */ /* 0x000fe2000f8e00ff */
[----:B------:R-:W-:Y:S01]  /*4030*/  UIADD3 UR6, UR6, 0x32460, URZ ;  /* 0x0003246006067890 */ /* 0x000fe2000fffe03f */
[----:B------:R-:W-:-:S03]  /*4040*/  VIADD R202, R202, 0xfffffffe ;  /* 0xfffffffecaca7836 */ /* 0x000fc60000000000 */
[----:B------:R-:W-:Y:S02]  /*4050*/  UPRMT UR6, UR48, 0x654, UR6 ;  /* 0x0000065430067896 */ /* 0x000fe40008000006 */
[----:B------:R-:W1:Y:S07]  /*4060*/  @P6 LDC R154, c[0x0][0x450] ;  /* 0x00011400ff9a6b82 */ /* 0x000e6e0000000800 */
[----:B------:R-:W-:Y:S01]  /*4070*/  SYNCS.ARRIVE.TRANS64.RED.A1T0 RZ, [UR6], RZ ;  /* 0x000000ffffff79a7 */ /* 0x000fe20008100406 */
[----:B0-----:R-:W-:-:S05]  /*4080*/  @P6 IMAD.HI.U32 R153, R153, UR61, RZ ;  /* 0x0000003d99996c27 */ /* 0x001fca000f8e00ff */
[----:B-1----:R-:W-:-:S04]  /*4090*/  @P6 SHF.R.U32.HI R152, RZ, R154, R153 ;  /* 0x0000009aff986219 */ /* 0x002fc80000011699 */
[----:B------:R-:W-:-:S05]  /*40a0*/  IADD3 R152, R152, R213, -R212 ;  /* 0x000000d598987210 */ /* 0x000fca0007ffe8d4 */
        /* <DEDUP_REMOVED lines=8> */
.L_x_14752:
        /* <DEDUP_REMOVED lines=8> */
.L_x_14742:
        /* <DEDUP_REMOVED lines=9> */
.L_x_14743:
[----:B-1----:R-:W-:Y:S05]  /*4240*/  @P1 BRA `(.L_x_14744) ;  /* 0x0000000000081947 */ /* 0x002fea0003800000 */
[----:B------:R-:W1:Y:S02]  /*4250*/  SYNCS.PHASECHK.TRANS64.TRYWAIT P1, [UR4+0x32430], R0 ;  /* 0x03243000ff0075a7 */ /* 0x000e640008020144 */
[----:B-1----:R-:W-:Y:S05]  /*4260*/  @!P1 BRA `(.L_x_14745) ;  /* 0x000000e800ec9947 */ /* 0x002fea0003800000 */
.L_x_14744:
        /* <DEDUP_REMOVED lines=32> */
.L_x_14746:
[----:B------:R2:W3:Y:S01]  /*4470*/  SYNCS.PHASECHK.TRANS64.TRYWAIT P1, [UR4+0x32450], R0 ;  /* 0x03245000ff0075a7 */ /* 0x0004e20008020144 */
[----:B------:R-:W-:Y:S05]  /*4480*/  @!P0 BRA `(.L_x_14747) ;  /* 0x0000000000048947 */ /* 0x000fea0003800000 */
[----:B------:R-:W-:Y:S01]  /*4490*/  BPT.TRAP 0x1 ;  /* 0x000000040000795c */ /* 0x000fe20000300000 */
.L_x_14747:
[----:B---3--:R-:W-:Y:S05]  /*44a0*/  @P1 BRA `(.L_x_14748) ;  /* 0x0000000000081947 */ /* 0x008fea0003800000 */
[----:B------:R-:W3:Y:S02]  /*44b0*/  SYNCS.PHASECHK.TRANS64.TRYWAIT P1, [UR4+0x32450], R0 ;  /* 0x03245000ff0075a7 */ /* 0x000ee40008020144 */
[----:B---3--:R-:W-:Y:S05]  /*44c0*/  @!P1 BRA `(.L_x_14749) ;  /* 0x000000e8006c9947 */ /* 0x008fea0003800000 */
.L_x_14748:
        /* <DEDUP_REMOVED lines=101> */
.L_x_14750:
[----:B------:R-:W1:Y:S01]  /*4b20*/  LDC R21, c[0x0][0x448] ;  /* 0x00011200ff157b82 */ /* 0x000e620000000800 */
[----:B------:R-:W-:Y:S01]  /*4b30*/  VIADD R205, R214, UR61 ;  /* 0x0000003dd6cd7c36 */ /* 0x000fe20008000000 */
[----:B------:R-:W-:Y:S01]  /*4b40*/  ULDC UR5, c[0x0][0xa80] ;  /* 0x0002a00000057ab9 */ /* 0x000fe20000000800 */
[----:B------:R-:W-:Y:S02]  /*4b50*/  UIADD3 UR10, UR4, 0x32440, URZ ;  /* 0x00032440040a7890 */ /* 0x000fe4000fffe03f */
[----:B------:R-:W-:Y:S02]  /*4b60*/  UIMAD UR6, UR6, 0xc00, UR7 ;  /* 0x00000c00060678a4 */ /* 0x000fe4000f8e0207 */
[----:B------:R-:W-:Y:S01]  /*4b70*/  UPRMT UR10, UR54, 0x654, UR10 ;  /* 0x00000654360a7896 */ /* 0x000fe2000800000a */
[----:B------:R-:W-:-:S08]  /*4b80*/  UMOV UR11, 0x40000040 ;  /* 0x40000040000b7882 */ /* 0x000fd00000000000 */
[----:B------:R-:W-:Y:S01]  /*4b90*/  SYNCS.ARRIVE.TRANS64.RED.A1T0 RZ, [UR10], RZ ;  /* 0x000000ffffff79a7 */ /* 0x000fe2000810040a */
[----:B------:R-:W-:Y:S01]  /*4ba0*/  UMOV UR10, UR6 ;  /* 0x00000006000a7c82 */ /* 0x000fe20008000000 */
[----:B-1----:R-:W-:-:S13]  /*4bb0*/  ISETP.NE.AND P1, PT, R21, 0x1, PT ;  /* 0x000000011500780c */ /* 0x002fda0003f25270 */
[----:B------:R-:W1:Y:S08]  /*4bc0*/  @P1 LDC R206, c[0x0][0x44c] ;  /* 0x00011300ffce1b82 */ /* 0x000e700000000800 */
[----:B------:R-:W2:Y:S01]  /*4bd0*/  @P1 LDC R21, c[0x0][0x450] ;  /* 0x00011400ff151b82 */ /* 0x000ea20000000800 */
[----:B-1----:R-:W-:-:S05]  /*4be0*/  @P1 IMAD.HI.U32 R206, R205, R206, RZ ;  /* 0x000000cecdce1227 */ /* 0x002fca00078e00ff */
[----:B--2---:R-:W-:Y:S01]  /*4bf0*/  @P1 SHF.R.U32.HI R205, RZ, R21, R206 ;  /* 0x00000015ffcd1219 */ /* 0x004fe200000116ce */
[----:B------:R-:W-:-:S04]  /*4c00*/  IMAD.MOV.U32 R206, RZ, RZ, -0x60 ;  /* 0xffffffa0ffce7424 */ /* 0x000fc800078e00ff */
[----:B------:R-:W1:Y:S01]  /*4c10*/  SHFL.IDX PT, R21, R205, RZ, 0x1c1f ;  /* 0x001c1fffcd157589 */ /* 0x000e6200000e0000 */
[----:B------:R-:W-:-:S03]  /*4c20*/  IMAD R206, R202, R206, 0x1 ;  /* 0x00000001cace7424 */ /* 0x000fc600078e02ce */
[----:B------:R-:W2:Y:S01]  /*4c30*/  SHFL.IDX PT, R205, R205, 0x1, 0x1c1f ;  /* 0x003c1f00cdcd7f89 */ /* 0x000ea200000e0000 */
[----:B------:R-:W-:-:S05]  /*4c40*/  IMAD R206, R215, -0x2, R206 ;  /* 0xfffffffed7ce7824 */ /* 0x000fca00078e02ce */
[----:B------:R-:W-:-:S04]  /*4c50*/  IADD3 R206, -R212, R206, R213 ;  /* 0x000000ced4ce7210 */ /* 0x000fc80007ffe1d5 */
[----:B-1----:R-:W-:-:S04]  /*4c60*/  IADD3 R21, R206, R21, RZ ;  /* 0x00000015ce157210 */ /* 0x002fc80007ffe0ff */
[C---:B------:R-:W-:Y:S01]  /*4c70*/  ISETP.GT.AND P4, PT, R21.reuse, 0x8, PT ;  /* 0x000000081500780c */ /* 0x040fe20003f84270 */
[----:B--2---:R-:W-:Y:S01]  /*4c80*/  IMAD.IADD R205, R206, 0x1, R205 ;  /* 0x00000001cecd7824 */ /* 0x004fe200078e02cd */
[C---:B------:R-:W-:Y:S02]  /*4c90*/  ISETP.GT.AND P2, PT, R21.reuse, RZ, PT ;  /* 0x000000ff1500720c */ /* 0x040fe40003f44270 */
[C---:B------:R-:W-:Y:S02]  /*4ca0*/  ISETP.GT.AND P1, PT, R21.reuse, 0x10, PT ;  /* 0x000000101500780c */ /* 0x040fe40003f24270 */
[----:B------:R-:W-:Y:S02]  /*4cb0*/  FSEL R206, R156, -INF , P4 ;  /* 0xff8000009cce7808 */ /* 0x000fe40002000000 */
[----:B------:R-:W-:Y:S02]  /*4cc0*/  ISETP.GT.AND P4, PT, R21, 0x19, PT ;  /* 0x000000191500780c */ /* 0x000fe40003f84270 */
[----:B------:R-:W-:-:S02]  /*4cd0*/  FSEL R152, R152, -INF , P2 ;  /* 0xff80000098987808 */ /* 0x000fc40001000000 */
[C---:B------:R-:W-:Y:S02]  /*4ce0*/  ISETP.GT.AND P2, PT, R21.reuse, 0x11, PT ;  /* 0x000000111500780c */ /* 0x040fe40003f44270 */
[----:B------:R-:W-:Y:S02]  /*4cf0*/  FSEL R160, R160, -INF , P1 ;  /* 0xff800000a0a07808 */ /* 0x000fe40000800000 */
[----:B------:R-:W-:Y:S02]  /*4d00*/  ISETP.GT.AND P1, PT, R21, 0x21, PT ;  /* 0x000000211500780c */ /* 0x000fe40003f24270 */
[----:B------:R-:W-:Y:S02]  /*4d10*/  FSEL R165, R165, -INF , P4 ;  /* 0xff800000a5a57808 */ /* 0x000fe40002000000 */
[----:B------:R-:W-:Y:S02]  /*4d20*/  ISETP.GT.AND P4, PT, R21, 0x30, PT ;  /* 0x000000301500780c */ /* 0x000fe40003f84270 */
[----:B------:R-:W-:-:S02]  /*4d30*/  FSEL R161, R161, -INF , P2 ;  /* 0xff800000a1a17808 */ /* 0x000fc40001000000 */
[----:B------:R-:W-:Y:S02]  /*4d40*/  ISETP.GT.AND P2, PT, R21, 0x28, PT ;  /* 0x000000281500780c */ /* 0x000fe40003f44270 */
        /* <DEDUP_REMOVED lines=101> */
[C---:B------:R-:W-:Y:S02]  /*53a0*/  ISETP.GT.AND P4, PT, R205.reuse, 0x58, PT ;  /* 0x00000058cd00780c */ /* 0x040fe40003f84270 */
[----:B------:R-:W-:Y:S02]  /*53b0*/  ISETP.GT.AND P3, PT, R205, 0x59, PT ;  /* 0x00000059cd00780c */ /* 0x000fe40003f64270 */
[----:B------:R-:W-:Y:S02]  /*53c0*/  FSEL R195, R195, -INF , P2 ;  /* 0xff800000c3c37808 */ /* 0x000fe40001000000 */
[----:B------:R-:W-:Y:S02]  /*53d0*/  FMNMX.FTZ R205, R194, R156, !PT ;  /* 0x0000009cc2cd7209 */ /* 0x000fe40007810000 */
[----:B------:R-:W-:Y:S02]  /*53e0*/  FSEL R185, R185, -INF , P5 ;  /* 0xff800000b9b97808 */ /* 0x000fe40002800000 */
[----:B------:R-:W-:-:S02]  /*53f0*/  ISETP.GT.AND P1, PT, R21, 0x48, PT ;  /* 0x000000481500780c */ /* 0x000fc40003f24270 */
        /* <DEDUP_REMOVED lines=15> */
[----:B------:R-:W-:Y:S01]  /*54f0*/  ISETP.GT.AND P1, PT, R21, 0x58, PT ;  /* 0x000000581500780c */ /* 0x000fe20003f24270 */
[----:B------:R-:W1:Y:S01]  /*5500*/  SHFL.BFLY PT, R207, R156, 0x2, 0x1f ;  /* 0x0c401f009ccf7f89 */ /* 0x000e6200000e0000 */
[----:B------:R-:W-:Y:S02]  /*5510*/  FSEL R193, R193, -INF , P2 ;  /* 0xff800000c1c17808 */ /* 0x000fe40001000000 */
[----:B------:R-:W-:-:S02]  /*5520*/  FMNMX.FTZ R205, R192, R205, !PT ;  /* 0x000000cdc0cd7209 */ /* 0x000fc40007810000 */
[----:B------:R-:W-:Y:S02]  /*5530*/  ISETP.GT.AND P2, PT, R21, 0x59, PT ;  /* 0x000000591500780c */ /* 0x000fe40003f44270 */
[----:B------:R-:W-:Y:S02]  /*5540*/  FSEL R196, R196, -INF , P1 ;  /* 0xff800000c4c47808 */ /* 0x000fe40000800000 */
[----:B------:R-:W-:Y:S02]  /*5550*/  FMNMX.FTZ R21, R193, R205, !PT ;  /* 0x000000cdc1157209 */ /* 0x000fe40007810000 */
[----:B------:R-:W-:Y:S02]  /*5560*/  FSEL R205, R197, -INF , P2 ;  /* 0xff800000c5cd7808 */ /* 0x000fe40001000000 */
[----:B------:R-:W-:-:S04]  /*5570*/  FMNMX.FTZ R21, R196, R21, !PT ;  /* 0x00000015c4157209 */ /* 0x000fc80007810000 */
[----:B------:R-:W-:-:S05]  /*5580*/  FMNMX.FTZ R21, R205, R21, !PT ;  /* 0x00000015cd157209 */ /* 0x000fca0007810000 */
[----:B------:R-:W2:Y:S01]  /*5590*/  SHFL.BFLY PT, R197, R21, 0x2, 0x1f ;  /* 0x0c401f0015c57f89 */ /* 0x000ea200000e0000 */
[----:B-1----:R-:W-:-:S05]  /*55a0*/  FMNMX.FTZ R156, R156, R207, !PT ;  /* 0x000000cf9c9c7209 */ /* 0x002fca0007810000 */
[----:B------:R-:W1:Y:S01]  /*55b0*/  SHFL.BFLY PT, R207, R156, 0x1, 0x1f ;  /* 0x0c201f009ccf7f89 */ /* 0x000e6200000e0000 */
[----:B--2---:R-:W-:-:S05]  /*55c0*/  FMNMX.FTZ R21, R21, R197, !PT ;  /* 0x000000c515157209 */ /* 0x004fca0007810000 */
[----:B------:R-:W2:Y:S01]  /*55d0*/  SHFL.BFLY PT, R208, R21, 0x1, 0x1f ;  /* 0x0c201f0015d07f89 */ /* 0x000ea200000e0000 */
[----:B-1----:R-:W-:-:S04]  /*55e0*/  FMNMX.FTZ R156, R156, R207, !PT ;  /* 0x000000cf9c9c7209 */ /* 0x002fc80007810000 */
[C---:B------:R-:W-:Y:S01]  /*55f0*/  FSETP.NEU.FTZ.AND P2, PT, R156.reuse, -INF , PT ;  /* 0xff8000009c00780b */ /* 0x040fe20003f5d000 */
[----:B------:R-:W-:-:S05]  /*5600*/  FMUL.FTZ R197, R156, UR5 ;  /* 0x000000059cc57c20 */ /* 0x000fca0008410000 */
        /* <DEDUP_REMOVED lines=8> */
[----:B--2---:R-:W-:Y:S01]  /*5690*/  FMNMX.FTZ R21, R21, R208, !PT ;  /* 0x000000d015157209 */ /* 0x004fe20007810000 */
[--C-:B------:R-:W-:Y:S01]  /*56a0*/  FFMA.FTZ R208, R155, UR5, -R197.reuse ;  /* 0x000000059bd07c23 */ /* 0x100fe200080108c5 */
[--C-:B------:R-:W-:Y:S01]  /*56b0*/  FFMA.FTZ R167, R167, UR5, -R197.reuse ;  /* 0x00000005a7a77c23 */ /* 0x100fe200080108c5 */
[----:B------:R-:W1:Y:S01]  /*56c0*/  S2R R155, SR_TID.X ;  /* 0x00000000009b7919 */ /* 0x000e620000002100 */
        /* <DEDUP_REMOVED lines=12> */
[----:B------:R-:W-:Y:S01]  /*5790*/  FSEL R152, R21, RZ, P1 ;  /* 0x000000ff15987208 */ /* 0x000fe20000800000 */
[--C-:B------:R-:W-:Y:S01]  /*57a0*/  FFMA.FTZ R206, R206, UR5, -R158.reuse ;  /* 0x00000005cece7c23 */ /* 0x100fe2000801089e */
[--C-:B------:R-:W-:Y:S01]  /*57b0*/  FFMA.FTZ R211, R153, UR5, -R158.reuse ;  /* 0x0000000599d37c23 */ /* 0x100fe2000801089e */
[--C-:B------:R-:W-:Y:S01]  /*57c0*/  FFMA.FTZ R157, R157, UR5, -R158.reuse ;  /* 0x000000059d9d7c23 */ /* 0x100fe2000801089e */
[----:B------:R-:W-:Y:S01]  /*57d0*/  MUFU.EX2 R209, R209 ;  /* 0x000000d100d17308 */ /* 0x000fe20000000800 */
[----:B------:R-:W-:Y:S01]  /*57e0*/  FADD.FTZ R152, -R152, R203 ;  /* 0x000000cb98987221 */ /* 0x000fe20000010100 */
[--C-:B------:R-:W-:Y:S01]  /*57f0*/  FFMA.FTZ R160, R160, UR5, -R158.reuse ;  /* 0x00000005a0a07c23 */ /* 0x100fe2000801089e */
[--C-:B------:R-:W-:Y:S01]  /*5800*/  FFMA.FTZ R161, R161, UR5, -R158.reuse ;  /* 0x00000005a1a17c23 */ /* 0x100fe2000801089e */
[--C-:B------:R-:W-:Y:S01]  /*5810*/  FFMA.FTZ R164, R164, UR5, -R158.reuse ;  /* 0x00000005a4a47c23 */ /* 0x100fe2000801089e */
[----:B------:R-:W-:Y:S01]  /*5820*/  FMUL.FTZ R152, R152, UR5 ;  /* 0x0000000598987c20 */ /* 0x000fe20008410000 */
        /* <DEDUP_REMOVED lines=9> */
[----:B-1----:R-:W-:Y:S01]  /*58c0*/  SHF.R.U32.HI R155, RZ, 0x7, R155 ;  /* 0x00000007ff9b7819 */ /* 0x002fe2000001169b */
[----:B------:R1:W2:Y:S01]  /*58d0*/  MUFU.EX2 R206, R152 ;  /* 0x0000009800ce7308 */ /* 0x0002a20000000800 */
[----:B------:R-:W-:Y:S01]  /*58e0*/  FFMA.FTZ R181, R181, UR5, -R158 ;  /* 0x00000005b5b57c23 */ /* 0x000fe2000801089e */
[--C-:B------:R-:W-:Y:S01]  /*58f0*/  FFMA.FTZ R183, R183, UR5, -R197.reuse ;  /* 0x00000005b7b77c23 */ /* 0x100fe200080108c5 */
[----:B------:R-:W-:Y:S01]  /*5900*/  FFMA.FTZ R186, R186, UR5, -R197 ;  /* 0x00000005baba7c23 */ /* 0x000fe200080108c5 */
[----:B------:R-:W-:-:S02]  /*5910*/  VIADD R153, R155, 0x8 ;  /* 0x000000089b997836 */ /* 0x000fc40000000000 */
[--C-:B------:R-:W-:Y:S01]  /*5920*/  FFMA.FTZ R187, R187, UR5, -R197.reuse ;  /* 0x00000005bbbb7c23 */ /* 0x100fe200080108c5 */
[--C-:B------:R-:W-:Y:S01]  /*5930*/  FFMA.FTZ R190, R190, UR5, -R197.reuse ;  /* 0x00000005bebe7c23 */ /* 0x100fe200080108c5 */
[--C-:B------:R-:W-:Y:S01]  /*5940*/  FFMA.FTZ R184, R184, UR5, -R158.reuse ;  /* 0x00000005b8b87c23 */ /* 0x100fe2000801089e */
[----:B------:R-:W-:Y:S01]  /*5950*/  MUFU.EX2 R159, R159 ;  /* 0x0000009f009f7308 */ /* 0x000fe20000000800 */
[----:B-1----:R-:W-:Y:S01]  /*5960*/  FSEL R152, R156, RZ, P2 ;  /* 0x000000ff9c987208 */ /* 0x002fe20001000000 */
[----:B------:R1:W-:Y:S01]  /*5970*/  BAR.SYNC.DEFER_BLOCKING R153, 0x100 ;  /* 0x000400990000751d */ /* 0x0003e20000010000 */
[--C-:B------:R-:W-:Y:S01]  /*5980*/  FFMA.FTZ R185, R185, UR5, -R158.reuse ;  /* 0x00000005b9b97c23 */ /* 0x100fe2000801089e */
[--C-:B------:R-:W-:Y:S01]  /*5990*/  FFMA.FTZ R188, R188, UR5, -R158.reuse ;  /* 0x00000005bcbc7c23 */ /* 0x100fe2000801089e */
[----:B------:R-:W-:Y:S01]  /*59a0*/  FFMA.FTZ R189, R189, UR5, -R158 ;  /* 0x00000005bdbd7c23 */ /* 0x000fe2000801089e */
[----:B------:R-:W-:Y:S01]  /*59b0*/  FADD.FTZ R152, -R152, R204 ;  /* 0x000000cc98987221 */ /* 0x000fe20000010100 */
[--C-:B------:R-:W-:Y:S01]  /*59c0*/  FFMA.FTZ R191, R191, UR5, -R197.reuse ;  /* 0x00000005bfbf7c23 */ /* 0x100fe200080108c5 */
[----:B------:R-:W-:Y:S01]  /*59d0*/  MUFU.EX2 R210, R210 ;  /* 0x000000d200d27308 */ /* 0x000fe20000000800 */
[-C--:B--2---:R-:W-:Y:S01]  /*59e0*/  FMUL.FTZ R24, R24, R206.reuse ;  /* 0x000000ce18187220 */ /* 0x084fe20000410000 */
[----:B------:R-:W-:Y:S01]  /*59f0*/  FMUL.FTZ R152, R152, UR5 ;  /* 0x0000000598987c20 */ /* 0x000fe20008410000 */
        /* <DEDUP_REMOVED lines=133> */
[--C-:B------:R-:W-:Y:S01]  /*6250*/  FFMA.FTZ R194, R194, UR5, -R197.reuse ;  /* 0x00000005c2c27c23 */ /* 0x100fe200080108c5 */
[----:B---3--:R-:W-:Y:S01]  /*6260*/  F2FP.BF16.F32.PACK_AB R152, R211, R210 ;  /* 0x000000d2d398723e */ /* 0x008fe200000010ff */
[--C-:B------:R-:W-:Y:S01]  /*6270*/  FFMA.FTZ R195, R195, UR5, -R197.reuse ;  /* 0x00000005c3c37c23 */ /* 0x100fe200080108c5 */
[----:B----4-:R-:W-:Y:S01]  /*6280*/  F2FP.BF16.F32.PACK_AB R154, R157, R203 ;  /* 0x000000cb9d9a723e */ /* 0x010fe200000010ff */
[--C-:B------:R-:W-:Y:S01]  /*6290*/  FFMA.FTZ R198, R198, UR5, -R197.reuse ;  /* 0x00000005c6c67c23 */ /* 0x100fe200080108c5 */
[--C-:B------:R-:W-:Y:S01]  /*62a0*/  FFMA.FTZ R192, R192, UR5, -R158.reuse ;  /* 0x00000005c0c07c23 */ /* 0x100fe2000801089e */
[----:B------:R-:W1:Y:S01]  /*62b0*/  MUFU.EX2 R163, R163 ;  /* 0x000000a300a37308 */ /* 0x000e620000000800 */
[----:B------:R-:W-:Y:S01]  /*62c0*/  WARPGROUP.ARRIVE ;  /* 0x00000000000079c5 */ /* 0x000fe20000000000 */
[--C-:B------:R-:W-:Y:S01]  /*62d0*/  FFMA.FTZ R193, R193, UR5, -R158.reuse ;  /* 0x00000005c1c17c23 */ /* 0x100fe2000801089e */
[--C-:B------:R-:W-:Y:S01]  /*62e0*/  FFMA.FTZ R196, R196, UR5, -R158.reuse ;  /* 0x00000005c4c47c23 */ /* 0x100fe2000801089e */
[----:B------:R-:W-:Y:S01]  /*62f0*/  FFMA.FTZ R197, R199, UR5, -R197 ;  /* 0x00000005c7c57c23 */ /* 0x000fe200080108c5 */
[----:B------:R-:W-:Y:S01]  /*6300*/  FFMA.FTZ R158, R205, UR5, -R158 ;  /* 0x00000005cd9e7c23 */ /* 0x000fe2000801089e */
[----:B------:R-:W-:Y:S01]  /*6310*/  FFMA.FTZ R5, R204, R5, R207 ;  /* 0x00000005cc057223 */ /* 0x000fe200000100cf */
[----:B------:R-:W-:Y:S01]  /*6320*/  HGMMA.64x256x16.F32.BF16 R24, R152, gdesc[UR8].tnspB, R24, gsb0 ;  /* 0x43e0000898187df0 */ /* 0x000fe20008001818 */
[----:B------:R-:W-:Y:S01]  /*6330*/  MUFU.EX2 R166, R166 ;  /* 0x000000a600a67308 */ /* 0x000fe20000000800 */
[----:B------:R-:W-:Y:S01]  /*6340*/  UIADD3 UR10, UR6, 0x80, URZ ;  /* 0x00000080060a7890 */ /* 0x000fe2000fffe03f */
[----:B------:R-:W-:Y:S01]  /*6350*/  FFMA.FTZ R4, R206, R4, R210 ;  /* 0x00000004ce047223 */ /* 0x000fe200000100d2 */
[----:B------:R-:W-:Y:S01]  /*6360*/  UMOV UR11, 0x40000040 ;  /* 0x40000040000b7882 */ /* 0x000fe20000000000 */
[----:B------:R-:W-:-:S02]  /*6370*/  FADD.FTZ R204, R208, R5 ;  /* 0x00000005d0cc7221 */ /* 0x000fc40000010000 */
[----:B------:R-:W-:Y:S02]  /*6380*/  FADD.FTZ R4, R211, R4 ;  /* 0x00000004d3047221 */ /* 0x000fe40000010000 */
[----:B------:R-:W2:Y:S01]  /*6390*/  MUFU.EX2 R167, R167 ;  /* 0x000000a700a77308 */ /* 0x000ea20000000800 */
[----:B------:R-:W-:Y:S01]  /*63a0*/  FADD.FTZ R204, R209, R204 ;  /* 0x000000ccd1cc7221 */ /* 0x000fe20000010000 */
[----:B------:R-:W-:-:S03]  /*63b0*/  FADD.FTZ R4, R203, R4 ;  /* 0x00000004cb047221 */ /* 0x000fc60000010000 */
[----:B------:R-:W-:Y:S01]  /*63c0*/  FADD.FTZ R159, R159, R204 ;  /* 0x000000cc9f9f7221 */ /* 0x000fe20000010000 */
[----:B------:R-:W-:Y:S02]  /*63d0*/  FADD.FTZ R157, R157, R4 ;  /* 0x000000049d9d7221 */ /* 0x000fe40000010000 */
        /* <DEDUP_REMOVED lines=31> */
[----:B------:R-:W-:Y:S01]  /*65d0*/  MUFU.EX2 R192, R192 ;  /* 0x000000c000c07308 */ /* 0x000fe20000000800 */
[----:B------:R-:W-:-:S02]  /*65e0*/  WARPGROUP.DEPBAR.LE gsb0, 0x0 ;  /* 0x00008000000079c5 */ /* 0x000fc40000010000 */
[----:B-1----:R-:W-:-:S05]  /*65f0*/  F2FP.BF16.F32.PACK_AB R153, R163, R162 ;  /* 0x000000a2a399723e */ /* 0x002fca00000010ff */
[----:B------:R-:W1:Y:S01]  /*6600*/  MUFU.EX2 R193, R193 ;  /* 0x000000c100c17308 */ /* 0x000e620000000800 */
[----:B--2---:R-:W-:Y:S01]  /*6610*/  F2FP.BF16.F32.PACK_AB R155, R167, R166 ;  /* 0x000000a6a79b723e */ /* 0x004fe200000010ff */
[----:B------:R-:W-:Y:S01]  /*6620*/  FADD.FTZ R162, R162, R159 ;  /* 0x0000009fa2a27221 */ /* 0x000fe20000010000 */
[----:B---3--:R-:W-:Y:S01]  /*6630*/  F2FP.BF16.F32.PACK_AB R152, R161, R160 ;  /* 0x000000a0a198723e */ /* 0x008fe200000010ff */
[----:B------:R-:W-:Y:S01]  /*6640*/  FADD.FTZ R160, R160, R157 ;  /* 0x0000009da0a07221 */ /* 0x000fe20000010000 */
[----:B----4-:R-:W-:Y:S01]  /*6650*/  F2FP.BF16.F32.PACK_AB R154, R165, R164 ;  /* 0x000000a4a59a723e */ /* 0x010fe200000010ff */
        /* <DEDUP_REMOVED lines=8> */
[----:B------:R-:W2:Y:S01]  /*66e0*/  MUFU.EX2 R158, R158 ;  /* 0x0000009e009e7308 */ /* 0x000ea20000000800 */
[----:B------:R-:W-:Y:S01]  /*66f0*/  UMOV UR11, 0x40000040 ;  /* 0x40000040000b7882 */ /* 0x000fe20000000000 */
[----:B------:R-:W-:Y:S01]  /*6700*/  FADD.FTZ R167, R167, R166 ;  /* 0x000000a6a7a77221 */ /* 0x000fe20000010000 */
[----:B------:R-:W-:-:S05]  /*6710*/  FADD.FTZ R165, R165, R164 ;  /* 0x000000a4a5a57221 */ /* 0x000fca0000010000 */
[----:B------:R-:W3:Y:S01]  /*6720*/  MUFU.EX2 R197, R197 ;  /* 0x000000c500c57308 */ /* 0x000ee20000000800 */
        /* <DEDUP_REMOVED lines=52> */
[----:B-1----:R-:W-:Y:S01]  /*6a70*/  F2FP.BF16.F32.PACK_AB R152, R193, R192 ;  /* 0x000000c0c198723e */ /* 0x002fe200000010ff */
[----:B------:R-:W-:Y:S01]  /*6a80*/  FADD.FTZ R192, R192, R189 ;  /* 0x000000bdc0c07221 */ /* 0x000fe20000010000 */
[----:B------:R-:W-:Y:S01]  /*6a90*/  F2FP.BF16.F32.PACK_AB R153, R195, R194 ;  /* 0x000000c2c399723e */ /* 0x000fe200000010ff */
[----:B------:R-:W-:Y:S01]  /*6aa0*/  FADD.FTZ R194, R194, R191 ;  /* 0x000000bfc2c27221 */ /* 0x000fe20000010000 */
[----:B--2---:R-:W-:Y:S01]  /*6ab0*/  F2FP.BF16.F32.PACK_AB R154, R158, R196 ;  /* 0x000000c49e9a723e */ /* 0x004fe200000010ff */
[----:B------:R-:W-:Y:S01]  /*6ac0*/  FADD.FTZ R193, R193, R192 ;  /* 0x000000c0c1c17221 */ /* 0x000fe20000010000 */
[----:B---3--:R-:W-:Y:S01]  /*6ad0*/  F2FP.BF16.F32.PACK_AB R155, R197, R198 ;  /* 0x000000c6c59b723e */ /* 0x008fe200000010ff */
        /* <DEDUP_REMOVED lines=10> */
.L_x_14751:
        /* <DEDUP_REMOVED lines=8> */
.L_x_14741:
[----:B------:R-:W-:-:S13]  /*6c00*/  ISETP.GE.AND P1, PT, R202, RZ, PT ;  /* 0x000000ffca00720c */ /* 0x000fda0003f26270 */
[----:B------:R-:W-:Y:S05]  /*6c10*/  @!P1 BRA `(.L_x_14753) ;  /* 0x0000002000d89947 */ /* 0x000fea0003800000 */
[----:B------:R-:W-:Y:S02]  /*6c20*/  IMAD.MOV.U32 R207, RZ, RZ, R156 ;  /* 0x000000ffffcf7224 */ /* 0x000fe400078e009c */
[----:B------:R-:W-:-:S07]  /*6c30*/  IMAD.MOV.U32 R201, RZ, RZ, R21 ;  /* 0x000000ffffc97224 */ /* 0x000fce00078e0015 */
.L_x_14764:
[----:B------:R-:W-:-:S04]  /*6c40*/  UIADD3 UR38, UR38, 0x1, URZ ;  /* 0x0000000126267890 */ /* 0x000fc8000fffe03f */
[----:B------:R-:W-:-:S04]  /*6c50*/  UISETP.NE.AND UP0, UPT, UR38, 0x2, UPT ;  /* 0x000000022600788c */ /* 0x000fc8000bf05270 */
[----:B------:R-:W-:Y:S02]  /*6c60*/  USEL UR4, URZ, 0x1, UP0 ;  /* 0x000000013f047887 */ /* 0x000fe40008000000 */
[----:B------:R-:W-:Y:S02]  /*6c70*/  USEL UR38, UR38, URZ, UP0 ;  /* 0x0000003f26267287 */ /* 0x000fe40008000000 */
[----:B------:R-:W-:Y:S01]  /*6c80*/  ULOP3.LUT UR39, UR39, UR4, URZ, 0x3c, !UPT ;  /* 0x0000000427277292 */ /* 0x000fe2000f8e3c3f */
[----:B------:R-:W-:Y:S11]  /*6c90*/  @!P0 BRA `(.L_x_14754) ;  /* 0x0000000000048947 */ /* 0x000ff60003800000 */
[----:B------:R-:W-:Y:S01]  /*6ca0*/  BPT.TRAP 0x1 ;  /* 0x000000040000795c */ /* 0x000fe20000300000 */
.L_x_14754:
        /* <DEDUP_REMOVED lines=9> */
.L_x_14755:
[----:B-1----:R-:W-:Y:S05]  /*6d40*/  @P1 BRA `(.L_x_14756) ;  /* 0x0000000000081947 */ /* 0x002fea0003800000 */
[----:B------:R-:W1:Y:S02]  /*6d50*/  SYNCS.PHASECHK.TRANS64.TRYWAIT P1, [UR4+0x32430], R0 ;  /* 0x03243000ff0075a7 */ /* 0x000e640008020144 */
[----:B-1----:R-:W-:Y:S05]  /*6d60*/  @!P1 BRA `(.L_x_14757) ;  /* 0x000000c0005c9947 */ /* 0x002fea0003800000 */
.L_x_14756:
        /* <DEDUP_REMOVED lines=32> */
.L_x_14758:
[----:B------:R2:W3:Y:S01]  /*6f70*/  SYNCS.PHASECHK.TRANS64.TRYWAIT P1, [UR4+0x32450], R0 ;  /* 0x03245000ff0075a7 */ /* 0x0004e20008020144 */
[----:B------:R-:W-:Y:S05]  /*6f80*/  @!P0 BRA `(.L_x_14759) ;  /* 0x0000000000048947 */ /* 0x000fea0003800000 */
[----:B------:R-:W-:Y:S01]  /*6f90*/  BPT.TRAP 0x1 ;  /* 0x000000040000795c */ /* 0x000fe20000300000 */
.L_x_14759:
[----:B---3--:R-:W-:Y:S05]  /*6fa0*/  @P1 BRA `(.L_x_14760) ;  /* 0x0000000000081947 */ /* 0x008fea0003800000 */
[----:B------:R-:W3:Y:S02]  /*6fb0*/  SYNCS.PHASECHK.TRANS64.TRYWAIT P1, [UR4+0x32450], R0 ;  /* 0x03245000ff0075a7 */ /* 0x000ee40008020144 */
[----:B---3--:R-:W-:Y:S05]  /*6fc0*/  @!P1 BRA `(.L_x_14761) ;  /* 0x000000bc00dc9947 */ /* 0x008fea0003800000 */
.L_x_14760:
        /* <DEDUP_REMOVED lines=101> */
.L_x_14762:
[----:B------:R-:W-:Y:S01]  /*7620*/  FMNMX.FTZ R204, R152, R201, !PT ;  /* 0x000000c998cc7209 */ /* 0x000fe20007810000 */
[----:B------:R-:W-:Y:S01]  /*7630*/  ULDC UR5, c[0x0][0xa80] ;  /* 0x0002a00000057ab9 */ /* 0x000fe20000000800 */
[----:B------:R-:W-:Y:S02]  /*7640*/  UIADD3 UR10, UR4, 0x32440, URZ ;  /* 0x00032440040a7890 */ /* 0x000fe4000fffe03f */
[----:B------:R-:W-:Y:S01]  /*7650*/  FMNMX.FTZ R21, R153, R204, !PT ;  /* 0x000000cc99157209 */ /* 0x000fe20007810000 */
[----:B------:R-:W-:Y:S01]  /*7660*/  UMOV UR11, 0x40000040 ;  /* 0x40000040000b7882 */ /* 0x000fe20000000000 */
[----:B------:R-:W-:Y:S02]  /*7670*/  UPRMT UR10, UR6, 0x654, UR10 ;  /* 0x00000654060a7896 */ /* 0x000fe4000800000a */
[----:B------:R-:W-:Y:S01]  /*7680*/  FMNMX.FTZ R204, R156, R21, !PT ;  /* 0x000000159ccc7209 */ /* 0x000fe20007810000 */
[----:B------:R-:W-:-:S03]  /*7690*/  UMOV UR15, 0x40000040 ;  /* 0x40000040000f7882 */ /* 0x000fc60000000000 */
[----:B------:R-:W-:-:S03]  /*76a0*/  FMNMX.FTZ R21, R157, R204, !PT ;  /* 0x000000cc9d157209 */ /* 0x000fc60007810000 */
[----:B------:R-:W-:Y:S01]  /*76b0*/  SYNCS.ARRIVE.TRANS64.RED.A1T0 RZ, [UR10], RZ ;  /* 0x000000ffffff79a7 */ /* 0x000fe2000810040a */
[----:B------:R-:W-:Y:S01]  /*76c0*/  FMNMX.FTZ R204, R160, R21, !PT ;  /* 0x00000015a0cc7209 */ /* 0x000fe20007810000 */
[----:B------:R-:W-:-:S03]  /*76d0*/  UIMAD UR10, UR38, 0xc00, UR7 ;  /* 0x00000c00260a78a4 */ /* 0x000fc6000f8e0207 */
[----:B------:R-:W-:Y:S01]  /*76e0*/  FMNMX.FTZ R21, R161, R204, !PT ;  /* 0x000000cca1157209 */ /* 0x000fe20007810000 */
[----:B------:R-:W-:Y:S01]  /*76f0*/  UIADD3 UR14, UR10, 0x80, URZ ;  /* 0x000000800a0e7890 */ /* 0x000fe2000fffe03f */
        /* <DEDUP_REMOVED lines=46> */
[----:B--2---:R-:W-:-:S05]  /*79e0*/  FMNMX.FTZ R203, R203, R205, !PT ;  /* 0x000000cdcbcb7209 */ /* 0x004fca0007810000 */
[----:B------:R-:W2:Y:S01]  /*79f0*/  SHFL.BFLY PT, R208, R203, 0x1, 0x1f ;  /* 0x0c201f00cbd07f89 */ /* 0x000ea200000e0000 */
[----:B-1----:R-:W-:-:S05]  /*7a00*/  FMNMX.FTZ R21, R21, R204, !PT ;  /* 0x000000cc15157209 */ /* 0x002fca0007810000 */
[C---:B------:R-:W-:Y:S01]  /*7a10*/  FMUL.FTZ R204, R21.reuse, UR5 ;  /* 0x0000000515cc7c20 */ /* 0x040fe20008410000 */
[----:B------:R-:W-:-:S03]  /*7a20*/  FADD.FTZ R205, -R21, R201 ;  /* 0x000000c915cd7221 */ /* 0x000fc60000010100 */
[--C-:B------:R-:W-:Y:S01]  /*7a30*/  FFMA.FTZ R206, R152, UR5, -R204.reuse ;  /* 0x0000000598ce7c23 */ /* 0x100fe200080108cc */
[--C-:B------:R-:W-:Y:S01]  /*7a40*/  FFMA.FTZ R152, R156, UR5, -R204.reuse ;  /* 0x000000059c987c23 */ /* 0x100fe200080108cc */
[----:B------:R-:W-:Y:S01]  /*7a50*/  FMUL.FTZ R205, R205, UR5 ;  /* 0x00000005cdcd7c20 */ /* 0x000fe20008410000 */
        /* <DEDUP_REMOVED lines=10> */
[----:B--2---:R-:W-:Y:S01]  /*7b00*/  FMNMX.FTZ R156, R203, R208, !PT ;  /* 0x000000d0cb9c7209 */ /* 0x004fe20007810000 */
[----:B------:R-:W1:Y:S01]  /*7b10*/  MUFU.EX2 R205, R205 ;  /* 0x000000cd00cd7308 */ /* 0x000e620000000800 */
[--C-:B------:R-:W-:Y:S01]  /*7b20*/  FFMA.FTZ R173, R173, UR5, -R204.reuse ;  /* 0x00000005adad7c23 */ /* 0x100fe200080108cc */
[--C-:B------:R-:W-:Y:S01]  /*7b30*/  FFMA.FTZ R176, R176, UR5, -R204.reuse ;  /* 0x00000005b0b07c23 */ /* 0x100fe200080108cc */
[--C-:B------:R-:W-:Y:S01]  /*7b40*/  FFMA.FTZ R177, R177, UR5, -R204.reuse ;  /* 0x00000005b1b17c23 */ /* 0x100fe200080108cc */
[----:B------:R-:W-:Y:S01]  /*7b50*/  FMUL.FTZ R208, R156, UR5 ;  /* 0x000000059cd07c20 */ /* 0x000fe20008410000 */
[--C-:B------:R-:W-:Y:S01]  /*7b60*/  FFMA.FTZ R180, R180, UR5, -R204.reuse ;  /* 0x00000005b4b47c23 */ /* 0x100fe200080108cc */
[--C-:B------:R-:W-:Y:S01]  /*7b70*/  FFMA.FTZ R181, R181, UR5, -R204.reuse ;  /* 0x00000005b5b57c23 */ /* 0x100fe200080108cc */
[----:B------:R-:W-:Y:S01]  /*7b80*/  FFMA.FTZ R184, R184, UR5, -R204 ;  /* 0x00000005b8b87c23 */ /* 0x000fe200080108cc */
        /* <DEDUP_REMOVED lines=9> */
[----:B--2---:R-:W-:Y:S01]  /*7c20*/  FADD.FTZ R152, -R156, R207 ;  /* 0x000000cf9c987221 */ /* 0x004fe20000010100 */
[----:B------:R-:W-:Y:S01]  /*7c30*/  FFMA.FTZ R207, R155, UR5, -R208 ;  /* 0x000000059bcf7c23 */ /* 0x000fe200080108d0 */
[-C--:B-1----:R-:W-:Y:S01]  /*7c40*/  FMUL.FTZ R24, R24, R205.reuse ;  /* 0x000000cd18187220 */ /* 0x082fe20000410000 */
[-C--:B------:R-:W-:Y:S01]  /*7c50*/  FMUL.FTZ R25, R25, R205.reuse ;  /* 0x000000cd19197220 */ /* 0x080fe20000410000 */
[----:B------:R-:W-:Y:S01]  /*7c60*/  FMUL.FTZ R152, R152, UR5 ;  /* 0x0000000598987c20 */ /* 0x000fe20008410000 */
        /* <DEDUP_REMOVED lines=147> */
[--C-:B------:R-:W-:Y:S01]  /*85a0*/  FFMA.FTZ R182, R182, UR5, -R208.reuse ;  /* 0x00000005b6b67c23 */ /* 0x100fe200080108d0 */
[----:B------:R-:W-:Y:S01]  /*85b0*/  FFMA.FTZ R183, R183, UR5, -R208 ;  /* 0x00000005b7b77c23 */ /* 0x000fe200080108d0 */
[--C-:B------:R-:W-:Y:S01]  /*85c0*/  FFMA.FTZ R185, R185, UR5, -R204.reuse ;  /* 0x00000005b9b97c23 */ /* 0x100fe200080108cc */
[----:B------:R-:W-:Y:S01]  /*85d0*/  HGMMA.64x256x16.F32.BF16 R24, R152, gdesc[UR8].tnspB, R24, gsb0 ;  /* 0x43e0000898187df0 */ /* 0x000fe20008001818 */
        /* <DEDUP_REMOVED lines=16> */
[----:B------:R-:W-:Y:S01]  /*86e0*/  MUFU.EX2 R162, R162 ;  /* 0x000000a200a27308 */ /* 0x000fe20000000800 */
[----:B------:R-:W-:Y:S01]  /*86f0*/  UMOV UR11, 0x40000040 ;  /* 0x40000040000b7882 */ /* 0x000fe20000000000 */
[----:B------:R-:W-:Y:S01]  /*8700*/  FFMA.FTZ R4, R205, R4, R206 ;  /* 0x00000004cd047223 */ /* 0x000fe200000100ce */
[----:B------:R-:W-:-:S03]  /*8710*/  FFMA.FTZ R210, R209, R5, R210 ;  /* 0x00000005d1d27223 */ /* 0x000fc600000100d2 */
[----:B------:R-:W-:Y:S01]  /*8720*/  FADD.FTZ R4, R201, R4 ;  /* 0x00000004c9047221 */ /* 0x000fe20000010000 */
[----:B------:R-:W-:Y:S01]  /*8730*/  FADD.FTZ R207, R207, R210 ;  /* 0x000000d2cfcf7221 */ /* 0x000fe20000010000 */
[----:B------:R-:W2:Y:S02]  /*8740*/  MUFU.EX2 R163, R163 ;  /* 0x000000a300a37308 */ /* 0x000ea40000000800 */
[----:B------:R-:W-:Y:S01]  /*8750*/  FADD.FTZ R4, R203, R4 ;  /* 0x00000004cb047221 */ /* 0x000fe20000010000 */
[----:B------:R-:W-:-:S03]  /*8760*/  FADD.FTZ R158, R158, R207 ;  /* 0x000000cf9e9e7221 */ /* 0x000fc60000010000 */
[----:B------:R-:W-:Y:S01]  /*8770*/  FADD.FTZ R157, R157, R4 ;  /* 0x000000049d9d7221 */ /* 0x000fe20000010000 */
[----:B------:R-:W-:Y:S01]  /*8780*/  FADD.FTZ R159, R159, R158 ;  /* 0x0000009e9f9f7221 */ /* 0x000fe20000010000 */
        /* <DEDUP_REMOVED lines=119> */
.L_x_14763:
        /* <DEDUP_REMOVED lines=8> */
.L_x_14753:
[----:B------:R-:W0:Y:S01]  /*8f80*/  SHFL.BFLY PT, R3, R4, 0x2, 0x1f ;  /* 0x0c401f0004037f89 */ /* 0x000e2200000e0000 */
[----:B------:R-:W-:Y:S01]  /*8f90*/  MOV R8, RZ ;  /* 0x000000ff00087202 */ /* 0x000fe20000000f00 */
[----:B------:R-:W-:Y:S01]  /*8fa0*/  UIADD3 UR38, UR38, 0x1, URZ ;  /* 0x0000000126267890 */ /* 0x000fe2000fffe03f */
[----:B------:R-:W-:Y:S01]  /*8fb0*/  IMAD.U32 R12, RZ, RZ, UR5 ;  /* 0x00000005ff0c7e24 */ /* 0x000fe2000f8e00ff */
[----:B------:R-:W1:Y:S01]  /*8fc0*/  SHFL.BFLY PT, R2, R5, 0x2, 0x1f ;  /* 0x0c401f0005027f89 */ /* 0x000e6200000e0000 */
[----:B------:R2:W-:Y:S06]  /*8fd0*/  BAR.ARV R0, 0x100 ;  /* 0x000400000000751d */ /* 0x0005ec0000002000 */
[----:B------:R-:W-:-:S02]  /*8fe0*/  UISETP.NE.AND UP0, UPT, UR38, 0x2, UPT ;  /* 0x000000022600788c */ /* 0x000fc4000bf05270 */
[----:B------:R-:W-:Y:S06]  /*8ff0*/  BAR.ARV 0x8, 0x180 ;  /* 0x0206000000007b1d */ /* 0x000fec0000002000 */
[----:B--2---:R-:W-:Y:S01]  /*9000*/  IMAD.MOV.U32 R0, RZ, RZ, RZ ;  /* 0x000000ffff007224 */ /* 0x004fe200078e00ff */
[----:B------:R-:W-:Y:S01]  /*9010*/  USEL UR4, URZ, 0x1, UP0 ;  /* 0x000000013f047887 */ /* 0x000fe20008000000 */
[----:B0-----:R-:W-:Y:S01]  /*9020*/  FADD.FTZ R3, R3, R4 ;  /* 0x0000000403037221 */ /* 0x001fe20000010000 */
[----:B------:R-:W-:Y:S01]  /*9030*/  IMAD.U32 R4, RZ, RZ, UR5 ;  /* 0x00000005ff047e24 */ /* 0x000fe2000f8e00ff */
[----:B------:R-:W-:Y:S01]  /*9040*/  PLOP3.LUT P0, PT, PT, PT, PT, 0x8, 0x0 ;  /* 0x000000000000781c */ /* 0x000fe20003f0e170 */
[----:B------:R-:W-:-:S02]  /*9050*/  VIADD R224, R224, 0x1 ;  /* 0x00000001e0e07836 */ /* 0x000fc40000000000 */
[----:B-1----:R-:W-:Y:S01]  /*9060*/  FADD.FTZ R2, R2, R5 ;  /* 0x0000000502027221 */ /* 0x002fe20000010000 */
[----:B------:R-:W0:Y:S01]  /*9070*/  SHFL.BFLY PT, R6, R3, 0x1, 0x1f ;  /* 0x0c201f0003067f89 */ /* 0x000e2200000e0000 */
[----:B------:R-:W-:Y:S02]  /*9080*/  USEL UR38, UR38, URZ, UP0 ;  /* 0x0000003f26267287 */ /* 0x000fe40008000000 */
[----:B------:R-:W-:Y:S01]  /*9090*/  ULOP3.LUT UR39, UR39, UR4, URZ, 0x3c, !UPT ;  /* 0x0000000427277292 */ /* 0x000fe2000f8e3c3f */
[----:B------:R-:W1:Y:S01]  /*90a0*/  SHFL.BFLY PT, R7, R2, 0x1, 0x1f ;  /* 0x0c201f0002077f89 */ /* 0x000e6200000e0000 */
[----:B0-----:R-:W-:Y:S01]  /*90b0*/  FADD.FTZ R6, R3, R6 ;  /* 0x0000000603067221 */ /* 0x001fe20000010000 */
[----:B------:R-:W-:Y:S02]  /*90c0*/  IMAD.MOV.U32 R3, RZ, RZ, -0x800000 ;  /* 0xff800000ff037424 */ /* 0x000fe400078e00ff */
[----:B-1----:R-:W-:Y:S02]  /*90d0*/  FADD.FTZ R7, R2, R7 ;  /* 0x0000000702077221 */ /* 0x002fe40000010000 */
[----:B------:R-:W-:Y:S01]  /*90e0*/  FSETP.NE.FTZ.AND P1, PT, R6, RZ, PT ;  /* 0x000000ff0600720b */ /* 0x000fe20003f35000 */
[----:B------:R-:W-:-:S02]  /*90f0*/  IMAD.MOV.U32 R2, RZ, RZ, -0x800000 ;  /* 0xff800000ff027424 */ /* 0x000fc400078e00ff */
[----:B------:R-:W-:-:S10]  /*9100*/  FSETP.NE.FTZ.AND P2, PT, R7, RZ, PT ;  /* 0x000000ff0700720b */ /* 0x000fd40003f55000 */
[----:B------:R-:W0:Y:S01]  /*9110*/  @P1 MUFU.RCP R8, R6 ;  /* 0x0000000600081308 */ /* 0x000e220000001000 */
[----:B------:R-:W-:Y:S02]  /*9120*/  @P1 FMUL.FTZ R4, R4, 0.69314718246459960938 ;  /* 0x3f31721804041820 */ /* 0x000fe40000410000 */
[----:B------:R-:W-:-:S05]  /*9130*/  @P2 FMUL.FTZ R12, R12, 0.69314718246459960938 ;  /* 0x3f3172180c0c2820 */ /* 0x000fca0000410000 */
[----:B------:R-:W-:Y:S08]  /*9140*/  @P2 MUFU.RCP R0, R7 ;  /* 0x0000000700002308 */ /* 0x000ff00000001000 */
        /* <DEDUP_REMOVED lines=134> */
.L_x_14727:
[----:B------:R-:W0:Y:S08]  /*99b0*/  S2UR UR4, SR_CgaCtaId ;  /* 0x00000000000479c3 */ /* 0x000e300000008800 */
[----:B------:R-:W-:Y:S06]  /*99c0*/  BAR.SYNC.DEFER_BLOCKING 0x5, 0x180 ;  /* 0x0146000000007b1d */ /* 0x000fec0000010000 */
[----:B------:R-:W-:Y:S01]  /*99d0*/  UMOV UR7, 0x400 ;  /* 0x0000040000077882 */ /* 0x000fe20000000000 */
[----:B------:R-:W-:Y:S01]  /*99e0*/  BSSY B0, `(.L_x_14765) ;  /* 0x00002eb000007945 */ /* 0x000fe20003800000 */
[----:B0-----:R-:W-:-:S09]  /*99f0*/  ULEA UR7, UR4, UR7, 0x18 ;  /* 0x0000000704077291 */ /* 0x001fd2000f8ec03f */
[----:B------:R-:W0:Y:S02]  /*9a00*/  LDS.128 R4, [UR7+0x324d0] ;  /* 0x0324d007ff047984 */ /* 0x000e240008000c00 */
[----:B0-----:R-:W-:Y:S02]  /*9a10*/  R2UR UR5, R5 ;  /* 0x00000000050572ca */ /* 0x001fe400000e0000 */
        /* <DEDUP_REMOVED lines=18> */
[----:B------:R-:W-:Y:S02]  /*9b40*/  F2FP.BF16.F32.PACK_AB R35, R162, R35 ;  /* 0x00000023a223723e */ /* 0x000fe400000010ff */
        /* <DEDUP_REMOVED lines=24> */
[----:B------:R-:W-:Y:S01]  /*9cd0*/  IADD3 R177, P5, R94, 0x4040, RZ ;  /* 0x000040405eb17810 */ /* 0x000fe20007fbe0ff */
[----:B------:R-:W-:Y:S01]  /*9ce0*/  IMAD.X R39, RZ, RZ, R95, P1 ;  /* 0x000000ffff277224 */ /* 0x000fe200008e065f */
[----:B------:R-:W-:Y:S02]  /*9cf0*/  LOP3.LUT R16, R171, 0x380, RZ, 0xc0, !PT ;  /* 0x00000380ab107812 */ /* 0x000fe400078ec0ff */
[----:B------:R-:W-:-:S02]  /*9d00*/  LOP3.LUT R18, R173, 0x380, RZ, 0xc0, !PT ;  /* 0x00000380ad127812 */ /* 0x000fc400078ec0ff */
[----:B------:R-:W-:Y:S02]  /*9d10*/  SHF.R.U64 R5, R5, 0x3, RZ ;  /* 0x0000000305057819 */ /* 0x000fe400000012ff */
[----:B------:R-:W-:Y:S02]  /*9d20*/  SHF.R.U64 R12, R12, 0x3, RZ ;  /* 0x000000030c0c7819 */ /* 0x000fe400000012ff */
[----:B------:R-:W-:Y:S02]  /*9d30*/  IADD3 R46, P0, R94, 0x8020, RZ ;  /* 0x000080205e2e7810 */ /* 0x000fe40007f1e0ff */
[----:B------:R-:W-:Y:S02]  /*9d40*/  SHF.R.U64 R14, R14, 0x3, RZ ;  /* 0x000000030e0e7819 */ /* 0x000fe400000012ff */
[----:B------:R-:W-:Y:S01]  /*9d50*/  LOP3.LUT R20, R175, 0x380, RZ, 0xc0, !PT ;  /* 0x00000380af147812 */ /* 0x000fe200078ec0ff */
[----:B------:R-:W-:Y:S01]  /*9d60*/  IMAD.X R47, RZ, RZ, R95, P0 ;  /* 0x000000ffff2f7224 */ /* 0x000fe200000e065f */
[----:B------:R-:W-:-:S02]  /*9d70*/  IADD3 R54, P4, R94, 0x8040, RZ ;  /* 0x000080405e367810 */ /* 0x000fc40007f9e0ff */
[----:B------:R-:W-:Y:S02]  /*9d80*/  IADD3.X R23, RZ, R95, RZ, P5, !PT ;  /* 0x0000005fff177210 */ /* 0x000fe40002ffe4ff */
[----:B------:R-:W-:Y:S01]  /*9d90*/  SHF.R.U64 R16, R16, 0x3, RZ ;  /* 0x0000000310107819 */ /* 0x000fe200000012ff */
[--C-:B------:R-:W-:Y:S01]  /*9da0*/  IMAD.X R55, RZ, RZ, R95.reuse, P4 ;  /* 0x000000ffff377224 */ /* 0x100fe200020e065f */
        /* <DEDUP_REMOVED lines=14> */
[----:B------:R-:W-:Y:S02]  /*9e90*/  LOP3.LUT R12, R12, R167, RZ, 0x3c, !PT ;  /* 0x000000a70c0c7212 */ /* 0x000fe400078e3cff */
[----:B------:R-:W-:Y:S02]  /*9ea0*/  LOP3.LUT R38, R181, 0x380, RZ, 0xc0, !PT ;  /* 0x00000380b5267812 */ /* 0x000fe400078ec0ff */
[----:B------:R-:W-:Y:S02]  /*9eb0*/  LOP3.LUT R14, R14, R169, RZ, 0x3c, !PT ;  /* 0x000000a90e0e7212 */ /* 0x000fe400078e3cff */
[----:B------:R-:W-:-:S02]  /*9ec0*/  SHF.R.U64 R20, R20, 0x3, RZ ;  /* 0x0000000314147819 */ /* 0x000fc400000012ff */
[----:B------:R-:W-:Y:S02]  /*9ed0*/  LOP3.LUT R167, R46, 0x380, RZ, 0xc0, !PT ;  /* 0x000003802ea77812 */ /* 0x000fe400078ec0ff */
[----:B------:R-:W-:Y:S02]  /*9ee0*/  LOP3.LUT R16, R16, R171, RZ, 0x3c, !PT ;  /* 0x000000ab10107212 */ /* 0x000fe400078e3cff */
[----:B------:R-:W-:Y:S02]  /*9ef0*/  SHF.R.U64 R22, R22, 0x3, RZ ;  /* 0x0000000316167819 */ /* 0x000fe400000012ff */
[----:B------:R-:W-:Y:S02]  /*9f00*/  LOP3.LUT R169, R54, 0x380, RZ, 0xc0, !PT ;  /* 0x0000038036a97812 */ /* 0x000fe400078ec0ff */
[----:B------:R-:W-:Y:S02]  /*9f10*/  LOP3.LUT R18, R18, R173, RZ, 0x3c, !PT ;  /* 0x000000ad12127212 */ /* 0x000fe400078e3cff */
[----:B------:R-:W-:-:S02]  /*9f20*/  SHF.R.U64 R30, R30, 0x3, RZ ;  /* 0x000000031e1e7819 */ /* 0x000fc400000012ff */
[----:B------:R-:W-:Y:S02]  /*9f30*/  LOP3.LUT R171, R62, 0x380, RZ, 0xc0, !PT ;  /* 0x000003803eab7812 */ /* 0x000fe400078ec0ff */
[----:B------:R-:W-:Y:S02]  /*9f40*/  SHF.R.U64 R38, R38, 0x3, RZ ;  /* 0x0000000326267819 */ /* 0x000fe400000012ff */
[----:B------:R-:W-:Y:S02]  /*9f50*/  LOP3.LUT R173, R70, 0x380, RZ, 0xc0, !PT ;  /* 0x0000038046ad7812 */ /* 0x000fe400078ec0ff */
[----:B------:R-:W-:Y:S02]  /*9f60*/  MOV R94, R94 ;  /* 0x0000005e005e7202 */ /* 0x000fe40000000f00 */
[----:B------:R-:W-:Y:S02]  /*9f70*/  LOP3.LUT R20, R20, R175, RZ, 0x3c, !PT ;  /* 0x000000af14147212 */ /* 0x000fe400078e3cff */
[----:B------:R-:W-:Y:S01]  /*9f80*/  SHF.R.U64 R167, R167, 0x3, RZ ;  /* 0x00000003a7a77819 */ /* 0x000fe200000012ff */
[----:B------:R-:W-:Y:S01]  /*9f90*/  STSM.16.M88.4 [R94], R24 ;  /* 0x000000185e007844 */ /* 0x000fe20000000200 */
[----:B------:R-:W-:-:S02]  /*9fa0*/  LOP3.LUT R78, R4, 0x380, RZ, 0xc0, !PT ;  /* 0x00000380044e7812 */ /* 0x000fc400078ec0ff */
[----:B------:R-:W-:Y:S02]  /*9fb0*/  MOV R12, R12 ;  /* 0x0000000c000c7202 */ /* 0x000fe40000000f00 */
[----:B------:R-:W-:Y:S02]  /*9fc0*/  LOP3.LUT R22, R22, R177, RZ, 0x3c, !PT ;  /* 0x000000b116167212 */ /* 0x000fe400078e3cff */
[----:B------:R-:W-:Y:S01]  /*9fd0*/  SHF.R.U64 R169, R169, 0x3, RZ ;  /* 0x00000003a9a97819 */ /* 0x000fe200000012ff */
[----:B------:R-:W-:Y:S01]  /*9fe0*/  STSM.16.M88.4 [R12], R32 ;  /* 0x000000200c007844 */ /* 0x000fe20000000200 */
[----:B------:R-:W-:Y:S02]  /*9ff0*/  LOP3.LUT R95, R151, 0x380, RZ, 0xc0, !PT ;  /* 0x00000380975f7812 */ /* 0x000fe400078ec0ff */
        /* <DEDUP_REMOVED lines=26> */
[----:B------:R-:W-:Y:S01]  /*a1a0*/  F2FP.BF16.F32.PACK_AB R80, R81, R80 ;  /* 0x000000505150723e */ /* 0x000fe200000010ff */
[----:B------:R-:W-:Y:S01]  /*a1b0*/  STSM.16.M88.4 [R20], R64 ;  /* 0x0000004014007844 */ /* 0x000fe20000000200 */
[----:B------:R-:W-:Y:S02]  /*a1c0*/  LOP3.LUT R54, R169, R54, RZ, 0x3c, !PT ;  /* 0x00000036a9367212 */ /* 0x000fe400078e3cff */
[----:B------:R-:W-:-:S02]  /*a1d0*/  SHF.R.U64 R28, R95, 0x3, RZ ;  /* 0x000000035f1c7819 */ /* 0x000fc400000012ff */
[----:B------:R-:W-:Y:S02]  /*a1e0*/  MOV R22, R22 ;  /* 0x0000001600167202 */ /* 0x000fe40000000f00 */
[----:B------:R-:W-:Y:S02]  /*a1f0*/  F2FP.BF16.F32.PACK_AB R74, R77, R76 ;  /* 0x0000004c4d4a723e */ /* 0x000fe400000010ff */
[----:B------:R-:W-:Y:S02]  /*a200*/  F2FP.BF16.F32.PACK_AB R75, R9, R75 ;  /* 0x0000004b094b723e */ /* 0x000fe400000010ff */
[----:B------:R-:W-:Y:S02]  /*a210*/  F2FP.BF16.F32.PACK_AB R81, R8, R82 ;  /* 0x000000520851723e */ /* 0x000fe400000010ff */
[----:B------:R-:W-:Y:S01]  /*a220*/  LOP3.LUT R62, R171, R62, RZ, 0x3c, !PT ;  /* 0x0000003eab3e7212 */ /* 0x000fe200078e3cff */
[----:B------:R0:W-:Y:S01]  /*a230*/  STSM.16.M88.4 [R22], R72 ;  /* 0x0000004816007844 */ /* 0x0001e20000000200 */
[----:B------:R-:W-:-:S02]  /*a240*/  SHF.R.U64 R95, R156, 0x3, RZ ;  /* 0x000000039c5f7819 */ /* 0x000fc400000012ff */
[----:B------:R-:W-:Y:S02]  /*a250*/  MOV R30, R30 ;  /* 0x0000001e001e7202 */ /* 0x000fe40000000f00 */
        /* <DEDUP_REMOVED lines=14> */
[----:B------:R-:W-:Y:S02]  /*a340*/  R2UR UR12, R220 ;  /* 0x00000000dc0c72ca */ /* 0x000fe400000e0000 */
[----:B------:R-:W-:Y:S01]  /*a350*/  R2UR UR13, R222 ;  /* 0x00000000de0d72ca */ /* 0x000fe200000e0000 */
[----:B------:R-:W-:Y:S01]  /*a360*/  UMOV UR4, URZ ;  /* 0x0000003f00047c82 */ /* 0x000fe20008000000 */
[----:B------:R-:W-:Y:S01]  /*a370*/  F2FP.BF16.F32.PACK_AB R85, R91, R90 ;  /* 0x0000005a5b55723e */ /* 0x000fe200000010ff */
[----:B0-----:R-:W0:Y:S01]  /*a380*/  LDC R73, c[0x0][0xce8] ;  /* 0x00033a00ff497b82 */ /* 0x001e220000000800 */
[----:B------:R-:W-:-:S02]  /*a390*/  F2FP.BF16.F32.PACK_AB R86, R93, R92 ;  /* 0x0000005c5d56723e */ /* 0x000fc400000010ff */
[----:B------:R-:W-:Y:S02]  /*a3a0*/  F2FP.BF16.F32.PACK_AB R97, R99, R98 ;  /* 0x000000626361723e */ /* 0x000fe400000010ff */
[----:B------:R-:W-:Y:S01]  /*a3b0*/  LOP3.LUT R78, R29, R4, RZ, 0x3c, !PT ;  /* 0x000000041d4e7212 */ /* 0x000fe200078e3cff */
[----:B------:R-:W-:Y:S01]  /*a3c0*/  STSM.16.M88.4 [R38], R84 ;  /* 0x0000005426007844 */ /* 0x000fe20000000200 */
[----:B------:R-:W-:Y:S01]  /*a3d0*/  MOV R46, R46 ;  /* 0x0000002e002e7202 */ /* 0x000fe20000000f00 */
[----:B------:R-:W-:Y:S01]  /*a3e0*/  UIMAD.WIDE UR10, UR12, 0x4, UR10 ;  /* 0x000000040c0a78a5 */ /* 0x000fe2000f8e020a */
[----:B------:R-:W-:Y:S02]  /*a3f0*/  F2FP.BF16.F32.PACK_AB R98, R101, R100 ;  /* 0x000000646562723e */ /* 0x000fe400000010ff */
[----:B------:R-:W-:Y:S02]  /*a400*/  F2FP.BF16.F32.PACK_AB R99, R103, R102 ;  /* 0x000000666763723e */ /* 0x000fe400000010ff */
[----:B------:R-:W-:-:S02]  /*a410*/  F2FP.BF16.F32.PACK_AB R105, R107, R106 ;  /* 0x0000006a6b69723e */ /* 0x000fc400000010ff */
[----:B------:R-:W-:Y:S01]  /*a420*/  LOP3.LUT R4, R28, R151, RZ, 0x3c, !PT ;  /* 0x000000971c047212 */ /* 0x000fe200078e3cff */
[----:B------:R-:W-:Y:S01]  /*a430*/  STSM.16.M88.4 [R46], R96 ;  /* 0x000000602e007844 */ /* 0x000fe20000000200 */
        /* <DEDUP_REMOVED lines=38> */
[----:B------:R-:W-:-:S02]  /*a6a0*/  VIADD R13, R214, UR61 ;  /* 0x0000003dd60d7c36 */ /* 0x000fc40008000000 */
[----:B------:R-:W-:-:S06]  /*a6b0*/  UISETP.NE.AND.EX UP1, UPT, UR11, URZ, UPT, UP1 ;  /* 0x0000003f0b00728c */ /* 0x000fcc000bf25310 */
[----:B------:R-:W-:-:S04]  /*a6c0*/  PLOP3.LUT P2, PT, PT, PT, UP1, 0x80, 0x0 ;  /* 0x000000000000781c */ /* 0x000fc80003f4f018 */
[----:B------:R-:W0:Y:S01]  /*a6d0*/  @P1 LDC R8, c[0x0][0xcec] ;  /* 0x00033b00ff081b82 */ /* 0x000e220000000800 */
[----:B------:R-:W-:-:S04]  /*a6e0*/  @UP1 ULEA UR10, UP2, UR12, UR10, 0x2 ;  /* 0x0000000a0c0a1291 */ /* 0x000fc8000f84103f */
[----:B------:R-:W-:Y:S02]  /*a6f0*/  @UP1 ULEA.HI.X UR11, UR12, UR11, UR13, 0x2, UP2 ;  /* 0x0000000b0c0b1291 */ /* 0x000fe400090f140d */
[----:B-1----:R-:W-:Y:S01]  /*a700*/  MOV R10, UR10 ;  /* 0x0000000a000a7c02 */ /* 0x002fe20008000f00 */
[----:B------:R-:W-:Y:S01]  /*a710*/  ULDC UR12, c[0x0][0xb88] ;  /* 0x0002e200000c7ab9 */ /* 0x000fe20000000800 */
[----:B------:R-:W1:Y:S02]  /*a720*/  @P1 LDC R9, c[0x0][0xcf0] ;  /* 0x00033c00ff091b82 */ /* 0x000e640000000800 */
        /* <DEDUP_REMOVED lines=9> */
.L_x_14767:
[----:B------:R-:W-:Y:S01]  /*a7c0*/  R2UR UR20, R221 ;  /* 0x00000000dd1472ca */ /* 0x000fe200000e0000 */
[----:B------:R-:W-:Y:S01]  /*a7d0*/  ULDC.64 UR16, c[0x0][0xc90] ;  /* 0x0003240000107ab9 */ /* 0x000fe20000000a00 */
[----:B------:R-:W-:Y:S01]  /*a7e0*/  R2UR UR19, R222 ;  /* 0x00000000de1372ca */ /* 0x000fe200000e0000 */
[----:B------:R-:W-:Y:S01]  /*a7f0*/  @P1 IMAD.HI.U32 R4, R13, R8, RZ ;  /* 0x000000080d041227 */ /* 0x000fe200078e00ff */
[----:B------:R-:W-:Y:S01]  /*a800*/  R2UR UR18, R220 ;  /* 0x00000000dc1272ca */ /* 0x000fe200000e0000 */
[----:B------:R-:W-:Y:S01]  /*a810*/  USHF.R.S32.HI UR11, URZ, 0x1f, UR4 ;  /* 0x0000001f3f0b7899 */ /* 0x000fe20008011404 */
[----:B------:R-:W0:Y:S01]  /*a820*/  @P1 LDC R75, c[0x0][0xcf0] ;  /* 0x00033c00ff4b1b82 */ /* 0x000e220000000800 */
[----:B------:R-:W-:Y:S01]  /*a830*/  UMOV UR10, UR4 ;  /* 0x00000004000a7c82 */ /* 0x000fe20008000000 */
[----:B------:R-:W-:Y:S01]  /*a840*/  IMAD.MOV.U32 R8, RZ, RZ, R13 ;  /* 0x000000ffff087224 */ /* 0x000fe200078e000d */
[----:B------:R-:W-:Y:S01]  /*a850*/  @P1 SHF.R.U32.HI R8, RZ, R9, R4 ;  /* 0x00000009ff081219 */ /* 0x000fe20000011604 */
[----:B------:R-:W-:-:S02]  /*a860*/  IMAD.MOV.U32 R5, RZ, RZ, 0x2 ;  /* 0x00000002ff057424 */ /* 0x000fc400078e00ff */
[----:B------:R-:W-:Y:S01]  /*a870*/  VIADD R14, R227, UR61 ;  /* 0x0000003de30e7c36 */ /* 0x000fe20008000000 */
[----:B------:R-:W-:Y:S01]  /*a880*/  USHF.R.S32.HI UR15, URZ, 0x1f, UR20 ;  /* 0x0000001f3f0f7899 */ /* 0x000fe20008011414 */
[--C-:B------:R-:W-:Y:S01]  /*a890*/  IMAD.MOV R4, RZ, RZ, -R8.reuse ;  /* 0x000000ffff047224 */ /* 0x100fe200078e0a08 */
[----:B------:R-:W-:Y:S01]  /*a8a0*/  USEL UR19, UR19, URZ, !UP0 ;  /* 0x0000003f13137287 */ /* 0x000fe2000c000000 */
[----:B------:R-:W-:Y:S01]  /*a8b0*/  SHF.R.S32.HI R9, RZ, 0x1f, R8 ;  /* 0x0000001fff097819 */ /* 0x000fe20000011408 */
[----:B------:R-:W-:Y:S01]  /*a8c0*/  UIMAD UR14, UR15, UR16, URZ ;  /* 0x000000100f0e72a4 */ /* 0x000fe2000f8e023f */
[----:B--2---:R-:W-:Y:S01]  /*a8d0*/  IMAD R11, R73, R4, R13 ;  /* 0x00000004490b7224 */ /* 0x004fe200078e020d */
[----:B------:R-:W-:Y:S01]  /*a8e0*/  UIMAD.WIDE.U32 UR12, UR20, UR16, UR10 ;  /* 0x00000010140c72a5 */ /* 0x000fe2000f8e000a */
[----:B------:R-:W-:Y:S01]  /*a8f0*/  IMAD R4, R223, 0x40, R200 ;  /* 0x00000040df047824 */ /* 0x000fe200078e02c8 */
[----:B------:R-:W-:Y:S01]  /*a900*/  UIMAD UR14, UR20, UR17, UR14 ;  /* 0x00000011140e72a4 */ /* 0x000fe2000f8e020e */
[----:B-----5:R-:W-:Y:S01]  /*a910*/  IMAD R77, R0, R73, RZ ;  /* 0x00000049004d7224 */ /* 0x020fe200078e02ff */
[----:B------:R-:W-:Y:S01]  /*a920*/  USEL UR18, UR18, URZ, !UP0 ;  /* 0x0000003f12127287 */ /* 0x000fe2000c000000 */
[----:B------:R-:W-:Y:S01]  /*a930*/  SHF.R.S32.HI R6, RZ, 0x1f, R11 ;  /* 0x0000001fff067819 */ /* 0x000fe2000001140b */
[----:B------:R-:W-:Y:S01]  /*a940*/  ULDC.64 UR16, c[0x0][0xc98] ;  /* 0x0003260000107ab9 */ /* 0x000fe20000000a00 */
[----:B------:R-:W-:Y:S01]  /*a950*/  UIADD3 UR13, UR13, UR14, URZ ;  /* 0x0000000e0d0d7290 */ /* 0x000fe2000fffe03f */
[----:B------:R-:W-:Y:S01]  /*a960*/  IMAD.WIDE R4, R4, R5, UR8 ;  /* 0x0000000804047e25 */ /* 0x000fe2000f8e0205 */
[----:B------:R-:W-:-:S02]  /*a970*/  UIMAD UR10, UR19, UR16, URZ ;  /* 0x00000010130a72a4 */ /* 0x000fc4000f8e023f */
[----:B------:R-:W-:Y:S02]  /*a980*/  UIMAD.WIDE.U32 UR12, UR18, UR16, UR12 ;  /* 0x00000010120c72a5 */ /* 0x000fe4000f8e000c */
[----:B------:R-:W-:Y:S01]  /*a990*/  UIMAD UR10, UR18, UR17, UR10 ;  /* 0x00000011120a72a4 */ /* 0x000fe2000f8e020a */
[C---:B------:R-:W-:Y:S01]  /*a9a0*/  IADD3 R29, P2, R4.reuse, 0x5000, RZ ;  /* 0x00005000041d7810 */ /* 0x040fe20007f5e0ff */
[----:B------:R-:W-:Y:S01]  /*a9b0*/  ULDC.64 UR8, c[0x0][0xc88] ;  /* 0x0003220000087ab9 */ /* 0x000fe20000000a00 */
[----:B------:R-:W-:Y:S01]  /*a9c0*/  IADD3 R25, P3, R4, 0x4000, RZ ;  /* 0x0000400004197810 */ /* 0x000fe20007f7e0ff */
[----:B------:R-:W-:Y:S01]  /*a9d0*/  IMAD R6, R6, UR8, RZ ;  /* 0x0000000806067c24 */ /* 0x000fe2000f8e02ff */
[----:B------:R-:W-:Y:S01]  /*a9e0*/  IADD3 R8, P0, R8, UR12, RZ ;  /* 0x0000000c08087c10 */ /* 0x000fe2000ff1e0ff */
[----:B------:R-:W-:Y:S01]  /*a9f0*/  IMAD.U32 R10, RZ, RZ, UR10 ;  /* 0x0000000aff0a7e24 */ /* 0x000fe2000f8e00ff */
[----:B------:R-:W-:Y:S01]  /*aa00*/  LOP3.LUT R28, R29, 0x380, RZ, 0xc0, !PT ;  /* 0x000003801d1c7812 */ /* 0x000fe200078ec0ff */
[----:B------:R-:W-:Y:S01]  /*aa10*/  IMAD R15, R11, UR9, R6 ;  /* 0x000000090b0f7c24 */ /* 0x000fe2000f8e0206 */
[----:B------:R-:W-:Y:S01]  /*aa20*/  LOP3.LUT R24, R25, 0x380, RZ, 0xc0, !PT ;  /* 0x0000038019187812 */ /* 0x000fe200078ec0ff */
[----:B------:R-:W-:Y:S01]  /*aa30*/  VIADD R6, R14, 0x8 ;  /* 0x000000080e067836 */ /* 0x000fe20000000000 */
[----:B------:R-:W-:Y:S01]  /*aa40*/  IADD3.X R9, R9, UR13, R10, P0, !PT ;  /* 0x0000000d09097c10 */ /* 0x000fe200087fe40a */
[----:B------:R-:W-:Y:S01]  /*aa50*/  ULDC.64 UR12, c[0x0][0xba0] ;  /* 0x0002e800000c7ab9 */ /* 0x000fe20000000a00 */
[----:B------:R-:W-:-:S02]  /*aa60*/  SHF.R.U64 R28, R28, 0x3, RZ ;  /* 0x000000031c1c7819 */ /* 0x000fc400000012ff */
[----:B------:R-:W-:Y:S01]  /*aa70*/  SHF.R.U64 R24, R24, 0x3, RZ ;  /* 0x0000000318187819 */ /* 0x000fe200000012ff */
[----:B------:R-:W-:Y:S01]  /*aa80*/  IMAD.WIDE.U32 R8, R11, UR8, R8 ;  /* 0x000000080b087c25 */ /* 0x000fe2000f8e0008 */
[----:B------:R-:W-:Y:S01]  /*aa90*/  ULDC.64 UR8, c[0x0][0xc50] ;  /* 0x0003140000087ab9 */ /* 0x000fe20000000a00 */
[----:B------:R-:W-:Y:S02]  /*aaa0*/  LOP3.LUT R28, R28, R29, RZ, 0x3c, !PT ;  /* 0x0000001d1c1c7212 */ /* 0x000fe400078e3cff */
[----:B------:R-:W-:Y:S01]  /*aab0*/  IMAD.IADD R9, R9, 0x1, R15 ;  /* 0x0000000109097824 */ /* 0x000fe200078e020f */
[----:B------:R-:W-:Y:S01]  /*aac0*/  LEA R10, P0, R8, UR8, 0x2 ;  /* 0x00000008080a7c11 */ /* 0x000fe2000f8010ff */
[----:B------:R-:W-:Y:S01]  /*aad0*/  IMAD.X R29, RZ, RZ, R5, P2 ;  /* 0x000000ffff1d7224 */ /* 0x000fe200010e0605 */
[----:B------:R-:W-:Y:S02]  /*aae0*/  IADD3 R49, P2, R4, 0xb000, RZ ;  /* 0x0000b00004317810 */ /* 0x000fe40007f5e0ff */
[----:B------:R-:W-:Y:S01]  /*aaf0*/  LEA.HI.X R8, R8, UR9, R9, 0x2, P0 ;  /* 0x0000000908087c11 */ /* 0x000fe200080f1409 */
[----:B------:R-:W-:Y:S01]  /*ab00*/  SHFL.IDX PT, R42, R10, RZ, 0x1c1f ;  /* 0x001c1fff0a2a7589 */ /* 0x000fe200000e0000 */
[----:B------:R-:W-:-:S02]  /*ab10*/  IADD3 R21, P0, R4, 0x3000, RZ ;  /* 0x0000300004157810 */ /* 0x000fc40007f1e0ff */
[----:B------:R-:W-:Y:S01]  /*ab20*/  LOP3.LUT R48, R49, 0x380, RZ, 0xc0, !PT ;  /* 0x0000038031307812 */ /* 0x000fe200078ec0ff */
[----:B------:R-:W1:Y:S01]  /*ab30*/  SHFL.IDX PT, R43, R8, RZ, 0x1c1f ;  /* 0x001c1fff082b7589 */ /* 0x000e6200000e0000 */
[----:B------:R-:W-:Y:S02]  /*ab40*/  LOP3.LUT R20, R21, 0x380, RZ, 0xc0, !PT ;  /* 0x0000038015147812 */ /* 0x000fe400078ec0ff */
[----:B------:R-:W-:Y:S01]  /*ab50*/  SHF.R.U64 R48, R48, 0x3, RZ ;  /* 0x0000000330307819 */ /* 0x000fe200000012ff */
[----:B------:R-:W-:Y:S01]  /*ab60*/  SHFL.IDX PT, R46, R10, 0x1, 0x1c1f ;  /* 0x003c1f000a2e7f89 */ /* 0x000fe200000e0000 */
[----:B------:R-:W-:Y:S02]  /*ab70*/  SHF.R.U64 R20, R20, 0x3, RZ ;  /* 0x0000000314147819 */ /* 0x000fe400000012ff */
[----:B------:R-:W-:Y:S01]  /*ab80*/  LOP3.LUT R48, R48, R49, RZ, 0x3c, !PT ;  /* 0x0000003130307212 */ /* 0x000fe200078e3cff */
[--C-:B------:R-:W-:Y:S01]  /*ab90*/  IMAD.X R49, RZ, RZ, R5.reuse, P2 ;  /* 0x000000ffff317224 */ /* 0x100fe200010e0605 */
[----:B------:R-:W-:Y:S01]  /*aba0*/  LOP3.LUT R20, R20, R21, RZ, 0x3c, !PT ;  /* 0x0000001514147212 */ /* 0x000fe200078e3cff */
[----:B------:R-:W-:Y:S01]  /*abb0*/  IMAD.X R21, RZ, RZ, R5, P0 ;  /* 0x000000ffff157224 */ /* 0x000fe200000e0605 */
[C---:B------:R-:W-:Y:S01]  /*abc0*/  IADD3 R41, P0, R4.reuse, 0x9000, RZ ;  /* 0x0000900004297810 */ /* 0x040fe20007f1e0ff */
[----:B------:R-:W2:Y:S01]  /*abd0*/  SHFL.IDX PT, R47, R8, 0x1, 0x1c1f ;  /* 0x003c1f00082f7f89 */ /* 0x000ea200000e0000 */
[----:B------:R-:W-:-:S02]  /*abe0*/  IADD3 R13, P5, R4, 0x1000, RZ ;  /* 0x00001000040d7810 */ /* 0x000fc40007fbe0ff */
[----:B------:R-:W-:Y:S02]  /*abf0*/  LOP3.LUT R40, R41, 0x380, RZ, 0xc0, !PT ;  /* 0x0000038029287812 */ /* 0x000fe400078ec0ff */
[----:B------:R-:W-:Y:S02]  /*ac00*/  IADD3 R17, P4, R4, 0x2000, RZ ;  /* 0x0000200004117810 */ /* 0x000fe40007f9e0ff */
[----:B------:R-:W-:Y:S02]  /*ac10*/  SHF.R.U64 R40, R40, 0x3, RZ ;  /* 0x0000000328287819 */ /* 0x000fe400000012ff */
[----:B------:R-:W-:Y:S02]  /*ac20*/  LOP3.LUT R24, R24, R25, RZ, 0x3c, !PT ;  /* 0x0000001918187212 */ /* 0x000fe400078e3cff */
[----:B------:R-:W-:Y:S01]  /*ac30*/  LOP3.LUT R40, R40, R41, RZ, 0x3c, !PT ;  /* 0x0000002928287212 */ /* 0x000fe200078e3cff */
[----:B------:R-:W-:Y:S01]  /*ac40*/  IMAD.X R41, RZ, RZ, R5, P0 ;  /* 0x000000ffff297224 */ /* 0x000fe200000e0605 */
[----:B------:R-:W-:-:S02]  /*ac50*/  LOP3.LUT P0, RZ, R225, 0x3, RZ, 0xc0, !PT ;  /* 0x00000003e1ff7812 */ /* 0x000fc4000780c0ff */
[----:B------:R-:W-:Y:S02]  /*ac60*/  IADD3.X R25, RZ, R5, RZ, P3, !PT ;  /* 0x00000005ff197210 */ /* 0x000fe40001ffe4ff */
[----:B------:R-:W-:Y:S02]  /*ac70*/  ISETP.GE.OR P2, PT, R14, R77, P0 ;  /* 0x0000004d0e00720c */ /* 0x000fe40000746670 */
[----:B------:R-:W-:Y:S02]  /*ac80*/  IADD3 R45, P3, R4, 0xa000, RZ ;  /* 0x0000a000042d7810 */ /* 0x000fe40007f7e0ff */
[----:B------:R-:W-:Y:S02]  /*ac90*/  LOP3.LUT R12, R13, 0x380, RZ, 0xc0, !PT ;  /* 0x000003800d0c7812 */ /* 0x000fe400078ec0ff */
[----:B------:R-:W-:Y:S02]  /*aca0*/  LOP3.LUT R16, R17, 0x380, RZ, 0xc0, !PT ;  /* 0x0000038011107812 */ /* 0x000fe400078ec0ff */
[----:B------:R-:W-:-:S02]  /*acb0*/  LOP3.LUT R44, R45, 0x380, RZ, 0xc0, !PT ;  /* 0x000003802d2c7812 */ /* 0x000fc400078ec0ff */
[----:B------:R-:W-:Y:S02]  /*acc0*/  SHF.R.U64 R12, R12, 0x3, RZ ;  /* 0x000000030c0c7819 */ /* 0x000fe400000012ff */
[----:B------:R-:W-:Y:S01]  /*acd0*/  SHF.R.U64 R16, R16, 0x3, RZ ;  /* 0x0000000310107819 */ /* 0x000fe200000012ff */
[----:B-1----:R1:W-:Y:S01]  /*ace0*/  @!P2 ST.E desc[UR36][R42.64], R3 ;  /* 0x000000032a00a985 */ /* 0x0023e2000c101924 */
[----:B------:R-:W-:Y:S02]  /*acf0*/  SHF.R.U64 R44, R44, 0x3, RZ ;  /* 0x000000032c2c7819 */ /* 0x000fe400000012ff */
[----:B------:R-:W-:Y:S01]  /*ad00*/  LOP3.LUT R12, R12, R13, RZ, 0x3c, !PT ;  /* 0x0000000d0c0c7212 */ /* 0x000fe200078e3cff */
[--C-:B------:R-:W-:Y:S01]  /*ad10*/  IMAD.X R13, RZ, RZ, R5.reuse, P5 ;  /* 0x000000ffff0d7224 */ /* 0x100fe200028e0605 */
[----:B------:R-:W-:Y:S01]  /*ad20*/  LOP3.LUT R16, R16, R17, RZ, 0x3c, !PT ;  /* 0x0000001110107212 */ /* 0x000fe200078e3cff */
[----:B------:R-:W-:Y:S01]  /*ad30*/  IMAD.X R17, RZ, RZ, R5, P4 ;  /* 0x000000ffff117224 */ /* 0x000fe200020e0605 */
[----:B------:R-:W-:-:S02]  /*ad40*/  IADD3 R33, P6, R4, 0x6000, RZ ;  /* 0x0000600004217810 */ /* 0x000fc40007fde0ff */
[C---:B------:R-:W-:Y:S02]  /*ad50*/  IADD3 R37, P5, R4.reuse, 0x7000, RZ ;  /* 0x0000700004257810 */ /* 0x040fe40007fbe0ff */
[----:B------:R-:W-:Y:S01]  /*ad60*/  IADD3 R61, P4, R4, 0x8000, RZ ;  /* 0x00008000043d7810 */ /* 0x000fe20007f9e0ff */
[----:B-1----:R-:W1:Y:S01]  /*ad70*/  @P1 LDC R3, c[0x0][0xcec] ;  /* 0x00033b00ff031b82 */ /* 0x002e620000000800 */
[----:B------:R-:W-:Y:S01]  /*ad80*/  LOP3.LUT R44, R44, R45, RZ, 0x3c, !PT ;  /* 0x0000002d2c2c7212 */ /* 0x000fe200078e3cff */
[----:B------:R-:W-:Y:S01]  /*ad90*/  IMAD.X R45, RZ, RZ, R5, P3 ;  /* 0x000000ffff2d7224 */ /* 0x000fe200018e0605 */
[----:B------:R-:W-:Y:S02]  /*ada0*/  IADD3 R9, P3, R4, 0xf000, RZ ;  /* 0x0000f00004097810 */ /* 0x000fe40007f7e0ff */
[----:B------:R-:W-:Y:S02]  /*adb0*/  LOP3.LUT R32, R33, 0x380, RZ, 0xc0, !PT ;  /* 0x0000038021207812 */ /* 0x000fe400078ec0ff */
[----:B------:R-:W-:-:S02]  /*adc0*/  LOP3.LUT R36, R37, 0x380, RZ, 0xc0, !PT ;  /* 0x0000038025247812 */ /* 0x000fc400078ec0ff */
[----:B------:R-:W-:Y:S02]  /*add0*/  LOP3.LUT R60, R61, 0x380, RZ, 0xc0, !PT ;  /* 0x000003803d3c7812 */ /* 0x000fe400078ec0ff */
[----:B------:R-:W-:Y:S01]  /*ade0*/  LOP3.LUT R0, R9, 0x380, RZ, 0xc0, !PT ;  /* 0x0000038009007812 */ /* 0x000fe200078ec0ff */
[----:B------:R-:W-:Y:S01]  /*adf0*/  UIMAD UR10, UR11, UR12, URZ ;  /* 0x0000000c0b0a72a4 */ /* 0x000fe2000f8e023f */
[----:B------:R-:W-:Y:S02]  /*ae00*/  SHF.R.U64 R32, R32, 0x3, RZ ;  /* 0x0000000320207819 */ /* 0x000fe400000012ff */
[----:B------:R-:W-:Y:S02]  /*ae10*/  SHF.R.U64 R36, R36, 0x3, RZ ;  /* 0x0000000324247819 */ /* 0x000fe400000012ff */
[----:B------:R-:W-:Y:S02]  /*ae20*/  SHF.R.U64 R60, R60, 0x3, RZ ;  /* 0x000000033c3c7819 */ /* 0x000fe400000012ff */
[----:B------:R-:W-:Y:S01]  /*ae30*/  SHF.R.U64 R0, R0, 0x3, RZ ;  /* 0x0000000300007819 */ /* 0x000fe200000012ff */
[----:B------:R-:W-:Y:S01]  /*ae40*/  UIMAD.WIDE.U32 UR8, UR4, UR12, URZ ;  /* 0x0000000c040872a5 */ /* 0x000fe2000f8e003f */
[----:B------:R-:W-:Y:S01]  /*ae50*/  LOP3.LUT R32, R32, R33, RZ, 0x3c, !PT ;  /* 0x0000002120207212 */ /* 0x000fe200078e3cff */
[--C-:B------:R-:W-:Y:S01]  /*ae60*/  IMAD.X R33, RZ, RZ, R5.reuse, P6 ;  /* 0x000000ffff217224 */ /* 0x100fe200030e0605 */
[----:B------:R-:W-:Y:S01]  /*ae70*/  LOP3.LUT R36, R36, R37, RZ, 0x3c, !PT ;  /* 0x0000002524247212 */ /* 0x000fe200078e3cff */
[--C-:B------:R-:W-:Y:S01]  /*ae80*/  IMAD.X R37, RZ, RZ, R5.reuse, P5 ;  /* 0x000000ffff257224 */ /* 0x100fe200028e0605 */
[----:B------:R-:W-:Y:S01]  /*ae90*/  LOP3.LUT R60, R60, R61, RZ, 0x3c, !PT ;  /* 0x0000003d3c3c7212 */ /* 0x000fe200078e3cff */
[----:B------:R-:W-:Y:S01]  /*aea0*/  IMAD.X R61, RZ, RZ, R5, P4 ;  /* 0x000000ffff3d7224 */ /* 0x000fe200020e0605 */
[----:B------:R-:W-:Y:S01]  /*aeb0*/  ISETP.GE.OR P0, PT, R6, R77, P0 ;  /* 0x0000004d0600720c */ /* 0x000fe20000706670 */
[----:B------:R-:W-:Y:S01]  /*aec0*/  UIMAD UR10, UR4, UR13, UR10 ;  /* 0x0000000d040a72a4 */ /* 0x000fe2000f8e020a */
[----:B------:R-:W-:-:S02]  /*aed0*/  IADD3 R69, P6, R4, 0xc000, RZ ;  /* 0x0000c00004457810 */ /* 0x000fc40007fde0ff */
[C---:B------:R-:W-:Y:S01]  /*aee0*/  IADD3 R65, P5, R4.reuse, 0xd000, RZ ;  /* 0x0000d00004417810 */ /* 0x040fe20007fbe0ff */
[----:B------:R-:W-:Y:S01]  /*aef0*/  ULDC.64 UR12, c[0x0][0xbe8] ;  /* 0x0002fa00000c7ab9 */ /* 0x000fe20000000a00 */
[C---:B------:R-:W-:Y:S02]  /*af00*/  IADD3 R57, P4, R4.reuse, 0xe000, RZ ;  /* 0x0000e00004397810 */ /* 0x040fe40007f9e0ff */
[----:B------:R-:W-:Y:S02]  /*af10*/  LOP3.LUT R11, R4, 0x380, RZ, 0xc0, !PT ;  /* 0x00000380040b7812 */ /* 0x000fe400078ec0ff */
[----:B------:R-:W-:Y:S01]  /*af20*/  LOP3.LUT R52, R0, R9, RZ, 0x3c, !PT ;  /* 0x0000000900347212 */ /* 0x000fe200078e3cff */
[----:B------:R-:W-:Y:S01]  /*af30*/  IMAD R0, R219, 0x20, R223 ;  /* 0x00000020db007824 */ /* 0x000fe200078e02df */
[----:B------:R-:W-:Y:S01]  /*af40*/  UIADD3 UR9, UR9, UR10, URZ ;  /* 0x0000000a09097290 */ /* 0x000fe2000fffe03f */
[----:B------:R-:W-:Y:S01]  /*af50*/  LOP3.LUT R68, R69, 0x380, RZ, 0xc0, !PT ;  /* 0x0000038045447812 */ /* 0x000fe200078ec0ff */
[----:B------:R-:W-:Y:S01]  /*af60*/  UIMAD UR4, UR15, UR12, URZ ;  /* 0x0000000c0f0472a4 */ /* 0x000fe2000f8e023f */
[----:B------:R-:W-:Y:S01]  /*af70*/  LOP3.LUT R64, R65, 0x380, RZ, 0xc0, !PT ;  /* 0x0000038041407812 */ /* 0x000fe200078ec0ff */
[----:B--2---:R2:W-:Y:S01]  /*af80*/  @!P0 ST.E desc[UR36][R46.64], R2 ;  /* 0x000000022e008985 */ /* 0x0045e2000c101924 */
[----:B------:R-:W-:-:S02]  /*af90*/  LOP3.LUT R56, R57, 0x380, RZ, 0xc0, !PT ;  /* 0x0000038039387812 */ /* 0x000fc400078ec0ff */
[----:B------:R-:W-:Y:S01]  /*afa0*/  SHF.R.U64 R11, R11, 0x3, RZ ;  /* 0x000000030b0b7819 */ /* 0x000fe200000012ff */
[----:B------:R-:W-:Y:S01]  /*afb0*/  VIADD R6, R0, UR61 ;  /* 0x0000003d00067c36 */ /* 0x000fe20008000000 */
[----:B------:R-:W-:Y:S01]  /*afc0*/  UIMAD UR4, UR20, UR13, UR4 ;  /* 0x0000000d140472a4 */ /* 0x000fe2000f8e0204 */
[----:B------:R-:W-:Y:S01]  /*afd0*/  SHF.R.U64 R68, R68, 0x3, RZ ;  /* 0x0000000344447819 */ /* 0x000fe200000012ff */
[----:B------:R-:W-:Y:S01]  /*afe0*/  UIMAD.WIDE.U32 UR8, UR20, UR12, UR8 ;  /* 0x0000000c140872a5 */ /* 0x000fe2000f8e0008 */
[----:B------:R-:W-:Y:S01]  /*aff0*/  SHF.R.U64 R64, R64, 0x3, RZ ;  /* 0x0000000340407819 */ /* 0x000fe200000012ff */
[----:B------:R-:W-:Y:S01]  /*b000*/  ULDC.64 UR10, c[0x0][0xbf0] ;  /* 0x0002fc00000a7ab9 */ /* 0x000fe20000000a00 */
[----:B------:R-:W-:Y:S01]  /*b010*/  SHF.R.U64 R56, R56, 0x3, RZ ;  /* 0x0000000338387819 */ /* 0x000fe200000012ff */
[----:B------:R-:W5:Y:S01]  /*b020*/  LD.E.128 R12, desc[UR36][R12.64] ;  /* 0x000000240c0c7980 */ /* 0x000f62000c101d00 */
[----:B------:R-:W-:Y:S01]  /*b030*/  LOP3.LUT R4, R11, R4, RZ, 0x3c, !PT ;  /* 0x000000040b047212 */ /* 0x000fe200078e3cff */
[----:B-1----:R-:W-:Y:S01]  /*b040*/  @P1 IMAD.HI.U32 R0, R6, R3, RZ ;  /* 0x0000000306001227 */ /* 0x002fe200078e00ff */
[----:B------:R-:W-:Y:S01]  /*b050*/  UIADD3 UR9, UR9, UR4, URZ ;  /* 0x0000000409097290 */ /* 0x000fe2000fffe03f */
[----:B------:R-:W-:Y:S01]  /*b060*/  LOP3.LUT R68, R68, R69, RZ, 0x3c, !PT ;  /* 0x0000004544447212 */ /* 0x000fe200078e3cff */
[----:B------:R-:W-:Y:S01]  /*b070*/  UIMAD UR4, UR19, UR10, URZ ;  /* 0x0000000a130472a4 */ /* 0x000fe2000f8e023f */
[----:B------:R-:W-:Y:S01]  /*b080*/  LOP3.LUT R64, R64, R65, RZ, 0x3c, !PT ;  /* 0x0000004140407212 */ /* 0x000fe200078e3cff */
[--C-:B------:R-:W-:Y:S01]  /*b090*/  IMAD.X R69, RZ, RZ, R5.reuse, P6 ;  /* 0x000000ffff457224 */ /* 0x100fe200030e0605 */
[----:B------:R-:W-:Y:S01]  /*b0a0*/  LOP3.LUT R56, R56, R57, RZ, 0x3c, !PT ;  /* 0x0000003938387212 */ /* 0x000fe200078e3cff */
[--C-:B------:R-:W-:Y:S01]  /*b0b0*/  IMAD.X R65, RZ, RZ, R5.reuse, P5 ;  /* 0x000000ffff417224 */ /* 0x100fe200028e0605 */
[----:B------:R-:W-:Y:S01]  /*b0c0*/  IADD3.X R53, RZ, R5, RZ, P3, !PT ;  /* 0x00000005ff357210 */ /* 0x000fe20001ffe4ff */
[----:B------:R-:W-:Y:S01]  /*b0d0*/  IMAD.X R57, RZ, RZ, R5, P4 ;  /* 0x000000ffff397224 */ /* 0x000fe200020e0605 */
[----:B------:R1:W5:Y:S01]  /*b0e0*/  LD.E.128 R8, desc[UR36][R4.64] ;  /* 0x0000002404087980 */ /* 0x000362000c101d00 */
[----:B------:R-:W-:-:S02]  /*b0f0*/  UIMAD UR4, UR18, UR11, UR4 ;  /* 0x0000000b120472a4 */ /* 0x000fc4000f8e0204 */
[----:B------:R-:W-:Y:S01]  /*b100*/  UIMAD.WIDE.U32 UR8, UR18, UR10, UR8 ;  /* 0x0000000a120872a5 */ /* 0x000fe2000f8e0008 */
[----:B------:R-:W5:Y:S02]  /*b110*/  LD.E.128 R16, desc[UR36][R16.64] ;  /* 0x0000002410107980 */ /* 0x000f64000c101d00 */
[----:B------:R-:W-:Y:S02]  /*b120*/  ULDC.64 UR10, c[0x0][0xbe0] ;  /* 0x0002f800000a7ab9 */ /* 0x000fe40000000a00 */
[----:B------:R-:W5:Y:S01]  /*b130*/  LD.E.128 R20, desc[UR36][R20.64] ;  /* 0x0000002414147980 */ /* 0x000f62000c101d00 */
[----:B-1----:R-:W-:Y:S01]  /*b140*/  IMAD.MOV.U32 R5, RZ, RZ, R6 ;  /* 0x000000ffff057224 */ /* 0x002fe200078e0006 */
[----:B0-----:R-:W-:Y:S01]  /*b150*/  @P1 SHF.R.U32.HI R5, RZ, R75, R0 ;  /* 0x0000004bff051219 */ /* 0x001fe20000011600 */
[----:B------:R-:W-:Y:S01]  /*b160*/  UIADD3 UR4, UR9, UR4, URZ ;  /* 0x0000000409047290 */ /* 0x000fe2000fffe03f */
[----:B------:R-:W5:Y:S02]  /*b170*/  LD.E.128 R24, desc[UR36][R24.64] ;  /* 0x0000002418187980 */ /* 0x000f64000c101d00 */
[--C-:B------:R-:W-:Y:S01]  /*b180*/  SHF.R.S32.HI R0, RZ, 0x1f, R5.reuse ;  /* 0x0000001fff007819 */ /* 0x100fe20000011405 */
[----:B------:R-:W-:Y:S01]  /*b190*/  IMAD.MOV R4, RZ, RZ, -R5 ;  /* 0x000000ffff047224 */ /* 0x000fe200078e0a05 */
[----:B------:R-:W5:Y:S01]  /*b1a0*/  LD.E.128 R28, desc[UR36][R28.64] ;  /* 0x000000241c1c7980 */ /* 0x000f62000c101d00 */
[----:B------:R-:W-:-:S02]  /*b1b0*/  IMAD.U32 R3, RZ, RZ, UR9 ;  /* 0x00000009ff037e24 */ /* 0x000fc4000f8e00ff */
[----:B------:R-:W-:Y:S01]  /*b1c0*/  IMAD R0, R0, UR10, RZ ;  /* 0x0000000a00007c24 */ /* 0x000fe2000f8e02ff */
[----:B------:R-:W5:Y:S01]  /*b1d0*/  LD.E.128 R32, desc[UR36][R32.64] ;  /* 0x0000002420207980 */ /* 0x000f62000c101d00 */
[----:B------:R-:W-:Y:S02]  /*b1e0*/  IMAD R73, R73, R4, R6 ;  /* 0x0000000449497224 */ /* 0x000fe400078e0206 */
[----:B--2---:R-:W-:Y:S01]  /*b1f0*/  IMAD.U32 R2, RZ, RZ, UR8 ;  /* 0x00000008ff027e24 */ /* 0x004fe2000f8e00ff */
[----:B------:R-:W5:Y:S01]  /*b200*/  LD.E.128 R36, desc[UR36][R36.64] ;  /* 0x0000002424247980 */ /* 0x000f62000c101d00 */
[----:B------:R-:W-:Y:S01]  /*b210*/  IMAD.U32 R3, RZ, RZ, UR4 ;  /* 0x00000004ff037e24 */ /* 0x000fe2000f8e00ff */
[----:B------:R-:W-:Y:S01]  /*b220*/  ULDC.64 UR8, c[0x0][0xbd8] ;  /* 0x0002f60000087ab9 */ /* 0x000fe20000000a00 */
[----:B------:R-:W-:Y:S01]  /*b230*/  IMAD R75, R5, UR11, R0 ;  /* 0x0000000b054b7c24 */ /* 0x000fe2000f8e0200 */
[----:B------:R-:W5:Y:S01]  /*b240*/  LD.E.128 R60, desc[UR36][R60.64] ;  /* 0x000000243c3c7980 */ /* 0x000f62000c101d00 */
[----:B------:R-:W-:-:S03]  /*b250*/  SHF.R.S32.HI R0, RZ, 0x1f, R73 ;  /* 0x0000001fff007819 */ /* 0x000fc60000011449 */
[----:B------:R-:W5:Y:S01]  /*b260*/  LD.E.128 R40, desc[UR36][R40.64] ;  /* 0x0000002428287980 */ /* 0x000f62000c101d00 */
[----:B------:R-:W-:-:S03]  /*b270*/  IMAD.WIDE.U32 R2, R5, UR10, R2 ;  /* 0x0000000a05027c25 */ /* 0x000fc6000f8e0002 */
        /* <DEDUP_REMOVED lines=31> */
[----:B------:R-:W-:Y:S02]  /*b470*/  ISETP.GE.AND P0, PT, R0, R77, PT ;  /* 0x0000004d0000720c */ /* 0x000fe40003f06270 */
[----:B------:R-:W-:-:S02]  /*b480*/  SHF.R.S32.HI R80, RZ, 0x1f, R218 ;  /* 0x0000001fff507819 */ /* 0x000fc400000114da */
[----:B------:R-:W-:Y:S02]  /*b490*/  SHF.R.S32.HI R81, RZ, 0x1f, R216 ;  /* 0x0000001fff517819 */ /* 0x000fe400000114d8 */
[----:B------:R-:W-:Y:S02]  /*b4a0*/  SHF.R.S32.HI R82, RZ, 0x1f, R217 ;  /* 0x0000001fff527819 */ /* 0x000fe400000114d9 */
[----:B------:R-:W-:Y:S01]  /*b4b0*/  SHF.R.S32.HI R83, RZ, 0x1f, R200 ;  /* 0x0000001fff537819 */ /* 0x000fe200000114c8 */
[----:B0-----:R-:W-:Y:S06]  /*b4c0*/  @P2 BRA `(.L_x_14769) ;  /* 0x0000000000442947 */ /* 0x001fec0003800000 */
        /* <DEDUP_REMOVED lines=17> */
.L_x_14769:
[----:B------:R-:W-:Y:S05]  /*b5e0*/  BSYNC B1 ;  /* 0x0000000000017941 */ /* 0x000fea0003800000 */
.L_x_14768:
[----:B0----5:R0:W3:Y:S01]  /*b5f0*/  SHFL.IDX PT, R11, R76, 0x1, 0x181f ;  /* 0x00381f004c0b7f89 */ /* 0x0210e200000e0000 */
[----:B------:R-:W-:Y:S03]  /*b600*/  BSSY B1, `(.L_x_14770) ;  /* 0x0000014000017945 */ /* 0x000fe60003800000 */
[----:B------:R0:W4:Y:S01]  /*b610*/  SHFL.IDX PT, R9, R6, 0x1, 0x181f ;  /* 0x00381f0006097f89 */ /* 0x00012200000e0000 */
[----:B------:R-:W-:Y:S05]  /*b620*/  @P1 BRA `(.L_x_14771) ;  /* 0x0000000000441947 */ /* 0x000fea0003800000 */
[----:B------:R-:W-:Y:S02]  /*b630*/  ULDC UR4, c[0x0][0xbc8] ;  /* 0x0002f20000047ab9 */ /* 0x000fe40000000800 */
[----:B------:R-:W-:Y:S02]  /*b640*/  ISETP.GE.AND P4, PT, R200, UR4, PT ;  /* 0x00000004c8007c0c */ /* 0x000fe4000bf86270 */
[----:B------:R-:W-:Y:S02]  /*b650*/  ISETP.GE.AND P3, PT, R217, UR4, PT ;  /* 0x00000004d9007c0c */ /* 0x000fe4000bf66270 */
[----:B------:R-:W-:Y:S02]  /*b660*/  ISETP.GE.AND P2, PT, R216, UR4, PT ;  /* 0x00000004d8007c0c */ /* 0x000fe4000bf46270 */
[----:B------:R-:W-:-:S07]  /*b670*/  ISETP.GE.AND P1, PT, R218, UR4, PT ;  /* 0x00000004da007c0c */ /* 0x000fce000bf26270 */
[CC--:B----4-:R-:W-:Y:S02]  /*b680*/  @!P4 LEA R2, P6, R200.reuse, R9.reuse, 0x1 ;  /* 0x00000009c802c211 */ /* 0x0d0fe400078c08ff */
[C---:B------:R-:W-:Y:S02]  /*b690*/  @!P3 LEA R4, P5, R217.reuse, R9, 0x1 ;  /* 0x00000009d904b211 */ /* 0x040fe400078a08ff */
[----:B---3--:R-:W-:Y:S02]  /*b6a0*/  @!P4 LEA.HI.X R3, R200, R11, R83, 0x1, P6 ;  /* 0x0000000bc803c211 */ /* 0x008fe400030f0c53 */
        /* <DEDUP_REMOVED lines=9> */
.L_x_14771:
[----:B------:R-:W-:Y:S05]  /*b740*/  BSYNC B1 ;  /* 0x0000000000017941 */ /* 0x000fea0003800000 */
.L_x_14770:
[----:B---3--:R3:W0:Y:S01]  /*b750*/  SHFL.IDX PT, R11, R76, 0x2, 0x181f ;  /* 0x00581f004c0b7f89 */ /* 0x00862200000e0000 */
        /* <DEDUP_REMOVED lines=15> */
[----:B----4-:R-:W-:-:S02]  /*b850*/  @!P1 LEA.HI.X R9, R216, R11, R81, 0x1, P4 ;  /* 0x0000000bd8099211 */ /* 0x010fc400020f0c51 */
[----:B------:R-:W-:Y:S01]  /*b860*/  @!P0 LEA.HI.X R11, R218, R11, R80, 0x1, P6 ;  /* 0x0000000bda0b8211 */ /* 0x000fe200030f0c50 */
[----:B------:R0:W-:Y:S04]  /*b870*/  @!P2 ST.E.128 desc[UR36][R4.64], R32 ;  /* 0x000000200400a985 */ /* 0x0001e8000c101d24 */
[----:B------:R0:W-:Y:S04]  /*b880*/  @!P1 ST.E.128 desc[UR36][R8.64], R44 ;  /* 0x0000002c08009985 */ /* 0x0001e8000c101d24 */
[----:B------:R0:W-:Y:S02]  /*b890*/  @!P0 ST.E.128 desc[UR36][R10.64], R56 ;  /* 0x000000380a008985 */ /* 0x0001e4000c101d24 */
.L_x_14773:
[----:B------:R-:W-:Y:S05]  /*b8a0*/  BSYNC B1 ;  /* 0x0000000000017941 */ /* 0x000fea0003800000 */
.L_x_14772:
[----:B------:R-:W-:Y:S01]  /*b8b0*/  IADD3 R0, R78, 0x60, RZ ;  /* 0x000000604e007810 */ /* 0x000fe20007ffe0ff */
[----:B0-----:R0:W0:Y:S03]  /*b8c0*/  SHFL.IDX PT, R11, R76, 0x3, 0x181f ;  /* 0x00781f004c0b7f89 */ /* 0x00102600000e0000 */
        /* <DEDUP_REMOVED lines=12> */
[----:B----4-:R-:W-:Y:S01]  /*b990*/  @!P5 LEA.HI.X R9, R216, R11, R81, 0x1, P2 ;  /* 0x0000000bd809d211 */ /* 0x010fe200010f0c51 */
        /* <DEDUP_REMOVED lines=9> */
.L_x_14766:
[----:B------:R-:W-:Y:S01]  /*ba30*/  R2UR UR4, R220 ;  /* 0x00000000dc0472ca */ /* 0x000fe200000e0000 */
[----:B------:R-:W-:Y:S01]  /*ba40*/  ULDC.64 UR10, c[0x0][0xd00] ;  /* 0x00034000000a7ab9 */ /* 0x000fe20000000a00 */
[----:B------:R-:W-:Y:S01]  /*ba50*/  R2UR UR7, R222 ;  /* 0x00000000de0772ca */ /* 0x000fe200000e0000 */
[----:B------:R-:W-:Y:S01]  /*ba60*/  UISETP.NE.U32.AND UP0, UPT, UR10, URZ, UPT ;  /* 0x0000003f0a00728c */ /* 0x000fe2000bf05070 */
[----:B------:R-:W0:Y:S01]  /*ba70*/  LDC R13, c[0x0][0xce8] ;  /* 0x00033a00ff0d7b82 */ /* 0x000e220000000800 */
[----:B------:R-:W-:Y:S02]  /*ba80*/  R2UR UR12, R221 ;  /* 0x00000000dd0c72ca */ /* 0x000fe400000e0000 */
[----:B------:R-:W-:-:S06]  /*ba90*/  UISETP.NE.AND.EX UP0, UPT, UR11, URZ, UPT, UP0 ;  /* 0x0000003f0b00728c */ /* 0x000fcc000bf05300 */
[----:B------:R-:W-:Y:S01]  /*baa0*/  USHF.L.U32 UR8, UR4, 0x2, URZ ;  /* 0x0000000204087899 */ /* 0x000fe2000800063f */
[----:B------:R-:W-:Y:S01]  /*bab0*/  PLOP3.LUT P2, PT, PT, PT, UP0, 0x80, 0x0 ;  /* 0x000000000000781c */ /* 0x000fe20003f4f008 */
[----:B------:R-:W-:Y:S02]  /*bac0*/  USHF.L.U64.HI UR9, UR4, 0x2, UR7 ;  /* 0x0000000204097899 */ /* 0x000fe40008010207 */
[----:B------:R-:W-:-:S04]  /*bad0*/  UIADD3 UR4, UP1, UR8, UR10, URZ ;  /* 0x0000000a08047290 */ /* 0x000fc8000ff3e03f */
[----:B------:R-:W-:Y:S02]  /*bae0*/  UIADD3.X UR7, UR9, UR11, URZ, UP1, !UPT ;  /* 0x0000000b09077290 */ /* 0x000fe40008ffe43f */
[----:B------:R-:W-:Y:S01]  /*baf0*/  IMAD.U32 R2, RZ, RZ, UR4 ;  /* 0x00000004ff027e24 */ /* 0x000fe2000f8e00ff */
        /* <DEDUP_REMOVED lines=27> */
.L_x_14775:
[----:B------:R-:W-:Y:S01]  /*bcb0*/  R2UR UR8, R220 ;  /* 0x00000000dc0872ca */ /* 0x000fe200000e0000 */
[----:B------:R-:W-:Y:S01]  /*bcc0*/  BSSY B1, `(.L_x_14776) ;  /* 0x000002f000017945 */ /* 0x000fe20003800000 */
[----:B------:R-:W-:-:S11]  /*bcd0*/  R2UR UR7, R222 ;  /* 0x00000000de0772ca */ /* 0x000fd600000e0000 */
        /* <DEDUP_REMOVED lines=12> */
[----:B------:R-:W-:Y:S01]  /*bda0*/  R2UR UR16, R221 ;  /* 0x00000000dd1072ca */ /* 0x000fe200000e0000 */
[----:B------:R-:W-:Y:S01]  /*bdb0*/  UIMAD UR7, UR11, UR14, URZ ;  /* 0x0000000e0b0772a4 */ /* 0x000fe2000f8e023f */
[----:B------:R-:W-:Y:S01]  /*bdc0*/  IMAD.MOV.U32 R2, RZ, RZ, R4 ;  /* 0x000000ffff027224 */ /* 0x000fe200078e0004 */
[----:B------:R-:W-:Y:S01]  /*bdd0*/  UMOV UR8, UR4 ;  /* 0x0000000400087c82 */ /* 0x000fe20008000000 */
[----:B------:R-:W-:-:S07]  /*bde0*/  UMOV UR9, UR10 ;  /* 0x0000000a00097c82 */ /* 0x000fce0008000000 */
        /* <DEDUP_REMOVED lines=25> */
[----:B------:R-:W-:Y:S02]  /*bf80*/  LEA.HI.X R5, R2, UR9, R3, 0x2, P1 ;  /* 0x0000000902057c11 */ /* 0x000fe400088f1403 */
[----:B------:R-:W-:-:S05]  /*bf90*/  MOV R3, 0xff800000 ;  /* 0xff80000000037802 */ /* 0x000fca0000000f00 */
[----:B------:R0:W-:Y:S02]  /*bfa0*/  STG.E desc[UR36][R4.64], R3 ;  /* 0x0000000304007986 */ /* 0x0001e4000c101924 */
.L_x_14777:
[----:B------:R-:W-:Y:S05]  /*bfb0*/  BSYNC B1 ;  /* 0x0000000000017941 */ /* 0x000fea0003800000 */
.L_x_14776:
[----:B0-----:R-:W0:Y:S01]  /*bfc0*/  @P0 LDC R3, c[0x0][0xcf0] ;  /* 0x00033c00ff030b82 */ /* 0x001e220000000800 */
[----:B------:R-:W-:Y:S01]  /*bfd0*/  ULDC.64 UR14, c[0x0][0xba0] ;  /* 0x0002e800000e7ab9 */ /* 0x000fe20000000a00 */
[----:B------:R-:W-:Y:S01]  /*bfe0*/  R2UR UR16, R221 ;  /* 0x00000000dd1072ca */ /* 0x000fe200000e0000 */
[----:B------:R-:W-:Y:S01]  /*bff0*/  UIMAD UR7, UR10, UR14, URZ ;  /* 0x0000000e0a0772a4 */ /* 0x000fe2000f8e023f */
[----:B------:R-:W-:Y:S01]  /*c000*/  IMAD R2, R219, 0x20, R223 ;  /* 0x00000020db027824 */ /* 0x000fe200078e02df */
[----:B------:R-:W-:Y:S01]  /*c010*/  UIMAD.WIDE.U32 UR8, UR4, UR14, URZ ;  /* 0x0000000e040872a5 */ /* 0x000fe2000f8e003f */
[----:B------:R-:W-:Y:S01]  /*c020*/  BSSY B1, `(.L_x_14778) ;  /* 0x0000044000017945 */ /* 0x000fe20003800000 */
[----:B------:R-:W-:Y:S01]  /*c030*/  UIMAD UR7, UR4, UR15, UR7 ;  /* 0x0000000f040772a4 */ /* 0x000fe2000f8e0207 */
[----:B------:R-:W-:Y:S01]  /*c040*/  VIADD R6, R2, UR61 ;  /* 0x0000003d02067c36 */ /* 0x000fe20008000000 */
[----:B------:R-:W-:Y:S01]  /*c050*/  SHF.R.S32.HI R18, RZ, 0x1f, R218 ;  /* 0x0000001fff127819 */ /* 0x000fe200000114da */
[----:B------:R-:W-:Y:S01]  /*c060*/  ULDC.64 UR14, c[0x0][0xbe8] ;  /* 0x0002fa00000e7ab9 */ /* 0x000fe20000000a00 */
[----:B------:R-:W-:Y:S01]  /*c070*/  UIADD3 UR9, UR9, UR7, URZ ;  /* 0x0000000709097290 */ /* 0x000fe2000fffe03f */
[----:B------:R-:W-:Y:S01]  /*c080*/  @P0 IMAD.HI.U32 R2, R6, R11, RZ ;  /* 0x0000000b06020227 */ /* 0x000fe200078e00ff */
[----:B------:R-:W-:Y:S01]  /*c090*/  UIMAD UR4, UR11, UR14, URZ ;  /* 0x0000000e0b0472a4 */ /* 0x000fe2000f8e023f */
[----:B------:R-:W-:Y:S01]  /*c0a0*/  SHF.R.S32.HI R19, RZ, 0x1f, R216 ;  /* 0x0000001fff137819 */ /* 0x000fe200000114d8 */
[----:B------:R-:W-:Y:S01]  /*c0b0*/  UIMAD.WIDE.U32 UR8, UR16, UR14, UR8 ;  /* 0x0000000e100872a5 */ /* 0x000fe2000f8e0008 */
[----:B------:R-:W-:Y:S01]  /*c0c0*/  IMAD.MOV.U32 R5, RZ, RZ, R6 ;  /* 0x000000ffff057224 */ /* 0x000fe200078e0006 */
[----:B------:R-:W-:Y:S01]  /*c0d0*/  UIMAD UR4, UR16, UR15, UR4 ;  /* 0x0000000f100472a4 */ /* 0x000fe2000f8e0204 */
[----:B------:R-:W-:Y:S01]  /*c0e0*/  SHF.R.S32.HI R20, RZ, 0x1f, R217 ;  /* 0x0000001fff147819 */ /* 0x000fe200000114d9 */
[----:B------:R-:W-:Y:S01]  /*c0f0*/  ULDC.64 UR10, c[0x0][0xbf0] ;  /* 0x0002fc00000a7ab9 */ /* 0x000fe20000000a00 */
[----:B------:R-:W-:Y:S01]  /*c100*/  SHF.R.S32.HI R21, RZ, 0x1f, R200 ;  /* 0x0000001fff157819 */ /* 0x000fe200000114c8 */
[----:B------:R-:W-:-:S02]  /*c110*/  UIADD3 UR9, UR9, UR4, URZ ;  /* 0x0000000409097290 */ /* 0x000fc4000fffe03f */
[----:B------:R-:W-:Y:S01]  /*c120*/  UIMAD UR4, UR13, UR10, URZ ;  /* 0x0000000a0d0472a4 */ /* 0x000fe2000f8e023f */
[----:B0-----:R-:W-:Y:S01]  /*c130*/  @P0 SHF.R.U32.HI R5, RZ, R3, R2 ;  /* 0x00000003ff050219 */ /* 0x001fe20000011602 */
[----:B------:R-:W-:Y:S02]  /*c140*/  UIMAD.WIDE.U32 UR8, UR12, UR10, UR8 ;  /* 0x0000000a0c0872a5 */ /* 0x000fe4000f8e0008 */
[----:B------:R-:W-:Y:S01]  /*c150*/  UIMAD UR4, UR12, UR11, UR4 ;  /* 0x0000000b0c0472a4 */ /* 0x000fe2000f8e0204 */
[--C-:B------:R-:W-:Y:S01]  /*c160*/  SHF.R.S32.HI R2, RZ, 0x1f, R5.reuse ;  /* 0x0000001fff027819 */ /* 0x100fe20000011405 */
[----:B------:R-:W-:Y:S01]  /*c170*/  IMAD.MOV R9, RZ, RZ, -R5 ;  /* 0x000000ffff097224 */ /* 0x000fe200078e0a05 */
[----:B------:R-:W-:Y:S01]  /*c180*/  ULDC.64 UR10, c[0x0][0xbe0] ;  /* 0x0002f800000a7ab9 */ /* 0x000fe20000000a00 */
[----:B------:R-:W-:Y:S02]  /*c190*/  UIADD3 UR4, UR9, UR4, URZ ;  /* 0x0000000409047290 */ /* 0x000fe4000fffe03f */
[----:B------:R-:W-:-:S02]  /*c1a0*/  IMAD.U32 R3, RZ, RZ, UR9 ;  /* 0x00000009ff037e24 */ /* 0x000fc4000f8e00ff */
        /* <DEDUP_REMOVED lines=43> */
.L_x_14779:
[----:B------:R-:W-:Y:S05]  /*c460*/  BSYNC B1 ;  /* 0x0000000000017941 */ /* 0x000fea0003800000 */
.L_x_14778:
        /* <DEDUP_REMOVED lines=21> */
.L_x_14781:
[----:B------:R-:W-:Y:S05]  /*c5c0*/  BSYNC B1 ;  /* 0x0000000000017941 */ /* 0x000fea0003800000 */
.L_x_14780:
        /* <DEDUP_REMOVED lines=21> */
.L_x_14783:
[----:B------:R-:W-:Y:S05]  /*c720*/  BSYNC B1 ;  /* 0x0000000000017941 */ /* 0x000fea0003800000 */
.L_x_14782:
[----:B------:R-:W-:Y:S01]  /*c730*/  IADD3 R0, R6, 0x60, RZ ;  /* 0x0000006006007810 */ /* 0x000fe20007ffe0ff */
[----:B0-23--:R-:W0:Y:S03]  /*c740*/  SHFL.IDX PT, R5, R5, 0x3, 0x181f ;  /* 0x00781f0005057f89 */ /* 0x00de2600000e0000 */
        /* <DEDUP_REMOVED lines=20> */
.L_x_14774:
[----:B------:R-:W-:Y:S05]  /*c890*/  BSYNC B0 ;  /* 0x0000000000007941 */ /* 0x000fea0003800000 */
.L_x_14765:
[----:B------:R-:W-:Y:S02]  /*c8a0*/  ULDC UR4, c[0x0][0xd3c] ;  /* 0x00034f0000047ab9 */ /* 0x000fe40000000800 */
[----:B------:R-:W-:-:S13]  /*c8b0*/  ISETP.GE.AND P0, PT, R7, UR4, PT ;  /* 0x0000000407007c0c */ /* 0x000fda000bf06270 */
[----:B------:R-:W-:Y:S05]  /*c8c0*/  @!P0 BRA `(.L_x_14784) ;  /* 0xffffff44004c8947 */ /* 0x000fea000383ffff */
[----:B------:R-:W-:Y:S05]  /*c8d0*/  EXIT ;  /* 0x000000000000794d */ /* 0x000fea0003800000 */
.L_x_14722:
        /* <DEDUP_REMOVED lines=16> */
.L_x_14785:
        /* <DEDUP_REMOVED lines=40> */
.L_x_14791:
        /* <DEDUP_REMOVED lines=12> */
.L_x_14790:
[----:B------:R-:W-:Y:S05]  /*cd20*/  BSYNC B0 ;  /* 0x0000000000007941 */ /* 0x000fea0003800000 */
.L_x_14789:
        /* <DEDUP_REMOVED lines=20> */
.L_x_14787:
        /* <DEDUP_REMOVED lines=20> */
.L_x_14792:
        /* <DEDUP_REMOVED lines=45> */
[----:B------:R-:W-:Y:S01]  /*d280*/  @!P1 IMAD.IADD R3, R3, 0x1, -R8 ;  /* 0x0000000103039824 */ /* 0x000fe200078e0a08 */
[----:B------:R-:W-:Y:S02]  /*d290*/  @!P1 IADD3 R2, R2, 0x1, RZ ;  /* 0x0000000102029810 */ /* 0x000fe40007ffe0ff */
        /* <DEDUP_REMOVED lines=12> */
.L_x_14788:
[----:B------:R-:W-:Y:S01]  /*d360*/  ULDC UR4, c[0x0][0xd3c] ;  /* 0x00034f0000047ab9 */ /* 0x000fe20000000800 */
[----:B------:R-:W-:Y:S02]  /*d370*/  IMAD.MOV.U32 R17, RZ, RZ, RZ ;  /* 0x000000ffff117224 */ /* 0x000fe400078e00ff */
[----:B------:R-:W-:Y:S02]  /*d380*/  IMAD.U32 R16, RZ, RZ, UR6 ;  /* 0x00000006ff107e24 */ /* 0x000fe4000f8e00ff */
[----:B------:R-:W-:Y:S02]  /*d390*/  IMAD.MOV.U32 R18, RZ, RZ, RZ ;  /* 0x000000ffff127224 */ /* 0x000fe400078e00ff */
[----:B------:R-:W-:-:S07]  /*d3a0*/  IMAD.U32 R19, RZ, RZ, UR4 ;  /* 0x00000004ff137e24 */ /* 0x000fce000f8e00ff */
.L_x_14793:
[----:B------:R-:W-:-:S13]  /*d3b0*/  ISETP.NE.AND P0, PT, R5, RZ, PT ;  /* 0x000000ff0500720c */ /* 0x000fda0003f05270 */
[----:B------:R-:W0:Y:S01]  /*d3c0*/  @!P0 S2R R3, SR_CgaCtaId ;  /* 0x0000000000038919 */ /* 0x000e220000008800 */
[----:B------:R-:W-:-:S04]  /*d3d0*/  @!P0 MOV R0, 0x400 ;  /* 0x0000040000008802 */ /* 0x000fc80000000f00 */
[----:B0-----:R-:W-:-:S05]  /*d3e0*/  @!P0 LEA R0, R3, R0, 0x18 ;  /* 0x0000000003008211 */ /* 0x001fca00078ec0ff */
[----:B------:R0:W-:Y:S01]  /*d3f0*/  @!P0 STS.128 [R0+0x324d0], R16 ;  /* 0x0324d01000008388 */ /* 0x0001e20000000c00 */
[----:B------:R-:W-:Y:S06]  /*d400*/  BAR.ARV 0x5, 0x180 ;  /* 0x0146000000007b1d */ /* 0x000fec0000002000 */
.L_x_14786:
        /* <DEDUP_REMOVED lines=18> */
[----:B------:R-:W-:Y:S02]  /*d530*/  LOP3.LUT R3, R2, 0x38, R5, 0x78, !PT ;  /* 0x0000003802037812 */ /* 0x000fe400078e7805 */
[----:B------:R-:W-:Y:S01]  /*d540*/  SHF.L.U32 R2, R5, 0x4, RZ ;  /* 0x0000000405027819 */ /* 0x000fe200000006ff */
[----:B------:R-:W-:Y:S01]  /*d550*/  ULOP3.LUT UR38, UR4, 0x2, URZ, 0xfc, !UPT ;  /* 0x0000000204267892 */ /* 0x000fe2000f8efc3f */
[----:B------:R-:W-:Y:S02]  /*d560*/  SHF.R.U32.HI R5, RZ, 0x3, R4 ;  /* 0x00000003ff057819 */ /* 0x000fe40000011604 */
[----:B------:R-:W-:Y:S01]  /*d570*/  UMOV UR4, 0x400 ;  /* 0x0000040000047882 */ /* 0x000fe20000000000 */
[----:B------:R-:W-:Y:S01]  /*d580*/  LOP3.LUT R30, R3, 0x200, R0, 0xf8, !PT ;  /* 0x00000200031e7812 */ /* 0x000fe200078ef800 */
[----:B0-----:R-:W-:Y:S01]  /*d590*/  ULEA UR4, UR5, UR4, 0x18 ;  /* 0x0000000405047291 */ /* 0x001fe2000f8ec03f */
[----:B------:R-:W-:Y:S02]  /*d5a0*/  LOP3.LUT R4, R0, 0x38, RZ, 0xc0, !PT ;  /* 0x0000003800047812 */ /* 0x000fe400078ec0ff */
[----:B------:R-:W-:-:S02]  /*d5b0*/  LOP3.LUT R0, R5, 0x70, R2, 0xf8, !PT ;  /* 0x0000007005007812 */ /* 0x000fc400078ef802 */
[C---:B------:R-:W-:Y:S01]  /*d5c0*/  LOP3.LUT R3, R4.reuse, 0x40, RZ, 0xfc, !PT ;  /* 0x0000004004037812 */ /* 0x040fe200078efcff */
[----:B------:R-:W-:Y:S01]  /*d5d0*/  IMAD.U32 R22, RZ, RZ, UR4 ;  /* 0x00000004ff167e24 */ /* 0x000fe2000f8e00ff */
[C---:B------:R-:W-:Y:S02]  /*d5e0*/  LOP3.LUT R2, R4.reuse, 0x80, RZ, 0xfc, !PT ;  /* 0x0000008004027812 */ /* 0x040fe400078efcff */
[----:B------:R-:W-:Y:S01]  /*d5f0*/  LOP3.LUT R0, R4, 0xc0, RZ, 0xfc, !PT ;  /* 0x000000c004007812 */ /* 0x000fe200078efcff */
[----:B---3--:R-:W-:-:S07]  /*d600*/  IMAD R26, R30, 0x2, R22 ;  /* 0x000000021e1a7824 */ /* 0x008fce00078e0216 */
.L_x_14861:
        /* <DEDUP_REMOVED lines=48> */
.L_x_14795:
        /* <DEDUP_REMOVED lines=9> */
.L_x_14796:
        /* <DEDUP_REMOVED lines=9> */
.L_x_14797:
[----:B------:R-:W3:Y:S01]  /*da30*/  LDL R4, [R1+0x4] ;  /* 0x0000040001047983 */ /* 0x000ee20000100800 */
[----:B012---:R-:W0:Y:S01]  /*da40*/  LDC R0, c[0x0][0x448] ;  /* 0x00011200ff007b82 */ /* 0x007e220000000800 */
[----:B-----5:R-:W-:Y:S01]  /*da50*/  IMAD.IADD R25, R25, 0x1, -R32 ;  /* 0x0000000119197824 */ /* 0x020fe200078e0a20 */
[----:B------:R-:W-:Y:S01]  /*da60*/  LOP3.LUT R23, R23, 0xfffeffff, RZ, 0xc0, !PT ;  /* 0xfffeffff17177812 */ /* 0x000fe200078ec0ff */
[----:B------:R-:W-:Y:S01]  /*da70*/  BSSY B7, `(.L_x_14798) ;  /* 0x0000424000077945 */ /* 0x000fe20003800000 */
[----:B0-----:R-:W-:Y:S02]  /*da80*/  ISETP.NE.AND P0, PT, R0, 0x1, PT ;  /* 0x000000010000780c */ /* 0x001fe40003f05270 */
[----:B------:R-:W-:-:S05]  /*da90*/  SHF.L.U32 R0, R17, 0x7, RZ ;  /* 0x0000000711007819 */ /* 0x000fca00000006ff */
[----:B------:R-:W-:-:S06]  /*daa0*/  VIADD R0, R0, 0x7f ;  /* 0x0000007f00007836 */ /* 0x000fcc0000000000 */
        /* <DEDUP_REMOVED lines=35> */
.L_x_14799:
        /* <DEDUP_REMOVED lines=19> */
[----:B0-----:R-:W-:Y:S05]  /*de10*/  CALL.ABS.NOINC R2 ;  /* 0x0000000002007343 */ /* 0x001fea0003c00000 */
.L_x_14802:
[----:B------:R-:W-:Y:S05]  /*de20*/  BSYNC B6 ;  /* 0x0000000000067941 */ /* 0x000fea0003800000 */
.L_x_14801:
        /* <DEDUP_REMOVED lines=20> */
.L_x_14805:
        /* <DEDUP_REMOVED lines=15> */
.L_x_14804:
[----:B------:R-:W-:Y:S05]  /*e060*/  BSYNC B6 ;  /* 0x0000000000067941 */ /* 0x000fea0003800000 */
.L_x_14803:
[----:B------:R-:W2:Y:S01]  /*e070*/  LDL R20, [R1+0xc] ;  /* 0x00000c0001147983 */ /* 0x000ea20000100800 */
[----:B------:R-:W-:Y:S01]  /*e080*/  ULDC.64 UR4, c[0x0][0xaf0] ;  /* 0x0002bc0000047ab9 */ /* 0x000fe20000000a00 */
[----:B------:R-:W0:Y:S01]  /*e090*/  LDC R10, c[0x0][0x430] ;  /* 0x00010c00ff0a7b82 */ /* 0x000e220000000800 */
[----:B------:R-:W-:Y:S01]  /*e0a0*/  ISETP.NE.U32.AND P0, PT, RZ, UR4, PT ;  /* 0x00000004ff007c0c */ /* 0x000fe2000bf05070 */
[----:B------:R-:W1:Y:S03]  /*e0b0*/  S2R R21, SR_TID.X ;  /* 0x0000000000157919 */ /* 0x000e660000002100 */
[----:B------:R-:W-:-:S13]  /*e0c0*/  ISETP.NE.AND.EX P0, PT, RZ, UR5, PT, P0 ;  /* 0x00000005ff007c0c */ /* 0x000fda000bf05300 */
[----:B------:R-:W-:Y:S01]  /*e0d0*/  @P0 IADD3 R2, P1, R28, UR4, RZ ;  /* 0x000000041c020c10 */ /* 0x000fe2000ff3e0ff */
[----:B------:R-:W-:Y:S01]  /*e0e0*/  ULDC UR4, c[0x0][0x320] ;  /* 0x0000c80000047ab9 */ /* 0x000fe20000000800 */
[----:B------:R-:W-:Y:S02]  /*e0f0*/  LOP3.LUT R23, R23, 0xffffffef, RZ, 0xc0, !PT ;  /* 0xffffffef17177812 */ /* 0x000fe400078ec0ff */
[----:B------:R-:W-:-:S05]  /*e100*/  @P0 IADD3.X R3, R31, UR5, RZ, P1, !PT ;  /* 0x000000051f030c10 */ /* 0x000fca0008ffe4ff */
[----:B------:R3:W5:Y:S01]  /*e110*/  @P0 LDG.E R29, desc[UR36][R2.64] ;  /* 0x00000024021d0981 */ /* 0x000762000c1e1900 */
[----:B------:R-:W-:Y:S01]  /*e120*/  UMOV UR5, 0xffffffff ;  /* 0xffffffff00057882 */ /* 0x000fe20000000000 */
[----:B-1----:R-:W-:-:S05]  /*e130*/  IMAD.SHL.U32 R4, R21, 0x8, RZ ;  /* 0x0000000815047824 */ /* 0x002fca00078e00ff */
        /* <DEDUP_REMOVED lines=15> */
[----:B--2---:R-:W-:Y:S01]  /*e230*/  VIADD R0, R20, 0xffffffff ;  /* 0xffffffff14007836 */ /* 0x004fe20000000000 */
[----:B0--3--:R-:W-:Y:S06]  /*e240*/  BRA.DIV UR5, `(.L_x_14806) ;  /* 0x0000004e05547947 */ /* 0x009fec000b800000 */
.L_x_14879:
        /* <DEDUP_REMOVED lines=24> */
[----:B------:R-:W-:Y:S01]  /*e3d0*/  @!P0 IMAD R7, R29, R7, R2 ;  /* 0x000000071d078224 */ /* 0x000fe200078e0202 */
[----:B------:R-:W-:-:S05]  /*e3e0*/  @!P0 MOV R2, R8 ;  /* 0x0000000800028202 */ /* 0x000fca0000000f00 */
[----:B------:R-:W-:-:S04]  /*e3f0*/  @!P0 IMAD.WIDE.U32 R2, R29, R6, R2 ;  /* 0x000000061d028225 */ /* 0x000fc800078e0002 */
[----:B------:R-:W-:Y:S01]  /*e400*/  @!P0 IMAD.IADD R7, R3, 0x1, R7 ;  /* 0x0000000103078824 */ /* 0x000fe200078e0207 */
[----:B-1----:R-:W-:-:S04]  /*e410*/  @!P0 LEA R4, P1, R2, R4, 0x2 ;  /* 0x0000000402048211 */ /* 0x002fc800078210ff */
[----:B------:R-:W-:Y:S01]  /*e420*/  @!P0 LEA.HI.X R5, R2, R5, R7, 0x2, P1 ;  /* 0x0000000502058211 */ /* 0x000fe200008f1407 */
[----:B------:R-:W-:Y:S01]  /*e430*/  IMAD.MOV R2, RZ, RZ, -R8 ;  /* 0x000000ffff027224 */ /* 0x000fe200078e0a08 */
[----:B------:R-:W-:-:S03]  /*e440*/  SEL R3, RZ, 0x1, P2 ;  /* 0x00000001ff037807 */ /* 0x000fc60001000000 */
[----:B------:R-:W-:Y:S01]  /*e450*/  IMAD R37, R10, R2, R37 ;  /* 0x000000020a257224 */ /* 0x000fe200078e0225 */
[----:B------:R0:W5:Y:S01]  /*e460*/  @!P0 LDG.E R36, desc[UR36][R4.64] ;  /* 0x0000002404248981 */ /* 0x000162000c1e1900 */
[----:B------:R-:W-:Y:S01]  /*e470*/  IMAD.U32 R2, RZ, RZ, UR38 ;  /* 0x00000026ff027e24 */ /* 0x000fe2000f8e00ff */
[----:B------:R-:W-:Y:S02]  /*e480*/  ISETP.GT.U32.AND P1, PT, R9, 0x5f, PT ;  /* 0x0000005f0900780c */ /* 0x000fe40003f24070 */
[----:B------:R0:W-:Y:S01]  /*e490*/  STL [R1+0x20], R3 ;  /* 0x0000200301007387 */ /* 0x0001e20000100800 */
[----:B------:R-:W-:Y:S02]  /*e4a0*/  LOP3.LUT R23, R23, 0xfffffbff, RZ, 0xc0, !PT ;  /* 0xfffffbff17177812 */ /* 0x000fe400078ec0ff */
[----:B------:R-:W-:Y:S02]  /*e4b0*/  ISETP.NE.AND P0, PT, R2, 0x3, PT ;  /* 0x000000030200780c */ /* 0x000fe40003f05270 */
[----:B------:R-:W-:-:S11]  /*e4c0*/  SHF.R.S32.HI R28, RZ, 0x1f, R18 ;  /* 0x0000001fff1c7819 */ /* 0x000fd60000011412 */
[----:B------:R-:W-:-:S04]  /*e4d0*/  @P0 LOP3.LUT R23, R23, 0x400, RZ, 0xfc, !PT ;  /* 0x0000040017170812 */ /* 0x000fc800078efcff */
[----:B------:R-:W-:-:S04]  /*e4e0*/  LOP3.LUT R23, R23, 0xffffffdf, RZ, 0xc0, !PT ;  /* 0xffffffdf17177812 */ /* 0x000fc800078ec0ff */
[----:B------:R-:W-:Y:S01]  /*e4f0*/  @P1 LOP3.LUT R23, R23, 0x20, RZ, 0xfc, !PT ;  /* 0x0000002017171812 */ /* 0x000fe200078efcff */
[----:B0-----:R-:W-:Y:S06]  /*e500*/  @!P0 BRA `(.L_x_14807) ;  /* 0x0000000000048947 */ /* 0x001fec0003800000 */
[----:B------:R-:W-:Y:S01]  /*e510*/  BPT.TRAP 0x1 ;  /* 0x000000040000795c */ /* 0x000fe20000300000 */
.L_x_14807:
[----:B------:R-:W-:Y:S01]  /*e520*/  IMAD R31, R0, -0x60, R25 ;  /* 0xffffffa0001f7824 */ /* 0x000fe200078e0219 */
[----:B------:R-:W-:Y:S01]  /*e530*/  SHF.L.U32 R0, R27, 0x1f, RZ ;  /* 0x0000001f1b007819 */ /* 0x000fe200000006ff */
[----:B------:R-:W-:Y:S01]  /*e540*/  IMAD R25, R24, 0x8, R22 ;  /* 0x0000000818197824 */ /* 0x000fe200078e0216 */
[----:B------:R-:W-:Y:S03]  /*e550*/  BSSY B0, `(.L_x_14808) ;  /* 0x0000003000007945 */ /* 0x000fe60003800000 */
[----:B------:R-:W0:Y:S02]  /*e560*/  SYNCS.PHASECHK.TRANS64.TRYWAIT P0, [R25+URZ+0x32440], R0 ;  /* 0x03244000190075a7 */ /* 0x000e24000800017f */
[----:B0-----:R-:W-:Y:S05]  /*e570*/  @!P0 BRA `(.L_x_14809) ;  /* 0x0000004800bc8947 */ /* 0x001fea0003800000 */
.L_x_14880:
[----:B------:R-:W-:Y:S05]  /*e580*/  BSYNC B0 ;  /* 0x0000000000007941 */ /* 0x000fea0003800000 */
.L_x_14808:
        /* <DEDUP_REMOVED lines=89> */
.L_x_14894:
        /* <DEDUP_REMOVED lines=10> */
.L_x_14811:
        /* <DEDUP_REMOVED lines=10> */
.L_x_14812:
[----:B------:R1:W5:Y:S01]  /*ec60*/  LDL.LU R0, [R1+0x8] ;  /* 0x0000080001007983 */ /* 0x0003620000300800 */
[----:B------:R-:W-:Y:S01]  /*ec70*/  LOP3.LUT P0, RZ, R23, 0x40, RZ, 0xc0, !PT ;  /* 0x0000004017ff7812 */ /* 0x000fe2000780c0ff */
[----:B------:R1:W-:-:S12]  /*ec80*/  SYNCS.ARRIVE.TRANS64.A1T0 RZ, [R25+URZ+0x32430], RZ ;  /* 0x032430ff19ff79a7 */ /* 0x0003d8000810003f */
[----:B------:R-:W-:Y:S05]  /*ec90*/  WARPSYNC.ALL ;  /* 0x0000000000007948 */ /* 0x000fea0003800000 */
[----:B0-----:R-:W-:Y:S01]  /*eca0*/  SEL R2, R34, RZ, !P0 ;  /* 0x000000ff22027207 */ /* 0x001fe20004000000 */
[----:B------:R-:W-:Y:S04]  /*ecb0*/  BSSY B6, `(.L_x_14813) ;  /* 0x000001a000067945 */ /* 0x000fe80003800000 */
[----:B------:R0:W-:Y:S01]  /*ecc0*/  STL [R1], R2 ;  /* 0x0000000201007387 */ /* 0x0001e20000100800 */
        /* <DEDUP_REMOVED lines=24> */
.L_x_14814:
[----:B------:R-:W-:Y:S05]  /*ee50*/  BSYNC B6 ;  /* 0x0000000000067941 */ /* 0x000fea0003800000 */
.L_x_14813:
[----:B------:R-:W2:Y:S01]  /*ee60*/  LDL R4, [R1+0x8] ;  /* 0x0000080001047983 */ /* 0x000ea20000100800 */
[----:B0-----:R-:W0:Y:S01]  /*ee70*/  S2R R2, SR_TID.X ;  /* 0x0000000000027919 */ /* 0x001e220000002100 */
[----:B------:R-:W-:Y:S01]  /*ee80*/  IMAD.MOV.U32 R21, RZ, RZ, R34 ;  /* 0x000000ffff157224 */ /* 0x000fe200078e0022 */
[----:B------:R-:W-:Y:S01]  /*ee90*/  ULDC.64 UR4, c[0x0][0x298] ;  /* 0x0000a60000047ab9 */ /* 0x000fe20000000a00 */
[----:B------:R-:W3:Y:S01]  /*eea0*/  LDC R5, c[0x0][0x448] ;  /* 0x00011200ff057b82 */ /* 0x000ee20000000800 */
[----:B------:R-:W4:Y:S01]  /*eeb0*/  LDL R20, [R1] ;  /* 0x0000000001147983 */ /* 0x000f220000100800 */
[----:B------:R-:W5:Y:S01]  /*eec0*/  S2R R34, SR_TID.X ;  /* 0x0000000000227919 */ /* 0x000f620000002100 */
[----:B0-----:R-:W-:-:S04]  /*eed0*/  LOP3.LUT R2, R2, 0x7f, RZ, 0xc0, !PT ;  /* 0x0000007f02027812 */ /* 0x001fc800078ec0ff */
[----:B------:R-:W-:Y:S02]  /*eee0*/  SHF.R.U32.HI R0, RZ, 0x3, R2 ;  /* 0x00000003ff007819 */ /* 0x000fe40000011602 */
[----:B------:R-:W0:Y:S02]  /*eef0*/  LDC R2, c[0x0][0x448] ;  /* 0x00011200ff027b82 */ /* 0x000e240000000800 */
[----:B0-----:R-:W-:Y:S01]  /*ef00*/  ISETP.NE.AND P6, PT, R2, 0x1, PT ;  /* 0x000000010200780c */ /* 0x001fe20003fc5270 */
[----:B-----5:R-:W-:-:S12]  /*ef10*/  IMAD.SHL.U32 R34, R34, 0x10, RZ ;  /* 0x0000001022227824 */ /* 0x020fd800078e00ff */
[----:B------:R-:W0:Y:S08]  /*ef20*/  @P6 LDC R3, c[0x0][0x44c] ;  /* 0x00011300ff036b82 */ /* 0x000e300000000800 */
[----:B------:R-:W5:Y:S01]  /*ef30*/  @P6 LDC R2, c[0x0][0x450] ;  /* 0x00011400ff026b82 */ /* 0x000f620000000800 */
[----:B------:R-:W-:-:S05]  /*ef40*/  LOP3.LUT R34, R0, 0x70, R34, 0xf8, !PT ;  /* 0x0000007000227812 */ /* 0x000fca00078ef822 */
[----:B------:R-:W-:-:S04]  /*ef50*/  IMAD R34, R17, 0x80, R34 ;  /* 0x0000008011227824 */ /* 0x000fc800078e0222 */
[----:B------:R-:W-:Y:S02]  /*ef60*/  IMAD.MOV.U32 R0, RZ, RZ, R34 ;  /* 0x000000ffff007224 */ /* 0x000fe400078e0022 */
[----:B0-----:R-:W-:-:S05]  /*ef70*/  @P6 IMAD.HI.U32 R3, R34, R3, RZ ;  /* 0x0000000322036227 */ /* 0x001fca00078e00ff */
[----:B-----5:R-:W-:Y:S01]  /*ef80*/  @P6 SHF.R.U32.HI R0, RZ, R2, R3 ;  /* 0x00000002ff006219 */ /* 0x020fe20000011603 */
[----:B------:R-:W-:Y:S01]  /*ef90*/  IMAD.WIDE.U32 R2, R35, UR4, RZ ;  /* 0x0000000423027c25 */ /* 0x000fe2000f8e00ff */
[----:B------:R-:W0:Y:S03]  /*efa0*/  S2R R6, SR_TID.X ;  /* 0x0000000000067919 */ /* 0x000e260000002100 */
        /* <DEDUP_REMOVED lines=12> */
[----:B------:R-:W-:-:S04]  /*f070*/  ULDC.64 UR4, c[0x0][0x2d0] ;  /* 0x0000b40000047ab9 */ /* 0x000fc80000000a00 */
[----:B------:R-:W-:Y:S02]  /*f080*/  IADD3 R3, R3, R4, RZ ;  /* 0x0000000403037210 */ /* 0x000fe40007ffe0ff */
        /* <DEDUP_REMOVED lines=12> */
[----:B------:R-:W-:Y:S01]  /*f150*/  ULDC.64 UR4, c[0x0][0x280] ;  /* 0x0000a00000047ab9 */ /* 0x000fe20000000a00 */
[----:B0-----:R-:W-:Y:S01]  /*f160*/  IMAD.SHL.U32 R20, R6, 0x8, RZ ;  /* 0x0000000806147824 */ /* 0x001fe200078e00ff */
[----:B------:R-:W-:Y:S01]  /*f170*/  LEA R0, P0, R2, UR4, 0x1 ;  /* 0x0000000402007c11 */ /* 0x000fe2000f8008ff */
        /* <DEDUP_REMOVED lines=8> */
[----:B------:R-:W-:Y:S10]  /*f200*/  BRA.DIV UR5, `(.L_x_14815) ;  /* 0x0000004605ac7947 */ /* 0x000ff4000b800000 */
[----:B------:R-:W2:Y:S01]  /*f210*/  LDL.LU R2, [R1+0x4] ;  /* 0x0000040001027983 */ /* 0x000ea20000300800 */
[----:B------:R-:W-:Y:S01]  /*f220*/  IMAD R17, R17, 0x80, R21 ;  /* 0x0000008011117824 */ /* 0x000fe200078e0215 */
[----:B------:R-:W-:Y:S02]  /*f230*/  LOP3.LUT R23, R23, 0xffffdfff, RZ, 0xc0, !PT ;  /* 0xffffdfff17177812 */ /* 0x000fe400078ec0ff */
[----:B------:R-:W0:Y:S01]  /*f240*/  SHFL.IDX PT, R9, R0, RZ, 0x181f ;  /* 0x00181fff00097589 */ /* 0x000e2200000e0000 */
[----:B------:R-:W-:-:S03]  /*f250*/  VIADD R7, R17, 0x10 ;  /* 0x0000001011077836 */ /* 0x000fc60000000000 */
[----:B------:R-:W3:Y:S04]  /*f260*/  SHFL.IDX PT, R3, R4, RZ, 0x181f ;  /* 0x00181fff04037589 */ /* 0x000ee800000e0000 */
[----:B------:R-:W4:Y:S04]  /*f270*/  SHFL.IDX PT, R6, R0, 0x1, 0x181f ;  /* 0x00381f0000067f89 */ /* 0x000f2800000e0000 */
[----:B------:R-:W-:Y:S04]  /*f280*/  SHFL.IDX PT, R10, R0, 0x2, 0x181f ;  /* 0x00581f00000a7f89 */ /* 0x000fe800000e0000 */
[----:B------:R-:W-:Y:S01]  /*f290*/  SHFL.IDX PT, R11, R0, 0x3, 0x181f ;  /* 0x00781f00000b7f89 */ /* 0x000fe200000e0000 */
[----:B--2---:R-:W-:-:S03]  /*f2a0*/  IMAD R5, R2, R5, RZ ;  /* 0x0000000502057224 */ /* 0x004fc600078e02ff */
[----:B------:R-:W2:Y:S02]  /*f2b0*/  SHFL.IDX PT, R2, R4, 0x1, 0x181f ;  /* 0x00381f0004027f89 */ /* 0x000ea400000e0000 */
[-C--:B------:R-:W-:Y:S02]  /*f2c0*/  ISETP.GE.AND P6, PT, R17, R5.reuse, PT ;  /* 0x000000051100720c */ /* 0x080fe40003fc6270 */
[----:B------:R-:W-:Y:S01]  /*f2d0*/  ISETP.GE.AND P5, PT, R7, R5, PT ;  /* 0x000000050700720c */ /* 0x000fe20003fa6270 */
[----:B------:R-:W-:-:S05]  /*f2e0*/  VIADD R7, R17, 0x20 ;  /* 0x0000002011077836 */ /* 0x000fca0000000000 */
[----:B------:R-:W-:-:S05]  /*f2f0*/  ISETP.GE.AND P3, PT, R7, R5, PT ;  /* 0x000000050700720c */ /* 0x000fca0003f66270 */
[----:B0-----:R-:W-:Y:S02]  /*f300*/  @!P6 LEA R9, P1, R20, R9, 0x1 ;  /* 0x000000091409e211 */ /* 0x001fe400078208ff */
[----:B------:R-:W-:-:S03]  /*f310*/  @P6 LOP3.LUT R23, R23, 0x2000, RZ, 0xfc, !PT ;  /* 0x0000200017176812 */ /* 0x000fc600078efcff */
[----:B---3--:R-:W-:Y:S01]  /*f320*/  @!P6 IMAD.X R3, RZ, RZ, R3, P1 ;  /* 0x000000ffff03e224 */ /* 0x008fe200008e0603 */
[----:B----4-:R-:W-:Y:S02]  /*f330*/  @!P5 LEA R6, P1, R20, R6, 0x1 ;  /* 0x000000061406d211 */ /* 0x010fe400078208ff */
[----:B------:R-:W-:-:S03]  /*f340*/  LOP3.LUT R23, R23, 0xffffefff, RZ, 0xc0, !PT ;  /* 0xffffefff17177812 */ /* 0x000fc600078ec0ff */
[----:B--2---:R-:W-:Y:S01]  /*f350*/  @!P5 IMAD.X R8, RZ, RZ, R2, P1 ;  /* 0x000000ffff08d224 */ /* 0x004fe200008e0602 */
[----:B------:R-:W-:Y:S01]  /*f360*/  @!P3 LEA R10, P1, R20, R10, 0x1 ;  /* 0x0000000a140ab211 */ /* 0x000fe200078208ff */
[----:B------:R-:W0:Y:S01]  /*f370*/  SHFL.IDX PT, R2, R4, 0x2, 0x181f ;  /* 0x00581f0004027f89 */ /* 0x000e2200000e0000 */
[----:B------:R-:W-:-:S04]  /*f380*/  @P5 LOP3.LUT R23, R23, 0x1000, RZ, 0xfc, !PT ;  /* 0x0000100017175812 */ /* 0x000fc800078efcff */
[----:B------:R-:W-:-:S04]  /*f390*/  LOP3.LUT R23, R23, 0xfffff7ff, RZ, 0xc0, !PT ;  /* 0xfffff7ff17177812 */ /* 0x000fc800078ec0ff */
[----:B------:R-:W-:-:S04]  /*f3a0*/  @P3 LOP3.LUT R23, R23, 0x800, RZ, 0xfc, !PT ;  /* 0x0000080017173812 */ /* 0x000fc800078efcff */
[----:B------:R-:W-:Y:S01]  /*f3b0*/  LOP3.LUT R23, R23, 0xfffffdff, RZ, 0xc0, !PT ;  /* 0xfffffdff17177812 */ /* 0x000fe200078ec0ff */
        /* <DEDUP_REMOVED lines=11> */
[----:B------:R-:W-:Y:S02]  /*f470*/  LOP3.LUT R23, R23, 0xffffff7f, RZ, 0xc0, !PT ;  /* 0xffffff7f17177812 */ /* 0x000fe400078ec0ff */
[----:B0-----:R-:W-:Y:S02]  /*f480*/  @!P2 IADD3.X R12, RZ, R2, RZ, P1, !PT ;  /* 0x00000002ff0ca210 */ /* 0x001fe40000ffe4ff */
[----:B------:R-:W0:Y:S01]  /*f490*/  SHFL.IDX PT, R2, R4, 0x4, 0x181f ;  /* 0x00981f0004027f89 */ /* 0x000e2200000e0000 */
[----:B--2---:R-:W-:-:S05]  /*f4a0*/  @!P4 LEA R14, P1, R20, R11, 0x1 ;  /* 0x0000000b140ec211 */ /* 0x004fca00078208ff */
[----:B0-----:R-:W-:Y:S02]  /*f4b0*/  @!P4 IMAD.X R11, RZ, RZ, R2, P1 ;  /* 0x000000ffff0bc224 */ /* 0x001fe400008e0602 */
[----:B------:R-:W-:-:S05]  /*f4c0*/  @!P6 IMAD.MOV.U32 R2, RZ, RZ, R9 ;  /* 0x000000ffff02e224 */ /* 0x000fca00078e0009 */
[----:B------:R0:W-:Y:S02]  /*f4d0*/  @!P6 LDGSTS.E.BYPASS.LTC128B.128 [R26+0x18400], desc[UR36][R2.64], !P0 ;  /* 0x18400000021aefae */ /* 0x0001e4000c101d64 */
[----:B0-----:R-:W-:Y:S02]  /*f4e0*/  @!P5 IMAD.MOV.U32 R2, RZ, RZ, R6 ;  /* 0x000000ffff02d224 */ /* 0x001fe400078e0006 */
[----:B------:R-:W-:Y:S01]  /*f4f0*/  @!P5 IMAD.MOV.U32 R3, RZ, RZ, R8 ;  /* 0x000000ffff03d224 */ /* 0x000fe200078e0008 */
[----:B------:R-:W-:Y:S04]  /*f500*/  SHFL.IDX PT, R6, R0, 0x6, 0x181f ;  /* 0x00d81f0000067f89 */ /* 0x000fe800000e0000 */
[----:B------:R0:W-:Y:S04]  /*f510*/  @!P5 LDGSTS.E.BYPASS.LTC128B.128 [R26+0x18c00], desc[UR36][R2.64], !P0 ;  /* 0x18c00000021adfae */ /* 0x0001e8000c101d64 */
[----:B------:R-:W2:Y:S04]  /*f520*/  SHFL.IDX PT, R8, R0, 0x5, 0x181f ;  /* 0x00b81f0000087f89 */ /* 0x000ea800000e0000 */
[----:B------:R-:W-:Y:S01]  /*f530*/  SHFL.IDX PT, R0, R0, 0x7, 0x181f ;  /* 0x00f81f0000007f89 */ /* 0x000fe200000e0000 */
[----:B0-----:R-:W-:-:S02]  /*f540*/  @!P3 IMAD.MOV.U32 R2, RZ, RZ, R10 ;  /* 0x000000ffff02b224 */ /* 0x001fc400078e000a */
[----:B------:R-:W-:Y:S02]  /*f550*/  @!P3 IMAD.MOV.U32 R3, RZ, RZ, R7 ;  /* 0x000000ffff03b224 */ /* 0x000fe400078e0007 */
[----:B------:R-:W0:Y:S04]  /*f560*/  SHFL.IDX PT, R7, R4, 0x5, 0x181f ;  /* 0x00b81f0004077f89 */ /* 0x000e2800000e0000 */
[----:B------:R3:W-:Y:S02]  /*f570*/  @!P3 LDGSTS.E.BYPASS.LTC128B.128 [R26+0x19400], desc[UR36][R2.64], !P0 ;  /* 0x19400000021abfae */ /* 0x0007e4000c101d64 */
[----:B---3--:R-:W-:Y:S02]  /*f580*/  VIADD R2, R17, 0x50 ;  /* 0x0000005011027836 */ /* 0x008fe40000000000 */
[----:B------:R-:W-:-:S03]  /*f590*/  @!P2 IMAD.MOV.U32 R3, RZ, RZ, R12 ;  /* 0x000000ffff03a224 */ /* 0x000fc600078e000c */
[----:B------:R-:W-:Y:S01]  /*f5a0*/  ISETP.GE.AND P3, PT, R2, R5, PT ;  /* 0x000000050200720c */ /* 0x000fe20003f66270 */
[----:B------:R-:W-:-:S05]  /*f5b0*/  @!P2 IMAD.MOV.U32 R2, RZ, RZ, R13 ;  /* 0x000000ffff02a224 */ /* 0x000fca00078e000d */
[----:B------:R3:W-:Y:S07]  /*f5c0*/  @!P2 LDGSTS.E.BYPASS.LTC128B.128 [R26+0x19c00], desc[UR36][R2.64], !P0 ;  /* 0x19c00000021aafae */ /* 0x0007ee000c101d64 */
[----:B--2---:R-:W-:Y:S02]  /*f5d0*/  @!P3 LEA R8, P1, R20, R8, 0x1 ;  /* 0x000000081408b211 */ /* 0x004fe400078208ff */
[----:B------:R-:W-:Y:S01]  /*f5e0*/  @P3 LOP3.LUT R23, R23, 0x80, RZ, 0xfc, !PT ;  /* 0x0000008017173812 */ /* 0x000fe200078efcff */
[----:B---3--:R-:W2:Y:S01]  /*f5f0*/  SHFL.IDX PT, R2, R4, 0x6, 0x181f ;  /* 0x00d81f0004027f89 */ /* 0x008ea200000e0000 */
[----:B------:R-:W-:-:S02]  /*f600*/  VIADD R3, R17, 0x60 ;  /* 0x0000006011037836 */ /* 0x000fc40000000000 */
[----:B------:R-:W-:Y:S01]  /*f610*/  LOP3.LUT R23, R23, 0xffffffbf, RZ, 0xc0, !PT ;  /* 0xffffffbf17177812 */ /* 0x000fe200078ec0ff */
[----:B0-----:R-:W-:Y:S01]  /*f620*/  @!P3 IMAD.X R7, RZ, RZ, R7, P1 ;  /* 0x000000ffff07b224 */ /* 0x001fe200008e0607 */
[----:B------:R-:W0:Y:S01]  /*f630*/  SHFL.IDX PT, R4, R4, 0x7, 0x181f ;  /* 0x00f81f0004047f89 */ /* 0x000e2200000e0000 */
[----:B------:R-:W-:Y:S01]  /*f640*/  ISETP.GE.AND P2, PT, R3, R5, PT ;  /* 0x000000050300720c */ /* 0x000fe20003f46270 */
[----:B------:R-:W-:-:S12]  /*f650*/  @!P4 IMAD.MOV.U32 R3, RZ, RZ, R11 ;  /* 0x000000ffff03c224 */ /* 0x000fd800078e000b */
[----:B------:R-:W-:Y:S02]  /*f660*/  @!P2 LEA R6, P1, R20, R6, 0x1 ;  /* 0x000000061406a211 */ /* 0x000fe400078208ff */
[----:B------:R-:W-:-:S03]  /*f670*/  @P2 LOP3.LUT R23, R23, 0x40, RZ, 0xfc, !PT ;  /* 0x0000004017172812 */ /* 0x000fc600078efcff */
[----:B--2---:R-:W-:Y:S01]  /*f680*/  @!P2 IMAD.X R9, RZ, RZ, R2, P1 ;  /* 0x000000ffff09a224 */ /* 0x004fe200008e0602 */
[----:B------:R-:W-:-:S05]  /*f690*/  @!P4 MOV R2, R14 ;  /* 0x0000000e0002c202 */ /* 0x000fca0000000f00 */
[----:B------:R2:W-:Y:S02]  /*f6a0*/  @!P4 LDGSTS.E.BYPASS.LTC128B.128 [R26+0x1a400], desc[UR36][R2.64], !P0 ;  /* 0x1a400000021acfae */ /* 0x0005e4000c101d64 */
[----:B--2---:R-:W-:Y:S02]  /*f6b0*/  @!P3 IMAD.MOV.U32 R2, RZ, RZ, R8 ;  /* 0x000000ffff02b224 */ /* 0x004fe400078e0008 */
[----:B------:R-:W-:-:S05]  /*f6c0*/  @!P3 IMAD.MOV.U32 R3, RZ, RZ, R7 ;  /* 0x000000ffff03b224 */ /* 0x000fca00078e0007 */
[----:B------:R2:W-:Y:S02]  /*f6d0*/  @!P3 LDGSTS.E.BYPASS.LTC128B.128 [R26+0x1ac00], desc[UR36][R2.64], !P0 ;  /* 0x1ac00000021abfae */ /* 0x0005e4000c101d64 */
[----:B--2---:R-:W-:Y:S02]  /*f6e0*/  @!P2 IMAD.MOV.U32 R2, RZ, RZ, R6 ;  /* 0x000000ffff02a224 */ /* 0x004fe400078e0006 */
[----:B------:R-:W-:-:S05]  /*f6f0*/  @!P2 IMAD.MOV.U32 R3, RZ, RZ, R9 ;  /* 0x000000ffff03a224 */ /* 0x000fca00078e0009 */
[----:B0-----:R2:W-:Y:S02]  /*f700*/  @!P2 LDGSTS.E.BYPASS.LTC128B.128 [R26+0x1b400], desc[UR36][R2.64], !P0 ;  /* 0x1b400000021aafae */ /* 0x0015e4000c101d64 */
.L_x_14911:
[----:B------:R-:W-:Y:S01]  /*f710*/  VIADD R17, R17, 0x70 ;  /* 0x0000007011117836 */ /* 0x000fe20000000000 */
[----:B------:R-:W-:-:S04]  /*f720*/  LOP3.LUT R23, R23, 0xffffbfff, RZ, 0xc0, !PT ;  /* 0xffffbfff17177812 */ /* 0x000fc800078ec0ff */
[----:B------:R-:W-:-:S13]  /*f730*/  ISETP.GE.AND P2, PT, R17, R5, PT ;  /* 0x000000051100720c */ /* 0x000fda0003f46270 */
[----:B--2---:R-:W-:Y:S02]  /*f740*/  @!P2 LEA R2, P1, R20, R0, 0x1 ;  /* 0x000000001402a211 */ /* 0x004fe400078208ff */
        /* <DEDUP_REMOVED lines=8> */
.L_x_14816:
        /* <DEDUP_REMOVED lines=28> */
.L_x_14818:
[----:B------:R-:W-:Y:S05]  /*f990*/  BSYNC B6 ;  /* 0x0000000000067941 */ /* 0x000fea0003800000 */
.L_x_14817:
[----:B------:R-:W2:Y:S01]  /*f9a0*/  LDL.LU R21, [R1+0x8] ;  /* 0x0000080001157983 */ /* 0x000ea20000300800 */
[----:B0-----:R-:W0:Y:S01]  /*f9b0*/  LDC R2, c[0x0][0x448] ;  /* 0x00011200ff027b82 */ /* 0x001e220000000800 */
[----:B------:R-:W-:Y:S02]  /*f9c0*/  ULDC.64 UR4, c[0x0][0x398] ;  /* 0x0000e60000047ab9 */ /* 0x000fe40000000a00 */
[----:B------:R-:W3:Y:S04]  /*f9d0*/  LDL.LU R20, [R1+0x10] ;  /* 0x0000100001147983 */ /* 0x000ee80000300800 */
[----:B------:R-:W4:Y:S01]  /*f9e0*/  LDL.LU R17, [R1] ;  /* 0x0000000001117983 */ /* 0x000f220000300800 */
        /* <DEDUP_REMOVED lines=34> */
[----:B------:R-:W-:Y:S01]  /*fc10*/  IMAD R0, R0, UR4, RZ ;  /* 0x0000000400007c24 */ /* 0x000fe2000f8e02ff */
[----:B------:R-:W-:Y:S01]  /*fc20*/  SHF.L.U32 R17, R6, 0x3, RZ ;  /* 0x0000000306117819 */ /* 0x000fe200000006ff */
[----:B------:R-:W-:-:S04]  /*fc30*/  IMAD.WIDE.U32 R2, R4, UR4, R2 ;  /* 0x0000000404027c25 */ /* 0x000fc8000f8e0002 */
[----:B------:R-:W-:Y:S01]  /*fc40*/  IMAD R0, R4, UR5, R0 ;  /* 0x0000000504007c24 */ /* 0x000fe2000f8e0200 */
        /* <DEDUP_REMOVED lines=18> */
[----:B------:R-:W2:Y:S10]  /*fd70*/  SHFL.IDX PT, R2, R4, RZ, 0x181f ;  /* 0x00181fff04027589 */ /* 0x000eb400000e0000 */
[----:B0-----:R-:W-:-:S02]  /*fd80*/  @!P6 LEA R5, P0, R8, R14, 0x1 ;  /* 0x0000000e0805e211 */ /* 0x001fc400078008ff */
[----:B------:R-:W0:Y:S03]  /*fd90*/  SHFL.IDX PT, R14, R0, 0x1, 0x181f ;  /* 0x00381f00000e7f89 */ /* 0x000e2600000e0000 */
[----:B--2---:R-:W-:Y:S02]  /*fda0*/  @!P6 IMAD.X R3, RZ, RZ, R2, P0 ;  /* 0x000000ffff03e224 */ /* 0x004fe400000e0602 */
[----:B------:R-:W-:Y:S02]  /*fdb0*/  @!P6 IMAD.MOV.U32 R2, RZ, RZ, R5 ;  /* 0x000000ffff02e224 */ /* 0x000fe400078e0005 */
[----:B------:R-:W2:Y:S04]  /*fdc0*/  SHFL.IDX PT, R5, R4, 0x1, 0x181f ;  /* 0x00381f0004057f89 */ /* 0x000ea800000e0000 */
[----:B------:R-:W-:Y:S04]  /*fdd0*/  @!P6 LDGSTS.E.BYPASS.LTC128B.128 [R26+0x22400], desc[UR36][R2.64], !P4 ;  /* 0x22400000021aefae */ /* 0x000fe8000e101d64 */
[----:B------:R-:W-:Y:S04]  /*fde0*/  @!P6 LDGSTS.E.BYPASS.LTC128B.128 [R26+0x26400], desc[UR36][R2.64+0x80], !P3 ;  /* 0x26400080021aefae */ /* 0x000fe8000d901d64 */
[----:B------:R-:W-:Y:S04]  /*fdf0*/  @!P6 LDGSTS.E.BYPASS.LTC128B.128 [R26+0x2a400], desc[UR36][R2.64+0x100], !P2 ;  /* 0x2a400100021aefae */ /* 0x000fe8000d101d64 */
[----:B------:R3:W-:Y:S01]  /*fe00*/  @!P6 LDGSTS.E.BYPASS.LTC128B.128 [R26+0x2e400], desc[UR36][R2.64+0x180], !P1 ;  /* 0x2e400180021aefae */ /* 0x0007e2000c901d64 */
[----:B0-----:R-:W-:-:S02]  /*fe10*/  @!P5 LEA R6, P0, R8, R14, 0x1 ;  /* 0x0000000e0806d211 */ /* 0x001fc400078008ff */
[C---:B------:R-:W-:Y:S01]  /*fe20*/  LOP3.LUT P6, RZ, R23.reuse, 0x80, RZ, 0xc0, !PT ;  /* 0x0000008017ff7812 */ /* 0x040fe200078cc0ff */
[----:B------:R-:W0:Y:S01]  /*fe30*/  SHFL.IDX PT, R14, R0, 0x2, 0x181f ;  /* 0x00581f00000e7f89 */ /* 0x000e2200000e0000 */
[----:B------:R-:W-:Y:S01]  /*fe40*/  LOP3.LUT R23, R23, 0xfff7ffff, RZ, 0xc0, !PT ;  /* 0xfff7ffff17177812 */ /* 0x000fe200078ec0ff */
[----:B--2---:R-:W-:Y:S02]  /*fe50*/  @!P5 IMAD.X R7, RZ, RZ, R5, P0 ;  /* 0x000000ffff07d224 */ /* 0x004fe400000e0605 */
[----:B------:R-:W2:Y:S01]  /*fe60*/  SHFL.IDX PT, R5, R4, 0x2, 0x181f ;  /* 0x00581f0004057f89 */ /* 0x000ea200000e0000 */
[----:B---3--:R-:W-:Y:S02]  /*fe70*/  @!P5 IMAD.MOV.U32 R2, RZ, RZ, R6 ;  /* 0x000000ffff02d224 */ /* 0x008fe400078e0006 */
[----:B------:R-:W-:-:S05]  /*fe80*/  @!P5 IMAD.MOV.U32 R3, RZ, RZ, R7 ;  /* 0x000000ffff03d224 */ /* 0x000fca00078e0007 */
[----:B------:R-:W-:Y:S01]  /*fe90*/  @P6 LOP3.LUT R23, R23, 0x80000, RZ, 0xfc, !PT ;  /* 0x0008000017176812 */ /* 0x000fe200078efcff */
[----:B------:R-:W-:Y:S03]  /*fea0*/  @!P5 LDGSTS.E.BYPASS.LTC128B.128 [R26+0x22c00], desc[UR36][R2.64], !P4 ;  /* 0x22c00000021adfae */ /* 0x000fe6000e101d64 */
[C---:B------:R-:W-:Y:S01]  /*feb0*/  LOP3.LUT P6, RZ, R23.reuse, 0x200, RZ, 0xc0, !PT ;  /* 0x0000020017ff7812 */ /* 0x040fe200078cc0ff */
[----:B------:R-:W-:Y:S04]  /*fec0*/  @!P5 LDGSTS.E.BYPASS.LTC128B.128 [R26+0x26c00], desc[UR36][R2.64+0x80], !P3 ;  /* 0x26c00080021adfae */ /* 0x000fe8000d901d64 */
[----:B------:R-:W-:Y:S04]  /*fed0*/  @!P5 LDGSTS.E.BYPASS.LTC128B.128 [R26+0x2ac00], desc[UR36][R2.64+0x100], !P2 ;  /* 0x2ac00100021adfae */ /* 0x000fe8000d101d64 */
[----:B------:R3:W-:Y:S01]  /*fee0*/  @!P5 LDGSTS.E.BYPASS.LTC128B.128 [R26+0x2ec00], desc[UR36][R2.64+0x180], !P1 ;  /* 0x2ec00180021adfae */ /* 0x0007e2000c901d64 */
[----:B------:R-:W-:-:S02]  /*fef0*/  LOP3.LUT P5, RZ, R23, 0x40, RZ, 0xc0, !PT ;  /* 0x0000004017ff7812 */ /* 0x000fc400078ac0ff */
[----:B------:R-:W-:-:S11]  /*ff00*/  LOP3.LUT R23, R23, 0xfffbffff, RZ, 0xc0, !PT ;  /* 0xfffbffff17177812 */ /* 0x000fd600078ec0ff */
[----:B------:R-:W-:-:S04]  /*ff10*/  @P5 LOP3.LUT R23, R23, 0x40000, RZ, 0xfc, !PT ;  /* 0x0004000017175812 */ /* 0x000fc800078efcff */
[C---:B------:R-:W-:Y:S02]  /*ff20*/  LOP3.LUT P5, RZ, R23.reuse, 0x100, RZ, 0xc0, !PT ;  /* 0x0000010017ff7812 */ /* 0x040fe400078ac0ff */
[----:B------:R-:W-:-:S11]  /*ff30*/  LOP3.LUT R23, R23, 0xffefffff, RZ, 0xc0, !PT ;  /* 0xffefffff17177812 */ /* 0x000fd600078ec0ff */
[----:B------:R-:W-:-:S04]  /*ff40*/  @P5 LOP3.LUT R23, R23, 0x100000, RZ, 0xfc, !PT ;  /* 0x0010000017175812 */ /* 0x000fc800078efcff */
[----:B------:R-:W-:-:S13]  /*ff50*/  LOP3.LUT P5, RZ, R23, 0x800, RZ, 0xc0, !PT ;  /* 0x0000080017ff7812 */ /* 0x000fda00078ac0ff */
[----:B0-----:R-:W-:Y:S02]  /*ff60*/  @!P5 LEA R6, P0, R8, R14, 0x1 ;  /* 0x0000000e0806d211 */ /* 0x001fe400078008ff */
[----:B------:R-:W0:Y:S03]  /*ff70*/  SHFL.IDX PT, R14, R0, 0x3, 0x181f ;  /* 0x00781f00000e7f89 */ /* 0x000e2600000e0000 */
[----:B--2---:R-:W-:Y:S02]  /*ff80*/  @!P5 IMAD.X R7, RZ, RZ, R5, P0 ;  /* 0x000000ffff07d224 */ /* 0x004fe400000e0605 */
[----:B------:R-:W2:Y:S01]  /*ff90*/  SHFL.IDX PT, R5, R4, 0x3, 0x181f ;  /* 0x00781f0004057f89 */ /* 0x000ea200000e0000 */
[----:B---3--:R-:W-:Y:S02]  /*ffa0*/  @!P5 IMAD.MOV.U32 R2, RZ, RZ, R6 ;  /* 0x000000ffff02d224 */ /* 0x008fe400078e0006 */
[----:B------:R-:W-:-:S05]  /*ffb0*/  @!P5 IMAD.MOV.U32 R3, RZ, RZ, R7 ;  /* 0x000000ffff03d224 */ /* 0x000fca00078e0007 */
[----:B------:R-:W-:Y:S04]  /*ffc0*/  @!P5 LDGSTS.E.BYPASS.LTC128B.128 [R26+0x23400], desc[UR36][R2.64], !P4 ;  /* 0x23400000021adfae */ /* 0x000fe8000e101d64 */
[----:B------:R-:W-:Y:S04]  /*ffd0*/  @!P5 LDGSTS.E.BYPASS.LTC128B.128 [R26+0x27400], desc[UR36][R2.64+0x80], !P3 ;  /* 0x27400080021adfae */ /* 0x000fe8000d901d64 */
[----:B------:R-:W-:Y:S01]  /*ffe0*/  @!P5 LDGSTS.E.BYPASS.LTC128B.128 [R26+0x2b400], desc[UR36][R2.64+0x100], !P2 ;  /* 0x2b400100021adfae */ /* 0x000fe2000d101d64 */
[----:B0-----:R-:W-:-:S03]  /*fff0*/  @!P6 LEA R6, P0, R8, R14, 0x1 ;  /* 0x0000000e0806e211 */ /* 0x001fc600078008ff */
[----:B------:R0:W-:Y:S01]  /*10000*/  @!P5 LDGSTS.E.BYPASS.LTC128B.128 [R26+0x2f400], desc[UR36][R2.64+0x180], !P1 ;  /* 0x2f400180021adfae */ /* 0x0001e2000c901d64 */
[----:B------:R-:W-:-:S03]  /*10010*/  LOP3.LUT P5, RZ, R23, 0x100000, RZ, 0xc0, !PT ;  /* 0x0010000017ff7812 */ /* 0x000fc600078ac0ff */
[----:B------:R-:W3:Y:S01]  /*10020*/  SHFL.IDX PT, R14, R0, 0x4, 0x181f ;  /* 0x00981f00000e7f89 */ /* 0x000ee200000e0000 */
[----:B--2---:R-:W-:-:S03]  /*10030*/  @!P6 IMAD.X R7, RZ, RZ, R5, P0 ;  /* 0x000000ffff07e224 */ /* 0x004fc600000e0605 */
[----:B------:R-:W2:Y:S01]  /*10040*/  SHFL.IDX PT, R5, R4, 0x4, 0x181f ;  /* 0x00981f0004057f89 */ /* 0x000ea200000e0000 */
[----:B0-----:R-:W-:Y:S02]  /*10050*/  @!P6 IMAD.MOV.U32 R2, RZ, RZ, R6 ;  /* 0x000000ffff02e224 */ /* 0x001fe400078e0006 */
[----:B------:R-:W-:-:S05]  /*10060*/  @!P6 IMAD.MOV.U32 R3, RZ, RZ, R7 ;  /* 0x000000ffff03e224 */ /* 0x000fca00078e0007 */
[----:B------:R-:W-:Y:S04]  /*10070*/  @!P6 LDGSTS.E.BYPASS.LTC128B.128 [R26+0x23c00], desc[UR36][R2.64], !P4 ;  /* 0x23c00000021aefae */ /* 0x000fe8000e101d64 */
[----:B------:R-:W-:Y:S04]  /*10080*/  @!P6 LDGSTS.E.BYPASS.LTC128B.128 [R26+0x27c00], desc[UR36][R2.64+0x80], !P3 ;  /* 0x27c00080021aefae */ /* 0x000fe8000d901d64 */
[----:B------:R-:W-:Y:S01]  /*10090*/  @!P6 LDGSTS.E.BYPASS.LTC128B.128 [R26+0x2bc00], desc[UR36][R2.64+0x100], !P2 ;  /* 0x2bc00100021aefae */ /* 0x000fe2000d101d64 */
[----:B---3--:R-:W-:-:S03]  /*100a0*/  @!P5 LEA R6, P0, R8, R14, 0x1 ;  /* 0x0000000e0806d211 */ /* 0x008fc600078008ff */
[----:B------:R-:W0:Y:S02]  /*100b0*/  SHFL.IDX PT, R14, R0, 0x5, 0x181f ;  /* 0x00b81f00000e7f89 */ /* 0x000e2400000e0000 */
[----:B--2---:R-:W-:Y:S02]  /*100c0*/  @!P5 IMAD.X R7, RZ, RZ, R5, P0 ;  /* 0x000000ffff07d224 */ /* 0x004fe400000e0605 */
[----:B------:R-:W2:Y:S04]  /*100d0*/  SHFL.IDX PT, R5, R4, 0x5, 0x181f ;  /* 0x00b81f0004057f89 */ /* 0x000ea800000e0000 */
[----:B------:R3:W-:Y:S01]  /*100e0*/  @!P6 LDGSTS.E.BYPASS.LTC128B.128 [R26+0x2fc00], desc[UR36][R2.64+0x180], !P1 ;  /* 0x2fc00180021aefae */ /* 0x0007e2000c901d64 */
[----:B------:R-:W-:Y:S02]  /*100f0*/  LOP3.LUT P6, RZ, R23, 0x80000, RZ, 0xc0, !PT ;  /* 0x0008000017ff7812 */ /* 0x000fe400078cc0ff */
[----:B---3--:R-:W-:Y:S01]  /*10100*/  @!P5 MOV R2, R6 ;  /* 0x000000060002d202 */ /* 0x008fe20000000f00 */
[----:B------:R-:W-:-:S10]  /*10110*/  @!P5 IMAD.MOV.U32 R3, RZ, RZ, R7 ;  /* 0x000000ffff03d224 */ /* 0x000fd400078e0007 */
[----:B0-----:R-:W-:Y:S02]  /*10120*/  @!P6 LEA R6, P0, R8, R14, 0x1 ;  /* 0x0000000e0806e211 */ /* 0x001fe400078008ff */
[----:B------:R-:W0:Y:S03]  /*10130*/  SHFL.IDX PT, R14, R0, 0x6, 0x181f ;  /* 0x00d81f00000e7f89 */ /* 0x000e2600000e0000 */
[----:B--2---:R-:W-:Y:S01]  /*10140*/  @!P6 IMAD.X R7, RZ, RZ, R5, P0 ;  /* 0x000000ffff07e224 */ /* 0x004fe200000e0605 */
[----:B------:R-:W-:Y:S04]  /*10150*/  @!P5 LDGSTS.E.BYPASS.LTC128B.128 [R26+0x24400], desc[UR36][R2.64], !P4 ;  /* 0x24400000021adfae */ /* 0x000fe8000e101d64 */
[----:B------:R-:W2:Y:S04]  /*10160*/  SHFL.IDX PT, R5, R4, 0x6, 0x181f ;  /* 0x00d81f0004057f89 */ /* 0x000ea800000e0000 */
[----:B------:R-:W-:Y:S04]  /*10170*/  @!P5 LDGSTS.E.BYPASS.LTC128B.128 [R26+0x28400], desc[UR36][R2.64+0x80], !P3 ;  /* 0x28400080021adfae */ /* 0x000fe8000d901d64 */
[----:B------:R-:W-:Y:S04]  /*10180*/  @!P5 LDGSTS.E.BYPASS.LTC128B.128 [R26+0x2c400], desc[UR36][R2.64+0x100], !P2 ;  /* 0x2c400100021adfae */ /* 0x000fe8000d101d64 */
[----:B------:R3:W-:Y:S01]  /*10190*/  @!P5 LDGSTS.E.BYPASS.LTC128B.128 [R26+0x30400], desc[UR36][R2.64+0x180], !P1 ;  /* 0x30400180021adfae */ /* 0x0007e2000c901d64 */
[----:B------:R-:W-:Y:S01]  /*101a0*/  LOP3.LUT P5, RZ, R23, 0x40000, RZ, 0xc0, !PT ;  /* 0x0004000017ff7812 */ /* 0x000fe200078ac0ff */
[----:B---3--:R-:W-:-:S02]  /*101b0*/  @!P6 IMAD.MOV.U32 R2, RZ, RZ, R6 ;  /* 0x000000ffff02e224 */ /* 0x008fc400078e0006 */
[----:B------:R-:W-:-:S10]  /*101c0*/  @!P6 IMAD.MOV.U32 R3, RZ, RZ, R7 ;  /* 0x000000ffff03e224 */ /* 0x000fd400078e0007 */
[----:B0-----:R-:W-:Y:S02]  /*101d0*/  @!P5 LEA R6, P0, R8, R14, 0x1 ;  /* 0x0000000e0806d211 */ /* 0x001fe400078008ff */
[----:B------:R0:W3:Y:S03]  /*101e0*/  SHFL.IDX PT, R14, R0, 0x7, 0x181f ;  /* 0x00f81f00000e7f89 */ /* 0x0000e600000e0000 */
[----:B--2---:R-:W-:Y:S01]  /*101f0*/  @!P5 IMAD.X R7, RZ, RZ, R5, P0 ;  /* 0x000000ffff07d224 */ /* 0x004fe200000e0605 */
[----:B------:R-:W-:Y:S04]  /*10200*/  @!P6 LDGSTS.E.BYPASS.LTC128B.128 [R26+0x24c00], desc[UR36][R2.64], !P4 ;  /* 0x24c00000021aefae */ /* 0x000fe8000e101d64 */
[----:B------:R-:W-:Y:S04]  /*10210*/  @!P6 LDGSTS.E.BYPASS.LTC128B.128 [R26+0x28c00], desc[UR36][R2.64+0x80], !P3 ;  /* 0x28c00080021aefae */ /* 0x000fe8000d901d64 */
[----:B------:R-:W-:Y:S04]  /*10220*/  @!P6 LDGSTS.E.BYPASS.LTC128B.128 [R26+0x2cc00], desc[UR36][R2.64+0x100], !P2 ;  /* 0x2cc00100021aefae */ /* 0x000fe8000d101d64 */
[----:B------:R2:W-:Y:S04]  /*10230*/  @!P6 LDGSTS.E.BYPASS.LTC128B.128 [R26+0x30c00], desc[UR36][R2.64+0x180], !P1 ;  /* 0x30c00180021aefae */ /* 0x0005e8000c901d64 */
[----:B------:R0:W4:Y:S01]  /*10240*/  SHFL.IDX PT, R5, R4, 0x7, 0x181f ;  /* 0x00f81f0004057f89 */ /* 0x00012200000e0000 */
[----:B--2---:R-:W-:-:S02]  /*10250*/  @!P5 IMAD.MOV.U32 R2, RZ, RZ, R6 ;  /* 0x000000ffff02d224 */ /* 0x004fc400078e0006 */
[----:B------:R-:W-:-:S05]  /*10260*/  @!P5 IMAD.MOV.U32 R3, RZ, RZ, R7 ;  /* 0x000000ffff03d224 */ /* 0x000fca00078e0007 */
[----:B------:R0:W-:Y:S04]  /*10270*/  @!P5 LDGSTS.E.BYPASS.LTC128B.128 [R26+0x25400], desc[UR36][R2.64], !P4 ;  /* 0x25400000021adfae */ /* 0x0001e8000e101d64 */
[----:B------:R0:W-:Y:S04]  /*10280*/  @!P5 LDGSTS.E.BYPASS.LTC128B.128 [R26+0x29400], desc[UR36][R2.64+0x80], !P3 ;  /* 0x29400080021adfae */ /* 0x0001e8000d901d64 */
[----:B------:R0:W-:Y:S04]  /*10290*/  @!P5 LDGSTS.E.BYPASS.LTC128B.128 [R26+0x2d400], desc[UR36][R2.64+0x100], !P2 ;  /* 0x2d400100021adfae */ /* 0x0001e8000d101d64 */
[----:B---34-:R0:W-:Y:S02]  /*102a0*/  @!P5 LDGSTS.E.BYPASS.LTC128B.128 [R26+0x31400], desc[UR36][R2.64+0x180], !P1 ;  /* 0x31400180021adfae */ /* 0x0181e4000c901d64 */
.L_x_14929:
[----:B------:R-:W-:Y:S01]  /*102b0*/  LOP3.LUT P0, RZ, R23, 0x4000, RZ, 0xc0, !PT ;  /* 0x0000400017ff7812 */ /* 0x000fe2000780c0ff */
[----:B------:R-:W-:-:S12]  /*102c0*/  BSSY B0, `(.L_x_14820) ;  /* 0x000000b000007945 */ /* 0x000fd80003800000 */
        /* <DEDUP_REMOVED lines=8> */
[----:B------:R2:W-:Y:S04]  /*10350*/  LDGSTS.E.BYPASS.LTC128B.128 [R26+0x2dc00], desc[UR36][R2.64+0x100], !P2 ;  /* 0x2dc00100021a7fae */ /* 0x0005e8000d101d64 */
[----:B------:R2:W-:Y:S02]  /*10360*/  LDGSTS.E.BYPASS.LTC128B.128 [R26+0x31c00], desc[UR36][R2.64+0x180], !P1 ;  /* 0x31c00180021a7fae */ /* 0x0005e4000c901d64 */
.L_x_14821:
[----:B------:R-:W-:Y:S05]  /*10370*/  BSYNC B0 ;  /* 0x0000000000007941 */ /* 0x000fea0003800000 */
.L_x_14820:
[----:B------:R-:W-:Y:S01]  /*10380*/  NOP ;  /* 0x0000000000007918 */ /* 0x000fe20000000000 */
[----:B------:R-:W-:-:S13]  /*10390*/  PLOP3.LUT P0, PT, PT, PT, PT, 0x80, 0x0 ;  /* 0x000000000000781c */ /* 0x000fda0003f0f070 */
.L_x_14822:
        /* <DEDUP_REMOVED lines=18> */
.L_x_14930:
[----:B------:R-:W-:Y:S05]  /*104c0*/  BSYNC B0 ;  /* 0x0000000000007941 */ /* 0x000fea0003800000 */
.L_x_14823:
[----:B------:R-:W-:-:S13]  /*104d0*/  LOP3.LUT P0, RZ, R23, 0x400, RZ, 0xc0, !PT ;  /* 0x0000040017ff7812 */ /* 0x000fda000780c0ff */
[----:B------:R-:W-:Y:S05]  /*104e0*/  @!P0 BRA `(.L_x_14825) ;  /* 0x0000000000048947 */ /* 0x000fea0003800000 */
[----:B------:R-:W-:Y:S01]  /*104f0*/  BPT.TRAP 0x1 ;  /* 0x000000040000795c */ /* 0x000fe20000300000 */
.L_x_14825:
[----:B------:R-:W-:Y:S01]  /*10500*/  SHF.L.U32 R0, R27, 0x1f, RZ ;  /* 0x0000001f1b007819 */ /* 0x000fe200000006ff */
[----:B------:R-:W-:Y:S03]  /*10510*/  BSSY B0, `(.L_x_14826) ;  /* 0x0000003000007945 */ /* 0x000fe60003800000 */
[----:B------:R-:W2:Y:S02]  /*10520*/  SYNCS.PHASECHK.TRANS64.TRYWAIT P0, [R25+URZ+0x32460], R0 ;  /* 0x03246000190075a7 */ /* 0x000ea4000800017f */
[----:B--2---:R-:W-:Y:S05]  /*10530*/  @!P0 BRA `(.L_x_14827) ;  /* 0x0000004800688947 */ /* 0x004fea0003800000 */
.L_x_14931:
[----:B------:R-:W-:Y:S05]  /*10540*/  BSYNC B0 ;  /* 0x0000000000007941 */ /* 0x000fea0003800000 */
.L_x_14826:
        /* <DEDUP_REMOVED lines=11> */
[----:B------:R-:W-:Y:S01]  /*10600*/  IMAD R5, R37, UR5, R0 ;  /* 0x0000000525057c24 */ /* 0x000fe2000f8e0200 */
[----:B------:R-:W-:Y:S01]  /*10610*/  ULDC.64 UR4, c[0x0][0x338] ;  /* 0x0000ce0000047ab9 */ /* 0x000fe20000000a00 */
[----:B------:R-:W-:Y:S02]  /*10620*/  SEL R0, RZ, 0x2, P3 ;  /* 0x00000002ff007807 */ /* 0x000fe40001800000 */
        /* <DEDUP_REMOVED lines=10> */
[----:B------:R-:W-:Y:S02]  /*106d0*/  IADD3 R3, R3, R5, RZ ;  /* 0x0000000503037210 */ /* 0x000fe40007ffe0ff */
        /* <DEDUP_REMOVED lines=78> */
.L_x_14945:
        /* <DEDUP_REMOVED lines=15> */
.L_x_14829:
        /* <DEDUP_REMOVED lines=10> */
.L_x_14830:
[----:B0-----:R-:W2:Y:S01]  /*10d50*/  LDL R2, [R1+0xc] ;  /* 0x00000c0001027983 */ /* 0x001ea20000100800 */
[----:B------:R0:W-:Y:S01]  /*10d60*/  SYNCS.ARRIVE.TRANS64.A1T0 RZ, [R25+URZ+0x32450], RZ ;  /* 0x032450ff19ff79a7 */ /* 0x0001e2000810003f */
[----:B------:R-:W-:Y:S01]  /*10d70*/  BSSY B0, `(.L_x_14831) ;  /* 0x00000dc000007945 */ /* 0x000fe20003800000 */
[----:B--2---:R-:W-:-:S13]  /*10d80*/  ISETP.GE.AND P0, PT, R2, 0x2, PT ;  /* 0x000000020200780c */ /* 0x004fda0003f06270 */
[----:B0-----:R-:W-:Y:S05]  /*10d90*/  @!P0 BRA `(.L_x_14832) ;  /* 0x0000000c00648947 */ /* 0x001fea0003800000 */
[----:B------:R-:W-:-:S07]  /*10da0*/  VIADD R21, R2, 0xfffffffe ;  /* 0xfffffffe02157836 */ /* 0x000fce0000000000 */
.L_x_14845:
        /* <DEDUP_REMOVED lines=9> */
[C---:B------:R-:W-:Y:S02]  /*10e40*/  ISETP.GT.U32.AND P2, PT, R2.reuse, 0x5f, PT ;  /* 0x0000005f0200780c */ /* 0x040fe40003f44070 */
[----:B------:R-:W-:-:S05]  /*10e50*/  IADD3 R8, R2, R8, RZ ;  /* 0x0000000802087210 */ /* 0x000fca0007ffe0ff */
[----:B------:R-:W-:-:S06]  /*10e60*/  IMAD.MOV.U32 R9, RZ, RZ, R8 ;  /* 0x000000ffff097224 */ /* 0x000fcc00078e0008 */
[----:B--2---:R-:W2:Y:S01]  /*10e70*/  @!P2 LDC.64 R4, c[0x0][0x428] ;  /* 0x00010a00ff04ab82 */ /* 0x004ea20000000a00 */
[----:B0-----:R-:W-:-:S13]  /*10e80*/  ISETP.NE.AND P0, PT, R3, 0x1, PT ;  /* 0x000000010300780c */ /* 0x001fda0003f05270 */
[----:B------:R-:W0:Y:S08]  /*10e90*/  @P0 LDC R3, c[0x0][0x434] ;  /* 0x00010d00ff030b82 */ /* 0x000e300000000800 */
[----:B---3--:R-:W3:Y:S01]  /*10ea0*/  @P0 LDC R7, c[0x0][0x438] ;  /* 0x00010e00ff070b82 */ /* 0x008ee20000000800 */
        /* <DEDUP_REMOVED lines=26> */
.L_x_14833:
[----:B------:R-:W-:Y:S01]  /*11050*/  IMAD R10, R24, 0x8, R22 ;  /* 0x00000008180a7824 */ /* 0x000fe200078e0216 */
[----:B------:R-:W-:Y:S01]  /*11060*/  SHF.L.U32 R20, R27, 0x1f, RZ ;  /* 0x0000001f1b147819 */ /* 0x000fe200000006ff */
[----:B------:R-:W-:Y:S01]  /*11070*/  BSSY B1, `(.L_x_14834) ;  /* 0x0000004000017945 */ /* 0x000fe20003800000 */
[----:B------:R-:W-:Y:S02]  /*11080*/  SHF.R.S32.HI R9, RZ, 0x1f, R5 ;  /* 0x0000001fff097819 */ /* 0x000fe40000011405 */
[----:B------:R-:W0:Y:S02]  /*11090*/  SYNCS.PHASECHK.TRANS64.TRYWAIT P0, [R10+URZ+0x32440], R20 ;  /* 0x032440140a0075a7 */ /* 0x000e24000800017f */
[----:B0-----:R-:W-:Y:S05]  /*110a0*/  @!P0 BRA `(.L_x_14835) ;  /* 0x0000004400e08947 */ /* 0x001fea0003800000 */
.L_x_14946:
[----:B------:R-:W-:Y:S05]  /*110b0*/  BSYNC B1 ;  /* 0x0000000000017941 */ /* 0x000fea0003800000 */
.L_x_14834:
        /* <DEDUP_REMOVED lines=27> */
[----:B--2---:R-:W-:-:S04]  /*11270*/  IADD3 R2, P0, R2, R0, RZ ;  /* 0x0000000002027210 */ /* 0x004fc80007f1e0ff */
[----:B---3--:R-:W-:-:S05]  /*11280*/  IADD3.X R3, RZ, R3, RZ, P0, !PT ;  /* 0x00000003ff037210 */ /* 0x008fca00007fe4ff */
        /* <DEDUP_REMOVED lines=22> */
.L_x_14960:
        /* <DEDUP_REMOVED lines=8> */
.L_x_14837:
        /* <DEDUP_REMOVED lines=10> */
.L_x_14838:
[----:B------:R3:W-:Y:S01]  /*11510*/  SYNCS.ARRIVE.TRANS64.A1T0 RZ, [R10+URZ+0x32430], RZ ;  /* 0x032430ff0aff79a7 */ /* 0x0007e2000810003f */
[----:B------:R-:W-:Y:S05]  /*11520*/  @!P3 BRA `(.L_x_14839) ;  /* 0x000000000004b947 */ /* 0x000fea0003800000 */
[----:B------:R-:W-:Y:S01]  /*11530*/  BPT.TRAP 0x1 ;  /* 0x000000040000795c */ /* 0x000fe20000300000 */
.L_x_14839:
[----:B------:R-:W4:Y:S01]  /*11540*/  SYNCS.PHASECHK.TRANS64.TRYWAIT P0, [R10+URZ+0x32460], R20 ;  /* 0x032460140a0075a7 */ /* 0x000f22000800017f */
[----:B------:R-:W-:Y:S04]  /*11550*/  BSSY B1, `(.L_x_14840) ;  /* 0x0000002000017945 */ /* 0x000fe80003800000 */
[----:B----4-:R-:W-:Y:S05]  /*11560*/  @!P0 BRA `(.L_x_14841) ;  /* 0x0000004800648947 */ /* 0x010fea0003800000 */
.L_x_14961:
[----:B------:R-:W-:Y:S05]  /*11570*/  BSYNC B1 ;  /* 0x0000000000017941 */ /* 0x000fea0003800000 */
.L_x_14840:
[----:B------:R-:W-:Y:S01]  /*11580*/  ULDC.64 UR4, c[0x0][0x328] ;  /* 0x0000ca0000047ab9 */ /* 0x000fe20000000a00 */
[----:B------:R-:W-:Y:S01]  /*11590*/  LOP3.LUT P5, RZ, R23, 0x1, RZ, 0xc0, !PT ;  /* 0x0000000117ff7812 */ /* 0x000fe200078ac0ff */
[----:B--2---:R-:W-:Y:S01]  /*115a0*/  IMAD R2, R9, UR4, RZ ;  /* 0x0000000409027c24 */ /* 0x004fe2000f8e02ff */
[C---:B------:R-:W-:Y:S01]  /*115b0*/  LOP3.LUT P4, RZ, R23.reuse, 0x10, RZ, 0xc0, !PT ;  /* 0x0000001017ff7812 */ /* 0x040fe2000788c0ff */
[----:B0---4-:R-:W-:Y:S01]  /*115c0*/  IMAD R20, R24, 0x6000, R30 ;  /* 0x0000600018147824 */ /* 0x011fe200078e021e */
        /* <DEDUP_REMOVED lines=15> */
[----:B-1----:R-:W-:Y:S01]  /*116c0*/  IMAD.IADD R25, R5, 0x1, R3 ;  /* 0x0000000105197824 */ /* 0x002fe200078e0203 */
[----:B------:R-:W-:Y:S01]  /*116d0*/  LEA R17, P0, R2, UR4, 0x1 ;  /* 0x0000000402117c11 */ /* 0x000fe2000f8008ff */
[----:B------:R-:W-:-:S03]  /*116e0*/  UMOV UR4, 0xffffffff ;  /* 0xffffffff00047882 */ /* 0x000fc60000000000 */
[----:B------:R-:W-:Y:S01]  /*116f0*/  LEA.HI.X R25, R2, UR5, R25, 0x1, P0 ;  /* 0x0000000502197c11 */ /* 0x000fe200080f0c19 */
[----:B------:R-:W-:Y:S08]  /*11700*/  BRA.DIV UR4, `(.L_x_14842) ;  /* 0x0000004a04107947 */ /* 0x000ff0000b800000 */
[----:B------:R-:W0:Y:S01]  /*11710*/  SHFL.IDX PT, R14, R17, RZ, 0x181f ;  /* 0x00181fff110e7589 */ /* 0x000e2200000e0000 */
[----:B------:R-:W-:-:S03]  /*11720*/  LEA R20, R20, R22, 0x1 ;  /* 0x0000001614147211 */ /* 0x000fc600078e08ff */
        /* <DEDUP_REMOVED lines=41> */
.L_x_14975:
        /* <DEDUP_REMOVED lines=11> */
.L_x_14843:
        /* <DEDUP_REMOVED lines=10> */
.L_x_14844:
[----:B------:R2:W-:Y:S01]  /*11b10*/  SYNCS.ARRIVE.TRANS64.A1T0 RZ, [R10+URZ+0x32450], RZ ;  /* 0x032450ff0aff79a7 */ /* 0x0005e2000810003f */
[----:B------:R-:W-:Y:S05]  /*11b20*/  @P2 BRA `(.L_x_14845) ;  /* 0xfffffff000a02947 */ /* 0x000fea000383ffff */
.L_x_14832:
[----:B------:R-:W-:Y:S05]  /*11b30*/  BSYNC B0 ;  /* 0x0000000000007941 */ /* 0x000fea0003800000 */
.L_x_14831:
        /* <DEDUP_REMOVED lines=20> */
.L_x_14847:
[----:B------:R-:W-:Y:S05]  /*11c80*/  BSYNC B0 ;  /* 0x0000000000007941 */ /* 0x000fea0003800000 */
.L_x_14846:
[----:B------:R-:W-:Y:S02]  /*11c90*/  SEL R24, R24, RZ, P0 ;  /* 0x000000ff18187207 */ /* 0x000fe40000000000 */
[----:B------:R-:W-:-:S07]  /*11ca0*/  LOP3.LUT R27, R27, R0, RZ, 0x3c, !PT ;  /* 0x000000001b1b7212 */ /* 0x000fce00078e3cff */
.L_x_14800:
[----:B------:R-:W-:Y:S05]  /*11cb0*/  BSYNC B7 ;  /* 0x0000000000077941 */ /* 0x000fea0003800000 */
.L_x_14798:
        /* <DEDUP_REMOVED lines=8> */
[----:B------:R0:W4:Y:S01]  /*11d40*/  LDS.128 R16, [R22+0x324d0] ;  /* 0x0324d00016107984 */ /* 0x0001220000000c00 */
[----:B------:R-:W-:Y:S06]  /*11d50*/  BAR.ARV 0x4, 0x180 ;  /* 0x0106000000007b1d */ /* 0x000fec0000002000 */
[----:B------:R-:W-:Y:S05]  /*11d60*/  BRA `(.L_x_14849) ;  /* 0x0000000800cc7947 */ /* 0x000fea0003800000 */
.L_x_14848:
        /* <DEDUP_REMOVED lines=35> */
[----:B------:R0:W4:Y:S02]  /*11fa0*/  SHFL.IDX PT, R14, R6, 0x1f, 0x1f ;  /* 0x03e01f00060e7f89 */ /* 0x00012400000e0000 */
.L_x_14985:
[----:B------:R-:W-:Y:S02]  /*11fb0*/  ULDC UR4, c[0x0][0xd38] ;  /* 0x00034e0000047ab9 */ /* 0x000fe40000000800 */
[----:B------:R-:W-:-:S04]  /*11fc0*/  IMAD.U32 R7, RZ, RZ, UR4 ;  /* 0x00000004ff077e24 */ /* 0x000fc8000f8e00ff */
[----:B----4-:R-:W-:-:S04]  /*11fd0*/  IMAD R14, R14, R7, RZ ;  /* 0x000000070e0e7224 */ /* 0x010fc800078e02ff */
[----:B------:R-:W-:-:S05]  /*11fe0*/  IMAD.IADD R9, R4, 0x1, R14 ;  /* 0x0000000104097824 */ /* 0x000fca00078e020e */
[----:B------:R-:W-:-:S13]  /*11ff0*/  ISETP.GT.AND P6, PT, R9, R0, PT ;  /* 0x000000000900720c */ /* 0x000fda0003fc4270 */
[----:B------:R-:W-:Y:S05]  /*12000*/  @P6 BRA `(.L_x_14851) ;  /* 0x00000000009c6947 */ /* 0x000fea0003800000 */
.L_x_14856:
[----:B------:R-:W4:Y:S01]  /*12010*/  LDC R2, c[0x0][0xd3c] ;  /* 0x00034f00ff027b82 */ /* 0x000f220000000800 */
[----:B------:R-:W-:-:S05]  /*12020*/  VIADD R19, R19, 0x1f ;  /* 0x0000001f13137836 */ /* 0x000fca0000000000 */
[----:B----4-:R-:W-:-:S13]  /*12030*/  ISETP.GE.AND P6, PT, R19, R2, PT ;  /* 0x000000021300720c */ /* 0x010fda0003fc6270 */
[----:B------:R-:W-:Y:S05]  /*12040*/  @P6 BRA `(.L_x_14852) ;  /* 0x0000000400d06947 */ /* 0x000fea0003800000 */
        /* <DEDUP_REMOVED lines=10> */
.L_x_14854:
[----:B------:R-:W-:Y:S05]  /*120f0*/  BSYNC B0 ;  /* 0x0000000000007941 */ /* 0x000fea0003800000 */
.L_x_14853:
[----:B------:R-:W-:-:S03]  /*12100*/  UMOV UR4, 0xffffffff ;  /* 0xffffffff00047882 */ /* 0x000fc60000000000 */
[----:B------:R-:W-:Y:S05]  /*12110*/  BRA.DIV UR4, `(.L_x_14855) ;  /* 0x0000004a047c7947 */ /* 0x000fea000b800000 */
[----:B-----5:R-:W0:Y:S02]  /*12120*/  SHFL.UP PT, R14, R5, 0x1, RZ ;  /* 0x04200000050e7989 */ /* 0x020e2400000e00ff */
        /* <DEDUP_REMOVED lines=14> */
[----:B------:R0:W4:Y:S02]  /*12210*/  SHFL.IDX PT, R14, R6, 0x1f, 0x1f ;  /* 0x03e01f00060e7f89 */ /* 0x00012400000e0000 */
.L_x_14993:
[----:B------:R-:W-:Y:S02]  /*12220*/  ULDC UR4, c[0x0][0xd38] ;  /* 0x00034e0000047ab9 */ /* 0x000fe40000000800 */
[----:B------:R-:W-:-:S04]  /*12230*/  IMAD.U32 R7, RZ, RZ, UR4 ;  /* 0x00000004ff077e24 */ /* 0x000fc8000f8e00ff */
[----:B----4-:R-:W-:-:S04]  /*12240*/  IMAD R14, R14, R7, RZ ;  /* 0x000000070e0e7224 */ /* 0x010fc800078e02ff */
[----:B------:R-:W-:-:S05]  /*12250*/  IMAD.IADD R9, R14, 0x1, R9 ;  /* 0x000000010e097824 */ /* 0x000fca00078e0209 */
[----:B------:R-:W-:-:S13]  /*12260*/  ISETP.GT.AND P6, PT, R9, R0, PT ;  /* 0x000000000900720c */ /* 0x000fda0003fc4270 */
[----:B------:R-:W-:Y:S05]  /*12270*/  @!P6 BRA `(.L_x_14856) ;  /* 0xfffffffc0064e947 */ /* 0x000fea000383ffff */
.L_x_14851:
[----:B------:R-:W-:Y:S01]  /*12280*/  IADD3 R16, -R14, R9, RZ ;  /* 0x000000090e107210 */ /* 0x000fe20007ffe1ff */
[----:B------:R-:W-:-:S04]  /*12290*/  UMOV UR4, 0xffffffff ;  /* 0xffffffff00047882 */ /* 0x000fc80000000000 */
[----:B------:R-:W-:-:S05]  /*122a0*/  IMAD R3, R6, R7, R16 ;  /* 0x0000000706037224 */ /* 0x000fca00078e0210 */
[----:B------:R-:W-:Y:S01]  /*122b0*/  ISETP.GT.AND P6, PT, R3, R0, PT ;  /* 0x000000000300720c */ /* 0x000fe20003fc4270 */
[----:B------:R-:W-:-:S12]  /*122c0*/  BRA.DIV UR4, `(.L_x_14857) ;  /* 0x0000004a04cc7947 */ /* 0x000fd8000b800000 */
[----:B------:R-:W-:-:S04]  /*122d0*/  VOTE.ANY R2, PT, !P6 ;  /* 0x0000000000027806 */ /* 0x000fc800070e0100 */
[----:B------:R-:W4:Y:S02]  /*122e0*/  POPC R4, R2 ;  /* 0x0000000200047309 */ /* 0x000f240000000000 */
[----:B----4-:R4:W0:Y:S02]  /*122f0*/  SHFL.IDX PT, R5, R5, R4, 0x1f ;  /* 0x00001f0405057589 */ /* 0x01082400000e0000 */
.L_x_14997:
[----:B------:R-:W-:Y:S01]  /*12300*/  ISETP.NE.AND P0, PT, R2, RZ, PT ;  /* 0x000000ff0200720c */ /* 0x000fe20003f05270 */
[----:B------:R-:W-:-:S12]  /*12310*/  IMAD.MOV.U32 R14, RZ, RZ, RZ ;  /* 0x000000ffff0e7224 */ /* 0x000fd800078e00ff */
[----:B------:R-:W-:Y:S05]  /*12320*/  @!P0 BRA `(.L_x_14858) ;  /* 0x0000000000108947 */ /* 0x000fea0003800000 */
[----:B------:R-:W-:Y:S01]  /*12330*/  UMOV UR4, 0xffffffff ;  /* 0xffffffff00047882 */ /* 0x000fe20000000000 */
[----:B------:R-:W-:Y:S02]  /*12340*/  VIADD R12, R4, 0xffffffff ;  /* 0xffffffff040c7836 */ /* 0x000fe40000000000 */
[----:B------:R-:W-:Y:S05]  /*12350*/  BRA.DIV UR4, `(.L_x_14859) ;  /* 0x0000004a04f07947 */ /* 0x000fea000b800000 */
[----:B------:R0:W0:Y:S02]  /*12360*/  SHFL.IDX PT, R14, R6, R12, 0x1f ;  /* 0x00001f0c060e7589 */ /* 0x00002400000e0000 */
.L_x_14858:
[----:B------:R-:W5:Y:S01]  /*12370*/  LDC.64 R2, c[0x0][0xd90] ;  /* 0x00036400ff027b82 */ /* 0x000f620000000a00 */
[----:B------:R-:W-:-:S04]  /*12380*/  IMAD.IADD R19, R4, 0x1, R19 ;  /* 0x0000000104137824 */ /* 0x000fc800078e0213 */
[----:B-----5:R-:W-:-:S05]  /*12390*/  IMAD.WIDE R2, R19, 0x4, R2 ;  /* 0x0000000413027825 */ /* 0x020fca00078e0202 */
[----:B0-----:R0:W4:Y:S01]  /*123a0*/  LDG.E R6, desc[UR36][R2.64] ;  /* 0x0000002402067981 */ /* 0x001122000c1e1900 */
[----:B------:R-:W-:Y:S02]  /*123b0*/  IMAD R16, R14, R7, R16 ;  /* 0x000000070e107224 */ /* 0x000fe400078e0210 */
[----:B0-----:R-:W-:Y:S02]  /*123c0*/  IMAD.MOV.U32 R2, RZ, RZ, RZ ;  /* 0x000000ffff027224 */ /* 0x001fe400078e00ff */
[----:B----4-:R-:W-:-:S05]  /*123d0*/  IMAD R4, R5, R6, RZ ;  /* 0x0000000605047224 */ /* 0x010fca00078e02ff */
[----:B------:R-:W-:-:S04]  /*123e0*/  IABS R8, R4 ;  /* 0x0000000400087213 */ /* 0x000fc80000000000 */
[----:B--23--:R-:W0:Y:S08]  /*123f0*/  I2F.RP R10, R8 ;  /* 0x00000008000a7306 */ /* 0x00ce300000209400 */
        /* <DEDUP_REMOVED lines=57> */
.L_x_14852:
[----:B------:R-:W-:Y:S01]  /*12790*/  UMOV UR4, URZ ;  /* 0x0000003f00047c82 */ /* 0x000fe20008000000 */
[----:B------:R-:W-:Y:S01]  /*127a0*/  UMOV UR5, URZ ;  /* 0x0000003f00057c82 */ /* 0x000fe20008000000 */
[----:B------:R-:W-:Y:S01]  /*127b0*/  ULDC UR6, c[0x0][0xd3c] ;  /* 0x00034f0000067ab9 */ /* 0x000fe20000000800 */
[----:B------:R-:W-:Y:S01]  /*127c0*/  MOV R16, R0 ;  /* 0x0000000000107202 */ /* 0x000fe20000000f00 */
[----:B------:R-:W-:Y:S02]  /*127d0*/  IMAD.U32 R17, RZ, RZ, UR4 ;  /* 0x00000004ff117e24 */ /* 0x000fe4000f8e00ff */
[----:B------:R-:W-:Y:S02]  /*127e0*/  IMAD.U32 R18, RZ, RZ, UR5 ;  /* 0x00000005ff127e24 */ /* 0x000fe4000f8e00ff */
[----:B------:R-:W-:-:S07]  /*127f0*/  IMAD.U32 R19, RZ, RZ, UR6 ;  /* 0x00000006ff137e24 */ /* 0x000fce000f8e00ff */
.L_x_14860:
[----:B------:R-:W4:Y:S01]  /*12800*/  S2R R0, SR_TID.X ;  /* 0x0000000000007919 */ /* 0x000f220000002100 */
        /* <DEDUP_REMOVED lines=9> */
.L_x_14849:
[----:B------:R-:W-:Y:S02]  /*128a0*/  ULDC UR4, c[0x0][0xd3c] ;  /* 0x00034f0000047ab9 */ /* 0x000fe40000000800 */
[----:B----4-:R-:W-:-:S13]  /*128b0*/  ISETP.GE.AND P0, PT, R19, UR4, PT ;  /* 0x0000000413007c0c */ /* 0x010fda000bf06270 */
[----:B------:R-:W-:Y:S05]  /*128c0*/  @!P0 BRA `(.L_x_14861) ;  /* 0xffffffac00508947 */ /* 0x000fea000383ffff */
[----:B------:R-:W-:Y:S05]  /*128d0*/  BSYNC B8 ;  /* 0x0000000000087941 */ /* 0x000fea0003800000 */
.L_x_14794:
[----:B0-----:R-:W4:Y:S01]  /*128e0*/  LDL.LU R0, [R1+0x1c] ;  /* 0x00001c0001007983 */ /* 0x001f220000300800 */
        /* <DEDUP_REMOVED lines=11> */
.L_x_15000:
[----:B------:R-:W-:Y:S05]  /*129a0*/  BSYNC B0 ;  /* 0x0000000000007941 */ /* 0x000fea0003800000 */
.L_x_14862:
[----:B------:R-:W-:-:S03]  /*129b0*/  UMOV UR4, 0xffffffff ;  /* 0xffffffff00047882 */ /* 0x000fc60000000000 */
[----:B------:R-:W-:Y:S05]  /*129c0*/  BRA.DIV UR4, `(.L_x_14864) ;  /* 0x00000046048c7947 */ /* 0x000fea000b800000 */
[----:B0-----:R-:W0:Y:S02]  /*129d0*/  S2R R0, SR_TID.X ;  /* 0x0000000000007919 */ /* 0x001e240000002100 */
[----:B0-----:R-:W-:-:S04]  /*129e0*/  SHF.R.U32.HI R0, RZ, 0x5, R0 ;  /* 0x00000005ff007819 */ /* 0x001fc80000011600 */
[----:B------:R-:W-:-:S05]  /*129f0*/  LOP3.LUT R0, R0, 0x3, RZ, 0xc0, !PT ;  /* 0x0000000300007812 */ /* 0x000fca00078ec0ff */
[----:B------:R0:W4:Y:S02]  /*12a00*/  SHFL.IDX PT, R14, R0, RZ, 0x1f ;  /* 0x00001fff000e7589 */ /* 0x00012400000e0000 */
.L_x_15003:
[----:B----4-:R-:W-:Y:S01]  /*12a10*/  ISETP.NE.AND P0, PT, R14, RZ, PT ;  /* 0x000000ff0e00720c */ /* 0x010fe20003f05270 */
[----:B------:R-:W-:-:S12]  /*12a20*/  BSSY B0, `(.L_x_14865) ;  /* 0x0000026000007945 */ /* 0x000fd80003800000 */
[----:B------:R-:W-:Y:S05]  /*12a30*/  @P0 BRA `(.L_x_14866) ;  /* 0x0000000000900947 */ /* 0x000fea0003800000 */
[----:B------:R-:W-:-:S03]  /*12a40*/  UMOV UR4, 0xffffffff ;  /* 0xffffffff00047882 */ /* 0x000fc60000000000 */
[----:B------:R-:W-:Y:S05]  /*12a50*/  BRA.DIV UR4, `(.L_x_14867) ;  /* 0x00000046049c7947 */ /* 0x000fea000b800000 */
[----:B------:R-:W-:-:S13]  /*12a60*/  ELECT P6, URZ, PT ;  /* 0x00000000003f782f */ /* 0x000fda00038c0000 */
.L_x_15006:
        /* <DEDUP_REMOVED lines=8> */
.L_x_14868:
[C---:B------:R-:W-:Y:S01]  /*12af0*/  IMAD R3, R24.reuse, 0x8, R5 ;  /* 0x0000000818037824 */ /* 0x040fe200078e0205 */
[----:B------:R-:W-:Y:S01]  /*12b00*/  SHF.L.U32 R2, R27, 0x1f, RZ ;  /* 0x0000001f1b027819 */ /* 0x000fe200000006ff */
[----:B------:R-:W-:-:S03]  /*12b10*/  VIADD R24, R24, 0x1 ;  /* 0x0000000118187836 */ /* 0x000fc60000000000 */
[----:B------:R-:W0:Y:S02]  /*12b20*/  SYNCS.PHASECHK.TRANS64.TRYWAIT P1, [R3+URZ+0x32440], R2 ;  /* 0x03244002030075a7 */ /* 0x000e24000802017f */
[----:B------:R-:W-:-:S04]  /*12b30*/  ISETP.NE.AND P2, PT, R24, 0x2, PT ;  /* 0x000000021800780c */ /* 0x000fc80003f45270 */
[----:B------:R-:W-:Y:S01]  /*12b40*/  SEL R0, RZ, 0x1, P2 ;  /* 0x00000001ff007807 */ /* 0x000fe20001000000 */
[----:B0-----:R-:W-:Y:S08]  /*12b50*/  @!P1 BRA `(.L_x_14869) ;  /* 0x00000044007c9947 */ /* 0x001ff00003800000 */
.L_x_15007:
[----:B------:R-:W-:Y:S02]  /*12b60*/  SEL R24, R24, RZ, P2 ;  /* 0x000000ff18187207 */ /* 0x000fe40001000000 */
[----:B------:R-:W-:Y:S01]  /*12b70*/  LOP3.LUT R0, R27, R0, RZ, 0x3c, !PT ;  /* 0x000000001b007212 */ /* 0x000fe200078e3cff */
[----:B------:R-:W-:Y:S06]  /*12b80*/  @!P0 BRA `(.L_x_14870) ;  /* 0x0000000000048947 */ /* 0x000fec0003800000 */
[----:B------:R-:W-:Y:S01]  /*12b90*/  BPT.TRAP 0x1 ;  /* 0x000000040000795c */ /* 0x000fe20000300000 */
.L_x_14870:
[----:B------:R-:W-:Y:S01]  /*12ba0*/  IMAD R5, R24, 0x8, R5 ;  /* 0x0000000818057824 */ /* 0x000fe200078e0205 */
[----:B------:R-:W-:-:S04]  /*12bb0*/  SHF.L.U32 R0, R0, 0x1f, RZ ;  /* 0x0000001f00007819 */ /* 0x000fc800000006ff */
[----:B------:R-:W4:Y:S02]  /*12bc0*/  SYNCS.PHASECHK.TRANS64.TRYWAIT P1, [R5+URZ+0x32440], R0 ;  /* 0x03244000050075a7 */ /* 0x000f24000802017f */
[----:B----4-:R-:W-:Y:S05]  /*12bd0*/  @!P1 BRA `(.L_x_14871) ;  /* 0x0000004400709947 */ /* 0x010fea0003800000 */
.L_x_15008:
[----:B------:R-:W-:Y:S05]  /*12be0*/  @!P0 BRA `(.L_x_14872) ;  /* 0x0000000000048947 */ /* 0x000fea0003800000 */
[----:B------:R-:W-:Y:S01]  /*12bf0*/  BPT.TRAP 0x1 ;  /* 0x000000040000795c */ /* 0x000fe20000300000 */
.L_x_14872:
[----:B------:R-:W5:Y:S02]  /*12c00*/  SYNCS.PHASECHK.TRANS64.TRYWAIT P1, [R3+URZ+0x32460], R2 ;  /* 0x03246002030075a7 */ /* 0x000f64000802017f */
[----:B-----5:R-:W-:Y:S05]  /*12c10*/  @!P1 BRA `(.L_x_14873) ;  /* 0x0000004400749947 */ /* 0x020fea0003800000 */
.L_x_15009:
[----:B------:R-:W-:Y:S05]  /*12c20*/  @!P0 BRA `(.L_x_14874) ;  /* 0x0000000000048947 */ /* 0x000fea0003800000 */
[----:B------:R-:W-:Y:S01]  /*12c30*/  BPT.TRAP 0x1 ;  /* 0x000000040000795c */ /* 0x000fe20000300000 */
.L_x_14874:
[----:B------:R0:W0:Y:S02]  /*12c40*/  SYNCS.PHASECHK.TRANS64.TRYWAIT P0, [R5+URZ+0x32460], R0 ;  /* 0x03246000050075a7 */ /* 0x000024000800017f */
[----:B0-----:R-:W-:Y:S05]  /*12c50*/  @!P0 NANOSLEEP.SYNCS 0x989680 ;  /* 0x009896800000895d */ /* 0x001fea0003900000 */
[----:B------:R-:W0:Y:S02]  /*12c60*/  @!P0 SYNCS.PHASECHK.TRANS64 P0, [R5+URZ+0x32460], R0 ;  /* 0x03246000050085a7 */ /* 0x000e24000800007f */
[----:B0-----:R-:W-:Y:S05]  /*12c70*/  @!P0 BRA `(.L_x_14874) ;  /* 0xfffffffc00f08947 */ /* 0x001fea000383ffff */
.L_x_14866:
[----:B------:R-:W-:Y:S05]  /*12c80*/  BSYNC B0 ;  /* 0x0000000000007941 */ /* 0x000fea0003800000 */
.L_x_14865:
[----:B------:R-:W-:Y:S05]  /*12c90*/  EXIT ;  /* 0x000000000000794d */ /* 0x000fea0003800000 */
.L_x_14729:
[----:B0-----:R-:W-:-:S04]  /*12ca0*/  IMAD.U32 R3, RZ, RZ, UR40 ;  /* 0x00000028ff037e24 */ /* 0x001fc8000f8e00ff */
[----:B------:R0:W1:Y:S03]  /*12cb0*/  SYNCS.PHASECHK.TRANS64.TRYWAIT P0, [R3+URZ+0x32400], R0 ;  /* 0x03240000030075a7 */ /* 0x000066000800017f */
[----:B-1----:R-:W-:Y:S05]  /*12cc0*/  @!P0 NANOSLEEP.SYNCS 0x989680 ;  /* 0x009896800000895d */ /* 0x002fea0003900000 */
[----:B------:R-:W1:Y:S02]  /*12cd0*/  @!P0 SYNCS.PHASECHK.TRANS64 P0, [R3+URZ+0x32400], R0 ;  /* 0x03240000030085a7 */ /* 0x000e64000800007f */
[----:B-1----:R-:W-:Y:S05]  /*12ce0*/  @!P0 BRA `(.L_x_14729) ;  /* 0xfffffffc00ec8947 */ /* 0x002fea000383ffff */
[----:B------:R-:W-:Y:S05]  /*12cf0*/  BRA `(.L_x_14875) ;  /* 0xfffffeec008c7947 */ /* 0x000fea000383ffff */
.L_x_14733:
[----:B0-----:R-:W-:-:S04]  /*12d00*/  IMAD.U32 R3, RZ, RZ, UR6 ;  /* 0x00000006ff037e24 */ /* 0x001fc8000f8e00ff */
[----:B------:R0:W2:Y:S03]  /*12d10*/  SYNCS.PHASECHK.TRANS64.TRYWAIT P1, [R3+URZ+0x32430], R2 ;  /* 0x03243002030075a7 */ /* 0x0000a6000802017f */
[----:B--2---:R-:W-:Y:S05]  /*12d20*/  @!P1 NANOSLEEP.SYNCS 0x989680 ;  /* 0x009896800000995d */ /* 0x004fea0003900000 */
[----:B------:R-:W2:Y:S02]  /*12d30*/  @!P1 SYNCS.PHASECHK.TRANS64 P1, [R3+URZ+0x32430], R2 ;  /* 0x03243002030095a7 */ /* 0x000ea4000802007f */
[----:B--2---:R-:W-:Y:S05]  /*12d40*/  @!P1 BRA `(.L_x_14733) ;  /* 0xfffffffc00ec9947 */ /* 0x004fea000383ffff */
[----:B------:R-:W-:Y:S05]  /*12d50*/  BRA `(.L_x_14732) ;  /* 0xfffffeec00b47947 */ /* 0x000fea000383ffff */
.L_x_14734:
[----:B0-----:R-:W-:-:S04]  /*12d60*/  IMAD.U32 R3, RZ, RZ, UR40 ;  /* 0x00000028ff037e24 */ /* 0x001fc8000f8e00ff */
[----:B------:R0:W2:Y:S03]  /*12d70*/  SYNCS.PHASECHK.TRANS64.TRYWAIT P1, [R3+URZ+0x32410], R0 ;  /* 0x03241000030075a7 */ /* 0x0000a6000802017f */
[----:B--2---:R-:W-:Y:S05]  /*12d80*/  @!P1 NANOSLEEP.SYNCS 0x989680 ;  /* 0x009896800000995d */ /* 0x004fea0003900000 */
[----:B------:R-:W2:Y:S02]  /*12d90*/  @!P1 SYNCS.PHASECHK.TRANS64 P1, [R3+URZ+0x32410], R0 ;  /* 0x03241000030095a7 */ /* 0x000ea4000802007f */
[----:B--2---:R-:W-:Y:S05]  /*12da0*/  @!P1 BRA `(.L_x_14734) ;  /* 0xfffffffc00ec9947 */ /* 0x004fea000383ffff */
[----:B------:R-:W-:Y:S05]  /*12db0*/  BRA `(.L_x_14876) ;  /* 0xfffffef0005c7947 */ /* 0x000fea000383ffff */
.L_x_14738:
[----:B0-----:R-:W-:-:S04]  /*12dc0*/  MOV R3, UR6 ;  /* 0x0000000600037c02 */ /* 0x001fc80008000f00 */
[----:B------:R0:W3:Y:S03]  /*12dd0*/  SYNCS.PHASECHK.TRANS64.TRYWAIT P1, [R3+URZ+0x32450], R2 ;  /* 0x03245002030075a7 */ /* 0x0000e6000802017f */
[----:B---3--:R-:W-:Y:S05]  /*12de0*/  @!P1 NANOSLEEP.SYNCS 0x989680 ;  /* 0x009896800000995d */ /* 0x008fea0003900000 */
[----:B------:R-:W3:Y:S02]  /*12df0*/  @!P1 SYNCS.PHASECHK.TRANS64 P1, [R3+URZ+0x32450], R2 ;  /* 0x03245002030095a7 */ /* 0x000ee4000802007f */
[----:B---3--:R-:W-:Y:S05]  /*12e00*/  @!P1 BRA `(.L_x_14738) ;  /* 0xfffffffc00ec9947 */ /* 0x008fea000383ffff */
[----:B------:R-:W-:Y:S05]  /*12e10*/  BRA `(.L_x_14737) ;  /* 0xfffffef000647947 */ /* 0x000fea000383ffff */
.L_x_14745:
[----:B-1----:R-:W-:-:S04]  /*12e20*/  IMAD.U32 R21, RZ, RZ, UR4 ;  /* 0x00000004ff157e24 */ /* 0x002fc8000f8e00ff */
[----:B------:R1:W2:Y:S03]  /*12e30*/  SYNCS.PHASECHK.TRANS64.TRYWAIT P1, [R21+URZ+0x32430], R0 ;  /* 0x03243000150075a7 */ /* 0x0002a6000802017f */
[----:B--2---:R-:W-:Y:S05]  /*12e40*/  @!P1 NANOSLEEP.SYNCS 0x989680 ;  /* 0x009896800000995d */ /* 0x004fea0003900000 */
[----:B------:R-:W2:Y:S02]  /*12e50*/  @!P1 SYNCS.PHASECHK.TRANS64 P1, [R21+URZ+0x32430], R0 ;  /* 0x03243000150095a7 */ /* 0x000ea4000802007f */
[----:B--2---:R-:W-:Y:S05]  /*12e60*/  @!P1 BRA `(.L_x_14745) ;  /* 0xfffffffc00ec9947 */ /* 0x004fea000383ffff */
[----:B------:R-:W-:Y:S05]  /*12e70*/  BRA `(.L_x_14744) ;  /* 0xffffff1000fc7947 */ /* 0x000fea000383ffff */
.L_x_14749:
[----:B-1----:R-:W-:-:S04]  /*12e80*/  IMAD.U32 R21, RZ, RZ, UR4 ;  /* 0x00000004ff157e24 */ /* 0x002fc8000f8e00ff */
[----:B------:R1:W3:Y:S03]  /*12e90*/  SYNCS.PHASECHK.TRANS64.TRYWAIT P1, [R21+URZ+0x32450], R0 ;  /* 0x03245000150075a7 */ /* 0x0002e6000802017f */
[----:B---3--:R-:W-:Y:S05]  /*12ea0*/  @!P1 NANOSLEEP.SYNCS 0x989680 ;  /* 0x009896800000995d */ /* 0x008fea0003900000 */
[----:B------:R-:W3:Y:S02]  /*12eb0*/  @!P1 SYNCS.PHASECHK.TRANS64 P1, [R21+URZ+0x32450], R0 ;  /* 0x03245000150095a7 */ /* 0x000ee4000802007f */
[----:B---3--:R-:W-:Y:S05]  /*12ec0*/  @!P1 BRA `(.L_x_14749) ;  /* 0xfffffffc00ec9947 */ /* 0x008fea000383ffff */
[----:B------:R-:W-:Y:S05]  /*12ed0*/  BRA `(.L_x_14748) ;  /* 0xffffff14007c7947 */ /* 0x000fea000383ffff */
.L_x_14757:
[----:B-1----:R-:W-:-:S04]  /*12ee0*/  IMAD.U32 R21, RZ, RZ, UR4 ;  /* 0x00000004ff157e24 */ /* 0x002fc8000f8e00ff */
[----:B------:R1:W2:Y:S03]  /*12ef0*/  SYNCS.PHASECHK.TRANS64.TRYWAIT P1, [R21+URZ+0x32430], R0 ;  /* 0x03243000150075a7 */ /* 0x0002a6000802017f */
[----:B--2---:R-:W-:Y:S05]  /*12f00*/  @!P1 NANOSLEEP.SYNCS 0x989680 ;  /* 0x009896800000995d */ /* 0x004fea0003900000 */
[----:B------:R-:W2:Y:S02]  /*12f10*/  @!P1 SYNCS.PHASECHK.TRANS64 P1, [R21+URZ+0x32430], R0 ;  /* 0x03243000150095a7 */ /* 0x000ea4000802007f */
[----:B--2---:R-:W-:Y:S05]  /*12f20*/  @!P1 BRA `(.L_x_14757) ;  /* 0xfffffffc00ec9947 */ /* 0x004fea000383ffff */
[----:B------:R-:W-:Y:S05]  /*12f30*/  BRA `(.L_x_14756) ;  /* 0xffffff3c008c7947 */ /* 0x000fea000383ffff */
.L_x_14761:
[----:B-1----:R-:W-:-:S04]  /*12f40*/  IMAD.U32 R21, RZ, RZ, UR4 ;  /* 0x00000004ff157e24 */ /* 0x002fc8000f8e00ff */
[----:B------:R1:W3:Y:S03]  /*12f50*/  SYNCS.PHASECHK.TRANS64.TRYWAIT P1, [R21+URZ+0x32450], R0 ;  /* 0x03245000150075a7 */ /* 0x0002e6000802017f */
[----:B---3--:R-:W-:Y:S05]  /*12f60*/  @!P1 NANOSLEEP.SYNCS 0x989680 ;  /* 0x009896800000995d */ /* 0x008fea0003900000 */
[----:B------:R-:W3:Y:S02]  /*12f70*/  @!P1 SYNCS.PHASECHK.TRANS64 P1, [R21+URZ+0x32450], R0 ;  /* 0x03245000150095a7 */ /* 0x000ee4000802007f */
[----:B---3--:R-:W-:Y:S05]  /*12f80*/  @!P1 BRA `(.L_x_14761) ;  /* 0xfffffffc00ec9947 */ /* 0x008fea000383ffff */
[----:B------:R-:W-:Y:S05]  /*12f90*/  BRA `(.L_x_14760) ;  /* 0xffffff40000c7947 */ /* 0x000fea000383ffff */
.L_x_14806:
        /* <DEDUP_REMOVED lines=11> */
.L_x_14878:
[----:B------:R-:W-:Y:S05]  /*13050*/  BSYNC B0 ;  /* 0x0000000000007941 */ /* 0x000fea0003800000 */
.L_x_14877:
[----:B------:R-:W-:Y:S05]  /*13060*/  BRA `(.L_x_14879) ;  /* 0xffffffb000787947 */ /* 0x000fea000383ffff */
.L_x_14809:
[----:B0-----:R0:W1:Y:S02]  /*13070*/  SYNCS.PHASECHK.TRANS64.TRYWAIT P0, [R25+URZ+0x32440], R0 ;  /* 0x03244000190075a7 */ /* 0x001064000800017f */
[----:B-1----:R-:W-:Y:S05]  /*13080*/  @!P0 NANOSLEEP.SYNCS 0x989680 ;  /* 0x009896800000895d */ /* 0x002fea0003900000 */
[----:B------:R-:W1:Y:S02]  /*13090*/  @!P0 SYNCS.PHASECHK.TRANS64 P0, [R25+URZ+0x32440], R0 ;  /* 0x03244000190085a7 */ /* 0x000e64000800007f */
[----:B-1----:R-:W-:Y:S05]  /*130a0*/  @!P0 BRA `(.L_x_14809) ;  /* 0xfffffffc00f08947 */ /* 0x002fea000383ffff */
[----:B------:R-:W-:Y:S05]  /*130b0*/  BRA `(.L_x_14880) ;  /* 0xffffffb400307947 */ /* 0x000fea000383ffff */
.L_x_14810:
        /* <DEDUP_REMOVED lines=8> */
.L_x_14882:
[----:B------:R-:W-:Y:S05]  /*13140*/  BSYNC B0 ;  /* 0x0000000000007941 */ /* 0x000fea0003800000 */
.L_x_14881:
        /* <DEDUP_REMOVED lines=9> */
.L_x_14883:
[----:B------:R-:W-:Y:S02]  /*131e0*/  IMAD.MOV.U32 R13, RZ, RZ, R4 ;  /* 0x000000ffff0d7224 */ /* 0x000fe400078e0004 */
[----:B------:R-:W-:Y:S02]  /*131f0*/  IMAD.MOV.U32 R12, RZ, RZ, 0x1 ;  /* 0x00000001ff0c7424 */ /* 0x000fe400078e00ff */
[----:B------:R-:W-:-:S07]  /*13200*/  IMAD.MOV.U32 R3, RZ, RZ, R14 ;  /* 0x000000ffff037224 */ /* 0x000fce00078e000e */
[----:B------:R-:W-:Y:S05]  /*13210*/  WARPSYNC.COLLECTIVE R15, `(.L_x_14884) ;  /* 0x000000000f087348 */ /* 0x000fea0003c00000 */
[----:B------:R0:W1:Y:S02]  /*13220*/  SHFL.IDX P6, R14, R13, R12, R11 ;  /* 0x0000000c0d0e7389 */ /* 0x00006400000c000b */
[----:B01----:R-:W-:Y:S01]  /*13230*/  ENDCOLLECTIVE ;  /* 0x000000000000791b */ /* 0x003fe20003800000 */
.L_x_14884:
        /* <DEDUP_REMOVED lines=15> */
.L_x_14885:
[----:B------:R-:W-:Y:S02]  /*13330*/  @P0 IMAD R6, R5, 0x2, R22 ;  /* 0x0000000205060824 */ /* 0x000fe400078e0216 */
[----:B------:R-:W-:Y:S02]  /*13340*/  IMAD.MOV.U32 R13, RZ, RZ, R4 ;  /* 0x000000ffff0d7224 */ /* 0x000fe400078e0004 */
[----:B------:R-:W-:Y:S02]  /*13350*/  IMAD.MOV.U32 R12, RZ, RZ, 0x2 ;  /* 0x00000002ff0c7424 */ /* 0x000fe400078e00ff */
[----:B------:R-:W-:-:S07]  /*13360*/  IMAD.MOV.U32 R3, RZ, RZ, R14 ;  /* 0x000000ffff037224 */ /* 0x000fce00078e000e */
[----:B------:R-:W-:Y:S05]  /*13370*/  WARPSYNC.COLLECTIVE R15, `(.L_x_14886) ;  /* 0x000000000f087348 */ /* 0x000fea0003c00000 */
[----:B------:R0:W1:Y:S02]  /*13380*/  SHFL.IDX P6, R14, R13, R12, R11 ;  /* 0x0000000c0d0e7389 */ /* 0x00006400000c000b */
[----:B01----:R-:W-:Y:S01]  /*13390*/  ENDCOLLECTIVE ;  /* 0x000000000000791b */ /* 0x003fe20003800000 */
.L_x_14886:
        /* <DEDUP_REMOVED lines=15> */
.L_x_14887:
[----:B------:R-:W-:Y:S02]  /*13490*/  @P0 IMAD R6, R5, 0x2, R22 ;  /* 0x0000000205060824 */ /* 0x000fe400078e0216 */
[----:B------:R-:W-:Y:S02]  /*134a0*/  IMAD.MOV.U32 R13, RZ, RZ, R4 ;  /* 0x000000ffff0d7224 */ /* 0x000fe400078e0004 */
[----:B------:R-:W-:Y:S02]  /*134b0*/  IMAD.MOV.U32 R12, RZ, RZ, 0x3 ;  /* 0x00000003ff0c7424 */ /* 0x000fe400078e00ff */
[----:B------:R-:W-:-:S07]  /*134c0*/  IMAD.MOV.U32 R3, RZ, RZ, R14 ;  /* 0x000000ffff037224 */ /* 0x000fce00078e000e */
[----:B------:R-:W-:Y:S05]  /*134d0*/  WARPSYNC.COLLECTIVE R15, `(.L_x_14888) ;  /* 0x000000000f087348 */ /* 0x000fea0003c00000 */
[----:B------:R0:W1:Y:S02]  /*134e0*/  SHFL.IDX P6, R14, R13, R12, R11 ;  /* 0x0000000c0d0e7389 */ /* 0x00006400000c000b */
[----:B01----:R-:W-:Y:S01]  /*134f0*/  ENDCOLLECTIVE ;  /* 0x000000000000791b */ /* 0x003fe20003800000 */
.L_x_14888:
        /* <DEDUP_REMOVED lines=15> */
.L_x_14889:
[----:B------:R-:W-:Y:S02]  /*135f0*/  @P0 IMAD R6, R5, 0x2, R22 ;  /* 0x0000000205060824 */ /* 0x000fe400078e0216 */
[----:B------:R-:W-:Y:S02]  /*13600*/  IMAD.MOV.U32 R13, RZ, RZ, R4 ;  /* 0x000000ffff0d7224 */ /* 0x000fe400078e0004 */
[----:B------:R-:W-:Y:S01]  /*13610*/  IMAD.MOV.U32 R12, RZ, RZ, 0x4 ;  /* 0x00000004ff0c7424 */ /* 0x000fe200078e00ff */
[----:B------:R-:W-:-:S07]  /*13620*/  MOV R3, R14 ;  /* 0x0000000e00037202 */ /* 0x000fce0000000f00 */
[----:B------:R-:W-:Y:S05]  /*13630*/  WARPSYNC.COLLECTIVE R15, `(.L_x_14890) ;  /* 0x000000000f087348 */ /* 0x000fea0003c00000 */
[----:B------:R0:W1:Y:S02]  /*13640*/  SHFL.IDX P6, R14, R13, R12, R11 ;  /* 0x0000000c0d0e7389 */ /* 0x00006400000c000b */
[----:B01----:R-:W-:Y:S01]  /*13650*/  ENDCOLLECTIVE ;  /* 0x000000000000791b */ /* 0x003fe20003800000 */
.L_x_14890:
        /* <DEDUP_REMOVED lines=15> */
.L_x_14891:
[----:B------:R-:W-:Y:S02]  /*13750*/  @P0 IMAD R6, R5, 0x2, R22 ;  /* 0x0000000205060824 */ /* 0x000fe400078e0216 */
[----:B------:R-:W-:Y:S02]  /*13760*/  IMAD.MOV.U32 R13, RZ, RZ, R4 ;  /* 0x000000ffff0d7224 */ /* 0x000fe400078e0004 */
[----:B------:R-:W-:Y:S02]  /*13770*/  IMAD.MOV.U32 R12, RZ, RZ, 0x5 ;  /* 0x00000005ff0c7424 */ /* 0x000fe400078e00ff */
[----:B------:R-:W-:-:S07]  /*13780*/  IMAD.MOV.U32 R3, RZ, RZ, R14 ;  /* 0x000000ffff037224 */ /* 0x000fce00078e000e */
[----:B------:R-:W-:Y:S05]  /*13790*/  WARPSYNC.COLLECTIVE R15, `(.L_x_14892) ;  /* 0x000000000f087348 */ /* 0x000fea0003c00000 */
[----:B------:R0:W1:Y:S02]  /*137a0*/  SHFL.IDX P6, R14, R13, R12, R11 ;  /* 0x0000000c0d0e7389 */ /* 0x00006400000c000b */
[----:B01----:R-:W-:Y:S01]  /*137b0*/  ENDCOLLECTIVE ;  /* 0x000000000000791b */ /* 0x003fe20003800000 */
.L_x_14892:
[----:B------:R-:W-:-:S05]  /*137c0*/  @P0 LEA R3, P1, R7, R3, 0x1 ;  /* 0x0000000307030211 */ /* 0x000fca00078208ff */
[----:B------:R-:W-:-:S05]  /*137d0*/  @P0 IMAD.X R2, RZ, RZ, R2, P1 ;  /* 0x000000ffff020224 */ /* 0x000fca00008e0602 */
[----:B------:R-:W-:Y:S02]  /*137e0*/  @P0 LOP3.LUT R3, R3, R2, RZ, 0x3c, !PT ;  /* 0x0000000203030212 */ /* 0x000fe400078e3cff */
[----:B------:R-:W-:Y:S02]  /*137f0*/  MOV R13, R0 ;  /* 0x00000000000d7202 */ /* 0x000fe40000000f00 */
[----:B------:R-:W-:-:S04]  /*13800*/  @P0 LOP3.LUT R2, R3, R2, RZ, 0x3c, !PT ;  /* 0x0000000203020212 */ /* 0x000fc800078e3cff */
[----:B------:R-:W-:Y:S01]  /*13810*/  @P0 LOP3.LUT R3, R3, R2, RZ, 0x3c, !PT ;  /* 0x0000000203030212 */ /* 0x000fe200078e3cff */
[----:B------:R-:W-:-:S07]  /*13820*/  IMAD.MOV.U32 R4, RZ, RZ, R14 ;  /* 0x000000ffff047224 */ /* 0x000fce00078e000e */
[----:B------:R-:W-:Y:S05]  /*13830*/  WARPSYNC.COLLECTIVE R15, `(.L_x_14893) ;  /* 0x000000000f087348 */ /* 0x000fea0003c00000 */
[----:B------:R0:W1:Y:S02]  /*13840*/  SHFL.IDX P6, R14, R13, R12, R11 ;  /* 0x0000000c0d0e7389 */ /* 0x00006400000c000b */
[----:B01----:R-:W-:Y:S01]  /*13850*/  ENDCOLLECTIVE ;  /* 0x000000000000791b */ /* 0x003fe20003800000 */
.L_x_14893:
[----:B------:R-:W-:Y:S01]  /*13860*/  @!PT LDS RZ, [RZ] ;  /* 0x00000000fffff984 */ /* 0x000fe20000000800 */
[----:B------:R-:W-:Y:S01]  /*13870*/  @!PT LDS RZ, [RZ] ;  /* 0x00000000fffff984 */ /* 0x000fe20000000800 */
[----:B------:R-:W-:Y:S01]  /*13880*/  @!PT LDS RZ, [RZ] ;  /* 0x00000000fffff984 */ /* 0x000fe20000000800 */
[----:B------:R0:W-:Y:S01]  /*13890*/  @P0 LDGSTS.E.BYPASS.LTC128B.128 [R6+0x1e400], desc[UR36][R2.64], !P2 ;  /* 0x1e40000002060fae */ /* 0x0001e2000d101d64 */
[----:B------:R-:W-:Y:S01]  /*138a0*/  IMAD.MOV.U32 R0, RZ, RZ, R14 ;  /* 0x000000ffff007224 */ /* 0x000fe200078e000e */
[----:B------:R-:W-:Y:S06]  /*138b0*/  BRA `(.L_x_14894) ;  /* 0xffffffb000987947 */ /* 0x000fec000383ffff */
.L_x_14815:
[----:B------:R0:W5:Y:S01]  /*138c0*/  LDL.LU R6, [R1+0x4] ;  /* 0x0000040001067983 */ /* 0x0001620000300800 */
[----:B------:R-:W-:Y:S01]  /*138d0*/  IMAD.MOV.U32 R13, RZ, RZ, R4 ;  /* 0x000000ffff0d7224 */ /* 0x000fe200078e0004 */
[----:B------:R-:W-:Y:S01]  /*138e0*/  LOP3.LUT R23, R23, 0xffffdfff, RZ, 0xc0, !PT ;  /* 0xffffdfff17177812 */ /* 0x000fe200078ec0ff */
[----:B------:R-:W-:Y:S02]  /*138f0*/  IMAD.MOV.U32 R12, RZ, RZ, RZ ;  /* 0x000000ffff0c7224 */ /* 0x000fe400078e00ff */
[----:B------:R-:W-:Y:S02]  /*13900*/  IMAD.MOV.U32 R11, RZ, RZ, 0x181f ;  /* 0x0000181fff0b7424 */ /* 0x000fe400078e00ff */
[----:B------:R-:W-:Y:S02]  /*13910*/  IMAD.MOV.U32 R15, RZ, RZ, -0x1 ;  /* 0xffffffffff0f7424 */ /* 0x000fe400078e00ff */
[----:B0-----:R-:W-:-:S07]  /*13920*/  IMAD R17, R17, 0x80, R21 ;  /* 0x0000008011117824 */ /* 0x001fce00078e0215 */
[----:B-1---5:R-:W-:Y:S05]  /*13930*/  WARPSYNC.COLLECTIVE R15, `(.L_x_14895) ;  /* 0x000000000f087348 */ /* 0x022fea0003c00000 */
[----:B------:R0:W2:Y:S02]  /*13940*/  SHFL.IDX P6, R14, R13, R12, R11 ;  /* 0x0000000c0d0e7389 */ /* 0x0000a400000c000b */
[----:B012--5:R-:W-:Y:S01]  /*13950*/  ENDCOLLECTIVE ;  /* 0x000000000000791b */ /* 0x027fe20003800000 */
.L_x_14895:
[----:B------:R-:W-:Y:S02]  /*13960*/  IMAD.MOV.U32 R13, RZ, RZ, R0 ;  /* 0x000000ffff0d7224 */ /* 0x000fe400078e0000 */
[----:B------:R-:W-:-:S07]  /*13970*/  IMAD.MOV.U32 R3, RZ, RZ, R14 ;  /* 0x000000ffff037224 */ /* 0x000fce00078e000e */
[----:B------:R-:W-:Y:S05]  /*13980*/  WARPSYNC.COLLECTIVE R15, `(.L_x_14896) ;  /* 0x000000000f087348 */ /* 0x000fea0003c00000 */
[----:B------:R0:W1:Y:S02]  /*13990*/  SHFL.IDX P6, R14, R13, R12, R11 ;  /* 0x0000000c0d0e7389 */ /* 0x00006400000c000b */
[----:B01----:R-:W-:Y:S01]  /*139a0*/  ENDCOLLECTIVE ;  /* 0x000000000000791b */ /* 0x003fe20003800000 */
.L_x_14896:
[----:B------:R-:W-:Y:S01]  /*139b0*/  MOV R13, R4 ;  /* 0x00000004000d7202 */ /* 0x000fe20000000f00 */
[----:B------:R-:W-:Y:S02]  /*139c0*/  IMAD.MOV.U32 R12, RZ, RZ, 0x1 ;  /* 0x00000001ff0c7424 */ /* 0x000fe400078e00ff */
[----:B------:R-:W-:-:S07]  /*139d0*/  IMAD.MOV.U32 R9, RZ, RZ, R14 ;  /* 0x000000ffff097224 */ /* 0x000fce00078e000e */
[----:B------:R-:W-:Y:S05]  /*139e0*/  WARPSYNC.COLLECTIVE R15, `(.L_x_14897) ;  /* 0x000000000f087348 */ /* 0x000fea0003c00000 */
[----:B------:R0:W1:Y:S02]  /*139f0*/  SHFL.IDX P6, R14, R13, R12, R11 ;  /* 0x0000000c0d0e7389 */ /* 0x00006400000c000b */
[----:B01----:R-:W-:Y:S01]  /*13a00*/  ENDCOLLECTIVE ;  /* 0x000000000000791b */ /* 0x003fe20003800000 */
.L_x_14897:
        /* <DEDUP_REMOVED lines=18> */
.L_x_14898:
        /* <DEDUP_REMOVED lines=8> */
.L_x_14899:
        /* <DEDUP_REMOVED lines=15> */
.L_x_14900:
[----:B------:R-:W-:Y:S01]  /*13ca0*/  @P2 LOP3.LUT R23, R23, 0x800, RZ, 0xfc, !PT ;  /* 0x0000080017172812 */ /* 0x000fe200078efcff */
[----:B------:R-:W-:-:S03]  /*13cb0*/  IMAD.MOV.U32 R13, RZ, RZ, R4 ;  /* 0x000000ffff0d7224 */ /* 0x000fc600078e0004 */
[----:B------:R-:W-:Y:S01]  /*13cc0*/  LOP3.LUT R23, R23, 0xfffffdff, RZ, 0xc0, !PT ;  /* 0xfffffdff17177812 */ /* 0x000fe200078ec0ff */
[----:B------:R-:W-:Y:S01]  /*13cd0*/  IMAD.MOV.U32 R12, RZ, RZ, 0x3 ;  /* 0x00000003ff0c7424 */ /* 0x000fe200078e00ff */
[----:B------:R-:W-:-:S07]  /*13ce0*/  MOV R10, R14 ;  /* 0x0000000e000a7202 */ /* 0x000fce0000000f00 */
[----:B------:R-:W-:Y:S05]  /*13cf0*/  WARPSYNC.COLLECTIVE R15, `(.L_x_14901) ;  /* 0x000000000f087348 */ /* 0x000fea0003c00000 */
[----:B------:R0:W1:Y:S02]  /*13d00*/  SHFL.IDX P6, R14, R13, R12, R11 ;  /* 0x0000000c0d0e7389 */ /* 0x00006400000c000b */
[----:B01----:R-:W-:Y:S01]  /*13d10*/  ENDCOLLECTIVE ;  /* 0x000000000000791b */ /* 0x003fe20003800000 */
.L_x_14901:
        /* <DEDUP_REMOVED lines=15> */
.L_x_14902:
        /* <DEDUP_REMOVED lines=17> */
.L_x_14903:
[----:B------:R-:W-:-:S04]  /*13f20*/  IADD3 R2, R17, 0x40, RZ ;  /* 0x0000004011027810 */ /* 0x000fc80007ffe0ff */
[----:B------:R-:W-:Y:S01]  /*13f30*/  ISETP.GE.AND P2, PT, R2, R5, PT ;  /* 0x000000050200720c */ /* 0x000fe20003f46270 */
[----:B------:R-:W-:Y:S02]  /*13f40*/  IMAD.MOV.U32 R13, RZ, RZ, R0 ;  /* 0x000000ffff0d7224 */ /* 0x000fe400078e0000 */
[----:B------:R-:W-:-:S10]  /*13f50*/  IMAD.MOV.U32 R2, RZ, RZ, R14 ;  /* 0x000000ffff027224 */ /* 0x000fd400078e000e */
[----:B------:R-:W-:-:S07]  /*13f60*/  @P2 LOP3.LUT R23, R23, 0x100, RZ, 0xfc, !PT ;  /* 0x0000010017172812 */ /* 0x000fce00078efcff */
[----:B------:R-:W-:Y:S05]  /*13f70*/  WARPSYNC.COLLECTIVE R15, `(.L_x_14904) ;  /* 0x000000000f087348 */ /* 0x000fea0003c00000 */
[----:B------:R0:W1:Y:S02]  /*13f80*/  SHFL.IDX P6, R14, R13, R12, R11 ;  /* 0x0000000c0d0e7389 */ /* 0x00006400000c000b */
[----:B01----:R-:W-:Y:S01]  /*13f90*/  ENDCOLLECTIVE ;  /* 0x000000000000791b */ /* 0x003fe20003800000 */
.L_x_14904:
[----:B------:R-:W-:Y:S01]  /*13fa0*/  LOP3.LUT R23, R23, 0xffffff7f, RZ, 0xc0, !PT ;  /* 0xffffff7f17177812 */ /* 0x000fe200078ec0ff */
[----:B------:R-:W-:Y:S02]  /*13fb0*/  IMAD.MOV.U32 R13, RZ, RZ, R4 ;  /* 0x000000ffff0d7224 */ /* 0x000fe400078e0004 */
[----:B------:R-:W-:Y:S02]  /*13fc0*/  IMAD.MOV.U32 R12, RZ, RZ, 0x5 ;  /* 0x00000005ff0c7424 */ /* 0x000fe400078e00ff */
[----:B------:R-:W-:-:S05]  /*13fd0*/  IMAD.MOV.U32 R11, RZ, RZ, R14 ;  /* 0x000000ffff0b7224 */ /* 0x000fca00078e000e */
[----:B------:R-:W-:-:S05]  /*13fe0*/  @!P2 LEA R14, P1, R20, R11, 0x1 ;  /* 0x0000000b140ea211 */ /* 0x000fca00078208ff */
[----:B------:R-:W-:Y:S02]  /*13ff0*/  @!P2 IMAD.X R11, RZ, RZ, R2, P1 ;  /* 0x000000ffff0ba224 */ /* 0x000fe400008e0602 */
[----:B------:R-:W-:Y:S02]  /*14000*/  @!P2 IMAD.MOV.U32 R2, RZ, RZ, R14 ;  /* 0x000000ffff02a224 */ /* 0x000fe400078e000e */
[----:B------:R-:W-:Y:S01]  /*14010*/  @!P2 IMAD.MOV.U32 R3, RZ, RZ, R11 ;  /* 0x000000ffff03a224 */ /* 0x000fe200078e000b */
[----:B------:R-:W-:-:S04]  /*14020*/  MOV R11, 0x181f ;  /* 0x0000181f000b7802 */ /* 0x000fc80000000f00 */
[----:B------:R-:W-:Y:S01]  /*14030*/  @!PT LDS RZ, [RZ] ;  /* 0x00000000fffff984 */ /* 0x000fe20000000800 */
[----:B------:R-:W-:Y:S01]  /*14040*/  @!PT LDS RZ, [RZ] ;  /* 0x00000000fffff984 */ /* 0x000fe20000000800 */
[----:B------:R-:W-:Y:S01]  /*14050*/  @!PT LDS RZ, [RZ] ;  /* 0x00000000fffff984 */ /* 0x000fe20000000800 */
[----:B------:R0:W-:Y:S03]  /*14060*/  @!P2 LDGSTS.E.BYPASS.LTC128B.128 [R26+0x1a400], desc[UR36][R2.64], !P0 ;  /* 0x1a400000021aafae */ /* 0x0001e6000c101d64 */
[----:B0-----:R-:W-:Y:S05]  /*14070*/  WARPSYNC.COLLECTIVE R15, `(.L_x_14905) ;  /* 0x000000000f087348 */ /* 0x001fea0003c00000 */
[----:B------:R1:W2:Y:S02]  /*14080*/  SHFL.IDX P6, R14, R13, R12, R11 ;  /* 0x0000000c0d0e7389 */ /* 0x0002a400000c000b */
[----:B012---:R-:W-:Y:S01]  /*14090*/  ENDCOLLECTIVE ;  /* 0x000000000000791b */ /* 0x007fe20003800000 */
.L_x_14905:
[----:B------:R-:W-:-:S05]  /*140a0*/  VIADD R2, R17, 0x50 ;  /* 0x0000005011027836 */ /* 0x000fca0000000000 */
[----:B------:R-:W-:Y:S01]  /*140b0*/  ISETP.GE.AND P2, PT, R2, R5, PT ;  /* 0x000000050200720c */ /* 0x000fe20003f46270 */
[----:B------:R-:W-:Y:S02]  /*140c0*/  IMAD.MOV.U32 R13, RZ, RZ, R0 ;  /* 0x000000ffff0d7224 */ /* 0x000fe400078e0000 */
[----:B------:R-:W-:-:S10]  /*140d0*/  IMAD.MOV.U32 R7, RZ, RZ, R14 ;  /* 0x000000ffff077224 */ /* 0x000fd400078e000e */
[----:B------:R-:W-:Y:S05]  /*140e0*/  WARPSYNC.COLLECTIVE R15, `(.L_x_14906) ;  /* 0x000000000f087348 */ /* 0x000fea0003c00000 */
[----:B------:R0:W1:Y:S02]  /*140f0*/  SHFL.IDX P6, R14, R13, R12, R11 ;  /* 0x0000000c0d0e7389 */ /* 0x00006400000c000b */
[----:B01----:R-:W-:Y:S01]  /*14100*/  ENDCOLLECTIVE ;  /* 0x000000000000791b */ /* 0x003fe20003800000 */
.L_x_14906:
        /* <DEDUP_REMOVED lines=8> */
.L_x_14907:
        /* <DEDUP_REMOVED lines=10> */
[----:B------:R-:W-:Y:S01]  /*14230*/  ISETP.GE.AND P2, PT, R8, R5, PT ;  /* 0x000000050800720c */ /* 0x000fe20003f46270 */
[----:B0-----:R-:W-:-:S12]  /*14240*/  IMAD.MOV.U32 R2, RZ, RZ, R14 ;  /* 0x000000ffff027224 */ /* 0x001fd800078e000e */
[----:B------:R-:W-:Y:S05]  /*14250*/  WARPSYNC.COLLECTIVE R15, `(.L_x_14908) ;  /* 0x000000000f087348 */ /* 0x000fea0003c00000 */
[----:B------:R0:W1:Y:S02]  /*14260*/  SHFL.IDX P6, R14, R13, R12, R11 ;  /* 0x0000000c0d0e7389 */ /* 0x00006400000c000b */
[----:B01----:R-:W-:Y:S01]  /*14270*/  ENDCOLLECTIVE ;  /* 0x000000000000791b */ /* 0x003fe20003800000 */
.L_x_14908:
[----:B------:R-:W-:Y:S01]  /*14280*/  @P2 LOP3.LUT R23, R23, 0x40, RZ, 0xfc, !PT ;  /* 0x0000004017172812 */ /* 0x000fe200078efcff */
[----:B------:R-:W-:Y:S02]  /*14290*/  IMAD.MOV.U32 R13, RZ, RZ, R4 ;  /* 0x000000ffff0d7224 */ /* 0x000fe400078e0004 */
[----:B------:R-:W-:Y:S02]  /*142a0*/  IMAD.MOV.U32 R12, RZ, RZ, 0x7 ;  /* 0x00000007ff0c7424 */ /* 0x000fe400078e00ff */
[----:B------:R-:W-:-:S07]  /*142b0*/  IMAD.MOV.U32 R6, RZ, RZ, R14 ;  /* 0x000000ffff067224 */ /* 0x000fce00078e000e */
[----:B------:R-:W-:Y:S05]  /*142c0*/  WARPSYNC.COLLECTIVE R15, `(.L_x_14909) ;  /* 0x000000000f087348 */ /* 0x000fea0003c00000 */
[----:B------:R0:W1:Y:S02]  /*142d0*/  SHFL.IDX P6, R14, R13, R12, R11 ;  /* 0x0000000c0d0e7389 */ /* 0x00006400000c000b */
[----:B01----:R-:W-:Y:S01]  /*142e0*/  ENDCOLLECTIVE ;  /* 0x000000000000791b */ /* 0x003fe20003800000 */
.L_x_14909:
[----:B------:R-:W-:-:S04]  /*142f0*/  @!P2 LEA R6, P1, R20, R6, 0x1 ;  /* 0x000000061406a211 */ /* 0x000fc800078208ff */
[----:B------:R-:W-:Y:S01]  /*14300*/  @!P2 IADD3.X R9, RZ, R2, RZ, P1, !PT ;  /* 0x00000002ff09a210 */ /* 0x000fe20000ffe4ff */
[----:B------:R-:W-:-:S04]  /*14310*/  @!P2 IMAD.MOV.U32 R2, RZ, RZ, R6 ;  /* 0x000000ffff02a224 */ /* 0x000fc800078e0006 */
        /* <DEDUP_REMOVED lines=10> */
.L_x_14910:
[----:B------:R-:W-:Y:S01]  /*143c0*/  IMAD.MOV.U32 R0, RZ, RZ, R14 ;  /* 0x000000ffff007224 */ /* 0x000fe200078e000e */
[----:B------:R-:W-:Y:S06]  /*143d0*/  BRA `(.L_x_14911) ;  /* 0xffffffb000cc7947 */ /* 0x000fec000383ffff */
.L_x_14819:
        /* <DEDUP_REMOVED lines=8> */
.L_x_14913:
[----:B------:R-:W-:Y:S05]  /*14460*/  BSYNC B0 ;  /* 0x0000000000007941 */ /* 0x000fea0003800000 */
.L_x_14912:
[----:B------:R-:W-:Y:S01]  /*14470*/  MOV R13, R0 ;  /* 0x00000000000d7202 */ /* 0x000fe20000000f00 */
[----:B------:R-:W-:Y:S01]  /*14480*/  IMAD.MOV.U32 R12, RZ, RZ, RZ ;  /* 0x000000ffff0c7224 */ /* 0x000fe200078e00ff */
[----:B------:R-:W-:Y:S01]  /*14490*/  LOP3.LUT P5, RZ, R23, 0x2000, RZ, 0xc0, !PT ;  /* 0x0000200017ff7812 */ /* 0x000fe200078ac0ff */
[----:B------:R-:W-:Y:S02]  /*144a0*/  IMAD.MOV.U32 R11, RZ, RZ, 0x181f ;  /* 0x0000181fff0b7424 */ /* 0x000fe400078e00ff */
[----:B------:R-:W-:Y:S02]  /*144b0*/  IMAD.MOV.U32 R15, RZ, RZ, -0x1 ;  /* 0xffffffffff0f7424 */ /* 0x000fe400078e00ff */
[----:B------:R-:W-:-:S08]  /*144c0*/  IMAD.MOV.U32 R2, RZ, RZ, R14 ;  /* 0x000000ffff027224 */ /* 0x000fd000078e000e */
[----:B------:R-:W-:Y:S05]  /*144d0*/  WARPSYNC.COLLECTIVE R15, `(.L_x_14914) ;  /* 0x000000000f087348 */ /* 0x000fea0003c00000 */
[----:B------:R0:W1:Y:S02]  /*144e0*/  SHFL.IDX P6, R14, R13, R12, R11 ;  /* 0x0000000c0d0e7389 */ /* 0x00006400000c000b */
[----:B01----:R-:W-:Y:S01]  /*144f0*/  ENDCOLLECTIVE ;  /* 0x000000000000791b */ /* 0x003fe20003800000 */
.L_x_14914:
[----:B------:R-:W-:Y:S02]  /*14500*/  IMAD.MOV.U32 R13, RZ, RZ, R4 ;  /* 0x000000ffff0d7224 */ /* 0x000fe400078e0004 */
[----:B------:R-:W-:Y:S01]  /*14510*/  IMAD.MOV.U32 R12, RZ, RZ, 0x1 ;  /* 0x00000001ff0c7424 */ /* 0x000fe200078e00ff */
[----:B------:R-:W-:-:S13]  /*14520*/  @!P5 LEA R5, P0, R8, R14, 0x1 ;  /* 0x0000000e0805d211 */ /* 0x000fda00078008ff */
[----:B------:R-:W-:Y:S05]  /*14530*/  WARPSYNC.COLLECTIVE R15, `(.L_x_14915) ;  /* 0x000000000f087348 */ /* 0x000fea0003c00000 */
[----:B------:R0:W1:Y:S02]  /*14540*/  SHFL.IDX P6, R14, R13, R12, R11 ;  /* 0x0000000c0d0e7389 */ /* 0x00006400000c000b */
[----:B01----:R-:W-:Y:S01]  /*14550*/  ENDCOLLECTIVE ;  /* 0x000000000000791b */ /* 0x003fe20003800000 */
.L_x_14915:
[----:B------:R-:W-:Y:S02]  /*14560*/  @!P5 IMAD.X R3, RZ, RZ, R2, P0 ;  /* 0x000000ffff03d224 */ /* 0x000fe400000e0602 */
        /* <DEDUP_REMOVED lines=14> */
.L_x_14916:
[----:B------:R-:W-:Y:S01]  /*14650*/  MOV R13, R4 ;  /* 0x00000004000d7202 */ /* 0x000fe20000000f00 */
        /* <DEDUP_REMOVED lines=16> */
.L_x_14917:
[----:B------:R-:W-:Y:S02]  /*14760*/  IMAD.MOV.U32 R13, RZ, RZ, R0 ;  /* 0x000000ffff0d7224 */ /* 0x000fe400078e0000 */
[----:B------:R-:W-:-:S07]  /*14770*/  IMAD.MOV.U32 R5, RZ, RZ, R14 ;  /* 0x000000ffff057224 */ /* 0x000fce00078e000e */
[----:B------:R-:W-:Y:S05]  /*14780*/  WARPSYNC.COLLECTIVE R15, `(.L_x_14918) ;  /* 0x000000000f087348 */ /* 0x000fea0003c00000 */
[----:B------:R0:W1:Y:S02]  /*14790*/  SHFL.IDX P6, R14, R13, R12, R11 ;  /* 0x0000000c0d0e7389 */ /* 0x00006400000c000b */
[----:B01----:R-:W-:Y:S01]  /*147a0*/  ENDCOLLECTIVE ;  /* 0x000000000000791b */ /* 0x003fe20003800000 */
.L_x_14918:
[----:B------:R-:W-:Y:S02]  /*147b0*/  IMAD.MOV.U32 R13, RZ, RZ, R4 ;  /* 0x000000ffff0d7224 */ /* 0x000fe400078e0004 */
[----:B------:R-:W-:Y:S01]  /*147c0*/  IMAD.MOV.U32 R12, RZ, RZ, 0x3 ;  /* 0x00000003ff0c7424 */ /* 0x000fe200078e00ff */
[----:B------:R-:W-:-:S13]  /*147d0*/  @!P5 LEA R6, P0, R8, R14, 0x1 ;  /* 0x0000000e0806d211 */ /* 0x000fda00078008ff */
[----:B------:R-:W-:Y:S05]  /*147e0*/  WARPSYNC.COLLECTIVE R15, `(.L_x_14919) ;  /* 0x000000000f087348 */ /* 0x000fea0003c00000 */
[----:B------:R0:W1:Y:S02]  /*147f0*/  SHFL.IDX P6, R14, R13, R12, R11 ;  /* 0x0000000c0d0e7389 */ /* 0x00006400000c000b */
[----:B01----:R-:W-:Y:S01]  /*14800*/  ENDCOLLECTIVE ;  /* 0x000000000000791b */ /* 0x003fe20003800000 */
.L_x_14919:
[----:B------:R-:W-:Y:S02]  /*14810*/  @!P5 IMAD.X R7, RZ, RZ, R5, P0 ;  /* 0x000000ffff07d224 */ /* 0x000fe400000e0605 */
[----:B------:R-:W-:Y:S02]  /*14820*/  @!P5 IMAD.MOV.U32 R2, RZ, RZ, R6 ;  /* 0x000000ffff02d224 */ /* 0x000fe400078e0006 */
        /* <DEDUP_REMOVED lines=14> */
.L_x_14920:
[----:B------:R-:W-:Y:S02]  /*14910*/  IMAD.MOV.U32 R13, RZ, RZ, R4 ;  /* 0x000000ffff0d7224 */ /* 0x000fe400078e0004 */
[----:B------:R-:W-:Y:S01]  /*14920*/  IMAD.MOV.U32 R12, RZ, RZ, 0x4 ;  /* 0x00000004ff0c7424 */ /* 0x000fe200078e00ff */
[----:B------:R-:W-:-:S13]  /*14930*/  LOP3.LUT P6, RZ, R23, 0x200, RZ, 0xc0, !PT ;  /* 0x0000020017ff7812 */ /* 0x000fda00078cc0ff */
[----:B------:R-:W-:-:S05]  /*14940*/  @!P6 LEA R6, P0, R8, R14, 0x1 ;  /* 0x0000000e0806e211 */ /* 0x000fca00078008ff */
[----:B------:R-:W-:Y:S02]  /*14950*/  @!P6 IMAD.X R7, RZ, RZ, R5, P0 ;  /* 0x000000ffff07e224 */ /* 0x000fe400000e0605 */
[----:B------:R-:W-:-:S03]  /*14960*/  @!P6 IMAD.MOV.U32 R2, RZ, RZ, R6 ;  /* 0x000000ffff02e224 */ /* 0x000fc600078e0006 */
[----:B------:R-:W-:-:S05]  /*14970*/  @!P6 MOV R3, R7 ;  /* 0x000000070003e202 */ /* 0x000fca0000000f00 */
        /* <DEDUP_REMOVED lines=10> */
.L_x_14921:
[----:B------:R-:W-:Y:S02]  /*14a20*/  IMAD.MOV.U32 R13, RZ, RZ, R0 ;  /* 0x000000ffff0d7224 */ /* 0x000fe400078e0000 */
[----:B------:R-:W-:-:S07]  /*14a30*/  IMAD.MOV.U32 R5, RZ, RZ, R14 ;  /* 0x000000ffff057224 */ /* 0x000fce00078e000e */
[----:B------:R-:W-:Y:S05]  /*14a40*/  WARPSYNC.COLLECTIVE R15, `(.L_x_14922) ;  /* 0x000000000f087348 */ /* 0x000fea0003c00000 */
[----:B------:R0:W1:Y:S02]  /*14a50*/  SHFL.IDX P6, R14, R13, R12, R11 ;  /* 0x0000000c0d0e7389 */ /* 0x00006400000c000b */
[----:B01----:R-:W-:Y:S01]  /*14a60*/  ENDCOLLECTIVE ;  /* 0x000000000000791b */ /* 0x003fe20003800000 */
.L_x_14922:
[----:B------:R-:W-:Y:S02]  /*14a70*/  IMAD.MOV.U32 R13, RZ, RZ, R4 ;  /* 0x000000ffff0d7224 */ /* 0x000fe400078e0004 */
[----:B------:R-:W-:Y:S01]  /*14a80*/  IMAD.MOV.U32 R12, RZ, RZ, 0x5 ;  /* 0x00000005ff0c7424 */ /* 0x000fe200078e00ff */
[----:B------:R-:W-:-:S13]  /*14a90*/  @!P5 LEA R6, P0, R8, R14, 0x1 ;  /* 0x0000000e0806d211 */ /* 0x000fda00078008ff */
[----:B------:R-:W-:Y:S05]  /*14aa0*/  WARPSYNC.COLLECTIVE R15, `(.L_x_14923) ;  /* 0x000000000f087348 */ /* 0x000fea0003c00000 */
[----:B------:R0:W1:Y:S02]  /*14ab0*/  SHFL.IDX P6, R14, R13, R12, R11 ;  /* 0x0000000c0d0e7389 */ /* 0x00006400000c000b */
[----:B01----:R-:W-:Y:S01]  /*14ac0*/  ENDCOLLECTIVE ;  /* 0x000000000000791b */ /* 0x003fe20003800000 */
.L_x_14923:
        /* <DEDUP_REMOVED lines=16> */
.L_x_14924:
[----:B------:R-:W-:Y:S02]  /*14bd0*/  IMAD.MOV.U32 R13, RZ, RZ, R4 ;  /* 0x000000ffff0d7224 */ /* 0x000fe400078e0004 */
[----:B------:R-:W-:Y:S01]  /*14be0*/  IMAD.MOV.U32 R12, RZ, RZ, 0x6 ;  /* 0x00000006ff0c7424 */ /* 0x000fe200078e00ff */
[----:B------:R-:W-:-:S13]  /*14bf0*/  LOP3.LUT P6, RZ, R23, 0x80, RZ, 0xc0, !PT ;  /* 0x0000008017ff7812 */ /* 0x000fda00078cc0ff */
[----:B------:R-:W-:-:S04]  /*14c00*/  @!P6 LEA R6, P0, R8, R14, 0x1 ;  /* 0x0000000e0806e211 */ /* 0x000fc800078008ff */
[----:B------:R-:W-:Y:S01]  /*14c10*/  @!P6 MOV R2, R6 ;  /* 0x000000060002e202 */ /* 0x000fe20000000f00 */
[----:B------:R-:W-:-:S04]  /*14c20*/  @!P6 IMAD.X R7, RZ, RZ, R5, P0 ;  /* 0x000000ffff07e224 */ /* 0x000fc800000e0605 */
        /* <DEDUP_REMOVED lines=11> */
.L_x_14925:
[----:B------:R-:W-:Y:S02]  /*14ce0*/  IMAD.MOV.U32 R13, RZ, RZ, R0 ;  /* 0x000000ffff0d7224 */ /* 0x000fe400078e0000 */
[----:B------:R-:W-:-:S07]  /*14cf0*/  IMAD.MOV.U32 R5, RZ, RZ, R14 ;  /* 0x000000ffff057224 */ /* 0x000fce00078e000e */
[----:B------:R-:W-:Y:S05]  /*14d00*/  WARPSYNC.COLLECTIVE R15, `(.L_x_14926) ;  /* 0x000000000f087348 */ /* 0x000fea0003c00000 */
[----:B------:R0:W1:Y:S02]  /*14d10*/  SHFL.IDX P6, R14, R13, R12, R11 ;  /* 0x0000000c0d0e7389 */ /* 0x00006400000c000b */
[----:B01----:R-:W-:Y:S01]  /*14d20*/  ENDCOLLECTIVE ;  /* 0x000000000000791b */ /* 0x003fe20003800000 */
.L_x_14926:
[----:B------:R-:W-:Y:S02]  /*14d30*/  IMAD.MOV.U32 R13, RZ, RZ, R4 ;  /* 0x000000ffff0d7224 */ /* 0x000fe400078e0004 */
[----:B------:R-:W-:Y:S01]  /*14d40*/  IMAD.MOV.U32 R12, RZ, RZ, 0x7 ;  /* 0x00000007ff0c7424 */ /* 0x000fe200078e00ff */
[----:B------:R-:W-:-:S13]  /*14d50*/  @!P5 LEA R6, P0, R8, R14, 0x1 ;  /* 0x0000000e0806d211 */ /* 0x000fda00078008ff */
[----:B------:R-:W-:Y:S05]  /*14d60*/  WARPSYNC.COLLECTIVE R15, `(.L_x_14927) ;  /* 0x000000000f087348 */ /* 0x000fea0003c00000 */
[----:B------:R0:W1:Y:S02]  /*14d70*/  SHFL.IDX P6, R14, R13, R12, R11 ;  /* 0x0000000c0d0e7389 */ /* 0x00006400000c000b */
[----:B01----:R-:W-:Y:S01]  /*14d80*/  ENDCOLLECTIVE ;  /* 0x000000000000791b */ /* 0x003fe20003800000 */
.L_x_14927:
        /* <DEDUP_REMOVED lines=15> */
.L_x_14928:
[----:B------:R-:W-:Y:S05]  /*14e80*/  BRA `(.L_x_14929) ;  /* 0xffffffb400087947 */ /* 0x000fea000383ffff */
.L_x_14824:
[----:B0-----:R0:W2:Y:S02]  /*14e90*/  SYNCS.PHASECHK.TRANS64.TRYWAIT P0, [R22+URZ+0x32420], R3 ;  /* 0x03242003160075a7 */ /* 0x0010a4000800017f */
[----:B--2---:R-:W-:Y:S05]  /*14ea0*/  @!P0 NANOSLEEP.SYNCS 0x989680 ;  /* 0x009896800000895d */ /* 0x004fea0003900000 */
[----:B------:R-:W2:Y:S02]  /*14eb0*/  @!P0 SYNCS.PHASECHK.TRANS64 P0, [R22+URZ+0x32420], R3 ;  /* 0x03242003160085a7 */ /* 0x000ea4000800007f */
[----:B--2---:R-:W-:Y:S05]  /*14ec0*/  @!P0 BRA `(.L_x_14824) ;  /* 0xfffffffc00f08947 */ /* 0x004fea000383ffff */
[----:B------:R-:W-:Y:S05]  /*14ed0*/  BRA `(.L_x_14930) ;  /* 0xffffffb400787947 */ /* 0x000fea000383ffff */
.L_x_14827:
[----:B--2---:R2:W3:Y:S02]  /*14ee0*/  SYNCS.PHASECHK.TRANS64.TRYWAIT P0, [R25+URZ+0x32460], R0 ;  /* 0x03246000190075a7 */ /* 0x0044e4000800017f */
[----:B---3--:R-:W-:Y:S05]  /*14ef0*/  @!P0 NANOSLEEP.SYNCS 0x989680 ;  /* 0x009896800000895d */ /* 0x008fea0003900000 */
[----:B------:R-:W3:Y:S02]  /*14f00*/  @!P0 SYNCS.PHASECHK.TRANS64 P0, [R25+URZ+0x32460], R0 ;  /* 0x03246000190085a7 */ /* 0x000ee4000800007f */
[----:B---3--:R-:W-:Y:S05]  /*14f10*/  @!P0 BRA `(.L_x_14827) ;  /* 0xfffffffc00f08947 */ /* 0x008fea000383ffff */
[----:B------:R-:W-:Y:S05]  /*14f20*/  BRA `(.L_x_14931) ;  /* 0xffffffb400847947 */ /* 0x000fea000383ffff */
.L_x_14828:
        /* <DEDUP_REMOVED lines=8> */
.L_x_14933:
[----:B------:R-:W-:Y:S05]  /*14fb0*/  BSYNC B0 ;  /* 0x0000000000007941 */ /* 0x000fea0003800000 */
.L_x_14932:
        /* <DEDUP_REMOVED lines=13> */
.L_x_14934:
[----:B------:R-:W-:Y:S01]  /*15090*/  MOV R13, R6 ;  /* 0x00000006000d7202 */ /* 0x000fe20000000f00 */
        /* <DEDUP_REMOVED lines=8> */
.L_x_14935:
        /* <DEDUP_REMOVED lines=17> */
.L_x_14936:
[----:B------:R-:W-:Y:S02]  /*15230*/  IMAD.MOV.U32 R13, RZ, RZ, R6 ;  /* 0x000000ffff0d7224 */ /* 0x000fe400078e0006 */
[----:B------:R-:W-:Y:S01]  /*15240*/  IMAD.MOV.U32 R12, RZ, RZ, 0x2 ;  /* 0x00000002ff0c7424 */ /* 0x000fe200078e00ff */
[----:B------:R-:W-:-:S13]  /*15250*/  IADD3 R2, P3, R14, R0, RZ ;  /* 0x000000000e027210 */ /* 0x000fda0007f7e0ff */
[----:B------:R-:W-:Y:S05]  /*15260*/  WARPSYNC.COLLECTIVE R15, `(.L_x_14937) ;  /* 0x000000000f087348 */ /* 0x000fea0003c00000 */
[----:B------:R0:W1:Y:S02]  /*15270*/  SHFL.IDX P6, R14, R13, R12, R11 ;  /* 0x0000000c0d0e7389 */ /* 0x00006400000c000b */
[----:B01----:R-:W-:Y:S01]  /*15280*/  ENDCOLLECTIVE ;  /* 0x000000000000791b */ /* 0x003fe20003800000 */
.L_x_14937:
        /* <DEDUP_REMOVED lines=17> */
.L_x_14938:
[----:B------:R-:W-:Y:S02]  /*153a0*/  IMAD.MOV.U32 R13, RZ, RZ, R6 ;  /* 0x000000ffff0d7224 */ /* 0x000fe400078e0006 */
[----:B------:R-:W-:Y:S01]  /*153b0*/  IMAD.MOV.U32 R12, RZ, RZ, 0x3 ;  /* 0x00000003ff0c7424 */ /* 0x000fe200078e00ff */
[----:B------:R-:W-:-:S13]  /*153c0*/  IADD3 R2, P3, R14, R0, RZ ;  /* 0x000000000e027210 */ /* 0x000fda0007f7e0ff */
[----:B------:R-:W-:Y:S05]  /*153d0*/  WARPSYNC.COLLECTIVE R15, `(.L_x_14939) ;  /* 0x000000000f087348 */ /* 0x000fea0003c00000 */
[----:B------:R0:W1:Y:S02]  /*153e0*/  SHFL.IDX P6, R14, R13, R12, R11 ;  /* 0x0000000c0d0e7389 */ /* 0x00006400000c000b */
[----:B01----:R-:W-:Y:S01]  /*153f0*/  ENDCOLLECTIVE ;  /* 0x000000000000791b */ /* 0x003fe20003800000 */
.L_x_14939:
        /* <DEDUP_REMOVED lines=17> */
.L_x_14940:
[----:B------:R-:W-:Y:S02]  /*15510*/  IMAD.MOV.U32 R13, RZ, RZ, R6 ;  /* 0x000000ffff0d7224 */ /* 0x000fe400078e0006 */
[----:B------:R-:W-:Y:S01]  /*15520*/  IMAD.MOV.U32 R12, RZ, RZ, 0x4 ;  /* 0x00000004ff0c7424 */ /* 0x000fe200078e00ff */
[----:B------:R-:W-:-:S13]  /*15530*/  IADD3 R2, P3, R14, R0, RZ ;  /* 0x000000000e027210 */ /* 0x000fda0007f7e0ff */
[----:B------:R-:W-:Y:S05]  /*15540*/  WARPSYNC.COLLECTIVE R15, `(.L_x_14941) ;  /* 0x000000000f087348 */ /* 0x000fea0003c00000 */
[----:B------:R0:W1:Y:S02]  /*15550*/  SHFL.IDX P6, R14, R13, R12, R11 ;  /* 0x0000000c0d0e7389 */ /* 0x00006400000c000b */
[----:B01----:R-:W-:Y:S01]  /*15560*/  ENDCOLLECTIVE ;  /* 0x000000000000791b */ /* 0x003fe20003800000 */
.L_x_14941:
        /* <DEDUP_REMOVED lines=17> */
.L_x_14942:
[----:B------:R-:W-:Y:S02]  /*15680*/  IMAD.MOV.U32 R13, RZ, RZ, R6 ;  /* 0x000000ffff0d7224 */ /* 0x000fe400078e0006 */
[----:B------:R-:W-:Y:S01]  /*15690*/  IMAD.MOV.U32 R12, RZ, RZ, 0x5 ;  /* 0x00000005ff0c7424 */ /* 0x000fe200078e00ff */
[----:B------:R-:W-:-:S13]  /*156a0*/  IADD3 R2, P3, R14, R0, RZ ;  /* 0x000000000e027210 */ /* 0x000fda0007f7e0ff */
[----:B------:R-:W-:Y:S05]  /*156b0*/  WARPSYNC.COLLECTIVE R15, `(.L_x_14943) ;  /* 0x000000000f087348 */ /* 0x000fea0003c00000 */
[----:B------:R0:W1:Y:S02]  /*156c0*/  SHFL.IDX P6, R14, R13, R12, R11 ;  /* 0x0000000c0d0e7389 */ /* 0x00006400000c000b */
[----:B01----:R-:W-:Y:S01]  /*156d0*/  ENDCOLLECTIVE ;  /* 0x000000000000791b */ /* 0x003fe20003800000 */
.L_x_14943:
        /* <DEDUP_REMOVED lines=12> */
.L_x_14944:
        /* <DEDUP_REMOVED lines=9> */
.L_x_14835:
[----:B0-----:R0:W2:Y:S02]  /*15830*/  SYNCS.PHASECHK.TRANS64.TRYWAIT P0, [R10+URZ+0x32440], R20 ;  /* 0x032440140a0075a7 */ /* 0x0010a4000800017f */
[----:B--2---:R-:W-:Y:S05]  /*15840*/  @!P0 NANOSLEEP.SYNCS 0x989680 ;  /* 0x009896800000895d */ /* 0x004fea0003900000 */
[----:B------:R-:W2:Y:S02]  /*15850*/  @!P0 SYNCS.PHASECHK.TRANS64 P0, [R10+URZ+0x32440], R20 ;  /* 0x032440140a0085a7 */ /* 0x000ea4000800007f */
[----:B--2---:R-:W-:Y:S05]  /*15860*/  @!P0 BRA `(.L_x_14835) ;  /* 0xfffffffc00f08947 */ /* 0x004fea000383ffff */
[----:B------:R-:W-:Y:S05]  /*15870*/  BRA `(.L_x_14946) ;  /* 0xffffffb8000c7947 */ /* 0x000fea000383ffff */
.L_x_14836:
[----:B------:R-:W-:Y:S01]  /*15880*/  BSSY B1, `(.L_x_14947) ;  /* 0x0000008000017945 */ /* 0x000fe20003800000 */
[----:B------:R-:W-:Y:S01]  /*15890*/  IMAD.MOV.U32 R13, RZ, RZ, R8 ;  /* 0x000000ffff0d7224 */ /* 0x000fe200078e0008 */
[----:B------:R-:W-:Y:S01]  /*158a0*/  MOV R11, 0x181f ;  /* 0x0000181f000b7802 */ /* 0x000fe20000000f00 */
[----:B------:R-:W-:Y:S02]  /*158b0*/  IMAD.MOV.U32 R12, RZ, RZ, RZ ;  /* 0x000000ffff0c7224 */ /* 0x000fe400078e00ff */
[----:B------:R-:W-:-:S07]  /*158c0*/  IMAD.MOV.U32 R15, RZ, RZ, -0x1 ;  /* 0xffffffffff0f7424 */ /* 0x000fce00078e00ff */
[----:B01----:R-:W-:Y:S05]  /*158d0*/  WARPSYNC.COLLECTIVE R15, `(.L_x_14948) ;  /* 0x000000000f087348 */ /* 0x003fea0003c00000 */
[----:B------:R2:W3:Y:S02]  /*158e0*/  SHFL.IDX P6, R14, R13, R12, R11 ;  /* 0x0000000c0d0e7389 */ /* 0x0004e400000c000b */
[----:B0123--:R-:W-:Y:S01]  /*158f0*/  ENDCOLLECTIVE ;  /* 0x000000000000791b */ /* 0x00ffe20003800000 */
.L_x_14948:
[----:B------:R-:W-:Y:S05]  /*15900*/  BSYNC B1 ;  /* 0x0000000000017941 */ /* 0x000fea0003800000 */
.L_x_14947:
        /* <DEDUP_REMOVED lines=9> */
.L_x_14949:
[----:B------:R-:W-:Y:S02]  /*159a0*/  IMAD.MOV.U32 R13, RZ, RZ, R8 ;  /* 0x000000ffff0d7224 */ /* 0x000fe400078e0008 */
[----:B------:R-:W-:Y:S02]  /*159b0*/  IMAD.MOV.U32 R12, RZ, RZ, 0x1 ;  /* 0x00000001ff0c7424 */ /* 0x000fe400078e00ff */
[----:B------:R-:W-:-:S07]  /*159c0*/  IMAD.MOV.U32 R2, RZ, RZ, R14 ;  /* 0x000000ffff027224 */ /* 0x000fce00078e000e */
[----:B------:R-:W-:Y:S05]  /*159d0*/  WARPSYNC.COLLECTIVE R15, `(.L_x_14950) ;  /* 0x000000000f087348 */ /* 0x000fea0003c00000 */
[----:B------:R0:W1:Y:S02]  /*159e0*/  SHFL.IDX P6, R14, R13, R12, R11 ;  /* 0x0000000c0d0e7389 */ /* 0x00006400000c000b */
[----:B01----:R-:W-:Y:S01]  /*159f0*/  ENDCOLLECTIVE ;  /* 0x000000000000791b */ /* 0x003fe20003800000 */
.L_x_14950:
        /* <DEDUP_REMOVED lines=11> */
.L_x_14951:
[----:B------:R-:W-:Y:S02]  /*15ab0*/  IMAD.MOV.U32 R13, RZ, RZ, R8 ;  /* 0x000000ffff0d7224 */ /* 0x000fe400078e0008 */
[----:B------:R-:W-:Y:S02]  /*15ac0*/  IMAD.MOV.U32 R12, RZ, RZ, 0x2 ;  /* 0x00000002ff0c7424 */ /* 0x000fe400078e00ff */
[----:B------:R-:W-:-:S07]  /*15ad0*/  IMAD.MOV.U32 R2, RZ, RZ, R14 ;  /* 0x000000ffff027224 */ /* 0x000fce00078e000e */
[----:B------:R-:W-:Y:S05]  /*15ae0*/  WARPSYNC.COLLECTIVE R15, `(.L_x_14952) ;  /* 0x000000000f087348 */ /* 0x000fea0003c00000 */
[----:B------:R0:W1:Y:S02]  /*15af0*/  SHFL.IDX P6, R14, R13, R12, R11 ;  /* 0x0000000c0d0e7389 */ /* 0x00006400000c000b */
[----:B01----:R-:W-:Y:S01]  /*15b00*/  ENDCOLLECTIVE ;  /* 0x000000000000791b */ /* 0x003fe20003800000 */
.L_x_14952:
        /* <DEDUP_REMOVED lines=11> */
.L_x_14953:
[----:B------:R-:W-:Y:S02]  /*15bc0*/  IMAD.MOV.U32 R13, RZ, RZ, R8 ;  /* 0x000000ffff0d7224 */ /* 0x000fe400078e0008 */
[----:B------:R-:W-:Y:S02]  /*15bd0*/  IMAD.MOV.U32 R12, RZ, RZ, 0x3 ;  /* 0x00000003ff0c7424 */ /* 0x000fe400078e00ff */
[----:B------:R-:W-:-:S07]  /*15be0*/  IMAD.MOV.U32 R2, RZ, RZ, R14 ;  /* 0x000000ffff027224 */ /* 0x000fce00078e000e */
[----:B------:R-:W-:Y:S05]  /*15bf0*/  WARPSYNC.COLLECTIVE R15, `(.L_x_14954) ;  /* 0x000000000f087348 */ /* 0x000fea0003c00000 */
[----:B------:R0:W1:Y:S02]  /*15c00*/  SHFL.IDX P6, R14, R13, R12, R11 ;  /* 0x0000000c0d0e7389 */ /* 0x00006400000c000b */
[----:B01----:R-:W-:Y:S01]  /*15c10*/  ENDCOLLECTIVE ;  /* 0x000000000000791b */ /* 0x003fe20003800000 */
.L_x_14954:
        /* <DEDUP_REMOVED lines=11> */
.L_x_14955:
[----:B------:R-:W-:Y:S02]  /*15cd0*/  IMAD.MOV.U32 R13, RZ, RZ, R8 ;  /* 0x000000ffff0d7224 */ /* 0x000fe400078e0008 */
[----:B------:R-:W-:Y:S01]  /*15ce0*/  IMAD.MOV.U32 R12, RZ, RZ, 0x4 ;  /* 0x00000004ff0c7424 */ /* 0x000fe200078e00ff */
[----:B------:R-:W-:-:S07]  /*15cf0*/  MOV R2, R14 ;  /* 0x0000000e00027202 */ /* 0x000fce0000000f00 */
[----:B------:R-:W-:Y:S05]  /*15d00*/  WARPSYNC.COLLECTIVE R15, `(.L_x_14956) ;  /* 0x000000000f087348 */ /* 0x000fea0003c00000 */
[----:B------:R0:W1:Y:S02]  /*15d10*/  SHFL.IDX P6, R14, R13, R12, R11 ;  /* 0x0000000c0d0e7389 */ /* 0x00006400000c000b */
[----:B01----:R-:W-:Y:S01]  /*15d20*/  ENDCOLLECTIVE ;  /* 0x000000000000791b */ /* 0x003fe20003800000 */
.L_x_14956:
        /* <DEDUP_REMOVED lines=11> */
.L_x_14957:
[----:B------:R-:W-:Y:S02]  /*15de0*/  IMAD.MOV.U32 R13, RZ, RZ, R8 ;  /* 0x000000ffff0d7224 */ /* 0x000fe400078e0008 */
[----:B------:R-:W-:Y:S02]  /*15df0*/  IMAD.MOV.U32 R12, RZ, RZ, 0x5 ;  /* 0x00000005ff0c7424 */ /* 0x000fe400078e00ff */
[----:B------:R-:W-:-:S07]  /*15e00*/  IMAD.MOV.U32 R2, RZ, RZ, R14 ;  /* 0x000000ffff027224 */ /* 0x000fce00078e000e */
[----:B------:R-:W-:Y:S05]  /*15e10*/  WARPSYNC.COLLECTIVE R15, `(.L_x_14958) ;  /* 0x000000000f087348 */ /* 0x000fea0003c00000 */
[----:B------:R0:W1:Y:S02]  /*15e20*/  SHFL.IDX P6, R14, R13, R12, R11 ;  /* 0x0000000c0d0e7389 */ /* 0x00006400000c000b */
[----:B01----:R-:W-:Y:S01]  /*15e30*/  ENDCOLLECTIVE ;  /* 0x000000000000791b */ /* 0x003fe20003800000 */
.L_x_14958:
        /* <DEDUP_REMOVED lines=11> */
.L_x_14959:
[----:B------:R-:W-:Y:S05]  /*15ef0*/  BRA `(.L_x_14960) ;  /* 0xffffffb4003c7947 */ /* 0x000fea000383ffff */
.L_x_14841:
[----:B----4-:R4:W0:Y:S02]  /*15f00*/  SYNCS.PHASECHK.TRANS64.TRYWAIT P0, [R10+URZ+0x32460], R20 ;  /* 0x032460140a0075a7 */ /* 0x010824000800017f */
[----:B0-----:R-:W-:Y:S05]  /*15f10*/  @!P0 NANOSLEEP.SYNCS 0x989680 ;  /* 0x009896800000895d */ /* 0x001fea0003900000 */
[----:B------:R-:W0:Y:S02]  /*15f20*/  @!P0 SYNCS.PHASECHK.TRANS64 P0, [R10+URZ+0x32460], R20 ;  /* 0x032460140a0085a7 */ /* 0x000e24000800007f */
[----:B0-----:R-:W-:Y:S05]  /*15f30*/  @!P0 BRA `(.L_x_14841) ;  /* 0xfffffffc00f08947 */ /* 0x001fea000383ffff */
[----:B------:R-:W-:Y:S05]  /*15f40*/  BRA `(.L_x_14961) ;  /* 0xffffffb400887947 */ /* 0x000fea000383ffff */
.L_x_14842:
[----:B------:R-:W-:Y:S01]  /*15f50*/  BSSY B1, `(.L_x_14962) ;  /* 0x0000008000017945 */ /* 0x000fe20003800000 */
[----:B------:R-:W-:Y:S01]  /*15f60*/  IMAD.MOV.U32 R13, RZ, RZ, R25 ;  /* 0x000000ffff0d7224 */ /* 0x000fe200078e0019 */
[----:B------:R-:W-:Y:S01]  /*15f70*/  MOV R12, RZ ;  /* 0x000000ff000c7202 */ /* 0x000fe20000000f00 */
[----:B------:R-:W-:Y:S02]  /*15f80*/  IMAD.MOV.U32 R11, RZ, RZ, 0x181f ;  /* 0x0000181fff0b7424 */ /* 0x000fe400078e00ff */
[----:B------:R-:W-:-:S07]  /*15f90*/  IMAD.MOV.U32 R15, RZ, RZ, -0x1 ;  /* 0xffffffffff0f7424 */ /* 0x000fce00078e00ff */
[----:B---3--:R-:W-:Y:S05]  /*15fa0*/  WARPSYNC.COLLECTIVE R15, `(.L_x_14963) ;  /* 0x000000000f087348 */ /* 0x008fea0003c00000 */
[----:B------:R0:W1:Y:S02]  /*15fb0*/  SHFL.IDX P6, R14, R13, R12, R11 ;  /* 0x0000000c0d0e7389 */ /* 0x00006400000c000b */
[----:B01-3--:R-:W-:Y:S01]  /*15fc0*/  ENDCOLLECTIVE ;  /* 0x000000000000791b */ /* 0x00bfe20003800000 */
.L_x_14963:
[----:B------:R-:W-:Y:S05]  /*15fd0*/  BSYNC B1 ;  /* 0x0000000000017941 */ /* 0x000fea0003800000 */
.L_x_14962:
        /* <DEDUP_REMOVED lines=9> */
.L_x_14964:
[----:B------:R-:W-:Y:S02]  /*16070*/  IMAD.MOV.U32 R13, RZ, RZ, R25 ;  /* 0x000000ffff0d7224 */ /* 0x000fe400078e0019 */
[----:B------:R-:W-:Y:S01]  /*16080*/  IMAD.MOV.U32 R12, RZ, RZ, 0x1 ;  /* 0x00000001ff0c7424 */ /* 0x000fe200078e00ff */
[----:B------:R-:W-:-:S13]  /*16090*/  IADD3 R2, P0, R14, R0, RZ ;  /* 0x000000000e027210 */ /* 0x000fda0007f1e0ff */
[----:B------:R-:W-:Y:S05]  /*160a0*/  WARPSYNC.COLLECTIVE R15, `(.L_x_14965) ;  /* 0x000000000f087348 */ /* 0x000fea0003c00000 */
[----:B------:R0:W1:Y:S02]  /*160b0*/  SHFL.IDX P6, R14, R13, R12, R11 ;  /* 0x0000000c0d0e7389 */ /* 0x00006400000c000b */
[----:B01----:R-:W-:Y:S01]  /*160c0*/  ENDCOLLECTIVE ;  /* 0x000000000000791b */ /* 0x003fe20003800000 */
.L_x_14965:
        /* <DEDUP_REMOVED lines=13> */
.L_x_14966:
[----:B------:R-:W-:Y:S02]  /*161a0*/  IMAD.MOV.U32 R13, RZ, RZ, R25 ;  /* 0x000000ffff0d7224 */ /* 0x000fe400078e0019 */
[----:B------:R-:W-:Y:S01]  /*161b0*/  IMAD.MOV.U32 R12, RZ, RZ, 0x2 ;  /* 0x00000002ff0c7424 */ /* 0x000fe200078e00ff */
[----:B------:R-:W-:-:S13]  /*161c0*/  IADD3 R2, P0, R14, R0, RZ ;  /* 0x000000000e027210 */ /* 0x000fda0007f1e0ff */
[----:B------:R-:W-:Y:S05]  /*161d0*/  WARPSYNC.COLLECTIVE R15, `(.L_x_14967) ;  /* 0x000000000f087348 */ /* 0x000fea0003c00000 */
[----:B------:R0:W1:Y:S02]  /*161e0*/  SHFL.IDX P6, R14, R13, R12, R11 ;  /* 0x0000000c0d0e7389 */ /* 0x00006400000c000b */
[----:B01----:R-:W-:Y:S01]  /*161f0*/  ENDCOLLECTIVE ;  /* 0x000000000000791b */ /* 0x003fe20003800000 */
.L_x_14967:
        /* <DEDUP_REMOVED lines=13> */
.L_x_14968:
[----:B------:R-:W-:Y:S02]  /*162d0*/  IMAD.MOV.U32 R13, RZ, RZ, R25 ;  /* 0x000000ffff0d7224 */ /* 0x000fe400078e0019 */
[----:B------:R-:W-:Y:S02]  /*162e0*/  IMAD.MOV.U32 R12, RZ, RZ, 0x3 ;  /* 0x00000003ff0c7424 */ /* 0x000fe400078e00ff */
[----:B------:R-:W-:-:S07]  /*162f0*/  IMAD.MOV.U32 R8, RZ, RZ, R14 ;  /* 0x000000ffff087224 */ /* 0x000fce00078e000e */
[----:B------:R-:W-:Y:S05]  /*16300*/  WARPSYNC.COLLECTIVE R15, `(.L_x_14969) ;  /* 0x000000000f087348 */ /* 0x000fea0003c00000 */
[----:B------:R0:W1:Y:S02]  /*16310*/  SHFL.IDX P6, R14, R13, R12, R11 ;  /* 0x0000000c0d0e7389 */ /* 0x00006400000c000b */
[----:B01----:R-:W-:Y:S01]  /*16320*/  ENDCOLLECTIVE ;  /* 0x000000000000791b */ /* 0x003fe20003800000 */
.L_x_14969:
        /* <DEDUP_REMOVED lines=14> */
.L_x_14970:
[----:B------:R-:W-:Y:S01]  /*16410*/  MOV R13, R25 ;  /* 0x00000019000d7202 */ /* 0x000fe20000000f00 */
[----:B------:R-:W-:Y:S01]  /*16420*/  IMAD.MOV.U32 R12, RZ, RZ, 0x4 ;  /* 0x00000004ff0c7424 */ /* 0x000fe200078e00ff */
[----:B------:R-:W-:-:S13]  /*16430*/  IADD3 R2, P0, R14, R0, RZ ;  /* 0x000000000e027210 */ /* 0x000fda0007f1e0ff */
[----:B------:R-:W-:Y:S05]  /*16440*/  WARPSYNC.COLLECTIVE R15, `(.L_x_14971) ;  /* 0x000000000f087348 */ /* 0x000fea0003c00000 */
[----:B------:R0:W1:Y:S02]  /*16450*/  SHFL.IDX P6, R14, R13, R12, R11 ;  /* 0x0000000c0d0e7389 */ /* 0x00006400000c000b */
[----:B01----:R-:W-:Y:S01]  /*16460*/  ENDCOLLECTIVE ;  /* 0x000000000000791b */ /* 0x003fe20003800000 */
.L_x_14971:
        /* <DEDUP_REMOVED lines=13> */
.L_x_14972:
[----:B------:R-:W-:Y:S02]  /*16540*/  IMAD.MOV.U32 R13, RZ, RZ, R25 ;  /* 0x000000ffff0d7224 */ /* 0x000fe400078e0019 */
[----:B------:R-:W-:Y:S01]  /*16550*/  IMAD.MOV.U32 R12, RZ, RZ, 0x5 ;  /* 0x00000005ff0c7424 */ /* 0x000fe200078e00ff */
[----:B------:R-:W-:-:S13]  /*16560*/  IADD3 R2, P0, R14, R0, RZ ;  /* 0x000000000e027210 */ /* 0x000fda0007f1e0ff */
[----:B------:R-:W-:Y:S05]  /*16570*/  WARPSYNC.COLLECTIVE R15, `(.L_x_14973) ;  /* 0x000000000f087348 */ /* 0x000fea0003c00000 */
[----:B------:R0:W1:Y:S02]  /*16580*/  SHFL.IDX P6, R14, R13, R12, R11 ;  /* 0x0000000c0d0e7389 */ /* 0x00006400000c000b */
[----:B01----:R-:W-:Y:S01]  /*16590*/  ENDCOLLECTIVE ;  /* 0x000000000000791b */ /* 0x003fe20003800000 */
.L_x_14973:
        /* <DEDUP_REMOVED lines=13> */
.L_x_14974:
[----:B------:R-:W-:Y:S05]  /*16670*/  BRA `(.L_x_14975) ;  /* 0xffffffb000d07947 */ /* 0x000fea000383ffff */
.L_x_14850:
        /* <DEDUP_REMOVED lines=8> */
.L_x_14977:
[----:B------:R-:W-:Y:S05]  /*16700*/  BSYNC B0 ;  /* 0x0000000000007941 */ /* 0x000fea0003800000 */
.L_x_14976:
        /* <DEDUP_REMOVED lines=9> */
.L_x_14978:
        /* <DEDUP_REMOVED lines=18> */
.L_x_14979:
[----:B------:R-:W-:Y:S02]  /*168c0*/  MOV R12, 0x2 ;  /* 0x00000002000c7802 */ /* 0x000fe40000000f00 */
[----:B------:R-:W-:-:S05]  /*168d0*/  SEL R6, R14, RZ, P1 ;  /* 0x000000ff0e067207 */ /* 0x000fca0000800000 */
[----:B------:R-:W-:-:S04]  /*168e0*/  IMAD.IADD R6, R5, 0x1, R6 ;  /* 0x0000000105067824 */ /* 0x000fc800078e0206 */
[----:B------:R-:W-:-:S07]  /*168f0*/  IMAD.MOV.U32 R13, RZ, RZ, R6 ;  /* 0x000000ffff0d7224 */ /* 0x000fce00078e0006 */
[----:B------:R-:W-:Y:S05]  /*16900*/  WARPSYNC.COLLECTIVE R15, `(.L_x_14980) ;  /* 0x000000000f087348 */ /* 0x000fea0003c00000 */
[----:B------:R0:W1:Y:S02]  /*16910*/  SHFL.UP P6, R14, R13, R12, R11 ;  /* 0x0400000c0d0e7389 */ /* 0x00006400000c000b */
[----:B01----:R-:W-:Y:S01]  /*16920*/  ENDCOLLECTIVE ;  /* 0x000000000000791b */ /* 0x003fe20003800000 */
.L_x_14980:
[----:B------:R-:W-:Y:S01]  /*16930*/  IMAD.MOV.U32 R12, RZ, RZ, 0x4 ;  /* 0x00000004ff0c7424 */ /* 0x000fe200078e00ff */
[----:B------:R-:W-:-:S05]  /*16940*/  SEL R7, R14, RZ, P2 ;  /* 0x000000ff0e077207 */ /* 0x000fca0001000000 */
[----:B------:R-:W-:-:S04]  /*16950*/  IMAD.IADD R7, R6, 0x1, R7 ;  /* 0x0000000106077824 */ /* 0x000fc800078e0207 */
[----:B------:R-:W-:-:S07]  /*16960*/  IMAD.MOV.U32 R13, RZ, RZ, R7 ;  /* 0x000000ffff0d7224 */ /* 0x000fce00078e0007 */
[----:B------:R-:W-:Y:S05]  /*16970*/  WARPSYNC.COLLECTIVE R15, `(.L_x_14981) ;  /* 0x000000000f087348 */ /* 0x000fea0003c00000 */
[----:B------:R0:W1:Y:S02]  /*16980*/  SHFL.UP P6, R14, R13, R12, R11 ;  /* 0x0400000c0d0e7389 */ /* 0x00006400000c000b */
[----:B01----:R-:W-:Y:S01]  /*16990*/  ENDCOLLECTIVE ;  /* 0x000000000000791b */ /* 0x003fe20003800000 */
.L_x_14981:
[----:B------:R-:W-:Y:S01]  /*169a0*/  IMAD.MOV.U32 R12, RZ, RZ, 0x8 ;  /* 0x00000008ff0c7424 */ /* 0x000fe200078e00ff */
[----:B------:R-:W-:-:S05]  /*169b0*/  SEL R2, R14, RZ, P3 ;  /* 0x000000ff0e027207 */ /* 0x000fca0001800000 */
[----:B------:R-:W-:-:S04]  /*169c0*/  IMAD.IADD R2, R7, 0x1, R2 ;  /* 0x0000000107027824 */ /* 0x000fc800078e0202 */
[----:B------:R-:W-:-:S07]  /*169d0*/  IMAD.MOV.U32 R13, RZ, RZ, R2 ;  /* 0x000000ffff0d7224 */ /* 0x000fce00078e0002 */
[----:B------:R-:W-:Y:S05]  /*169e0*/  WARPSYNC.COLLECTIVE R15, `(.L_x_14982) ;  /* 0x000000000f087348 */ /* 0x000fea0003c00000 */
[----:B------:R0:W1:Y:S02]  /*169f0*/  SHFL.UP P6, R14, R13, R12, R11 ;  /* 0x0400000c0d0e7389 */ /* 0x00006400000c000b */
[----:B01----:R-:W-:Y:S01]  /*16a00*/  ENDCOLLECTIVE ;  /* 0x000000000000791b */ /* 0x003fe20003800000 */
.L_x_14982:
[----:B------:R-:W-:Y:S01]  /*16a10*/  IMAD.MOV.U32 R12, RZ, RZ, 0x10 ;  /* 0x00000010ff0c7424 */ /* 0x000fe200078e00ff */
[----:B------:R-:W-:-:S05]  /*16a20*/  SEL R3, R14, RZ, P4 ;  /* 0x000000ff0e037207 */ /* 0x000fca0002000000 */
[----:B------:R-:W-:-:S04]  /*16a30*/  IMAD.IADD R3, R2, 0x1, R3 ;  /* 0x0000000102037824 */ /* 0x000fc800078e0203 */
[----:B------:R-:W-:-:S07]  /*16a40*/  IMAD.MOV.U32 R13, RZ, RZ, R3 ;  /* 0x000000ffff0d7224 */ /* 0x000fce00078e0003 */
[----:B------:R-:W-:Y:S05]  /*16a50*/  WARPSYNC.COLLECTIVE R15, `(.L_x_14983) ;  /* 0x000000000f087348 */ /* 0x000fea0003c00000 */
[----:B------:R0:W1:Y:S02]  /*16a60*/  SHFL.UP P6, R14, R13, R12, R11 ;  /* 0x0400000c0d0e7389 */ /* 0x00006400000c000b */
[----:B01----:R-:W-:Y:S01]  /*16a70*/  ENDCOLLECTIVE ;  /* 0x000000000000791b */ /* 0x003fe20003800000 */
.L_x_14983:
[----:B------:R-:W-:Y:S01]  /*16a80*/  IMAD.MOV.U32 R12, RZ, RZ, 0x1f ;  /* 0x0000001fff0c7424 */ /* 0x000fe200078e00ff */
[----:B------:R-:W-:Y:S02]  /*16a90*/  MOV R11, 0x1f ;  /* 0x0000001f000b7802 */ /* 0x000fe40000000f00 */
[----:B------:R-:W-:-:S05]  /*16aa0*/  SEL R6, R14, RZ, P5 ;  /* 0x000000ff0e067207 */ /* 0x000fca0002800000 */
[----:B------:R-:W-:-:S04]  /*16ab0*/  IMAD.IADD R6, R3, 0x1, R6 ;  /* 0x0000000103067824 */ /* 0x000fc800078e0206 */
[----:B------:R-:W-:-:S07]  /*16ac0*/  IMAD.MOV.U32 R13, RZ, RZ, R6 ;  /* 0x000000ffff0d7224 */ /* 0x000fce00078e0006 */
[----:B------:R-:W-:Y:S05]  /*16ad0*/  WARPSYNC.COLLECTIVE R15, `(.L_x_14984) ;  /* 0x000000000f087348 */ /* 0x000fea0003c00000 */
[----:B------:R0:W1:Y:S02]  /*16ae0*/  SHFL.IDX P6, R14, R13, R12, R11 ;  /* 0x0000000c0d0e7389 */ /* 0x00006400000c000b */
[----:B01----:R-:W-:Y:S01]  /*16af0*/  ENDCOLLECTIVE ;  /* 0x000000000000791b */ /* 0x003fe20003800000 */
.L_x_14984:
[----:B------:R-:W-:Y:S05]  /*16b00*/  BRA `(.L_x_14985) ;  /* 0xffffffb400287947 */ /* 0x000fea000383ffff */
.L_x_14855:
        /* <DEDUP_REMOVED lines=8> */
.L_x_14987:
[----:B------:R-:W-:Y:S05]  /*16b90*/  BSYNC B0 ;  /* 0x0000000000007941 */ /* 0x000fea0003800000 */
.L_x_14986:
        /* <DEDUP_REMOVED lines=8> */
.L_x_14988:
[----:B------:R-:W-:Y:S01]  /*16c20*/  IMAD.MOV.U32 R12, RZ, RZ, 0x4 ;  /* 0x00000004ff0c7424 */ /* 0x000fe200078e00ff */
[----:B------:R-:W-:-:S05]  /*16c30*/  SEL R2, R14, RZ, P2 ;  /* 0x000000ff0e027207 */ /* 0x000fca0001000000 */
[----:B------:R-:W-:-:S04]  /*16c40*/  IMAD.IADD R2, R13, 0x1, R2 ;  /* 0x000000010d027824 */ /* 0x000fc800078e0202 */
[----:B------:R-:W-:-:S07]  /*16c50*/  IMAD.MOV.U32 R13, RZ, RZ, R2 ;  /* 0x000000ffff0d7224 */ /* 0x000fce00078e0002 */
[----:B------:R-:W-:Y:S05]  /*16c60*/  WARPSYNC.COLLECTIVE R15, `(.L_x_14989) ;  /* 0x000000000f087348 */ /* 0x000fea0003c00000 */
[----:B------:R0:W1:Y:S02]  /*16c70*/  SHFL.UP P6, R14, R13, R12, R11 ;  /* 0x0400000c0d0e7389 */ /* 0x00006400000c000b */
[----:B01----:R-:W-:Y:S01]  /*16c80*/  ENDCOLLECTIVE ;  /* 0x000000000000791b */ /* 0x003fe20003800000 */
.L_x_14989:
[----:B------:R-:W-:Y:S01]  /*16c90*/  IMAD.MOV.U32 R12, RZ, RZ, 0x8 ;  /* 0x00000008ff0c7424 */ /* 0x000fe200078e00ff */
[----:B------:R-:W-:-:S05]  /*16ca0*/  SEL R3, R14, RZ, P3 ;  /* 0x000000ff0e037207 */ /* 0x000fca0001800000 */
[----:B------:R-:W-:-:S05]  /*16cb0*/  IMAD.IADD R3, R2, 0x1, R3 ;  /* 0x0000000102037824 */ /* 0x000fca00078e0203 */
[----:B------:R-:W-:-:S07]  /*16cc0*/  MOV R13, R3 ;  /* 0x00000003000d7202 */ /* 0x000fce0000000f00 */
[----:B------:R-:W-:Y:S05]  /*16cd0*/  WARPSYNC.COLLECTIVE R15, `(.L_x_14990) ;  /* 0x000000000f087348 */ /* 0x000fea0003c00000 */
[----:B------:R0:W1:Y:S02]  /*16ce0*/  SHFL.UP P6, R14, R13, R12, R11 ;  /* 0x0400000c0d0e7389 */ /* 0x00006400000c000b */
[----:B01----:R-:W-:Y:S01]  /*16cf0*/  ENDCOLLECTIVE ;  /* 0x000000000000791b */ /* 0x003fe20003800000 */
.L_x_14990:
[----:B------:R-:W-:Y:S01]  /*16d00*/  IMAD.MOV.U32 R12, RZ, RZ, 0x10 ;  /* 0x00000010ff0c7424 */ /* 0x000fe200078e00ff */
[----:B------:R-:W-:-:S05]  /*16d10*/  SEL R4, R14, RZ, P4 ;  /* 0x000000ff0e047207 */ /* 0x000fca0002000000 */
[----:B------:R-:W-:-:S04]  /*16d20*/  IMAD.IADD R4, R3, 0x1, R4 ;  /* 0x0000000103047824 */ /* 0x000fc800078e0204 */
[----:B------:R-:W-:-:S07]  /*16d30*/  IMAD.MOV.U32 R13, RZ, RZ, R4 ;  /* 0x000000ffff0d7224 */ /* 0x000fce00078e0004 */
[----:B------:R-:W-:Y:S05]  /*16d40*/  WARPSYNC.COLLECTIVE R15, `(.L_x_14991) ;  /* 0x000000000f087348 */ /* 0x000fea0003c00000 */
[----:B------:R0:W1:Y:S02]  /*16d50*/  SHFL.UP P6, R14, R13, R12, R11 ;  /* 0x0400000c0d0e7389 */ /* 0x00006400000c000b */
[----:B01----:R-:W-:Y:S01]  /*16d60*/  ENDCOLLECTIVE ;  /* 0x000000000000791b */ /* 0x003fe20003800000 */
.L_x_14991:
        /* <DEDUP_REMOVED lines=8> */
.L_x_14992:
[----:B------:R-:W-:Y:S05]  /*16df0*/  BRA `(.L_x_14993) ;  /* 0xffffffb400087947 */ /* 0x000fea000383ffff */
.L_x_14857:
[----:B------:R-:W-:Y:S01]  /*16e00*/  BSSY B0, `(.L_x_14994) ;  /* 0x0000006000007945 */ /* 0x000fe20003800000 */
[----:B------:R-:W-:Y:S01]  /*16e10*/  PLOP3.LUT P6, PT, P6, PT, PT, 0x8, 0x0 ;  /* 0x000000000000781c */ /* 0x000fe200037ce170 */
[----:B------:R-:W-:-:S12]  /*16e20*/  IMAD.MOV.U32 R15, RZ, RZ, -0x1 ;  /* 0xffffffffff0f7424 */ /* 0x000fd800078e00ff */
[----:B0123--:R-:W-:Y:S05]  /*16e30*/  WARPSYNC.COLLECTIVE R15, `(.L_x_14995) ;  /* 0x000000000f087348 */ /* 0x00ffea0003c00000 */
[----:B------:R-:W-:Y:S01]  /*16e40*/  VOTE.ANY R14, PT, P6 ;  /* 0x00000000000e7806 */ /* 0x000fe200030e0100 */
[----:B0123--:R-:W-:Y:S06]  /*16e50*/  ENDCOLLECTIVE ;  /* 0x000000000000791b */ /* 0x00ffec0003800000 */
.L_x_14995:
[----:B------:R-:W-:Y:S05]  /*16e60*/  BSYNC B0 ;  /* 0x0000000000007941 */ /* 0x000fea0003800000 */
.L_x_14994:
[----:B------:R-:W-:Y:S01]  /*16e70*/  IMAD.MOV.U32 R2, RZ, RZ, R14 ;  /* 0x000000ffff027224 */ /* 0x000fe200078e000e */
[----:B------:R-:W-:Y:S01]  /*16e80*/  MOV R11, 0x1f ;  /* 0x0000001f000b7802 */ /* 0x000fe20000000f00 */
[----:B------:R-:W-:Y:S02]  /*16e90*/  IMAD.MOV.U32 R13, RZ, RZ, R5 ;  /* 0x000000ffff0d7224 */ /* 0x000fe400078e0005 */
[----:B------:R-:W0:Y:S01]  /*16ea0*/  POPC R4, R2 ;  /* 0x0000000200047309 */ /* 0x000e220000000000 */
[----:B------:R-:W-:Y:S02]  /*16eb0*/  IMAD.MOV.U32 R15, RZ, RZ, -0x1 ;  /* 0xffffffffff0f7424 */ /* 0x000fe400078e00ff */
[----:B0-----:R-:W-:-:S07]  /*16ec0*/  IMAD.MOV.U32 R12, RZ, RZ, R4 ;  /* 0x000000ffff0c7224 */ /* 0x001fce00078e0004 */
[----:B------:R-:W-:Y:S05]  /*16ed0*/  WARPSYNC.COLLECTIVE R15, `(.L_x_14996) ;  /* 0x000000000f087348 */ /* 0x000fea0003c00000 */
[----:B------:R0:W1:Y:S02]  /*16ee0*/  SHFL.IDX P6, R14, R13, R12, R11 ;  /* 0x0000000c0d0e7389 */ /* 0x00006400000c000b */
[----:B01----:R-:W-:Y:S01]  /*16ef0*/  ENDCOLLECTIVE ;  /* 0x000000000000791b */ /* 0x003fe20003800000 */
.L_x_14996:
[----:B------:R-:W-:Y:S01]  /*16f00*/  IMAD.MOV.U32 R5, RZ, RZ, R14 ;  /* 0x000000ffff057224 */ /* 0x000fe200078e000e */
[----:B------:R-:W-:Y:S06]  /*16f10*/  BRA `(.L_x_14997) ;  /* 0xffffffb000f87947 */ /* 0x000fec000383ffff */
.L_x_14859:
[----:B------:R-:W-:Y:S01]  /*16f20*/  BSSY B0, `(.L_x_14998) ;  /* 0x0000007000007945 */ /* 0x000fe20003800000 */
[----:B------:R-:W-:Y:S02]  /*16f30*/  IMAD.MOV.U32 R13, RZ, RZ, R6 ;  /* 0x000000ffff0d7224 */ /* 0x000fe400078e0006 */
[----:B------:R-:W-:Y:S02]  /*16f40*/  IMAD.MOV.U32 R11, RZ, RZ, 0x1f ;  /* 0x0000001fff0b7424 */ /* 0x000fe400078e00ff */
[----:B------:R-:W-:-:S07]  /*16f50*/  IMAD.MOV.U32 R15, RZ, RZ, -0x1 ;  /* 0xffffffffff0f7424 */ /* 0x000fce00078e00ff */
[----:B01234-:R-:W-:Y:S05]  /*16f60*/  WARPSYNC.COLLECTIVE R15, `(.L_x_14999) ;  /* 0x000000000f087348 */ /* 0x01ffea0003c00000 */
[----:B------:R0:W0:Y:S02]  /*16f70*/  SHFL.IDX P6, R14, R13, R12, R11 ;  /* 0x0000000c0d0e7389 */ /* 0x00002400000c000b */
[----:B01234-:R-:W-:Y:S01]  /*16f80*/  ENDCOLLECTIVE ;  /* 0x000000000000791b */ /* 0x01ffe20003800000 */
.L_x_14999:
[----:B------:R-:W-:Y:S05]  /*16f90*/  BSYNC B0 ;  /* 0x0000000000007941 */ /* 0x000fea0003800000 */
.L_x_14998:
[----:B------:R-:W-:Y:S05]  /*16fa0*/  BRA `(.L_x_14858) ;  /* 0xffffffb000f07947 */ /* 0x000fea000383ffff */
.L_x_14863:
[----:B0-----:R0:W4:Y:S02]  /*16fb0*/  SYNCS.PHASECHK.TRANS64.TRYWAIT P0, [R5+URZ+0x32420], R0 ;  /* 0x03242000050075a7 */ /* 0x001124000800017f */
[----:B----4-:R-:W-:Y:S05]  /*16fc0*/  @!P0 NANOSLEEP.SYNCS 0x989680 ;  /* 0x009896800000895d */ /* 0x010fea0003900000 */
[----:B------:R-:W4:Y:S02]  /*16fd0*/  @!P0 SYNCS.PHASECHK.TRANS64 P0, [R5+URZ+0x32420], R0 ;  /* 0x03242000050085a7 */ /* 0x000f24000800007f */
[----:B----4-:R-:W-:Y:S05]  /*16fe0*/  @!P0 BRA `(.L_x_14863) ;  /* 0xfffffffc00f08947 */ /* 0x010fea000383ffff */
[----:B------:R-:W-:Y:S05]  /*16ff0*/  BRA `(.L_x_15000) ;  /* 0xffffffb800687947 */ /* 0x000fea000383ffff */
.L_x_14864:
        /* <DEDUP_REMOVED lines=11> */
.L_x_15002:
[----:B------:R-:W-:Y:S05]  /*170b0*/  BSYNC B0 ;  /* 0x0000000000007941 */ /* 0x000fea0003800000 */
.L_x_15001:
[----:B------:R-:W-:Y:S05]  /*170c0*/  BRA `(.L_x_15003) ;  /* 0xffffffb800507947 */ /* 0x000fea000383ffff */
.L_x_14867:
[----:B------:R-:W-:Y:S01]  /*170d0*/  BSSY B1, `(.L_x_15004) ;  /* 0x0000006000017945 */ /* 0x000fe20003800000 */
[----:B------:R-:W-:-:S07]  /*170e0*/  IMAD.MOV.U32 R15, RZ, RZ, -0x1 ;  /* 0xffffffffff0f7424 */ /* 0x000fce00078e00ff */
[----:B0123--:R-:W-:Y:S05]  /*170f0*/  WARPSYNC.COLLECTIVE R15, `(.L_x_15005) ;  /* 0x000000000f0c7348 */ /* 0x00ffea0003c00000 */
[----:B------:R-:W-:Y:S02]  /*17100*/  ELECT P6, UR62, PT ;  /* 0x00000000003e782f */ /* 0x000fe400038c0000 */
[----:B------:R-:W-:Y:S01]  /*17110*/  MOV R14, UR62 ;  /* 0x0000003e000e7c02 */ /* 0x000fe20008000f00 */
[----:B0123--:R-:W-:Y:S10]  /*17120*/  ENDCOLLECTIVE ;  /* 0x000000000000791b */ /* 0x00fff40003800000 */
.L_x_15005:
[----:B------:R-:W-:Y:S05]  /*17130*/  BSYNC B1 ;  /* 0x0000000000017941 */ /* 0x000fea0003800000 */
.L_x_15004:
[----:B------:R-:W-:Y:S05]  /*17140*/  BRA `(.L_x_15006) ;  /* 0xffffffb800487947 */ /* 0x000fea000383ffff */
.L_x_14869:
[----:B0-----:R0:W4:Y:S02]  /*17150*/  SYNCS.PHASECHK.TRANS64.TRYWAIT P1, [R3+URZ+0x32440], R2 ;  /* 0x03244002030075a7 */ /* 0x001124000802017f */
[----:B----4-:R-:W-:Y:S05]  /*17160*/  @!P1 NANOSLEEP.SYNCS 0x989680 ;  /* 0x009896800000995d */ /* 0x010fea0003900000 */
[----:B------:R-:W4:Y:S02]  /*17170*/  @!P1 SYNCS.PHASECHK.TRANS64 P1, [R3+URZ+0x32440], R2 ;  /* 0x03244002030095a7 */ /* 0x000f24000802007f */
[----:B----4-:R-:W-:Y:S05]  /*17180*/  @!P1 BRA `(.L_x_14869) ;  /* 0xfffffffc00f09947 */ /* 0x010fea000383ffff */
[----:B------:R-:W-:Y:S05]  /*17190*/  BRA `(.L_x_15007) ;  /* 0xffffffb800707947 */ /* 0x000fea000383ffff */
.L_x_14871:
[----:B----4-:R4:W0:Y:S02]  /*171a0*/  SYNCS.PHASECHK.TRANS64.TRYWAIT P1, [R5+URZ+0x32440], R0 ;  /* 0x03244000050075a7 */ /* 0x010824000802017f */
[----:B0-----:R-:W-:Y:S05]  /*171b0*/  @!P1 NANOSLEEP.SYNCS 0x989680 ;  /* 0x009896800000995d */ /* 0x001fea0003900000 */
[----:B------:R-:W0:Y:S02]  /*171c0*/  @!P1 SYNCS.PHASECHK.TRANS64 P1, [R5+URZ+0x32440], R0 ;  /* 0x03244000050095a7 */ /* 0x000e24000802007f */
[----:B0-----:R-:W-:Y:S05]  /*171d0*/  @!P1 BRA `(.L_x_14871) ;  /* 0xfffffffc00f09947 */ /* 0x001fea000383ffff */
[----:B------:R-:W-:Y:S05]  /*171e0*/  BRA `(.L_x_15008) ;  /* 0xffffffb8007c7947 */ /* 0x000fea000383ffff */
.L_x_14873:
[----:B------:R0:W0:Y:S02]  /*171f0*/  SYNCS.PHASECHK.TRANS64.TRYWAIT P1, [R3+URZ+0x32460], R2 ;  /* 0x03246002030075a7 */ /* 0x000024000802017f */
[----:B0-----:R-:W-:Y:S05]  /*17200*/  @!P1 NANOSLEEP.SYNCS 0x989680 ;  /* 0x009896800000995d */ /* 0x001fea0003900000 */
[----:B------:R-:W0:Y:S02]  /*17210*/  @!P1 SYNCS.PHASECHK.TRANS64 P1, [R3+URZ+0x32460], R2 ;  /* 0x03246002030095a7 */ /* 0x000e24000802007f */
[----:B0-----:R-:W-:Y:S05]  /*17220*/  @!P1 BRA `(.L_x_14873) ;  /* 0xfffffffc00f09947 */ /* 0x001fea000383ffff */
[----:B------:R-:W-:Y:S05]  /*17230*/  BRA `(.L_x_15009) ;  /* 0xffffffb800787947 */ /* 0x000fea000383ffff */
.L_x_15010:
        /* <DEDUP_REMOVED lines=12> */
.L_x_15571:


//--------------------- .text._ZN7cutlass13device_kernelIN5flash11enable_sm90INS1_16FlashAttnFwdSm90INS1_25CollectiveMainloopFwdSm90ILi2EN4cute5tupleIJNS5_1CILi1EEES8_S8_EEENS6_IJNS7_ILi128EEENS7_ILi96EEENS7_ILi64EEEEEELi256ENS_10bfloat16_tEfNS_4arch4Sm90ELb1ELb0ELb0ELb1ELb1ELb1ELb1ELb1ELb0ELb1ELb0ELb0EEENS1_21CollectiveEpilogueFwdINS6_IJSA_NS7_ILi256EEESB_EEES9_SE_SG_Li256ELb1ELb1ELb0ELb0EEENS1_36VarlenDynamicPersistentTileSchedulerILi128ELi96ELi256ELi128ELb0ELb1ELb1ELb1ELb1ELb1EEEEEEEEEvNT_6ParamsE --------------------------
	.section	.text._ZN7cutlass13device_kernelIN5flash11enable_sm90INS1_16FlashAttnFwdSm90INS1_25CollectiveMainloopFwdSm90ILi2EN4cute5tupleIJNS5_1CILi1EEES8_S8_EEENS6_IJNS7_ILi128EEENS7_ILi96EEENS7_ILi64EEEEEELi256ENS_10bfloat16_tEfNS_4arch4Sm90ELb1ELb0ELb0ELb1ELb1ELb1ELb1ELb1ELb0ELb1ELb0ELb0EEENS1_21CollectiveEpilogueFwdINS6_IJSA_NS7_ILi256EEESB_EEES9_SE_SG_Li256ELb1ELb1ELb0ELb0EEENS1_36VarlenDynamicPersistentTileSchedulerILi128ELi96ELi256ELi128ELb0ELb1ELb1ELb1ELb1ELb1EEEEEEEEEvNT_6ParamsE,"ax",@progbits
	.align	128
.text._ZN7cutlass13device_kernelIN5flash11enable_sm90INS1_16FlashAttnFwdSm90INS1_25CollectiveMainloopFwdSm90ILi2EN4cute5tupleIJNS5_1CILi1EEES8_S8_EEENS6_IJNS7_ILi128EEENS7_ILi96EEENS7_ILi64EEEEEELi256ENS_10bfloat16_tEfNS_4arch4Sm90ELb1ELb0ELb0ELb1ELb1ELb1ELb1ELb1ELb0ELb1ELb0ELb0EEENS1_21CollectiveEpilogueFwdINS6_IJSA_NS7_ILi256EEESB_EEES9_SE_SG_Li256ELb1ELb1ELb0ELb0EEENS1_36VarlenDynamicPersistentTileSchedulerILi128ELi96ELi256ELi128ELb0ELb1ELb1ELb1ELb1ELb1EEEEEEEEEvNT_6ParamsE:
        .type           _ZN7cutlass13device_kernelIN5flash11enable_sm90INS1_16FlashAttnFwdSm90INS1_25CollectiveMainloopFwdSm90ILi2EN4cute5tupleIJNS5_1CILi1EEES8_S8_EEENS6_IJNS7_ILi128EEENS7_ILi96EEENS7_ILi64EEEEEELi256ENS_10bfloat16_tEfNS_4arch4Sm90ELb1ELb0ELb0ELb1ELb1ELb1ELb1ELb1ELb0ELb1ELb0ELb0EEENS1_21CollectiveEpilogueFwdINS6_IJSA_NS7_ILi256EEESB_EEES9_SE_SG_Li256ELb1ELb1ELb0ELb0EEENS1_36VarlenDynamicPersistentTileSchedulerILi128ELi96ELi256ELi128ELb0ELb1ELb1ELb1ELb1ELb1EEEEEEEEEvNT_6ParamsE,@function
        .size           _ZN7cutlass13device_kernelIN5flash11enable_sm90INS1_16FlashAttnFwdSm90INS1_25CollectiveMainloopFwdSm90ILi2EN4cute5tupleIJNS5_1CILi1EEES8_S8_EEENS6_IJNS7_ILi128EEENS7_ILi96EEENS7_ILi64EEEEEELi256ENS_10bfloat16_tEfNS_4arch4Sm90ELb1ELb0ELb0ELb1ELb1ELb1ELb1ELb1ELb0ELb1ELb0ELb0EEENS1_21CollectiveEpilogueFwdINS6_IJSA_NS7_ILi256EEESB_EEES9_SE_SG_Li256ELb1ELb1ELb0ELb0EEENS1_36VarlenDynamicPersistentTileSchedulerILi128ELi96ELi256ELi128ELb0ELb1ELb1ELb1ELb1ELb1EEEEEEEEEvNT_6ParamsE,(.L_x_15572 - _ZN7cutlass13device_kernelIN5flash11enable_sm90INS1_16FlashAttnFwdSm90INS1_25CollectiveMainloopFwdSm90ILi2EN4cute5tupleIJNS5_1CILi1EEES8_S8_EEENS6_IJNS7_ILi128EEENS7_ILi96EEENS7_ILi64EEEEEELi256ENS_10bfloat16_tEfNS_4arch4Sm90ELb1ELb0ELb0ELb1ELb1ELb1ELb1ELb1ELb0ELb1ELb0ELb0EEENS1_21CollectiveEpilogueFwdINS6_IJSA_NS7_ILi256EEESB_EEES9_SE_SG_Li256ELb1ELb1ELb0ELb0EEENS1_36VarlenDynamicPersistentTileSchedulerILi128ELi96ELi256ELi128ELb0ELb1ELb1ELb1ELb1ELb1EEEEEEEEEvNT_6ParamsE)
        .other          _ZN7cutlass13device_kernelIN5flash11enable_sm90INS1_16FlashAttnFwdSm90INS1_25CollectiveMainloopFwdSm90ILi2EN4cute5tupleIJNS5_1CILi1EEES8_S8_EEENS6_IJNS7_ILi128EEENS7_ILi96EEENS7_ILi64EEEEEELi256ENS_10bfloat16_tEfNS_4arch4Sm90ELb1ELb0ELb0ELb1ELb1ELb1ELb1ELb1ELb0ELb1ELb0ELb0EEENS1_21CollectiveEpilogueFwdINS6_IJSA_NS7_ILi256EEESB_EEES9_SE_SG_Li256ELb1ELb1ELb0ELb0EEENS1_36VarlenDynamicPersistentTileSchedulerILi128ELi96ELi256ELi128ELb0ELb1ELb1ELb1ELb1ELb1EEEEEEEEEvNT_6ParamsE,@"STO_CUDA_ENTRY STV_DEFAULT"
_ZN7cutlass13device_kernelIN5flash11enable_sm90INS1_16FlashAttnFwdSm90INS1_25CollectiveMainloopFwdSm90ILi2EN4cute5tupleIJNS5_1CILi1EEES8_S8_EEENS6_IJNS7_ILi128EEENS7_ILi96EEENS7_ILi64EEEEEELi256ENS_10bfloat16_tEfNS_4arch4Sm90ELb1ELb0ELb0ELb1ELb1ELb1ELb1ELb1ELb0ELb1ELb0ELb0EEENS1_21CollectiveEpilogueFwdINS6_IJSA_NS7_ILi256EEESB_EEES9_SE_SG_Li256ELb1ELb1ELb0ELb0EEENS1_36VarlenDynamicPersistentTileSchedulerILi128ELi96ELi256ELi128ELb0ELb1ELb1ELb1ELb1ELb1EEEEEEEEEvNT_6ParamsE:
[----:B------:R-:W0:Y:S02]  /*0000*/  LDC R1, c[0x0][0x28] ;  /* 0x00000a00ff017b82 */ /* 0x000e240000000800 */
[----:B0-----:R-:W-:Y:S01]  /*0010*/  VIADD R1, R1, 0xffffff40 ;  /* 0xffffff4001017836 */ /* 0x001fe20000000000 */
[----:B------:R-:W0:Y:S01]  /*0020*/  S2R R0, SR_TID.X ;  /* 0x0000000000007919 */ /* 0x000e220000002100 */
[----:B------:R-:W-:Y:S01]  /*0030*/  ELECT P0, URZ, PT ;  /* 0x00000000003f782f */ /* 0x000fe20003800000 */
[----:B------:R-:W-:Y:S01]  /*0040*/  BSSY B0, `(.L_x_15011) ;  /* 0x000000e000007945 */ /* 0x000fe20003800000 */
        /* <DEDUP_REMOVED lines=13> */
.L_x_15012:
[----:B------:R-:W-:Y:S05]  /*0120*/  BSYNC B0 ;  /* 0x0000000000007941 */ /* 0x000fea0003800000 */
.L_x_15011:
        /* <DEDUP_REMOVED lines=43> */
.L_x_15013:
        /* <DEDUP_REMOVED lines=22> */
.L_x_15014:
        /* <DEDUP_REMOVED lines=18> */
.L_x_15015:
        /* <DEDUP_REMOVED lines=22> */
.L_x_15016:
        /* <DEDUP_REMOVED lines=22> */
.L_x_15017:
[----:B------:R-:W-:Y:S01]  /*0920*/  PLOP3.LUT P0, PT, PT, PT, UP0, 0x80, 0x0 ;  /* 0x000000000000781c */ /* 0x000fe20003f0f008 */
[----:B------:R-:W-:Y:S01]  /*0930*/  UMOV UR36, 0x1 ;  /* 0x0000000100247882 */ /* 0x000fe20000000000 */
[----:B------:R-:W-:Y:S01]  /*0940*/  NOP ;  /* 0x0000000000007918 */ /* 0x000fe20000000000 */
[----:B------:R-:W-:Y:S01]  /*0950*/  USEL UR36, UR36, 0x2, !UP0 ;  /* 0x0000000224247887 */ /* 0x000fe2000c000000 */
[----:B------:R-:W-:Y:S01]  /*0960*/  BSSY B9, `(.L_x_15018) ;  /* 0x0001c9c000097945 */ /* 0x000fe20003800000 */
[----:B------:R-:W-:Y:S01]  /*0970*/  ULDC.64 UR42, c[0x0][0x208] ;  /* 0x00008200002a7ab9 */ /* 0x000fe20000000a00 */
[----:B0123--:R-:W-:Y:S07]  /*0980*/  BAR.SYNC.DEFER_BLOCKING 0x0 ;  /* 0x0000000000007b1d */ /* 0x00ffee0000010000 */
[----:B------:R-:W-:Y:S05]  /*0990*/  @!P0 BRA `(.L_x_15019) ;  /* 0x0000015000408947 */ /* 0x000fea0003800000 */
.L_x_15020:
        /* <DEDUP_REMOVED lines=8> */
[----:B------:R-:W-:Y:S01]  /*0a20*/  UMOV UR4, 0x400 ;  /* 0x0000040000047882 */ /* 0x000fe20000000000 */
[----:B------:R-:W-:-:S11]  /*0a30*/  LOP3.LUT R23, R23, 0xffffffef, RZ, 0xc0, !PT ;  /* 0xffffffef17177812 */ /* 0x000fd600078ec0ff */
[----:B------:R-:W-:Y:S06]  /*0a40*/  @!P0 BAR.ARV 0x9, 0x100 ;  /* 0x0244000000008b1d */ /* 0x000fec0000002000 */
[----:B0-----:R-:W-:Y:S01]  /*0a50*/  ULEA UR4, UR41, UR4, 0x18 ;  /* 0x0000000429047291 */ /* 0x001fe2000f8ec03f */
[----:B------:R-:W-:Y:S01]  /*0a60*/  @P0 LOP3.LUT R23, R23, 0x10, RZ, 0xfc, !PT ;  /* 0x0000001017170812 */ /* 0x000fe200078efcff */
[----:B------:R-:W-:Y:S04]  /*0a70*/  BAR.SYNC.DEFER_BLOCKING 0x5, 0x180 ;  /* 0x0146000000007b1d */ /* 0x000fe80000010000 */
[----:B------:R-:W-:-:S02]  /*0a80*/  IMAD.U32 R22, RZ, RZ, UR4 ;  /* 0x00000004ff167e24 */ /* 0x000fc4000f8e00ff */
[----:B------:R-:W-:-:S03]  /*0a90*/  ULDC UR4, c[0x0][0xd3c] ;  /* 0x00034f0000047ab9 */ /* 0x000fc60000000800 */
[----:B------:R-:W0:Y:S01]  /*0aa0*/  LDS.128 R100, [R22+0x324d0] ;  /* 0x0324d00016647984 */ /* 0x000e220000000c00 */
[----:B------:R-:W-:Y:S06]  /*0ab0*/  BAR.ARV 0x4, 0x180 ;  /* 0x0106000000007b1d */ /* 0x000fec0000002000 */
[----:B0-----:R-:W-:-:S13]  /*0ac0*/  ISETP.GE.AND P0, PT, R103, UR4, PT ;  /* 0x0000000467007c0c */ /* 0x001fda000bf06270 */
[----:B------:R-:W-:Y:S05]  /*0ad0*/  @P0 BRA `(.L_x_15021) ;  /* 0x000001c800100947 */ /* 0x000fea0003800000 */
[----:B------:R-:W-:Y:S01]  /*0ae0*/  VIADD R14, R0, 0xffffff80 ;  /* 0xffffff80000e7836 */ /* 0x000fe20000000000 */
[----:B------:R-:W-:Y:S01]  /*0af0*/  CS2R R18, SRZ ;  /* 0x0000000000127805 */ /* 0x000fe2000001ff00 */
[----:B------:R-:W-:Y:S01]  /*0b00*/  IMAD.MOV.U32 R211, RZ, RZ, RZ ;  /* 0x000000ffffd37224 */ /* 0x000fe200078e00ff */
[----:B------:R-:W-:Y:S01]  /*0b10*/  ULOP3.LUT UR44, UR36, 0x1, URZ, 0xfc, !UPT ;  /* 0x00000001242c7892 */ /* 0x000fe2000f8efc3f */
[----:B------:R-:W-:Y:S01]  /*0b20*/  IMAD.MOV.U32 R207, RZ, RZ, RZ ;  /* 0x000000ffffcf7224 */ /* 0x000fe200078e00ff */
[----:B------:R-:W-:-:S04]  /*0b30*/  SHF.R.S32.HI R0, RZ, 0x1f, R14 ;  /* 0x0000001fff007819 */ /* 0x000fc8000001140e */
[----:B------:R-:W-:-:S04]  /*0b40*/  LEA.HI R2, R0, R14, RZ, 0x7 ;  /* 0x0000000e00027211 */ /* 0x000fc800078f38ff */
[----:B------:R-:W-:-:S05]  /*0b50*/  LOP3.LUT R3, R2, 0xffffff80, RZ, 0xc0, !PT ;  /* 0xffffff8002037812 */ /* 0x000fca00078ec0ff */
[----:B------:R-:W-:Y:S01]  /*0b60*/  IMAD.IADD R7, R14, 0x1, -R3 ;  /* 0x000000010e077824 */ /* 0x000fe200078e0a03 */
[----:B------:R-:W-:-:S04]  /*0b70*/  SHF.R.S32.HI R3, RZ, 0x7, R2 ;  /* 0x00000007ff037819 */ /* 0x000fc80000011402 */
[----:B------:R-:W-:-:S04]  /*0b80*/  SHF.R.S32.HI R6, RZ, 0x1f, R7 ;  /* 0x0000001fff067819 */ /* 0x000fc80000011407 */
[CC--:B------:R-:W-:Y:S02]  /*0b90*/  LEA.HI R9, R6.reuse, R7.reuse, RZ, 0x2 ;  /* 0x0000000706097211 */ /* 0x0c0fe400078f10ff */
[----:B------:R-:W-:Y:S02]  /*0ba0*/  LEA.HI R10, R6, R7, RZ, 0x5 ;  /* 0x00000007060a7211 */ /* 0x000fe400078f28ff */
[--C-:B------:R-:W-:Y:S02]  /*0bb0*/  SHF.R.S32.HI R5, RZ, 0x2, R9.reuse ;  /* 0x00000002ff057819 */ /* 0x100fe40000011409 */
[----:B------:R-:W-:Y:S02]  /*0bc0*/  SHF.R.S32.HI R4, RZ, 0x1f, R9 ;  /* 0x0000001fff047819 */ /* 0x000fe40000011409 */
[----:B------:R-:W-:Y:S02]  /*0bd0*/  LEA.HI R6, R0, R14, RZ, 0x2 ;  /* 0x0000000e00067211 */ /* 0x000fe400078f10ff */
[----:B------:R-:W-:-:S02]  /*0be0*/  LEA.HI R4, R4, R5, RZ, 0x3 ;  /* 0x0000000504047211 */ /* 0x000fc400078f18ff */
[----:B------:R-:W-:Y:S02]  /*0bf0*/  SHF.R.S32.HI R10, RZ, 0x5, R10 ;  /* 0x00000005ff0a7819 */ /* 0x000fe4000001140a */
[----:B------:R-:W-:Y:S02]  /*0c00*/  LOP3.LUT R8, R4, 0xfffffff8, RZ, 0xc0, !PT ;  /* 0xfffffff804087812 */ /* 0x000fe400078ec0ff */
[----:B------:R-:W-:Y:S02]  /*0c10*/  LEA.HI R4, R2, R3, RZ, 0x1 ;  /* 0x0000000302047211 */ /* 0x000fe400078f08ff */
[-C--:B------:R-:W-:Y:S01]  /*0c20*/  LEA.HI R2, R0, R14.reuse, RZ, 0x4 ;  /* 0x0000000e00027211 */ /* 0x080fe200078f20ff */
[----:B------:R-:W-:Y:S01]  /*0c30*/  IMAD.IADD R11, R5, 0x1, -R8 ;  /* 0x00000001050b7824 */ /* 0x000fe200078e0a08 */
[----:B------:R-:W-:Y:S02]  /*0c40*/  LOP3.LUT R8, R4, 0x3fffffe, RZ, 0xc0, !PT ;  /* 0x03fffffe04087812 */ /* 0x000fe400078ec0ff */
[----:B------:R-:W-:Y:S01]  /*0c50*/  LOP3.LUT R4, R6, 0xfffffffc, RZ, 0xc0, !PT ;  /* 0xfffffffc06047812 */ /* 0x000fe200078ec0ff */
[----:B------:R-:W-:Y:S01]  /*0c60*/  IMAD R11, R10, 0x10, R11 ;  /* 0x000000100a0b7824 */ /* 0x000fe200078e020b */
[----:B------:R-:W-:Y:S01]  /*0c70*/  SHF.R.S32.HI R5, RZ, 0x4, R2 ;  /* 0x00000004ff057819 */ /* 0x000fe20000011402 */
[----:B------:R-:W-:Y:S01]  /*0c80*/  IMAD.IADD R8, R3, 0x1, -R8 ;  /* 0x0000000103087824 */ /* 0x000fe200078e0a08 */
[----:B------:R-:W-:Y:S01]  /*0c90*/  LEA.HI R0, R0, R14, RZ, 0x5 ;  /* 0x0000000e00007211 */ /* 0x000fe200078f28ff */
[----:B------:R-:W-:Y:S01]  /*0ca0*/  IMAD.IADD R12, R14, 0x1, -R4 ;  /* 0x000000010e0c7824 */ /* 0x000fe200078e0a04 */
[----:B------:R-:W-:Y:S01]  /*0cb0*/  LEA.HI R3, R2, R5, RZ, 0x1 ;  /* 0x0000000502037211 */ /* 0x000fe200078f08ff */
[----:B------:R-:W-:Y:S01]  /*0cc0*/  IMAD R8, R8, 0x40, R11 ;  /* 0x0000004008087824 */ /* 0x000fe200078e020b */
[----:B------:R-:W-:Y:S01]  /*0cd0*/  LOP3.LUT R2, R2, 0x3fffff0, RZ, 0xc0, !PT ;  /* 0x03fffff002027812 */ /* 0x000fe200078ec0ff */
[C---:B------:R-:W-:Y:S01]  /*0ce0*/  IMAD.SHL.U32 R16, R12.reuse, 0x8, RZ ;  /* 0x000000080c107824 */ /* 0x040fe200078e00ff */
[----:B------:R-:W-:Y:S01]  /*0cf0*/  LOP3.LUT R4, R3, 0x1ffffffe, RZ, 0xc0, !PT ;  /* 0x1ffffffe03047812 */ /* 0x000fe200078ec0ff */
[C---:B------:R-:W-:Y:S01]  /*0d00*/  IMAD.SHL.U32 R204, R12.reuse, 0x4, RZ ;  /* 0x000000040ccc7824 */ /* 0x040fe200078e00ff */
[----:B------:R-:W-:Y:S01]  /*0d10*/  LEA.HI R3, R12, R12, RZ, 0x1 ;  /* 0x0000000c0c037211 */ /* 0x000fe200078f08ff */
[----:B------:R-:W-:Y:S01]  /*0d20*/  IMAD.IADD R2, R14, 0x1, -R2 ;  /* 0x000000010e027824 */ /* 0x000fe200078e0a02 */
[----:B------:R-:W-:Y:S01]  /*0d30*/  SHF.R.S32.HI R13, RZ, 0x5, R0 ;  /* 0x00000005ff0d7819 */ /* 0x000fe20000011400 */
[----:B------:R-:W-:Y:S01]  /*0d40*/  IMAD.IADD R4, R5, 0x1, -R4 ;  /* 0x0000000105047824 */ /* 0x000fe200078e0a04 */
[----:B------:R-:W-:Y:S01]  /*0d50*/  LOP3.LUT R3, R3, 0x1ffffffe, RZ, 0xc0, !PT ;  /* 0x1ffffffe03037812 */ /* 0x000fe200078ec0ff */
[----:B------:R-:W-:Y:S01]  /*0d60*/  VIADD R216, R16, 0x80 ;  /* 0x0000008010d87836 */ /* 0x000fe20000000000 */
[----:B------:R-:W-:Y:S01]  /*0d70*/  LOP3.LUT R0, R9, 0x7ffffffc, RZ, 0xc0, !PT ;  /* 0x7ffffffc09007812 */ /* 0x000fe200078ec0ff */
[----:B------:R-:W-:Y:S01]  /*0d80*/  IMAD R5, R13, 0x10, R2 ;  /* 0x000000100d057824 */ /* 0x000fe200078e0202 */
        /* <DEDUP_REMOVED lines=8> */
[----:B------:R0:W-:Y:S01]  /*0e10*/  STL [R1+0x8c], R2 ;  /* 0x00008c0201007387 */ /* 0x0001e20000100800 */
[----:B------:R-:W-:Y:S01]  /*0e20*/  VIADD R5, R206, 0x40 ;  /* 0x00000040ce057836 */ /* 0x000fe20000000000 */
[----:B------:R-:W-:Y:S01]  /*0e30*/  LEA.HI R3, R3, R206, RZ, 0x3 ;  /* 0x000000ce03037211 */ /* 0x000fe200078f18ff */
[C---:B------:R-:W-:Y:S01]  /*0e40*/  VIADD R213, R16.reuse, 0xa0 ;  /* 0x000000a010d57836 */ /* 0x040fe20000000000 */
[----:B------:R1:W-:Y:S01]  /*0e50*/  STL [R1+0x88], R0 ;  /* 0x0000880001007387 */ /* 0x0003e20000100800 */
[C---:B------:R-:W-:Y:S01]  /*0e60*/  VIADD R218, R16.reuse, 0xc0 ;  /* 0x000000c010da7836 */ /* 0x040fe20000000000 */
[----:B------:R-:W-:Y:S01]  /*0e70*/  LOP3.LUT R3, R3, 0xfffffff8, RZ, 0xc0, !PT ;  /* 0xfffffff803037812 */ /* 0x000fe200078ec0ff */
[----:B------:R-:W-:Y:S01]  /*0e80*/  VIADD R217, R16, 0xe0 ;  /* 0x000000e010d97836 */ /* 0x000fe20000000000 */
[----:B------:R-:W-:Y:S01]  /*0e90*/  STL [R1+0x98], RZ ;  /* 0x000098ff01007387 */ /* 0x000fe20000100800 */
[----:B------:R-:W-:Y:S01]  /*0ea0*/  IMAD.SHL.U32 R4, R4, 0x8, RZ ;  /* 0x0000000804047824 */ /* 0x000fe200078e00ff */
[----:B0-----:R-:W-:Y:S01]  /*0eb0*/  SHF.R.S32.HI R2, RZ, 0x1f, R5 ;  /* 0x0000001fff027819 */ /* 0x001fe20000011405 */
[----:B------:R-:W-:-:S02]  /*0ec0*/  IMAD.IADD R6, R206, 0x1, -R3 ;  /* 0x00000001ce067824 */ /* 0x000fc400078e0a03 */
[----:B------:R-:W-:Y:S01]  /*0ed0*/  VIADD R210, R16, 0x40 ;  /* 0x0000004010d27836 */ /* 0x000fe20000000000 */
[----:B------:R-:W-:Y:S01]  /*0ee0*/  LEA.HI R3, R2, R5, RZ, 0x3 ;  /* 0x0000000502037211 */ /* 0x000fe200078f18ff */
[----:B-1----:R-:W-:Y:S01]  /*0ef0*/  IMAD.SHL.U32 R0, R5, 0x40, RZ ;  /* 0x0000004005007824 */ /* 0x002fe200078e00ff */
[----:B------:R0:W-:Y:S01]  /*0f00*/  STL [R1+0x9c], R6 ;  /* 0x00009c0601007387 */ /* 0x0001e20000100800 */
[----:B------:R-:W-:Y:S02]  /*0f10*/  VIADD R2, R16, 0x20 ;  /* 0x0000002010027836 */ /* 0x000fe40000000000 */
[----:B------:R-:W-:Y:S01]  /*0f20*/  IMAD.SHL.U32 R3, R3, 0x40, RZ ;  /* 0x0000004003037824 */ /* 0x000fe200078e00ff */
[----:B------:R-:W-:Y:S01]  /*0f30*/  LOP3.LUT R0, R0, 0x1c0, RZ, 0xc0, !PT ;  /* 0x000001c000007812 */ /* 0x000fe200078ec0ff */
[----:B------:R-:W-:Y:S01]  /*0f40*/  VIADD R209, R16, 0x60 ;  /* 0x0000006010d17836 */ /* 0x000fe20000000000 */
[----:B------:R-:W-:Y:S01]  /*0f50*/  SHF.R.S32.HI R208, RZ, 0x1f, R2 ;  /* 0x0000001fffd07819 */ /* 0x000fe20000011402 */
[----:B------:R-:W-:Y:S01]  /*0f60*/  VIADD R212, R204, 0x10 ;  /* 0x00000010ccd47836 */ /* 0x000fe20000000000 */
[----:B------:R-:W-:-:S02]  /*0f70*/  LOP3.LUT R3, R3, 0xfffffe00, RZ, 0xc0, !PT ;  /* 0xfffffe0003037812 */ /* 0x000fc400078ec0ff */
[----:B------:R-:W-:Y:S02]  /*0f80*/  SHF.R.U32.HI R5, RZ, 0x3, R0 ;  /* 0x00000003ff057819 */ /* 0x000fe40000011600 */
[----:B------:R-:W-:Y:S01]  /*0f90*/  LOP3.LUT R0, R0, 0x38, R16, 0xf8, !PT ;  /* 0x0000003800007812 */ /* 0x000fe200078ef810 */
[----:B------:R1:W-:Y:S01]  /*0fa0*/  STL [R1+0x84], R3 ;  /* 0x0000840301007387 */ /* 0x0003e20000100800 */
[----:B0-----:R-:W-:-:S03]  /*0fb0*/  SHF.R.S32.HI R6, RZ, 0x1f, R213 ;  /* 0x0000001fff067819 */ /* 0x001fc600000114d5 */
[----:B------:R-:W-:Y:S04]  /*0fc0*/  STL [R1+0x7c], R7 ;  /* 0x00007c0701007387 */ /* 0x000fe80000100800 */
[----:B------:R-:W-:Y:S01]  /*0fd0*/  STL [R1+0x78], R6 ;  /* 0x0000780601007387 */ /* 0x000fe20000100800 */
[----:B-1----:R-:W-:Y:S02]  /*0fe0*/  LOP3.LUT R3, R3, R0, R5, 0xf6, !PT ;  /* 0x0000000003037212 */ /* 0x002fe400078ef605 */
[----:B------:R-:W-:Y:S02]  /*0ff0*/  SHF.R.S32.HI R0, RZ, 0x1f, R218 ;  /* 0x0000001fff007819 */ /* 0x000fe400000114da */
[----:B------:R-:W-:-:S03]  /*1000*/  SHF.R.S32.HI R5, RZ, 0x1f, R217 ;  /* 0x0000001fff057819 */ /* 0x000fc600000114d9 */
[----:B------:R0:W-:Y:S04]  /*1010*/  STL [R1+0x74], R0 ;  /* 0x0000740001007387 */ /* 0x0001e80000100800 */
[----:B------:R1:W-:Y:S01]  /*1020*/  STL [R1+0x70], R5 ;  /* 0x0000700501007387 */ /* 0x0003e20000100800 */
[----:B0-----:R-:W-:-:S05]  /*1030*/  IMAD R0, R3, 0x2, R22 ;  /* 0x0000000203007824 */ /* 0x001fca00078e0216 */
[----:B------:R1:W-:Y:S04]  /*1040*/  STL [R1+0xa0], R0 ;  /* 0x0000a00001007387 */ /* 0x0003e80000100800 */
[----:B------:R1:W-:Y:S02]  /*1050*/  STL [R1+0xa4], R4 ;  /* 0x0000a40401007387 */ /* 0x0003e40000100800 */
.L_x_15179:
[----:B01----:R-:W0:Y:S02]  /*1060*/  LDC.64 R4, c[0x0][0xd88] ;  /* 0x00036200ff047b82 */ /* 0x003e240000000a00 */
        /* <DEDUP_REMOVED lines=8> */
[----:B------:R-:W-:Y:S01]  /*10f0*/  ISETP.NE.U32.AND P0, PT, RZ, UR6, PT ;  /* 0x00000006ff007c0c */ /* 0x000fe2000bf05070 */
[----:B------:R-:W-:Y:S01]  /*1100*/  IMAD.MOV.U32 R33, RZ, RZ, RZ ;  /* 0x000000ffff217224 */ /* 0x000fe200078e00ff */
[----:B------:R-:W-:-:S02]  /*1110*/  ISETP.NE.AND.EX P1, PT, RZ, UR5, PT, P1 ;  /* 0x00000005ff007c0c */ /* 0x000fc4000bf25310 */
[----:B------:R-:W-:Y:S02]  /*1120*/  ISETP.NE.AND.EX P0, PT, RZ, UR7, PT, P0 ;  /* 0x00000007ff007c0c */ /* 0x000fe4000bf05300 */
[----:B--2---:R-:W-:Y:S01]  /*1130*/  SHF.R.S32.HI R0, RZ, 0x1f, R10 ;  /* 0x0000001fff007819 */ /* 0x004fe2000001140a */
[----:B------:R-:W-:-:S08]  /*1140*/  IMAD.SHL.U32 R34, R10, 0x4, RZ ;  /* 0x000000040a227824 */ /* 0x000fd000078e00ff */
[C---:B------:R-:W-:Y:S01]  /*1150*/  @P1 LEA R6, P2, R10.reuse, UR4, 0x2 ;  /* 0x000000040a061c11 */ /* 0x040fe2000f8410ff */
[----:B------:R0:W-:Y:S01]  /*1160*/  STL [R1+0x90], R10 ;  /* 0x0000900a01007387 */ /* 0x0001e20000100800 */
[C-C-:B------:R-:W-:Y:S02]  /*1170*/  SHF.L.U64.HI R35, R10.reuse, 0x2, R0.reuse ;  /* 0x000000020a237819 */ /* 0x140fe40000010200 */
[----:B------:R-:W-:Y:S02]  /*1180*/  @P1 LEA.HI.X R7, R10, UR5, R0, 0x2, P2 ;  /* 0x000000050a071c11 */ /* 0x000fe400090f1400 */
[----:B------:R-:W-:Y:S01]  /*1190*/  ISETP.NE.U32.AND P2, PT, RZ, UR8, PT ;  /* 0x00000008ff007c0c */ /* 0x000fe2000bf45070 */
[----:B------:R-:W-:Y:S01]  /*11a0*/  ULDC UR4, c[0x0][0x288] ;  /* 0x0000a20000047ab9 */ /* 0x000fe20000000800 */
[----:B------:R-:W-:Y:S01]  /*11b0*/  IADD3 R8, P3, R34, UR6, RZ ;  /* 0x0000000622087c10 */ /* 0x000fe2000ff7e0ff */
[----:B------:R0:W5:Y:S01]  /*11c0*/  @P1 LDG.E R3, desc[UR42][R6.64] ;  /* 0x0000002a06031981 */ /* 0x000162000c1e1900 */
[----:B------:R-:W-:Y:S01]  /*11d0*/  ISETP.NE.AND.EX P2, PT, RZ, UR9, PT, P2 ;  /* 0x00000009ff007c0c */ /* 0x000fe2000bf45320 */
[----:B------:R-:W-:Y:S01]  /*11e0*/  IMAD.U32 R219, RZ, RZ, UR4 ;  /* 0x00000004ffdb7e24 */ /* 0x000fe2000f8e00ff */
[----:B------:R-:W-:Y:S01]  /*11f0*/  IADD3.X R9, R35, UR7, RZ, P3, !PT ;  /* 0x0000000723097c10 */ /* 0x000fe20009ffe4ff */
[----:B------:R-:W-:-:S04]  /*1200*/  ULDC.64 UR4, c[0x0][0x418] ;  /* 0x0001060000047ab9 */ /* 0x000fc80000000a00 */
[----:B------:R0:W5:Y:S06]  /*1210*/  @P0 LDG.E R33, desc[UR42][R8.64] ;  /* 0x0000002a08210981 */ /* 0x00016c000c1e1900 */
        /* <DEDUP_REMOVED lines=23> */
.L_x_15022:
        /* <DEDUP_REMOVED lines=9> */
.L_x_15023:
[----:B------:R-:W-:Y:S05]  /*1420*/  @!P0 BRA `(.L_x_15024) ;  /* 0x00000000000c8947 */ /* 0x000fea0003800000 */
[----:B------:R-:W2:Y:S04]  /*1430*/  LDG.E R5, desc[UR42][R8.64] ;  /* 0x0000002a08057981 */ /* 0x000ea8000c1e1900 */
[----:B------:R-:W2:Y:S02]  /*1440*/  LDG.E R32, desc[UR42][R8.64+0x4] ;  /* 0x0000042a08207981 */ /* 0x000ea4000c1e1900 */
[----:B--2---:R-:W-:-:S07]  /*1450*/  IMAD.IADD R32, R32, 0x1, -R5 ;  /* 0x0000000120207824 */ /* 0x004fce00078e0a05 */
.L_x_15024:
        /* <DEDUP_REMOVED lines=18> */
[----:B0-----:R-:W-:Y:S01]  /*1580*/  VIADD R4, R10, 0x7f ;  /* 0x0000007f0a047836 */ /* 0x001fe20000000000 */
[----:B------:R0:W-:Y:S07]  /*1590*/  STL [R1+0x6c], R10 ;  /* 0x00006c0a01007387 */ /* 0x0001ee0000100800 */
[----:B------:R-:W1:Y:S08]  /*15a0*/  @P1 LDC R11, c[0x0][0x44c] ;  /* 0x00011300ff0b1b82 */ /* 0x000e700000000800 */
[----:B------:R-:W4:Y:S01]  /*15b0*/  @P1 LDC R5, c[0x0][0x450] ;  /* 0x00011400ff051b82 */ /* 0x000f220000000800 */
[----:B--2---:R-:W-:-:S02]  /*15c0*/  @P0 IMAD.IADD R25, R9, 0x1, -R0 ;  /* 0x0000000109190824 */ /* 0x004fc400078e0a00 */
[----:B-1----:R-:W-:-:S04]  /*15d0*/  @P1 IMAD.HI.U32 R0, R4, R11, RZ ;  /* 0x0000000b04001227 */ /* 0x002fc800078e00ff */
[----:B---3--:R-:W-:Y:S01]  /*15e0*/  IMAD.IADD R6, R8, 0x1, R25 ;  /* 0x0000000108067824 */ /* 0x008fe200078e0219 */
[----:B----4-:R-:W-:-:S03]  /*15f0*/  @P1 SHF.R.U32.HI R4, RZ, R5, R0 ;  /* 0x00000005ff041219 */ /* 0x010fc60000011600 */
[C---:B------:R-:W-:Y:S01]  /*1600*/  VIADD R0, R6.reuse, 0x5f ;  /* 0x0000005f06007836 */ /* 0x040fe20000000000 */
[----:B------:R-:W-:Y:S01]  /*1610*/  IADD3 R31, R6, 0x60, -R219 ;  /* 0x00000060061f7810 */ /* 0x000fe20007ffe8db */
[----:B------:R0:W-:Y:S02]  /*1620*/  STL [R1+0x80], R6 ;  /* 0x0000800601007387 */ /* 0x0001e40000100800 */
[----:B------:R-:W-:-:S04]  /*1630*/  IMAD.HI R0, R0, 0x2aaaaaab, RZ ;  /* 0x2aaaaaab00007827 */ /* 0x000fc800078e02ff */
[----:B------:R-:W-:Y:S01]  /*1640*/  IMAD.IADD R4, R31, 0x1, R4 ;  /* 0x000000011f047824 */ /* 0x000fe200078e0204 */
[----:B------:R-:W-:-:S03]  /*1650*/  SHF.R.U32.HI R3, RZ, 0x1f, R0 ;  /* 0x0000001fff037819 */ /* 0x000fc60000011600 */
[----:B------:R-:W-:Y:S01]  /*1660*/  IMAD.HI R4, R4, 0x2aaaaaab, RZ ;  /* 0x2aaaaaab04047827 */ /* 0x000fe200078e02ff */
[----:B------:R-:W-:-:S04]  /*1670*/  LEA.HI.SX32 R172, R0, R3, 0x1c ;  /* 0x0000000300ac7211 */ /* 0x000fc800078fe2ff */
[----:B------:R-:W-:-:S04]  /*1680*/  SHF.R.U32.HI R5, RZ, 0x1f, R4 ;  /* 0x0000001fff057819 */ /* 0x000fc80000011604 */
[----:B------:R-:W-:Y:S01]  /*1690*/  LEA.HI.SX32 R5, R4, R5, 0x1c ;  /* 0x0000000504057211 */ /* 0x000fe200078fe2ff */
[----:B------:R-:W-:-:S03]  /*16a0*/  IMAD.MOV R4, RZ, RZ, -R8 ;  /* 0x000000ffff047224 */ /* 0x000fc600078e0a08 */
[----:B------:R-:W-:Y:S02]  /*16b0*/  VIMNMX R5, R172, R5, PT ;  /* 0x00000005ac057248 */ /* 0x000fe40003fe0100 */
[----:B------:R-:W-:-:S03]  /*16c0*/  VIMNMX R4, RZ, R4, !PT ;  /* 0x00000004ff047248 */ /* 0x000fc60007fe0100 */
        /* <DEDUP_REMOVED lines=33> */
.L_x_15027:
[----:B------:R-:W-:Y:S05]  /*18e0*/  BSYNC B6 ;  /* 0x0000000000067941 */ /* 0x000fea0003800000 */
.L_x_15026:
        /* <DEDUP_REMOVED lines=20> */
.L_x_15029:
[----:B------:R-:W-:Y:S05]  /*1a30*/  BSYNC B6 ;  /* 0x0000000000067941 */ /* 0x000fea0003800000 */
.L_x_15028:
[----:B------:R-:W2:Y:S01]  /*1a40*/  LDL R36, [R1+0x9c] ;  /* 0x00009c0001247983 */ /* 0x000ea20000100800 */
[----:B------:R-:W-:Y:S01]  /*1a50*/  ULDC.64 UR4, c[0x0][0xaf0] ;  /* 0x0002bc0000047ab9 */ /* 0x000fe20000000a00 */
[----:B------:R-:W0:Y:S01]  /*1a60*/  LDC.64 R54, c[0x0][0x408] ;  /* 0x00010200ff367b82 */ /* 0x000e220000000a00 */
[----:B------:R-:W-:-:S04]  /*1a70*/  ISETP.NE.U32.AND P0, PT, RZ, UR4, PT ;  /* 0x00000004ff007c0c */ /* 0x000fc8000bf05070 */
[----:B------:R-:W-:-:S03]  /*1a80*/  ISETP.NE.AND.EX P0, PT, RZ, UR5, PT, P0 ;  /* 0x00000005ff007c0c */ /* 0x000fc6000bf05300 */
[----:B------:R-:W1:Y:S10]  /*1a90*/  LDC.64 R48, c[0x0][0x3f8] ;  /* 0x0000fe00ff307b82 */ /* 0x000e740000000a00 */
[----:B------:R-:W-:Y:S01]  /*1aa0*/  @P0 IADD3 R4, P1, R34, UR4, RZ ;  /* 0x0000000422040c10 */ /* 0x000fe2000ff3e0ff */
[----:B------:R-:W-:-:S03]  /*1ab0*/  ULDC UR4, c[0x0][0x320] ;  /* 0x0000c80000047ab9 */ /* 0x000fc60000000800 */
[----:B------:R-:W-:Y:S02]  /*1ac0*/  @P0 IADD3.X R5, R35, UR5, RZ, P1, !PT ;  /* 0x0000000523050c10 */ /* 0x000fe40008ffe4ff */
[----:B------:R-:W-:Y:S02]  /*1ad0*/  ISETP.GE.AND P1, PT, R2, UR4, PT ;  /* 0x0000000402007c0c */ /* 0x000fe4000bf26270 */
[----:B------:R-:W-:Y:S01]  /*1ae0*/  SHF.R.S32.HI R9, RZ, 0x1f, R206 ;  /* 0x0000001fff097819 */ /* 0x000fe200000114ce */
[----:B------:R3:W4:Y:S01]  /*1af0*/  @P0 LDG.E R24, desc[UR42][R4.64] ;  /* 0x0000002a04180981 */ /* 0x000722000c1e1900 */
[----:B------:R-:W-:Y:S01]  /*1b00*/  SEL R3, RZ, 0xffffffff, P1 ;  /* 0xffffffffff037807 */ /* 0x000fe20000800000 */
[----:B------:R-:W0:Y:S01]  /*1b10*/  LDC R35, c[0x0][0x3f4] ;  /* 0x0000fd00ff237b82 */ /* 0x000e220000000800 */
[----:B------:R-:W-:Y:S02]  /*1b20*/  ISETP.GE.AND P0, PT, R16, UR4, PT ;  /* 0x0000000410007c0c */ /* 0x000fe4000bf06270 */
[----:B------:R-:W-:Y:S01]  /*1b30*/  SHF.R.S32.HI R205, RZ, 0x1f, R204 ;  /* 0x0000001fffcd7819 */ /* 0x000fe200000114cc */
[----:B------:R-:W-:Y:S01]  /*1b40*/  IMAD.SHL.U32 R3, R3, 0x2, RZ ;  /* 0x0000000203037824 */ /* 0x000fe200078e00ff */
[----:B------:R-:W-:Y:S01]  /*1b50*/  SEL R0, RZ, 0x1, P0 ;  /* 0x00000001ff007807 */ /* 0x000fe20000000000 */
[----:B------:R-:W0:Y:S01]  /*1b60*/  S2R R38, SR_TID.X ;  /* 0x0000000000267919 */ /* 0x000e220000002100 */
[----:B------:R-:W-:Y:S01]  /*1b70*/  ISETP.GE.AND P0, PT, R210, UR4, PT ;  /* 0x00000004d2007c0c */ /* 0x000fe2000bf06270 */
[----:B-1----:R-:W-:Y:S01]  /*1b80*/  IMAD.WIDE.U32 R10, R206, R48, R16 ;  /* 0x00000030ce0a7225 */ /* 0x002fe200078e0010 */
[----:B------:R-:W-:-:S02]  /*1b90*/  ISETP.GE.AND P1, PT, R209, UR4, PT ;  /* 0x00000004d1007c0c */ /* 0x000fc4000bf26270 */
[----:B------:R-:W-:Y:S01]  /*1ba0*/  LOP3.LUT R0, R3, 0x2, R0, 0xe2, !PT ;  /* 0x0000000203007812 */ /* 0x000fe200078ee200 */
[----:B------:R-:W1:Y:S01]  /*1bb0*/  S2R R37, SR_TID.X ;  /* 0x0000000000257919 */ /* 0x000e620000002100 */
[----:B------:R-:W-:Y:S01]  /*1bc0*/  SEL R3, RZ, 0x4, P0 ;  /* 0x00000004ff037807 */ /* 0x000fe20000000000 */
[----:B------:R-:W-:Y:S01]  /*1bd0*/  IMAD.MOV.U32 R63, RZ, RZ, 0x20 ;  /* 0x00000020ff3f7424 */ /* 0x000fe200078e00ff */
[----:B---3--:R-:W-:Y:S01]  /*1be0*/  SEL R4, RZ, 0x8, P1 ;  /* 0x00000008ff047807 */ /* 0x008fe20000800000 */
[----:B------:R-:W-:Y:S01]  /*1bf0*/  IMAD R65, R49, 0x60, RZ ;  /* 0x0000006031417824 */ /* 0x000fe200078e02ff */
[----:B------:R-:W-:Y:S01]  /*1c00*/  ISETP.GE.AND P0, PT, R216, UR4, PT ;  /* 0x00000004d8007c0c */ /* 0x000fe2000bf06270 */
[----:B0-----:R-:W-:Y:S01]  /*1c10*/  IMAD.SHL.U32 R57, R54, 0x40, RZ ;  /* 0x0000004036397824 */ /* 0x001fe200078e00ff */
[----:B------:R-:W-:Y:S02]  /*1c20*/  ISETP.GE.AND P1, PT, R213, UR4, PT ;  /* 0x00000004d5007c0c */ /* 0x000fe4000bf26270 */
[----:B------:R-:W-:-:S02]  /*1c30*/  LOP3.LUT R0, R4, R0, R3, 0xfe, !PT ;  /* 0x0000000004007212 */ /* 0x000fc400078efe03 */
[----:B------:R-:W-:Y:S02]  /*1c40*/  SEL R3, RZ, 0x10, P0 ;  /* 0x00000010ff037807 */ /* 0x000fe40000000000 */
[----:B------:R-:W-:Y:S02]  /*1c50*/  SEL R4, RZ, 0x20, P1 ;  /* 0x00000020ff047807 */ /* 0x000fe40000800000 */
[----:B------:R-:W-:Y:S02]  /*1c60*/  ISETP.GE.AND P0, PT, R218, UR4, PT ;  /* 0x00000004da007c0c */ /* 0x000fe4000bf06270 */
[----:B------:R-:W-:Y:S02]  /*1c70*/  ISETP.GE.AND P1, PT, R217, UR4, PT ;  /* 0x00000004d9007c0c */ /* 0x000fe4000bf26270 */
[----:B------:R-:W-:Y:S01]  /*1c80*/  LOP3.LUT R3, R4, R0, R3, 0xfe, !PT ;  /* 0x0000000004037212 */ /* 0x000fe200078efe03 */
[-C--:B------:R-:W-:Y:S01]  /*1c90*/  IMAD R0, R9, R48.reuse, RZ ;  /* 0x0000003009007224 */ /* 0x080fe200078e02ff */
[----:B------:R-:W-:Y:S01]  /*1ca0*/  SEL R6, RZ, 0x40, P0 ;  /* 0x00000040ff067807 */ /* 0x000fe20000000000 */
[----:B------:R-:W-:Y:S01]  /*1cb0*/  IMAD.WIDE.U32 R4, R206, R48, R204 ;  /* 0x00000030ce047225 */ /* 0x000fe200078e00cc */
[----:B------:R-:W-:-:S02]  /*1cc0*/  SEL R7, RZ, 0x7fff80, P1 ;  /* 0x007fff80ff077807 */ /* 0x000fc40000800000 */
[----:B------:R-:W-:Y:S01]  /*1cd0*/  ISETP.GE.AND P0, PT, R16, R35, PT ;  /* 0x000000231000720c */ /* 0x000fe20003f06270 */
[----:B------:R-:W-:Y:S01]  /*1ce0*/  VIADD R38, R38, 0xffffff80 ;  /* 0xffffff8026267836 */ /* 0x000fe20000000000 */
[----:B------:R-:W-:Y:S01]  /*1cf0*/  LOP3.LUT R3, R7, R3, R6, 0xfe, !PT ;  /* 0x0000000307037212 */ /* 0x000fe200078efe06 */
[-C--:B------:R-:W-:Y:S01]  /*1d00*/  IMAD R6, R9, R54.reuse, RZ ;  /* 0x0000003609067224 */ /* 0x080fe200078e02ff */
[----:B------:R-:W-:Y:S01]  /*1d10*/  SEL R13, R35, RZ, P0 ;  /* 0x000000ff230d7207 */ /* 0x000fe20000000000 */
[----:B------:R-:W-:Y:S01]  /*1d20*/  IMAD.WIDE.U32 R8, R206, R54, R204 ;  /* 0x00000036ce087225 */ /* 0x000fe200078e00cc */
[----:B------:R-:W-:-:S03]  /*1d30*/  SHF.L.U64.HI R56, R54, 0x6, R55 ;  /* 0x0000000636387819 */ /* 0x000fc60000010237 */
[C---:B------:R-:W-:Y:S01]  /*1d40*/  IMAD R53, R206.reuse, R55, R6 ;  /* 0x00000037ce357224 */ /* 0x040fe200078e0206 */
[----:B-1----:R-:W-:Y:S01]  /*1d50*/  SHF.R.U32.HI R37, RZ, 0x7, R37 ;  /* 0x00000007ff257819 */ /* 0x002fe20000011625 */
[----:B------:R-:W-:Y:S02]  /*1d60*/  IMAD R15, R206, R49, R0 ;  /* 0x00000031ce0f7224 */ /* 0x000fe400078e0200 */
[----:B------:R-:W-:Y:S01]  /*1d70*/  IMAD.IADD R9, R9, 0x1, R53 ;  /* 0x0000000109097824 */ /* 0x000fe200078e0235 */
[----:B------:R-:W-:Y:S01]  /*1d80*/  ISETP.NE.AND P6, PT, R37, 0x1, PT ;  /* 0x000000012500780c */ /* 0x000fe20003fc5270 */
[----:B------:R-:W-:Y:S02]  /*1d90*/  IMAD.IADD R11, R15, 0x1, R11 ;  /* 0x000000010f0b7824 */ /* 0x000fe400078e020b */
[----:B-----5:R-:W-:Y:S02]  /*1da0*/  IMAD.WIDE.U32 R50, R26, R54, R8 ;  /* 0x000000361a327225 */ /* 0x020fe400078e0008 */
[----:B------:R-:W3:Y:S02]  /*1db0*/  LDL R8, [R1+0x84] ;  /* 0x0000840001087983 */ /* 0x000ee40000100800 */
[----:B------:R-:W-:-:S02]  /*1dc0*/  IMAD.IADD R13, R16, 0x1, R13 ;  /* 0x00000001100d7824 */ /* 0x000fc400078e020d */
[----:B------:R-:W-:-:S03]  /*1dd0*/  IMAD.WIDE.U32 R20, R26, R48, R10 ;  /* 0x000000301a147225 */ /* 0x000fc600078e000a */
[----:B------:R-:W-:Y:S01]  /*1de0*/  SHF.R.S32.HI R12, RZ, 0x1f, R13 ;  /* 0x0000001fff0c7819 */ /* 0x000fe2000001140d */
[----:B------:R-:W-:Y:S01]  /*1df0*/  VIADD R61, R37, 0x8 ;  /* 0x00000008253d7836 */ /* 0x000fe20000000000 */
[----:B------:R-:W-:Y:S05]  /*1e00*/  @!P6 WARPSYNC.ALL ;  /* 0x000000000000e948 */ /* 0x000fea0003800000 */
[----:B------:R-:W-:Y:S01]  /*1e10*/  VIADD R37, R206, 0x40 ;  /* 0x00000040ce257836 */ /* 0x000fe20000000000 */
[----:B------:R-:W-:Y:S01]  /*1e20*/  LEA.HI R13, R12, R13, RZ, 0x3 ;  /* 0x0000000d0c0d7211 */ /* 0x000fe200078f18ff */
[----:B------:R-:W-:Y:S01]  /*1e30*/  VIADD R10, R206, 0x40 ;  /* 0x00000040ce0a7836 */ /* 0x000fe20000000000 */
[----:B------:R-:W-:Y:S01]  /*1e40*/  PRMT R85, R3, 0x8880, RZ ;  /* 0x0000888003557816 */ /* 0x000fe200000000ff */
[----:B------:R-:W-:Y:S01]  /*1e50*/  IMAD.SHL.U32 R37, R37, 0x40, RZ ;  /* 0x0000004025257824 */ /* 0x000fe200078e00ff */
[----:B------:R-:W-:Y:S01]  /*1e60*/  ULDC UR4, c[0x0][0x2f4] ;  /* 0x0000bd0000047ab9 */ /* 0x000fe20000000800 */
[----:B------:R-:W-:-:S02]  /*1e70*/  IMAD.SHL.U32 R10, R10, 0x40, RZ ;  /* 0x000000400a0a7824 */ /* 0x000fc400078e00ff */
[----:B------:R-:W-:Y:S01]  /*1e80*/  IMAD.IADD R7, R5, 0x1, R15 ;  /* 0x0000000105077824 */ /* 0x000fe200078e020f */
[----:B------:R-:W-:Y:S01]  /*1e90*/  SHF.R.S32.HI R15, RZ, 0x1f, R26 ;  /* 0x0000001fff0f7819 */ /* 0x000fe2000001141a */
[----:B------:R-:W-:Y:S02]  /*1ea0*/  IMAD.MOV.U32 R6, RZ, RZ, R4 ;  /* 0x000000ffff067224 */ /* 0x000fe400078e0004 */
[----:B------:R-:W-:Y:S01]  /*1eb0*/  IMAD.WIDE.U32 R4, R206, R54, R16 ;  /* 0x00000036ce047225 */ /* 0x000fe200078e0010 */
[----:B------:R-:W-:Y:S02]  /*1ec0*/  LOP3.LUT R37, R37, 0x1c0, RZ, 0xc0, !PT ;  /* 0x000001c025257812 */ /* 0x000fe400078ec0ff */
[----:B------:R-:W-:Y:S01]  /*1ed0*/  LOP3.LUT R10, R10, 0x1c0, RZ, 0xc0, !PT ;  /* 0x000001c00a0a7812 */ /* 0x000fe200078ec0ff */
[----:B------:R-:W-:Y:S01]  /*1ee0*/  IMAD.IADD R53, R53, 0x1, R5 ;  /* 0x0000000135357824 */ /* 0x000fe200078e0205 */
[----:B------:R-:W-:Y:S01]  /*1ef0*/  SHF.R.S32.HI R73, RZ, 0x3, R13 ;  /* 0x00000003ff497819 */ /* 0x000fe2000001140d */
[----:B------:R-:W-:Y:S01]  /*1f00*/  IMAD R5, R15, R48, RZ ;  /* 0x000000300f057224 */ /* 0x000fe200078e02ff */
[----:B------:R-:W-:Y:S01]  /*1f10*/  LOP3.LUT R74, R13, 0xfffffff8, RZ, 0xc0, !PT ;  /* 0xfffffff80d4a7812 */ /* 0x000fe200078ec0ff */
[----:B------:R-:W-:Y:S01]  /*1f20*/  IMAD.MOV.U32 R52, RZ, RZ, R4 ;  /* 0x000000ffff347224 */ /* 0x000fe200078e0004 */
[----:B------:R-:W-:Y:S01]  /*1f30*/  SHF.R.U32.HI R10, RZ, 0x3, R10 ;  /* 0x00000003ff0a7819 */ /* 0x000fe2000001160a */
[----:B------:R-:W-:Y:S01]  /*1f40*/  IMAD R15, R15, R54, RZ ;  /* 0x000000360f0f7224 */ /* 0x000fe200078e02ff */
[----:B------:R-:W-:Y:S01]  /*1f50*/  SHF.L.U64.HI R4, R48, 0x6, R49 ;  /* 0x0000000630047819 */ /* 0x000fe20000010231 */
[----:B------:R-:W-:Y:S01]  /*1f60*/  IMAD.IADD R0, R33, 0x1, R32 ;  /* 0x0000000121007824 */ /* 0x000fe200078e0220 */
[----:B------:R-:W-:Y:S01]  /*1f70*/  PRMT R85, R85, 0x7710, RZ ;  /* 0x0000771055557816 */ /* 0x000fe200000000ff */
[----:B------:R-:W-:Y:S01]  /*1f80*/  IMAD R33, R26, R49, R5 ;  /* 0x000000311a217224 */ /* 0x000fe200078e0205 */
[----:B------:R-:W-:Y:S01]  /*1f90*/  ISETP.GE.AND P2, PT, R2, UR4, PT ;  /* 0x0000000402007c0c */ /* 0x000fe2000bf46270 */
[----:B------:R-:W-:-:S02]  /*1fa0*/  IMAD.SHL.U32 R5, R48, 0x40, RZ ;  /* 0x0000004030057824 */ /* 0x000fc400078e00ff */
[----:B------:R-:W-:-:S04]  /*1fb0*/  IMAD.WIDE.U32 R6, R26, R48, R6 ;  /* 0x000000301a067225 */ /* 0x000fc800078e0006 */
[----:B------:R-:W-:Y:S02]  /*1fc0*/  IMAD R11, R55, 0x60, RZ ;  /* 0x00000060370b7824 */ /* 0x000fe400078e02ff */
[C---:B------:R-:W-:Y:S02]  /*1fd0*/  IMAD R15, R26.reuse, R55, R15 ;  /* 0x000000371a0f7224 */ /* 0x040fe400078e020f */
        /* <DEDUP_REMOVED lines=17> */
[----:B------:R-:W-:Y:S01]  /*20f0*/  IMAD.IADD R71, R51, 0x1, R15 ;  /* 0x0000000133477824 */ /* 0x000fe200078e020f */
[----:B------:R-:W-:Y:S01]  /*2100*/  LOP3.LUT R85, R85, 0x40, RZ, 0xc0, !PT ;  /* 0x0000004055557812 */ /* 0x000fe200078ec0ff */
[----:B------:R-:W-:-:S02]  /*2110*/  IMAD.IADD R72, R15, 0x1, R53 ;  /* 0x000000010f487824 */ /* 0x000fc400078e0235 */
[C---:B--2---:R-:W-:Y:S01]  /*2120*/  IMAD.SHL.U32 R58, R36.reuse, 0x40, RZ ;  /* 0x00000040243a7824 */ /* 0x044fe200078e00ff */
[----:B------:R-:W-:Y:S01]  /*2130*/  @!P6 BAR.SYNC.DEFER_BLOCKING 0x9, 0x100 ;  /* 0x024400000000eb1d */ /* 0x000fe20000010000 */
[----:B------:R-:W-:Y:S02]  /*2140*/  LOP3.LUT P1, RZ, R36, 0x4, RZ, 0xc0, !PT ;  /* 0x0000000424ff7812 */ /* 0x000fe4000782c0ff */
[----:B------:R-:W-:Y:S02]  /*2150*/  SHF.R.S32.HI R36, RZ, 0x1f, R38 ;  /* 0x0000001fff247819 */ /* 0x000fe40000011426 */
[----:B------:R-:W-:Y:S02]  /*2160*/  LOP3.LUT R58, R58, 0x1c0, RZ, 0xc0, !PT ;  /* 0x000001c03a3a7812 */ /* 0x000fe400078ec0ff */
[----:B------:R-:W-:-:S04]  /*2170*/  LEA.HI R36, R36, R38, RZ, 0x2 ;  /* 0x0000002624247211 */ /* 0x000fc800078f10ff */
[----:B------:R-:W-:-:S05]  /*2180*/  LOP3.LUT R36, R36, 0xfffffffc, RZ, 0xc0, !PT ;  /* 0xfffffffc24247812 */ /* 0x000fca00078ec0ff */
[----:B------:R-:W-:Y:S02]  /*2190*/  IMAD.IADD R36, R38, 0x1, -R36 ;  /* 0x0000000126247824 */ /* 0x000fe400078e0a24 */
[----:B------:R-:W0:Y:S02]  /*21a0*/  S2R R38, SR_TID.X ;  /* 0x0000000000267919 */ /* 0x000e240000002100 */
[----:B------:R-:W-:Y:S01]  /*21b0*/  IMAD R62, R36, 0x40, R206 ;  /* 0x00000040243e7824 */ /* 0x000fe200078e02ce */
        /* <DEDUP_REMOVED lines=16> */
[----:B----4-:R-:W-:Y:S01]  /*22c0*/  SHF.R.S32.HI R75, RZ, 0x1f, R24 ;  /* 0x0000001fff4b7819 */ /* 0x010fe20000011418 */
[----:B---3--:R-:W-:-:S10]  /*22d0*/  IMAD.IADD R78, R8, 0x1, R13 ;  /* 0x00000001084e7824 */ /* 0x008fd400078e020d */
.L_x_15083:
        /* <DEDUP_REMOVED lines=24> */
[----:B-----5:R0:W5:Y:S01]  /*2460*/  @!P2 LDG.E R96, desc[UR42][R10.64] ;  /* 0x0000002a0a60a981 */ /* 0x020162000c1e1900 */
        /* <DEDUP_REMOVED lines=74> */
.L_x_15034:
[----:B------:R-:W-:Y:S05]  /*2910*/  BSYNC B1 ;  /* 0x0000000000017941 */ /* 0x000fea0003800000 */
.L_x_15033:
        /* <DEDUP_REMOVED lines=29> */
.L_x_15036:
[----:B------:R-:W-:Y:S05]  /*2af0*/  BSYNC B1 ;  /* 0x0000000000017941 */ /* 0x000fea0003800000 */
.L_x_15035:
[----:B0-----:R-:W-:Y:S01]  /*2b00*/  IMAD.MOV.U32 R8, RZ, RZ, R92 ;  /* 0x000000ffff087224 */ /* 0x001fe200078e005c */
        /* <DEDUP_REMOVED lines=33> */
.L_x_15037:
[----:B------:R-:W-:Y:S01]  /*2d20*/  IMAD R86, R19, 0x8, R22 ;  /* 0x0000000813567824 */ /* 0x000fe200078e0216 */
[----:B------:R-:W-:Y:S01]  /*2d30*/  SHF.L.U32 R101, R211, 0x1f, RZ ;  /* 0x0000001fd3657819 */ /* 0x000fe200000006ff */
[----:B------:R-:W-:Y:S03]  /*2d40*/  BSSY B1, `(.L_x_15038) ;  /* 0x0000003000017945 */ /* 0x000fe60003800000 */
[----:B------:R-:W0:Y:S02]  /*2d50*/  SYNCS.PHASECHK.TRANS64.TRYWAIT P5, [R86+URZ+0x32490], R101 ;  /* 0x03249065560075a7 */ /* 0x000e2400080a017f */
[----:B0-----:R-:W-:Y:S05]  /*2d60*/  @!P5 BRA `(.L_x_15039) ;  /* 0x000001a40074d947 */ /* 0x001fea0003800000 */
.L_x_15306:
[----:B------:R-:W-:Y:S05]  /*2d70*/  BSYNC B1 ;  /* 0x0000000000017941 */ /* 0x000fea0003800000 */
.L_x_15038:
[----:B------:R-:W-:-:S03]  /*2d80*/  UMOV UR4, 0xffffffff ;  /* 0xffffffff00047882 */ /* 0x000fc60000000000 */
[----:B------:R-:W-:Y:S05]  /*2d90*/  BRA.DIV UR4, `(.L_x_15040) ;  /* 0x000001a6047c7947 */ /* 0x000fea000b800000 */
[----:B------:R1:W2:Y:S04]  /*2da0*/  SHFL.IDX PT, R33, R90, RZ, 0x1c1f ;  /* 0x001c1fff5a217589 */ /* 0x0002a800000e0000 */
[----:B------:R1:W3:Y:S02]  /*2db0*/  SHFL.IDX PT, R14, R89, RZ, 0x1c1f ;  /* 0x001c1fff590e7589 */ /* 0x0002e400000e0000 */
.L_x_15310:
        /* <DEDUP_REMOVED lines=13> */
[----:B------:R-:W-:Y:S01]  /*2e90*/  SHF.R.U32.HI R111, RZ, 0x10, R47 ;  /* 0x00000010ff6f7819 */ /* 0x000fe2000001162f */
[----:B------:R-:W-:Y:S01]  /*2ea0*/  IMAD.U32 R47, R11, 0x10000, RZ ;  /* 0x000100000b2f7824 */ /* 0x000fe200078e00ff */
        /* <DEDUP_REMOVED lines=41> */
.L_x_15046:
[----:B------:R-:W-:Y:S05]  /*3140*/  BSYNC B3 ;  /* 0x0000000000037941 */ /* 0x000fea0003800000 */
.L_x_15045:
[----:B0-----:R4:W-:Y:S02]  /*3150*/  ST.E.128 desc[UR42][R12.64], R8 ;  /* 0x000000080c007985 */ /* 0x0019e4000c101d2a */
.L_x_15044:
[----:B------:R-:W-:Y:S05]  /*3160*/  BSYNC B2 ;  /* 0x0000000000027941 */ /* 0x000fea0003800000 */
.L_x_15043:
        /* <DEDUP_REMOVED lines=54> */
.L_x_15048:
[----:B------:R-:W-:Y:S05]  /*34d0*/  BSYNC B2 ;  /* 0x0000000000027941 */ /* 0x000fea0003800000 */
.L_x_15047:
[----:B0-----:R0:W-:Y:S02]  /*34e0*/  ST.E.128 desc[UR42][R14.64], R8 ;  /* 0x000000080e007985 */ /* 0x0011e4000c101d2a */
.L_x_15042:
[----:B------:R-:W-:Y:S05]  /*34f0*/  BSYNC B1 ;  /* 0x0000000000017941 */ /* 0x000fea0003800000 */
.L_x_15041:
[----:B------:R-:W-:-:S03]  /*3500*/  UMOV UR4, 0xffffffff ;  /* 0xffffffff00047882 */ /* 0x000fc60000000000 */
[----:B------:R-:W-:Y:S05]  /*3510*/  BRA.DIV UR4, `(.L_x_15049) ;  /* 0x0000019e04e47947 */ /* 0x000fea000b800000 */
[----:B--2---:R2:W1:Y:S04]  /*3520*/  SHFL.IDX PT, R33, R90, 0x1, 0x1c1f ;  /* 0x003c1f005a217f89 */ /* 0x00446800000e0000 */
[----:B0--3--:R2:W0:Y:S02]  /*3530*/  SHFL.IDX PT, R14, R89, 0x1, 0x1c1f ;  /* 0x003c1f00590e7f89 */ /* 0x00942400000e0000 */
.L_x_15314:
[----:B------:R-:W-:Y:S05]  /*3540*/  @P4 BRA `(.L_x_15050) ;  /* 0x00000020002c4947 */ /* 0x000fea0003800000 */
[----:B------:R-:W-:Y:S04]  /*3550*/  BSSY B1, `(.L_x_15051) ;  /* 0x0000038000017945 */ /* 0x000fe80003800000 */
[----:B------:R-:W-:Y:S05]  /*3560*/  @P1 BRA `(.L_x_15052) ;  /* 0x0000000000d81947 */ /* 0x000fea0003800000 */
[----:B----4-:R3:W4:Y:S01]  /*3570*/  LDS.128 R8, [R100+0x2000] ;  /* 0x0020000064087984 */ /* 0x0107220000000c00 */
[C---:B0-----:R-:W-:Y:S01]  /*3580*/  LEA R12, P2, R16.reuse, R14, 0x1 ;  /* 0x0000000e100c7211 */ /* 0x041fe200078408ff */
[----:B------:R-:W-:Y:S03]  /*3590*/  BSSY B2, `(.L_x_15053) ;  /* 0x0000032000027945 */ /* 0x000fe60003800000 */
[----:B-1----:R-:W-:Y:S02]  /*35a0*/  LEA.HI.X R13, R16, R33, R17, 0x1, P2 ;  /* 0x00000021100d7211 */ /* 0x002fe400010f0c11 */
[----:B------:R-:W-:-:S13]  /*35b0*/  ISETP.GE.AND P2, PT, R204, R95, PT ;  /* 0x0000005fcc00720c */ /* 0x000fda0003f46270 */
[----:B---3--:R-:W-:Y:S05]  /*35c0*/  @P2 BRA `(.L_x_15054) ;  /* 0x0000000000b82947 */ /* 0x008fea0003800000 */
[----:B------:R-:W-:Y:S01]  /*35d0*/  SHF.R.U64 R45, R38, 0x10, R39 ;  /* 0x00000010262d7819 */ /* 0x000fe20000001227 */
[----:B----4-:R-:W-:Y:S01]  /*35e0*/  IMAD.U32 R15, R10, 0x10000, RZ ;  /* 0x000100000a0f7824 */ /* 0x010fe200078e00ff */
        /* <DEDUP_REMOVED lines=9> */
[----:B--2---:R-:W-:Y:S01]  /*3680*/  IMAD.U32 R89, R47, 0x10000, RZ ;  /* 0x000100002f597824 */ /* 0x004fe200078e00ff */
        /* <DEDUP_REMOVED lines=10> */
[CC--:B------:R-:W-:Y:S01]  /*3730*/  FMUL.FTZ R90, R38.reuse, R89.reuse ;  /* 0x00000059265a7220 */ /* 0x0c0fe20000410000 */
        /* <DEDUP_REMOVED lines=23> */
.L_x_15054:
[----:B------:R-:W-:Y:S05]  /*38b0*/  BSYNC B2 ;  /* 0x0000000000027941 */ /* 0x000fea0003800000 */
.L_x_15053:
[----:B----4-:R3:W-:Y:S02]  /*38c0*/  ST.E.128 desc[UR42][R12.64], R8 ;  /* 0x000000080c007985 */ /* 0x0107e4000c101d2a */
.L_x_15052:
[----:B------:R-:W-:Y:S05]  /*38d0*/  BSYNC B1 ;  /* 0x0000000000017941 */ /* 0x000fea0003800000 */
.L_x_15051:
[----:B------:R-:W-:-:S13]  /*38e0*/  ISETP.NE.AND P2, PT, R87, RZ, PT ;  /* 0x000000ff5700720c */ /* 0x000fda0003f45270 */
[----:B------:R-:W-:Y:S05]  /*38f0*/  @P2 BRA `(.L_x_15050) ;  /* 0x0000001c00402947 */ /* 0x000fea0003800000 */
[----:B---34-:R3:W4:Y:S01]  /*3900*/  LDS.128 R8, [R94+0x2000] ;  /* 0x002000005e087984 */ /* 0x0187220000000c00 */
[C---:B0-----:R-:W-:Y:S01]  /*3910*/  LEA R14, P2, R2.reuse, R14, 0x1 ;  /* 0x0000000e020e7211 */ /* 0x041fe200078408ff */
[----:B------:R-:W-:Y:S03]  /*3920*/  BSSY B1, `(.L_x_15055) ;  /* 0x0000032000017945 */ /* 0x000fe60003800000 */
[----:B-1----:R-:W-:Y:S02]  /*3930*/  LEA.HI.X R15, R2, R33, R208, 0x1, P2 ;  /* 0x00000021020f7211 */ /* 0x002fe400010f0cd0 */
[----:B------:R-:W-:-:S13]  /*3940*/  ISETP.GE.AND P2, PT, R212, R95, PT ;  /* 0x0000005fd400720c */ /* 0x000fda0003f46270 */
[----:B---3--:R-:W-:Y:S05]  /*3950*/  @P2 BRA `(.L_x_15056) ;  /* 0x0000000000b82947 */ /* 0x008fea0003800000 */
        /* <DEDUP_REMOVED lines=46> */
.L_x_15056:
[----:B------:R-:W-:Y:S05]  /*3c40*/  BSYNC B1 ;  /* 0x0000000000017941 */ /* 0x000fea0003800000 */
.L_x_15055:
[----:B----4-:R0:W-:Y:S01]  /*3c50*/  ST.E.128 desc[UR42][R14.64], R8 ;  /* 0x000000080e007985 */ /* 0x0101e2000c101d2a */
[----:B------:R-:W-:Y:S05]  /*3c60*/  BRA `(.L_x_15050) ;  /* 0x0000001800647947 */ /* 0x000fea0003800000 */
.L_x_15032:
[----:B------:R-:W-:Y:S01]  /*3c70*/  VIADD R12, R206, 0x40 ;  /* 0x00000040ce0c7836 */ /* 0x000fe20000000000 */
[----:B------:R-:W-:-:S04]  /*3c80*/  CS2R R34, SRZ ;  /* 0x0000000000227805 */ /* 0x000fc8000001ff00 */
        /* <DEDUP_REMOVED lines=10> */
[----:B------:R-:W-:Y:S01]  /*3d30*/  @!P3 IMAD.X R9, R33, 0x1, R70, P4 ;  /* 0x000000012109b824 */ /* 0x000fe200020e0646 */
[----:B------:R-:W-:Y:S01]  /*3d40*/  CS2R R32, SRZ ;  /* 0x0000000000207805 */ /* 0x000fe2000001ff00 */
[----:B------:R-:W1:Y:S01]  /*3d50*/  @!P3 LDC.64 R12, c[0x0][0x400] ;  /* 0x00010000ff0cbb82 */ /* 0x000e620000000a00 */
[----:B0-----:R-:W-:-:S04]  /*3d60*/  @!P3 LEA R14, P4, R10, R14, 0x1 ;  /* 0x0000000e0a0eb211 */ /* 0x001fc800078808ff */
[----:B------:R-:W-:Y:S02]  /*3d70*/  @!P3 LEA.HI.X R15, R10, R15, R9, 0x1, P4 ;  /* 0x0000000f0a0fb211 */ /* 0x000fe400020f0c09 */
[----:B------:R-:W-:Y:S01]  /*3d80*/  @!P3 IADD3 R8, P4, R52, R8, RZ ;  /* 0x000000083408b210 */ /* 0x000fe20007f9e0ff */
[----:B------:R-:W0:Y:S01]  /*3d90*/  @!P2 LDC.64 R10, c[0x0][0x3e8] ;  /* 0x0000fa00ff0aab82 */ /* 0x000e220000000a00 */
[----:B------:R-:W-:Y:S02]  /*3da0*/  CS2R R38, SRZ ;  /* 0x0000000000267805 */ /* 0x000fe4000001ff00 */
[----:B------:R-:W-:Y:S01]  /*3db0*/  CS2R R36, SRZ ;  /* 0x0000000000247805 */ /* 0x000fe2000001ff00 */
[----:B------:R-:W2:Y:S01]  /*3dc0*/  @!P3 LDG.E.128 R32, desc[UR42][R14.64] ;  /* 0x0000002a0e20b981 */ /* 0x000ea2000c1e1d00 */
[----:B------:R-:W-:Y:S01]  /*3dd0*/  @!P3 IMAD.X R9, R101, 0x1, R72, P4 ;  /* 0x000000016509b824 */ /* 0x000fe200020e0648 */
[----:B-1----:R-:W-:-:S04]  /*3de0*/  @!P3 LEA R12, P4, R8, R12, 0x1 ;  /* 0x0000000c080cb211 */ /* 0x002fc800078808ff */
[----:B------:R-:W-:Y:S02]  /*3df0*/  @!P3 LEA.HI.X R13, R8, R13, R9, 0x1, P4 ;  /* 0x0000000d080db211 */ /* 0x000fe400020f0c09 */
[----:B------:R-:W1:Y:S03]  /*3e00*/  @!P2 LDC.64 R8, c[0x0][0x400] ;  /* 0x00010000ff08ab82 */ /* 0x000e660000000a00 */
[----:B------:R2:W3:Y:S01]  /*3e10*/  @!P3 LDG.E.128 R36, desc[UR42][R12.64] ;  /* 0x0000002a0c24b981 */ /* 0x0004e2000c1e1d00 */
[----:B------:R-:W-:Y:S02]  /*3e20*/  CS2R R42, SRZ ;  /* 0x00000000002a7805 */ /* 0x000fe4000001ff00 */
[----:B0-----:R-:W-:-:S04]  /*3e30*/  @!P2 LEA R10, P3, R40, R10, 0x1 ;  /* 0x0000000a280aa211 */ /* 0x001fc800078608ff */
[----:B------:R-:W-:Y:S02]  /*3e40*/  @!P2 LEA.HI.X R11, R40, R11, R41, 0x1, P3 ;  /* 0x0000000b280ba211 */ /* 0x000fe400018f0c29 */
[----:B------:R-:W-:Y:S02]  /*3e50*/  CS2R R40, SRZ ;  /* 0x0000000000287805 */ /* 0x000fe4000001ff00 */
[----:B------:R-:W-:Y:S02]  /*3e60*/  CS2R R46, SRZ ;  /* 0x00000000002e7805 */ /* 0x000fe4000001ff00 */
[C---:B-1----:R-:W-:Y:S02]  /*3e70*/  @!P2 LEA R8, P3, R44.reuse, R8, 0x1 ;  /* 0x000000082c08a211 */ /* 0x042fe400078608ff */
[----:B------:R3:W4:Y:S02]  /*3e80*/  @!P2 LDG.E.128 R40, desc[UR42][R10.64] ;  /* 0x0000002a0a28a981 */ /* 0x000724000c1e1d00 */
[----:B------:R-:W-:-:S02]  /*3e90*/  @!P2 LEA.HI.X R9, R44, R9, R45, 0x1, P3 ;  /* 0x000000092c09a211 */ /* 0x000fc400018f0c2d */
[----:B------:R-:W-:-:S06]  /*3ea0*/  CS2R R44, SRZ ;  /* 0x00000000002c7805 */ /* 0x000fcc000001ff00 */
[----:B------:R0:W5:Y:S01]  /*3eb0*/  @!P2 LDG.E.128 R44, desc[UR42][R8.64] ;  /* 0x0000002a082ca981 */ /* 0x000162000c1e1d00 */
[----:B------:R-:W-:-:S06]  /*3ec0*/  UISETP.NE.AND UP0, UPT, UR44, 0x3, UPT ;  /* 0x000000032c00788c */ /* 0x000fcc000bf05270 */
[----:B------:R-:W-:Y:S02]  /*3ed0*/  PLOP3.LUT P3, PT, PT, PT, UP0, 0x80, 0x0 ;  /* 0x000000000000781c */ /* 0x000fe40003f6f008 */
[----:B------:R-:W-:Y:S01]  /*3ee0*/  ISETP.GE.AND P2, PT, R16, R95, PT ;  /* 0x0000005f1000720c */ /* 0x000fe20003f46270 */
[----:B--2---:R-:W-:Y:S02]  /*3ef0*/  IMAD.MOV.U32 R12, RZ, RZ, R34 ;  /* 0x000000ffff0c7224 */ /* 0x004fe400078e0022 */
[----:B------:R-:W-:Y:S02]  /*3f00*/  IMAD.MOV.U32 R15, RZ, RZ, R33 ;  /* 0x000000ffff0f7224 */ /* 0x000fe400078e0021 */
[----:B---3--:R-:W-:Y:S02]  /*3f10*/  IMAD.MOV.U32 R10, RZ, RZ, R38 ;  /* 0x000000ffff0a7224 */ /* 0x008fe400078e0026 */
[----:B0-----:R-:W-:Y:S02]  /*3f20*/  IMAD.MOV.U32 R8, RZ, RZ, R39 ;  /* 0x000000ffff087224 */ /* 0x001fe400078e0027 */
[----:B------:R-:W-:-:S02]  /*3f30*/  IMAD.MOV.U32 R9, RZ, RZ, R36 ;  /* 0x000000ffff097224 */ /* 0x000fc400078e0024 */
[----:B------:R-:W-:Y:S01]  /*3f40*/  IMAD.MOV.U32 R11, RZ, RZ, R37 ;  /* 0x000000ffff0b7224 */ /* 0x000fe200078e0025 */
[----:B------:R-:W-:Y:S02]  /*3f50*/  PRMT R106, R106, 0x5410, R10 ;  /* 0x000054106a6a7816 */ /* 0x000fe4000000000a */
[----:B------:R-:W-:Y:S02]  /*3f60*/  PRMT R124, R8, 0x7610, R124 ;  /* 0x00007610087c7816 */ /* 0x000fe4000000007c */
[----:B------:R-:W-:Y:S02]  /*3f70*/  PRMT R108, R108, 0x5410, R9 ;  /* 0x000054106c6c7816 */ /* 0x000fe40000000009 */
[----:B------:R-:W-:Y:S02]  /*3f80*/  PRMT R121, R11, 0x7610, R121 ;  /* 0x000076100b797816 */ /* 0x000fe40000000079 */
[----:B------:R-:W-:Y:S01]  /*3f90*/  PRMT R100, R100, 0x5410, R12 ;  /* 0x0000541064647816 */ /* 0x000fe2000000000c */
[----:B------:R-:W-:-:S02]  /*3fa0*/  IMAD.MOV.U32 R13, RZ, RZ, R35 ;  /* 0x000000ffff0d7224 */ /* 0x000fc400078e0023 */
[----:B----4-:R-:W-:Y:S02]  /*3fb0*/  IMAD.MOV.U32 R8, RZ, RZ, R42 ;  /* 0x000000ffff087224 */ /* 0x010fe400078e002a */
[----:B------:R-:W-:Y:S02]  /*3fc0*/  IMAD.MOV.U32 R9, RZ, RZ, R43 ;  /* 0x000000ffff097224 */ /* 0x000fe400078e002b */
        /* <DEDUP_REMOVED lines=16> */
[----:B------:R-:W-:Y:S02]  /*40d0*/  PRMT R112, R10, 0x7610, R112 ;  /* 0x000076100a707816 */ /* 0x000fe40000000070 */
[----:B------:R-:W-:Y:S01]  /*40e0*/  PRMT R108, R11, 0x7610, R108 ;  /* 0x000076100b6c7816 */ /* 0x000fe2000000006c */
[----:B------:R-:W-:Y:S06]  /*40f0*/  @!P3 BRA `(.L_x_15057) ;  /* 0x000000000004b947 */ /* 0x000fec0003800000 */
[----:B------:R-:W-:Y:S01]  /*4100*/  BPT.TRAP 0x1 ;  /* 0x000000040000795c */ /* 0x000fe20000300000 */
.L_x_15057:
[----:B------:R-:W-:Y:S01]  /*4110*/  IMAD R86, R19, 0x8, R22 ;  /* 0x0000000813567824 */ /* 0x000fe200078e0216 */
[----:B------:R-:W-:Y:S01]  /*4120*/  SHF.L.U32 R101, R211, 0x1f, RZ ;  /* 0x0000001fd3657819 */ /* 0x000fe200000006ff */
[----:B------:R-:W0:Y:S01]  /*4130*/  LDC R103, c[0x0][0x2f4] ;  /* 0x0000bd00ff677b82 */ /* 0x000e220000000800 */
[----:B------:R-:W-:Y:S02]  /*4140*/  BSSY B1, `(.L_x_15058) ;  /* 0x0000003000017945 */ /* 0x000fe40003800000 */
[----:B------:R-:W1:Y:S02]  /*4150*/  SYNCS.PHASECHK.TRANS64.TRYWAIT P4, [R86+URZ+0x32490], R101 ;  /* 0x03249065560075a7 */ /* 0x000e64000808017f */
[----:B-1----:R-:W-:Y:S05]  /*4160*/  @!P4 BRA `(.L_x_15059) ;  /* 0x000001940018c947 */ /* 0x002fea0003800000 */
.L_x_15315:
[----:B------:R-:W-:Y:S05]  /*4170*/  BSYNC B1 ;  /* 0x0000000000017941 */ /* 0x000fea0003800000 */
.L_x_15058:
[----:B------:R-:W-:Y:S01]  /*4180*/  UMOV UR4, 0xffffffff ;  /* 0xffffffff00047882 */ /* 0x000fe20000000000 */
[----:B0-----:R-:W-:Y:S02]  /*4190*/  IMAD.IADD R105, R103, 0x1, -R64 ;  /* 0x0000000167697824 */ /* 0x001fe400078e0a40 */
[----:B------:R-:W-:Y:S05]  /*41a0*/  BRA.DIV UR4, `(.L_x_15060) ;  /* 0x00000196041c7947 */ /* 0x000fea000b800000 */
[----:B------:R0:W2:Y:S04]  /*41b0*/  SHFL.IDX PT, R9, R90, RZ, 0x1c1f ;  /* 0x001c1fff5a097589 */ /* 0x0000a800000e0000 */
[----:B------:R0:W3:Y:S02]  /*41c0*/  SHFL.IDX PT, R14, R89, RZ, 0x1c1f ;  /* 0x001c1fff590e7589 */ /* 0x0000e400000e0000 */
.L_x_15319:
[----:B------:R-:W-:Y:S01]  /*41d0*/  ISETP.GE.OR P4, PT, R206, R99, P1 ;  /* 0x00000063ce00720c */ /* 0x000fe20000f86670 */
[----:B------:R-:W-:-:S12]  /*41e0*/  BSSY B1, `(.L_x_15061) ;  /* 0x000007a000017945 */ /* 0x000fd80003800000 */
[----:B------:R-:W-:Y:S05]  /*41f0*/  @P4 BRA `(.L_x_15062) ;  /* 0x0000000400e04947 */ /* 0x000fea0003800000 */
[----:B------:R-:W4:Y:S01]  /*4200*/  S2R R12, SR_TID.X ;  /* 0x00000000000c7919 */ /* 0x000f220000002100 */
[----:B------:R-:W-:Y:S01]  /*4210*/  SEL R8, R64, R105, !P0 ;  /* 0x0000006940087207 */ /* 0x000fe20004000000 */
[----:B---3--:R-:W-:Y:S01]  /*4220*/  IMAD.MOV.U32 R94, RZ, RZ, R14 ;  /* 0x000000ffff5e7224 */ /* 0x008fe200078e000e */
[C---:B------:R-:W-:Y:S01]  /*4230*/  LEA R92, P4, R74.reuse, R14, 0x1 ;  /* 0x0000000e4a5c7211 */ /* 0x040fe200078808ff */
[----:B--2---:R-:W-:Y:S01]  /*4240*/  IMAD.MOV.U32 R95, RZ, RZ, R9 ;  /* 0x000000ffff5f7224 */ /* 0x004fe200078e0009 */
[----:B------:R-:W-:Y:S01]  /*4250*/  SHF.R.S32.HI R11, RZ, 0x1f, R8 ;  /* 0x0000001fff0b7819 */ /* 0x000fe20000011408 */
[----:B------:R-:W-:Y:S01]  /*4260*/  BSSY B2, `(.L_x_15063) ;  /* 0x000006d000027945 */ /* 0x000fe20003800000 */
[----:B------:R-:W-:Y:S02]  /*4270*/  LEA.HI.X R93, R74, R9, R76, 0x1, P4 ;  /* 0x000000094a5d7211 */ /* 0x000fe400020f0c4c */
[----:B------:R-:W-:-:S04]  /*4280*/  LEA.HI R8, R11, R8, RZ, 0x4 ;  /* 0x000000080b087211 */ /* 0x000fc800078f20ff */
[----:B------:R-:W-:-:S05]  /*4290*/  LEA.HI.SX32 R8, R8, R73, 0x1c ;  /* 0x0000004908087211 */ /* 0x000fca00078fe2ff */
[----:B------:R-:W-:-:S05]  /*42a0*/  IMAD.SHL.U32 R107, R8, 0x8, RZ ;  /* 0x00000008086b7824 */ /* 0x000fca00078e00ff */
[----:B------:R-:W-:-:S04]  /*42b0*/  LOP3.LUT R11, R58, 0x38, R107, 0xf8, !PT ;  /* 0x000000383a0b7812 */ /* 0x000fc800078ef86b */
[----:B------:R-:W-:Y:S01]  /*42c0*/  LOP3.LUT R11, R11, R60, RZ, 0x3c, !PT ;  /* 0x0000003c0b0b7212 */ /* 0x000fe200078e3cff */
[----:B----4-:R-:W-:-:S05]  /*42d0*/  VIADD R12, R12, 0xffffff80 ;  /* 0xffffff800c0c7836 */ /* 0x010fca0000000000 */
[----:B------:R-:W-:-:S04]  /*42e0*/  SHF.R.S32.HI R10, RZ, 0x1f, R12 ;  /* 0x0000001fff0a7819 */ /* 0x000fc8000001140c */
[----:B------:R-:W-:-:S04]  /*42f0*/  LEA.HI R10, R10, R12, RZ, 0x5 ;  /* 0x0000000c0a0a7211 */ /* 0x000fc800078f28ff */
[----:B------:R-:W-:-:S05]  /*4300*/  SHF.R.S32.HI R10, RZ, 0x5, R10 ;  /* 0x00000005ff0a7819 */ /* 0x000fca000001140a */
        /* <DEDUP_REMOVED lines=10> */
[----:B------:R-:W-:Y:S02]  /*43b0*/  SHF.R.U32.HI R117, RZ, 0x10, R35 ;  /* 0x00000010ff757819 */ /* 0x000fe40000011623 */
[----:B------:R-:W-:Y:S02]  /*43c0*/  PRMT R114, R104, 0x5432, R114 ;  /* 0x0000543268727816 */ /* 0x000fe40000000072 */
[----:B------:R-:W-:Y:S02]  /*43d0*/  PRMT R119, R121, 0x5410, R119 ;  /* 0x0000541079777816 */ /* 0x000fe40000000077 */
[----:B------:R-:W-:Y:S01]  /*43e0*/  SHF.R.U64 R113, R32, 0x10, R33 ;  /* 0x0000001020717819 */ /* 0x000fe20000001221 */
[----:B--2---:R-:W-:Y:S01]  /*43f0*/  IMAD.U32 R32, R9, 0x10000, RZ ;  /* 0x0001000009207824 */ /* 0x004fe200078e00ff */
[----:B------:R-:W-:Y:S01]  /*4400*/  SHF.R.U64 R118, R36, 0x10, R37 ;  /* 0x0000001024767819 */ /* 0x000fe20000001225 */
[----:B---3--:R-:W-:Y:S01]  /*4410*/  IMAD.U32 R36, R13, 0x10000, RZ ;  /* 0x000100000d247824 */ /* 0x008fe200078e00ff */
[----:B------:R-:W-:Y:S01]  /*4420*/  PRMT R117, R115, 0x5410, R117 ;  /* 0x0000541073757816 */ /* 0x000fe20000000075 */
[----:B------:R-:W-:Y:S01]  /*4430*/  IMAD.U32 R121, R119, 0x10000, RZ ;  /* 0x0001000077797824 */ /* 0x000fe200078e00ff */
[----:B------:R-:W-:Y:S01]  /*4440*/  SHF.R.U32.HI R123, RZ, 0x10, R39 ;  /* 0x00000010ff7b7819 */ /* 0x000fe20000011627 */
[----:B------:R-:W-:Y:S01]  /*4450*/  IMAD.U32 R115, R114, 0x10000, RZ ;  /* 0x0001000072737824 */ /* 0x000fe200078e00ff */
[----:B------:R-:W-:Y:S01]  /*4460*/  PRMT R113, R120, 0x5410, R113 ;  /* 0x0000541078717816 */ /* 0x000fe20000000071 */
[C---:B------:R-:W-:Y:S01]  /*4470*/  FMUL.FTZ R125, R36.reuse, R121 ;  /* 0x00000079247d7220 */ /* 0x040fe20000410000 */
[----:B------:R-:W-:Y:S01]  /*4480*/  LOP3.LUT R37, R13, 0xffff0000, RZ, 0xc0, !PT ;  /* 0xffff00000d257812 */ /* 0x000fe200078ec0ff */
[-C--:B------:R-:W-:Y:S01]  /*4490*/  FMUL.FTZ R127, R36, R115.reuse ;  /* 0x00000073247f7220 */ /* 0x080fe20000410000 */
[----:B------:R-:W-:Y:S01]  /*44a0*/  PRMT R123, R124, 0x5410, R123 ;  /* 0x000054107c7b7816 */ /* 0x000fe2000000007b */
[C---:B------:R-:W-:Y:S01]  /*44b0*/  FFMA.FTZ R125, R32.reuse, R115, -R125 ;  /* 0x00000073207d7223 */ /* 0x040fe2000001087d */
[----:B------:R-:W-:Y:S01]  /*44c0*/  LOP3.LUT R120, R119, 0xffff0000, RZ, 0xc0, !PT ;  /* 0xffff000077787812 */ /* 0x000fe200078ec0ff */
[----:B------:R-:W-:Y:S01]  /*44d0*/  FFMA.FTZ R127, R32, R121, R127 ;  /* 0x00000079207f7223 */ /* 0x000fe2000001007f */
[----:B------:R-:W-:Y:S01]  /*44e0*/  LOP3.LUT R114, R114, 0xffff0000, RZ, 0xc0, !PT ;  /* 0xffff000072727812 */ /* 0x000fe200078ec0ff */
[----:B------:R-:W-:Y:S01]  /*44f0*/  IMAD.U32 R119, R123, 0x10000, RZ ;  /* 0x000100007b777824 */ /* 0x000fe200078e00ff */
[----:B------:R-:W-:Y:S01]  /*4500*/  SHF.R.U64 R122, R38, 0x10, R39 ;  /* 0x00000010267a7819 */ /* 0x000fe20000001227 */
[----:B------:R-:W-:Y:S01]  /*4510*/  IMAD.U32 R38, R15, 0x10000, RZ ;  /* 0x000100000f267824 */ /* 0x000fe200078e00ff */
[----:B------:R-:W-:Y:S01]  /*4520*/  LOP3.LUT R33, R9, 0xffff0000, RZ, 0xc0, !PT ;  /* 0xffff000009217812 */ /* 0x000fe200078ec0ff */
[C---:B------:R-:W-:Y:S01]  /*4530*/  FMUL.FTZ R36, R37.reuse, R120 ;  /* 0x0000007825247220 */ /* 0x040fe20000410000 */
[-C--:B------:R-:W-:Y:S01]  /*4540*/  FMUL.FTZ R32, R37, R114.reuse ;  /* 0x0000007225207220 */ /* 0x080fe20000410000 */
[----:B------:R-:W-:Y:S01]  /*4550*/  IMAD.U32 R115, R117, 0x10000, RZ ;  /* 0x0001000075737824 */ /* 0x000fe200078e00ff */
[----:B------:R-:W-:Y:S01]  /*4560*/  SHF.R.U64 R116, R34, 0x10, R35 ;  /* 0x0000001022747819 */ /* 0x000fe20000001223 */
[C---:B------:R-:W-:Y:S01]  /*4570*/  IMAD.U32 R34, R12.reuse, 0x10000, RZ ;  /* 0x000100000c227824 */ /* 0x040fe200078e00ff */
[----:B------:R-:W-:Y:S01]  /*4580*/  LOP3.LUT R35, R12, 0xffff0000, RZ, 0xc0, !PT ;  /* 0xffff00000c237812 */ /* 0x000fe200078ec0ff */
[C---:B------:R-:W-:Y:S01]  /*4590*/  FFMA.FTZ R114, R33.reuse, R114, -R36 ;  /* 0x0000007221727223 */ /* 0x040fe20000010824 */
[----:B------:R-:W-:Y:S01]  /*45a0*/  PRMT R118, R108, 0x5432, R118 ;  /* 0x000054326c767816 */ /* 0x000fe20000000076 */
[C---:B------:R-:W-:Y:S01]  /*45b0*/  FMUL.FTZ R37, R38.reuse, R119 ;  /* 0x0000007726257220 */ /* 0x040fe20000410000 */
[----:B------:R-:W-:Y:S01]  /*45c0*/  FFMA.FTZ R120, R33, R120, R32 ;  /* 0x0000007821787223 */ /* 0x000fe20000010020 */
[----:B------:R-:W-:Y:S01]  /*45d0*/  IMAD.U32 R12, R11, 0x10000, RZ ;  /* 0x000100000b0c7824 */ /* 0x000fe200078e00ff */
[----:B------:R-:W-:Y:S01]  /*45e0*/  LOP3.LUT R39, R15, 0xffff0000, RZ, 0xc0, !PT ;  /* 0xffff00000f277812 */ /* 0x000fe200078ec0ff */
[----:B------:R-:W-:Y:S01]  /*45f0*/  FMUL.FTZ R38, R38, R115 ;  /* 0x0000007326267220 */ /* 0x000fe20000410000 */
[----:B------:R-:W-:Y:S01]  /*4600*/  LOP3.LUT R36, R123, 0xffff0000, RZ, 0xc0, !PT ;  /* 0xffff00007b247812 */ /* 0x000fe200078ec0ff */
[----:B------:R-:W-:Y:S01]  /*4610*/  IMAD.U32 R33, R118, 0x10000, RZ ;  /* 0x0001000076217824 */ /* 0x000fe200078e00ff */
[----:B------:R-:W-:Y:S01]  /*4620*/  LOP3.LUT R32, R117, 0xffff0000, RZ, 0xc0, !PT ;  /* 0xffff000075207812 */ /* 0x000fe200078ec0ff */
[----:B------:R-:W-:Y:S01]  /*4630*/  FFMA.FTZ R119, R12, R119, R38 ;  /* 0x000000770c777223 */ /* 0x000fe20000010026 */
[----:B------:R-:W-:Y:S01]  /*4640*/  LOP3.LUT R13, R11, 0xffff0000, RZ, 0xc0, !PT ;  /* 0xffff00000b0d7812 */ /* 0x000fe200078ec0ff */
[C---:B------:R-:W-:Y:S01]  /*4650*/  FMUL.FTZ R38, R39.reuse, R36 ;  /* 0x0000002427267220 */ /* 0x040fe20000410000 */
[----:B------:R-:W-:Y:S01]  /*4660*/  LOP3.LUT R118, R118, 0xffff0000, RZ, 0xc0, !PT ;  /* 0xffff000076767812 */ /* 0x000fe200078ec0ff */
[-C--:B------:R-:W-:Y:S01]  /*4670*/  FMUL.FTZ R126, R39, R32.reuse ;  /* 0x00000020277e7220 */ /* 0x080fe20000410000 */
[----:B------:R-:W-:Y:S01]  /*4680*/  FFMA.FTZ R37, R12, R115, -R37 ;  /* 0x000000730c257223 */ /* 0x000fe20000010825 */
[C---:B------:R-:W-:Y:S01]  /*4690*/  IMAD.U32 R12, R113.reuse, 0x10000, RZ ;  /* 0x00010000710c7824 */ /* 0x040fe200078e00ff */
[----:B------:R-:W-:Y:S01]  /*46a0*/  LOP3.LUT R113, R113, 0xffff0000, RZ, 0xc0, !PT ;  /* 0xffff000071717812 */ /* 0x000fe200078ec0ff */
[C---:B------:R-:W-:Y:S01]  /*46b0*/  IMAD.U32 R9, R8.reuse, 0x10000, RZ ;  /* 0x0001000008097824 */ /* 0x040fe200078e00ff */
[----:B------:R-:W-:Y:S01]  /*46c0*/  LOP3.LUT R8, R8, 0xffff0000, RZ, 0xc0, !PT ;  /* 0xffff000008087812 */ /* 0x000fe200078ec0ff */
[C---:B------:R-:W-:Y:S01]  /*46d0*/  FFMA.FTZ R124, R13.reuse, R32, -R38 ;  /* 0x000000200d7c7223 */ /* 0x040fe20000010826 */
[----:B------:R-:W-:Y:S01]  /*46e0*/  FFMA.FTZ R126, R13, R36, R126 ;  /* 0x000000240d7e7223 */ /* 0x000fe2000001007e */
[C---:B------:R-:W-:Y:S01]  /*46f0*/  FMUL.FTZ R13, R35.reuse, R118 ;  /* 0x00000076230d7220 */ /* 0x040fe20000410000 */
[----:B------:R-:W-:Y:S01]  /*4700*/  PRMT R122, R106, 0x5432, R122 ;  /* 0x000054326a7a7816 */ /* 0x000fe2000000007a */
[C---:B------:R-:W-:Y:S01]  /*4710*/  FMUL.FTZ R32, R34.reuse, R33 ;  /* 0x0000002122207220 */ /* 0x040fe20000410000 */
[----:B------:R-:W-:Y:S01]  /*4720*/  FMUL.FTZ R38, R34, R12 ;  /* 0x0000000c22267220 */ /* 0x000fe20000410000 */
[----:B------:R-:W-:Y:S01]  /*4730*/  PRMT R116, R100, 0x5432, R116 ;  /* 0x0000543264747816 */ /* 0x000fe20000000074 */
[----:B------:R-:W-:Y:S01]  /*4740*/  FMUL.FTZ R35, R35, R113 ;  /* 0x0000007123237220 */ /* 0x000fe20000410000 */
[----:B------:R-:W-:-:S02]  /*4750*/  IMAD.U32 R15, R14, 0x10000, RZ ;  /* 0x000100000e0f7824 */ /* 0x000fc400078e00ff */
[----:B------:R-:W-:Y:S01]  /*4760*/  FFMA.FTZ R113, R8, R113, -R13 ;  /* 0x0000007108717223 */ /* 0x000fe2000001080d */
[----:B------:R-:W-:Y:S01]  /*4770*/  LOP3.LUT R14, R14, 0xffff0000, RZ, 0xc0, !PT ;  /* 0xffff00000e0e7812 */ /* 0x000fe200078ec0ff */
[C---:B------:R-:W-:Y:S01]  /*4780*/  FFMA.FTZ R34, R9.reuse, R12, -R32 ;  /* 0x0000000c09227223 */ /* 0x040fe20000010820 */
[----:B------:R-:W-:Y:S01]  /*4790*/  FFMA.FTZ R38, R9, R33, R38 ;  /* 0x0000002109267223 */ /* 0x000fe20000010026 */
[C---:B------:R-:W-:Y:S01]  /*47a0*/  LOP3.LUT R13, R122.reuse, 0xffff0000, RZ, 0xc0, !PT ;  /* 0xffff00007a0d7812 */ /* 0x040fe200078ec0ff */
[----:B------:R-:W-:Y:S01]  /*47b0*/  IMAD.U32 R32, R122, 0x10000, RZ ;  /* 0x000100007a207824 */ /* 0x000fe200078e00ff */
[C---:B------:R-:W-:Y:S01]  /*47c0*/  LOP3.LUT R9, R116.reuse, 0xffff0000, RZ, 0xc0, !PT ;  /* 0xffff000074097812 */ /* 0x040fe200078ec0ff */
[----:B------:R-:W-:Y:S02]  /*47d0*/  IMAD.U32 R12, R116, 0x10000, RZ ;  /* 0x00010000740c7824 */ /* 0x000fe400078e00ff */
[----:B------:R-:W-:Y:S01]  /*47e0*/  FFMA.FTZ R35, R8, R118, R35 ;  /* 0x0000007608237223 */ /* 0x000fe20000010023 */
[C---:B------:R-:W-:Y:S01]  /*47f0*/  IMAD.U32 R11, R10.reuse, 0x10000, RZ ;  /* 0x000100000a0b7824 */ /* 0x040fe200078e00ff */
        /* <DEDUP_REMOVED lines=19> */
.L_x_15064:
[----:B------:R-:W-:Y:S05]  /*4930*/  BSYNC B2 ;  /* 0x0000000000027941 */ /* 0x000fea0003800000 */
.L_x_15063:
[----:B------:R-:W-:Y:S01]  /*4940*/  ISETP.GE.AND P4, PT, R107, R103, PT ;  /* 0x000000676b00720c */ /* 0x000fe20003f86270 */
[----:B--2---:R4:W-:-:S12]  /*4950*/  ST.E.128 desc[UR42][R92.64], R8 ;  /* 0x000000085c007985 */ /* 0x0049d8000c101d2a */
[----:B------:R-:W-:-:S05]  /*4960*/  @!P4 IMAD.WIDE R94, R107, 0x2, R94 ;  /* 0x000000026b5ec825 */ /* 0x000fca00078e025e */
[----:B---3--:R4:W-:Y:S02]  /*4970*/  @!P4 ST.E.128 desc[UR42][R94.64], R12 ;  /* 0x0000000c5e00c985 */ /* 0x0089e4000c101d2a */
.L_x_15062:
[----:B------:R-:W-:Y:S05]  /*4980*/  BSYNC B1 ;  /* 0x0000000000017941 */ /* 0x000fea0003800000 */
.L_x_15061:
[----:B------:R-:W-:-:S03]  /*4990*/  UMOV UR4, 0xffffffff ;  /* 0xffffffff00047882 */ /* 0x000fc60000000000 */
[----:B------:R-:W-:Y:S05]  /*49a0*/  BRA.DIV UR4, `(.L_x_15065) ;  /* 0x0000018e04647947 */ /* 0x000fea000b800000 */
[----:B------:R0:W0:Y:S04]  /*49b0*/  SHFL.IDX PT, R33, R90, 0x1, 0x1c1f ;  /* 0x003c1f005a217f89 */ /* 0x00002800000e0000 */
[----:B------:R0:W0:Y:S02]  /*49c0*/  SHFL.IDX PT, R32, R89, 0x1, 0x1c1f ;  /* 0x003c1f0059207f89 */ /* 0x00002400000e0000 */
.L_x_15323:
[----:B----4-:R-:W-:-:S05]  /*49d0*/  VIADD R8, R206, 0x40 ;  /* 0x00000040ce087836 */ /* 0x010fca0000000000 */
[----:B------:R-:W-:-:S13]  /*49e0*/  ISETP.GE.OR P4, PT, R8, R99, P1 ;  /* 0x000000630800720c */ /* 0x000fda0000f86670 */
[----:B------:R-:W-:Y:S05]  /*49f0*/  @P4 BRA `(.L_x_15050) ;  /* 0x0000000c00004947 */ /* 0x000fea0003800000 */
[----:B--2---:R-:W2:Y:S01]  /*4a00*/  LDL R9, [R1+0x84] ;  /* 0x0000840001097983 */ /* 0x004ea20000100800 */
        /* <DEDUP_REMOVED lines=17> */
[----:B--2---:R-:W-:Y:S02]  /*4b20*/  IMAD.IADD R8, R9, 0x1, R8 ;  /* 0x0000000109087824 */ /* 0x004fe400078e0208 */
[C---:B------:R-:W-:Y:S02]  /*4b30*/  IMAD R9, R19.reuse, 0x1800, R78 ;  /* 0x0000180013097824 */ /* 0x040fe400078e024e */
[----:B------:R-:W-:Y:S02]  /*4b40*/  IMAD R11, R19, 0x1800, R8 ;  /* 0x00001800130b7824 */ /* 0x000fe400078e0208 */
[--C-:B------:R-:W-:Y:S02]  /*4b50*/  IMAD R9, R9, 0x2, R22.reuse ;  /* 0x0000000209097824 */ /* 0x100fe400078e0216 */
[----:B------:R-:W-:-:S04]  /*4b60*/  IMAD R12, R11, 0x2, R22 ;  /* 0x000000020b0c7824 */ /* 0x000fc800078e0216 */
[----:B------:R-:W0:Y:S04]  /*4b70*/  LDS.128 R8, [R9+0x1c400] ;  /* 0x01c4000009087984 */ /* 0x000e280000000c00 */
[----:B---3--:R-:W2:Y:S01]  /*4b80*/  LDS.128 R12, [R12+0x1c400] ;  /* 0x01c400000c0c7984 */ /* 0x008ea20000000c00 */
[----:B------:R-:W-:Y:S05]  /*4b90*/  @P2 BRA `(.L_x_15067) ;  /* 0x0000000400682947 */ /* 0x000fea0003800000 */
[----:B------:R-:W-:Y:S01]  /*4ba0*/  SHF.R.U32.HI R90, RZ, 0x10, R41 ;  /* 0x00000010ff5a7819 */ /* 0x000fe20000011629 */
[----:B0-----:R-:W-:Y:S01]  /*4bb0*/  IMAD.U32 R37, R9, 0x10000, RZ ;  /* 0x0001000009257824 */ /* 0x001fe200078e00ff */
[----:B------:R-:W-:Y:S01]  /*4bc0*/  SHF.R.U32.HI R89, RZ, 0x10, R45 ;  /* 0x00000010ff597819 */ /* 0x000fe2000001162d */
[----:B--2---:R-:W-:Y:S01]  /*4bd0*/  IMAD.U32 R39, R12, 0x10000, RZ ;  /* 0x000100000c277824 */ /* 0x004fe200078e00ff */
[----:B------:R-:W-:Y:S02]  /*4be0*/  PRMT R111, R111, 0x5410, R90 ;  /* 0x000054106f6f7816 */ /* 0x000fe4000000005a */
[----:B------:R-:W-:Y:S02]  /*4bf0*/  PRMT R108, R108, 0x5410, R89 ;  /* 0x000054106c6c7816 */ /* 0x000fe40000000059 */
[----:B------:R-:W-:Y:S02]  /*4c00*/  SHF.R.U64 R93, R44, 0x10, R45 ;  /* 0x000000102c5d7819 */ /* 0x000fe4000000122d */
[----:B------:R-:W-:Y:S01]  /*4c10*/  SHF.R.U64 R92, R40, 0x10, R41 ;  /* 0x00000010285c7819 */ /* 0x000fe20000001229 */
[----:B------:R-:W-:Y:S01]  /*4c20*/  IMAD.U32 R41, R13, 0x10000, RZ ;  /* 0x000100000d297824 */ /* 0x000fe200078e00ff */
[----:B------:R-:W-:Y:S01]  /*4c30*/  SHF.R.U64 R45, R46, 0x10, R47 ;  /* 0x000000102e2d7819 */ /* 0x000fe2000000122f */
[----:B------:R-:W-:Y:S01]  /*4c40*/  IMAD.U32 R90, R108, 0x10000, RZ ;  /* 0x000100006c5a7824 */ /* 0x000fe200078e00ff */
[----:B------:R-:W-:Y:S01]  /*4c50*/  SHF.R.U32.HI R95, RZ, 0x10, R43 ;  /* 0x00000010ff5f7819 */ /* 0x000fe2000001162b */
[----:B------:R-:W-:Y:S01]  /*4c60*/  IMAD.U32 R46, R111, 0x10000, RZ ;  /* 0x000100006f2e7824 */ /* 0x000fe200078e00ff */
[----:B------:R-:W-:-:S02]  /*4c70*/  SHF.R.U32.HI R47, RZ, 0x10, R47 ;  /* 0x00000010ff2f7819 */ /* 0x000fc4000001162f */
[----:B------:R-:W-:Y:S01]  /*4c80*/  PRMT R109, R109, 0x5410, R92 ;  /* 0x000054106d6d7816 */ /* 0x000fe2000000005c */
[C---:B------:R-:W-:Y:S01]  /*4c90*/  FMUL.FTZ R92, R41.reuse, R90 ;  /* 0x0000005a295c7220 */ /* 0x040fe20000410000 */
[----:B------:R-:W-:Y:S01]  /*4ca0*/  PRMT R100, R100, 0x5410, R95 ;  /* 0x0000541064647816 */ /* 0x000fe2000000005f */
[-C--:B------:R-:W-:Y:S01]  /*4cb0*/  FMUL.FTZ R94, R41, R46.reuse ;  /* 0x0000002e295e7220 */ /* 0x080fe20000410000 */
[----:B------:R-:W-:Y:S01]  /*4cc0*/  PRMT R106, R106, 0x5410, R47 ;  /* 0x000054106a6a7816 */ /* 0x000fe2000000002f */
[C---:B------:R-:W-:Y:S01]  /*4cd0*/  FFMA.FTZ R92, R37.reuse, R46, -R92 ;  /* 0x0000002e255c7223 */ /* 0x040fe2000001085c */
[----:B------:R-:W-:Y:S01]  /*4ce0*/  SHF.R.U64 R105, R42, 0x10, R43 ;  /* 0x000000102a697819 */ /* 0x000fe2000000122b */
[----:B------:R-:W-:Y:S01]  /*4cf0*/  FFMA.FTZ R94, R37, R90, R94 ;  /* 0x0000005a255e7223 */ /* 0x000fe2000001005e */
        /* <DEDUP_REMOVED lines=8> */
[C---:B------:R-:W-:Y:S01]  /*4d80*/  FMUL.FTZ R47, R42.reuse, R45 ;  /* 0x0000002d2a2f7220 */ /* 0x040fe20000410000 */
[----:B------:R-:W-:Y:S02]  /*4d90*/  IMAD.U32 R12, R11, 0x10000, RZ ;  /* 0x000100000b0c7824 */ /* 0x000fe400078e00ff */
[----:B------:R-:W-:Y:S01]  /*4da0*/  FMUL.FTZ R89, R42, R111 ;  /* 0x0000006f2a597220 */ /* 0x000fe20000410000 */
[----:B------:R-:W-:Y:S01]  /*4db0*/  LOP3.LUT R44, R15, 0xffff0000, RZ, 0xc0, !PT ;  /* 0xffff00000f2c7812 */ /* 0x000fe200078ec0ff */
[C---:B------:R-:W-:Y:S01]  /*4dc0*/  FMUL.FTZ R42, R43.reuse, R37 ;  /* 0x000000252b2a7220 */ /* 0x040fe20000410000 */
[----:B------:R-:W-:Y:S01]  /*4dd0*/  PRMT R112, R112, 0x5410, R93 ;  /* 0x0000541070707816 */ /* 0x000fe2000000005d */
[-C--:B------:R-:W-:Y:S01]  /*4de0*/  FMUL.FTZ R93, R43, R41.reuse ;  /* 0x000000292b5d7220 */ /* 0x080fe20000410000 */
[----:B------:R-:W-:Y:S01]  /*4df0*/  LOP3.LUT R106, R106, 0xffff0000, RZ, 0xc0, !PT ;  /* 0xffff00006a6a7812 */ /* 0x000fe200078ec0ff */
[C---:B------:R-:W-:Y:S01]  /*4e00*/  FFMA.FTZ R43, R12.reuse, R41, R42 ;  /* 0x000000290c2b7223 */ /* 0x040fe2000001002a */
[----:B------:R-:W-:Y:S01]  /*4e10*/  LOP3.LUT R38, R9, 0xffff0000, RZ, 0xc0, !PT ;  /* 0xffff000009267812 */ /* 0x000fe200078ec0ff */
[----:B------:R-:W-:Y:S01]  /*4e20*/  FFMA.FTZ R93, R12, R37, -R93 ;  /* 0x000000250c5d7223 */ /* 0x000fe2000001085d */
[----:B------:R-:W-:Y:S01]  /*4e30*/  LOP3.LUT R100, R100, 0xffff0000, RZ, 0xc0, !PT ;  /* 0xffff000064647812 */ /* 0x000fe200078ec0ff */
[----:B------:R-:W-:Y:S01]  /*4e40*/  FMUL.FTZ R42, R44, R106 ;  /* 0x0000006a2c2a7220 */ /* 0x000fe20000410000 */
[----:B------:R-:W-:Y:S01]  /*4e50*/  LOP3.LUT R13, R11, 0xffff0000, RZ, 0xc0, !PT ;  /* 0xffff00000b0d7812 */ /* 0x000fe200078ec0ff */
[C---:B------:R-:W-:Y:S01]  /*4e60*/  FFMA.FTZ R47, R38.reuse, R111, -R47 ;  /* 0x0000006f262f7223 */ /* 0x040fe2000001082f */
[----:B------:R-:W-:Y:S01]  /*4e70*/  FFMA.FTZ R89, R38, R45, R89 ;  /* 0x0000002d26597223 */ /* 0x000fe20000010059 */
[----:B------:R-:W-:Y:S01]  /*4e80*/  FMUL.FTZ R44, R44, R100 ;  /* 0x000000642c2c7220 */ /* 0x000fe20000410000 */
[C---:B------:R-:W-:Y:S01]  /*4e90*/  LOP3.LUT R37, R112.reuse, 0xffff0000, RZ, 0xc0, !PT ;  /* 0xffff000070257812 */ /* 0x040fe200078ec0ff */
[----:B------:R-:W-:-:S02]  /*4ea0*/  IMAD.U32 R38, R112, 0x10000, RZ ;  /* 0x0001000070267824 */ /* 0x000fc400078e00ff */
[----:B------:R-:W-:Y:S01]  /*4eb0*/  FFMA.FTZ R100, R13, R100, -R42 ;  /* 0x000000640d647223 */ /* 0x000fe2000001082a */
[C---:B------:R-:W-:Y:S01]  /*4ec0*/  IMAD.U32 R12, R109.reuse, 0x10000, RZ ;  /* 0x000100006d0c7824 */ /* 0x040fe200078e00ff */
[----:B------:R-:W-:Y:S01]  /*4ed0*/  LOP3.LUT R109, R109, 0xffff0000, RZ, 0xc0, !PT ;  /* 0xffff00006d6d7812 */ /* 0x000fe200078ec0ff */
[C---:B------:R-:W-:Y:S01]  /*4ee0*/  IMAD.U32 R9, R8.reuse, 0x10000, RZ ;  /* 0x0001000008097824 */ /* 0x040fe200078e00ff */
[----:B------:R-:W-:Y:S01]  /*4ef0*/  LOP3.LUT R8, R8, 0xffff0000, RZ, 0xc0, !PT ;  /* 0xffff000008087812 */ /* 0x000fe200078ec0ff */
[----:B------:R-:W-:Y:S01]  /*4f00*/  FFMA.FTZ R44, R13, R106, R44 ;  /* 0x0000006a0d2c7223 */ /* 0x000fe2000001002c */
[C---:B------:R-:W-:Y:S01]  /*4f10*/  FMUL.FTZ R42, R39.reuse, R38 ;  /* 0x00000026272a7220 */ /* 0x040fe20000410000 */
[----:B------:R-:W-:Y:S01]  /*4f20*/  FMUL.FTZ R13, R40, R37 ;  /* 0x00000025280d7220 */ /* 0x000fe20000410000 */
        /* <DEDUP_REMOVED lines=33> */
.L_x_15067:
[----:B------:R-:W-:Y:S05]  /*5140*/  BSYNC B1 ;  /* 0x0000000000017941 */ /* 0x000fea0003800000 */
.L_x_15066:
[----:B0-----:R0:W-:Y:S01]  /*5150*/  ST.E.128 desc[UR42][R34.64], R8 ;  /* 0x0000000822007985 */ /* 0x0011e2000c101d2a */
[----:B------:R-:W-:-:S13]  /*5160*/  ISETP.GE.AND P2, PT, R36, R103, PT ;  /* 0x000000672400720c */ /* 0x000fda0003f46270 */
[----:B------:R-:W-:Y:S05]  /*5170*/  @P2 BRA `(.L_x_15050) ;  /* 0x0000000400202947 */ /* 0x000fea0003800000 */
[----:B------:R-:W-:-:S05]  /*5180*/  IMAD.WIDE R36, R36, 0x2, R32 ;  /* 0x0000000224247825 */ /* 0x000fca00078e0220 */
[----:B--2---:R2:W-:Y:S01]  /*5190*/  ST.E.128 desc[UR42][R36.64], R12 ;  /* 0x0000000c24007985 */ /* 0x0045e2000c101d2a */
[----:B------:R-:W-:Y:S05]  /*51a0*/  BRA `(.L_x_15050) ;  /* 0x0000000400147947 */ /* 0x000fea0003800000 */
.L_x_15031:
[----:B------:R-:W-:-:S06]  /*51b0*/  UISETP.NE.AND UP0, UPT, UR44, 0x3, UPT ;  /* 0x000000032c00788c */ /* 0x000fcc000bf05270 */
[----:B------:R-:W-:-:S13]  /*51c0*/  PLOP3.LUT P3, PT, PT, PT, UP0, 0x80, 0x0 ;  /* 0x000000000000781c */ /* 0x000fda0003f6f008 */
[----:B------:R-:W-:Y:S05]  /*51d0*/  @!P3 BRA `(.L_x_15068) ;  /* 0x000000000004b947 */ /* 0x000fea0003800000 */
[----:B------:R-:W-:Y:S01]  /*51e0*/  BPT.TRAP 0x1 ;  /* 0x000000040000795c */ /* 0x000fe20000300000 */
.L_x_15068:
[----:B------:R-:W-:Y:S01]  /*51f0*/  IMAD R86, R19, 0x8, R22 ;  /* 0x0000000813567824 */ /* 0x000fe200078e0216 */
[----:B------:R-:W-:Y:S01]  /*5200*/  SHF.L.U32 R101, R211, 0x1f, RZ ;  /* 0x0000001fd3657819 */ /* 0x000fe200000006ff */
[----:B------:R-:W-:Y:S01]  /*5210*/  BSSY B1, `(.L_x_15069) ;  /* 0x0000004000017945 */ /* 0x000fe20003800000 */
[----:B------:R-:W-:Y:S02]  /*5220*/  SHF.R.S32.HI R97, RZ, 0x1f, R91 ;  /* 0x0000001fff617819 */ /* 0x000fe4000001145b */
[----:B------:R-:W0:Y:S02]  /*5230*/  SYNCS.PHASECHK.TRANS64.TRYWAIT P2, [R86+URZ+0x32490], R101 ;  /* 0x03249065560075a7 */ /* 0x000e24000804017f */
[----:B0-----:R-:W-:Y:S05]  /*5240*/  @!P2 BRA `(.L_x_15070) ;  /* 0x000001840088a947 */ /* 0x001fea0003800000 */
.L_x_15324:
[----:B------:R-:W-:Y:S05]  /*5250*/  BSYNC B1 ;  /* 0x0000000000017941 */ /* 0x000fea0003800000 */
.L_x_15069:
        /* <DEDUP_REMOVED lines=27> */
.L_x_15328:
        /* <DEDUP_REMOVED lines=13> */
.L_x_15073:
[----:B------:R-:W-:Y:S05]  /*54e0*/  BSYNC B1 ;  /* 0x0000000000017941 */ /* 0x000fea0003800000 */
.L_x_15072:
[----:B------:R-:W-:-:S03]  /*54f0*/  UMOV UR4, 0xffffffff ;  /* 0xffffffff00047882 */ /* 0x000fc60000000000 */
[----:B------:R-:W-:Y:S05]  /*5500*/  BRA.DIV UR4, `(.L_x_15074) ;  /* 0x0000018604347947 */ /* 0x000fea000b800000 */
[----:B--2-4-:R2:W4:Y:S04]  /*5510*/  SHFL.IDX PT, R9, R33, 0x1, 0x1c1f ;  /* 0x003c1f0021097f89 */ /* 0x01452800000e0000 */
[----:B---3--:R2:W3:Y:S02]  /*5520*/  SHFL.IDX PT, R14, R32, 0x1, 0x1c1f ;  /* 0x003c1f00200e7f89 */ /* 0x0084e400000e0000 */
.L_x_15332:
        /* <DEDUP_REMOVED lines=13> */
.L_x_15050:
[----:B------:R-:W-:Y:S05]  /*5600*/  BSYNC B0 ;  /* 0x0000000000007941 */ /* 0x000fea0003800000 */
.L_x_15030:
        /* <DEDUP_REMOVED lines=17> */
.L_x_15076:
[----:B------:R-:W-:Y:S05]  /*5720*/  BSYNC B0 ;  /* 0x0000000000007941 */ /* 0x000fea0003800000 */
.L_x_15075:
[----:B------:R-:W3:Y:S01]  /*5730*/  SYNCS.PHASECHK.TRANS64.TRYWAIT P3, [R86+URZ+0x324b0], R101 ;  /* 0x0324b065560075a7 */ /* 0x000ee2000806017f */
[----:B------:R-:W-:Y:S04]  /*5740*/  BSSY B0, `(.L_x_15077) ;  /* 0x0000002000007945 */ /* 0x000fe80003800000 */
[----:B---3--:R-:W-:Y:S05]  /*5750*/  @!P3 BRA `(.L_x_15078) ;  /* 0x0000018000e8b947 */ /* 0x008fea0003800000 */
.L_x_15333:
[----:B------:R-:W-:Y:S05]  /*5760*/  BSYNC B0 ;  /* 0x0000000000007941 */ /* 0x000fea0003800000 */
.L_x_15077:
[----:B-12---:R1:W5:Y:S01]  /*5770*/  LDL R90, [R1+0x7c] ;  /* 0x00007c00015a7983 */ /* 0x0063620000100800 */
[----:B------:R-:W-:-:S03]  /*5780*/  ULDC.64 UR4, c[0x0][0x328] ;  /* 0x0000ca0000047ab9 */ /* 0x000fc60000000a00 */
[----:B------:R1:W5:Y:S04]  /*5790*/  LDL R89, [R1+0x78] ;  /* 0x0000780001597983 */ /* 0x0003680000100800 */
[----:B------:R1:W5:Y:S04]  /*57a0*/  LDL R47, [R1+0x74] ;  /* 0x00007400012f7983 */ /* 0x0003680000100800 */
[----:B------:R1:W5:Y:S01]  /*57b0*/  LDL R46, [R1+0x70] ;  /* 0x00007000012e7983 */ /* 0x0003620000100800 */
[----:B------:R-:W-:Y:S01]  /*57c0*/  IMAD R10, R97, UR4, RZ ;  /* 0x00000004610a7c24 */ /* 0x000fe2000f8e02ff */
[----:B------:R-:W-:Y:S01]  /*57d0*/  BSSY B0, `(.L_x_15079) ;  /* 0x0000045000007945 */ /* 0x000fe20003800000 */
[----:B0-----:R-:W-:Y:S01]  /*57e0*/  IMAD.WIDE.U32 R8, R91, UR4, RZ ;  /* 0x000000045b087c25 */ /* 0x001fe2000f8e00ff */
[----:B------:R-:W-:-:S02]  /*57f0*/  SHF.R.S32.HI R44, RZ, 0x1f, R209 ;  /* 0x0000001fff2c7819 */ /* 0x000fc400000114d1 */
[----:B------:R-:W-:Y:S01]  /*5800*/  SHF.R.S32.HI R45, RZ, 0x1f, R210 ;  /* 0x0000001fff2d7819 */ /* 0x000fe200000114d2 */
[----:B------:R-:W-:Y:S01]  /*5810*/  IMAD R91, R91, UR5, R10 ;  /* 0x000000055b5b7c24 */ /* 0x000fe2000f8e020a */
[----:B------:R-:W-:Y:S01]  /*5820*/  ULDC.64 UR4, c[0x0][0x338] ;  /* 0x0000ce0000047ab9 */ /* 0x000fe20000000a00 */
[----:B------:R-:W-:Y:S02]  /*5830*/  IMAD.IADD R99, R99, 0x1, -R206 ;  /* 0x0000000163637824 */ /* 0x000fe400078e0ace */
        /* <DEDUP_REMOVED lines=16> */
[----:B------:R1:W0:Y:S01]  /*5940*/  SHFL.IDX PT, R43, R38, RZ, 0x1c1f ;  /* 0x001c1fff262b7589 */ /* 0x00022200000e0000 */
[--C-:B------:R-:W-:Y:S02]  /*5950*/  IMAD R40, R10, 0x2, R27.reuse ;  /* 0x000000020a287824 */ /* 0x100fe400078e021b */
[----:B------:R-:W-:Y:S01]  /*5960*/  IMAD R42, R8, 0x2, R27 ;  /* 0x00000002082a7824 */ /* 0x000fe200078e021b */
[----:B------:R1:W2:Y:S08]  /*5970*/  SHFL.IDX PT, R41, R39, RZ, 0x1c1f ;  /* 0x001c1fff27297589 */ /* 0x0002b000000e0000 */
[----:B-1----:R-:W-:Y:S05]  /*5980*/  @!P3 BRA `(.L_x_15080) ;  /* 0x0000000000a4b947 */ /* 0x002fea0003800000 */
[----:B------:R-:W-:Y:S02]  /*5990*/  ISETP.NE.AND P5, PT, R79, RZ, PT ;  /* 0x000000ff4f00720c */ /* 0x000fe40003fa5270 */
[----:B------:R-:W-:-:S11]  /*59a0*/  ISETP.NE.AND P4, PT, R80, RZ, PT ;  /* 0x000000ff5000720c */ /* 0x000fd60003f85270 */
[----:B------:R-:W1:Y:S01]  /*59b0*/  @P5 LDS.128 R8, [R40] ;  /* 0x0000000028085984 */ /* 0x000e620000000c00 */
[----:B0-----:R-:W-:-:S04]  /*59c0*/  @P5 LEA R12, P3, R16, R43, 0x1 ;  /* 0x0000002b100c5211 */ /* 0x001fc800078608ff */
[----:B--2---:R-:W-:Y:S02]  /*59d0*/  @P5 LEA.HI.X R13, R16, R41, R17, 0x1, P3 ;  /* 0x00000029100d5211 */ /* 0x004fe400018f0c11 */
        /* <DEDUP_REMOVED lines=13> */
[----:B------:R-:W-:-:S04]  /*5ab0*/  @P4 LEA R34, P6, R216, R43, 0x1 ;  /* 0x0000002bd8224211 */ /* 0x000fc800078c08ff */
[----:B-----5:R-:W-:Y:S01]  /*5ac0*/  @P4 LEA.HI.X R35, R216, R41, R90, 0x1, P6 ;  /* 0x00000029d8234211 */ /* 0x020fe200030f0c5a */
        /* <DEDUP_REMOVED lines=21> */
.L_x_15080:
[----:B------:R-:W-:Y:S05]  /*5c20*/  BSYNC B0 ;  /* 0x0000000000007941 */ /* 0x000fea0003800000 */
.L_x_15079:
[----:B------:R-:W-:Y:S01]  /*5c30*/  ISETP.GE.AND P3, PT, R99, 0x41, PT ;  /* 0x000000416300780c */ /* 0x000fe20003f66270 */
[----:B------:R-:W4:Y:S01]  /*5c40*/  SHFL.IDX PT, R39, R39, 0x1, 0x1c1f ;  /* 0x003c1f0027277f89 */ /* 0x000f2200000e0000 */
[----:B------:R-:W-:Y:S03]  /*5c50*/  BSSY B0, `(.L_x_15081) ;  /* 0x000002c000007945 */ /* 0x000fe60003800000 */
[----:B--2---:R2:W0:Y:S08]  /*5c60*/  SHFL.IDX PT, R41, R38, 0x1, 0x1c1f ;  /* 0x003c1f0026297f89 */ /* 0x00443000000e0000 */
[----:B--2---:R-:W-:Y:S05]  /*5c70*/  @!P3 BRA `(.L_x_15082) ;  /* 0x0000000000a4b947 */ /* 0x004fea0003800000 */
[----:B------:R-:W-:-:S13]  /*5c80*/  ISETP.NE.AND P4, PT, R81, RZ, PT ;  /* 0x000000ff5100720c */ /* 0x000fda0003f85270 */
[----:B0-----:R-:W-:-:S04]  /*5c90*/  @P4 LEA R32, P3, R210, R41, 0x1 ;  /* 0x00000029d2204211 */ /* 0x001fc800078608ff */
[----:B----4-:R-:W-:Y:S02]  /*5ca0*/  @P4 LEA.HI.X R33, R210, R39, R45, 0x1, P3 ;  /* 0x00000027d2214211 */ /* 0x010fe400018f0c2d */
[----:B------:R-:W-:-:S13]  /*5cb0*/  ISETP.NE.AND P3, PT, R82, RZ, PT ;  /* 0x000000ff5200720c */ /* 0x000fda0003f65270 */
[----:B------:R-:W-:-:S04]  /*5cc0*/  @P3 LEA R34, P5, R209, R41, 0x1 ;  /* 0x00000029d1223211 */ /* 0x000fc800078a08ff */
[----:B------:R-:W-:Y:S02]  /*5cd0*/  @P3 LEA.HI.X R35, R209, R39, R44, 0x1, P5 ;  /* 0x00000027d1233211 */ /* 0x000fe400028f0c2c */
[----:B------:R-:W-:-:S13]  /*5ce0*/  ISETP.NE.AND P5, PT, R79, RZ, PT ;  /* 0x000000ff4f00720c */ /* 0x000fda0003fa5270 */
[----:B-1----:R-:W0:Y:S01]  /*5cf0*/  @P5 LDS.128 R8, [R40+0x2000] ;  /* 0x0020000028085984 */ /* 0x002e220000000c00 */
[----:B------:R-:W-:-:S04]  /*5d00*/  @P5 LEA R12, P6, R16, R41, 0x1 ;  /* 0x00000029100c5211 */ /* 0x000fc800078c08ff */
[----:B------:R-:W-:-:S05]  /*5d10*/  @P5 LEA.HI.X R13, R16, R39, R17, 0x1, P6 ;  /* 0x00000027100d5211 */ /* 0x000fca00030f0c11 */
[----:B0-----:R-:W-:Y:S01]  /*5d20*/  @P5 ST.E.128 desc[UR42][R12.64], R8 ;  /* 0x000000080c005985 */ /* 0x001fe2000c101d2a */
[----:B------:R-:W-:-:S13]  /*5d30*/  ISETP.NE.AND P5, PT, R80, RZ, PT ;  /* 0x000000ff5000720c */ /* 0x000fda0003fa5270 */
[----:B------:R-:W0:Y:S01]  /*5d40*/  @P5 LDS.128 R8, [R42+0x2000] ;  /* 0x002000002a085984 */ /* 0x000e220000000c00 */
[----:B------:R-:W-:-:S04]  /*5d50*/  @P5 LEA R14, P6, R2, R41, 0x1 ;  /* 0x00000029020e5211 */ /* 0x000fc800078c08ff */
[----:B------:R-:W-:-:S05]  /*5d60*/  @P5 LEA.HI.X R15, R2, R39, R208, 0x1, P6 ;  /* 0x00000027020f5211 */ /* 0x000fca00030f0cd0 */
        /* <DEDUP_REMOVED lines=26> */
.L_x_15082:
[----:B------:R-:W-:Y:S05]  /*5f10*/  BSYNC B0 ;  /* 0x0000000000007941 */ /* 0x000fea0003800000 */
.L_x_15081:
[----:B------:R-:W-:Y:S01]  /*5f20*/  @!PT LDS RZ, [RZ] ;  /* 0x00000000fffff984 */ /* 0x000fe20000000800 */
[----:B------:R-:W-:Y:S01]  /*5f30*/  @!PT LDS RZ, [RZ] ;  /* 0x00000000fffff984 */ /* 0x000fe20000000800 */
[----:B------:R-:W-:Y:S01]  /*5f40*/  @!PT LDS RZ, [RZ] ;  /* 0x00000000fffff984 */ /* 0x000fe20000000800 */
[----:B------:R-:W-:Y:S01]  /*5f50*/  @!PT LDS RZ, [RZ] ;  /* 0x00000000fffff984 */ /* 0x000fe20000000800 */
[----:B------:R1:W-:Y:S06]  /*5f60*/  MEMBAR.ALL.CTA ;  /* 0x0000000000007992 */ /* 0x0003ec0000008000 */
[----:B-1----:R-:W1:Y:S01]  /*5f70*/  FENCE.VIEW.ASYNC.S ;  /* 0x00000000000073c6 */ /* 0x002e620000000000 */
[----:B---3--:R-:W-:Y:S01]  /*5f80*/  @!P2 VIADD R86, R86, 0x324c0 ;  /* 0x000324c05656a836 */ /* 0x008fe20000000000 */
[----:B-1----:R1:W-:Y:S01]  /*5f90*/  BAR.SYNC.DEFER_BLOCKING R61, 0x80 ;  /* 0x0002003d0000751d */ /* 0x0023e20000010000 */
[----:B------:R-:W-:Y:S01]  /*5fa0*/  ISETP.NE.AND P3, PT, R88, RZ, PT ;  /* 0x000000ff5800720c */ /* 0x000fe20003f65270 */
[----:B------:R-:W-:-:S02]  /*5fb0*/  VIADD R19, R19, 0x1 ;  /* 0x0000000113137836 */ /* 0x000fc40000000000 */
[----:B------:R-:W-:-:S04]  /*5fc0*/  @!P2 PRMT R86, RZ, 0x654, R86 ;  /* 0x00000654ff56a816 */ /* 0x000fc80000000056 */
[----:B------:R1:W-:Y:S01]  /*5fd0*/  @!P2 SYNCS.ARRIVE.TRANS64.RED.A1T0 RZ, [R86+URZ], RZ ;  /* 0x000000ff56ffa9a7 */ /* 0x0003e2000810043f */
[----:B------:R-:W-:-:S04]  /*5fe0*/  ISETP.NE.AND P2, PT, R19, 0x2, PT ;  /* 0x000000021300780c */ /* 0x000fc80003f45270 */
[----:B--2---:R-:W-:Y:S02]  /*5ff0*/  SEL R8, RZ, 0x1, P2 ;  /* 0x00000001ff087807 */ /* 0x004fe40001000000 */
[----:B------:R-:W-:Y:S02]  /*6000*/  SEL R19, R19, RZ, P2 ;  /* 0x000000ff13137207 */ /* 0x000fe40001000000 */
[----:B------:R-:W-:Y:S01]  /*6010*/  LOP3.LUT R211, R211, R8, RZ, 0x3c, !PT ;  /* 0x00000008d3d37212 */ /* 0x000fe200078e3cff */
[----:B------:R-:W-:Y:S06]  /*6020*/  @P3 BRA `(.L_x_15083) ;  /* 0xffffffc000ac3947 */ /* 0x000fec000383ffff */
[----:B------:R-:W2:Y:S01]  /*6030*/  S2R R9, SR_TID.X ;  /* 0x0000000000097919 */ /* 0x000ea20000002100 */
[----:B------:R-:W-:Y:S02]  /*6040*/  PLOP3.LUT P0, PT, PT, PT, PT, 0x8, 0x0 ;  /* 0x000000000000781c */ /* 0x000fe40003f0e170 */
[----:B--2---:R-:W-:-:S04]  /*6050*/  SHF.R.U32.HI R9, RZ, 0x7, R9 ;  /* 0x00000007ff097819 */ /* 0x004fc80000011609 */
[----:B------:R-:W-:-:S13]  /*6060*/  ISETP.NE.AND P3, PT, R9, 0x1, PT ;  /* 0x000000010900780c */ /* 0x000fda0003f65270 */
[----:B------:R-:W-:Y:S06]  /*6070*/  @!P3 BAR.ARV 0x9, 0x100 ;  /* 0x024400000000bb1d */ /* 0x000fec0000002000 */
.L_x_15025:
[----:B------:R-:W2:Y:S01]  /*6080*/  LDL R5, [R1+0x6c] ;  /* 0x00006c0001057983 */ /* 0x000ea20000100800 */
[----:B------:R-:W3:Y:S01]  /*6090*/  LDC R0, c[0x0][0x448] ;  /* 0x00011200ff007b82 */ /* 0x000ee20000000800 */
        /* <DEDUP_REMOVED lines=18> */
[----:B-----5:R-:W-:Y:S02]  /*61c0*/  CS2R R88, SRZ ;  /* 0x0000000000587805 */ /* 0x020fe4000001ff00 */
[----:B-1----:R-:W-:-:S02]  /*61d0*/  CS2R R86, SRZ ;  /* 0x0000000000567805 */ /* 0x002fc4000001ff00 */
[----:B------:R-:W-:Y:S02]  /*61e0*/  CS2R R178, SRZ ;  /* 0x0000000000b27805 */ /* 0x000fe4000001ff00 */
[----:B------:R-:W-:Y:S02]  /*61f0*/  CS2R R84, SRZ ;  /* 0x0000000000547805 */ /* 0x000fe4000001ff00 */
[----:B------:R-:W-:Y:S02]  /*6200*/  CS2R R80, SRZ ;  /* 0x0000000000507805 */ /* 0x000fe4000001ff00 */
[----:B---3--:R-:W-:Y:S02]  /*6210*/  ISETP.NE.AND P1, PT, R0, 0x1, PT ;  /* 0x000000010000780c */ /* 0x008fe40003f25270 */
        /* <DEDUP_REMOVED lines=13> */
[----:B------:R-:W-:Y:S01]  /*62f0*/  IMAD.MOV.U32 R173, RZ, RZ, RZ ;  /* 0x000000ffffad7224 */ /* 0x000fe200078e00ff */
[----:B------:R-:W-:Y:S02]  /*6300*/  CS2R R44, SRZ ;  /* 0x00000000002c7805 */ /* 0x000fe4000001ff00 */
[----:B0-----:R-:W-:-:S02]  /*6310*/  CS2R R42, SRZ ;  /* 0x00000000002a7805 */ /* 0x001fc4000001ff00 */
        /* <DEDUP_REMOVED lines=23> */
[----:B----4-:R-:W-:Y:S02]  /*6490*/  CS2R R38, SRZ ;  /* 0x0000000000267805 */ /* 0x010fe4000001ff00 */
[----:B------:R-:W-:Y:S02]  /*64a0*/  CS2R R32, SRZ ;  /* 0x0000000000207805 */ /* 0x000fe4000001ff00 */
[----:B------:R-:W-:-:S02]  /*64b0*/  CS2R R10, SRZ ;  /* 0x00000000000a7805 */ /* 0x000fc4000001ff00 */
[----:B------:R-:W-:Y:S01]  /*64c0*/  CS2R R28, SRZ ;  /* 0x00000000001c7805 */ /* 0x000fe2000001ff00 */
[----:B------:R-:W-:Y:S02]  /*64d0*/  IMAD.MOV.U32 R9, RZ, RZ, RZ ;  /* 0x000000ffff097224 */ /* 0x000fe400078e00ff */
[----:B--2---:R-:W-:-:S04]  /*64e0*/  VIADD R0, R5, 0x7f ;  /* 0x0000007f05007836 */ /* 0x004fc80000000000 */
[----:B-1----:R-:W-:-:S05]  /*64f0*/  @P1 IMAD.HI.U32 R3, R0, R3, RZ ;  /* 0x0000000300031227 */ /* 0x002fca00078e00ff */
[----:B0-----:R-:W-:Y:S02]  /*6500*/  @P1 SHF.R.U32.HI R0, RZ, R4, R3 ;  /* 0x00000004ff001219 */ /* 0x001fe40000011603 */
[----:B------:R-:W-:Y:S02]  /*6510*/  CS2R R4, SRZ ;  /* 0x0000000000047805 */ /* 0x000fe4000001ff00 */
[----:B------:R-:W-:Y:S01]  /*6520*/  PLOP3.LUT P1, PT, PT, PT, PT, 0x80, 0x0 ;  /* 0x000000000000781c */ /* 0x000fe20003f2f070 */
[----:B------:R-:W-:Y:S02]  /*6530*/  IMAD.IADD R0, R31, 0x1, R0 ;  /* 0x000000011f007824 */ /* 0x000fe400078e0200 */
[----:B------:R-:W-:Y:S02]  /*6540*/  IMAD.MOV.U32 R31, RZ, RZ, RZ ;  /* 0x000000ffff1f7224 */ /* 0x000fe400078e00ff */
[----:B------:R-:W-:-:S05]  /*6550*/  IMAD.HI R0, R0, 0x2aaaaaab, RZ ;  /* 0x2aaaaaab00007827 */ /* 0x000fca00078e02ff */
[----:B------:R-:W-:-:S04]  /*6560*/  SHF.R.U32.HI R3, RZ, 0x1f, R0 ;  /* 0x0000001fff037819 */ /* 0x000fc80000011600 */
[----:B------:R-:W-:-:S04]  /*6570*/  LEA.HI.SX32 R3, R0, R3, 0x1c ;  /* 0x0000000300037211 */ /* 0x000fc800078fe2ff */
[----:B------:R-:W-:Y:S01]  /*6580*/  VIMNMX R172, R172, R3, PT ;  /* 0x00000003acac7248 */ /* 0x000fe20003fe0100 */
[----:B------:R-:W-:-:S03]  /*6590*/  IMAD.MOV.U32 R3, RZ, RZ, RZ ;  /* 0x000000ffff037224 */ /* 0x000fc600078e00ff */
[----:B------:R-:W-:Y:S01]  /*65a0*/  ISETP.GE.AND P2, PT, R172, 0x1, PT ;  /* 0x00000001ac00780c */ /* 0x000fe20003f46270 */
[----:B------:R-:W-:-:S12]  /*65b0*/  @P0 BRA `(.L_x_15084) ;  /* 0x00000000000c0947 */ /* 0x000fd80003800000 */
[----:B------:R-:W0:Y:S01]  /*65c0*/  FENCE.VIEW.ASYNC.G ;  /* 0x00000000000073c6 */ /* 0x000e220000000100 */
[----:B------:R-:W-:Y:S05]  /*65d0*/  WARPSYNC.ALL ;  /* 0x0000000000007948 */ /* 0x000fea0003800000 */
[----:B0-----:R-:W-:Y:S06]  /*65e0*/  BAR.ARV 0xc, 0x180 ;  /* 0x0306000000007b1d */ /* 0x001fec0000002000 */
.L_x_15084:
[----:B------:R-:W-:Y:S01]  /*65f0*/  CS2R R24, SRZ ;  /* 0x0000000000187805 */ /* 0x000fe2000001ff00 */
[----:B------:R-:W-:Y:S06]  /*6600*/  @!P2 BRA `(.L_x_15085) ;  /* 0x000000c40004a947 */ /* 0x000fec0003800000 */
[----:B------:R-:W0:Y:S01]  /*6610*/  S2R R8, SR_TID.X ;  /* 0x0000000000087919 */ /* 0x000e220000002100 */
[----:B------:R-:W-:Y:S01]  /*6620*/  UMOV UR4, 0xffffffff ;  /* 0xffffffff00047882 */ /* 0x000fe20000000000 */
[----:B0-----:R-:W-:-:S05]  /*6630*/  VIADD R8, R8, 0xffffff80 ;  /* 0xffffff8008087836 */ /* 0x001fca0000000000 */
[----:B------:R-:W-:-:S04]  /*6640*/  SHF.R.S32.HI R0, RZ, 0x1f, R8 ;  /* 0x0000001fff007819 */ /* 0x000fc80000011408 */
[----:B------:R-:W-:-:S04]  /*6650*/  LEA.HI R0, R0, R8, RZ, 0x7 ;  /* 0x0000000800007211 */ /* 0x000fc800078f38ff */
[----:B------:R-:W-:Y:S01]  /*6660*/  SHF.R.S32.HI R13, RZ, 0x7, R0 ;  /* 0x00000007ff0d7819 */ /* 0x000fe20000011400 */
[----:B------:R-:W-:Y:S06]  /*6670*/  BRA.DIV UR4, `(.L_x_15086) ;  /* 0x0000017604347947 */ /* 0x000fec000b800000 */
[----:B------:R0:W1:Y:S02]  /*6680*/  SHFL.IDX PT, R14, R13, RZ, 0x1f ;  /* 0x00001fff0d0e7589 */ /* 0x00006400000e0000 */
.L_x_15336:
[----:B-1----:R-:W-:Y:S01]  /*6690*/  LEA.HI R0, R14, R14, RZ, 0x1 ;  /* 0x0000000e0e007211 */ /* 0x002fe200078f08ff */
[----:B------:R-:W-:Y:S01]  /*66a0*/  VIADD R24, R22, 0x18400 ;  /* 0x0001840016187836 */ /* 0x000fe20000000000 */
[----:B------:R-:W-:Y:S01]  /*66b0*/  BSSY B6, `(.L_x_15087) ;  /* 0x000001d000067945 */ /* 0x000fe20003800000 */
[----:B------:R-:W-:Y:S01]  /*66c0*/  IMAD.MOV.U32 R215, RZ, RZ, 0x40000040 ;  /* 0x40000040ffd77424 */ /* 0x000fe200078e00ff */
[----:B------:R-:W-:Y:S02]  /*66d0*/  LOP3.LUT R3, R0, 0x7fffe, RZ, 0xc0, !PT ;  /* 0x0007fffe00037812 */ /* 0x000fe400078ec0ff */
[----:B------:R-:W-:-:S03]  /*66e0*/  LOP3.LUT P0, RZ, R24, 0x1bf, RZ, 0xc0, !PT ;  /* 0x000001bf18ff7812 */ /* 0x000fc6000780c0ff */
[----:B------:R-:W-:-:S04]  /*66f0*/  IMAD.IADD R3, R14, 0x1, -R3 ;  /* 0x000000010e037824 */ /* 0x000fc800078e0a03 */
[----:B------:R-:W-:-:S05]  /*6700*/  IMAD R3, R3, 0x2000, R24 ;  /* 0x0000200003037824 */ /* 0x000fca00078e0218 */
[----:B------:R-:W-:Y:S01]  /*6710*/  SHF.R.U32.HI R0, RZ, 0x4, R3 ;  /* 0x00000004ff007819 */ /* 0x000fe20000011603 */
[----:B------:R-:W-:-:S03]  /*6720*/  VIADD R3, R3, 0xa000 ;  /* 0x0000a00003037836 */ /* 0x000fc60000000000 */
[----:B------:R-:W-:Y:S02]  /*6730*/  LOP3.LUT R0, R0, 0x3fff, RZ, 0xc0, !PT ;  /* 0x00003fff00007812 */ /* 0x000fe400078ec0ff */
[----:B------:R-:W-:Y:S02]  /*6740*/  SHF.R.U32.HI R3, RZ, 0x4, R3 ;  /* 0x00000004ff037819 */ /* 0x000fe40000011603 */
[----:B------:R-:W-:Y:S02]  /*6750*/  LOP3.LUT R214, R0, 0x10000, RZ, 0xfc, !PT ;  /* 0x0001000000d67812 */ /* 0x000fe400078efcff */
[----:B------:R-:W-:Y:S01]  /*6760*/  LOP3.LUT R72, R3, 0x3fff, RZ, 0xc0, !PT ;  /* 0x00003fff03487812 */ /* 0x000fe200078ec0ff */
[----:B------:R-:W-:Y:S06]  /*6770*/  @!P0 BRA `(.L_x_15088) ;  /* 0x0000000000408947 */ /* 0x000fec0003800000 */
        /* <DEDUP_REMOVED lines=13> */
[----:B01----:R-:W-:-:S07]  /*6850*/  IMAD.MOV.U32 R13, RZ, RZ, RZ ;  /* 0x000000ffff0d7224 */ /* 0x003fce00078e00ff */
[----:B------:R-:W-:-:S07]  /*6860*/  LEPC R20, `(.L_x_15088) ;  /* 0x000000001014794e */ /* 0x000fce0000000000 */
[----:B--2---:R-:W-:Y:S05]  /*6870*/  CALL.ABS.NOINC R14 ;  /* 0x000000000e007343 */ /* 0x004fea0003c00000 */
.L_x_15088:
[----:B------:R-:W-:Y:S05]  /*6880*/  BSYNC B6 ;  /* 0x0000000000067941 */ /* 0x000fea0003800000 */
.L_x_15087:
        /* <DEDUP_REMOVED lines=13> */
.L_x_15092:
[----:B--2---:R2:W3:Y:S02]  /*6960*/  SYNCS.PHASECHK.TRANS64.TRYWAIT P0, [R22+URZ+0x32400], R3 ;  /* 0x03240003160075a7 */ /* 0x0044e4000800017f */
[----:B---3--:R-:W-:Y:S05]  /*6970*/  @!P0 NANOSLEEP.SYNCS 0x989680 ;  /* 0x009896800000895d */ /* 0x008fea0003900000 */
[----:B------:R-:W3:Y:S02]  /*6980*/  @!P0 SYNCS.PHASECHK.TRANS64 P0, [R22+URZ+0x32400], R3 ;  /* 0x03240003160085a7 */ /* 0x000ee4000800007f */
[----:B---3--:R-:W-:Y:S05]  /*6990*/  @!P0 BRA `(.L_x_15092) ;  /* 0xfffffffc00f08947 */ /* 0x008fea000383ffff */
.L_x_15091:
[----:B------:R-:W-:Y:S05]  /*69a0*/  BSYNC B0 ;  /* 0x0000000000007941 */ /* 0x000fea0003800000 */
.L_x_15090:
[----:B------:R-:W-:Y:S05]  /*69b0*/  BRA `(.L_x_15093) ;  /* 0x0000003000107947 */ /* 0x000fea0003800000 */
.L_x_15089:
        /* <DEDUP_REMOVED lines=30> */
.L_x_15095:
[----:B------:R-:W-:Y:S05]  /*6ba0*/  BSYNC B6 ;  /* 0x0000000000067941 */ /* 0x000fea0003800000 */
.L_x_15094:
[----:B------:R-:W2:Y:S01]  /*6bb0*/  LDL R41, [R1+0x6c] ;  /* 0x00006c0001297983 */ /* 0x000ea20000100800 */
[----:B------:R-:W-:Y:S01]  /*6bc0*/  ULDC.U8 UR4, c[0x0][0x410] ;  /* 0x0001040000047ab9 */ /* 0x000fe20000000000 */
[----:B------:R-:W-:Y:S01]  /*6bd0*/  BSSY B0, `(.L_x_15096) ;  /* 0x00002da000007945 */ /* 0x000fe20003800000 */
[----:B------:R-:W-:Y:S01]  /*6be0*/  ISETP.NE.AND P0, PT, RZ, UR4, PT ;  /* 0x00000004ff007c0c */ /* 0x000fe2000bf05270 */
[----:B--2---:R-:W-:-:S12]  /*6bf0*/  IMAD.IADD R35, R206, 0x1, R41 ;  /* 0x00000001ce237824 */ /* 0x004fd800078e0229 */
[----:B------:R-:W-:Y:S05]  /*6c00*/  @!P0 BRA `(.L_x_15097) ;  /* 0x0000001400d88947 */ /* 0x000fea0003800000 */
[----:B------:R-:W1:Y:S01]  /*6c10*/  LDC R36, c[0x0][0x448] ;  /* 0x00011200ff247b82 */ /* 0x000e620000000800 */
[----:B------:R-:W2:Y:S01]  /*6c20*/  S2R R21, SR_TID.X ;  /* 0x0000000000157919 */ /* 0x000ea20000002100 */
[----:B------:R-:W-:Y:S01]  /*6c30*/  ULDC.64 UR4, c[0x0][0x3f8] ;  /* 0x0000fe0000047ab9 */ /* 0x000fe20000000a00 */
[----:B------:R-:W-:Y:S01]  /*6c40*/  ULDC.64 UR6, c[0x0][0x408] ;  /* 0x0001020000067ab9 */ /* 0x000fe20000000a00 */
[----:B------:R-:W-:Y:S01]  /*6c50*/  IMAD.MOV.U32 R8, RZ, RZ, R24 ;  /* 0x000000ffff087224 */ /* 0x000fe200078e0018 */
[----:B------:R-:W-:Y:S01]  /*6c60*/  SHF.R.S32.HI R39, RZ, 0x1f, R212 ;  /* 0x0000001fff277819 */ /* 0x000fe200000114d4 */
[----:B------:R-:W-:Y:S02]  /*6c70*/  IMAD.MOV.U32 R9, RZ, RZ, R29 ;  /* 0x000000ffff097224 */ /* 0x000fe400078e001d */
[----:B------:R-:W-:Y:S02]  /*6c80*/  IMAD.MOV.U32 R10, RZ, RZ, R26 ;  /* 0x000000ffff0a7224 */ /* 0x000fe400078e001a */
[----:B------:R-:W-:Y:S01]  /*6c90*/  IMAD.MOV.U32 R11, RZ, RZ, R31 ;  /* 0x000000ffff0b7224 */ /* 0x000fe200078e001f */
[----:B-1----:R-:W-:Y:S01]  /*6ca0*/  ISETP.NE.AND P0, PT, R36, 0x1, PT ;  /* 0x000000012400780c */ /* 0x002fe20003f05270 */
[----:B--2---:R-:W-:-:S12]  /*6cb0*/  VIADD R21, R21, 0xffffff80 ;  /* 0xffffff8015157836 */ /* 0x004fd80000000000 */
[----:B------:R-:W1:Y:S01]  /*6cc0*/  @P0 LDC R0, c[0x0][0x44c] ;  /* 0x00011300ff000b82 */ /* 0x000e620000000800 */
[----:B------:R-:W-:-:S04]  /*6cd0*/  SHF.R.S32.HI R20, RZ, 0x1f, R21 ;  /* 0x0000001fff147819 */ /* 0x000fc80000011415 */
[----:B------:R-:W-:-:S03]  /*6ce0*/  LEA.HI R20, R20, R21, RZ, 0x2 ;  /* 0x0000001514147211 */ /* 0x000fc600078f10ff */
[----:B------:R-:W2:Y:S01]  /*6cf0*/  @P0 LDC R5, c[0x0][0x450] ;  /* 0x00011400ff050b82 */ /* 0x000ea20000000800 */
[----:B------:R-:W-:-:S05]  /*6d00*/  LOP3.LUT R20, R20, 0xfffffffc, RZ, 0xc0, !PT ;  /* 0xfffffffc14147812 */ /* 0x000fca00078ec0ff */
[----:B------:R-:W-:-:S04]  /*6d10*/  IMAD.IADD R20, R21, 0x1, -R20 ;  /* 0x0000000115147824 */ /* 0x000fc800078e0a14 */
[----:B------:R-:W-:-:S04]  /*6d20*/  IMAD R3, R20, 0x40, R35 ;  /* 0x0000004014037824 */ /* 0x000fc800078e0223 */
[----:B-1----:R-:W-:-:S05]  /*6d30*/  @P0 IMAD.HI.U32 R0, R3, R0, RZ ;  /* 0x0000000003000227 */ /* 0x002fca00078e00ff */
[----:B--2---:R-:W-:-:S04]  /*6d40*/  @P0 SHF.R.U32.HI R3, RZ, R5, R0 ;  /* 0x00000005ff030219 */ /* 0x004fc80000011600 */
        /* <DEDUP_REMOVED lines=17> */
[----:B------:R1:W2:Y:S04]  /*6e60*/  SHFL.IDX PT, R3, R6, RZ, 0x1c1f ;  /* 0x001c1fff06037589 */ /* 0x0002a800000e0000 */
[----:B------:R1:W3:Y:S04]  /*6e70*/  SHFL.IDX PT, R0, R4, RZ, 0x1c1f ;  /* 0x001c1fff04007589 */ /* 0x0002e800000e0000 */
[----:B------:R1:W4:Y:S04]  /*6e80*/  SHFL.IDX PT, R5, R8, RZ, 0x1c1f ;  /* 0x001c1fff08057589 */ /* 0x00032800000e0000 */
[----:B------:R1:W0:Y:S02]  /*6e90*/  SHFL.IDX PT, R14, R7, RZ, 0x1c1f ;  /* 0x001c1fff070e7589 */ /* 0x00022400000e0000 */
.L_x_15342:
        /* <DEDUP_REMOVED lines=9> */
[----:B---3--:R-:W-:Y:S01]  /*6f30*/  IMAD.MOV.U32 R10, RZ, RZ, R0 ;  /* 0x000000ffff0a7224 */ /* 0x008fe200078e0000 */
[----:B------:R-:W-:Y:S01]  /*6f40*/  ISETP.GE.AND P3, PT, R212, UR4, PT ;  /* 0x00000004d4007c0c */ /* 0x000fe2000bf66270 */
[----:B--2---:R-:W-:Y:S01]  /*6f50*/  IMAD.MOV.U32 R11, RZ, RZ, R3 ;  /* 0x000000ffff0b7224 */ /* 0x004fe200078e0003 */
[----:B------:R-:W-:Y:S01]  /*6f60*/  ISETP.GE.AND P2, PT, R204, UR4, PT ;  /* 0x00000004cc007c0c */ /* 0x000fe2000bf46270 */
[----:B----4-:R-:W-:Y:S01]  /*6f70*/  IMAD.MOV.U32 R15, RZ, RZ, R5 ;  /* 0x000000ffff0f7224 */ /* 0x010fe200078e0005 */
[----:B------:R-:W-:-:S09]  /*6f80*/  CS2R R30, SRZ ;  /* 0x00000000001e7805 */ /* 0x000fd2000001ff00 */
[C---:B------:R-:W-:Y:S01]  /*6f90*/  @!P3 IMAD.SHL.U32 R29, R212.reuse, 0x2, RZ ;  /* 0x00000002d41db824 */ /* 0x040fe200078e00ff */
[----:B------:R-:W-:Y:S02]  /*6fa0*/  @!P3 SHF.L.U64.HI R24, R212, 0x1, R39 ;  /* 0x00000001d418b819 */ /* 0x000fe40000010227 */
[----:B------:R-:W-:Y:S02]  /*6fb0*/  CS2R R32, SRZ ;  /* 0x0000000000207805 */ /* 0x000fe4000001ff00 */
[----:B------:R-:W-:Y:S01]  /*6fc0*/  CS2R R20, SRZ ;  /* 0x0000000000147805 */ /* 0x000fe2000001ff00 */
[----:B------:R-:W-:Y:S01]  /*6fd0*/  @!P2 IMAD.WIDE R10, R204, 0x2, R10 ;  /* 0x00000002cc0aa825 */ /* 0x000fe200078e020a */
[-C--:B------:R-:W-:Y:S02]  /*6fe0*/  @!P3 IADD3 R26, P0, R0, R29.reuse, RZ ;  /* 0x0000001d001ab210 */ /* 0x080fe40007f1e0ff */
[----:B0-----:R-:W-:Y:S01]  /*6ff0*/  @!P3 IADD3 R28, P1, R14, R29, RZ ;  /* 0x0000001d0e1cb210 */ /* 0x001fe20007f3e0ff */
[----:B------:R-:W-:Y:S01]  /*7000*/  @!P2 IMAD.WIDE R12, R204, 0x2, R14 ;  /* 0x00000002cc0ca825 */ /* 0x000fe200078e020e */
[----:B------:R0:W5:Y:S03]  /*7010*/  @!P2 LD.E.64 R30, desc[UR42][R10.64] ;  /* 0x0000002a0a1ea980 */ /* 0x000166000c101b00 */
[--C-:B------:R-:W-:Y:S01]  /*7020*/  @!P3 IMAD.X R27, R3, 0x1, R24.reuse, P0 ;  /* 0x00000001031bb824 */ /* 0x100fe200000e0618 */
[----:B------:R0:W5:Y:S01]  /*7030*/  @!P2 LD.E.64 R32, desc[UR42][R12.64] ;  /* 0x0000002a0c20a980 */ /* 0x000162000c101b00 */
[----:B------:R-:W-:Y:S01]  /*7040*/  @!P3 IMAD.X R29, R5, 0x1, R24, P1 ;  /* 0x00000001051db824 */ /* 0x000fe200008e0618 */
[----:B------:R-:W-:-:S02]  /*7050*/  CS2R R24, SRZ ;  /* 0x0000000000187805 */ /* 0x000fc4000001ff00 */
[----:B------:R0:W5:Y:S04]  /*7060*/  @!P3 LD.E.64 R20, desc[UR42][R26.64] ;  /* 0x0000002a1a14b980 */ /* 0x000168000c101b00 */
[----:B------:R0:W5:Y:S02]  /*7070*/  @!P3 LD.E.64 R24, desc[UR42][R28.64] ;  /* 0x0000002a1c18b980 */ /* 0x000164000c101b00 */
.L_x_15100:
[----:B------:R-:W-:Y:S05]  /*7080*/  BSYNC B1 ;  /* 0x0000000000017941 */ /* 0x000fea0003800000 */
.L_x_15099:
[----:B---3-5:R-:W-:Y:S01]  /*7090*/  IMAD.MOV.U32 R0, RZ, RZ, R20 ;  /* 0x000000ffff007224 */ /* 0x028fe200078e0014 */
[----:B------:R-:W-:Y:S01]  /*70a0*/  UMOV UR4, 0xffffffff ;  /* 0xffffffff00047882 */ /* 0x000fe20000000000 */
[----:B--2---:R-:W-:Y:S01]  /*70b0*/  IMAD.MOV.U32 R3, RZ, RZ, R21 ;  /* 0x000000ffff037224 */ /* 0x004fe200078e0015 */
[----:B0-----:R-:W-:Y:S01]  /*70c0*/  CS2R R26, SRZ ;  /* 0x00000000001a7805 */ /* 0x001fe2000001ff00 */
[----:B----4-:R-:W-:Y:S01]  /*70d0*/  IMAD.MOV.U32 R5, RZ, RZ, R30 ;  /* 0x000000ffff057224 */ /* 0x010fe200078e001e */
        /* <DEDUP_REMOVED lines=16> */
[----:B------:R0:W4:Y:S04]  /*71e0*/  SHFL.IDX PT, R5, R8, 0x1, 0x1c1f ;  /* 0x003c1f0008057f89 */ /* 0x00012800000e0000 */
[----:B------:R0:W0:Y:S02]  /*71f0*/  SHFL.IDX PT, R14, R7, 0x1, 0x1c1f ;  /* 0x003c1f00070e7f89 */ /* 0x00002400000e0000 */
.L_x_15348:
        /* <DEDUP_REMOVED lines=14> */
[----:B------:R-:W-:Y:S01]  /*72e0*/  ULDC UR4, c[0x0][0x3f4] ;  /* 0x0000fd0000047ab9 */ /* 0x000fe20000000800 */
[----:B---3--:R-:W-:Y:S01]  /*72f0*/  IMAD.MOV.U32 R6, RZ, RZ, R0 ;  /* 0x000000ffff067224 */ /* 0x008fe200078e0000 */
[----:B------:R-:W-:Y:S01]  /*7300*/  ISETP.GE.AND P3, PT, R212, UR4, PT ;  /* 0x00000004d4007c0c */ /* 0x000fe2000bf66270 */
[----:B------:R-:W-:Y:S01]  /*7310*/  IMAD.MOV.U32 R7, RZ, RZ, R3 ;  /* 0x000000ffff077224 */ /* 0x000fe200078e0003 */
        /* <DEDUP_REMOVED lines=9> */
[----:B------:R-:W-:Y:S01]  /*73b0*/  @!P3 IADD3 R4, P1, R14, R9, RZ ;  /* 0x000000090e04b210 */ /* 0x000fe20007f3e0ff */
        /* <DEDUP_REMOVED lines=8> */
.L_x_15103:
[----:B------:R-:W-:Y:S05]  /*7440*/  BSYNC B1 ;  /* 0x0000000000017941 */ /* 0x000fea0003800000 */
.L_x_15102:
[----:B0-----:R-:W0:Y:S01]  /*7450*/  S2R R14, SR_TID.X ;  /* 0x00000000000e7919 */ /* 0x001e220000002100 */
[----:B------:R-:W1:Y:S01]  /*7460*/  SYNCS.PHASECHK.TRANS64.TRYWAIT P0, [R22+URZ+0x32400], R37 ;  /* 0x03240025160075a7 */ /* 0x000e62000800017f */
[----:B------:R-:W-:Y:S01]  /*7470*/  LOP3.LUT R3, R10, 0x1c0, RZ, 0xc0, !PT ;  /* 0x000001c00a037812 */ /* 0x000fe200078ec0ff */
[----:B-----5:R-:W-:Y:S01]  /*7480*/  IMAD.MOV.U32 R4, RZ, RZ, R26 ;  /* 0x000000ffff047224 */ /* 0x020fe200078e001a */
[----:B------:R-:W-:Y:S01]  /*7490*/  VIADDMNMX R41, R36, -R41, 0x80, PT ;  /* 0x0000008024297446 */ /* 0x000fe20003800929 */
[----:B----4-:R-:W-:Y:S01]  /*74a0*/  IMAD.MOV.U32 R5, RZ, RZ, R13 ;  /* 0x000000ffff057224 */ /* 0x010fe200078e000d */
        /* <DEDUP_REMOVED lines=15> */
[----:B------:R-:W-:Y:S02]  /*75a0*/  LOP3.LUT P2, RZ, R50, 0x4, RZ, 0xc0, !PT ;  /* 0x0000000432ff7812 */ /* 0x000fe4000784c0ff */
[----:B------:R-:W-:Y:S01]  /*75b0*/  ISETP.GE.AND P1, PT, R206, R41, PT ;  /* 0x00000029ce00720c */ /* 0x000fe20003f26270 */
[----:B0-----:R-:W-:-:S05]  /*75c0*/  VIADD R14, R14, 0xffffff80 ;  /* 0xffffff800e0e7836 */ /* 0x001fca0000000000 */
        /* <DEDUP_REMOVED lines=9> */
[----:B-1----:R-:W-:Y:S06]  /*7660*/  @!P0 BRA `(.L_x_15105) ;  /* 0x00000168003c8947 */ /* 0x002fec0003800000 */
.L_x_15349:
[----:B------:R-:W-:Y:S05]  /*7670*/  BSYNC B1 ;  /* 0x0000000000017941 */ /* 0x000fea0003800000 */
.L_x_15104:
        /* <DEDUP_REMOVED lines=10> */
[----:B------:R-:W-:Y:S02]  /*7720*/  SHF.R.U64 R10, R30, 0x10, R31 ;  /* 0x000000101e0a7819 */ /* 0x000fe4000000121f */
[----:B------:R-:W-:Y:S02]  /*7730*/  SHF.R.U32.HI R35, RZ, 0x10, R33 ;  /* 0x00000010ff237819 */ /* 0x000fe40000011621 */
[----:B------:R-:W-:Y:S02]  /*7740*/  SHF.R.U32.HI R30, RZ, 0x10, R31 ;  /* 0x00000010ff1e7819 */ /* 0x000fe4000001161f */
[----:B------:R-:W-:Y:S02]  /*7750*/  SHF.R.U64 R34, R32, 0x10, R33 ;  /* 0x0000001020227819 */ /* 0x000fe40000001221 */
[----:B------:R-:W-:Y:S02]  /*7760*/  PRMT R35, R38, 0x5410, R35 ;  /* 0x0000541026237816 */ /* 0x000fe40000000023 */
[----:B------:R-:W-:-:S02]  /*7770*/  PRMT R32, R40, 0x5432, R30 ;  /* 0x0000543228207816 */ /* 0x000fc4000000001e */
[----:B------:R-:W-:Y:S01]  /*7780*/  PRMT R31, R38, 0x5432, R10 ;  /* 0x00005432261f7816 */ /* 0x000fe2000000000a */
[C---:B0-----:R-:W-:Y:S01]  /*7790*/  IMAD.U32 R37, R35.reuse, 0x10000, RZ ;  /* 0x0001000023257824 */ /* 0x041fe200078e00ff */
[----:B------:R-:W-:Y:S01]  /*77a0*/  LOP3.LUT R36, R35, 0xffff0000, RZ, 0xc0, !PT ;  /* 0xffff000023247812 */ /* 0x000fe200078ec0ff */
[C---:B------:R-:W-:Y:S01]  /*77b0*/  IMAD.U32 R33, R32.reuse, 0x10000, RZ ;  /* 0x0001000020217824 */ /* 0x040fe200078e00ff */
[----:B------:R-:W-:Y:S02]  /*77c0*/  PRMT R34, R45, 0x5432, R34 ;  /* 0x000054322d227816 */ /* 0x000fe40000000022 */
[----:B------:R-:W-:Y:S02]  /*77d0*/  LOP3.LUT R32, R32, 0xffff0000, RZ, 0xc0, !PT ;  /* 0xffff000020207812 */ /* 0x000fe400078ec0ff */
[C---:B-1----:R-:W-:Y:S01]  /*77e0*/  LOP3.LUT R14, R6.reuse, 0xffff0000, RZ, 0xc0, !PT ;  /* 0xffff0000060e7812 */ /* 0x042fe200078ec0ff */
[----:B------:R-:W-:Y:S01]  /*77f0*/  IMAD.U32 R10, R6, 0x10000, RZ ;  /* 0x00010000060a7824 */ /* 0x000fe200078e00ff */
[C---:B------:R-:W-:Y:S01]  /*7800*/  LOP3.LUT R30, R7.reuse, 0xffff0000, RZ, 0xc0, !PT ;  /* 0xffff0000071e7812 */ /* 0x040fe200078ec0ff */
[----:B------:R-:W-:-:S02]  /*7810*/  IMAD.U32 R15, R7, 0x10000, RZ ;  /* 0x00010000070f7824 */ /* 0x000fc400078e00ff */
[C---:B------:R-:W-:Y:S01]  /*7820*/  FMUL.FTZ R35, R14.reuse, R37 ;  /* 0x000000250e237220 */ /* 0x040fe20000410000 */
[-C--:B------:R-:W-:Y:S01]  /*7830*/  FMUL.FTZ R14, R14, R33.reuse ;  /* 0x000000210e0e7220 */ /* 0x080fe20000410000 */
[----:B------:R-:W-:Y:S02]  /*7840*/  IMAD.U32 R6, R4, 0x10000, RZ ;  /* 0x0001000004067824 */ /* 0x000fe400078e00ff */
[----:B------:R-:W-:Y:S01]  /*7850*/  FMUL.FTZ R40, R30, R36 ;  /* 0x000000241e287220 */ /* 0x000fe20000410000 */
[C---:B------:R-:W-:Y:S01]  /*7860*/  FFMA.FTZ R38, R10.reuse, R33, -R35 ;  /* 0x000000210a267223 */ /* 0x040fe20000010823 */
[C---:B------:R-:W-:Y:S02]  /*7870*/  IMAD.U32 R7, R5.reuse, 0x10000, RZ ;  /* 0x0001000005077824 */ /* 0x040fe400078e00ff */
[----:B------:R-:W-:Y:S01]  /*7880*/  FFMA.FTZ R37, R10, R37, R14 ;  /* 0x000000250a257223 */ /* 0x000fe2000001000e */
[----:B------:R-:W-:Y:S01]  /*7890*/  IMAD.U32 R35, R34, 0x10000, RZ ;  /* 0x0001000022237824 */ /* 0x000fe200078e00ff */
[----:B------:R-:W-:Y:S01]  /*78a0*/  LOP3.LUT R4, R4, 0xffff0000, RZ, 0xc0, !PT ;  /* 0xffff000004047812 */ /* 0x000fe200078ec0ff */
[-C--:B------:R-:W-:Y:S01]  /*78b0*/  FMUL.FTZ R30, R30, R32.reuse ;  /* 0x000000201e1e7220 */ /* 0x080fe20000410000 */
        /* <DEDUP_REMOVED lines=19> */
.L_x_15109:
[----:B------:R-:W-:Y:S05]  /*79f0*/  BSYNC B2 ;  /* 0x0000000000027941 */ /* 0x000fea0003800000 */
.L_x_15108:
[----:B------:R-:W-:Y:S05]  /*7a00*/  @P1 BRA `(.L_x_15107) ;  /* 0x0000000000b81947 */ /* 0x000fea0003800000 */
[----:B-1----:R-:W1:Y:S01]  /*7a10*/  LDS.128 R4, [R0] ;  /* 0x0000000000047984 */ /* 0x002e620000000c00 */
[----:B------:R-:W-:Y:S02]  /*7a20*/  SHF.R.U64 R10, R20, 0x10, R21 ;  /* 0x00000010140a7819 */ /* 0x000fe40000001215 */
[----:B------:R-:W-:Y:S02]  /*7a30*/  SHF.R.U32.HI R31, RZ, 0x10, R25 ;  /* 0x00000010ff1f7819 */ /* 0x000fe40000011619 */
[----:B------:R-:W-:Y:S02]  /*7a40*/  SHF.R.U32.HI R20, RZ, 0x10, R21 ;  /* 0x00000010ff147819 */ /* 0x000fe40000011615 */
[----:B------:R-:W-:Y:S02]  /*7a50*/  SHF.R.U64 R30, R24, 0x10, R25 ;  /* 0x00000010181e7819 */ /* 0x000fe40000001219 */
[----:B------:R-:W-:Y:S02]  /*7a60*/  PRMT R31, R42, 0x5410, R31 ;  /* 0x000054102a1f7816 */ /* 0x000fe4000000001f */
[----:B------:R-:W-:-:S02]  /*7a70*/  PRMT R24, R43, 0x5432, R20 ;  /* 0x000054322b187816 */ /* 0x000fc40000000014 */
[----:B------:R-:W-:Y:S01]  /*7a80*/  PRMT R21, R42, 0x5432, R10 ;  /* 0x000054322a157816 */ /* 0x000fe2000000000a */
[C---:B------:R-:W-:Y:S01]  /*7a90*/  IMAD.U32 R33, R31.reuse, 0x10000, RZ ;  /* 0x000100001f217824 */ /* 0x040fe200078e00ff */
[----:B------:R-:W-:Y:S01]  /*7aa0*/  LOP3.LUT R32, R31, 0xffff0000, RZ, 0xc0, !PT ;  /* 0xffff00001f207812 */ /* 0x000fe200078ec0ff */
[----:B------:R-:W-:Y:S01]  /*7ab0*/  IMAD.U32 R25, R24, 0x10000, RZ ;  /* 0x0001000018197824 */ /* 0x000fe200078e00ff */
        /* <DEDUP_REMOVED lines=35> */
.L_x_15107:
[----:B------:R-:W-:Y:S05]  /*7cf0*/  BSYNC B1 ;  /* 0x0000000000017941 */ /* 0x000fea0003800000 */
.L_x_15106:
        /* <DEDUP_REMOVED lines=13> */
[----:B------:R-:W-:Y:S02]  /*7dd0*/  SHF.R.U64 R15, R12, 0x10, R13 ;  /* 0x000000100c0f7819 */ /* 0x000fe4000000120d */
[----:B------:R-:W-:Y:S01]  /*7de0*/  SHF.R.U64 R24, R28, 0x10, R29 ;  /* 0x000000101c187819 */ /* 0x000fe2000000121d */
[C---:B------:R-:W-:Y:S01]  /*7df0*/  IMAD.U32 R29, R25.reuse, 0x10000, RZ ;  /* 0x00010000191d7824 */ /* 0x040fe200078e00ff */
[----:B------:R-:W-:Y:S01]  /*7e00*/  LOP3.LUT R28, R25, 0xffff0000, RZ, 0xc0, !PT ;  /* 0xffff0000191c7812 */ /* 0x000fe200078ec0ff */
[----:B------:R-:W-:Y:S01]  /*7e10*/  IMAD.U32 R21, R20, 0x10000, RZ ;  /* 0x0001000014157824 */ /* 0x000fe200078e00ff */
[----:B------:R-:W-:-:S02]  /*7e20*/  PRMT R24, R49, 0x5432, R24 ;  /* 0x0000543231187816 */ /* 0x000fc40000000018 */
        /* <DEDUP_REMOVED lines=35> */
.L_x_15112:
[----:B------:R-:W-:Y:S05]  /*8060*/  BSYNC B1 ;  /* 0x0000000000017941 */ /* 0x000fea0003800000 */
.L_x_15111:
[----:B------:R-:W-:Y:S05]  /*8070*/  @P1 BRA `(.L_x_15110) ;  /* 0x00000018003c1947 */ /* 0x000fea0003800000 */
[----:B-1----:R-:W1:Y:S01]  /*8080*/  LDS.128 R4, [R0+0x2000] ;  /* 0x0020000000047984 */ /* 0x002e620000000c00 */
[----:B------:R-:W-:Y:S02]  /*8090*/  SHF.R.U32.HI R13, RZ, 0x10, R27 ;  /* 0x00000010ff0d7819 */ /* 0x000fe4000001161b */
[----:B------:R-:W-:Y:S02]  /*80a0*/  SHF.R.U32.HI R20, RZ, 0x10, R9 ;  /* 0x00000010ff147819 */ /* 0x000fe40000011609 */
[----:B------:R-:W-:Y:S02]  /*80b0*/  PRMT R13, R43, 0x5410, R13 ;  /* 0x000054102b0d7816 */ /* 0x000fe4000000000d */
[----:B------:R-:W-:Y:S02]  /*80c0*/  PRMT R20, R48, 0x5432, R20 ;  /* 0x0000543230147816 */ /* 0x000fe40000000014 */
[----:B------:R-:W-:Y:S01]  /*80d0*/  SHF.R.U64 R15, R8, 0x10, R9 ;  /* 0x00000010080f7819 */ /* 0x000fe20000001209 */
[----:B------:R-:W-:Y:S01]  /*80e0*/  IMAD.U32 R14, R13, 0x10000, RZ ;  /* 0x000100000d0e7824 */ /* 0x000fe200078e00ff */
[----:B------:R-:W-:Y:S01]  /*80f0*/  SHF.R.U64 R12, R26, 0x10, R27 ;  /* 0x000000101a0c7819 */ /* 0x000fe2000000121b */
[C---:B------:R-:W-:Y:S01]  /*8100*/  IMAD.U32 R21, R20.reuse, 0x10000, RZ ;  /* 0x0001000014157824 */ /* 0x040fe200078e00ff */
[----:B------:R-:W-:-:S02]  /*8110*/  LOP3.LUT R20, R20, 0xffff0000, RZ, 0xc0, !PT ;  /* 0xffff000014147812 */ /* 0x000fc400078ec0ff */
[----:B------:R-:W-:Y:S02]  /*8120*/  LOP3.LUT R13, R13, 0xffff0000, RZ, 0xc0, !PT ;  /* 0xffff00000d0d7812 */ /* 0x000fe400078ec0ff */
        /* <DEDUP_REMOVED lines=8> */
[----:B------:R-:W-:-:S02]  /*81b0*/  IMAD.U32 R3, R4, 0x10000, RZ ;  /* 0x0001000004037824 */ /* 0x000fc400078e00ff */
[C---:B------:R-:W-:Y:S01]  /*81c0*/  FMUL.FTZ R9, R7.reuse, R20 ;  /* 0x0000001407097220 */ /* 0x040fe20000410000 */
[C---:B------:R-:W-:Y:S01]  /*81d0*/  FFMA.FTZ R24, R8.reuse, R21, R24 ;  /* 0x0000001508187223 */ /* 0x040fe20000010018 */
[----:B------:R-:W-:Y:S01]  /*81e0*/  FFMA.FTZ R25, R8, R14, -R25 ;  /* 0x0000000e08197223 */ /* 0x000fe20000010819 */
[-C--:B------:R-:W-:Y:S01]  /*81f0*/  FMUL.FTZ R21, R7, R13.reuse ;  /* 0x0000000d07157220 */ /* 0x080fe20000410000 */
[----:B------:R-:W-:Y:S01]  /*8200*/  LOP3.LUT R4, R4, 0xffff0000, RZ, 0xc0, !PT ;  /* 0xffff000004047812 */ /* 0x000fe200078ec0ff */
[C---:B------:R-:W-:Y:S01]  /*8210*/  IMAD.U32 R6, R5.reuse, 0x10000, RZ ;  /* 0x0001000005067824 */ /* 0x040fe200078e00ff */
[----:B------:R-:W-:Y:S01]  /*8220*/  LOP3.LUT R5, R5, 0xffff0000, RZ, 0xc0, !PT ;  /* 0xffff000005057812 */ /* 0x000fe200078ec0ff */
[C---:B------:R-:W-:Y:S01]  /*8230*/  IMAD.U32 R8, R15.reuse, 0x10000, RZ ;  /* 0x000100000f087824 */ /* 0x040fe200078e00ff */
[----:B------:R-:W-:Y:S01]  /*8240*/  LOP3.LUT R15, R15, 0xffff0000, RZ, 0xc0, !PT ;  /* 0xffff00000f0f7812 */ /* 0x000fe200078ec0ff */
[C---:B------:R-:W-:Y:S01]  /*8250*/  IMAD.U32 R7, R12.reuse, 0x10000, RZ ;  /* 0x000100000c077824 */ /* 0x040fe200078e00ff */
[----:B------:R-:W-:Y:S01]  /*8260*/  LOP3.LUT R12, R12, 0xffff0000, RZ, 0xc0, !PT ;  /* 0xffff00000c0c7812 */ /* 0x000fe200078ec0ff */
[C---:B------:R-:W-:Y:S01]  /*8270*/  FFMA.FTZ R14, R10.reuse, R13, -R9 ;  /* 0x0000000d0a0e7223 */ /* 0x040fe20000010809 */
        /* <DEDUP_REMOVED lines=15> */
.L_x_15097:
[----:B------:R-:W1:Y:S01]  /*8370*/  S2R R0, SR_TID.X ;  /* 0x0000000000007919 */ /* 0x000e620000002100 */
[----:B------:R-:W2:Y:S01]  /*8380*/  LDC R30, c[0x0][0x448] ;  /* 0x00011200ff1e7b82 */ /* 0x000ea20000000800 */
[----:B------:R-:W-:Y:S01]  /*8390*/  ULDC.64 UR4, c[0x0][0x3f8] ;  /* 0x0000fe0000047ab9 */ /* 0x000fe20000000a00 */
[----:B------:R-:W-:Y:S01]  /*83a0*/  ULDC.64 UR6, c[0x0][0x408] ;  /* 0x0001020000067ab9 */ /* 0x000fe20000000a00 */
[----:B------:R-:W-:Y:S02]  /*83b0*/  IMAD.MOV.U32 R20, RZ, RZ, R24 ;  /* 0x000000ffff147224 */ /* 0x000fe400078e0018 */
[----:B------:R-:W-:Y:S02]  /*83c0*/  IMAD.MOV.U32 R21, RZ, RZ, R29 ;  /* 0x000000ffff157224 */ /* 0x000fe400078e001d */
[----:B------:R-:W-:Y:S01]  /*83d0*/  IMAD.MOV.U32 R4, RZ, RZ, R26 ;  /* 0x000000ffff047224 */ /* 0x000fe200078e001a */
[----:B--2---:R-:W-:Y:S01]  /*83e0*/  ISETP.NE.AND P0, PT, R30, 0x1, PT ;  /* 0x000000011e00780c */ /* 0x004fe20003f05270 */
[----:B-1----:R-:W-:-:S05]  /*83f0*/  VIADD R0, R0, 0xffffff80 ;  /* 0xffffff8000007836 */ /* 0x002fca0000000000 */
[----:B------:R-:W-:-:S07]  /*8400*/  SHF.R.S32.HI R3, RZ, 0x1f, R0 ;  /* 0x0000001fff037819 */ /* 0x000fce0000011400 */
[----:B------:R-:W1:Y:S01]  /*8410*/  @P0 LDC R5, c[0x0][0x450] ;  /* 0x00011400ff050b82 */ /* 0x000e620000000800 */
[----:B------:R-:W-:-:S04]  /*8420*/  LEA.HI R3, R3, R0, RZ, 0x2 ;  /* 0x0000000003037211 */ /* 0x000fc800078f10ff */
[----:B------:R-:W-:-:S05]  /*8430*/  LOP3.LUT R3, R3, 0xfffffffc, RZ, 0xc0, !PT ;  /* 0xfffffffc03037812 */ /* 0x000fca00078ec0ff */
[----:B------:R-:W-:Y:S02]  /*8440*/  IMAD.IADD R3, R0, 0x1, -R3 ;  /* 0x0000000100037824 */ /* 0x000fe400078e0a03 */
[----:B------:R-:W2:Y:S02]  /*8450*/  @P0 LDC R0, c[0x0][0x44c] ;  /* 0x00011300ff000b82 */ /* 0x000ea40000000800 */
[----:B------:R-:W-:-:S04]  /*8460*/  IMAD R3, R3, 0x40, R35 ;  /* 0x0000004003037824 */ /* 0x000fc800078e0223 */
[----:B--2---:R-:W-:-:S05]  /*8470*/  @P0 IMAD.HI.U32 R0, R3, R0, RZ ;  /* 0x0000000003000227 */ /* 0x004fca00078e00ff */
        /* <DEDUP_REMOVED lines=19> */
[----:B------:R-:W1:Y:S01]  /*85b0*/  LDC R37, c[0x0][0x3f4] ;  /* 0x0000fd00ff257b82 */ /* 0x000e620000000800 */
[----:B------:R-:W2:Y:S01]  /*85c0*/  SHFL.IDX PT, R3, R10, RZ, 0x1c1f ;  /* 0x001c1fff0a037589 */ /* 0x000ea200000e0000 */
[----:B------:R-:W-:-:S03]  /*85d0*/  IMAD R30, R219, R30, RZ ;  /* 0x0000001edb1e7224 */ /* 0x000fc600078e02ff */
[----:B------:R-:W3:Y:S04]  /*85e0*/  SHFL.IDX PT, R0, R20, RZ, 0x1c1f ;  /* 0x001c1fff14007589 */ /* 0x000ee800000e0000 */
[----:B------:R-:W4:Y:S04]  /*85f0*/  SHFL.IDX PT, R14, R28, RZ, 0x1c1f ;  /* 0x001c1fff1c0e7589 */ /* 0x000f2800000e0000 */
[----:B------:R-:W5:Y:S01]  /*8600*/  SHFL.IDX PT, R8, R29, RZ, 0x1c1f ;  /* 0x001c1fff1d087589 */ /* 0x000f6200000e0000 */
[----:B-1----:R-:W-:-:S04]  /*8610*/  ISETP.GE.AND P0, PT, R16, R37, PT ;  /* 0x000000251000720c */ /* 0x002fc80003f06270 */
[----:B------:R-:W-:-:S13]  /*8620*/  ISETP.GE.OR P1, PT, R35, R30, P0 ;  /* 0x0000001e2300720c */ /* 0x000fda0000726670 */
[C---:B------:R-:W-:Y:S01]  /*8630*/  @!P1 IMAD.SHL.U32 R9, R16.reuse, 0x2, RZ ;  /* 0x0000000210099824 */ /* 0x040fe200078e00ff */
[----:B------:R-:W-:-:S04]  /*8640*/  @!P1 SHF.L.U64.HI R21, R16, 0x1, R17 ;  /* 0x0000000110159819 */ /* 0x000fc80000010211 */
[----:B--2---:R-:W-:-:S05]  /*8650*/  @!P1 IADD3 R4, P2, R3, R9, RZ ;  /* 0x0000000903049210 */ /* 0x004fca0007f5e0ff */
[----:B---3--:R-:W-:Y:S01]  /*8660*/  @!P1 IMAD.X R5, R0, 0x1, R21, P2 ;  /* 0x0000000100059824 */ /* 0x008fe200010e0615 */
[----:B----4-:R-:W-:-:S05]  /*8670*/  @!P1 IADD3 R14, P2, R14, R9, RZ ;  /* 0x000000090e0e9210 */ /* 0x010fca0007f5e0ff */
[----:B------:R-:W2:Y:S01]  /*8680*/  @!P1 LD.E.128 R4, desc[UR42][R4.64] ;  /* 0x0000002a04049980 */ /* 0x000ea2000c101d00 */
[----:B-----5:R-:W-:-:S04]  /*8690*/  @!P1 IMAD.X R3, R8, 0x1, R21, P2 ;  /* 0x0000000108039824 */ /* 0x020fc800010e0615 */
[----:B------:R-:W-:-:S05]  /*86a0*/  @!P1 IMAD.MOV.U32 R15, RZ, RZ, R3 ;  /* 0x000000ffff0f9224 */ /* 0x000fca00078e0003 */
[----:B------:R1:W3:Y:S01]  /*86b0*/  @!P1 LD.E.128 R24, desc[UR42][R14.64] ;  /* 0x0000002a0e189980 */ /* 0x0002e2000c101d00 */
[----:B------:R-:W-:Y:S02]  /*86c0*/  CS2R R38, SRZ ;  /* 0x0000000000267805 */ /* 0x000fe4000001ff00 */
[----:B------:R-:W-:Y:S01]  /*86d0*/  CS2R R40, SRZ ;  /* 0x0000000000287805 */ /* 0x000fe2000001ff00 */
[----:B------:R-:W4:Y:S04]  /*86e0*/  SHFL.IDX PT, R8, R29, 0x1, 0x1c1f ;  /* 0x003c1f001d087f89 */ /* 0x000f2800000e0000 */
[----:B-1----:R-:W1:Y:S01]  /*86f0*/  SHFL.IDX PT, R14, R28, 0x1, 0x1c1f ;  /* 0x003c1f001c0e7f89 */ /* 0x002e6200000e0000 */
[----:B--2---:R-:W-:Y:S02]  /*8700*/  @!P1 IMAD.MOV.U32 R38, RZ, RZ, R6 ;  /* 0x000000ffff269224 */ /* 0x004fe400078e0006 */
[----:B------:R-:W-:Y:S01]  /*8710*/  @!P1 IMAD.MOV.U32 R39, RZ, RZ, R7 ;  /* 0x000000ffff279224 */ /* 0x000fe200078e0007 */
[----:B------:R-:W-:Y:S01]  /*8720*/  CS2R R6, SRZ ;  /* 0x0000000000067805 */ /* 0x000fe2000001ff00 */
[----:B------:R-:W-:-:S02]  /*8730*/  IMAD.MOV.U32 R0, RZ, RZ, R38 ;  /* 0x000000ffff007224 */ /* 0x000fc400078e0026 */
[----:B------:R-:W-:Y:S02]  /*8740*/  @!P1 IMAD.MOV.U32 R40, RZ, RZ, R4 ;  /* 0x000000ffff289224 */ /* 0x000fe400078e0004 */
[----:B------:R-:W-:Y:S01]  /*8750*/  @!P1 IMAD.MOV.U32 R41, RZ, RZ, R5 ;  /* 0x000000ffff299224 */ /* 0x000fe200078e0005 */
[----:B------:R-:W-:Y:S01]  /*8760*/  CS2R R4, SRZ ;  /* 0x0000000000047805 */ /* 0x000fe2000001ff00 */
[----:B------:R-:W-:Y:S01]  /*8770*/  IMAD.MOV.U32 R3, RZ, RZ, R39 ;  /* 0x000000ffff037224 */ /* 0x000fe200078e0027 */
[----:B------:R-:W-:Y:S01]  /*8780*/  PRMT R9, R9, 0x5410, R0 ;  /* 0x0000541009097816 */ /* 0x000fe20000000000 */
[----:B------:R-:W-:Y:S01]  /*8790*/  IMAD.MOV.U32 R11, RZ, RZ, R40 ;  /* 0x000000ffff0b7224 */ /* 0x000fe200078e0028 */
[----:B------:R-:W2:Y:S01]  /*87a0*/  SHFL.IDX PT, R0, R20, 0x1, 0x1c1f ;  /* 0x003c1f0014007f89 */ /* 0x000ea200000e0000 */
[----:B------:R-:W-:Y:S01]  /*87b0*/  IMAD.MOV.U32 R12, RZ, RZ, R41 ;  /* 0x000000ffff0c7224 */ /* 0x000fe200078e0029 */
[----:B------:R-:W-:Y:S01]  /*87c0*/  PRMT R45, R3, 0x7610, R45 ;  /* 0x00007610032d7816 */ /* 0x000fe2000000002d */
[----:B---3--:R-:W-:Y:S01]  /*87d0*/  @!P1 IMAD.MOV.U32 R4, RZ, RZ, R26 ;  /* 0x000000ffff049224 */ /* 0x008fe200078e001a */
[----:B------:R3:W1:Y:S01]  /*87e0*/  SHFL.IDX PT, R3, R10, 0x1, 0x1c1f ;  /* 0x003c1f000a037f89 */ /* 0x00066200000e0000 */
[----:B------:R-:W-:Y:S01]  /*87f0*/  @!P1 IMAD.MOV.U32 R5, RZ, RZ, R27 ;  /* 0x000000ffff059224 */ /* 0x000fe200078e001b */
[----:B------:R-:W-:Y:S01]  /*8800*/  PRMT R9, R11, 0x7610, R9 ;  /* 0x000076100b097816 */ /* 0x000fe20000000009 */
[----:B------:R-:W-:Y:S01]  /*8810*/  @!P1 IMAD.MOV.U32 R6, RZ, RZ, R24 ;  /* 0x000000ffff069224 */ /* 0x000fe200078e0018 */
[----:B------:R-:W-:Y:S01]  /*8820*/  CS2R R26, SRZ ;  /* 0x00000000001a7805 */ /* 0x000fe2000001ff00 */
[----:B------:R-:W-:-:S02]  /*8830*/  @!P1 IMAD.MOV.U32 R7, RZ, RZ, R25 ;  /* 0x000000ffff079224 */ /* 0x000fc400078e0019 */
[----:B------:R-:W-:Y:S01]  /*8840*/  IMAD.MOV.U32 R11, RZ, RZ, R4 ;  /* 0x000000ffff0b7224 */ /* 0x000fe200078e0004 */
[----:B---3--:R-:W-:Y:S01]  /*8850*/  PRMT R10, R12, 0x7610, R10 ;  /* 0x000076100c0a7816 */ /* 0x008fe2000000000a */
[----:B------:R-:W-:Y:S02]  /*8860*/  IMAD.MOV.U32 R12, RZ, RZ, R5 ;  /* 0x000000ffff0c7224 */ /* 0x000fe400078e0005 */
[----:B0-----:R-:W-:Y:S02]  /*8870*/  IMAD.MOV.U32 R13, RZ, RZ, R6 ;  /* 0x000000ffff0d7224 */ /* 0x001fe400078e0006 */
[----:B------:R-:W-:Y:S01]  /*8880*/  IMAD.MOV.U32 R15, RZ, RZ, R7 ;  /* 0x000000ffff0f7224 */ /* 0x000fe200078e0007 */
[----:B------:R-:W-:Y:S02]  /*8890*/  PRMT R10, R10, 0x5410, R12 ;  /* 0x000054100a0a7816 */ /* 0x000fe4000000000c */
[----:B------:R-:W-:Y:S02]  /*88a0*/  PRMT R20, R11, 0x5410, R13 ;  /* 0x000054100b147816 */ /* 0x000fe4000000000d */
[----:B----4-:R-:W-:-:S07]  /*88b0*/  PRMT R45, R45, 0x5410, R15 ;  /* 0x000054102d2d7816 */ /* 0x010fce000000000f */
.L_x_15359:
[----:B------:R-:W3:Y:S01]  /*88c0*/  LDL R12, [R1+0x98] ;  /* 0x00009800010c7983 */ /* 0x000ee20000100800 */
[----:B------:R-:W-:Y:S01]  /*88d0*/  VIADD R35, R35, 0x40 ;  /* 0x0000004023237836 */ /* 0x000fe20000000000 */
[----:B------:R-:W-:Y:S01]  /*88e0*/  BSSY B1, `(.L_x_15114) ;  /* 0x0000016000017945 */ /* 0x000fe20003800000 */
[----:B------:R-:W-:Y:S02]  /*88f0*/  CS2R R24, SRZ ;  /* 0x0000000000187805 */ /* 0x000fe4000001ff00 */
[----:B------:R-:W-:Y:S02]  /*8900*/  CS2R R32, SRZ ;  /* 0x0000000000207805 */ /* 0x000fe4000001ff00 */
[----:B------:R-:W-:Y:S02]  /*8910*/  ISETP.GE.AND P1, PT, R35, R30, PT ;  /* 0x0000001e2300720c */ /* 0x000fe40003f26270 */
[----:B------:R-:W-:Y:S02]  /*8920*/  CS2R R34, SRZ ;  /* 0x0000000000227805 */ /* 0x000fe4000001ff00 */
[----:B---3--:R-:W-:-:S04]  /*8930*/  LEA.HI R11, R12, R12, RZ, 0x1 ;  /* 0x0000000c0c0b7211 */ /* 0x008fc800078f08ff */
[----:B------:R-:W-:-:S05]  /*8940*/  LOP3.LUT R11, R11, 0xfffffffe, RZ, 0xc0, !PT ;  /* 0xfffffffe0b0b7812 */ /* 0x000fca00078ec0ff */
[----:B------:R-:W-:-:S05]  /*8950*/  IMAD.IADD R11, R12, 0x1, -R11 ;  /* 0x000000010c0b7824 */ /* 0x000fca00078e0a0b */
        /* <DEDUP_REMOVED lines=8> */
[-C--:B-1----:R-:W-:Y:S02]  /*89e0*/  IADD3 R32, P1, R3, R12.reuse, RZ ;  /* 0x0000000c03207210 */ /* 0x082fe40007f3e0ff */
[----:B------:R-:W-:-:S03]  /*89f0*/  IADD3 R14, P2, R14, R12, RZ ;  /* 0x0000000c0e0e7210 */ /* 0x000fc60007f5e0ff */
[--C-:B--2---:R-:W-:Y:S02]  /*8a00*/  IMAD.X R33, R0, 0x1, R15.reuse, P1 ;  /* 0x0000000100217824 */ /* 0x104fe400008e060f */
[----:B------:R-:W-:-:S04]  /*8a10*/  IMAD.X R15, R8, 0x1, R15, P2 ;  /* 0x00000001080f7824 */ /* 0x000fc800010e060f */
[----:B------:R-:W5:Y:S04]  /*8a20*/  LD.E.128 R32, desc[UR42][R32.64] ;  /* 0x0000002a20207980 */ /* 0x000f68000c101d00 */
[----:B------:R0:W5:Y:S02]  /*8a30*/  LD.E.128 R24, desc[UR42][R14.64] ;  /* 0x0000002a0e187980 */ /* 0x000164000c101d00 */
.L_x_15115:
[----:B------:R-:W-:Y:S05]  /*8a40*/  BSYNC B1 ;  /* 0x0000000000017941 */ /* 0x000fea0003800000 */
.L_x_15114:
[----:B--2---:R-:W1:Y:S01]  /*8a50*/  LDL R0, [R1+0x6c] ;  /* 0x00006c0001007983 */ /* 0x004e620000100800 */
[----:B------:R-:W2:Y:S01]  /*8a60*/  SYNCS.PHASECHK.TRANS64.TRYWAIT P1, [R22+URZ+0x32400], R13 ;  /* 0x0324000d160075a7 */ /* 0x000ea2000802017f */
[----:B------:R-:W-:Y:S01]  /*8a70*/  VIADD R12, R206, 0x40 ;  /* 0x00000040ce0c7836 */ /* 0x000fe20000000000 */
[----:B------:R-:W-:Y:S01]  /*8a80*/  BSSY B1, `(.L_x_15116) ;  /* 0x0000011000017945 */ /* 0x000fe20003800000 */
[----:B-----5:R-:W-:Y:S02]  /*8a90*/  IMAD.MOV.U32 R8, RZ, RZ, R27 ;  /* 0x000000ffff087224 */ /* 0x020fe400078e001b */
[----:B------:R-:W-:Y:S02]  /*8aa0*/  IMAD.MOV.U32 R53, RZ, RZ, R34 ;  /* 0x000000ffff357224 */ /* 0x000fe400078e0022 */
[----:B------:R-:W-:Y:S01]  /*8ab0*/  IMAD.MOV.U32 R54, RZ, RZ, R35 ;  /* 0x000000ffff367224 */ /* 0x000fe200078e0023 */
[----:B-1----:R-:W-:Y:S01]  /*8ac0*/  VIADDMNMX R3, R30, -R0, 0x80, PT ;  /* 0x000000801e037446 */ /* 0x002fe20003800900 */
[----:B------:R-:W-:-:S03]  /*8ad0*/  IMAD.MOV.U32 R0, RZ, RZ, R26 ;  /* 0x000000ffff007224 */ /* 0x000fc600078e001a */
[-C--:B------:R-:W-:Y:S02]  /*8ae0*/  ISETP.GE.OR P2, PT, R206, R3.reuse, P0 ;  /* 0x00000003ce00720c */ /* 0x080fe40000746670 */
[----:B------:R-:W-:Y:S01]  /*8af0*/  ISETP.GE.OR P0, PT, R12, R3, P0 ;  /* 0x000000030c00720c */ /* 0x000fe20000706670 */
[----:B------:R-:W-:Y:S01]  /*8b00*/  IMAD.MOV.U32 R3, RZ, RZ, R25 ;  /* 0x000000ffff037224 */ /* 0x000fe200078e0019 */
[----:B------:R-:W-:Y:S01]  /*8b10*/  PRMT R49, R0, 0x5410, R8 ;  /* 0x0000541000317816 */ /* 0x000fe20000000008 */
[----:B------:R-:W-:Y:S02]  /*8b20*/  IMAD.MOV.U32 R0, RZ, RZ, R24 ;  /* 0x000000ffff007224 */ /* 0x000fe400078e0018 */
[----:B------:R-:W-:Y:S02]  /*8b30*/  IMAD.MOV.U32 R8, RZ, RZ, R32 ;  /* 0x000000ffff087224 */ /* 0x000fe400078e0020 */
[----:B------:R-:W-:Y:S01]  /*8b40*/  IMAD.MOV.U32 R12, RZ, RZ, R33 ;  /* 0x000000ffff0c7224 */ /* 0x000fe200078e0021 */
[----:B------:R-:W-:-:S02]  /*8b50*/  PRMT R50, R0, 0x5410, R3 ;  /* 0x0000541000327816 */ /* 0x000fc40000000003 */
[----:B------:R-:W-:Y:S02]  /*8b60*/  PRMT R51, R51, 0x5410, R8 ;  /* 0x0000541033337816 */ /* 0x000fe40000000008 */
[----:B------:R-:W-:Y:S01]  /*8b70*/  PRMT R52, R52, 0x5410, R12 ;  /* 0x0000541034347816 */ /* 0x000fe2000000000c */
[----:B--2---:R-:W-:Y:S06]  /*8b80*/  @!P1 BRA `(.L_x_15117) ;  /* 0x0000015800709947 */ /* 0x004fec0003800000 */
.L_x_15360:
[----:B------:R-:W-:Y:S05]  /*8b90*/  BSYNC B1 ;  /* 0x0000000000017941 */ /* 0x000fea0003800000 */
.L_x_15116:
[----:B------:R-:W-:Y:S04]  /*8ba0*/  BSSY B1, `(.L_x_15118) ;  /* 0x0000070000017945 */ /* 0x000fe80003800000 */
[----:B------:R-:W-:Y:S05]  /*8bb0*/  @P2 BRA `(.L_x_15119) ;  /* 0x0000000400b82947 */ /* 0x000fea0003800000 */
[----:B------:R-:W2:Y:S01]  /*8bc0*/  LDL R0, [R1+0x9c] ;  /* 0x00009c0001007983 */ /* 0x000ea20000100800 */
[----:B------:R-:W-:Y:S02]  /*8bd0*/  SHF.R.U64 R38, R38, 0x10, R39 ;  /* 0x0000001026267819 */ /* 0x000fe40000001227 */
[--C-:B------:R-:W-:Y:S01]  /*8be0*/  SHF.R.U32.HI R44, RZ, 0x10, R5.reuse ;  /* 0x00000010ff2c7819 */ /* 0x100fe20000011605 */
[----:B------:R-:W3:Y:S01]  /*8bf0*/  S2R R3, SR_TID.X ;  /* 0x0000000000037919 */ /* 0x000ee20000002100 */
[----:B------:R-:W-:Y:S02]  /*8c00*/  PRMT R38, R9, 0x5432, R38 ;  /* 0x0000543209267816 */ /* 0x000fe40000000026 */
[----:B------:R-:W-:Y:S02]  /*8c10*/  SHF.R.U64 R43, R4, 0x10, R5 ;  /* 0x00000010042b7819 */ /* 0x000fe40000001205 */
[----:B------:R-:W-:Y:S02]  /*8c20*/  PRMT R44, R10, 0x5432, R44 ;  /* 0x000054320a2c7816 */ /* 0x000fe4000000002c */
[----:B------:R-:W-:-:S02]  /*8c30*/  SHF.R.U32.HI R39, RZ, 0x10, R39 ;  /* 0x00000010ff277819 */ /* 0x000fc40000011627 */
[----:B------:R-:W-:Y:S02]  /*8c40*/  SHF.R.U32.HI R42, RZ, 0x10, R7 ;  /* 0x00000010ff2a7819 */ /* 0x000fe40000011607 */
[----:B------:R-:W-:Y:S02]  /*8c50*/  PRMT R43, R20, 0x5410, R43 ;  /* 0x00005410142b7816 */ /* 0x000fe4000000002b */
[C---:B------:R-:W-:Y:S02]  /*8c60*/  PRMT R39, R45.reuse, 0x5410, R39 ;  /* 0x000054102d277816 */ /* 0x040fe40000000027 */
[----:B------:R-:W-:Y:S01]  /*8c70*/  PRMT R42, R45, 0x5432, R42 ;  /* 0x000054322d2a7816 */ /* 0x000fe2000000002a */
[----:B---3--:R-:W-:-:S05]  /*8c80*/  VIADD R3, R3, 0xffffff80 ;  /* 0xffffff8003037836 */ /* 0x008fca0000000000 */
[----:B------:R-:W-:-:S04]  /*8c90*/  SHF.R.S32.HI R12, RZ, 0x1f, R3 ;  /* 0x0000001fff0c7819 */ /* 0x000fc80000011403 */
[----:B------:R-:W-:Y:S01]  /*8ca0*/  LEA.HI R12, R12, R3, RZ, 0x5 ;  /* 0x000000030c0c7211 */ /* 0x000fe200078f28ff */
[----:B------:R-:W-:-:S03]  /*8cb0*/  IMAD.IADD R3, R16, 0x1, R37 ;  /* 0x0000000110037824 */ /* 0x000fc600078e0225 */
[----:B------:R-:W-:Y:S01]  /*8cc0*/  SHF.R.S32.HI R12, RZ, 0x5, R12 ;  /* 0x00000005ff0c7819 */ /* 0x000fe2000001140c */
[----:B--2---:R-:W-:-:S05]  /*8cd0*/  IMAD.SHL.U32 R0, R0, 0x40, RZ ;  /* 0x0000004000007824 */ /* 0x004fca00078e00ff */
[----:B------:R-:W-:-:S04]  /*8ce0*/  LOP3.LUT R8, R0, 0x1c0, RZ, 0xc0, !PT ;  /* 0x000001c000087812 */ /* 0x000fc800078ec0ff */
[C---:B------:R-:W-:Y:S02]  /*8cf0*/  LOP3.LUT R0, R8.reuse, 0x38, R16, 0xf8, !PT ;  /* 0x0000003808007812 */ /* 0x040fe400078ef810 */
[----:B-1----:R-:W-:Y:S02]  /*8d00*/  SHF.R.U32.HI R13, RZ, 0x3, R8 ;  /* 0x00000003ff0d7819 */ /* 0x002fe40000011608 */
[----:B------:R-:W-:Y:S02]  /*8d10*/  LOP3.LUT R8, R8, 0x38, R3, 0xf8, !PT ;  /* 0x0000003808087812 */ /* 0x000fe400078ef803 */
[-C--:B------:R-:W-:Y:S02]  /*8d20*/  LOP3.LUT R0, R0, R13.reuse, RZ, 0x3c, !PT ;  /* 0x0000000d00007212 */ /* 0x080fe400078e3cff */
[----:B------:R-:W-:-:S03]  /*8d30*/  LOP3.LUT R8, R8, R13, RZ, 0x3c, !PT ;  /* 0x0000000d08087212 */ /* 0x000fc600078e3cff */
[----:B------:R-:W-:Y:S01]  /*8d40*/  IMAD R3, R12, 0x200, R0 ;  /* 0x000002000c037824 */ /* 0x000fe200078e0200 */
[----:B------:R-:W-:Y:S02]  /*8d50*/  SHF.R.U64 R0, R40, 0x10, R41 ;  /* 0x0000001028007819 */ /* 0x000fe40000001229 */
[----:B------:R-:W-:Y:S01]  /*8d60*/  SHF.R.U64 R40, R6, 0x10, R7 ;  /* 0x0000001006287819 */ /* 0x000fe20000001207 */
[----:B------:R-:W-:Y:S01]  /*8d70*/  IMAD R47, R3, 0x2, R22 ;  /* 0x00000002032f7824 */ /* 0x000fe200078e0216 */
[----:B------:R-:W-:Y:S01]  /*8d80*/  SHF.R.U32.HI R41, RZ, 0x10, R41 ;  /* 0x00000010ff297819 */ /* 0x000fe20000011629 */
[----:B------:R-:W-:Y:S01]  /*8d90*/  IMAD R3, R12, 0x200, R8 ;  /* 0x000002000c037824 */ /* 0x000fe200078e0208 */
[----:B------:R-:W-:Y:S02]  /*8da0*/  PRMT R21, R9, 0x5410, R0 ;  /* 0x0000541009157816 */ /* 0x000fe40000000000 */
[----:B0-----:R-:W0:Y:S01]  /*8db0*/  LDS.128 R12, [R47+0x18400] ;  /* 0x018400002f0c7984 */ /* 0x001e220000000c00 */
[----:B------:R-:W-:Y:S01]  /*8dc0*/  IMAD R48, R3, 0x2, R22 ;  /* 0x0000000203307824 */ /* 0x000fe200078e0216 */
[----:B------:R-:W-:-:S02]  /*8dd0*/  PRMT R40, R20, 0x5432, R40 ;  /* 0x0000543214287816 */ /* 0x000fc40000000028 */
[----:B------:R-:W-:Y:S02]  /*8de0*/  PRMT R36, R10, 0x5410, R41 ;  /* 0x000054100a247816 */ /* 0x000fe40000000029 */
[----:B------:R-:W1:Y:S01]  /*8df0*/  LDS.128 R28, [R48+0x18400] ;  /* 0x01840000301c7984 */ /* 0x000e620000000c00 */
        /* <DEDUP_REMOVED lines=17> */
[C---:B------:R-:W-:Y:S01]  /*8f10*/  LOP3.LUT R30, R31.reuse, 0xffff0000, RZ, 0xc0, !PT ;  /* 0xffff00001f1e7812 */ /* 0x040fe200078ec0ff */
[----:B------:R-:W-:-:S02]  /*8f20*/  IMAD.U32 R20, R31, 0x10000, RZ ;  /* 0x000100001f147824 */ /* 0x000fc400078e00ff */
[C---:B------:R-:W-:Y:S01]  /*8f30*/  FMUL.FTZ R45, R8.reuse, R41 ;  /* 0x00000029082d7220 */ /* 0x040fe20000410000 */
[-C--:B------:R-:W-:Y:S01]  /*8f40*/  FMUL.FTZ R31, R8, R29.reuse ;  /* 0x0000001d081f7220 */ /* 0x080fe20000410000 */
[----:B------:R-:W-:Y:S01]  /*8f50*/  LOP3.LUT R8, R21, 0xffff0000, RZ, 0xc0, !PT ;  /* 0xffff000015087812 */ /* 0x000fe200078ec0ff */
[C---:B------:R-:W-:Y:S01]  /*8f60*/  FMUL.FTZ R46, R9.reuse, R40 ;  /* 0x00000028092e7220 */ /* 0x040fe20000410000 */
[----:B------:R-:W-:Y:S01]  /*8f70*/  FFMA.FTZ R45, R0, R29, -R45 ;  /* 0x0000001d002d7223 */ /* 0x000fe2000001082d */
[----:B------:R-:W-:Y:S02]  /*8f80*/  IMAD.U32 R29, R42, 0x10000, RZ ;  /* 0x000100002a1d7824 */ /* 0x000fe400078e00ff */
[----:B------:R-:W-:Y:S01]  /*8f90*/  FFMA.FTZ R31, R0, R41, R31 ;  /* 0x00000029001f7223 */ /* 0x000fe2000001001f */
[----:B------:R-:W-:Y:S02]  /*8fa0*/  IMAD.U32 R21, R36, 0x10000, RZ ;  /* 0x0001000024157824 */ /* 0x000fe400078e00ff */
[-C--:B------:R-:W-:Y:S01]  /*8fb0*/  FMUL.FTZ R0, R9, R8.reuse ;  /* 0x0000000809007220 */ /* 0x080fe20000410000 */
[----:B------:R-:W-:Y:S01]  /*8fc0*/  FMUL.FTZ R41, R10, R29 ;  /* 0x0000001d0a297220 */ /* 0x000fe20000410000 */
[----:B------:R-:W-:Y:S01]  /*8fd0*/  LOP3.LUT R9, R42, 0xffff0000, RZ, 0xc0, !PT ;  /* 0xffff00002a097812 */ /* 0x000fe200078ec0ff */
[C---:B------:R-:W-:Y:S01]  /*8fe0*/  FFMA.FTZ R46, R3.reuse, R8, -R46 ;  /* 0x00000008032e7223 */ /* 0x040fe2000001082e */
        /* <DEDUP_REMOVED lines=11> */
[C---:B------:R-:W-:Y:S01]  /*90a0*/  FMUL.FTZ R21, R13.reuse, R0 ;  /* 0x000000000d157220 */ /* 0x040fe20000410000 */
[----:B------:R-:W-:Y:S01]  /*90b0*/  FMUL.FTZ R36, R13, R4 ;  /* 0x000000040d247220 */ /* 0x000fe20000410000 */
[----:B------:R-:W-:Y:S01]  /*90c0*/  FFMA.FTZ R13, R12, R9, R29 ;  /* 0x000000090c0d7223 */ /* 0x000fe2000001001d */
[----:B------:R-:W-:Y:S02]  /*90d0*/  IMAD.U32 R3, R39, 0x10000, RZ ;  /* 0x0001000027037824 */ /* 0x000fe400078e00ff */
[C---:B------:R-:W-:Y:S01]  /*90e0*/  FMUL.FTZ R12, R20.reuse, R8 ;  /* 0x00000008140c7220 */ /* 0x040fe20000410000 */
[----:B------:R-:W-:Y:S01]  /*90f0*/  LOP3.LUT R43, R43, 0xffff0000, RZ, 0xc0, !PT ;  /* 0xffff00002b2b7812 */ /* 0x000fe200078ec0ff */
[----:B------:R-:W-:Y:S01]  /*9100*/  FFMA.FTZ R36, R5, R0, -R36 ;  /* 0x0000000005247223 */ /* 0x000fe20000010824 */
[-C--:B------:R-:W-:Y:S01]  /*9110*/  FMUL.FTZ R20, R20, R3.reuse ;  /* 0x0000000314147220 */ /* 0x080fe20000410000 */
[----:B------:R-:W-:Y:S01]  /*9120*/  FFMA.FTZ R9, R7, R3, -R12 ;  /* 0x0000000307097223 */ /* 0x000fe2000001080c */
[----:B------:R-:W-:Y:S01]  /*9130*/  LOP3.LUT R38, R38, 0xffff0000, RZ, 0xc0, !PT ;  /* 0xffff000026267812 */ /* 0x000fe200078ec0ff */
[----:B------:R-:W-:Y:S01]  /*9140*/  FFMA.FTZ R21, R5, R4, R21 ;  /* 0x0000000405157223 */ /* 0x000fe20000010015 */
[----:B------:R-:W-:Y:S01]  /*9150*/  LOP3.LUT R3, R44, 0xffff0000, RZ, 0xc0, !PT ;  /* 0xffff00002c037812 */ /* 0x000fe200078ec0ff */
[----:B------:R-:W-:Y:S01]  /*9160*/  FMUL.FTZ R5, R15, R43 ;  /* 0x0000002b0f057220 */ /* 0x000fe20000410000 */
[----:B------:R-:W-:Y:S01]  /*9170*/  LOP3.LUT R39, R39, 0xffff0000, RZ, 0xc0, !PT ;  /* 0xffff000027277812 */ /* 0x000fe200078ec0ff */
[----:B------:R-:W-:Y:S01]  /*9180*/  FMUL.FTZ R0, R15, R38 ;  /* 0x000000260f007220 */ /* 0x000fe20000410000 */
[----:B------:R-:W-:Y:S01]  /*9190*/  FFMA.FTZ R20, R7, R8, R20 ;  /* 0x0000000807147223 */ /* 0x000fe20000010014 */
        /* <DEDUP_REMOVED lines=16> */
.L_x_15119:
[----:B------:R-:W-:Y:S05]  /*92a0*/  BSYNC B1 ;  /* 0x0000000000017941 */ /* 0x000fea0003800000 */
.L_x_15118:
[----:B------:R-:W-:Y:S01]  /*92b0*/  PRMT R8, R53, 0x5410, R54 ;  /* 0x0000541035087816 */ /* 0x000fe20000000036 */
[----:B------:R-:W-:Y:S06]  /*92c0*/  @P0 BRA `(.L_x_15110) ;  /* 0x0000000400a80947 */ /* 0x000fec0003800000 */
[----:B------:R-:W3:Y:S01]  /*92d0*/  LDL R3, [R1+0x84] ;  /* 0x0000840001037983 */ /* 0x000ee20000100800 */
[C---:B--2---:R-:W-:Y:S02]  /*92e0*/  VIADD R4, R206.reuse, 0x40 ;  /* 0x00000040ce047836 */ /* 0x044fe40000000000 */
[----:B------:R-:W-:Y:S01]  /*92f0*/  VIADD R5, R206, 0x40 ;  /* 0x00000040ce057836 */ /* 0x000fe20000000000 */
[----:B------:R-:W2:Y:S01]  /*9300*/  LDL R38, [R1+0xa0] ;  /* 0x0000a00001267983 */ /* 0x000ea20000100800 */
        /* <DEDUP_REMOVED lines=10> */
[----:B------:R-:W-:Y:S02]  /*93b0*/  SHF.R.U32.HI R30, RZ, 0x10, R35 ;  /* 0x00000010ff1e7819 */ /* 0x000fe40000011623 */
[----:B------:R-:W-:Y:S02]  /*93c0*/  SHF.R.U64 R35, R26, 0x10, R27 ;  /* 0x000000101a237819 */ /* 0x000fe4000000121b */
[----:B------:R-:W-:-:S02]  /*93d0*/  PRMT R31, R50, 0x5410, R31 ;  /* 0x00005410321f7816 */ /* 0x000fc4000000001f */
[----:B------:R-:W-:Y:S02]  /*93e0*/  SHF.R.U32.HI R28, RZ, 0x10, R33 ;  /* 0x00000010ff1c7819 */ /* 0x000fe40000011621 */
[----:B------:R-:W-:Y:S02]  /*93f0*/  SHF.R.U32.HI R36, RZ, 0x10, R27 ;  /* 0x00000010ff247819 */ /* 0x000fe4000001161b */
[----:B------:R-:W-:Y:S02]  /*9400*/  PRMT R28, R52, 0x5432, R28 ;  /* 0x00005432341c7816 */ /* 0x000fe4000000001c */
[C---:B------:R-:W-:Y:S02]  /*9410*/  PRMT R30, R8.reuse, 0x5432, R30 ;  /* 0x00005432081e7816 */ /* 0x040fe4000000001e */
[----:B------:R-:W-:Y:S02]  /*9420*/  PRMT R29, R8, 0x5410, R29 ;  /* 0x00005410081d7816 */ /* 0x000fe4000000001d */
[----:B------:R-:W-:-:S02]  /*9430*/  PRMT R36, R49, 0x5432, R36 ;  /* 0x0000543231247816 */ /* 0x000fc40000000024 */
[----:B------:R-:W-:Y:S01]  /*9440*/  PRMT R35, R49, 0x5410, R35 ;  /* 0x0000541031237816 */ /* 0x000fe20000000023 */
[----:B---3--:R-:W-:-:S04]  /*9450*/  IMAD.IADD R3, R3, 0x1, R0 ;  /* 0x0000000103037824 */ /* 0x008fc800078e0200 */
[----:B------:R-:W-:Y:S01]  /*9460*/  IMAD R3, R3, 0x2, R22 ;  /* 0x0000000203037824 */ /* 0x000fe200078e0216 */
[----:B--2---:R-:W-:Y:S04]  /*9470*/  LDS.128 R4, [R38+0x18400] ;  /* 0x0184000026047984 */ /* 0x004fe80000000c00 */
[----:B01----:R-:W0:Y:S01]  /*9480*/  LDS.128 R12, [R3+0x18400] ;  /* 0x01840000030c7984 */ /* 0x003e220000000c00 */
[----:B------:R-:W-:Y:S02]  /*9490*/  SHF.R.U64 R0, R32, 0x10, R33 ;  /* 0x0000001020007819 */ /* 0x000fe40000001221 */
[----:B------:R-:W-:Y:S02]  /*94a0*/  SHF.R.U32.HI R32, RZ, 0x10, R25 ;  /* 0x00000010ff207819 */ /* 0x000fe40000011619 */
[----:B------:R-:W-:Y:S01]  /*94b0*/  PRMT R26, R51, 0x5432, R0 ;  /* 0x00005432331a7816 */ /* 0x000fe20000000000 */
[----:B------:R-:W-:Y:S01]  /*94c0*/  IMAD.U32 R33, R31, 0x10000, RZ ;  /* 0x000100001f217824 */ /* 0x000fe200078e00ff */
[----:B------:R-:W-:-:S03]  /*94d0*/  PRMT R32, R50, 0x5432, R32 ;  /* 0x0000543232207816 */ /* 0x000fc60000000020 */
[----:B------:R-:W-:Y:S02]  /*94e0*/  IMAD.U32 R27, R26, 0x10000, RZ ;  /* 0x000100001a1b7824 */ /* 0x000fe400078e00ff */
[C---:B------:R-:W-:Y:S01]  /*94f0*/  IMAD.U32 R34, R32.reuse, 0x10000, RZ ;  /* 0x0001000020227824 */ /* 0x040fe200078e00ff */
[----:B------:R-:W-:Y:S02]  /*9500*/  LOP3.LUT R31, R31, 0xffff0000, RZ, 0xc0, !PT ;  /* 0xffff00001f1f7812 */ /* 0x000fe400078ec0ff */
[----:B------:R-:W-:Y:S01]  /*9510*/  LOP3.LUT R32, R32, 0xffff0000, RZ, 0xc0, !PT ;  /* 0xffff000020207812 */ /* 0x000fe200078ec0ff */
[----:B0-----:R-:W-:Y:S02]  /*9520*/  IMAD.U32 R20, R12, 0x10000, RZ ;  /* 0x000100000c147824 */ /* 0x001fe400078e00ff */
[----:B------:R-:W-:Y:S02]  /*9530*/  IMAD.U32 R21, R13, 0x10000, RZ ;  /* 0x000100000d157824 */ /* 0x000fe400078e00ff */
[C---:B------:R-:W-:Y:S01]  /*9540*/  FMUL.FTZ R37, R20.reuse, R33 ;  /* 0x0000002114257220 */ /* 0x040fe20000410000 */
[----:B------:R-:W-:Y:S01]  /*9550*/  FMUL.FTZ R39, R20, R27 ;  /* 0x0000001b14277220 */ /* 0x000fe20000410000 */
[----:B------:R-:W-:-:S02]  /*9560*/  IMAD.U32 R0, R4, 0x10000, RZ ;  /* 0x0001000004007824 */ /* 0x000fc400078e00ff */
[----:B------:R-:W-:Y:S02]  /*9570*/  IMAD.U32 R20, R28, 0x10000, RZ ;  /* 0x000100001c147824 */ /* 0x000fe400078e00ff */
[----:B------:R-:W-:Y:S01]  /*9580*/  FMUL.FTZ R41, R21, R34 ;  /* 0x0000002215297220 */ /* 0x000fe20000410000 */
[----:B------:R-:W-:Y:S02]  /*9590*/  IMAD.U32 R8, R5, 0x10000, RZ ;  /* 0x0001000005087824 */ /* 0x000fe400078e00ff */
[C---:B------:R-:W-:Y:S01]  /*95a0*/  FFMA.FTZ R37, R0.reuse, R27, -R37 ;  /* 0x0000001b00257223 */ /* 0x040fe20000010825 */
[----:B------:R-:W-:Y:S01]  /*95b0*/  FFMA.FTZ R39, R0, R33, R39 ;  /* 0x0000002100277223 */ /* 0x000fe20000010027 */
[----:B------:R-:W-:Y:S01]  /*95c0*/  FMUL.FTZ R21, R21, R20 ;  /* 0x0000001415157220 */ /* 0x000fe20000410000 */
[----:B------:R-:W-:Y:S02]  /*95d0*/  IMAD.U32 R25, R15, 0x10000, RZ ;  /* 0x000100000f197824 */ /* 0x000fe400078e00ff */
[----:B------:R-:W-:-:S02]  /*95e0*/  IMAD.U32 R0, R30, 0x10000, RZ ;  /* 0x000100001e007824 */ /* 0x000fc400078e00ff */
[C---:B------:R-:W-:Y:S01]  /*95f0*/  FFMA.FTZ R41, R8.reuse, R20, -R41 ;  /* 0x0000001408297223 */ /* 0x040fe20000010829 */
[----:B------:R-:W-:Y:S01]  /*9600*/  FFMA.FTZ R34, R8, R34, R21 ;  /* 0x0000002208227223 */ /* 0x000fe20000010015 */
[----:B------:R-:W-:Y:S01]  /*9610*/  IMAD.U32 R10, R7, 0x10000, RZ ;  /* 0x00010000070a7824 */ /* 0x000fe200078e00ff */
[----:B------:R-:W-:Y:S01]  /*9620*/  LOP3.LUT R12, R12, 0xffff0000, RZ, 0xc0, !PT ;  /* 0xffff00000c0c7812 */ /* 0x000fe200078ec0ff */
[----:B------:R-:W-:Y:S02]  /*9630*/  IMAD.U32 R27, R36, 0x10000, RZ ;  /* 0x00010000241b7824 */ /* 0x000fe400078e00ff */
[C---:B------:R-:W-:Y:S01]  /*9640*/  FMUL.FTZ R20, R25.reuse, R0 ;  /* 0x0000000019147220 */ /* 0x040fe20000410000 */
[----:B------:R-:W-:Y:S02]  /*9650*/  LOP3.LUT R21, R26, 0xffff0000, RZ, 0xc0, !PT ;  /* 0xffff00001a157812 */ /* 0x000fe400078ec0ff */
[----:B------:R-:W-:Y:S01]  /*9660*/  LOP3.LUT R4, R4, 0xffff0000, RZ, 0xc0, !PT ;  /* 0xffff000004047812 */ /* 0x000fe200078ec0ff */
[-C--:B------:R-:W-:Y:S01]  /*9670*/  FMUL.FTZ R33, R25, R27.reuse ;  /* 0x0000001b19217220 */ /* 0x080fe20000410000 */
[----:B------:R-:W-:Y:S01]  /*9680*/  LOP3.LUT R13, R13, 0xffff0000, RZ, 0xc0, !PT ;  /* 0xffff00000d0d7812 */ /* 0x000fe200078ec0ff */
[----:B------:R-:W-:Y:S01]  /*9690*/  FFMA.FTZ R26, R10, R27, R20 ;  /* 0x0000001b0a1a7223 */ /* 0x000fe20000010014 */
[----:B------:R-:W-:Y:S01]  /*96a0*/  FMUL.FTZ R25, R12, R31 ;  /* 0x0000001f0c197220 */ /* 0x000fe20000410000 */
[----:B------:R-:W-:Y:S01]  /*96b0*/  LOP3.LUT R28, R28, 0xffff0000, RZ, 0xc0, !PT ;  /* 0xffff00001c1c7812 */ /* 0x000fe200078ec0ff */
[----:B------:R-:W-:Y:S01]  /*96c0*/  FMUL.FTZ R27, R12, R21 ;  /* 0x000000150c1b7220 */ /* 0x000fe20000410000 */
[----:B------:R-:W-:-:S02]  /*96d0*/  IMAD.U32 R24, R14, 0x10000, RZ ;  /* 0x000100000e187824 */ /* 0x000fc400078e00ff */
[----:B------:R-:W-:Y:S02]  /*96e0*/  IMAD.U32 R8, R35, 0x10000, RZ ;  /* 0x0001000023087824 */ /* 0x000fe400078e00ff */
[----:B------:R-:W-:Y:S01]  /*96f0*/  FFMA.FTZ R33, R10, R0, -R33 ;  /* 0x000000000a217223 */ /* 0x000fe20000010821 */
[----:B------:R-:W-:Y:S01]  /*9700*/  LOP3.LUT R5, R5, 0xffff0000, RZ, 0xc0, !PT ;  /* 0xffff000005057812 */ /* 0x000fe200078ec0ff */
[C---:B------:R-:W-:Y:S01]  /*9710*/  FFMA.FTZ R10, R4.reuse, R21, -R25 ;  /* 0x00000015040a7223 */ /* 0x040fe20000010819 */
[----:B------:R-:W-:Y:S02]  /*9720*/  IMAD.U32 R0, R29, 0x10000, RZ ;  /* 0x000100001d007824 */ /* 0x000fe400078e00ff */
[C---:B------:R-:W-:Y:S01]  /*9730*/  FMUL.FTZ R20, R13.reuse, R32 ;  /* 0x000000200d147220 */ /* 0x040fe20000410000 */
[----:B------:R-:W-:Y:S01]  /*9740*/  FFMA.FTZ R12, R4, R31, R27 ;  /* 0x0000001f040c7223 */ /* 0x000fe2000001001b */
[----:B------:R-:W-:Y:S01]  /*9750*/  IMAD.U32 R9, R6, 0x10000, RZ ;  /* 0x0001000006097824 */ /* 0x000fe200078e00ff */
[----:B------:R-:W-:Y:S01]  /*9760*/  LOP3.LUT R14, R14, 0xffff0000, RZ, 0xc0, !PT ;  /* 0xffff00000e0e7812 */ /* 0x000fe200078ec0ff */
[----:B------:R-:W-:Y:S01]  /*9770*/  FMUL.FTZ R13, R13, R28 ;  /* 0x0000001c0d0d7220 */ /* 0x000fe20000410000 */
[----:B------:R-:W-:Y:S01]  /*9780*/  LOP3.LUT R15, R15, 0xffff0000, RZ, 0xc0, !PT ;  /* 0xffff00000f0f7812 */ /* 0x000fe200078ec0ff */
[----:B------:R-:W-:Y:S01]  /*9790*/  FMUL.FTZ R4, R24, R8 ;  /* 0x0000000818047220 */ /* 0x000fe20000410000 */
[----:B------:R-:W-:-:S02]  /*97a0*/  LOP3.LUT R35, R35, 0xffff0000, RZ, 0xc0, !PT ;  /* 0xffff000023237812 */ /* 0x000fc400078ec0ff */
[----:B------:R-:W-:Y:S02]  /*97b0*/  LOP3.LUT R36, R36, 0xffff0000, RZ, 0xc0, !PT ;  /* 0xffff000024247812 */ /* 0x000fe400078ec0ff */
[----:B------:R-:W-:Y:S02]  /*97c0*/  LOP3.LUT R29, R29, 0xffff0000, RZ, 0xc0, !PT ;  /* 0xffff00001d1d7812 */ /* 0x000fe400078ec0ff */
[----:B------:R-:W-:Y:S01]  /*97d0*/  LOP3.LUT R30, R30, 0xffff0000, RZ, 0xc0, !PT ;  /* 0xffff00001e1e7812 */ /* 0x000fe200078ec0ff */
[----:B------:R-:W-:Y:S01]  /*97e0*/  FMUL.FTZ R24, R24, R0 ;  /* 0x0000000018187220 */ /* 0x000fe20000410000 */
[----:B------:R-:W-:Y:S01]  /*97f0*/  LOP3.LUT R6, R6, 0xffff0000, RZ, 0xc0, !PT ;  /* 0xffff000006067812 */ /* 0x000fe200078ec0ff */
[----:B------:R-:W-:Y:S01]  /*9800*/  FFMA.FTZ R20, R5, R28, -R20 ;  /* 0x0000001c05147223 */ /* 0x000fe20000010814 */
[----:B------:R-:W-:Y:S01]  /*9810*/  LOP3.LUT R7, R7, 0xffff0000, RZ, 0xc0, !PT ;  /* 0xffff000007077812 */ /* 0x000fe200078ec0ff */
[----:B------:R-:W-:Y:S01]  /*9820*/  FFMA.FTZ R13, R5, R32, R13 ;  /* 0x00000020050d7223 */ /* 0x000fe2000001000d */
        /* <DEDUP_REMOVED lines=20> */
.L_x_15110:
[----:B------:R-:W-:Y:S05]  /*9970*/  BSYNC B0 ;  /* 0x0000000000007941 */ /* 0x000fea0003800000 */
.L_x_15096:
        /* <DEDUP_REMOVED lines=8> */
.L_x_15093:
[----:B--2---:R-:W2:Y:S01]  /*9a00*/  S2R R0, SR_TID.X ;  /* 0x0000000000007919 */ /* 0x004ea20000002100 */
[----:B------:R-:W-:Y:S05]  /*9a10*/  WARPSYNC.ALL ;  /* 0x0000000000007948 */ /* 0x000fea0003800000 */
[----:B--2---:R-:W-:-:S05]  /*9a20*/  SHF.R.U32.HI R0, RZ, 0x7, R0 ;  /* 0x00000007ff007819 */ /* 0x004fca0000011600 */
[----:B-1-3--:R-:W-:Y:S02]  /*9a30*/  VIADD R3, R0, 0x8 ;  /* 0x0000000800037836 */ /* 0x00afe40000000000 */
[----:B------:R-:W-:-:S03]  /*9a40*/  IMAD.U32 R0, RZ, RZ, UR44 ;  /* 0x0000002cff007e24 */ /* 0x000fc6000f8e00ff */
[----:B------:R1:W-:Y:S02]  /*9a50*/  BAR.SYNC.DEFER_BLOCKING R3, 0x100 ;  /* 0x000400030000751d */ /* 0x0003e40000010000 */
[----:B------:R-:W-:-:S13]  /*9a60*/  ISETP.NE.AND P0, PT, R0, 0x3, PT ;  /* 0x000000030000780c */ /* 0x000fda0003f05270 */
[----:B-1----:R-:W-:Y:S05]  /*9a70*/  @!P0 BRA `(.L_x_15120) ;  /* 0x0000000000048947 */ /* 0x002fea0003800000 */
[----:B------:R-:W-:Y:S01]  /*9a80*/  BPT.TRAP 0x1 ;  /* 0x000000040000795c */ /* 0x000fe20000300000 */
.L_x_15120:
[----:B------:R-:W-:Y:S01]  /*9a90*/  IMAD R9, R18, 0x8, R22 ;  /* 0x0000000812097824 */ /* 0x000fe200078e0216 */
[----:B------:R-:W-:-:S04]  /*9aa0*/  SHF.L.U32 R6, R207, 0x1f, RZ ;  /* 0x0000001fcf067819 */ /* 0x000fc800000006ff */
[----:B------:R1:W2:Y:S01]  /*9ab0*/  SYNCS.PHASECHK.TRANS64.TRYWAIT P1, [R9+URZ+0x32430], R6 ;  /* 0x03243006090075a7 */ /* 0x0002a2000802017f */
[----:B------:R-:W-:Y:S05]  /*9ac0*/  @!P0 BRA `(.L_x_15121) ;  /* 0x0000000000048947 */ /* 0x000fea0003800000 */
[----:B------:R-:W-:Y:S01]  /*9ad0*/  BPT.TRAP 0x1 ;  /* 0x000000040000795c */ /* 0x000fe20000300000 */
.L_x_15121:
[----:B------:R-:W-:-:S05]  /*9ae0*/  VIADD R0, R22, 0x1c400 ;  /* 0x0001c40016007836 */ /* 0x000fca0000000000 */
[----:B------:R-:W-:-:S04]  /*9af0*/  SHF.R.U32.HI R0, RZ, 0x4, R0 ;  /* 0x00000004ff007819 */ /* 0x000fc80000011600 */
[----:B------:R-:W-:-:S04]  /*9b00*/  LOP3.LUT R0, R0, 0x3fff, RZ, 0xc0, !PT ;  /* 0x00003fff00007812 */ /* 0x000fc800078ec0ff */
[----:B------:R-:W-:-:S05]  /*9b10*/  LOP3.LUT R0, R0, 0x10000, RZ, 0xfc, !PT ;  /* 0x0001000000007812 */ /* 0x000fca00078efcff */
[----:B------:R3:W-:Y:S01]  /*9b20*/  STL [R1+0x68], R0 ;  /* 0x0000680001007387 */ /* 0x0007e20000100800 */
[----:B--2---:R-:W-:Y:S05]  /*9b30*/  @P1 BRA `(.L_x_15122) ;  /* 0x0000000000081947 */ /* 0x004fea0003800000 */
[----:B------:R-:W2:Y:S02]  /*9b40*/  SYNCS.PHASECHK.TRANS64.TRYWAIT P1, [R9+URZ+0x32430], R6 ;  /* 0x03243006090075a7 */ /* 0x000ea4000802017f */
[----:B--2---:R-:W-:Y:S05]  /*9b50*/  @!P1 BRA `(.L_x_15123) ;  /* 0x0000014800909947 */ /* 0x004fea0003800000 */
.L_x_15122:
[----:B---3--:R-:W3:Y:S01]  /*9b60*/  LDL R0, [R1+0x68] ;  /* 0x0000680001007983 */ /* 0x008ee20000100800 */
[----:B------:R-:W-:Y:S01]  /*9b70*/  IMAD.MOV.U32 R5, RZ, RZ, 0x40000040 ;  /* 0x40000040ff057424 */ /* 0x000fe200078e00ff */
[----:B------:R-:W-:Y:S05]  /*9b80*/  WARPSYNC.ALL ;  /* 0x0000000000007948 */ /* 0x000fea0003800000 */
[C---:B------:R-:W-:Y:S01]  /*9b90*/  R2UR UR4, R214.reuse ;  /* 0x00000000d60472ca */ /* 0x040fe200000e0000 */
[----:B0-----:R-:W-:Y:S01]  /*9ba0*/  WARPGROUP.ARRIVE ;  /* 0x00000000000079c5 */ /* 0x001fe20000000000 */
[----:B------:R-:W-:Y:S01]  /*9bb0*/  R2UR UR5, R215 ;  /* 0x00000000d70572ca */ /* 0x000fe200000e0000 */
[C---:B------:R-:W-:Y:S01]  /*9bc0*/  VIADD R74, R214.reuse, 0x2 ;  /* 0x00000002d64a7836 */ /* 0x040fe20000000000 */
[----:B------:R-:W-:Y:S01]  /*9bd0*/  R2UR UR7, R5 ;  /* 0x00000000050772ca */ /* 0x000fe200000e0000 */
[----:B------:R-:W-:Y:S01]  /*9be0*/  IMAD.MOV.U32 R75, RZ, RZ, 0x40000040 ;  /* 0x40000040ff4b7424 */ /* 0x000fe200078e00ff */
[----:B------:R-:W-:Y:S01]  /*9bf0*/  SHF.L.U32 R11, R11, 0x1f, RZ ;  /* 0x0000001f0b0b7819 */ /* 0x000fe200000006ff */
[----:B------:R-:W-:Y:S01]  /*9c00*/  IMAD.MOV.U32 R13, RZ, RZ, 0x40000040 ;  /* 0x40000040ff0d7424 */ /* 0x000fe200078e00ff */
[----:B------:R-:W-:Y:S01]  /*9c10*/  BSSY B0, `(.L_x_15124) ;  /* 0x0000028000007945 */ /* 0x000fe20003800000 */
[----:B------:R-:W-:Y:S01]  /*9c20*/  VIADD R20, R214, 0x4 ;  /* 0x00000004d6147836 */ /* 0x000fe20000000000 */
[----:B------:R0:W-:Y:S01]  /*9c30*/  STL.64 [R1+0x60], R74 ;  /* 0x0000604a01007387 */ /* 0x0001e20000100a00 */
[----:B------:R-:W-:-:S02]  /*9c40*/  IMAD.MOV.U32 R21, RZ, RZ, 0x40000040 ;  /* 0x40000040ff157424 */ /* 0x000fc400078e00ff */
[----:B------:R-:W-:Y:S02]  /*9c50*/  VIADD R14, R214, 0x6 ;  /* 0x00000006d60e7836 */ /* 0x000fe40000000000 */
[----:B------:R-:W-:Y:S01]  /*9c60*/  IMAD.MOV.U32 R15, RZ, RZ, 0x40000040 ;  /* 0x40000040ff0f7424 */ /* 0x000fe200078e00ff */
[----:B------:R0:W-:Y:S01]  /*9c70*/  STL.64 [R1+0x58], R20 ;  /* 0x0000581401007387 */ /* 0x0001e20000100a00 */
[----:B------:R-:W-:-:S03]  /*9c80*/  IMAD.MOV.U32 R5, RZ, RZ, 0x40000040 ;  /* 0x40000040ff057424 */ /* 0x000fc600078e00ff */
[----:B------:R0:W-:Y:S01]  /*9c90*/  STL.64 [R1+0x50], R14 ;  /* 0x0000500e01007387 */ /* 0x0001e20000100a00 */
[----:B---3--:R-:W-:-:S04]  /*9ca0*/  IMAD R4, R18, 0x300, R0 ;  /* 0x0000030012047824 */ /* 0x008fc800078e0200 */
        /* <DEDUP_REMOVED lines=28> */
[----:B------:R-:W3:Y:S02]  /*9e70*/  SYNCS.PHASECHK.TRANS64.TRYWAIT P1, [R22+URZ+0x32410], R11 ;  /* 0x0324100b160075a7 */ /* 0x000ee4000802017f */
[----:B0--3--:R-:W-:Y:S05]  /*9e80*/  @!P1 BRA `(.L_x_15125) ;  /* 0x0000014400d89947 */ /* 0x009fea0003800000 */
.L_x_15361:
[----:B------:R-:W-:Y:S05]  /*9e90*/  BSYNC B0 ;  /* 0x0000000000007941 */ /* 0x000fea0003800000 */
.L_x_15124:
[----:B------:R-:W-:Y:S05]  /*9ea0*/  @!P0 BRA `(.L_x_15126) ;  /* 0x0000000000048947 */ /* 0x000fea0003800000 */
[----:B------:R-:W-:Y:S01]  /*9eb0*/  BPT.TRAP 0x1 ;  /* 0x000000040000795c */ /* 0x000fe20000300000 */
.L_x_15126:
[----:B------:R3:W4:Y:S01]  /*9ec0*/  SYNCS.PHASECHK.TRANS64.TRYWAIT P1, [R9+URZ+0x32450], R6 ;  /* 0x03245006090075a7 */ /* 0x000722000802017f */
[----:B------:R-:W-:Y:S05]  /*9ed0*/  @!P0 BRA `(.L_x_15127) ;  /* 0x0000000000048947 */ /* 0x000fea0003800000 */
[----:B------:R-:W-:Y:S01]  /*9ee0*/  BPT.TRAP 0x1 ;  /* 0x000000040000795c */ /* 0x000fe20000300000 */
.L_x_15127:
[----:B----4-:R-:W-:Y:S05]  /*9ef0*/  @P1 BRA `(.L_x_15128) ;  /* 0x0000000000081947 */ /* 0x010fea0003800000 */
[----:B------:R-:W4:Y:S02]  /*9f00*/  SYNCS.PHASECHK.TRANS64.TRYWAIT P1, [R9+URZ+0x32450], R6 ;  /* 0x03245006090075a7 */ /* 0x000f24000802017f */
[----:B----4-:R-:W-:Y:S05]  /*9f10*/  @!P1 BRA `(.L_x_15129) ;  /* 0x0000014400c89947 */ /* 0x010fea0003800000 */
.L_x_15128:
[----:B------:R-:W-:Y:S05]  /*9f20*/  WARPSYNC.ALL ;  /* 0x0000000000007948 */ /* 0x000fea0003800000 */
[----:B------:R-:W-:Y:S01]  /*9f30*/  R2UR UR38, R22 ;  /* 0x00000000162672ca */ /* 0x000fe200000e0000 */
[----:B------:R-:W-:Y:S01]  /*9f40*/  IMAD.MOV.U32 R7, RZ, RZ, 0xc00 ;  /* 0x00000c00ff077424 */ /* 0x000fe200078e00ff */
[----:B------:R-:W-:Y:S01]  /*9f50*/  LOP3.LUT R4, R72, 0x10000, RZ, 0xfc, !PT ;  /* 0x0001000048047812 */ /* 0x000fe200078efcff */
[----:B------:R-:W-:Y:S01]  /*9f60*/  IMAD.MOV.U32 R5, RZ, RZ, 0x40000040 ;  /* 0x40000040ff057424 */ /* 0x000fe200078e00ff */
[----:B------:R-:W-:Y:S01]  /*9f70*/  WARPGROUP.ARRIVE ;  /* 0x00000000000079c5 */ /* 0x000fe20000000000 */
[----:B------:R-:W-:Y:S01]  /*9f80*/  IMAD.MOV.U32 R85, RZ, RZ, 0x40000040 ;  /* 0x40000040ff557424 */ /* 0x000fe200078e00ff */
[C---:B------:R-:W-:Y:S01]  /*9f90*/  R2UR UR4, R4.reuse ;  /* 0x00000000040472ca */ /* 0x040fe200000e0000 */
[C---:B------:R-:W-:Y:S01]  /*9fa0*/  VIADD R84, R4.reuse, 0x2 ;  /* 0x0000000204547836 */ /* 0x040fe20000000000 */
[----:B------:R-:W-:Y:S01]  /*9fb0*/  R2UR UR5, R5 ;  /* 0x00000000050572ca */ /* 0x000fe200000e0000 */
[----:B0-----:R-:W-:Y:S01]  /*9fc0*/  IMAD.MOV.U32 R11, RZ, RZ, 0x40000040 ;  /* 0x40000040ff0b7424 */ /* 0x001fe200078e00ff */
[----:B------:R-:W0:Y:S01]  /*9fd0*/  S2R R0, SR_TID.X ;  /* 0x0000000000007919 */ /* 0x000e220000002100 */
[----:B------:R-:W-:-:S02]  /*9fe0*/  VIADD R82, R4, 0x4 ;  /* 0x0000000404527836 */ /* 0x000fc40000000000 */
[----:B------:R-:W-:Y:S01]  /*9ff0*/  UIADD3 UR38, UR38, 0x400, URZ ;  /* 0x0000040026267890 */ /* 0x000fe2000fffe03f */
[----:B------:R-:W-:Y:S01]  /*a000*/  IMAD.MOV.U32 R83, RZ, RZ, 0x40000040 ;  /* 0x40000040ff537424 */ /* 0x000fe200078e00ff */
[----:B------:R0:W-:Y:S01]  /*a010*/  STL.64 [R1+0x48], R84 ;  /* 0x0000485401007387 */ /* 0x0001e20000100a00 */
[C---:B------:R-:W-:Y:S01]  /*a020*/  VIADD R80, R4.reuse, 0x6 ;  /* 0x0000000604507836 */ /* 0x040fe20000000000 */
[----:B------:R-:W-:Y:S01]  /*a030*/  USHF.R.U32.HI UR38, URZ, 0x4, UR38 ;  /* 0x000000043f267899 */ /* 0x000fe20008011626 */
[----:B------:R-:W-:Y:S01]  /*a040*/  IMAD.MOV.U32 R81, RZ, RZ, 0x40000040 ;  /* 0x40000040ff517424 */ /* 0x000fe200078e00ff */
[----:B------:R0:W-:Y:S01]  /*a050*/  STL.64 [R1+0x40], R82 ;  /* 0x0000405201007387 */ /* 0x0001e20000100a00 */
[C---:B------:R-:W-:Y:S01]  /*a060*/  VIADD R78, R4.reuse, 0x400 ;  /* 0x00000400044e7836 */ /* 0x040fe20000000000 */
[----:B------:R-:W-:Y:S01]  /*a070*/  ULOP3.LUT UR38, UR38, 0x3fff, URZ, 0xc0, !UPT ;  /* 0x00003fff26267892 */ /* 0x000fe2000f8ec03f */
[----:B------:R-:W-:Y:S01]  /*a080*/  IMAD.MOV.U32 R79, RZ, RZ, 0x40000040 ;  /* 0x40000040ff4f7424 */ /* 0x000fe200078e00ff */
[----:B------:R0:W-:Y:S01]  /*a090*/  STL.64 [R1+0x38], R80 ;  /* 0x0000385001007387 */ /* 0x0001e20000100a00 */
[C---:B------:R-:W-:Y:S01]  /*a0a0*/  VIADD R76, R4.reuse, 0x402 ;  /* 0x00000402044c7836 */ /* 0x040fe20000000000 */
[----:B------:R-:W-:Y:S01]  /*a0b0*/  ULOP3.LUT UR45, UR38, 0x10000, URZ, 0xfc, !UPT ;  /* 0x00010000262d7892 */ /* 0x000fe2000f8efc3f */
[----:B------:R-:W-:Y:S01]  /*a0c0*/  IMAD.MOV.U32 R77, RZ, RZ, 0x40000040 ;  /* 0x40000040ff4d7424 */ /* 0x000fe200078e00ff */
[----:B------:R0:W-:Y:S01]  /*a0d0*/  STL.64 [R1+0x30], R78 ;  /* 0x0000304e01007387 */ /* 0x0001e20000100a00 */
[----:B------:R-:W-:-:S02]  /*a0e0*/  VIADD R74, R4, 0x404 ;  /* 0x00000404044a7836 */ /* 0x000fc40000000000 */
[----:B------:R-:W-:Y:S01]  /*a0f0*/  IMAD.MOV.U32 R75, RZ, RZ, 0x40000040 ;  /* 0x40000040ff4b7424 */ /* 0x000fe200078e00ff */
[----:B------:R0:W-:Y:S01]  /*a100*/  STL.64 [R1+0x28], R76 ;  /* 0x0000284c01007387 */ /* 0x0001e20000100a00 */
[----:B-1234-:R-:W-:Y:S02]  /*a110*/  IMAD R6, R18, R7, UR45 ;  /* 0x0000002d12067e24 */ /* 0x01efe4000f8e0207 */
[----:B------:R-:W-:Y:S01]  /*a120*/  IMAD.MOV.U32 R7, RZ, RZ, 0x40000040 ;  /* 0x40000040ff077424 */ /* 0x000fe200078e00ff */
[----:B------:R1:W-:Y:S01]  /*a130*/  STL.64 [R1+0x20], R74 ;  /* 0x0000204a01007387 */ /* 0x0003e20000100a00 */
[C---:B------:R-:W-:Y:S01]  /*a140*/  VIADD R10, R6.reuse, 0x2 ;  /* 0x00000002060a7836 */ /* 0x040fe20000000000 */
[----:B------:R-:W-:Y:S01]  /*a150*/  R2UR UR6, R6 ;  /* 0x00000000060672ca */ /* 0x000fe200000e0000 */
[----:B------:R-:W-:Y:S01]  /*a160*/  VIADD R72, R4, 0x406 ;  /* 0x0000040604487836 */ /* 0x000fe20000000000 */
[----:B------:R-:W-:Y:S01]  /*a170*/  R2UR UR7, R7 ;  /* 0x00000000070772ca */ /* 0x000fe200000e0000 */
[----:B------:R-:W-:-:S02]  /*a180*/  IMAD.MOV.U32 R73, RZ, RZ, 0x40000040 ;  /* 0x40000040ff497424 */ /* 0x000fc400078e00ff */
[C---:B------:R-:W-:Y:S01]  /*a190*/  VIADD R20, R4.reuse, 0x800 ;  /* 0x0000080004147836 */ /* 0x040fe20000000000 */
[----:B0-----:R-:W-:Y:S01]  /*a1a0*/  SHF.R.U32.HI R0, RZ, 0x7, R0 ;  /* 0x00000007ff007819 */ /* 0x001fe20000011600 */
[----:B------:R-:W-:Y:S01]  /*a1b0*/  IMAD.MOV.U32 R21, RZ, RZ, 0x40000040 ;  /* 0x40000040ff157424 */ /* 0x000fe200078e00ff */
[----:B------:R1:W-:Y:S01]  /*a1c0*/  STL.64 [R1+0x18], R72 ;  /* 0x0000184801007387 */ /* 0x0003e20000100a00 */
[C---:B------:R-:W-:Y:S02]  /*a1d0*/  VIADD R14, R4.reuse, 0x802 ;  /* 0x00000802040e7836 */ /* 0x040fe40000000000 */
[----:B------:R-:W-:Y:S01]  /*a1e0*/  IMAD.MOV.U32 R15, RZ, RZ, 0x40000040 ;  /* 0x40000040ff0f7424 */ /* 0x000fe200078e00ff */
[----:B------:R1:W-:Y:S01]  /*a1f0*/  STL.64 [R1+0x10], R20 ;  /* 0x0000101401007387 */ /* 0x0003e20000100a00 */
[----:B------:R-:W-:Y:S02]  /*a200*/  VIADD R12, R4, 0x804 ;  /* 0x00000804040c7836 */ /* 0x000fe40000000000 */
[----:B------:R-:W-:Y:S01]  /*a210*/  HGMMA.64x96x16.F32.BF16 R24, gdesc[UR4], R24, gsb0 ;  /* 0x01600000041879f0 */ /* 0x000fe20008001818 */
[----:B------:R-:W-:Y:S01]  /*a220*/  R2UR UR4, R84 ;  /* 0x00000000540472ca */ /* 0x000fe200000e0000 */
[----:B------:R-:W-:Y:S01]  /*a230*/  IMAD.MOV.U32 R13, RZ, RZ, 0x40000040 ;  /* 0x40000040ff0d7424 */ /* 0x000fe200078e00ff */
[----:B------:R-:W-:Y:S01]  /*a240*/  R2UR UR5, R85 ;  /* 0x00000000550572ca */ /* 0x000fe200000e0000 */
[----:B------:R-:W-:Y:S01]  /*a250*/  VIADD R228, R4, 0x806 ;  /* 0x0000080604e47836 */ /* 0x000fe20000000000 */
[----:B------:R-:W-:Y:S01]  /*a260*/  R2UR UR6, R10 ;  /* 0x000000000a0672ca */ /* 0x000fe200000e0000 */
[----:B------:R-:W-:Y:S01]  /*a270*/  VIADD R10, R6, 0x4 ;  /* 0x00000004060a7836 */ /* 0x000fe20000000000 */
[----:B------:R-:W-:Y:S01]  /*a280*/  R2UR UR7, R11 ;  /* 0x000000000b0772ca */ /* 0x000fe200000e0000 */
[----:B------:R-:W-:Y:S01]  /*a290*/  IMAD.MOV.U32 R11, RZ, RZ, 0x40000040 ;  /* 0x40000040ff0b7424 */ /* 0x000fe200078e00ff */
[----:B------:R1:W-:Y:S01]  /*a2a0*/  STL.64 [R1+0x8], R14 ;  /* 0x0000080e01007387 */ /* 0x0003e20000100a00 */
[----:B------:R-:W-:-:S02]  /*a2b0*/  IMAD.MOV.U32 R229, RZ, RZ, 0x40000040 ;  /* 0x40000040ffe57424 */ /* 0x000fc400078e00ff */
[C---:B------:R-:W-:Y:S01]  /*a2c0*/  VIADD R226, R4.reuse, 0xc00 ;  /* 0x00000c0004e27836 */ /* 0x040fe20000000000 */
[----:B------:R1:W-:Y:S01]  /*a2d0*/  STL.64 [R1], R12 ;  /* 0x0000000c01007387 */ /* 0x0003e20000100a00 */
[----:B------:R-:W-:Y:S02]  /*a2e0*/  IMAD.MOV.U32 R227, RZ, RZ, 0x40000040 ;  /* 0x40000040ffe37424 */ /* 0x000fe400078e00ff */
[C---:B------:R-:W-:Y:S02]  /*a2f0*/  VIADD R224, R4.reuse, 0xc02 ;  /* 0x00000c0204e07836 */ /* 0x040fe40000000000 */
[----:B------:R-:W-:Y:S02]  /*a300*/  IMAD.MOV.U32 R225, RZ, RZ, 0x40000040 ;  /* 0x40000040ffe17424 */ /* 0x000fe400078e00ff */
[----:B------:R-:W-:Y:S02]  /*a310*/  VIADD R222, R4, 0xc04 ;  /* 0x00000c0404de7836 */ /* 0x000fe40000000000 */
[----:B------:R-:W-:-:S02]  /*a320*/  IMAD.MOV.U32 R223, RZ, RZ, 0x40000040 ;  /* 0x40000040ffdf7424 */ /* 0x000fc400078e00ff */
[----:B------:R-:W-:Y:S02]  /*a330*/  VIADD R220, R4, 0xc06 ;  /* 0x00000c0604dc7836 */ /* 0x000fe40000000000 */
[----:B------:R-:W-:Y:S02]  /*a340*/  IMAD.MOV.U32 R221, RZ, RZ, 0x40000040 ;  /* 0x40000040ffdd7424 */ /* 0x000fe400078e00ff */
[----:B------:R-:W-:Y:S01]  /*a350*/  IMAD.MOV.U32 R7, RZ, RZ, 0x40000040 ;  /* 0x40000040ff077424 */ /* 0x000fe200078e00ff */
        /* <DEDUP_REMOVED lines=126> */
[----:B------:R-:W-:Y:S03]  /*ab40*/  HGMMA.64x96x16.F32.BF16 R24, gdesc[UR4], R24, gsb0 ;  /* 0x01600000041879f0 */ /* 0x000fe60008001818 */
[----:B------:R-:W-:Y:S02]  /*ab50*/  WARPGROUP.DEPBAR.LE gsb0, 0x0 ;  /* 0x00008000000079c5 */ /* 0x000fe40000010000 */
[----:B------:R1:W-:Y:S06]  /*ab60*/  BAR.ARV R7, 0x100 ;  /* 0x000400070000751d */ /* 0x0003ec0000002000 */
[----:B------:R-:W-:Y:S05]  /*ab70*/  @!P0 BRA `(.L_x_15130) ;  /* 0x0000000000048947 */ /* 0x000fea0003800000 */
[----:B------:R-:W-:Y:S01]  /*ab80*/  BPT.TRAP 0x1 ;  /* 0x000000040000795c */ /* 0x000fe20000300000 */
.L_x_15130:
[----:B------:R-:W2:Y:S01]  /*ab90*/  LDL R0, [R1+0x88] ;  /* 0x0000880001007983 */ /* 0x000ea20000100800 */
[----:B------:R-:W0:Y:S01]  /*aba0*/  LDC R6, c[0x0][0x448] ;  /* 0x00011200ff067b82 */ /* 0x000e220000000800 */
[----:B------:R-:W-:Y:S02]  /*abb0*/  ULDC UR37, c[0x0][0xa80] ;  /* 0x0002a00000257ab9 */ /* 0x000fe40000000800 */
[----:B------:R-:W2:Y:S04]  /*abc0*/  LDL R174, [R1+0x6c] ;  /* 0x00006c0001ae7983 */ /* 0x000ea80000100800 */
[----:B------:R-:W3:Y:S04]  /*abd0*/  LDL R173, [R1+0x80] ;  /* 0x0000800001ad7983 */ /* 0x000ee80000100800 */
[----:B------:R-:W4:Y:S01]  /*abe0*/  LDL R10, [R1+0x8c] ;  /* 0x00008c00010a7983 */ /* 0x000f220000100800 */
[----:B0-----:R-:W-:-:S13]  /*abf0*/  ISETP.NE.AND P5, PT, R6, 0x1, PT ;  /* 0x000000010600780c */ /* 0x001fda0003fa5270 */
[----:B------:R-:W0:Y:S08]  /*ac00*/  @P5 LDC R11, c[0x0][0x44c] ;  /* 0x00011300ff0b5b82 */ /* 0x000e300000000800 */
[----:B-1----:R-:W1:Y:S01]  /*ac10*/  @P5 LDC R13, c[0x0][0x450] ;  /* 0x00011400ff0d5b82 */ /* 0x002e620000000800 */
[----:B--2---:R-:W-:-:S04]  /*ac20*/  IMAD.IADD R0, R0, 0x1, R174 ;  /* 0x0000000100007824 */ /* 0x004fc800078e02ae */
[----:B0-----:R-:W-:-:S05]  /*ac30*/  @P5 IMAD.HI.U32 R6, R0, R11, RZ ;  /* 0x0000000b00065227 */ /* 0x001fca00078e00ff */
[----:B-1----:R-:W-:-:S05]  /*ac40*/  @P5 SHF.R.U32.HI R0, RZ, R13, R6 ;  /* 0x0000000dff005219 */ /* 0x002fca0000011606 */
[----:B------:R-:W0:Y:S01]  /*ac50*/  SHFL.IDX PT, R8, R0, RZ, 0x1c1f ;  /* 0x001c1fff00087589 */ /* 0x000e2200000e0000 */
[----:B---3--:R-:W-:-:S04]  /*ac60*/  IMAD R6, R172, -0x60, R173 ;  /* 0xffffffa0ac067824 */ /* 0x008fc800078e02ad */
[----:B------:R-:W-:-:S04]  /*ac70*/  VIADD R6, R6, 0x60 ;  /* 0x0000006006067836 */ /* 0x000fc80000000000 */
[----:B----4-:R-:W-:-:S05]  /*ac80*/  IMAD R6, R10, -0x2, R6 ;  /* 0xfffffffe0a067824 */ /* 0x010fca00078e0206 */
[----:B------:R-:W-:-:S04]  /*ac90*/  IADD3 R11, -R219, 0x1, R6 ;  /* 0x00000001db0b7810 */ /* 0x000fc80007ffe106 */
        /* <DEDUP_REMOVED lines=72> */
[----:B------:R-:W0:Y:S04]  /*b120*/  SHFL.BFLY PT, R73, R10, 0x2, 0x1f ;  /* 0x0c401f000a497f89 */ /* 0x000e2800000e0000 */
[----:B------:R-:W1:Y:S01]  /*b130*/  SHFL.IDX PT, R0, R0, 0x1, 0x1c1f ;  /* 0x003c1f0000007f89 */ /* 0x000e6200000e0000 */
[----:B0-----:R-:W-:-:S05]  /*b140*/  FMNMX.FTZ R73, R10, R73, !PT ;  /* 0x000000490a497209 */ /* 0x001fca0007810000 */
[----:B------:R-:W0:Y:S01]  /*b150*/  SHFL.BFLY PT, R12, R73, 0x1, 0x1f ;  /* 0x0c201f00490c7f89 */ /* 0x000e2200000e0000 */
        /* <DEDUP_REMOVED lines=9> */
[----:B0-----:R-:W-:Y:S02]  /*b1f0*/  FMNMX.FTZ R0, R73, R12, !PT ;  /* 0x0000000c49007209 */ /* 0x001fe40007810000 */
[----:B------:R-:W-:Y:S02]  /*b200*/  ISETP.GT.AND P2, PT, R8, 0x10, PT ;  /* 0x000000100800780c */ /* 0x000fe40003f44270 */
[----:B------:R-:W-:Y:S01]  /*b210*/  FSEL R31, R31, -INF , P1 ;  /* 0xff8000001f1f7808 */ /* 0x000fe20000800000 */
[----:B------:R-:W-:Y:S01]  /*b220*/  FMUL.FTZ R6, R0, UR37 ;  /* 0x0000002500067c20 */ /* 0x000fe20008410000 */
[----:B------:R-:W-:-:S02]  /*b230*/  FMNMX.FTZ R10, R30, R11, !PT ;  /* 0x0000000b1e0a7209 */ /* 0x000fc40007810000 */
[----:B------:R-:W-:Y:S02]  /*b240*/  FSETP.NEU.FTZ.AND P3, PT, R0, -INF , PT ;  /* 0xff8000000000780b */ /* 0x000fe40003f7d000 */
[----:B------:R-:W-:Y:S02]  /*b250*/  ISETP.GT.AND P1, PT, R8, 0x11, PT ;  /* 0x000000110800780c */ /* 0x000fe40003f24270 */
[----:B------:R-:W-:Y:S02]  /*b260*/  FSEL R34, R34, -INF , P2 ;  /* 0xff80000022227808 */ /* 0x000fe40001000000 */
[----:B------:R-:W-:Y:S02]  /*b270*/  FMNMX.FTZ R11, R31, R10, !PT ;  /* 0x0000000a1f0b7209 */ /* 0x000fe40007810000 */
[----:B------:R-:W-:Y:S02]  /*b280*/  FSEL R6, R6, RZ, P3 ;  /* 0x000000ff06067208 */ /* 0x000fe40001800000 */
[----:B------:R-:W-:-:S02]  /*b290*/  ISETP.GT.AND P2, PT, R8, 0x18, PT ;  /* 0x000000180800780c */ /* 0x000fc40003f44270 */
[----:B------:R-:W-:Y:S02]  /*b2a0*/  FSEL R35, R35, -INF , P1 ;  /* 0xff80000023237808 */ /* 0x000fe40000800000 */
[----:B------:R-:W-:Y:S01]  /*b2b0*/  FMNMX.FTZ R10, R34, R11, !PT ;  /* 0x0000000b220a7209 */ /* 0x000fe20007810000 */
[----:B------:R-:W-:Y:S01]  /*b2c0*/  FFMA.FTZ R200, R13, UR37, -R6 ;  /* 0x000000250dc87c23 */ /* 0x000fe20008010806 */
        /* <DEDUP_REMOVED lines=53> */
[----:B------:R-:W-:-:S04]  /*b620*/  FMNMX.FTZ R8, R70, R15, !PT ;  /* 0x0000000f46087209 */ /* 0x000fc80007810000 */
[----:B------:R-:W-:-:S05]  /*b630*/  FMNMX.FTZ R8, R71, R8, !PT ;  /* 0x0000000847087209 */ /* 0x000fca0007810000 */
[----:B------:R-:W0:Y:S02]  /*b640*/  SHFL.BFLY PT, R15, R8, 0x2, 0x1f ;  /* 0x0c401f00080f7f89 */ /* 0x000e2400000e0000 */
[----:B0-----:R-:W-:-:S05]  /*b650*/  FMNMX.FTZ R15, R8, R15, !PT ;  /* 0x0000000f080f7209 */ /* 0x001fca0007810000 */
[----:B------:R-:W0:Y:S01]  /*b660*/  SHFL.BFLY PT, R8, R15, 0x1, 0x1f ;  /* 0x0c201f000f087f89 */ /* 0x000e2200000e0000 */
[--C-:B------:R-:W-:Y:S01]  /*b670*/  FFMA.FTZ R11, R25, UR37, -R6.reuse ;  /* 0x00000025190b7c23 */ /* 0x100fe20008010806 */
[--C-:B------:R-:W-:Y:S01]  /*b680*/  FFMA.FTZ R13, R29, UR37, -R6.reuse ;  /* 0x000000251d0d7c23 */ /* 0x100fe20008010806 */
[--C-:B------:R-:W-:Y:S01]  /*b690*/  FFMA.FTZ R164, R21, UR37, -R6.reuse ;  /* 0x0000002515a47c23 */ /* 0x100fe20008010806 */
[--C-:B------:R-:W-:Y:S01]  /*b6a0*/  FFMA.FTZ R21, R33, UR37, -R6.reuse ;  /* 0x0000002521157c23 */ /* 0x100fe20008010806 */
[----:B------:R-:W-:Y:S01]  /*b6b0*/  FFMA.FTZ R29, R37, UR37, -R6 ;  /* 0x00000025251d7c23 */ /* 0x000fe20008010806 */
[----:B0-----:R-:W-:-:S04]  /*b6c0*/  FMNMX.FTZ R8, R15, R8, !PT ;  /* 0x000000080f087209 */ /* 0x001fc80007810000 */
[C---:B------:R-:W-:Y:S01]  /*b6d0*/  FSETP.NEU.FTZ.AND P1, PT, R8.reuse, -INF , PT ;  /* 0xff8000000800780b */ /* 0x040fe20003f3d000 */
[----:B------:R-:W-:-:S05]  /*b6e0*/  FMUL.FTZ R10, R8, UR37 ;  /* 0x00000025080a7c20 */ /* 0x000fca0008410000 */
[----:B------:R-:W-:-:S05]  /*b6f0*/  FSEL R10, R10, RZ, P1 ;  /* 0x000000ff0a0a7208 */ /* 0x000fca0000800000 */
        /* <DEDUP_REMOVED lines=8> */
[----:B------:R-:W-:-:S03]  /*b780*/  FFMA.FTZ R31, R31, UR37, -R10 ;  /* 0x000000251f1f7c23 */ /* 0x000fc6000801080a */
[----:B------:R-:W-:Y:S01]  /*b790*/  MUFU.EX2 R201, R26 ;  /* 0x0000001a00c97308 */ /* 0x000fe20000000800 */
[--C-:B------:R-:W-:Y:S01]  /*b7a0*/  FFMA.FTZ R49, R57, UR37, -R6.reuse ;  /* 0x0000002539317c23 */ /* 0x100fe20008010806 */
[--C-:B------:R-:W-:Y:S01]  /*b7b0*/  FFMA.FTZ R53, R61, UR37, -R6.reuse ;  /* 0x000000253d357c23 */ /* 0x100fe20008010806 */
[--C-:B------:R-:W-:Y:S01]  /*b7c0*/  FFMA.FTZ R166, R36, UR37, -R6.reuse ;  /* 0x0000002524a67c23 */ /* 0x100fe20008010806 */
[----:B------:R-:W-:-:S04]  /*b7d0*/  FFMA.FTZ R160, R40, UR37, -R6 ;  /* 0x0000002528a07c23 */ /* 0x000fc80008010806 */
[----:B------:R-:W0:Y:S01]  /*b7e0*/  MUFU.EX2 R12, R27 ;  /* 0x0000001b000c7308 */ /* 0x000e220000000800 */
[--C-:B------:R-:W-:Y:S01]  /*b7f0*/  FFMA.FTZ R162, R44, UR37, -R6.reuse ;  /* 0x000000252ca27c23 */ /* 0x100fe20008010806 */
[--C-:B------:R-:W-:Y:S01]  /*b800*/  FFMA.FTZ R156, R48, UR37, -R6.reuse ;  /* 0x00000025309c7c23 */ /* 0x100fe20008010806 */
[--C-:B------:R-:W-:Y:S01]  /*b810*/  FFMA.FTZ R158, R52, UR37, -R6.reuse ;  /* 0x00000025349e7c23 */ /* 0x100fe20008010806 */
[--C-:B------:R-:W-:Y:S01]  /*b820*/  FFMA.FTZ R152, R56, UR37, -R6.reuse ;  /* 0x0000002538987c23 */ /* 0x100fe20008010806 */
[----:B------:R-:W-:-:S03]  /*b830*/  FFMA.FTZ R154, R60, UR37, -R6 ;  /* 0x000000253c9a7c23 */ /* 0x000fc60008010806 */
[----:B------:R-:W1:Y:S01]  /*b840*/  MUFU.EX2 R11, R11 ;  /* 0x0000000b000b7308 */ /* 0x000e620000000800 */
[--C-:B------:R-:W-:Y:S01]  /*b850*/  FFMA.FTZ R168, R64, UR37, -R6.reuse ;  /* 0x0000002540a87c23 */ /* 0x100fe20008010806 */
[--C-:B------:R-:W-:Y:S01]  /*b860*/  FFMA.FTZ R57, R65, UR37, -R6.reuse ;  /* 0x0000002541397c23 */ /* 0x100fe20008010806 */
[--C-:B------:R-:W-:Y:S01]  /*b870*/  FFMA.FTZ R170, R68, UR37, -R6.reuse ;  /* 0x0000002544aa7c23 */ /* 0x100fe20008010806 */
[----:B------:R-:W-:Y:S01]  /*b880*/  FFMA.FTZ R61, R69, UR37, -R6 ;  /* 0x00000025453d7c23 */ /* 0x000fe20008010806 */
[----:B------:R-:W-:Y:S02]  /*b890*/  VIADD R6, R9, 0x32440 ;  /* 0x0003244009067836 */ /* 0x000fe40000000000 */
[--C-:B------:R-:W-:Y:S01]  /*b8a0*/  FFMA.FTZ R34, R34, UR37, -R10.reuse ;  /* 0x0000002522227c23 */ /* 0x100fe2000801080a */
[----:B------:R-:W-:Y:S01]  /*b8b0*/  IMAD.U32 R15, RZ, RZ, UR41 ;  /* 0x00000029ff0f7e24 */ /* 0x000fe2000f8e00ff */
[----:B------:R-:W2:Y:S01]  /*b8c0*/  MUFU.EX2 R30, R30 ;  /* 0x0000001e001e7308 */ /* 0x000ea20000000800 */
[----:B------:R-:W-:-:S07]  /*b8d0*/  FFMA.FTZ R35, R35, UR37, -R10 ;  /* 0x0000002523237c23 */ /* 0x000fce000801080a */
[----:B------:R-:W3:Y:S01]  /*b8e0*/  MUFU.EX2 R202, R202 ;  /* 0x000000ca00ca7308 */ /* 0x000ee20000000800 */
[----:B------:R-:W-:Y:S01]  /*b8f0*/  PRMT R6, R15, 0x654, R6 ;  /* 0x000006540f067816 */ /* 0x000fe20000000006 */
[----:B------:R-:W-:Y:S02]  /*b900*/  IMAD.MOV.U32 R15, RZ, RZ, 0x40000040 ;  /* 0x40000040ff0f7424 */ /* 0x000fe400078e00ff */
[----:B------:R-:W-:Y:S01]  /*b910*/  FFMA.FTZ R38, R38, UR37, -R10 ;  /* 0x0000002526267c23 */ /* 0x000fe2000801080a */
[----:B------:R3:W-:Y:S01]  /*b920*/  SYNCS.ARRIVE.TRANS64.RED.A1T0 RZ, [R6+URZ], RZ ;  /* 0x000000ff06ff79a7 */ /* 0x0007e2000810043f */
[----:B------:R1:W-:Y:S06]  /*b930*/  BAR.SYNC.DEFER_BLOCKING R3, 0x100 ;  /* 0x000400030000751d */ /* 0x0003ec0000010000 */
[----:B------:R-:W4:Y:S01]  /*b940*/  MUFU.EX2 R31, R31 ;  /* 0x0000001f001f7308 */ /* 0x000f220000000800 */
[----:B------:R-:W-:-:S07]  /*b950*/  R2UR UR7, R15 ;  /* 0x000000000f0772ca */ /* 0x000fce00000e0000 */
[----:B------:R-:W5:Y:S01]  /*b960*/  MUFU.EX2 R13, R13 ;  /* 0x0000000d000d7308 */ /* 0x000f620000000800 */
[----:B0-----:R-:W-:Y:S01]  /*b970*/  FADD.FTZ R15, R201, R12 ;  /* 0x0000000cc90f7221 */ /* 0x001fe20000010000 */
[----:B------:R-:W-:-:S06]  /*b980*/  FFMA.FTZ R39, R39, UR37, -R10 ;  /* 0x0000002527277c23 */ /* 0x000fcc000801080a */
[----:B------:R-:W0:Y:S01]  /*b990*/  MUFU.EX2 R34, R34 ;  /* 0x0000002200227308 */ /* 0x000e220000000800 */
[----:B-1----:R-:W-:-:S07]  /*b9a0*/  FADD.FTZ R3, R200, R11 ;  /* 0x0000000bc8037221 */ /* 0x002fce0000010000 */
[----:B------:R-:W1:Y:S01]  /*b9b0*/  MUFU.EX2 R164, R164 ;  /* 0x000000a400a47308 */ /* 0x000e620000000800 */
[----:B--2---:R-:W-:Y:S01]  /*b9c0*/  FADD.FTZ R20, R30, R15 ;  /* 0x0000000f1e147221 */ /* 0x004fe20000010000 */
[----:B------:R-:W-:-:S06]  /*b9d0*/  FFMA.FTZ R42, R42, UR37, -R10 ;  /* 0x000000252a2a7c23 */ /* 0x000fcc000801080a */
[----:B------:R-:W2:Y:S01]  /*b9e0*/  MUFU.EX2 R35, R35 ;  /* 0x0000002300237308 */ /* 0x000ea20000000800 */
[----:B---3--:R-:W-:-:S07]  /*b9f0*/  FADD.FTZ R6, R202, R3 ;  /* 0x00000003ca067221 */ /* 0x008fce0000010000 */
[----:B------:R-:W3:Y:S01]  /*ba00*/  MUFU.EX2 R21, R21 ;  /* 0x0000001500157308 */ /* 0x000ee20000000800 */
[----:B----4-:R-:W-:Y:S01]  /*ba10*/  FADD.FTZ R15, R31, R20 ;  /* 0x000000141f0f7221 */ /* 0x010fe20000010000 */
[----:B------:R-:W-:-:S06]  /*ba20*/  FFMA.FTZ R43, R43, UR37, -R10 ;  /* 0x000000252b2b7c23 */ /* 0x000fcc000801080a */
[----:B------:R-:W4:Y:S01]  /*ba30*/  MUFU.EX2 R38, R38 ;  /* 0x0000002600267308 */ /* 0x000f220000000800 */
[----:B-----5:R-:W-:-:S07]  /*ba40*/  FADD.FTZ R3, R13, R6 ;  /* 0x000000060d037221 */ /* 0x020fce0000010000 */
[----:B------:R-:W5:Y:S01]  /*ba50*/  MUFU.EX2 R166, R166 ;  /* 0x000000a600a67308 */ /* 0x000f620000000800 */
[----:B------:R-:W-:Y:S01]  /*ba60*/  ULOP3.LUT UR38, UR38, 0x3000000, URZ, 0xfc, !UPT ;  /* 0x0300000026267892 */ /* 0x000fe2000f8efc3f */
[----:B0-----:R-:W-:-:S06]  /*ba70*/  FADD.FTZ R20, R34, R15 ;  /* 0x0000000f22147221 */ /* 0x001fcc0000010000 */
[----:B------:R-:W0:Y:S01]  /*ba80*/  MUFU.EX2 R39, R39 ;  /* 0x0000002700277308 */ /* 0x000e220000000800 */
[----:B------:R-:W-:Y:S01]  /*ba90*/  FFMA.FTZ R46, R46, UR37, -R10 ;  /* 0x000000252e2e7c23 */ /* 0x000fe2000801080a */
[----:B------:R-:W-:Y:S02]  /*baa0*/  IMAD.MOV.U32 R25, RZ, RZ, 0xc00 ;  /* 0x00000c00ff197424 */ /* 0x000fe400078e00ff */
[----:B-1----:R-:W-:-:S04]  /*bab0*/  FADD.FTZ R6, R164, R3 ;  /* 0x00000003a4067221 */ /* 0x002fc80000010000 */
[----:B------:R-:W1:Y:S01]  /*bac0*/  MUFU.EX2 R29, R29 ;  /* 0x0000001d001d7308 */ /* 0x000e620000000800 */
[----:B--2---:R-:W-:Y:S01]  /*bad0*/  FADD.FTZ R15, R35, R20 ;  /* 0x00000014230f7221 */ /* 0x004fe20000010000 */
[----:B------:R-:W-:-:S06]  /*bae0*/  FFMA.FTZ R47, R47, UR37, -R10 ;  /* 0x000000252f2f7c23 */ /* 0x000fcc000801080a */
[----:B------:R-:W2:Y:S01]  /*baf0*/  MUFU.EX2 R42, R42 ;  /* 0x0000002a002a7308 */ /* 0x000ea20000000800 */
[----:B------:R-:W-:Y:S02]  /*bb00*/  IMAD R14, R18, R25, UR38 ;  /* 0x00000026120e7e24 */ /* 0x000fe4000f8e0219 */
[----:B---3--:R-:W-:-:S05]  /*bb10*/  FADD.FTZ R3, R21, R6 ;  /* 0x0000000615037221 */ /* 0x008fca0000010000 */
[----:B------:R-:W3:Y:S01]  /*bb20*/  MUFU.EX2 R160, R160 ;  /* 0x000000a000a07308 */ /* 0x000ee20000000800 */
[----:B------:R-:W-:Y:S02]  /*bb30*/  IMAD.MOV.U32 R25, RZ, RZ, 0x40000040 ;  /* 0x40000040ff197424 */ /* 0x000fe400078e00ff */
[----:B----4-:R-:W-:-:S05]  /*bb40*/  FADD.FTZ R20, R38, R15 ;  /* 0x0000000f26147221 */ /* 0x010fca0000010000 */
[----:B------:R-:W4:Y:S01]  /*bb50*/  MUFU.EX2 R43, R43 ;  /* 0x0000002b002b7308 */ /* 0x000f220000000800 */
[----:B------:R-:W-:Y:S01]  /*bb60*/  FFMA.FTZ R50, R50, UR37, -R10 ;  /* 0x0000002532327c23 */ /* 0x000fe2000801080a */
[----:B-----5:R-:W-:-:S06]  /*bb70*/  FADD.FTZ R6, R166, R3 ;  /* 0x00000003a6067221 */ /* 0x020fcc0000010000 */
[----:B------:R-:W5:Y:S01]  /*bb80*/  MUFU.EX2 R33, R33 ;  /* 0x0000002100217308 */ /* 0x000f620000000800 */
[C---:B------:R-:W-:Y:S01]  /*bb90*/  VIADD R24, R14.reuse, 0x80 ;  /* 0x000000800e187836 */ /* 0x040fe20000000000 */
[C---:B------:R-:W-:Y:S01]  /*bba0*/  R2UR UR11, R25.reuse ;  /* 0x00000000190b72ca */ /* 0x040fe200000e0000 */
[----:B------:R-:W-:Y:S01]  /*bbb0*/  VIADD R26, R14, 0x100 ;  /* 0x000001000e1a7836 */ /* 0x000fe20000000000 */
[----:B------:R-:W-:-:S04]  /*bbc0*/  R2UR UR19, R25 ;  /* 0x00000000191372ca */ /* 0x000fc800000e0000 */
[----:B------:R-:W5:Y:S01]  /*bbd0*/  MUFU.EX2 R46, R46 ;  /* 0x0000002e002e7308 */ /* 0x000f620000000800 */
[----:B0-----:R-:W-:Y:S01]  /*bbe0*/  FADD.FTZ R25, R39, R20 ;  /* 0x0000001427197221 */ /* 0x001fe20000010000 */
[----:B------:R-:W-:Y:S01]  /*bbf0*/  FFMA.FTZ R51, R51, UR37, -R10 ;  /* 0x0000002533337c23 */ /* 0x000fe2000801080a */
[----:B-1----:R-:W-:-:S05]  /*bc00*/  FADD.FTZ R3, R29, R6 ;  /* 0x000000061d037221 */ /* 0x002fca0000010000 */
[----:B------:R-:W0:Y:S01]  /*bc10*/  MUFU.EX2 R162, R162 ;  /* 0x000000a200a27308 */ /* 0x000e220000000800 */
[----:B------:R-:W-:Y:S01]  /*bc20*/  IMAD.MOV.U32 R15, RZ, RZ, 0x40000040 ;  /* 0x40000040ff0f7424 */ /* 0x000fe200078e00ff */
[----:B------:R-:W-:Y:S01]  /*bc30*/  R2UR UR10, R24 ;  /* 0x00000000180a72ca */ /* 0x000fe200000e0000 */
[----:B--2---:R-:W-:-:S05]  /*bc40*/  FADD.FTZ R20, R42, R25 ;  /* 0x000000192a147221 */ /* 0x004fca0000010000 */
[----:B------:R-:W1:Y:S01]  /*bc50*/  MUFU.EX2 R47, R47 ;  /* 0x0000002f002f7308 */ /* 0x000e620000000800 */
[----:B------:R-:W-:Y:S01]  /*bc60*/  R2UR UR14, R26 ;  /* 0x000000001a0e72ca */ /* 0x000fe200000e0000 */
[----:B------:R-:W-:Y:S01]  /*bc70*/  FFMA.FTZ R54, R54, UR37, -R10 ;  /* 0x0000002536367c23 */ /* 0x000fe2000801080a */
[----:B------:R-:W-:-:S05]  /*bc80*/  R2UR UR6, R14 ;  /* 0x000000000e0672ca */ /* 0x000fca00000e0000 */
[----:B------:R-:W2:Y:S01]  /*bc90*/  MUFU.EX2 R37, R37 ;  /* 0x0000002500257308 */ /* 0x000ea20000000800 */
[----:B------:R-:W-:Y:S02]  /*bca0*/  VIADD R24, R14, 0x180 ;  /* 0x000001800e187836 */ /* 0x000fe40000000000 */
[----:B---3--:R-:W-:Y:S01]  /*bcb0*/  FADD.FTZ R6, R160, R3 ;  /* 0x00000003a0067221 */ /* 0x008fe20000010000 */
[C---:B------:R-:W-:Y:S01]  /*bcc0*/  VIADD R26, R14.reuse, 0x200 ;  /* 0x000002000e1a7836 */ /* 0x040fe20000000000 */
[----:B------:R-:W-:Y:S01]  /*bcd0*/  R2UR UR27, R15 ;  /* 0x000000000f1b72ca */ /* 0x000fe200000e0000 */
[----:B------:R-:W-:Y:S02]  /*bce0*/  VIADD R14, R14, 0x280 ;  /* 0x000002800e0e7836 */ /* 0x000fe40000000000 */
[----:B------:R-:W3:Y:S01]  /*bcf0*/  MUFU.EX2 R50, R50 ;  /* 0x0000003200327308 */ /* 0x000ee20000000800 */
[----:B----4-:R-:W-:Y:S01]  /*bd00*/  FADD.FTZ R15, R43, R20 ;  /* 0x000000142b0f7221 */ /* 0x010fe20000010000 */
[----:B------:R-:W-:Y:S01]  /*bd10*/  FFMA.FTZ R55, R55, UR37, -R10 ;  /* 0x0000002537377c23 */ /* 0x000fe2000801080a */
[----:B-----5:R-:W-:-:S05]  /*bd20*/  FADD.FTZ R3, R33, R6 ;  /* 0x0000000621037221 */ /* 0x020fca0000010000 */
[----:B------:R-:W4:Y:S01]  /*bd30*/  MUFU.EX2 R156, R156 ;  /* 0x0000009c009c7308 */ /* 0x000f220000000800 */
[----:B------:R-:W-:Y:S01]  /*bd40*/  R2UR UR26, R14 ;  /* 0x000000000e1a72ca */ /* 0x000fe200000e0000 */
[----:B------:R-:W-:-:S06]  /*bd50*/  FADD.FTZ R14, R46, R15 ;  /* 0x0000000f2e0e7221 */ /* 0x000fcc0000010000 */
[----:B------:R-:W5:Y:S01]  /*bd60*/  MUFU.EX2 R51, R51 ;  /* 0x0000003300337308 */ /* 0x000f620000000800 */
[----:B------:R-:W-:Y:S01]  /*bd70*/  FFMA.FTZ R58, R58, UR37, -R10 ;  /* 0x000000253a3a7c23 */ /* 0x000fe2000801080a */
[----:B0-----:R-:W-:-:S06]  /*bd80*/  FADD.FTZ R6, R162, R3 ;  /* 0x00000003a2067221 */ /* 0x001fcc0000010000 */
[----:B------:R-:W0:Y:S01]  /*bd90*/  MUFU.EX2 R41, R41 ;  /* 0x0000002900297308 */ /* 0x000e220000000800 */
[----:B------:R-:W-:Y:S01]  /*bda0*/  F2FP.BF16.F32.PACK_AB R200, R11, R200 ;  /* 0x000000c80bc8723e */ /* 0x000fe200000010ff */
[----:B-1----:R-:W-:-:S06]  /*bdb0*/  FADD.FTZ R11, R47, R14 ;  /* 0x0000000e2f0b7221 */ /* 0x002fcc0000010000 */
[----:B------:R-:W1:Y:S01]  /*bdc0*/  MUFU.EX2 R54, R54 ;  /* 0x0000003600367308 */ /* 0x000e620000000800 */
[----:B------:R-:W-:Y:S01]  /*bdd0*/  FFMA.FTZ R59, R59, UR37, -R10 ;  /* 0x000000253b3b7c23 */ /* 0x000fe2000801080a */
[----:B--2---:R-:W-:-:S06]  /*bde0*/  FADD.FTZ R3, R37, R6 ;  /* 0x0000000625037221 */ /* 0x004fcc0000010000 */
[----:B------:R-:W2:Y:S01]  /*bdf0*/  MUFU.EX2 R158, R158 ;  /* 0x0000009e009e7308 */ /* 0x000ea20000000800 */
[----:B------:R-:W-:Y:S01]  /*be00*/  F2FP.BF16.F32.PACK_AB R201, R12, R201 ;  /* 0x000000c90cc9723e */ /* 0x000fe200000010ff */
[----:B---3--:R-:W-:-:S06]  /*be10*/  FADD.FTZ R12, R50, R11 ;  /* 0x0000000b320c7221 */ /* 0x008fcc0000010000 */
[----:B------:R-:W3:Y:S01]  /*be20*/  MUFU.EX2 R55, R55 ;  /* 0x0000003700377308 */ /* 0x000ee20000000800 */
[----:B------:R-:W-:Y:S01]  /*be30*/  FFMA.FTZ R62, R62, UR37, -R10 ;  /* 0x000000253e3e7c23 */ /* 0x000fe2000801080a */
[----:B----4-:R-:W-:-:S06]  /*be40*/  FADD.FTZ R6, R156, R3 ;  /* 0x000000039c067221 */ /* 0x010fcc0000010000 */
[----:B------:R-:W4:Y:S01]  /*be50*/  MUFU.EX2 R45, R45 ;  /* 0x0000002d002d7308 */ /* 0x000f220000000800 */
[----:B-----5:R-:W-:Y:S01]  /*be60*/  FADD.FTZ R11, R51, R12 ;  /* 0x0000000c330b7221 */ /* 0x020fe20000010000 */
[----:B------:R-:W-:-:S06]  /*be70*/  FFMA.FTZ R63, R63, UR37, -R10 ;  /* 0x000000253f3f7c23 */ /* 0x000fcc000801080a */
[----:B------:R-:W5:Y:S01]  /*be80*/  MUFU.EX2 R58, R58 ;  /* 0x0000003a003a7308 */ /* 0x000f620000000800 */
[----:B0-----:R-:W-:-:S07]  /*be90*/  FADD.FTZ R3, R41, R6 ;  /* 0x0000000629037221 */ /* 0x001fce0000010000 */
[----:B------:R-:W0:Y:S01]  /*bea0*/  MUFU.EX2 R152, R152 ;  /* 0x0000009800987308 */ /* 0x000e220000000800 */
[----:B-1----:R-:W-:Y:S01]  /*beb0*/  FADD.FTZ R12, R54, R11 ;  /* 0x0000000b360c7221 */ /* 0x002fe20000010000 */
[----:B------:R-:W-:-:S06]  /*bec0*/  FFMA.FTZ R66, R66, UR37, -R10 ;  /* 0x0000002542427c23 */ /* 0x000fcc000801080a */
[----:B------:R-:W1:Y:S01]  /*bed0*/  MUFU.EX2 R59, R59 ;  /* 0x0000003b003b7308 */ /* 0x000e620000000800 */
[----:B--2---:R-:W-:-:S07]  /*bee0*/  FADD.FTZ R6, R158, R3 ;  /* 0x000000039e067221 */ /* 0x004fce0000010000 */
[----:B------:R-:W2:Y:S01]  /*bef0*/  MUFU.EX2 R49, R49 ;  /* 0x0000003100317308 */ /* 0x000ea20000000800 */
[----:B---3--:R-:W-:Y:S01]  /*bf00*/  FADD.FTZ R11, R55, R12 ;  /* 0x0000000c370b7221 */ /* 0x008fe20000010000 */
[----:B------:R-:W-:-:S06]  /*bf10*/  FFMA.FTZ R67, R67, UR37, -R10 ;  /* 0x0000002543437c23 */ /* 0x000fcc000801080a */
[----:B------:R-:W3:Y:S01]  /*bf20*/  MUFU.EX2 R62, R62 ;  /* 0x0000003e003e7308 */ /* 0x000ee20000000800 */
[----:B----4-:R-:W-:-:S07]  /*bf30*/  FADD.FTZ R3, R45, R6 ;  /* 0x000000062d037221 */ /* 0x010fce0000010000 */
[----:B------:R-:W4:Y:S01]  /*bf40*/  MUFU.EX2 R154, R154 ;  /* 0x0000009a009a7308 */ /* 0x000f220000000800 */
[----:B-----5:R-:W-:Y:S01]  /*bf50*/  FADD.FTZ R12, R58, R11 ;  /* 0x0000000b3a0c7221 */ /* 0x020fe20000010000 */
[----:B------:R-:W-:-:S06]  /*bf60*/  FFMA.FTZ R70, R70, UR37, -R10 ;  /* 0x0000002546467c23 */ /* 0x000fcc000801080a */
[----:B------:R-:W5:Y:S01]  /*bf70*/  MUFU.EX2 R63, R63 ;  /* 0x0000003f003f7308 */ /* 0x000f620000000800 */
[----:B0-----:R-:W-:-:S07]  /*bf80*/  FADD.FTZ R6, R152, R3 ;  /* 0x0000000398067221 */ /* 0x001fce0000010000 */
[----:B------:R-:W0:Y:S01]  /*bf90*/  MUFU.EX2 R53, R53 ;  /* 0x0000003500357308 */ /* 0x000e220000000800 */
[----:B-1----:R-:W-:Y:S01]  /*bfa0*/  FADD.FTZ R11, R59, R12 ;  /* 0x0000000c3b0b7221 */ /* 0x002fe20000010000 */
[----:B--2---:R-:W-:-:S06]  /*bfb0*/  FADD.FTZ R3, R49, R6 ;  /* 0x0000000631037221 */ /* 0x004fcc0000010000 */
[----:B------:R-:W1:Y:S01]  /*bfc0*/  MUFU.EX2 R66, R66 ;  /* 0x0000004200427308 */ /* 0x000e620000000800 */
[----:B------:R-:W-:-:S07]  /*bfd0*/  FFMA.FTZ R10, R71, UR37, -R10 ;  /* 0x00000025470a7c23 */ /* 0x000fce000801080a */
[----:B------:R-:W2:Y:S01]  /*bfe0*/  MUFU.EX2 R168, R168 ;  /* 0x000000a800a87308 */ /* 0x000ea20000000800 */
[----:B---3--:R-:W-:Y:S01]  /*bff0*/  FADD.FTZ R12, R62, R11 ;  /* 0x0000000b3e0c7221 */ /* 0x008fe20000010000 */
[----:B----4-:R-:W-:-:S06]  /*c000*/  FADD.FTZ R6, R154, R3 ;  /* 0x000000039a067221 */ /* 0x010fcc0000010000 */
[----:B------:R-:W3:Y:S08]  /*c010*/  MUFU.EX2 R67, R67 ;  /* 0x0000004300437308 */ /* 0x000ef00000000800 */
[----:B------:R-:W4:Y:S01]  /*c020*/  MUFU.EX2 R57, R57 ;  /* 0x0000003900397308 */ /* 0x000f220000000800 */
[----:B-----5:R-:W-:Y:S01]  /*c030*/  FADD.FTZ R11, R63, R12 ;  /* 0x0000000c3f0b7221 */ /* 0x020fe20000010000 */
[----:B0-----:R-:W-:-:S06]  /*c040*/  FADD.FTZ R3, R53, R6 ;  /* 0x0000000635037221 */ /* 0x001fcc0000010000 */
[----:B------:R-:W0:Y:S08]  /*c050*/  MUFU.EX2 R70, R70 ;  /* 0x0000004600467308 */ /* 0x000e300000000800 */
[----:B------:R-:W5:Y:S01]  /*c060*/  MUFU.EX2 R170, R170 ;  /* 0x000000aa00aa7308 */ /* 0x000f620000000800 */
[----:B-1----:R-:W-:Y:S01]  /*c070*/  FADD.FTZ R12, R66, R11 ;  /* 0x0000000b420c7221 */ /* 0x002fe20000010000 */
[----:B--2---:R-:W-:-:S06]  /*c080*/  FADD.FTZ R6, R168, R3 ;  /* 0x00000003a8067221 */ /* 0x004fcc0000010000 */
[----:B------:R0:W1:Y:S08]  /*c090*/  MUFU.EX2 R171, R10 ;  /* 0x0000000a00ab7308 */ /* 0x0000700000000800 */
[----:B------:R-:W2:Y:S01]  /*c0a0*/  MUFU.EX2 R61, R61 ;  /* 0x0000003d003d7308 */ /* 0x000ea20000000800 */
[----:B---3--:R-:W-:Y:S01]  /*c0b0*/  FADD.FTZ R11, R67, R12 ;  /* 0x0000000c430b7221 */ /* 0x008fe20000010000 */
[----:B----4-:R-:W-:Y:S01]  /*c0c0*/  FADD.FTZ R3, R57, R6 ;  /* 0x0000000639037221 */ /* 0x010fe20000010000 */
[----:B------:R-:W-:-:S02]  /*c0d0*/  IMAD.MOV.U32 R27, RZ, RZ, 0x40000040 ;  /* 0x40000040ff1b7424 */ /* 0x000fc400078e00ff */
[----:B0-----:R-:W-:Y:S01]  /*c0e0*/  FADD.FTZ R10, R70, R11 ;  /* 0x0000000b460a7221 */ /* 0x001fe20000010000 */
[----:B-----5:R-:W-:Y:S01]  /*c0f0*/  FADD.FTZ R6, R170, R3 ;  /* 0x00000003aa067221 */ /* 0x020fe20000010000 */
[----:B------:R-:W-:Y:S02]  /*c100*/  F2FP.BF16.F32.PACK_AB R202, R13, R202 ;  /* 0x000000ca0dca723e */ /* 0x000fe400000010ff */
[----:B------:R-:W-:Y:S01]  /*c110*/  F2FP.BF16.F32.PACK_AB R203, R31, R30 ;  /* 0x0000001e1fcb723e */ /* 0x000fe200000010ff */
[----:B-1----:R-:W-:Y:S01]  /*c120*/  FADD.FTZ R3, R171, R10 ;  /* 0x0000000aab037221 */ /* 0x002fe20000010000 */
[----:B------:R-:W-:Y:S02]  /*c130*/  R2UR UR15, R27 ;  /* 0x000000001b0f72ca */ /* 0x000fe400000e0000 */
[----:B------:R-:W-:Y:S02]  /*c140*/  R2UR UR18, R24 ;  /* 0x00000000181272ca */ /* 0x000fe400000e0000 */
[----:B------:R-:W-:-:S02]  /*c150*/  R2UR UR22, R26 ;  /* 0x000000001a1672ca */ /* 0x000fc400000e0000 */
[----:B------:R-:W-:Y:S01]  /*c160*/  R2UR UR23, R27 ;  /* 0x000000001b1772ca */ /* 0x000fe200000e0000 */
[----:B--2---:R-:W-:Y:S01]  /*c170*/  FADD.FTZ R6, R61, R6 ;  /* 0x000000063d067221 */ /* 0x004fe20000010000 */
        /* <DEDUP_REMOVED lines=19> */
[----:B------:R-:W-:-:S06]  /*c2b0*/  WARPGROUP.ARRIVE ;  /* 0x00000000000079c5 */ /* 0x000fcc0000000000 */
[----:B------:R-:W-:Y:S01]  /*c2c0*/  HGMMA.64x256x16.F32.BF16 R24, R200, gdesc[UR4].tnspB, RZ, !UPT, gsb0 ;  /* 0x43e00004c8187df0 */ /* 0x000fe2000c0018ff */
[----:B------:R-:W-:Y:S02]  /*c2d0*/  F2FP.BF16.F32.PACK_AB R164, R21, R164 ;  /* 0x000000a415a4723e */ /* 0x000fe400000010ff */
        /* <DEDUP_REMOVED lines=15> */
[----:B------:R-:W-:Y:S01]  /*c3d0*/  HGMMA.64x256x16.F32.BF16 R24, R152, gdesc[UR20].tnspB, R24, gsb0 ;  /* 0x43e0001498187df0 */ /* 0x000fe20008001818 */
[----:B------:R-:W-:-:S04]  /*c3e0*/  LOP3.LUT R23, R23, 0xfffffff7, RZ, 0xc0, !PT ;  /* 0xfffffff717177812 */ /* 0x000fc800078ec0ff */
[----:B------:R-:W-:Y:S01]  /*c3f0*/  @P5 LOP3.LUT R23, R23, 0x8, RZ, 0xfc, !PT ;  /* 0x0000000817175812 */ /* 0x000fe200078efcff */
[----:B------:R-:W-:Y:S02]  /*c400*/  WARPGROUP.DEPBAR.LE gsb0, 0x0 ;  /* 0x00008000000079c5 */ /* 0x000fe40000010000 */
[----:B------:R-:W-:-:S15]  /*c410*/  WARPGROUP.ARRIVE ;  /* 0x00000000000079c5 */ /* 0x000fde0000000000 */
[----:B------:R-:W-:-:S05]  /*c420*/  NOP ;  /* 0x0000000000007918 */ /* 0x000fca0000000000 */
[----:B------:R-:W-:Y:S03]  /*c430*/  HGMMA.64x256x16.F32.BF16 R24, R168, gdesc[UR24].tnspB, R24, gsb0 ;  /* 0x43e00018a8187df0 */ /* 0x000fe60008001818 */
[----:B------:R-:W-:Y:S02]  /*c440*/  WARPGROUP.DEPBAR.LE gsb0, 0x0 ;  /* 0x00008000000079c5 */ /* 0x000fe40000010000 */
[----:B------:R-:W-:Y:S05]  /*c450*/  @!P0 BRA `(.L_x_15131) ;  /* 0x0000000000048947 */ /* 0x000fea0003800000 */
[----:B------:R-:W-:Y:S01]  /*c460*/  BPT.TRAP 0x1 ;  /* 0x000000040000795c */ /* 0x000fe20000300000 */
.L_x_15131:
[----:B------:R-:W0:Y:S01]  /*c470*/  @P5 LDC R11, c[0x0][0x44c] ;  /* 0x00011300ff0b5b82 */ /* 0x000e220000000800 */
[----:B------:R-:W-:Y:S01]  /*c480*/  IMAD.MOV.U32 R10, RZ, RZ, R174 ;  /* 0x000000ffff0a7224 */ /* 0x000fe200078e00ae */
[----:B------:R-:W-:Y:S01]  /*c490*/  ULDC UR39, c[0x0][0xa80] ;  /* 0x0002a00000277ab9 */ /* 0x000fe20000000800 */
[----:B------:R-:W-:Y:S01]  /*c4a0*/  VIADD R9, R9, 0x32460 ;  /* 0x0003246009097836 */ /* 0x000fe20000000000 */
[----:B------:R-:W-:-:S04]  /*c4b0*/  ULDC UR40, c[0x0][0xa80] ;  /* 0x0002a00000287ab9 */ /* 0x000fc80000000800 */
[----:B------:R-:W1:Y:S01]  /*c4c0*/  @P5 LDC R12, c[0x0][0x450] ;  /* 0x00011400ff0c5b82 */ /* 0x000e620000000800 */
[----:B0-----:R-:W-:-:S05]  /*c4d0*/  @P5 IMAD.HI.U32 R11, R174, R11, RZ ;  /* 0x0000000bae0b5227 */ /* 0x001fca00078e00ff */
[----:B-1----:R-:W-:Y:S01]  /*c4e0*/  @P5 SHF.R.U32.HI R10, RZ, R12, R11 ;  /* 0x0000000cff0a5219 */ /* 0x002fe2000001160b */
[----:B------:R-:W-:-:S03]  /*c4f0*/  IMAD.U32 R12, RZ, RZ, UR41 ;  /* 0x00000029ff0c7e24 */ /* 0x000fc6000f8e00ff */
[----:B------:R-:W-:Y:S02]  /*c500*/  IADD3 R10, R10, R173, -R219 ;  /* 0x000000ad0a0a7210 */ /* 0x000fe40007ffe8db */
[----:B------:R-:W-:-:S03]  /*c510*/  PRMT R9, R12, 0x654, R9 ;  /* 0x000006540c097816 */ /* 0x000fc60000000009 */
[----:B------:R-:W-:Y:S01]  /*c520*/  IMAD.HI R10, R10, 0x2aaaaaab, RZ ;  /* 0x2aaaaaab0a0a7827 */ /* 0x000fe200078e02ff */
[----:B------:R0:W-:Y:S04]  /*c530*/  SYNCS.ARRIVE.TRANS64.RED.A1T0 RZ, [R9+URZ], RZ ;  /* 0x000000ff09ff79a7 */ /* 0x0001e8000810043f */
[----:B0-----:R-:W-:-:S04]  /*c540*/  SHF.R.U32.HI R9, RZ, 0x1f, R10 ;  /* 0x0000001fff097819 */ /* 0x001fc8000001160a */
[----:B------:R-:W-:Y:S01]  /*c550*/  LEA.HI.SX32 R200, R10, R9, 0x1c ;  /* 0x000000090ac87211 */ /* 0x000fe200078fe2ff */
[----:B------:R-:W-:-:S03]  /*c560*/  VIADD R9, R172, 0xfffffffe ;  /* 0xfffffffeac097836 */ /* 0x000fc60000000000 */
[----:B------:R-:W-:-:S04]  /*c570*/  VIMNMX R200, RZ, R200, !PT ;  /* 0x000000c8ffc87248 */ /* 0x000fc80007fe0100 */
[----:B------:R-:W-:-:S13]  /*c580*/  ISETP.GE.AND P1, PT, R9, R200, PT ;  /* 0x000000c80900720c */ /* 0x000fda0003f26270 */
[----:B------:R-:W-:Y:S05]  /*c590*/  @!P1 BRA `(.L_x_15132) ;  /* 0x00000030003c9947 */ /* 0x000fea0003800000 */
[----:B------:R-:W-:Y:S02]  /*c5a0*/  IMAD.MOV.U32 R11, RZ, RZ, R8 ;  /* 0x000000ffff0b7224 */ /* 0x000fe400078e0008 */
[----:B------:R-:W-:-:S07]  /*c5b0*/  IMAD.MOV.U32 R12, RZ, RZ, R0 ;  /* 0x000000ffff0c7224 */ /* 0x000fce00078e0000 */
.L_x_15143:
[----:B------:R-:W-:Y:S01]  /*c5c0*/  VIADD R18, R18, 0x1 ;  /* 0x0000000112127836 */ /* 0x000fe20000000000 */
[----:B------:R-:W-:Y:S05]  /*c5d0*/  YIELD ;  /* 0x0000000000007946 */ /* 0x000fea0003800000 */
[----:B------:R-:W-:-:S04]  /*c5e0*/  ISETP.NE.AND P1, PT, R18, 0x2, PT ;  /* 0x000000021200780c */ /* 0x000fc80003f25270 */
[----:B------:R-:W-:Y:S02]  /*c5f0*/  SEL R0, RZ, 0x1, P1 ;  /* 0x00000001ff007807 */ /* 0x000fe40000800000 */
[----:B------:R-:W-:Y:S02]  /*c600*/  SEL R18, R18, RZ, P1 ;  /* 0x000000ff12127207 */ /* 0x000fe40000800000 */
[----:B------:R-:W-:Y:S01]  /*c610*/  LOP3.LUT R207, R207, R0, RZ, 0x3c, !PT ;  /* 0x00000000cfcf7212 */ /* 0x000fe200078e3cff */
[----:B0-----:R-:W-:Y:S06]  /*c620*/  @!P0 BRA `(.L_x_15133) ;  /* 0x0000000000048947 */ /* 0x001fec0003800000 */
[----:B------:R-:W-:Y:S01]  /*c630*/  BPT.TRAP 0x1 ;  /* 0x000000040000795c */ /* 0x000fe20000300000 */
.L_x_15133:
[----:B------:R-:W-:Y:S01]  /*c640*/  IMAD R10, R18, 0x8, R22 ;  /* 0x00000008120a7824 */ /* 0x000fe200078e0216 */
[----:B------:R-:W-:-:S04]  /*c650*/  SHF.L.U32 R0, R207, 0x1f, RZ ;  /* 0x0000001fcf007819 */ /* 0x000fc800000006ff */
[----:B------:R0:W1:Y:S01]  /*c660*/  SYNCS.PHASECHK.TRANS64.TRYWAIT P1, [R10+URZ+0x32430], R0 ;  /* 0x032430000a0075a7 */ /* 0x000062000802017f */
[----:B------:R-:W-:Y:S05]  /*c670*/  @!P0 BRA `(.L_x_15134) ;  /* 0x0000000000048947 */ /* 0x000fea0003800000 */
[----:B------:R-:W-:Y:S01]  /*c680*/  BPT.TRAP 0x1 ;  /* 0x000000040000795c */ /* 0x000fe20000300000 */
.L_x_15134:
[----:B------:R-:W2:Y:S01]  /*c690*/  LDL R7, [R1+0x68] ;  /* 0x0000680001077983 */ /* 0x000ea20000100800 */
[----:B------:R-:W-:Y:S02]  /*c6a0*/  IMAD.MOV.U32 R153, RZ, RZ, 0x40000040 ;  /* 0x40000040ff997424 */ /* 0x000fe400078e00ff */
[----:B--2---:R-:W-:Y:S01]  /*c6b0*/  IMAD R152, R18, 0x300, R7 ;  /* 0x0000030012987824 */ /* 0x004fe200078e0207 */
[----:B-1----:R-:W-:Y:S06]  /*c6c0*/  @P1 BRA `(.L_x_15135) ;  /* 0x0000000000081947 */ /* 0x002fec0003800000 */
[----:B------:R-:W1:Y:S02]  /*c6d0*/  SYNCS.PHASECHK.TRANS64.TRYWAIT P1, [R10+URZ+0x32430], R0 ;  /* 0x032430000a0075a7 */ /* 0x000e64000802017f */
[----:B-1----:R-:W-:Y:S05]  /*c6e0*/  @!P1 BRA `(.L_x_15136) ;  /* 0x0000011c00e89947 */ /* 0x002fea0003800000 */
.L_x_15135:
[----:B------:R-:W-:Y:S01]  /*c6f0*/  VIADD R14, R152, 0x4 ;  /* 0x00000004980e7836 */ /* 0x000fe20000000000 */
[----:B------:R-:W2:Y:S01]  /*c700*/  LDL.64 R202, [R1+0x50] ;  /* 0x0000500001ca7983 */ /* 0x000ea20000100a00 */
[----:B------:R-:W-:Y:S01]  /*c710*/  IMAD.MOV.U32 R15, RZ, RZ, 0x40000040 ;  /* 0x40000040ff0f7424 */ /* 0x000fe200078e00ff */
[----:B------:R-:W-:Y:S05]  /*c720*/  WARPSYNC.ALL ;  /* 0x0000000000007948 */ /* 0x000fea0003800000 */
[----:B------:R-:W-:Y:S01]  /*c730*/  R2UR UR14, R14 ;  /* 0x000000000e0e72ca */ /* 0x000fe200000e0000 */
[C---:B------:R-:W-:Y:S01]  /*c740*/  VIADD R20, R152.reuse, 0x2 ;  /* 0x0000000298147836 */ /* 0x040fe20000000000 */
[----:B------:R-:W-:Y:S01]  /*c750*/  R2UR UR15, R15 ;  /* 0x000000000f0f72ca */ /* 0x000fe200000e0000 */
[----:B------:R-:W-:Y:S01]  /*c760*/  IMAD.MOV.U32 R21, RZ, RZ, 0x40000040 ;  /* 0x40000040ff157424 */ /* 0x000fe200078e00ff */
[----:B------:R-:W3:Y:S01]  /*c770*/  LDL.64 R14, [R1+0x60] ;  /* 0x00006000010e7983 */ /* 0x000ee20000100a00 */
[C---:B------:R-:W-:Y:S01]  /*c780*/  R2UR UR6, R152.reuse ;  /* 0x00000000980672ca */ /* 0x040fe200000e0000 */
[----:B------:R-:W-:Y:S01]  /*c790*/  VIADD R152, R152, 0x6 ;  /* 0x0000000698987836 */ /* 0x000fe20000000000 */
[----:B------:R-:W-:-:S02]  /*c7a0*/  R2UR UR10, R20 ;  /* 0x00000000140a72ca */ /* 0x000fc400000e0000 */
[----:B------:R-:W-:Y:S02]  /*c7b0*/  R2UR UR11, R21 ;  /* 0x00000000150b72ca */ /* 0x000fe400000e0000 */
[----:B------:R-:W4:Y:S01]  /*c7c0*/  LDL.64 R20, [R1+0x58] ;  /* 0x0000580001147983 */ /* 0x000f220000100a00 */
[----:B------:R-:W-:Y:S01]  /*c7d0*/  R2UR UR7, R153 ;  /* 0x00000000990772ca */ /* 0x000fe200000e0000 */
[----:B------:R-:W-:Y:S01]  /*c7e0*/  IMAD.MOV.U32 R153, RZ, RZ, 0x40000040 ;  /* 0x40000040ff997424 */ /* 0x000fe200078e00ff */
[----:B------:R-:W-:Y:S02]  /*c7f0*/  R2UR UR4, R214 ;  /* 0x00000000d60472ca */ /* 0x000fe400000e0000 */
[----:B------:R-:W-:Y:S02]  /*c800*/  R2UR UR5, R215 ;  /* 0x00000000d70572ca */ /* 0x000fe400000e0000 */
[----:B------:R-:W-:Y:S02]  /*c810*/  R2UR UR18, R152 ;  /* 0x00000000981272ca */ /* 0x000fe400000e0000 */
[----:B------:R-:W-:-:S02]  /*c820*/  R2UR UR19, R153 ;  /* 0x00000000991372ca */ /* 0x000fc400000e0000 */
[----:B------:R-:W-:-:S07]  /*c830*/  WARPGROUP.ARRIVE ;  /* 0x00000000000079c5 */ /* 0x000fce0000000000 */
[----:B------:R-:W-:Y:S03]  /*c840*/  HGMMA.64x96x16.F32.BF16 R152, gdesc[UR4], RZ, !UPT, gsb0 ;  /* 0x01600000049879f0 */ /* 0x000fe6000c0018ff */
[----:B------:R-:W-:Y:S02]  /*c850*/  WARPGROUP.DEPBAR.LE gsb0, 0x0 ;  /* 0x00008000000079c5 */ /* 0x000fe40000010000 */
[----:B------:R-:W-:Y:S01]  /*c860*/  WARPGROUP.ARRIVE ;  /* 0x00000000000079c5 */ /* 0x000fe20000000000 */
[----:B---3--:R-:W-:Y:S02]  /*c870*/  R2UR UR8, R14 ;  /* 0x000000000e0872ca */ /* 0x008fe400000e0000 */
[----:B------:R-:W-:-:S13]  /*c880*/  R2UR UR9, R15 ;  /* 0x000000000f0972ca */ /* 0x000fda00000e0000 */
[----:B------:R-:W-:Y:S01]  /*c890*/  HGMMA.64x96x16.F32.BF16 R152, gdesc[UR8], R152, gsb0 ;  /* 0x01600000089879f0 */ /* 0x000fe20008001898 */
[----:B----4-:R-:W-:Y:S02]  /*c8a0*/  R2UR UR12, R20 ;  /* 0x00000000140c72ca */ /* 0x010fe400000e0000 */
[----:B------:R-:W-:Y:S02]  /*c8b0*/  R2UR UR13, R21 ;  /* 0x00000000150d72ca */ /* 0x000fe400000e0000 */
[----:B--2---:R-:W-:Y:S02]  /*c8c0*/  R2UR UR16, R202 ;  /* 0x00000000ca1072ca */ /* 0x004fe400000e0000 */
        /* <DEDUP_REMOVED lines=10> */
.L_x_15137:
[----:B------:R2:W3:Y:S01]  /*c970*/  SYNCS.PHASECHK.TRANS64.TRYWAIT P1, [R10+URZ+0x32450], R0 ;  /* 0x032450000a0075a7 */ /* 0x0004e2000802017f */
[----:B------:R-:W-:Y:S05]  /*c980*/  @!P0 BRA `(.L_x_15138) ;  /* 0x0000000000048947 */ /* 0x000fea0003800000 */
[----:B------:R-:W-:Y:S01]  /*c990*/  BPT.TRAP 0x1 ;  /* 0x000000040000795c */ /* 0x000fe20000300000 */
.L_x_15138:
[----:B---3--:R-:W-:Y:S05]  /*c9a0*/  @P1 BRA `(.L_x_15139) ;  /* 0x0000000000081947 */ /* 0x008fea0003800000 */
[----:B------:R-:W3:Y:S02]  /*c9b0*/  SYNCS.PHASECHK.TRANS64.TRYWAIT P1, [R10+URZ+0x32450], R0 ;  /* 0x032450000a0075a7 */ /* 0x000ee4000802017f */
[----:B---3--:R-:W-:Y:S05]  /*c9c0*/  @!P1 BRA `(.L_x_15140) ;  /* 0x0000011c00449947 */ /* 0x008fea0003800000 */
.L_x_15139:
[----:B------:R-:W4:Y:S04]  /*c9d0*/  LDL.64 R202, [R1+0x38] ;  /* 0x0000380001ca7983 */ /* 0x000f280000100a00 */
[----:B------:R0:W-:Y:S04]  /*c9e0*/  STL.64 [R1+0xb8], R10 ;  /* 0x0000b80a01007387 */ /* 0x0001e80000100a00 */
[----:B0123--:R-:W2:Y:S04]  /*c9f0*/  LDL.64 R10, [R1+0x40] ;  /* 0x00004000010a7983 */ /* 0x00fea80000100a00 */
[----:B------:R0:W-:Y:S04]  /*ca00*/  STL [R1+0xb0], R9 ;  /* 0x0000b00901007387 */ /* 0x0001e80000100800 */
[----:B0-----:R-:W3:Y:S01]  /*ca10*/  LDL.64 R8, [R1+0x48] ;  /* 0x0000480001087983 */ /* 0x001ee20000100a00 */
[----:B------:R-:W-:Y:S01]  /*ca20*/  IMAD.MOV.U32 R14, RZ, RZ, 0xc00 ;  /* 0x00000c00ff0e7424 */ /* 0x000fe200078e00ff */
[----:B------:R-:W-:Y:S05]  /*ca30*/  WARPSYNC.ALL ;  /* 0x0000000000007948 */ /* 0x000fea0003800000 */
[----:B------:R-:W-:Y:S01]  /*ca40*/  IMAD R14, R18, R14, UR45 ;  /* 0x0000002d120e7e24 */ /* 0x000fe2000f8e020e */
[----:B------:R-:W-:Y:S01]  /*ca50*/  R2UR UR4, R4 ;  /* 0x00000000040472ca */ /* 0x000fe200000e0000 */
[----:B------:R-:W-:Y:S01]  /*ca60*/  IMAD.MOV.U32 R15, RZ, RZ, 0x40000040 ;  /* 0x40000040ff0f7424 */ /* 0x000fe200078e00ff */
[----:B------:R-:W-:Y:S01]  /*ca70*/  R2UR UR5, R5 ;  /* 0x00000000050572ca */ /* 0x000fe200000e0000 */
[----:B------:R-:W-:Y:S01]  /*ca80*/  WARPGROUP.ARRIVE ;  /* 0x00000000000079c5 */ /* 0x000fe20000000000 */
[C---:B------:R-:W-:Y:S01]  /*ca90*/  R2UR UR6, R14.reuse ;  /* 0x000000000e0672ca */ /* 0x040fe200000e0000 */
[----:B------:R-:W-:Y:S01]  /*caa0*/  VIADD R20, R14, 0x2 ;  /* 0x000000020e147836 */ /* 0x000fe20000000000 */
[----:B------:R-:W-:Y:S01]  /*cab0*/  R2UR UR7, R15 ;  /* 0x000000000f0772ca */ /* 0x000fe200000e0000 */
[----:B------:R-:W-:Y:S01]  /*cac0*/  IMAD.MOV.U32 R21, RZ, RZ, 0x40000040 ;  /* 0x40000040ff157424 */ /* 0x000fe200078e00ff */
[----:B------:R0:W-:Y:S11]  /*cad0*/  STL.64 [R1+0xa8], R2 ;  /* 0x0000a80201007387 */ /* 0x0001f60000100a00 */
[----:B------:R-:W-:Y:S01]  /*cae0*/  HGMMA.64x96x16.F32.BF16 R152, gdesc[UR4], R152, gsb0 ;  /* 0x01600000049879f0 */ /* 0x000fe20008001898 */
[----:B------:R-:W-:Y:S01]  /*caf0*/  R2UR UR6, R20 ;  /* 0x00000000140672ca */ /* 0x000fe200000e0000 */
[----:B0-----:R-:W4:Y:S01]  /*cb00*/  LDL.64 R2, [R1+0x28] ;  /* 0x0000280001027983 */ /* 0x001f220000100a00 */
[----:B------:R-:W-:Y:S01]  /*cb10*/  R2UR UR7, R21 ;  /* 0x00000000150772ca */ /* 0x000fe200000e0000 */
[----:B------:R-:W-:-:S02]  /*cb20*/  VIADD R20, R14, 0x4 ;  /* 0x000000040e147836 */ /* 0x000fc40000000000 */
[----:B------:R-:W-:Y:S01]  /*cb30*/  IMAD.MOV.U32 R21, RZ, RZ, 0x40000040 ;  /* 0x40000040ff157424 */ /* 0x000fe200078e00ff */
[----:B------:R-:W-:Y:S02]  /*cb40*/  WARPGROUP.DEPBAR.LE gsb0, 0x0 ;  /* 0x00008000000079c5 */ /* 0x000fe40000010000 */
[----:B------:R-:W-:Y:S01]  /*cb50*/  WARPGROUP.ARRIVE ;  /* 0x00000000000079c5 */ /* 0x000fe20000000000 */
[----:B---3--:R-:W-:Y:S02]  /*cb60*/  R2UR UR4, R8 ;  /* 0x00000000080472ca */ /* 0x008fe400000e0000 */
[----:B------:R-:W-:Y:S02]  /*cb70*/  R2UR UR5, R9 ;  /* 0x00000000090572ca */ /* 0x000fe400000e0000 */
[----:B------:R-:W3:Y:S11]  /*cb80*/  LDL.64 R8, [R1+0x30] ;  /* 0x0000300001087983 */ /* 0x000ef60000100a00 */
[----:B------:R-:W-:Y:S01]  /*cb90*/  HGMMA.64x96x16.F32.BF16 R152, gdesc[UR4], R152, gsb0 ;  /* 0x01600000049879f0 */ /* 0x000fe20008001898 */
[----:B------:R-:W-:-:S02]  /*cba0*/  R2UR UR6, R20 ;  /* 0x00000000140672ca */ /* 0x000fc400000e0000 */
[----:B------:R-:W-:Y:S02]  /*cbb0*/  R2UR UR7, R21 ;  /* 0x00000000150772ca */ /* 0x000fe400000e0000 */
[----:B--2---:R-:W-:Y:S02]  /*cbc0*/  R2UR UR4, R10 ;  /* 0x000000000a0472ca */ /* 0x004fe400000e0000 */
[----:B------:R-:W-:Y:S01]  /*cbd0*/  R2UR UR5, R11 ;  /* 0x000000000b0572ca */ /* 0x000fe200000e0000 */
[----:B------:R-:W-:Y:S01]  /*cbe0*/  VIADD R20, R14, 0x6 ;  /* 0x000000060e147836 */ /* 0x000fe20000000000 */
[----:B------:R-:W2:Y:S01]  /*cbf0*/  LDL.64 R10, [R1+0x18] ;  /* 0x00001800010a7983 */ /* 0x000ea20000100a00 */
[----:B------:R-:W-:Y:S01]  /*cc00*/  IMAD.MOV.U32 R21, RZ, RZ, 0x40000040 ;  /* 0x40000040ff157424 */ /* 0x000fe200078e00ff */
[----:B------:R-:W-:Y:S02]  /*cc10*/  WARPGROUP.DEPBAR.LE gsb0, 0x0 ;  /* 0x00008000000079c5 */ /* 0x000fe40000010000 */
[----:B------:R-:W-:-:S07]  /*cc20*/  WARPGROUP.ARRIVE ;  /* 0x00000000000079c5 */ /* 0x000fce0000000000 */
[----:B------:R-:W-:Y:S01]  /*cc30*/  HGMMA.64x96x16.F32.BF16 R152, gdesc[UR4], R152, gsb0 ;  /* 0x01600000049879f0 */ /* 0x000fe20008001898 */
[----:B----4-:R-:W-:Y:S02]  /*cc40*/  R2UR UR4, R202 ;  /* 0x00000000ca0472ca */ /* 0x010fe400000e0000 */
        /* <DEDUP_REMOVED lines=14> */
[----:B------:R-:W-:Y:S01]  /*cd30*/  WARPGROUP.ARRIVE ;  /* 0x00000000000079c5 */ /* 0x000fe20000000000 */
[----:B------:R-:W-:Y:S01]  /*cd40*/  VIADD R20, R14, 0x302 ;  /* 0x000003020e147836 */ /* 0x000fe20000000000 */
[----:B------:R-:W3:Y:S08]  /*cd50*/  LDL.64 R8, [R1+0x10] ;  /* 0x0000100001087983 */ /* 0x000ef00000100a00 */
[----:B------:R-:W-:Y:S01]  /*cd60*/  HGMMA.64x96x16.F32.BF16 R152, gdesc[UR4], R152, gsb0 ;  /* 0x01600000049879f0 */ /* 0x000fe20008001898 */
[----:B------:R-:W-:Y:S01]  /*cd70*/  IMAD.MOV.U32 R21, RZ, RZ, 0x40000040 ;  /* 0x40000040ff157424 */ /* 0x000fe200078e00ff */
[----:B------:R-:W-:-:S02]  /*cd80*/  R2UR UR6, R20 ;  /* 0x00000000140672ca */ /* 0x000fc400000e0000 */
[----:B------:R-:W-:Y:S02]  /*cd90*/  R2UR UR4, R2 ;  /* 0x00000000020472ca */ /* 0x000fe400000e0000 */
[----:B------:R-:W-:Y:S02]  /*cda0*/  R2UR UR7, R21 ;  /* 0x00000000150772ca */ /* 0x000fe400000e0000 */
[----:B------:R-:W-:Y:S01]  /*cdb0*/  R2UR UR5, R3 ;  /* 0x00000000030572ca */ /* 0x000fe200000e0000 */
[----:B------:R-:W-:Y:S01]  /*cdc0*/  VIADD R20, R14, 0x304 ;  /* 0x000003040e147836 */ /* 0x000fe20000000000 */
[----:B------:R-:W3:Y:S01]  /*cdd0*/  LDL.64 R2, [R1+0x8] ;  /* 0x0000080001027983 */ /* 0x000ee20000100a00 */
[----:B------:R-:W-:Y:S01]  /*cde0*/  IMAD.MOV.U32 R21, RZ, RZ, 0x40000040 ;  /* 0x40000040ff157424 */ /* 0x000fe200078e00ff */
[----:B------:R-:W-:Y:S02]  /*cdf0*/  WARPGROUP.DEPBAR.LE gsb0, 0x0 ;  /* 0x00008000000079c5 */ /* 0x000fe40000010000 */
[----:B------:R-:W-:-:S07]  /*ce00*/  WARPGROUP.ARRIVE ;  /* 0x00000000000079c5 */ /* 0x000fce0000000000 */
[----:B------:R-:W-:Y:S01]  /*ce10*/  HGMMA.64x96x16.F32.BF16 R152, gdesc[UR4], R152, gsb0 ;  /* 0x01600000049879f0 */ /* 0x000fe20008001898 */
[----:B------:R-:W-:Y:S02]  /*ce20*/  R2UR UR6, R20 ;  /* 0x00000000140672ca */ /* 0x000fe400000e0000 */
[----:B------:R-:W-:Y:S02]  /*ce30*/  R2UR UR7, R21 ;  /* 0x00000000150772ca */ /* 0x000fe400000e0000 */
[----:B----4-:R-:W-:Y:S02]  /*ce40*/  R2UR UR4, R202 ;  /* 0x00000000ca0472ca */ /* 0x010fe400000e0000 */
[----:B------:R-:W-:Y:S01]  /*ce50*/  R2UR UR5, R203 ;  /* 0x00000000cb0572ca */ /* 0x000fe200000e0000 */
[----:B------:R-:W-:Y:S01]  /*ce60*/  VIADD R20, R14, 0x306 ;  /* 0x000003060e147836 */ /* 0x000fe20000000000 */
[----:B------:R-:W4:Y:S01]  /*ce70*/  LDL.64 R202, [R1] ;  /* 0x0000000001ca7983 */ /* 0x000f220000100a00 */
        /* <DEDUP_REMOVED lines=18> */
[----:B------:R-:W-:Y:S01]  /*cfa0*/  VIADD R20, R14, 0x602 ;  /* 0x000006020e147836 */ /* 0x000fe20000000000 */
[----:B------:R0:W5:Y:S01]  /*cfb0*/  LDL.LU R9, [R1+0xb0] ;  /* 0x0000b00001097983 */ /* 0x0001620000300800 */
        /* <DEDUP_REMOVED lines=64> */
[----:B------:R-:W-:Y:S02]  /*d3c0*/  WARPGROUP.DEPBAR.LE gsb0, 0x0 ;  /* 0x00008000000079c5 */ /* 0x000fe40000010000 */
[----:B------:R-:W-:-:S09]  /*d3d0*/  WARPGROUP.ARRIVE ;  /* 0x00000000000079c5 */ /* 0x000fd20000000000 */
[----:B------:R-:W-:Y:S01]  /*d3e0*/  HGMMA.64x96x16.F32.BF16 R152, gdesc[UR4], R152, gsb0 ;  /* 0x01600000049879f0 */ /* 0x000fe20008001898 */
[----:B-1----:R-:W-:-:S04]  /*d3f0*/  SHF.R.U32.HI R201, RZ, 0x7, R201 ;  /* 0x00000007ffc97819 */ /* 0x002fc800000116c9 */
[----:B------:R-:W-:Y:S01]  /*d400*/  IADD3 R7, -R201, 0xb, RZ ;  /* 0x0000000bc9077810 */ /* 0x000fe20007ffe1ff */
[----:B------:R-:W-:-:S04]  /*d410*/  WARPGROUP.DEPBAR.LE gsb0, 0x0 ;  /* 0x00008000000079c5 */ /* 0x000fc80000010000 */
[----:B------:R0:W-:Y:S06]  /*d420*/  BAR.ARV R7, 0x100 ;  /* 0x000400070000751d */ /* 0x0001ec0000002000 */
[----:B------:R-:W-:Y:S05]  /*d430*/  @!P0 BRA `(.L_x_15141) ;  /* 0x0000000000048947 */ /* 0x000fea0003800000 */
[----:B------:R-:W-:Y:S01]  /*d440*/  BPT.TRAP 0x1 ;  /* 0x000000040000795c */ /* 0x000fe20000300000 */
.L_x_15141:
[----:B------:R-:W2:Y:S01]  /*d450*/  LDL R20, [R1+0x6c] ;  /* 0x00006c0001147983 */ /* 0x000ea20000100800 */
[----:B------:R-:W1:Y:S03]  /*d460*/  LDC R0, c[0x0][0x448] ;  /* 0x00011200ff007b82 */ /* 0x000e660000000800 */
[----:B------:R-:W2:Y:S04]  /*d470*/  LDL R8, [R1+0x88] ;  /* 0x0000880001087983 */ /* 0x000ea80000100800 */
[----:B------:R-:W3:Y:S04]  /*d480*/  LDL R15, [R1+0x8c] ;  /* 0x00008c00010f7983 */ /* 0x000ee80000100800 */
[----:B------:R-:W4:Y:S01]  /*d490*/  LDL R14, [R1+0x80] ;  /* 0x00008000010e7983 */ /* 0x000f220000100800 */
[----:B------:R-:W-:Y:S01]  /*d4a0*/  LOP3.LUT R23, R23, 0xffffdfff, RZ, 0xc0, !PT ;  /* 0xffffdfff17177812 */ /* 0x000fe200078ec0ff */
[----:B------:R-:W-:-:S03]  /*d4b0*/  UMOV UR37, UR40 ;  /* 0x0000002800257c82 */ /* 0x000fc60008000000 */
[----:B------:R-:W-:-:S04]  /*d4c0*/  @P0 LOP3.LUT R23, R23, 0x2000, RZ, 0xfc, !PT ;  /* 0x0000200017170812 */ /* 0x000fc800078efcff */
[----:B------:R-:W-:Y:S02]  /*d4d0*/  LOP3.LUT R23, R23, 0xffffbfff, RZ, 0xc0, !PT ;  /* 0xffffbfff17177812 */ /* 0x000fe400078ec0ff */
[----:B-1----:R-:W-:-:S13]  /*d4e0*/  ISETP.NE.AND P1, PT, R0, 0x1, PT ;  /* 0x000000010000780c */ /* 0x002fda0003f25270 */
[----:B------:R-:W1:Y:S08]  /*d4f0*/  @P1 LDC R13, c[0x0][0x44c] ;  /* 0x00011300ff0d1b82 */ /* 0x000e700000000800 */
[----:B------:R-:W0:Y:S01]  /*d500*/  @P1 LDC R0, c[0x0][0x450] ;  /* 0x00011400ff001b82 */ /* 0x000e220000000800 */
[----:B--2---:R-:W-:-:S04]  /*d510*/  IMAD.IADD R8, R8, 0x1, R20 ;  /* 0x0000000108087824 */ /* 0x004fc800078e0214 */
[----:B-1----:R-:W-:-:S05]  /*d520*/  @P1 IMAD.HI.U32 R13, R8, R13, RZ ;  /* 0x0000000d080d1227 */ /* 0x002fca00078e00ff */
[----:B0-----:R-:W-:Y:S01]  /*d530*/  @P1 SHF.R.U32.HI R8, RZ, R0, R13 ;  /* 0x00000000ff081219 */ /* 0x001fe2000001160d */
[----:B------:R-:W-:-:S04]  /*d540*/  IMAD.MOV.U32 R13, RZ, RZ, -0x60 ;  /* 0xffffffa0ff0d7424 */ /* 0x000fc800078e00ff */
[----:B------:R-:W0:Y:S01]  /*d550*/  SHFL.IDX PT, R0, R8, RZ, 0x1c1f ;  /* 0x001c1fff08007589 */ /* 0x000e2200000e0000 */
[----:B-----5:R-:W-:-:S03]  /*d560*/  IMAD R13, R9, R13, 0x1 ;  /* 0x00000001090d7424 */ /* 0x020fc600078e020d */
[----:B------:R-:W1:Y:S01]  /*d570*/  SHFL.IDX PT, R8, R8, 0x1, 0x1c1f ;  /* 0x003c1f0008087f89 */ /* 0x000e6200000e0000 */
[----:B---3--:R-:W-:Y:S02]  /*d580*/  IMAD R13, R15, -0x2, R13 ;  /* 0xfffffffe0f0d7824 */ /* 0x008fe400078e020d */
[----:B------:R-:W-:-:S03]  /*d590*/  IMAD.U32 R15, RZ, RZ, UR41 ;  /* 0x00000029ff0f7e24 */ /* 0x000fc6000f8e00ff */
[----:B----4-:R-:W-:-:S05]  /*d5a0*/  IADD3 R13, -R219, R13, R14 ;  /* 0x0000000ddb0d7210 */ /* 0x010fca0007ffe10e */
[C---:B0-----:R-:W-:Y:S02]  /*d5b0*/  IMAD.IADD R0, R13.reuse, 0x1, R0 ;  /* 0x000000010d007824 */ /* 0x041fe400078e0200 */
[----:B-1----:R-:W-:-:S03]  /*d5c0*/  IMAD.IADD R8, R13, 0x1, R8 ;  /* 0x000000010d087824 */ /* 0x002fc600078e0208 */
[C---:B------:R-:W-:Y:S02]  /*d5d0*/  ISETP.GT.AND P4, PT, R0.reuse, RZ, PT ;  /* 0x000000ff0000720c */ /* 0x040fe40003f84270 */
[C---:B------:R-:W-:Y:S02]  /*d5e0*/  ISETP.GT.AND P3, PT, R0.reuse, 0x1, PT ;  /* 0x000000010000780c */ /* 0x040fe40003f64270 */
[C---:B------:R-:W-:Y:S02]  /*d5f0*/  ISETP.GT.AND P2, PT, R0.reuse, 0x8, PT ;  /* 0x000000080000780c */ /* 0x040fe40003f44270 */
[----:B------:R-:W-:Y:S02]  /*d600*/  ISETP.GT.AND P1, PT, R0, 0x9, PT ;  /* 0x000000090000780c */ /* 0x000fe40003f24270 */
[----:B------:R-:W-:Y:S02]  /*d610*/  FSEL R152, R152, -INF , P4 ;  /* 0xff80000098987808 */ /* 0x000fe40002000000 */
[----:B------:R-:W-:-:S02]  /*d620*/  FSEL R153, R153, -INF , P3 ;  /* 0xff80000099997808 */ /* 0x000fc40001800000 */
[----:B------:R-:W-:Y:S02]  /*d630*/  FSEL R156, R156, -INF , P2 ;  /* 0xff8000009c9c7808 */ /* 0x000fe40001000000 */
[----:B------:R-:W-:Y:S02]  /*d640*/  FSEL R157, R157, -INF , P1 ;  /* 0xff8000009d9d7808 */ /* 0x000fe40000800000 */
[C---:B------:R-:W-:Y:S02]  /*d650*/  ISETP.GT.AND P4, PT, R0.reuse, 0x10, PT ;  /* 0x000000100000780c */ /* 0x040fe40003f84270 */
[C---:B------:R-:W-:Y:S02]  /*d660*/  ISETP.GT.AND P3, PT, R0.reuse, 0x11, PT ;  /* 0x000000110000780c */ /* 0x040fe40003f64270 */
[C---:B------:R-:W-:Y:S02]  /*d670*/  ISETP.GT.AND P2, PT, R0.reuse, 0x18, PT ;  /* 0x000000180000780c */ /* 0x040fe40003f44270 */
[----:B------:R-:W-:-:S02]  /*d680*/  ISETP.GT.AND P1, PT, R0, 0x19, PT ;  /* 0x000000190000780c */ /* 0x000fc40003f24270 */
[----:B------:R-:W-:Y:S02]  /*d690*/  FSEL R160, R160, -INF , P4 ;  /* 0xff800000a0a07808 */ /* 0x000fe40002000000 */
[----:B------:R-:W-:Y:S02]  /*d6a0*/  FSEL R161, R161, -INF , P3 ;  /* 0xff800000a1a17808 */ /* 0x000fe40001800000 */
[----:B------:R-:W-:Y:S02]  /*d6b0*/  FSEL R164, R164, -INF , P2 ;  /* 0xff800000a4a47808 */ /* 0x000fe40001000000 */
[----:B------:R-:W-:Y:S02]  /*d6c0*/  FSEL R165, R165, -INF , P1 ;  /* 0xff800000a5a57808 */ /* 0x000fe40000800000 */
[C---:B------:R-:W-:Y:S02]  /*d6d0*/  ISETP.GT.AND P4, PT, R0.reuse, 0x20, PT ;  /* 0x000000200000780c */ /* 0x040fe40003f84270 */
[----:B------:R-:W-:-:S02]  /*d6e0*/  ISETP.GT.AND P3, PT, R0, 0x21, PT ;  /* 0x000000210000780c */ /* 0x000fc40003f64270 */
[C---:B------:R-:W-:Y:S02]  /*d6f0*/  ISETP.GT.AND P2, PT, R0.reuse, 0x28, PT ;  /* 0x000000280000780c */ /* 0x040fe40003f44270 */
[----:B------:R-:W-:Y:S02]  /*d700*/  ISETP.GT.AND P1, PT, R0, 0x29, PT ;  /* 0x000000290000780c */ /* 0x000fe40003f24270 */
[----:B------:R-:W-:Y:S02]  /*d710*/  FSEL R168, R168, -INF , P4 ;  /* 0xff800000a8a87808 */ /* 0x000fe40002000000 */
[----:B------:R-:W-:Y:S02]  /*d720*/  FSEL R169, R169, -INF , P3 ;  /* 0xff800000a9a97808 */ /* 0x000fe40001800000 */
[----:B------:R-:W-:Y:S02]  /*d730*/  FSEL R172, R172, -INF , P2 ;  /* 0xff800000acac7808 */ /* 0x000fe40001000000 */
[----:B------:R-:W-:-:S02]  /*d740*/  FSEL R173, R173, -INF , P1 ;  /* 0xff800000adad7808 */ /* 0x000fc40000800000 */
[C---:B------:R-:W-:Y:S02]  /*d750*/  ISETP.GT.AND P4, PT, R0.reuse, 0x30, PT ;  /* 0x000000300000780c */ /* 0x040fe40003f84270 */
        /* <DEDUP_REMOVED lines=28> */
[----:B------:R-:W-:-:S02]  /*d920*/  ISETP.GT.AND P4, PT, R8, RZ, PT ;  /* 0x000000ff0800720c */ /* 0x000fc40003f84270 */
[----:B------:R-:W-:Y:S02]  /*d930*/  FMNMX.FTZ R0, R161, R0, !PT ;  /* 0x00000000a1007209 */ /* 0x000fe40007810000 */
[----:B------:R-:W-:Y:S02]  /*d940*/  ISETP.GT.AND P3, PT, R8, 0x1, PT ;  /* 0x000000010800780c */ /* 0x000fe40003f64270 */
[----:B------:R-:W-:Y:S02]  /*d950*/  FMNMX.FTZ R0, R164, R0, !PT ;  /* 0x00000000a4007209 */ /* 0x000fe40007810000 */
[C---:B------:R-:W-:Y:S02]  /*d960*/  ISETP.GT.AND P2, PT, R8.reuse, 0x8, PT ;  /* 0x000000080800780c */ /* 0x040fe40003f44270 */
[----:B------:R-:W-:Y:S02]  /*d970*/  FMNMX.FTZ R0, R165, R0, !PT ;  /* 0x00000000a5007209 */ /* 0x000fe40007810000 */
[----:B------:R-:W-:-:S02]  /*d980*/  ISETP.GT.AND P1, PT, R8, 0x9, PT ;  /* 0x000000090800780c */ /* 0x000fc40003f24270 */
        /* <DEDUP_REMOVED lines=27> */
[----:B------:R-:W-:Y:S02]  /*db40*/  ISETP.GT.AND P4, PT, R8, 0x20, PT ;  /* 0x000000200800780c */ /* 0x000fe40003f84270 */
[----:B------:R-:W-:Y:S02]  /*db50*/  FMNMX.FTZ R0, R196, R0, !PT ;  /* 0x00000000c4007209 */ /* 0x000fe40007810000 */
[----:B------:R-:W-:-:S02]  /*db60*/  ISETP.GT.AND P3, PT, R8, 0x21, PT ;  /* 0x000000210800780c */ /* 0x000fc40003f64270 */
[----:B------:R-:W-:Y:S02]  /*db70*/  FMNMX.FTZ R0, R197, R0, !PT ;  /* 0x00000000c5007209 */ /* 0x000fe40007810000 */
[C---:B------:R-:W-:Y:S02]  /*db80*/  ISETP.GT.AND P2, PT, R8.reuse, 0x28, PT ;  /* 0x000000280800780c */ /* 0x040fe40003f44270 */
[----:B------:R-:W-:Y:S01]  /*db90*/  ISETP.GT.AND P1, PT, R8, 0x29, PT ;  /* 0x000000290800780c */ /* 0x000fe20003f24270 */
[----:B------:R-:W0:Y:S01]  /*dba0*/  SHFL.BFLY PT, R14, R0, 0x2, 0x1f ;  /* 0x0c401f00000e7f89 */ /* 0x000e2200000e0000 */
[----:B------:R-:W-:Y:S02]  /*dbb0*/  FSEL R170, R170, -INF , P4 ;  /* 0xff800000aaaa7808 */ /* 0x000fe40002000000 */
[----:B------:R-:W-:Y:S02]  /*dbc0*/  FSEL R171, R171, -INF , P3 ;  /* 0xff800000abab7808 */ /* 0x000fe40001800000 */
[----:B------:R-:W-:-:S02]  /*dbd0*/  FSEL R174, R174, -INF , P2 ;  /* 0xff800000aeae7808 */ /* 0x000fc40001000000 */
[----:B------:R-:W-:Y:S02]  /*dbe0*/  FSEL R175, R175, -INF , P1 ;  /* 0xff800000afaf7808 */ /* 0x000fe40000800000 */
[C---:B------:R-:W-:Y:S02]  /*dbf0*/  ISETP.GT.AND P4, PT, R8.reuse, 0x30, PT ;  /* 0x000000300800780c */ /* 0x040fe40003f84270 */
[C---:B------:R-:W-:Y:S02]  /*dc00*/  ISETP.GT.AND P3, PT, R8.reuse, 0x31, PT ;  /* 0x000000310800780c */ /* 0x040fe40003f64270 */
[C---:B------:R-:W-:Y:S02]  /*dc10*/  ISETP.GT.AND P2, PT, R8.reuse, 0x38, PT ;  /* 0x000000380800780c */ /* 0x040fe40003f44270 */
[----:B------:R-:W-:Y:S02]  /*dc20*/  ISETP.GT.AND P1, PT, R8, 0x39, PT ;  /* 0x000000390800780c */ /* 0x000fe40003f24270 */
[----:B------:R-:W-:-:S02]  /*dc30*/  FSEL R178, R178, -INF , P4 ;  /* 0xff800000b2b27808 */ /* 0x000fc40002000000 */
[----:B------:R-:W-:Y:S02]  /*dc40*/  FSEL R179, R179, -INF , P3 ;  /* 0xff800000b3b37808 */ /* 0x000fe40001800000 */
[----:B------:R-:W-:Y:S02]  /*dc50*/  @P0 LOP3.LUT R23, R23, 0x4000, RZ, 0xfc, !PT ;  /* 0x0000400017170812 */ /* 0x000fe400078efcff */
[----:B------:R-:W-:Y:S02]  /*dc60*/  FSEL R182, R182, -INF , P2 ;  /* 0xff800000b6b67808 */ /* 0x000fe40001000000 */
[----:B0-----:R-:W-:Y:S02]  /*dc70*/  FMNMX.FTZ R0, R0, R14, !PT ;  /* 0x0000000e00007209 */ /* 0x001fe40007810000 */
[----:B------:R-:W-:Y:S02]  /*dc80*/  FSEL R183, R183, -INF , P1 ;  /* 0xff800000b7b77808 */ /* 0x000fe40000800000 */
[C---:B------:R-:W-:Y:S01]  /*dc90*/  ISETP.GT.AND P1, PT, R8.reuse, 0x49, PT ;  /* 0x000000490800780c */ /* 0x040fe20003f24270 */
[----:B------:R-:W0:Y:S01]  /*dca0*/  SHFL.BFLY PT, R14, R0, 0x1, 0x1f ;  /* 0x0c201f00000e7f89 */ /* 0x000e2200000e0000 */
[----:B------:R-:W-:-:S02]  /*dcb0*/  ISETP.GT.AND P2, PT, R8, 0x50, PT ;  /* 0x000000500800780c */ /* 0x000fc40003f44270 */
[C---:B------:R-:W-:Y:S02]  /*dcc0*/  ISETP.GT.AND P3, PT, R8.reuse, 0x51, PT ;  /* 0x000000510800780c */ /* 0x040fe40003f64270 */
[C---:B------:R-:W-:Y:S02]  /*dcd0*/  ISETP.GT.AND P4, PT, R8.reuse, 0x58, PT ;  /* 0x000000580800780c */ /* 0x040fe40003f84270 */
[C---:B------:R-:W-:Y:S02]  /*dce0*/  ISETP.GT.AND P5, PT, R8.reuse, 0x59, PT ;  /* 0x000000590800780c */ /* 0x040fe40003fa4270 */
[----:B------:R-:W-:Y:S02]  /*dcf0*/  ISETP.GT.AND P0, PT, R8, 0x40, PT ;  /* 0x000000400800780c */ /* 0x000fe40003f04270 */
[----:B------:R-:W-:Y:S02]  /*dd00*/  FSEL R191, R191, -INF , P1 ;  /* 0xff800000bfbf7808 */ /* 0x000fe40000800000 */
[----:B------:R-:W-:-:S02]  /*dd10*/  FSEL R186, R186, -INF , P0 ;  /* 0xff800000baba7808 */ /* 0x000fc40000000000 */
[----:B------:R-:W-:Y:S02]  /*dd20*/  LOP3.LUT P0, RZ, R23, 0x4000, RZ, 0xc0, !PT ;  /* 0x0000400017ff7812 */ /* 0x000fe4000780c0ff */
[----:B------:R-:W-:Y:S02]  /*dd30*/  FSEL R194, R194, -INF , P2 ;  /* 0xff800000c2c27808 */ /* 0x000fe40001000000 */
[----:B------:R-:W-:Y:S02]  /*dd40*/  FSEL R187, R187, -INF , P0 ;  /* 0xff800000bbbb7808 */ /* 0x000fe40000000000 */
[----:B------:R-:W-:Y:S02]  /*dd50*/  FSEL R195, R195, -INF , P3 ;  /* 0xff800000c3c37808 */ /* 0x000fe40001800000 */
[----:B------:R-:W-:Y:S02]  /*dd60*/  FSEL R198, R198, -INF , P4 ;  /* 0xff800000c6c67808 */ /* 0x000fe40002000000 */
[----:B0-----:R-:W-:-:S02]  /*dd70*/  FMNMX.FTZ R0, R0, R14, !PT ;  /* 0x0000000e00007209 */ /* 0x001fc40007810000 */
[----:B------:R-:W-:Y:S02]  /*dd80*/  FSEL R199, R199, -INF , P5 ;  /* 0xff800000c7c77808 */ /* 0x000fe40002800000 */
[C---:B------:R-:W-:Y:S02]  /*dd90*/  FSETP.NEU.FTZ.AND P6, PT, R0.reuse, -INF , PT ;  /* 0xff8000000000780b */ /* 0x040fe40003fdd000 */
[----:B------:R-:W-:Y:S02]  /*dda0*/  LOP3.LUT P0, RZ, R23, 0x2000, RZ, 0xc0, !PT ;  /* 0x0000200017ff7812 */ /* 0x000fe4000780c0ff */
[----:B------:R-:W-:-:S05]  /*ddb0*/  FSEL R14, R0, RZ, P6 ;  /* 0x000000ff000e7208 */ /* 0x000fca0003000000 */
[----:B------:R-:W-:Y:S01]  /*ddc0*/  FADD.FTZ R14, -R14, R12 ;  /* 0x0000000c0e0e7221 */ /* 0x000fe20000010100 */
[----:B------:R-:W-:-:S03]  /*ddd0*/  FMUL.FTZ R12, R0, UR37 ;  /* 0x00000025000c7c20 */ /* 0x000fc60008410000 */
[----:B------:R-:W-:Y:S02]  /*dde0*/  FMUL.FTZ R14, R14, UR37 ;  /* 0x000000250e0e7c20 */ /* 0x000fe40008410000 */
[----:B------:R-:W-:Y:S02]  /*ddf0*/  FSEL R12, R12, RZ, P6 ;  /* 0x000000ff0c0c7208 */ /* 0x000fe40003000000 */
[----:B------:R-:W-:Y:S02]  /*de00*/  ISETP.GT.AND P6, PT, R8, 0x48, PT ;  /* 0x000000480800780c */ /* 0x000fe40003fc4270 */
        /* <DEDUP_REMOVED lines=33> */
[----:B------:R-:W-:Y:S01]  /*e020*/  FFMA.FTZ R197, R197, UR37, -R12 ;  /* 0x00000025c5c57c23 */ /* 0x000fe2000801080c */
[----:B------:R-:W-:Y:S02]  /*e030*/  MUFU.EX2 R152, R152 ;  /* 0x0000009800987308 */ /* 0x000fe40000000800 */
[----:B------:R-:W-:-:S04]  /*e040*/  FMNMX.FTZ R8, R171, R8, !PT ;  /* 0x00000008ab087209 */ /* 0x000fc80007810000 */
[----:B------:R-:W-:Y:S02]  /*e050*/  FMNMX.FTZ R8, R174, R8, !PT ;  /* 0x00000008ae087209 */ /* 0x000fe40007810000 */
[----:B------:R-:W0:Y:S02]  /*e060*/  MUFU.EX2 R14, R14 ;  /* 0x0000000e000e7308 */ /* 0x000e240000000800 */
[----:B------:R-:W-:-:S04]  /*e070*/  FMNMX.FTZ R8, R175, R8, !PT ;  /* 0x00000008af087209 */ /* 0x000fc80007810000 */
[----:B------:R-:W-:Y:S02]  /*e080*/  FMNMX.FTZ R8, R178, R8, !PT ;  /* 0x00000008b2087209 */ /* 0x000fe40007810000 */
[----:B------:R-:W1:Y:S02]  /*e090*/  MUFU.EX2 R153, R153 ;  /* 0x0000009900997308 */ /* 0x000e640000000800 */
[----:B------:R-:W-:-:S04]  /*e0a0*/  FMNMX.FTZ R8, R179, R8, !PT ;  /* 0x00000008b3087209 */ /* 0x000fc80007810000 */
[----:B------:R-:W-:Y:S02]  /*e0b0*/  FMNMX.FTZ R8, R182, R8, !PT ;  /* 0x00000008b6087209 */ /* 0x000fe40007810000 */
[----:B------:R-:W2:Y:S01]  /*e0c0*/  MUFU.EX2 R154, R156 ;  /* 0x0000009c009a7308 */ /* 0x000ea20000000800 */
[----:B0-----:R-:W-:Y:S01]  /*e0d0*/  FFMA.FTZ R6, R14, R6, R152 ;  /* 0x000000060e067223 */ /* 0x001fe20000010098 */
[----:B------:R-:W-:Y:S01]  /*e0e0*/  FMNMX.FTZ R8, R183, R8, !PT ;  /* 0x00000008b7087209 */ /* 0x000fe20007810000 */
[-C--:B------:R-:W-:Y:S01]  /*e0f0*/  FMUL.FTZ R24, R24, R14.reuse ;  /* 0x0000000e18187220 */ /* 0x080fe20000410000 */
[-C--:B------:R-:W-:Y:S01]  /*e100*/  FMUL.FTZ R25, R25, R14.reuse ;  /* 0x0000000e19197220 */ /* 0x080fe20000410000 */
[----:B------:R-:W-:Y:S01]  /*e110*/  FMUL.FTZ R28, R28, R14 ;  /* 0x0000000e1c1c7220 */ /* 0x000fe20000410000 */
[----:B------:R-:W-:Y:S01]  /*e120*/  FMNMX.FTZ R8, R186, R8, !PT ;  /* 0x00000008ba087209 */ /* 0x000fe20007810000 */
[----:B------:R-:W-:Y:S01]  /*e130*/  FMUL.FTZ R29, R29, R14 ;  /* 0x0000000e1d1d7220 */ /* 0x000fe20000410000 */
[----:B------:R-:W0:Y:S01]  /*e140*/  MUFU.EX2 R157, R157 ;  /* 0x0000009d009d7308 */ /* 0x000e220000000800 */
[----:B-1----:R-:W-:Y:S01]  /*e150*/  FADD.FTZ R6, R153, R6 ;  /* 0x0000000699067221 */ /* 0x002fe20000010000 */
[----:B------:R-:W-:Y:S01]  /*e160*/  FMNMX.FTZ R8, R187, R8, !PT ;  /* 0x00000008bb087209 */ /* 0x000fe20007810000 */
[----:B------:R-:W-:Y:S01]  /*e170*/  FMUL.FTZ R32, R32, R14 ;  /* 0x0000000e20207220 */ /* 0x000fe20000410000 */
[----:B------:R-:W-:Y:S01]  /*e180*/  F2FP.BF16.F32.PACK_AB R152, R153, R152 ;  /* 0x000000989998723e */ /* 0x000fe200000010ff */
[----:B------:R-:W-:Y:S01]  /*e190*/  FMUL.FTZ R33, R33, R14 ;  /* 0x0000000e21217220 */ /* 0x000fe20000410000 */
[----:B------:R-:W-:Y:S01]  /*e1a0*/  FMNMX.FTZ R8, R190, R8, !PT ;  /* 0x00000008be087209 */ /* 0x000fe20007810000 */
[-C--:B------:R-:W-:Y:S01]  /*e1b0*/  FMUL.FTZ R36, R36, R14.reuse ;  /* 0x0000000e24247220 */ /* 0x080fe20000410000 */
[-C--:B------:R-:W-:Y:S01]  /*e1c0*/  FMUL.FTZ R37, R37, R14.reuse ;  /* 0x0000000e25257220 */ /* 0x080fe20000410000 */
        /* <DEDUP_REMOVED lines=20> */
[-C--:B------:R-:W-:Y:S01]  /*e310*/  FMUL.FTZ R69, R69, R14.reuse ;  /* 0x0000000e45457220 */ /* 0x080fe20000410000 */
[-C--:B------:R-:W-:Y:S01]  /*e320*/  FMUL.FTZ R72, R72, R14.reuse ;  /* 0x0000000e48487220 */ /* 0x080fe20000410000 */
[----:B------:R-:W1:Y:S01]  /*e330*/  SHFL.BFLY PT, R12, R8, 0x2, 0x1f ;  /* 0x0c401f00080c7f89 */ /* 0x000e6200000e0000 */
        /* <DEDUP_REMOVED lines=23> */
[----:B-1----:R-:W-:Y:S01]  /*e4b0*/  FMNMX.FTZ R8, R8, R12, !PT ;  /* 0x0000000c08087209 */ /* 0x002fe20007810000 */
        /* <DEDUP_REMOVED lines=17> */
[----:B--2---:R-:W-:Y:S01]  /*e5d0*/  FADD.FTZ R6, R154, R6 ;  /* 0x000000069a067221 */ /* 0x004fe20000010000 */
[C---:B0-----:R-:W-:Y:S01]  /*e5e0*/  F2FP.BF16.F32.PACK_AB R154, R157.reuse, R154 ;  /* 0x0000009a9d9a723e */ /* 0x041fe200000010ff */
[----:B------:R-:W-:Y:S02]  /*e5f0*/  MUFU.EX2 R161, R161 ;  /* 0x000000a100a17308 */ /* 0x000fe40000000800 */
[----:B------:R-:W-:-:S06]  /*e600*/  FADD.FTZ R6, R157, R6 ;  /* 0x000000069d067221 */ /* 0x000fcc0000010000 */
[----:B------:R-:W-:Y:S01]  /*e610*/  MUFU.EX2 R165, R165 ;  /* 0x000000a500a57308 */ /* 0x000fe20000000800 */
[----:B-1----:R-:W-:-:S04]  /*e620*/  FMNMX.FTZ R8, R8, R12, !PT ;  /* 0x0000000c08087209 */ /* 0x002fc80007810000 */
[----:B------:R-:W-:-:S03]  /*e630*/  FSETP.NEU.FTZ.AND P1, PT, R8, -INF , PT ;  /* 0xff8000000800780b */ /* 0x000fc60003f3d000 */
[----:B------:R-:W-:Y:S01]  /*e640*/  MUFU.EX2 R169, R169 ;  /* 0x000000a900a97308 */ /* 0x000fe20000000800 */
[----:B------:R-:W-:-:S05]  /*e650*/  FSEL R12, R8, RZ, P1 ;  /* 0x000000ff080c7208 */ /* 0x000fca0000800000 */
[----:B------:R-:W-:Y:S01]  /*e660*/  FADD.FTZ R11, -R12, R11 ;  /* 0x0000000b0c0b7221 */ /* 0x000fe20000010100 */
[----:B------:R-:W-:Y:S01]  /*e670*/  FMUL.FTZ R12, R8, UR37 ;  /* 0x00000025080c7c20 */ /* 0x000fe20008410000 */
[----:B------:R-:W-:Y:S02]  /*e680*/  MUFU.EX2 R173, R173 ;  /* 0x000000ad00ad7308 */ /* 0x000fe40000000800 */
[----:B------:R-:W-:Y:S02]  /*e690*/  FMUL.FTZ R11, R11, UR37 ;  /* 0x000000250b0b7c20 */ /* 0x000fe40008410000 */
[----:B------:R-:W-:-:S04]  /*e6a0*/  FSEL R12, R12, RZ, P1 ;  /* 0x000000ff0c0c7208 */ /* 0x000fc80000800000 */
        /* <DEDUP_REMOVED lines=26> */
[----:B------:R-:W-:Y:S01]  /*e850*/  VIADD R12, R10, 0x32440 ;  /* 0x000324400a0c7836 */ /* 0x000fe20000000000 */
[----:B------:R-:W1:Y:S01]  /*e860*/  MUFU.EX2 R153, R155 ;  /* 0x0000009b00997308 */ /* 0x000e620000000800 */
[----:B0-----:R-:W-:Y:S01]  /*e870*/  FFMA.FTZ R3, R11, R3, R13 ;  /* 0x000000030b037223 */ /* 0x001fe2000001000d */
        /* <DEDUP_REMOVED lines=64> */
[----:B------:R-:W-:Y:S01]  /*ec80*/  PRMT R12, R15, 0x654, R12 ;  /* 0x000006540f0c7816 */ /* 0x000fe2000000000c */
[----:B------:R-:W-:Y:S01]  /*ec90*/  VIADD R11, R201, 0x8 ;  /* 0x00000008c90b7836 */ /* 0x000fe20000000000 */
[----:B------:R-:W0:Y:S01]  /*eca0*/  MUFU.EX2 R158, R158 ;  /* 0x0000009e009e7308 */ /* 0x000e220000000800 */
[C---:B-1----:R-:W-:Y:S01]  /*ecb0*/  FADD.FTZ R3, R153.reuse, R3 ;  /* 0x0000000399037221 */ /* 0x042fe20000010000 */
[----:B------:R1:W-:Y:S01]  /*ecc0*/  SYNCS.ARRIVE.TRANS64.RED.A1T0 RZ, [R12+URZ], RZ ;  /* 0x000000ff0cff79a7 */ /* 0x0003e2000810043f */
[----:B------:R-:W-:Y:S01]  /*ecd0*/  F2FP.BF16.F32.PACK_AB R153, R153, R13 ;  /* 0x0000000d9999723e */ /* 0x000fe200000010ff */
[----:B------:R-:W-:-:S02]  /*ece0*/  IMAD.MOV.U32 R13, RZ, RZ, 0x40000040 ;  /* 0x40000040ff0d7424 */ /* 0x000fc400078e00ff */
[----:B------:R-:W-:Y:S02]  /*ecf0*/  IMAD.MOV.U32 R15, RZ, RZ, 0x40000040 ;  /* 0x40000040ff0f7424 */ /* 0x000fe400078e00ff */
[----:B------:R-:W2:Y:S01]  /*ed00*/  MUFU.EX2 R159, R159 ;  /* 0x0000009f009f7308 */ /* 0x000ea20000000800 */
[----:B------:R-:W-:Y:S01]  /*ed10*/  R2UR UR7, R13 ;  /* 0x000000000d0772ca */ /* 0x000fe200000e0000 */
[----:B-1----:R-:W-:Y:S02]  /*ed20*/  IMAD.MOV.U32 R12, RZ, RZ, 0xc00 ;  /* 0x00000c00ff0c7424 */ /* 0x002fe400078e00ff */
[----:B------:R-:W-:Y:S02]  /*ed30*/  IMAD.MOV.U32 R13, RZ, RZ, 0x40000040 ;  /* 0x40000040ff0d7424 */ /* 0x000fe400078e00ff */
[----:B------:R-:W-:Y:S02]  /*ed40*/  IMAD R12, R18, R12, UR38 ;  /* 0x00000026120c7e24 */ /* 0x000fe4000f8e020c */
[----:B------:R-:W1:Y:S01]  /*ed50*/  MUFU.EX2 R162, R162 ;  /* 0x000000a200a27308 */ /* 0x000e620000000800 */
[----:B0-----:R-:W-:Y:S01]  /*ed60*/  FADD.FTZ R3, R158, R3 ;  /* 0x000000039e037221 */ /* 0x001fe20000010000 */
[C---:B------:R-:W-:Y:S01]  /*ed70*/  VIADD R14, R12.reuse, 0x80 ;  /* 0x000000800c0e7836 */ /* 0x040fe20000000000 */
[----:B------:R-:W-:-:S05]  /*ed80*/  R2UR UR6, R12 ;  /* 0x000000000c0672ca */ /* 0x000fca00000e0000 */
[----:B------:R-:W0:Y:S01]  /*ed90*/  MUFU.EX2 R163, R163 ;  /* 0x000000a300a37308 */ /* 0x000e220000000800 */
[C---:B--2---:R-:W-:Y:S01]  /*eda0*/  F2FP.BF16.F32.PACK_AB R155, R159.reuse, R158 ;  /* 0x0000009e9f9b723e */ /* 0x044fe200000010ff */
[----:B------:R2:W-:Y:S01]  /*edb0*/  BAR.SYNC.DEFER_BLOCKING R11, 0x100 ;  /* 0x0004000b0000751d */ /* 0x0005e20000010000 */
[----:B------:R-:W-:-:S05]  /*edc0*/  FADD.FTZ R3, R159, R3 ;  /* 0x000000039f037221 */ /* 0x000fca0000010000 */
[----:B------:R-:W3:Y:S01]  /*edd0*/  MUFU.EX2 R166, R166 ;  /* 0x000000a600a67308 */ /* 0x000ee20000000800 */
[----:B-1----:R-:W-:-:S07]  /*ede0*/  FADD.FTZ R3, R162, R3 ;  /* 0x00000003a2037221 */ /* 0x002fce0000010000 */
[----:B------:R-:W1:Y:S01]  /*edf0*/  MUFU.EX2 R167, R167 ;  /* 0x000000a700a77308 */ /* 0x000e620000000800 */
[----:B0-----:R-:W-:-:S07]  /*ee00*/  FADD.FTZ R3, R163, R3 ;  /* 0x00000003a3037221 */ /* 0x001fce0000010000 */
[----:B------:R-:W0:Y:S01]  /*ee10*/  MUFU.EX2 R170, R170 ;  /* 0x000000aa00aa7308 */ /* 0x000e220000000800 */
[----:B---3--:R-:W-:Y:S01]  /*ee20*/  FADD.FTZ R3, R166, R3 ;  /* 0x00000003a6037221 */ /* 0x008fe20000010000 */
[----:B------:R-:W-:-:S06]  /*ee30*/  WARPGROUP.ARRIVE ;  /* 0x00000000000079c5 */ /* 0x000fcc0000000000 */
[----:B------:R-:W-:Y:S01]  /*ee40*/  HGMMA.64x256x16.F32.BF16 R24, R152, gdesc[UR4].tnspB, R24, gsb0 ;  /* 0x43e0000498187df0 */ /* 0x000fe20008001818 */
[----:B------:R-:W-:Y:S01]  /*ee50*/  R2UR UR6, R14 ;  /* 0x000000000e0672ca */ /* 0x000fe200000e0000 */
[----:B------:R-:W3:Y:S01]  /*ee60*/  MUFU.EX2 R171, R171 ;  /* 0x000000ab00ab7308 */ /* 0x000ee20000000800 */
[----:B------:R-:W-:Y:S01]  /*ee70*/  R2UR UR7, R15 ;  /* 0x000000000f0772ca */ /* 0x000fe200000e0000 */
[----:B------:R-:W-:Y:S02]  /*ee80*/  VIADD R14, R12, 0x100 ;  /* 0x000001000c0e7836 */ /* 0x000fe40000000000 */
[----:B-1----:R-:W-:Y:S01]  /*ee90*/  FADD.FTZ R3, R167, R3 ;  /* 0x00000003a7037221 */ /* 0x002fe20000010000 */
[----:B------:R-:W-:-:S03]  /*eea0*/  IMAD.MOV.U32 R15, RZ, RZ, 0x40000040 ;  /* 0x40000040ff0f7424 */ /* 0x000fc600078e00ff */
[----:B0-----:R-:W-:Y:S01]  /*eeb0*/  FADD.FTZ R3, R170, R3 ;  /* 0x00000003aa037221 */ /* 0x001fe20000010000 */
[----:B------:R-:W0:Y:S08]  /*eec0*/  MUFU.EX2 R174, R174 ;  /* 0x000000ae00ae7308 */ /* 0x000e300000000800 */
[----:B------:R-:W1:Y:S01]  /*eed0*/  MUFU.EX2 R175, R175 ;  /* 0x000000af00af7308 */ /* 0x000e620000000800 */
[----:B---3--:R-:W-:-:S07]  /*eee0*/  FADD.FTZ R3, R171, R3 ;  /* 0x00000003ab037221 */ /* 0x008fce0000010000 */
[----:B------:R-:W-:Y:S01]  /*eef0*/  MUFU.EX2 R177, R177 ;  /* 0x000000b100b17308 */ /* 0x000fe20000000800 */
[----:B0-----:R-:W-:-:S07]  /*ef00*/  FADD.FTZ R3, R174, R3 ;  /* 0x00000003ae037221 */ /* 0x001fce0000010000 */
[----:B------:R-:W-:Y:S01]  /*ef10*/  MUFU.EX2 R181, R181 ;  /* 0x000000b500b57308 */ /* 0x000fe20000000800 */
[----:B-1----:R-:W-:-:S07]  /*ef20*/  FADD.FTZ R3, R175, R3 ;  /* 0x00000003af037221 */ /* 0x002fce0000010000 */
[----:B------:R-:W0:Y:S08]  /*ef30*/  MUFU.EX2 R178, R178 ;  /* 0x000000b200b27308 */ /* 0x000e300000000800 */
[----:B------:R-:W1:Y:S08]  /*ef40*/  MUFU.EX2 R179, R179 ;  /* 0x000000b300b37308 */ /* 0x000e700000000800 */
[----:B------:R-:W3:Y:S01]  /*ef50*/  MUFU.EX2 R182, R182 ;  /* 0x000000b600b67308 */ /* 0x000ee20000000800 */
[----:B0-----:R-:W-:-:S07]  /*ef60*/  FADD.FTZ R3, R178, R3 ;  /* 0x00000003b2037221 */ /* 0x001fce0000010000 */
[----:B------:R-:W0:Y:S01]  /*ef70*/  MUFU.EX2 R183, R183 ;  /* 0x000000b700b77308 */ /* 0x000e220000000800 */
[----:B-1----:R-:W-:-:S07]  /*ef80*/  FADD.FTZ R3, R179, R3 ;  /* 0x00000003b3037221 */ /* 0x002fce0000010000 */
[----:B------:R-:W-:Y:S01]  /*ef90*/  MUFU.EX2 R185, R185 ;  /* 0x000000b900b97308 */ /* 0x000fe20000000800 */
[----:B---3--:R-:W-:-:S07]  /*efa0*/  FADD.FTZ R3, R182, R3 ;  /* 0x00000003b6037221 */ /* 0x008fce0000010000 */
[----:B------:R-:W-:Y:S01]  /*efb0*/  MUFU.EX2 R189, R189 ;  /* 0x000000bd00bd7308 */ /* 0x000fe20000000800 */
[----:B0-----:R-:W-:-:S07]  /*efc0*/  FADD.FTZ R3, R183, R3 ;  /* 0x00000003b7037221 */ /* 0x001fce0000010000 */
        /* <DEDUP_REMOVED lines=10> */
[----:B------:R-:W-:-:S07]  /*f070*/  WARPGROUP.DEPBAR.LE gsb0, 0x0 ;  /* 0x00008000000079c5 */ /* 0x000fce0000010000 */
[----:B------:R-:W0:Y:S01]  /*f080*/  MUFU.EX2 R152, R160 ;  /* 0x000000a000987308 */ /* 0x000e220000000800 */
[----:B------:R-:W-:Y:S02]  /*f090*/  F2FP.BF16.F32.PACK_AB R153, R163, R162 ;  /* 0x000000a2a399723e */ /* 0x000fe400000010ff */
[----:B------:R-:W-:-:S05]  /*f0a0*/  F2FP.BF16.F32.PACK_AB R155, R167, R166 ;  /* 0x000000a6a79b723e */ /* 0x000fca00000010ff */
[----:B------:R-:W1:Y:S01]  /*f0b0*/  MUFU.EX2 R154, R164 ;  /* 0x000000a4009a7308 */ /* 0x000e620000000800 */
[----:B0-----:R-:W-:Y:S01]  /*f0c0*/  FADD.FTZ R6, R152, R6 ;  /* 0x0000000698067221 */ /* 0x001fe20000010000 */
[----:B------:R-:W-:-:S03]  /*f0d0*/  F2FP.BF16.F32.PACK_AB R152, R161, R152 ;  /* 0x00000098a198723e */ /* 0x000fc600000010ff */
[----:B------:R-:W-:-:S04]  /*f0e0*/  FADD.FTZ R6, R161, R6 ;  /* 0x00000006a1067221 */ /* 0x000fc80000010000 */
[----:B-1----:R-:W-:Y:S01]  /*f0f0*/  FADD.FTZ R6, R154, R6 ;  /* 0x000000069a067221 */ /* 0x002fe20000010000 */
        /* <DEDUP_REMOVED lines=22> */
[C---:B------:R-:W-:Y:S01]  /*f260*/  VIADD R14, R12.reuse, 0x200 ;  /* 0x000002000c0e7836 */ /* 0x040fe20000000000 */
[----:B------:R-:W-:Y:S01]  /*f270*/  R2UR UR7, R15 ;  /* 0x000000000f0772ca */ /* 0x000fe200000e0000 */
[----:B------:R-:W-:Y:S02]  /*f280*/  IMAD.MOV.U32 R15, RZ, RZ, 0x40000040 ;  /* 0x40000040ff0f7424 */ /* 0x000fe400078e00ff */
[----:B------:R-:W-:Y:S01]  /*f290*/  VIADD R12, R12, 0x280 ;  /* 0x000002800c0c7836 */ /* 0x000fe20000000000 */
[----:B------:R-:W-:Y:S02]  /*f2a0*/  WARPGROUP.DEPBAR.LE gsb0, 0x0 ;  /* 0x00008000000079c5 */ /* 0x000fe40000010000 */
[----:B------:R-:W0:Y:S01]  /*f2b0*/  MUFU.EX2 R152, R176 ;  /* 0x000000b000987308 */ /* 0x000e220000000800 */
[----:B------:R-:W-:-:S02]  /*f2c0*/  F2FP.BF16.F32.PACK_AB R153, R179, R178 ;  /* 0x000000b2b399723e */ /* 0x000fc400000010ff */
        /* <DEDUP_REMOVED lines=10> */
[----:B------:R-:W-:Y:S02]  /*f370*/  R2UR UR6, R14 ;  /* 0x000000000e0672ca */ /* 0x000fe400000e0000 */
[----:B------:R-:W-:Y:S01]  /*f380*/  R2UR UR7, R15 ;  /* 0x000000000f0772ca */ /* 0x000fe200000e0000 */
[----:B------:R-:W-:Y:S02]  /*f390*/  WARPGROUP.DEPBAR.LE gsb0, 0x0 ;  /* 0x00008000000079c5 */ /* 0x000fe40000010000 */
[----:B------:R-:W0:Y:S01]  /*f3a0*/  MUFU.EX2 R152, R184 ;  /* 0x000000b800987308 */ /* 0x000e220000000800 */
[----:B------:R-:W-:Y:S01]  /*f3b0*/  F2FP.BF16.F32.PACK_AB R153, R187, R186 ;  /* 0x000000babb99723e */ /* 0x000fe200000010ff */
[----:B------:R-:W-:Y:S01]  /*f3c0*/  FADD.FTZ R186, R186, R3 ;  /* 0x00000003baba7221 */ /* 0x000fe20000010000 */
[----:B------:R-:W-:-:S03]  /*f3d0*/  F2FP.BF16.F32.PACK_AB R155, R191, R190 ;  /* 0x000000bebf9b723e */ /* 0x000fc600000010ff */
[----:B------:R-:W-:Y:S02]  /*f3e0*/  FADD.FTZ R187, R187, R186 ;  /* 0x000000babbbb7221 */ /* 0x000fe40000010000 */
[----:B------:R-:W1:Y:S02]  /*f3f0*/  MUFU.EX2 R154, R188 ;  /* 0x000000bc009a7308 */ /* 0x000e640000000800 */
[----:B------:R-:W-:-:S04]  /*f400*/  FADD.FTZ R190, R190, R187 ;  /* 0x000000bbbebe7221 */ /* 0x000fc80000010000 */
[----:B------:R-:W-:Y:S01]  /*f410*/  FADD.FTZ R191, R191, R190 ;  /* 0x000000bebfbf7221 */ /* 0x000fe20000010000 */
        /* <DEDUP_REMOVED lines=26> */
[----:B------:R-:W-:Y:S03]  /*f5c0*/  HGMMA.64x256x16.F32.BF16 R24, R152, gdesc[UR4].tnspB, R24, gsb0 ;  /* 0x43e0000498187df0 */ /* 0x000fe60008001818 */
[----:B------:R-:W-:Y:S02]  /*f5d0*/  WARPGROUP.DEPBAR.LE gsb0, 0x0 ;  /* 0x00008000000079c5 */ /* 0x000fe40000010000 */
[----:B--2---:R-:W-:Y:S05]  /*f5e0*/  @!P0 BRA `(.L_x_15142) ;  /* 0x0000000000048947 */ /* 0x004fea0003800000 */
[----:B------:R-:W-:Y:S01]  /*f5f0*/  BPT.TRAP 0x1 ;  /* 0x000000040000795c */ /* 0x000fe20000300000 */
.L_x_15142:
[C---:B------:R-:W-:Y:S01]  /*f600*/  ISETP.GT.AND P1, PT, R9.reuse, R200, PT ;  /* 0x000000c80900720c */ /* 0x040fe20003f24270 */
[----:B------:R-:W-:Y:S02]  /*f610*/  VIADD R10, R10, 0x32460 ;  /* 0x000324600a0a7836 */ /* 0x000fe40000000000 */
[----:B------:R-:W-:Y:S02]  /*f620*/  IMAD.U32 R11, RZ, RZ, UR41 ;  /* 0x00000029ff0b7e24 */ /* 0x000fe4000f8e00ff */
[----:B------:R-:W-:Y:S02]  /*f630*/  VIADD R9, R9, 0xffffffff ;  /* 0xffffffff09097836 */ /* 0x000fe40000000000 */
[----:B------:R-:W-:Y:S01]  /*f640*/  IMAD.MOV.U32 R12, RZ, RZ, R0 ;  /* 0x000000ffff0c7224 */ /* 0x000fe200078e0000 */
[----:B------:R-:W-:Y:S01]  /*f650*/  PRMT R10, R11, 0x654, R10 ;  /* 0x000006540b0a7816 */ /* 0x000fe2000000000a */
[----:B------:R-:W-:-:S03]  /*f660*/  IMAD.MOV.U32 R11, RZ, RZ, R8 ;  /* 0x000000ffff0b7224 */ /* 0x000fc600078e0008 */
[----:B------:R0:W-:Y:S01]  /*f670*/  SYNCS.ARRIVE.TRANS64.RED.A1T0 RZ, [R10+URZ], RZ ;  /* 0x000000ff0aff79a7 */ /* 0x0001e2000810043f */
[----:B------:R-:W-:Y:S05]  /*f680*/  @P1 BRA `(.L_x_15143) ;  /* 0xffffffcc00cc1947 */ /* 0x000fea000383ffff */
.L_x_15132:
[----:B------:R-:W-:-:S13]  /*f690*/  ISETP.GE.AND P1, PT, R9, RZ, PT ;  /* 0x000000ff0900720c */ /* 0x000fda0003f26270 */
[----:B------:R-:W-:Y:S05]  /*f6a0*/  @!P1 BRA `(.L_x_15144) ;  /* 0x0000002800449947 */ /* 0x000fea0003800000 */
[----:B------:R-:W-:Y:S02]  /*f6b0*/  IMAD.MOV.U32 R11, RZ, RZ, R8 ;  /* 0x000000ffff0b7224 */ /* 0x000fe400078e0008 */
[----:B------:R-:W-:-:S07]  /*f6c0*/  IMAD.MOV.U32 R12, RZ, RZ, R0 ;  /* 0x000000ffff0c7224 */ /* 0x000fce00078e0000 */
.L_x_15155:
[----:B------:R-:W-:Y:S01]  /*f6d0*/  VIADD R18, R18, 0x1 ;  /* 0x0000000112127836 */ /* 0x000fe20000000000 */
[----:B------:R-:W-:Y:S05]  /*f6e0*/  YIELD ;  /* 0x0000000000007946 */ /* 0x000fea0003800000 */
[----:B------:R-:W-:-:S04]  /*f6f0*/  ISETP.NE.AND P1, PT, R18, 0x2, PT ;  /* 0x000000021200780c */ /* 0x000fc80003f25270 */
[----:B------:R-:W-:Y:S02]  /*f700*/  SEL R0, RZ, 0x1, P1 ;  /* 0x00000001ff007807 */ /* 0x000fe40000800000 */
[----:B------:R-:W-:Y:S02]  /*f710*/  SEL R18, R18, RZ, P1 ;  /* 0x000000ff12127207 */ /* 0x000fe40000800000 */
[----:B------:R-:W-:Y:S01]  /*f720*/  LOP3.LUT R207, R207, R0, RZ, 0x3c, !PT ;  /* 0x00000000cfcf7212 */ /* 0x000fe200078e3cff */
[----:B01----:R-:W-:Y:S06]  /*f730*/  @!P0 BRA `(.L_x_15145) ;  /* 0x0000000000048947 */ /* 0x003fec0003800000 */
[----:B------:R-:W-:Y:S01]  /*f740*/  BPT.TRAP 0x1 ;  /* 0x000000040000795c */ /* 0x000fe20000300000 */
.L_x_15145:
[----:B0-----:R-:W-:Y:S01]  /*f750*/  IMAD R10, R18, 0x8, R22 ;  /* 0x00000008120a7824 */ /* 0x001fe200078e0216 */
[----:B------:R-:W-:-:S04]  /*f760*/  SHF.L.U32 R0, R207, 0x1f, RZ ;  /* 0x0000001fcf007819 */ /* 0x000fc800000006ff */
[----:B------:R0:W1:Y:S01]  /*f770*/  SYNCS.PHASECHK.TRANS64.TRYWAIT P1, [R10+URZ+0x32430], R0 ;  /* 0x032430000a0075a7 */ /* 0x000062000802017f */
[----:B------:R-:W-:Y:S05]  /*f780*/  @!P0 BRA `(.L_x_15146) ;  /* 0x0000000000048947 */ /* 0x000fea0003800000 */
[----:B------:R-:W-:Y:S01]  /*f790*/  BPT.TRAP 0x1 ;  /* 0x000000040000795c */ /* 0x000fe20000300000 */
.L_x_15146:
[----:B------:R-:W2:Y:S01]  /*f7a0*/  LDL R7, [R1+0x68] ;  /* 0x0000680001077983 */ /* 0x000ea20000100800 */
[----:B------:R-:W-:Y:S02]  /*f7b0*/  IMAD.MOV.U32 R153, RZ, RZ, 0x40000040 ;  /* 0x40000040ff997424 */ /* 0x000fe400078e00ff */
[----:B--2---:R-:W-:Y:S01]  /*f7c0*/  IMAD R152, R18, 0x300, R7 ;  /* 0x0000030012987824 */ /* 0x004fe200078e0207 */
[----:B-1----:R-:W-:Y:S06]  /*f7d0*/  @P1 BRA `(.L_x_15147) ;  /* 0x0000000000081947 */ /* 0x002fec0003800000 */
[----:B------:R-:W1:Y:S02]  /*f7e0*/  SYNCS.PHASECHK.TRANS64.TRYWAIT P1, [R10+URZ+0x32430], R0 ;  /* 0x032430000a0075a7 */ /* 0x000e64000802017f */
[----:B-1----:R-:W-:Y:S05]  /*f7f0*/  @!P1 BRA `(.L_x_15148) ;  /* 0x000000ec00cc9947 */ /* 0x002fea0003800000 */
.L_x_15147:
[----:B------:R-:W-:Y:S01]  /*f800*/  VIADD R20, R152, 0x2 ;  /* 0x0000000298147836 */ /* 0x000fe20000000000 */
[----:B------:R-:W2:Y:S01]  /*f810*/  LDL.64 R202, [R1+0x58] ;  /* 0x0000580001ca7983 */ /* 0x000ea20000100a00 */
[----:B------:R-:W-:Y:S01]  /*f820*/  IMAD.MOV.U32 R21, RZ, RZ, 0x40000040 ;  /* 0x40000040ff157424 */ /* 0x000fe200078e00ff */
[----:B------:R-:W-:Y:S05]  /*f830*/  WARPSYNC.ALL ;  /* 0x0000000000007948 */ /* 0x000fea0003800000 */
[----:B------:R-:W-:Y:S01]  /*f840*/  R2UR UR10, R20 ;  /* 0x00000000140a72ca */ /* 0x000fe200000e0000 */
[----:B------:R-:W3:Y:S01]  /*f850*/  LDL.64 R200, [R1+0x50] ;  /* 0x0000500001c87983 */ /* 0x000ee20000100a00 */
[----:B------:R-:W-:Y:S01]  /*f860*/  R2UR UR11, R21 ;  /* 0x00000000150b72ca */ /* 0x000fe200000e0000 */
[C---:B------:R-:W-:Y:S01]  /*f870*/  VIADD R14, R152.reuse, 0x4 ;  /* 0x00000004980e7836 */ /* 0x040fe20000000000 */
[C---:B------:R-:W-:Y:S01]  /*f880*/  R2UR UR6, R152.reuse ;  /* 0x00000000980672ca */ /* 0x040fe200000e0000 */
[----:B------:R-:W4:Y:S01]  /*f890*/  LDL.64 R20, [R1+0x60] ;  /* 0x0000600001147983 */ /* 0x000f220000100a00 */
[----:B------:R-:W-:Y:S01]  /*f8a0*/  R2UR UR7, R153 ;  /* 0x00000000990772ca */ /* 0x000fe200000e0000 */
[----:B------:R-:W-:Y:S01]  /*f8b0*/  VIADD R152, R152, 0x6 ;  /* 0x0000000698987836 */ /* 0x000fe20000000000 */
[----:B------:R-:W-:Y:S01]  /*f8c0*/  R2UR UR4, R214 ;  /* 0x00000000d60472ca */ /* 0x000fe200000e0000 */
[----:B------:R-:W-:Y:S01]  /*f8d0*/  IMAD.MOV.U32 R153, RZ, RZ, 0x40000040 ;  /* 0x40000040ff997424 */ /* 0x000fe200078e00ff */
[----:B------:R-:W-:-:S02]  /*f8e0*/  R2UR UR5, R215 ;  /* 0x00000000d70572ca */ /* 0x000fc400000e0000 */
[----:B------:R-:W-:Y:S02]  /*f8f0*/  R2UR UR18, R152 ;  /* 0x00000000981272ca */ /* 0x000fe400000e0000 */
[----:B------:R-:W-:Y:S02]  /*f900*/  R2UR UR19, R153 ;  /* 0x00000000991372ca */ /* 0x000fe400000e0000 */
[----:B------:R-:W-:-:S07]  /*f910*/  WARPGROUP.ARRIVE ;  /* 0x00000000000079c5 */ /* 0x000fce0000000000 */
[----:B------:R-:W-:Y:S01]  /*f920*/  HGMMA.64x96x16.F32.BF16 R152, gdesc[UR4], RZ, !UPT, gsb0 ;  /* 0x01600000049879f0 */ /* 0x000fe2000c0018ff */
[----:B------:R-:W-:Y:S01]  /*f930*/  IMAD.MOV.U32 R15, RZ, RZ, 0x40000040 ;  /* 0x40000040ff0f7424 */ /* 0x000fe200078e00ff */
[----:B------:R-:W-:-:S04]  /*f940*/  R2UR UR14, R14 ;  /* 0x000000000e0e72ca */ /* 0x000fc800000e0000 */
[----:B------:R-:W-:Y:S01]  /*f950*/  R2UR UR15, R15 ;  /* 0x000000000f0f72ca */ /* 0x000fe200000e0000 */
[----:B------:R-:W-:Y:S02]  /*f960*/  WARPGROUP.DEPBAR.LE gsb0, 0x0 ;  /* 0x00008000000079c5 */ /* 0x000fe40000010000 */
[----:B------:R-:W-:Y:S01]  /*f970*/  WARPGROUP.ARRIVE ;  /* 0x00000000000079c5 */ /* 0x000fe20000000000 */
[----:B----4-:R-:W-:Y:S02]  /*f980*/  R2UR UR8, R20 ;  /* 0x00000000140872ca */ /* 0x010fe400000e0000 */
[----:B------:R-:W-:-:S13]  /*f990*/  R2UR UR9, R21 ;  /* 0x00000000150972ca */ /* 0x000fda00000e0000 */
[----:B------:R-:W-:Y:S01]  /*f9a0*/  HGMMA.64x96x16.F32.BF16 R152, gdesc[UR8], R152, gsb0 ;  /* 0x01600000089879f0 */ /* 0x000fe20008001898 */
[----:B--2---:R-:W-:Y:S02]  /*f9b0*/  R2UR UR12, R202 ;  /* 0x00000000ca0c72ca */ /* 0x004fe400000e0000 */
[----:B------:R-:W-:Y:S02]  /*f9c0*/  R2UR UR13, R203 ;  /* 0x00000000cb0d72ca */ /* 0x000fe400000e0000 */
[----:B---3--:R-:W-:Y:S02]  /*f9d0*/  R2UR UR16, R200 ;  /* 0x00000000c81072ca */ /* 0x008fe400000e0000 */
        /* <DEDUP_REMOVED lines=10> */
.L_x_15149:
[----:B------:R2:W3:Y:S01]  /*fa80*/  SYNCS.PHASECHK.TRANS64.TRYWAIT P1, [R10+URZ+0x32450], R0 ;  /* 0x032450000a0075a7 */ /* 0x0004e2000802017f */
[----:B------:R-:W-:Y:S05]  /*fa90*/  @!P0 BRA `(.L_x_15150) ;  /* 0x0000000000048947 */ /* 0x000fea0003800000 */
[----:B------:R-:W-:Y:S01]  /*faa0*/  BPT.TRAP 0x1 ;  /* 0x000000040000795c */ /* 0x000fe20000300000 */
.L_x_15150:
[----:B---3--:R-:W-:Y:S05]  /*fab0*/  @P1 BRA `(.L_x_15151) ;  /* 0x0000000000081947 */ /* 0x008fea0003800000 */
[----:B------:R-:W3:Y:S02]  /*fac0*/  SYNCS.PHASECHK.TRANS64.TRYWAIT P1, [R10+URZ+0x32450], R0 ;  /* 0x032450000a0075a7 */ /* 0x000ee4000802017f */
[----:B---3--:R-:W-:Y:S05]  /*fad0*/  @!P1 BRA `(.L_x_15152) ;  /* 0x000000ec00289947 */ /* 0x008fea0003800000 */
.L_x_15151:
[----:B------:R-:W4:Y:S04]  /*fae0*/  LDL.64 R202, [R1+0x40] ;  /* 0x0000400001ca7983 */ /* 0x000f280000100a00 */
[----:B------:R-:W2:Y:S04]  /*faf0*/  LDL.64 R200, [R1+0x38] ;  /* 0x0000380001c87983 */ /* 0x000ea80000100a00 */
        /* <DEDUP_REMOVED lines=10> */
[----:B------:R0:W-:Y:S01]  /*fba0*/  STL.64 [R1+0xa8], R2 ;  /* 0x0000a80201007387 */ /* 0x0001e20000100a00 */
[----:B------:R-:W-:Y:S01]  /*fbb0*/  R2UR UR7, R15 ;  /* 0x000000000f0772ca */ /* 0x000fe200000e0000 */
[----:B------:R-:W-:-:S02]  /*fbc0*/  VIADD R20, R14, 0x2 ;  /* 0x000000020e147836 */ /* 0x000fc40000000000 */
[----:B------:R-:W-:Y:S01]  /*fbd0*/  IMAD.MOV.U32 R21, RZ, RZ, 0x40000040 ;  /* 0x40000040ff157424 */ /* 0x000fe200078e00ff */
[----:B0-----:R-:W2:Y:S09]  /*fbe0*/  LDL.64 R2, [R1+0x28] ;  /* 0x0000280001027983 */ /* 0x001eb20000100a00 */
[----:B------:R-:W-:Y:S01]  /*fbf0*/  HGMMA.64x96x16.F32.BF16 R152, gdesc[UR4], R152, gsb0 ;  /* 0x01600000049879f0 */ /* 0x000fe20008001898 */
[----:B------:R-:W-:-:S02]  /*fc00*/  R2UR UR6, R20 ;  /* 0x00000000140672ca */ /* 0x000fc400000e0000 */
[----:B------:R-:W-:Y:S01]  /*fc10*/  R2UR UR7, R21 ;  /* 0x00000000150772ca */ /* 0x000fe200000e0000 */
[----:B------:R-:W-:Y:S02]  /*fc20*/  VIADD R20, R14, 0x4 ;  /* 0x000000040e147836 */ /* 0x000fe40000000000 */
        /* <DEDUP_REMOVED lines=9> */
[----:B----4-:R-:W-:Y:S02]  /*fcc0*/  R2UR UR4, R202 ;  /* 0x00000000ca0472ca */ /* 0x010fe400000e0000 */
[----:B------:R-:W-:Y:S01]  /*fcd0*/  R2UR UR5, R203 ;  /* 0x00000000cb0572ca */ /* 0x000fe200000e0000 */
[----:B------:R-:W-:Y:S01]  /*fce0*/  VIADD R20, R14, 0x6 ;  /* 0x000000060e147836 */ /* 0x000fe20000000000 */
[----:B------:R-:W4:Y:S01]  /*fcf0*/  LDL.64 R202, [R1+0x8] ;  /* 0x0000080001ca7983 */ /* 0x000f220000100a00 */
[----:B------:R-:W-:Y:S01]  /*fd00*/  IMAD.MOV.U32 R21, RZ, RZ, 0x40000040 ;  /* 0x40000040ff157424 */ /* 0x000fe200078e00ff */
[----:B------:R-:W-:Y:S02]  /*fd10*/  WARPGROUP.DEPBAR.LE gsb0, 0x0 ;  /* 0x00008000000079c5 */ /* 0x000fe40000010000 */
[----:B------:R-:W-:-:S07]  /*fd20*/  WARPGROUP.ARRIVE ;  /* 0x00000000000079c5 */ /* 0x000fce0000000000 */
[----:B------:R-:W-:Y:S01]  /*fd30*/  HGMMA.64x96x16.F32.BF16 R152, gdesc[UR4], R152, gsb0 ;  /* 0x01600000049879f0 */ /* 0x000fe20008001898 */
[----:B--2---:R-:W-:Y:S02]  /*fd40*/  R2UR UR4, R200 ;  /* 0x00000000c80472ca */ /* 0x004fe400000e0000 */
        /* <DEDUP_REMOVED lines=13> */
[----:B------:R-:W3:Y:S01]  /*fe20*/  LDL.64 R8, [R1+0x18] ;  /* 0x0000180001087983 */ /* 0x000ee20000100a00 */
[----:B------:R-:W-:-:S02]  /*fe30*/  WARPGROUP.DEPBAR.LE gsb0, 0x0 ;  /* 0x00008000000079c5 */ /* 0x000fc40000010000 */
[----:B------:R-:W-:-:S08]  /*fe40*/  WARPGROUP.ARRIVE ;  /* 0x00000000000079c5 */ /* 0x000fd00000000000 */
[----:B------:R-:W-:Y:S01]  /*fe50*/  HGMMA.64x96x16.F32.BF16 R152, gdesc[UR4], R152, gsb0 ;  /* 0x01600000049879f0 */ /* 0x000fe20008001898 */
[----:B------:R-:W-:Y:S01]  /*fe60*/  VIADD R20, R14, 0x302 ;  /* 0x000003020e147836 */ /* 0x000fe20000000000 */
[----:B------:R-:W-:Y:S01]  /*fe70*/  R2UR UR4, R2 ;  /* 0x00000000020472ca */ /* 0x000fe200000e0000 */
[----:B------:R-:W-:Y:S01]  /*fe80*/  IMAD.MOV.U32 R21, RZ, RZ, 0x40000040 ;  /* 0x40000040ff157424 */ /* 0x000fe200078e00ff */
[----:B------:R-:W-:Y:S02]  /*fe90*/  R2UR UR5, R3 ;  /* 0x00000000030572ca */ /* 0x000fe400000e0000 */
[----:B------:R-:W4:Y:S01]  /*fea0*/  LDL.64 R2, [R1+0x10] ;  /* 0x0000100001027983 */ /* 0x000f220000100a00 */
        /* <DEDUP_REMOVED lines=9> */
[----:B--2---:R-:W-:Y:S02]  /*ff40*/  R2UR UR4, R200 ;  /* 0x00000000c80472ca */ /* 0x004fe400000e0000 */
        /* <DEDUP_REMOVED lines=14> */
[----:B------:R0:W5:Y:S08]  /*10030*/  LDL.LU R9, [R1+0xb0] ;  /* 0x0000b00001097983 */ /* 0x0001700000300800 */
[----:B------:R-:W-:Y:S01]  /*10040*/  HGMMA.64x96x16.F32.BF16 R152, gdesc[UR4], R152, gsb0 ;  /* 0x01600000049879f0 */ /* 0x000fe20008001898 */
[----:B------:R-:W-:Y:S01]  /*10050*/  IMAD.MOV.U32 R21, RZ, RZ, 0x40000040 ;  /* 0x40000040ff157424 */ /* 0x000fe200078e00ff */
[----:B------:R-:W-:-:S02]  /*10060*/  R2UR UR6, R20 ;  /* 0x00000000140672ca */ /* 0x000fc400000e0000 */
[----:B----4-:R-:W-:Y:S02]  /*10070*/  R2UR UR4, R2 ;  /* 0x00000000020472ca */ /* 0x010fe400000e0000 */
[----:B------:R-:W-:Y:S02]  /*10080*/  R2UR UR7, R21 ;  /* 0x00000000150772ca */ /* 0x000fe400000e0000 */
[----:B------:R-:W-:Y:S01]  /*10090*/  R2UR UR5, R3 ;  /* 0x00000000030572ca */ /* 0x000fe200000e0000 */
[----:B------:R-:W-:Y:S01]  /*100a0*/  VIADD R20, R14, 0x602 ;  /* 0x000006020e147836 */ /* 0x000fe20000000000 */
[----:B------:R0:W5:Y:S01]  /*100b0*/  LDL.LU.64 R2, [R1+0xa8] ;  /* 0x0000a80001027983 */ /* 0x0001620000300a00 */
        /* <DEDUP_REMOVED lines=62> */
[----:B------:R-:W2:Y:S01]  /*104a0*/  S2R R203, SR_TID.X ;  /* 0x0000000000cb7919 */ /* 0x000ea20000002100 */
[----:B------:R-:W-:Y:S02]  /*104b0*/  WARPGROUP.DEPBAR.LE gsb0, 0x0 ;  /* 0x00008000000079c5 */ /* 0x000fe40000010000 */
[----:B------:R-:W-:-:S09]  /*104c0*/  WARPGROUP.ARRIVE ;  /* 0x00000000000079c5 */ /* 0x000fd20000000000 */
[----:B------:R-:W-:Y:S01]  /*104d0*/  HGMMA.64x96x16.F32.BF16 R152, gdesc[UR4], R152, gsb0 ;  /* 0x01600000049879f0 */ /* 0x000fe20008001898 */
[----:B--2---:R-:W-:-:S04]  /*104e0*/  SHF.R.U32.HI R203, RZ, 0x7, R203 ;  /* 0x00000007ffcb7819 */ /* 0x004fc800000116cb */
[----:B------:R-:W-:Y:S01]  /*104f0*/  IADD3 R7, -R203, 0xb, RZ ;  /* 0x0000000bcb077810 */ /* 0x000fe20007ffe1ff */
[----:B------:R-:W-:-:S04]  /*10500*/  WARPGROUP.DEPBAR.LE gsb0, 0x0 ;  /* 0x00008000000079c5 */ /* 0x000fc80000010000 */
[----:B------:R0:W-:Y:S06]  /*10510*/  BAR.ARV R7, 0x100 ;  /* 0x000400070000751d */ /* 0x0001ec0000002000 */
[----:B------:R-:W-:Y:S05]  /*10520*/  @!P0 BRA `(.L_x_15153) ;  /* 0x0000000000048947 */ /* 0x000fea0003800000 */
[----:B------:R-:W-:Y:S01]  /*10530*/  BPT.TRAP 0x1 ;  /* 0x000000040000795c */ /* 0x000fe20000300000 */
.L_x_15153:
[----:B-1----:R-:W-:Y:S01]  /*10540*/  FMNMX.FTZ R0, R152, R12, !PT ;  /* 0x0000000c98007209 */ /* 0x002fe20007810000 */
[----:B------:R-:W-:Y:S01]  /*10550*/  UMOV UR37, UR39 ;  /* 0x0000002700257c82 */ /* 0x000fe20008000000 */
[----:B------:R-:W-:Y:S02]  /*10560*/  IMAD.U32 R14, RZ, RZ, UR41 ;  /* 0x00000029ff0e7e24 */ /* 0x000fe4000f8e00ff */
[----:B------:R-:W-:Y:S01]  /*10570*/  FMNMX.FTZ R0, R153, R0, !PT ;  /* 0x0000000099007209 */ /* 0x000fe20007810000 */
[----:B------:R-:W-:-:S03]  /*10580*/  IMAD.MOV.U32 R15, RZ, RZ, 0x40000040 ;  /* 0x40000040ff0f7424 */ /* 0x000fc600078e00ff */
        /* <DEDUP_REMOVED lines=26> */
[C---:B------:R-:W-:Y:S01]  /*10730*/  FMUL.FTZ R8, R0.reuse, UR37 ;  /* 0x0000002500087c20 */ /* 0x040fe20008410000 */
[----:B------:R-:W-:-:S03]  /*10740*/  FADD.FTZ R12, -R0, R12 ;  /* 0x0000000c000c7221 */ /* 0x000fc60000010100 */
        /* <DEDUP_REMOVED lines=24> */
[----:B------:R-:W-:Y:S01]  /*108d0*/  FMNMX.FTZ R8, R154, R11, !PT ;  /* 0x0000000b9a087209 */ /* 0x000fe20007810000 */
[----:B------:R-:W-:Y:S01]  /*108e0*/  FMUL.FTZ R12, R12, UR37 ;  /* 0x000000250c0c7c20 */ /* 0x000fe20008410000 */
[----:B------:R-:W-:Y:S02]  /*108f0*/  MUFU.EX2 R152, R152 ;  /* 0x0000009800987308 */ /* 0x000fe40000000800 */
[----:B------:R-:W-:-:S04]  /*10900*/  FMNMX.FTZ R8, R155, R8, !PT ;  /* 0x000000089b087209 */ /* 0x000fc80007810000 */
[----:B------:R-:W-:Y:S02]  /*10910*/  FMNMX.FTZ R8, R158, R8, !PT ;  /* 0x000000089e087209 */ /* 0x000fe40007810000 */
[----:B------:R-:W1:Y:S02]  /*10920*/  MUFU.EX2 R12, R12 ;  /* 0x0000000c000c7308 */ /* 0x000e640000000800 */
[----:B------:R-:W-:-:S04]  /*10930*/  FMNMX.FTZ R8, R159, R8, !PT ;  /* 0x000000089f087209 */ /* 0x000fc80007810000 */
[----:B------:R-:W-:Y:S02]  /*10940*/  FMNMX.FTZ R8, R162, R8, !PT ;  /* 0x00000008a2087209 */ /* 0x000fe40007810000 */
[----:B------:R-:W2:Y:S02]  /*10950*/  MUFU.EX2 R153, R153 ;  /* 0x0000009900997308 */ /* 0x000ea40000000800 */
[----:B------:R-:W-:-:S04]  /*10960*/  FMNMX.FTZ R8, R163, R8, !PT ;  /* 0x00000008a3087209 */ /* 0x000fc80007810000 */
[----:B------:R-:W-:Y:S02]  /*10970*/  FMNMX.FTZ R8, R166, R8, !PT ;  /* 0x00000008a6087209 */ /* 0x000fe40007810000 */
[----:B------:R-:W-:Y:S01]  /*10980*/  MUFU.EX2 R156, R156 ;  /* 0x0000009c009c7308 */ /* 0x000fe20000000800 */
[----:B-1----:R-:W-:Y:S01]  /*10990*/  FFMA.FTZ R6, R12, R6, R152 ;  /* 0x000000060c067223 */ /* 0x002fe20000010098 */
[----:B------:R-:W-:Y:S01]  /*109a0*/  FMNMX.FTZ R8, R167, R8, !PT ;  /* 0x00000008a7087209 */ /* 0x000fe20007810000 */
[-C--:B------:R-:W-:Y:S01]  /*109b0*/  FMUL.FTZ R24, R24, R12.reuse ;  /* 0x0000000c18187220 */ /* 0x080fe20000410000 */
[-C--:B------:R-:W-:Y:S01]  /*109c0*/  FMUL.FTZ R25, R25, R12.reuse ;  /* 0x0000000c19197220 */ /* 0x080fe20000410000 */
[----:B------:R-:W-:Y:S01]  /*109d0*/  FMUL.FTZ R28, R28, R12 ;  /* 0x0000000c1c1c7220 */ /* 0x000fe20000410000 */
[----:B------:R-:W-:Y:S01]  /*109e0*/  FMNMX.FTZ R8, R170, R8, !PT ;  /* 0x00000008aa087209 */ /* 0x000fe20007810000 */
[-C--:B------:R-:W-:Y:S01]  /*109f0*/  FMUL.FTZ R29, R29, R12.reuse ;  /* 0x0000000c1d1d7220 */ /* 0x080fe20000410000 */
[----:B------:R-:W1:Y:S01]  /*10a00*/  MUFU.EX2 R157, R157 ;  /* 0x0000009d009d7308 */ /* 0x000e620000000800 */
        /* <DEDUP_REMOVED lines=62> */
[----:B------:R-:W3:Y:S01]  /*10df0*/  SHFL.BFLY PT, R13, R8, 0x2, 0x1f ;  /* 0x0c401f00080d7f89 */ /* 0x000ee200000e0000 */
        /* <DEDUP_REMOVED lines=13> */
[----:B------:R-:W-:Y:S01]  /*10ed0*/  IMAD.MOV.U32 R12, RZ, RZ, 0xc00 ;  /* 0x00000c00ff0c7424 */ /* 0x000fe200078e00ff */
[----:B--2---:R-:W-:Y:S01]  /*10ee0*/  F2FP.BF16.F32.PACK_AB R200, R153, R152 ;  /* 0x0000009899c8723e */ /* 0x004fe200000010ff */
[----:B------:R-:W2:Y:S01]  /*10ef0*/  MUFU.EX2 R160, R160 ;  /* 0x000000a000a07308 */ /* 0x000ea20000000800 */
[----:B-1----:R-:W-:Y:S01]  /*10f00*/  F2FP.BF16.F32.PACK_AB R202, R157, R156 ;  /* 0x0000009c9dca723e */ /* 0x002fe200000010ff */
[----:B------:R-:W-:-:S02]  /*10f10*/  IMAD R12, R18, R12, UR38 ;  /* 0x00000026120c7e24 */ /* 0x000fc4000f8e020c */
[----:B------:R-:W-:-:S03]  /*10f20*/  FADD.FTZ R6, R153, R6 ;  /* 0x0000000699067221 */ /* 0x000fc60000010000 */
[----:B------:R-:W-:Y:S01]  /*10f30*/  R2UR UR6, R12 ;  /* 0x000000000c0672ca */ /* 0x000fe200000e0000 */
[----:B------:R-:W1:Y:S01]  /*10f40*/  MUFU.EX2 R161, R161 ;  /* 0x000000a100a17308 */ /* 0x000e620000000800 */
[----:B---3--:R-:W-:Y:S01]  /*10f50*/  FMNMX.FTZ R8, R8, R13, !PT ;  /* 0x0000000d08087209 */ /* 0x008fe20007810000 */
[----:B------:R-:W-:-:S04]  /*10f60*/  FADD.FTZ R6, R156, R6 ;  /* 0x000000069c067221 */ /* 0x000fc80000010000 */
[----:B------:R-:W3:Y:S01]  /*10f70*/  SHFL.BFLY PT, R13, R8, 0x1, 0x1f ;  /* 0x0c201f00080d7f89 */ /* 0x000ee200000e0000 */
[----:B------:R-:W-:Y:S01]  /*10f80*/  FADD.FTZ R6, R157, R6 ;  /* 0x000000069d067221 */ /* 0x000fe20000010000 */
[----:B------:R-:W-:Y:S03]  /*10f90*/  MUFU.EX2 R165, R165 ;  /* 0x000000a500a57308 */ /* 0x000fe60000000800 */
[----:B--2---:R-:W-:-:S05]  /*10fa0*/  FADD.FTZ R6, R160, R6 ;  /* 0x00000006a0067221 */ /* 0x004fca0000010000 */
[----:B------:R-:W-:Y:S01]  /*10fb0*/  MUFU.EX2 R169, R169 ;  /* 0x000000a900a97308 */ /* 0x000fe20000000800 */
[----:B-1----:R-:W-:-:S07]  /*10fc0*/  FADD.FTZ R6, R161, R6 ;  /* 0x00000006a1067221 */ /* 0x002fce0000010000 */
[----:B------:R-:W-:Y:S01]  /*10fd0*/  MUFU.EX2 R173, R173 ;  /* 0x000000ad00ad7308 */ /* 0x000fe20000000800 */
[----:B---3--:R-:W-:-:S07]  /*10fe0*/  FMNMX.FTZ R8, R8, R13, !PT ;  /* 0x0000000d08087209 */ /* 0x008fce0007810000 */
[----:B------:R-:W-:Y:S01]  /*10ff0*/  MUFU.EX2 R156, R176 ;  /* 0x000000b0009c7308 */ /* 0x000fe20000000800 */
[C---:B------:R-:W-:Y:S01]  /*11000*/  FMUL.FTZ R13, R8.reuse, UR37 ;  /* 0x00000025080d7c20 */ /* 0x040fe20008410000 */
[----:B------:R-:W-:-:S03]  /*11010*/  FADD.FTZ R11, -R8, R11 ;  /* 0x0000000b080b7221 */ /* 0x000fc60000010100 */
[--C-:B------:R-:W-:Y:S01]  /*11020*/  FFMA.FTZ R154, R154, UR37, -R13.reuse ;  /* 0x000000259a9a7c23 */ /* 0x100fe2000801080d */
[----:B------:R-:W-:Y:S01]  /*11030*/  FMUL.FTZ R11, R11, UR37 ;  /* 0x000000250b0b7c20 */ /* 0x000fe20008410000 */
        /* <DEDUP_REMOVED lines=26> */
[----:B------:R-:W2:Y:S01]  /*111e0*/  MUFU.EX2 R155, R155 ;  /* 0x0000009b009b7308 */ /* 0x000ea20000000800 */
[----:B-1---5:R-:W-:Y:S01]  /*111f0*/  FFMA.FTZ R3, R11, R3, R154 ;  /* 0x000000030b037223 */ /* 0x022fe2000001009a */
        /* <DEDUP_REMOVED lines=66> */
[----:B------:R-:W1:Y:S01]  /*11620*/  MUFU.EX2 R158, R158 ;  /* 0x0000009e009e7308 */ /* 0x000e620000000800 */
[C---:B--2---:R-:W-:Y:S01]  /*11630*/  F2FP.BF16.F32.PACK_AB R201, R155.reuse, R154 ;  /* 0x0000009a9bc9723e */ /* 0x044fe200000010ff */
[----:B------:R2:W-:Y:S01]  /*11640*/  SYNCS.ARRIVE.TRANS64.RED.A1T0 RZ, [R13+URZ], RZ ;  /* 0x000000ff0dff79a7 */ /* 0x0005e2000810043f */
[----:B------:R-:W-:Y:S01]  /*11650*/  VIADD R14, R12, 0x80 ;  /* 0x000000800c0e7836 */ /* 0x000fe20000000000 */
[----:B------:R3:W-:Y:S01]  /*11660*/  BAR.SYNC.DEFER_BLOCKING R11, 0x100 ;  /* 0x0004000b0000751d */ /* 0x0007e20000010000 */
[----:B------:R-:W-:-:S05]  /*11670*/  FADD.FTZ R3, R155, R3 ;  /* 0x000000039b037221 */ /* 0x000fca0000010000 */
[----:B------:R-:W4:Y:S01]  /*11680*/  MUFU.EX2 R219, R159 ;  /* 0x0000009f00db7308 */ /* 0x000f220000000800 */
[----:B--2---:R-:W-:-:S05]  /*11690*/  IMAD.MOV.U32 R13, RZ, RZ, 0x40000040 ;  /* 0x40000040ff0d7424 */ /* 0x004fca00078e00ff */
[----:B------:R-:W-:Y:S01]  /*116a0*/  R2UR UR7, R13 ;  /* 0x000000000d0772ca */ /* 0x000fe200000e0000 */
[----:B-1----:R-:W-:Y:S01]  /*116b0*/  FADD.FTZ R3, R158, R3 ;  /* 0x000000039e037221 */ /* 0x002fe20000010000 */
[----:B---3--:R1:W2:Y:S08]  /*116c0*/  MUFU.EX2 R11, R164 ;  /* 0x000000a4000b7308 */ /* 0x0082b00000000800 */
[----:B------:R3:W-:Y:S01]  /*116d0*/  MUFU.EX2 R21, R166 ;  /* 0x000000a600157308 */ /* 0x0007e20000000800 */
[C---:B----4-:R-:W-:Y:S01]  /*116e0*/  F2FP.BF16.F32.PACK_AB R203, R219.reuse, R158 ;  /* 0x0000009edbcb723e */ /* 0x050fe200000010ff */
[----:B------:R-:W-:Y:S01]  /*116f0*/  FADD.FTZ R3, R219, R3 ;  /* 0x00000003db037221 */ /* 0x000fe20000010000 */
[----:B-1----:R-:W-:-:S02]  /*11700*/  F2FP.BF16.F32.PACK_AB R164, R161, R160 ;  /* 0x000000a0a1a4723e */ /* 0x002fc400000010ff */
[----:B------:R-:W-:-:S03]  /*11710*/  WARPGROUP.ARRIVE ;  /* 0x00000000000079c5 */ /* 0x000fc60000000000 */
[----:B------:R-:W1:Y:S01]  /*11720*/  MUFU.EX2 R20, R167 ;  /* 0x000000a700147308 */ /* 0x000e620000000800 */
[----:B--2---:R-:W-:Y:S01]  /*11730*/  FADD.FTZ R6, R11, R6 ;  /* 0x000000060b067221 */ /* 0x004fe20000010000 */
[C---:B---3--:R-:W-:Y:S01]  /*11740*/  F2FP.BF16.F32.PACK_AB R166, R165.reuse, R11 ;  /* 0x0000000ba5a6723e */ /* 0x048fe200000010ff */
[----:B------:R-:W-:Y:S01]  /*11750*/  HGMMA.64x256x16.F32.BF16 R24, R200, gdesc[UR4].tnspB, R24, gsb0 ;  /* 0x43e00004c8187df0 */ /* 0x000fe20008001818 */
[----:B------:R-:W-:Y:S01]  /*11760*/  R2UR UR6, R14 ;  /* 0x000000000e0672ca */ /* 0x000fe200000e0000 */
[----:B------:R-:W-:Y:S01]  /*11770*/  FADD.FTZ R6, R165, R6 ;  /* 0x00000006a5067221 */ /* 0x000fe20000010000 */
[----:B------:R-:W-:Y:S01]  /*11780*/  R2UR UR7, R15 ;  /* 0x000000000f0772ca */ /* 0x000fe200000e0000 */
[----:B------:R-:W-:Y:S01]  /*11790*/  VIADD R14, R12, 0x100 ;  /* 0x000001000c0e7836 */ /* 0x000fe20000000000 */
[----:B------:R-:W2:Y:S01]  /*117a0*/  MUFU.EX2 R160, R168 ;  /* 0x000000a800a07308 */ /* 0x000ea20000000800 */
[----:B------:R-:W-:-:S07]  /*117b0*/  IMAD.MOV.U32 R15, RZ, RZ, 0x40000040 ;  /* 0x40000040ff0f7424 */ /* 0x000fce00078e00ff */
[----:B------:R-:W-:Y:S01]  /*117c0*/  MUFU.EX2 R11, R170 ;  /* 0x000000aa000b7308 */ /* 0x000fe20000000800 */
[----:B-1----:R-:W-:-:S07]  /*117d0*/  F2FP.BF16.F32.PACK_AB R167, R20, R21 ;  /* 0x0000001514a7723e */ /* 0x002fce00000010ff */
[----:B------:R-:W1:Y:S01]  /*117e0*/  MUFU.EX2 R13, R171 ;  /* 0x000000ab000d7308 */ /* 0x000e620000000800 */
[----:B--2---:R-:W-:Y:S01]  /*117f0*/  FADD.FTZ R6, R160, R6 ;  /* 0x00000006a0067221 */ /* 0x004fe20000010000 */
[----:B------:R-:W-:-:S03]  /*11800*/  F2FP.BF16.F32.PACK_AB R160, R169, R160 ;  /* 0x000000a0a9a0723e */ /* 0x000fc600000010ff */
[----:B------:R-:W-:-:S03]  /*11810*/  FADD.FTZ R6, R169, R6 ;  /* 0x00000006a9067221 */ /* 0x000fc60000010000 */
[----:B------:R-:W-:Y:S08]  /*11820*/  MUFU.EX2 R174, R174 ;  /* 0x000000ae00ae7308 */ /* 0x000ff00000000800 */
[----:B------:R-:W-:Y:S01]  /*11830*/  MUFU.EX2 R175, R175 ;  /* 0x000000af00af7308 */ /* 0x000fe20000000800 */
[----:B-1----:R-:W-:-:S07]  /*11840*/  F2FP.BF16.F32.PACK_AB R161, R13, R11 ;  /* 0x0000000b0da1723e */ /* 0x002fce00000010ff */
[----:B------:R-:W-:Y:S08]  /*11850*/  MUFU.EX2 R177, R177 ;  /* 0x000000b100b17308 */ /* 0x000ff00000000800 */
[----:B------:R-:W-:Y:S08]  /*11860*/  MUFU.EX2 R158, R180 ;  /* 0x000000b4009e7308 */ /* 0x000ff00000000800 */
[----:B------:R-:W-:Y:S08]  /*11870*/  MUFU.EX2 R181, R181 ;  /* 0x000000b500b57308 */ /* 0x000ff00000000800 */
[----:B------:R-:W-:Y:S08]  /*11880*/  MUFU.EX2 R178, R178 ;  /* 0x000000b200b27308 */ /* 0x000ff00000000800 */
[----:B------:R-:W1:Y:S08]  /*11890*/  MUFU.EX2 R179, R179 ;  /* 0x000000b300b37308 */ /* 0x000e700000000800 */
[----:B------:R-:W-:Y:S08]  /*118a0*/  MUFU.EX2 R182, R182 ;  /* 0x000000b600b67308 */ /* 0x000ff00000000800 */
[----:B------:R-:W2:Y:S01]  /*118b0*/  MUFU.EX2 R183, R183 ;  /* 0x000000b700b77308 */ /* 0x000ea20000000800 */
[----:B-1----:R-:W-:-:S07]  /*118c0*/  F2FP.BF16.F32.PACK_AB R157, R179, R178 ;  /* 0x000000b2b39d723e */ /* 0x002fce00000010ff */
[----:B------:R-:W-:Y:S08]  /*118d0*/  MUFU.EX2 R152, R184 ;  /* 0x000000b800987308 */ /* 0x000ff00000000800 */
[----:B------:R-:W-:Y:S01]  /*118e0*/  MUFU.EX2 R185, R185 ;  /* 0x000000b900b97308 */ /* 0x000fe20000000800 */
[----:B--2---:R-:W-:-:S07]  /*118f0*/  F2FP.BF16.F32.PACK_AB R159, R183, R182 ;  /* 0x000000b6b79f723e */ /* 0x004fce00000010ff */
        /* <DEDUP_REMOVED lines=16> */
[----:B-1----:R-:W-:-:S02]  /*11a00*/  F2FP.BF16.F32.PACK_AB R169, R195, R194 ;  /* 0x000000c2c3a9723e */ /* 0x002fc400000010ff */
[----:B--2---:R-:W-:Y:S01]  /*11a10*/  F2FP.BF16.F32.PACK_AB R171, R199, R198 ;  /* 0x000000c6c7ab723e */ /* 0x004fe200000010ff */
[----:B------:R-:W-:-:S04]  /*11a20*/  WARPGROUP.DEPBAR.LE gsb0, 0x0 ;  /* 0x00008000000079c5 */ /* 0x000fc80000010000 */
[----:B------:R-:W1:Y:S08]  /*11a30*/  MUFU.EX2 R201, R162 ;  /* 0x000000a200c97308 */ /* 0x000e700000000800 */
[----:B------:R2:W3:Y:S08]  /*11a40*/  MUFU.EX2 R200, R163 ;  /* 0x000000a300c87308 */ /* 0x0004f00000000800 */
[----:B------:R-:W4:Y:S01]  /*11a50*/  MUFU.EX2 R162, R172 ;  /* 0x000000ac00a27308 */ /* 0x000f220000000800 */
[----:B--2---:R-:W-:Y:S01]  /*11a60*/  F2FP.BF16.F32.PACK_AB R163, R175, R174 ;  /* 0x000000aeafa3723e */ /* 0x004fe200000010ff */
[----:B-1----:R-:W-:Y:S01]  /*11a70*/  FADD.FTZ R3, R201, R3 ;  /* 0x00000003c9037221 */ /* 0x002fe20000010000 */
[----:B---3--:R-:W-:-:S03]  /*11a80*/  F2FP.BF16.F32.PACK_AB R165, R200, R201 ;  /* 0x000000c9c8a5723e */ /* 0x008fc600000010ff */
[----:B------:R-:W-:Y:S01]  /*11a90*/  FADD.FTZ R3, R200, R3 ;  /* 0x00000003c8037221 */ /* 0x000fe20000010000 */
[----:B------:R-:W-:-:S03]  /*11aa0*/  WARPGROUP.ARRIVE ;  /* 0x00000000000079c5 */ /* 0x000fc60000000000 */
[----:B------:R-:W-:Y:S01]  /*11ab0*/  FADD.FTZ R3, R21, R3 ;  /* 0x0000000315037221 */ /* 0x000fe20000010000 */
[----:B----4-:R-:W-:Y:S01]  /*11ac0*/  FADD.FTZ R6, R162, R6 ;  /* 0x00000006a2067221 */ /* 0x010fe20000010000 */
[C---:B------:R-:W-:Y:S01]  /*11ad0*/  F2FP.BF16.F32.PACK_AB R162, R173.reuse, R162 ;  /* 0x000000a2ada2723e */ /* 0x040fe200000010ff */
[----:B------:R-:W-:Y:S01]  /*11ae0*/  HGMMA.64x256x16.F32.BF16 R24, R164, gdesc[UR4].tnspB, R24, gsb0 ;  /* 0x43e00004a4187df0 */ /* 0x000fe20008001818 */
[----:B------:R-:W-:Y:S01]  /*11af0*/  R2UR UR6, R14 ;  /* 0x000000000e0672ca */ /* 0x000fe200000e0000 */
[----:B------:R-:W-:Y:S01]  /*11b00*/  FADD.FTZ R6, R173, R6 ;  /* 0x00000006ad067221 */ /* 0x000fe20000010000 */
[----:B------:R-:W-:Y:S01]  /*11b10*/  R2UR UR7, R15 ;  /* 0x000000000f0772ca */ /* 0x000fe200000e0000 */
[----:B------:R-:W-:Y:S02]  /*11b20*/  VIADD R14, R12, 0x180 ;  /* 0x000001800c0e7836 */ /* 0x000fe40000000000 */
[----:B------:R-:W-:Y:S01]  /*11b30*/  FADD.FTZ R3, R20, R3 ;  /* 0x0000000314037221 */ /* 0x000fe20000010000 */
[----:B------:R-:W-:Y:S01]  /*11b40*/  FADD.FTZ R6, R156, R6 ;  /* 0x000000069c067221 */ /* 0x000fe20000010000 */
[----:B------:R-:W-:Y:S01]  /*11b50*/  IMAD.MOV.U32 R15, RZ, RZ, 0x40000040 ;  /* 0x40000040ff0f7424 */ /* 0x000fe200078e00ff */
[----:B------:R-:W-:Y:S01]  /*11b60*/  F2FP.BF16.F32.PACK_AB R156, R177, R156 ;  /* 0x0000009cb19c723e */ /* 0x000fe200000010ff */
[----:B------:R-:W-:Y:S01]  /*11b70*/  FADD.FTZ R3, R11, R3 ;  /* 0x000000030b037221 */ /* 0x000fe20000010000 */
[----:B------:R-:W-:-:S03]  /*11b80*/  FADD.FTZ R6, R177, R6 ;  /* 0x00000006b1067221 */ /* 0x000fc60000010000 */
[----:B------:R-:W-:Y:S01]  /*11b90*/  FADD.FTZ R3, R13, R3 ;  /* 0x000000030d037221 */ /* 0x000fe20000010000 */
[----:B------:R-:W-:Y:S01]  /*11ba0*/  FADD.FTZ R6, R158, R6 ;  /* 0x000000069e067221 */ /* 0x000fe20000010000 */
[C---:B------:R-:W-:Y:S02]  /*11bb0*/  F2FP.BF16.F32.PACK_AB R158, R181.reuse, R158 ;  /* 0x0000009eb59e723e */ /* 0x040fe400000010ff */
        /* <DEDUP_REMOVED lines=22> */
[----:B------:R-:W-:-:S04]  /*11d20*/  FADD.FTZ R191, R191, R190 ;  /* 0x000000bebfbf7221 */ /* 0x000fc80000010000 */
[----:B------:R-:W-:-:S04]  /*11d30*/  FADD.FTZ R194, R194, R191 ;  /* 0x000000bfc2c27221 */ /* 0x000fc80000010000 */
[----:B------:R-:W-:-:S04]  /*11d40*/  FADD.FTZ R195, R195, R194 ;  /* 0x000000c2c3c37221 */ /* 0x000fc80000010000 */
[----:B------:R-:W-:-:S04]  /*11d50*/  FADD.FTZ R198, R198, R195 ;  /* 0x000000c3c6c67221 */ /* 0x000fc80000010000 */
[----:B------:R-:W-:Y:S01]  /*11d60*/  FADD.FTZ R3, R199, R198 ;  /* 0x000000c6c7037221 */ /* 0x000fe20000010000 */
[----:B------:R-:W-:Y:S02]  /*11d70*/  WARPGROUP.DEPBAR.LE gsb0, 0x0 ;  /* 0x00008000000079c5 */ /* 0x000fe40000010000 */
[----:B------:R-:W-:-:S06]  /*11d80*/  WARPGROUP.ARRIVE ;  /* 0x00000000000079c5 */ /* 0x000fcc0000000000 */
[----:B------:R-:W-:Y:S01]  /*11d90*/  HGMMA.64x256x16.F32.BF16 R24, R160, gdesc[UR4].tnspB, R24, gsb0 ;  /* 0x43e00004a0187df0 */ /* 0x000fe20008001818 */
[----:B------:R-:W-:Y:S01]  /*11da0*/  R2UR UR6, R14 ;  /* 0x000000000e0672ca */ /* 0x000fe200000e0000 */
[----:B------:R-:W-:Y:S01]  /*11db0*/  VIADD R14, R12, 0x200 ;  /* 0x000002000c0e7836 */ /* 0x000fe20000000000 */
[----:B------:R-:W-:Y:S01]  /*11dc0*/  R2UR UR7, R15 ;  /* 0x000000000f0772ca */ /* 0x000fe200000e0000 */
[----:B------:R-:W-:Y:S01]  /*11dd0*/  IMAD.MOV.U32 R15, RZ, RZ, 0x40000040 ;  /* 0x40000040ff0f7424 */ /* 0x000fe200078e00ff */
[----:B------:R-:W-:Y:S02]  /*11de0*/  WARPGROUP.DEPBAR.LE gsb0, 0x0 ;  /* 0x00008000000079c5 */ /* 0x000fe40000010000 */
[----:B------:R-:W-:-:S15]  /*11df0*/  WARPGROUP.ARRIVE ;  /* 0x00000000000079c5 */ /* 0x000fde0000000000 */
[----:B------:R-:W-:-:S06]  /*11e00*/  NOP ;  /* 0x0000000000007918 */ /* 0x000fcc0000000000 */
        /* <DEDUP_REMOVED lines=16> */
[----:B------:R-:W-:Y:S05]  /*11f10*/  @!P0 BRA `(.L_x_15154) ;  /* 0x0000000000048947 */ /* 0x000fea0003800000 */
[----:B------:R-:W-:Y:S01]  /*11f20*/  BPT.TRAP 0x1 ;  /* 0x000000040000795c */ /* 0x000fe20000300000 */
.L_x_15154:
[C---:B------:R-:W-:Y:S01]  /*11f30*/  ISETP.GT.AND P1, PT, R9.reuse, RZ, PT ;  /* 0x000000ff0900720c */ /* 0x040fe20003f24270 */
        /* <DEDUP_REMOVED lines=8> */
.L_x_15144:
[----:B------:R-:W2:Y:S01]  /*11fc0*/  LDL.LU R172, [R1+0x98] ;  /* 0x0000980001ac7983 */ /* 0x000ea20000300800 */
[----:B------:R-:W-:Y:S05]  /*11fd0*/  WARPSYNC.ALL ;  /* 0x0000000000007948 */ /* 0x000fea0003800000 */
[----:B------:R-:W3:Y:S01]  /*11fe0*/  SHFL.BFLY PT, R5, R6, 0x2, 0x1f ;  /* 0x0c401f0006057f89 */ /* 0x000ee200000e0000 */
[----:B------:R-:W-:Y:S01]  /*11ff0*/  VIADD R18, R18, 0x1 ;  /* 0x0000000112127836 */ /* 0x000fe20000000000 */
[----:B------:R4:W-:Y:S08]  /*12000*/  BAR.ARV R7, 0x100 ;  /* 0x000400070000751d */ /* 0x0009f00000002000 */
[----:B------:R-:W-:Y:S06]  /*12010*/  BAR.ARV 0x8, 0x180 ;  /* 0x0206000000007b1d */ /* 0x000fec0000002000 */
[----:B------:R-:W-:Y:S01]  /*12020*/  ISETP.NE.AND P0, PT, R18, 0x2, PT ;  /* 0x000000021200780c */ /* 0x000fe20003f05270 */
[----:B------:R-:W-:Y:S01]  /*12030*/  IMAD.U32 R20, RZ, RZ, UR37 ;  /* 0x00000025ff147e24 */ /* 0x000fe2000f8e00ff */
[----:B01----:R-:W0:Y:S01]  /*12040*/  SHFL.BFLY PT, R10, R3, 0x2, 0x1f ;  /* 0x0c401f00030a7f89 */ /* 0x003e2200000e0000 */
[----:B------:R-:W-:-:S02]  /*12050*/  PLOP3.LUT P1, PT, PT, PT, PT, 0x8, 0x0 ;  /* 0x000000000000781c */ /* 0x000fc40003f2e170 */
[----:B------:R-:W-:Y:S01]  /*12060*/  SEL R18, R18, RZ, P0 ;  /* 0x000000ff12127207 */ /* 0x000fe20000000000 */
[----:B---3--:R-:W-:Y:S01]  /*12070*/  FADD.FTZ R4, R5, R6 ;  /* 0x0000000605047221 */ /* 0x008fe20000010000 */
[----:B------:R-:W-:Y:S02]  /*12080*/  IMAD.MOV.U32 R5, RZ, RZ, RZ ;  /* 0x000000ffff057224 */ /* 0x000fe400078e00ff */
[----:B------:R-:W-:Y:S02]  /*12090*/  IMAD.MOV.U32 R6, RZ, RZ, -0x800000 ;  /* 0xff800000ff067424 */ /* 0x000fe400078e00ff */
[----:B------:R-:W1:Y:S01]  /*120a0*/  SHFL.BFLY PT, R9, R4, 0x1, 0x1f ;  /* 0x0c201f0004097f89 */ /* 0x000e6200000e0000 */
[----:B0-----:R-:W-:Y:S01]  /*120b0*/  FADD.FTZ R11, R10, R3 ;  /* 0x000000030a0b7221 */ /* 0x001fe20000010000 */
[----:B------:R-:W-:-:S04]  /*120c0*/  IMAD.MOV.U32 R3, RZ, RZ, RZ ;  /* 0x000000ffff037224 */ /* 0x000fc800078e00ff */
[----:B------:R-:W0:Y:S01]  /*120d0*/  SHFL.BFLY PT, R10, R11, 0x1, 0x1f ;  /* 0x0c201f000b0a7f89 */ /* 0x000e2200000e0000 */
[----:B-1----:R-:W-:Y:S01]  /*120e0*/  FADD.FTZ R9, R4, R9 ;  /* 0x0000000904097221 */ /* 0x002fe20000010000 */
[----:B------:R-:W-:-:S04]  /*120f0*/  SEL R4, RZ, 0x1, P0 ;  /* 0x00000001ff047807 */ /* 0x000fc80000000000 */
[----:B------:R-:W-:Y:S02]  /*12100*/  FSETP.NE.FTZ.AND P2, PT, R9, RZ, PT ;  /* 0x000000ff0900720b */ /* 0x000fe40003f55000 */
[----:B------:R-:W-:-:S11]  /*12110*/  LOP3.LUT R207, R207, R4, RZ, 0x3c, !PT ;  /* 0x00000004cfcf7212 */ /* 0x000fd600078e3cff */
[----:B------:R-:W1:Y:S01]  /*12120*/  @P2 MUFU.RCP R5, R9 ;  /* 0x0000000900052308 */ /* 0x000e620000001000 */
[----:B0-----:R-:W-:-:S05]  /*12130*/  FADD.FTZ R10, R11, R10 ;  /* 0x0000000a0b0a7221 */ /* 0x001fca0000010000 */
[----:B------:R-:W-:Y:S02]  /*12140*/  FSETP.NE.FTZ.AND P3, PT, R10, RZ, PT ;  /* 0x000000ff0a00720b */ /* 0x000fe40003f75000 */
[----:B------:R-:W0:Y:S01]  /*12150*/  @P2 MUFU.LG2 R21, R9 ;  /* 0x0000000900152308 */ /* 0x000e220000000c00 */
[-C--:B-1----:R-:W-:Y:S01]  /*12160*/  FMUL.FTZ R173, R100, R5.reuse ;  /* 0x0000000564ad7220 */ /* 0x082fe20000410000 */
[----:B------:R-:W-:Y:S02]  /*12170*/  IMAD.U32 R100, RZ, RZ, UR37 ;  /* 0x00000025ff647e24 */ /* 0x000fe4000f8e00ff */
[----:B------:R-:W-:-:S07]  /*12180*/  FMUL.FTZ R158, R40, R5 ;  /* 0x00000005289e7220 */ /* 0x000fce0000410000 */
[----:B------:R-:W1:Y:S01]  /*12190*/  @P3 MUFU.RCP R3, R10 ;  /* 0x0000000a00033308 */ /* 0x000e620000001000 */
[----:B------:R-:W-:Y:S01]  /*121a0*/  @P3 FMUL.FTZ R20, R20, 0.69314718246459960938 ;  /* 0x3f31721814143820 */ /* 0x000fe20000410000 */
[----:B------:R-:W-:Y:S01]  /*121b0*/  @P2 FMUL.FTZ R100, R100, 0.69314718246459960938 ;  /* 0x3f31721864642820 */ /* 0x000fe20000410000 */
[-C--:B------:R-:W-:Y:S01]  /*121c0*/  FMUL.FTZ R24, R24, R5.reuse ;  /* 0x0000000518187220 */ /* 0x080fe20000410000 */
[-C--:B------:R-:W-:Y:S01]  /*121d0*/  FMUL.FTZ R25, R25, R5.reuse ;  /* 0x0000000519197220 */ /* 0x080fe20000410000 */
[----:B0-----:R-:W-:Y:S01]  /*121e0*/  @P2 FMUL.FTZ R21, R21, 0.69314718246459960938 ;  /* 0x3f31721815152820 */ /* 0x001fe20000410000 */
[-C--:B------:R-:W-:Y:S01]  /*121f0*/  FMUL.FTZ R28, R28, R5.reuse ;  /* 0x000000051c1c7220 */ /* 0x080fe20000410000 */
[-C--:B------:R-:W-:Y:S01]  /*12200*/  FMUL.FTZ R29, R29, R5.reuse ;  /* 0x000000051d1d7220 */ /* 0x080fe20000410000 */
[----:B------:R0:W3:Y:S01]  /*12210*/  @P3 MUFU.LG2 R22, R10 ;  /* 0x0000000a00163308 */ /* 0x0000e20000000c00 */
        /* <DEDUP_REMOVED lines=9> */
[-C--:B0-----:R-:W-:Y:S01]  /*122b0*/  FMUL.FTZ R10, R27, R3.reuse ;  /* 0x000000031b0a7220 */ /* 0x081fe20000410000 */
[-C--:B------:R-:W-:Y:S01]  /*122c0*/  FMUL.FTZ R12, R31, R3.reuse ;  /* 0x000000031f0c7220 */ /* 0x080fe20000410000 */
[----:B----4-:R-:W-:Y:S01]  /*122d0*/  FMUL.FTZ R7, R35, R3 ;  /* 0x0000000323077220 */ /* 0x010fe20000410000 */
        /* <DEDUP_REMOVED lines=116> */
.L_x_15085:
[----:B------:R-:W-:Y:S05]  /*12a20*/  WARPSYNC.ALL ;  /* 0x0000000000007948 */ /* 0x000fea0003800000 */
[----:B------:R-:W1:Y:S08]  /*12a30*/  S2UR UR41, SR_CgaCtaId ;  /* 0x00000000002979c3 */ /* 0x000e700000008800 */
[----:B------:R-:W-:Y:S06]  /*12a40*/  BAR.SYNC.DEFER_BLOCKING 0x5, 0x180 ;  /* 0x0146000000007b1d */ /* 0x000fec0000010000 */
[----:B------:R-:W-:Y:S01]  /*12a50*/  UMOV UR4, 0x400 ;  /* 0x0000040000047882 */ /* 0x000fe20000000000 */
[----:B------:R-:W-:Y:S01]  /*12a60*/  BSSY B0, `(.L_x_15156) ;  /* 0x00002ff000007945 */ /* 0x000fe20003800000 */
[----:B-1----:R-:W-:-:S06]  /*12a70*/  ULEA UR4, UR41, UR4, 0x18 ;  /* 0x0000000429047291 */ /* 0x002fcc000f8ec03f */
[----:B------:R-:W-:-:S05]  /*12a80*/  IMAD.U32 R22, RZ, RZ, UR4 ;  /* 0x00000004ff167e24 */ /* 0x000fca000f8e00ff */
[----:B------:R1:W2:Y:S01]  /*12a90*/  LDS.128 R100, [R22+0x324d0] ;  /* 0x0324d00016647984 */ /* 0x0002a20000000c00 */
[----:B------:R-:W-:Y:S06]  /*12aa0*/  BAR.ARV 0x4, 0x180 ;  /* 0x0106000000007b1d */ /* 0x000fec0000002000 */
[----:B------:R-:W-:Y:S05]  /*12ab0*/  @P1 BRA `(.L_x_15157) ;  /* 0x0000002000441947 */ /* 0x000fea0003800000 */
[----:B------:R-:W3:Y:S04]  /*12ac0*/  LDL R0, [R1+0xa4] ;  /* 0x0000a40001007983 */ /* 0x000ee80000100800 */
[----:B------:R-:W4:Y:S01]  /*12ad0*/  LDL R188, [R1+0x90] ;  /* 0x0000900001bc7983 */ /* 0x000f220000100800 */
[----:B------:R-:W1:Y:S01]  /*12ae0*/  S2R R95, SR_SWINHI ;  /* 0x00000000005f7919 */ /* 0x000e620000002f00 */
[----:B------:R-:W-:Y:S05]  /*12af0*/  WARPSYNC.ALL ;  /* 0x0000000000007948 */ /* 0x000fea0003800000 */
[----:B------:R-:W-:Y:S01]  /*12b00*/  F2FP.BF16.F32.PACK_AB R9, R10, R9 ;  /* 0x000000090a09723e */ /* 0x000fe200000010ff */
[----:B------:R-:W-:Y:S01]  /*12b10*/  ULDC.64 UR4, c[0x0][0xd00] ;  /* 0x0003400000047ab9 */ /* 0x000fe20000000a00 */
[----:B0-----:R-:W4:Y:S01]  /*12b20*/  LDL R172, [R1+0x94] ;  /* 0x0000940001ac7983 */ /* 0x001f220000100800 */
[----:B------:R-:W-:-:S02]  /*12b30*/  MOV R20, R22 ;  /* 0x0000001600147202 */ /* 0x000fc40000000f00 */
[----:B-1----:R-:W-:Y:S02]  /*12b40*/  MOV R21, R95 ;  /* 0x0000005f00157202 */ /* 0x002fe40000000f00 */
        /* <DEDUP_REMOVED lines=16> */
[----:B------:R-:W-:Y:S01]  /*12c50*/  BAR.SYNC.DEFER_BLOCKING 0x1, 0x100 ;  /* 0x0044000000007b1d */ /* 0x000fe20000010000 */
[----:B---3--:R-:W-:-:S03]  /*12c60*/  IMAD.WIDE R146, R0, 0x2, R20 ;  /* 0x0000000200927825 */ /* 0x008fc600078e0214 */
[C---:B------:R-:W-:Y:S02]  /*12c70*/  IADD3 R30, P1, R146.reuse, 0x20, RZ ;  /* 0x00000020921e7810 */ /* 0x040fe40007f3e0ff */
[C---:B------:R-:W-:Y:S02]  /*12c80*/  IADD3 R8, P2, R146.reuse, 0x40, RZ ;  /* 0x0000004092087810 */ /* 0x040fe40007f5e0ff */
[----:B------:R-:W-:Y:S02]  /*12c90*/  IADD3 R26, P3, R146, 0x60, RZ ;  /* 0x00000060921a7810 */ /* 0x000fe40007f7e0ff */
[----:B------:R-:W-:Y:S01]  /*12ca0*/  LOP3.LUT R181, R30, 0x380, RZ, 0xc0, !PT ;  /* 0x000003801eb57812 */ /* 0x000fe200078ec0ff */
[--C-:B------:R-:W-:Y:S01]  /*12cb0*/  IMAD.X R107, RZ, RZ, R147.reuse, P1 ;  /* 0x000000ffff6b7224 */ /* 0x100fe200008e0693 */
[----:B------:R-:W-:Y:S01]  /*12cc0*/  LOP3.LUT R106, R8, 0x380, RZ, 0xc0, !PT ;  /* 0x00000380086a7812 */ /* 0x000fe200078ec0ff */
[--C-:B------:R-:W-:Y:S01]  /*12cd0*/  IMAD.X R111, RZ, RZ, R147.reuse, P2 ;  /* 0x000000ffff6f7224 */ /* 0x100fe200010e0693 */
[----:B------:R-:W-:Y:S01]  /*12ce0*/  LOP3.LUT R99, R146, 0x380, RZ, 0xc0, !PT ;  /* 0x0000038092637812 */ /* 0x000fe200078ec0ff */
[----:B------:R-:W-:Y:S01]  /*12cf0*/  IMAD.X R115, RZ, RZ, R147, P3 ;  /* 0x000000ffff737224 */ /* 0x000fe200018e0693 */
[----:B------:R-:W-:-:S02]  /*12d00*/  LOP3.LUT R110, R26, 0x380, RZ, 0xc0, !PT ;  /* 0x000003801a6e7812 */ /* 0x000fc400078ec0ff */
[C---:B------:R-:W-:Y:S02]  /*12d10*/  IADD3 R118, P4, R146.reuse, 0x4000, RZ ;  /* 0x0000400092767810 */ /* 0x040fe40007f9e0ff */
[C---:B------:R-:W-:Y:S02]  /*12d20*/  IADD3 R120, P5, R146.reuse, 0x4020, RZ ;  /* 0x0000402092787810 */ /* 0x040fe40007fbe0ff */
[C---:B------:R-:W-:Y:S02]  /*12d30*/  IADD3 R0, P0, R146.reuse, 0x4040, RZ ;  /* 0x0000404092007810 */ /* 0x040fe40007f1e0ff */
[C---:B------:R-:W-:Y:S02]  /*12d40*/  IADD3 R124, P1, R146.reuse, 0x4060, RZ ;  /* 0x00004060927c7810 */ /* 0x040fe40007f3e0ff */
[C---:B------:R-:W-:Y:S02]  /*12d50*/  IADD3 R126, P2, R146.reuse, 0x8000, RZ ;  /* 0x00008000927e7810 */ /* 0x040fe40007f5e0ff */
[----:B------:R-:W-:-:S02]  /*12d60*/  IADD3 R128, P3, R146, 0x8020, RZ ;  /* 0x0000802092807810 */ /* 0x000fc40007f7e0ff */
[----:B------:R-:W-:Y:S02]  /*12d70*/  SHF.R.U64 R181, R181, 0x3, RZ ;  /* 0x00000003b5b57819 */ /* 0x000fe400000012ff */
[----:B------:R-:W-:Y:S02]  /*12d80*/  SHF.R.U64 R183, R106, 0x3, RZ ;  /* 0x000000036ab77819 */ /* 0x000fe400000012ff */
[----:B------:R-:W-:Y:S02]  /*12d90*/  SHF.R.U64 R99, R99, 0x3, RZ ;  /* 0x0000000363637819 */ /* 0x000fe400000012ff */
[----:B------:R-:W-:Y:S01]  /*12da0*/  SHF.R.U64 R185, R110, 0x3, RZ ;  /* 0x000000036eb97819 */ /* 0x000fe200000012ff */
        /* <DEDUP_REMOVED lines=9> */
[C---:B--2---:R-:W-:Y:S01]  /*12e40*/  IADD3 R100, P1, R146.reuse, 0xc020, RZ ;  /* 0x0000c02092647810 */ /* 0x044fe20007f3e0ff */
[----:B------:R-:W-:Y:S01]  /*12e50*/  IMAD.X R129, RZ, RZ, R147, P3 ;  /* 0x000000ffff817224 */ /* 0x000fe200018e0693 */
[----:B------:R-:W-:-:S02]  /*12e60*/  IADD3 R151, P2, R146, 0xc040, RZ ;  /* 0x0000c04092977810 */ /* 0x000fc40007f5e0ff */
[----:B------:R-:W-:Y:S02]  /*12e70*/  IADD3 R98, P3, R146, 0xc060, RZ ;  /* 0x0000c06092627810 */ /* 0x000fe40007f7e0ff */
[----:B------:R-:W-:Y:S02]  /*12e80*/  LOP3.LUT R110, R183, R8, RZ, 0x3c, !PT ;  /* 0x00000008b76e7212 */ /* 0x000fe400078e3cff */
[----:B------:R-:W-:Y:S02]  /*12e90*/  LOP3.LUT R181, R118, 0x380, RZ, 0xc0, !PT ;  /* 0x0000038076b57812 */ /* 0x000fe400078ec0ff */
[----:B------:R-:W-:Y:S02]  /*12ea0*/  LOP3.LUT R146, R99, R146, RZ, 0x3c, !PT ;  /* 0x0000009263927212 */ /* 0x000fe400078e3cff */
[----:B------:R-:W-:Y:S02]  /*12eb0*/  LOP3.LUT R114, R185, R26, RZ, 0x3c, !PT ;  /* 0x0000001ab9727212 */ /* 0x000fe400078e3cff */
[----:B------:R-:W-:-:S02]  /*12ec0*/  LOP3.LUT R183, R120, 0x380, RZ, 0xc0, !PT ;  /* 0x0000038078b77812 */ /* 0x000fc400078ec0ff */
[----:B------:R-:W-:Y:S02]  /*12ed0*/  LOP3.LUT R185, R0, 0x380, RZ, 0xc0, !PT ;  /* 0x0000038000b97812 */ /* 0x000fe400078ec0ff */
[----:B------:R-:W-:Y:S02]  /*12ee0*/  SHF.R.U64 R181, R181, 0x3, RZ ;  /* 0x00000003b5b57819 */ /* 0x000fe400000012ff */
[----:B------:R-:W-:Y:S02]  /*12ef0*/  SHF.R.U64 R183, R183, 0x3, RZ ;  /* 0x00000003b7b77819 */ /* 0x000fe400000012ff */
[----:B------:R-:W-:Y:S02]  /*12f00*/  MOV R146, R146 ;  /* 0x0000009200927202 */ /* 0x000fe40000000f00 */
[----:B------:R-:W-:Y:S02]  /*12f10*/  F2FP.BF16.F32.PACK_AB R8, R25, R24 ;  /* 0x000000181908723e */ /* 0x000fe400000010ff */
[----:B------:R-:W-:-:S02]  /*12f20*/  SHF.R.U64 R185, R185, 0x3, RZ ;  /* 0x00000003b9b97819 */ /* 0x000fc400000012ff */
[----:B------:R-:W-:Y:S02]  /*12f30*/  LOP3.LUT R187, R124, 0x380, RZ, 0xc0, !PT ;  /* 0x000003807cbb7812 */ /* 0x000fe400078ec0ff */
[----:B------:R-:W-:Y:S01]  /*12f40*/  LOP3.LUT R118, R181, R118, RZ, 0x3c, !PT ;  /* 0x00000076b5767212 */ /* 0x000fe200078e3cff */
[----:B------:R0:W-:Y:S01]  /*12f50*/  STSM.16.M88.4 [R146], R8 ;  /* 0x0000000892007844 */ /* 0x0001e20000000200 */
[----:B------:R-:W-:Y:S02]  /*12f60*/  LOP3.LUT R120, R183, R120, RZ, 0x3c, !PT ;  /* 0x00000078b7787212 */ /* 0x000fe400078e3cff */
[----:B------:R-:W-:Y:S02]  /*12f70*/  LOP3.LUT R181, R126, 0x380, RZ, 0xc0, !PT ;  /* 0x000003807eb57812 */ /* 0x000fe400078ec0ff */
[----:B------:R-:W-:Y:S02]  /*12f80*/  LOP3.LUT R122, R185, R0, RZ, 0x3c, !PT ;  /* 0x00000000b97a7212 */ /* 0x000fe400078e3cff */
[----:B------:R-:W-:-:S02]  /*12f90*/  LOP3.LUT R183, R128, 0x380, RZ, 0xc0, !PT ;  /* 0x0000038080b77812 */ /* 0x000fc400078ec0ff */
[----:B------:R-:W-:Y:S02]  /*12fa0*/  LOP3.LUT R185, R130, 0x380, RZ, 0xc0, !PT ;  /* 0x0000038082b97812 */ /* 0x000fe400078ec0ff */
[----:B------:R-:W-:Y:S02]  /*12fb0*/  MOV R106, R106 ;  /* 0x0000006a006a7202 */ /* 0x000fe40000000f00 */
[----:B------:R-:W-:Y:S02]  /*12fc0*/  SHF.R.U64 R187, R187, 0x3, RZ ;  /* 0x00000003bbbb7819 */ /* 0x000fe400000012ff */
[----:B0-----:R-:W-:Y:S02]  /*12fd0*/  F2FP.BF16.F32.PACK_AB R8, R33, R32 ;  /* 0x000000202108723e */ /* 0x001fe400000010ff */
[----:B------:R-:W-:Y:S02]  /*12fe0*/  F2FP.BF16.F32.PACK_AB R9, R7, R34 ;  /* 0x000000220709723e */ /* 0x000fe400000010ff */
[----:B------:R-:W-:-:S02]  /*12ff0*/  F2FP.BF16.F32.PACK_AB R10, R37, R14 ;  /* 0x0000000e250a723e */ /* 0x000fc400000010ff */
[----:B------:R-:W-:Y:S02]  /*13000*/  F2FP.BF16.F32.PACK_AB R11, R39, R38 ;  /* 0x00000026270b723e */ /* 0x000fe400000010ff */
[----:B------:R-:W-:Y:S02]  /*13010*/  SHF.R.U64 R181, R181, 0x3, RZ ;  /* 0x00000003b5b57819 */ /* 0x000fe400000012ff */
[----:B------:R-:W-:Y:S02]  /*13020*/  MOV R110, R110 ;  /* 0x0000006e006e7202 */ /* 0x000fe40000000f00 */
[----:B------:R-:W-:Y:S02]  /*13030*/  F2FP.BF16.F32.PACK_AB R14, R45, R159 ;  /* 0x0000009f2d0e723e */ /* 0x000fe400000010ff */
[----:B------:R-:W-:Y:S01]  /*13040*/  SHF.R.U64 R183, R183, 0x3, RZ ;  /* 0x00000003b7b77819 */ /* 0x000fe200000012ff */
[----:B------:R0:W-:Y:S01]  /*13050*/  STSM.16.M88.4 [R106], R8 ;  /* 0x000000086a007844 */ /* 0x0001e20000000200 */
[----:B------:R-:W-:-:S02]  /*13060*/  SHF.R.U64 R185, R185, 0x3, RZ ;  /* 0x00000003b9b97819 */ /* 0x000fc400000012ff */
[----:B------:R-:W-:Y:S02]  /*13070*/  MOV R114, R114 ;  /* 0x0000007200727202 */ /* 0x000fe40000000f00 */
[----:B------:R-:W-:Y:S02]  /*13080*/  F2FP.BF16.F32.PACK_AB R24, R49, R48 ;  /* 0x000000303118723e */ /* 0x000fe400000010ff */
[----:B------:R-:W-:Y:S02]  /*13090*/  F2FP.BF16.F32.PACK_AB R25, R51, R50 ;  /* 0x000000323319723e */ /* 0x000fe400000010ff */
[----:B------:R-:W-:Y:S02]  /*130a0*/  F2FP.BF16.F32.PACK_AB R26, R53, R160 ;  /* 0x000000a0351a723e */ /* 0x000fe400000010ff */
[----:B------:R-:W-:Y:S02]  /*130b0*/  LOP3.LUT R124, R187, R124, RZ, 0x3c, !PT ;  /* 0x0000007cbb7c7212 */ /* 0x000fe400078e3cff */
[----:B------:R-:W-:-:S02]  /*130c0*/  MOV R118, R118 ;  /* 0x0000007600767202 */ /* 0x000fc40000000f00 */
[----:B------:R-:W-:Y:S01]  /*130d0*/  F2FP.BF16.F32.PACK_AB R30, R61, R162 ;  /* 0x000000a23d1e723e */ /* 0x000fe200000010ff */
[----:B------:R-:W-:Y:S01]  /*130e0*/  IMAD.X R131, RZ, RZ, R147, P4 ;  /* 0x000000ffff837224 */ /* 0x000fe200020e0693 */
[----:B------:R-:W-:Y:S01]  /*130f0*/  LOP3.LUT R126, R181, R126, RZ, 0x3c, !PT ;  /* 0x0000007eb57e7212 */ /* 0x000fe200078e3cff */
[----:B------:R1:W-:Y:S01]  /*13100*/  STSM.16.M88.4 [R110], R12 ;  /* 0x0000000c6e007844 */ /* 0x0003e20000000200 */
[----:B------:R-:W-:Y:S02]  /*13110*/  MOV R120, R120 ;  /* 0x0000007800787202 */ /* 0x000fe40000000f00 */
[----:B0-----:R-:W-:Y:S02]  /*13120*/  F2FP.BF16.F32.PACK_AB R8, R65, R163 ;  /* 0x000000a34108723e */ /* 0x001fe400000010ff */
[----:B------:R-:W-:Y:S02]  /*13130*/  F2FP.BF16.F32.PACK_AB R9, R67, R66 ;  /* 0x000000424309723e */ /* 0x000fe400000010ff */
[----:B------:R-:W-:-:S02]  /*13140*/  F2FP.BF16.F32.PACK_AB R10, R69, R164 ;  /* 0x000000a4450a723e */ /* 0x000fc400000010ff */
[----:B------:R-:W-:Y:S02]  /*13150*/  F2FP.BF16.F32.PACK_AB R11, R71, R70 ;  /* 0x00000046470b723e */ /* 0x000fe400000010ff */
[----:B------:R-:W-:Y:S01]  /*13160*/  LOP3.LUT R128, R183, R128, RZ, 0x3c, !PT ;  /* 0x00000080b7807212 */ /* 0x000fe200078e3cff */
[----:B------:R-:W-:Y:S01]  /*13170*/  STSM.16.M88.4 [R114], R24 ;  /* 0x0000001872007844 */ /* 0x000fe20000000200 */
[----:B------:R-:W-:Y:S02]  /*13180*/  LOP3.LUT R130, R185, R130, RZ, 0x3c, !PT ;  /* 0x00000082b9827212 */ /* 0x000fe400078e3cff */
[----:B------:R-:W-:Y:S02]  /*13190*/  MOV R122, R122 ;  /* 0x0000007a007a7202 */ /* 0x000fe40000000f00 */
[----:B-1----:R-:W-:Y:S02]  /*131a0*/  F2FP.BF16.F32.PACK_AB R12, R73, R165 ;  /* 0x000000a5490c723e */ /* 0x002fe400000010ff */
[----:B------:R-:W-:-:S02]  /*131b0*/  F2FP.BF16.F32.PACK_AB R13, R75, R74 ;  /* 0x0000004a4b0d723e */ /* 0x000fc400000010ff */
[----:B------:R-:W-:Y:S02]  /*131c0*/  F2FP.BF16.F32.PACK_AB R14, R77, R166 ;  /* 0x000000a64d0e723e */ /* 0x000fe400000010ff */
[----:B------:R-:W-:Y:S01]  /*131d0*/  F2FP.BF16.F32.PACK_AB R15, R79, R78 ;  /* 0x0000004e4f0f723e */ /* 0x000fe200000010ff */
[----:B------:R-:W-:Y:S01]  /*131e0*/  STSM.16.M88.4 [R118], R28 ;  /* 0x0000001c76007844 */ /* 0x000fe20000000200 */
[----:B------:R-:W-:Y:S02]  /*131f0*/  MOV R124, R124 ;  /* 0x0000007c007c7202 */ /* 0x000fe40000000f00 */
[----:B------:R-:W-:Y:S02]  /*13200*/  F2FP.BF16.F32.PACK_AB R32, R81, R167 ;  /* 0x000000a75120723e */ /* 0x000fe400000010ff */
[----:B------:R-:W-:Y:S02]  /*13210*/  F2FP.BF16.F32.PACK_AB R33, R83, R82 ;  /* 0x000000525321723e */ /* 0x000fe400000010ff */
[----:B------:R-:W-:Y:S01]  /*13220*/  F2FP.BF16.F32.PACK_AB R34, R85, R168 ;  /* 0x000000a85522723e */ /* 0x000fe200000010ff */
[----:B------:R0:W-:Y:S01]  /*13230*/  STSM.16.M88.4 [R120], R8 ;  /* 0x0000000878007844 */ /* 0x0001e20000000200 */
[----:B------:R-:W-:-:S02]  /*13240*/  LOP3.LUT R187, R134, 0x380, RZ, 0xc0, !PT ;  /* 0x0000038086bb7812 */ /* 0x000fc400078ec0ff */
[----:B------:R-:W-:Y:S02]  /*13250*/  MOV R126, R126 ;  /* 0x0000007e007e7202 */ /* 0x000fe40000000f00 */
[----:B------:R-:W-:Y:S02]  /*13260*/  F2FP.BF16.F32.PACK_AB R48, R89, R169 ;  /* 0x000000a95930723e */ /* 0x000fe400000010ff */
[----:B------:R-:W-:Y:S02]  /*13270*/  F2FP.BF16.F32.PACK_AB R49, R91, R90 ;  /* 0x0000005a5b31723e */ /* 0x000fe400000010ff */
[----:B------:R-:W-:Y:S02]  /*13280*/  F2FP.BF16.F32.PACK_AB R50, R93, R170 ;  /* 0x000000aa5d32723e */ /* 0x000fe400000010ff */
[----:B------:R-:W-:Y:S02]  /*13290*/  F2FP.BF16.F32.PACK_AB R51, R40, R36 ;  /* 0x000000242833723e */ /* 0x000fe400000010ff */
[----:B------:R-:W-:-:S02]  /*132a0*/  LOP3.LUT R181, R94, 0x380, RZ, 0xc0, !PT ;  /* 0x000003805eb57812 */ /* 0x000fc400078ec0ff */
[----:B------:R-:W-:Y:S02]  /*132b0*/  MOV R128, R128 ;  /* 0x0000008000807202 */ /* 0x000fe40000000f00 */
[----:B------:R-:W-:Y:S02]  /*132c0*/  F2FP.BF16.F32.PACK_AB R36, R97, R171 ;  /* 0x000000ab6124723e */ /* 0x000fe400000010ff */
[----:B------:R-:W-:Y:S02]  /*132d0*/  F2FP.BF16.F32.PACK_AB R37, R44, R42 ;  /* 0x0000002a2c25723e */ /* 0x000fe400000010ff */
[----:B------:R-:W-:Y:S02]  /*132e0*/  F2FP.BF16.F32.PACK_AB R38, R4, R173 ;  /* 0x000000ad0426723e */ /* 0x000fe400000010ff */
[----:B------:R-:W-:Y:S01]  /*132f0*/  F2FP.BF16.F32.PACK_AB R39, R52, R46 ;  /* 0x0000002e3427723e */ /* 0x000fe200000010ff */
[----:B------:R-:W-:Y:S01]  /*13300*/  STSM.16.M88.4 [R122], R12 ;  /* 0x0000000c7a007844 */ /* 0x000fe20000000200 */
[----:B------:R-:W-:-:S02]  /*13310*/  LOP3.LUT R183, R100, 0x380, RZ, 0xc0, !PT ;  /* 0x0000038064b77812 */ /* 0x000fc400078ec0ff */
[----:B------:R-:W-:Y:S02]  /*13320*/  MOV R130, R130 ;  /* 0x0000008200827202 */ /* 0x000fe40000000f00 */
[----:B0-----:R-:W-:Y:S02]  /*13330*/  F2FP.BF16.F32.PACK_AB R8, R105, R174 ;  /* 0x000000ae6908723e */ /* 0x001fe400000010ff */
[----:B------:R-:W-:Y:S02]  /*13340*/  F2FP.BF16.F32.PACK_AB R9, R56, R54 ;  /* 0x000000363809723e */ /* 0x000fe400000010ff */
[----:B------:R-:W-:Y:S02]  /*13350*/  F2FP.BF16.F32.PACK_AB R10, R109, R175 ;  /* 0x000000af6d0a723e */ /* 0x000fe400000010ff */
[----:B------:R-:W-:Y:S01]  /*13360*/  F2FP.BF16.F32.PACK_AB R11, R62, R60 ;  /* 0x0000003c3e0b723e */ /* 0x000fe200000010ff */
[----:B------:R-:W-:Y:S01]  /*13370*/  STSM.16.M88.4 [R124], R32 ;  /* 0x000000207c007844 */ /* 0x000fe20000000200 */
[----:B------:R-:W-:-:S02]  /*13380*/  LOP3.LUT R0, R151, 0x380, RZ, 0xc0, !PT ;  /* 0x0000038097007812 */ /* 0x000fc400078ec0ff */
[----:B------:R-:W-:Y:S01]  /*13390*/  SHF.R.U64 R187, R187, 0x3, RZ ;  /* 0x00000003bbbb7819 */ /* 0x000fe200000012ff */
[----:B------:R-:W-:Y:S01]  /*133a0*/  STSM.16.M88.4 [R126], R48 ;  /* 0x000000307e007844 */ /* 0x000fe20000000200 */
[----:B------:R-:W-:Y:S02]  /*133b0*/  LOP3.LUT R185, R98, 0x380, RZ, 0xc0, !PT ;  /* 0x0000038062b97812 */ /* 0x000fe400078ec0ff */
[----:B------:R-:W-:Y:S01]  /*133c0*/  SHF.R.U64 R181, R181, 0x3, RZ ;  /* 0x00000003b5b57819 */ /* 0x000fe200000012ff */
[----:B------:R-:W-:Y:S01]  /*133d0*/  STSM.16.M88.4 [R128], R36 ;  /* 0x0000002480007844 */ /* 0x000fe20000000200 */
[----:B------:R-:W-:Y:S01]  /*133e0*/  SHF.R.U64 R183, R183, 0x3, RZ ;  /* 0x00000003b7b77819 */ /* 0x000fe200000012ff */
[--C-:B------:R-:W-:Y:S01]  /*133f0*/  IMAD.X R135, RZ, RZ, R147.reuse, P5 ;  /* 0x000000ffff877224 */ /* 0x100fe200028e0693 */
[----:B------:R-:W-:Y:S01]  /*13400*/  SHF.R.U64 R0, R0, 0x3, RZ ;  /* 0x0000000300007819 */ /* 0x000fe200000012ff */
[----:B------:R0:W-:Y:S01]  /*13410*/  STSM.16.M88.4 [R130], R8 ;  /* 0x0000000882007844 */ /* 0x0001e20000000200 */
[--C-:B------:R-:W-:Y:S01]  /*13420*/  IMAD.X R139, RZ, RZ, R147.reuse, P0 ;  /* 0x000000ffff8b7224 */ /* 0x100fe200000e0693 */
[----:B------:R-:W-:Y:S01]  /*13430*/  LOP3.LUT R134, R187, R134, RZ, 0x3c, !PT ;  /* 0x00000086bb867212 */ /* 0x000fe200078e3cff */
[----:B------:R-:W-:Y:S01]  /*13440*/  IMAD.X R143, RZ, RZ, R147, P1 ;  /* 0x000000ffff8f7224 */ /* 0x000fe200008e0693 */
[----:B------:R-:W-:-:S02]  /*13450*/  SHF.R.U64 R185, R185, 0x3, RZ ;  /* 0x00000003b9b97819 */ /* 0x000fc400000012ff */
[----:B------:R-:W-:Y:S01]  /*13460*/  F2FP.BF16.F32.PACK_AB R25, R84, R80 ;  /* 0x000000505419723e */ /* 0x000fe200000010ff */
[--C-:B------:R-:W-:Y:S01]  /*13470*/  IMAD.X R95, RZ, RZ, R147.reuse, P2 ;  /* 0x000000ffff5f7224 */ /* 0x100fe200010e0693 */
[----:B------:R-:W-:Y:S02]  /*13480*/  LOP3.LUT R138, R181, R94, RZ, 0x3c, !PT ;  /* 0x0000005eb58a7212 */ /* 0x000fe400078e3cff */
[----:B----4-:R-:W-:Y:S01]  /*13490*/  SHF.R.S32.HI R80, RZ, 0x1f, R188 ;  /* 0x0000001fff507819 */ /* 0x010fe200000114bc */
[----:B------:R-:W-:Y:S01]  /*134a0*/  IMAD.X R99, RZ, RZ, R147, P3 ;  /* 0x000000ffff637224 */ /* 0x000fe200018e0693 */
[----:B------:R-:W-:Y:S01]  /*134b0*/  LOP3.LUT R142, R183, R100, RZ, 0x3c, !PT ;  /* 0x00000064b78e7212 */ /* 0x000fe200078e3cff */
[----:B0-----:R-:W-:Y:S01]  /*134c0*/  IMAD.SHL.U32 R8, R188, 0x4, RZ ;  /* 0x00000004bc087824 */ /* 0x001fe200078e00ff */
[----:B------:R-:W-:Y:S02]  /*134d0*/  LOP3.LUT R94, R0, R151, RZ, 0x3c, !PT ;  /* 0x00000097005e7212 */ /* 0x000fe400078e3cff */
[----:B------:R-:W-:-:S02]  /*134e0*/  LOP3.LUT R98, R185, R98, RZ, 0x3c, !PT ;  /* 0x00000062b9627212 */ /* 0x000fc400078e3cff */
        /* <DEDUP_REMOVED lines=9> */
[----:B------:R-:W-:Y:S02]  /*13580*/  ISETP.NE.U32.AND P0, PT, RZ, UR4, PT ;  /* 0x00000004ff007c0c */ /* 0x000fe4000bf05070 */
[----:B------:R-:W-:Y:S02]  /*13590*/  SHF.L.U64.HI R0, R188, 0x2, R80 ;  /* 0x00000002bc007819 */ /* 0x000fe40000010250 */
[----:B------:R-:W-:-:S02]  /*135a0*/  IADD3 R10, P1, R8, UR4, RZ ;  /* 0x00000004080a7c10 */ /* 0x000fc4000ff3e0ff */
[----:B------:R-:W-:Y:S02]  /*135b0*/  MOV R142, R142 ;  /* 0x0000008e008e7202 */ /* 0x000fe40000000f00 */
[----:B------:R-:W-:Y:S02]  /*135c0*/  F2FP.BF16.F32.PACK_AB R181, R96, R92 ;  /* 0x0000005c60b5723e */ /* 0x000fe400000010ff */
[----:B------:R-:W-:Y:S02]  /*135d0*/  F2FP.BF16.F32.PACK_AB R183, R108, R104 ;  /* 0x000000686cb7723e */ /* 0x000fe400000010ff */
[----:B------:R-:W-:Y:S02]  /*135e0*/  MOV R94, R94 ;  /* 0x0000005e005e7202 */ /* 0x000fe40000000f00 */
[----:B------:R-:W-:Y:S02]  /*135f0*/  F2FP.BF16.F32.PACK_AB R185, R116, R112 ;  /* 0x0000007074b9723e */ /* 0x000fe400000010ff */
[----:B------:R-:W-:Y:S01]  /*13600*/  F2FP.BF16.F32.PACK_AB R187, R152, R136 ;  /* 0x0000008898bb723e */ /* 0x000fe200000010ff */
[----:B------:R0:W-:Y:S01]  /*13610*/  STSM.16.M88.4 [R134], R12 ;  /* 0x0000000c86007844 */ /* 0x0001e20000000200 */
[----:B------:R-:W-:-:S02]  /*13620*/  MOV R98, R98 ;  /* 0x0000006200627202 */ /* 0x000fc40000000f00 */
[----:B------:R-:W-:Y:S02]  /*13630*/  F2FP.BF16.F32.PACK_AB R146, R149, R148 ;  /* 0x000000949592723e */ /* 0x000fe400000010ff */
[----:B------:R-:W-:Y:S01]  /*13640*/  F2FP.BF16.F32.PACK_AB R147, R3, R150 ;  /* 0x000000960393723e */ /* 0x000fe200000010ff */
[----:B------:R1:W-:Y:S01]  /*13650*/  STSM.16.M88.4 [R138], R24 ;  /* 0x000000188a007844 */ /* 0x0003e20000000200 */
[----:B------:R-:W-:Y:S01]  /*13660*/  ISETP.NE.AND.EX P0, PT, RZ, UR5, PT, P0 ;  /* 0x00000005ff007c0c */ /* 0x000fe2000bf05300 */
[----:B------:R-:W-:Y:S01]  /*13670*/  IMAD.MOV.U32 R76, RZ, RZ, RZ ;  /* 0x000000ffff4c7224 */ /* 0x000fe200078e00ff */
[----:B------:R-:W-:Y:S01]  /*13680*/  IADD3.X R11, R0, UR5, RZ, P1, !PT ;  /* 0x00000005000b7c10 */ /* 0x000fe20008ffe4ff */
[----:B------:R-:W-:Y:S01]  /*13690*/  ULDC.64 UR4, c[0x0][0xd08] ;  /* 0x0003420000047ab9 */ /* 0x000fe20000000a00 */
[----:B------:R1:W-:Y:S01]  /*136a0*/  STSM.16.M88.4 [R142], R180 ;  /* 0x000000b48e007844 */ /* 0x0003e20000000200 */
[----:B------:R-:W-:Y:S01]  /*136b0*/  ISETP.NE.U32.AND P2, PT, RZ, UR4, PT ;  /* 0x00000004ff007c0c */ /* 0x000fe2000bf45070 */
[----:B------:R-:W2:Y:S02]  /*136c0*/  LDC R3, c[0x0][0xce8] ;  /* 0x00033a00ff037b82 */ /* 0x000ea40000000800 */
[----:B------:R1:W-:Y:S01]  /*136d0*/  STSM.16.M88.4 [R94], R184 ;  /* 0x000000b85e007844 */ /* 0x0003e20000000200 */
[----:B------:R-:W-:-:S03]  /*136e0*/  ISETP.NE.AND.EX P2, PT, RZ, UR5, PT, P2 ;  /* 0x00000005ff007c0c */ /* 0x000fc6000bf45320 */
[----:B------:R1:W-:Y:S02]  /*136f0*/  STSM.16.M88.4 [R98], R144 ;  /* 0x0000009062007844 */ /* 0x0003e40000000200 */
[----:B------:R-:W-:Y:S08]  /*13700*/  BAR.SYNC.DEFER_BLOCKING 0x1, 0x100 ;  /* 0x0044000000007b1d */ /* 0x000ff00000010000 */
[----:B------:R-:W-:Y:S01]  /*13710*/  @P2 IADD3 R8, P3, R8, UR4, RZ ;  /* 0x0000000408082c10 */ /* 0x000fe2000ff7e0ff */
[----:B------:R-:W-:-:S02]  /*13720*/  ULDC UR4, c[0x0][0xb88] ;  /* 0x0002e20000047ab9 */ /* 0x000fc40000000800 */
[----:B------:R-:W-:Y:S01]  /*13730*/  IMAD.U32 R4, RZ, RZ, UR4 ;  /* 0x00000004ff047e24 */ /* 0x000fe2000f8e00ff */
[----:B------:R-:W-:Y:S01]  /*13740*/  @P2 IADD3.X R9, R0, UR5, RZ, P3, !PT ;  /* 0x0000000500092c10 */ /* 0x000fe20009ffe4ff */
[----:B------:R1:W5:Y:S04]  /*13750*/  @P0 LDG.E R76, desc[UR42][R10.64] ;  /* 0x0000002a0a4c0981 */ /* 0x000368000c1e1900 */
[----:B------:R1:W5:Y:S01]  /*13760*/  @P2 LDG.E R4, desc[UR42][R8.64] ;  /* 0x0000002a08042981 */ /* 0x000362000c1e1900 */
[----:B--2---:R-:W-:-:S13]  /*13770*/  ISETP.NE.AND P1, PT, R3, 0x1, PT ;  /* 0x000000010300780c */ /* 0x004fda0003f25270 */
[----:B------:R-:W2:Y:S08]  /*13780*/  @P1 LDC R7, c[0x0][0xcec] ;  /* 0x00033b00ff071b82 */ /* 0x000eb00000000800 */
[----:B0-----:R-:W0:Y:S01]  /*13790*/  @P1 LDC R13, c[0x0][0xcf0] ;  /* 0x00033c00ff0d1b82 */ /* 0x001e220000000800 */
[----:B------:R-:W-:Y:S01]  /*137a0*/  SHF.R.S32.HI R78, RZ, 0x1f, R172 ;  /* 0x0000001fff4e7819 */ /* 0x000fe200000114ac */
[----:B-1----:R-:W-:Y:S06]  /*137b0*/  @P2 BRA `(.L_x_15158) ;  /* 0x0000000000102947 */ /* 0x002fec0003800000 */
[----:B------:R-:W-:Y:S05]  /*137c0*/  @!P0 BRA `(.L_x_15158) ;  /* 0x00000000000c8947 */ /* 0x000fea0003800000 */
[----:B------:R-:W3:Y:S04]  /*137d0*/  LDG.E R9, desc[UR42][R10.64] ;  /* 0x0000002a0a097981 */ /* 0x000ee8000c1e1900 */
[----:B-----5:R-:W3:Y:S02]  /*137e0*/  LDG.E R4, desc[UR42][R10.64+0x4] ;  /* 0x0000042a0a047981 */ /* 0x020ee4000c1e1900 */
[----:B---3--:R-:W-:-:S07]  /*137f0*/  IMAD.IADD R4, R4, 0x1, -R9 ;  /* 0x0000000104047824 */ /* 0x008fce00078e0a09 */
.L_x_15158:
[----:B------:R-:W3:Y:S01]  /*13800*/  LDL R8, [R1+0x88] ;  /* 0x0000880001087983 */ /* 0x000ee20000100800 */
[----:B------:R-:W-:Y:S01]  /*13810*/  ULDC.64 UR4, c[0x0][0xc90] ;  /* 0x0003240000047ab9 */ /* 0x000fe20000000a00 */
[----:B------:R-:W1:Y:S01]  /*13820*/  S2R R15, SR_TID.X ;  /* 0x00000000000f7919 */ /* 0x000e620000002100 */
[----:B-----5:R-:W-:Y:S02]  /*13830*/  SHF.R.S32.HI R77, RZ, 0x1f, R76 ;  /* 0x0000001fff4d7819 */ /* 0x020fe4000001144c */
[----:B------:R-:W-:Y:S01]  /*13840*/  SEL R81, R188, RZ, !P0 ;  /* 0x000000ffbc517207 */ /* 0x000fe20004000000 */
[----:B------:R-:W3:Y:S01]  /*13850*/  LDL.LU R86, [R1+0x6c] ;  /* 0x00006c0001567983 */ /* 0x000ee20000300800 */
[----:B------:R-:W-:Y:S01]  /*13860*/  IMAD R0, R78, UR4, RZ ;  /* 0x000000044e007c24 */ /* 0x000fe2000f8e02ff */
[----:B------:R-:W-:Y:S01]  /*13870*/  SEL R80, R80, RZ, !P0 ;  /* 0x000000ff50507207 */ /* 0x000fe20004000000 */
[----:B------:R-:W-:Y:S01]  /*13880*/  IMAD R83, R4, R3, RZ ;  /* 0x0000000304537224 */ /* 0x000fe200078e02ff */
[----:B------:R-:W4:Y:S01]  /*13890*/  @P1 LDC R87, c[0x0][0xcec] ;  /* 0x00033b00ff571b82 */ /* 0x000f220000000800 */
[----:B------:R-:W-:-:S07]  /*138a0*/  IMAD R11, R172, UR5, R0 ;  /* 0x00000005ac0b7c24 */ /* 0x000fce000f8e0200 */
[----:B------:R-:W4:Y:S01]  /*138b0*/  @P1 LDC R89, c[0x0][0xcf0] ;  /* 0x00033c00ff591b82 */ /* 0x000f220000000800 */
[----:B-1----:R-:W-:-:S05]  /*138c0*/  VIADD R15, R15, 0xffffff80 ;  /* 0xffffff800f0f7836 */ /* 0x002fca0000000000 */
[----:B------:R-:W-:-:S04]  /*138d0*/  SHF.R.S32.HI R12, RZ, 0x1f, R15 ;  /* 0x0000001fff0c7819 */ /* 0x000fc8000001140f */
[CC--:B------:R-:W-:Y:S02]  /*138e0*/  LEA.HI R79, R12.reuse, R15.reuse, RZ, 0x3 ;  /* 0x0000000f0c4f7211 */ /* 0x0c0fe400078f18ff */
[----:B------:R-:W-:Y:S02]  /*138f0*/  LEA.HI R12, R12, R15, RZ, 0x7 ;  /* 0x0000000f0c0c7211 */ /* 0x000fe400078f38ff */
[----:B------:R-:W-:Y:S02]  /*13900*/  LOP3.LUT R82, R79, 0xfffffff8, RZ, 0xc0, !PT ;  /* 0xfffffff84f527812 */ /* 0x000fe400078ec0ff */
[----:B------:R-:W-:-:S03]  /*13910*/  SHF.R.S32.HI R79, RZ, 0x3, R79 ;  /* 0x00000003ff4f7819 */ /* 0x000fc6000001144f */
[----:B------:R-:W-:Y:S01]  /*13920*/  IMAD.IADD R82, R15, 0x1, -R82 ;  /* 0x000000010f527824 */ /* 0x000fe200078e0a52 */
[----:B------:R-:W-:Y:S01]  /*13930*/  BSSY B1, `(.L_x_15159) ;  /* 0x00000e5000017945 */ /* 0x000fe20003800000 */
[----:B---3--:R-:W-:Y:S02]  /*13940*/  IMAD.IADD R10, R8, 0x1, R86 ;  /* 0x00000001080a7824 */ /* 0x008fe400078e0256 */
[----:B------:R-:W-:Y:S01]  /*13950*/  IMAD.WIDE.U32 R8, R172, UR4, R76 ;  /* 0x00000004ac087c25 */ /* 0x000fe2000f8e004c */
[----:B------:R-:W-:-:S03]  /*13960*/  ULDC.64 UR4, c[0x0][0xc98] ;  /* 0x0003260000047ab9 */ /* 0x000fc60000000a00 */
[----:B--2---:R-:W-:-:S04]  /*13970*/  @P1 IMAD.HI.U32 R0, R10, R7, RZ ;  /* 0x000000070a001227 */ /* 0x004fc800078e00ff */
[----:B------:R-:W-:Y:S01]  /*13980*/  IMAD.MOV.U32 R7, RZ, RZ, R10 ;  /* 0x000000ffff077224 */ /* 0x000fe200078e000a */
[----:B0-----:R-:W-:Y:S01]  /*13990*/  @P1 SHF.R.U32.HI R7, RZ, R13, R0 ;  /* 0x0000000dff071219 */ /* 0x001fe20000011600 */
[----:B------:R-:W-:Y:S01]  /*139a0*/  IMAD.IADD R9, R9, 0x1, R11 ;  /* 0x0000000109097824 */ /* 0x000fe200078e020b */
[----:B------:R-:W-:-:S03]  /*139b0*/  LOP3.LUT R13, R12, 0xffffff80, RZ, 0xc0, !PT ;  /* 0xffffff800c0d7812 */ /* 0x000fc600078ec0ff */
[----:B------:R-:W-:Y:S02]  /*139c0*/  IMAD.MOV R0, RZ, RZ, -R7 ;  /* 0x000000ffff007224 */ /* 0x000fe400078e0a07 */
[----:B------:R-:W-:Y:S01]  /*139d0*/  IMAD.IADD R14, R15, 0x1, -R13 ;  /* 0x000000010f0e7824 */ /* 0x000fe200078e0a0d */
[----:B------:R-:W-:Y:S01]  /*139e0*/  SHF.R.S32.HI R15, RZ, 0x1f, R7 ;  /* 0x0000001fff0f7819 */ /* 0x000fe20000011407 */
[----:B------:R-:W-:Y:S02]  /*139f0*/  IMAD R11, R3, R0, R10 ;  /* 0x00000000030b7224 */ /* 0x000fe400078e020a */
[----:B------:R-:W-:Y:S01]  /*13a00*/  IMAD.WIDE.U32 R8, R81, UR4, R8 ;  /* 0x0000000451087c25 */ /* 0x000fe2000f8e0008 */
[----:B------:R-:W-:Y:S02]  /*13a10*/  SHF.R.S32.HI R25, RZ, 0x1f, R14 ;  /* 0x0000001fff197819 */ /* 0x000fe4000001140e */
[----:B------:R-:W-:Y:S01]  /*13a20*/  LOP3.LUT P0, RZ, R14, 0x3, RZ, 0xc0, !PT ;  /* 0x000000030eff7812 */ /* 0x000fe2000780c0ff */
[----:B------:R-:W-:Y:S01]  /*13a30*/  IMAD R10, R80, UR4, RZ ;  /* 0x00000004500a7c24 */ /* 0x000fe2000f8e02ff */
[----:B------:R-:W-:Y:S01]  /*13a40*/  LEA.HI R24, R25, R14, RZ, 0x2 ;  /* 0x0000000e19187211 */ /* 0x000fe200078f10ff */
[----:B------:R-:W-:Y:S01]  /*13a50*/  IMAD.SHL.U32 R0, R82, 0x8, RZ ;  /* 0x0000000852007824 */ /* 0x000fe200078e00ff */
[----:B------:R-:W-:Y:S01]  /*13a60*/  IADD3 R8, P2, R7, R8, RZ ;  /* 0x0000000807087210 */ /* 0x000fe20007f5e0ff */
[----:B------:R-:W-:Y:S01]  /*13a70*/  IMAD R10, R81, UR5, R10 ;  /* 0x00000005510a7c24 */ /* 0x000fe2000f8e020a */
[--C-:B------:R-:W-:Y:S01]  /*13a80*/  SHF.R.S32.HI R26, RZ, 0x2, R24.reuse ;  /* 0x00000002ff1a7819 */ /* 0x100fe20000011418 */
[----:B------:R-:W-:Y:S01]  /*13a90*/  ULDC.64 UR4, c[0x0][0xc88] ;  /* 0x0003220000047ab9 */ /* 0x000fe20000000a00 */
[----:B------:R-:W-:Y:S01]  /*13aa0*/  SHF.R.S32.HI R27, RZ, 0x1f, R24 ;  /* 0x0000001fff1b7819 */ /* 0x000fe20000011418 */
[----:B------:R-:W-:Y:S01]  /*13ab0*/  IMAD R13, R79, 0x40, R0 ;  /* 0x000000404f0d7824 */ /* 0x000fe200078e0200 */
[----:B------:R-:W-:-:S02]  /*13ac0*/  SHF.R.S32.HI R7, RZ, 0x1f, R11 ;  /* 0x0000001fff077819 */ /* 0x000fc4000001140b */
[----:B------:R-:W-:Y:S01]  /*13ad0*/  LEA.HI R27, R27, R26, RZ, 0x3 ;  /* 0x0000001a1b1b7211 */ /* 0x000fe200078f18ff */
[----:B------:R-:W-:Y:S01]  /*13ae0*/  IMAD.WIDE R20, R13, 0x2, R20 ;  /* 0x000000020d147825 */ /* 0x000fe200078e0214 */
[----:B------:R-:W-:Y:S02]  /*13af0*/  IADD3.X R9, R15, R9, R10, P2, !PT ;  /* 0x000000090f097210 */ /* 0x000fe400017fe40a */
[----:B------:R-:W-:Y:S01]  /*13b00*/  LEA.HI R14, R25, R14, RZ, 0x5 ;  /* 0x0000000e190e7211 */ /* 0x000fe200078f28ff */
[----:B------:R-:W-:Y:S01]  /*13b10*/  IMAD R10, R7, UR4, RZ ;  /* 0x00000004070a7c24 */ /* 0x000fe2000f8e02ff */
[----:B------:R-:W-:Y:S01]  /*13b20*/  LOP3.LUT R27, R27, 0xfffffff8, RZ, 0xc0, !PT ;  /* 0xfffffff81b1b7812 */ /* 0x000fe200078ec0ff */
[C---:B------:R-:W-:Y:S01]  /*13b30*/  IMAD.WIDE.U32 R8, R11.reuse, UR4, R8 ;  /* 0x000000040b087c25 */ /* 0x040fe2000f8e0008 */
[----:B------:R-:W-:Y:S02]  /*13b40*/  SHF.R.S32.HI R14, RZ, 0x5, R14 ;  /* 0x00000005ff0e7819 */ /* 0x000fe4000001140e */
[----:B------:R-:W-:Y:S01]  /*13b50*/  IADD3 R69, P5, R20, 0x1000, RZ ;  /* 0x0000100014457810 */ /* 0x000fe20007fbe0ff */
[----:B------:R-:W-:Y:S01]  /*13b60*/  IMAD R7, R11, UR5, R10 ;  /* 0x000000050b077c24 */ /* 0x000fe2000f8e020a */
[----:B------:R-:W-:Y:S01]  /*13b70*/  ULDC.64 UR4, c[0x0][0xc50] ;  /* 0x0003140000047ab9 */ /* 0x000fe20000000a00 */
[----:B------:R-:W-:Y:S01]  /*13b80*/  IMAD.IADD R27, R26, 0x1, -R27 ;  /* 0x000000011a1b7824 */ /* 0x000fe200078e0a1b */
[----:B------:R-:W-:Y:S01]  /*13b90*/  LEA R26, P2, R8, UR4, 0x2 ;  /* 0x00000004081a7c11 */ /* 0x000fe2000f8410ff */
[----:B------:R-:W-:Y:S01]  /*13ba0*/  IMAD.IADD R7, R9, 0x1, R7 ;  /* 0x0000000109077824 */ /* 0x000fe200078e0207 */
[----:B------:R-:W-:Y:S01]  /*13bb0*/  LOP3.LUT R68, R69, 0x380, RZ, 0xc0, !PT ;  /* 0x0000038045447812 */ /* 0x000fe200078ec0ff */
[----:B------:R-:W-:Y:S01]  /*13bc0*/  IMAD R14, R14, 0x10, R27 ;  /* 0x000000100e0e7824 */ /* 0x000fe200078e021b */
[----:B------:R-:W-:Y:S01]  /*13bd0*/  IADD3 R65, P4, R20, 0x2000, RZ ;  /* 0x0000200014417810 */ /* 0x000fe20007f9e0ff */
[----:B------:R-:W-:Y:S01]  /*13be0*/  SHFL.IDX PT, R10, R26, RZ, 0x1c1f ;  /* 0x001c1fff1a0a7589 */ /* 0x000fe200000e0000 */
[----:B------:R-:W-:Y:S01]  /*13bf0*/  LEA.HI.X R27, R8, UR5, R7, 0x2, P2 ;  /* 0x00000005081b7c11 */ /* 0x000fe200090f1407 */
[----:B------:R-:W-:Y:S01]  /*13c00*/  ULDC.64 UR4, c[0x0][0xba0] ;  /* 0x0002e80000047ab9 */ /* 0x000fe20000000a00 */
[----:B------:R-:W-:-:S02]  /*13c10*/  IADD3 R61, P2, R20, 0x3000, RZ ;  /* 0x00003000143d7810 */ /* 0x000fc40007f5e0ff */
[----:B------:R-:W-:Y:S01]  /*13c20*/  SHF.R.U64 R68, R68, 0x3, RZ ;  /* 0x0000000344447819 */ /* 0x000fe200000012ff */
[----:B------:R-:W0:Y:S01]  /*13c30*/  SHFL.IDX PT, R11, R27, RZ, 0x1c1f ;  /* 0x001c1fff1b0b7589 */ /* 0x000e2200000e0000 */
[----:B------:R-:W-:Y:S02]  /*13c40*/  LOP3.LUT R60, R61, 0x380, RZ, 0xc0, !PT ;  /* 0x000003803d3c7812 */ /* 0x000fe400078ec0ff */
[----:B------:R-:W-:Y:S01]  /*13c50*/  LOP3.LUT R68, R68, R69, RZ, 0x3c, !PT ;  /* 0x0000004544447212 */ /* 0x000fe200078e3cff */
[----:B------:R-:W-:Y:S01]  /*13c60*/  IMAD.X R69, RZ, RZ, R21, P5 ;  /* 0x000000ffff457224 */ /* 0x000fe200028e0615 */
[----:B------:R-:W-:Y:S01]  /*13c70*/  IADD3 R53, P5, R20, 0x5000, RZ ;  /* 0x0000500014357810 */ /* 0x000fe20007fbe0ff */
[----:B------:R-:W-:Y:S01]  /*13c80*/  SHFL.IDX PT, R15, R27, 0x1, 0x1c1f ;  /* 0x003c1f001b0f7f89 */ /* 0x000fe200000e0000 */
[----:B------:R-:W-:Y:S02]  /*13c90*/  SHF.R.U64 R60, R60, 0x3, RZ ;  /* 0x000000033c3c7819 */ /* 0x000fe400000012ff */
[----:B------:R-:W-:-:S02]  /*13ca0*/  LOP3.LUT R64, R65, 0x380, RZ, 0xc0, !PT ;  /* 0x0000038041407812 */ /* 0x000fc400078ec0ff */
[----:B------:R-:W-:Y:S02]  /*13cb0*/  LOP3.LUT R52, R53, 0x380, RZ, 0xc0, !PT ;  /* 0x0000038035347812 */ /* 0x000fe400078ec0ff */
[----:B------:R-:W-:Y:S01]  /*13cc0*/  LOP3.LUT R60, R60, R61, RZ, 0x3c, !PT ;  /* 0x0000003d3c3c7212 */ /* 0x000fe200078e3cff */
[----:B------:R-:W-:Y:S01]  /*13cd0*/  IMAD.X R61, RZ, RZ, R21, P2 ;  /* 0x000000ffff3d7224 */ /* 0x000fe200010e0615 */
[C---:B------:R-:W-:Y:S02]  /*13ce0*/  IADD3 R57, P3, R20.reuse, 0x4000, RZ ;  /* 0x0000400014397810 */ /* 0x040fe40007f7e0ff */
[----:B------:R-:W-:Y:S02]  /*13cf0*/  IADD3 R45, P2, R20, 0x7000, RZ ;  /* 0x00007000142d7810 */ /* 0x000fe40007f5e0ff */
[----:B------:R-:W-:Y:S02]  /*13d00*/  SHF.R.U64 R64, R64, 0x3, RZ ;  /* 0x0000000340407819 */ /* 0x000fe400000012ff */
[----:B------:R-:W-:-:S02]  /*13d10*/  SHF.R.S32.HI R13, RZ, 0x7, R12 ;  /* 0x00000007ff0d7819 */ /* 0x000fc4000001140c */
[----:B------:R-:W-:Y:S02]  /*13d20*/  SHF.R.U64 R52, R52, 0x3, RZ ;  /* 0x0000000334347819 */ /* 0x000fe400000012ff */
[----:B------:R-:W-:Y:S02]  /*13d30*/  LOP3.LUT R56, R57, 0x380, RZ, 0xc0, !PT ;  /* 0x0000038039387812 */ /* 0x000fe400078ec0ff */
[----:B------:R-:W-:Y:S02]  /*13d40*/  LOP3.LUT R44, R45, 0x380, RZ, 0xc0, !PT ;  /* 0x000003802d2c7812 */ /* 0x000fe400078ec0ff */
[----:B------:R-:W-:Y:S01]  /*13d50*/  LOP3.LUT R64, R64, R65, RZ, 0x3c, !PT ;  /* 0x0000004140407212 */ /* 0x000fe200078e3cff */
[--C-:B------:R-:W-:Y:S01]  /*13d60*/  IMAD.X R65, RZ, RZ, R21.reuse, P4 ;  /* 0x000000ffff417224 */ /* 0x100fe200020e0615 */
[----:B------:R-:W-:Y:S02]  /*13d70*/  LEA.HI R12, R12, R13, RZ, 0x1 ;  /* 0x0000000d0c0c7211 */ /* 0x000fe400078f08ff */
[----:B------:R-:W-:Y:S01]  /*13d80*/  LOP3.LUT R52, R52, R53, RZ, 0x3c, !PT ;  /* 0x0000003534347212 */ /* 0x000fe200078e3cff */
[----:B------:R-:W-:Y:S01]  /*13d90*/  IMAD.X R53, RZ, RZ, R21, P5 ;  /* 0x000000ffff357224 */ /* 0x000fe200028e0615 */
[----:B------:R-:W-:-:S02]  /*13da0*/  IADD3 R49, P4, R20, 0x6000, RZ ;  /* 0x0000600014317810 */ /* 0x000fc40007f9e0ff */
[----:B------:R-:W-:Y:S02]  /*13db0*/  SHF.R.U64 R56, R56, 0x3, RZ ;  /* 0x0000000338387819 */ /* 0x000fe400000012ff */
[----:B------:R-:W-:Y:S02]  /*13dc0*/  IADD3 R37, P5, R20, 0x9000, RZ ;  /* 0x0000900014257810 */ /* 0x000fe40007fbe0ff */
[----:B------:R-:W-:Y:S02]  /*13dd0*/  SHF.R.U64 R44, R44, 0x3, RZ ;  /* 0x000000032c2c7819 */ /* 0x000fe400000012ff */
[----:B------:R-:W-:Y:S02]  /*13de0*/  LOP3.LUT R12, R12, 0x3fffffe, RZ, 0xc0, !PT ;  /* 0x03fffffe0c0c7812 */ /* 0x000fe400078ec0ff */
[----:B------:R-:W-:Y:S02]  /*13df0*/  LOP3.LUT R48, R49, 0x380, RZ, 0xc0, !PT ;  /* 0x0000038031307812 */ /* 0x000fe400078ec0ff */
[----:B------:R-:W-:Y:S01]  /*13e00*/  LOP3.LUT R56, R56, R57, RZ, 0x3c, !PT ;  /* 0x0000003938387212 */ /* 0x000fe200078e3cff */
[--C-:B------:R-:W-:Y:S01]  /*13e10*/  IMAD.X R57, RZ, RZ, R21.reuse, P3 ;  /* 0x000000ffff397224 */ /* 0x100fe200018e0615 */
[----:B------:R-:W-:Y:S01]  /*13e20*/  LOP3.LUT R36, R37, 0x380, RZ, 0xc0, !PT ;  /* 0x0000038025247812 */ /* 0x000fe200078ec0ff */
[----:B------:R-:W-:Y:S01]  /*13e30*/  IMAD.IADD R9, R13, 0x1, -R12 ;  /* 0x000000010d097824 */ /* 0x000fe200078e0a0c */
[----:B------:R-:W-:Y:S01]  /*13e40*/  LOP3.LUT R44, R44, R45, RZ, 0x3c, !PT ;  /* 0x0000002d2c2c7212 */ /* 0x000fe200078e3cff */
[----:B------:R-:W-:Y:S01]  /*13e50*/  IMAD.X R45, RZ, RZ, R21, P2 ;  /* 0x000000ffff2d7224 */ /* 0x000fe200010e0615 */
[C---:B------:R-:W-:Y:S01]  /*13e60*/  IADD3 R41, P3, R20.reuse, 0x8000, RZ ;  /* 0x0000800014297810 */ /* 0x040fe20007f7e0ff */
[----:B------:R-:W-:Y:S01]  /*13e70*/  IMAD R7, R9, 0x40, R14 ;  /* 0x0000004009077824 */ /* 0x000fe200078e020e */
[----:B------:R-:W-:Y:S01]  /*13e80*/  IADD3 R29, P2, R20, 0xb000, RZ ;  /* 0x0000b000141d7810 */ /* 0x000fe20007f5e0ff */
[----:B------:R-:W1:Y:S01]  /*13e90*/  SHFL.IDX PT, R14, R26, 0x1, 0x1c1f ;  /* 0x003c1f001a0e7f89 */ /* 0x000e6200000e0000 */
[----:B------:R-:W-:Y:S01]  /*13ea0*/  SHF.R.U64 R48, R48, 0x3, RZ ;  /* 0x0000000330307819 */ /* 0x000fe200000012ff */
[----:B------:R-:W-:Y:S01]  /*13eb0*/  IMAD.IADD R4, R7, 0x1, R86 ;  /* 0x0000000107047824 */ /* 0x000fe200078e0256 */
[----:B------:R-:W-:-:S02]  /*13ec0*/  SHF.R.U64 R36, R36, 0x3, RZ ;  /* 0x0000000324247819 */ /* 0x000fc400000012ff */
[----:B------:R-:W-:Y:S02]  /*13ed0*/  LOP3.LUT R40, R41, 0x380, RZ, 0xc0, !PT ;  /* 0x0000038029287812 */ /* 0x000fe400078ec0ff */
[----:B------:R-:W-:Y:S02]  /*13ee0*/  LOP3.LUT R28, R29, 0x380, RZ, 0xc0, !PT ;  /* 0x000003801d1c7812 */ /* 0x000fe400078ec0ff */
[----:B------:R-:W-:Y:S01]  /*13ef0*/  LOP3.LUT R48, R48, R49, RZ, 0x3c, !PT ;  /* 0x0000003130307212 */ /* 0x000fe200078e3cff */
[--C-:B------:R-:W-:Y:S01]  /*13f00*/  IMAD.X R49, RZ, RZ, R21.reuse, P4 ;  /* 0x000000ffff317224 */ /* 0x100fe200020e0615 */
[----:B------:R-:W-:Y:S01]  /*13f10*/  LOP3.LUT R36, R36, R37, RZ, 0x3c, !PT ;  /* 0x0000002524247212 */ /* 0x000fe200078e3cff */
[----:B------:R-:W-:Y:S01]  /*13f20*/  IMAD.X R37, RZ, RZ, R21, P5 ;  /* 0x000000ffff257224 */ /* 0x000fe200028e0615 */
[----:B------:R-:W-:Y:S02]  /*13f30*/  IADD3 R33, P4, R20, 0xa000, RZ ;  /* 0x0000a00014217810 */ /* 0x000fe40007f9e0ff */
[----:B------:R-:W-:-:S02]  /*13f40*/  SHF.R.U64 R40, R40, 0x3, RZ ;  /* 0x0000000328287819 */ /* 0x000fc400000012ff */
[----:B------:R-:W-:Y:S02]  /*13f50*/  IADD3 R13, P5, R20, 0xd000, RZ ;  /* 0x0000d000140d7810 */ /* 0x000fe40007fbe0ff */
[----:B------:R-:W-:Y:S02]  /*13f60*/  SHF.R.U64 R28, R28, 0x3, RZ ;  /* 0x000000031c1c7819 */ /* 0x000fe400000012ff */
[----:B------:R-:W-:Y:S02]  /*13f70*/  LOP3.LUT R32, R33, 0x380, RZ, 0xc0, !PT ;  /* 0x0000038021207812 */ /* 0x000fe400078ec0ff */
[----:B------:R-:W-:Y:S01]  /*13f80*/  LOP3.LUT R40, R40, R41, RZ, 0x3c, !PT ;  /* 0x0000002928287212 */ /* 0x000fe200078e3cff */
[--C-:B------:R-:W-:Y:S01]  /*13f90*/  IMAD.X R41, RZ, RZ, R21.reuse, P3 ;  /* 0x000000ffff297224 */ /* 0x100fe200018e0615 */
[----:B------:R-:W-:Y:S02]  /*13fa0*/  LOP3.LUT R12, R13, 0x380, RZ, 0xc0, !PT ;  /* 0x000003800d0c7812 */ /* 0x000fe400078ec0ff */
[----:B------:R-:W-:Y:S01]  /*13fb0*/  LOP3.LUT R28, R28, R29, RZ, 0x3c, !PT ;  /* 0x0000001d1c1c7212 */ /* 0x000fe200078e3cff */
[----:B------:R-:W-:Y:S01]  /*13fc0*/  IMAD.X R29, RZ, RZ, R21, P2 ;  /* 0x000000ffff1d7224 */ /* 0x000fe200010e0615 */
[----:B------:R-:W-:-:S02]  /*13fd0*/  IADD3 R25, P3, R20, 0xc000, RZ ;  /* 0x0000c00014197810 */ /* 0x000fc40007f7e0ff */
[C---:B------:R-:W-:Y:S01]  /*13fe0*/  ISETP.GE.OR P2, PT, R4.reuse, R83, P0 ;  /* 0x000000530400720c */ /* 0x040fe20000746670 */
[----:B------:R-:W-:Y:S01]  /*13ff0*/  VIADD R4, R4, 0x8 ;  /* 0x0000000804047836 */ /* 0x000fe20000000000 */
[----:B------:R-:W-:Y:S02]  /*14000*/  SHF.R.U64 R32, R32, 0x3, RZ ;  /* 0x0000000320207819 */ /* 0x000fe400000012ff */
[----:B------:R-:W-:Y:S02]  /*14010*/  SHF.R.U64 R12, R12, 0x3, RZ ;  /* 0x000000030c0c7819 */ /* 0x000fe400000012ff */
[----:B------:R-:W-:Y:S02]  /*14020*/  LOP3.LUT R24, R25, 0x380, RZ, 0xc0, !PT ;  /* 0x0000038019187812 */ /* 0x000fe400078ec0ff */
[----:B------:R-:W-:Y:S01]  /*14030*/  LOP3.LUT R32, R32, R33, RZ, 0x3c, !PT ;  /* 0x0000002120207212 */ /* 0x000fe200078e3cff */
[----:B------:R-:W-:Y:S01]  /*14040*/  IMAD.X R33, RZ, RZ, R21, P4 ;  /* 0x000000ffff217224 */ /* 0x000fe200020e0615 */
[----:B------:R-:W-:-:S02]  /*14050*/  LOP3.LUT R12, R12, R13, RZ, 0x3c, !PT ;  /* 0x0000000d0c0c7212 */ /* 0x000fc400078e3cff */
[----:B------:R-:W-:Y:S01]  /*14060*/  ISETP.GE.OR P0, PT, R4, R83, P0 ;  /* 0x000000530400720c */ /* 0x000fe20000706670 */
[----:B0-----:R-:W-:Y:S01]  /*14070*/  @!P2 ST.E desc[UR42][R10.64], R6 ;  /* 0x000000060a00a985 */ /* 0x001fe2000c10192a */
[C---:B------:R-:W-:Y:S02]  /*14080*/  IADD3 R9, P4, R20.reuse, 0xe000, RZ ;  /* 0x0000e00014097810 */ /* 0x040fe40007f9e0ff */
[----:B------:R-:W-:Y:S02]  /*14090*/  LOP3.LUT R13, R20, 0x380, RZ, 0xc0, !PT ;  /* 0x00000380140d7812 */ /* 0x000fe400078ec0ff */
[----:B------:R-:W-:Y:S02]  /*140a0*/  SHF.R.U64 R24, R24, 0x3, RZ ;  /* 0x0000000318187819 */ /* 0x000fe400000012ff */
[----:B------:R-:W-:Y:S02]  /*140b0*/  LOP3.LUT R8, R9, 0x380, RZ, 0xc0, !PT ;  /* 0x0000038009087812 */ /* 0x000fe400078ec0ff */
[----:B------:R-:W-:-:S02]  /*140c0*/  SHF.R.U64 R13, R13, 0x3, RZ ;  /* 0x000000030d0d7819 */ /* 0x000fc400000012ff */
[----:B------:R-:W-:Y:S01]  /*140d0*/  LOP3.LUT R24, R24, R25, RZ, 0x3c, !PT ;  /* 0x0000001918187212 */ /* 0x000fe200078e3cff */
[--C-:B------:R-:W-:Y:S01]  /*140e0*/  IMAD.X R25, RZ, RZ, R21.reuse, P3 ;  /* 0x000000ffff197224 */ /* 0x100fe200018e0615 */
[----:B------:R-:W-:Y:S01]  /*140f0*/  IADD3 R7, P3, R20, 0xf000, RZ ;  /* 0x0000f00014077810 */ /* 0x000fe20007f7e0ff */
[----:B-1----:R0:W-:Y:S01]  /*14100*/  @!P0 ST.E desc[UR42][R14.64], R5 ;  /* 0x000000050e008985 */ /* 0x0021e2000c10192a */
[----:B------:R-:W-:Y:S02]  /*14110*/  SHF.R.U64 R8, R8, 0x3, RZ ;  /* 0x0000000308087819 */ /* 0x000fe400000012ff */
[----:B------:R-:W-:Y:S01]  /*14120*/  LOP3.LUT R20, R13, R20, RZ, 0x3c, !PT ;  /* 0x000000140d147212 */ /* 0x000fe200078e3cff */
[--C-:B------:R-:W-:Y:S01]  /*14130*/  IMAD.X R13, RZ, RZ, R21.reuse, P5 ;  /* 0x000000ffff0d7224 */ /* 0x100fe200028e0615 */
[----:B------:R-:W-:Y:S01]  /*14140*/  LOP3.LUT R8, R8, R9, RZ, 0x3c, !PT ;  /* 0x0000000908087212 */ /* 0x000fe200078e3cff */
[--C-:B------:R-:W-:Y:S01]  /*14150*/  IMAD.X R9, RZ, RZ, R21.reuse, P4 ;  /* 0x000000ffff097224 */ /* 0x100fe200020e0615 */
[----:B------:R-:W-:Y:S01]  /*14160*/  LOP3.LUT R4, R7, 0x380, RZ, 0xc0, !PT ;  /* 0x0000038007047812 */ /* 0x000fe200078ec0ff */
[----:B------:R-:W-:Y:S01]  /*14170*/  IMAD.X R85, RZ, RZ, R21, P3 ;  /* 0x000000ffff557224 */ /* 0x000fe200018e0615 */
[----:B------:R1:W5:Y:S01]  /*14180*/  LD.E.128 R72, desc[UR42][R20.64] ;  /* 0x0000002a14487980 */ /* 0x000362000c101d00 */
[----:B------:R-:W-:Y:S01]  /*14190*/  IMAD R82, R82, 0x20, R79 ;  /* 0x0000002052527824 */ /* 0x000fe200078e024f */
[----:B------:R-:W-:-:S02]  /*141a0*/  SHF.R.U64 R4, R4, 0x3, RZ ;  /* 0x0000000304047819 */ /* 0x000fc400000012ff */
[----:B------:R-:W5:Y:S04]  /*141b0*/  LD.E.128 R68, desc[UR42][R68.64] ;  /* 0x0000002a44447980 */ /* 0x000f68000c101d00 */
[----:B------:R-:W5:Y:S01]  /*141c0*/  LD.E.128 R64, desc[UR42][R64.64] ;  /* 0x0000002a40407980 */ /* 0x000f62000c101d00 */
[----:B-1----:R-:W-:Y:S01]  /*141d0*/  IMAD R21, R77, UR4, RZ ;  /* 0x000000044d157c24 */ /* 0x002fe2000f8e02ff */
[----:B------:R-:W-:Y:S02]  /*141e0*/  LOP3.LUT R84, R4, R7, RZ, 0x3c, !PT ;  /* 0x0000000704547212 */ /* 0x000fe400078e3cff */
[----:B------:R-:W5:Y:S01]  /*141f0*/  LD.E.128 R60, desc[UR42][R60.64] ;  /* 0x0000002a3c3c7980 */ /* 0x000f62000c101d00 */
[C---:B------:R-:W-:Y:S02]  /*14200*/  IMAD R77, R76.reuse, UR5, R21 ;  /* 0x000000054c4d7c24 */ /* 0x040fe4000f8e0215 */
[----:B------:R-:W-:Y:S01]  /*14210*/  IMAD.WIDE.U32 R20, R76, UR4, RZ ;  /* 0x000000044c147c25 */ /* 0x000fe2000f8e00ff */
[----:B------:R-:W-:Y:S01]  /*14220*/  ULDC.64 UR4, c[0x0][0xbe8] ;  /* 0x0002fa0000047ab9 */ /* 0x000fe20000000a00 */
[----:B0-----:R0:W5:Y:S02]  /*14230*/  LD.E.128 R4, desc[UR42][R84.64] ;  /* 0x0000002a54047980 */ /* 0x001164000c101d00 */
        /* <DEDUP_REMOVED lines=9> */
[----:B----4-:R-:W-:-:S03]  /*142d0*/  @P1 IMAD.HI.U32 R76, R82, R87, RZ ;  /* 0x00000057524c1227 */ /* 0x010fc600078e00ff */
[----:B------:R-:W5:Y:S01]  /*142e0*/  LD.E.128 R44, desc[UR42][R44.64] ;  /* 0x0000002a2c2c7980 */ /* 0x000f62000c101d00 */
[----:B------:R-:W-:Y:S02]  /*142f0*/  IMAD.IADD R21, R21, 0x1, R77 ;  /* 0x0000000115157824 */ /* 0x000fe400078e024d */
[----:B------:R-:W-:Y:S01]  /*14300*/  IMAD.MOV.U32 R77, RZ, RZ, R82 ;  /* 0x000000ffff4d7224 */ /* 0x000fe200078e0052 */
[----:B------:R-:W-:Y:S01]  /*14310*/  @P1 SHF.R.U32.HI R77, RZ, R89, R76 ;  /* 0x00000059ff4d1219 */ /* 0x000fe2000001164c */
[----:B------:R-:W-:Y:S01]  /*14320*/  IMAD R80, R80, UR4, RZ ;  /* 0x0000000450507c24 */ /* 0x000fe2000f8e02ff */
[----:B------:R-:W5:Y:S02]  /*14330*/  LD.E.128 R40, desc[UR42][R40.64] ;  /* 0x0000002a28287980 */ /* 0x000f64000c101d00 */
[--C-:B------:R-:W-:Y:S01]  /*14340*/  SHF.R.S32.HI R76, RZ, 0x1f, R77.reuse ;  /* 0x0000001fff4c7819 */ /* 0x100fe2000001144d */
[----:B------:R-:W-:Y:S01]  /*14350*/  IMAD.MOV R78, RZ, RZ, -R77 ;  /* 0x000000ffff4e7224 */ /* 0x000fe200078e0a4d */
[----:B------:R-:W5:Y:S01]  /*14360*/  LD.E.128 R36, desc[UR42][R36.64] ;  /* 0x0000002a24247980 */ /* 0x000f62000c101d00 */
[----:B0-----:R-:W-:-:S02]  /*14370*/  IMAD R85, R81, UR5, R80 ;  /* 0x0000000551557c24 */ /* 0x001fc4000f8e0250 */
[----:B------:R-:W-:Y:S01]  /*14380*/  IMAD.WIDE.U32 R20, R81, UR4, R20 ;  /* 0x0000000451147c25 */ /* 0x000fe2000f8e0014 */
[----:B------:R-:W-:Y:S01]  /*14390*/  ULDC.64 UR4, c[0x0][0xbe0] ;  /* 0x0002f80000047ab9 */ /* 0x000fe20000000a00 */
[----:B------:R-:W5:Y:S02]  /*143a0*/  LD.E.128 R32, desc[UR42][R32.64] ;  /* 0x0000002a20207980 */ /* 0x000f64000c101d00 */
[----:B------:R-:W-:Y:S02]  /*143b0*/  IMAD R76, R76, UR4, RZ ;  /* 0x000000044c4c7c24 */ /* 0x000fe4000f8e02ff */
[----:B------:R-:W-:Y:S01]  /*143c0*/  IMAD R3, R3, R78, R82 ;  /* 0x0000004e03037224 */ /* 0x000fe200078e0252 */
[----:B------:R-:W5:Y:S01]  /*143d0*/  LD.E.128 R28, desc[UR42][R28.64] ;  /* 0x0000002a1c1c7980 */ /* 0x000f62000c101d00 */
[----:B------:R-:W-:Y:S02]  /*143e0*/  IMAD.IADD R21, R21, 0x1, R85 ;  /* 0x0000000115157824 */ /* 0x000fe400078e0255 */
[C---:B------:R-:W-:Y:S01]  /*143f0*/  IMAD R81, R77.reuse, UR5, R76 ;  /* 0x000000054d517c24 */ /* 0x040fe2000f8e024c */
[----:B------:R-:W-:Y:S01]  /*14400*/  SHF.R.S32.HI R76, RZ, 0x1f, R3 ;  /* 0x0000001fff4c7819 */ /* 0x000fe20000011403 */
[----:B------:R-:W-:Y:S01]  /*14410*/  IMAD.WIDE.U32 R20, R77, UR4, R20 ;  /* 0x000000044d147c25 */ /* 0x000fe2000f8e0014 */
[----:B------:R-:W-:Y:S01]  /*14420*/  ULDC.64 UR4, c[0x0][0xbd8] ;  /* 0x0002f60000047ab9 */ /* 0x000fe20000000a00 */
[----:B------:R-:W5:Y:S02]  /*14430*/  LD.E.128 R24, desc[UR42][R24.64] ;  /* 0x0000002a18187980 */ /* 0x000f64000c101d00 */
[----:B------:R-:W-:-:S02]  /*14440*/  IMAD.IADD R21, R21, 0x1, R81 ;  /* 0x0000000115157824 */ /* 0x000fc400078e0251 */
[----:B------:R-:W5:Y:S01]  /*14450*/  LD.E.128 R12, desc[UR42][R12.64] ;  /* 0x0000002a0c0c7980 */ /* 0x000f62000c101d00 */
[----:B------:R-:W-:-:S03]  /*14460*/  IMAD R76, R76, UR4, RZ ;  /* 0x000000044c4c7c24 */ /* 0x000fc6000f8e02ff */
        /* <DEDUP_REMOVED lines=10> */
[----:B------:R-:W-:Y:S01]  /*14510*/  IMAD.IADD R21, R21, 0x1, R77 ;  /* 0x0000000115157824 */ /* 0x000fe200078e024d */
[----:B------:R-:W-:Y:S01]  /*14520*/  LEA R82, P2, R20, UR4, 0x1 ;  /* 0x0000000414527c11 */ /* 0x000fe2000f8408ff */
[----:B------:R-:W-:-:S03]  /*14530*/  IMAD.IADD R86, R79, 0x1, R86 ;  /* 0x000000014f567824 */ /* 0x000fc600078e0256 */
[----:B------:R-:W-:Y:S01]  /*14540*/  LEA.HI.X R84, R20, UR5, R21, 0x1, P2 ;  /* 0x0000000514547c11 */ /* 0x000fe200090f0c15 */
[----:B------:R-:W-:Y:S01]  /*14550*/  VIADD R3, R22, 0x32420 ;  /* 0x0003242016037836 */ /* 0x000fe20000000000 */
[----:B------:R-:W-:-:S04]  /*14560*/  ISETP.GE.AND P2, PT, R86, R83, PT ;  /* 0x000000535600720c */ /* 0x000fc80003f46270 */
[----:B------:R-:W-:Y:S01]  /*14570*/  PRMT R3, RZ, 0x654, R3 ;  /* 0x00000654ff037816 */ /* 0x000fe20000000003 */
[C---:B------:R-:W-:Y:S02]  /*14580*/  VIADD R76, R86.reuse, 0x20 ;  /* 0x00000020564c7836 */ /* 0x040fe40000000000 */
[----:B------:R-:W-:Y:S02]  /*14590*/  VIADD R78, R86, 0x40 ;  /* 0x00000040564e7836 */ /* 0x000fe40000000000 */
[C---:B------:R-:W-:Y:S02]  /*145a0*/  VIADD R90, R0.reuse, 0xc0 ;  /* 0x000000c0005a7836 */ /* 0x040fe40000000000 */
[C---:B------:R-:W-:Y:S01]  /*145b0*/  VIADD R88, R0.reuse, 0x80 ;  /* 0x0000008000587836 */ /* 0x040fe20000000000 */
[----:B0-----:R0:W-:Y:S01]  /*145c0*/  SYNCS.ARRIVE.TRANS64.RED.A1T0 RZ, [R3+URZ], RZ ;  /* 0x000000ff03ff79a7 */ /* 0x0011e2000810043f */
[----:B------:R-:W-:Y:S01]  /*145d0*/  VIADD R92, R0, 0x40 ;  /* 0x00000040005c7836 */ /* 0x000fe20000000000 */
[----:B------:R1:W2:Y:S01]  /*145e0*/  SHFL.IDX PT, R81, R82, RZ, 0x181f ;  /* 0x00181fff52517589 */ /* 0x0002a200000e0000 */
[----:B------:R-:W-:-:S02]  /*145f0*/  ISETP.GE.AND P1, PT, R76, R83, PT ;  /* 0x000000534c00720c */ /* 0x000fc40003f26270 */
[----:B------:R-:W-:Y:S01]  /*14600*/  ISETP.GE.AND P0, PT, R78, R83, PT ;  /* 0x000000534e00720c */ /* 0x000fe20003f06270 */
[----:B0-----:R1:W0:Y:S01]  /*14610*/  SHFL.IDX PT, R3, R84, RZ, 0x181f ;  /* 0x00181fff54037589 */ /* 0x00122200000e0000 */
[----:B------:R-:W-:Y:S02]  /*14620*/  SHF.R.S32.HI R89, RZ, 0x1f, R0 ;  /* 0x0000001fff597819 */ /* 0x000fe40000011400 */
[----:B------:R-:W-:Y:S02]  /*14630*/  SHF.R.S32.HI R85, RZ, 0x1f, R90 ;  /* 0x0000001fff557819 */ /* 0x000fe4000001145a */
[----:B------:R-:W-:Y:S02]  /*14640*/  SHF.R.S32.HI R87, RZ, 0x1f, R88 ;  /* 0x0000001fff577819 */ /* 0x000fe40000011458 */
[----:B------:R-:W-:Y:S01]  /*14650*/  SHF.R.S32.HI R91, RZ, 0x1f, R92 ;  /* 0x0000001fff5b7819 */ /* 0x000fe2000001145c */
[----:B-1----:R-:W-:Y:S06]  /*14660*/  @P2 BRA `(.L_x_15160) ;  /* 0x0000000000442947 */ /* 0x002fec0003800000 */
        /* <DEDUP_REMOVED lines=17> */
.L_x_15160:
[----:B------:R-:W-:Y:S05]  /*14780*/  BSYNC B1 ;  /* 0x0000000000017941 */ /* 0x000fea0003800000 */
.L_x_15159:
[----:B0-----:R0:W3:Y:S01]  /*14790*/  SHFL.IDX PT, R3, R84, 0x1, 0x181f ;  /* 0x00381f0054037f89 */ /* 0x0010e200000e0000 */
[----:B------:R-:W-:Y:S03]  /*147a0*/  BSSY B1, `(.L_x_15161) ;  /* 0x0000014000017945 */ /* 0x000fe60003800000 */
[----:B-1---5:R0:W1:Y:S01]  /*147b0*/  SHFL.IDX PT, R41, R82, 0x1, 0x181f ;  /* 0x00381f0052297f89 */ /* 0x02206200000e0000 */
[----:B------:R-:W-:Y:S05]  /*147c0*/  @P1 BRA `(.L_x_15162) ;  /* 0x0000000000441947 */ /* 0x000fea0003800000 */
[----:B------:R-:W-:Y:S02]  /*147d0*/  ULDC UR4, c[0x0][0xbc8] ;  /* 0x0002f20000047ab9 */ /* 0x000fe40000000800 */
[----:B------:R-:W-:Y:S02]  /*147e0*/  ISETP.GE.AND P4, PT, R0, UR4, PT ;  /* 0x0000000400007c0c */ /* 0x000fe4000bf86270 */
[----:B------:R-:W-:Y:S02]  /*147f0*/  ISETP.GE.AND P3, PT, R92, UR4, PT ;  /* 0x000000045c007c0c */ /* 0x000fe4000bf66270 */
[----:B------:R-:W-:Y:S02]  /*14800*/  ISETP.GE.AND P2, PT, R88, UR4, PT ;  /* 0x0000000458007c0c */ /* 0x000fe4000bf46270 */
[----:B------:R-:W-:-:S07]  /*14810*/  ISETP.GE.AND P1, PT, R90, UR4, PT ;  /* 0x000000045a007c0c */ /* 0x000fce000bf26270 */
[----:B-1----:R-:W-:-:S04]  /*14820*/  @!P4 LEA R20, P5, R0, R41, 0x1 ;  /* 0x000000290014c211 */ /* 0x002fc800078a08ff */
[----:B---3--:R-:W-:Y:S02]  /*14830*/  @!P4 LEA.HI.X R21, R0, R3, R89, 0x1, P5 ;  /* 0x000000030015c211 */ /* 0x008fe400028f0c59 */
        /* <DEDUP_REMOVED lines=10> */
.L_x_15162:
[----:B------:R-:W-:Y:S05]  /*148e0*/  BSYNC B1 ;  /* 0x0000000000017941 */ /* 0x000fea0003800000 */
.L_x_15161:
[----:B---3--:R3:W0:Y:S01]  /*148f0*/  SHFL.IDX PT, R3, R84, 0x2, 0x181f ;  /* 0x00581f0054037f89 */ /* 0x00862200000e0000 */
[----:B------:R-:W-:Y:S03]  /*14900*/  BSSY B1, `(.L_x_15163) ;  /* 0x0000014000017945 */ /* 0x000fe60003800000 */
[----:B----4-:R3:W4:Y:S01]  /*14910*/  SHFL.IDX PT, R25, R82, 0x2, 0x181f ;  /* 0x00581f0052197f89 */ /* 0x01072200000e0000 */
        /* <DEDUP_REMOVED lines=18> */
.L_x_15164:
[----:B------:R-:W-:Y:S05]  /*14a40*/  BSYNC B1 ;  /* 0x0000000000017941 */ /* 0x000fea0003800000 */
.L_x_15163:
[----:B0-----:R-:W-:Y:S01]  /*14a50*/  VIADD R8, R86, 0x60 ;  /* 0x0000006056087836 */ /* 0x001fe20000000000 */
[----:B------:R0:W0:Y:S04]  /*14a60*/  SHFL.IDX PT, R3, R84, 0x3, 0x181f ;  /* 0x00781f0054037f89 */ /* 0x00002800000e0000 */
        /* <DEDUP_REMOVED lines=22> */
.L_x_15157:
[----:B------:R-:W3:Y:S01]  /*14bd0*/  LDL R9, [R1+0x90] ;  /* 0x0000900001097983 */ /* 0x000ee20000100800 */
[----:B------:R-:W-:Y:S01]  /*14be0*/  ULDC.64 UR4, c[0x0][0xd00] ;  /* 0x0003400000047ab9 */ /* 0x000fe20000000a00 */
[----:B------:R-:W-:Y:S01]  /*14bf0*/  IMAD.MOV.U32 R0, RZ, RZ, RZ ;  /* 0x000000ffff007224 */ /* 0x000fe200078e00ff */
[----:B------:R-:W-:Y:S01]  /*14c00*/  ISETP.NE.U32.AND P0, PT, RZ, UR4, PT ;  /* 0x00000004ff007c0c */ /* 0x000fe2000bf05070 */
[----:B------:R-:W4:Y:S03]  /*14c10*/  LDC R25, c[0x0][0xce8] ;  /* 0x00033a00ff197b82 */ /* 0x000f260000000800 */
[----:B------:R-:W-:Y:S01]  /*14c20*/  ISETP.NE.AND.EX P0, PT, RZ, UR5, PT, P0 ;  /* 0x00000005ff007c0c */ /* 0x000fe2000bf05300 */
[----:B---3--:R-:W-:Y:S01]  /*14c30*/  IMAD.SHL.U32 R6, R9, 0x4, RZ ;  /* 0x0000000409067824 */ /* 0x008fe200078e00ff */
[----:B------:R-:W-:-:S04]  /*14c40*/  SHF.R.S32.HI R14, RZ, 0x1f, R9 ;  /* 0x0000001fff0e7819 */ /* 0x000fc80000011409 */
[----:B------:R-:W-:Y:S02]  /*14c50*/  IADD3 R4, P1, R6, UR4, RZ ;  /* 0x0000000406047c10 */ /* 0x000fe4000ff3e0ff */
[----:B------:R-:W-:-:S04]  /*14c60*/  SHF.L.U64.HI R3, R9, 0x2, R14 ;  /* 0x0000000209037819 */ /* 0x000fc8000001020e */
[----:B------:R-:W-:Y:S01]  /*14c70*/  IADD3.X R5, R3, UR5, RZ, P1, !PT ;  /* 0x0000000503057c10 */ /* 0x000fe20008ffe4ff */
[----:B------:R-:W-:Y:S02]  /*14c80*/  ULDC.64 UR4, c[0x0][0xd08] ;  /* 0x0003420000047ab9 */ /* 0x000fe40000000a00 */
[----:B------:R-:W-:Y:S02]  /*14c90*/  ISETP.NE.U32.AND P1, PT, RZ, UR4, PT ;  /* 0x00000004ff007c0c */ /* 0x000fe4000bf25070 */
[----:B------:R3:W5:Y:S02]  /*14ca0*/  @P0 LDG.E R0, desc[UR42][R4.64] ;  /* 0x0000002a04000981 */ /* 0x000764000c1e1900 */
[----:B------:R-:W-:-:S13]  /*14cb0*/  ISETP.NE.AND.EX P1, PT, RZ, UR5, PT, P1 ;  /* 0x00000005ff007c0c */ /* 0x000fda000bf25310 */
[----:B------:R-:W-:Y:S01]  /*14cc0*/  @P1 IADD3 R6, P2, R6, UR4, RZ ;  /* 0x0000000406061c10 */ /* 0x000fe2000ff5e0ff */
[----:B------:R-:W-:Y:S02]  /*14cd0*/  ULDC UR4, c[0x0][0xb88] ;  /* 0x0002e20000047ab9 */ /* 0x000fe40000000800 */
[----:B------:R-:W-:Y:S01]  /*14ce0*/  IMAD.U32 R8, RZ, RZ, UR4 ;  /* 0x00000004ff087e24 */ /* 0x000fe2000f8e00ff */
[----:B------:R-:W-:-:S05]  /*14cf0*/  @P1 IADD3.X R7, R3, UR5, RZ, P2, !PT ;  /* 0x0000000503071c10 */ /* 0x000fca00097fe4ff */
[----:B------:R3:W5:Y:S01]  /*14d00*/  @P1 LDG.E R8, desc[UR42][R6.64] ;  /* 0x0000002a06081981 */ /* 0x000762000c1e1900 */
[----:B----4-:R-:W-:Y:S01]  /*14d10*/  ISETP.NE.AND P2, PT, R25, 0x1, PT ;  /* 0x000000011900780c */ /* 0x010fe20003f45270 */
[----:B------:R-:W4:-:S12]  /*14d20*/  S2R R30, SR_TID.X ;  /* 0x00000000001e7919 */ /* 0x000f180000002100 */
[----:B------:R-:W0:Y:S01]  /*14d30*/  @P2 LDC R27, c[0x0][0xcec] ;  /* 0x00033b00ff1b2b82 */ /* 0x000e220000000800 */
[----:B----4-:R-:W-:-:S05]  /*14d40*/  VIADD R30, R30, 0xffffff80 ;  /* 0xffffff801e1e7836 */ /* 0x010fca0000000000 */
[----:B------:R-:W-:Y:S02]  /*14d50*/  SHF.R.S32.HI R3, RZ, 0x1f, R30 ;  /* 0x0000001fff037819 */ /* 0x000fe4000001141e */
[----:B------:R-:W-:Y:S02]  /*14d60*/  ISETP.GE.AND P3, PT, R30, 0x80, PT ;  /* 0x000000801e00780c */ /* 0x000fe40003f66270 */
[----:B------:R-:W-:Y:S01]  /*14d70*/  LEA.HI R20, R3, R30, RZ, 0x3 ;  /* 0x0000001e03147211 */ /* 0x000fe200078f18ff */
[----:B---3--:R-:W-:Y:S10]  /*14d80*/  @P1 BRA `(.L_x_15166) ;  /* 0x0000000000101947 */ /* 0x008ff40003800000 */
[----:B------:R-:W-:Y:S05]  /*14d90*/  @!P0 BRA `(.L_x_15166) ;  /* 0x00000000000c8947 */ /* 0x000fea0003800000 */
[----:B------:R-:W3:Y:S04]  /*14da0*/  LDG.E R3, desc[UR42][R4.64] ;  /* 0x0000002a04037981 */ /* 0x000ee8000c1e1900 */
[----:B-----5:R-:W3:Y:S02]  /*14db0*/  LDG.E R8, desc[UR42][R4.64+0x4] ;  /* 0x0000042a04087981 */ /* 0x020ee4000c1e1900 */
[----:B---3--:R-:W-:-:S07]  /*14dc0*/  IMAD.IADD R8, R8, 0x1, -R3 ;  /* 0x0000000108087824 */ /* 0x008fce00078e0a03 */
.L_x_15166:
[----:B------:R-:W3:Y:S04]  /*14dd0*/  LDL R28, [R1+0x94] ;  /* 0x00009400011c7983 */ /* 0x000ee80000100800 */
[----:B------:R4:W5:Y:S01]  /*14de0*/  LDL R26, [R1+0x6c] ;  /* 0x00006c00011a7983 */ /* 0x0009620000100800 */
[----:B------:R-:W-:Y:S01]  /*14df0*/  BSSY B1, `(.L_x_15167) ;  /* 0x000002e000017945 */ /* 0x000fe20003800000 */
[----:B------:R-:W-:Y:S02]  /*14e00*/  LOP3.LUT R24, R20, 0xfffffff8, RZ, 0xc0, !PT ;  /* 0xfffffff814187812 */ /* 0x000fe400078ec0ff */
[----:B------:R-:W-:Y:S02]  /*14e10*/  SEL R13, R9, RZ, !P0 ;  /* 0x000000ff090d7207 */ /* 0x000fe40004000000 */
[----:B------:R-:W-:-:S02]  /*14e20*/  SEL R14, R14, RZ, !P0 ;  /* 0x000000ff0e0e7207 */ /* 0x000fc40004000000 */
[----:B-----5:R-:W-:Y:S02]  /*14e30*/  SHF.R.S32.HI R11, RZ, 0x1f, R0 ;  /* 0x0000001fff0b7819 */ /* 0x020fe40000011400 */
[----:B---3--:R-:W-:Y:S01]  /*14e40*/  SHF.R.S32.HI R12, RZ, 0x1f, R28 ;  /* 0x0000001fff0c7819 */ /* 0x008fe2000001141c */
[----:B----4-:R-:W-:Y:S06]  /*14e50*/  @P3 BRA `(.L_x_15168) ;  /* 0x00000000009c3947 */ /* 0x010fec0003800000 */
[----:B------:R-:W3:Y:S01]  /*14e60*/  S2R R10, SR_TID.X ;  /* 0x00000000000a7919 */ /* 0x000ee20000002100 */
[----:B------:R-:W4:Y:S02]  /*14e70*/  LDC R9, c[0x0][0xce8] ;  /* 0x00033a00ff097b82 */ /* 0x000f240000000800 */
[----:B----4-:R-:W-:Y:S01]  /*14e80*/  IMAD R3, R8, R9, RZ ;  /* 0x0000000908037224 */ /* 0x010fe200078e02ff */
[----:B---3--:R-:W-:-:S04]  /*14e90*/  IADD3 R10, R26, -0x80, R10 ;  /* 0xffffff801a0a7810 */ /* 0x008fc80007ffe00a */
        /* <DEDUP_REMOVED lines=9> */
[----:B------:R-:W3:Y:S01]  /*14f30*/  @P0 LDC R15, c[0x0][0xcec] ;  /* 0x00033b00ff0f0b82 */ /* 0x000ee20000000800 */
[----:B------:R-:W-:Y:S01]  /*14f40*/  IMAD R7, R28, UR5, R7 ;  /* 0x000000051c077c24 */ /* 0x000fe2000f8e0207 */
[----:B------:R-:W-:-:S03]  /*14f50*/  ULDC.64 UR4, c[0x0][0xc98] ;  /* 0x0003260000047ab9 */ /* 0x000fc60000000a00 */
[----:B------:R-:W-:-:S03]  /*14f60*/  IMAD.IADD R5, R5, 0x1, R7 ;  /* 0x0000000105057824 */ /* 0x000fc600078e0207 */
[----:B------:R-:W4:Y:S01]  /*14f70*/  @P0 LDC R21, c[0x0][0xcf0] ;  /* 0x00033c00ff150b82 */ /* 0x000f220000000800 */
[----:B------:R-:W-:-:S04]  /*14f80*/  IMAD.WIDE.U32 R4, R13, UR4, R4 ;  /* 0x000000040d047c25 */ /* 0x000fc8000f8e0004 */
[----:B---3--:R-:W-:-:S05]  /*14f90*/  @P0 IMAD.HI.U32 R6, R10, R15, RZ ;  /* 0x0000000f0a060227 */ /* 0x008fca00078e00ff */
[----:B----4-:R-:W-:Y:S01]  /*14fa0*/  @P0 SHF.R.U32.HI R3, RZ, R21, R6 ;  /* 0x00000015ff030219 */ /* 0x010fe20000011606 */
        /* <DEDUP_REMOVED lines=18> */
.L_x_15168:
[----:B------:R-:W-:Y:S05]  /*150d0*/  BSYNC B1 ;  /* 0x0000000000017941 */ /* 0x000fea0003800000 */
.L_x_15167:
[----:B------:R-:W4:Y:S01]  /*150e0*/  @P2 LDC R9, c[0x0][0xcf0] ;  /* 0x00033c00ff092b82 */ /* 0x000f220000000800 */
[----:B------:R-:W-:Y:S01]  /*150f0*/  ULDC.64 UR4, c[0x0][0xba0] ;  /* 0x0002e80000047ab9 */ /* 0x000fe20000000a00 */
[----:B------:R-:W-:Y:S01]  /*15100*/  SHF.R.S32.HI R29, RZ, 0x3, R20 ;  /* 0x00000003ff1d7819 */ /* 0x000fe20000011414 */
[----:B---3--:R-:W-:Y:S02]  /*15110*/  IMAD R3, R11, UR4, RZ ;  /* 0x000000040b037c24 */ /* 0x008fe4000f8e02ff */
[----:B------:R-:W-:Y:S02]  /*15120*/  IMAD.IADD R24, R30, 0x1, -R24 ;  /* 0x000000011e187824 */ /* 0x000fe400078e0a18 */
[C---:B------:R-:W-:Y:S02]  /*15130*/  IMAD R3, R0.reuse, UR5, R3 ;  /* 0x0000000500037c24 */ /* 0x040fe4000f8e0203 */
[----:B------:R-:W-:Y:S01]  /*15140*/  IMAD.WIDE.U32 R4, R0, UR4, RZ ;  /* 0x0000000400047c25 */ /* 0x000fe2000f8e00ff */
[----:B------:R-:W-:-:S03]  /*15150*/  ULDC.64 UR4, c[0x0][0xbe8] ;  /* 0x0002fa0000047ab9 */ /* 0x000fc60000000a00 */
[----:B------:R-:W-:Y:S02]  /*15160*/  IMAD R6, R24, 0x20, R29 ;  /* 0x0000002018067824 */ /* 0x000fe400078e021d */
[----:B------:R-:W-:Y:S02]  /*15170*/  IMAD R0, R12, UR4, RZ ;  /* 0x000000040c007c24 */ /* 0x000fe4000f8e02ff */
[----:B------:R-:W-:Y:S02]  /*15180*/  IMAD.IADD R10, R26, 0x1, R6 ;  /* 0x000000011a0a7824 */ /* 0x000fe400078e0206 */
[----:B------:R-:W-:Y:S02]  /*15190*/  IMAD R7, R28, UR5, R0 ;  /* 0x000000051c077c24 */ /* 0x000fe4000f8e0200 */
[----:B------:R-:W-:Y:S02]  /*151a0*/  IMAD.IADD R5, R5, 0x1, R3 ;  /* 0x0000000105057824 */ /* 0x000fe400078e0203 */
[----:B0-----:R-:W-:-:S04]  /*151b0*/  @P2 IMAD.HI.U32 R0, R10, R27, RZ ;  /* 0x0000001b0a002227 */ /* 0x001fc800078e00ff */
        /* <DEDUP_REMOVED lines=38> */
.L_x_15364:
        /* <DEDUP_REMOVED lines=22> */
.L_x_15171:
[----:B------:R-:W-:Y:S05]  /*15580*/  BSYNC B1 ;  /* 0x0000000000017941 */ /* 0x000fea0003800000 */
.L_x_15170:
[----:B------:R-:W-:-:S03]  /*15590*/  UMOV UR4, 0xffffffff ;  /* 0xffffffff00047882 */ /* 0x000fc60000000000 */
[----:B------:R-:W-:Y:S05]  /*155a0*/  BRA.DIV UR4, `(.L_x_15172) ;  /* 0x0000009204bc7947 */ /* 0x000fea000b800000 */
[----:B---3--:R3:W0:Y:S04]  /*155b0*/  SHFL.IDX PT, R0, R4, 0x1, 0x181f ;  /* 0x00381f0004007f89 */ /* 0x00862800000e0000 */
[----:B----4-:R3:W4:Y:S02]  /*155c0*/  SHFL.IDX PT, R14, R3, 0x1, 0x181f ;  /* 0x00381f00030e7f89 */ /* 0x01072400000e0000 */
.L_x_15368:
        /* <DEDUP_REMOVED lines=21> */
.L_x_15174:
[----:B------:R-:W-:Y:S05]  /*15720*/  BSYNC B1 ;  /* 0x0000000000017941 */ /* 0x000fea0003800000 */
.L_x_15173:
[----:B------:R-:W-:-:S03]  /*15730*/  UMOV UR4, 0xffffffff ;  /* 0xffffffff00047882 */ /* 0x000fc60000000000 */
[----:B------:R-:W-:Y:S05]  /*15740*/  BRA.DIV UR4, `(.L_x_15175) ;  /* 0x00000092049c7947 */ /* 0x000fea000b800000 */
[----:B0-----:R0:W0:Y:S04]  /*15750*/  SHFL.IDX PT, R0, R4, 0x2, 0x181f ;  /* 0x00581f0004007f89 */ /* 0x00102800000e0000 */
[----:B----4-:R4:W0:Y:S02]  /*15760*/  SHFL.IDX PT, R14, R3, 0x2, 0x181f ;  /* 0x00581f00030e7f89 */ /* 0x01082400000e0000 */
.L_x_15372:
        /* <DEDUP_REMOVED lines=21> */
.L_x_15177:
[----:B------:R-:W-:Y:S05]  /*158c0*/  BSYNC B1 ;  /* 0x0000000000017941 */ /* 0x000fea0003800000 */
.L_x_15176:
[----:B------:R-:W-:-:S03]  /*158d0*/  UMOV UR4, 0xffffffff ;  /* 0xffffffff00047882 */ /* 0x000fc60000000000 */
[----:B------:R-:W-:Y:S05]  /*158e0*/  BRA.DIV UR4, `(.L_x_15178) ;  /* 0x00000092047c7947 */ /* 0x000fea000b800000 */
[----:B0-----:R0:W0:Y:S04]  /*158f0*/  SHFL.IDX PT, R0, R4, 0x3, 0x181f ;  /* 0x00781f0004007f89 */ /* 0x00102800000e0000 */
[----:B------:R0:W0:Y:S02]  /*15900*/  SHFL.IDX PT, R14, R3, 0x3, 0x181f ;  /* 0x00781f00030e7f89 */ /* 0x00002400000e0000 */
.L_x_15376:
[----:B0--34-:R-:W-:-:S05]  /*15910*/  VIADD R3, R7, 0x60 ;  /* 0x0000006007037836 */ /* 0x019fca0000000000 */
        /* <DEDUP_REMOVED lines=19> */
.L_x_15165:
[----:B------:R-:W-:Y:S05]  /*15a50*/  BSYNC B0 ;  /* 0x0000000000007941 */ /* 0x000fea0003800000 */
.L_x_15156:
[----:B------:R-:W-:Y:S02]  /*15a60*/  ULDC UR4, c[0x0][0xd3c] ;  /* 0x00034f0000047ab9 */ /* 0x000fe40000000800 */
[----:B--2---:R-:W-:-:S13]  /*15a70*/  ISETP.GE.AND P0, PT, R103, UR4, PT ;  /* 0x0000000467007c0c */ /* 0x004fda000bf06270 */
[----:B------:R-:W-:Y:S05]  /*15a80*/  @!P0 BRA `(.L_x_15179) ;  /* 0xfffffeb400748947 */ /* 0x000fea000383ffff */
[----:B------:R-:W-:Y:S05]  /*15a90*/  BRA `(.L_x_15021) ;  /* 0x0000007800207947 */ /* 0x000fea0003800000 */
.L_x_15019:
        /* <DEDUP_REMOVED lines=16> */
.L_x_15180:
        /* <DEDUP_REMOVED lines=41> */
.L_x_15186:
        /* <DEDUP_REMOVED lines=12> */
.L_x_15185:
[----:B------:R-:W-:Y:S05]  /*15ef0*/  BSYNC B0 ;  /* 0x0000000000007941 */ /* 0x000fea0003800000 */
.L_x_15184:
        /* <DEDUP_REMOVED lines=20> */
.L_x_15182:
        /* <DEDUP_REMOVED lines=20> */
.L_x_15187:
        /* <DEDUP_REMOVED lines=59> */
.L_x_15183:
[----:B------:R-:W-:Y:S02]  /*16530*/  IMAD.MOV.U32 R17, RZ, RZ, RZ ;  /* 0x000000ffff117224 */ /* 0x000fe400078e00ff */
[----:B------:R-:W-:Y:S02]  /*16540*/  IMAD.U32 R16, RZ, RZ, UR6 ;  /* 0x00000006ff107e24 */ /* 0x000fe4000f8e00ff */
[----:B------:R-:W-:-:S07]  /*16550*/  IMAD.MOV.U32 R18, RZ, RZ, RZ ;  /* 0x000000ffff127224 */ /* 0x000fce00078e00ff */
.L_x_15188:
[----:B------:R-:W-:-:S13]  /*16560*/  ISETP.NE.AND P0, PT, R5, RZ, PT ;  /* 0x000000ff0500720c */ /* 0x000fda0003f05270 */
[----:B------:R-:W0:Y:S01]  /*16570*/  @!P0 S2R R3, SR_CgaCtaId ;  /* 0x0000000000038919 */ /* 0x000e220000008800 */
[----:B------:R-:W-:-:S04]  /*16580*/  @!P0 MOV R2, 0x400 ;  /* 0x0000040000028802 */ /* 0x000fc80000000f00 */
[----:B0-----:R-:W-:-:S05]  /*16590*/  @!P0 LEA R2, R3, R2, 0x18 ;  /* 0x0000000203028211 */ /* 0x001fca00078ec0ff */
[----:B------:R1:W-:Y:S01]  /*165a0*/  @!P0 STS.128 [R2+0x324d0], R16 ;  /* 0x0324d01002008388 */ /* 0x0003e20000000c00 */
[----:B------:R-:W-:Y:S06]  /*165b0*/  BAR.ARV 0x5, 0x180 ;  /* 0x0146000000007b1d */ /* 0x000fec0000002000 */
.L_x_15181:
        /* <DEDUP_REMOVED lines=19> */
[----:B------:R-:W-:Y:S01]  /*166f0*/  SHF.R.U32.HI R3, RZ, 0x3, R5 ;  /* 0x00000003ff037819 */ /* 0x000fe20000011605 */
[----:B------:R-:W-:Y:S01]  /*16700*/  IMAD.MOV.U32 R27, RZ, RZ, 0x1 ;  /* 0x00000001ff1b7424 */ /* 0x000fe200078e00ff */
[----:B------:R-:W-:Y:S01]  /*16710*/  LOP3.LUT R33, R4, 0x200, R33, 0xf8, !PT ;  /* 0x0000020004217812 */ /* 0x000fe200078ef821 */
[----:B------:R-:W-:Y:S01]  /*16720*/  ULDC.64 UR40, c[0x0][0x198] ;  /* 0x0000660000287ab9 */ /* 0x000fe20000000a00 */
[----:B------:R-:W-:Y:S01]  /*16730*/  LOP3.LUT R0, R3, 0x70, R0, 0xf8, !PT ;  /* 0x0000007003007812 */ /* 0x000fe200078ef800 */
[----:B------:R-:W-:Y:S01]  /*16740*/  ULOP3.LUT UR38, UR36, 0x2, URZ, 0xfc, !UPT ;  /* 0x0000000224267892 */ /* 0x000fe2000f8efc3f */
[C---:B------:R-:W-:Y:S01]  /*16750*/  LOP3.LUT R4, R2.reuse, 0x40, RZ, 0xfc, !PT ;  /* 0x0000004002047812 */ /* 0x040fe200078efcff */
[----:B------:R-:W-:Y:S01]  /*16760*/  ULDC UR37, c[0x0][0xc] ;  /* 0x0000030000257ab9 */ /* 0x000fe20000000800 */
[----:B------:R-:W-:-:S02]  /*16770*/  LOP3.LUT R3, R2, 0x80, RZ, 0xfc, !PT ;  /* 0x0000008002037812 */ /* 0x000fc400078efcff */
[----:B------:R-:W-:Y:S01]  /*16780*/  LOP3.LUT R0, R2, 0xc0, RZ, 0xfc, !PT ;  /* 0x000000c002007812 */ /* 0x000fe200078efcff */
[----:B0-----:R-:W-:-:S06]  /*16790*/  ULEA UR4, UR5, UR4, 0x18 ;  /* 0x0000000405047291 */ /* 0x001fcc000f8ec03f */
[----:B------:R-:W-:-:S04]  /*167a0*/  IMAD.U32 R22, RZ, RZ, UR4 ;  /* 0x00000004ff167e24 */ /* 0x000fc8000f8e00ff */
[----:B--2---:R-:W-:-:S07]  /*167b0*/  IMAD R26, R33, 0x2, R22 ;  /* 0x00000002211a7824 */ /* 0x004fce00078e0216 */
.L_x_15294:
[----:B------:R-:W0:Y:S02]  /*167c0*/  LDC.64 R36, c[0x0][0xd88] ;  /* 0x00036200ff247b82 */ /* 0x000e240000000a00 */
[----:B0-----:R-:W-:-:S06]  /*167d0*/  IMAD.WIDE R36, R19, 0x4, R36 ;  /* 0x0000000413247825 */ /* 0x001fcc00078e0224 */
        /* <DEDUP_REMOVED lines=10> */
[----:B0-----:R-:W-:Y:S01]  /*16880*/  IMAD.MOV.U32 R37, RZ, RZ, RZ ;  /* 0x000000ffff257224 */ /* 0x001fe200078e00ff */
[----:B--2---:R-:W-:-:S05]  /*16890*/  SHF.R.S32.HI R0, RZ, 0x1f, R36 ;  /* 0x0000001fff007819 */ /* 0x004fca0000011424 */
        /* <DEDUP_REMOVED lines=17> */
[----:B---3--:R-:W-:Y:S01]  /*169b0*/  @P2 IADD3 R6, P3, R29, UR8, RZ ;  /* 0x000000081d062c10 */ /* 0x008fe2000ff7e0ff */
        /* <DEDUP_REMOVED lines=20> */
[----:B0-----:R-:W2:Y:S02]  /*16b00*/  LDG.E R8, desc[UR42][R2.64+0x4] ;  /* 0x0000042a02087981 */ /* 0x001ea4000c1e1900 */
[----:B--2---:R-:W-:-:S05]  /*16b10*/  IMAD.IADD R10, R8, 0x1, -R9 ;  /* 0x00000001080a7824 */ /* 0x004fca00078e0a09 */
[----:B------:R1:W-:Y:S02]  /*16b20*/  STL [R1+0x4], R10 ;  /* 0x0000040a01007387 */ /* 0x0003e40000100800 */
.L_x_15190:
        /* <DEDUP_REMOVED lines=9> */
.L_x_15191:
        /* <DEDUP_REMOVED lines=9> */
.L_x_15192:
        /* <DEDUP_REMOVED lines=9> */
[----:B------:R-:W-:-:S02]  /*16ce0*/  IMAD.SHL.U32 R2, R17, 0x80, RZ ;  /* 0x0000008011027824 */ /* 0x000fc400078e00ff */
[----:B------:R-:W-:Y:S02]  /*16cf0*/  IMAD.IADD R31, R7, 0x1, R6 ;  /* 0x00000001071f7824 */ /* 0x000fe400078e0206 */
[----:B------:R-:W-:-:S04]  /*16d00*/  VIADD R2, R2, 0x7f ;  /* 0x0000007f02027836 */ /* 0x000fc80000000000 */
[----:B0-----:R-:W-:-:S05]  /*16d10*/  @P0 IMAD.HI.U32 R8, R2, R8, RZ ;  /* 0x0000000802080227 */ /* 0x001fca00078e00ff */
[----:B---3--:R-:W-:Y:S01]  /*16d20*/  @P0 SHF.R.U32.HI R2, RZ, R3, R8 ;  /* 0x00000003ff020219 */ /* 0x008fe20000011608 */
[----:B------:R-:W-:-:S04]  /*16d30*/  VIADD R3, R31, 0x5f ;  /* 0x0000005f1f037836 */ /* 0x000fc80000000000 */
        /* <DEDUP_REMOVED lines=31> */
.L_x_15379:
[----:B--2---:R-:W-:Y:S02]  /*16f30*/  ISETP.NE.AND P0, PT, R14, RZ, PT ;  /* 0x000000ff0e00720c */ /* 0x004fe40003f05270 */
[----:B------:R-:W-:-:S11]  /*16f40*/  PLOP3.LUT P6, PT, PT, PT, PT, 0x8, 0x0 ;  /* 0x000000000000781c */ /* 0x000fd60003fce170 */
[----:B------:R-:W-:Y:S05]  /*16f50*/  @P0 BRA `(.L_x_15196) ;  /* 0x00000000000c0947 */ /* 0x000fea0003800000 */
[----:B------:R-:W-:-:S03]  /*16f60*/  UMOV UR4, 0xffffffff ;  /* 0xffffffff00047882 */ /* 0x000fc60000000000 */
[----:B------:R-:W-:Y:S05]  /*16f70*/  BRA.DIV UR4, `(.L_x_15197) ;  /* 0x0000007e04547947 */ /* 0x000fea000b800000 */
[----:B------:R-:W-:-:S13]  /*16f80*/  ELECT P6, URZ, PT ;  /* 0x00000000003f782f */ /* 0x000fda00038c0000 */
.L_x_15196:
        /* <DEDUP_REMOVED lines=9> */
.L_x_15382:
[----:B------:R-:W-:Y:S05]  /*17020*/  BSYNC B1 ;  /* 0x0000000000017941 */ /* 0x000fea0003800000 */
.L_x_15198:
        /* <DEDUP_REMOVED lines=10> */
.L_x_15383:
[----:B------:R-:W-:Y:S05]  /*170d0*/  BSYNC B2 ;  /* 0x0000000000027941 */ /* 0x000fea0003800000 */
.L_x_15202:
        /* <DEDUP_REMOVED lines=9> */
.L_x_15205:
[----:B------:R-:W-:Y:S05]  /*17170*/  BSYNC B2 ;  /* 0x0000000000027941 */ /* 0x000fea0003800000 */
.L_x_15204:
        /* <DEDUP_REMOVED lines=12> */
.L_x_15206:
        /* <DEDUP_REMOVED lines=13> */
.L_x_15384:
[----:B------:R-:W-:Y:S05]  /*17310*/  BSYNC B2 ;  /* 0x0000000000027941 */ /* 0x000fea0003800000 */
.L_x_15207:
        /* <DEDUP_REMOVED lines=11> */
.L_x_15210:
[----:B------:R-:W-:Y:S05]  /*173d0*/  BSYNC B2 ;  /* 0x0000000000027941 */ /* 0x000fea0003800000 */
.L_x_15209:
        /* <DEDUP_REMOVED lines=9> */
.L_x_15211:
        /* <DEDUP_REMOVED lines=15> */
.L_x_15212:
        /* <DEDUP_REMOVED lines=15> */
.L_x_15213:
        /* <DEDUP_REMOVED lines=15> */
.L_x_15214:
        /* <DEDUP_REMOVED lines=10> */
.L_x_15201:
[----:B------:R-:W-:Y:S05]  /*177e0*/  BSYNC B1 ;  /* 0x0000000000017941 */ /* 0x000fea0003800000 */
.L_x_15200:
        /* <DEDUP_REMOVED lines=9> */
.L_x_15230:
        /* <DEDUP_REMOVED lines=11> */
.L_x_15385:
[----:B------:R-:W-:Y:S05]  /*17930*/  BSYNC B2 ;  /* 0x0000000000027941 */ /* 0x000fea0003800000 */
.L_x_15217:
        /* <DEDUP_REMOVED lines=9> */
.L_x_15220:
[----:B------:R-:W-:Y:S05]  /*179d0*/  BSYNC B2 ;  /* 0x0000000000027941 */ /* 0x000fea0003800000 */
.L_x_15219:
        /* <DEDUP_REMOVED lines=11> */
.L_x_15221:
        /* <DEDUP_REMOVED lines=13> */
.L_x_15386:
[----:B------:R-:W-:Y:S05]  /*17b60*/  BSYNC B2 ;  /* 0x0000000000027941 */ /* 0x000fea0003800000 */
.L_x_15222:
        /* <DEDUP_REMOVED lines=11> */
.L_x_15225:
[----:B------:R-:W-:Y:S05]  /*17c20*/  BSYNC B2 ;  /* 0x0000000000027941 */ /* 0x000fea0003800000 */
.L_x_15224:
        /* <DEDUP_REMOVED lines=9> */
.L_x_15226:
        /* <DEDUP_REMOVED lines=15> */
.L_x_15227:
        /* <DEDUP_REMOVED lines=15> */
.L_x_15228:
        /* <DEDUP_REMOVED lines=15> */
.L_x_15229:
        /* <DEDUP_REMOVED lines=10> */
.L_x_15216:
[----:B------:R-:W-:Y:S05]  /*18030*/  BSYNC B1 ;  /* 0x0000000000017941 */ /* 0x000fea0003800000 */
.L_x_15215:
        /* <DEDUP_REMOVED lines=8> */
.L_x_15194:
[----:B------:R-:W-:Y:S05]  /*180c0*/  BSYNC B0 ;  /* 0x0000000000007941 */ /* 0x000fea0003800000 */
.L_x_15193:
[----:B------:R-:W2:Y:S01]  /*180d0*/  LDC R0, c[0x0][0x448] ;  /* 0x00011200ff007b82 */ /* 0x000ea20000000800 */
[----:B0-----:R-:W-:Y:S01]  /*180e0*/  LEA R3, R17, 0x7f, 0x7 ;  /* 0x0000007f11037811 */ /* 0x001fe200078e38ff */
        /* <DEDUP_REMOVED lines=33> */
.L_x_15232:
        /* <DEDUP_REMOVED lines=20> */
.L_x_15235:
[----:B------:R-:W-:Y:S05]  /*18440*/  BSYNC B6 ;  /* 0x0000000000067941 */ /* 0x000fea0003800000 */
.L_x_15234:
        /* <DEDUP_REMOVED lines=20> */
.L_x_15238:
        /* <DEDUP_REMOVED lines=15> */
.L_x_15237:
[----:B------:R-:W-:Y:S05]  /*18680*/  BSYNC B6 ;  /* 0x0000000000067941 */ /* 0x000fea0003800000 */
.L_x_15236:
[----:B------:R-:W2:Y:S01]  /*18690*/  LDL R21, [R1+0x1c] ;  /* 0x00001c0001157983 */ /* 0x000ea20000100800 */
[----:B------:R-:W-:Y:S01]  /*186a0*/  ULDC.64 UR4, c[0x0][0xaf0] ;  /* 0x0002bc0000047ab9 */ /* 0x000fe20000000a00 */
[----:B-1----:R-:W0:Y:S01]  /*186b0*/  LDC R10, c[0x0][0x430] ;  /* 0x00010c00ff0a7b82 */ /* 0x002e220000000800 */
[----:B------:R-:W-:Y:S01]  /*186c0*/  ISETP.NE.U32.AND P0, PT, RZ, UR4, PT ;  /* 0x00000004ff007c0c */ /* 0x000fe2000bf05070 */
[----:B------:R-:W1:Y:S03]  /*186d0*/  S2R R20, SR_TID.X ;  /* 0x0000000000147919 */ /* 0x000e660000002100 */
[----:B------:R-:W-:-:S13]  /*186e0*/  ISETP.NE.AND.EX P0, PT, RZ, UR5, PT, P0 ;  /* 0x00000005ff007c0c */ /* 0x000fda000bf05300 */
[----:B------:R-:W-:Y:S01]  /*186f0*/  @P0 IADD3 R2, P1, R29, UR4, RZ ;  /* 0x000000041d020c10 */ /* 0x000fe2000ff3e0ff */
[----:B------:R-:W-:Y:S01]  /*18700*/  IMAD.MOV.U32 R11, RZ, RZ, RZ ;  /* 0x000000ffff0b7224 */ /* 0x000fe200078e00ff */
[----:B------:R-:W-:Y:S02]  /*18710*/  ULDC UR4, c[0x0][0x2f4] ;  /* 0x0000bd0000047ab9 */ /* 0x000fe40000000800 */
[----:B------:R-:W-:Y:S01]  /*18720*/  @P0 IADD3.X R3, R30, UR5, RZ, P1, !PT ;  /* 0x000000051e030c10 */ /* 0x000fe20008ffe4ff */
[----:B------:R-:W-:-:S04]  /*18730*/  ULDC UR5, c[0x0][0x320] ;  /* 0x0000c80000057ab9 */ /* 0x000fc80000000800 */
[----:B------:R3:W4:Y:S01]  /*18740*/  @P0 LDG.E R32, desc[UR42][R2.64] ;  /* 0x0000002a02200981 */ /* 0x000722000c1e1900 */
[----:B-1----:R-:W-:-:S04]  /*18750*/  LOP3.LUT R20, R20, 0x7f, RZ, 0xc0, !PT ;  /* 0x0000007f14147812 */ /* 0x002fc800078ec0ff */
[----:B------:R-:W-:Y:S02]  /*18760*/  SHF.R.U32.HI R35, RZ, 0x3, R20 ;  /* 0x00000003ff237819 */ /* 0x000fe40000011614 */
[----:B------:R-:W1:Y:S01]  /*18770*/  S2R R20, SR_TID.X ;  /* 0x0000000000147919 */ /* 0x000e620000002100 */
[----:B0-----:R-:W-:-:S13]  /*18780*/  ISETP.NE.AND P1, PT, R10, 0x1, PT ;  /* 0x000000010a00780c */ /* 0x001fda0003f25270 */
[----:B------:R-:W0:Y:S08]  /*18790*/  @P1 LDC R5, c[0x0][0x434] ;  /* 0x00010d00ff051b82 */ /* 0x000e300000000800 */
[----:B------:R-:W5:Y:S01]  /*187a0*/  @P1 LDC R4, c[0x0][0x438] ;  /* 0x00010e00ff041b82 */ /* 0x000f620000000800 */
[----:B-1----:R-:W-:-:S05]  /*187b0*/  IMAD.SHL.U32 R20, R20, 0x10, RZ ;  /* 0x0000001014147824 */ /* 0x002fca00078e00ff */
[----:B------:R-:W-:Y:S01]  /*187c0*/  LOP3.LUT R20, R35, 0x70, R20, 0xf8, !PT ;  /* 0x0000007023147812 */ /* 0x000fe200078ef814 */
[----:B--2---:R-:W-:-:S04]  /*187d0*/  VIADD R0, R21, 0xffffffff ;  /* 0xffffffff15007836 */ /* 0x004fc80000000000 */
[----:B------:R-:W-:-:S05]  /*187e0*/  IMAD R8, R0, 0x60, R20 ;  /* 0x0000006000087824 */ /* 0x000fca00078e0214 */
[----:B------:R-:W-:-:S04]  /*187f0*/  ISETP.GE.AND P0, PT, R8, R31, PT ;  /* 0x0000001f0800720c */ /* 0x000fc80003f06270 */
[----:B------:R-:W-:Y:S01]  /*18800*/  ISETP.GT.U32.OR P0, PT, R20, 0x5f, P0 ;  /* 0x0000005f1400780c */ /* 0x000fe20000704470 */
[----:B------:R-:W-:-:S04]  /*18810*/  IMAD.IADD R8, R8, 0x1, R34 ;  /* 0x0000000108087824 */ /* 0x000fc800078e0222 */
[----:B0-----:R-:W-:-:S08]  /*18820*/  @P1 IMAD.HI.U32 R5, R8, R5, RZ ;  /* 0x0000000508051227 */ /* 0x001fd000078e00ff */
[----:B---3--:R-:W0:Y:S01]  /*18830*/  @!P0 LDC.64 R2, c[0x0][0x428] ;  /* 0x00010a00ff028b82 */ /* 0x008e220000000a00 */
[----:B------:R-:W-:Y:S01]  /*18840*/  IMAD.MOV.U32 R9, RZ, RZ, R8 ;  /* 0x000000ffff097224 */ /* 0x000fe200078e0008 */
[----:B-----5:R-:W-:-:S06]  /*18850*/  @P1 SHF.R.U32.HI R9, RZ, R4, R5 ;  /* 0x00000004ff091219 */ /* 0x020fcc0000011605 */
        /* <DEDUP_REMOVED lines=11> */
[----:B------:R-:W-:-:S04]  /*18910*/  IMAD.MOV R3, RZ, RZ, -R9 ;  /* 0x000000ffff037224 */ /* 0x000fc800078e0a09 */
[----:B------:R-:W-:-:S05]  /*18920*/  IMAD R3, R10, R3, R8 ;  /* 0x000000030a037224 */ /* 0x000fca00078e0208 */
[----:B------:R-:W-:Y:S01]  /*18930*/  STL [R1+0x8], R3 ;  /* 0x0000080301007387 */ /* 0x000fe20000100800 */
[----:B------:R-:W0:Y:S01]  /*18940*/  S2R R21, SR_TID.X ;  /* 0x0000000000157919 */ /* 0x000e220000002100 */
[----:B------:R-:W-:-:S05]  /*18950*/  IMAD.U32 R2, RZ, RZ, UR38 ;  /* 0x00000026ff027e24 */ /* 0x000fca000f8e00ff */
[----:B------:R-:W-:Y:S02]  /*18960*/  ISETP.NE.AND P2, PT, R2, 0x3, PT ;  /* 0x000000030200780c */ /* 0x000fe40003f45270 */
[----:B------:R-:W-:-:S11]  /*18970*/  LOP3.LUT R23, R23, 0xfffff7ff, RZ, 0xc0, !PT ;  /* 0xfffff7ff17177812 */ /* 0x000fd600078ec0ff */
[----:B------:R-:W-:Y:S01]  /*18980*/  @P2 LOP3.LUT R23, R23, 0x800, RZ, 0xfc, !PT ;  /* 0x0000080017172812 */ /* 0x000fe200078efcff */
[----:B0-----:R-:W-:-:S05]  /*18990*/  IMAD.SHL.U32 R21, R21, 0x8, RZ ;  /* 0x0000000815157824 */ /* 0x001fca00078e00ff */
[----:B------:R-:W-:-:S04]  /*189a0*/  LOP3.LUT R21, R21, 0x38, RZ, 0xc0, !PT ;  /* 0x0000003815157812 */ /* 0x000fc800078ec0ff */
[----:B------:R-:W-:Y:S02]  /*189b0*/  LOP3.LUT R12, R21, 0x40, RZ, 0xfc, !PT ;  /* 0x00000040150c7812 */ /* 0x000fe400078efcff */
[----:B------:R-:W-:Y:S02]  /*189c0*/  LOP3.LUT R23, R23, 0xfffffffd, RZ, 0xc0, !PT ;  /* 0xfffffffd17177812 */ /* 0x000fe400078ec0ff */
[----:B------:R-:W-:Y:S01]  /*189d0*/  ISETP.GE.AND P4, PT, R12, UR5, PT ;  /* 0x000000050c007c0c */ /* 0x000fe2000bf86270 */
[----:B------:R-:W-:Y:S01]  /*189e0*/  UMOV UR6, 0xffffffff ;  /* 0xffffffff00067882 */ /* 0x000fe20000000000 */
[----:B--2---:R0:W-:Y:S02]  /*189f0*/  STL [R1], R11 ;  /* 0x0000000b01007387 */ /* 0x0041e40000100800 */
[----:B0-----:R-:W0:Y:S02]  /*18a00*/  S2R R11, SR_TID.X ;  /* 0x00000000000b7919 */ /* 0x001e240000002100 */
[----:B0-----:R-:W-:-:S05]  /*18a10*/  IMAD.SHL.U32 R11, R11, 0x8, RZ ;  /* 0x000000080b0b7824 */ /* 0x001fca00078e00ff */
[----:B------:R-:W-:-:S04]  /*18a20*/  LOP3.LUT R11, R11, 0x38, RZ, 0xc0, !PT ;  /* 0x000000380b0b7812 */ /* 0x000fc800078ec0ff */
[C---:B------:R-:W-:Y:S02]  /*18a30*/  ISETP.GE.AND P1, PT, R11.reuse, UR4, PT ;  /* 0x000000040b007c0c */ /* 0x040fe4000bf26270 */
[----:B------:R-:W-:-:S04]  /*18a40*/  LOP3.LUT R12, R11, 0x80, RZ, 0xfc, !PT ;  /* 0x000000800b0c7812 */ /* 0x000fc800078efcff */
[----:B------:R-:W-:-:S07]  /*18a50*/  ISETP.GE.AND P3, PT, R12, UR5, PT ;  /* 0x000000050c007c0c */ /* 0x000fce000bf66270 */
[----:B------:R-:W-:-:S04]  /*18a60*/  @P1 LOP3.LUT R23, R23, 0x2, RZ, 0xfc, !PT ;  /* 0x0000000217171812 */ /* 0x000fc800078efcff */
[----:B------:R-:W-:-:S04]  /*18a70*/  LOP3.LUT R23, R23, 0xffffffef, RZ, 0xc0, !PT ;  /* 0xffffffef17177812 */ /* 0x000fc800078ec0ff */
[----:B------:R-:W-:Y:S02]  /*18a80*/  @P4 LOP3.LUT R23, R23, 0x10, RZ, 0xfc, !PT ;  /* 0x0000001017174812 */ /* 0x000fe400078efcff */
[----:B------:R-:W-:Y:S02]  /*18a90*/  ISETP.GE.AND P0, PT, R11, UR5, PT ;  /* 0x000000050b007c0c */ /* 0x000fe4000bf06270 */
[----:B------:R-:W-:Y:S02]  /*18aa0*/  LOP3.LUT R23, R23, 0xfffffffe, RZ, 0xc0, !PT ;  /* 0xfffffffe17177812 */ /* 0x000fe400078ec0ff */
[----:B------:R-:W-:Y:S02]  /*18ab0*/  LOP3.LUT R11, R11, 0xc0, RZ, 0xfc, !PT ;  /* 0x000000c00b0b7812 */ /* 0x000fe400078efcff */
[----:B------:R-:W-:Y:S02]  /*18ac0*/  LOP3.LUT R23, R23, 0xfffffff7, RZ, 0xc0, !PT ;  /* 0xfffffff717177812 */ /* 0x000fe400078ec0ff */
[----:B------:R-:W-:-:S02]  /*18ad0*/  ISETP.GE.AND P1, PT, R11, UR5, PT ;  /* 0x000000050b007c0c */ /* 0x000fc4000bf26270 */
[----:B------:R-:W-:-:S04]  /*18ae0*/  @P3 LOP3.LUT R23, R23, 0x8, RZ, 0xfc, !PT ;  /* 0x0000000817173812 */ /* 0x000fc800078efcff */
[----:B------:R-:W-:-:S04]  /*18af0*/  @P0 LOP3.LUT R23, R23, 0x1, RZ, 0xfc, !PT ;  /* 0x0000000117170812 */ /* 0x000fc800078efcff */
[----:B------:R-:W-:-:S04]  /*18b00*/  LOP3.LUT R23, R23, 0xfffffffb, RZ, 0xc0, !PT ;  /* 0xfffffffb17177812 */ /* 0x000fc800078ec0ff */
[----:B------:R-:W-:Y:S01]  /*18b10*/  @P1 LOP3.LUT R23, R23, 0x4, RZ, 0xfc, !PT ;  /* 0x0000000417171812 */ /* 0x000fe200078efcff */
[----:B------:R-:W-:Y:S06]  /*18b20*/  BRA.DIV UR6, `(.L_x_15239) ;  /* 0x0000006206ec7947 */ /* 0x000fec000b800000 */
.L_x_15389:
        /* <DEDUP_REMOVED lines=8> */
.L_x_15240:
[----:B------:R-:W-:Y:S01]  /*18bb0*/  IMAD R31, R0, -0x60, R31 ;  /* 0xffffffa0001f7824 */ /* 0x000fe200078e021f */
[----:B------:R-:W-:Y:S01]  /*18bc0*/  SHF.L.U32 R0, R27, 0x1f, RZ ;  /* 0x0000001f1b007819 */ /* 0x000fe200000006ff */
[----:B------:R-:W-:Y:S01]  /*18bd0*/  IMAD R30, R25, 0x8, R22 ;  /* 0x00000008191e7824 */ /* 0x000fe200078e0216 */
[----:B------:R-:W-:Y:S03]  /*18be0*/  BSSY B0, `(.L_x_15241) ;  /* 0x0000003000007945 */ /* 0x000fe60003800000 */
[----:B------:R-:W0:Y:S02]  /*18bf0*/  SYNCS.PHASECHK.TRANS64.TRYWAIT P0, [R30+URZ+0x32440], R0 ;  /* 0x032440001e0075a7 */ /* 0x000e24000800017f */
[----:B0-----:R-:W-:Y:S05]  /*18c00*/  @!P0 BRA `(.L_x_15242) ;  /* 0x0000006000e88947 */ /* 0x001fea0003800000 */
.L_x_15390:
[----:B------:R-:W-:Y:S05]  /*18c10*/  BSYNC B0 ;  /* 0x0000000000007941 */ /* 0x000fea0003800000 */
.L_x_15241:
[----:B------:R-:W0:Y:S01]  /*18c20*/  LDL R2, [R1+0x8] ;  /* 0x0000080001027983 */ /* 0x000e220000100800 */
[----:B------:R-:W-:-:S03]  /*18c30*/  ULDC.64 UR4, c[0x0][0x300] ;  /* 0x0000c00000047ab9 */ /* 0x000fc60000000a00 */
[----:B------:R-:W2:Y:S01]  /*18c40*/  LDL R4, [R1] ;  /* 0x0000000001047983 */ /* 0x000ea20000100800 */
        /* <DEDUP_REMOVED lines=85> */
.L_x_15404:
        /* <DEDUP_REMOVED lines=10> */
.L_x_15244:
        /* <DEDUP_REMOVED lines=11> */
.L_x_15245:
        /* <DEDUP_REMOVED lines=33> */
.L_x_15247:
[----:B------:R-:W-:Y:S05]  /*19500*/  BSYNC B6 ;  /* 0x0000000000067941 */ /* 0x000fea0003800000 */
.L_x_15246:
[----:B------:R-:W2:Y:S01]  /*19510*/  LDL R21, [R1+0x2c] ;  /* 0x00002c0001157983 */ /* 0x000ea20000100800 */
[----:B------:R-:W3:Y:S01]  /*19520*/  LDC R6, c[0x0][0x448] ;  /* 0x00011200ff067b82 */ /* 0x000ee20000000800 */
[----:B------:R-:W-:Y:S02]  /*19530*/  ULDC.64 UR4, c[0x0][0x298] ;  /* 0x0000a60000047ab9 */ /* 0x000fe40000000a00 */
[----:B------:R-:W4:Y:S04]  /*19540*/  LDL R20, [R1+0x38] ;  /* 0x0000380001147983 */ /* 0x000f280000100800 */
[----:B------:R1:W5:Y:S01]  /*19550*/  LDL R9, [R1+0x4] ;  /* 0x0000040001097983 */ /* 0x0003620000100800 */
[----:B0-----:R-:W0:Y:S01]  /*19560*/  S2R R2, SR_TID.X ;  /* 0x0000000000027919 */ /* 0x001e220000002100 */
[----:B------:R-:W1:Y:S01]  /*19570*/  S2R R0, SR_TID.X ;  /* 0x0000000000007919 */ /* 0x000e620000002100 */
[----:B---3--:R-:W-:-:S13]  /*19580*/  ISETP.NE.AND P0, PT, R6, 0x1, PT ;  /* 0x000000010600780c */ /* 0x008fda0003f05270 */
[----:B------:R-:W3:Y:S01]  /*19590*/  @P0 LDC R3, c[0x0][0x450] ;  /* 0x00011400ff030b82 */ /* 0x000ee20000000800 */
[----:B0-----:R-:W-:-:S04]  /*195a0*/  LOP3.LUT R2, R2, 0x7f, RZ, 0xc0, !PT ;  /* 0x0000007f02027812 */ /* 0x001fc800078ec0ff */
[----:B------:R-:W-:Y:S01]  /*195b0*/  SHF.R.U32.HI R2, RZ, 0x3, R2 ;  /* 0x00000003ff027819 */ /* 0x000fe20000011602 */
[----:B-1----:R-:W-:Y:S02]  /*195c0*/  IMAD.SHL.U32 R0, R0, 0x10, RZ ;  /* 0x0000001000007824 */ /* 0x002fe400078e00ff */
[----:B--2---:R-:W-:Y:S02]  /*195d0*/  IMAD.MOV.U32 R4, RZ, RZ, R21 ;  /* 0x000000ffff047224 */ /* 0x004fe400078e0015 */
[----:B----4-:R-:W-:Y:S02]  /*195e0*/  IMAD.MOV.U32 R21, RZ, RZ, R20 ;  /* 0x000000ffff157224 */ /* 0x010fe400078e0014 */
[----:B------:R-:W2:Y:S01]  /*195f0*/  LDL R20, [R1+0x10] ;  /* 0x0000100001147983 */ /* 0x000ea20000100800 */
[----:B------:R-:W-:Y:S01]  /*19600*/  LOP3.LUT R0, R2, 0x70, R0, 0xf8, !PT ;  /* 0x0000007002007812 */ /* 0x000fe200078ef800 */
[----:B------:R-:W-:Y:S01]  /*19610*/  IMAD R4, R4, UR4, RZ ;  /* 0x0000000404047c24 */ /* 0x000fe2000f8e02ff */
[----:B------:R-:W0:Y:S03]  /*19620*/  @P0 LDC R2, c[0x0][0x44c] ;  /* 0x00011300ff020b82 */ /* 0x000e260000000800 */
[----:B------:R-:W-:-:S02]  /*19630*/  IMAD R36, R17, 0x80, R0 ;  /* 0x0000008011247824 */ /* 0x000fc400078e0200 */
[----:B------:R-:W-:Y:S02]  /*19640*/  IMAD R4, R37, UR5, R4 ;  /* 0x0000000525047c24 */ /* 0x000fe4000f8e0204 */
[----:B------:R-:W-:Y:S02]  /*19650*/  IMAD.MOV.U32 R0, RZ, RZ, R36 ;  /* 0x000000ffff007224 */ /* 0x000fe400078e0024 */
        /* <DEDUP_REMOVED lines=121> */
.L_x_15421:
[----:B01----:R-:W-:-:S05]  /*19df0*/  VIADD R4, R17, 0x70 ;  /* 0x0000007011047836 */ /* 0x003fca0000000000 */
        /* <DEDUP_REMOVED lines=10> */
.L_x_15249:
        /* <DEDUP_REMOVED lines=28> */
.L_x_15251:
[----:B------:R-:W-:Y:S05]  /*1a060*/  BSYNC B6 ;  /* 0x0000000000067941 */ /* 0x000fea0003800000 */
.L_x_15250:
        /* <DEDUP_REMOVED lines=27> */
[----:B------:R-:W2:Y:S02]  /*1a220*/  @P0 LDC R0, c[0x0][0x44c] ;  /* 0x00011300ff000b82 */ /* 0x000ea40000000800 */
[----:B--2---:R-:W-:-:S04]  /*1a230*/  @P0 IMAD.HI.U32 R0, R36, R0, RZ ;  /* 0x0000000024000227 */ /* 0x004fc800078e00ff */
[----:B-1----:R-:W-:Y:S01]  /*1a240*/  IMAD.SHL.U32 R20, R20, 0x8, RZ ;  /* 0x0000000814147824 */ /* 0x002fe200078e00ff */
[----:B0-----:R-:W-:-:S04]  /*1a250*/  @P0 SHF.R.U32.HI R4, RZ, R5, R0 ;  /* 0x00000005ff040219 */ /* 0x001fc80000011600 */
[--C-:B------:R-:W-:Y:S01]  /*1a260*/  SHF.R.S32.HI R5, RZ, 0x1f, R4.reuse ;  /* 0x0000001fff057819 */ /* 0x100fe20000011404 */
[----:B------:R-:W-:Y:S01]  /*1a270*/  IMAD.MOV R0, RZ, RZ, -R4 ;  /* 0x000000ffff007224 */ /* 0x000fe200078e0a04 */
[----:B------:R-:W-:Y:S01]  /*1a280*/  LOP3.LUT R20, R20, 0x38, RZ, 0xc0, !PT ;  /* 0x0000003814147812 */ /* 0x000fe200078ec0ff */
[----:B------:R-:W-:-:S03]  /*1a290*/  IMAD.WIDE.U32 R2, R4, UR4, R2 ;  /* 0x0000000404027c25 */ /* 0x000fc6000f8e0002 */
[----:B------:R-:W-:Y:S01]  /*1a2a0*/  LOP3.LUT R10, R20, 0x40, RZ, 0xfc, !PT ;  /* 0x00000040140a7812 */ /* 0x000fe200078efcff */
[----:B------:R-:W-:Y:S01]  /*1a2b0*/  IMAD R0, R6, R0, R36 ;  /* 0x0000000006007224 */ /* 0x000fe200078e0224 */
[C---:B------:R-:W-:Y:S01]  /*1a2c0*/  LOP3.LUT R9, R20.reuse, 0x80, RZ, 0xfc, !PT ;  /* 0x0000008014097812 */ /* 0x040fe200078efcff */
[----:B------:R-:W-:Y:S01]  /*1a2d0*/  IMAD R5, R5, UR4, RZ ;  /* 0x0000000405057c24 */ /* 0x000fe2000f8e02ff */
[----:B------:R-:W-:-:S03]  /*1a2e0*/  LOP3.LUT R8, R20, 0xc0, RZ, 0xfc, !PT ;  /* 0x000000c014087812 */ /* 0x000fc600078efcff */
        /* <DEDUP_REMOVED lines=96> */
.L_x_15439:
        /* <DEDUP_REMOVED lines=13> */
.L_x_15254:
[----:B------:R-:W-:Y:S05]  /*1a9c0*/  BSYNC B0 ;  /* 0x0000000000007941 */ /* 0x000fea0003800000 */
.L_x_15253:
[----:B------:R-:W-:Y:S01]  /*1a9d0*/  NOP ;  /* 0x0000000000007918 */ /* 0x000fe20000000000 */
[----:B------:R-:W-:-:S13]  /*1a9e0*/  PLOP3.LUT P0, PT, PT, PT, PT, 0x80, 0x0 ;  /* 0x000000000000781c */ /* 0x000fda0003f0f070 */
.L_x_15255:
        /* <DEDUP_REMOVED lines=18> */
.L_x_15440:
[----:B------:R-:W-:Y:S05]  /*1ab10*/  BSYNC B0 ;  /* 0x0000000000007941 */ /* 0x000fea0003800000 */
.L_x_15256:
[----:B------:R-:W-:-:S05]  /*1ab20*/  IMAD.U32 R0, RZ, RZ, UR38 ;  /* 0x00000026ff007e24 */ /* 0x000fca000f8e00ff */
[----:B------:R-:W-:-:S13]  /*1ab30*/  ISETP.NE.AND P0, PT, R0, 0x3, PT ;  /* 0x000000030000780c */ /* 0x000fda0003f05270 */
[----:B------:R-:W-:Y:S05]  /*1ab40*/  @!P0 BRA `(.L_x_15258) ;  /* 0x0000000000048947 */ /* 0x000fea0003800000 */
[----:B------:R-:W-:Y:S01]  /*1ab50*/  BPT.TRAP 0x1 ;  /* 0x000000040000795c */ /* 0x000fe20000300000 */
.L_x_15258:
[----:B0-----:R-:W-:Y:S01]  /*1ab60*/  SHF.L.U32 R3, R27, 0x1f, RZ ;  /* 0x0000001f1b037819 */ /* 0x001fe200000006ff */
[----:B------:R-:W-:Y:S03]  /*1ab70*/  BSSY B0, `(.L_x_15259) ;  /* 0x0000003000007945 */ /* 0x000fe60003800000 */
[----:B------:R-:W0:Y:S02]  /*1ab80*/  SYNCS.PHASECHK.TRANS64.TRYWAIT P0, [R30+URZ+0x32460], R3 ;  /* 0x032460031e0075a7 */ /* 0x000e24000800017f */
[----:B0-----:R-:W-:Y:S05]  /*1ab90*/  @!P0 BRA `(.L_x_15260) ;  /* 0x00000064003c8947 */ /* 0x001fea0003800000 */
.L_x_15441:
[----:B------:R-:W-:Y:S05]  /*1aba0*/  BSYNC B0 ;  /* 0x0000000000007941 */ /* 0x000fea0003800000 */
.L_x_15259:
[----:B------:R-:W3:Y:S01]  /*1abb0*/  LDL.LU R0, [R1+0x44] ;  /* 0x0000440001007983 */ /* 0x000ee20000300800 */
[----:B------:R-:W-:-:S03]  /*1abc0*/  ULDC.64 UR4, c[0x0][0x328] ;  /* 0x0000ca0000047ab9 */ /* 0x000fc60000000a00 */
[----:B------:R-:W4:Y:S04]  /*1abd0*/  LDL.LU R2, [R1+0x8] ;  /* 0x0000080001027983 */ /* 0x000f280000300800 */
[----:B------:R-:W5:Y:S04]  /*1abe0*/  LDL.LU R7, [R1+0x48] ;  /* 0x0000480001077983 */ /* 0x000f680000300800 */
[----:B--2---:R-:W2:Y:S04]  /*1abf0*/  LDL.LU R6, [R1] ;  /* 0x0000000001067983 */ /* 0x004ea80000300800 */
[----:B------:R-:W2:Y:S01]  /*1ac00*/  LDL.LU R4, [R1+0x60] ;  /* 0x0000600001047983 */ /* 0x000ea20000300800 */
[----:B------:R-:W-:-:S02]  /*1ac10*/  LOP3.LUT P3, RZ, R23, 0x10, RZ, 0xc0, !PT ;  /* 0x0000001017ff7812 */ /* 0x000fc4000786c0ff */
[C---:B------:R-:W-:Y:S02]  /*1ac20*/  LOP3.LUT P2, RZ, R23.reuse, 0x8, RZ, 0xc0, !PT ;  /* 0x0000000817ff7812 */ /* 0x040fe4000784c0ff */
[C---:B------:R-:W-:Y:S02]  /*1ac30*/  LOP3.LUT P1, RZ, R23.reuse, 0x4, RZ, 0xc0, !PT ;  /* 0x0000000417ff7812 */ /* 0x040fe4000782c0ff */
[----:B------:R-:W-:Y:S01]  /*1ac40*/  LOP3.LUT P4, RZ, R23, 0x1, RZ, 0xc0, !PT ;  /* 0x0000000117ff7812 */ /* 0x000fe2000788c0ff */
[----:B---3--:R-:W-:-:S04]  /*1ac50*/  IMAD R0, R0, UR4, RZ ;  /* 0x0000000400007c24 */ /* 0x008fc8000f8e02ff */
[C---:B----4-:R-:W-:Y:S02]  /*1ac60*/  IMAD R5, R2.reuse, UR5, R0 ;  /* 0x0000000502057c24 */ /* 0x050fe4000f8e0200 */
[----:B0-----:R-:W-:Y:S01]  /*1ac70*/  IMAD.WIDE.U32 R2, R2, UR4, RZ ;  /* 0x0000000402027c25 */ /* 0x001fe2000f8e00ff */
[----:B------:R-:W-:-:S03]  /*1ac80*/  ULDC.64 UR4, c[0x0][0x338] ;  /* 0x0000ce0000047ab9 */ /* 0x000fc60000000a00 */
[----:B------:R-:W-:Y:S02]  /*1ac90*/  IMAD.IADD R3, R3, 0x1, R5 ;  /* 0x0000000103037824 */ /* 0x000fe400078e0205 */
[----:B-----5:R-:W-:Y:S01]  /*1aca0*/  IMAD R0, R7, UR4, RZ ;  /* 0x0000000407007c24 */ /* 0x020fe2000f8e02ff */
        /* <DEDUP_REMOVED lines=15> */
[----:B------:R-:W-:Y:S01]  /*1ada0*/  IADD3 R0, R3, R0, R4 ;  /* 0x0000000003007210 */ /* 0x000fe20007ffe004 */
        /* <DEDUP_REMOVED lines=73> */
.L_x_15455:
        /* <DEDUP_REMOVED lines=15> */
.L_x_15262:
        /* <DEDUP_REMOVED lines=11> */
.L_x_15263:
[----:B------:R-:W2:Y:S01]  /*1b3e0*/  LDL R2, [R1+0x1c] ;  /* 0x00001c0001027983 */ /* 0x000ea20000100800 */
[----:B------:R0:W-:Y:S01]  /*1b3f0*/  SYNCS.ARRIVE.TRANS64.A1T0 RZ, [R30+URZ+0x32450], RZ ;  /* 0x032450ff1eff79a7 */ /* 0x0001e2000810003f */
[----:B------:R-:W-:Y:S01]  /*1b400*/  BSSY B0, `(.L_x_15264) ;  /* 0x00000e0000007945 */ /* 0x000fe20003800000 */
[----:B--2---:R-:W-:-:S13]  /*1b410*/  ISETP.GE.AND P0, PT, R2, 0x2, PT ;  /* 0x000000020200780c */ /* 0x004fda0003f06270 */
[----:B0-----:R-:W-:Y:S05]  /*1b420*/  @!P0 BRA `(.L_x_15265) ;  /* 0x0000000c00748947 */ /* 0x001fea0003800000 */
[----:B------:R-:W-:-:S07]  /*1b430*/  VIADD R10, R2, 0xfffffffe ;  /* 0xfffffffe020a7836 */ /* 0x000fce0000000000 */
.L_x_15278:
[----:B0-----:R-:W0:Y:S01]  /*1b440*/  S2R R2, SR_TID.X ;  /* 0x0000000000027919 */ /* 0x001e220000002100 */
[----:B------:R-:W1:Y:S01]  /*1b450*/  LDC R8, c[0x0][0x430] ;  /* 0x00010c00ff087b82 */ /* 0x000e620000000800 */
[----:B------:R-:W-:Y:S01]  /*1b460*/  IMAD R9, R10, 0x60, R34 ;  /* 0x000000600a097824 */ /* 0x000fe200078e0222 */
[----:B--2---:R-:W2:Y:S01]  /*1b470*/  S2R R4, SR_TID.X ;  /* 0x0000000000047919 */ /* 0x004ea20000002100 */
[----:B------:R-:W-:Y:S01]  /*1b480*/  VIADD R25, R25, 0x1 ;  /* 0x0000000119197836 */ /* 0x000fe20000000000 */
[----:B-1----:R-:W-:Y:S02]  /*1b490*/  ISETP.NE.AND P0, PT, R8, 0x1, PT ;  /* 0x000000010800780c */ /* 0x002fe40003f05270 */
[----:B0-----:R-:W-:Y:S01]  /*1b4a0*/  LOP3.LUT R2, R2, 0x7f, RZ, 0xc0, !PT ;  /* 0x0000007f02027812 */ /* 0x001fe200078ec0ff */
[----:B--2---:R-:W-:-:S03]  /*1b4b0*/  IMAD.SHL.U32 R4, R4, 0x10, RZ ;  /* 0x0000001004047824 */ /* 0x004fc600078e00ff */
        /* <DEDUP_REMOVED lines=8> */
[----:B---3--:R-:W3:Y:S01]  /*1b540*/  @!P1 LDC.64 R6, c[0x0][0x418] ;  /* 0x00010600ff069b82 */ /* 0x008ee20000000a00 */
[----:B-1----:R-:W-:-:S05]  /*1b550*/  @P0 IMAD.HI.U32 R2, R9, R2, RZ ;  /* 0x0000000209020227 */ /* 0x002fca00078e00ff */
[----:B0-----:R-:W-:-:S04]  /*1b560*/  @P0 SHF.R.U32.HI R11, RZ, R3, R2 ;  /* 0x00000003ff0b0219 */ /* 0x001fc80000011602 */
[----:B------:R-:W-:Y:S01]  /*1b570*/  @!P1 SHF.R.S32.HI R3, RZ, 0x1f, R11 ;  /* 0x0000001fff039819 */ /* 0x000fe2000001140b */
[----:B--2---:R-:W-:-:S04]  /*1b580*/  @!P1 IMAD R2, R35, R4, RZ ;  /* 0x0000000423029224 */ /* 0x004fc800078e02ff */
[----:B------:R-:W-:Y:S02]  /*1b590*/  @!P1 IMAD R5, R32, R5, R2 ;  /* 0x0000000520059224 */ /* 0x000fe400078e0202 */
[----:B------:R-:W-:-:S04]  /*1b5a0*/  @!P1 IMAD.MOV.U32 R2, RZ, RZ, R11 ;  /* 0x000000ffff029224 */ /* 0x000fc800078e000b */
[----:B------:R-:W-:-:S04]  /*1b5b0*/  @!P1 IMAD.WIDE.U32 R2, R32, R4, R2 ;  /* 0x0000000420029225 */ /* 0x000fc800078e0002 */
[----:B------:R-:W-:Y:S01]  /*1b5c0*/  @!P1 IMAD.IADD R5, R5, 0x1, R3 ;  /* 0x0000000105059824 */ /* 0x000fe200078e0203 */
[C---:B---3--:R-:W-:Y:S01]  /*1b5d0*/  @!P1 LEA R6, P0, R2.reuse, R6, 0x2 ;  /* 0x0000000602069211 */ /* 0x048fe200078010ff */
[----:B------:R-:W-:Y:S02]  /*1b5e0*/  IMAD.MOV.U32 R4, RZ, RZ, RZ ;  /* 0x000000ffff047224 */ /* 0x000fe400078e00ff */
[----:B------:R-:W-:Y:S01]  /*1b5f0*/  IMAD.U32 R12, RZ, RZ, UR38 ;  /* 0x00000026ff0c7e24 */ /* 0x000fe2000f8e00ff */
        /* <DEDUP_REMOVED lines=8> */
[----:B------:R-:W-:Y:S01]  /*1b680*/  IMAD.MOV.U32 R2, RZ, RZ, R10 ;  /* 0x000000ffff027224 */ /* 0x000fe200078e000a */
[----:B------:R-:W-:Y:S01]  /*1b690*/  SEL R25, R25, RZ, P0 ;  /* 0x000000ff19197207 */ /* 0x000fe20000000000 */
[----:B------:R-:W-:-:S02]  /*1b6a0*/  IMAD R5, R8, R5, R9 ;  /* 0x0000000508057224 */ /* 0x000fc400078e0209 */
[----:B------:R-:W-:Y:S01]  /*1b6b0*/  VIADD R10, R10, 0xffffffff ;  /* 0xffffffff0a0a7836 */ /* 0x000fe20000000000 */
[----:B------:R-:W-:Y:S01]  /*1b6c0*/  ISETP.GT.AND P2, PT, R2, RZ, PT ;  /* 0x000000ff0200720c */ /* 0x000fe20003f44270 */
[----:B0-----:R-:W-:-:S12]  /*1b6d0*/  @!P1 BRA `(.L_x_15266) ;  /* 0x0000000000049947 */ /* 0x001fd80003800000 */
[----:B------:R-:W-:Y:S01]  /*1b6e0*/  BPT.TRAP 0x1 ;  /* 0x000000040000795c */ /* 0x000fe20000300000 */
.L_x_15266:
[----:B------:R-:W-:Y:S01]  /*1b6f0*/  IMAD R6, R25, 0x8, R22 ;  /* 0x0000000819067824 */ /* 0x000fe200078e0216 */
[----:B------:R-:W-:Y:S01]  /*1b700*/  SHF.L.U32 R21, R27, 0x1f, RZ ;  /* 0x0000001f1b157819 */ /* 0x000fe200000006ff */
[----:B------:R-:W-:Y:S01]  /*1b710*/  BSSY B1, `(.L_x_15267) ;  /* 0x0000004000017945 */ /* 0x000fe20003800000 */
[----:B------:R-:W-:Y:S02]  /*1b720*/  SHF.R.S32.HI R17, RZ, 0x1f, R5 ;  /* 0x0000001fff117819 */ /* 0x000fe40000011405 */
[----:B------:R-:W0:Y:S02]  /*1b730*/  SYNCS.PHASECHK.TRANS64.TRYWAIT P0, [R6+URZ+0x32440], R21 ;  /* 0x03244015060075a7 */ /* 0x000e24000800017f */
[----:B0-----:R-:W-:Y:S05]  /*1b740*/  @!P0 BRA `(.L_x_15268) ;  /* 0x0000006000a48947 */ /* 0x001fea0003800000 */
.L_x_15456:
[----:B------:R-:W-:Y:S05]  /*1b750*/  BSYNC B1 ;  /* 0x0000000000017941 */ /* 0x000fea0003800000 */
.L_x_15267:
        /* <DEDUP_REMOVED lines=52> */
.L_x_15470:
        /* <DEDUP_REMOVED lines=8> */
.L_x_15270:
        /* <DEDUP_REMOVED lines=11> */
.L_x_15271:
[----:B------:R2:W-:Y:S01]  /*1bbd0*/  SYNCS.ARRIVE.TRANS64.A1T0 RZ, [R6+URZ+0x32430], RZ ;  /* 0x032430ff06ff79a7 */ /* 0x0005e2000810003f */
[----:B------:R-:W-:Y:S05]  /*1bbe0*/  @!P3 BRA `(.L_x_15272) ;  /* 0x000000000004b947 */ /* 0x000fea0003800000 */
[----:B------:R-:W-:Y:S01]  /*1bbf0*/  BPT.TRAP 0x1 ;  /* 0x000000040000795c */ /* 0x000fe20000300000 */
.L_x_15272:
[----:B------:R-:W3:Y:S01]  /*1bc00*/  SYNCS.PHASECHK.TRANS64.TRYWAIT P0, [R6+URZ+0x32460], R21 ;  /* 0x03246015060075a7 */ /* 0x000ee2000800017f */
[----:B------:R-:W-:Y:S04]  /*1bc10*/  BSSY B1, `(.L_x_15273) ;  /* 0x0000002000017945 */ /* 0x000fe80003800000 */
[----:B---3--:R-:W-:Y:S05]  /*1bc20*/  @!P0 BRA `(.L_x_15274) ;  /* 0x0000006400248947 */ /* 0x008fea0003800000 */
.L_x_15471:
[----:B------:R-:W-:Y:S05]  /*1bc30*/  BSYNC B1 ;  /* 0x0000000000017941 */ /* 0x000fea0003800000 */
.L_x_15273:
[----:B------:R-:W-:Y:S01]  /*1bc40*/  ULDC.64 UR4, c[0x0][0x328] ;  /* 0x0000ca0000047ab9 */ /* 0x000fe20000000a00 */
[----:B------:R-:W-:Y:S01]  /*1bc50*/  LOP3.LUT P5, RZ, R23, 0x1, RZ, 0xc0, !PT ;  /* 0x0000000117ff7812 */ /* 0x000fe200078ac0ff */
[----:B------:R-:W-:Y:S01]  /*1bc60*/  IMAD R2, R17, UR4, RZ ;  /* 0x0000000411027c24 */ /* 0x000fe2000f8e02ff */
[----:B------:R-:W-:Y:S01]  /*1bc70*/  LOP3.LUT P4, RZ, R23, 0x10, RZ, 0xc0, !PT ;  /* 0x0000001017ff7812 */ /* 0x000fe2000788c0ff */
[----:B-1----:R-:W-:Y:S01]  /*1bc80*/  IMAD R8, R25, 0x6000, R33 ;  /* 0x0000600019087824 */ /* 0x002fe200078e0221 */
        /* <DEDUP_REMOVED lines=63> */
.L_x_15485:
        /* <DEDUP_REMOVED lines=11> */
.L_x_15276:
        /* <DEDUP_REMOVED lines=11> */
.L_x_15277:
[----:B------:R0:W-:Y:S01]  /*1c1e0*/  SYNCS.ARRIVE.TRANS64.A1T0 RZ, [R6+URZ+0x32450], RZ ;  /* 0x032450ff06ff79a7 */ /* 0x0001e2000810003f */
[----:B------:R-:W-:Y:S05]  /*1c1f0*/  @P2 BRA `(.L_x_15278) ;  /* 0xfffffff000902947 */ /* 0x000fea000383ffff */
.L_x_15265:
[----:B------:R-:W-:Y:S05]  /*1c200*/  BSYNC B0 ;  /* 0x0000000000007941 */ /* 0x000fea0003800000 */
.L_x_15264:
        /* <DEDUP_REMOVED lines=20> */
.L_x_15280:
[----:B------:R-:W-:Y:S05]  /*1c350*/  BSYNC B0 ;  /* 0x0000000000007941 */ /* 0x000fea0003800000 */
.L_x_15279:
[----:B------:R-:W-:Y:S02]  /*1c360*/  LOP3.LUT R27, R27, R0, RZ, 0x3c, !PT ;  /* 0x000000001b1b7212 */ /* 0x000fe400078e3cff */
[----:B------:R-:W-:-:S07]  /*1c370*/  SEL R25, R25, RZ, P0 ;  /* 0x000000ff19197207 */ /* 0x000fce0000000000 */
.L_x_15233:
[----:B------:R-:W-:Y:S05]  /*1c380*/  BSYNC B7 ;  /* 0x0000000000077941 */ /* 0x000fea0003800000 */
.L_x_15231:
        /* <DEDUP_REMOVED lines=11> */
.L_x_15281:
        /* <DEDUP_REMOVED lines=36> */
.L_x_15495:
[----:B------:R-:W-:Y:S02]  /*1c680*/  ULDC UR4, c[0x0][0xd38] ;  /* 0x00034e0000047ab9 */ /* 0x000fe40000000800 */
[----:B------:R-:W-:-:S04]  /*1c690*/  IMAD.U32 R7, RZ, RZ, UR4 ;  /* 0x00000004ff077e24 */ /* 0x000fc8000f8e00ff */
[----:B--2---:R-:W-:-:S04]  /*1c6a0*/  IMAD R14, R14, R7, RZ ;  /* 0x000000070e0e7224 */ /* 0x004fc800078e02ff */
[----:B------:R-:W-:-:S05]  /*1c6b0*/  IMAD.IADD R9, R4, 0x1, R14 ;  /* 0x0000000104097824 */ /* 0x000fca00078e020e */
[----:B------:R-:W-:-:S13]  /*1c6c0*/  ISETP.GT.AND P6, PT, R9, R0, PT ;  /* 0x000000000900720c */ /* 0x000fda0003fc4270 */
[----:B------:R-:W-:Y:S05]  /*1c6d0*/  @P6 BRA `(.L_x_15284) ;  /* 0x00000000009c6947 */ /* 0x000fea0003800000 */
.L_x_15289:
        /* <DEDUP_REMOVED lines=14> */
.L_x_15287:
[----:B------:R-:W-:Y:S05]  /*1c7c0*/  BSYNC B0 ;  /* 0x0000000000007941 */ /* 0x000fea0003800000 */
.L_x_15286:
        /* <DEDUP_REMOVED lines=18> */
.L_x_15503:
[----:B------:R-:W-:Y:S02]  /*1c8f0*/  ULDC UR4, c[0x0][0xd38] ;  /* 0x00034e0000047ab9 */ /* 0x000fe40000000800 */
[----:B------:R-:W-:-:S04]  /*1c900*/  IMAD.U32 R7, RZ, RZ, UR4 ;  /* 0x00000004ff077e24 */ /* 0x000fc8000f8e00ff */
[----:B--2---:R-:W-:-:S04]  /*1c910*/  IMAD R14, R14, R7, RZ ;  /* 0x000000070e0e7224 */ /* 0x004fc800078e02ff */
[----:B------:R-:W-:-:S05]  /*1c920*/  IMAD.IADD R9, R14, 0x1, R9 ;  /* 0x000000010e097824 */ /* 0x000fca00078e0209 */
[----:B------:R-:W-:-:S13]  /*1c930*/  ISETP.GT.AND P6, PT, R9, R0, PT ;  /* 0x000000000900720c */ /* 0x000fda0003fc4270 */
[----:B------:R-:W-:Y:S05]  /*1c940*/  @!P6 BRA `(.L_x_15289) ;  /* 0xfffffffc0064e947 */ /* 0x000fea000383ffff */
.L_x_15284:
        /* <DEDUP_REMOVED lines=8> */
.L_x_15507:
[----:B------:R-:W-:Y:S01]  /*1c9d0*/  ISETP.NE.AND P0, PT, R3, RZ, PT ;  /* 0x000000ff0300720c */ /* 0x000fe20003f05270 */
[----:B------:R-:W-:-:S12]  /*1c9e0*/  IMAD.MOV.U32 R14, RZ, RZ, RZ ;  /* 0x000000ffff0e7224 */ /* 0x000fd800078e00ff */
[----:B------:R-:W-:Y:S05]  /*1c9f0*/  @!P0 BRA `(.L_x_15291) ;  /* 0x0000000000108947 */ /* 0x000fea0003800000 */
[----:B------:R-:W-:Y:S01]  /*1ca00*/  UMOV UR4, 0xffffffff ;  /* 0xffffffff00047882 */ /* 0x000fe20000000000 */
[----:B------:R-:W-:Y:S02]  /*1ca10*/  VIADD R12, R4, 0xffffffff ;  /* 0xffffffff040c7836 */ /* 0x000fe40000000000 */
[----:B------:R-:W-:Y:S05]  /*1ca20*/  BRA.DIV UR4, `(.L_x_15292) ;  /* 0x0000006604a87947 */ /* 0x000fea000b800000 */
[----:B------:R4:W0:Y:S02]  /*1ca30*/  SHFL.IDX PT, R14, R2, R12, 0x1f ;  /* 0x00001f0c020e7589 */ /* 0x00082400000e0000 */
.L_x_15291:
        /* <DEDUP_REMOVED lines=66> */
.L_x_15285:
[----:B------:R-:W-:Y:S01]  /*1ce60*/  UMOV UR4, URZ ;  /* 0x0000003f00047c82 */ /* 0x000fe20008000000 */
[----:B------:R-:W-:Y:S01]  /*1ce70*/  UMOV UR5, URZ ;  /* 0x0000003f00057c82 */ /* 0x000fe20008000000 */
[----:B------:R-:W-:Y:S01]  /*1ce80*/  ULDC UR6, c[0x0][0xd3c] ;  /* 0x00034f0000067ab9 */ /* 0x000fe20000000800 */
[----:B------:R-:W-:Y:S02]  /*1ce90*/  IMAD.MOV.U32 R16, RZ, RZ, R0 ;  /* 0x000000ffff107224 */ /* 0x000fe400078e0000 */
[----:B------:R-:W-:Y:S02]  /*1cea0*/  IMAD.U32 R17, RZ, RZ, UR4 ;  /* 0x00000004ff117e24 */ /* 0x000fe4000f8e00ff */
[----:B------:R-:W-:Y:S02]  /*1ceb0*/  IMAD.U32 R18, RZ, RZ, UR5 ;  /* 0x00000005ff127e24 */ /* 0x000fe4000f8e00ff */
[----:B------:R-:W-:-:S07]  /*1cec0*/  IMAD.U32 R19, RZ, RZ, UR6 ;  /* 0x00000006ff137e24 */ /* 0x000fce000f8e00ff */
.L_x_15293:
        /* <DEDUP_REMOVED lines=10> */
.L_x_15282:
[----:B------:R-:W-:Y:S02]  /*1cf70*/  ULDC UR4, c[0x0][0xd3c] ;  /* 0x00034f0000047ab9 */ /* 0x000fe40000000800 */
[----:B0-----:R-:W-:-:S13]  /*1cf80*/  ISETP.GE.AND P0, PT, R19, UR4, PT ;  /* 0x0000000413007c0c */ /* 0x001fda000bf06270 */
[----:B------:R-:W-:Y:S05]  /*1cf90*/  @!P0 BRA `(.L_x_15294) ;  /* 0xffffff9800088947 */ /* 0x000fea000383ffff */
[----:B------:R-:W-:Y:S05]  /*1cfa0*/  BSYNC B8 ;  /* 0x0000000000087941 */ /* 0x000fea0003800000 */
.L_x_15189:
        /* <DEDUP_REMOVED lines=12> */
.L_x_15510:
[----:B------:R-:W-:Y:S05]  /*1d070*/  BSYNC B0 ;  /* 0x0000000000007941 */ /* 0x000fea0003800000 */
.L_x_15295:
[----:B------:R-:W-:-:S03]  /*1d080*/  UMOV UR4, 0xffffffff ;  /* 0xffffffff00047882 */ /* 0x000fc60000000000 */
[----:B------:R-:W-:Y:S05]  /*1d090*/  BRA.DIV UR4, `(.L_x_15297) ;  /* 0x0000006204447947 */ /* 0x000fea000b800000 */
[----:B0-----:R-:W0:Y:S02]  /*1d0a0*/  S2R R0, SR_TID.X ;  /* 0x0000000000007919 */ /* 0x001e240000002100 */
[----:B0-----:R-:W-:-:S04]  /*1d0b0*/  SHF.R.U32.HI R0, RZ, 0x5, R0 ;  /* 0x00000005ff007819 */ /* 0x001fc80000011600 */
[----:B------:R-:W-:-:S05]  /*1d0c0*/  LOP3.LUT R0, R0, 0x3, RZ, 0xc0, !PT ;  /* 0x0000000300007812 */ /* 0x000fca00078ec0ff */
[----:B------:R0:W1:Y:S02]  /*1d0d0*/  SHFL.IDX PT, R14, R0, RZ, 0x1f ;  /* 0x00001fff000e7589 */ /* 0x00006400000e0000 */
.L_x_15513:
[----:B-1----:R-:W-:-:S13]  /*1d0e0*/  ISETP.NE.AND P0, PT, R14, RZ, PT ;  /* 0x000000ff0e00720c */ /* 0x002fda0003f05270 */
[----:B------:R-:W-:Y:S05]  /*1d0f0*/  @P0 BRA `(.L_x_15021) ;  /* 0x0000000000880947 */ /* 0x000fea0003800000 */
[----:B------:R-:W-:-:S03]  /*1d100*/  UMOV UR4, 0xffffffff ;  /* 0xffffffff00047882 */ /* 0x000fc60000000000 */
[----:B------:R-:W-:Y:S05]  /*1d110*/  BRA.DIV UR4, `(.L_x_15298) ;  /* 0x0000006204587947 */ /* 0x000fea000b800000 */
[----:B------:R-:W-:-:S13]  /*1d120*/  ELECT P6, URZ, PT ;  /* 0x00000000003f782f */ /* 0x000fda00038c0000 */
.L_x_15516:
[----:B------:R-:W-:Y:S05]  /*1d130*/  @!P6 BRA `(.L_x_15021) ;  /* 0x000000000078e947 */ /* 0x000fea0003800000 */
[----:B------:R-:W-:-:S06]  /*1d140*/  ULOP3.LUT UR4, UR36, 0x2, URZ, 0xfc, !UPT ;  /* 0x0000000224047892 */ /* 0x000fcc000f8efc3f */
[----:B0-----:R-:W-:-:S05]  /*1d150*/  IMAD.U32 R0, RZ, RZ, UR4 ;  /* 0x00000004ff007e24 */ /* 0x001fca000f8e00ff */
[----:B------:R-:W-:-:S13]  /*1d160*/  ISETP.NE.AND P0, PT, R0, 0x3, PT ;  /* 0x000000030000780c */ /* 0x000fda0003f05270 */
[----:B------:R-:W-:Y:S05]  /*1d170*/  @!P0 BRA `(.L_x_15299) ;  /* 0x0000000000048947 */ /* 0x000fea0003800000 */
[----:B------:R-:W-:Y:S01]  /*1d180*/  BPT.TRAP 0x1 ;  /* 0x000000040000795c */ /* 0x000fe20000300000 */
.L_x_15299:
[----:B------:R-:W-:Y:S01]  /*1d190*/  IMAD R3, R25, 0x8, R5 ;  /* 0x0000000819037824 */ /* 0x000fe200078e0205 */
[----:B------:R-:W-:Y:S01]  /*1d1a0*/  SHF.L.U32 R2, R27, 0x1f, RZ ;  /* 0x0000001f1b027819 */ /* 0x000fe200000006ff */
[----:B------:R-:W-:-:S03]  /*1d1b0*/  VIADD R25, R25, 0x1 ;  /* 0x0000000119197836 */ /* 0x000fc60000000000 */
[----:B------:R-:W0:Y:S02]  /*1d1c0*/  SYNCS.PHASECHK.TRANS64.TRYWAIT P1, [R3+URZ+0x32440], R2 ;  /* 0x03244002030075a7 */ /* 0x000e24000802017f */
[----:B------:R-:W-:-:S04]  /*1d1d0*/  ISETP.NE.AND P2, PT, R25, 0x2, PT ;  /* 0x000000021900780c */ /* 0x000fc80003f45270 */
[----:B------:R-:W-:Y:S01]  /*1d1e0*/  SEL R0, RZ, 0x1, P2 ;  /* 0x00000001ff007807 */ /* 0x000fe20001000000 */
[----:B0-----:R-:W-:Y:S08]  /*1d1f0*/  @!P1 BRA `(.L_x_15300) ;  /* 0x0000006000409947 */ /* 0x001ff00003800000 */
.L_x_15517:
[----:B------:R-:W-:Y:S02]  /*1d200*/  SEL R25, R25, RZ, P2 ;  /* 0x000000ff19197207 */ /* 0x000fe40001000000 */
[----:B------:R-:W-:Y:S01]  /*1d210*/  LOP3.LUT R0, R27, R0, RZ, 0x3c, !PT ;  /* 0x000000001b007212 */ /* 0x000fe200078e3cff */
[----:B------:R-:W-:Y:S06]  /*1d220*/  @!P0 BRA `(.L_x_15301) ;  /* 0x0000000000048947 */ /* 0x000fec0003800000 */
[----:B------:R-:W-:Y:S01]  /*1d230*/  BPT.TRAP 0x1 ;  /* 0x000000040000795c */ /* 0x000fe20000300000 */
.L_x_15301:
[----:B------:R-:W-:Y:S01]  /*1d240*/  IMAD R25, R25, 0x8, R5 ;  /* 0x0000000819197824 */ /* 0x000fe200078e0205 */
[----:B------:R-:W-:-:S04]  /*1d250*/  SHF.L.U32 R0, R0, 0x1f, RZ ;  /* 0x0000001f00007819 */ /* 0x000fc800000006ff */
[----:B------:R-:W1:Y:S02]  /*1d260*/  SYNCS.PHASECHK.TRANS64.TRYWAIT P1, [R25+URZ+0x32440], R0 ;  /* 0x03244000190075a7 */ /* 0x000e64000802017f */
[----:B-1----:R-:W-:Y:S05]  /*1d270*/  @!P1 BRA `(.L_x_15302) ;  /* 0x0000006000349947 */ /* 0x002fea0003800000 */
.L_x_15518:
[----:B------:R-:W-:Y:S05]  /*1d280*/  @!P0 BRA `(.L_x_15303) ;  /* 0x0000000000048947 */ /* 0x000fea0003800000 */
[----:B------:R-:W-:Y:S01]  /*1d290*/  BPT.TRAP 0x1 ;  /* 0x000000040000795c */ /* 0x000fe20000300000 */
.L_x_15303:
[----:B------:R-:W5:Y:S02]  /*1d2a0*/  SYNCS.PHASECHK.TRANS64.TRYWAIT P1, [R3+URZ+0x32460], R2 ;  /* 0x03246002030075a7 */ /* 0x000f64000802017f */
[----:B-----5:R-:W-:Y:S05]  /*1d2b0*/  @!P1 BRA `(.L_x_15304) ;  /* 0x0000006000389947 */ /* 0x020fea0003800000 */
.L_x_15519:
[----:B------:R-:W-:Y:S05]  /*1d2c0*/  @!P0 BRA `(.L_x_15305) ;  /* 0x0000000000048947 */ /* 0x000fea0003800000 */
[----:B------:R-:W-:Y:S01]  /*1d2d0*/  BPT.TRAP 0x1 ;  /* 0x000000040000795c */ /* 0x000fe20000300000 */
.L_x_15305:
[----:B------:R0:W0:Y:S02]  /*1d2e0*/  SYNCS.PHASECHK.TRANS64.TRYWAIT P0, [R25+URZ+0x32460], R0 ;  /* 0x03246000190075a7 */ /* 0x000024000800017f */
[----:B0-----:R-:W-:Y:S05]  /*1d2f0*/  @!P0 NANOSLEEP.SYNCS 0x989680 ;  /* 0x009896800000895d */ /* 0x001fea0003900000 */
[----:B------:R-:W0:Y:S02]  /*1d300*/  @!P0 SYNCS.PHASECHK.TRANS64 P0, [R25+URZ+0x32460], R0 ;  /* 0x03246000190085a7 */ /* 0x000e24000800007f */
[----:B0-----:R-:W-:Y:S05]  /*1d310*/  @!P0 BRA `(.L_x_15305) ;  /* 0xfffffffc00f08947 */ /* 0x001fea000383ffff */
.L_x_15021:
[----:B------:R-:W-:Y:S05]  /*1d320*/  BSYNC B9 ;  /* 0x0000000000097941 */ /* 0x000fea0003800000 */
.L_x_15018:
[----:B------:R-:W-:Y:S05]  /*1d330*/  EXIT ;  /* 0x000000000000794d */ /* 0x000fea0003800000 */
.L_x_15039:
[----:B0-----:R0:W1:Y:S02]  /*1d340*/  SYNCS.PHASECHK.TRANS64.TRYWAIT P5, [R86+URZ+0x32490], R101 ;  /* 0x03249065560075a7 */ /* 0x00106400080a017f */
[----:B-1----:R-:W-:Y:S05]  /*1d350*/  @!P5 NANOSLEEP.SYNCS 0x989680 ;  /* 0x009896800000d95d */ /* 0x002fea0003900000 */
[----:B------:R-:W1:Y:S02]  /*1d360*/  @!P5 SYNCS.PHASECHK.TRANS64 P5, [R86+URZ+0x32490], R101 ;  /* 0x032490655600d5a7 */ /* 0x000e6400080a007f */
[----:B-1----:R-:W-:Y:S05]  /*1d370*/  @!P5 BRA `(.L_x_15039) ;  /* 0xfffffffc00f0d947 */ /* 0x002fea000383ffff */
[----:B------:R-:W-:Y:S05]  /*1d380*/  BRA `(.L_x_15306) ;  /* 0xfffffe5800787947 */ /* 0x000fea000383ffff */
.L_x_15040:
        /* <DEDUP_REMOVED lines=8> */
.L_x_15308:
[----:B------:R-:W-:Y:S05]  /*1d410*/  BSYNC B1 ;  /* 0x0000000000017941 */ /* 0x000fea0003800000 */
.L_x_15307:
        /* <DEDUP_REMOVED lines=8> */
.L_x_15309:
[----:B------:R-:W-:Y:S05]  /*1d4a0*/  BRA `(.L_x_15310) ;  /* 0xfffffe5800447947 */ /* 0x000fea000383ffff */
.L_x_15049:
[----:B------:R-:W-:Y:S01]  /*1d4b0*/  BSSY B1, `(.L_x_15311) ;  /* 0x0000008000017945 */ /* 0x000fe20003800000 */
[----:B----4-:R-:W-:Y:S02]  /*1d4c0*/  IMAD.MOV.U32 R13, RZ, RZ, R90 ;  /* 0x000000ffff0d7224 */ /* 0x010fe400078e005a */
[----:B------:R-:W-:Y:S02]  /*1d4d0*/  IMAD.MOV.U32 R12, RZ, RZ, 0x1 ;  /* 0x00000001ff0c7424 */ /* 0x000fe400078e00ff */
[----:B0-----:R-:W-:Y:S02]  /*1d4e0*/  IMAD.MOV.U32 R11, RZ, RZ, 0x1c1f ;  /* 0x00001c1fff0b7424 */ /* 0x001fe400078e00ff */
[----:B------:R-:W-:-:S07]  /*1d4f0*/  IMAD.MOV.U32 R15, RZ, RZ, -0x1 ;  /* 0xffffffffff0f7424 */ /* 0x000fce00078e00ff */
[----:B-123--:R-:W-:Y:S05]  /*1d500*/  WARPSYNC.COLLECTIVE R15, `(.L_x_15312) ;  /* 0x000000000f087348 */ /* 0x00efea0003c00000 */
[----:B---3--:R0:W3:Y:S02]  /*1d510*/  SHFL.IDX P6, R14, R13, R12, R11 ;  /* 0x0000000c0d0e7389 */ /* 0x0080e400000c000b */
[----:B0123--:R-:W-:Y:S01]  /*1d520*/  ENDCOLLECTIVE ;  /* 0x000000000000791b */ /* 0x00ffe20003800000 */
.L_x_15312:
[----:B------:R-:W-:Y:S05]  /*1d530*/  BSYNC B1 ;  /* 0x0000000000017941 */ /* 0x000fea0003800000 */
.L_x_15311:
        /* <DEDUP_REMOVED lines=8> */
.L_x_15313:
[----:B------:R-:W-:Y:S05]  /*1d5c0*/  BRA `(.L_x_15314) ;  /* 0xfffffe5c00dc7947 */ /* 0x000fea000383ffff */
.L_x_15059:
[----:B-1----:R1:W2:Y:S02]  /*1d5d0*/  SYNCS.PHASECHK.TRANS64.TRYWAIT P4, [R86+URZ+0x32490], R101 ;  /* 0x03249065560075a7 */ /* 0x0022a4000808017f */
[----:B--2---:R-:W-:Y:S05]  /*1d5e0*/  @!P4 NANOSLEEP.SYNCS 0x989680 ;  /* 0x009896800000c95d */ /* 0x004fea0003900000 */
[----:B------:R-:W2:Y:S02]  /*1d5f0*/  @!P4 SYNCS.PHASECHK.TRANS64 P4, [R86+URZ+0x32490], R101 ;  /* 0x032490655600c5a7 */ /* 0x000ea4000808007f */
[----:B--2---:R-:W-:Y:S05]  /*1d600*/  @!P4 BRA `(.L_x_15059) ;  /* 0xfffffffc00f0c947 */ /* 0x004fea000383ffff */
[----:B------:R-:W-:Y:S05]  /*1d610*/  BRA `(.L_x_15315) ;  /* 0xfffffe6800d47947 */ /* 0x000fea000383ffff */
.L_x_15060:
        /* <DEDUP_REMOVED lines=8> */
.L_x_15317:
[----:B------:R-:W-:Y:S05]  /*1d6a0*/  BSYNC B1 ;  /* 0x0000000000017941 */ /* 0x000fea0003800000 */
.L_x_15316:
        /* <DEDUP_REMOVED lines=8> */
.L_x_15318:
[----:B------:R-:W-:Y:S05]  /*1d730*/  BRA `(.L_x_15319) ;  /* 0xfffffe6800a47947 */ /* 0x000fea000383ffff */
.L_x_15065:
        /* <DEDUP_REMOVED lines=8> */
.L_x_15321:
[----:B------:R-:W-:Y:S05]  /*1d7c0*/  BSYNC B1 ;  /* 0x0000000000017941 */ /* 0x000fea0003800000 */
.L_x_15320:
        /* <DEDUP_REMOVED lines=8> */
.L_x_15322:
[----:B------:R-:W-:Y:S01]  /*1d850*/  IMAD.MOV.U32 R32, RZ, RZ, R14 ;  /* 0x000000ffff207224 */ /* 0x000fe200078e000e */
[----:B------:R-:W-:Y:S06]  /*1d860*/  BRA `(.L_x_15323) ;  /* 0xfffffe7000587947 */ /* 0x000fec000383ffff */
.L_x_15070:
[----:B0-----:R0:W1:Y:S02]  /*1d870*/  SYNCS.PHASECHK.TRANS64.TRYWAIT P2, [R86+URZ+0x32490], R101 ;  /* 0x03249065560075a7 */ /* 0x001064000804017f */
[----:B-1----:R-:W-:Y:S05]  /*1d880*/  @!P2 NANOSLEEP.SYNCS 0x989680 ;  /* 0x009896800000a95d */ /* 0x002fea0003900000 */
[----:B------:R-:W1:Y:S02]  /*1d890*/  @!P2 SYNCS.PHASECHK.TRANS64 P2, [R86+URZ+0x32490], R101 ;  /* 0x032490655600a5a7 */ /* 0x000e64000804007f */
[----:B-1----:R-:W-:Y:S05]  /*1d8a0*/  @!P2 BRA `(.L_x_15070) ;  /* 0xfffffffc00f0a947 */ /* 0x002fea000383ffff */
[----:B------:R-:W-:Y:S05]  /*1d8b0*/  BRA `(.L_x_15324) ;  /* 0xfffffe7800647947 */ /* 0x000fea000383ffff */
.L_x_15071:
        /* <DEDUP_REMOVED lines=8> */
.L_x_15326:
[----:B------:R-:W-:Y:S05]  /*1d940*/  BSYNC B1 ;  /* 0x0000000000017941 */ /* 0x000fea0003800000 */
.L_x_15325:
        /* <DEDUP_REMOVED lines=8> */
.L_x_15327:
[----:B------:R-:W-:Y:S05]  /*1d9d0*/  BRA `(.L_x_15328) ;  /* 0xfffffe78008c7947 */ /* 0x000fea000383ffff */
.L_x_15074:
[----:B------:R-:W-:Y:S01]  /*1d9e0*/  BSSY B1, `(.L_x_15329) ;  /* 0x0000008000017945 */ /* 0x000fe20003800000 */
[----:B------:R-:W-:Y:S02]  /*1d9f0*/  IMAD.MOV.U32 R13, RZ, RZ, R33 ;  /* 0x000000ffff0d7224 */ /* 0x000fe400078e0021 */
[----:B------:R-:W-:Y:S02]  /*1da00*/  IMAD.MOV.U32 R12, RZ, RZ, 0x1 ;  /* 0x00000001ff0c7424 */ /* 0x000fe400078e00ff */
[----:B----4-:R-:W-:Y:S02]  /*1da10*/  IMAD.MOV.U32 R11, RZ, RZ, 0x1c1f ;  /* 0x00001c1fff0b7424 */ /* 0x010fe400078e00ff */
[----:B------:R-:W-:-:S07]  /*1da20*/  IMAD.MOV.U32 R15, RZ, RZ, -0x1 ;  /* 0xffffffffff0f7424 */ /* 0x000fce00078e00ff */
[----:B0123--:R-:W-:Y:S05]  /*1da30*/  WARPSYNC.COLLECTIVE R15, `(.L_x_15330) ;  /* 0x000000000f087348 */ /* 0x00ffea0003c00000 */
[----:B---3--:R3:W4:Y:S02]  /*1da40*/  SHFL.IDX P6, R14, R13, R12, R11 ;  /* 0x0000000c0d0e7389 */ /* 0x00872400000c000b */
[----:B01234-:R-:W-:Y:S01]  /*1da50*/  ENDCOLLECTIVE ;  /* 0x000000000000791b */ /* 0x01ffe20003800000 */
.L_x_15330:
[----:B------:R-:W-:Y:S05]  /*1da60*/  BSYNC B1 ;  /* 0x0000000000017941 */ /* 0x000fea0003800000 */
.L_x_15329:
        /* <DEDUP_REMOVED lines=8> */
.L_x_15331:
[----:B------:R-:W-:Y:S05]  /*1daf0*/  BRA `(.L_x_15332) ;  /* 0xfffffe78008c7947 */ /* 0x000fea000383ffff */
.L_x_15078:
[----:B---3--:R3:W4:Y:S02]  /*1db00*/  SYNCS.PHASECHK.TRANS64.TRYWAIT P3, [R86+URZ+0x324b0], R101 ;  /* 0x0324b065560075a7 */ /* 0x008724000806017f */
[----:B----4-:R-:W-:Y:S05]  /*1db10*/  @!P3 NANOSLEEP.SYNCS 0x989680 ;  /* 0x009896800000b95d */ /* 0x010fea0003900000 */
[----:B------:R-:W4:Y:S02]  /*1db20*/  @!P3 SYNCS.PHASECHK.TRANS64 P3, [R86+URZ+0x324b0], R101 ;  /* 0x0324b0655600b5a7 */ /* 0x000f24000806007f */
[----:B----4-:R-:W-:Y:S05]  /*1db30*/  @!P3 BRA `(.L_x_15078) ;  /* 0xfffffffc00f0b947 */ /* 0x010fea000383ffff */
[----:B------:R-:W-:Y:S05]  /*1db40*/  BRA `(.L_x_15333) ;  /* 0xfffffe7c00047947 */ /* 0x000fea000383ffff */
.L_x_15086:
[----:B------:R-:W-:Y:S01]  /*1db50*/  BSSY B0, `(.L_x_15334) ;  /* 0x0000007000007945 */ /* 0x000fe20003800000 */
[----:B------:R-:W-:Y:S02]  /*1db60*/  IMAD.MOV.U32 R12, RZ, RZ, RZ ;  /* 0x000000ffff0c7224 */ /* 0x000fe400078e00ff */
[----:B------:R-:W-:Y:S02]  /*1db70*/  IMAD.MOV.U32 R11, RZ, RZ, 0x1f ;  /* 0x0000001fff0b7424 */ /* 0x000fe400078e00ff */
[----:B------:R-:W-:-:S07]  /*1db80*/  IMAD.MOV.U32 R15, RZ, RZ, -0x1 ;  /* 0xffffffffff0f7424 */ /* 0x000fce00078e00ff */
[----:B------:R-:W-:Y:S05]  /*1db90*/  WARPSYNC.COLLECTIVE R15, `(.L_x_15335) ;  /* 0x000000000f087348 */ /* 0x000fea0003c00000 */
[----:B------:R0:W1:Y:S02]  /*1dba0*/  SHFL.IDX P6, R14, R13, R12, R11 ;  /* 0x0000000c0d0e7389 */ /* 0x00006400000c000b */
[----:B01----:R-:W-:Y:S01]  /*1dbb0*/  ENDCOLLECTIVE ;  /* 0x000000000000791b */ /* 0x003fe20003800000 */
.L_x_15335:
[----:B------:R-:W-:Y:S05]  /*1dbc0*/  BSYNC B0 ;  /* 0x0000000000007941 */ /* 0x000fea0003800000 */
.L_x_15334:
[----:B------:R-:W-:Y:S05]  /*1dbd0*/  BRA `(.L_x_15336) ;  /* 0xfffffe8800ac7947 */ /* 0x000fea000383ffff */
.L_x_15098:
[----:B------:R-:W-:Y:S01]  /*1dbe0*/  BSSY B1, `(.L_x_15337) ;  /* 0x0000008000017945 */ /* 0x000fe20003800000 */
[----:B0-----:R-:W-:Y:S02]  /*1dbf0*/  IMAD.MOV.U32 R13, RZ, RZ, R6 ;  /* 0x000000ffff0d7224 */ /* 0x001fe400078e0006 */
[----:B------:R-:W-:Y:S02]  /*1dc00*/  IMAD.MOV.U32 R12, RZ, RZ, RZ ;  /* 0x000000ffff0c7224 */ /* 0x000fe400078e00ff */
[----:B------:R-:W-:Y:S02]  /*1dc10*/  IMAD.MOV.U32 R11, RZ, RZ, 0x1c1f ;  /* 0x00001c1fff0b7424 */ /* 0x000fe400078e00ff */
[----:B------:R-:W-:-:S07]  /*1dc20*/  IMAD.MOV.U32 R15, RZ, RZ, -0x1 ;  /* 0xffffffffff0f7424 */ /* 0x000fce00078e00ff */
[----:B------:R-:W-:Y:S05]  /*1dc30*/  WARPSYNC.COLLECTIVE R15, `(.L_x_15338) ;  /* 0x000000000f087348 */ /* 0x000fea0003c00000 */
[----:B------:R0:W1:Y:S02]  /*1dc40*/  SHFL.IDX P6, R14, R13, R12, R11 ;  /* 0x0000000c0d0e7389 */ /* 0x00006400000c000b */
[----:B01----:R-:W-:Y:S01]  /*1dc50*/  ENDCOLLECTIVE ;  /* 0x000000000000791b */ /* 0x003fe20003800000 */
.L_x_15338:
[----:B------:R-:W-:Y:S05]  /*1dc60*/  BSYNC B1 ;  /* 0x0000000000017941 */ /* 0x000fea0003800000 */
.L_x_15337:
        /* <DEDUP_REMOVED lines=8> */
.L_x_15339:
[----:B------:R-:W-:Y:S02]  /*1dcf0*/  IMAD.MOV.U32 R13, RZ, RZ, R8 ;  /* 0x000000ffff0d7224 */ /* 0x000fe400078e0008 */
[----:B------:R-:W-:-:S07]  /*1dd00*/  IMAD.MOV.U32 R0, RZ, RZ, R14 ;  /* 0x000000ffff007224 */ /* 0x000fce00078e000e */
[----:B------:R-:W-:Y:S05]  /*1dd10*/  WARPSYNC.COLLECTIVE R15, `(.L_x_15340) ;  /* 0x000000000f087348 */ /* 0x000fea0003c00000 */
[----:B------:R0:W1:Y:S02]  /*1dd20*/  SHFL.IDX P6, R14, R13, R12, R11 ;  /* 0x0000000c0d0e7389 */ /* 0x00006400000c000b */
[----:B01----:R-:W-:Y:S01]  /*1dd30*/  ENDCOLLECTIVE ;  /* 0x000000000000791b */ /* 0x003fe20003800000 */
.L_x_15340:
[----:B------:R-:W-:Y:S02]  /*1dd40*/  IMAD.MOV.U32 R13, RZ, RZ, R7 ;  /* 0x000000ffff0d7224 */ /* 0x000fe400078e0007 */
[----:B------:R-:W-:-:S07]  /*1dd50*/  IMAD.MOV.U32 R5, RZ, RZ, R14 ;  /* 0x000000ffff057224 */ /* 0x000fce00078e000e */
[----:B------:R-:W-:Y:S05]  /*1dd60*/  WARPSYNC.COLLECTIVE R15, `(.L_x_15341) ;  /* 0x000000000f087348 */ /* 0x000fea0003c00000 */
[----:B------:R0:W1:Y:S02]  /*1dd70*/  SHFL.IDX P6, R14, R13, R12, R11 ;  /* 0x0000000c0d0e7389 */ /* 0x00006400000c000b */
[----:B01----:R-:W-:Y:S01]  /*1dd80*/  ENDCOLLECTIVE ;  /* 0x000000000000791b */ /* 0x003fe20003800000 */
.L_x_15341:
[----:B------:R-:W-:Y:S05]  /*1dd90*/  BRA `(.L_x_15342) ;  /* 0xfffffe9000407947 */ /* 0x000fea000383ffff */
.L_x_15101:
[----:B------:R-:W-:Y:S01]  /*1dda0*/  BSSY B1, `(.L_x_15343) ;  /* 0x0000008000017945 */ /* 0x000fe20003800000 */
[----:B------:R-:W-:Y:S02]  /*1ddb0*/  IMAD.MOV.U32 R13, RZ, RZ, R6 ;  /* 0x000000ffff0d7224 */ /* 0x000fe400078e0006 */
[----:B------:R-:W-:Y:S02]  /*1ddc0*/  IMAD.MOV.U32 R12, RZ, RZ, 0x1 ;  /* 0x00000001ff0c7424 */ /* 0x000fe400078e00ff */
[----:B------:R-:W-:Y:S02]  /*1ddd0*/  IMAD.MOV.U32 R11, RZ, RZ, 0x1c1f ;  /* 0x00001c1fff0b7424 */ /* 0x000fe400078e00ff */
[----:B------:R-:W-:-:S07]  /*1dde0*/  IMAD.MOV.U32 R15, RZ, RZ, -0x1 ;  /* 0xffffffffff0f7424 */ /* 0x000fce00078e00ff */
[----:B-1----:R-:W-:Y:S05]  /*1ddf0*/  WARPSYNC.COLLECTIVE R15, `(.L_x_15344) ;  /* 0x000000000f087348 */ /* 0x002fea0003c00000 */
[----:B------:R0:W2:Y:S02]  /*1de00*/  SHFL.IDX P6, R14, R13, R12, R11 ;  /* 0x0000000c0d0e7389 */ /* 0x0000a400000c000b */
[----:B012---:R-:W-:Y:S01]  /*1de10*/  ENDCOLLECTIVE ;  /* 0x000000000000791b */ /* 0x007fe20003800000 */
.L_x_15344:
[----:B------:R-:W-:Y:S05]  /*1de20*/  BSYNC B1 ;  /* 0x0000000000017941 */ /* 0x000fea0003800000 */
.L_x_15343:
        /* <DEDUP_REMOVED lines=8> */
.L_x_15345:
[----:B------:R-:W-:Y:S02]  /*1deb0*/  IMAD.MOV.U32 R13, RZ, RZ, R8 ;  /* 0x000000ffff0d7224 */ /* 0x000fe400078e0008 */
[----:B------:R-:W-:-:S07]  /*1dec0*/  IMAD.MOV.U32 R0, RZ, RZ, R14 ;  /* 0x000000ffff007224 */ /* 0x000fce00078e000e */
[----:B------:R-:W-:Y:S05]  /*1ded0*/  WARPSYNC.COLLECTIVE R15, `(.L_x_15346) ;  /* 0x000000000f087348 */ /* 0x000fea0003c00000 */
[----:B------:R0:W1:Y:S02]  /*1dee0*/  SHFL.IDX P6, R14, R13, R12, R11 ;  /* 0x0000000c0d0e7389 */ /* 0x00006400000c000b */
[----:B01----:R-:W-:Y:S01]  /*1def0*/  ENDCOLLECTIVE ;  /* 0x000000000000791b */ /* 0x003fe20003800000 */
.L_x_15346:
[----:B------:R-:W-:Y:S02]  /*1df00*/  IMAD.MOV.U32 R13, RZ, RZ, R7 ;  /* 0x000000ffff0d7224 */ /* 0x000fe400078e0007 */
[----:B------:R-:W-:-:S07]  /*1df10*/  IMAD.MOV.U32 R5, RZ, RZ, R14 ;  /* 0x000000ffff057224 */ /* 0x000fce00078e000e */
[----:B------:R-:W-:Y:S05]  /*1df20*/  WARPSYNC.COLLECTIVE R15, `(.L_x_15347) ;  /* 0x000000000f087348 */ /* 0x000fea0003c00000 */
[----:B------:R0:W1:Y:S02]  /*1df30*/  SHFL.IDX P6, R14, R13, R12, R11 ;  /* 0x0000000c0d0e7389 */ /* 0x00006400000c000b */
[----:B01----:R-:W-:Y:S01]  /*1df40*/  ENDCOLLECTIVE ;  /* 0x000000000000791b */ /* 0x003fe20003800000 */
.L_x_15347:
[----:B------:R-:W-:Y:S05]  /*1df50*/  BRA `(.L_x_15348) ;  /* 0xfffffe9000a87947 */ /* 0x000fea000383ffff */
.L_x_15105:
[----:B0-----:R0:W1:Y:S02]  /*1df60*/  SYNCS.PHASECHK.TRANS64.TRYWAIT P0, [R22+URZ+0x32400], R37 ;  /* 0x03240025160075a7 */ /* 0x001064000800017f */
[----:B-1----:R-:W-:Y:S05]  /*1df70*/  @!P0 NANOSLEEP.SYNCS 0x989680 ;  /* 0x009896800000895d */ /* 0x002fea0003900000 */
[----:B------:R-:W1:Y:S02]  /*1df80*/  @!P0 SYNCS.PHASECHK.TRANS64 P0, [R22+URZ+0x32400], R37 ;  /* 0x03240025160085a7 */ /* 0x000e64000800007f */
[----:B-1----:R-:W-:Y:S05]  /*1df90*/  @!P0 BRA `(.L_x_15105) ;  /* 0xfffffffc00f08947 */ /* 0x002fea000383ffff */
[----:B------:R-:W-:Y:S05]  /*1dfa0*/  BRA `(.L_x_15349) ;  /* 0xfffffe9400b07947 */ /* 0x000fea000383ffff */
.L_x_15113:
[----:B------:R-:W1:Y:S01]  /*1dfb0*/  LDC R37, c[0x0][0x3f4] ;  /* 0x0000fd00ff257b82 */ /* 0x000e620000000800 */
[----:B------:R-:W-:Y:S01]  /*1dfc0*/  BSSY B1, `(.L_x_15350) ;  /* 0x0000008000017945 */ /* 0x000fe20003800000 */
[----:B0-----:R-:W-:Y:S02]  /*1dfd0*/  IMAD.MOV.U32 R13, RZ, RZ, R20 ;  /* 0x000000ffff0d7224 */ /* 0x001fe400078e0014 */
[----:B------:R-:W-:Y:S02]  /*1dfe0*/  IMAD.MOV.U32 R12, RZ, RZ, RZ ;  /* 0x000000ffff0c7224 */ /* 0x000fe400078e00ff */
[----:B------:R-:W-:Y:S02]  /*1dff0*/  IMAD.MOV.U32 R11, RZ, RZ, 0x1c1f ;  /* 0x00001c1fff0b7424 */ /* 0x000fe400078e00ff */
[----:B------:R-:W-:-:S07]  /*1e000*/  IMAD.MOV.U32 R15, RZ, RZ, -0x1 ;  /* 0xffffffffff0f7424 */ /* 0x000fce00078e00ff */
[----:B-1----:R-:W-:Y:S05]  /*1e010*/  WARPSYNC.COLLECTIVE R15, `(.L_x_15351) ;  /* 0x000000000f087348 */ /* 0x002fea0003c00000 */
[----:B------:R0:W2:Y:S02]  /*1e020*/  SHFL.IDX P6, R14, R13, R12, R11 ;  /* 0x0000000c0d0e7389 */ /* 0x0000a400000c000b */
[----:B012---:R-:W-:Y:S01]  /*1e030*/  ENDCOLLECTIVE ;  /* 0x000000000000791b */ /* 0x007fe20003800000 */
.L_x_15351:
[----:B------:R-:W-:Y:S05]  /*1e040*/  BSYNC B1 ;  /* 0x0000000000017941 */ /* 0x000fea0003800000 */
.L_x_15350:
        /* <DEDUP_REMOVED lines=10> */
.L_x_15352:
        /* <DEDUP_REMOVED lines=8> */
.L_x_15353:
[----:B------:R-:W-:-:S05]  /*1e170*/  @!P1 IADD3 R4, P2, R3, R9, RZ ;  /* 0x0000000903049210 */ /* 0x000fca0007f5e0ff */
[----:B------:R-:W-:-:S06]  /*1e180*/  @!P1 IMAD.X R5, R0, 0x1, R21, P2 ;  /* 0x0000000100059824 */ /* 0x000fcc00010e0615 */
[----:B------:R-:W5:Y:S01]  /*1e190*/  @!P1 LD.E.128 R4, desc[UR42][R4.64] ;  /* 0x0000002a04049980 */ /* 0x000f62000c101d00 */
[----:B------:R-:W-:Y:S02]  /*1e1a0*/  IMAD.MOV.U32 R13, RZ, RZ, R28 ;  /* 0x000000ffff0d7224 */ /* 0x000fe400078e001c */
[----:B------:R-:W-:-:S07]  /*1e1b0*/  IMAD.MOV.U32 R8, RZ, RZ, R14 ;  /* 0x000000ffff087224 */ /* 0x000fce00078e000e */
[----:B-----5:R-:W-:Y:S05]  /*1e1c0*/  WARPSYNC.COLLECTIVE R15, `(.L_x_15354) ;  /* 0x000000000f087348 */ /* 0x020fea0003c00000 */
[----:B------:R0:W1:Y:S02]  /*1e1d0*/  SHFL.IDX P6, R14, R13, R12, R11 ;  /* 0x0000000c0d0e7389 */ /* 0x00006400000c000b */
[----:B01---5:R-:W-:Y:S01]  /*1e1e0*/  ENDCOLLECTIVE ;  /* 0x000000000000791b */ /* 0x023fe20003800000 */
.L_x_15354:
[----:B------:R-:W-:-:S05]  /*1e1f0*/  @!P1 IADD3 R14, P2, R14, R9, RZ ;  /* 0x000000090e0e9210 */ /* 0x000fca0007f5e0ff */
[----:B------:R-:W-:-:S04]  /*1e200*/  @!P1 IMAD.X R3, R8, 0x1, R21, P2 ;  /* 0x0000000108039824 */ /* 0x000fc800010e0615 */
[----:B------:R-:W-:-:S05]  /*1e210*/  @!P1 IMAD.MOV.U32 R15, RZ, RZ, R3 ;  /* 0x000000ffff0f9224 */ /* 0x000fca00078e0003 */
[----:B------:R0:W5:Y:S01]  /*1e220*/  @!P1 LD.E.128 R24, desc[UR42][R14.64] ;  /* 0x0000002a0e189980 */ /* 0x000162000c101d00 */
[----:B------:R-:W-:Y:S02]  /*1e230*/  IMAD.MOV.U32 R13, RZ, RZ, R20 ;  /* 0x000000ffff0d7224 */ /* 0x000fe400078e0014 */
[----:B------:R-:W-:Y:S02]  /*1e240*/  IMAD.MOV.U32 R12, RZ, RZ, 0x1 ;  /* 0x00000001ff0c7424 */ /* 0x000fe400078e00ff */
[----:B0-----:R-:W-:-:S07]  /*1e250*/  IMAD.MOV.U32 R15, RZ, RZ, -0x1 ;  /* 0xffffffffff0f7424 */ /* 0x001fce00078e00ff */
[----:B-----5:R-:W-:Y:S05]  /*1e260*/  WARPSYNC.COLLECTIVE R15, `(.L_x_15355) ;  /* 0x000000000f087348 */ /* 0x020fea0003c00000 */
[----:B------:R0:W1:Y:S02]  /*1e270*/  SHFL.IDX P6, R14, R13, R12, R11 ;  /* 0x0000000c0d0e7389 */ /* 0x00006400000c000b */
[----:B01---5:R-:W-:Y:S01]  /*1e280*/  ENDCOLLECTIVE ;  /* 0x000000000000791b */ /* 0x023fe20003800000 */
.L_x_15355:
[----:B------:R-:W-:Y:S01]  /*1e290*/  CS2R R38, SRZ ;  /* 0x0000000000267805 */ /* 0x000fe2000001ff00 */
[----:B------:R-:W-:Y:S01]  /*1e2a0*/  IMAD.MOV.U32 R13, RZ, RZ, R10 ;  /* 0x000000ffff0d7224 */ /* 0x000fe200078e000a */
[----:B------:R-:W-:Y:S01]  /*1e2b0*/  CS2R R40, SRZ ;  /* 0x0000000000287805 */ /* 0x000fe2000001ff00 */
[----:B------:R-:W-:-:S04]  /*1e2c0*/  @!P1 IMAD.MOV.U32 R38, RZ, RZ, R6 ;  /* 0x000000ffff269224 */ /* 0x000fc800078e0006 */
[----:B------:R-:W-:-:S05]  /*1e2d0*/  IMAD.MOV.U32 R0, RZ, RZ, R38 ;  /* 0x000000ffff007224 */ /* 0x000fca00078e0026 */
[----:B------:R-:W-:Y:S01]  /*1e2e0*/  PRMT R9, R9, 0x5410, R0 ;  /* 0x0000541009097816 */ /* 0x000fe20000000000 */
[----:B------:R-:W-:-:S07]  /*1e2f0*/  IMAD.MOV.U32 R0, RZ, RZ, R14 ;  /* 0x000000ffff007224 */ /* 0x000fce00078e000e */
[----:B------:R-:W-:Y:S05]  /*1e300*/  WARPSYNC.COLLECTIVE R15, `(.L_x_15356) ;  /* 0x000000000f087348 */ /* 0x000fea0003c00000 */
[----:B------:R0:W1:Y:S02]  /*1e310*/  SHFL.IDX P6, R14, R13, R12, R11 ;  /* 0x0000000c0d0e7389 */ /* 0x00006400000c000b */
[----:B01----:R-:W-:Y:S01]  /*1e320*/  ENDCOLLECTIVE ;  /* 0x000000000000791b */ /* 0x003fe20003800000 */
.L_x_15356:
[----:B------:R-:W-:-:S04]  /*1e330*/  @!P1 IMAD.MOV.U32 R39, RZ, RZ, R7 ;  /* 0x000000ffff279224 */ /* 0x000fc800078e0007 */
[----:B------:R-:W-:-:S05]  /*1e340*/  IMAD.MOV.U32 R3, RZ, RZ, R39 ;  /* 0x000000ffff037224 */ /* 0x000fca00078e0027 */
[----:B------:R-:W-:Y:S01]  /*1e350*/  PRMT R45, R3, 0x7610, R45 ;  /* 0x00007610032d7816 */ /* 0x000fe2000000002d */
[----:B------:R-:W-:Y:S02]  /*1e360*/  IMAD.MOV.U32 R13, RZ, RZ, R29 ;  /* 0x000000ffff0d7224 */ /* 0x000fe400078e001d */
[----:B------:R-:W-:-:S07]  /*1e370*/  IMAD.MOV.U32 R3, RZ, RZ, R14 ;  /* 0x000000ffff037224 */ /* 0x000fce00078e000e */
[----:B------:R-:W-:Y:S05]  /*1e380*/  WARPSYNC.COLLECTIVE R15, `(.L_x_15357) ;  /* 0x000000000f087348 */ /* 0x000fea0003c00000 */
[----:B------:R0:W1:Y:S02]  /*1e390*/  SHFL.IDX P6, R14, R13, R12, R11 ;  /* 0x0000000c0d0e7389 */ /* 0x00006400000c000b */
[----:B01----:R-:W-:Y:S01]  /*1e3a0*/  ENDCOLLECTIVE ;  /* 0x000000000000791b */ /* 0x003fe20003800000 */
.L_x_15357:
[----:B------:R-:W-:Y:S02]  /*1e3b0*/  @!P1 IMAD.MOV.U32 R40, RZ, RZ, R4 ;  /* 0x000000ffff289224 */ /* 0x000fe400078e0004 */
[----:B------:R-:W-:Y:S01]  /*1e3c0*/  @!P1 IMAD.MOV.U32 R41, RZ, RZ, R5 ;  /* 0x000000ffff299224 */ /* 0x000fe200078e0005 */
[----:B------:R-:W-:Y:S02]  /*1e3d0*/  CS2R R4, SRZ ;  /* 0x0000000000047805 */ /* 0x000fe4000001ff00 */
[----:B------:R-:W-:Y:S01]  /*1e3e0*/  CS2R R6, SRZ ;  /* 0x0000000000067805 */ /* 0x000fe2000001ff00 */
[----:B------:R-:W-:Y:S02]  /*1e3f0*/  IMAD.MOV.U32 R10, RZ, RZ, R40 ;  /* 0x000000ffff0a7224 */ /* 0x000fe400078e0028 */
[----:B------:R-:W-:Y:S02]  /*1e400*/  IMAD.MOV.U32 R21, RZ, RZ, R41 ;  /* 0x000000ffff157224 */ /* 0x000fe400078e0029 */
[----:B------:R-:W-:-:S02]  /*1e410*/  @!P1 IMAD.MOV.U32 R4, RZ, RZ, R26 ;  /* 0x000000ffff049224 */ /* 0x000fc400078e001a */
[----:B------:R-:W-:Y:S02]  /*1e420*/  IMAD.MOV.U32 R13, RZ, RZ, R28 ;  /* 0x000000ffff0d7224 */ /* 0x000fe400078e001c */
[----:B------:R-:W-:Y:S02]  /*1e430*/  @!P1 IMAD.MOV.U32 R5, RZ, RZ, R27 ;  /* 0x000000ffff059224 */ /* 0x000fe400078e001b */
[----:B------:R-:W-:Y:S02]  /*1e440*/  @!P1 IMAD.MOV.U32 R6, RZ, RZ, R24 ;  /* 0x000000ffff069224 */ /* 0x000fe400078e0018 */
[----:B------:R-:W-:Y:S01]  /*1e450*/  @!P1 IMAD.MOV.U32 R7, RZ, RZ, R25 ;  /* 0x000000ffff079224 */ /* 0x000fe200078e0019 */
[----:B------:R-:W-:Y:S01]  /*1e460*/  PRMT R9, R10, 0x7610, R9 ;  /* 0x000076100a097816 */ /* 0x000fe20000000009 */
[----:B------:R-:W-:Y:S02]  /*1e470*/  IMAD.MOV.U32 R20, RZ, RZ, R4 ;  /* 0x000000ffff147224 */ /* 0x000fe400078e0004 */
[----:B------:R-:W-:-:S07]  /*1e480*/  IMAD.MOV.U32 R8, RZ, RZ, R14 ;  /* 0x000000ffff087224 */ /* 0x000fce00078e000e */
[----:B------:R-:W-:Y:S05]  /*1e490*/  WARPSYNC.COLLECTIVE R15, `(.L_x_15358) ;  /* 0x000000000f087348 */ /* 0x000fea0003c00000 */
[----:B------:R0:W1:Y:S02]  /*1e4a0*/  SHFL.IDX P6, R14, R13, R12, R11 ;  /* 0x0000000c0d0e7389 */ /* 0x00006400000c000b */
[----:B01----:R-:W-:Y:S01]  /*1e4b0*/  ENDCOLLECTIVE ;  /* 0x000000000000791b */ /* 0x003fe20003800000 */
.L_x_15358:
[----:B------:R-:W-:Y:S02]  /*1e4c0*/  PRMT R10, R21, 0x7610, R10 ;  /* 0x00007610150a7816 */ /* 0x000fe4000000000a */
[----:B------:R-:W-:Y:S01]  /*1e4d0*/  CS2R R26, SRZ ;  /* 0x00000000001a7805 */ /* 0x000fe2000001ff00 */
[----:B------:R-:W-:Y:S02]  /*1e4e0*/  IMAD.MOV.U32 R11, RZ, RZ, R5 ;  /* 0x000000ffff0b7224 */ /* 0x000fe400078e0005 */
[----:B------:R-:W-:Y:S02]  /*1e4f0*/  IMAD.MOV.U32 R12, RZ, RZ, R6 ;  /* 0x000000ffff0c7224 */ /* 0x000fe400078e0006 */
[----:B------:R-:W-:Y:S01]  /*1e500*/  IMAD.MOV.U32 R13, RZ, RZ, R7 ;  /* 0x000000ffff0d7224 */ /* 0x000fe200078e0007 */
[----:B------:R-:W-:Y:S02]  /*1e510*/  PRMT R10, R10, 0x5410, R11 ;  /* 0x000054100a0a7816 */ /* 0x000fe4000000000b */
[----:B------:R-:W-:-:S02]  /*1e520*/  PRMT R20, R20, 0x5410, R12 ;  /* 0x0000541014147816 */ /* 0x000fc4000000000c */
[----:B------:R-:W-:Y:S01]  /*1e530*/  PRMT R45, R45, 0x5410, R13 ;  /* 0x000054102d2d7816 */ /* 0x000fe2000000000d */
[----:B------:R-:W-:Y:S06]  /*1e540*/  BRA `(.L_x_15359) ;  /* 0xfffffea000dc7947 */ /* 0x000fec000383ffff */
.L_x_15117:
[----:B-1----:R1:W2:Y:S02]  /*1e550*/  SYNCS.PHASECHK.TRANS64.TRYWAIT P1, [R22+URZ+0x32400], R13 ;  /* 0x0324000d160075a7 */ /* 0x0022a4000802017f */
[----:B--2---:R-:W-:Y:S05]  /*1e560*/  @!P1 NANOSLEEP.SYNCS 0x989680 ;  /* 0x009896800000995d */ /* 0x004fea0003900000 */
[----:B------:R-:W2:Y:S02]  /*1e570*/  @!P1 SYNCS.PHASECHK.TRANS64 P1, [R22+URZ+0x32400], R13 ;  /* 0x0324000d160095a7 */ /* 0x000ea4000802007f */
[----:B--2---:R-:W-:Y:S05]  /*1e580*/  @!P1 BRA `(.L_x_15117) ;  /* 0xfffffffc00f09947 */ /* 0x004fea000383ffff */
[----:B------:R-:W-:Y:S05]  /*1e590*/  BRA `(.L_x_15360) ;  /* 0xfffffea4007c7947 */ /* 0x000fea000383ffff */
.L_x_15123:
[----:B--2---:R2:W4:Y:S02]  /*1e5a0*/  SYNCS.PHASECHK.TRANS64.TRYWAIT P1, [R9+URZ+0x32430], R6 ;  /* 0x03243006090075a7 */ /* 0x004524000802017f */
[----:B----4-:R-:W-:Y:S05]  /*1e5b0*/  @!P1 NANOSLEEP.SYNCS 0x989680 ;  /* 0x009896800000995d */ /* 0x010fea0003900000 */
[----:B------:R-:W4:Y:S02]  /*1e5c0*/  @!P1 SYNCS.PHASECHK.TRANS64 P1, [R9+URZ+0x32430], R6 ;  /* 0x03243006090095a7 */ /* 0x000f24000802007f */
[----:B----4-:R-:W-:Y:S05]  /*1e5d0*/  @!P1 BRA `(.L_x_15123) ;  /* 0xfffffffc00f09947 */ /* 0x010fea000383ffff */
[----:B------:R-:W-:Y:S05]  /*1e5e0*/  BRA `(.L_x_15122) ;  /* 0xfffffeb4005c7947 */ /* 0x000fea000383ffff */
.L_x_15125:
[----:B0-----:R0:W3:Y:S02]  /*1e5f0*/  SYNCS.PHASECHK.TRANS64.TRYWAIT P1, [R22+URZ+0x32410], R11 ;  /* 0x0324100b160075a7 */ /* 0x0010e4000802017f */
[----:B---3--:R-:W-:Y:S05]  /*1e600*/  @!P1 NANOSLEEP.SYNCS 0x989680 ;  /* 0x009896800000995d */ /* 0x008fea0003900000 */
[----:B------:R-:W3:Y:S02]  /*1e610*/  @!P1 SYNCS.PHASECHK.TRANS64 P1, [R22+URZ+0x32410], R11 ;  /* 0x0324100b160095a7 */ /* 0x000ee4000802007f */
[----:B---3--:R-:W-:Y:S05]  /*1e620*/  @!P1 BRA `(.L_x_15125) ;  /* 0xfffffffc00f09947 */ /* 0x008fea000383ffff */
[----:B------:R-:W-:Y:S05]  /*1e630*/  BRA `(.L_x_15361) ;  /* 0xfffffeb800147947 */ /* 0x000fea000383ffff */
.L_x_15129:
[----:B----4-:R4:W0:Y:S02]  /*1e640*/  SYNCS.PHASECHK.TRANS64.TRYWAIT P1, [R9+URZ+0x32450], R6 ;  /* 0x03245006090075a7 */ /* 0x010824000802017f */
[----:B0-----:R-:W-:Y:S05]  /*1e650*/  @!P1 NANOSLEEP.SYNCS 0x989680 ;  /* 0x009896800000995d */ /* 0x001fea0003900000 */
[----:B------:R-:W0:Y:S02]  /*1e660*/  @!P1 SYNCS.PHASECHK.TRANS64 P1, [R9+URZ+0x32450], R6 ;  /* 0x03245006090095a7 */ /* 0x000e24000802007f */
[----:B0-----:R-:W-:Y:S05]  /*1e670*/  @!P1 BRA `(.L_x_15129) ;  /* 0xfffffffc00f09947 */ /* 0x001fea000383ffff */
[----:B------:R-:W-:Y:S05]  /*1e680*/  BRA `(.L_x_15128) ;  /* 0xfffffeb800247947 */ /* 0x000fea000383ffff */
.L_x_15136:
[----:B-1----:R1:W2:Y:S02]  /*1e690*/  SYNCS.PHASECHK.TRANS64.TRYWAIT P1, [R10+URZ+0x32430], R0 ;  /* 0x032430000a0075a7 */ /* 0x0022a4000802017f */
[----:B--2---:R-:W-:Y:S05]  /*1e6a0*/  @!P1 NANOSLEEP.SYNCS 0x989680 ;  /* 0x009896800000995d */ /* 0x004fea0003900000 */
[----:B------:R-:W2:Y:S02]  /*1e6b0*/  @!P1 SYNCS.PHASECHK.TRANS64 P1, [R10+URZ+0x32430], R0 ;  /* 0x032430000a0095a7 */ /* 0x000ea4000802007f */
[----:B--2---:R-:W-:Y:S05]  /*1e6c0*/  @!P1 BRA `(.L_x_15136) ;  /* 0xfffffffc00f09947 */ /* 0x004fea000383ffff */
[----:B------:R-:W-:Y:S05]  /*1e6d0*/  BRA `(.L_x_15135) ;  /* 0xfffffee000047947 */ /* 0x000fea000383ffff */
.L_x_15140:
[----:B---3--:R3:W4:Y:S02]  /*1e6e0*/  SYNCS.PHASECHK.TRANS64.TRYWAIT P1, [R10+URZ+0x32450], R0 ;  /* 0x032450000a0075a7 */ /* 0x008724000802017f */
[----:B----4-:R-:W-:Y:S05]  /*1e6f0*/  @!P1 NANOSLEEP.SYNCS 0x989680 ;  /* 0x009896800000995d */ /* 0x010fea0003900000 */
[----:B------:R-:W4:Y:S02]  /*1e700*/  @!P1 SYNCS.PHASECHK.TRANS64 P1, [R10+URZ+0x32450], R0 ;  /* 0x032450000a0095a7 */ /* 0x000f24000802007f */
[----:B----4-:R-:W-:Y:S05]  /*1e710*/  @!P1 BRA `(.L_x_15140) ;  /* 0xfffffffc00f09947 */ /* 0x010fea000383ffff */
[----:B------:R-:W-:Y:S05]  /*1e720*/  BRA `(.L_x_15139) ;  /* 0xfffffee000a87947 */ /* 0x000fea000383ffff */
.L_x_15148:
[----:B-1----:R1:W2:Y:S02]  /*1e730*/  SYNCS.PHASECHK.TRANS64.TRYWAIT P1, [R10+URZ+0x32430], R0 ;  /* 0x032430000a0075a7 */ /* 0x0022a4000802017f */
[----:B--2---:R-:W-:Y:S05]  /*1e740*/  @!P1 NANOSLEEP.SYNCS 0x989680 ;  /* 0x009896800000995d */ /* 0x004fea0003900000 */
[----:B------:R-:W2:Y:S02]  /*1e750*/  @!P1 SYNCS.PHASECHK.TRANS64 P1, [R10+URZ+0x32430], R0 ;  /* 0x032430000a0095a7 */ /* 0x000ea4000802007f */
[----:B--2---:R-:W-:Y:S05]  /*1e760*/  @!P1 BRA `(.L_x_15148) ;  /* 0xfffffffc00f09947 */ /* 0x004fea000383ffff */
[----:B------:R-:W-:Y:S05]  /*1e770*/  BRA `(.L_x_15147) ;  /* 0xffffff1000207947 */ /* 0x000fea000383ffff */
.L_x_15152:
[----:B---3--:R3:W4:Y:S02]  /*1e780*/  SYNCS.PHASECHK.TRANS64.TRYWAIT P1, [R10+URZ+0x32450], R0 ;  /* 0x032450000a0075a7 */ /* 0x008724000802017f */
[----:B----4-:R-:W-:Y:S05]  /*1e790*/  @!P1 NANOSLEEP.SYNCS 0x989680 ;  /* 0x009896800000995d */ /* 0x010fea0003900000 */
[----:B------:R-:W4:Y:S02]  /*1e7a0*/  @!P1 SYNCS.PHASECHK.TRANS64 P1, [R10+URZ+0x32450], R0 ;  /* 0x032450000a0095a7 */ /* 0x000f24000802007f */
[----:B----4-:R-:W-:Y:S05]  /*1e7b0*/  @!P1 BRA `(.L_x_15152) ;  /* 0xfffffffc00f09947 */ /* 0x010fea000383ffff */
[----:B------:R-:W-:Y:S05]  /*1e7c0*/  BRA `(.L_x_15151) ;  /* 0xffffff1000c47947 */ /* 0x000fea000383ffff */
.L_x_15169:
[----:B------:R-:W-:Y:S02]  /*1e7d0*/  IMAD.MOV.U32 R13, RZ, RZ, R4 ;  /* 0x000000ffff0d7224 */ /* 0x000fe400078e0004 */
[----:B------:R-:W-:Y:S02]  /*1e7e0*/  IMAD.MOV.U32 R12, RZ, RZ, RZ ;  /* 0x000000ffff0c7224 */ /* 0x000fe400078e00ff */
[----:B------:R-:W-:Y:S02]  /*1e7f0*/  IMAD.MOV.U32 R11, RZ, RZ, 0x181f ;  /* 0x0000181fff0b7424 */ /* 0x000fe400078e00ff */
[----:B------:R-:W-:-:S07]  /*1e800*/  IMAD.MOV.U32 R15, RZ, RZ, -0x1 ;  /* 0xffffffffff0f7424 */ /* 0x000fce00078e00ff */
[----:B-12---:R-:W-:Y:S05]  /*1e810*/  WARPSYNC.COLLECTIVE R15, `(.L_x_15362) ;  /* 0x000000000f087348 */ /* 0x006fea0003c00000 */
[----:B------:R0:W3:Y:S02]  /*1e820*/  SHFL.IDX P6, R14, R13, R12, R11 ;  /* 0x0000000c0d0e7389 */ /* 0x0000e400000c000b */
[----:B0123--:R-:W-:Y:S01]  /*1e830*/  ENDCOLLECTIVE ;  /* 0x000000000000791b */ /* 0x00ffe20003800000 */
.L_x_15362:
[----:B------:R-:W-:Y:S02]  /*1e840*/  IMAD.MOV.U32 R13, RZ, RZ, R3 ;  /* 0x000000ffff0d7224 */ /* 0x000fe400078e0003 */
[----:B------:R-:W-:-:S07]  /*1e850*/  IMAD.MOV.U32 R0, RZ, RZ, R14 ;  /* 0x000000ffff007224 */ /* 0x000fce00078e000e */
[----:B------:R-:W-:Y:S05]  /*1e860*/  WARPSYNC.COLLECTIVE R15, `(.L_x_15363) ;  /* 0x000000000f087348 */ /* 0x000fea0003c00000 */
[----:B------:R0:W1:Y:S02]  /*1e870*/  SHFL.IDX P6, R14, R13, R12, R11 ;  /* 0x0000000c0d0e7389 */ /* 0x00006400000c000b */
[----:B01----:R-:W-:Y:S01]  /*1e880*/  ENDCOLLECTIVE ;  /* 0x000000000000791b */ /* 0x003fe20003800000 */
.L_x_15363:
[----:B------:R-:W-:Y:S05]  /*1e890*/  BRA `(.L_x_15364) ;  /* 0xffffff6800e07947 */ /* 0x000fea000383ffff */
.L_x_15172:
        /* <DEDUP_REMOVED lines=8> */
.L_x_15366:
[----:B------:R-:W-:Y:S05]  /*1e920*/  BSYNC B1 ;  /* 0x0000000000017941 */ /* 0x000fea0003800000 */
.L_x_15365:
        /* <DEDUP_REMOVED lines=8> */
.L_x_15367:
[----:B------:R-:W-:Y:S05]  /*1e9b0*/  BRA `(.L_x_15368) ;  /* 0xffffff6c00047947 */ /* 0x000fea000383ffff */
.L_x_15175:
        /* <DEDUP_REMOVED lines=8> */
.L_x_15370:
[----:B------:R-:W-:Y:S05]  /*1ea40*/  BSYNC B1 ;  /* 0x0000000000017941 */ /* 0x000fea0003800000 */
.L_x_15369:
        /* <DEDUP_REMOVED lines=8> */
.L_x_15371:
[----:B------:R-:W-:Y:S05]  /*1ead0*/  BRA `(.L_x_15372) ;  /* 0xffffff6c00247947 */ /* 0x000fea000383ffff */
.L_x_15178:
        /* <DEDUP_REMOVED lines=8> */
.L_x_15374:
[----:B------:R-:W-:Y:S05]  /*1eb60*/  BSYNC B1 ;  /* 0x0000000000017941 */ /* 0x000fea0003800000 */
.L_x_15373:
        /* <DEDUP_REMOVED lines=8> */
.L_x_15375:
[----:B------:R-:W-:Y:S05]  /*1ebf0*/  BRA `(.L_x_15376) ;  /* 0xffffff6c00447947 */ /* 0x000fea000383ffff */
.L_x_15195:
[----:B-1----:R-:W0:Y:S01]  /*1ec00*/  S2R R10, SR_TID.X ;  /* 0x00000000000a7919 */ /* 0x002e220000002100 */
        /* <DEDUP_REMOVED lines=10> */
.L_x_15378:
[----:B------:R-:W-:Y:S05]  /*1ecb0*/  BSYNC B1 ;  /* 0x0000000000017941 */ /* 0x000fea0003800000 */
.L_x_15377:
[----:B------:R-:W-:Y:S05]  /*1ecc0*/  BRA `(.L_x_15379) ;  /* 0xffffff8000987947 */ /* 0x000fea000383ffff */
.L_x_15197:
[----:B------:R-:W-:Y:S01]  /*1ecd0*/  BSSY B1, `(.L_x_15380) ;  /* 0x0000006000017945 */ /* 0x000fe20003800000 */
[----:B------:R-:W-:-:S07]  /*1ece0*/  IMAD.MOV.U32 R15, RZ, RZ, -0x1 ;  /* 0xffffffffff0f7424 */ /* 0x000fce00078e00ff */
[----:B01----:R-:W-:Y:S05]  /*1ecf0*/  WARPSYNC.COLLECTIVE R15, `(.L_x_15381) ;  /* 0x000000000f0c7348 */ /* 0x003fea0003c00000 */
[----:B------:R-:W-:Y:S02]  /*1ed00*/  ELECT P6, UR62, PT ;  /* 0x00000000003e782f */ /* 0x000fe400038c0000 */
[----:B------:R-:W-:Y:S01]  /*1ed10*/  MOV R14, UR62 ;  /* 0x0000003e000e7c02 */ /* 0x000fe20008000f00 */
[----:B01----:R-:W-:Y:S10]  /*1ed20*/  ENDCOLLECTIVE ;  /* 0x000000000000791b */ /* 0x003ff40003800000 */
.L_x_15381:
[----:B------:R-:W-:Y:S05]  /*1ed30*/  BSYNC B1 ;  /* 0x0000000000017941 */ /* 0x000fea0003800000 */
.L_x_15380:
[----:B------:R-:W-:Y:S05]  /*1ed40*/  BRA `(.L_x_15196) ;  /* 0xffffff8000907947 */ /* 0x000fea000383ffff */
.L_x_15199:
[----:B0-----:R0:W2:Y:S02]  /*1ed50*/  SYNCS.PHASECHK.TRANS64.TRYWAIT P0, [R22+URZ+0x32420], R3 ;  /* 0x03242003160075a7 */ /* 0x0010a4000800017f */
[----:B--2---:R-:W-:Y:S05]  /*1ed60*/  @!P0 NANOSLEEP.SYNCS 0x989680 ;  /* 0x009896800000895d */ /* 0x004fea0003900000 */
[----:B------:R-:W2:Y:S02]  /*1ed70*/  @!P0 SYNCS.PHASECHK.TRANS64 P0, [R22+URZ+0x32420], R3 ;  /* 0x03242003160085a7 */ /* 0x000ea4000800007f */
[----:B--2---:R-:W-:Y:S05]  /*1ed80*/  @!P0 BRA `(.L_x_15199) ;  /* 0xfffffffc00f08947 */ /* 0x004fea000383ffff */
[----:B------:R-:W-:Y:S05]  /*1ed90*/  BRA `(.L_x_15382) ;  /* 0xffffff8000a07947 */ /* 0x000fea000383ffff */
.L_x_15203:
[----:B0-----:R0:W2:Y:S02]  /*1eda0*/  SYNCS.PHASECHK.TRANS64.TRYWAIT P0, [R3+URZ+0x324a0], R8 ;  /* 0x0324a008030075a7 */ /* 0x0010a4000800017f */
[----:B--2---:R-:W-:Y:S05]  /*1edb0*/  @!P0 NANOSLEEP.SYNCS 0x989680 ;  /* 0x009896800000895d */ /* 0x004fea0003900000 */
[----:B------:R-:W2:Y:S02]  /*1edc0*/  @!P0 SYNCS.PHASECHK.TRANS64 P0, [R3+URZ+0x324a0], R8 ;  /* 0x0324a008030085a7 */ /* 0x000ea4000800007f */
[----:B--2---:R-:W-:Y:S05]  /*1edd0*/  @!P0 BRA `(.L_x_15203) ;  /* 0xfffffffc00f08947 */ /* 0x004fea000383ffff */
[----:B------:R-:W-:Y:S05]  /*1ede0*/  BRA `(.L_x_15383) ;  /* 0xffffff8000b87947 */ /* 0x000fea000383ffff */
.L_x_15208:
[----:B-1----:R1:W2:Y:S02]  /*1edf0*/  SYNCS.PHASECHK.TRANS64.TRYWAIT P0, [R3+URZ+0x324c0], R8 ;  /* 0x0324c008030075a7 */ /* 0x0022a4000800017f */
[----:B--2---:R-:W-:Y:S05]  /*1ee00*/  @!P0 NANOSLEEP.SYNCS 0x989680 ;  /* 0x009896800000895d */ /* 0x004fea0003900000 */
[----:B------:R-:W2:Y:S02]  /*1ee10*/  @!P0 SYNCS.PHASECHK.TRANS64 P0, [R3+URZ+0x324c0], R8 ;  /* 0x0324c008030085a7 */ /* 0x000ea4000800007f */
[----:B--2---:R-:W-:Y:S05]  /*1ee20*/  @!P0 BRA `(.L_x_15208) ;  /* 0xfffffffc00f08947 */ /* 0x004fea000383ffff */
[----:B------:R-:W-:Y:S05]  /*1ee30*/  BRA `(.L_x_15384) ;  /* 0xffffff8400347947 */ /* 0x000fea000383ffff */
.L_x_15218:
[----:B0-----:R0:W2:Y:S02]  /*1ee40*/  SYNCS.PHASECHK.TRANS64.TRYWAIT P1, [R8+URZ+0x324a0], R2 ;  /* 0x0324a002080075a7 */ /* 0x0010a4000802017f */
[----:B--2---:R-:W-:Y:S05]  /*1ee50*/  @!P1 NANOSLEEP.SYNCS 0x989680 ;  /* 0x009896800000995d */ /* 0x004fea0003900000 */
[----:B------:R-:W2:Y:S02]  /*1ee60*/  @!P1 SYNCS.PHASECHK.TRANS64 P1, [R8+URZ+0x324a0], R2 ;  /* 0x0324a002080095a7 */ /* 0x000ea4000802007f */
[----:B--2---:R-:W-:Y:S05]  /*1ee70*/  @!P1 BRA `(.L_x_15218) ;  /* 0xfffffffc00f09947 */ /* 0x004fea000383ffff */
[----:B------:R-:W-:Y:S05]  /*1ee80*/  BRA `(.L_x_15385) ;  /* 0xffffff8800a87947 */ /* 0x000fea000383ffff */
.L_x_15223:
[----:B-1----:R1:W2:Y:S02]  /*1ee90*/  SYNCS.PHASECHK.TRANS64.TRYWAIT P1, [R8+URZ+0x324c0], R2 ;  /* 0x0324c002080075a7 */ /* 0x0022a4000802017f */
[----:B--2---:R-:W-:Y:S05]  /*1eea0*/  @!P1 NANOSLEEP.SYNCS 0x989680 ;  /* 0x009896800000995d */ /* 0x004fea0003900000 */
[----:B------:R-:W2:Y:S02]  /*1eeb0*/  @!P1 SYNCS.PHASECHK.TRANS64 P1, [R8+URZ+0x324c0], R2 ;  /* 0x0324c002080095a7 */ /* 0x000ea4000802007f */
[----:B--2---:R-:W-:Y:S05]  /*1eec0*/  @!P1 BRA `(.L_x_15223) ;  /* 0xfffffffc00f09947 */ /* 0x004fea000383ffff */
[----:B------:R-:W-:Y:S05]  /*1eed0*/  BRA `(.L_x_15386) ;  /* 0xffffff8c00207947 */ /* 0x000fea000383ffff */
.L_x_15239:
        /* <DEDUP_REMOVED lines=11> */
.L_x_15388:
[----:B------:R-:W-:Y:S05]  /*1ef90*/  BSYNC B0 ;  /* 0x0000000000007941 */ /* 0x000fea0003800000 */
.L_x_15387:
[----:B------:R-:W-:Y:S05]  /*1efa0*/  BRA `(.L_x_15389) ;  /* 0xffffff9800e07947 */ /* 0x000fea000383ffff */
.L_x_15242:
[----:B0-----:R0:W1:Y:S02]  /*1efb0*/  SYNCS.PHASECHK.TRANS64.TRYWAIT P0, [R30+URZ+0x32440], R0 ;  /* 0x032440001e0075a7 */ /* 0x001064000800017f */
[----:B-1----:R-:W-:Y:S05]  /*1efc0*/  @!P0 NANOSLEEP.SYNCS 0x989680 ;  /* 0x009896800000895d */ /* 0x002fea0003900000 */
[----:B------:R-:W1:Y:S02]  /*1efd0*/  @!P0 SYNCS.PHASECHK.TRANS64 P0, [R30+URZ+0x32440], R0 ;  /* 0x032440001e0085a7 */ /* 0x000e64000800007f */
[----:B-1----:R-:W-:Y:S05]  /*1efe0*/  @!P0 BRA `(.L_x_15242) ;  /* 0xfffffffc00f08947 */ /* 0x002fea000383ffff */
[----:B------:R-:W-:Y:S05]  /*1eff0*/  BRA `(.L_x_15390) ;  /* 0xffffff9c00047947 */ /* 0x000fea000383ffff */
.L_x_15243:
        /* <DEDUP_REMOVED lines=8> */
.L_x_15392:
[----:B------:R-:W-:Y:S05]  /*1f080*/  BSYNC B0 ;  /* 0x0000000000007941 */ /* 0x000fea0003800000 */
.L_x_15391:
        /* <DEDUP_REMOVED lines=9> */
.L_x_15393:
[----:B------:R-:W-:Y:S02]  /*1f120*/  IMAD.MOV.U32 R13, RZ, RZ, R4 ;  /* 0x000000ffff0d7224 */ /* 0x000fe400078e0004 */
[----:B------:R-:W-:Y:S02]  /*1f130*/  IMAD.MOV.U32 R12, RZ, RZ, 0x1 ;  /* 0x00000001ff0c7424 */ /* 0x000fe400078e00ff */
[----:B------:R-:W-:-:S07]  /*1f140*/  IMAD.MOV.U32 R3, RZ, RZ, R14 ;  /* 0x000000ffff037224 */ /* 0x000fce00078e000e */
[----:B------:R-:W-:Y:S05]  /*1f150*/  WARPSYNC.COLLECTIVE R15, `(.L_x_15394) ;  /* 0x000000000f087348 */ /* 0x000fea0003c00000 */
[----:B------:R0:W1:Y:S02]  /*1f160*/  SHFL.IDX P6, R14, R13, R12, R11 ;  /* 0x0000000c0d0e7389 */ /* 0x00006400000c000b */
[----:B01----:R-:W-:Y:S01]  /*1f170*/  ENDCOLLECTIVE ;  /* 0x000000000000791b */ /* 0x003fe20003800000 */
.L_x_15394:
        /* <DEDUP_REMOVED lines=15> */
.L_x_15395:
[----:B------:R-:W-:Y:S02]  /*1f270*/  @P0 IMAD R6, R5, 0x2, R22 ;  /* 0x0000000205060824 */ /* 0x000fe400078e0216 */
[----:B------:R-:W-:Y:S02]  /*1f280*/  IMAD.MOV.U32 R13, RZ, RZ, R4 ;  /* 0x000000ffff0d7224 */ /* 0x000fe400078e0004 */
[----:B------:R-:W-:Y:S02]  /*1f290*/  IMAD.MOV.U32 R12, RZ, RZ, 0x2 ;  /* 0x00000002ff0c7424 */ /* 0x000fe400078e00ff */
[----:B------:R-:W-:-:S07]  /*1f2a0*/  IMAD.MOV.U32 R3, RZ, RZ, R14 ;  /* 0x000000ffff037224 */ /* 0x000fce00078e000e */
[----:B------:R-:W-:Y:S05]  /*1f2b0*/  WARPSYNC.COLLECTIVE R15, `(.L_x_15396) ;  /* 0x000000000f087348 */ /* 0x000fea0003c00000 */
[----:B------:R0:W1:Y:S02]  /*1f2c0*/  SHFL.IDX P6, R14, R13, R12, R11 ;  /* 0x0000000c0d0e7389 */ /* 0x00006400000c000b */
[----:B01----:R-:W-:Y:S01]  /*1f2d0*/  ENDCOLLECTIVE ;  /* 0x000000000000791b */ /* 0x003fe20003800000 */
.L_x_15396:
        /* <DEDUP_REMOVED lines=15> */
.L_x_15397:
[----:B------:R-:W-:Y:S02]  /*1f3d0*/  @P0 IMAD R6, R5, 0x2, R22 ;  /* 0x0000000205060824 */ /* 0x000fe400078e0216 */
[----:B------:R-:W-:Y:S02]  /*1f3e0*/  IMAD.MOV.U32 R13, RZ, RZ, R4 ;  /* 0x000000ffff0d7224 */ /* 0x000fe400078e0004 */
[----:B------:R-:W-:Y:S02]  /*1f3f0*/  IMAD.MOV.U32 R12, RZ, RZ, 0x3 ;  /* 0x00000003ff0c7424 */ /* 0x000fe400078e00ff */
[----:B------:R-:W-:-:S07]  /*1f400*/  IMAD.MOV.U32 R3, RZ, RZ, R14 ;  /* 0x000000ffff037224 */ /* 0x000fce00078e000e */
[----:B------:R-:W-:Y:S05]  /*1f410*/  WARPSYNC.COLLECTIVE R15, `(.L_x_15398) ;  /* 0x000000000f087348 */ /* 0x000fea0003c00000 */
[----:B------:R0:W1:Y:S02]  /*1f420*/  SHFL.IDX P6, R14, R13, R12, R11 ;  /* 0x0000000c0d0e7389 */ /* 0x00006400000c000b */
[----:B01----:R-:W-:Y:S01]  /*1f430*/  ENDCOLLECTIVE ;  /* 0x000000000000791b */ /* 0x003fe20003800000 */
.L_x_15398:
        /* <DEDUP_REMOVED lines=15> */
.L_x_15399:
[----:B------:R-:W-:Y:S02]  /*1f530*/  @P0 IMAD R6, R5, 0x2, R22 ;  /* 0x0000000205060824 */ /* 0x000fe400078e0216 */
[----:B------:R-:W-:Y:S02]  /*1f540*/  IMAD.MOV.U32 R13, RZ, RZ, R4 ;  /* 0x000000ffff0d7224 */ /* 0x000fe400078e0004 */
[----:B------:R-:W-:Y:S02]  /*1f550*/  IMAD.MOV.U32 R12, RZ, RZ, 0x4 ;  /* 0x00000004ff0c7424 */ /* 0x000fe400078e00ff */
[----:B------:R-:W-:-:S07]  /*1f560*/  IMAD.MOV.U32 R3, RZ, RZ, R14 ;  /* 0x000000ffff037224 */ /* 0x000fce00078e000e */
[----:B------:R-:W-:Y:S05]  /*1f570*/  WARPSYNC.COLLECTIVE R15, `(.L_x_15400) ;  /* 0x000000000f087348 */ /* 0x000fea0003c00000 */
[----:B------:R0:W1:Y:S02]  /*1f580*/  SHFL.IDX P6, R14, R13, R12, R11 ;  /* 0x0000000c0d0e7389 */ /* 0x00006400000c000b */
[----:B01----:R-:W-:Y:S01]  /*1f590*/  ENDCOLLECTIVE ;  /* 0x000000000000791b */ /* 0x003fe20003800000 */
.L_x_15400:
        /* <DEDUP_REMOVED lines=15> */
.L_x_15401:
[----:B------:R-:W-:Y:S02]  /*1f690*/  @P0 IMAD R6, R5, 0x2, R22 ;  /* 0x0000000205060824 */ /* 0x000fe400078e0216 */
[----:B------:R-:W-:Y:S02]  /*1f6a0*/  IMAD.MOV.U32 R13, RZ, RZ, R4 ;  /* 0x000000ffff0d7224 */ /* 0x000fe400078e0004 */
[----:B------:R-:W-:Y:S02]  /*1f6b0*/  IMAD.MOV.U32 R12, RZ, RZ, 0x5 ;  /* 0x00000005ff0c7424 */ /* 0x000fe400078e00ff */
[----:B------:R-:W-:-:S07]  /*1f6c0*/  IMAD.MOV.U32 R3, RZ, RZ, R14 ;  /* 0x000000ffff037224 */ /* 0x000fce00078e000e */
[----:B------:R-:W-:Y:S05]  /*1f6d0*/  WARPSYNC.COLLECTIVE R15, `(.L_x_15402) ;  /* 0x000000000f087348 */ /* 0x000fea0003c00000 */
[----:B------:R0:W1:Y:S02]  /*1f6e0*/  SHFL.IDX P6, R14, R13, R12, R11 ;  /* 0x0000000c0d0e7389 */ /* 0x00006400000c000b */
[----:B01----:R-:W-:Y:S01]  /*1f6f0*/  ENDCOLLECTIVE ;  /* 0x000000000000791b */ /* 0x003fe20003800000 */
.L_x_15402:
        /* <DEDUP_REMOVED lines=10> */
.L_x_15403:
[----:B------:R-:W-:Y:S01]  /*1f7a0*/  @!PT LDS RZ, [RZ] ;  /* 0x00000000fffff984 */ /* 0x000fe20000000800 */
[----:B------:R-:W-:Y:S01]  /*1f7b0*/  @!PT LDS RZ, [RZ] ;  /* 0x00000000fffff984 */ /* 0x000fe20000000800 */
[----:B------:R-:W-:Y:S01]  /*1f7c0*/  @!PT LDS RZ, [RZ] ;  /* 0x00000000fffff984 */ /* 0x000fe20000000800 */
[----:B------:R1:W-:Y:S01]  /*1f7d0*/  @P0 LDGSTS.E.BYPASS.LTC128B.128 [R6+0x1e400], desc[UR42][R2.64], !P2 ;  /* 0x1e40000002060fae */ /* 0x0003e2000d101d6a */
[----:B------:R-:W-:Y:S01]  /*1f7e0*/  IMAD.MOV.U32 R0, RZ, RZ, R14 ;  /* 0x000000ffff007224 */ /* 0x000fe200078e000e */
[----:B------:R-:W-:Y:S06]  /*1f7f0*/  BRA `(.L_x_15404) ;  /* 0xffffff9800687947 */ /* 0x000fec000383ffff */
.L_x_15248:
        /* <DEDUP_REMOVED lines=9> */
.L_x_15405:
[C---:B------:R-:W-:Y:S01]  /*1f890*/  VIADD R10, R17.reuse, 0x10 ;  /* 0x00000010110a7836 */ /* 0x040fe20000000000 */
[C---:B------:R-:W-:Y:S01]  /*1f8a0*/  ISETP.GE.AND P0, PT, R17.reuse, R2, PT ;  /* 0x000000021100720c */ /* 0x040fe20003f06270 */
[C---:B------:R-:W-:Y:S02]  /*1f8b0*/  VIADD R6, R17.reuse, 0x20 ;  /* 0x0000002011067836 */ /* 0x040fe40000000000 */
[----:B------:R-:W-:Y:S01]  /*1f8c0*/  VIADD R8, R17, 0x40 ;  /* 0x0000004011087836 */ /* 0x000fe20000000000 */
[----:B------:R0:W-:Y:S04]  /*1f8d0*/  STL [R1+0x18], R10 ;  /* 0x0000180a01007387 */ /* 0x0001e80000100800 */
[----:B------:R0:W-:Y:S01]  /*1f8e0*/  STL [R1+0x20], R6 ;  /* 0x0000200601007387 */ /* 0x0001e20000100800 */
[----:B------:R-:W-:-:S02]  /*1f8f0*/  IMAD.MOV.U32 R13, RZ, RZ, R0 ;  /* 0x000000ffff0d7224 */ /* 0x000fc400078e0000 */
[----:B------:R-:W-:-:S07]  /*1f900*/  IMAD.MOV.U32 R4, RZ, RZ, R14 ;  /* 0x000000ffff047224 */ /* 0x000fce00078e000e */
[----:B0-----:R-:W-:Y:S05]  /*1f910*/  WARPSYNC.COLLECTIVE R15, `(.L_x_15406) ;  /* 0x000000000f087348 */ /* 0x001fea0003c00000 */
[----:B------:R1:W2:Y:S02]  /*1f920*/  SHFL.IDX P6, R14, R13, R12, R11 ;  /* 0x0000000c0d0e7389 */ /* 0x0002a400000c000b */
[----:B012---:R-:W-:Y:S01]  /*1f930*/  ENDCOLLECTIVE ;  /* 0x000000000000791b */ /* 0x007fe20003800000 */
.L_x_15406:
[----:B------:R-:W-:Y:S02]  /*1f940*/  IMAD.MOV.U32 R13, RZ, RZ, R3 ;  /* 0x000000ffff0d7224 */ /* 0x000fe400078e0003 */
[----:B------:R-:W-:Y:S02]  /*1f950*/  IMAD.MOV.U32 R12, RZ, RZ, 0x1 ;  /* 0x00000001ff0c7424 */ /* 0x000fe400078e00ff */
[----:B------:R-:W-:-:S07]  /*1f960*/  IMAD.MOV.U32 R5, RZ, RZ, R14 ;  /* 0x000000ffff057224 */ /* 0x000fce00078e000e */
[----:B------:R-:W-:Y:S05]  /*1f970*/  WARPSYNC.COLLECTIVE R15, `(.L_x_15407) ;  /* 0x000000000f087348 */ /* 0x000fea0003c00000 */
[----:B------:R0:W1:Y:S02]  /*1f980*/  SHFL.IDX P6, R14, R13, R12, R11 ;  /* 0x0000000c0d0e7389 */ /* 0x00006400000c000b */
[----:B01----:R-:W-:Y:S01]  /*1f990*/  ENDCOLLECTIVE ;  /* 0x000000000000791b */ /* 0x003fe20003800000 */
.L_x_15407:
        /* <DEDUP_REMOVED lines=15> */
.L_x_15408:
[----:B------:R-:W-:Y:S02]  /*1fa90*/  IMAD.MOV.U32 R13, RZ, RZ, R3 ;  /* 0x000000ffff0d7224 */ /* 0x000fe400078e0003 */
[----:B------:R-:W-:Y:S02]  /*1faa0*/  IMAD.MOV.U32 R12, RZ, RZ, 0x2 ;  /* 0x00000002ff0c7424 */ /* 0x000fe400078e00ff */
[----:B------:R-:W-:-:S07]  /*1fab0*/  IMAD.MOV.U32 R5, RZ, RZ, R14 ;  /* 0x000000ffff057224 */ /* 0x000fce00078e000e */
[----:B------:R-:W-:Y:S05]  /*1fac0*/  WARPSYNC.COLLECTIVE R15, `(.L_x_15409) ;  /* 0x000000000f087348 */ /* 0x000fea0003c00000 */
[----:B------:R0:W1:Y:S02]  /*1fad0*/  SHFL.IDX P6, R14, R13, R12, R11 ;  /* 0x0000000c0d0e7389 */ /* 0x00006400000c000b */
[----:B01----:R-:W-:Y:S01]  /*1fae0*/  ENDCOLLECTIVE ;  /* 0x000000000000791b */ /* 0x003fe20003800000 */
.L_x_15409:
        /* <DEDUP_REMOVED lines=11> */
[----:B------:R-:W-:-:S05]  /*1fba0*/  VIADD R6, R17, 0x30 ;  /* 0x0000003011067836 */ /* 0x000fca0000000000 */
[----:B------:R1:W-:Y:S04]  /*1fbb0*/  STL [R1+0x24], R6 ;  /* 0x0000240601007387 */ /* 0x0003e80000100800 */
[----:B------:R1:W-:Y:S01]  /*1fbc0*/  STL [R1+0x28], R8 ;  /* 0x0000280801007387 */ /* 0x0003e20000100800 */
[----:B0-----:R-:W-:-:S07]  /*1fbd0*/  IMAD.MOV.U32 R4, RZ, RZ, R14 ;  /* 0x000000ffff047224 */ /* 0x001fce00078e000e */
[----:B-1----:R-:W-:Y:S05]  /*1fbe0*/  WARPSYNC.COLLECTIVE R15, `(.L_x_15410) ;  /* 0x000000000f087348 */ /* 0x002fea0003c00000 */
[----:B------:R0:W2:Y:S02]  /*1fbf0*/  SHFL.IDX P6, R14, R13, R12, R11 ;  /* 0x0000000c0d0e7389 */ /* 0x0000a400000c000b */
[----:B012---:R-:W-:Y:S01]  /*1fc00*/  ENDCOLLECTIVE ;  /* 0x000000000000791b */ /* 0x007fe20003800000 */
.L_x_15410:
[----:B------:R-:W-:Y:S02]  /*1fc10*/  IMAD.MOV.U32 R13, RZ, RZ, R3 ;  /* 0x000000ffff0d7224 */ /* 0x000fe400078e0003 */
[----:B------:R-:W-:Y:S02]  /*1fc20*/  IMAD.MOV.U32 R12, RZ, RZ, 0x3 ;  /* 0x00000003ff0c7424 */ /* 0x000fe400078e00ff */
[----:B------:R-:W-:-:S07]  /*1fc30*/  IMAD.MOV.U32 R5, RZ, RZ, R14 ;  /* 0x000000ffff057224 */ /* 0x000fce00078e000e */
[----:B------:R-:W-:Y:S05]  /*1fc40*/  WARPSYNC.COLLECTIVE R15, `(.L_x_15411) ;  /* 0x000000000f087348 */ /* 0x000fea0003c00000 */
[----:B------:R0:W1:Y:S02]  /*1fc50*/  SHFL.IDX P6, R14, R13, R12, R11 ;  /* 0x0000000c0d0e7389 */ /* 0x00006400000c000b */
[----:B01----:R-:W-:Y:S01]  /*1fc60*/  ENDCOLLECTIVE ;  /* 0x000000000000791b */ /* 0x003fe20003800000 */
.L_x_15411:
        /* <DEDUP_REMOVED lines=15> */
.L_x_15412:
[----:B------:R-:W-:Y:S02]  /*1fd60*/  IMAD.MOV.U32 R13, RZ, RZ, R3 ;  /* 0x000000ffff0d7224 */ /* 0x000fe400078e0003 */
[----:B------:R-:W-:Y:S02]  /*1fd70*/  IMAD.MOV.U32 R12, RZ, RZ, 0x4 ;  /* 0x00000004ff0c7424 */ /* 0x000fe400078e00ff */
[----:B------:R-:W-:-:S07]  /*1fd80*/  IMAD.MOV.U32 R5, RZ, RZ, R14 ;  /* 0x000000ffff057224 */ /* 0x000fce00078e000e */
[----:B------:R-:W-:Y:S05]  /*1fd90*/  WARPSYNC.COLLECTIVE R15, `(.L_x_15413) ;  /* 0x000000000f087348 */ /* 0x000fea0003c00000 */
[----:B------:R0:W1:Y:S02]  /*1fda0*/  SHFL.IDX P6, R14, R13, R12, R11 ;  /* 0x0000000c0d0e7389 */ /* 0x00006400000c000b */
[----:B01----:R-:W-:Y:S01]  /*1fdb0*/  ENDCOLLECTIVE ;  /* 0x000000000000791b */ /* 0x003fe20003800000 */
.L_x_15413:
        /* <DEDUP_REMOVED lines=10> */
.L_x_15414:
        /* <DEDUP_REMOVED lines=13> */
.L_x_15415:
        /* <DEDUP_REMOVED lines=10> */
.L_x_15416:
        /* <DEDUP_REMOVED lines=13> */
.L_x_15417:
        /* <DEDUP_REMOVED lines=10> */
.L_x_15418:
        /* <DEDUP_REMOVED lines=11> */
.L_x_15419:
        /* <DEDUP_REMOVED lines=10> */
.L_x_15420:
[----:B------:R-:W-:Y:S01]  /*20290*/  @!PT LDS RZ, [RZ] ;  /* 0x00000000fffff984 */ /* 0x000fe20000000800 */
[----:B------:R-:W-:Y:S01]  /*202a0*/  @!PT LDS RZ, [RZ] ;  /* 0x00000000fffff984 */ /* 0x000fe20000000800 */
[----:B------:R-:W-:Y:S01]  /*202b0*/  @!PT LDS RZ, [RZ] ;  /* 0x00000000fffff984 */ /* 0x000fe20000000800 */
[----:B------:R1:W-:Y:S01]  /*202c0*/  @!P0 LDGSTS.E.BYPASS.LTC128B.128 [R26+0x1b400], desc[UR42][R4.64], !P1 ;  /* 0x1b400000041a8fae */ /* 0x0003e2000c901d6a */
[----:B------:R-:W-:Y:S01]  /*202d0*/  IMAD.MOV.U32 R0, RZ, RZ, R14 ;  /* 0x000000ffff007224 */ /* 0x000fe200078e000e */
[----:B------:R-:W-:Y:S06]  /*202e0*/  BRA `(.L_x_15421) ;  /* 0xffffff9800c07947 */ /* 0x000fec000383ffff */
.L_x_15252:
        /* <DEDUP_REMOVED lines=33> */
.L_x_15423:
[----:B------:R-:W-:Y:S05]  /*20500*/  BSYNC B0 ;  /* 0x0000000000007941 */ /* 0x000fea0003800000 */
.L_x_15422:
        /* <DEDUP_REMOVED lines=11> */
.L_x_15424:
        /* <DEDUP_REMOVED lines=12> */
.L_x_15425:
        /* <DEDUP_REMOVED lines=15> */
.L_x_15426:
        /* <DEDUP_REMOVED lines=12> */
.L_x_15427:
        /* <DEDUP_REMOVED lines=12> */
.L_x_15428:
        /* <DEDUP_REMOVED lines=12> */
.L_x_15429:
        /* <DEDUP_REMOVED lines=12> */
.L_x_15430:
        /* <DEDUP_REMOVED lines=12> */
.L_x_15431:
        /* <DEDUP_REMOVED lines=12> */
.L_x_15432:
        /* <DEDUP_REMOVED lines=12> */
.L_x_15433:
        /* <DEDUP_REMOVED lines=12> */
.L_x_15434:
        /* <DEDUP_REMOVED lines=12> */
.L_x_15435:
        /* <DEDUP_REMOVED lines=11> */
.L_x_15436:
[----:B------:R-:W-:Y:S02]  /*20ee0*/  IMAD.MOV.U32 R13, RZ, RZ, R0 ;  /* 0x000000ffff0d7224 */ /* 0x000fe400078e0000 */
[----:B------:R-:W-:Y:S02]  /*20ef0*/  IMAD.MOV.U32 R12, RZ, RZ, 0x7 ;  /* 0x00000007ff0c7424 */ /* 0x000fe400078e00ff */
[----:B------:R-:W-:-:S07]  /*20f00*/  IMAD.MOV.U32 R2, RZ, RZ, R14 ;  /* 0x000000ffff027224 */ /* 0x000fce00078e000e */
[----:B------:R-:W-:Y:S05]  /*20f10*/  WARPSYNC.COLLECTIVE R15, `(.L_x_15437) ;  /* 0x000000000f087348 */ /* 0x000fea0003c00000 */
[----:B------:R0:W1:Y:S02]  /*20f20*/  SHFL.IDX P6, R14, R13, R12, R11 ;  /* 0x0000000c0d0e7389 */ /* 0x00006400000c000b */
[----:B01----:R-:W-:Y:S01]  /*20f30*/  ENDCOLLECTIVE ;  /* 0x000000000000791b */ /* 0x003fe20003800000 */
.L_x_15437:
        /* <DEDUP_REMOVED lines=14> */
.L_x_15438:
[----:B------:R-:W-:Y:S01]  /*21020*/  IMAD.MOV.U32 R2, RZ, RZ, R14 ;  /* 0x000000ffff027224 */ /* 0x000fe200078e000e */
[----:B------:R-:W-:Y:S06]  /*21030*/  BRA `(.L_x_15439) ;  /* 0xffffff98002c7947 */ /* 0x000fec000383ffff */
.L_x_15257:
[----:B0-----:R0:W1:Y:S02]  /*21040*/  SYNCS.PHASECHK.TRANS64.TRYWAIT P0, [R22+URZ+0x32420], R3 ;  /* 0x03242003160075a7 */ /* 0x001064000800017f */
[----:B-1----:R-:W-:Y:S05]  /*21050*/  @!P0 NANOSLEEP.SYNCS 0x989680 ;  /* 0x009896800000895d */ /* 0x002fea0003900000 */
[----:B------:R-:W1:Y:S02]  /*21060*/  @!P0 SYNCS.PHASECHK.TRANS64 P0, [R22+URZ+0x32420], R3 ;  /* 0x03242003160085a7 */ /* 0x000e64000800007f */
[----:B-1----:R-:W-:Y:S05]  /*21070*/  @!P0 BRA `(.L_x_15257) ;  /* 0xfffffffc00f08947 */ /* 0x002fea000383ffff */
[----:B------:R-:W-:Y:S05]  /*21080*/  BRA `(.L_x_15440) ;  /* 0xffffff9800a07947 */ /* 0x000fea000383ffff */
.L_x_15260:
[----:B0-----:R0:W1:Y:S02]  /*21090*/  SYNCS.PHASECHK.TRANS64.TRYWAIT P0, [R30+URZ+0x32460], R3 ;  /* 0x032460031e0075a7 */ /* 0x001064000800017f */
[----:B-1----:R-:W-:Y:S05]  /*210a0*/  @!P0 NANOSLEEP.SYNCS 0x989680 ;  /* 0x009896800000895d */ /* 0x002fea0003900000 */
[----:B------:R-:W1:Y:S02]  /*210b0*/  @!P0 SYNCS.PHASECHK.TRANS64 P0, [R30+URZ+0x32460], R3 ;  /* 0x032460031e0085a7 */ /* 0x000e64000800007f */
[----:B-1----:R-:W-:Y:S05]  /*210c0*/  @!P0 BRA `(.L_x_15260) ;  /* 0xfffffffc00f08947 */ /* 0x002fea000383ffff */
[----:B------:R-:W-:Y:S05]  /*210d0*/  BRA `(.L_x_15441) ;  /* 0xffffff9800b07947 */ /* 0x000fea000383ffff */
.L_x_15261:
        /* <DEDUP_REMOVED lines=8> */
.L_x_15443:
[----:B------:R-:W-:Y:S05]  /*21160*/  BSYNC B0 ;  /* 0x0000000000007941 */ /* 0x000fea0003800000 */
.L_x_15442:
        /* <DEDUP_REMOVED lines=13> */
.L_x_15444:
        /* <DEDUP_REMOVED lines=9> */
.L_x_15445:
        /* <DEDUP_REMOVED lines=17> */
.L_x_15446:
[----:B------:R-:W-:Y:S02]  /*213e0*/  IMAD.MOV.U32 R13, RZ, RZ, R6 ;  /* 0x000000ffff0d7224 */ /* 0x000fe400078e0006 */
[----:B------:R-:W-:Y:S01]  /*213f0*/  IMAD.MOV.U32 R12, RZ, RZ, 0x2 ;  /* 0x00000002ff0c7424 */ /* 0x000fe200078e00ff */
[----:B------:R-:W-:-:S13]  /*21400*/  IADD3 R2, P3, R14, R0, RZ ;  /* 0x000000000e027210 */ /* 0x000fda0007f7e0ff */
[----:B------:R-:W-:Y:S05]  /*21410*/  WARPSYNC.COLLECTIVE R15, `(.L_x_15447) ;  /* 0x000000000f087348 */ /* 0x000fea0003c00000 */
[----:B------:R0:W1:Y:S02]  /*21420*/  SHFL.IDX P6, R14, R13, R12, R11 ;  /* 0x0000000c0d0e7389 */ /* 0x00006400000c000b */
[----:B01----:R-:W-:Y:S01]  /*21430*/  ENDCOLLECTIVE ;  /* 0x000000000000791b */ /* 0x003fe20003800000 */
.L_x_15447:
        /* <DEDUP_REMOVED lines=17> */
.L_x_15448:
[----:B------:R-:W-:Y:S02]  /*21550*/  IMAD.MOV.U32 R13, RZ, RZ, R6 ;  /* 0x000000ffff0d7224 */ /* 0x000fe400078e0006 */
[----:B------:R-:W-:Y:S01]  /*21560*/  IMAD.MOV.U32 R12, RZ, RZ, 0x3 ;  /* 0x00000003ff0c7424 */ /* 0x000fe200078e00ff */
[----:B------:R-:W-:-:S13]  /*21570*/  IADD3 R2, P3, R14, R0, RZ ;  /* 0x000000000e027210 */ /* 0x000fda0007f7e0ff */
[----:B------:R-:W-:Y:S05]  /*21580*/  WARPSYNC.COLLECTIVE R15, `(.L_x_15449) ;  /* 0x000000000f087348 */ /* 0x000fea0003c00000 */
[----:B------:R0:W1:Y:S02]  /*21590*/  SHFL.IDX P6, R14, R13, R12, R11 ;  /* 0x0000000c0d0e7389 */ /* 0x00006400000c000b */
[----:B01----:R-:W-:Y:S01]  /*215a0*/  ENDCOLLECTIVE ;  /* 0x000000000000791b */ /* 0x003fe20003800000 */
.L_x_15449:
        /* <DEDUP_REMOVED lines=17> */
.L_x_15450:
[----:B------:R-:W-:Y:S02]  /*216c0*/  IMAD.MOV.U32 R13, RZ, RZ, R6 ;  /* 0x000000ffff0d7224 */ /* 0x000fe400078e0006 */
[----:B------:R-:W-:Y:S01]  /*216d0*/  IMAD.MOV.U32 R12, RZ, RZ, 0x4 ;  /* 0x00000004ff0c7424 */ /* 0x000fe200078e00ff */
[----:B------:R-:W-:-:S13]  /*216e0*/  IADD3 R2, P3, R14, R0, RZ ;  /* 0x000000000e027210 */ /* 0x000fda0007f7e0ff */
[----:B------:R-:W-:Y:S05]  /*216f0*/  WARPSYNC.COLLECTIVE R15, `(.L_x_15451) ;  /* 0x000000000f087348 */ /* 0x000fea0003c00000 */
[----:B------:R0:W1:Y:S02]  /*21700*/  SHFL.IDX P6, R14, R13, R12, R11 ;  /* 0x0000000c0d0e7389 */ /* 0x00006400000c000b */
[----:B01----:R-:W-:Y:S01]  /*21710*/  ENDCOLLECTIVE ;  /* 0x000000000000791b */ /* 0x003fe20003800000 */
.L_x_15451:
        /* <DEDUP_REMOVED lines=17> */
.L_x_15452:
[----:B------:R-:W-:Y:S02]  /*21830*/  IMAD.MOV.U32 R13, RZ, RZ, R6 ;  /* 0x000000ffff0d7224 */ /* 0x000fe400078e0006 */
[----:B------:R-:W-:Y:S01]  /*21840*/  IMAD.MOV.U32 R12, RZ, RZ, 0x5 ;  /* 0x00000005ff0c7424 */ /* 0x000fe200078e00ff */
[----:B------:R-:W-:-:S13]  /*21850*/  IADD3 R2, P3, R14, R0, RZ ;  /* 0x000000000e027210 */ /* 0x000fda0007f7e0ff */
[----:B------:R-:W-:Y:S05]  /*21860*/  WARPSYNC.COLLECTIVE R15, `(.L_x_15453) ;  /* 0x000000000f087348 */ /* 0x000fea0003c00000 */
[----:B------:R0:W1:Y:S02]  /*21870*/  SHFL.IDX P6, R14, R13, R12, R11 ;  /* 0x0000000c0d0e7389 */ /* 0x00006400000c000b */
[----:B01----:R-:W-:Y:S01]  /*21880*/  ENDCOLLECTIVE ;  /* 0x000000000000791b */ /* 0x003fe20003800000 */
.L_x_15453:
        /* <DEDUP_REMOVED lines=12> */
.L_x_15454:
        /* <DEDUP_REMOVED lines=9> */
.L_x_15268:
[----:B0-----:R0:W1:Y:S02]  /*219e0*/  SYNCS.PHASECHK.TRANS64.TRYWAIT P0, [R6+URZ+0x32440], R21 ;  /* 0x03244015060075a7 */ /* 0x001064000800017f */
[----:B-1----:R-:W-:Y:S05]  /*219f0*/  @!P0 NANOSLEEP.SYNCS 0x989680 ;  /* 0x009896800000895d */ /* 0x002fea0003900000 */
[----:B------:R-:W1:Y:S02]  /*21a00*/  @!P0 SYNCS.PHASECHK.TRANS64 P0, [R6+URZ+0x32440], R21 ;  /* 0x03244015060085a7 */ /* 0x000e64000800007f */
[----:B-1----:R-:W-:Y:S05]  /*21a10*/  @!P0 BRA `(.L_x_15268) ;  /* 0xfffffffc00f08947 */ /* 0x002fea000383ffff */
[----:B------:R-:W-:Y:S05]  /*21a20*/  BRA `(.L_x_15456) ;  /* 0xffffff9c00487947 */ /* 0x000fea000383ffff */
.L_x_15269:
        /* <DEDUP_REMOVED lines=8> */
.L_x_15458:
[----:B------:R-:W-:Y:S05]  /*21ab0*/  BSYNC B1 ;  /* 0x0000000000017941 */ /* 0x000fea0003800000 */
.L_x_15457:
        /* <DEDUP_REMOVED lines=9> */
.L_x_15459:
[----:B------:R-:W-:Y:S02]  /*21b50*/  IMAD.MOV.U32 R13, RZ, RZ, R9 ;  /* 0x000000ffff0d7224 */ /* 0x000fe400078e0009 */
[----:B------:R-:W-:Y:S02]  /*21b60*/  IMAD.MOV.U32 R12, RZ, RZ, 0x1 ;  /* 0x00000001ff0c7424 */ /* 0x000fe400078e00ff */
[----:B------:R-:W-:-:S07]  /*21b70*/  IMAD.MOV.U32 R2, RZ, RZ, R14 ;  /* 0x000000ffff027224 */ /* 0x000fce00078e000e */
[----:B------:R-:W-:Y:S05]  /*21b80*/  WARPSYNC.COLLECTIVE R15, `(.L_x_15460) ;  /* 0x000000000f087348 */ /* 0x000fea0003c00000 */
[----:B------:R0:W1:Y:S02]  /*21b90*/  SHFL.IDX P6, R14, R13, R12, R11 ;  /* 0x0000000c0d0e7389 */ /* 0x00006400000c000b */
[----:B01----:R-:W-:Y:S01]  /*21ba0*/  ENDCOLLECTIVE ;  /* 0x000000000000791b */ /* 0x003fe20003800000 */
.L_x_15460:
        /* <DEDUP_REMOVED lines=11> */
.L_x_15461:
[----:B------:R-:W-:Y:S02]  /*21c60*/  IMAD.MOV.U32 R13, RZ, RZ, R9 ;  /* 0x000000ffff0d7224 */ /* 0x000fe400078e0009 */
[----:B------:R-:W-:Y:S02]  /*21c70*/  IMAD.MOV.U32 R12, RZ, RZ, 0x2 ;  /* 0x00000002ff0c7424 */ /* 0x000fe400078e00ff */
[----:B------:R-:W-:-:S07]  /*21c80*/  IMAD.MOV.U32 R2, RZ, RZ, R14 ;  /* 0x000000ffff027224 */ /* 0x000fce00078e000e */
[----:B------:R-:W-:Y:S05]  /*21c90*/  WARPSYNC.COLLECTIVE R15, `(.L_x_15462) ;  /* 0x000000000f087348 */ /* 0x000fea0003c00000 */
[----:B------:R0:W1:Y:S02]  /*21ca0*/  SHFL.IDX P6, R14, R13, R12, R11 ;  /* 0x0000000c0d0e7389 */ /* 0x00006400000c000b */
[----:B01----:R-:W-:Y:S01]  /*21cb0*/  ENDCOLLECTIVE ;  /* 0x000000000000791b */ /* 0x003fe20003800000 */
.L_x_15462:
        /* <DEDUP_REMOVED lines=11> */
.L_x_15463:
[----:B------:R-:W-:Y:S02]  /*21d70*/  IMAD.MOV.U32 R13, RZ, RZ, R9 ;  /* 0x000000ffff0d7224 */ /* 0x000fe400078e0009 */
[----:B------:R-:W-:Y:S02]  /*21d80*/  IMAD.MOV.U32 R12, RZ, RZ, 0x3 ;  /* 0x00000003ff0c7424 */ /* 0x000fe400078e00ff */
[----:B------:R-:W-:-:S07]  /*21d90*/  IMAD.MOV.U32 R2, RZ, RZ, R14 ;  /* 0x000000ffff027224 */ /* 0x000fce00078e000e */
[----:B------:R-:W-:Y:S05]  /*21da0*/  WARPSYNC.COLLECTIVE R15, `(.L_x_15464) ;  /* 0x000000000f087348 */ /* 0x000fea0003c00000 */
[----:B------:R0:W1:Y:S02]  /*21db0*/  SHFL.IDX P6, R14, R13, R12, R11 ;  /* 0x0000000c0d0e7389 */ /* 0x00006400000c000b */
[----:B01----:R-:W-:Y:S01]  /*21dc0*/  ENDCOLLECTIVE ;  /* 0x000000000000791b */ /* 0x003fe20003800000 */
.L_x_15464:
        /* <DEDUP_REMOVED lines=11> */
.L_x_15465:
[----:B------:R-:W-:Y:S02]  /*21e80*/  IMAD.MOV.U32 R13, RZ, RZ, R9 ;  /* 0x000000ffff0d7224 */ /* 0x000fe400078e0009 */
[----:B------:R-:W-:Y:S02]  /*21e90*/  IMAD.MOV.U32 R12, RZ, RZ, 0x4 ;  /* 0x00000004ff0c7424 */ /* 0x000fe400078e00ff */
[----:B------:R-:W-:-:S07]  /*21ea0*/  IMAD.MOV.U32 R2, RZ, RZ, R14 ;  /* 0x000000ffff027224 */ /* 0x000fce00078e000e */
[----:B------:R-:W-:Y:S05]  /*21eb0*/  WARPSYNC.COLLECTIVE R15, `(.L_x_15466) ;  /* 0x000000000f087348 */ /* 0x000fea0003c00000 */
[----:B------:R0:W1:Y:S02]  /*21ec0*/  SHFL.IDX P6, R14, R13, R12, R11 ;  /* 0x0000000c0d0e7389 */ /* 0x00006400000c000b */
[----:B01----:R-:W-:Y:S01]  /*21ed0*/  ENDCOLLECTIVE ;  /* 0x000000000000791b */ /* 0x003fe20003800000 */
.L_x_15466:
        /* <DEDUP_REMOVED lines=11> */
.L_x_15467:
[----:B------:R-:W-:Y:S02]  /*21f90*/  IMAD.MOV.U32 R13, RZ, RZ, R9 ;  /* 0x000000ffff0d7224 */ /* 0x000fe400078e0009 */
[----:B------:R-:W-:Y:S02]  /*21fa0*/  IMAD.MOV.U32 R12, RZ, RZ, 0x5 ;  /* 0x00000005ff0c7424 */ /* 0x000fe400078e00ff */
[----:B------:R-:W-:-:S07]  /*21fb0*/  IMAD.MOV.U32 R2, RZ, RZ, R14 ;  /* 0x000000ffff027224 */ /* 0x000fce00078e000e */
[----:B------:R-:W-:Y:S05]  /*21fc0*/  WARPSYNC.COLLECTIVE R15, `(.L_x_15468) ;  /* 0x000000000f087348 */ /* 0x000fea0003c00000 */
[----:B------:R0:W1:Y:S02]  /*21fd0*/  SHFL.IDX P6, R14, R13, R12, R11 ;  /* 0x0000000c0d0e7389 */ /* 0x00006400000c000b */
[----:B01----:R-:W-:Y:S01]  /*21fe0*/  ENDCOLLECTIVE ;  /* 0x000000000000791b */ /* 0x003fe20003800000 */
.L_x_15468:
        /* <DEDUP_REMOVED lines=11> */
.L_x_15469:
[----:B------:R-:W-:Y:S01]  /*220a0*/  IMAD.MOV.U32 R2, RZ, RZ, R14 ;  /* 0x000000ffff027224 */ /* 0x000fe200078e000e */
[----:B------:R-:W-:Y:S06]  /*220b0*/  BRA `(.L_x_15470) ;  /* 0xffffff9800787947 */ /* 0x000fec000383ffff */
.L_x_15274:
[----:B---3--:R3:W4:Y:S02]  /*220c0*/  SYNCS.PHASECHK.TRANS64.TRYWAIT P0, [R6+URZ+0x32460], R21 ;  /* 0x03246015060075a7 */ /* 0x008724000800017f */
[----:B----4-:R-:W-:Y:S05]  /*220d0*/  @!P0 NANOSLEEP.SYNCS 0x989680 ;  /* 0x009896800000895d */ /* 0x010fea0003900000 */
[----:B------:R-:W4:Y:S02]  /*220e0*/  @!P0 SYNCS.PHASECHK.TRANS64 P0, [R6+URZ+0x32460], R21 ;  /* 0x03246015060085a7 */ /* 0x000f24000800007f */
[----:B----4-:R-:W-:Y:S05]  /*220f0*/  @!P0 BRA `(.L_x_15274) ;  /* 0xfffffffc00f08947 */ /* 0x010fea000383ffff */
[----:B------:R-:W-:Y:S05]  /*22100*/  BRA `(.L_x_15471) ;  /* 0xffffff9800c87947 */ /* 0x000fea000383ffff */
.L_x_15275:
        /* <DEDUP_REMOVED lines=8> */
.L_x_15473:
[----:B------:R-:W-:Y:S05]  /*22190*/  BSYNC B1 ;  /* 0x0000000000017941 */ /* 0x000fea0003800000 */
.L_x_15472:
        /* <DEDUP_REMOVED lines=9> */
.L_x_15474:
[----:B------:R-:W-:Y:S02]  /*22230*/  IMAD.MOV.U32 R13, RZ, RZ, R9 ;  /* 0x000000ffff0d7224 */ /* 0x000fe400078e0009 */
[----:B------:R-:W-:Y:S01]  /*22240*/  IMAD.MOV.U32 R12, RZ, RZ, 0x1 ;  /* 0x00000001ff0c7424 */ /* 0x000fe200078e00ff */
[----:B------:R-:W-:-:S13]  /*22250*/  IADD3 R2, P0, R14, R0, RZ ;  /* 0x000000000e027210 */ /* 0x000fda0007f1e0ff */
[----:B------:R-:W-:Y:S05]  /*22260*/  WARPSYNC.COLLECTIVE R15, `(.L_x_15475) ;  /* 0x000000000f087348 */ /* 0x000fea0003c00000 */
[----:B------:R0:W1:Y:S02]  /*22270*/  SHFL.IDX P6, R14, R13, R12, R11 ;  /* 0x0000000c0d0e7389 */ /* 0x00006400000c000b */
[----:B01----:R-:W-:Y:S01]  /*22280*/  ENDCOLLECTIVE ;  /* 0x000000000000791b */ /* 0x003fe20003800000 */
.L_x_15475:
        /* <DEDUP_REMOVED lines=13> */
.L_x_15476:
[----:B------:R-:W-:Y:S02]  /*22360*/  IMAD.MOV.U32 R13, RZ, RZ, R9 ;  /* 0x000000ffff0d7224 */ /* 0x000fe400078e0009 */
[----:B------:R-:W-:Y:S01]  /*22370*/  IMAD.MOV.U32 R12, RZ, RZ, 0x2 ;  /* 0x00000002ff0c7424 */ /* 0x000fe200078e00ff */
[----:B------:R-:W-:-:S13]  /*22380*/  IADD3 R2, P0, R14, R0, RZ ;  /* 0x000000000e027210 */ /* 0x000fda0007f1e0ff */
[----:B------:R-:W-:Y:S05]  /*22390*/  WARPSYNC.COLLECTIVE R15, `(.L_x_15477) ;  /* 0x000000000f087348 */ /* 0x000fea0003c00000 */
[----:B------:R0:W1:Y:S02]  /*223a0*/  SHFL.IDX P6, R14, R13, R12, R11 ;  /* 0x0000000c0d0e7389 */ /* 0x00006400000c000b */
[----:B01----:R-:W-:Y:S01]  /*223b0*/  ENDCOLLECTIVE ;  /* 0x000000000000791b */ /* 0x003fe20003800000 */
.L_x_15477:
        /* <DEDUP_REMOVED lines=13> */
.L_x_15478:
[----:B------:R-:W-:Y:S02]  /*22490*/  IMAD.MOV.U32 R13, RZ, RZ, R9 ;  /* 0x000000ffff0d7224 */ /* 0x000fe400078e0009 */
[----:B------:R-:W-:Y:S01]  /*224a0*/  IMAD.MOV.U32 R12, RZ, RZ, 0x3 ;  /* 0x00000003ff0c7424 */ /* 0x000fe200078e00ff */
[----:B------:R-:W-:-:S13]  /*224b0*/  IADD3 R2, P0, R14, R0, RZ ;  /* 0x000000000e027210 */ /* 0x000fda0007f1e0ff */
[----:B------:R-:W-:Y:S05]  /*224c0*/  WARPSYNC.COLLECTIVE R15, `(.L_x_15479) ;  /* 0x000000000f087348 */ /* 0x000fea0003c00000 */
[----:B------:R0:W1:Y:S02]  /*224d0*/  SHFL.IDX P6, R14, R13, R12, R11 ;  /* 0x0000000c0d0e7389 */ /* 0x00006400000c000b */
[----:B01----:R-:W-:Y:S01]  /*224e0*/  ENDCOLLECTIVE ;  /* 0x000000000000791b */ /* 0x003fe20003800000 */
.L_x_15479:
        /* <DEDUP_REMOVED lines=13> */
.L_x_15480:
[----:B------:R-:W-:Y:S02]  /*225c0*/  IMAD.MOV.U32 R13, RZ, RZ, R9 ;  /* 0x000000ffff0d7224 */ /* 0x000fe400078e0009 */
[----:B------:R-:W-:Y:S01]  /*225d0*/  IMAD.MOV.U32 R12, RZ, RZ, 0x4 ;  /* 0x00000004ff0c7424 */ /* 0x000fe200078e00ff */
[----:B------:R-:W-:-:S13]  /*225e0*/  IADD3 R2, P0, R14, R0, RZ ;  /* 0x000000000e027210 */ /* 0x000fda0007f1e0ff */
[----:B------:R-:W-:Y:S05]  /*225f0*/  WARPSYNC.COLLECTIVE R15, `(.L_x_15481) ;  /* 0x000000000f087348 */ /* 0x000fea0003c00000 */
[----:B------:R0:W1:Y:S02]  /*22600*/  SHFL.IDX P6, R14, R13, R12, R11 ;  /* 0x0000000c0d0e7389 */ /* 0x00006400000c000b */
[----:B01----:R-:W-:Y:S01]  /*22610*/  ENDCOLLECTIVE ;  /* 0x000000000000791b */ /* 0x003fe20003800000 */
.L_x_15481:
        /* <DEDUP_REMOVED lines=13> */
.L_x_15482:
[----:B------:R-:W-:Y:S02]  /*226f0*/  IMAD.MOV.U32 R13, RZ, RZ, R9 ;  /* 0x000000ffff0d7224 */ /* 0x000fe400078e0009 */
[----:B------:R-:W-:Y:S01]  /*22700*/  IMAD.MOV.U32 R12, RZ, RZ, 0x5 ;  /* 0x00000005ff0c7424 */ /* 0x000fe200078e00ff */
[----:B------:R-:W-:-:S13]  /*22710*/  IADD3 R2, P0, R14, R0, RZ ;  /* 0x000000000e027210 */ /* 0x000fda0007f1e0ff */
[----:B------:R-:W-:Y:S05]  /*22720*/  WARPSYNC.COLLECTIVE R15, `(.L_x_15483) ;  /* 0x000000000f087348 */ /* 0x000fea0003c00000 */
[----:B------:R0:W1:Y:S02]  /*22730*/  SHFL.IDX P6, R14, R13, R12, R11 ;  /* 0x0000000c0d0e7389 */ /* 0x00006400000c000b */
[----:B01----:R-:W-:Y:S01]  /*22740*/  ENDCOLLECTIVE ;  /* 0x000000000000791b */ /* 0x003fe20003800000 */
.L_x_15483:
        /* <DEDUP_REMOVED lines=13> */
.L_x_15484:
[----:B------:R-:W-:Y:S05]  /*22820*/  BRA `(.L_x_15485) ;  /* 0xffffff9800147947 */ /* 0x000fea000383ffff */
.L_x_15283:
        /* <DEDUP_REMOVED lines=8> */
.L_x_15487:
[----:B------:R-:W-:Y:S05]  /*228b0*/  BSYNC B0 ;  /* 0x0000000000007941 */ /* 0x000fea0003800000 */
.L_x_15486:
        /* <DEDUP_REMOVED lines=9> */
.L_x_15488:
        /* <DEDUP_REMOVED lines=18> */
.L_x_15489:
[----:B------:R-:W-:Y:S01]  /*22a70*/  IMAD.MOV.U32 R12, RZ, RZ, 0x2 ;  /* 0x00000002ff0c7424 */ /* 0x000fe200078e00ff */
[----:B------:R-:W-:-:S05]  /*22a80*/  SEL R6, R14, RZ, P1 ;  /* 0x000000ff0e067207 */ /* 0x000fca0000800000 */
[----:B------:R-:W-:-:S04]  /*22a90*/  IMAD.IADD R6, R5, 0x1, R6 ;  /* 0x0000000105067824 */ /* 0x000fc800078e0206 */
[----:B------:R-:W-:-:S07]  /*22aa0*/  IMAD.MOV.U32 R13, RZ, RZ, R6 ;  /* 0x000000ffff0d7224 */ /* 0x000fce00078e0006 */
[----:B------:R-:W-:Y:S05]  /*22ab0*/  WARPSYNC.COLLECTIVE R15, `(.L_x_15490) ;  /* 0x000000000f087348 */ /* 0x000fea0003c00000 */
[----:B------:R0:W1:Y:S02]  /*22ac0*/  SHFL.UP P6, R14, R13, R12, R11 ;  /* 0x0400000c0d0e7389 */ /* 0x00006400000c000b */
[----:B01----:R-:W-:Y:S01]  /*22ad0*/  ENDCOLLECTIVE ;  /* 0x000000000000791b */ /* 0x003fe20003800000 */
.L_x_15490:
[----:B------:R-:W-:Y:S01]  /*22ae0*/  IMAD.MOV.U32 R12, RZ, RZ, 0x4 ;  /* 0x00000004ff0c7424 */ /* 0x000fe200078e00ff */
[----:B------:R-:W-:-:S05]  /*22af0*/  SEL R7, R14, RZ, P2 ;  /* 0x000000ff0e077207 */ /* 0x000fca0001000000 */
[----:B------:R-:W-:-:S04]  /*22b00*/  IMAD.IADD R7, R6, 0x1, R7 ;  /* 0x0000000106077824 */ /* 0x000fc800078e0207 */
[----:B------:R-:W-:-:S07]  /*22b10*/  IMAD.MOV.U32 R13, RZ, RZ, R7 ;  /* 0x000000ffff0d7224 */ /* 0x000fce00078e0007 */
[----:B------:R-:W-:Y:S05]  /*22b20*/  WARPSYNC.COLLECTIVE R15, `(.L_x_15491) ;  /* 0x000000000f087348 */ /* 0x000fea0003c00000 */
[----:B------:R0:W1:Y:S02]  /*22b30*/  SHFL.UP P6, R14, R13, R12, R11 ;  /* 0x0400000c0d0e7389 */ /* 0x00006400000c000b */
[----:B01----:R-:W-:Y:S01]  /*22b40*/  ENDCOLLECTIVE ;  /* 0x000000000000791b */ /* 0x003fe20003800000 */
.L_x_15491:
[----:B------:R-:W-:Y:S01]  /*22b50*/  IMAD.MOV.U32 R12, RZ, RZ, 0x8 ;  /* 0x00000008ff0c7424 */ /* 0x000fe200078e00ff */
[----:B------:R-:W-:-:S05]  /*22b60*/  SEL R2, R14, RZ, P3 ;  /* 0x000000ff0e027207 */ /* 0x000fca0001800000 */
[----:B------:R-:W-:-:S04]  /*22b70*/  IMAD.IADD R2, R7, 0x1, R2 ;  /* 0x0000000107027824 */ /* 0x000fc800078e0202 */
[----:B------:R-:W-:-:S07]  /*22b80*/  IMAD.MOV.U32 R13, RZ, RZ, R2 ;  /* 0x000000ffff0d7224 */ /* 0x000fce00078e0002 */
[----:B------:R-:W-:Y:S05]  /*22b90*/  WARPSYNC.COLLECTIVE R15, `(.L_x_15492) ;  /* 0x000000000f087348 */ /* 0x000fea0003c00000 */
[----:B------:R0:W1:Y:S02]  /*22ba0*/  SHFL.UP P6, R14, R13, R12, R11 ;  /* 0x0400000c0d0e7389 */ /* 0x00006400000c000b */
[----:B01----:R-:W-:Y:S01]  /*22bb0*/  ENDCOLLECTIVE ;  /* 0x000000000000791b */ /* 0x003fe20003800000 */
.L_x_15492:
[----:B------:R-:W-:Y:S01]  /*22bc0*/  IMAD.MOV.U32 R12, RZ, RZ, 0x10 ;  /* 0x00000010ff0c7424 */ /* 0x000fe200078e00ff */
[----:B------:R-:W-:-:S05]  /*22bd0*/  SEL R3, R14, RZ, P4 ;  /* 0x000000ff0e037207 */ /* 0x000fca0002000000 */
[----:B------:R-:W-:-:S04]  /*22be0*/  IMAD.IADD R3, R2, 0x1, R3 ;  /* 0x0000000102037824 */ /* 0x000fc800078e0203 */
[----:B------:R-:W-:-:S07]  /*22bf0*/  IMAD.MOV.U32 R13, RZ, RZ, R3 ;  /* 0x000000ffff0d7224 */ /* 0x000fce00078e0003 */
[----:B------:R-:W-:Y:S05]  /*22c00*/  WARPSYNC.COLLECTIVE R15, `(.L_x_15493) ;  /* 0x000000000f087348 */ /* 0x000fea0003c00000 */
[----:B------:R0:W1:Y:S02]  /*22c10*/  SHFL.UP P6, R14, R13, R12, R11 ;  /* 0x0400000c0d0e7389 */ /* 0x00006400000c000b */
[----:B01----:R-:W-:Y:S01]  /*22c20*/  ENDCOLLECTIVE ;  /* 0x000000000000791b */ /* 0x003fe20003800000 */
.L_x_15493:
        /* <DEDUP_REMOVED lines=8> */
.L_x_15494:
[----:B------:R-:W-:Y:S05]  /*22cb0*/  BRA `(.L_x_15495) ;  /* 0xffffff9800707947 */ /* 0x000fea000383ffff */
.L_x_15288:
        /* <DEDUP_REMOVED lines=8> */
.L_x_15497:
[----:B------:R-:W-:Y:S05]  /*22d40*/  BSYNC B0 ;  /* 0x0000000000007941 */ /* 0x000fea0003800000 */
.L_x_15496:
        /* <DEDUP_REMOVED lines=8> */
.L_x_15498:
[----:B------:R-:W-:Y:S01]  /*22dd0*/  IMAD.MOV.U32 R12, RZ, RZ, 0x4 ;  /* 0x00000004ff0c7424 */ /* 0x000fe200078e00ff */
[----:B------:R-:W-:-:S05]  /*22de0*/  SEL R2, R14, RZ, P2 ;  /* 0x000000ff0e027207 */ /* 0x000fca0001000000 */
[----:B------:R-:W-:-:S04]  /*22df0*/  IMAD.IADD R2, R13, 0x1, R2 ;  /* 0x000000010d027824 */ /* 0x000fc800078e0202 */
[----:B------:R-:W-:-:S07]  /*22e00*/  IMAD.MOV.U32 R13, RZ, RZ, R2 ;  /* 0x000000ffff0d7224 */ /* 0x000fce00078e0002 */
[----:B------:R-:W-:Y:S05]  /*22e10*/  WARPSYNC.COLLECTIVE R15, `(.L_x_15499) ;  /* 0x000000000f087348 */ /* 0x000fea0003c00000 */
[----:B------:R0:W1:Y:S02]  /*22e20*/  SHFL.UP P6, R14, R13, R12, R11 ;  /* 0x0400000c0d0e7389 */ /* 0x00006400000c000b */
[----:B01----:R-:W-:Y:S01]  /*22e30*/  ENDCOLLECTIVE ;  /* 0x000000000000791b */ /* 0x003fe20003800000 */
.L_x_15499:
[----:B------:R-:W-:Y:S01]  /*22e40*/  IMAD.MOV.U32 R12, RZ, RZ, 0x8 ;  /* 0x00000008ff0c7424 */ /* 0x000fe200078e00ff */
[----:B------:R-:W-:-:S05]  /*22e50*/  SEL R3, R14, RZ, P3 ;  /* 0x000000ff0e037207 */ /* 0x000fca0001800000 */
[----:B------:R-:W-:-:S04]  /*22e60*/  IMAD.IADD R3, R2, 0x1, R3 ;  /* 0x0000000102037824 */ /* 0x000fc800078e0203 */
[----:B------:R-:W-:-:S07]  /*22e70*/  IMAD.MOV.U32 R13, RZ, RZ, R3 ;  /* 0x000000ffff0d7224 */ /* 0x000fce00078e0003 */
[----:B------:R-:W-:Y:S05]  /*22e80*/  WARPSYNC.COLLECTIVE R15, `(.L_x_15500) ;  /* 0x000000000f087348 */ /* 0x000fea0003c00000 */
[----:B------:R0:W1:Y:S02]  /*22e90*/  SHFL.UP P6, R14, R13, R12, R11 ;  /* 0x0400000c0d0e7389 */ /* 0x00006400000c000b */
[----:B01----:R-:W-:Y:S01]  /*22ea0*/  ENDCOLLECTIVE ;  /* 0x000000000000791b */ /* 0x003fe20003800000 */
.L_x_15500:
[----:B------:R-:W-:Y:S01]  /*22eb0*/  IMAD.MOV.U32 R12, RZ, RZ, 0x10 ;  /* 0x00000010ff0c7424 */ /* 0x000fe200078e00ff */
[----:B------:R-:W-:-:S05]  /*22ec0*/  SEL R4, R14, RZ, P4 ;  /* 0x000000ff0e047207 */ /* 0x000fca0002000000 */
[----:B------:R-:W-:-:S04]  /*22ed0*/  IMAD.IADD R4, R3, 0x1, R4 ;  /* 0x0000000103047824 */ /* 0x000fc800078e0204 */
[----:B------:R-:W-:-:S07]  /*22ee0*/  IMAD.MOV.U32 R13, RZ, RZ, R4 ;  /* 0x000000ffff0d7224 */ /* 0x000fce00078e0004 */
[----:B------:R-:W-:Y:S05]  /*22ef0*/  WARPSYNC.COLLECTIVE R15, `(.L_x_15501) ;  /* 0x000000000f087348 */ /* 0x000fea0003c00000 */
[----:B------:R0:W1:Y:S02]  /*22f00*/  SHFL.UP P6, R14, R13, R12, R11 ;  /* 0x0400000c0d0e7389 */ /* 0x00006400000c000b */
[----:B01----:R-:W-:Y:S01]  /*22f10*/  ENDCOLLECTIVE ;  /* 0x000000000000791b */ /* 0x003fe20003800000 */
.L_x_15501:
        /* <DEDUP_REMOVED lines=8> */
.L_x_15502:
[----:B------:R-:W-:Y:S05]  /*22fa0*/  BRA `(.L_x_15503) ;  /* 0xffffff9800507947 */ /* 0x000fea000383ffff */
.L_x_15290:
[----:B------:R-:W-:Y:S01]  /*22fb0*/  BSSY B0, `(.L_x_15504) ;  /* 0x0000006000007945 */ /* 0x000fe20003800000 */
[----:B------:R-:W-:Y:S01]  /*22fc0*/  PLOP3.LUT P6, PT, P6, PT, PT, 0x8, 0x0 ;  /* 0x000000000000781c */ /* 0x000fe200037ce170 */
[----:B------:R-:W-:-:S12]  /*22fd0*/  IMAD.MOV.U32 R15, RZ, RZ, -0x1 ;  /* 0xffffffffff0f7424 */ /* 0x000fd800078e00ff */
[----:B01----:R-:W-:Y:S05]  /*22fe0*/  WARPSYNC.COLLECTIVE R15, `(.L_x_15505) ;  /* 0x000000000f087348 */ /* 0x003fea0003c00000 */
[----:B------:R-:W-:Y:S01]  /*22ff0*/  VOTE.ANY R14, PT, P6 ;  /* 0x00000000000e7806 */ /* 0x000fe200030e0100 */
[----:B01----:R-:W-:Y:S06]  /*23000*/  ENDCOLLECTIVE ;  /* 0x000000000000791b */ /* 0x003fec0003800000 */
.L_x_15505:
[----:B------:R-:W-:Y:S05]  /*23010*/  BSYNC B0 ;  /* 0x0000000000007941 */ /* 0x000fea0003800000 */
.L_x_15504:
        /* <DEDUP_REMOVED lines=9> */
.L_x_15506:
[----:B------:R-:W-:Y:S01]  /*230b0*/  IMAD.MOV.U32 R5, RZ, RZ, R14 ;  /* 0x000000ffff057224 */ /* 0x000fe200078e000e */
[----:B------:R-:W-:Y:S06]  /*230c0*/  BRA `(.L_x_15507) ;  /* 0xffffff9800407947 */ /* 0x000fec000383ffff */
.L_x_15292:
[----:B------:R-:W-:Y:S01]  /*230d0*/  BSSY B0, `(.L_x_15508) ;  /* 0x0000007000007945 */ /* 0x000fe20003800000 */
[----:B------:R-:W-:Y:S02]  /*230e0*/  IMAD.MOV.U32 R13, RZ, RZ, R2 ;  /* 0x000000ffff0d7224 */ /* 0x000fe400078e0002 */
[----:B------:R-:W-:Y:S02]  /*230f0*/  IMAD.MOV.U32 R11, RZ, RZ, 0x1f ;  /* 0x0000001fff0b7424 */ /* 0x000fe400078e00ff */
[----:B------:R-:W-:-:S07]  /*23100*/  IMAD.MOV.U32 R15, RZ, RZ, -0x1 ;  /* 0xffffffffff0f7424 */ /* 0x000fce00078e00ff */
[----:B0123--:R-:W-:Y:S05]  /*23110*/  WARPSYNC.COLLECTIVE R15, `(.L_x_15509) ;  /* 0x000000000f087348 */ /* 0x00ffea0003c00000 */
[----:B------:R4:W0:Y:S02]  /*23120*/  SHFL.IDX P6, R14, R13, R12, R11 ;  /* 0x0000000c0d0e7389 */ /* 0x00082400000c000b */
[----:B01234-:R-:W-:Y:S01]  /*23130*/  ENDCOLLECTIVE ;  /* 0x000000000000791b */ /* 0x01ffe20003800000 */
.L_x_15509:
[----:B------:R-:W-:Y:S05]  /*23140*/  BSYNC B0 ;  /* 0x0000000000007941 */ /* 0x000fea0003800000 */
.L_x_15508:
[----:B------:R-:W-:Y:S05]  /*23150*/  BRA `(.L_x_15291) ;  /* 0xffffff9800387947 */ /* 0x000fea000383ffff */
.L_x_15296:
[----:B0-----:R0:W1:Y:S02]  /*23160*/  SYNCS.PHASECHK.TRANS64.TRYWAIT P0, [R5+URZ+0x32420], R0 ;  /* 0x03242000050075a7 */ /* 0x001064000800017f */
[----:B-1----:R-:W-:Y:S05]  /*23170*/  @!P0 NANOSLEEP.SYNCS 0x989680 ;  /* 0x009896800000895d */ /* 0x002fea0003900000 */
[----:B------:R-:W1:Y:S02]  /*23180*/  @!P0 SYNCS.PHASECHK.TRANS64 P0, [R5+URZ+0x32420], R0 ;  /* 0x03242000050085a7 */ /* 0x000e64000800007f */
[----:B-1----:R-:W-:Y:S05]  /*23190*/  @!P0 BRA `(.L_x_15296) ;  /* 0xfffffffc00f08947 */ /* 0x002fea000383ffff */
[----:B------:R-:W-:Y:S05]  /*231a0*/  BRA `(.L_x_15510) ;  /* 0xffffff9c00b07947 */ /* 0x000fea000383ffff */
.L_x_15297:
        /* <DEDUP_REMOVED lines=11> */
.L_x_15512:
[----:B------:R-:W-:Y:S05]  /*23260*/  BSYNC B0 ;  /* 0x0000000000007941 */ /* 0x000fea0003800000 */
.L_x_15511:
[----:B------:R-:W-:Y:S05]  /*23270*/  BRA `(.L_x_15513) ;  /* 0xffffff9c00987947 */ /* 0x000fea000383ffff */
.L_x_15298:
[----:B------:R-:W-:Y:S01]  /*23280*/  BSSY B0, `(.L_x_15514) ;  /* 0x0000006000007945 */ /* 0x000fe20003800000 */
[----:B------:R-:W-:-:S07]  /*23290*/  IMAD.MOV.U32 R15, RZ, RZ, -0x1 ;  /* 0xffffffffff0f7424 */ /* 0x000fce00078e00ff */
[----:B0-234-:R-:W-:Y:S05]  /*232a0*/  WARPSYNC.COLLECTIVE R15, `(.L_x_15515) ;  /* 0x000000000f0c7348 */ /* 0x01dfea0003c00000 */
[----:B------:R-:W-:Y:S02]  /*232b0*/  ELECT P6, UR62, PT ;  /* 0x00000000003e782f */ /* 0x000fe400038c0000 */
[----:B------:R-:W-:Y:S01]  /*232c0*/  MOV R14, UR62 ;  /* 0x0000003e000e7c02 */ /* 0x000fe20008000f00 */
[----:B0-234-:R-:W-:Y:S10]  /*232d0*/  ENDCOLLECTIVE ;  /* 0x000000000000791b */ /* 0x01dff40003800000 */
.L_x_15515:
[----:B------:R-:W-:Y:S05]  /*232e0*/  BSYNC B0 ;  /* 0x0000000000007941 */ /* 0x000fea0003800000 */
.L_x_15514:
[----:B------:R-:W-:Y:S05]  /*232f0*/  BRA `(.L_x_15516) ;  /* 0xffffff9c008c7947 */ /* 0x000fea000383ffff */
.L_x_15300:
[----:B0-----:R0:W1:Y:S02]  /*23300*/  SYNCS.PHASECHK.TRANS64.TRYWAIT P1, [R3+URZ+0x32440], R2 ;  /* 0x03244002030075a7 */ /* 0x001064000802017f */
[----:B-1----:R-:W-:Y:S05]  /*23310*/  @!P1 NANOSLEEP.SYNCS 0x989680 ;  /* 0x009896800000995d */ /* 0x002fea0003900000 */
[----:B------:R-:W1:Y:S02]  /*23320*/  @!P1 SYNCS.PHASECHK.TRANS64 P1, [R3+URZ+0x32440], R2 ;  /* 0x03244002030095a7 */ /* 0x000e64000802007f */
[----:B-1----:R-:W-:Y:S05]  /*23330*/  @!P1 BRA `(.L_x_15300) ;  /* 0xfffffffc00f09947 */ /* 0x002fea000383ffff */
[----:B------:R-:W-:Y:S05]  /*23340*/  BRA `(.L_x_15517) ;  /* 0xffffff9c00ac7947 */ /* 0x000fea000383ffff */
.L_x_15302:
[----:B-1----:R1:W0:Y:S02]  /*23350*/  SYNCS.PHASECHK.TRANS64.TRYWAIT P1, [R25+URZ+0x32440], R0 ;  /* 0x03244000190075a7 */ /* 0x002224000802017f */
[----:B0-----:R-:W-:Y:S05]  /*23360*/  @!P1 NANOSLEEP.SYNCS 0x989680 ;  /* 0x009896800000995d */ /* 0x001fea0003900000 */
[----:B------:R-:W0:Y:S02]  /*23370*/  @!P1 SYNCS.PHASECHK.TRANS64 P1, [R25+URZ+0x32440], R0 ;  /* 0x03244000190095a7 */ /* 0x000e24000802007f */
[----:B0-----:R-:W-:Y:S05]  /*23380*/  @!P1 BRA `(.L_x_15302) ;  /* 0xfffffffc00f09947 */ /* 0x001fea000383ffff */
[----:B------:R-:W-:Y:S05]  /*23390*/  BRA `(.L_x_15518) ;  /* 0xffffff9c00b87947 */ /* 0x000fea000383ffff */
.L_x_15304:
[----:B------:R0:W0:Y:S02]  /*233a0*/  SYNCS.PHASECHK.TRANS64.TRYWAIT P1, [R3+URZ+0x32460], R2 ;  /* 0x03246002030075a7 */ /* 0x000024000802017f */
[----:B0-----:R-:W-:Y:S05]  /*233b0*/  @!P1 NANOSLEEP.SYNCS 0x989680 ;  /* 0x009896800000995d */ /* 0x001fea0003900000 */
[----:B------:R-:W0:Y:S02]  /*233c0*/  @!P1 SYNCS.PHASECHK.TRANS64 P1, [R3+URZ+0x32460], R2 ;  /* 0x03246002030095a7 */ /* 0x000e24000802007f */
[----:B0-----:R-:W-:Y:S05]  /*233d0*/  @!P1 BRA `(.L_x_15304) ;  /* 0xfffffffc00f09947 */ /* 0x001fea000383ffff */
[----:B------:R-:W-:Y:S05]  /*233e0*/  BRA `(.L_x_15519) ;  /* 0xffffff9c00b47947 */ /* 0x000fea000383ffff */
.L_x_15520:
        /* <DEDUP_REMOVED lines=9> */
.L_x_15572:


//--------------------- .nv.global.init           --------------------------
	.section	.nv.global.init,"aw",@progbits
.nv.global.init:
	.type		$str$23,@object
	.size		$str$23,($str$24 - $str$23)
$str$23:
        /*0000*/ 	.byte	0x28, 0x61, 0x64, 0x64, 0x72, 0x65, 0x73, 0x73, 0x20, 0x26, 0x20, 0x6d, 0x61, 0x73, 0x6b, 0x29
        /*0010*/ 	.byte	0x20, 0x3d, 0x3d, 0x20, 0x30, 0x00
	.type		$str$24,@object
	.size		$str$24,(__unnamed_11 - $str$24)
$str$24:
        /*0016*/ 	.byte	0x2f, 0x74, 0x6d, 0x70, 0x2f, 0x6f, 0x73, 0x73, 0x5f, 0x6b, 0x65, 0x72, 0x6e, 0x65, 0x6c, 0x73
        /*0026*/ 	.byte	0x5f, 0x73, 0x72, 0x63, 0x2f, 0x66, 0x6c, 0x61, 0x73, 0x68, 0x5f, 0x61, 0x74, 0x74, 0x65, 0x6e
        /*0036*/ 	.byte	0x74, 0x69, 0x6f, 0x6e, 0x2f, 0x63, 0x73, 0x72, 0x63, 0x2f, 0x63, 0x75, 0x74, 0x6c, 0x61, 0x73
        /*0046*/ 	.byte	0x73, 0x2f, 0x69, 0x6e, 0x63, 0x6c, 0x75, 0x64, 0x65, 0x2f, 0x63, 0x75, 0x74, 0x65, 0x2f, 0x70
        /*0056*/ 	.byte	0x6f, 0x69, 0x6e, 0x74, 0x65, 0x72, 0x5f, 0x66, 0x6c, 0x61, 0x67, 0x67, 0x65, 0x64, 0x2e, 0x68
        /*0066*/ 	.byte	0x70, 0x70, 0x00
	.type		__unnamed_11,@object
	.size		__unnamed_11,(__unnamed_4 - __unnamed_11)
__unnamed_11:
        /* <DEDUP_REMOVED lines=24> */
	.type		__unnamed_4,@object
	.size		__unnamed_4,(__unnamed_12 - __unnamed_4)
__unnamed_4:
        /* <DEDUP_REMOVED lines=24> */
        /*0369*/ 	.byte	0x00
	.type		__unnamed_12,@object
	.size		__unnamed_12,(__unnamed_7 - __unnamed_12)
__unnamed_12:
        /* <DEDUP_REMOVED lines=24> */
        /*04ea*/ 	.byte	0x26, 0x5d, 0x00
	.type		__unnamed_7,@object
	.size		__unnamed_7,(__unnamed_17 - __unnamed_7)
__unnamed_7:
        /* <DEDUP_REMOVED lines=25> */
	.type		__unnamed_17,@object
	.size		__unnamed_17,(__unnamed_5 - __unnamed_17)
__unnamed_17:
        /* <DEDUP_REMOVED lines=25> */
	.type		__unnamed_5,@object
	.size		__unnamed_5,(__unnamed_13 - __unnamed_5)
__unnamed_5:
        /* <DEDUP_REMOVED lines=25> */
	.type		__unnamed_13,@object
	.size		__unnamed_13,(__unnamed_6 - __unnamed_13)
__unnamed_13:
        /* <DEDUP_REMOVED lines=28> */
        /*0b39*/ 	.byte	0x34, 0x30, 0x39, 0x36, 0x3e, 0x3e, 0x3e, 0x3e, 0x3e, 0x5d, 0x00
	.type		__unnamed_6,@object
	.size		__unnamed_6,(__unnamed_8 - __unnamed_6)
__unnamed_6:
        /* <DEDUP_REMOVED lines=29> */
	.type		__unnamed_8,@object
	.size		__unnamed_8,(__unnamed_1 - __unnamed_8)
__unnamed_8:
        /* <DEDUP_REMOVED lines=28> */
        /*0ed0*/ 	.byte	0x34, 0x30, 0x39, 0x36, 0x3e, 0x3e, 0x3e, 0x3e, 0x3e, 0x20, 0x26, 0x5d, 0x00
	.type		__unnamed_1,@object
	.size		__unnamed_1,(__unnamed_9 - __unnamed_1)
__unnamed_1:
        /* <DEDUP_REMOVED lines=28> */
        /*109d*/ 	.byte	0x3c, 0x36, 0x31, 0x34, 0x34, 0x3e, 0x3e, 0x3e, 0x3e, 0x3e, 0x20, 0x26, 0x5d, 0x00
	.type		__unnamed_9,@object
	.size		__unnamed_9,(__unnamed_10 - __unnamed_9)
__unnamed_9:
        /* <DEDUP_REMOVED lines=28> */
        /*126b*/ 	.byte	0x3a, 0x43, 0x3c, 0x33, 0x32, 0x37, 0x36, 0x38, 0x3e, 0x3e, 0x3e, 0x3e, 0x3e, 0x5d, 0x00
	.type		__unnamed_10,@object
	.size		__unnamed_10,(__unnamed_3 - __unnamed_10)
__unnamed_10:
        /* <DEDUP_REMOVED lines=29> */
	.type		__unnamed_3,@object
	.size		__unnamed_3,(__unnamed_15 - __unnamed_3)
__unnamed_3:
        /* <DEDUP_REMOVED lines=29> */
	.type		__unnamed_15,@object
	.size		__unnamed_15,(__unnamed_16 - __unnamed_15)
__unnamed_15:
        /* <DEDUP_REMOVED lines=29> */
	.type		__unnamed_16,@object
	.size		__unnamed_16,(__unnamed_2 - __unnamed_16)
__unnamed_16:
        /* <DEDUP_REMOVED lines=29> */
	.type		__unnamed_2,@object
	.size		__unnamed_2,(__unnamed_18 - __unnamed_2)
__unnamed_2:
        /* <DEDUP_REMOVED lines=29> */
	.type		__unnamed_18,@object
	.size		__unnamed_18,(__unnamed_14 - __unnamed_18)
__unnamed_18:
        /* <DEDUP_REMOVED lines=29> */
	.type		__unnamed_14,@object
	.size		__unnamed_14,(.L_13 - __unnamed_14)
__unnamed_14:
        /* <DEDUP_REMOVED lines=29> */
        /*1f29*/ 	.byte	0x5d, 0x00
.L_13:


//--------------------- .nv.shared._ZN7cutlass13device_kernelIN5flash11enable_sm90INS1_16FlashAttnFwdSm90INS1_25CollectiveMainloopFwdSm90ILi2EN4cute5tupleIJNS5_1CILi1EEES8_S8_EEENS6_IJNS7_ILi128EEENS7_ILi96EEENS7_ILi192EEEEEELi128ENS_10bfloat16_tEfNS_4arch4Sm90ELb0ELb0ELb0ELb0ELb1ELb0ELb0ELb1ELb1ELb1ELb0ELb0EEENS1_21CollectiveEpilogueFwdINS6_IJSA_SA_SB_EEES9_SE_SG_Li256ELb0ELb1ELb0ELb0EEENS1_29StaticPersistentTileSchedulerILb0EEEEEEEEEvNT_6ParamsE --------------------------
	.section	.nv.shared._ZN7cutlass13device_kernelIN5flash11enable_sm90INS1_16FlashAttnFwdSm90INS1_25CollectiveMainloopFwdSm90ILi2EN4cute5tupleIJNS5_1CILi1EEES8_S8_EEENS6_IJNS7_ILi128EEENS7_ILi96EEENS7_ILi192EEEEEELi128ENS_10bfloat16_tEfNS_4arch4Sm90ELb0ELb0ELb0ELb0ELb1ELb0ELb0ELb1ELb1ELb1ELb0ELb0EEENS1_21CollectiveEpilogueFwdINS6_IJSA_SA_SB_EEES9_SE_SG_Li256ELb0ELb1ELb0ELb0EEENS1_29StaticPersistentTileSchedulerILb0EEEEEEEEEvNT_6ParamsE,"aw",@nobits
	.sectionflags	@""
	.align	16
	.zero		1024


//--------------------- .nv.shared.reserved.0     --------------------------
	.section	.nv.shared.reserved.0,"aw",@nobits
	.weak		__nv_reservedSMEM_offset_0_alias
	.size		__nv_reservedSMEM_offset_0_alias, 0, 0
	.other		__nv_reservedSMEM_offset_0_alias,@"STO_CUDA_RESERVED_SHARED STV_DEFAULT"
__nv_reservedSMEM_offset_0_alias:
	.zero		0


//--------------------- .nv.global                --------------------------
	.section	.nv.global,"aw",@nobits
.nv.global:
	.type		_ZN73_INTERNAL_2ea2b8f4_37_flash_fwd_hdimdiff_bf16_paged_sm90_cu_9949e2e8_67674cute1_E,@object
	.size		_ZN73_INTERNAL_2ea2b8f4_37_flash_fwd_hdimdiff_bf16_paged_sm90_cu_9949e2e8_67674cute1_E,(_ZN73_INTERNAL_2ea2b8f4_37_flash_fwd_hdimdiff_bf16_paged_sm90_cu_9949e2e8_67674cuda3std3__45__cpo6cbeginE - _ZN73_INTERNAL_2ea2b8f4_37_flash_fwd_hdimdiff_bf16_paged_sm90_cu_9949e2e8_67674cute1_E)
_ZN73_INTERNAL_2ea2b8f4_37_flash_fwd_hdimdiff_bf16_paged_sm90_cu_9949e2e8_67674cute1_E:
	.zero		1
	.type		_ZN73_INTERNAL_2ea2b8f4_37_flash_fwd_hdimdiff_bf16_paged_sm90_cu_9949e2e8_67674cuda3std3__45__cpo6cbeginE,@object
	.size		_ZN73_INTERNAL_2ea2b8f4_37_flash_fwd_hdimdiff_bf16_paged_sm90_cu_9949e2e8_67674cuda3std3__45__cpo6cbeginE,(_ZN73_INTERNAL_2ea2b8f4_37_flash_fwd_hdimdiff_bf16_paged_sm90_cu_9949e2e8_67674cuda3std3__48in_placeE - _ZN73_INTERNAL_2ea2b8f4_37_flash_fwd_hdimdiff_bf16_paged_sm90_cu_9949e2e8_67674cuda3std3__45__cpo6cbeginE)
_ZN73_INTERNAL_2ea2b8f4_37_flash_fwd_hdimdiff_bf16_paged_sm90_cu_9949e2e8_67674cuda3std3__45__cpo6cbeginE:
	.zero		1
	.type		_ZN73_INTERNAL_2ea2b8f4_37_flash_fwd_hdimdiff_bf16_paged_sm90_cu_9949e2e8_67674cuda3std3__48in_placeE,@object
	.size		_ZN73_INTERNAL_2ea2b8f4_37_flash_fwd_hdimdiff_bf16_paged_sm90_cu_9949e2e8_67674cuda3std3__48in_placeE,(_ZN73_INTERNAL_2ea2b8f4_37_flash_fwd_hdimdiff_bf16_paged_sm90_cu_9949e2e8_67674cuda3std6ranges3__45__cpo9iter_moveE - _ZN73_INTERNAL_2ea2b8f4_37_flash_fwd_hdimdiff_bf16_paged_sm90_cu_9949e2e8_67674cuda3std3__48in_placeE)
_ZN73_INTERNAL_2ea2b8f4_37_flash_fwd_hdimdiff_bf16_paged_sm90_cu_9949e2e8_67674cuda3std3__48in_placeE:
	.zero		1
	.type		_ZN73_INTERNAL_2ea2b8f4_37_flash_fwd_hdimdiff_bf16_paged_sm90_cu_9949e2e8_67674cuda3std6ranges3__45__cpo9iter_moveE,@object
	.size		_ZN73_INTERNAL_2ea2b8f4_37_flash_fwd_hdimdiff_bf16_paged_sm90_cu_9949e2e8_67674cuda3std6ranges3__45__cpo9iter_moveE,(_ZN73_INTERNAL_2ea2b8f4_37_flash_fwd_hdimdiff_bf16_paged_sm90_cu_9949e2e8_67674cuda3std3__45__cpo5beginE - _ZN73_INTERNAL_2ea2b8f4_37_flash_fwd_hdimdiff_bf16_paged_sm90_cu_9949e2e8_67674cuda3std6ranges3__45__cpo9iter_moveE)
_ZN73_INTERNAL_2ea2b8f4_37_flash_fwd_hdimdiff_bf16_paged_sm90_cu_9949e2e8_67674cuda3std6ranges3__45__cpo9iter_moveE:
	.zero		1
	.type		_ZN73_INTERNAL_2ea2b8f4_37_flash_fwd_hdimdiff_bf16_paged_sm90_cu_9949e2e8_67674cuda3std3__45__cpo5beginE,@object
	.size		_ZN73_INTERNAL_2ea2b8f4_37_flash_fwd_hdimdiff_bf16_paged_sm90_cu_9949e2e8_67674cuda3std3__45__cpo5beginE,(_ZN73_INTERNAL_2ea2b8f4_37_flash_fwd_hdimdiff_bf16_paged_sm90_cu_9949e2e8_67674cuda3std3__475_GLOBAL__N__2ea2b8f4_37_flash_fwd_hdimdiff_bf16_paged_sm90_cu_9949e2e8_67676ignoreE - _ZN73_INTERNAL_2ea2b8f4_37_flash_fwd_hdimdiff_bf16_paged_sm90_cu_9949e2e8_67674cuda3std3__45__cpo5beginE)
_ZN73_INTERNAL_2ea2b8f4_37_flash_fwd_hdimdiff_bf16_paged_sm90_cu_9949e2e8_67674cuda3std3__45__cpo5beginE:
	.zero		1
	.type		_ZN73_INTERNAL_2ea2b8f4_37_flash_fwd_hdimdiff_bf16_paged_sm90_cu_9949e2e8_67674cuda3std3__475_GLOBAL__N__2ea2b8f4_37_flash_fwd_hdimdiff_bf16_paged_sm90_cu_9949e2e8_67676ignoreE,@object
	.size		_ZN73_INTERNAL_2ea2b8f4_37_flash_fwd_hdimdiff_bf16_paged_sm90_cu_9949e2e8_67674cuda3std3__475_GLOBAL__N__2ea2b8f4_37_flash_fwd_hdimdiff_bf16_paged_sm90_cu_9949e2e8_67676ignoreE,(_ZN73_INTERNAL_2ea2b8f4_37_flash_fwd_hdimdiff_bf16_paged_sm90_cu_9949e2e8_67674cute7productE - _ZN73_INTERNAL_2ea2b8f4_37_flash_fwd_hdimdiff_bf16_paged_sm90_cu_9949e2e8_67674cuda3std3__475_GLOBAL__N__2ea2b8f4_37_flash_fwd_hdimdiff_bf16_paged_sm90_cu_9949e2e8_67676ignoreE)
_ZN73_INTERNAL_2ea2b8f4_37_flash_fwd_hdimdiff_bf16_paged_sm90_cu_9949e2e8_67674cuda3std3__475_GLOBAL__N__2ea2b8f4_37_flash_fwd_hdimdiff_bf16_paged_sm90_cu_9949e2e8_67676ignoreE:
	.zero		1
	.type		_ZN73_INTERNAL_2ea2b8f4_37_flash_fwd_hdimdiff_bf16_paged_sm90_cu_9949e2e8_67674cute7productE,@object
	.size		_ZN73_INTERNAL_2ea2b8f4_37_flash_fwd_hdimdiff_bf16_paged_sm90_cu_9949e2e8_67674cute7productE,(_ZN73_INTERNAL_2ea2b8f4_37_flash_fwd_hdimdiff_bf16_paged_sm90_cu_9949e2e8_67674cuda3std3__45__cpo3endE - _ZN73_INTERNAL_2ea2b8f4_37_flash_fwd_hdimdiff_bf16_paged_sm90_cu_9949e2e8_67674cute7productE)
_ZN73_INTERNAL_2ea2b8f4_37_flash_fwd_hdimdiff_bf16_paged_sm90_cu_9949e2e8_67674cute7productE:
	.zero		1
	.type		_ZN73_INTERNAL_2ea2b8f4_37_flash_fwd_hdimdiff_bf16_paged_sm90_cu_9949e2e8_67674cuda3std3__45__cpo3endE,@object
	.size		_ZN73_INTERNAL_2ea2b8f4_37_flash_fwd_hdimdiff_bf16_paged_sm90_cu_9949e2e8_67674cuda3std3__45__cpo3endE,(_ZN73_INTERNAL_2ea2b8f4_37_flash_fwd_hdimdiff_bf16_paged_sm90_cu_9949e2e8_67674cuda3std3__419piecewise_constructE - _ZN73_INTERNAL_2ea2b8f4_37_flash_fwd_hdimdiff_bf16_paged_sm90_cu_9949e2e8_67674cuda3std3__45__cpo3endE)
_ZN73_INTERNAL_2ea2b8f4_37_flash_fwd_hdimdiff_bf16_paged_sm90_cu_9949e2e8_67674cuda3std3__45__cpo3endE:
	.zero		1
	.type		_ZN73_INTERNAL_2ea2b8f4_37_flash_fwd_hdimdiff_bf16_paged_sm90_cu_9949e2e8_67674cuda3std3__419piecewise_constructE,@object
	.size		_ZN73_INTERNAL_2ea2b8f4_37_flash_fwd_hdimdiff_bf16_paged_sm90_cu_9949e2e8_67674cuda3std3__419piecewise_constructE,(_ZN73_INTERNAL_2ea2b8f4_37_flash_fwd_hdimdiff_bf16_paged_sm90_cu_9949e2e8_67674cuda3std3__45__cpo4cendE - _ZN73_INTERNAL_2ea2b8f4_37_flash_fwd_hdimdiff_bf16_paged_sm90_cu_9949e2e8_67674cuda3std3__419piecewise_constructE)
_ZN73_INTERNAL_2ea2b8f4_37_flash_fwd_hdimdiff_bf16_paged_sm90_cu_9949e2e8_67674cuda3std3__419piecewise_constructE:
	.zero		1
	.type		_ZN73_INTERNAL_2ea2b8f4_37_flash_fwd_hdimdiff_bf16_paged_sm90_cu_9949e2e8_67674cuda3std3__45__cpo4cendE,@object
	.size		_ZN73_INTERNAL_2ea2b8f4_37_flash_fwd_hdimdiff_bf16_paged_sm90_cu_9949e2e8_67674cuda3std3__45__cpo4cendE,(_ZN73_INTERNAL_2ea2b8f4_37_flash_fwd_hdimdiff_bf16_paged_sm90_cu_9949e2e8_67674cuda3std6ranges3__45__cpo4swapE - _ZN73_INTERNAL_2ea2b8f4_37_flash_fwd_hdimdiff_bf16_paged_sm90_cu_9949e2e8_67674cuda3std3__45__cpo4cendE)
_ZN73_INTERNAL_2ea2b8f4_37_flash_fwd_hdimdiff_bf16_paged_sm90_cu_9949e2e8_67674cuda3std3__45__cpo4cendE:
	.zero		1
	.type		_ZN73_INTERNAL_2ea2b8f4_37_flash_fwd_hdimdiff_bf16_paged_sm90_cu_9949e2e8_67674cuda3std6ranges3__45__cpo4swapE,@object
	.size		_ZN73_INTERNAL_2ea2b8f4_37_flash_fwd_hdimdiff_bf16_paged_sm90_cu_9949e2e8_67674cuda3std6ranges3__45__cpo4swapE,(.L_25 - _ZN73_INTERNAL_2ea2b8f4_37_flash_fwd_hdimdiff_bf16_paged_sm90_cu_9949e2e8_67674cuda3std6ranges3__45__cpo4swapE)
_ZN73_INTERNAL_2ea2b8f4_37_flash_fwd_hdimdiff_bf16_paged_sm90_cu_9949e2e8_67674cuda3std6ranges3__45__cpo4swapE:
	.zero		1
.L_25:


//--------------------- .nv.shared._ZN7cutlass13device_kernelIN5flash11enable_sm90INS1_16FlashAttnFwdSm90INS1_25CollectiveMainloopFwdSm90ILi2EN4cute5tupleIJNS5_1CILi1EEES8_S8_EEENS6_IJNS7_ILi128EEENS7_ILi96EEENS7_ILi192EEEEEELi128ENS_10bfloat16_tEfNS_4arch4Sm90ELb0ELb0ELb0ELb1ELb1ELb0ELb0ELb1ELb1ELb1ELb0ELb0EEENS1_21CollectiveEpilogueFwdINS6_IJSA_SA_SB_EEES9_SE_SG_Li256ELb1ELb1ELb0ELb0EEENS1_36VarlenDynamicPersistentTileSchedulerILi128ELi96ELi256ELi128ELb0ELb1ELb1ELb0ELb1ELb1EEEEEEEEEvNT_6ParamsE --------------------------
	.section	.nv.shared._ZN7cutlass13device_kernelIN5flash11enable_sm90INS1_16FlashAttnFwdSm90INS1_25CollectiveMainloopFwdSm90ILi2EN4cute5tupleIJNS5_1CILi1EEES8_S8_EEENS6_IJNS7_ILi128EEENS7_ILi96EEENS7_ILi192EEEEEELi128ENS_10bfloat16_tEfNS_4arch4Sm90ELb0ELb0ELb0ELb1ELb1ELb0ELb0ELb1ELb1ELb1ELb0ELb0EEENS1_21CollectiveEpilogueFwdINS6_IJSA_SA_SB_EEES9_SE_SG_Li256ELb1ELb1ELb0ELb0EEENS1_36VarlenDynamicPersistentTileSchedulerILi128ELi96ELi256ELi128ELb0ELb1ELb1ELb0ELb1ELb1EEEEEEEEEvNT_6ParamsE,"aw",@nobits
	.sectionflags	@""
	.align	16
	.zero		1024


//--------------------- .nv.shared._ZN7cutlass13device_kernelIN5flash11enable_sm90INS1_16FlashAttnFwdSm90INS1_25CollectiveMainloopFwdSm90ILi2EN4cute5tupleIJNS5_1CILi1EEES8_S8_EEENS6_IJNS7_ILi128EEENS7_ILi96EEENS7_ILi192EEEEEELi128ENS_10bfloat16_tEfNS_4arch4Sm90ELb0ELb0ELb0ELb1ELb1ELb1ELb0ELb1ELb1ELb1ELb0ELb0EEENS1_21CollectiveEpilogueFwdINS6_IJSA_SA_SB_EEES9_SE_SG_Li256ELb1ELb1ELb0ELb0EEENS1_36VarlenDynamicPersistentTileSchedulerILi128ELi96ELi256ELi128ELb0ELb1ELb1ELb0ELb1ELb1EEEEEEEEEvNT_6ParamsE --------------------------
	.section	.nv.shared._ZN7cutlass13device_kernelIN5flash11enable_sm90INS1_16FlashAttnFwdSm90INS1_25CollectiveMainloopFwdSm90ILi2EN4cute5tupleIJNS5_1CILi1EEES8_S8_EEENS6_IJNS7_ILi128EEENS7_ILi96EEENS7_ILi192EEEEEELi128ENS_10bfloat16_tEfNS_4arch4Sm90ELb0ELb0ELb0ELb1ELb1ELb1ELb0ELb1ELb1ELb1ELb0ELb0EEENS1_21CollectiveEpilogueFwdINS6_IJSA_SA_SB_EEES9_SE_SG_Li256ELb1ELb1ELb0ELb0EEENS1_36VarlenDynamicPersistentTileSchedulerILi128ELi96ELi256ELi128ELb0ELb1ELb1ELb0ELb1ELb1EEEEEEEEEvNT_6ParamsE,"aw",@nobits
	.sectionflags	@""
	.align	16
	.zero		1024


//--------------------- .nv.shared._ZN7cutlass13device_kernelIN5flash11enable_sm90INS1_16FlashAttnFwdSm90INS1_25CollectiveMainloopFwdSm90ILi2EN4cute5tupleIJNS5_1CILi1EEES8_S8_EEENS6_IJNS7_ILi128EEENS7_ILi96EEENS7_ILi192EEEEEELi128ENS_10bfloat16_tEfNS_4arch4Sm90ELb0ELb1ELb0ELb0ELb1ELb0ELb0ELb1ELb1ELb1ELb0ELb0EEENS1_21CollectiveEpilogueFwdINS6_IJSA_SA_SB_EEES9_SE_SG_Li256ELb0ELb1ELb0ELb0EEENS1_30DynamicPersistentTileSchedulerILi256ELi128ELb0ELb1ELb1EEEEEEEEEvNT_6ParamsE --------------------------
	.section	.nv.shared._ZN7cutlass13device_kernelIN5flash11enable_sm90INS1_16FlashAttnFwdSm90INS1_25CollectiveMainloopFwdSm90ILi2EN4cute5tupleIJNS5_1CILi1EEES8_S8_EEENS6_IJNS7_ILi128EEENS7_ILi96EEENS7_ILi192EEEEEELi128ENS_10bfloat16_tEfNS_4arch4Sm90ELb0ELb1ELb0ELb0ELb1ELb0ELb0ELb1ELb1ELb1ELb0ELb0EEENS1_21CollectiveEpilogueFwdINS6_IJSA_SA_SB_EEES9_SE_SG_Li256ELb0ELb1ELb0ELb0EEENS1_30DynamicPersistentTileSchedulerILi256ELi128ELb0ELb1ELb1EEEEEEEEEvNT_6ParamsE,"aw",@nobits
	.sectionflags	@""
	.align	16
	.zero		1024


//--------------------- .nv.shared._ZN7cutlass13device_kernelIN5flash11enable_sm90INS1_16FlashAttnFwdSm90INS1_25CollectiveMainloopFwdSm90ILi2EN4cute5tupleIJNS5_1CILi1EEES8_S8_EEENS6_IJNS7_ILi128EEENS7_ILi96EEENS7_ILi192EEEEEELi128ENS_10bfloat16_tEfNS_4arch4Sm90ELb0ELb1ELb0ELb1ELb1ELb0ELb0ELb1ELb1ELb1ELb0ELb0EEENS1_21CollectiveEpilogueFwdINS6_IJSA_SA_SB_EEES9_SE_SG_Li256ELb1ELb1ELb0ELb0EEENS1_36VarlenDynamicPersistentTileSchedulerILi128ELi96ELi256ELi128ELb0ELb1ELb1ELb1ELb0ELb1EEEEEEEEEvNT_6ParamsE --------------------------
	.section	.nv.shared._ZN7cutlass13device_kernelIN5flash11enable_sm90INS1_16FlashAttnFwdSm90INS1_25CollectiveMainloopFwdSm90ILi2EN4cute5tupleIJNS5_1CILi1EEES8_S8_EEENS6_IJNS7_ILi128EEENS7_ILi96EEENS7_ILi192EEEEEELi128ENS_10bfloat16_tEfNS_4arch4Sm90ELb0ELb1ELb0ELb1ELb1ELb0ELb0ELb1ELb1ELb1ELb0ELb0EEENS1_21CollectiveEpilogueFwdINS6_IJSA_SA_SB_EEES9_SE_SG_Li256ELb1ELb1ELb0ELb0EEENS1_36VarlenDynamicPersistentTileSchedulerILi128ELi96ELi256ELi128ELb0ELb1ELb1ELb1ELb0ELb1EEEEEEEEEvNT_6ParamsE,"aw",@nobits
	.sectionflags	@""
	.align	16
	.zero		1024


//--------------------- .nv.shared._ZN7cutlass13device_kernelIN5flash11enable_sm90INS1_16FlashAttnFwdSm90INS1_25CollectiveMainloopFwdSm90ILi2EN4cute5tupleIJNS5_1CILi1EEES8_S8_EEENS6_IJNS7_ILi128EEENS7_ILi96EEENS7_ILi192EEEEEELi128ENS_10bfloat16_tEfNS_4arch4Sm90ELb0ELb1ELb0ELb1ELb1ELb1ELb0ELb1ELb1ELb1ELb0ELb0EEENS1_21CollectiveEpilogueFwdINS6_IJSA_SA_SB_EEES9_SE_SG_Li256ELb1ELb1ELb0ELb0EEENS1_36VarlenDynamicPersistentTileSchedulerILi128ELi96ELi256ELi128ELb0ELb1ELb1ELb1ELb0ELb1EEEEEEEEEvNT_6ParamsE --------------------------
	.section	.nv.shared._ZN7cutlass13device_kernelIN5flash11enable_sm90INS1_16FlashAttnFwdSm90INS1_25CollectiveMainloopFwdSm90ILi2EN4cute5tupleIJNS5_1CILi1EEES8_S8_EEENS6_IJNS7_ILi128EEENS7_ILi96EEENS7_ILi192EEEEEELi128ENS_10bfloat16_tEfNS_4arch4Sm90ELb0ELb1ELb0ELb1ELb1ELb1ELb0ELb1ELb1ELb1ELb0ELb0EEENS1_21CollectiveEpilogueFwdINS6_IJSA_SA_SB_EEES9_SE_SG_Li256ELb1ELb1ELb0ELb0EEENS1_36VarlenDynamicPersistentTileSchedulerILi128ELi96ELi256ELi128ELb0ELb1ELb1ELb1ELb0ELb1EEEEEEEEEvNT_6ParamsE,"aw",@nobits
	.sectionflags	@""
	.align	16
	.zero		1024


//--------------------- .nv.shared._ZN7cutlass13device_kernelIN5flash11enable_sm90INS1_16FlashAttnFwdSm90INS1_25CollectiveMainloopFwdSm90ILi2EN4cute5tupleIJNS5_1CILi1EEES8_S8_EEENS6_IJNS7_ILi128EEENS7_ILi96EEENS7_ILi192EEEEEELi128ENS_10bfloat16_tEfNS_4arch4Sm90ELb1ELb0ELb0ELb0ELb1ELb0ELb0ELb1ELb1ELb1ELb0ELb0EEENS1_21CollectiveEpilogueFwdINS6_IJSA_SA_SB_EEES9_SE_SG_Li256ELb0ELb1ELb0ELb0EEENS1_30DynamicPersistentTileSchedulerILi256ELi128ELb0ELb1ELb1EEEEEEEEEvNT_6ParamsE --------------------------
	.section	.nv.shared._ZN7cutlass13device_kernelIN5flash11enable_sm90INS1_16FlashAttnFwdSm90INS1_25CollectiveMainloopFwdSm90ILi2EN4cute5tupleIJNS5_1CILi1EEES8_S8_EEENS6_IJNS7_ILi128EEENS7_ILi96EEENS7_ILi192EEEEEELi128ENS_10bfloat16_tEfNS_4arch4Sm90ELb1ELb0ELb0ELb0ELb1ELb0ELb0ELb1ELb1ELb1ELb0ELb0EEENS1_21CollectiveEpilogueFwdINS6_IJSA_SA_SB_EEES9_SE_SG_Li256ELb0ELb1ELb0ELb0EEENS1_30DynamicPersistentTileSchedulerILi256ELi128ELb0ELb1ELb1EEEEEEEEEvNT_6ParamsE,"aw",@nobits
	.sectionflags	@""
	.align	16
	.zero		1024


//--------------------- .nv.shared._ZN7cutlass13device_kernelIN5flash11enable_sm90INS1_16FlashAttnFwdSm90INS1_25CollectiveMainloopFwdSm90ILi2EN4cute5tupleIJNS5_1CILi1EEES8_S8_EEENS6_IJNS7_ILi128EEENS7_ILi96EEENS7_ILi192EEEEEELi128ENS_10bfloat16_tEfNS_4arch4Sm90ELb1ELb0ELb0ELb1ELb1ELb0ELb0ELb1ELb1ELb1ELb0ELb0EEENS1_21CollectiveEpilogueFwdINS6_IJSA_SA_SB_EEES9_SE_SG_Li256ELb1ELb1ELb0ELb0EEENS1_36VarlenDynamicPersistentTileSchedulerILi128ELi96ELi256ELi128ELb0ELb1ELb1ELb1ELb1ELb1EEEEEEEEEvNT_6ParamsE --------------------------
	.section	.nv.shared._ZN7cutlass13device_kernelIN5flash11enable_sm90INS1_16FlashAttnFwdSm90INS1_25CollectiveMainloopFwdSm90ILi2EN4cute5tupleIJNS5_1CILi1EEES8_S8_EEENS6_IJNS7_ILi128EEENS7_ILi96EEENS7_ILi192EEEEEELi128ENS_10bfloat16_tEfNS_4arch4Sm90ELb1ELb0ELb0ELb1ELb1ELb0ELb0ELb1ELb1ELb1ELb0ELb0EEENS1_21CollectiveEpilogueFwdINS6_IJSA_SA_SB_EEES9_SE_SG_Li256ELb1ELb1ELb0ELb0EEENS1_36VarlenDynamicPersistentTileSchedulerILi128ELi96ELi256ELi128ELb0ELb1ELb1ELb1ELb1ELb1EEEEEEEEEvNT_6ParamsE,"aw",@nobits
	.sectionflags	@""
	.align	16
	.zero		1024


//--------------------- .nv.shared._ZN7cutlass13device_kernelIN5flash11enable_sm90INS1_16FlashAttnFwdSm90INS1_25CollectiveMainloopFwdSm90ILi2EN4cute5tupleIJNS5_1CILi1EEES8_S8_EEENS6_IJNS7_ILi128EEENS7_ILi96EEENS7_ILi192EEEEEELi128ENS_10bfloat16_tEfNS_4arch4Sm90ELb1ELb0ELb0ELb1ELb1ELb1ELb0ELb1ELb1ELb1ELb0ELb0EEENS1_21CollectiveEpilogueFwdINS6_IJSA_SA_SB_EEES9_SE_SG_Li256ELb1ELb1ELb0ELb0EEENS1_36VarlenDynamicPersistentTileSchedulerILi128ELi96ELi256ELi128ELb0ELb1ELb1ELb1ELb1ELb1EEEEEEEEEvNT_6ParamsE --------------------------
	.section	.nv.shared._ZN7cutlass13device_kernelIN5flash11enable_sm90INS1_16FlashAttnFwdSm90INS1_25CollectiveMainloopFwdSm90ILi2EN4cute5tupleIJNS5_1CILi1EEES8_S8_EEENS6_IJNS7_ILi128EEENS7_ILi96EEENS7_ILi192EEEEEELi128ENS_10bfloat16_tEfNS_4arch4Sm90ELb1ELb0ELb0ELb1ELb1ELb1ELb0ELb1ELb1ELb1ELb0ELb0EEENS1_21CollectiveEpilogueFwdINS6_IJSA_SA_SB_EEES9_SE_SG_Li256ELb1ELb1ELb0ELb0EEENS1_36VarlenDynamicPersistentTileSchedulerILi128ELi96ELi256ELi128ELb0ELb1ELb1ELb1ELb1ELb1EEEEEEEEEvNT_6ParamsE,"aw",@nobits
	.sectionflags	@""
	.align	16
	.zero		1024


//--------------------- .nv.shared._ZN7cutlass13device_kernelIN5flash11enable_sm90INS1_16FlashAttnFwdSm90INS1_25CollectiveMainloopFwdSm90ILi2EN4cute5tupleIJNS5_1CILi1EEES8_S8_EEENS6_IJNS7_ILi64EEESA_SA_EEELi512ENS_10bfloat16_tEfNS_4arch4Sm90ELb0ELb0ELb0ELb0ELb1ELb0ELb0ELb0ELb0ELb1ELb0ELb0EEENS1_21CollectiveEpilogueFwdINS6_IJSA_NS7_ILi512EEESA_EEES9_SC_SE_Li256ELb0ELb1ELb0ELb0EEENS1_29StaticPersistentTileSchedulerILb0EEEEEEEEEvNT_6ParamsE --------------------------
	.section	.nv.shared._ZN7cutlass13device_kernelIN5flash11enable_sm90INS1_16FlashAttnFwdSm90INS1_25CollectiveMainloopFwdSm90ILi2EN4cute5tupleIJNS5_1CILi1EEES8_S8_EEENS6_IJNS7_ILi64EEESA_SA_EEELi512ENS_10bfloat16_tEfNS_4arch4Sm90ELb0ELb0ELb0ELb0ELb1ELb0ELb0ELb0ELb0ELb1ELb0ELb0EEENS1_21CollectiveEpilogueFwdINS6_IJSA_NS7_ILi512EEESA_EEES9_SC_SE_Li256ELb0ELb1ELb0ELb0EEENS1_29StaticPersistentTileSchedulerILb0EEEEEEEEEvNT_6ParamsE,"aw",@nobits
	.sectionflags	@""
	.align	16
	.zero		1024


//--------------------- .nv.shared._ZN7cutlass13device_kernelIN5flash11enable_sm90INS1_16FlashAttnFwdSm90INS1_25CollectiveMainloopFwdSm90ILi2EN4cute5tupleIJNS5_1CILi1EEES8_S8_EEENS6_IJNS7_ILi64EEESA_SA_EEELi512ENS_10bfloat16_tEfNS_4arch4Sm90ELb0ELb0ELb0ELb0ELb1ELb0ELb1ELb0ELb0ELb1ELb0ELb0EEENS1_21CollectiveEpilogueFwdINS6_IJSA_NS7_ILi512EEESA_EEES9_SC_SE_Li256ELb0ELb1ELb0ELb0EEENS1_29StaticPersistentTileSchedulerILb0EEEEEEEEEvNT_6ParamsE --------------------------
	.section	.nv.shared._ZN7cutlass13device_kernelIN5flash11enable_sm90INS1_16FlashAttnFwdSm90INS1_25CollectiveMainloopFwdSm90ILi2EN4cute5tupleIJNS5_1CILi1EEES8_S8_EEENS6_IJNS7_ILi64EEESA_SA_EEELi512ENS_10bfloat16_tEfNS_4arch4Sm90ELb0ELb0ELb0ELb0ELb1ELb0ELb1ELb0ELb0ELb1ELb0ELb0EEENS1_21CollectiveEpilogueFwdINS6_IJSA_NS7_ILi512EEESA_EEES9_SC_SE_Li256ELb0ELb1ELb0ELb0EEENS1_29StaticPersistentTileSchedulerILb0EEEEEEEEEvNT_6ParamsE,"aw",@nobits
	.sectionflags	@""
	.align	16
	.zero		1024


//--------------------- .nv.shared._ZN7cutlass13device_kernelIN5flash11enable_sm90INS1_16FlashAttnFwdSm90INS1_25CollectiveMainloopFwdSm90ILi2EN4cute5tupleIJNS5_1CILi1EEES8_S8_EEENS6_IJNS7_ILi64EEESA_SA_EEELi512ENS_10bfloat16_tEfNS_4arch4Sm90ELb0ELb0ELb0ELb1ELb1ELb0ELb0ELb0ELb0ELb1ELb0ELb0EEENS1_21CollectiveEpilogueFwdINS6_IJSA_NS7_ILi512EEESA_EEES9_SC_SE_Li256ELb1ELb1ELb0ELb0EEENS1_36VarlenDynamicPersistentTileSchedulerILi64ELi64ELi256ELi128ELb0ELb1ELb1ELb0ELb1ELb1EEEEEEEEEvNT_6ParamsE --------------------------
	.section	.nv.shared._ZN7cutlass13device_kernelIN5flash11enable_sm90INS1_16FlashAttnFwdSm90INS1_25CollectiveMainloopFwdSm90ILi2EN4cute5tupleIJNS5_1CILi1EEES8_S8_EEENS6_IJNS7_ILi64EEESA_SA_EEELi512ENS_10bfloat16_tEfNS_4arch4Sm90ELb0ELb0ELb0ELb1ELb1ELb0ELb0ELb0ELb0ELb1ELb0ELb0EEENS1_21CollectiveEpilogueFwdINS6_IJSA_NS7_ILi512EEESA_EEES9_SC_SE_Li256ELb1ELb1ELb0ELb0EEENS1_36VarlenDynamicPersistentTileSchedulerILi64ELi64ELi256ELi128ELb0ELb1ELb1ELb0ELb1ELb1EEEEEEEEEvNT_6ParamsE,"aw",@nobits
	.sectionflags	@""
	.align	16
	.zero		1024


//--------------------- .nv.shared._ZN7cutlass13device_kernelIN5flash11enable_sm90INS1_16FlashAttnFwdSm90INS1_25CollectiveMainloopFwdSm90ILi2EN4cute5tupleIJNS5_1CILi1EEES8_S8_EEENS6_IJNS7_ILi64EEESA_SA_EEELi512ENS_10bfloat16_tEfNS_4arch4Sm90ELb0ELb0ELb0ELb1ELb1ELb1ELb0ELb0ELb0ELb1ELb0ELb0EEENS1_21CollectiveEpilogueFwdINS6_IJSA_NS7_ILi512EEESA_EEES9_SC_SE_Li256ELb1ELb1ELb0ELb0EEENS1_36VarlenDynamicPersistentTileSchedulerILi64ELi64ELi256ELi128ELb0ELb1ELb1ELb0ELb1ELb1EEEEEEEEEvNT_6ParamsE --------------------------
	.section	.nv.shared._ZN7cutlass13device_kernelIN5flash11enable_sm90INS1_16FlashAttnFwdSm90INS1_25CollectiveMainloopFwdSm90ILi2EN4cute5tupleIJNS5_1CILi1EEES8_S8_EEENS6_IJNS7_ILi64EEESA_SA_EEELi512ENS_10bfloat16_tEfNS_4arch4Sm90ELb0ELb0ELb0ELb1ELb1ELb1ELb0ELb0ELb0ELb1ELb0ELb0EEENS1_21CollectiveEpilogueFwdINS6_IJSA_NS7_ILi512EEESA_EEES9_SC_SE_Li256ELb1ELb1ELb0ELb0EEENS1_36VarlenDynamicPersistentTileSchedulerILi64ELi64ELi256ELi128ELb0ELb1ELb1ELb0ELb1ELb1EEEEEEEEEvNT_6ParamsE,"aw",@nobits
	.sectionflags	@""
	.align	16
	.zero		1024


//--------------------- .nv.shared._ZN7cutlass13device_kernelIN5flash11enable_sm90INS1_16FlashAttnFwdSm90INS1_25CollectiveMainloopFwdSm90ILi2EN4cute5tupleIJNS5_1CILi1EEES8_S8_EEENS6_IJNS7_ILi64EEESA_SA_EEELi512ENS_10bfloat16_tEfNS_4arch4Sm90ELb0ELb0ELb0ELb1ELb1ELb0ELb1ELb0ELb0ELb1ELb0ELb0EEENS1_21CollectiveEpilogueFwdINS6_IJSA_NS7_ILi512EEESA_EEES9_SC_SE_Li256ELb1ELb1ELb0ELb0EEENS1_36VarlenDynamicPersistentTileSchedulerILi64ELi64ELi256ELi128ELb0ELb1ELb1ELb0ELb1ELb1EEEEEEEEEvNT_6ParamsE --------------------------
	.section	.nv.shared._ZN7cutlass13device_kernelIN5flash11enable_sm90INS1_16FlashAttnFwdSm90INS1_25CollectiveMainloopFwdSm90ILi2EN4cute5tupleIJNS5_1CILi1EEES8_S8_EEENS6_IJNS7_ILi64EEESA_SA_EEELi512ENS_10bfloat16_tEfNS_4arch4Sm90ELb0ELb0ELb0ELb1ELb1ELb0ELb1ELb0ELb0ELb1ELb0ELb0EEENS1_21CollectiveEpilogueFwdINS6_IJSA_NS7_ILi512EEESA_EEES9_SC_SE_Li256ELb1ELb1ELb0ELb0EEENS1_36VarlenDynamicPersistentTileSchedulerILi64ELi64ELi256ELi128ELb0ELb1ELb1ELb0ELb1ELb1EEEEEEEEEvNT_6ParamsE,"aw",@nobits
	.sectionflags	@""
	.align	16
	.zero		1024


//--------------------- .nv.shared._ZN7cutlass13device_kernelIN5flash11enable_sm90INS1_16FlashAttnFwdSm90INS1_25CollectiveMainloopFwdSm90ILi2EN4cute5tupleIJNS5_1CILi1EEES8_S8_EEENS6_IJNS7_ILi64EEESA_SA_EEELi512ENS_10bfloat16_tEfNS_4arch4Sm90ELb0ELb0ELb0ELb1ELb1ELb1ELb1ELb0ELb0ELb1ELb0ELb0EEENS1_21CollectiveEpilogueFwdINS6_IJSA_NS7_ILi512EEESA_EEES9_SC_SE_Li256ELb1ELb1ELb0ELb0EEENS1_36VarlenDynamicPersistentTileSchedulerILi64ELi64ELi256ELi128ELb0ELb1ELb1ELb0ELb1ELb1EEEEEEEEEvNT_6ParamsE --------------------------
	.section	.nv.shared._ZN7cutlass13device_kernelIN5flash11enable_sm90INS1_16FlashAttnFwdSm90INS1_25CollectiveMainloopFwdSm90ILi2EN4cute5tupleIJNS5_1CILi1EEES8_S8_EEENS6_IJNS7_ILi64EEESA_SA_EEELi512ENS_10bfloat16_tEfNS_4arch4Sm90ELb0ELb0ELb0ELb1ELb1ELb1ELb1ELb0ELb0ELb1ELb0ELb0EEENS1_21CollectiveEpilogueFwdINS6_IJSA_NS7_ILi512EEESA_EEES9_SC_SE_Li256ELb1ELb1ELb0ELb0EEENS1_36VarlenDynamicPersistentTileSchedulerILi64ELi64ELi256ELi128ELb0ELb1ELb1ELb0ELb1ELb1EEEEEEEEEvNT_6ParamsE,"aw",@nobits
	.sectionflags	@""
	.align	16
	.zero		1024


//--------------------- .nv.shared._ZN7cutlass13device_kernelIN5flash11enable_sm90INS1_16FlashAttnFwdSm90INS1_25CollectiveMainloopFwdSm90ILi2EN4cute5tupleIJNS5_1CILi1EEES8_S8_EEENS6_IJNS7_ILi64EEESA_SA_EEELi512ENS_10bfloat16_tEfNS_4arch4Sm90ELb0ELb1ELb0ELb0ELb1ELb0ELb0ELb0ELb0ELb1ELb0ELb0EEENS1_21CollectiveEpilogueFwdINS6_IJSA_NS7_ILi512EEESA_EEES9_SC_SE_Li256ELb0ELb1ELb0ELb0EEENS1_30DynamicPersistentTileSchedulerILi256ELi128ELb0ELb1ELb1EEEEEEEEEvNT_6ParamsE --------------------------
	.section	.nv.shared._ZN7cutlass13device_kernelIN5flash11enable_sm90INS1_16FlashAttnFwdSm90INS1_25CollectiveMainloopFwdSm90ILi2EN4cute5tupleIJNS5_1CILi1EEES8_S8_EEENS6_IJNS7_ILi64EEESA_SA_EEELi512ENS_10bfloat16_tEfNS_4arch4Sm90ELb0ELb1ELb0ELb0ELb1ELb0ELb0ELb0ELb0ELb1ELb0ELb0EEENS1_21CollectiveEpilogueFwdINS6_IJSA_NS7_ILi512EEESA_EEES9_SC_SE_Li256ELb0ELb1ELb0ELb0EEENS1_30DynamicPersistentTileSchedulerILi256ELi128ELb0ELb1ELb1EEEEEEEEEvNT_6ParamsE,"aw",@nobits
	.sectionflags	@""
	.align	16
	.zero		1024


//--------------------- .nv.shared._ZN7cutlass13device_kernelIN5flash11enable_sm90INS1_16FlashAttnFwdSm90INS1_25CollectiveMainloopFwdSm90ILi2EN4cute5tupleIJNS5_1CILi1EEES8_S8_EEENS6_IJNS7_ILi64EEESA_SA_EEELi512ENS_10bfloat16_tEfNS_4arch4Sm90ELb0ELb1ELb0ELb0ELb1ELb0ELb1ELb0ELb0ELb1ELb0ELb0EEENS1_21CollectiveEpilogueFwdINS6_IJSA_NS7_ILi512EEESA_EEES9_SC_SE_Li256ELb0ELb1ELb0ELb0EEENS1_30DynamicPersistentTileSchedulerILi256ELi128ELb0ELb1ELb1EEEEEEEEEvNT_6ParamsE --------------------------
	.section	.nv.shared._ZN7cutlass13device_kernelIN5flash11enable_sm90INS1_16FlashAttnFwdSm90INS1_25CollectiveMainloopFwdSm90ILi2EN4cute5tupleIJNS5_1CILi1EEES8_S8_EEENS6_IJNS7_ILi64EEESA_SA_EEELi512ENS_10bfloat16_tEfNS_4arch4Sm90ELb0ELb1ELb0ELb0ELb1ELb0ELb1ELb0ELb0ELb1ELb0ELb0EEENS1_21CollectiveEpilogueFwdINS6_IJSA_NS7_ILi512EEESA_EEES9_SC_SE_Li256ELb0ELb1ELb0ELb0EEENS1_30DynamicPersistentTileSchedulerILi256ELi128ELb0ELb1ELb1EEEEEEEEEvNT_6ParamsE,"aw",@nobits
	.sectionflags	@""
	.align	16
	.zero		1024


//--------------------- .nv.shared._ZN7cutlass13device_kernelIN5flash11enable_sm90INS1_16FlashAttnFwdSm90INS1_25CollectiveMainloopFwdSm90ILi2EN4cute5tupleIJNS5_1CILi1EEES8_S8_EEENS6_IJNS7_ILi64EEESA_SA_EEELi512ENS_10bfloat16_tEfNS_4arch4Sm90ELb0ELb1ELb0ELb1ELb1ELb0ELb0ELb0ELb0ELb1ELb0ELb0EEENS1_21CollectiveEpilogueFwdINS6_IJSA_NS7_ILi512EEESA_EEES9_SC_SE_Li256ELb1ELb1ELb0ELb0EEENS1_36VarlenDynamicPersistentTileSchedulerILi64ELi64ELi256ELi128ELb0ELb1ELb1ELb1ELb0ELb1EEEEEEEEEvNT_6ParamsE --------------------------
	.section	.nv.shared._ZN7cutlass13device_kernelIN5flash11enable_sm90INS1_16FlashAttnFwdSm90INS1_25CollectiveMainloopFwdSm90ILi2EN4cute5tupleIJNS5_1CILi1EEES8_S8_EEENS6_IJNS7_ILi64EEESA_SA_EEELi512ENS_10bfloat16_tEfNS_4arch4Sm90ELb0ELb1ELb0ELb1ELb1ELb0ELb0ELb0ELb0ELb1ELb0ELb0EEENS1_21CollectiveEpilogueFwdINS6_IJSA_NS7_ILi512EEESA_EEES9_SC_SE_Li256ELb1ELb1ELb0ELb0EEENS1_36VarlenDynamicPersistentTileSchedulerILi64ELi64ELi256ELi128ELb0ELb1ELb1ELb1ELb0ELb1EEEEEEEEEvNT_6ParamsE,"aw",@nobits
	.sectionflags	@""
	.align	16
	.zero		1024


//--------------------- .nv.shared._ZN7cutlass13device_kernelIN5flash11enable_sm90INS1_16FlashAttnFwdSm90INS1_25CollectiveMainloopFwdSm90ILi2EN4cute5tupleIJNS5_1CILi1EEES8_S8_EEENS6_IJNS7_ILi64EEESA_SA_EEELi512ENS_10bfloat16_tEfNS_4arch4Sm90ELb0ELb1ELb0ELb1ELb1ELb1ELb0ELb0ELb0ELb1ELb0ELb0EEENS1_21CollectiveEpilogueFwdINS6_IJSA_NS7_ILi512EEESA_EEES9_SC_SE_Li256ELb1ELb1ELb0ELb0EEENS1_36VarlenDynamicPersistentTileSchedulerILi64ELi64ELi256ELi128ELb0ELb1ELb1ELb1ELb0ELb1EEEEEEEEEvNT_6ParamsE --------------------------
	.section	.nv.shared._ZN7cutlass13device_kernelIN5flash11enable_sm90INS1_16FlashAttnFwdSm90INS1_25CollectiveMainloopFwdSm90ILi2EN4cute5tupleIJNS5_1CILi1EEES8_S8_EEENS6_IJNS7_ILi64EEESA_SA_EEELi512ENS_10bfloat16_tEfNS_4arch4Sm90ELb0ELb1ELb0ELb1ELb1ELb1ELb0ELb0ELb0ELb1ELb0ELb0EEENS1_21CollectiveEpilogueFwdINS6_IJSA_NS7_ILi512EEESA_EEES9_SC_SE_Li256ELb1ELb1ELb0ELb0EEENS1_36VarlenDynamicPersistentTileSchedulerILi64ELi64ELi256ELi128ELb0ELb1ELb1ELb1ELb0ELb1EEEEEEEEEvNT_6ParamsE,"aw",@nobits
	.sectionflags	@""
	.align	16
	.zero		1024


//--------------------- .nv.shared._ZN7cutlass13device_kernelIN5flash11enable_sm90INS1_16FlashAttnFwdSm90INS1_25CollectiveMainloopFwdSm90ILi2EN4cute5tupleIJNS5_1CILi1EEES8_S8_EEENS6_IJNS7_ILi64EEESA_SA_EEELi512ENS_10bfloat16_tEfNS_4arch4Sm90ELb0ELb1ELb0ELb1ELb1ELb0ELb1ELb0ELb0ELb1ELb0ELb0EEENS1_21CollectiveEpilogueFwdINS6_IJSA_NS7_ILi512EEESA_EEES9_SC_SE_Li256ELb1ELb1ELb0ELb0EEENS1_36VarlenDynamicPersistentTileSchedulerILi64ELi64ELi256ELi128ELb0ELb1ELb1ELb1ELb0ELb1EEEEEEEEEvNT_6ParamsE --------------------------
	.section	.nv.shared._ZN7cutlass13device_kernelIN5flash11enable_sm90INS1_16FlashAttnFwdSm90INS1_25CollectiveMainloopFwdSm90ILi2EN4cute5tupleIJNS5_1CILi1EEES8_S8_EEENS6_IJNS7_ILi64EEESA_SA_EEELi512ENS_10bfloat16_tEfNS_4arch4Sm90ELb0ELb1ELb0ELb1ELb1ELb0ELb1ELb0ELb0ELb1ELb0ELb0EEENS1_21CollectiveEpilogueFwdINS6_IJSA_NS7_ILi512EEESA_EEES9_SC_SE_Li256ELb1ELb1ELb0ELb0EEENS1_36VarlenDynamicPersistentTileSchedulerILi64ELi64ELi256ELi128ELb0ELb1ELb1ELb1ELb0ELb1EEEEEEEEEvNT_6ParamsE,"aw",@nobits
	.sectionflags	@""
	.align	16
	.zero		1024


//--------------------- .nv.shared._ZN7cutlass13device_kernelIN5flash11enable_sm90INS1_16FlashAttnFwdSm90INS1_25CollectiveMainloopFwdSm90ILi2EN4cute5tupleIJNS5_1CILi1EEES8_S8_EEENS6_IJNS7_ILi64EEESA_SA_EEELi512ENS_10bfloat16_tEfNS_4arch4Sm90ELb0ELb1ELb0ELb1ELb1ELb1ELb1ELb0ELb0ELb1ELb0ELb0EEENS1_21CollectiveEpilogueFwdINS6_IJSA_NS7_ILi512EEESA_EEES9_SC_SE_Li256ELb1ELb1ELb0ELb0EEENS1_36VarlenDynamicPersistentTileSchedulerILi64ELi64ELi256ELi128ELb0ELb1ELb1ELb1ELb0ELb1EEEEEEEEEvNT_6ParamsE --------------------------
	.section	.nv.shared._ZN7cutlass13device_kernelIN5flash11enable_sm90INS1_16FlashAttnFwdSm90INS1_25CollectiveMainloopFwdSm90ILi2EN4cute5tupleIJNS5_1CILi1EEES8_S8_EEENS6_IJNS7_ILi64EEESA_SA_EEELi512ENS_10bfloat16_tEfNS_4arch4Sm90ELb0ELb1ELb0ELb1ELb1ELb1ELb1ELb0ELb0ELb1ELb0ELb0EEENS1_21CollectiveEpilogueFwdINS6_IJSA_NS7_ILi512EEESA_EEES9_SC_SE_Li256ELb1ELb1ELb0ELb0EEENS1_36VarlenDynamicPersistentTileSchedulerILi64ELi64ELi256ELi128ELb0ELb1ELb1ELb1ELb0ELb1EEEEEEEEEvNT_6ParamsE,"aw",@nobits
	.sectionflags	@""
	.align	16
	.zero		1024


//--------------------- .nv.shared._ZN7cutlass13device_kernelIN5flash11enable_sm90INS1_16FlashAttnFwdSm90INS1_25CollectiveMainloopFwdSm90ILi2EN4cute5tupleIJNS5_1CILi1EEES8_S8_EEENS6_IJNS7_ILi64EEESA_SA_EEELi512ENS_10bfloat16_tEfNS_4arch4Sm90ELb1ELb0ELb0ELb0ELb1ELb0ELb0ELb0ELb0ELb1ELb0ELb0EEENS1_21CollectiveEpilogueFwdINS6_IJSA_NS7_ILi512EEESA_EEES9_SC_SE_Li256ELb0ELb1ELb0ELb0EEENS1_30DynamicPersistentTileSchedulerILi256ELi128ELb0ELb1ELb1EEEEEEEEEvNT_6ParamsE --------------------------
	.section	.nv.shared._ZN7cutlass13device_kernelIN5flash11enable_sm90INS1_16FlashAttnFwdSm90INS1_25CollectiveMainloopFwdSm90ILi2EN4cute5tupleIJNS5_1CILi1EEES8_S8_EEENS6_IJNS7_ILi64EEESA_SA_EEELi512ENS_10bfloat16_tEfNS_4arch4Sm90ELb1ELb0ELb0ELb0ELb1ELb0ELb0ELb0ELb0ELb1ELb0ELb0EEENS1_21CollectiveEpilogueFwdINS6_IJSA_NS7_ILi512EEESA_EEES9_SC_SE_Li256ELb0ELb1ELb0ELb0EEENS1_30DynamicPersistentTileSchedulerILi256ELi128ELb0ELb1ELb1EEEEEEEEEvNT_6ParamsE,"aw",@nobits
	.sectionflags	@""
	.align	16
	.zero		1024


//--------------------- .nv.shared._ZN7cutlass13device_kernelIN5flash11enable_sm90INS1_16FlashAttnFwdSm90INS1_25CollectiveMainloopFwdSm90ILi2EN4cute5tupleIJNS5_1CILi1EEES8_S8_EEENS6_IJNS7_ILi64EEESA_SA_EEELi512ENS_10bfloat16_tEfNS_4arch4Sm90ELb1ELb0ELb0ELb0ELb1ELb0ELb1ELb0ELb0ELb1ELb0ELb0EEENS1_21CollectiveEpilogueFwdINS6_IJSA_NS7_ILi512EEESA_EEES9_SC_SE_Li256ELb0ELb1ELb0ELb0EEENS1_30DynamicPersistentTileSchedulerILi256ELi128ELb0ELb1ELb1EEEEEEEEEvNT_6ParamsE --------------------------
	.section	.nv.shared._ZN7cutlass13device_kernelIN5flash11enable_sm90INS1_16FlashAttnFwdSm90INS1_25CollectiveMainloopFwdSm90ILi2EN4cute5tupleIJNS5_1CILi1EEES8_S8_EEENS6_IJNS7_ILi64EEESA_SA_EEELi512ENS_10bfloat16_tEfNS_4arch4Sm90ELb1ELb0ELb0ELb0ELb1ELb0ELb1ELb0ELb0ELb1ELb0ELb0EEENS1_21CollectiveEpilogueFwdINS6_IJSA_NS7_ILi512EEESA_EEES9_SC_SE_Li256ELb0ELb1ELb0ELb0EEENS1_30DynamicPersistentTileSchedulerILi256ELi128ELb0ELb1ELb1EEEEEEEEEvNT_6ParamsE,"aw",@nobits
	.sectionflags	@""
	.align	16
	.zero		1024


//--------------------- .nv.shared._ZN7cutlass13device_kernelIN5flash11enable_sm90INS1_16FlashAttnFwdSm90INS1_25CollectiveMainloopFwdSm90ILi2EN4cute5tupleIJNS5_1CILi1EEES8_S8_EEENS6_IJNS7_ILi64EEESA_SA_EEELi512ENS_10bfloat16_tEfNS_4arch4Sm90ELb1ELb0ELb0ELb1ELb1ELb0ELb0ELb0ELb0ELb1ELb0ELb0EEENS1_21CollectiveEpilogueFwdINS6_IJSA_NS7_ILi512EEESA_EEES9_SC_SE_Li256ELb1ELb1ELb0ELb0EEENS1_36VarlenDynamicPersistentTileSchedulerILi64ELi64ELi256ELi128ELb0ELb1ELb1ELb1ELb1ELb1EEEEEEEEEvNT_6ParamsE --------------------------
	.section	.nv.shared._ZN7cutlass13device_kernelIN5flash11enable_sm90INS1_16FlashAttnFwdSm90INS1_25CollectiveMainloopFwdSm90ILi2EN4cute5tupleIJNS5_1CILi1EEES8_S8_EEENS6_IJNS7_ILi64EEESA_SA_EEELi512ENS_10bfloat16_tEfNS_4arch4Sm90ELb1ELb0ELb0ELb1ELb1ELb0ELb0ELb0ELb0ELb1ELb0ELb0EEENS1_21CollectiveEpilogueFwdINS6_IJSA_NS7_ILi512EEESA_EEES9_SC_SE_Li256ELb1ELb1ELb0ELb0EEENS1_36VarlenDynamicPersistentTileSchedulerILi64ELi64ELi256ELi128ELb0ELb1ELb1ELb1ELb1ELb1EEEEEEEEEvNT_6ParamsE,"aw",@nobits
	.sectionflags	@""
	.align	16
	.zero		1024


//--------------------- .nv.shared._ZN7cutlass13device_kernelIN5flash11enable_sm90INS1_16FlashAttnFwdSm90INS1_25CollectiveMainloopFwdSm90ILi2EN4cute5tupleIJNS5_1CILi1EEES8_S8_EEENS6_IJNS7_ILi64EEESA_SA_EEELi512ENS_10bfloat16_tEfNS_4arch4Sm90ELb1ELb0ELb0ELb1ELb1ELb1ELb0ELb0ELb0ELb1ELb0ELb0EEENS1_21CollectiveEpilogueFwdINS6_IJSA_NS7_ILi512EEESA_EEES9_SC_SE_Li256ELb1ELb1ELb0ELb0EEENS1_36VarlenDynamicPersistentTileSchedulerILi64ELi64ELi256ELi128ELb0ELb1ELb1ELb1ELb1ELb1EEEEEEEEEvNT_6ParamsE --------------------------
	.section	.nv.shared._ZN7cutlass13device_kernelIN5flash11enable_sm90INS1_16FlashAttnFwdSm90INS1_25CollectiveMainloopFwdSm90ILi2EN4cute5tupleIJNS5_1CILi1EEES8_S8_EEENS6_IJNS7_ILi64EEESA_SA_EEELi512ENS_10bfloat16_tEfNS_4arch4Sm90ELb1ELb0ELb0ELb1ELb1ELb1ELb0ELb0ELb0ELb1ELb0ELb0EEENS1_21CollectiveEpilogueFwdINS6_IJSA_NS7_ILi512EEESA_EEES9_SC_SE_Li256ELb1ELb1ELb0ELb0EEENS1_36VarlenDynamicPersistentTileSchedulerILi64ELi64ELi256ELi128ELb0ELb1ELb1ELb1ELb1ELb1EEEEEEEEEvNT_6ParamsE,"aw",@nobits
	.sectionflags	@""
	.align	16
	.zero		1024


//--------------------- .nv.shared._ZN7cutlass13device_kernelIN5flash11enable_sm90INS1_16FlashAttnFwdSm90INS1_25CollectiveMainloopFwdSm90ILi2EN4cute5tupleIJNS5_1CILi1EEES8_S8_EEENS6_IJNS7_ILi64EEESA_SA_EEELi512ENS_10bfloat16_tEfNS_4arch4Sm90ELb1ELb0ELb0ELb1ELb1ELb0ELb1ELb0ELb0ELb1ELb0ELb0EEENS1_21CollectiveEpilogueFwdINS6_IJSA_NS7_ILi512EEESA_EEES9_SC_SE_Li256ELb1ELb1ELb0ELb0EEENS1_36VarlenDynamicPersistentTileSchedulerILi64ELi64ELi256ELi128ELb0ELb1ELb1ELb1ELb1ELb1EEEEEEEEEvNT_6ParamsE --------------------------
	.section	.nv.shared._ZN7cutlass13device_kernelIN5flash11enable_sm90INS1_16FlashAttnFwdSm90INS1_25CollectiveMainloopFwdSm90ILi2EN4cute5tupleIJNS5_1CILi1EEES8_S8_EEENS6_IJNS7_ILi64EEESA_SA_EEELi512ENS_10bfloat16_tEfNS_4arch4Sm90ELb1ELb0ELb0ELb1ELb1ELb0ELb1ELb0ELb0ELb1ELb0ELb0EEENS1_21CollectiveEpilogueFwdINS6_IJSA_NS7_ILi512EEESA_EEES9_SC_SE_Li256ELb1ELb1ELb0ELb0EEENS1_36VarlenDynamicPersistentTileSchedulerILi64ELi64ELi256ELi128ELb0ELb1ELb1ELb1ELb1ELb1EEEEEEEEEvNT_6ParamsE,"aw",@nobits
	.sectionflags	@""
	.align	16
	.zero		1024


//--------------------- .nv.shared._ZN7cutlass13device_kernelIN5flash11enable_sm90INS1_16FlashAttnFwdSm90INS1_25CollectiveMainloopFwdSm90ILi2EN4cute5tupleIJNS5_1CILi1EEES8_S8_EEENS6_IJNS7_ILi64EEESA_SA_EEELi512ENS_10bfloat16_tEfNS_4arch4Sm90ELb1ELb0ELb0ELb1ELb1ELb1ELb1ELb0ELb0ELb1ELb0ELb0EEENS1_21CollectiveEpilogueFwdINS6_IJSA_NS7_ILi512EEESA_EEES9_SC_SE_Li256ELb1ELb1ELb0ELb0EEENS1_36VarlenDynamicPersistentTileSchedulerILi64ELi64ELi256ELi128ELb0ELb1ELb1ELb1ELb1ELb1EEEEEEEEEvNT_6ParamsE --------------------------
	.section	.nv.shared._ZN7cutlass13device_kernelIN5flash11enable_sm90INS1_16FlashAttnFwdSm90INS1_25CollectiveMainloopFwdSm90ILi2EN4cute5tupleIJNS5_1CILi1EEES8_S8_EEENS6_IJNS7_ILi64EEESA_SA_EEELi512ENS_10bfloat16_tEfNS_4arch4Sm90ELb1ELb0ELb0ELb1ELb1ELb1ELb1ELb0ELb0ELb1ELb0ELb0EEENS1_21CollectiveEpilogueFwdINS6_IJSA_NS7_ILi512EEESA_EEES9_SC_SE_Li256ELb1ELb1ELb0ELb0EEENS1_36VarlenDynamicPersistentTileSchedulerILi64ELi64ELi256ELi128ELb0ELb1ELb1ELb1ELb1ELb1EEEEEEEEEvNT_6ParamsE,"aw",@nobits
	.sectionflags	@""
	.align	16
	.zero		1024


//--------------------- .nv.shared._ZN7cutlass13device_kernelIN5flash11enable_sm90INS1_16FlashAttnFwdSm90INS1_25CollectiveMainloopFwdSm90ILi2EN4cute5tupleIJNS5_1CILi1EEES8_S8_EEENS6_IJNS7_ILi128EEENS7_ILi96EEENS7_ILi64EEEEEELi256ENS_10bfloat16_tEfNS_4arch4Sm90ELb0ELb0ELb0ELb0ELb1ELb0ELb0ELb1ELb0ELb1ELb0ELb0EEENS1_21CollectiveEpilogueFwdINS6_IJSA_NS7_ILi256EEESB_EEES9_SE_SG_Li256ELb0ELb1ELb0ELb0EEENS1_29StaticPersistentTileSchedulerILb0EEEEEEEEEvNT_6ParamsE --------------------------
	.section	.nv.shared._ZN7cutlass13device_kernelIN5flash11enable_sm90INS1_16FlashAttnFwdSm90INS1_25CollectiveMainloopFwdSm90ILi2EN4cute5tupleIJNS5_1CILi1EEES8_S8_EEENS6_IJNS7_ILi128EEENS7_ILi96EEENS7_ILi64EEEEEELi256ENS_10bfloat16_tEfNS_4arch4Sm90ELb0ELb0ELb0ELb0ELb1ELb0ELb0ELb1ELb0ELb1ELb0ELb0EEENS1_21CollectiveEpilogueFwdINS6_IJSA_NS7_ILi256EEESB_EEES9_SE_SG_Li256ELb0ELb1ELb0ELb0EEENS1_29StaticPersistentTileSchedulerILb0EEEEEEEEEvNT_6ParamsE,"aw",@nobits
	.sectionflags	@""
	.align	16
	.zero		1024


//--------------------- .nv.shared._ZN7cutlass13device_kernelIN5flash11enable_sm90INS1_16FlashAttnFwdSm90INS1_25CollectiveMainloopFwdSm90ILi2EN4cute5tupleIJNS5_1CILi1EEES8_S8_EEENS6_IJNS7_ILi128EEENS7_ILi96EEENS7_ILi64EEEEEELi256ENS_10bfloat16_tEfNS_4arch4Sm90ELb0ELb0ELb0ELb0ELb1ELb0ELb1ELb1ELb0ELb1ELb0ELb0EEENS1_21CollectiveEpilogueFwdINS6_IJSA_NS7_ILi256EEESB_EEES9_SE_SG_Li256ELb0ELb1ELb0ELb0EEENS1_29StaticPersistentTileSchedulerILb0EEEEEEEEEvNT_6ParamsE --------------------------
	.section	.nv.shared._ZN7cutlass13device_kernelIN5flash11enable_sm90INS1_16FlashAttnFwdSm90INS1_25CollectiveMainloopFwdSm90ILi2EN4cute5tupleIJNS5_1CILi1EEES8_S8_EEENS6_IJNS7_ILi128EEENS7_ILi96EEENS7_ILi64EEEEEELi256ENS_10bfloat16_tEfNS_4arch4Sm90ELb0ELb0ELb0ELb0ELb1ELb0ELb1ELb1ELb0ELb1ELb0ELb0EEENS1_21CollectiveEpilogueFwdINS6_IJSA_NS7_ILi256EEESB_EEES9_SE_SG_Li256ELb0ELb1ELb0ELb0EEENS1_29StaticPersistentTileSchedulerILb0EEEEEEEEEvNT_6ParamsE,"aw",@nobits
	.sectionflags	@""
	.align	16
	.zero		1024


//--------------------- .nv.shared._ZN7cutlass13device_kernelIN5flash11enable_sm90INS1_16FlashAttnFwdSm90INS1_25CollectiveMainloopFwdSm90ILi2EN4cute5tupleIJNS5_1CILi1EEES8_S8_EEENS6_IJNS7_ILi128EEENS7_ILi96EEENS7_ILi64EEEEEELi256ENS_10bfloat16_tEfNS_4arch4Sm90ELb0ELb0ELb0ELb1ELb1ELb0ELb0ELb1ELb0ELb1ELb0ELb0EEENS1_21CollectiveEpilogueFwdINS6_IJSA_NS7_ILi256EEESB_EEES9_SE_SG_Li256ELb1ELb1ELb0ELb0EEENS1_36VarlenDynamicPersistentTileSchedulerILi128ELi96ELi256ELi128ELb0ELb1ELb1ELb0ELb1ELb1EEEEEEEEEvNT_6ParamsE --------------------------
	.section	.nv.shared._ZN7cutlass13device_kernelIN5flash11enable_sm90INS1_16FlashAttnFwdSm90INS1_25CollectiveMainloopFwdSm90ILi2EN4cute5tupleIJNS5_1CILi1EEES8_S8_EEENS6_IJNS7_ILi128EEENS7_ILi96EEENS7_ILi64EEEEEELi256ENS_10bfloat16_tEfNS_4arch4Sm90ELb0ELb0ELb0ELb1ELb1ELb0ELb0ELb1ELb0ELb1ELb0ELb0EEENS1_21CollectiveEpilogueFwdINS6_IJSA_NS7_ILi256EEESB_EEES9_SE_SG_Li256ELb1ELb1ELb0ELb0EEENS1_36VarlenDynamicPersistentTileSchedulerILi128ELi96ELi256ELi128ELb0ELb1ELb1ELb0ELb1ELb1EEEEEEEEEvNT_6ParamsE,"aw",@nobits
	.sectionflags	@""
	.align	16
	.zero		1024


//--------------------- .nv.shared._ZN7cutlass13device_kernelIN5flash11enable_sm90INS1_16FlashAttnFwdSm90INS1_25CollectiveMainloopFwdSm90ILi2EN4cute5tupleIJNS5_1CILi1EEES8_S8_EEENS6_IJNS7_ILi128EEENS7_ILi96EEENS7_ILi64EEEEEELi256ENS_10bfloat16_tEfNS_4arch4Sm90ELb0ELb0ELb0ELb1ELb1ELb1ELb0ELb1ELb0ELb1ELb0ELb0EEENS1_21CollectiveEpilogueFwdINS6_IJSA_NS7_ILi256EEESB_EEES9_SE_SG_Li256ELb1ELb1ELb0ELb0EEENS1_36VarlenDynamicPersistentTileSchedulerILi128ELi96ELi256ELi128ELb0ELb1ELb1ELb0ELb1ELb1EEEEEEEEEvNT_6ParamsE --------------------------
	.section	.nv.shared._ZN7cutlass13device_kernelIN5flash11enable_sm90INS1_16FlashAttnFwdSm90INS1_25CollectiveMainloopFwdSm90ILi2EN4cute5tupleIJNS5_1CILi1EEES8_S8_EEENS6_IJNS7_ILi128EEENS7_ILi96EEENS7_ILi64EEEEEELi256ENS_10bfloat16_tEfNS_4arch4Sm90ELb0ELb0ELb0ELb1ELb1ELb1ELb0ELb1ELb0ELb1ELb0ELb0EEENS1_21CollectiveEpilogueFwdINS6_IJSA_NS7_ILi256EEESB_EEES9_SE_SG_Li256ELb1ELb1ELb0ELb0EEENS1_36VarlenDynamicPersistentTileSchedulerILi128ELi96ELi256ELi128ELb0ELb1ELb1ELb0ELb1ELb1EEEEEEEEEvNT_6ParamsE,"aw",@nobits
	.sectionflags	@""
	.align	16
	.zero		1024


//--------------------- .nv.shared._ZN7cutlass13device_kernelIN5flash11enable_sm90INS1_16FlashAttnFwdSm90INS1_25CollectiveMainloopFwdSm90ILi2EN4cute5tupleIJNS5_1CILi1EEES8_S8_EEENS6_IJNS7_ILi128EEENS7_ILi96EEENS7_ILi64EEEEEELi256ENS_10bfloat16_tEfNS_4arch4Sm90ELb0ELb0ELb0ELb1ELb1ELb0ELb1ELb1ELb0ELb1ELb0ELb0EEENS1_21CollectiveEpilogueFwdINS6_IJSA_NS7_ILi256EEESB_EEES9_SE_SG_Li256ELb1ELb1ELb0ELb0EEENS1_36VarlenDynamicPersistentTileSchedulerILi128ELi96ELi256ELi128ELb0ELb1ELb1ELb0ELb1ELb1EEEEEEEEEvNT_6ParamsE --------------------------
	.section	.nv.shared._ZN7cutlass13device_kernelIN5flash11enable_sm90INS1_16FlashAttnFwdSm90INS1_25CollectiveMainloopFwdSm90ILi2EN4cute5tupleIJNS5_1CILi1EEES8_S8_EEENS6_IJNS7_ILi128EEENS7_ILi96EEENS7_ILi64EEEEEELi256ENS_10bfloat16_tEfNS_4arch4Sm90ELb0ELb0ELb0ELb1ELb1ELb0ELb1ELb1ELb0ELb1ELb0ELb0EEENS1_21CollectiveEpilogueFwdINS6_IJSA_NS7_ILi256EEESB_EEES9_SE_SG_Li256ELb1ELb1ELb0ELb0EEENS1_36VarlenDynamicPersistentTileSchedulerILi128ELi96ELi256ELi128ELb0ELb1ELb1ELb0ELb1ELb1EEEEEEEEEvNT_6ParamsE,"aw",@nobits
	.sectionflags	@""
	.align	16
	.zero		1024


//--------------------- .nv.shared._ZN7cutlass13device_kernelIN5flash11enable_sm90INS1_16FlashAttnFwdSm90INS1_25CollectiveMainloopFwdSm90ILi2EN4cute5tupleIJNS5_1CILi1EEES8_S8_EEENS6_IJNS7_ILi128EEENS7_ILi96EEENS7_ILi64EEEEEELi256ENS_10bfloat16_tEfNS_4arch4Sm90ELb0ELb0ELb0ELb1ELb1ELb1ELb1ELb1ELb0ELb1ELb0ELb0EEENS1_21CollectiveEpilogueFwdINS6_IJSA_NS7_ILi256EEESB_EEES9_SE_SG_Li256ELb1ELb1ELb0ELb0EEENS1_36VarlenDynamicPersistentTileSchedulerILi128ELi96ELi256ELi128ELb0ELb1ELb1ELb0ELb1ELb1EEEEEEEEEvNT_6ParamsE --------------------------
	.section	.nv.shared._ZN7cutlass13device_kernelIN5flash11enable_sm90INS1_16FlashAttnFwdSm90INS1_25CollectiveMainloopFwdSm90ILi2EN4cute5tupleIJNS5_1CILi1EEES8_S8_EEENS6_IJNS7_ILi128EEENS7_ILi96EEENS7_ILi64EEEEEELi256ENS_10bfloat16_tEfNS_4arch4Sm90ELb0ELb0ELb0ELb1ELb1ELb1ELb1ELb1ELb0ELb1ELb0ELb0EEENS1_21CollectiveEpilogueFwdINS6_IJSA_NS7_ILi256EEESB_EEES9_SE_SG_Li256ELb1ELb1ELb0ELb0EEENS1_36VarlenDynamicPersistentTileSchedulerILi128ELi96ELi256ELi128ELb0ELb1ELb1ELb0ELb1ELb1EEEEEEEEEvNT_6ParamsE,"aw",@nobits
	.sectionflags	@""
	.align	16
	.zero		1024


//--------------------- .nv.shared._ZN7cutlass13device_kernelIN5flash11enable_sm90INS1_16FlashAttnFwdSm90INS1_25CollectiveMainloopFwdSm90ILi2EN4cute5tupleIJNS5_1CILi1EEES8_S8_EEENS6_IJNS7_ILi128EEENS7_ILi96EEENS7_ILi64EEEEEELi256ENS_10bfloat16_tEfNS_4arch4Sm90ELb0ELb1ELb0ELb0ELb1ELb0ELb0ELb1ELb0ELb1ELb0ELb0EEENS1_21CollectiveEpilogueFwdINS6_IJSA_NS7_ILi256EEESB_EEES9_SE_SG_Li256ELb0ELb1ELb0ELb0EEENS1_30DynamicPersistentTileSchedulerILi256ELi128ELb0ELb1ELb1EEEEEEEEEvNT_6ParamsE --------------------------
	.section	.nv.shared._ZN7cutlass13device_kernelIN5flash11enable_sm90INS1_16FlashAttnFwdSm90INS1_25CollectiveMainloopFwdSm90ILi2EN4cute5tupleIJNS5_1CILi1EEES8_S8_EEENS6_IJNS7_ILi128EEENS7_ILi96EEENS7_ILi64EEEEEELi256ENS_10bfloat16_tEfNS_4arch4Sm90ELb0ELb1ELb0ELb0ELb1ELb0ELb0ELb1ELb0ELb1ELb0ELb0EEENS1_21CollectiveEpilogueFwdINS6_IJSA_NS7_ILi256EEESB_EEES9_SE_SG_Li256ELb0ELb1ELb0ELb0EEENS1_30DynamicPersistentTileSchedulerILi256ELi128ELb0ELb1ELb1EEEEEEEEEvNT_6ParamsE,"aw",@nobits
	.sectionflags	@""
	.align	16
	.zero		1024


//--------------------- .nv.shared._ZN7cutlass13device_kernelIN5flash11enable_sm90INS1_16FlashAttnFwdSm90INS1_25CollectiveMainloopFwdSm90ILi2EN4cute5tupleIJNS5_1CILi1EEES8_S8_EEENS6_IJNS7_ILi128EEENS7_ILi96EEENS7_ILi64EEEEEELi256ENS_10bfloat16_tEfNS_4arch4Sm90ELb0ELb1ELb0ELb0ELb1ELb0ELb1ELb1ELb0ELb1ELb0ELb0EEENS1_21CollectiveEpilogueFwdINS6_IJSA_NS7_ILi256EEESB_EEES9_SE_SG_Li256ELb0ELb1ELb0ELb0EEENS1_30DynamicPersistentTileSchedulerILi256ELi128ELb0ELb1ELb1EEEEEEEEEvNT_6ParamsE --------------------------
	.section	.nv.shared._ZN7cutlass13device_kernelIN5flash11enable_sm90INS1_16FlashAttnFwdSm90INS1_25CollectiveMainloopFwdSm90ILi2EN4cute5tupleIJNS5_1CILi1EEES8_S8_EEENS6_IJNS7_ILi128EEENS7_ILi96EEENS7_ILi64EEEEEELi256ENS_10bfloat16_tEfNS_4arch4Sm90ELb0ELb1ELb0ELb0ELb1ELb0ELb1ELb1ELb0ELb1ELb0ELb0EEENS1_21CollectiveEpilogueFwdINS6_IJSA_NS7_ILi256EEESB_EEES9_SE_SG_Li256ELb0ELb1ELb0ELb0EEENS1_30DynamicPersistentTileSchedulerILi256ELi128ELb0ELb1ELb1EEEEEEEEEvNT_6ParamsE,"aw",@nobits
	.sectionflags	@""
	.align	16
	.zero		1024


//--------------------- .nv.shared._ZN7cutlass13device_kernelIN5flash11enable_sm90INS1_16FlashAttnFwdSm90INS1_25CollectiveMainloopFwdSm90ILi2EN4cute5tupleIJNS5_1CILi1EEES8_S8_EEENS6_IJNS7_ILi128EEENS7_ILi96EEENS7_ILi64EEEEEELi256ENS_10bfloat16_tEfNS_4arch4Sm90ELb0ELb1ELb0ELb1ELb1ELb0ELb0ELb1ELb0ELb1ELb0ELb0EEENS1_21CollectiveEpilogueFwdINS6_IJSA_NS7_ILi256EEESB_EEES9_SE_SG_Li256ELb1ELb1ELb0ELb0EEENS1_36VarlenDynamicPersistentTileSchedulerILi128ELi96ELi256ELi128ELb0ELb1ELb1ELb1ELb0ELb1EEEEEEEEEvNT_6ParamsE --------------------------
	.section	.nv.shared._ZN7cutlass13device_kernelIN5flash11enable_sm90INS1_16FlashAttnFwdSm90INS1_25CollectiveMainloopFwdSm90ILi2EN4cute5tupleIJNS5_1CILi1EEES8_S8_EEENS6_IJNS7_ILi128EEENS7_ILi96EEENS7_ILi64EEEEEELi256ENS_10bfloat16_tEfNS_4arch4Sm90ELb0ELb1ELb0ELb1ELb1ELb0ELb0ELb1ELb0ELb1ELb0ELb0EEENS1_21CollectiveEpilogueFwdINS6_IJSA_NS7_ILi256EEESB_EEES9_SE_SG_Li256ELb1ELb1ELb0ELb0EEENS1_36VarlenDynamicPersistentTileSchedulerILi128ELi96ELi256ELi128ELb0ELb1ELb1ELb1ELb0ELb1EEEEEEEEEvNT_6ParamsE,"aw",@nobits
	.sectionflags	@""
	.align	16
	.zero		1024


//--------------------- .nv.shared._ZN7cutlass13device_kernelIN5flash11enable_sm90INS1_16FlashAttnFwdSm90INS1_25CollectiveMainloopFwdSm90ILi2EN4cute5tupleIJNS5_1CILi1EEES8_S8_EEENS6_IJNS7_ILi128EEENS7_ILi96EEENS7_ILi64EEEEEELi256ENS_10bfloat16_tEfNS_4arch4Sm90ELb0ELb1ELb0ELb1ELb1ELb1ELb0ELb1ELb0ELb1ELb0ELb0EEENS1_21CollectiveEpilogueFwdINS6_IJSA_NS7_ILi256EEESB_EEES9_SE_SG_Li256ELb1ELb1ELb0ELb0EEENS1_36VarlenDynamicPersistentTileSchedulerILi128ELi96ELi256ELi128ELb0ELb1ELb1ELb1ELb0ELb1EEEEEEEEEvNT_6ParamsE --------------------------
	.section	.nv.shared._ZN7cutlass13device_kernelIN5flash11enable_sm90INS1_16FlashAttnFwdSm90INS1_25CollectiveMainloopFwdSm90ILi2EN4cute5tupleIJNS5_1CILi1EEES8_S8_EEENS6_IJNS7_ILi128EEENS7_ILi96EEENS7_ILi64EEEEEELi256ENS_10bfloat16_tEfNS_4arch4Sm90ELb0ELb1ELb0ELb1ELb1ELb1ELb0ELb1ELb0ELb1ELb0ELb0EEENS1_21CollectiveEpilogueFwdINS6_IJSA_NS7_ILi256EEESB_EEES9_SE_SG_Li256ELb1ELb1ELb0ELb0EEENS1_36VarlenDynamicPersistentTileSchedulerILi128ELi96ELi256ELi128ELb0ELb1ELb1ELb1ELb0ELb1EEEEEEEEEvNT_6ParamsE,"aw",@nobits
	.sectionflags	@""
	.align	16
	.zero		1024


//--------------------- .nv.shared._ZN7cutlass13device_kernelIN5flash11enable_sm90INS1_16FlashAttnFwdSm90INS1_25CollectiveMainloopFwdSm90ILi2EN4cute5tupleIJNS5_1CILi1EEES8_S8_EEENS6_IJNS7_ILi128EEENS7_ILi96EEENS7_ILi64EEEEEELi256ENS_10bfloat16_tEfNS_4arch4Sm90ELb0ELb1ELb0ELb1ELb1ELb0ELb1ELb1ELb0ELb1ELb0ELb0EEENS1_21CollectiveEpilogueFwdINS6_IJSA_NS7_ILi256EEESB_EEES9_SE_SG_Li256ELb1ELb1ELb0ELb0EEENS1_36VarlenDynamicPersistentTileSchedulerILi128ELi96ELi256ELi128ELb0ELb1ELb1ELb1ELb0ELb1EEEEEEEEEvNT_6ParamsE --------------------------
	.section	.nv.shared._ZN7cutlass13device_kernelIN5flash11enable_sm90INS1_16FlashAttnFwdSm90INS1_25CollectiveMainloopFwdSm90ILi2EN4cute5tupleIJNS5_1CILi1EEES8_S8_EEENS6_IJNS7_ILi128EEENS7_ILi96EEENS7_ILi64EEEEEELi256ENS_10bfloat16_tEfNS_4arch4Sm90ELb0ELb1ELb0ELb1ELb1ELb0ELb1ELb1ELb0ELb1ELb0ELb0EEENS1_21CollectiveEpilogueFwdINS6_IJSA_NS7_ILi256EEESB_EEES9_SE_SG_Li256ELb1ELb1ELb0ELb0EEENS1_36VarlenDynamicPersistentTileSchedulerILi128ELi96ELi256ELi128ELb0ELb1ELb1ELb1ELb0ELb1EEEEEEEEEvNT_6ParamsE,"aw",@nobits
	.sectionflags	@""
	.align	16
	.zero		1024


//--------------------- .nv.shared._ZN7cutlass13device_kernelIN5flash11enable_sm90INS1_16FlashAttnFwdSm90INS1_25CollectiveMainloopFwdSm90ILi2EN4cute5tupleIJNS5_1CILi1EEES8_S8_EEENS6_IJNS7_ILi128EEENS7_ILi96EEENS7_ILi64EEEEEELi256ENS_10bfloat16_tEfNS_4arch4Sm90ELb0ELb1ELb0ELb1ELb1ELb1ELb1ELb1ELb0ELb1ELb0ELb0EEENS1_21CollectiveEpilogueFwdINS6_IJSA_NS7_ILi256EEESB_EEES9_SE_SG_Li256ELb1ELb1ELb0ELb0EEENS1_36VarlenDynamicPersistentTileSchedulerILi128ELi96ELi256ELi128ELb0ELb1ELb1ELb1ELb0ELb1EEEEEEEEEvNT_6ParamsE --------------------------
	.section	.nv.shared._ZN7cutlass13device_kernelIN5flash11enable_sm90INS1_16FlashAttnFwdSm90INS1_25CollectiveMainloopFwdSm90ILi2EN4cute5tupleIJNS5_1CILi1EEES8_S8_EEENS6_IJNS7_ILi128EEENS7_ILi96EEENS7_ILi64EEEEEELi256ENS_10bfloat16_tEfNS_4arch4Sm90ELb0ELb1ELb0ELb1ELb1ELb1ELb1ELb1ELb0ELb1ELb0ELb0EEENS1_21CollectiveEpilogueFwdINS6_IJSA_NS7_ILi256EEESB_EEES9_SE_SG_Li256ELb1ELb1ELb0ELb0EEENS1_36VarlenDynamicPersistentTileSchedulerILi128ELi96ELi256ELi128ELb0ELb1ELb1ELb1ELb0ELb1EEEEEEEEEvNT_6ParamsE,"aw",@nobits
	.sectionflags	@""
	.align	16
	.zero		1024


//--------------------- .nv.shared._ZN7cutlass13device_kernelIN5flash11enable_sm90INS1_16FlashAttnFwdSm90INS1_25CollectiveMainloopFwdSm90ILi2EN4cute5tupleIJNS5_1CILi1EEES8_S8_EEENS6_IJNS7_ILi128EEENS7_ILi96EEENS7_ILi64EEEEEELi256ENS_10bfloat16_tEfNS_4arch4Sm90ELb1ELb0ELb0ELb0ELb1ELb0ELb0ELb1ELb0ELb1ELb0ELb0EEENS1_21CollectiveEpilogueFwdINS6_IJSA_NS7_ILi256EEESB_EEES9_SE_SG_Li256ELb0ELb1ELb0ELb0EEENS1_30DynamicPersistentTileSchedulerILi256ELi128ELb0ELb1ELb1EEEEEEEEEvNT_6ParamsE --------------------------
	.section	.nv.shared._ZN7cutlass13device_kernelIN5flash11enable_sm90INS1_16FlashAttnFwdSm90INS1_25CollectiveMainloopFwdSm90ILi2EN4cute5tupleIJNS5_1CILi1EEES8_S8_EEENS6_IJNS7_ILi128EEENS7_ILi96EEENS7_ILi64EEEEEELi256ENS_10bfloat16_tEfNS_4arch4Sm90ELb1ELb0ELb0ELb0ELb1ELb0ELb0ELb1ELb0ELb1ELb0ELb0EEENS1_21CollectiveEpilogueFwdINS6_IJSA_NS7_ILi256EEESB_EEES9_SE_SG_Li256ELb0ELb1ELb0ELb0EEENS1_30DynamicPersistentTileSchedulerILi256ELi128ELb0ELb1ELb1EEEEEEEEEvNT_6ParamsE,"aw",@nobits
	.sectionflags	@""
	.align	16
	.zero		1024


//--------------------- .nv.shared._ZN7cutlass13device_kernelIN5flash11enable_sm90INS1_16FlashAttnFwdSm90INS1_25CollectiveMainloopFwdSm90ILi2EN4cute5tupleIJNS5_1CILi1EEES8_S8_EEENS6_IJNS7_ILi128EEENS7_ILi96EEENS7_ILi64EEEEEELi256ENS_10bfloat16_tEfNS_4arch4Sm90ELb1ELb0ELb0ELb0ELb1ELb0ELb1ELb1ELb0ELb1ELb0ELb0EEENS1_21CollectiveEpilogueFwdINS6_IJSA_NS7_ILi256EEESB_EEES9_SE_SG_Li256ELb0ELb1ELb0ELb0EEENS1_30DynamicPersistentTileSchedulerILi256ELi128ELb0ELb1ELb1EEEEEEEEEvNT_6ParamsE --------------------------
	.section	.nv.shared._ZN7cutlass13device_kernelIN5flash11enable_sm90INS1_16FlashAttnFwdSm90INS1_25CollectiveMainloopFwdSm90ILi2EN4cute5tupleIJNS5_1CILi1EEES8_S8_EEENS6_IJNS7_ILi128EEENS7_ILi96EEENS7_ILi64EEEEEELi256ENS_10bfloat16_tEfNS_4arch4Sm90ELb1ELb0ELb0ELb0ELb1ELb0ELb1ELb1ELb0ELb1ELb0ELb0EEENS1_21CollectiveEpilogueFwdINS6_IJSA_NS7_ILi256EEESB_EEES9_SE_SG_Li256ELb0ELb1ELb0ELb0EEENS1_30DynamicPersistentTileSchedulerILi256ELi128ELb0ELb1ELb1EEEEEEEEEvNT_6ParamsE,"aw",@nobits
	.sectionflags	@""
	.align	16
	.zero		1024


//--------------------- .nv.shared._ZN7cutlass13device_kernelIN5flash11enable_sm90INS1_16FlashAttnFwdSm90INS1_25CollectiveMainloopFwdSm90ILi2EN4cute5tupleIJNS5_1CILi1EEES8_S8_EEENS6_IJNS7_ILi128EEENS7_ILi96EEENS7_ILi64EEEEEELi256ENS_10bfloat16_tEfNS_4arch4Sm90ELb1ELb0ELb0ELb1ELb1ELb0ELb0ELb1ELb0ELb1ELb0ELb0EEENS1_21CollectiveEpilogueFwdINS6_IJSA_NS7_ILi256EEESB_EEES9_SE_SG_Li256ELb1ELb1ELb0ELb0EEENS1_36VarlenDynamicPersistentTileSchedulerILi128ELi96ELi256ELi128ELb0ELb1ELb1ELb1ELb1ELb1EEEEEEEEEvNT_6ParamsE --------------------------
	.section	.nv.shared._ZN7cutlass13device_kernelIN5flash11enable_sm90INS1_16FlashAttnFwdSm90INS1_25CollectiveMainloopFwdSm90ILi2EN4cute5tupleIJNS5_1CILi1EEES8_S8_EEENS6_IJNS7_ILi128EEENS7_ILi96EEENS7_ILi64EEEEEELi256ENS_10bfloat16_tEfNS_4arch4Sm90ELb1ELb0ELb0ELb1ELb1ELb0ELb0ELb1ELb0ELb1ELb0ELb0EEENS1_21CollectiveEpilogueFwdINS6_IJSA_NS7_ILi256EEESB_EEES9_SE_SG_Li256ELb1ELb1ELb0ELb0EEENS1_36VarlenDynamicPersistentTileSchedulerILi128ELi96ELi256ELi128ELb0ELb1ELb1ELb1ELb1ELb1EEEEEEEEEvNT_6ParamsE,"aw",@nobits
	.sectionflags	@""
	.align	16
	.zero		1024


//--------------------- .nv.shared._ZN7cutlass13device_kernelIN5flash11enable_sm90INS1_16FlashAttnFwdSm90INS1_25CollectiveMainloopFwdSm90ILi2EN4cute5tupleIJNS5_1CILi1EEES8_S8_EEENS6_IJNS7_ILi128EEENS7_ILi96EEENS7_ILi64EEEEEELi256ENS_10bfloat16_tEfNS_4arch4Sm90ELb1ELb0ELb0ELb1ELb1ELb1ELb0ELb1ELb0ELb1ELb0ELb0EEENS1_21CollectiveEpilogueFwdINS6_IJSA_NS7_ILi256EEESB_EEES9_SE_SG_Li256ELb1ELb1ELb0ELb0EEENS1_36VarlenDynamicPersistentTileSchedulerILi128ELi96ELi256ELi128ELb0ELb1ELb1ELb1ELb1ELb1EEEEEEEEEvNT_6ParamsE --------------------------
	.section	.nv.shared._ZN7cutlass13device_kernelIN5flash11enable_sm90INS1_16FlashAttnFwdSm90INS1_25CollectiveMainloopFwdSm90ILi2EN4cute5tupleIJNS5_1CILi1EEES8_S8_EEENS6_IJNS7_ILi128EEENS7_ILi96EEENS7_ILi64EEEEEELi256ENS_10bfloat16_tEfNS_4arch4Sm90ELb1ELb0ELb0ELb1ELb1ELb1ELb0ELb1ELb0ELb1ELb0ELb0EEENS1_21CollectiveEpilogueFwdINS6_IJSA_NS7_ILi256EEESB_EEES9_SE_SG_Li256ELb1ELb1ELb0ELb0EEENS1_36VarlenDynamicPersistentTileSchedulerILi128ELi96ELi256ELi128ELb0ELb1ELb1ELb1ELb1ELb1EEEEEEEEEvNT_6ParamsE,"aw",@nobits
	.sectionflags	@""
	.align	16
	.zero		1024


//--------------------- .nv.shared._ZN7cutlass13device_kernelIN5flash11enable_sm90INS1_16FlashAttnFwdSm90INS1_25CollectiveMainloopFwdSm90ILi2EN4cute5tupleIJNS5_1CILi1EEES8_S8_EEENS6_IJNS7_ILi128EEENS7_ILi96EEENS7_ILi64EEEEEELi256ENS_10bfloat16_tEfNS_4arch4Sm90ELb1ELb0ELb0ELb1ELb1ELb0ELb1ELb1ELb0ELb1ELb0ELb0EEENS1_21CollectiveEpilogueFwdINS6_IJSA_NS7_ILi256EEESB_EEES9_SE_SG_Li256ELb1ELb1ELb0ELb0EEENS1_36VarlenDynamicPersistentTileSchedulerILi128ELi96ELi256ELi128ELb0ELb1ELb1ELb1ELb1ELb1EEEEEEEEEvNT_6ParamsE --------------------------
	.section	.nv.shared._ZN7cutlass13device_kernelIN5flash11enable_sm90INS1_16FlashAttnFwdSm90INS1_25CollectiveMainloopFwdSm90ILi2EN4cute5tupleIJNS5_1CILi1EEES8_S8_EEENS6_IJNS7_ILi128EEENS7_ILi96EEENS7_ILi64EEEEEELi256ENS_10bfloat16_tEfNS_4arch4Sm90ELb1ELb0ELb0ELb1ELb1ELb0ELb1ELb1ELb0ELb1ELb0ELb0EEENS1_21CollectiveEpilogueFwdINS6_IJSA_NS7_ILi256EEESB_EEES9_SE_SG_Li256ELb1ELb1ELb0ELb0EEENS1_36VarlenDynamicPersistentTileSchedulerILi128ELi96ELi256ELi128ELb0ELb1ELb1ELb1ELb1ELb1EEEEEEEEEvNT_6ParamsE,"aw",@nobits
	.sectionflags	@""
	.align	16
	.zero		1024


//--------------------- .nv.shared._ZN7cutlass13device_kernelIN5flash11enable_sm90INS1_16FlashAttnFwdSm90INS1_25CollectiveMainloopFwdSm90ILi2EN4cute5tupleIJNS5_1CILi1EEES8_S8_EEENS6_IJNS7_ILi128EEENS7_ILi96EEENS7_ILi64EEEEEELi256ENS_10bfloat16_tEfNS_4arch4Sm90ELb1ELb0ELb0ELb1ELb1ELb1ELb1ELb1ELb0ELb1ELb0ELb0EEENS1_21CollectiveEpilogueFwdINS6_IJSA_NS7_ILi256EEESB_EEES9_SE_SG_Li256ELb1ELb1ELb0ELb0EEENS1_36VarlenDynamicPersistentTileSchedulerILi128ELi96ELi256ELi128ELb0ELb1ELb1ELb1ELb1ELb1EEEEEEEEEvNT_6ParamsE --------------------------
	.section	.nv.shared._ZN7cutlass13device_kernelIN5flash11enable_sm90INS1_16FlashAttnFwdSm90INS1_25CollectiveMainloopFwdSm90ILi2EN4cute5tupleIJNS5_1CILi1EEES8_S8_EEENS6_IJNS7_ILi128EEENS7_ILi96EEENS7_ILi64EEEEEELi256ENS_10bfloat16_tEfNS_4arch4Sm90ELb1ELb0ELb0ELb1ELb1ELb1ELb1ELb1ELb0ELb1ELb0ELb0EEENS1_21CollectiveEpilogueFwdINS6_IJSA_NS7_ILi256EEESB_EEES9_SE_SG_Li256ELb1ELb1ELb0ELb0EEENS1_36VarlenDynamicPersistentTileSchedulerILi128ELi96ELi256ELi128ELb0ELb1ELb1ELb1ELb1ELb1EEEEEEEEEvNT_6ParamsE,"aw",@nobits
	.sectionflags	@""
	.align	16
	.zero		1024


//--------------------- .nv.constant0._ZN7cutlass13device_kernelIN5flash11enable_sm90INS1_16FlashAttnFwdSm90INS1_25CollectiveMainloopFwdSm90ILi2EN4cute5tupleIJNS5_1CILi1EEES8_S8_EEENS6_IJNS7_ILi128EEENS7_ILi96EEENS7_ILi192EEEEEELi128ENS_10bfloat16_tEfNS_4arch4Sm90ELb0ELb0ELb0ELb0ELb1ELb0ELb0ELb1ELb1ELb1ELb0ELb0EEENS1_21CollectiveEpilogueFwdINS6_IJSA_SA_SB_EEES9_SE_SG_Li256ELb0ELb1ELb0ELb0EEENS1_29StaticPersistentTileSchedulerILb0EEEEEEEEEvNT_6ParamsE --------------------------
	.section	.nv.constant0._ZN7cutlass13device_kernelIN5flash11enable_sm90INS1_16FlashAttnFwdSm90INS1_25CollectiveMainloopFwdSm90ILi2EN4cute5tupleIJNS5_1CILi1EEES8_S8_EEENS6_IJNS7_ILi128EEENS7_ILi96EEENS7_ILi192EEEEEELi128ENS_10bfloat16_tEfNS_4arch4Sm90ELb0ELb0ELb0ELb0ELb1ELb0ELb0ELb1ELb1ELb1ELb0ELb0EEENS1_21CollectiveEpilogueFwdINS6_IJSA_SA_SB_EEES9_SE_SG_Li256ELb0ELb1ELb0ELb0EEENS1_29StaticPersistentTileSchedulerILb0EEEEEEEEEvNT_6ParamsE,"a",@progbits
	.sectionflags	@""
	.align	4
.nv.constant0._ZN7cutlass13device_kernelIN5flash11enable_sm90INS1_16FlashAttnFwdSm90INS1_25CollectiveMainloopFwdSm90ILi2EN4cute5tupleIJNS5_1CILi1EEES8_S8_EEENS6_IJNS7_ILi128EEENS7_ILi96EEENS7_ILi192EEEEEELi128ENS_10bfloat16_tEfNS_4arch4Sm90ELb0ELb0ELb0ELb0ELb1ELb0ELb0ELb1ELb1ELb1ELb0ELb0EEENS1_21CollectiveEpilogueFwdINS6_IJSA_SA_SB_EEES9_SE_SG_Li256ELb0ELb1ELb0ELb0EEENS1_29StaticPersistentTileSchedulerILb0EEEEEEEEEvNT_6ParamsE:
	.zero		3200


//--------------------- .nv.constant0._ZN7cutlass13device_kernelIN5flash11enable_sm90INS1_16FlashAttnFwdSm90INS1_25CollectiveMainloopFwdSm90ILi2EN4cute5tupleIJNS5_1CILi1EEES8_S8_EEENS6_IJNS7_ILi128EEENS7_ILi96EEENS7_ILi192EEEEEELi128ENS_10bfloat16_tEfNS_4arch4Sm90ELb0ELb0ELb0ELb1ELb1ELb0ELb0ELb1ELb1ELb1ELb0ELb0EEENS1_21CollectiveEpilogueFwdINS6_IJSA_SA_SB_EEES9_SE_SG_Li256ELb1ELb1ELb0ELb0EEENS1_36VarlenDynamicPersistentTileSchedulerILi128ELi96ELi256ELi128ELb0ELb1ELb1ELb0ELb1ELb1EEEEEEEEEvNT_6ParamsE --------------------------
	.section	.nv.constant0._ZN7cutlass13device_kernelIN5flash11enable_sm90INS1_16FlashAttnFwdSm90INS1_25CollectiveMainloopFwdSm90ILi2EN4cute5tupleIJNS5_1CILi1EEES8_S8_EEENS6_IJNS7_ILi128EEENS7_ILi96EEENS7_ILi192EEEEEELi128ENS_10bfloat16_tEfNS_4arch4Sm90ELb0ELb0ELb0ELb1ELb1ELb0ELb0ELb1ELb1ELb1ELb0ELb0EEENS1_21CollectiveEpilogueFwdINS6_IJSA_SA_SB_EEES9_SE_SG_Li256ELb1ELb1ELb0ELb0EEENS1_36VarlenDynamicPersistentTileSchedulerILi128ELi96ELi256ELi128ELb0ELb1ELb1ELb0ELb1ELb1EEEEEEEEEvNT_6ParamsE,"a",@progbits
	.sectionflags	@""
	.align	4
.nv.constant0._ZN7cutlass13device_kernelIN5flash11enable_sm90INS1_16FlashAttnFwdSm90INS1_25CollectiveMainloopFwdSm90ILi2EN4cute5tupleIJNS5_1CILi1EEES8_S8_EEENS6_IJNS7_ILi128EEENS7_ILi96EEENS7_ILi192EEEEEELi128ENS_10bfloat16_tEfNS_4arch4Sm90ELb0ELb0ELb0ELb1ELb1ELb0ELb0ELb1ELb1ELb1ELb0ELb0EEENS1_21CollectiveEpilogueFwdINS6_IJSA_SA_SB_EEES9_SE_SG_Li256ELb1ELb1ELb0ELb0EEENS1_36VarlenDynamicPersistentTileSchedulerILi128ELi96ELi256ELi128ELb0ELb1ELb1ELb0ELb1ELb1EEEEEEEEEvNT_6ParamsE:
	.zero		3328


//--------------------- .nv.constant0._ZN7cutlass13device_kernelIN5flash11enable_sm90INS1_16FlashAttnFwdSm90INS1_25CollectiveMainloopFwdSm90ILi2EN4cute5tupleIJNS5_1CILi1EEES8_S8_EEENS6_IJNS7_ILi128EEENS7_ILi96EEENS7_ILi192EEEEEELi128ENS_10bfloat16_tEfNS_4arch4Sm90ELb0ELb0ELb0ELb1ELb1ELb1ELb0ELb1ELb1ELb1ELb0ELb0EEENS1_21CollectiveEpilogueFwdINS6_IJSA_SA_SB_EEES9_SE_SG_Li256ELb1ELb1ELb0ELb0EEENS1_36VarlenDynamicPersistentTileSchedulerILi128ELi96ELi256ELi128ELb0ELb1ELb1ELb0ELb1ELb1EEEEEEEEEvNT_6ParamsE --------------------------
	.section	.nv.constant0._ZN7cutlass13device_kernelIN5flash11enable_sm90INS1_16FlashAttnFwdSm90INS1_25CollectiveMainloopFwdSm90ILi2EN4cute5tupleIJNS5_1CILi1EEES8_S8_EEENS6_IJNS7_ILi128EEENS7_ILi96EEENS7_ILi192EEEEEELi128ENS_10bfloat16_tEfNS_4arch4Sm90ELb0ELb0ELb0ELb1ELb1ELb1ELb0ELb1ELb1ELb1ELb0ELb0EEENS1_21CollectiveEpilogueFwdINS6_IJSA_SA_SB_EEES9_SE_SG_Li256ELb1ELb1ELb0ELb0EEENS1_36VarlenDynamicPersistentTileSchedulerILi128ELi96ELi256ELi128ELb0ELb1ELb1ELb0ELb1ELb1EEEEEEEEEvNT_6ParamsE,"a",@progbits
	.sectionflags	@""
	.align	4
.nv.constant0._ZN7cutlass13device_kernelIN5flash11enable_sm90INS1_16FlashAttnFwdSm90INS1_25CollectiveMainloopFwdSm90ILi2EN4cute5tupleIJNS5_1CILi1EEES8_S8_EEENS6_IJNS7_ILi128EEENS7_ILi96EEENS7_ILi192EEEEEELi128ENS_10bfloat16_tEfNS_4arch4Sm90ELb0ELb0ELb0ELb1ELb1ELb1ELb0ELb1ELb1ELb1ELb0ELb0EEENS1_21CollectiveEpilogueFwdINS6_IJSA_SA_SB_EEES9_SE_SG_Li256ELb1ELb1ELb0ELb0EEENS1_36VarlenDynamicPersistentTileSchedulerILi128ELi96ELi256ELi128ELb0ELb1ELb1ELb0ELb1ELb1EEEEEEEEEvNT_6ParamsE:
	.zero		3328


//--------------------- .nv.constant0._ZN7cutlass13device_kernelIN5flash11enable_sm90INS1_16FlashAttnFwdSm90INS1_25CollectiveMainloopFwdSm90ILi2EN4cute5tupleIJNS5_1CILi1EEES8_S8_EEENS6_IJNS7_ILi128EEENS7_ILi96EEENS7_ILi192EEEEEELi128ENS_10bfloat16_tEfNS_4arch4Sm90ELb0ELb1ELb0ELb0ELb1ELb0ELb0ELb1ELb1ELb1ELb0ELb0EEENS1_21CollectiveEpilogueFwdINS6_IJSA_SA_SB_EEES9_SE_SG_Li256ELb0ELb1ELb0ELb0EEENS1_30DynamicPersistentTileSchedulerILi256ELi128ELb0ELb1ELb1EEEEEEEEEvNT_6ParamsE --------------------------
	.section	.nv.constant0._ZN7cutlass13device_kernelIN5flash11enable_sm90INS1_16FlashAttnFwdSm90INS1_25CollectiveMainloopFwdSm90ILi2EN4cute5tupleIJNS5_1CILi1EEES8_S8_EEENS6_IJNS7_ILi128EEENS7_ILi96EEENS7_ILi192EEEEEELi128ENS_10bfloat16_tEfNS_4arch4Sm90ELb0ELb1ELb0ELb0ELb1ELb0ELb0ELb1ELb1ELb1ELb0ELb0EEENS1_21CollectiveEpilogueFwdINS6_IJSA_SA_SB_EEES9_SE_SG_Li256ELb0ELb1ELb0ELb0EEENS1_30DynamicPersistentTileSchedulerILi256ELi128ELb0ELb1ELb1EEEEEEEEEvNT_6ParamsE,"a",@progbits
	.sectionflags	@""
	.align	4
.nv.constant0._ZN7cutlass13device_kernelIN5flash11enable_sm90INS1_16FlashAttnFwdSm90INS1_25CollectiveMainloopFwdSm90ILi2EN4cute5tupleIJNS5_1CILi1EEES8_S8_EEENS6_IJNS7_ILi128EEENS7_ILi96EEENS7_ILi192EEEEEELi128ENS_10bfloat16_tEfNS_4arch4Sm90ELb0ELb1ELb0ELb0ELb1ELb0ELb0ELb1ELb1ELb1ELb0ELb0EEENS1_21CollectiveEpilogueFwdINS6_IJSA_SA_SB_EEES9_SE_SG_Li256ELb0ELb1ELb0ELb0EEENS1_30DynamicPersistentTileSchedulerILi256ELi128ELb0ELb1ELb1EEEEEEEEEvNT_6ParamsE:
	.zero		3328


//--------------------- .nv.constant0._ZN7cutlass13device_kernelIN5flash11enable_sm90INS1_16FlashAttnFwdSm90INS1_25CollectiveMainloopFwdSm90ILi2EN4cute5tupleIJNS5_1CILi1EEES8_S8_EEENS6_IJNS7_ILi128EEENS7_ILi96EEENS7_ILi192EEEEEELi128ENS_10bfloat16_tEfNS_4arch4Sm90ELb0ELb1ELb0ELb1ELb1ELb0ELb0ELb1ELb1ELb1ELb0ELb0EEENS1_21CollectiveEpilogueFwdINS6_IJSA_SA_SB_EEES9_SE_SG_Li256ELb1ELb1ELb0ELb0EEENS1_36VarlenDynamicPersistentTileSchedulerILi128ELi96ELi256ELi128ELb0ELb1ELb1ELb1ELb0ELb1EEEEEEEEEvNT_6ParamsE --------------------------
	.section	.nv.constant0._ZN7cutlass13device_kernelIN5flash11enable_sm90INS1_16FlashAttnFwdSm90INS1_25CollectiveMainloopFwdSm90ILi2EN4cute5tupleIJNS5_1CILi1EEES8_S8_EEENS6_IJNS7_ILi128EEENS7_ILi96EEENS7_ILi192EEEEEELi128ENS_10bfloat16_tEfNS_4arch4Sm90ELb0ELb1ELb0ELb1ELb1ELb0ELb0ELb1ELb1ELb1ELb0ELb0EEENS1_21CollectiveEpilogueFwdINS6_IJSA_SA_SB_EEES9_SE_SG_Li256ELb1ELb1ELb0ELb0EEENS1_36VarlenDynamicPersistentTileSchedulerILi128ELi96ELi256ELi128ELb0ELb1ELb1ELb1ELb0ELb1EEEEEEEEEvNT_6ParamsE,"a",@progbits
	.sectionflags	@""
	.align	4
.nv.constant0._ZN7cutlass13device_kernelIN5flash11enable_sm90INS1_16FlashAttnFwdSm90INS1_25CollectiveMainloopFwdSm90ILi2EN4cute5tupleIJNS5_1CILi1EEES8_S8_EEENS6_IJNS7_ILi128EEENS7_ILi96EEENS7_ILi192EEEEEELi128ENS_10bfloat16_tEfNS_4arch4Sm90ELb0ELb1ELb0ELb1ELb1ELb0ELb0ELb1ELb1ELb1ELb0ELb0EEENS1_21CollectiveEpilogueFwdINS6_IJSA_SA_SB_EEES9_SE_SG_Li256ELb1ELb1ELb0ELb0EEENS1_36VarlenDynamicPersistentTileSchedulerILi128ELi96ELi256ELi128ELb0ELb1ELb1ELb1ELb0ELb1EEEEEEEEEvNT_6ParamsE:
	.zero		3328


//--------------------- .nv.constant0._ZN7cutlass13device_kernelIN5flash11enable_sm90INS1_16FlashAttnFwdSm90INS1_25CollectiveMainloopFwdSm90ILi2EN4cute5tupleIJNS5_1CILi1EEES8_S8_EEENS6_IJNS7_ILi128EEENS7_ILi96EEENS7_ILi192EEEEEELi128ENS_10bfloat16_tEfNS_4arch4Sm90ELb0ELb1ELb0ELb1ELb1ELb1ELb0ELb1ELb1ELb1ELb0ELb0EEENS1_21CollectiveEpilogueFwdINS6_IJSA_SA_SB_EEES9_SE_SG_Li256ELb1ELb1ELb0ELb0EEENS1_36VarlenDynamicPersistentTileSchedulerILi128ELi96ELi256ELi128ELb0ELb1ELb1ELb1ELb0ELb1EEEEEEEEEvNT_6ParamsE --------------------------
	.section	.nv.constant0._ZN7cutlass13device_kernelIN5flash11enable_sm90INS1_16FlashAttnFwdSm90INS1_25CollectiveMainloopFwdSm90ILi2EN4cute5tupleIJNS5_1CILi1EEES8_S8_EEENS6_IJNS7_ILi128EEENS7_ILi96EEENS7_ILi192EEEEEELi128ENS_10bfloat16_tEfNS_4arch4Sm90ELb0ELb1ELb0ELb1ELb1ELb1ELb0ELb1ELb1ELb1ELb0ELb0EEENS1_21CollectiveEpilogueFwdINS6_IJSA_SA_SB_EEES9_SE_SG_Li256ELb1ELb1ELb0ELb0EEENS1_36VarlenDynamicPersistentTileSchedulerILi128ELi96ELi256ELi128ELb0ELb1ELb1ELb1ELb0ELb1EEEEEEEEEvNT_6ParamsE,"a",@progbits
	.sectionflags	@""
	.align	4
.nv.constant0._ZN7cutlass13device_kernelIN5flash11enable_sm90INS1_16FlashAttnFwdSm90INS1_25CollectiveMainloopFwdSm90ILi2EN4cute5tupleIJNS5_1CILi1EEES8_S8_EEENS6_IJNS7_ILi128EEENS7_ILi96EEENS7_ILi192EEEEEELi128ENS_10bfloat16_tEfNS_4arch4Sm90ELb0ELb1ELb0ELb1ELb1ELb1ELb0ELb1ELb1ELb1ELb0ELb0EEENS1_21CollectiveEpilogueFwdINS6_IJSA_SA_SB_EEES9_SE_SG_Li256ELb1ELb1ELb0ELb0EEENS1_36VarlenDynamicPersistentTileSchedulerILi128ELi96ELi256ELi128ELb0ELb1ELb1ELb1ELb0ELb1EEEEEEEEEvNT_6ParamsE:
	.zero		3328


//--------------------- .nv.constant0._ZN7cutlass13device_kernelIN5flash11enable_sm90INS1_16FlashAttnFwdSm90INS1_25CollectiveMainloopFwdSm90ILi2EN4cute5tupleIJNS5_1CILi1EEES8_S8_EEENS6_IJNS7_ILi128EEENS7_ILi96EEENS7_ILi192EEEEEELi128ENS_10bfloat16_tEfNS_4arch4Sm90ELb1ELb0ELb0ELb0ELb1ELb0ELb0ELb1ELb1ELb1ELb0ELb0EEENS1_21CollectiveEpilogueFwdINS6_IJSA_SA_SB_EEES9_SE_SG_Li256ELb0ELb1ELb0ELb0EEENS1_30DynamicPersistentTileSchedulerILi256ELi128ELb0ELb1ELb1EEEEEEEEEvNT_6ParamsE --------------------------
	.section	.nv.constant0._ZN7cutlass13device_kernelIN5flash11enable_sm90INS1_16FlashAttnFwdSm90INS1_25CollectiveMainloopFwdSm90ILi2EN4cute5tupleIJNS5_1CILi1EEES8_S8_EEENS6_IJNS7_ILi128EEENS7_ILi96EEENS7_ILi192EEEEEELi128ENS_10bfloat16_tEfNS_4arch4Sm90ELb1ELb0ELb0ELb0ELb1ELb0ELb0ELb1ELb1ELb1ELb0ELb0EEENS1_21CollectiveEpilogueFwdINS6_IJSA_SA_SB_EEES9_SE_SG_Li256ELb0ELb1ELb0ELb0EEENS1_30DynamicPersistentTileSchedulerILi256ELi128ELb0ELb1ELb1EEEEEEEEEvNT_6ParamsE,"a",@progbits
	.sectionflags	@""
	.align	4
.nv.constant0._ZN7cutlass13device_kernelIN5flash11enable_sm90INS1_16FlashAttnFwdSm90INS1_25CollectiveMainloopFwdSm90ILi2EN4cute5tupleIJNS5_1CILi1EEES8_S8_EEENS6_IJNS7_ILi128EEENS7_ILi96EEENS7_ILi192EEEEEELi128ENS_10bfloat16_tEfNS_4arch4Sm90ELb1ELb0ELb0ELb0ELb1ELb0ELb0ELb1ELb1ELb1ELb0ELb0EEENS1_21CollectiveEpilogueFwdINS6_IJSA_SA_SB_EEES9_SE_SG_Li256ELb0ELb1ELb0ELb0EEENS1_30DynamicPersistentTileSchedulerILi256ELi128ELb0ELb1ELb1EEEEEEEEEvNT_6ParamsE:
	.zero		3328


//--------------------- .nv.constant0._ZN7cutlass13device_kernelIN5flash11enable_sm90INS1_16FlashAttnFwdSm90INS1_25CollectiveMainloopFwdSm90ILi2EN4cute5tupleIJNS5_1CILi1EEES8_S8_EEENS6_IJNS7_ILi128EEENS7_ILi96EEENS7_ILi192EEEEEELi128ENS_10bfloat16_tEfNS_4arch4Sm90ELb1ELb0ELb0ELb1ELb1ELb0ELb0ELb1ELb1ELb1ELb0ELb0EEENS1_21CollectiveEpilogueFwdINS6_IJSA_SA_SB_EEES9_SE_SG_Li256ELb1ELb1ELb0ELb0EEENS1_36VarlenDynamicPersistentTileSchedulerILi128ELi96ELi256ELi128ELb0ELb1ELb1ELb1ELb1ELb1EEEEEEEEEvNT_6ParamsE --------------------------
	.section	.nv.constant0._ZN7cutlass13device_kernelIN5flash11enable_sm90INS1_16FlashAttnFwdSm90INS1_25CollectiveMainloopFwdSm90ILi2EN4cute5tupleIJNS5_1CILi1EEES8_S8_EEENS6_IJNS7_ILi128EEENS7_ILi96EEENS7_ILi192EEEEEELi128ENS_10bfloat16_tEfNS_4arch4Sm90ELb1ELb0ELb0ELb1ELb1ELb0ELb0ELb1ELb1ELb1ELb0ELb0EEENS1_21CollectiveEpilogueFwdINS6_IJSA_SA_SB_EEES9_SE_SG_Li256ELb1ELb1ELb0ELb0EEENS1_36VarlenDynamicPersistentTileSchedulerILi128ELi96ELi256ELi128ELb0ELb1ELb1ELb1ELb1ELb1EEEEEEEEEvNT_6ParamsE,"a",@progbits
	.sectionflags	@""
	.align	4
.nv.constant0._ZN7cutlass13device_kernelIN5flash11enable_sm90INS1_16FlashAttnFwdSm90INS1_25CollectiveMainloopFwdSm90ILi2EN4cute5tupleIJNS5_1CILi1EEES8_S8_EEENS6_IJNS7_ILi128EEENS7_ILi96EEENS7_ILi192EEEEEELi128ENS_10bfloat16_tEfNS_4arch4Sm90ELb1ELb0ELb0ELb1ELb1ELb0ELb0ELb1ELb1ELb1ELb0ELb0EEENS1_21CollectiveEpilogueFwdINS6_IJSA_SA_SB_EEES9_SE_SG_Li256ELb1ELb1ELb0ELb0EEENS1_36VarlenDynamicPersistentTileSchedulerILi128ELi96ELi256ELi128ELb0ELb1ELb1ELb1ELb1ELb1EEEEEEEEEvNT_6ParamsE:
	.zero		3328


//--------------------- .nv.constant0._ZN7cutlass13device_kernelIN5flash11enable_sm90INS1_16FlashAttnFwdSm90INS1_25CollectiveMainloopFwdSm90ILi2EN4cute5tupleIJNS5_1CILi1EEES8_S8_EEENS6_IJNS7_ILi128EEENS7_ILi96EEENS7_ILi192EEEEEELi128ENS_10bfloat16_tEfNS_4arch4Sm90ELb1ELb0ELb0ELb1ELb1ELb1ELb0ELb1ELb1ELb1ELb0ELb0EEENS1_21CollectiveEpilogueFwdINS6_IJSA_SA_SB_EEES9_SE_SG_Li256ELb1ELb1ELb0ELb0EEENS1_36VarlenDynamicPersistentTileSchedulerILi128ELi96ELi256ELi128ELb0ELb1ELb1ELb1ELb1ELb1EEEEEEEEEvNT_6ParamsE --------------------------
	.section	.nv.constant0._ZN7cutlass13device_kernelIN5flash11enable_sm90INS1_16FlashAttnFwdSm90INS1_25CollectiveMainloopFwdSm90ILi2EN4cute5tupleIJNS5_1CILi1EEES8_S8_EEENS6_IJNS7_ILi128EEENS7_ILi96EEENS7_ILi192EEEEEELi128ENS_10bfloat16_tEfNS_4arch4Sm90ELb1ELb0ELb0ELb1ELb1ELb1ELb0ELb1ELb1ELb1ELb0ELb0EEENS1_21CollectiveEpilogueFwdINS6_IJSA_SA_SB_EEES9_SE_SG_Li256ELb1ELb1ELb0ELb0EEENS1_36VarlenDynamicPersistentTileSchedulerILi128ELi96ELi256ELi128ELb0ELb1ELb1ELb1ELb1ELb1EEEEEEEEEvNT_6ParamsE,"a",@progbits
	.sectionflags	@""
	.align	4
.nv.constant0._ZN7cutlass13device_kernelIN5flash11enable_sm90INS1_16FlashAttnFwdSm90INS1_25CollectiveMainloopFwdSm90ILi2EN4cute5tupleIJNS5_1CILi1EEES8_S8_EEENS6_IJNS7_ILi128EEENS7_ILi96EEENS7_ILi192EEEEEELi128ENS_10bfloat16_tEfNS_4arch4Sm90ELb1ELb0ELb0ELb1ELb1ELb1ELb0ELb1ELb1ELb1ELb0ELb0EEENS1_21CollectiveEpilogueFwdINS6_IJSA_SA_SB_EEES9_SE_SG_Li256ELb1ELb1ELb0ELb0EEENS1_36VarlenDynamicPersistentTileSchedulerILi128ELi96ELi256ELi128ELb0ELb1ELb1ELb1ELb1ELb1EEEEEEEEEvNT_6ParamsE:
	.zero		3328


//--------------------- .nv.constant0._ZN7cutlass13device_kernelIN5flash11enable_sm90INS1_16FlashAttnFwdSm90INS1_25CollectiveMainloopFwdSm90ILi2EN4cute5tupleIJNS5_1CILi1EEES8_S8_EEENS6_IJNS7_ILi64EEESA_SA_EEELi512ENS_10bfloat16_tEfNS_4arch4Sm90ELb0ELb0ELb0ELb0ELb1ELb0ELb0ELb0ELb0ELb1ELb0ELb0EEENS1_21CollectiveEpilogueFwdINS6_IJSA_NS7_ILi512EEESA_EEES9_SC_SE_Li256ELb0ELb1ELb0ELb0EEENS1_29StaticPersistentTileSchedulerILb0EEEEEEEEEvNT_6ParamsE --------------------------
	.section	.nv.constant0._ZN7cutlass13device_kernelIN5flash11enable_sm90INS1_16FlashAttnFwdSm90INS1_25CollectiveMainloopFwdSm90ILi2EN4cute5tupleIJNS5_1CILi1EEES8_S8_EEENS6_IJNS7_ILi64EEESA_SA_EEELi512ENS_10bfloat16_tEfNS_4arch4Sm90ELb0ELb0ELb0ELb0ELb1ELb0ELb0ELb0ELb0ELb1ELb0ELb0EEENS1_21CollectiveEpilogueFwdINS6_IJSA_NS7_ILi512EEESA_EEES9_SC_SE_Li256ELb0ELb1ELb0ELb0EEENS1_29StaticPersistentTileSchedulerILb0EEEEEEEEEvNT_6ParamsE,"a",@progbits
	.sectionflags	@""
	.align	4
.nv.constant0._ZN7cutlass13device_kernelIN5flash11enable_sm90INS1_16FlashAttnFwdSm90INS1_25CollectiveMainloopFwdSm90ILi2EN4cute5tupleIJNS5_1CILi1EEES8_S8_EEENS6_IJNS7_ILi64EEESA_SA_EEELi512ENS_10bfloat16_tEfNS_4arch4Sm90ELb0ELb0ELb0ELb0ELb1ELb0ELb0ELb0ELb0ELb1ELb0ELb0EEENS1_21CollectiveEpilogueFwdINS6_IJSA_NS7_ILi512EEESA_EEES9_SC_SE_Li256ELb0ELb1ELb0ELb0EEENS1_29StaticPersistentTileSchedulerILb0EEEEEEEEEvNT_6ParamsE:
	.zero		3200


//--------------------- .nv.constant0._ZN7cutlass13device_kernelIN5flash11enable_sm90INS1_16FlashAttnFwdSm90INS1_25CollectiveMainloopFwdSm90ILi2EN4cute5tupleIJNS5_1CILi1EEES8_S8_EEENS6_IJNS7_ILi64EEESA_SA_EEELi512ENS_10bfloat16_tEfNS_4arch4Sm90ELb0ELb0ELb0ELb0ELb1ELb0ELb1ELb0ELb0ELb1ELb0ELb0EEENS1_21CollectiveEpilogueFwdINS6_IJSA_NS7_ILi512EEESA_EEES9_SC_SE_Li256ELb0ELb1ELb0ELb0EEENS1_29StaticPersistentTileSchedulerILb0EEEEEEEEEvNT_6ParamsE --------------------------
	.section	.nv.constant0._ZN7cutlass13device_kernelIN5flash11enable_sm90INS1_16FlashAttnFwdSm90INS1_25CollectiveMainloopFwdSm90ILi2EN4cute5tupleIJNS5_1CILi1EEES8_S8_EEENS6_IJNS7_ILi64EEESA_SA_EEELi512ENS_10bfloat16_tEfNS_4arch4Sm90ELb0ELb0ELb0ELb0ELb1ELb0ELb1ELb0ELb0ELb1ELb0ELb0EEENS1_21CollectiveEpilogueFwdINS6_IJSA_NS7_ILi512EEESA_EEES9_SC_SE_Li256ELb0ELb1ELb0ELb0EEENS1_29StaticPersistentTileSchedulerILb0EEEEEEEEEvNT_6ParamsE,"a",@progbits
	.sectionflags	@""
	.align	4
.nv.constant0._ZN7cutlass13device_kernelIN5flash11enable_sm90INS1_16FlashAttnFwdSm90INS1_25CollectiveMainloopFwdSm90ILi2EN4cute5tupleIJNS5_1CILi1EEES8_S8_EEENS6_IJNS7_ILi64EEESA_SA_EEELi512ENS_10bfloat16_tEfNS_4arch4Sm90ELb0ELb0ELb0ELb0ELb1ELb0ELb1ELb0ELb0ELb1ELb0ELb0EEENS1_21CollectiveEpilogueFwdINS6_IJSA_NS7_ILi512EEESA_EEES9_SC_SE_Li256ELb0ELb1ELb0ELb0EEENS1_29StaticPersistentTileSchedulerILb0EEEEEEEEEvNT_6ParamsE:
	.zero		3456


//--------------------- .nv.constant0._ZN7cutlass13device_kernelIN5flash11enable_sm90INS1_16FlashAttnFwdSm90INS1_25CollectiveMainloopFwdSm90ILi2EN4cute5tupleIJNS5_1CILi1EEES8_S8_EEENS6_IJNS7_ILi64EEESA_SA_EEELi512ENS_10bfloat16_tEfNS_4arch4Sm90ELb0ELb0ELb0ELb1ELb1ELb0ELb0ELb0ELb0ELb1ELb0ELb0EEENS1_21CollectiveEpilogueFwdINS6_IJSA_NS7_ILi512EEESA_EEES9_SC_SE_Li256ELb1ELb1ELb0ELb0EEENS1_36VarlenDynamicPersistentTileSchedulerILi64ELi64ELi256ELi128ELb0ELb1ELb1ELb0ELb1ELb1EEEEEEEEEvNT_6ParamsE --------------------------
	.section	.nv.constant0._ZN7cutlass13device_kernelIN5flash11enable_sm90INS1_16FlashAttnFwdSm90INS1_25CollectiveMainloopFwdSm90ILi2EN4cute5tupleIJNS5_1CILi1EEES8_S8_EEENS6_IJNS7_ILi64EEESA_SA_EEELi512ENS_10bfloat16_tEfNS_4arch4Sm90ELb0ELb0ELb0ELb1ELb1ELb0ELb0ELb0ELb0ELb1ELb0ELb0EEENS1_21CollectiveEpilogueFwdINS6_IJSA_NS7_ILi512EEESA_EEES9_SC_SE_Li256ELb1ELb1ELb0ELb0EEENS1_36VarlenDynamicPersistentTileSchedulerILi64ELi64ELi256ELi128ELb0ELb1ELb1ELb0ELb1ELb1EEEEEEEEEvNT_6ParamsE,"a",@progbits
	.sectionflags	@""
	.align	4
.nv.constant0._ZN7cutlass13device_kernelIN5flash11enable_sm90INS1_16FlashAttnFwdSm90INS1_25CollectiveMainloopFwdSm90ILi2EN4cute5tupleIJNS5_1CILi1EEES8_S8_EEENS6_IJNS7_ILi64EEESA_SA_EEELi512ENS_10bfloat16_tEfNS_4arch4Sm90ELb0ELb0ELb0ELb1ELb1ELb0ELb0ELb0ELb0ELb1ELb0ELb0EEENS1_21CollectiveEpilogueFwdINS6_IJSA_NS7_ILi512EEESA_EEES9_SC_SE_Li256ELb1ELb1ELb0ELb0EEENS1_36VarlenDynamicPersistentTileSchedulerILi64ELi64ELi256ELi128ELb0ELb1ELb1ELb0ELb1ELb1EEEEEEEEEvNT_6ParamsE:
	.zero		3328


//--------------------- .nv.constant0._ZN7cutlass13device_kernelIN5flash11enable_sm90INS1_16FlashAttnFwdSm90INS1_25CollectiveMainloopFwdSm90ILi2EN4cute5tupleIJNS5_1CILi1EEES8_S8_EEENS6_IJNS7_ILi64EEESA_SA_EEELi512ENS_10bfloat16_tEfNS_4arch4Sm90ELb0ELb0ELb0ELb1ELb1ELb1ELb0ELb0ELb0ELb1ELb0ELb0EEENS1_21CollectiveEpilogueFwdINS6_IJSA_NS7_ILi512EEESA_EEES9_SC_SE_Li256ELb1ELb1ELb0ELb0EEENS1_36VarlenDynamicPersistentTileSchedulerILi64ELi64ELi256ELi128ELb0ELb1ELb1ELb0ELb1ELb1EEEEEEEEEvNT_6ParamsE --------------------------
	.section	.nv.constant0._ZN7cutlass13device_kernelIN5flash11enable_sm90INS1_16FlashAttnFwdSm90INS1_25CollectiveMainloopFwdSm90ILi2EN4cute5tupleIJNS5_1CILi1EEES8_S8_EEENS6_IJNS7_ILi64EEESA_SA_EEELi512ENS_10bfloat16_tEfNS_4arch4Sm90ELb0ELb0ELb0ELb1ELb1ELb1ELb0ELb0ELb0ELb1ELb0ELb0EEENS1_21CollectiveEpilogueFwdINS6_IJSA_NS7_ILi512EEESA_EEES9_SC_SE_Li256ELb1ELb1ELb0ELb0EEENS1_36VarlenDynamicPersistentTileSchedulerILi64ELi64ELi256ELi128ELb0ELb1ELb1ELb0ELb1ELb1EEEEEEEEEvNT_6ParamsE,"a",@progbits
	.sectionflags	@""
	.align	4
.nv.constant0._ZN7cutlass13device_kernelIN5flash11enable_sm90INS1_16FlashAttnFwdSm90INS1_25CollectiveMainloopFwdSm90ILi2EN4cute5tupleIJNS5_1CILi1EEES8_S8_EEENS6_IJNS7_ILi64EEESA_SA_EEELi512ENS_10bfloat16_tEfNS_4arch4Sm90ELb0ELb0ELb0ELb1ELb1ELb1ELb0ELb0ELb0ELb1ELb0ELb0EEENS1_21CollectiveEpilogueFwdINS6_IJSA_NS7_ILi512EEESA_EEES9_SC_SE_Li256ELb1ELb1ELb0ELb0EEENS1_36VarlenDynamicPersistentTileSchedulerILi64ELi64ELi256ELi128ELb0ELb1ELb1ELb0ELb1ELb1EEEEEEEEEvNT_6ParamsE:
	.zero		3328


//--------------------- .nv.constant0._ZN7cutlass13device_kernelIN5flash11enable_sm90INS1_16FlashAttnFwdSm90INS1_25CollectiveMainloopFwdSm90ILi2EN4cute5tupleIJNS5_1CILi1EEES8_S8_EEENS6_IJNS7_ILi64EEESA_SA_EEELi512ENS_10bfloat16_tEfNS_4arch4Sm90ELb0ELb0ELb0ELb1ELb1ELb0ELb1ELb0ELb0ELb1ELb0ELb0EEENS1_21CollectiveEpilogueFwdINS6_IJSA_NS7_ILi512EEESA_EEES9_SC_SE_Li256ELb1ELb1ELb0ELb0EEENS1_36VarlenDynamicPersistentTileSchedulerILi64ELi64ELi256ELi128ELb0ELb1ELb1ELb0ELb1ELb1EEEEEEEEEvNT_6ParamsE --------------------------
	.section	.nv.constant0._ZN7cutlass13device_kernelIN5flash11enable_sm90INS1_16FlashAttnFwdSm90INS1_25CollectiveMainloopFwdSm90ILi2EN4cute5tupleIJNS5_1CILi1EEES8_S8_EEENS6_IJNS7_ILi64EEESA_SA_EEELi512ENS_10bfloat16_tEfNS_4arch4Sm90ELb0ELb0ELb0ELb1ELb1ELb0ELb1ELb0ELb0ELb1ELb0ELb0EEENS1_21CollectiveEpilogueFwdINS6_IJSA_NS7_ILi512EEESA_EEES9_SC_SE_Li256ELb1ELb1ELb0ELb0EEENS1_36VarlenDynamicPersistentTileSchedulerILi64ELi64ELi256ELi128ELb0ELb1ELb1ELb0ELb1ELb1EEEEEEEEEvNT_6ParamsE,"a",@progbits
	.sectionflags	@""
	.align	4
.nv.constant0._ZN7cutlass13device_kernelIN5flash11enable_sm90INS1_16FlashAttnFwdSm90INS1_25CollectiveMainloopFwdSm90ILi2EN4cute5tupleIJNS5_1CILi1EEES8_S8_EEENS6_IJNS7_ILi64EEESA_SA_EEELi512ENS_10bfloat16_tEfNS_4arch4Sm90ELb0ELb0ELb0ELb1ELb1ELb0ELb1ELb0ELb0ELb1ELb0ELb0EEENS1_21CollectiveEpilogueFwdINS6_IJSA_NS7_ILi512EEESA_EEES9_SC_SE_Li256ELb1ELb1ELb0ELb0EEENS1_36VarlenDynamicPersistentTileSchedulerILi64ELi64ELi256ELi128ELb0ELb1ELb1ELb0ELb1ELb1EEEEEEEEEvNT_6ParamsE:
	.zero		3584


//--------------------- .nv.constant0._ZN7cutlass13device_kernelIN5flash11enable_sm90INS1_16FlashAttnFwdSm90INS1_25CollectiveMainloopFwdSm90ILi2EN4cute5tupleIJNS5_1CILi1EEES8_S8_EEENS6_IJNS7_ILi64EEESA_SA_EEELi512ENS_10bfloat16_tEfNS_4arch4Sm90ELb0ELb0ELb0ELb1ELb1ELb1ELb1ELb0ELb0ELb1ELb0ELb0EEENS1_21CollectiveEpilogueFwdINS6_IJSA_NS7_ILi512EEESA_EEES9_SC_SE_Li256ELb1ELb1ELb0ELb0EEENS1_36VarlenDynamicPersistentTileSchedulerILi64ELi64ELi256ELi128ELb0ELb1ELb1ELb0ELb1ELb1EEEEEEEEEvNT_6ParamsE --------------------------
	.section	.nv.constant0._ZN7cutlass13device_kernelIN5flash11enable_sm90INS1_16FlashAttnFwdSm90INS1_25CollectiveMainloopFwdSm90ILi2EN4cute5tupleIJNS5_1CILi1EEES8_S8_EEENS6_IJNS7_ILi64EEESA_SA_EEELi512ENS_10bfloat16_tEfNS_4arch4Sm90ELb0ELb0ELb0ELb1ELb1ELb1ELb1ELb0ELb0ELb1ELb0ELb0EEENS1_21CollectiveEpilogueFwdINS6_IJSA_NS7_ILi512EEESA_EEES9_SC_SE_Li256ELb1ELb1ELb0ELb0EEENS1_36VarlenDynamicPersistentTileSchedulerILi64ELi64ELi256ELi128ELb0ELb1ELb1ELb0ELb1ELb1EEEEEEEEEvNT_6ParamsE,"a",@progbits
	.sectionflags	@""
	.align	4
.nv.constant0._ZN7cutlass13device_kernelIN5flash11enable_sm90INS1_16FlashAttnFwdSm90INS1_25CollectiveMainloopFwdSm90ILi2EN4cute5tupleIJNS5_1CILi1EEES8_S8_EEENS6_IJNS7_ILi64EEESA_SA_EEELi512ENS_10bfloat16_tEfNS_4arch4Sm90ELb0ELb0ELb0ELb1ELb1ELb1ELb1ELb0ELb0ELb1ELb0ELb0EEENS1_21CollectiveEpilogueFwdINS6_IJSA_NS7_ILi512EEESA_EEES9_SC_SE_Li256ELb1ELb1ELb0ELb0EEENS1_36VarlenDynamicPersistentTileSchedulerILi64ELi64ELi256ELi128ELb0ELb1ELb1ELb0ELb1ELb1EEEEEEEEEvNT_6ParamsE:
	.zero		3584


//--------------------- .nv.constant0._ZN7cutlass13device_kernelIN5flash11enable_sm90INS1_16FlashAttnFwdSm90INS1_25CollectiveMainloopFwdSm90ILi2EN4cute5tupleIJNS5_1CILi1EEES8_S8_EEENS6_IJNS7_ILi64EEESA_SA_EEELi512ENS_10bfloat16_tEfNS_4arch4Sm90ELb0ELb1ELb0ELb0ELb1ELb0ELb0ELb0ELb0ELb1ELb0ELb0EEENS1_21CollectiveEpilogueFwdINS6_IJSA_NS7_ILi512EEESA_EEES9_SC_SE_Li256ELb0ELb1ELb0ELb0EEENS1_30DynamicPersistentTileSchedulerILi256ELi128ELb0ELb1ELb1EEEEEEEEEvNT_6ParamsE --------------------------
	.section	.nv.constant0._ZN7cutlass13device_kernelIN5flash11enable_sm90INS1_16FlashAttnFwdSm90INS1_25CollectiveMainloopFwdSm90ILi2EN4cute5tupleIJNS5_1CILi1EEES8_S8_EEENS6_IJNS7_ILi64EEESA_SA_EEELi512ENS_10bfloat16_tEfNS_4arch4Sm90ELb0ELb1ELb0ELb0ELb1ELb0ELb0ELb0ELb0ELb1ELb0ELb0EEENS1_21CollectiveEpilogueFwdINS6_IJSA_NS7_ILi512EEESA_EEES9_SC_SE_Li256ELb0ELb1ELb0ELb0EEENS1_30DynamicPersistentTileSchedulerILi256ELi128ELb0ELb1ELb1EEEEEEEEEvNT_6ParamsE,"a",@progbits
	.sectionflags	@""
	.align	4
.nv.constant0._ZN7cutlass13device_kernelIN5flash11enable_sm90INS1_16FlashAttnFwdSm90INS1_25CollectiveMainloopFwdSm90ILi2EN4cute5tupleIJNS5_1CILi1EEES8_S8_EEENS6_IJNS7_ILi64EEESA_SA_EEELi512ENS_10bfloat16_tEfNS_4arch4Sm90ELb0ELb1ELb0ELb0ELb1ELb0ELb0ELb0ELb0ELb1ELb0ELb0EEENS1_21CollectiveEpilogueFwdINS6_IJSA_NS7_ILi512EEESA_EEES9_SC_SE_Li256ELb0ELb1ELb0ELb0EEENS1_30DynamicPersistentTileSchedulerILi256ELi128ELb0ELb1ELb1EEEEEEEEEvNT_6ParamsE:
	.zero		3328


//--------------------- .nv.constant0._ZN7cutlass13device_kernelIN5flash11enable_sm90INS1_16FlashAttnFwdSm90INS1_25CollectiveMainloopFwdSm90ILi2EN4cute5tupleIJNS5_1CILi1EEES8_S8_EEENS6_IJNS7_ILi64EEESA_SA_EEELi512ENS_10bfloat16_tEfNS_4arch4Sm90ELb0ELb1ELb0ELb0ELb1ELb0ELb1ELb0ELb0ELb1ELb0ELb0EEENS1_21CollectiveEpilogueFwdINS6_IJSA_NS7_ILi512EEESA_EEES9_SC_SE_Li256ELb0ELb1ELb0ELb0EEENS1_30DynamicPersistentTileSchedulerILi256ELi128ELb0ELb1ELb1EEEEEEEEEvNT_6ParamsE --------------------------
	.section	.nv.constant0._ZN7cutlass13device_kernelIN5flash11enable_sm90INS1_16FlashAttnFwdSm90INS1_25CollectiveMainloopFwdSm90ILi2EN4cute5tupleIJNS5_1CILi1EEES8_S8_EEENS6_IJNS7_ILi64EEESA_SA_EEELi512ENS_10bfloat16_tEfNS_4arch4Sm90ELb0ELb1ELb0ELb0ELb1ELb0ELb1ELb0ELb0ELb1ELb0ELb0EEENS1_21CollectiveEpilogueFwdINS6_IJSA_NS7_ILi512EEESA_EEES9_SC_SE_Li256ELb0ELb1ELb0ELb0EEENS1_30DynamicPersistentTileSchedulerILi256ELi128ELb0ELb1ELb1EEEEEEEEEvNT_6ParamsE,"a",@progbits
	.sectionflags	@""
	.align	4
.nv.constant0._ZN7cutlass13device_kernelIN5flash11enable_sm90INS1_16FlashAttnFwdSm90INS1_25CollectiveMainloopFwdSm90ILi2EN4cute5tupleIJNS5_1CILi1EEES8_S8_EEENS6_IJNS7_ILi64EEESA_SA_EEELi512ENS_10bfloat16_tEfNS_4arch4Sm90ELb0ELb1ELb0ELb0ELb1ELb0ELb1ELb0ELb0ELb1ELb0ELb0EEENS1_21CollectiveEpilogueFwdINS6_IJSA_NS7_ILi512EEESA_EEES9_SC_SE_Li256ELb0ELb1ELb0ELb0EEENS1_30DynamicPersistentTileSchedulerILi256ELi128ELb0ELb1ELb1EEEEEEEEEvNT_6ParamsE:
	.zero		3584


//--------------------- .nv.constant0._ZN7cutlass13device_kernelIN5flash11enable_sm90INS1_16FlashAttnFwdSm90INS1_25CollectiveMainloopFwdSm90ILi2EN4cute5tupleIJNS5_1CILi1EEES8_S8_EEENS6_IJNS7_ILi64EEESA_SA_EEELi512ENS_10bfloat16_tEfNS_4arch4Sm90ELb0ELb1ELb0ELb1ELb1ELb0ELb0ELb0ELb0ELb1ELb0ELb0EEENS1_21CollectiveEpilogueFwdINS6_IJSA_NS7_ILi512EEESA_EEES9_SC_SE_Li256ELb1ELb1ELb0ELb0EEENS1_36VarlenDynamicPersistentTileSchedulerILi64ELi64ELi256ELi128ELb0ELb1ELb1ELb1ELb0ELb1EEEEEEEEEvNT_6ParamsE --------------------------
	.section	.nv.constant0._ZN7cutlass13device_kernelIN5flash11enable_sm90INS1_16FlashAttnFwdSm90INS1_25CollectiveMainloopFwdSm90ILi2EN4cute5tupleIJNS5_1CILi1EEES8_S8_EEENS6_IJNS7_ILi64EEESA_SA_EEELi512ENS_10bfloat16_tEfNS_4arch4Sm90ELb0ELb1ELb0ELb1ELb1ELb0ELb0ELb0ELb0ELb1ELb0ELb0EEENS1_21CollectiveEpilogueFwdINS6_IJSA_NS7_ILi512EEESA_EEES9_SC_SE_Li256ELb1ELb1ELb0ELb0EEENS1_36VarlenDynamicPersistentTileSchedulerILi64ELi64ELi256ELi128ELb0ELb1ELb1ELb1ELb0ELb1EEEEEEEEEvNT_6ParamsE,"a",@progbits
	.sectionflags	@""
	.align	4
.nv.constant0._ZN7cutlass13device_kernelIN5flash11enable_sm90INS1_16FlashAttnFwdSm90INS1_25CollectiveMainloopFwdSm90ILi2EN4cute5tupleIJNS5_1CILi1EEES8_S8_EEENS6_IJNS7_ILi64EEESA_SA_EEELi512ENS_10bfloat16_tEfNS_4arch4Sm90ELb0ELb1ELb0ELb1ELb1ELb0ELb0ELb0ELb0ELb1ELb0ELb0EEENS1_21CollectiveEpilogueFwdINS6_IJSA_NS7_ILi512EEESA_EEES9_SC_SE_Li256ELb1ELb1ELb0ELb0EEENS1_36VarlenDynamicPersistentTileSchedulerILi64ELi64ELi256ELi128ELb0ELb1ELb1ELb1ELb0ELb1EEEEEEEEEvNT_6ParamsE:
	.zero		3328


//--------------------- .nv.constant0._ZN7cutlass13device_kernelIN5flash11enable_sm90INS1_16FlashAttnFwdSm90INS1_25CollectiveMainloopFwdSm90ILi2EN4cute5tupleIJNS5_1CILi1EEES8_S8_EEENS6_IJNS7_ILi64EEESA_SA_EEELi512ENS_10bfloat16_tEfNS_4arch4Sm90ELb0ELb1ELb0ELb1ELb1ELb1ELb0ELb0ELb0ELb1ELb0ELb0EEENS1_21CollectiveEpilogueFwdINS6_IJSA_NS7_ILi512EEESA_EEES9_SC_SE_Li256ELb1ELb1ELb0ELb0EEENS1_36VarlenDynamicPersistentTileSchedulerILi64ELi64ELi256ELi128ELb0ELb1ELb1ELb1ELb0ELb1EEEEEEEEEvNT_6ParamsE --------------------------
	.section	.nv.constant0._ZN7cutlass13device_kernelIN5flash11enable_sm90INS1_16FlashAttnFwdSm90INS1_25CollectiveMainloopFwdSm90ILi2EN4cute5tupleIJNS5_1CILi1EEES8_S8_EEENS6_IJNS7_ILi64EEESA_SA_EEELi512ENS_10bfloat16_tEfNS_4arch4Sm90ELb0ELb1ELb0ELb1ELb1ELb1ELb0ELb0ELb0ELb1ELb0ELb0EEENS1_21CollectiveEpilogueFwdINS6_IJSA_NS7_ILi512EEESA_EEES9_SC_SE_Li256ELb1ELb1ELb0ELb0EEENS1_36VarlenDynamicPersistentTileSchedulerILi64ELi64ELi256ELi128ELb0ELb1ELb1ELb1ELb0ELb1EEEEEEEEEvNT_6ParamsE,"a",@progbits
	.sectionflags	@""
	.align	4
.nv.constant0._ZN7cutlass13device_kernelIN5flash11enable_sm90INS1_16FlashAttnFwdSm90INS1_25CollectiveMainloopFwdSm90ILi2EN4cute5tupleIJNS5_1CILi1EEES8_S8_EEENS6_IJNS7_ILi64EEESA_SA_EEELi512ENS_10bfloat16_tEfNS_4arch4Sm90ELb0ELb1ELb0ELb1ELb1ELb1ELb0ELb0ELb0ELb1ELb0ELb0EEENS1_21CollectiveEpilogueFwdINS6_IJSA_NS7_ILi512EEESA_EEES9_SC_SE_Li256ELb1ELb1ELb0ELb0EEENS1_36VarlenDynamicPersistentTileSchedulerILi64ELi64ELi256ELi128ELb0ELb1ELb1ELb1ELb0ELb1EEEEEEEEEvNT_6ParamsE:
	.zero		3328


//--------------------- .nv.constant0._ZN7cutlass13device_kernelIN5flash11enable_sm90INS1_16FlashAttnFwdSm90INS1_25CollectiveMainloopFwdSm90ILi2EN4cute5tupleIJNS5_1CILi1EEES8_S8_EEENS6_IJNS7_ILi64EEESA_SA_EEELi512ENS_10bfloat16_tEfNS_4arch4Sm90ELb0ELb1ELb0ELb1ELb1ELb0ELb1ELb0ELb0ELb1ELb0ELb0EEENS1_21CollectiveEpilogueFwdINS6_IJSA_NS7_ILi512EEESA_EEES9_SC_SE_Li256ELb1ELb1ELb0ELb0EEENS1_36VarlenDynamicPersistentTileSchedulerILi64ELi64ELi256ELi128ELb0ELb1ELb1ELb1ELb0ELb1EEEEEEEEEvNT_6ParamsE --------------------------
	.section	.nv.constant0._ZN7cutlass13device_kernelIN5flash11enable_sm90INS1_16FlashAttnFwdSm90INS1_25CollectiveMainloopFwdSm90ILi2EN4cute5tupleIJNS5_1CILi1EEES8_S8_EEENS6_IJNS7_ILi64EEESA_SA_EEELi512ENS_10bfloat16_tEfNS_4arch4Sm90ELb0ELb1ELb0ELb1ELb1ELb0ELb1ELb0ELb0ELb1ELb0ELb0EEENS1_21CollectiveEpilogueFwdINS6_IJSA_NS7_ILi512EEESA_EEES9_SC_SE_Li256ELb1ELb1ELb0ELb0EEENS1_36VarlenDynamicPersistentTileSchedulerILi64ELi64ELi256ELi128ELb0ELb1ELb1ELb1ELb0ELb1EEEEEEEEEvNT_6ParamsE,"a",@progbits
	.sectionflags	@""
	.align	4
.nv.constant0._ZN7cutlass13device_kernelIN5flash11enable_sm90INS1_16FlashAttnFwdSm90INS1_25CollectiveMainloopFwdSm90ILi2EN4cute5tupleIJNS5_1CILi1EEES8_S8_EEENS6_IJNS7_ILi64EEESA_SA_EEELi512ENS_10bfloat16_tEfNS_4arch4Sm90ELb0ELb1ELb0ELb1ELb1ELb0ELb1ELb0ELb0ELb1ELb0ELb0EEENS1_21CollectiveEpilogueFwdINS6_IJSA_NS7_ILi512EEESA_EEES9_SC_SE_Li256ELb1ELb1ELb0ELb0EEENS1_36VarlenDynamicPersistentTileSchedulerILi64ELi64ELi256ELi128ELb0ELb1ELb1ELb1ELb0ELb1EEEEEEEEEvNT_6ParamsE:
	.zero		3584


//--------------------- .nv.constant0._ZN7cutlass13device_kernelIN5flash11enable_sm90INS1_16FlashAttnFwdSm90INS1_25CollectiveMainloopFwdSm90ILi2EN4cute5tupleIJNS5_1CILi1EEES8_S8_EEENS6_IJNS7_ILi64EEESA_SA_EEELi512ENS_10bfloat16_tEfNS_4arch4Sm90ELb0ELb1ELb0ELb1ELb1ELb1ELb1ELb0ELb0ELb1ELb0ELb0EEENS1_21CollectiveEpilogueFwdINS6_IJSA_NS7_ILi512EEESA_EEES9_SC_SE_Li256ELb1ELb1ELb0ELb0EEENS1_36VarlenDynamicPersistentTileSchedulerILi64ELi64ELi256ELi128ELb0ELb1ELb1ELb1ELb0ELb1EEEEEEEEEvNT_6ParamsE --------------------------
	.section	.nv.constant0._ZN7cutlass13device_kernelIN5flash11enable_sm90INS1_16FlashAttnFwdSm90INS1_25CollectiveMainloopFwdSm90ILi2EN4cute5tupleIJNS5_1CILi1EEES8_S8_EEENS6_IJNS7_ILi64EEESA_SA_EEELi512ENS_10bfloat16_tEfNS_4arch4Sm90ELb0ELb1ELb0ELb1ELb1ELb1ELb1ELb0ELb0ELb1ELb0ELb0EEENS1_21CollectiveEpilogueFwdINS6_IJSA_NS7_ILi512EEESA_EEES9_SC_SE_Li256ELb1ELb1ELb0ELb0EEENS1_36VarlenDynamicPersistentTileSchedulerILi64ELi64ELi256ELi128ELb0ELb1ELb1ELb1ELb0ELb1EEEEEEEEEvNT_6ParamsE,"a",@progbits
	.sectionflags	@""
	.align	4
.nv.constant0._ZN7cutlass13device_kernelIN5flash11enable_sm90INS1_16FlashAttnFwdSm90INS1_25CollectiveMainloopFwdSm90ILi2EN4cute5tupleIJNS5_1CILi1EEES8_S8_EEENS6_IJNS7_ILi64EEESA_SA_EEELi512ENS_10bfloat16_tEfNS_4arch4Sm90ELb0ELb1ELb0ELb1ELb1ELb1ELb1ELb0ELb0ELb1ELb0ELb0EEENS1_21CollectiveEpilogueFwdINS6_IJSA_NS7_ILi512EEESA_EEES9_SC_SE_Li256ELb1ELb1ELb0ELb0EEENS1_36VarlenDynamicPersistentTileSchedulerILi64ELi64ELi256ELi128ELb0ELb1ELb1ELb1ELb0ELb1EEEEEEEEEvNT_6ParamsE:
	.zero		3584


//--------------------- .nv.constant0._ZN7cutlass13device_kernelIN5flash11enable_sm90INS1_16FlashAttnFwdSm90INS1_25CollectiveMainloopFwdSm90ILi2EN4cute5tupleIJNS5_1CILi1EEES8_S8_EEENS6_IJNS7_ILi64EEESA_SA_EEELi512ENS_10bfloat16_tEfNS_4arch4Sm90ELb1ELb0ELb0ELb0ELb1ELb0ELb0ELb0ELb0ELb1ELb0ELb0EEENS1_21CollectiveEpilogueFwdINS6_IJSA_NS7_ILi512EEESA_EEES9_SC_SE_Li256ELb0ELb1ELb0ELb0EEENS1_30DynamicPersistentTileSchedulerILi256ELi128ELb0ELb1ELb1EEEEEEEEEvNT_6ParamsE --------------------------
	.section	.nv.constant0._ZN7cutlass13device_kernelIN5flash11enable_sm90INS1_16FlashAttnFwdSm90INS1_25CollectiveMainloopFwdSm90ILi2EN4cute5tupleIJNS5_1CILi1EEES8_S8_EEENS6_IJNS7_ILi64EEESA_SA_EEELi512ENS_10bfloat16_tEfNS_4arch4Sm90ELb1ELb0ELb0ELb0ELb1ELb0ELb0ELb0ELb0ELb1ELb0ELb0EEENS1_21CollectiveEpilogueFwdINS6_IJSA_NS7_ILi512EEESA_EEES9_SC_SE_Li256ELb0ELb1ELb0ELb0EEENS1_30DynamicPersistentTileSchedulerILi256ELi128ELb0ELb1ELb1EEEEEEEEEvNT_6ParamsE,"a",@progbits
	.sectionflags	@""
	.align	4
.nv.constant0._ZN7cutlass13device_kernelIN5flash11enable_sm90INS1_16FlashAttnFwdSm90INS1_25CollectiveMainloopFwdSm90ILi2EN4cute5tupleIJNS5_1CILi1EEES8_S8_EEENS6_IJNS7_ILi64EEESA_SA_EEELi512ENS_10bfloat16_tEfNS_4arch4Sm90ELb1ELb0ELb0ELb0ELb1ELb0ELb0ELb0ELb0ELb1ELb0ELb0EEENS1_21CollectiveEpilogueFwdINS6_IJSA_NS7_ILi512EEESA_EEES9_SC_SE_Li256ELb0ELb1ELb0ELb0EEENS1_30DynamicPersistentTileSchedulerILi256ELi128ELb0ELb1ELb1EEEEEEEEEvNT_6ParamsE:
	.zero		3328


//--------------------- .nv.constant0._ZN7cutlass13device_kernelIN5flash11enable_sm90INS1_16FlashAttnFwdSm90INS1_25CollectiveMainloopFwdSm90ILi2EN4cute5tupleIJNS5_1CILi1EEES8_S8_EEENS6_IJNS7_ILi64EEESA_SA_EEELi512ENS_10bfloat16_tEfNS_4arch4Sm90ELb1ELb0ELb0ELb0ELb1ELb0ELb1ELb0ELb0ELb1ELb0ELb0EEENS1_21CollectiveEpilogueFwdINS6_IJSA_NS7_ILi512EEESA_EEES9_SC_SE_Li256ELb0ELb1ELb0ELb0EEENS1_30DynamicPersistentTileSchedulerILi256ELi128ELb0ELb1ELb1EEEEEEEEEvNT_6ParamsE --------------------------
	.section	.nv.constant0._ZN7cutlass13device_kernelIN5flash11enable_sm90INS1_16FlashAttnFwdSm90INS1_25CollectiveMainloopFwdSm90ILi2EN4cute5tupleIJNS5_1CILi1EEES8_S8_EEENS6_IJNS7_ILi64EEESA_SA_EEELi512ENS_10bfloat16_tEfNS_4arch4Sm90ELb1ELb0ELb0ELb0ELb1ELb0ELb1ELb0ELb0ELb1ELb0ELb0EEENS1_21CollectiveEpilogueFwdINS6_IJSA_NS7_ILi512EEESA_EEES9_SC_SE_Li256ELb0ELb1ELb0ELb0EEENS1_30DynamicPersistentTileSchedulerILi256ELi128ELb0ELb1ELb1EEEEEEEEEvNT_6ParamsE,"a",@progbits
	.sectionflags	@""
	.align	4
.nv.constant0._ZN7cutlass13device_kernelIN5flash11enable_sm90INS1_16FlashAttnFwdSm90INS1_25CollectiveMainloopFwdSm90ILi2EN4cute5tupleIJNS5_1CILi1EEES8_S8_EEENS6_IJNS7_ILi64EEESA_SA_EEELi512ENS_10bfloat16_tEfNS_4arch4Sm90ELb1ELb0ELb0ELb0ELb1ELb0ELb1ELb0ELb0ELb1ELb0ELb0EEENS1_21CollectiveEpilogueFwdINS6_IJSA_NS7_ILi512EEESA_EEES9_SC_SE_Li256ELb0ELb1ELb0ELb0EEENS1_30DynamicPersistentTileSchedulerILi256ELi128ELb0ELb1ELb1EEEEEEEEEvNT_6ParamsE:
	.zero		3584


//--------------------- .nv.constant0._ZN7cutlass13device_kernelIN5flash11enable_sm90INS1_16FlashAttnFwdSm90INS1_25CollectiveMainloopFwdSm90ILi2EN4cute5tupleIJNS5_1CILi1EEES8_S8_EEENS6_IJNS7_ILi64EEESA_SA_EEELi512ENS_10bfloat16_tEfNS_4arch4Sm90ELb1ELb0ELb0ELb1ELb1ELb0ELb0ELb0ELb0ELb1ELb0ELb0EEENS1_21CollectiveEpilogueFwdINS6_IJSA_NS7_ILi512EEESA_EEES9_SC_SE_Li256ELb1ELb1ELb0ELb0EEENS1_36VarlenDynamicPersistentTileSchedulerILi64ELi64ELi256ELi128ELb0ELb1ELb1ELb1ELb1ELb1EEEEEEEEEvNT_6ParamsE --------------------------
	.section	.nv.constant0._ZN7cutlass13device_kernelIN5flash11enable_sm90INS1_16FlashAttnFwdSm90INS1_25CollectiveMainloopFwdSm90ILi2EN4cute5tupleIJNS5_1CILi1EEES8_S8_EEENS6_IJNS7_ILi64EEESA_SA_EEELi512ENS_10bfloat16_tEfNS_4arch4Sm90ELb1ELb0ELb0ELb1ELb1ELb0ELb0ELb0ELb0ELb1ELb0ELb0EEENS1_21CollectiveEpilogueFwdINS6_IJSA_NS7_ILi512EEESA_EEES9_SC_SE_Li256ELb1ELb1ELb0ELb0EEENS1_36VarlenDynamicPersistentTileSchedulerILi64ELi64ELi256ELi128ELb0ELb1ELb1ELb1ELb1ELb1EEEEEEEEEvNT_6ParamsE,"a",@progbits
	.sectionflags	@""
	.align	4
.nv.constant0._ZN7cutlass13device_kernelIN5flash11enable_sm90INS1_16FlashAttnFwdSm90INS1_25CollectiveMainloopFwdSm90ILi2EN4cute5tupleIJNS5_1CILi1EEES8_S8_EEENS6_IJNS7_ILi64EEESA_SA_EEELi512ENS_10bfloat16_tEfNS_4arch4Sm90ELb1ELb0ELb0ELb1ELb1ELb0ELb0ELb0ELb0ELb1ELb0ELb0EEENS1_21CollectiveEpilogueFwdINS6_IJSA_NS7_ILi512EEESA_EEES9_SC_SE_Li256ELb1ELb1ELb0ELb0EEENS1_36VarlenDynamicPersistentTileSchedulerILi64ELi64ELi256ELi128ELb0ELb1ELb1ELb1ELb1ELb1EEEEEEEEEvNT_6ParamsE:
	.zero		3328


//--------------------- .nv.constant0._ZN7cutlass13device_kernelIN5flash11enable_sm90INS1_16FlashAttnFwdSm90INS1_25CollectiveMainloopFwdSm90ILi2EN4cute5tupleIJNS5_1CILi1EEES8_S8_EEENS6_IJNS7_ILi64EEESA_SA_EEELi512ENS_10bfloat16_tEfNS_4arch4Sm90ELb1ELb0ELb0ELb1ELb1ELb1ELb0ELb0ELb0ELb1ELb0ELb0EEENS1_21CollectiveEpilogueFwdINS6_IJSA_NS7_ILi512EEESA_EEES9_SC_SE_Li256ELb1ELb1ELb0ELb0EEENS1_36VarlenDynamicPersistentTileSchedulerILi64ELi64ELi256ELi128ELb0ELb1ELb1ELb1ELb1ELb1EEEEEEEEEvNT_6ParamsE --------------------------
	.section	.nv.constant0._ZN7cutlass13device_kernelIN5flash11enable_sm90INS1_16FlashAttnFwdSm90INS1_25CollectiveMainloopFwdSm90ILi2EN4cute5tupleIJNS5_1CILi1EEES8_S8_EEENS6_IJNS7_ILi64EEESA_SA_EEELi512ENS_10bfloat16_tEfNS_4arch4Sm90ELb1ELb0ELb0ELb1ELb1ELb1ELb0ELb0ELb0ELb1ELb0ELb0EEENS1_21CollectiveEpilogueFwdINS6_IJSA_NS7_ILi512EEESA_EEES9_SC_SE_Li256ELb1ELb1ELb0ELb0EEENS1_36VarlenDynamicPersistentTileSchedulerILi64ELi64ELi256ELi128ELb0ELb1ELb1ELb1ELb1ELb1EEEEEEEEEvNT_6ParamsE,"a",@progbits
	.sectionflags	@""
	.align	4
.nv.constant0._ZN7cutlass13device_kernelIN5flash11enable_sm90INS1_16FlashAttnFwdSm90INS1_25CollectiveMainloopFwdSm90ILi2EN4cute5tupleIJNS5_1CILi1EEES8_S8_EEENS6_IJNS7_ILi64EEESA_SA_EEELi512ENS_10bfloat16_tEfNS_4arch4Sm90ELb1ELb0ELb0ELb1ELb1ELb1ELb0ELb0ELb0ELb1ELb0ELb0EEENS1_21CollectiveEpilogueFwdINS6_IJSA_NS7_ILi512EEESA_EEES9_SC_SE_Li256ELb1ELb1ELb0ELb0EEENS1_36VarlenDynamicPersistentTileSchedulerILi64ELi64ELi256ELi128ELb0ELb1ELb1ELb1ELb1ELb1EEEEEEEEEvNT_6ParamsE:
	.zero		3328


//--------------------- .nv.constant0._ZN7cutlass13device_kernelIN5flash11enable_sm90INS1_16FlashAttnFwdSm90INS1_25CollectiveMainloopFwdSm90ILi2EN4cute5tupleIJNS5_1CILi1EEES8_S8_EEENS6_IJNS7_ILi64EEESA_SA_EEELi512ENS_10bfloat16_tEfNS_4arch4Sm90ELb1ELb0ELb0ELb1ELb1ELb0ELb1ELb0ELb0ELb1ELb0ELb0EEENS1_21CollectiveEpilogueFwdINS6_IJSA_NS7_ILi512EEESA_EEES9_SC_SE_Li256ELb1ELb1ELb0ELb0EEENS1_36VarlenDynamicPersistentTileSchedulerILi64ELi64ELi256ELi128ELb0ELb1ELb1ELb1ELb1ELb1EEEEEEEEEvNT_6ParamsE --------------------------
	.section	.nv.constant0._ZN7cutlass13device_kernelIN5flash11enable_sm90INS1_16FlashAttnFwdSm90INS1_25CollectiveMainloopFwdSm90ILi2EN4cute5tupleIJNS5_1CILi1EEES8_S8_EEENS6_IJNS7_ILi64EEESA_SA_EEELi512ENS_10bfloat16_tEfNS_4arch4Sm90ELb1ELb0ELb0ELb1ELb1ELb0ELb1ELb0ELb0ELb1ELb0ELb0EEENS1_21CollectiveEpilogueFwdINS6_IJSA_NS7_ILi512EEESA_EEES9_SC_SE_Li256ELb1ELb1ELb0ELb0EEENS1_36VarlenDynamicPersistentTileSchedulerILi64ELi64ELi256ELi128ELb0ELb1ELb1ELb1ELb1ELb1EEEEEEEEEvNT_6ParamsE,"a",@progbits
	.sectionflags	@""
	.align	4
.nv.constant0._ZN7cutlass13device_kernelIN5flash11enable_sm90INS1_16FlashAttnFwdSm90INS1_25CollectiveMainloopFwdSm90ILi2EN4cute5tupleIJNS5_1CILi1EEES8_S8_EEENS6_IJNS7_ILi64EEESA_SA_EEELi512ENS_10bfloat16_tEfNS_4arch4Sm90ELb1ELb0ELb0ELb1ELb1ELb0ELb1ELb0ELb0ELb1ELb0ELb0EEENS1_21CollectiveEpilogueFwdINS6_IJSA_NS7_ILi512EEESA_EEES9_SC_SE_Li256ELb1ELb1ELb0ELb0EEENS1_36VarlenDynamicPersistentTileSchedulerILi64ELi64ELi256ELi128ELb0ELb1ELb1ELb1ELb1ELb1EEEEEEEEEvNT_6ParamsE:
	.zero		3584


//--------------------- .nv.constant0._ZN7cutlass13device_kernelIN5flash11enable_sm90INS1_16FlashAttnFwdSm90INS1_25CollectiveMainloopFwdSm90ILi2EN4cute5tupleIJNS5_1CILi1EEES8_S8_EEENS6_IJNS7_ILi64EEESA_SA_EEELi512ENS_10bfloat16_tEfNS_4arch4Sm90ELb1ELb0ELb0ELb1ELb1ELb1ELb1ELb0ELb0ELb1ELb0ELb0EEENS1_21CollectiveEpilogueFwdINS6_IJSA_NS7_ILi512EEESA_EEES9_SC_SE_Li256ELb1ELb1ELb0ELb0EEENS1_36VarlenDynamicPersistentTileSchedulerILi64ELi64ELi256ELi128ELb0ELb1ELb1ELb1ELb1ELb1EEEEEEEEEvNT_6ParamsE --------------------------
	.section	.nv.constant0._ZN7cutlass13device_kernelIN5flash11enable_sm90INS1_16FlashAttnFwdSm90INS1_25CollectiveMainloopFwdSm90ILi2EN4cute5tupleIJNS5_1CILi1EEES8_S8_EEENS6_IJNS7_ILi64EEESA_SA_EEELi512ENS_10bfloat16_tEfNS_4arch4Sm90ELb1ELb0ELb0ELb1ELb1ELb1ELb1ELb0ELb0ELb1ELb0ELb0EEENS1_21CollectiveEpilogueFwdINS6_IJSA_NS7_ILi512EEESA_EEES9_SC_SE_Li256ELb1ELb1ELb0ELb0EEENS1_36VarlenDynamicPersistentTileSchedulerILi64ELi64ELi256ELi128ELb0ELb1ELb1ELb1ELb1ELb1EEEEEEEEEvNT_6ParamsE,"a",@progbits
	.sectionflags	@""
	.align	4
.nv.constant0._ZN7cutlass13device_kernelIN5flash11enable_sm90INS1_16FlashAttnFwdSm90INS1_25CollectiveMainloopFwdSm90ILi2EN4cute5tupleIJNS5_1CILi1EEES8_S8_EEENS6_IJNS7_ILi64EEESA_SA_EEELi512ENS_10bfloat16_tEfNS_4arch4Sm90ELb1ELb0ELb0ELb1ELb1ELb1ELb1ELb0ELb0ELb1ELb0ELb0EEENS1_21CollectiveEpilogueFwdINS6_IJSA_NS7_ILi512EEESA_EEES9_SC_SE_Li256ELb1ELb1ELb0ELb0EEENS1_36VarlenDynamicPersistentTileSchedulerILi64ELi64ELi256ELi128ELb0ELb1ELb1ELb1ELb1ELb1EEEEEEEEEvNT_6ParamsE:
	.zero		3584


//--------------------- .nv.constant0._ZN7cutlass13device_kernelIN5flash11enable_sm90INS1_16FlashAttnFwdSm90INS1_25CollectiveMainloopFwdSm90ILi2EN4cute5tupleIJNS5_1CILi1EEES8_S8_EEENS6_IJNS7_ILi128EEENS7_ILi96EEENS7_ILi64EEEEEELi256ENS_10bfloat16_tEfNS_4arch4Sm90ELb0ELb0ELb0ELb0ELb1ELb0ELb0ELb1ELb0ELb1ELb0ELb0EEENS1_21CollectiveEpilogueFwdINS6_IJSA_NS7_ILi256EEESB_EEES9_SE_SG_Li256ELb0ELb1ELb0ELb0EEENS1_29StaticPersistentTileSchedulerILb0EEEEEEEEEvNT_6ParamsE --------------------------
	.section	.nv.constant0._ZN7cutlass13device_kernelIN5flash11enable_sm90INS1_16FlashAttnFwdSm90INS1_25CollectiveMainloopFwdSm90ILi2EN4cute5tupleIJNS5_1CILi1EEES8_S8_EEENS6_IJNS7_ILi128EEENS7_ILi96EEENS7_ILi64EEEEEELi256ENS_10bfloat16_tEfNS_4arch4Sm90ELb0ELb0ELb0ELb0ELb1ELb0ELb0ELb1ELb0ELb1ELb0ELb0EEENS1_21CollectiveEpilogueFwdINS6_IJSA_NS7_ILi256EEESB_EEES9_SE_SG_Li256ELb0ELb1ELb0ELb0EEENS1_29StaticPersistentTileSchedulerILb0EEEEEEEEEvNT_6ParamsE,"a",@progbits
	.sectionflags	@""
	.align	4
.nv.constant0._ZN7cutlass13device_kernelIN5flash11enable_sm90INS1_16FlashAttnFwdSm90INS1_25CollectiveMainloopFwdSm90ILi2EN4cute5tupleIJNS5_1CILi1EEES8_S8_EEENS6_IJNS7_ILi128EEENS7_ILi96EEENS7_ILi64EEEEEELi256ENS_10bfloat16_tEfNS_4arch4Sm90ELb0ELb0ELb0ELb0ELb1ELb0ELb0ELb1ELb0ELb1ELb0ELb0EEENS1_21CollectiveEpilogueFwdINS6_IJSA_NS7_ILi256EEESB_EEES9_SE_SG_Li256ELb0ELb1ELb0ELb0EEENS1_29StaticPersistentTileSchedulerILb0EEEEEEEEEvNT_6ParamsE:
	.zero		3200


//--------------------- .nv.constant0._ZN7cutlass13device_kernelIN5flash11enable_sm90INS1_16FlashAttnFwdSm90INS1_25CollectiveMainloopFwdSm90ILi2EN4cute5tupleIJNS5_1CILi1EEES8_S8_EEENS6_IJNS7_ILi128EEENS7_ILi96EEENS7_ILi64EEEEEELi256ENS_10bfloat16_tEfNS_4arch4Sm90ELb0ELb0ELb0ELb0ELb1ELb0ELb1ELb1ELb0ELb1ELb0ELb0EEENS1_21CollectiveEpilogueFwdINS6_IJSA_NS7_ILi256EEESB_EEES9_SE_SG_Li256ELb0ELb1ELb0ELb0EEENS1_29StaticPersistentTileSchedulerILb0EEEEEEEEEvNT_6ParamsE --------------------------
	.section	.nv.constant0._ZN7cutlass13device_kernelIN5flash11enable_sm90INS1_16FlashAttnFwdSm90INS1_25CollectiveMainloopFwdSm90ILi2EN4cute5tupleIJNS5_1CILi1EEES8_S8_EEENS6_IJNS7_ILi128EEENS7_ILi96EEENS7_ILi64EEEEEELi256ENS_10bfloat16_tEfNS_4arch4Sm90ELb0ELb0ELb0ELb0ELb1ELb0ELb1ELb1ELb0ELb1ELb0ELb0EEENS1_21CollectiveEpilogueFwdINS6_IJSA_NS7_ILi256EEESB_EEES9_SE_SG_Li256ELb0ELb1ELb0ELb0EEENS1_29StaticPersistentTileSchedulerILb0EEEEEEEEEvNT_6ParamsE,"a",@progbits
	.sectionflags	@""
	.align	4
.nv.constant0._ZN7cutlass13device_kernelIN5flash11enable_sm90INS1_16FlashAttnFwdSm90INS1_25CollectiveMainloopFwdSm90ILi2EN4cute5tupleIJNS5_1CILi1EEES8_S8_EEENS6_IJNS7_ILi128EEENS7_ILi96EEENS7_ILi64EEEEEELi256ENS_10bfloat16_tEfNS_4arch4Sm90ELb0ELb0ELb0ELb0ELb1ELb0ELb1ELb1ELb0ELb1ELb0ELb0EEENS1_21CollectiveEpilogueFwdINS6_IJSA_NS7_ILi256EEESB_EEES9_SE_SG_Li256ELb0ELb1ELb0ELb0EEENS1_29StaticPersistentTileSchedulerILb0EEEEEEEEEvNT_6ParamsE:
	.zero		3456


//--------------------- .nv.constant0._ZN7cutlass13device_kernelIN5flash11enable_sm90INS1_16FlashAttnFwdSm90INS1_25CollectiveMainloopFwdSm90ILi2EN4cute5tupleIJNS5_1CILi1EEES8_S8_EEENS6_IJNS7_ILi128EEENS7_ILi96EEENS7_ILi64EEEEEELi256ENS_10bfloat16_tEfNS_4arch4Sm90ELb0ELb0ELb0ELb1ELb1ELb0ELb0ELb1ELb0ELb1ELb0ELb0EEENS1_21CollectiveEpilogueFwdINS6_IJSA_NS7_ILi256EEESB_EEES9_SE_SG_Li256ELb1ELb1ELb0ELb0EEENS1_36VarlenDynamicPersistentTileSchedulerILi128ELi96ELi256ELi128ELb0ELb1ELb1ELb0ELb1ELb1EEEEEEEEEvNT_6ParamsE --------------------------
	.section	.nv.constant0._ZN7cutlass13device_kernelIN5flash11enable_sm90INS1_16FlashAttnFwdSm90INS1_25CollectiveMainloopFwdSm90ILi2EN4cute5tupleIJNS5_1CILi1EEES8_S8_EEENS6_IJNS7_ILi128EEENS7_ILi96EEENS7_ILi64EEEEEELi256ENS_10bfloat16_tEfNS_4arch4Sm90ELb0ELb0ELb0ELb1ELb1ELb0ELb0ELb1ELb0ELb1ELb0ELb0EEENS1_21CollectiveEpilogueFwdINS6_IJSA_NS7_ILi256EEESB_EEES9_SE_SG_Li256ELb1ELb1ELb0ELb0EEENS1_36VarlenDynamicPersistentTileSchedulerILi128ELi96ELi256ELi128ELb0ELb1ELb1ELb0ELb1ELb1EEEEEEEEEvNT_6ParamsE,"a",@progbits
	.sectionflags	@""
	.align	4
.nv.constant0._ZN7cutlass13device_kernelIN5flash11enable_sm90INS1_16FlashAttnFwdSm90INS1_25CollectiveMainloopFwdSm90ILi2EN4cute5tupleIJNS5_1CILi1EEES8_S8_EEENS6_IJNS7_ILi128EEENS7_ILi96EEENS7_ILi64EEEEEELi256ENS_10bfloat16_tEfNS_4arch4Sm90ELb0ELb0ELb0ELb1ELb1ELb0ELb0ELb1ELb0ELb1ELb0ELb0EEENS1_21CollectiveEpilogueFwdINS6_IJSA_NS7_ILi256EEESB_EEES9_SE_SG_Li256ELb1ELb1ELb0ELb0EEENS1_36VarlenDynamicPersistentTileSchedulerILi128ELi96ELi256ELi128ELb0ELb1ELb1ELb0ELb1ELb1EEEEEEEEEvNT_6ParamsE:
	.zero		3328


//--------------------- .nv.constant0._ZN7cutlass13device_kernelIN5flash11enable_sm90INS1_16FlashAttnFwdSm90INS1_25CollectiveMainloopFwdSm90ILi2EN4cute5tupleIJNS5_1CILi1EEES8_S8_EEENS6_IJNS7_ILi128EEENS7_ILi96EEENS7_ILi64EEEEEELi256ENS_10bfloat16_tEfNS_4arch4Sm90ELb0ELb0ELb0ELb1ELb1ELb1ELb0ELb1ELb0ELb1ELb0ELb0EEENS1_21CollectiveEpilogueFwdINS6_IJSA_NS7_ILi256EEESB_EEES9_SE_SG_Li256ELb1ELb1ELb0ELb0EEENS1_36VarlenDynamicPersistentTileSchedulerILi128ELi96ELi256ELi128ELb0ELb1ELb1ELb0ELb1ELb1EEEEEEEEEvNT_6ParamsE --------------------------
	.section	.nv.constant0._ZN7cutlass13device_kernelIN5flash11enable_sm90INS1_16FlashAttnFwdSm90INS1_25CollectiveMainloopFwdSm90ILi2EN4cute5tupleIJNS5_1CILi1EEES8_S8_EEENS6_IJNS7_ILi128EEENS7_ILi96EEENS7_ILi64EEEEEELi256ENS_10bfloat16_tEfNS_4arch4Sm90ELb0ELb0ELb0ELb1ELb1ELb1ELb0ELb1ELb0ELb1ELb0ELb0EEENS1_21CollectiveEpilogueFwdINS6_IJSA_NS7_ILi256EEESB_EEES9_SE_SG_Li256ELb1ELb1ELb0ELb0EEENS1_36VarlenDynamicPersistentTileSchedulerILi128ELi96ELi256ELi128ELb0ELb1ELb1ELb0ELb1ELb1EEEEEEEEEvNT_6ParamsE,"a",@progbits
	.sectionflags	@""
	.align	4
.nv.constant0._ZN7cutlass13device_kernelIN5flash11enable_sm90INS1_16FlashAttnFwdSm90INS1_25CollectiveMainloopFwdSm90ILi2EN4cute5tupleIJNS5_1CILi1EEES8_S8_EEENS6_IJNS7_ILi128EEENS7_ILi96EEENS7_ILi64EEEEEELi256ENS_10bfloat16_tEfNS_4arch4Sm90ELb0ELb0ELb0ELb1ELb1ELb1ELb0ELb1ELb0ELb1ELb0ELb0EEENS1_21CollectiveEpilogueFwdINS6_IJSA_NS7_ILi256EEESB_EEES9_SE_SG_Li256ELb1ELb1ELb0ELb0EEENS1_36VarlenDynamicPersistentTileSchedulerILi128ELi96ELi256ELi128ELb0ELb1ELb1ELb0ELb1ELb1EEEEEEEEEvNT_6ParamsE:
	.zero		3328


//--------------------- .nv.constant0._ZN7cutlass13device_kernelIN5flash11enable_sm90INS1_16FlashAttnFwdSm90INS1_25CollectiveMainloopFwdSm90ILi2EN4cute5tupleIJNS5_1CILi1EEES8_S8_EEENS6_IJNS7_ILi128EEENS7_ILi96EEENS7_ILi64EEEEEELi256ENS_10bfloat16_tEfNS_4arch4Sm90ELb0ELb0ELb0ELb1ELb1ELb0ELb1ELb1ELb0ELb1ELb0ELb0EEENS1_21CollectiveEpilogueFwdINS6_IJSA_NS7_ILi256EEESB_EEES9_SE_SG_Li256ELb1ELb1ELb0ELb0EEENS1_36VarlenDynamicPersistentTileSchedulerILi128ELi96ELi256ELi128ELb0ELb1ELb1ELb0ELb1ELb1EEEEEEEEEvNT_6ParamsE --------------------------
	.section	.nv.constant0._ZN7cutlass13device_kernelIN5flash11enable_sm90INS1_16FlashAttnFwdSm90INS1_25CollectiveMainloopFwdSm90ILi2EN4cute5tupleIJNS5_1CILi1EEES8_S8_EEENS6_IJNS7_ILi128EEENS7_ILi96EEENS7_ILi64EEEEEELi256ENS_10bfloat16_tEfNS_4arch4Sm90ELb0ELb0ELb0ELb1ELb1ELb0ELb1ELb1ELb0ELb1ELb0ELb0EEENS1_21CollectiveEpilogueFwdINS6_IJSA_NS7_ILi256EEESB_EEES9_SE_SG_Li256ELb1ELb1ELb0ELb0EEENS1_36VarlenDynamicPersistentTileSchedulerILi128ELi96ELi256ELi128ELb0ELb1ELb1ELb0ELb1ELb1EEEEEEEEEvNT_6ParamsE,"a",@progbits
	.sectionflags	@""
	.align	4
.nv.constant0._ZN7cutlass13device_kernelIN5flash11enable_sm90INS1_16FlashAttnFwdSm90INS1_25CollectiveMainloopFwdSm90ILi2EN4cute5tupleIJNS5_1CILi1EEES8_S8_EEENS6_IJNS7_ILi128EEENS7_ILi96EEENS7_ILi64EEEEEELi256ENS_10bfloat16_tEfNS_4arch4Sm90ELb0ELb0ELb0ELb1ELb1ELb0ELb1ELb1ELb0ELb1ELb0ELb0EEENS1_21CollectiveEpilogueFwdINS6_IJSA_NS7_ILi256EEESB_EEES9_SE_SG_Li256ELb1ELb1ELb0ELb0EEENS1_36VarlenDynamicPersistentTileSchedulerILi128ELi96ELi256ELi128ELb0ELb1ELb1ELb0ELb1ELb1EEEEEEEEEvNT_6ParamsE:
	.zero		3584


//--------------------- .nv.constant0._ZN7cutlass13device_kernelIN5flash11enable_sm90INS1_16FlashAttnFwdSm90INS1_25CollectiveMainloopFwdSm90ILi2EN4cute5tupleIJNS5_1CILi1EEES8_S8_EEENS6_IJNS7_ILi128EEENS7_ILi96EEENS7_ILi64EEEEEELi256ENS_10bfloat16_tEfNS_4arch4Sm90ELb0ELb0ELb0ELb1ELb1ELb1ELb1ELb1ELb0ELb1ELb0ELb0EEENS1_21CollectiveEpilogueFwdINS6_IJSA_NS7_ILi256EEESB_EEES9_SE_SG_Li256ELb1ELb1ELb0ELb0EEENS1_36VarlenDynamicPersistentTileSchedulerILi128ELi96ELi256ELi128ELb0ELb1ELb1ELb0ELb1ELb1EEEEEEEEEvNT_6ParamsE --------------------------
	.section	.nv.constant0._ZN7cutlass13device_kernelIN5flash11enable_sm90INS1_16FlashAttnFwdSm90INS1_25CollectiveMainloopFwdSm90ILi2EN4cute5tupleIJNS5_1CILi1EEES8_S8_EEENS6_IJNS7_ILi128EEENS7_ILi96EEENS7_ILi64EEEEEELi256ENS_10bfloat16_tEfNS_4arch4Sm90ELb0ELb0ELb0ELb1ELb1ELb1ELb1ELb1ELb0ELb1ELb0ELb0EEENS1_21CollectiveEpilogueFwdINS6_IJSA_NS7_ILi256EEESB_EEES9_SE_SG_Li256ELb1ELb1ELb0ELb0EEENS1_36VarlenDynamicPersistentTileSchedulerILi128ELi96ELi256ELi128ELb0ELb1ELb1ELb0ELb1ELb1EEEEEEEEEvNT_6ParamsE,"a",@progbits
	.sectionflags	@""
	.align	4
.nv.constant0._ZN7cutlass13device_kernelIN5flash11enable_sm90INS1_16FlashAttnFwdSm90INS1_25CollectiveMainloopFwdSm90ILi2EN4cute5tupleIJNS5_1CILi1EEES8_S8_EEENS6_IJNS7_ILi128EEENS7_ILi96EEENS7_ILi64EEEEEELi256ENS_10bfloat16_tEfNS_4arch4Sm90ELb0ELb0ELb0ELb1ELb1ELb1ELb1ELb1ELb0ELb1ELb0ELb0EEENS1_21CollectiveEpilogueFwdINS6_IJSA_NS7_ILi256EEESB_EEES9_SE_SG_Li256ELb1ELb1ELb0ELb0EEENS1_36VarlenDynamicPersistentTileSchedulerILi128ELi96ELi256ELi128ELb0ELb1ELb1ELb0ELb1ELb1EEEEEEEEEvNT_6ParamsE:
	.zero		3584


//--------------------- .nv.constant0._ZN7cutlass13device_kernelIN5flash11enable_sm90INS1_16FlashAttnFwdSm90INS1_25CollectiveMainloopFwdSm90ILi2EN4cute5tupleIJNS5_1CILi1EEES8_S8_EEENS6_IJNS7_ILi128EEENS7_ILi96EEENS7_ILi64EEEEEELi256ENS_10bfloat16_tEfNS_4arch4Sm90ELb0ELb1ELb0ELb0ELb1ELb0ELb0ELb1ELb0ELb1ELb0ELb0EEENS1_21CollectiveEpilogueFwdINS6_IJSA_NS7_ILi256EEESB_EEES9_SE_SG_Li256ELb0ELb1ELb0ELb0EEENS1_30DynamicPersistentTileSchedulerILi256ELi128ELb0ELb1ELb1EEEEEEEEEvNT_6ParamsE --------------------------
	.section	.nv.constant0._ZN7cutlass13device_kernelIN5flash11enable_sm90INS1_16FlashAttnFwdSm90INS1_25CollectiveMainloopFwdSm90ILi2EN4cute5tupleIJNS5_1CILi1EEES8_S8_EEENS6_IJNS7_ILi128EEENS7_ILi96EEENS7_ILi64EEEEEELi256ENS_10bfloat16_tEfNS_4arch4Sm90ELb0ELb1ELb0ELb0ELb1ELb0ELb0ELb1ELb0ELb1ELb0ELb0EEENS1_21CollectiveEpilogueFwdINS6_IJSA_NS7_ILi256EEESB_EEES9_SE_SG_Li256ELb0ELb1ELb0ELb0EEENS1_30DynamicPersistentTileSchedulerILi256ELi128ELb0ELb1ELb1EEEEEEEEEvNT_6ParamsE,"a",@progbits
	.sectionflags	@""
	.align	4
.nv.constant0._ZN7cutlass13device_kernelIN5flash11enable_sm90INS1_16FlashAttnFwdSm90INS1_25CollectiveMainloopFwdSm90ILi2EN4cute5tupleIJNS5_1CILi1EEES8_S8_EEENS6_IJNS7_ILi128EEENS7_ILi96EEENS7_ILi64EEEEEELi256ENS_10bfloat16_tEfNS_4arch4Sm90ELb0ELb1ELb0ELb0ELb1ELb0ELb0ELb1ELb0ELb1ELb0ELb0EEENS1_21CollectiveEpilogueFwdINS6_IJSA_NS7_ILi256EEESB_EEES9_SE_SG_Li256ELb0ELb1ELb0ELb0EEENS1_30DynamicPersistentTileSchedulerILi256ELi128ELb0ELb1ELb1EEEEEEEEEvNT_6ParamsE:
	.zero		3328


//--------------------- .nv.constant0._ZN7cutlass13device_kernelIN5flash11enable_sm90INS1_16FlashAttnFwdSm90INS1_25CollectiveMainloopFwdSm90ILi2EN4cute5tupleIJNS5_1CILi1EEES8_S8_EEENS6_IJNS7_ILi128EEENS7_ILi96EEENS7_ILi64EEEEEELi256ENS_10bfloat16_tEfNS_4arch4Sm90ELb0ELb1ELb0ELb0ELb1ELb0ELb1ELb1ELb0ELb1ELb0ELb0EEENS1_21CollectiveEpilogueFwdINS6_IJSA_NS7_ILi256EEESB_EEES9_SE_SG_Li256ELb0ELb1ELb0ELb0EEENS1_30DynamicPersistentTileSchedulerILi256ELi128ELb0ELb1ELb1EEEEEEEEEvNT_6ParamsE --------------------------
	.section	.nv.constant0._ZN7cutlass13device_kernelIN5flash11enable_sm90INS1_16FlashAttnFwdSm90INS1_25CollectiveMainloopFwdSm90ILi2EN4cute5tupleIJNS5_1CILi1EEES8_S8_EEENS6_IJNS7_ILi128EEENS7_ILi96EEENS7_ILi64EEEEEELi256ENS_10bfloat16_tEfNS_4arch4Sm90ELb0ELb1ELb0ELb0ELb1ELb0ELb1ELb1ELb0ELb1ELb0ELb0EEENS1_21CollectiveEpilogueFwdINS6_IJSA_NS7_ILi256EEESB_EEES9_SE_SG_Li256ELb0ELb1ELb0ELb0EEENS1_30DynamicPersistentTileSchedulerILi256ELi128ELb0ELb1ELb1EEEEEEEEEvNT_6ParamsE,"a",@progbits
	.sectionflags	@""
	.align	4
.nv.constant0._ZN7cutlass13device_kernelIN5flash11enable_sm90INS1_16FlashAttnFwdSm90INS1_25CollectiveMainloopFwdSm90ILi2EN4cute5tupleIJNS5_1CILi1EEES8_S8_EEENS6_IJNS7_ILi128EEENS7_ILi96EEENS7_ILi64EEEEEELi256ENS_10bfloat16_tEfNS_4arch4Sm90ELb0ELb1ELb0ELb0ELb1ELb0ELb1ELb1ELb0ELb1ELb0ELb0EEENS1_21CollectiveEpilogueFwdINS6_IJSA_NS7_ILi256EEESB_EEES9_SE_SG_Li256ELb0ELb1ELb0ELb0EEENS1_30DynamicPersistentTileSchedulerILi256ELi128ELb0ELb1ELb1EEEEEEEEEvNT_6ParamsE:
	.zero		3584


//--------------------- .nv.constant0._ZN7cutlass13device_kernelIN5flash11enable_sm90INS1_16FlashAttnFwdSm90INS1_25CollectiveMainloopFwdSm90ILi2EN4cute5tupleIJNS5_1CILi1EEES8_S8_EEENS6_IJNS7_ILi128EEENS7_ILi96EEENS7_ILi64EEEEEELi256ENS_10bfloat16_tEfNS_4arch4Sm90ELb0ELb1ELb0ELb1ELb1ELb0ELb0ELb1ELb0ELb1ELb0ELb0EEENS1_21CollectiveEpilogueFwdINS6_IJSA_NS7_ILi256EEESB_EEES9_SE_SG_Li256ELb1ELb1ELb0ELb0EEENS1_36VarlenDynamicPersistentTileSchedulerILi128ELi96ELi256ELi128ELb0ELb1ELb1ELb1ELb0ELb1EEEEEEEEEvNT_6ParamsE --------------------------
	.section	.nv.constant0._ZN7cutlass13device_kernelIN5flash11enable_sm90INS1_16FlashAttnFwdSm90INS1_25CollectiveMainloopFwdSm90ILi2EN4cute5tupleIJNS5_1CILi1EEES8_S8_EEENS6_IJNS7_ILi128EEENS7_ILi96EEENS7_ILi64EEEEEELi256ENS_10bfloat16_tEfNS_4arch4Sm90ELb0ELb1ELb0ELb1ELb1ELb0ELb0ELb1ELb0ELb1ELb0ELb0EEENS1_21CollectiveEpilogueFwdINS6_IJSA_NS7_ILi256EEESB_EEES9_SE_SG_Li256ELb1ELb1ELb0ELb0EEENS1_36VarlenDynamicPersistentTileSchedulerILi128ELi96ELi256ELi128ELb0ELb1ELb1ELb1ELb0ELb1EEEEEEEEEvNT_6ParamsE,"a",@progbits
	.sectionflags	@""
	.align	4
.nv.constant0._ZN7cutlass13device_kernelIN5flash11enable_sm90INS1_16FlashAttnFwdSm90INS1_25CollectiveMainloopFwdSm90ILi2EN4cute5tupleIJNS5_1CILi1EEES8_S8_EEENS6_IJNS7_ILi128EEENS7_ILi96EEENS7_ILi64EEEEEELi256ENS_10bfloat16_tEfNS_4arch4Sm90ELb0ELb1ELb0ELb1ELb1ELb0ELb0ELb1ELb0ELb1ELb0ELb0EEENS1_21CollectiveEpilogueFwdINS6_IJSA_NS7_ILi256EEESB_EEES9_SE_SG_Li256ELb1ELb1ELb0ELb0EEENS1_36VarlenDynamicPersistentTileSchedulerILi128ELi96ELi256ELi128ELb0ELb1ELb1ELb1ELb0ELb1EEEEEEEEEvNT_6ParamsE:
	.zero		3328


//--------------------- .nv.constant0._ZN7cutlass13device_kernelIN5flash11enable_sm90INS1_16FlashAttnFwdSm90INS1_25CollectiveMainloopFwdSm90ILi2EN4cute5tupleIJNS5_1CILi1EEES8_S8_EEENS6_IJNS7_ILi128EEENS7_ILi96EEENS7_ILi64EEEEEELi256ENS_10bfloat16_tEfNS_4arch4Sm90ELb0ELb1ELb0ELb1ELb1ELb1ELb0ELb1ELb0ELb1ELb0ELb0EEENS1_21CollectiveEpilogueFwdINS6_IJSA_NS7_ILi256EEESB_EEES9_SE_SG_Li256ELb1ELb1ELb0ELb0EEENS1_36VarlenDynamicPersistentTileSchedulerILi128ELi96ELi256ELi128ELb0ELb1ELb1ELb1ELb0ELb1EEEEEEEEEvNT_6ParamsE --------------------------
	.section	.nv.constant0._ZN7cutlass13device_kernelIN5flash11enable_sm90INS1_16FlashAttnFwdSm90INS1_25CollectiveMainloopFwdSm90ILi2EN4cute5tupleIJNS5_1CILi1EEES8_S8_EEENS6_IJNS7_ILi128EEENS7_ILi96EEENS7_ILi64EEEEEELi256ENS_10bfloat16_tEfNS_4arch4Sm90ELb0ELb1ELb0ELb1ELb1ELb1ELb0ELb1ELb0ELb1ELb0ELb0EEENS1_21CollectiveEpilogueFwdINS6_IJSA_NS7_ILi256EEESB_EEES9_SE_SG_Li256ELb1ELb1ELb0ELb0EEENS1_36VarlenDynamicPersistentTileSchedulerILi128ELi96ELi256ELi128ELb0ELb1ELb1ELb1ELb0ELb1EEEEEEEEEvNT_6ParamsE,"a",@progbits
	.sectionflags	@""
	.align	4
.nv.constant0._ZN7cutlass13device_kernelIN5flash11enable_sm90INS1_16FlashAttnFwdSm90INS1_25CollectiveMainloopFwdSm90ILi2EN4cute5tupleIJNS5_1CILi1EEES8_S8_EEENS6_IJNS7_ILi128EEENS7_ILi96EEENS7_ILi64EEEEEELi256ENS_10bfloat16_tEfNS_4arch4Sm90ELb0ELb1ELb0ELb1ELb1ELb1ELb0ELb1ELb0ELb1ELb0ELb0EEENS1_21CollectiveEpilogueFwdINS6_IJSA_NS7_ILi256EEESB_EEES9_SE_SG_Li256ELb1ELb1ELb0ELb0EEENS1_36VarlenDynamicPersistentTileSchedulerILi128ELi96ELi256ELi128ELb0ELb1ELb1ELb1ELb0ELb1EEEEEEEEEvNT_6ParamsE:
	.zero		3328


//--------------------- .nv.constant0._ZN7cutlass13device_kernelIN5flash11enable_sm90INS1_16FlashAttnFwdSm90INS1_25CollectiveMainloopFwdSm90ILi2EN4cute5tupleIJNS5_1CILi1EEES8_S8_EEENS6_IJNS7_ILi128EEENS7_ILi96EEENS7_ILi64EEEEEELi256ENS_10bfloat16_tEfNS_4arch4Sm90ELb0ELb1ELb0ELb1ELb1ELb0ELb1ELb1ELb0ELb1ELb0ELb0EEENS1_21CollectiveEpilogueFwdINS6_IJSA_NS7_ILi256EEESB_EEES9_SE_SG_Li256ELb1ELb1ELb0ELb0EEENS1_36VarlenDynamicPersistentTileSchedulerILi128ELi96ELi256ELi128ELb0ELb1ELb1ELb1ELb0ELb1EEEEEEEEEvNT_6ParamsE --------------------------
	.section	.nv.constant0._ZN7cutlass13device_kernelIN5flash11enable_sm90INS1_16FlashAttnFwdSm90INS1_25CollectiveMainloopFwdSm90ILi2EN4cute5tupleIJNS5_1CILi1EEES8_S8_EEENS6_IJNS7_ILi128EEENS7_ILi96EEENS7_ILi64EEEEEELi256ENS_10bfloat16_tEfNS_4arch4Sm90ELb0ELb1ELb0ELb1ELb1ELb0ELb1ELb1ELb0ELb1ELb0ELb0EEENS1_21CollectiveEpilogueFwdINS6_IJSA_NS7_ILi256EEESB_EEES9_SE_SG_Li256ELb1ELb1ELb0ELb0EEENS1_36VarlenDynamicPersistentTileSchedulerILi128ELi96ELi256ELi128ELb0ELb1ELb1ELb1ELb0ELb1EEEEEEEEEvNT_6ParamsE,"a",@progbits
	.sectionflags	@""
	.align	4
.nv.constant0._ZN7cutlass13device_kernelIN5flash11enable_sm90INS1_16FlashAttnFwdSm90INS1_25CollectiveMainloopFwdSm90ILi2EN4cute5tupleIJNS5_1CILi1EEES8_S8_EEENS6_IJNS7_ILi128EEENS7_ILi96EEENS7_ILi64EEEEEELi256ENS_10bfloat16_tEfNS_4arch4Sm90ELb0ELb1ELb0ELb1ELb1ELb0ELb1ELb1ELb0ELb1ELb0ELb0EEENS1_21CollectiveEpilogueFwdINS6_IJSA_NS7_ILi256EEESB_EEES9_SE_SG_Li256ELb1ELb1ELb0ELb0EEENS1_36VarlenDynamicPersistentTileSchedulerILi128ELi96ELi256ELi128ELb0ELb1ELb1ELb1ELb0ELb1EEEEEEEEEvNT_6ParamsE:
	.zero		3584


//--------------------- .nv.constant0._ZN7cutlass13device_kernelIN5flash11enable_sm90INS1_16FlashAttnFwdSm90INS1_25CollectiveMainloopFwdSm90ILi2EN4cute5tupleIJNS5_1CILi1EEES8_S8_EEENS6_IJNS7_ILi128EEENS7_ILi96EEENS7_ILi64EEEEEELi256ENS_10bfloat16_tEfNS_4arch4Sm90ELb0ELb1ELb0ELb1ELb1ELb1ELb1ELb1ELb0ELb1ELb0ELb0EEENS1_21CollectiveEpilogueFwdINS6_IJSA_NS7_ILi256EEESB_EEES9_SE_SG_Li256ELb1ELb1ELb0ELb0EEENS1_36VarlenDynamicPersistentTileSchedulerILi128ELi96ELi256ELi128ELb0ELb1ELb1ELb1ELb0ELb1EEEEEEEEEvNT_6ParamsE --------------------------
	.section	.nv.constant0._ZN7cutlass13device_kernelIN5flash11enable_sm90INS1_16FlashAttnFwdSm90INS1_25CollectiveMainloopFwdSm90ILi2EN4cute5tupleIJNS5_1CILi1EEES8_S8_EEENS6_IJNS7_ILi128EEENS7_ILi96EEENS7_ILi64EEEEEELi256ENS_10bfloat16_tEfNS_4arch4Sm90ELb0ELb1ELb0ELb1ELb1ELb1ELb1ELb1ELb0ELb1ELb0ELb0EEENS1_21CollectiveEpilogueFwdINS6_IJSA_NS7_ILi256EEESB_EEES9_SE_SG_Li256ELb1ELb1ELb0ELb0EEENS1_36VarlenDynamicPersistentTileSchedulerILi128ELi96ELi256ELi128ELb0ELb1ELb1ELb1ELb0ELb1EEEEEEEEEvNT_6ParamsE,"a",@progbits
	.sectionflags	@""
	.align	4
.nv.constant0._ZN7cutlass13device_kernelIN5flash11enable_sm90INS1_16FlashAttnFwdSm90INS1_25CollectiveMainloopFwdSm90ILi2EN4cute5tupleIJNS5_1CILi1EEES8_S8_EEENS6_IJNS7_ILi128EEENS7_ILi96EEENS7_ILi64EEEEEELi256ENS_10bfloat16_tEfNS_4arch4Sm90ELb0ELb1ELb0ELb1ELb1ELb1ELb1ELb1ELb0ELb1ELb0ELb0EEENS1_21CollectiveEpilogueFwdINS6_IJSA_NS7_ILi256EEESB_EEES9_SE_SG_Li256ELb1ELb1ELb0ELb0EEENS1_36VarlenDynamicPersistentTileSchedulerILi128ELi96ELi256ELi128ELb0ELb1ELb1ELb1ELb0ELb1EEEEEEEEEvNT_6ParamsE:
	.zero		3584


//--------------------- .nv.constant0._ZN7cutlass13device_kernelIN5flash11enable_sm90INS1_16FlashAttnFwdSm90INS1_25CollectiveMainloopFwdSm90ILi2EN4cute5tupleIJNS5_1CILi1EEES8_S8_EEENS6_IJNS7_ILi128EEENS7_ILi96EEENS7_ILi64EEEEEELi256ENS_10bfloat16_tEfNS_4arch4Sm90ELb1ELb0ELb0ELb0ELb1ELb0ELb0ELb1ELb0ELb1ELb0ELb0EEENS1_21CollectiveEpilogueFwdINS6_IJSA_NS7_ILi256EEESB_EEES9_SE_SG_Li256ELb0ELb1ELb0ELb0EEENS1_30DynamicPersistentTileSchedulerILi256ELi128ELb0ELb1ELb1EEEEEEEEEvNT_6ParamsE --------------------------
	.section	.nv.constant0._ZN7cutlass13device_kernelIN5flash11enable_sm90INS1_16FlashAttnFwdSm90INS1_25CollectiveMainloopFwdSm90ILi2EN4cute5tupleIJNS5_1CILi1EEES8_S8_EEENS6_IJNS7_ILi128EEENS7_ILi96EEENS7_ILi64EEEEEELi256ENS_10bfloat16_tEfNS_4arch4Sm90ELb1ELb0ELb0ELb0ELb1ELb0ELb0ELb1ELb0ELb1ELb0ELb0EEENS1_21CollectiveEpilogueFwdINS6_IJSA_NS7_ILi256EEESB_EEES9_SE_SG_Li256ELb0ELb1ELb0ELb0EEENS1_30DynamicPersistentTileSchedulerILi256ELi128ELb0ELb1ELb1EEEEEEEEEvNT_6ParamsE,"a",@progbits
	.sectionflags	@""
	.align	4
.nv.constant0._ZN7cutlass13device_kernelIN5flash11enable_sm90INS1_16FlashAttnFwdSm90INS1_25CollectiveMainloopFwdSm90ILi2EN4cute5tupleIJNS5_1CILi1EEES8_S8_EEENS6_IJNS7_ILi128EEENS7_ILi96EEENS7_ILi64EEEEEELi256ENS_10bfloat16_tEfNS_4arch4Sm90ELb1ELb0ELb0ELb0ELb1ELb0ELb0ELb1ELb0ELb1ELb0ELb0EEENS1_21CollectiveEpilogueFwdINS6_IJSA_NS7_ILi256EEESB_EEES9_SE_SG_Li256ELb0ELb1ELb0ELb0EEENS1_30DynamicPersistentTileSchedulerILi256ELi128ELb0ELb1ELb1EEEEEEEEEvNT_6ParamsE:
	.zero		3328


//--------------------- .nv.constant0._ZN7cutlass13device_kernelIN5flash11enable_sm90INS1_16FlashAttnFwdSm90INS1_25CollectiveMainloopFwdSm90ILi2EN4cute5tupleIJNS5_1CILi1EEES8_S8_EEENS6_IJNS7_ILi128EEENS7_ILi96EEENS7_ILi64EEEEEELi256ENS_10bfloat16_tEfNS_4arch4Sm90ELb1ELb0ELb0ELb0ELb1ELb0ELb1ELb1ELb0ELb1ELb0ELb0EEENS1_21CollectiveEpilogueFwdINS6_IJSA_NS7_ILi256EEESB_EEES9_SE_SG_Li256ELb0ELb1ELb0ELb0EEENS1_30DynamicPersistentTileSchedulerILi256ELi128ELb0ELb1ELb1EEEEEEEEEvNT_6ParamsE --------------------------
	.section	.nv.constant0._ZN7cutlass13device_kernelIN5flash11enable_sm90INS1_16FlashAttnFwdSm90INS1_25CollectiveMainloopFwdSm90ILi2EN4cute5tupleIJNS5_1CILi1EEES8_S8_EEENS6_IJNS7_ILi128EEENS7_ILi96EEENS7_ILi64EEEEEELi256ENS_10bfloat16_tEfNS_4arch4Sm90ELb1ELb0ELb0ELb0ELb1ELb0ELb1ELb1ELb0ELb1ELb0ELb0EEENS1_21CollectiveEpilogueFwdINS6_IJSA_NS7_ILi256EEESB_EEES9_SE_SG_Li256ELb0ELb1ELb0ELb0EEENS1_30DynamicPersistentTileSchedulerILi256ELi128ELb0ELb1ELb1EEEEEEEEEvNT_6ParamsE,"a",@progbits
	.sectionflags	@""
	.align	4
.nv.constant0._ZN7cutlass13device_kernelIN5flash11enable_sm90INS1_16FlashAttnFwdSm90INS1_25CollectiveMainloopFwdSm90ILi2EN4cute5tupleIJNS5_1CILi1EEES8_S8_EEENS6_IJNS7_ILi128EEENS7_ILi96EEENS7_ILi64EEEEEELi256ENS_10bfloat16_tEfNS_4arch4Sm90ELb1ELb0ELb0ELb0ELb1ELb0ELb1ELb1ELb0ELb1ELb0ELb0EEENS1_21CollectiveEpilogueFwdINS6_IJSA_NS7_ILi256EEESB_EEES9_SE_SG_Li256ELb0ELb1ELb0ELb0EEENS1_30DynamicPersistentTileSchedulerILi256ELi128ELb0ELb1ELb1EEEEEEEEEvNT_6ParamsE:
	.zero		3584


//--------------------- .nv.constant0._ZN7cutlass13device_kernelIN5flash11enable_sm90INS1_16FlashAttnFwdSm90INS1_25CollectiveMainloopFwdSm90ILi2EN4cute5tupleIJNS5_1CILi1EEES8_S8_EEENS6_IJNS7_ILi128EEENS7_ILi96EEENS7_ILi64EEEEEELi256ENS_10bfloat16_tEfNS_4arch4Sm90ELb1ELb0ELb0ELb1ELb1ELb0ELb0ELb1ELb0ELb1ELb0ELb0EEENS1_21CollectiveEpilogueFwdINS6_IJSA_NS7_ILi256EEESB_EEES9_SE_SG_Li256ELb1ELb1ELb0ELb0EEENS1_36VarlenDynamicPersistentTileSchedulerILi128ELi96ELi256ELi128ELb0ELb1ELb1ELb1ELb1ELb1EEEEEEEEEvNT_6ParamsE --------------------------
	.section	.nv.constant0._ZN7cutlass13device_kernelIN5flash11enable_sm90INS1_16FlashAttnFwdSm90INS1_25CollectiveMainloopFwdSm90ILi2EN4cute5tupleIJNS5_1CILi1EEES8_S8_EEENS6_IJNS7_ILi128EEENS7_ILi96EEENS7_ILi64EEEEEELi256ENS_10bfloat16_tEfNS_4arch4Sm90ELb1ELb0ELb0ELb1ELb1ELb0ELb0ELb1ELb0ELb1ELb0ELb0EEENS1_21CollectiveEpilogueFwdINS6_IJSA_NS7_ILi256EEESB_EEES9_SE_SG_Li256ELb1ELb1ELb0ELb0EEENS1_36VarlenDynamicPersistentTileSchedulerILi128ELi96ELi256ELi128ELb0ELb1ELb1ELb1ELb1ELb1EEEEEEEEEvNT_6ParamsE,"a",@progbits
	.sectionflags	@""
	.align	4
.nv.constant0._ZN7cutlass13device_kernelIN5flash11enable_sm90INS1_16FlashAttnFwdSm90INS1_25CollectiveMainloopFwdSm90ILi2EN4cute5tupleIJNS5_1CILi1EEES8_S8_EEENS6_IJNS7_ILi128EEENS7_ILi96EEENS7_ILi64EEEEEELi256ENS_10bfloat16_tEfNS_4arch4Sm90ELb1ELb0ELb0ELb1ELb1ELb0ELb0ELb1ELb0ELb1ELb0ELb0EEENS1_21CollectiveEpilogueFwdINS6_IJSA_NS7_ILi256EEESB_EEES9_SE_SG_Li256ELb1ELb1ELb0ELb0EEENS1_36VarlenDynamicPersistentTileSchedulerILi128ELi96ELi256ELi128ELb0ELb1ELb1ELb1ELb1ELb1EEEEEEEEEvNT_6ParamsE:
	.zero		3328


//--------------------- .nv.constant0._ZN7cutlass13device_kernelIN5flash11enable_sm90INS1_16FlashAttnFwdSm90INS1_25CollectiveMainloopFwdSm90ILi2EN4cute5tupleIJNS5_1CILi1EEES8_S8_EEENS6_IJNS7_ILi128EEENS7_ILi96EEENS7_ILi64EEEEEELi256ENS_10bfloat16_tEfNS_4arch4Sm90ELb1ELb0ELb0ELb1ELb1ELb1ELb0ELb1ELb0ELb1ELb0ELb0EEENS1_21CollectiveEpilogueFwdINS6_IJSA_NS7_ILi256EEESB_EEES9_SE_SG_Li256ELb1ELb1ELb0ELb0EEENS1_36VarlenDynamicPersistentTileSchedulerILi128ELi96ELi256ELi128ELb0ELb1ELb1ELb1ELb1ELb1EEEEEEEEEvNT_6ParamsE --------------------------
	.section	.nv.constant0._ZN7cutlass13device_kernelIN5flash11enable_sm90INS1_16FlashAttnFwdSm90INS1_25CollectiveMainloopFwdSm90ILi2EN4cute5tupleIJNS5_1CILi1EEES8_S8_EEENS6_IJNS7_ILi128EEENS7_ILi96EEENS7_ILi64EEEEEELi256ENS_10bfloat16_tEfNS_4arch4Sm90ELb1ELb0ELb0ELb1ELb1ELb1ELb0ELb1ELb0ELb1ELb0ELb0EEENS1_21CollectiveEpilogueFwdINS6_IJSA_NS7_ILi256EEESB_EEES9_SE_SG_Li256ELb1ELb1ELb0ELb0EEENS1_36VarlenDynamicPersistentTileSchedulerILi128ELi96ELi256ELi128ELb0ELb1ELb1ELb1ELb1ELb1EEEEEEEEEvNT_6ParamsE,"a",@progbits
	.sectionflags	@""
	.align	4
.nv.constant0._ZN7cutlass13device_kernelIN5flash11enable_sm90INS1_16FlashAttnFwdSm90INS1_25CollectiveMainloopFwdSm90ILi2EN4cute5tupleIJNS5_1CILi1EEES8_S8_EEENS6_IJNS7_ILi128EEENS7_ILi96EEENS7_ILi64EEEEEELi256ENS_10bfloat16_tEfNS_4arch4Sm90ELb1ELb0ELb0ELb1ELb1ELb1ELb0ELb1ELb0ELb1ELb0ELb0EEENS1_21CollectiveEpilogueFwdINS6_IJSA_NS7_ILi256EEESB_EEES9_SE_SG_Li256ELb1ELb1ELb0ELb0EEENS1_36VarlenDynamicPersistentTileSchedulerILi128ELi96ELi256ELi128ELb0ELb1ELb1ELb1ELb1ELb1EEEEEEEEEvNT_6ParamsE:
	.zero		3328


//--------------------- .nv.constant0._ZN7cutlass13device_kernelIN5flash11enable_sm90INS1_16FlashAttnFwdSm90INS1_25CollectiveMainloopFwdSm90ILi2EN4cute5tupleIJNS5_1CILi1EEES8_S8_EEENS6_IJNS7_ILi128EEENS7_ILi96EEENS7_ILi64EEEEEELi256ENS_10bfloat16_tEfNS_4arch4Sm90ELb1ELb0ELb0ELb1ELb1ELb0ELb1ELb1ELb0ELb1ELb0ELb0EEENS1_21CollectiveEpilogueFwdINS6_IJSA_NS7_ILi256EEESB_EEES9_SE_SG_Li256ELb1ELb1ELb0ELb0EEENS1_36VarlenDynamicPersistentTileSchedulerILi128ELi96ELi256ELi128ELb0ELb1ELb1ELb1ELb1ELb1EEEEEEEEEvNT_6ParamsE --------------------------
	.section	.nv.constant0._ZN7cutlass13device_kernelIN5flash11enable_sm90INS1_16FlashAttnFwdSm90INS1_25CollectiveMainloopFwdSm90ILi2EN4cute5tupleIJNS5_1CILi1EEES8_S8_EEENS6_IJNS7_ILi128EEENS7_ILi96EEENS7_ILi64EEEEEELi256ENS_10bfloat16_tEfNS_4arch4Sm90ELb1ELb0ELb0ELb1ELb1ELb0ELb1ELb1ELb0ELb1ELb0ELb0EEENS1_21CollectiveEpilogueFwdINS6_IJSA_NS7_ILi256EEESB_EEES9_SE_SG_Li256ELb1ELb1ELb0ELb0EEENS1_36VarlenDynamicPersistentTileSchedulerILi128ELi96ELi256ELi128ELb0ELb1ELb1ELb1ELb1ELb1EEEEEEEEEvNT_6ParamsE,"a",@progbits
	.sectionflags	@""
	.align	4
.nv.constant0._ZN7cutlass13device_kernelIN5flash11enable_sm90INS1_16FlashAttnFwdSm90INS1_25CollectiveMainloopFwdSm90ILi2EN4cute5tupleIJNS5_1CILi1EEES8_S8_EEENS6_IJNS7_ILi128EEENS7_ILi96EEENS7_ILi64EEEEEELi256ENS_10bfloat16_tEfNS_4arch4Sm90ELb1ELb0ELb0ELb1ELb1ELb0ELb1ELb1ELb0ELb1ELb0ELb0EEENS1_21CollectiveEpilogueFwdINS6_IJSA_NS7_ILi256EEESB_EEES9_SE_SG_Li256ELb1ELb1ELb0ELb0EEENS1_36VarlenDynamicPersistentTileSchedulerILi128ELi96ELi256ELi128ELb0ELb1ELb1ELb1ELb1ELb1EEEEEEEEEvNT_6ParamsE:
	.zero		3584


//--------------------- .nv.constant0._ZN7cutlass13device_kernelIN5flash11enable_sm90INS1_16FlashAttnFwdSm90INS1_25CollectiveMainloopFwdSm90ILi2EN4cute5tupleIJNS5_1CILi1EEES8_S8_EEENS6_IJNS7_ILi128EEENS7_ILi96EEENS7_ILi64EEEEEELi256ENS_10bfloat16_tEfNS_4arch4Sm90ELb1ELb0ELb0ELb1ELb1ELb1ELb1ELb1ELb0ELb1ELb0ELb0EEENS1_21CollectiveEpilogueFwdINS6_IJSA_NS7_ILi256EEESB_EEES9_SE_SG_Li256ELb1ELb1ELb0ELb0EEENS1_36VarlenDynamicPersistentTileSchedulerILi128ELi96ELi256ELi128ELb0ELb1ELb1ELb1ELb1ELb1EEEEEEEEEvNT_6ParamsE --------------------------
	.section	.nv.constant0._ZN7cutlass13device_kernelIN5flash11enable_sm90INS1_16FlashAttnFwdSm90INS1_25CollectiveMainloopFwdSm90ILi2EN4cute5tupleIJNS5_1CILi1EEES8_S8_EEENS6_IJNS7_ILi128EEENS7_ILi96EEENS7_ILi64EEEEEELi256ENS_10bfloat16_tEfNS_4arch4Sm90ELb1ELb0ELb0ELb1ELb1ELb1ELb1ELb1ELb0ELb1ELb0ELb0EEENS1_21CollectiveEpilogueFwdINS6_IJSA_NS7_ILi256EEESB_EEES9_SE_SG_Li256ELb1ELb1ELb0ELb0EEENS1_36VarlenDynamicPersistentTileSchedulerILi128ELi96ELi256ELi128ELb0ELb1ELb1ELb1ELb1ELb1EEEEEEEEEvNT_6ParamsE,"a",@progbits
	.sectionflags	@""
	.align	4
.nv.constant0._ZN7cutlass13device_kernelIN5flash11enable_sm90INS1_16FlashAttnFwdSm90INS1_25CollectiveMainloopFwdSm90ILi2EN4cute5tupleIJNS5_1CILi1EEES8_S8_EEENS6_IJNS7_ILi128EEENS7_ILi96EEENS7_ILi64EEEEEELi256ENS_10bfloat16_tEfNS_4arch4Sm90ELb1ELb0ELb0ELb1ELb1ELb1ELb1ELb1ELb0ELb1ELb0ELb0EEENS1_21CollectiveEpilogueFwdINS6_IJSA_NS7_ILi256EEESB_EEES9_SE_SG_Li256ELb1ELb1ELb0ELb0EEENS1_36VarlenDynamicPersistentTileSchedulerILi128ELi96ELi256ELi128ELb0ELb1ELb1ELb1ELb1ELb1EEEEEEEEEvNT_6ParamsE:
	.zero		3584


//--------------------- SYMBOLS --------------------------

	.type		.nv.reservedSmem.offset0,@object
	.size		.nv.reservedSmem.offset0,0x4
	.type		__assertfail,@function
